	.target	sm_90a

	.elftype	@"ET_EXEC"


//--------------------- .note.nv.tkinfo           --------------------------
	.section	.note.nv.tkinfo,"",@"SHT_NOTE"
	.sectionflags	@"SHF_NOTE_NV_TKINFO"
	.tkinfo
        /*0018*/ 	.word	0x00000002
        /*0030*/ 	.string	""
        /*0030*/ 	.string	"ptxas"
        /*0030*/ 	.string	"Cuda compilation tools, release 13.0, V13.0.88"
        /*0030*/ 	.string	"Build cuda_13.0.r13.0/compiler.36424714_0"
        /*0030*/ 	.string	"-arch sm_90a -m 64 "



//--------------------- .note.nv.cuinfo           --------------------------
	.section	.note.nv.cuinfo,"",@"SHT_NOTE"
	.sectionflags	@"SHF_NOTE_NV_CUINFO"
        /*0018*/ 	.short	0x0002
        /*001a*/ 	.short	0x005a
        /*001c*/ 	.short	0x0082
	.zero		2


//--------------------- .nv.info                  --------------------------
	.section	.nv.info,"",@"SHT_CUDA_INFO"
	.align	4


	//----- nvinfo : EIATTR_REGCOUNT
	.align		4
        /*0000*/ 	.byte	0x04, 0x2f
        /*0002*/ 	.short	(.L_12 - .L_11)
	.align		4
.L_11:
        /*0004*/ 	.word	index@(_ZN5flash16flash_fwd_kernelI23Flash_fwd_kernel_traitsILi128ELi128ELi32ELi4ELb0ELb0EN7cutlass6half_tE19Flash_kernel_traitsILi128ELi128ELi32ELi4ES3_EELb0ELb0ELb1ELb1ELb0ELb0ELb1ELb0EEEvNS_16Flash_fwd_paramsE)
        /*0008*/ 	.word	0x000000ff


	//----- nvinfo : EIATTR_FRAME_SIZE
	.align		4
.L_12:
        /*000c*/ 	.byte	0x04, 0x11
        /*000e*/ 	.short	(.L_14 - .L_13)
	.align		4
.L_13:
        /*0010*/ 	.word	index@(_ZN5flash16flash_fwd_kernelI23Flash_fwd_kernel_traitsILi128ELi128ELi32ELi4ELb0ELb0EN7cutlass6half_tE19Flash_kernel_traitsILi128ELi128ELi32ELi4ES3_EELb0ELb0ELb1ELb1ELb0ELb0ELb1ELb0EEEvNS_16Flash_fwd_paramsE)
        /*0014*/ 	.word	0x00000048


	//----- nvinfo : EIATTR_REGCOUNT
	.align		4
.L_14:
        /*0018*/ 	.byte	0x04, 0x2f
        /*001a*/ 	.short	(.L_16 - .L_15)
	.align		4
.L_15:
        /*001c*/ 	.word	index@(_ZN5flash16flash_fwd_kernelI23Flash_fwd_kernel_traitsILi128ELi128ELi32ELi4ELb0ELb0EN7cutlass6half_tE19Flash_kernel_traitsILi128ELi128ELi32ELi4ES3_EELb1ELb0ELb1ELb1ELb0ELb0ELb0ELb1EEEvNS_16Flash_fwd_paramsE)
        /*0020*/ 	.word	0x000000ff


	//----- nvinfo : EIATTR_FRAME_SIZE
	.align		4
.L_16:
        /*0024*/ 	.byte	0x04, 0x11
        /*0026*/ 	.short	(.L_18 - .L_17)
	.align		4
.L_17:
        /*0028*/ 	.word	index@($_ZN5flash16flash_fwd_kernelI23Flash_fwd_kernel_traitsILi128ELi128ELi32ELi4ELb0ELb0EN7cutlass6half_tE19Flash_kernel_traitsILi128ELi128ELi32ELi4ES3_EELb1ELb0ELb1ELb1ELb0ELb0ELb0ELb1EEEvNS_16Flash_fwd_paramsE$_ZN5flash22compute_attn_1rowblockI23Flash_fwd_kernel_traitsILi128ELi128ELi32ELi4ELb0ELb0EN7cutlass6half_tE19Flash_kernel_traitsILi128ELi128ELi32ELi4ES3_EELb1ELb0ELb1ELb1ELb0ELb0ELb0ELb1ENS_16Flash_fwd_paramsEEEvRKT8_iii)
        /*002c*/ 	.word	0x000001e0


	//----- nvinfo : EIATTR_FRAME_SIZE
	.align		4
.L_18:
        /*0030*/ 	.byte	0x04, 0x11
        /*0032*/ 	.short	(.L_20 - .L_19)
	.align		4
.L_19:
        /*0034*/ 	.word	index@(_ZN5flash16flash_fwd_kernelI23Flash_fwd_kernel_traitsILi128ELi128ELi32ELi4ELb0ELb0EN7cutlass6half_tE19Flash_kernel_traitsILi128ELi128ELi32ELi4ES3_EELb1ELb0ELb1ELb1ELb0ELb0ELb0ELb1EEEvNS_16Flash_fwd_paramsE)
        /*0038*/ 	.word	0x000001e0


	//----- nvinfo : EIATTR_REGCOUNT
	.align		4
.L_20:
        /*003c*/ 	.byte	0x04, 0x2f
        /*003e*/ 	.short	(.L_22 - .L_21)
	.align		4
.L_21:
        /*0040*/ 	.word	index@(_ZN5flash16flash_fwd_kernelI23Flash_fwd_kernel_traitsILi128ELi128ELi32ELi4ELb0ELb0EN7cutlass6half_tE19Flash_kernel_traitsILi128ELi128ELi32ELi4ES3_EELb0ELb0ELb1ELb0ELb0ELb0ELb1ELb0EEEvNS_16Flash_fwd_paramsE)
        /*0044*/ 	.word	0x000000ff


	//----- nvinfo : EIATTR_FRAME_SIZE
	.align		4
.L_22:
        /*0048*/ 	.byte	0x04, 0x11
        /*004a*/ 	.short	(.L_24 - .L_23)
	.align		4
.L_23:
        /*004c*/ 	.word	index@(_ZN5flash16flash_fwd_kernelI23Flash_fwd_kernel_traitsILi128ELi128ELi32ELi4ELb0ELb0EN7cutlass6half_tE19Flash_kernel_traitsILi128ELi128ELi32ELi4ES3_EELb0ELb0ELb1ELb0ELb0ELb0ELb1ELb0EEEvNS_16Flash_fwd_paramsE)
        /*0050*/ 	.word	0x00000048


	//----- nvinfo : EIATTR_REGCOUNT
	.align		4
.L_24:
        /*0054*/ 	.byte	0x04, 0x2f
        /*0056*/ 	.short	(.L_26 - .L_25)
	.align		4
.L_25:
        /*0058*/ 	.word	index@(_ZN5flash16flash_fwd_kernelI23Flash_fwd_kernel_traitsILi128ELi128ELi32ELi4ELb0ELb0EN7cutlass6half_tE19Flash_kernel_traitsILi128ELi128ELi32ELi4ES3_EELb1ELb0ELb1ELb0ELb0ELb0ELb0ELb1EEEvNS_16Flash_fwd_paramsE)
        /*005c*/ 	.word	0x000000ff


	//----- nvinfo : EIATTR_FRAME_SIZE
	.align		4
.L_26:
        /*0060*/ 	.byte	0x04, 0x11
        /*0062*/ 	.short	(.L_28 - .L_27)
	.align		4
.L_27:
        /*0064*/ 	.word	index@(_ZN5flash16flash_fwd_kernelI23Flash_fwd_kernel_traitsILi128ELi128ELi32ELi4ELb0ELb0EN7cutlass6half_tE19Flash_kernel_traitsILi128ELi128ELi32ELi4ES3_EELb1ELb0ELb1ELb0ELb0ELb0ELb0ELb1EEEvNS_16Flash_fwd_paramsE)
        /*0068*/ 	.word	0x00000118


	//----- nvinfo : EIATTR_REGCOUNT
	.align		4
.L_28:
        /*006c*/ 	.byte	0x04, 0x2f
        /*006e*/ 	.short	(.L_30 - .L_29)
	.align		4
.L_29:
        /*0070*/ 	.word	index@(_ZN5flash16flash_fwd_kernelI23Flash_fwd_kernel_traitsILi128ELi128ELi32ELi4ELb0ELb0EN7cutlass6half_tE19Flash_kernel_traitsILi128ELi128ELi32ELi4ES3_EELb1ELb0ELb1ELb1ELb0ELb0ELb0ELb0EEEvNS_16Flash_fwd_paramsE)
        /*0074*/ 	.word	0x000000ff


	//----- nvinfo : EIATTR_FRAME_SIZE
	.align		4
.L_30:
        /*0078*/ 	.byte	0x04, 0x11
        /*007a*/ 	.short	(.L_32 - .L_31)
	.align		4
.L_31:
        /*007c*/ 	.word	index@(_ZN5flash16flash_fwd_kernelI23Flash_fwd_kernel_traitsILi128ELi128ELi32ELi4ELb0ELb0EN7cutlass6half_tE19Flash_kernel_traitsILi128ELi128ELi32ELi4ES3_EELb1ELb0ELb1ELb1ELb0ELb0ELb0ELb0EEEvNS_16Flash_fwd_paramsE)
        /*0080*/ 	.word	0x00000088


	//----- nvinfo : EIATTR_REGCOUNT
	.align		4
.L_32:
        /*0084*/ 	.byte	0x04, 0x2f
        /*0086*/ 	.short	(.L_34 - .L_33)
	.align		4
.L_33:
        /*0088*/ 	.word	index@(_ZN5flash16flash_fwd_kernelI23Flash_fwd_kernel_traitsILi128ELi128ELi32ELi4ELb0ELb0EN7cutlass6half_tE19Flash_kernel_traitsILi128ELi128ELi32ELi4ES3_EELb0ELb0ELb1ELb0ELb0ELb1ELb1ELb0EEEvNS_16Flash_fwd_paramsE)
        /*008c*/ 	.word	0x000000ff


	//----- nvinfo : EIATTR_FRAME_SIZE
	.align		4
.L_34:
        /*0090*/ 	.byte	0x04, 0x11
        /*0092*/ 	.short	(.L_36 - .L_35)
	.align		4
.L_35:
        /*0094*/ 	.word	index@(_ZN5flash16flash_fwd_kernelI23Flash_fwd_kernel_traitsILi128ELi128ELi32ELi4ELb0ELb0EN7cutlass6half_tE19Flash_kernel_traitsILi128ELi128ELi32ELi4ES3_EELb0ELb0ELb1ELb0ELb0ELb1ELb1ELb0EEEvNS_16Flash_fwd_paramsE)
        /*0098*/ 	.word	0x00000040


	//----- nvinfo : EIATTR_REGCOUNT
	.align		4
.L_36:
        /*009c*/ 	.byte	0x04, 0x2f
        /*009e*/ 	.short	(.L_38 - .L_37)
	.align		4
.L_37:
        /*00a0*/ 	.word	index@(_ZN5flash16flash_fwd_kernelI23Flash_fwd_kernel_traitsILi128ELi128ELi32ELi4ELb0ELb0EN7cutlass6half_tE19Flash_kernel_traitsILi128ELi128ELi32ELi4ES3_EELb1ELb0ELb1ELb0ELb0ELb1ELb0ELb0EEEvNS_16Flash_fwd_paramsE)
        /*00a4*/ 	.word	0x000000ff


	//----- nvinfo : EIATTR_FRAME_SIZE
	.align		4
.L_38:
        /*00a8*/ 	.byte	0x04, 0x11
        /*00aa*/ 	.short	(.L_40 - .L_39)
	.align		4
.L_39:
        /*00ac*/ 	.word	index@(_ZN5flash16flash_fwd_kernelI23Flash_fwd_kernel_traitsILi128ELi128ELi32ELi4ELb0ELb0EN7cutlass6half_tE19Flash_kernel_traitsILi128ELi128ELi32ELi4ES3_EELb1ELb0ELb1ELb0ELb0ELb1ELb0ELb0EEEvNS_16Flash_fwd_paramsE)
        /*00b0*/ 	.word	0x00000088


	//----- nvinfo : EIATTR_REGCOUNT
	.align		4
.L_40:
        /*00b4*/ 	.byte	0x04, 0x2f
        /*00b6*/ 	.short	(.L_42 - .L_41)
	.align		4
.L_41:
        /*00b8*/ 	.word	index@(_ZN5flash16flash_fwd_kernelI23Flash_fwd_kernel_traitsILi128ELi128ELi32ELi4ELb0ELb0EN7cutlass6half_tE19Flash_kernel_traitsILi128ELi128ELi32ELi4ES3_EELb0ELb0ELb0ELb1ELb0ELb0ELb1ELb0EEEvNS_16Flash_fwd_paramsE)
        /*00bc*/ 	.word	0x000000ff


	//----- nvinfo : EIATTR_FRAME_SIZE
	.align		4
.L_42:
        /*00c0*/ 	.byte	0x04, 0x11
        /*00c2*/ 	.short	(.L_44 - .L_43)
	.align		4
.L_43:
        /*00c4*/ 	.word	index@(_ZN5flash16flash_fwd_kernelI23Flash_fwd_kernel_traitsILi128ELi128ELi32ELi4ELb0ELb0EN7cutlass6half_tE19Flash_kernel_traitsILi128ELi128ELi32ELi4ES3_EELb0ELb0ELb0ELb1ELb0ELb0ELb1ELb0EEEvNS_16Flash_fwd_paramsE)
        /*00c8*/ 	.word	0x00000058


	//----- nvinfo : EIATTR_REGCOUNT
	.align		4
.L_44:
        /*00cc*/ 	.byte	0x04, 0x2f
        /*00ce*/ 	.short	(.L_46 - .L_45)
	.align		4
.L_45:
        /*00d0*/ 	.word	index@(_ZN5flash16flash_fwd_kernelI23Flash_fwd_kernel_traitsILi128ELi128ELi32ELi4ELb0ELb0EN7cutlass6half_tE19Flash_kernel_traitsILi128ELi128ELi32ELi4ES3_EELb1ELb0ELb0ELb1ELb0ELb0ELb0ELb1EEEvNS_16Flash_fwd_paramsE)
        /*00d4*/ 	.word	0x000000ff


	//----- nvinfo : EIATTR_FRAME_SIZE
	.align		4
.L_46:
        /*00d8*/ 	.byte	0x04, 0x11
        /*00da*/ 	.short	(.L_48 - .L_47)
	.align		4
.L_47:
        /*00dc*/ 	.word	index@(_ZN5flash16flash_fwd_kernelI23Flash_fwd_kernel_traitsILi128ELi128ELi32ELi4ELb0ELb0EN7cutlass6half_tE19Flash_kernel_traitsILi128ELi128ELi32ELi4ES3_EELb1ELb0ELb0ELb1ELb0ELb0ELb0ELb1EEEvNS_16Flash_fwd_paramsE)
        /*00e0*/ 	.word	0x000000a0


	//----- nvinfo : EIATTR_REGCOUNT
	.align		4
.L_48:
        /*00e4*/ 	.byte	0x04, 0x2f
        /*00e6*/ 	.short	(.L_50 - .L_49)
	.align		4
.L_49:
        /*00e8*/ 	.word	index@(_ZN5flash16flash_fwd_kernelI23Flash_fwd_kernel_traitsILi128ELi128ELi32ELi4ELb0ELb0EN7cutlass6half_tE19Flash_kernel_traitsILi128ELi128ELi32ELi4ES3_EELb0ELb0ELb0ELb0ELb0ELb0ELb1ELb0EEEvNS_16Flash_fwd_paramsE)
        /*00ec*/ 	.word	0x000000ff


	//----- nvinfo : EIATTR_FRAME_SIZE
	.align		4
.L_50:
        /*00f0*/ 	.byte	0x04, 0x11
        /*00f2*/ 	.short	(.L_52 - .L_51)
	.align		4
.L_51:
        /*00f4*/ 	.word	index@(_ZN5flash16flash_fwd_kernelI23Flash_fwd_kernel_traitsILi128ELi128ELi32ELi4ELb0ELb0EN7cutlass6half_tE19Flash_kernel_traitsILi128ELi128ELi32ELi4ES3_EELb0ELb0ELb0ELb0ELb0ELb0ELb1ELb0EEEvNS_16Flash_fwd_paramsE)
        /*00f8*/ 	.word	0x00000058


	//----- nvinfo : EIATTR_REGCOUNT
	.align		4
.L_52:
        /*00fc*/ 	.byte	0x04, 0x2f
        /*00fe*/ 	.short	(.L_54 - .L_53)
	.align		4
.L_53:
        /*0100*/ 	.word	index@(_ZN5flash16flash_fwd_kernelI23Flash_fwd_kernel_traitsILi128ELi128ELi32ELi4ELb0ELb0EN7cutlass6half_tE19Flash_kernel_traitsILi128ELi128ELi32ELi4ES3_EELb1ELb0ELb0ELb0ELb0ELb0ELb0ELb1EEEvNS_16Flash_fwd_paramsE)
        /*0104*/ 	.word	0x000000ff


	//----- nvinfo : EIATTR_FRAME_SIZE
	.align		4
.L_54:
        /*0108*/ 	.byte	0x04, 0x11
        /*010a*/ 	.short	(.L_56 - .L_55)
	.align		4
.L_55:
        /*010c*/ 	.word	index@(_ZN5flash16flash_fwd_kernelI23Flash_fwd_kernel_traitsILi128ELi128ELi32ELi4ELb0ELb0EN7cutlass6half_tE19Flash_kernel_traitsILi128ELi128ELi32ELi4ES3_EELb1ELb0ELb0ELb0ELb0ELb0ELb0ELb1EEEvNS_16Flash_fwd_paramsE)
        /*0110*/ 	.word	0x00000088


	//----- nvinfo : EIATTR_REGCOUNT
	.align		4
.L_56:
        /*0114*/ 	.byte	0x04, 0x2f
        /*0116*/ 	.short	(.L_58 - .L_57)
	.align		4
.L_57:
        /*0118*/ 	.word	index@(_ZN5flash16flash_fwd_kernelI23Flash_fwd_kernel_traitsILi128ELi128ELi32ELi4ELb0ELb0EN7cutlass6half_tE19Flash_kernel_traitsILi128ELi128ELi32ELi4ES3_EELb1ELb0ELb0ELb1ELb0ELb0ELb0ELb0EEEvNS_16Flash_fwd_paramsE)
        /*011c*/ 	.word	0x000000ff


	//----- nvinfo : EIATTR_FRAME_SIZE
	.align		4
.L_58:
        /*0120*/ 	.byte	0x04, 0x11
        /*0122*/ 	.short	(.L_60 - .L_59)
	.align		4
.L_59:
        /*0124*/ 	.word	index@(_ZN5flash16flash_fwd_kernelI23Flash_fwd_kernel_traitsILi128ELi128ELi32ELi4ELb0ELb0EN7cutlass6half_tE19Flash_kernel_traitsILi128ELi128ELi32ELi4ES3_EELb1ELb0ELb0ELb1ELb0ELb0ELb0ELb0EEEvNS_16Flash_fwd_paramsE)
        /*0128*/ 	.word	0x00000030


	//----- nvinfo : EIATTR_REGCOUNT
	.align		4
.L_60:
        /*012c*/ 	.byte	0x04, 0x2f
        /*012e*/ 	.short	(.L_62 - .L_61)
	.align		4
.L_61:
        /*0130*/ 	.word	index@(_ZN5flash16flash_fwd_kernelI23Flash_fwd_kernel_traitsILi128ELi128ELi32ELi4ELb0ELb0EN7cutlass6half_tE19Flash_kernel_traitsILi128ELi128ELi32ELi4ES3_EELb0ELb0ELb0ELb0ELb1ELb1ELb1ELb0EEEvNS_16Flash_fwd_paramsE)
        /*0134*/ 	.word	0x000000ff


	//----- nvinfo : EIATTR_FRAME_SIZE
	.align		4
.L_62:
        /*0138*/ 	.byte	0x04, 0x11
        /*013a*/ 	.short	(.L_64 - .L_63)
	.align		4
.L_63:
        /*013c*/ 	.word	index@(_ZN5flash16flash_fwd_kernelI23Flash_fwd_kernel_traitsILi128ELi128ELi32ELi4ELb0ELb0EN7cutlass6half_tE19Flash_kernel_traitsILi128ELi128ELi32ELi4ES3_EELb0ELb0ELb0ELb0ELb1ELb1ELb1ELb0EEEvNS_16Flash_fwd_paramsE)
        /*0140*/ 	.word	0x00000030


	//----- nvinfo : EIATTR_REGCOUNT
	.align		4
.L_64:
        /*0144*/ 	.byte	0x04, 0x2f
        /*0146*/ 	.short	(.L_66 - .L_65)
	.align		4
.L_65:
        /*0148*/ 	.word	index@(_ZN5flash16flash_fwd_kernelI23Flash_fwd_kernel_traitsILi128ELi128ELi32ELi4ELb0ELb0EN7cutlass6half_tE19Flash_kernel_traitsILi128ELi128ELi32ELi4ES3_EELb1ELb0ELb0ELb0ELb1ELb1ELb0ELb0EEEvNS_16Flash_fwd_paramsE)
        /*014c*/ 	.word	0x000000ff


	//----- nvinfo : EIATTR_FRAME_SIZE
	.align		4
.L_66:
        /*0150*/ 	.byte	0x04, 0x11
        /*0152*/ 	.short	(.L_68 - .L_67)
	.align		4
.L_67:
        /*0154*/ 	.word	index@(_ZN5flash16flash_fwd_kernelI23Flash_fwd_kernel_traitsILi128ELi128ELi32ELi4ELb0ELb0EN7cutlass6half_tE19Flash_kernel_traitsILi128ELi128ELi32ELi4ES3_EELb1ELb0ELb0ELb0ELb1ELb1ELb0ELb0EEEvNS_16Flash_fwd_paramsE)
        /*0158*/ 	.word	0x00000020


	//----- nvinfo : EIATTR_REGCOUNT
	.align		4
.L_68:
        /*015c*/ 	.byte	0x04, 0x2f
        /*015e*/ 	.short	(.L_70 - .L_69)
	.align		4
.L_69:
        /*0160*/ 	.word	index@(_ZN5flash16flash_fwd_kernelI23Flash_fwd_kernel_traitsILi128ELi128ELi32ELi4ELb0ELb0EN7cutlass6half_tE19Flash_kernel_traitsILi128ELi128ELi32ELi4ES3_EELb1ELb0ELb1ELb0ELb0ELb0ELb0ELb0EEEvNS_16Flash_fwd_paramsE)
        /*0164*/ 	.word	0x000000ff


	//----- nvinfo : EIATTR_FRAME_SIZE
	.align		4
.L_70:
        /*0168*/ 	.byte	0x04, 0x11
        /*016a*/ 	.short	(.L_72 - .L_71)
	.align		4
.L_71:
        /*016c*/ 	.word	index@(_ZN5flash16flash_fwd_kernelI23Flash_fwd_kernel_traitsILi128ELi128ELi32ELi4ELb0ELb0EN7cutlass6half_tE19Flash_kernel_traitsILi128ELi128ELi32ELi4ES3_EELb1ELb0ELb1ELb0ELb0ELb0ELb0ELb0EEEvNS_16Flash_fwd_paramsE)
        /*0170*/ 	.word	0x00000080


	//----- nvinfo : EIATTR_REGCOUNT
	.align		4
.L_72:
        /*0174*/ 	.byte	0x04, 0x2f
        /*0176*/ 	.short	(.L_74 - .L_73)
	.align		4
.L_73:
        /*0178*/ 	.word	index@(_ZN5flash16flash_fwd_kernelI23Flash_fwd_kernel_traitsILi128ELi128ELi32ELi4ELb0ELb0EN7cutlass6half_tE19Flash_kernel_traitsILi128ELi128ELi32ELi4ES3_EELb1ELb0ELb0ELb0ELb0ELb0ELb0ELb0EEEvNS_16Flash_fwd_paramsE)
        /*017c*/ 	.word	0x000000ff


	//----- nvinfo : EIATTR_FRAME_SIZE
	.align		4
.L_74:
        /*0180*/ 	.byte	0x04, 0x11
        /*0182*/ 	.short	(.L_76 - .L_75)
	.align		4
.L_75:
        /*0184*/ 	.word	index@(_ZN5flash16flash_fwd_kernelI23Flash_fwd_kernel_traitsILi128ELi128ELi32ELi4ELb0ELb0EN7cutlass6half_tE19Flash_kernel_traitsILi128ELi128ELi32ELi4ES3_EELb1ELb0ELb0ELb0ELb0ELb0ELb0ELb0EEEvNS_16Flash_fwd_paramsE)
        /*0188*/ 	.word	0x00000020


	//----- nvinfo : EIATTR_REGCOUNT
	.align		4
.L_76:
        /*018c*/ 	.byte	0x04, 0x2f
        /*018e*/ 	.short	(.L_78 - .L_77)
	.align		4
.L_77:
        /*0190*/ 	.word	index@(_ZN5flash16flash_fwd_kernelI23Flash_fwd_kernel_traitsILi128ELi128ELi32ELi4ELb0ELb0EN7cutlass6half_tE19Flash_kernel_traitsILi128ELi128ELi32ELi4ES3_EELb0ELb0ELb0ELb0ELb0ELb1ELb1ELb0EEEvNS_16Flash_fwd_paramsE)
        /*0194*/ 	.word	0x000000ff


	//----- nvinfo : EIATTR_FRAME_SIZE
	.align		4
.L_78:
        /*0198*/ 	.byte	0x04, 0x11
        /*019a*/ 	.short	(.L_80 - .L_79)
	.align		4
.L_79:
        /*019c*/ 	.word	index@(_ZN5flash16flash_fwd_kernelI23Flash_fwd_kernel_traitsILi128ELi128ELi32ELi4ELb0ELb0EN7cutlass6half_tE19Flash_kernel_traitsILi128ELi128ELi32ELi4ES3_EELb0ELb0ELb0ELb0ELb0ELb1ELb1ELb0EEEvNS_16Flash_fwd_paramsE)
        /*01a0*/ 	.word	0x00000048


	//----- nvinfo : EIATTR_REGCOUNT
	.align		4
.L_80:
        /*01a4*/ 	.byte	0x04, 0x2f
        /*01a6*/ 	.short	(.L_82 - .L_81)
	.align		4
.L_81:
        /*01a8*/ 	.word	index@(_ZN5flash16flash_fwd_kernelI23Flash_fwd_kernel_traitsILi128ELi128ELi32ELi4ELb0ELb0EN7cutlass6half_tE19Flash_kernel_traitsILi128ELi128ELi32ELi4ES3_EELb1ELb0ELb0ELb0ELb0ELb1ELb0ELb0EEEvNS_16Flash_fwd_paramsE)
        /*01ac*/ 	.word	0x000000ff


	//----- nvinfo : EIATTR_FRAME_SIZE
	.align		4
.L_82:
        /*01b0*/ 	.byte	0x04, 0x11
        /*01b2*/ 	.short	(.L_84 - .L_83)
	.align		4
.L_83:
        /*01b4*/ 	.word	index@(_ZN5flash16flash_fwd_kernelI23Flash_fwd_kernel_traitsILi128ELi128ELi32ELi4ELb0ELb0EN7cutlass6half_tE19Flash_kernel_traitsILi128ELi128ELi32ELi4ES3_EELb1ELb0ELb0ELb0ELb0ELb1ELb0ELb0EEEvNS_16Flash_fwd_paramsE)
        /*01b8*/ 	.word	0x00000020


	//----- nvinfo : EIATTR_REGCOUNT
	.align		4
.L_84:
        /*01bc*/ 	.byte	0x04, 0x2f
        /*01be*/ 	.short	(.L_86 - .L_85)
	.align		4
.L_85:
        /*01c0*/ 	.word	index@(_ZN5flash16flash_fwd_kernelI23Flash_fwd_kernel_traitsILi128ELi128ELi32ELi4ELb0ELb0EN7cutlass6half_tE19Flash_kernel_traitsILi128ELi128ELi32ELi4ES3_EELb0ELb0ELb1ELb1ELb0ELb0ELb0ELb0EEEvNS_16Flash_fwd_paramsE)
        /*01c4*/ 	.word	0x000000ff


	//----- nvinfo : EIATTR_FRAME_SIZE
	.align		4
.L_86:
        /*01c8*/ 	.byte	0x04, 0x11
        /*01ca*/ 	.short	(.L_88 - .L_87)
	.align		4
.L_87:
        /*01cc*/ 	.word	index@(_ZN5flash16flash_fwd_kernelI23Flash_fwd_kernel_traitsILi128ELi128ELi32ELi4ELb0ELb0EN7cutlass6half_tE19Flash_kernel_traitsILi128ELi128ELi32ELi4ES3_EELb0ELb0ELb1ELb1ELb0ELb0ELb0ELb0EEEvNS_16Flash_fwd_paramsE)
        /*01d0*/ 	.word	0x00000048


	//----- nvinfo : EIATTR_REGCOUNT
	.align		4
.L_88:
        /*01d4*/ 	.byte	0x04, 0x2f
        /*01d6*/ 	.short	(.L_90 - .L_89)
	.align		4
.L_89:
        /*01d8*/ 	.word	index@(_ZN5flash16flash_fwd_kernelI23Flash_fwd_kernel_traitsILi128ELi128ELi32ELi4ELb0ELb0EN7cutlass6half_tE19Flash_kernel_traitsILi128ELi128ELi32ELi4ES3_EELb0ELb0ELb1ELb0ELb0ELb0ELb0ELb0EEEvNS_16Flash_fwd_paramsE)
        /*01dc*/ 	.word	0x000000ff


	//----- nvinfo : EIATTR_FRAME_SIZE
	.align		4
.L_90:
        /*01e0*/ 	.byte	0x04, 0x11
        /*01e2*/ 	.short	(.L_92 - .L_91)
	.align		4
.L_91:
        /*01e4*/ 	.word	index@(_ZN5flash16flash_fwd_kernelI23Flash_fwd_kernel_traitsILi128ELi128ELi32ELi4ELb0ELb0EN7cutlass6half_tE19Flash_kernel_traitsILi128ELi128ELi32ELi4ES3_EELb0ELb0ELb1ELb0ELb0ELb0ELb0ELb0EEEvNS_16Flash_fwd_paramsE)
        /*01e8*/ 	.word	0x00000048


	//----- nvinfo : EIATTR_REGCOUNT
	.align		4
.L_92:
        /*01ec*/ 	.byte	0x04, 0x2f
        /*01ee*/ 	.short	(.L_94 - .L_93)
	.align		4
.L_93:
        /*01f0*/ 	.word	index@(_ZN5flash16flash_fwd_kernelI23Flash_fwd_kernel_traitsILi128ELi128ELi32ELi4ELb0ELb0EN7cutlass6half_tE19Flash_kernel_traitsILi128ELi128ELi32ELi4ES3_EELb0ELb0ELb1ELb0ELb0ELb1ELb0ELb0EEEvNS_16Flash_fwd_paramsE)
        /*01f4*/ 	.word	0x000000ff


	//----- nvinfo : EIATTR_FRAME_SIZE
	.align		4
.L_94:
        /*01f8*/ 	.byte	0x04, 0x11
        /*01fa*/ 	.short	(.L_96 - .L_95)
	.align		4
.L_95:
        /*01fc*/ 	.word	index@(_ZN5flash16flash_fwd_kernelI23Flash_fwd_kernel_traitsILi128ELi128ELi32ELi4ELb0ELb0EN7cutlass6half_tE19Flash_kernel_traitsILi128ELi128ELi32ELi4ES3_EELb0ELb0ELb1ELb0ELb0ELb1ELb0ELb0EEEvNS_16Flash_fwd_paramsE)
        /*0200*/ 	.word	0x00000040


	//----- nvinfo : EIATTR_REGCOUNT
	.align		4
.L_96:
        /*0204*/ 	.byte	0x04, 0x2f
        /*0206*/ 	.short	(.L_98 - .L_97)
	.align		4
.L_97:
        /*0208*/ 	.word	index@(_ZN5flash16flash_fwd_kernelI23Flash_fwd_kernel_traitsILi128ELi128ELi32ELi4ELb0ELb0EN7cutlass6half_tE19Flash_kernel_traitsILi128ELi128ELi32ELi4ES3_EELb0ELb0ELb0ELb1ELb0ELb0ELb0ELb0EEEvNS_16Flash_fwd_paramsE)
        /*020c*/ 	.word	0x000000ff


	//----- nvinfo : EIATTR_FRAME_SIZE
	.align		4
.L_98:
        /*0210*/ 	.byte	0x04, 0x11
        /*0212*/ 	.short	(.L_100 - .L_99)
	.align		4
.L_99:
        /*0214*/ 	.word	index@(_ZN5flash16flash_fwd_kernelI23Flash_fwd_kernel_traitsILi128ELi128ELi32ELi4ELb0ELb0EN7cutlass6half_tE19Flash_kernel_traitsILi128ELi128ELi32ELi4ES3_EELb0ELb0ELb0ELb1ELb0ELb0ELb0ELb0EEEvNS_16Flash_fwd_paramsE)
        /*0218*/ 	.word	0x00000028


	//----- nvinfo : EIATTR_REGCOUNT
	.align		4
.L_100:
        /*021c*/ 	.byte	0x04, 0x2f
        /*021e*/ 	.short	(.L_102 - .L_101)
	.align		4
.L_101:
        /*0220*/ 	.word	index@(_ZN5flash16flash_fwd_kernelI23Flash_fwd_kernel_traitsILi128ELi128ELi32ELi4ELb0ELb0EN7cutlass6half_tE19Flash_kernel_traitsILi128ELi128ELi32ELi4ES3_EELb0ELb0ELb0ELb0ELb0ELb0ELb0ELb0EEEvNS_16Flash_fwd_paramsE)
        /*0224*/ 	.word	0x000000ff


	//----- nvinfo : EIATTR_FRAME_SIZE
	.align		4
.L_102:
        /*0228*/ 	.byte	0x04, 0x11
        /*022a*/ 	.short	(.L_104 - .L_103)
	.align		4
.L_103:
        /*022c*/ 	.word	index@(_ZN5flash16flash_fwd_kernelI23Flash_fwd_kernel_traitsILi128ELi128ELi32ELi4ELb0ELb0EN7cutlass6half_tE19Flash_kernel_traitsILi128ELi128ELi32ELi4ES3_EELb0ELb0ELb0ELb0ELb0ELb0ELb0ELb0EEEvNS_16Flash_fwd_paramsE)
        /*0230*/ 	.word	0x00000020


	//----- nvinfo : EIATTR_REGCOUNT
	.align		4
.L_104:
        /*0234*/ 	.byte	0x04, 0x2f
        /*0236*/ 	.short	(.L_106 - .L_105)
	.align		4
.L_105:
        /*0238*/ 	.word	index@(_ZN5flash16flash_fwd_kernelI23Flash_fwd_kernel_traitsILi128ELi128ELi32ELi4ELb0ELb0EN7cutlass6half_tE19Flash_kernel_traitsILi128ELi128ELi32ELi4ES3_EELb0ELb0ELb0ELb0ELb1ELb1ELb0ELb0EEEvNS_16Flash_fwd_paramsE)
        /*023c*/ 	.word	0x000000fe


	//----- nvinfo : EIATTR_FRAME_SIZE
	.align		4
.L_106:
        /*0240*/ 	.byte	0x04, 0x11
        /*0242*/ 	.short	(.L_108 - .L_107)
	.align		4
.L_107:
        /*0244*/ 	.word	index@(_ZN5flash16flash_fwd_kernelI23Flash_fwd_kernel_traitsILi128ELi128ELi32ELi4ELb0ELb0EN7cutlass6half_tE19Flash_kernel_traitsILi128ELi128ELi32ELi4ES3_EELb0ELb0ELb0ELb0ELb1ELb1ELb0ELb0EEEvNS_16Flash_fwd_paramsE)
        /*0248*/ 	.word	0x00000000


	//----- nvinfo : EIATTR_REGCOUNT
	.align		4
.L_108:
        /*024c*/ 	.byte	0x04, 0x2f
        /*024e*/ 	.short	(.L_110 - .L_109)
	.align		4
.L_109:
        /*0250*/ 	.word	index@(_ZN5flash16flash_fwd_kernelI23Flash_fwd_kernel_traitsILi128ELi128ELi32ELi4ELb0ELb0EN7cutlass6half_tE19Flash_kernel_traitsILi128ELi128ELi32ELi4ES3_EELb0ELb0ELb0ELb0ELb0ELb1ELb0ELb0EEEvNS_16Flash_fwd_paramsE)
        /*0254*/ 	.word	0x000000ff


	//----- nvinfo : EIATTR_FRAME_SIZE
	.align		4
.L_110:
        /*0258*/ 	.byte	0x04, 0x11
        /*025a*/ 	.short	(.L_112 - .L_111)
	.align		4
.L_111:
        /*025c*/ 	.word	index@(_ZN5flash16flash_fwd_kernelI23Flash_fwd_kernel_traitsILi128ELi128ELi32ELi4ELb0ELb0EN7cutlass6half_tE19Flash_kernel_traitsILi128ELi128ELi32ELi4ES3_EELb0ELb0ELb0ELb0ELb0ELb1ELb0ELb0EEEvNS_16Flash_fwd_paramsE)
        /*0260*/ 	.word	0x00000010


	//----- nvinfo : EIATTR_REGCOUNT
	.align		4
.L_112:
        /*0264*/ 	.byte	0x04, 0x2f
        /*0266*/ 	.short	(.L_114 - .L_113)
	.align		4
.L_113:
        /*0268*/ 	.word	index@(_ZN5flash16flash_fwd_kernelI23Flash_fwd_kernel_traitsILi128ELi128ELi64ELi4ELb0ELb0EN7cutlass6half_tE19Flash_kernel_traitsILi128ELi128ELi64ELi4ES3_EELb0ELb0ELb1ELb1ELb0ELb0ELb1ELb0EEEvNS_16Flash_fwd_paramsE)
        /*026c*/ 	.word	0x000000ff


	//----- nvinfo : EIATTR_FRAME_SIZE
	.align		4
.L_114:
        /*0270*/ 	.byte	0x04, 0x11
        /*0272*/ 	.short	(.L_116 - .L_115)
	.align		4
.L_115:
        /*0274*/ 	.word	index@(_ZN5flash16flash_fwd_kernelI23Flash_fwd_kernel_traitsILi128ELi128ELi64ELi4ELb0ELb0EN7cutlass6half_tE19Flash_kernel_traitsILi128ELi128ELi64ELi4ES3_EELb0ELb0ELb1ELb1ELb0ELb0ELb1ELb0EEEvNS_16Flash_fwd_paramsE)
        /*0278*/ 	.word	0x000000d8


	//----- nvinfo : EIATTR_REGCOUNT
	.align		4
.L_116:
        /*027c*/ 	.byte	0x04, 0x2f
        /*027e*/ 	.short	(.L_118 - .L_117)
	.align		4
.L_117:
        /*0280*/ 	.word	index@(_ZN5flash16flash_fwd_kernelI23Flash_fwd_kernel_traitsILi128ELi128ELi64ELi4ELb0ELb0EN7cutlass6half_tE19Flash_kernel_traitsILi128ELi128ELi64ELi4ES3_EELb0ELb0ELb1ELb1ELb0ELb0ELb0ELb0EEEvNS_16Flash_fwd_paramsE)
        /*0284*/ 	.word	0x000000ff


	//----- nvinfo : EIATTR_FRAME_SIZE
	.align		4
.L_118:
        /*0288*/ 	.byte	0x04, 0x11
        /*028a*/ 	.short	(.L_120 - .L_119)
	.align		4
.L_119:
        /*028c*/ 	.word	index@(_ZN5flash16flash_fwd_kernelI23Flash_fwd_kernel_traitsILi128ELi128ELi64ELi4ELb0ELb0EN7cutlass6half_tE19Flash_kernel_traitsILi128ELi128ELi64ELi4ES3_EELb0ELb0ELb1ELb1ELb0ELb0ELb0ELb0EEEvNS_16Flash_fwd_paramsE)
        /*0290*/ 	.word	0x000000d0


	//----- nvinfo : EIATTR_REGCOUNT
	.align		4
.L_120:
        /*0294*/ 	.byte	0x04, 0x2f
        /*0296*/ 	.short	(.L_122 - .L_121)
	.align		4
.L_121:
        /*0298*/ 	.word	index@(_ZN5flash16flash_fwd_kernelI23Flash_fwd_kernel_traitsILi128ELi128ELi64ELi4ELb0ELb0EN7cutlass6half_tE19Flash_kernel_traitsILi128ELi128ELi64ELi4ES3_EELb0ELb0ELb1ELb0ELb0ELb0ELb1ELb0EEEvNS_16Flash_fwd_paramsE)
        /*029c*/ 	.word	0x000000ff


	//----- nvinfo : EIATTR_FRAME_SIZE
	.align		4
.L_122:
        /*02a0*/ 	.byte	0x04, 0x11
        /*02a2*/ 	.short	(.L_124 - .L_123)
	.align		4
.L_123:
        /*02a4*/ 	.word	index@(_ZN5flash16flash_fwd_kernelI23Flash_fwd_kernel_traitsILi128ELi128ELi64ELi4ELb0ELb0EN7cutlass6half_tE19Flash_kernel_traitsILi128ELi128ELi64ELi4ES3_EELb0ELb0ELb1ELb0ELb0ELb0ELb1ELb0EEEvNS_16Flash_fwd_paramsE)
        /*02a8*/ 	.word	0x000000e0


	//----- nvinfo : EIATTR_REGCOUNT
	.align		4
.L_124:
        /*02ac*/ 	.byte	0x04, 0x2f
        /*02ae*/ 	.short	(.L_126 - .L_125)
	.align		4
.L_125:
        /*02b0*/ 	.word	index@(_ZN5flash16flash_fwd_kernelI23Flash_fwd_kernel_traitsILi128ELi128ELi64ELi4ELb0ELb0EN7cutlass6half_tE19Flash_kernel_traitsILi128ELi128ELi64ELi4ES3_EELb0ELb0ELb1ELb0ELb0ELb0ELb0ELb0EEEvNS_16Flash_fwd_paramsE)
        /*02b4*/ 	.word	0x000000ff


	//----- nvinfo : EIATTR_FRAME_SIZE
	.align		4
.L_126:
        /*02b8*/ 	.byte	0x04, 0x11
        /*02ba*/ 	.short	(.L_128 - .L_127)
	.align		4
.L_127:
        /*02bc*/ 	.word	index@(_ZN5flash16flash_fwd_kernelI23Flash_fwd_kernel_traitsILi128ELi128ELi64ELi4ELb0ELb0EN7cutlass6half_tE19Flash_kernel_traitsILi128ELi128ELi64ELi4ES3_EELb0ELb0ELb1ELb0ELb0ELb0ELb0ELb0EEEvNS_16Flash_fwd_paramsE)
        /*02c0*/ 	.word	0x000000c8


	//----- nvinfo : EIATTR_REGCOUNT
	.align		4
.L_128:
        /*02c4*/ 	.byte	0x04, 0x2f
        /*02c6*/ 	.short	(.L_130 - .L_129)
	.align		4
.L_129:
        /*02c8*/ 	.word	index@(_ZN5flash16flash_fwd_kernelI23Flash_fwd_kernel_traitsILi128ELi128ELi64ELi4ELb0ELb0EN7cutlass6half_tE19Flash_kernel_traitsILi128ELi128ELi64ELi4ES3_EELb0ELb0ELb1ELb0ELb0ELb1ELb1ELb0EEEvNS_16Flash_fwd_paramsE)
        /*02cc*/ 	.word	0x000000ff


	//----- nvinfo : EIATTR_FRAME_SIZE
	.align		4
.L_130:
        /*02d0*/ 	.byte	0x04, 0x11
        /*02d2*/ 	.short	(.L_132 - .L_131)
	.align		4
.L_131:
        /*02d4*/ 	.word	index@(_ZN5flash16flash_fwd_kernelI23Flash_fwd_kernel_traitsILi128ELi128ELi64ELi4ELb0ELb0EN7cutlass6half_tE19Flash_kernel_traitsILi128ELi128ELi64ELi4ES3_EELb0ELb0ELb1ELb0ELb0ELb1ELb1ELb0EEEvNS_16Flash_fwd_paramsE)
        /*02d8*/ 	.word	0x000000e8


	//----- nvinfo : EIATTR_REGCOUNT
	.align		4
.L_132:
        /*02dc*/ 	.byte	0x04, 0x2f
        /*02de*/ 	.short	(.L_134 - .L_133)
	.align		4
.L_133:
        /*02e0*/ 	.word	index@(_ZN5flash16flash_fwd_kernelI23Flash_fwd_kernel_traitsILi128ELi128ELi64ELi4ELb0ELb0EN7cutlass6half_tE19Flash_kernel_traitsILi128ELi128ELi64ELi4ES3_EELb0ELb0ELb1ELb0ELb0ELb1ELb0ELb0EEEvNS_16Flash_fwd_paramsE)
        /*02e4*/ 	.word	0x000000ff


	//----- nvinfo : EIATTR_FRAME_SIZE
	.align		4
.L_134:
        /*02e8*/ 	.byte	0x04, 0x11
        /*02ea*/ 	.short	(.L_136 - .L_135)
	.align		4
.L_135:
        /*02ec*/ 	.word	index@(_ZN5flash16flash_fwd_kernelI23Flash_fwd_kernel_traitsILi128ELi128ELi64ELi4ELb0ELb0EN7cutlass6half_tE19Flash_kernel_traitsILi128ELi128ELi64ELi4ES3_EELb0ELb0ELb1ELb0ELb0ELb1ELb0ELb0EEEvNS_16Flash_fwd_paramsE)
        /*02f0*/ 	.word	0x000000b8


	//----- nvinfo : EIATTR_REGCOUNT
	.align		4
.L_136:
        /*02f4*/ 	.byte	0x04, 0x2f
        /*02f6*/ 	.short	(.L_138 - .L_137)
	.align		4
.L_137:
        /*02f8*/ 	.word	index@(_ZN5flash16flash_fwd_kernelI23Flash_fwd_kernel_traitsILi128ELi128ELi64ELi4ELb0ELb0EN7cutlass6half_tE19Flash_kernel_traitsILi128ELi128ELi64ELi4ES3_EELb0ELb0ELb0ELb1ELb0ELb0ELb1ELb0EEEvNS_16Flash_fwd_paramsE)
        /*02fc*/ 	.word	0x000000ff


	//----- nvinfo : EIATTR_FRAME_SIZE
	.align		4
.L_138:
        /*0300*/ 	.byte	0x04, 0x11
        /*0302*/ 	.short	(.L_140 - .L_139)
	.align		4
.L_139:
        /*0304*/ 	.word	index@(_ZN5flash16flash_fwd_kernelI23Flash_fwd_kernel_traitsILi128ELi128ELi64ELi4ELb0ELb0EN7cutlass6half_tE19Flash_kernel_traitsILi128ELi128ELi64ELi4ES3_EELb0ELb0ELb0ELb1ELb0ELb0ELb1ELb0EEEvNS_16Flash_fwd_paramsE)
        /*0308*/ 	.word	0x00000090


	//----- nvinfo : EIATTR_REGCOUNT
	.align		4
.L_140:
        /*030c*/ 	.byte	0x04, 0x2f
        /*030e*/ 	.short	(.L_142 - .L_141)
	.align		4
.L_141:
        /*0310*/ 	.word	index@(_ZN5flash16flash_fwd_kernelI23Flash_fwd_kernel_traitsILi128ELi128ELi64ELi4ELb0ELb0EN7cutlass6half_tE19Flash_kernel_traitsILi128ELi128ELi64ELi4ES3_EELb0ELb0ELb0ELb1ELb0ELb0ELb0ELb0EEEvNS_16Flash_fwd_paramsE)
        /*0314*/ 	.word	0x000000ff


	//----- nvinfo : EIATTR_FRAME_SIZE
	.align		4
.L_142:
        /*0318*/ 	.byte	0x04, 0x11
        /*031a*/ 	.short	(.L_144 - .L_143)
	.align		4
.L_143:
        /*031c*/ 	.word	index@(_ZN5flash16flash_fwd_kernelI23Flash_fwd_kernel_traitsILi128ELi128ELi64ELi4ELb0ELb0EN7cutlass6half_tE19Flash_kernel_traitsILi128ELi128ELi64ELi4ES3_EELb0ELb0ELb0ELb1ELb0ELb0ELb0ELb0EEEvNS_16Flash_fwd_paramsE)
        /*0320*/ 	.word	0x00000090


	//----- nvinfo : EIATTR_REGCOUNT
	.align		4
.L_144:
        /*0324*/ 	.byte	0x04, 0x2f
        /*0326*/ 	.short	(.L_146 - .L_145)
	.align		4
.L_145:
        /*0328*/ 	.word	index@(_ZN5flash16flash_fwd_kernelI23Flash_fwd_kernel_traitsILi128ELi128ELi64ELi4ELb0ELb0EN7cutlass6half_tE19Flash_kernel_traitsILi128ELi128ELi64ELi4ES3_EELb0ELb0ELb0ELb0ELb0ELb0ELb1ELb0EEEvNS_16Flash_fwd_paramsE)
        /*032c*/ 	.word	0x000000ff


	//----- nvinfo : EIATTR_FRAME_SIZE
	.align		4
.L_146:
        /*0330*/ 	.byte	0x04, 0x11
        /*0332*/ 	.short	(.L_148 - .L_147)
	.align		4
.L_147:
        /*0334*/ 	.word	index@(_ZN5flash16flash_fwd_kernelI23Flash_fwd_kernel_traitsILi128ELi128ELi64ELi4ELb0ELb0EN7cutlass6half_tE19Flash_kernel_traitsILi128ELi128ELi64ELi4ES3_EELb0ELb0ELb0ELb0ELb0ELb0ELb1ELb0EEEvNS_16Flash_fwd_paramsE)
        /*0338*/ 	.word	0x000000d8


	//----- nvinfo : EIATTR_REGCOUNT
	.align		4
.L_148:
        /*033c*/ 	.byte	0x04, 0x2f
        /*033e*/ 	.short	(.L_150 - .L_149)
	.align		4
.L_149:
        /*0340*/ 	.word	index@(_ZN5flash16flash_fwd_kernelI23Flash_fwd_kernel_traitsILi128ELi128ELi64ELi4ELb0ELb0EN7cutlass6half_tE19Flash_kernel_traitsILi128ELi128ELi64ELi4ES3_EELb0ELb0ELb0ELb0ELb0ELb0ELb0ELb0EEEvNS_16Flash_fwd_paramsE)
        /*0344*/ 	.word	0x000000ff


	//----- nvinfo : EIATTR_FRAME_SIZE
	.align		4
.L_150:
        /*0348*/ 	.byte	0x04, 0x11
        /*034a*/ 	.short	(.L_152 - .L_151)
	.align		4
.L_151:
        /*034c*/ 	.word	index@(_ZN5flash16flash_fwd_kernelI23Flash_fwd_kernel_traitsILi128ELi128ELi64ELi4ELb0ELb0EN7cutlass6half_tE19Flash_kernel_traitsILi128ELi128ELi64ELi4ES3_EELb0ELb0ELb0ELb0ELb0ELb0ELb0ELb0EEEvNS_16Flash_fwd_paramsE)
        /*0350*/ 	.word	0x000000b0


	//----- nvinfo : EIATTR_REGCOUNT
	.align		4
.L_152:
        /*0354*/ 	.byte	0x04, 0x2f
        /*0356*/ 	.short	(.L_154 - .L_153)
	.align		4
.L_153:
        /*0358*/ 	.word	index@(_ZN5flash16flash_fwd_kernelI23Flash_fwd_kernel_traitsILi128ELi128ELi64ELi4ELb0ELb0EN7cutlass6half_tE19Flash_kernel_traitsILi128ELi128ELi64ELi4ES3_EELb0ELb0ELb0ELb0ELb1ELb1ELb1ELb0EEEvNS_16Flash_fwd_paramsE)
        /*035c*/ 	.word	0x000000ff


	//----- nvinfo : EIATTR_FRAME_SIZE
	.align		4
.L_154:
        /*0360*/ 	.byte	0x04, 0x11
        /*0362*/ 	.short	(.L_156 - .L_155)
	.align		4
.L_155:
        /*0364*/ 	.word	index@(_ZN5flash16flash_fwd_kernelI23Flash_fwd_kernel_traitsILi128ELi128ELi64ELi4ELb0ELb0EN7cutlass6half_tE19Flash_kernel_traitsILi128ELi128ELi64ELi4ES3_EELb0ELb0ELb0ELb0ELb1ELb1ELb1ELb0EEEvNS_16Flash_fwd_paramsE)
        /*0368*/ 	.word	0x00000088


	//----- nvinfo : EIATTR_REGCOUNT
	.align		4
.L_156:
        /*036c*/ 	.byte	0x04, 0x2f
        /*036e*/ 	.short	(.L_158 - .L_157)
	.align		4
.L_157:
        /*0370*/ 	.word	index@(_ZN5flash16flash_fwd_kernelI23Flash_fwd_kernel_traitsILi128ELi128ELi64ELi4ELb0ELb0EN7cutlass6half_tE19Flash_kernel_traitsILi128ELi128ELi64ELi4ES3_EELb0ELb0ELb0ELb0ELb1ELb1ELb0ELb0EEEvNS_16Flash_fwd_paramsE)
        /*0374*/ 	.word	0x000000ff


	//----- nvinfo : EIATTR_FRAME_SIZE
	.align		4
.L_158:
        /*0378*/ 	.byte	0x04, 0x11
        /*037a*/ 	.short	(.L_160 - .L_159)
	.align		4
.L_159:
        /*037c*/ 	.word	index@(_ZN5flash16flash_fwd_kernelI23Flash_fwd_kernel_traitsILi128ELi128ELi64ELi4ELb0ELb0EN7cutlass6half_tE19Flash_kernel_traitsILi128ELi128ELi64ELi4ES3_EELb0ELb0ELb0ELb0ELb1ELb1ELb0ELb0EEEvNS_16Flash_fwd_paramsE)
        /*0380*/ 	.word	0x000000a0


	//----- nvinfo : EIATTR_REGCOUNT
	.align		4
.L_160:
        /*0384*/ 	.byte	0x04, 0x2f
        /*0386*/ 	.short	(.L_162 - .L_161)
	.align		4
.L_161:
        /*0388*/ 	.word	index@(_ZN5flash16flash_fwd_kernelI23Flash_fwd_kernel_traitsILi128ELi128ELi64ELi4ELb0ELb0EN7cutlass6half_tE19Flash_kernel_traitsILi128ELi128ELi64ELi4ES3_EELb0ELb0ELb0ELb0ELb0ELb1ELb1ELb0EEEvNS_16Flash_fwd_paramsE)
        /*038c*/ 	.word	0x000000ff


	//----- nvinfo : EIATTR_FRAME_SIZE
	.align		4
.L_162:
        /*0390*/ 	.byte	0x04, 0x11
        /*0392*/ 	.short	(.L_164 - .L_163)
	.align		4
.L_163:
        /*0394*/ 	.word	index@(_ZN5flash16flash_fwd_kernelI23Flash_fwd_kernel_traitsILi128ELi128ELi64ELi4ELb0ELb0EN7cutlass6half_tE19Flash_kernel_traitsILi128ELi128ELi64ELi4ES3_EELb0ELb0ELb0ELb0ELb0ELb1ELb1ELb0EEEvNS_16Flash_fwd_paramsE)
        /*0398*/ 	.word	0x00000078


	//----- nvinfo : EIATTR_REGCOUNT
	.align		4
.L_164:
        /*039c*/ 	.byte	0x04, 0x2f
        /*039e*/ 	.short	(.L_166 - .L_165)
	.align		4
.L_165:
        /*03a0*/ 	.word	index@(_ZN5flash16flash_fwd_kernelI23Flash_fwd_kernel_traitsILi128ELi128ELi64ELi4ELb0ELb0EN7cutlass6half_tE19Flash_kernel_traitsILi128ELi128ELi64ELi4ES3_EELb0ELb0ELb0ELb0ELb0ELb1ELb0ELb0EEEvNS_16Flash_fwd_paramsE)
        /*03a4*/ 	.word	0x000000ff


	//----- nvinfo : EIATTR_FRAME_SIZE
	.align		4
.L_166:
        /*03a8*/ 	.byte	0x04, 0x11
        /*03aa*/ 	.short	(.L_168 - .L_167)
	.align		4
.L_167:
        /*03ac*/ 	.word	index@(_ZN5flash16flash_fwd_kernelI23Flash_fwd_kernel_traitsILi128ELi128ELi64ELi4ELb0ELb0EN7cutlass6half_tE19Flash_kernel_traitsILi128ELi128ELi64ELi4ES3_EELb0ELb0ELb0ELb0ELb0ELb1ELb0ELb0EEEvNS_16Flash_fwd_paramsE)
        /*03b0*/ 	.word	0x00000060


	//----- nvinfo : EIATTR_MIN_STACK_SIZE
	.align		4
.L_168:
        /*03b4*/ 	.byte	0x04, 0x12
        /*03b6*/ 	.short	(.L_170 - .L_169)
	.align		4
.L_169:
        /*03b8*/ 	.word	index@(_ZN5flash16flash_fwd_kernelI23Flash_fwd_kernel_traitsILi128ELi128ELi64ELi4ELb0ELb0EN7cutlass6half_tE19Flash_kernel_traitsILi128ELi128ELi64ELi4ES3_EELb0ELb0ELb0ELb0ELb0ELb1ELb0ELb0EEEvNS_16Flash_fwd_paramsE)
        /*03bc*/ 	.word	0x00000060


	//----- nvinfo : EIATTR_MIN_STACK_SIZE
	.align		4
.L_170:
        /*03c0*/ 	.byte	0x04, 0x12
        /*03c2*/ 	.short	(.L_172 - .L_171)
	.align		4
.L_171:
        /*03c4*/ 	.word	index@(_ZN5flash16flash_fwd_kernelI23Flash_fwd_kernel_traitsILi128ELi128ELi64ELi4ELb0ELb0EN7cutlass6half_tE19Flash_kernel_traitsILi128ELi128ELi64ELi4ES3_EELb0ELb0ELb0ELb0ELb0ELb1ELb1ELb0EEEvNS_16Flash_fwd_paramsE)
        /*03c8*/ 	.word	0x00000078


	//----- nvinfo : EIATTR_MIN_STACK_SIZE
	.align		4
.L_172:
        /*03cc*/ 	.byte	0x04, 0x12
        /*03ce*/ 	.short	(.L_174 - .L_173)
	.align		4
.L_173:
        /*03d0*/ 	.word	index@(_ZN5flash16flash_fwd_kernelI23Flash_fwd_kernel_traitsILi128ELi128ELi64ELi4ELb0ELb0EN7cutlass6half_tE19Flash_kernel_traitsILi128ELi128ELi64ELi4ES3_EELb0ELb0ELb0ELb0ELb1ELb1ELb0ELb0EEEvNS_16Flash_fwd_paramsE)
        /*03d4*/ 	.word	0x000000a0


	//----- nvinfo : EIATTR_MIN_STACK_SIZE
	.align		4
.L_174:
        /*03d8*/ 	.byte	0x04, 0x12
        /*03da*/ 	.short	(.L_176 - .L_175)
	.align		4
.L_175:
        /*03dc*/ 	.word	index@(_ZN5flash16flash_fwd_kernelI23Flash_fwd_kernel_traitsILi128ELi128ELi64ELi4ELb0ELb0EN7cutlass6half_tE19Flash_kernel_traitsILi128ELi128ELi64ELi4ES3_EELb0ELb0ELb0ELb0ELb1ELb1ELb1ELb0EEEvNS_16Flash_fwd_paramsE)
        /*03e0*/ 	.word	0x00000088


	//----- nvinfo : EIATTR_MIN_STACK_SIZE
	.align		4
.L_176:
        /*03e4*/ 	.byte	0x04, 0x12
        /*03e6*/ 	.short	(.L_178 - .L_177)
	.align		4
.L_177:
        /*03e8*/ 	.word	index@(_ZN5flash16flash_fwd_kernelI23Flash_fwd_kernel_traitsILi128ELi128ELi64ELi4ELb0ELb0EN7cutlass6half_tE19Flash_kernel_traitsILi128ELi128ELi64ELi4ES3_EELb0ELb0ELb0ELb0ELb0ELb0ELb0ELb0EEEvNS_16Flash_fwd_paramsE)
        /*03ec*/ 	.word	0x000000b0


	//----- nvinfo : EIATTR_MIN_STACK_SIZE
	.align		4
.L_178:
        /*03f0*/ 	.byte	0x04, 0x12
        /*03f2*/ 	.short	(.L_180 - .L_179)
	.align		4
.L_179:
        /*03f4*/ 	.word	index@(_ZN5flash16flash_fwd_kernelI23Flash_fwd_kernel_traitsILi128ELi128ELi64ELi4ELb0ELb0EN7cutlass6half_tE19Flash_kernel_traitsILi128ELi128ELi64ELi4ES3_EELb0ELb0ELb0ELb0ELb0ELb0ELb1ELb0EEEvNS_16Flash_fwd_paramsE)
        /*03f8*/ 	.word	0x000000d8


	//----- nvinfo : EIATTR_MIN_STACK_SIZE
	.align		4
.L_180:
        /*03fc*/ 	.byte	0x04, 0x12
        /*03fe*/ 	.short	(.L_182 - .L_181)
	.align		4
.L_181:
        /*0400*/ 	.word	index@(_ZN5flash16flash_fwd_kernelI23Flash_fwd_kernel_traitsILi128ELi128ELi64ELi4ELb0ELb0EN7cutlass6half_tE19Flash_kernel_traitsILi128ELi128ELi64ELi4ES3_EELb0ELb0ELb0ELb1ELb0ELb0ELb0ELb0EEEvNS_16Flash_fwd_paramsE)
        /*0404*/ 	.word	0x00000090


	//----- nvinfo : EIATTR_MIN_STACK_SIZE
	.align		4
.L_182:
        /*0408*/ 	.byte	0x04, 0x12
        /*040a*/ 	.short	(.L_184 - .L_183)
	.align		4
.L_183:
        /*040c*/ 	.word	index@(_ZN5flash16flash_fwd_kernelI23Flash_fwd_kernel_traitsILi128ELi128ELi64ELi4ELb0ELb0EN7cutlass6half_tE19Flash_kernel_traitsILi128ELi128ELi64ELi4ES3_EELb0ELb0ELb0ELb1ELb0ELb0ELb1ELb0EEEvNS_16Flash_fwd_paramsE)
        /*0410*/ 	.word	0x00000090


	//----- nvinfo : EIATTR_MIN_STACK_SIZE
	.align		4
.L_184:
        /*0414*/ 	.byte	0x04, 0x12
        /*0416*/ 	.short	(.L_186 - .L_185)
	.align		4
.L_185:
        /*0418*/ 	.word	index@(_ZN5flash16flash_fwd_kernelI23Flash_fwd_kernel_traitsILi128ELi128ELi64ELi4ELb0ELb0EN7cutlass6half_tE19Flash_kernel_traitsILi128ELi128ELi64ELi4ES3_EELb0ELb0ELb1ELb0ELb0ELb1ELb0ELb0EEEvNS_16Flash_fwd_paramsE)
        /*041c*/ 	.word	0x000000b8


	//----- nvinfo : EIATTR_MIN_STACK_SIZE
	.align		4
.L_186:
        /*0420*/ 	.byte	0x04, 0x12
        /*0422*/ 	.short	(.L_188 - .L_187)
	.align		4
.L_187:
        /*0424*/ 	.word	index@(_ZN5flash16flash_fwd_kernelI23Flash_fwd_kernel_traitsILi128ELi128ELi64ELi4ELb0ELb0EN7cutlass6half_tE19Flash_kernel_traitsILi128ELi128ELi64ELi4ES3_EELb0ELb0ELb1ELb0ELb0ELb1ELb1ELb0EEEvNS_16Flash_fwd_paramsE)
        /*0428*/ 	.word	0x000000e8


	//----- nvinfo : EIATTR_MIN_STACK_SIZE
	.align		4
.L_188:
        /*042c*/ 	.byte	0x04, 0x12
        /*042e*/ 	.short	(.L_190 - .L_189)
	.align		4
.L_189:
        /*0430*/ 	.word	index@(_ZN5flash16flash_fwd_kernelI23Flash_fwd_kernel_traitsILi128ELi128ELi64ELi4ELb0ELb0EN7cutlass6half_tE19Flash_kernel_traitsILi128ELi128ELi64ELi4ES3_EELb0ELb0ELb1ELb0ELb0ELb0ELb0ELb0EEEvNS_16Flash_fwd_paramsE)
        /*0434*/ 	.word	0x000000c8


	//----- nvinfo : EIATTR_MIN_STACK_SIZE
	.align		4
.L_190:
        /*0438*/ 	.byte	0x04, 0x12
        /*043a*/ 	.short	(.L_192 - .L_191)
	.align		4
.L_191:
        /*043c*/ 	.word	index@(_ZN5flash16flash_fwd_kernelI23Flash_fwd_kernel_traitsILi128ELi128ELi64ELi4ELb0ELb0EN7cutlass6half_tE19Flash_kernel_traitsILi128ELi128ELi64ELi4ES3_EELb0ELb0ELb1ELb0ELb0ELb0ELb1ELb0EEEvNS_16Flash_fwd_paramsE)
        /*0440*/ 	.word	0x000000e0


	//----- nvinfo : EIATTR_MIN_STACK_SIZE
	.align		4
.L_192:
        /*0444*/ 	.byte	0x04, 0x12
        /*0446*/ 	.short	(.L_194 - .L_193)
	.align		4
.L_193:
        /*0448*/ 	.word	index@(_ZN5flash16flash_fwd_kernelI23Flash_fwd_kernel_traitsILi128ELi128ELi64ELi4ELb0ELb0EN7cutlass6half_tE19Flash_kernel_traitsILi128ELi128ELi64ELi4ES3_EELb0ELb0ELb1ELb1ELb0ELb0ELb0ELb0EEEvNS_16Flash_fwd_paramsE)
        /*044c*/ 	.word	0x000000d0


	//----- nvinfo : EIATTR_MIN_STACK_SIZE
	.align		4
.L_194:
        /*0450*/ 	.byte	0x04, 0x12
        /*0452*/ 	.short	(.L_196 - .L_195)
	.align		4
.L_195:
        /*0454*/ 	.word	index@(_ZN5flash16flash_fwd_kernelI23Flash_fwd_kernel_traitsILi128ELi128ELi64ELi4ELb0ELb0EN7cutlass6half_tE19Flash_kernel_traitsILi128ELi128ELi64ELi4ES3_EELb0ELb0ELb1ELb1ELb0ELb0ELb1ELb0EEEvNS_16Flash_fwd_paramsE)
        /*0458*/ 	.word	0x000000d8


	//----- nvinfo : EIATTR_MIN_STACK_SIZE
	.align		4
.L_196:
        /*045c*/ 	.byte	0x04, 0x12
        /*045e*/ 	.short	(.L_198 - .L_197)
	.align		4
.L_197:
        /*0460*/ 	.word	index@(_ZN5flash16flash_fwd_kernelI23Flash_fwd_kernel_traitsILi128ELi128ELi32ELi4ELb0ELb0EN7cutlass6half_tE19Flash_kernel_traitsILi128ELi128ELi32ELi4ES3_EELb0ELb0ELb0ELb0ELb0ELb1ELb0ELb0EEEvNS_16Flash_fwd_paramsE)
        /*0464*/ 	.word	0x00000010


	//----- nvinfo : EIATTR_MIN_STACK_SIZE
	.align		4
.L_198:
        /*0468*/ 	.byte	0x04, 0x12
        /*046a*/ 	.short	(.L_200 - .L_199)
	.align		4
.L_199:
        /*046c*/ 	.word	index@(_ZN5flash16flash_fwd_kernelI23Flash_fwd_kernel_traitsILi128ELi128ELi32ELi4ELb0ELb0EN7cutlass6half_tE19Flash_kernel_traitsILi128ELi128ELi32ELi4ES3_EELb0ELb0ELb0ELb0ELb1ELb1ELb0ELb0EEEvNS_16Flash_fwd_paramsE)
        /*0470*/ 	.word	0x00000000


	//----- nvinfo : EIATTR_MIN_STACK_SIZE
	.align		4
.L_200:
        /*0474*/ 	.byte	0x04, 0x12
        /*0476*/ 	.short	(.L_202 - .L_201)
	.align		4
.L_201:
        /*0478*/ 	.word	index@(_ZN5flash16flash_fwd_kernelI23Flash_fwd_kernel_traitsILi128ELi128ELi32ELi4ELb0ELb0EN7cutlass6half_tE19Flash_kernel_traitsILi128ELi128ELi32ELi4ES3_EELb0ELb0ELb0ELb0ELb0ELb0ELb0ELb0EEEvNS_16Flash_fwd_paramsE)
        /*047c*/ 	.word	0x00000020


	//----- nvinfo : EIATTR_MIN_STACK_SIZE
	.align		4
.L_202:
        /*0480*/ 	.byte	0x04, 0x12
        /*0482*/ 	.short	(.L_204 - .L_203)
	.align		4
.L_203:
        /*0484*/ 	.word	index@(_ZN5flash16flash_fwd_kernelI23Flash_fwd_kernel_traitsILi128ELi128ELi32ELi4ELb0ELb0EN7cutlass6half_tE19Flash_kernel_traitsILi128ELi128ELi32ELi4ES3_EELb0ELb0ELb0ELb1ELb0ELb0ELb0ELb0EEEvNS_16Flash_fwd_paramsE)
        /*0488*/ 	.word	0x00000028


	//----- nvinfo : EIATTR_MIN_STACK_SIZE
	.align		4
.L_204:
        /*048c*/ 	.byte	0x04, 0x12
        /*048e*/ 	.short	(.L_206 - .L_205)
	.align		4
.L_205:
        /*0490*/ 	.word	index@(_ZN5flash16flash_fwd_kernelI23Flash_fwd_kernel_traitsILi128ELi128ELi32ELi4ELb0ELb0EN7cutlass6half_tE19Flash_kernel_traitsILi128ELi128ELi32ELi4ES3_EELb0ELb0ELb1ELb0ELb0ELb1ELb0ELb0EEEvNS_16Flash_fwd_paramsE)
        /*0494*/ 	.word	0x00000040


	//----- nvinfo : EIATTR_MIN_STACK_SIZE
	.align		4
.L_206:
        /*0498*/ 	.byte	0x04, 0x12
        /*049a*/ 	.short	(.L_208 - .L_207)
	.align		4
.L_207:
        /*049c*/ 	.word	index@(_ZN5flash16flash_fwd_kernelI23Flash_fwd_kernel_traitsILi128ELi128ELi32ELi4ELb0ELb0EN7cutlass6half_tE19Flash_kernel_traitsILi128ELi128ELi32ELi4ES3_EELb0ELb0ELb1ELb0ELb0ELb0ELb0ELb0EEEvNS_16Flash_fwd_paramsE)
        /*04a0*/ 	.word	0x00000048


	//----- nvinfo : EIATTR_MIN_STACK_SIZE
	.align		4
.L_208:
        /*04a4*/ 	.byte	0x04, 0x12
        /*04a6*/ 	.short	(.L_210 - .L_209)
	.align		4
.L_209:
        /*04a8*/ 	.word	index@(_ZN5flash16flash_fwd_kernelI23Flash_fwd_kernel_traitsILi128ELi128ELi32ELi4ELb0ELb0EN7cutlass6half_tE19Flash_kernel_traitsILi128ELi128ELi32ELi4ES3_EELb0ELb0ELb1ELb1ELb0ELb0ELb0ELb0EEEvNS_16Flash_fwd_paramsE)
        /*04ac*/ 	.word	0x00000048


	//----- nvinfo : EIATTR_MIN_STACK_SIZE
	.align		4
.L_210:
        /*04b0*/ 	.byte	0x04, 0x12
        /*04b2*/ 	.short	(.L_212 - .L_211)
	.align		4
.L_211:
        /*04b4*/ 	.word	index@(_ZN5flash16flash_fwd_kernelI23Flash_fwd_kernel_traitsILi128ELi128ELi32ELi4ELb0ELb0EN7cutlass6half_tE19Flash_kernel_traitsILi128ELi128ELi32ELi4ES3_EELb1ELb0ELb0ELb0ELb0ELb1ELb0ELb0EEEvNS_16Flash_fwd_paramsE)
        /*04b8*/ 	.word	0x00000020


	//----- nvinfo : EIATTR_MIN_STACK_SIZE
	.align		4
.L_212:
        /*04bc*/ 	.byte	0x04, 0x12
        /*04be*/ 	.short	(.L_214 - .L_213)
	.align		4
.L_213:
        /*04c0*/ 	.word	index@(_ZN5flash16flash_fwd_kernelI23Flash_fwd_kernel_traitsILi128ELi128ELi32ELi4ELb0ELb0EN7cutlass6half_tE19Flash_kernel_traitsILi128ELi128ELi32ELi4ES3_EELb0ELb0ELb0ELb0ELb0ELb1ELb1ELb0EEEvNS_16Flash_fwd_paramsE)
        /*04c4*/ 	.word	0x00000048


	//----- nvinfo : EIATTR_MIN_STACK_SIZE
	.align		4
.L_214:
        /*04c8*/ 	.byte	0x04, 0x12
        /*04ca*/ 	.short	(.L_216 - .L_215)
	.align		4
.L_215:
        /*04cc*/ 	.word	index@(_ZN5flash16flash_fwd_kernelI23Flash_fwd_kernel_traitsILi128ELi128ELi32ELi4ELb0ELb0EN7cutlass6half_tE19Flash_kernel_traitsILi128ELi128ELi32ELi4ES3_EELb1ELb0ELb0ELb0ELb0ELb0ELb0ELb0EEEvNS_16Flash_fwd_paramsE)
        /*04d0*/ 	.word	0x00000020


	//----- nvinfo : EIATTR_MIN_STACK_SIZE
	.align		4
.L_216:
        /*04d4*/ 	.byte	0x04, 0x12
        /*04d6*/ 	.short	(.L_218 - .L_217)
	.align		4
.L_217:
        /*04d8*/ 	.word	index@(_ZN5flash16flash_fwd_kernelI23Flash_fwd_kernel_traitsILi128ELi128ELi32ELi4ELb0ELb0EN7cutlass6half_tE19Flash_kernel_traitsILi128ELi128ELi32ELi4ES3_EELb1ELb0ELb1ELb0ELb0ELb0ELb0ELb0EEEvNS_16Flash_fwd_paramsE)
        /*04dc*/ 	.word	0x00000080


	//----- nvinfo : EIATTR_MIN_STACK_SIZE
	.align		4
.L_218:
        /*04e0*/ 	.byte	0x04, 0x12
        /*04e2*/ 	.short	(.L_220 - .L_219)
	.align		4
.L_219:
        /*04e4*/ 	.word	index@(_ZN5flash16flash_fwd_kernelI23Flash_fwd_kernel_traitsILi128ELi128ELi32ELi4ELb0ELb0EN7cutlass6half_tE19Flash_kernel_traitsILi128ELi128ELi32ELi4ES3_EELb1ELb0ELb0ELb0ELb1ELb1ELb0ELb0EEEvNS_16Flash_fwd_paramsE)
        /*04e8*/ 	.word	0x00000020


	//----- nvinfo : EIATTR_MIN_STACK_SIZE
	.align		4
.L_220:
        /*04ec*/ 	.byte	0x04, 0x12
        /*04ee*/ 	.short	(.L_222 - .L_221)
	.align		4
.L_221:
        /*04f0*/ 	.word	index@(_ZN5flash16flash_fwd_kernelI23Flash_fwd_kernel_traitsILi128ELi128ELi32ELi4ELb0ELb0EN7cutlass6half_tE19Flash_kernel_traitsILi128ELi128ELi32ELi4ES3_EELb0ELb0ELb0ELb0ELb1ELb1ELb1ELb0EEEvNS_16Flash_fwd_paramsE)
        /*04f4*/ 	.word	0x00000030


	//----- nvinfo : EIATTR_MIN_STACK_SIZE
	.align		4
.L_222:
        /*04f8*/ 	.byte	0x04, 0x12
        /*04fa*/ 	.short	(.L_224 - .L_223)
	.align		4
.L_223:
        /*04fc*/ 	.word	index@(_ZN5flash16flash_fwd_kernelI23Flash_fwd_kernel_traitsILi128ELi128ELi32ELi4ELb0ELb0EN7cutlass6half_tE19Flash_kernel_traitsILi128ELi128ELi32ELi4ES3_EELb1ELb0ELb0ELb1ELb0ELb0ELb0ELb0EEEvNS_16Flash_fwd_paramsE)
        /*0500*/ 	.word	0x00000030


	//----- nvinfo : EIATTR_MIN_STACK_SIZE
	.align		4
.L_224:
        /*0504*/ 	.byte	0x04, 0x12
        /*0506*/ 	.short	(.L_226 - .L_225)
	.align		4
.L_225:
        /*0508*/ 	.word	index@(_ZN5flash16flash_fwd_kernelI23Flash_fwd_kernel_traitsILi128ELi128ELi32ELi4ELb0ELb0EN7cutlass6half_tE19Flash_kernel_traitsILi128ELi128ELi32ELi4ES3_EELb1ELb0ELb0ELb0ELb0ELb0ELb0ELb1EEEvNS_16Flash_fwd_paramsE)
        /*050c*/ 	.word	0x00000088


	//----- nvinfo : EIATTR_MIN_STACK_SIZE
	.align		4
.L_226:
        /*0510*/ 	.byte	0x04, 0x12
        /*0512*/ 	.short	(.L_228 - .L_227)
	.align		4
.L_227:
        /*0514*/ 	.word	index@(_ZN5flash16flash_fwd_kernelI23Flash_fwd_kernel_traitsILi128ELi128ELi32ELi4ELb0ELb0EN7cutlass6half_tE19Flash_kernel_traitsILi128ELi128ELi32ELi4ES3_EELb0ELb0ELb0ELb0ELb0ELb0ELb1ELb0EEEvNS_16Flash_fwd_paramsE)
        /*0518*/ 	.word	0x00000058


	//----- nvinfo : EIATTR_MIN_STACK_SIZE
	.align		4
.L_228:
        /*051c*/ 	.byte	0x04, 0x12
        /*051e*/ 	.short	(.L_230 - .L_229)
	.align		4
.L_229:
        /*0520*/ 	.word	index@(_ZN5flash16flash_fwd_kernelI23Flash_fwd_kernel_traitsILi128ELi128ELi32ELi4ELb0ELb0EN7cutlass6half_tE19Flash_kernel_traitsILi128ELi128ELi32ELi4ES3_EELb1ELb0ELb0ELb1ELb0ELb0ELb0ELb1EEEvNS_16Flash_fwd_paramsE)
        /*0524*/ 	.word	0x000000a0


	//----- nvinfo : EIATTR_MIN_STACK_SIZE
	.align		4
.L_230:
        /*0528*/ 	.byte	0x04, 0x12
        /*052a*/ 	.short	(.L_232 - .L_231)
	.align		4
.L_231:
        /*052c*/ 	.word	index@(_ZN5flash16flash_fwd_kernelI23Flash_fwd_kernel_traitsILi128ELi128ELi32ELi4ELb0ELb0EN7cutlass6half_tE19Flash_kernel_traitsILi128ELi128ELi32ELi4ES3_EELb0ELb0ELb0ELb1ELb0ELb0ELb1ELb0EEEvNS_16Flash_fwd_paramsE)
        /*0530*/ 	.word	0x00000058


	//----- nvinfo : EIATTR_MIN_STACK_SIZE
	.align		4
.L_232:
        /*0534*/ 	.byte	0x04, 0x12
        /*0536*/ 	.short	(.L_234 - .L_233)
	.align		4
.L_233:
        /*0538*/ 	.word	index@(_ZN5flash16flash_fwd_kernelI23Flash_fwd_kernel_traitsILi128ELi128ELi32ELi4ELb0ELb0EN7cutlass6half_tE19Flash_kernel_traitsILi128ELi128ELi32ELi4ES3_EELb1ELb0ELb1ELb0ELb0ELb1ELb0ELb0EEEvNS_16Flash_fwd_paramsE)
        /*053c*/ 	.word	0x00000088


	//----- nvinfo : EIATTR_MIN_STACK_SIZE
	.align		4
.L_234:
        /*0540*/ 	.byte	0x04, 0x12
        /*0542*/ 	.short	(.L_236 - .L_235)
	.align		4
.L_235:
        /*0544*/ 	.word	index@(_ZN5flash16flash_fwd_kernelI23Flash_fwd_kernel_traitsILi128ELi128ELi32ELi4ELb0ELb0EN7cutlass6half_tE19Flash_kernel_traitsILi128ELi128ELi32ELi4ES3_EELb0ELb0ELb1ELb0ELb0ELb1ELb1ELb0EEEvNS_16Flash_fwd_paramsE)
        /*0548*/ 	.word	0x00000040


	//----- nvinfo : EIATTR_MIN_STACK_SIZE
	.align		4
.L_236:
        /*054c*/ 	.byte	0x04, 0x12
        /*054e*/ 	.short	(.L_238 - .L_237)
	.align		4
.L_237:
        /*0550*/ 	.word	index@(_ZN5flash16flash_fwd_kernelI23Flash_fwd_kernel_traitsILi128ELi128ELi32ELi4ELb0ELb0EN7cutlass6half_tE19Flash_kernel_traitsILi128ELi128ELi32ELi4ES3_EELb1ELb0ELb1ELb1ELb0ELb0ELb0ELb0EEEvNS_16Flash_fwd_paramsE)
        /*0554*/ 	.word	0x00000088


	//----- nvinfo : EIATTR_MIN_STACK_SIZE
	.align		4
.L_238:
        /*0558*/ 	.byte	0x04, 0x12
        /*055a*/ 	.short	(.L_240 - .L_239)
	.align		4
.L_239:
        /*055c*/ 	.word	index@(_ZN5flash16flash_fwd_kernelI23Flash_fwd_kernel_traitsILi128ELi128ELi32ELi4ELb0ELb0EN7cutlass6half_tE19Flash_kernel_traitsILi128ELi128ELi32ELi4ES3_EELb1ELb0ELb1ELb0ELb0ELb0ELb0ELb1EEEvNS_16Flash_fwd_paramsE)
        /*0560*/ 	.word	0x00000118


	//----- nvinfo : EIATTR_MIN_STACK_SIZE
	.align		4
.L_240:
        /*0564*/ 	.byte	0x04, 0x12
        /*0566*/ 	.short	(.L_242 - .L_241)
	.align		4
.L_241:
        /*0568*/ 	.word	index@(_ZN5flash16flash_fwd_kernelI23Flash_fwd_kernel_traitsILi128ELi128ELi32ELi4ELb0ELb0EN7cutlass6half_tE19Flash_kernel_traitsILi128ELi128ELi32ELi4ES3_EELb0ELb0ELb1ELb0ELb0ELb0ELb1ELb0EEEvNS_16Flash_fwd_paramsE)
        /*056c*/ 	.word	0x00000048


	//----- nvinfo : EIATTR_MIN_STACK_SIZE
	.align		4
.L_242:
        /*0570*/ 	.byte	0x04, 0x12
        /*0572*/ 	.short	(.L_244 - .L_243)
	.align		4
.L_243:
        /*0574*/ 	.word	index@(_ZN5flash16flash_fwd_kernelI23Flash_fwd_kernel_traitsILi128ELi128ELi32ELi4ELb0ELb0EN7cutlass6half_tE19Flash_kernel_traitsILi128ELi128ELi32ELi4ES3_EELb1ELb0ELb1ELb1ELb0ELb0ELb0ELb1EEEvNS_16Flash_fwd_paramsE)
        /*0578*/ 	.word	0x000001e0


	//----- nvinfo : EIATTR_MIN_STACK_SIZE
	.align		4
.L_244:
        /*057c*/ 	.byte	0x04, 0x12
        /*057e*/ 	.short	(.L_246 - .L_245)
	.align		4
.L_245:
        /*0580*/ 	.word	index@(_ZN5flash16flash_fwd_kernelI23Flash_fwd_kernel_traitsILi128ELi128ELi32ELi4ELb0ELb0EN7cutlass6half_tE19Flash_kernel_traitsILi128ELi128ELi32ELi4ES3_EELb0ELb0ELb1ELb1ELb0ELb0ELb1ELb0EEEvNS_16Flash_fwd_paramsE)
        /*0584*/ 	.word	0x00000048
.L_246:


//--------------------- .nv.compat                --------------------------
	.section	.nv.compat,"",@"SHT_CUDA_COMPAT_INFO"
	.align	4
        /*0000*/ 	.byte	0x02, 0x09, 0x01, 0x00, 0x02, 0x02, 0x01, 0x00, 0x02, 0x05, 0x05, 0x00, 0x03, 0x07, 0x01, 0x01
        /*0010*/ 	.byte	0x02, 0x03, 0x00, 0x00, 0x02, 0x06, 0x01, 0x00, 0x04, 0x0b, 0x08, 0x00, 0x00, 0x00, 0x00, 0x00
        /*0020*/ 	.byte	0x00, 0x00, 0x00, 0x00


//--------------------- .nv.info._ZN5flash16flash_fwd_kernelI23Flash_fwd_kernel_traitsILi128ELi128ELi64ELi4ELb0ELb0EN7cutlass6half_tE19Flash_kernel_traitsILi128ELi128ELi64ELi4ES3_EELb0ELb0ELb0ELb0ELb0ELb1ELb0ELb0EEEvNS_16Flash_fwd_paramsE --------------------------
	.section	.nv.info._ZN5flash16flash_fwd_kernelI23Flash_fwd_kernel_traitsILi128ELi128ELi64ELi4ELb0ELb0EN7cutlass6half_tE19Flash_kernel_traitsILi128ELi128ELi64ELi4ES3_EELb0ELb0ELb0ELb0ELb0ELb1ELb0ELb0EEEvNS_16Flash_fwd_paramsE,"",@"SHT_CUDA_INFO"
	.sectionflags	@""
	.align	4


	//----- nvinfo : EIATTR_CUDA_API_VERSION
	.align		4
        /*0000*/ 	.byte	0x04, 0x37
        /*0002*/ 	.short	(.L_248 - .L_247)
.L_247:
        /*0004*/ 	.word	0x00000082


	//----- nvinfo : EIATTR_KPARAM_INFO
	.align		4
.L_248:
        /*0008*/ 	.byte	0x04, 0x17
        /*000a*/ 	.short	(.L_250 - .L_249)
.L_249:
        /*000c*/ 	.word	0x00000000
        /*0010*/ 	.short	0x0000
        /*0012*/ 	.short	0x0000
        /*0014*/ 	.byte	0x00, 0xf0, 0x41, 0x07


	//----- nvinfo : EIATTR_SPARSE_MMA_MASK
	.align		4
.L_250:
        /*0018*/ 	.byte	0x03, 0x50
        /*001a*/ 	.short	0x0000


	//----- nvinfo : EIATTR_MAXREG_COUNT
	.align		4
        /*001c*/ 	.byte	0x03, 0x1b
        /*001e*/ 	.short	0x00ff


	//----- nvinfo : EIATTR_NUM_BARRIERS
	.align		4
        /*0020*/ 	.byte	0x02, 0x4c
        /*0022*/ 	.byte	0x01
	.zero		1


	//----- nvinfo : EIATTR_ANNOTATIONS
	.align		4
        /*0024*/ 	.byte	0x04, 0x55
        /*0026*/ 	.short	(.L_252 - .L_251)


	//   ....[0]....
.L_251:
        /*0028*/ 	.word	0x00000001
        /*002c*/ 	.byte	0xb0, 0x13, 0x00, 0x00, 0x01, 0x00, 0x00, 0x00, 0xe0, 0x17, 0x00, 0x00, 0x01, 0x00, 0x00, 0x00
        /* <DEDUP_REMOVED lines=22> */
        /*019c*/ 	.byte	0xe0, 0x9d, 0x00, 0x00, 0x01, 0x00, 0x00, 0x00, 0xf0, 0x9d, 0x00, 0x00


	//----- nvinfo : EIATTR_MERCURY_ISA_VERSION
	.align		4
.L_252:
        /*01a8*/ 	.byte	0x03, 0x5f
        /*01aa*/ 	.short	0x0101


	//----- nvinfo : EIATTR_INT_WARP_WIDE_INSTR_OFFSETS
	.align		4
        /*01ac*/ 	.byte	0x04, 0x31
        /*01ae*/ 	.short	(.L_254 - .L_253)


	//   ....[0]....
.L_253:
        /*01b0*/ 	.word	0x00001660


	//   ....[1]....
        /*01b4*/ 	.word	0x00001c80


	//----- nvinfo : EIATTR_COOP_GROUP_MASK_REGIDS
	.align		4
.L_254:
        /*01b8*/ 	.byte	0x04, 0x29
        /*01ba*/ 	.short	(.L_256 - .L_255)


	//   ....[0]....
.L_255:
        /*01bc*/ 	.word	0xffffffff


	//   ....[1]....
        /*01c0*/ 	.word	0xffffffff


	//   ....[2]....
        /*01c4*/ 	.word	0xffffffff


	//   ....[3]....
        /*01c8*/ 	.word	0xffffffff


	//   ....[4]....
        /*01cc*/ 	.word	0xffffffff


	//   ....[5]....
        /*01d0*/ 	.word	0xffffffff


	//   ....[6]....
        /*01d4*/ 	.word	0xffffffff


	//   ....[7]....
        /*01d8*/ 	.word	0xffffffff


	//   ....[8]....
        /*01dc*/ 	.word	0xffffffff


	//   ....[9]....
        /*01e0*/ 	.word	0xffffffff


	//   ....[10]....
        /*01e4*/ 	.word	0xffffffff


	//   ....[11]....
        /*01e8*/ 	.word	0xffffffff


	//   ....[12]....
        /*01ec*/ 	.word	0xffffffff


	//   ....[13]....
        /*01f0*/ 	.word	0xffffffff


	//   ....[14]....
        /*01f4*/ 	.word	0xffffffff


	//   ....[15]....
        /*01f8*/ 	.word	0xffffffff


	//   ....[16]....
        /*01fc*/ 	.word	0xffffffff


	//   ....[17]....
        /*0200*/ 	.word	0xffffffff


	//   ....[18]....
        /*0204*/ 	.word	0xffffffff


	//   ....[19]....
        /*0208*/ 	.word	0xffffffff


	//   ....[20]....
        /*020c*/ 	.word	0xffffffff


	//   ....[21]....
        /*0210*/ 	.word	0xffffffff


	//   ....[22]....
        /*0214*/ 	.word	0xffffffff


	//   ....[23]....
        /*0218*/ 	.word	0xffffffff


	//----- nvinfo : EIATTR_COOP_GROUP_INSTR_OFFSETS
	.align		4
.L_256:
        /*021c*/ 	.byte	0x04, 0x28
        /*021e*/ 	.short	(.L_258 - .L_257)


	//   ....[0]....
.L_257:
        /*0220*/ 	.word	0x00003730


	//   ....[1]....
        /*0224*/ 	.word	0x000038a0


	//   ....[2]....
        /*0228*/ 	.word	0x000038d0


	//   ....[3]....
        /*022c*/ 	.word	0x00003a00


	//   ....[4]....
        /*0230*/ 	.word	0x00003a40


	//   ....[5]....
        /*0234*/ 	.word	0x00003b60


	//   ....[6]....
        /*0238*/ 	.word	0x00003ba0


	//   ....[7]....
        /*023c*/ 	.word	0x00003d10


	//   ....[8]....
        /*0240*/ 	.word	0x00007600


	//   ....[9]....
        /*0244*/ 	.word	0x00007650


	//   ....[10]....
        /*0248*/ 	.word	0x000076a0


	//   ....[11]....
        /*024c*/ 	.word	0x000076c0


	//   ....[12]....
        /*0250*/ 	.word	0x00007710


	//   ....[13]....
        /*0254*/ 	.word	0x00007720


	//   ....[14]....
        /*0258*/ 	.word	0x00007730


	//   ....[15]....
        /*025c*/ 	.word	0x00007740


	//   ....[16]....
        /*0260*/ 	.word	0x00009ee0


	//   ....[17]....
        /*0264*/ 	.word	0x00009ef0


	//   ....[18]....
        /*0268*/ 	.word	0x00009f00


	//   ....[19]....
        /*026c*/ 	.word	0x00009f10


	//   ....[20]....
        /*0270*/ 	.word	0x00009f60


	//   ....[21]....
        /*0274*/ 	.word	0x00009fc0


	//   ....[22]....
        /*0278*/ 	.word	0x00009fd0


	//   ....[23]....
        /*027c*/ 	.word	0x00009fe0


	//----- nvinfo : EIATTR_EXIT_INSTR_OFFSETS
	.align		4
.L_258:
        /*0280*/ 	.byte	0x04, 0x1c
        /*0282*/ 	.short	(.L_260 - .L_259)


	//   ....[0]....
.L_259:
        /*0284*/ 	.word	0x000004d0


	//   ....[1]....
        /*0288*/ 	.word	0x0000c490


	//   ....[2]....
        /*028c*/ 	.word	0x0000c580


	//   ....[3]....
        /*0290*/ 	.word	0x0000d800


	//   ....[4]....
        /*0294*/ 	.word	0x0000d890


	//----- nvinfo : EIATTR_CRS_STACK_SIZE
	.align		4
.L_260:
        /*0298*/ 	.byte	0x04, 0x1e
        /*029a*/ 	.short	(.L_262 - .L_261)
.L_261:
        /*029c*/ 	.word	0x00000000


	//----- nvinfo : EIATTR_CBANK_PARAM_SIZE
	.align		4
.L_262:
        /*02a0*/ 	.byte	0x03, 0x19
        /*02a2*/ 	.short	0x01d0


	//----- nvinfo : EIATTR_PARAM_CBANK
	.align		4
        /*02a4*/ 	.byte	0x04, 0x0a
        /*02a6*/ 	.short	(.L_264 - .L_263)
	.align		4
.L_263:
        /*02a8*/ 	.word	index@(.nv.constant0._ZN5flash16flash_fwd_kernelI23Flash_fwd_kernel_traitsILi128ELi128ELi64ELi4ELb0ELb0EN7cutlass6half_tE19Flash_kernel_traitsILi128ELi128ELi64ELi4ES3_EELb0ELb0ELb0ELb0ELb0ELb1ELb0ELb0EEEvNS_16Flash_fwd_paramsE)
        /*02ac*/ 	.short	0x0210
        /*02ae*/ 	.short	0x01d0


	//----- nvinfo : EIATTR_SW_WAR
	.align		4
.L_264:
        /*02b0*/ 	.byte	0x04, 0x36
        /*02b2*/ 	.short	(.L_266 - .L_265)
.L_265:
        /*02b4*/ 	.word	0x00000008
.L_266:


//--------------------- .nv.info._ZN5flash16flash_fwd_kernelI23Flash_fwd_kernel_traitsILi128ELi128ELi64ELi4ELb0ELb0EN7cutlass6half_tE19Flash_kernel_traitsILi128ELi128ELi64ELi4ES3_EELb0ELb0ELb0ELb0ELb0ELb1ELb1ELb0EEEvNS_16Flash_fwd_paramsE --------------------------
	.section	.nv.info._ZN5flash16flash_fwd_kernelI23Flash_fwd_kernel_traitsILi128ELi128ELi64ELi4ELb0ELb0EN7cutlass6half_tE19Flash_kernel_traitsILi128ELi128ELi64ELi4ES3_EELb0ELb0ELb0ELb0ELb0ELb1ELb1ELb0EEEvNS_16Flash_fwd_paramsE,"",@"SHT_CUDA_INFO"
	.sectionflags	@""
	.align	4


	//----- nvinfo : EIATTR_CUDA_API_VERSION
	.align		4
        /*0000*/ 	.byte	0x04, 0x37
        /*0002*/ 	.short	(.L_268 - .L_267)
.L_267:
        /*0004*/ 	.word	0x00000082


	//----- nvinfo : EIATTR_KPARAM_INFO
	.align		4
.L_268:
        /*0008*/ 	.byte	0x04, 0x17
        /*000a*/ 	.short	(.L_270 - .L_269)
.L_269:
        /*000c*/ 	.word	0x00000000
        /*0010*/ 	.short	0x0000
        /*0012*/ 	.short	0x0000
        /*0014*/ 	.byte	0x00, 0xf0, 0x41, 0x07


	//----- nvinfo : EIATTR_SPARSE_MMA_MASK
	.align		4
.L_270:
        /*0018*/ 	.byte	0x03, 0x50
        /*001a*/ 	.short	0x0000


	//----- nvinfo : EIATTR_MAXREG_COUNT
	.align		4
        /*001c*/ 	.byte	0x03, 0x1b
        /*001e*/ 	.short	0x00ff


	//----- nvinfo : EIATTR_NUM_BARRIERS
	.align		4
        /*0020*/ 	.byte	0x02, 0x4c
        /*0022*/ 	.byte	0x01
	.zero		1


	//----- nvinfo : EIATTR_ANNOTATIONS
	.align		4
        /*0024*/ 	.byte	0x04, 0x55
        /*0026*/ 	.short	(.L_272 - .L_271)


	//   ....[0]....
.L_271:
        /* <DEDUP_REMOVED lines=46> */


	//----- nvinfo : EIATTR_MERCURY_ISA_VERSION
	.align		4
.L_272:
        /*02f8*/ 	.byte	0x03, 0x5f
        /*02fa*/ 	.short	0x0101


	//----- nvinfo : EIATTR_INT_WARP_WIDE_INSTR_OFFSETS
	.align		4
        /*02fc*/ 	.byte	0x04, 0x31
        /*02fe*/ 	.short	(.L_274 - .L_273)


	//   ....[0]....
.L_273:
        /*0300*/ 	.word	0x000016d0


	//   ....[1]....
        /*0304*/ 	.word	0x00001e50


	//----- nvinfo : EIATTR_COOP_GROUP_MASK_REGIDS
	.align		4
.L_274:
        /*0308*/ 	.byte	0x04, 0x29
        /*030a*/ 	.short	(.L_276 - .L_275)


	//   ....[0]....
.L_275:
        /*030c*/ 	.word	0xffffffff


	//   ....[1]....
        /*0310*/ 	.word	0xffffffff


	//   ....[2]....
        /*0314*/ 	.word	0xffffffff


	//   ....[3]....
        /*0318*/ 	.word	0xffffffff


	//   ....[4]....
        /*031c*/ 	.word	0xffffffff


	//   ....[5]....
        /*0320*/ 	.word	0xffffffff


	//   ....[6]....
        /*0324*/ 	.word	0xffffffff


	//   ....[7]....
        /*0328*/ 	.word	0xffffffff


	//   ....[8]....
        /*032c*/ 	.word	0xffffffff


	//   ....[9]....
        /*0330*/ 	.word	0xffffffff


	//   ....[10]....
        /*0334*/ 	.word	0xffffffff


	//   ....[11]....
        /*0338*/ 	.word	0xffffffff


	//   ....[12]....
        /*033c*/ 	.word	0xffffffff


	//   ....[13]....
        /*0340*/ 	.word	0xffffffff


	//   ....[14]....
        /*0344*/ 	.word	0xffffffff


	//   ....[15]....
        /*0348*/ 	.word	0xffffffff


	//   ....[16]....
        /*034c*/ 	.word	0xffffffff


	//   ....[17]....
        /*0350*/ 	.word	0xffffffff


	//   ....[18]....
        /*0354*/ 	.word	0xffffffff


	//   ....[19]....
        /*0358*/ 	.word	0xffffffff


	//   ....[20]....
        /*035c*/ 	.word	0xffffffff


	//   ....[21]....
        /*0360*/ 	.word	0xffffffff


	//   ....[22]....
        /*0364*/ 	.word	0xffffffff


	//   ....[23]....
        /*0368*/ 	.word	0xffffffff


	//----- nvinfo : EIATTR_COOP_GROUP_INSTR_OFFSETS
	.align		4
.L_276:
        /*036c*/ 	.byte	0x04, 0x28
        /*036e*/ 	.short	(.L_278 - .L_277)


	//   ....[0]....
.L_277:
        /*0370*/ 	.word	0x00003eb0


	//   ....[1]....
        /*0374*/ 	.word	0x00004020


	//   ....[2]....
        /*0378*/ 	.word	0x00004180


	//   ....[3]....
        /*037c*/ 	.word	0x00004300


	//   ....[4]....
        /*0380*/ 	.word	0x00004380


	//   ....[5]....
        /*0384*/ 	.word	0x00004460


	//   ....[6]....
        /*0388*/ 	.word	0x00004480


	//   ....[7]....
        /*038c*/ 	.word	0x000045d0


	//   ....[8]....
        /*0390*/ 	.word	0x00008e30


	//   ....[9]....
        /*0394*/ 	.word	0x00008e60


	//   ....[10]....
        /*0398*/ 	.word	0x00008ea0


	//   ....[11]....
        /*039c*/ 	.word	0x00009070


	//   ....[12]....
        /*03a0*/ 	.word	0x000090a0


	//   ....[13]....
        /*03a4*/ 	.word	0x000090b0


	//   ....[14]....
        /*03a8*/ 	.word	0x000090c0


	//   ....[15]....
        /*03ac*/ 	.word	0x00009160


	//   ....[16]....
        /*03b0*/ 	.word	0x0000c2a0


	//   ....[17]....
        /*03b4*/ 	.word	0x0000c2b0


	//   ....[18]....
        /*03b8*/ 	.word	0x0000c2c0


	//   ....[19]....
        /*03bc*/ 	.word	0x0000c2d0


	//   ....[20]....
        /*03c0*/ 	.word	0x0000c320


	//   ....[21]....
        /*03c4*/ 	.word	0x0000c380


	//   ....[22]....
        /*03c8*/ 	.word	0x0000c390


	//   ....[23]....
        /*03cc*/ 	.word	0x0000c3a0


	//----- nvinfo : EIATTR_EXIT_INSTR_OFFSETS
	.align		4
.L_278:
        /*03d0*/ 	.byte	0x04, 0x1c
        /*03d2*/ 	.short	(.L_280 - .L_279)


	//   ....[0]....
.L_279:
        /*03d4*/ 	.word	0x000004d0


	//   ....[1]....
        /*03d8*/ 	.word	0x0000e840


	//   ....[2]....
        /*03dc*/ 	.word	0x0000e930


	//   ....[3]....
        /*03e0*/ 	.word	0x0000fbb0


	//   ....[4]....
        /*03e4*/ 	.word	0x0000fc40


	//----- nvinfo : EIATTR_CRS_STACK_SIZE
	.align		4
.L_280:
        /*03e8*/ 	.byte	0x04, 0x1e
        /*03ea*/ 	.short	(.L_282 - .L_281)
.L_281:
        /*03ec*/ 	.word	0x00000000


	//----- nvinfo : EIATTR_CBANK_PARAM_SIZE
	.align		4
.L_282:
        /*03f0*/ 	.byte	0x03, 0x19
        /*03f2*/ 	.short	0x01d0


	//----- nvinfo : EIATTR_PARAM_CBANK
	.align		4
        /*03f4*/ 	.byte	0x04, 0x0a
        /*03f6*/ 	.short	(.L_284 - .L_283)
	.align		4
.L_283:
        /*03f8*/ 	.word	index@(.nv.constant0._ZN5flash16flash_fwd_kernelI23Flash_fwd_kernel_traitsILi128ELi128ELi64ELi4ELb0ELb0EN7cutlass6half_tE19Flash_kernel_traitsILi128ELi128ELi64ELi4ES3_EELb0ELb0ELb0ELb0ELb0ELb1ELb1ELb0EEEvNS_16Flash_fwd_paramsE)
        /*03fc*/ 	.short	0x0210
        /*03fe*/ 	.short	0x01d0


	//----- nvinfo : EIATTR_SW_WAR
	.align		4
.L_284:
        /*0400*/ 	.byte	0x04, 0x36
        /*0402*/ 	.short	(.L_286 - .L_285)
.L_285:
        /*0404*/ 	.word	0x00000008
.L_286:


//--------------------- .nv.info._ZN5flash16flash_fwd_kernelI23Flash_fwd_kernel_traitsILi128ELi128ELi64ELi4ELb0ELb0EN7cutlass6half_tE19Flash_kernel_traitsILi128ELi128ELi64ELi4ES3_EELb0ELb0ELb0ELb0ELb1ELb1ELb0ELb0EEEvNS_16Flash_fwd_paramsE --------------------------
	.section	.nv.info._ZN5flash16flash_fwd_kernelI23Flash_fwd_kernel_traitsILi128ELi128ELi64ELi4ELb0ELb0EN7cutlass6half_tE19Flash_kernel_traitsILi128ELi128ELi64ELi4ES3_EELb0ELb0ELb0ELb0ELb1ELb1ELb0ELb0EEEvNS_16Flash_fwd_paramsE,"",@"SHT_CUDA_INFO"
	.sectionflags	@""
	.align	4


	//----- nvinfo : EIATTR_CUDA_API_VERSION
	.align		4
        /*0000*/ 	.byte	0x04, 0x37
        /*0002*/ 	.short	(.L_288 - .L_287)
.L_287:
        /*0004*/ 	.word	0x00000082


	//----- nvinfo : EIATTR_KPARAM_INFO
	.align		4
.L_288:
        /*0008*/ 	.byte	0x04, 0x17
        /*000a*/ 	.short	(.L_290 - .L_289)
.L_289:
        /*000c*/ 	.word	0x00000000
        /*0010*/ 	.short	0x0000
        /*0012*/ 	.short	0x0000
        /*0014*/ 	.byte	0x00, 0xf0, 0x41, 0x07


	//----- nvinfo : EIATTR_SPARSE_MMA_MASK
	.align		4
.L_290:
        /*0018*/ 	.byte	0x03, 0x50
        /*001a*/ 	.short	0x0000


	//----- nvinfo : EIATTR_MAXREG_COUNT
	.align		4
        /*001c*/ 	.byte	0x03, 0x1b
        /*001e*/ 	.short	0x00ff


	//----- nvinfo : EIATTR_NUM_BARRIERS
	.align		4
        /*0020*/ 	.byte	0x02, 0x4c
        /*0022*/ 	.byte	0x01
	.zero		1


	//----- nvinfo : EIATTR_ANNOTATIONS
	.align		4
        /*0024*/ 	.byte	0x04, 0x55
        /*0026*/ 	.short	(.L_292 - .L_291)


	//   ....[0]....
.L_291:
        /* <DEDUP_REMOVED lines=39> */
        /*028c*/ 	.byte	0x00, 0x89, 0x00, 0x00


	//----- nvinfo : EIATTR_MERCURY_ISA_VERSION
	.align		4
.L_292:
        /*0290*/ 	.byte	0x03, 0x5f
        /*0292*/ 	.short	0x0101


	//----- nvinfo : EIATTR_COOP_GROUP_MASK_REGIDS
	.align		4
        /*0294*/ 	.byte	0x04, 0x29
        /*0296*/ 	.short	(.L_294 - .L_293)


	//   ....[0]....
.L_293:
        /*0298*/ 	.word	0xffffffff


	//   ....[1]....
        /*029c*/ 	.word	0xffffffff


	//   ....[2]....
        /*02a0*/ 	.word	0xffffffff


	//   ....[3]....
        /*02a4*/ 	.word	0xffffffff


	//   ....[4]....
        /*02a8*/ 	.word	0xffffffff


	//   ....[5]....
        /*02ac*/ 	.word	0xffffffff


	//   ....[6]....
        /*02b0*/ 	.word	0xffffffff


	//   ....[7]....
        /*02b4*/ 	.word	0xffffffff


	//   ....[8]....
        /*02b8*/ 	.word	0xffffffff


	//   ....[9]....
        /*02bc*/ 	.word	0xffffffff


	//   ....[10]....
        /*02c0*/ 	.word	0xffffffff


	//   ....[11]....
        /*02c4*/ 	.word	0xffffffff


	//   ....[12]....
        /*02c8*/ 	.word	0xffffffff


	//   ....[13]....
        /*02cc*/ 	.word	0xffffffff


	//   ....[14]....
        /*02d0*/ 	.word	0xffffffff


	//   ....[15]....
        /*02d4*/ 	.word	0xffffffff


	//   ....[16]....
        /*02d8*/ 	.word	0xffffffff


	//   ....[17]....
        /*02dc*/ 	.word	0xffffffff


	//   ....[18]....
        /*02e0*/ 	.word	0xffffffff


	//   ....[19]....
        /*02e4*/ 	.word	0xffffffff


	//   ....[20]....
        /*02e8*/ 	.word	0xffffffff


	//   ....[21]....
        /*02ec*/ 	.word	0xffffffff


	//   ....[22]....
        /*02f0*/ 	.word	0xffffffff


	//   ....[23]....
        /*02f4*/ 	.word	0xffffffff


	//----- nvinfo : EIATTR_COOP_GROUP_INSTR_OFFSETS
	.align		4
.L_294:
        /*02f8*/ 	.byte	0x04, 0x28
        /*02fa*/ 	.short	(.L_296 - .L_295)


	//   ....[0]....
.L_295:
        /*02fc*/ 	.word	0x000022a0


	//   ....[1]....
        /*0300*/ 	.word	0x00002380


	//   ....[2]....
        /*0304*/ 	.word	0x000023d0


	//   ....[3]....
        /*0308*/ 	.word	0x00002570


	//   ....[4]....
        /*030c*/ 	.word	0x00002580


	//   ....[5]....
        /*0310*/ 	.word	0x000025b0


	//   ....[6]....
        /*0314*/ 	.word	0x000025e0


	//   ....[7]....
        /*0318*/ 	.word	0x00002670


	//   ....[8]....
        /*031c*/ 	.word	0x000060c0


	//   ....[9]....
        /*0320*/ 	.word	0x00006100


	//   ....[10]....
        /*0324*/ 	.word	0x00006160


	//   ....[11]....
        /*0328*/ 	.word	0x00006180


	//   ....[12]....
        /*032c*/ 	.word	0x000061d0


	//   ....[13]....
        /*0330*/ 	.word	0x000061e0


	//   ....[14]....
        /*0334*/ 	.word	0x000061f0


	//   ....[15]....
        /*0338*/ 	.word	0x00006200


	//   ....[16]....
        /*033c*/ 	.word	0x000089a0


	//   ....[17]....
        /*0340*/ 	.word	0x000089b0


	//   ....[18]....
        /*0344*/ 	.word	0x000089c0


	//   ....[19]....
        /*0348*/ 	.word	0x000089e0


	//   ....[20]....
        /*034c*/ 	.word	0x00008a10


	//   ....[21]....
        /*0350*/ 	.word	0x00008a30


	//   ....[22]....
        /*0354*/ 	.word	0x00008a50


	//   ....[23]....
        /*0358*/ 	.word	0x00008a80


	//----- nvinfo : EIATTR_EXIT_INSTR_OFFSETS
	.align		4
.L_296:
        /*035c*/ 	.byte	0x04, 0x1c
        /*035e*/ 	.short	(.L_298 - .L_297)


	//   ....[0]....
.L_297:
        /*0360*/ 	.word	0x00000150


	//   ....[1]....
        /*0364*/ 	.word	0x0000a870


	//----- nvinfo : EIATTR_CRS_STACK_SIZE
	.align		4
.L_298:
        /*0368*/ 	.byte	0x04, 0x1e
        /*036a*/ 	.short	(.L_300 - .L_299)
.L_299:
        /*036c*/ 	.word	0x00000000


	//----- nvinfo : EIATTR_CBANK_PARAM_SIZE
	.align		4
.L_300:
        /*0370*/ 	.byte	0x03, 0x19
        /*0372*/ 	.short	0x01d0


	//----- nvinfo : EIATTR_PARAM_CBANK
	.align		4
        /*0374*/ 	.byte	0x04, 0x0a
        /*0376*/ 	.short	(.L_302 - .L_301)
	.align		4
.L_301:
        /*0378*/ 	.word	index@(.nv.constant0._ZN5flash16flash_fwd_kernelI23Flash_fwd_kernel_traitsILi128ELi128ELi64ELi4ELb0ELb0EN7cutlass6half_tE19Flash_kernel_traitsILi128ELi128ELi64ELi4ES3_EELb0ELb0ELb0ELb0ELb1ELb1ELb0ELb0EEEvNS_16Flash_fwd_paramsE)
        /*037c*/ 	.short	0x0210
        /*037e*/ 	.short	0x01d0


	//----- nvinfo : EIATTR_SW_WAR
	.align		4
.L_302:
        /*0380*/ 	.byte	0x04, 0x36
        /*0382*/ 	.short	(.L_304 - .L_303)
.L_303:
        /*0384*/ 	.word	0x00000008
.L_304:


//--------------------- .nv.info._ZN5flash16flash_fwd_kernelI23Flash_fwd_kernel_traitsILi128ELi128ELi64ELi4ELb0ELb0EN7cutlass6half_tE19Flash_kernel_traitsILi128ELi128ELi64ELi4ES3_EELb0ELb0ELb0ELb0ELb1ELb1ELb1ELb0EEEvNS_16Flash_fwd_paramsE --------------------------
	.section	.nv.info._ZN5flash16flash_fwd_kernelI23Flash_fwd_kernel_traitsILi128ELi128ELi64ELi4ELb0ELb0EN7cutlass6half_tE19Flash_kernel_traitsILi128ELi128ELi64ELi4ES3_EELb0ELb0ELb0ELb0ELb1ELb1ELb1ELb0EEEvNS_16Flash_fwd_paramsE,"",@"SHT_CUDA_INFO"
	.sectionflags	@""
	.align	4


	//----- nvinfo : EIATTR_CUDA_API_VERSION
	.align		4
        /*0000*/ 	.byte	0x04, 0x37
        /*0002*/ 	.short	(.L_306 - .L_305)
.L_305:
        /*0004*/ 	.word	0x00000082


	//----- nvinfo : EIATTR_KPARAM_INFO
	.align		4
.L_306:
        /*0008*/ 	.byte	0x04, 0x17
        /*000a*/ 	.short	(.L_308 - .L_307)
.L_307:
        /*000c*/ 	.word	0x00000000
        /*0010*/ 	.short	0x0000
        /*0012*/ 	.short	0x0000
        /*0014*/ 	.byte	0x00, 0xf0, 0x41, 0x07


	//----- nvinfo : EIATTR_SPARSE_MMA_MASK
	.align		4
.L_308:
        /*0018*/ 	.byte	0x03, 0x50
        /*001a*/ 	.short	0x0000


	//----- nvinfo : EIATTR_MAXREG_COUNT
	.align		4
        /*001c*/ 	.byte	0x03, 0x1b
        /*001e*/ 	.short	0x00ff


	//----- nvinfo : EIATTR_NUM_BARRIERS
	.align		4
        /*0020*/ 	.byte	0x02, 0x4c
        /*0022*/ 	.byte	0x01
	.zero		1


	//----- nvinfo : EIATTR_ANNOTATIONS
	.align		4
        /*0024*/ 	.byte	0x04, 0x55
        /*0026*/ 	.short	(.L_310 - .L_309)


	//   ....[0]....
.L_309:
        /* <DEDUP_REMOVED lines=53> */


	//----- nvinfo : EIATTR_MERCURY_ISA_VERSION
	.align		4
.L_310:
        /*0368*/ 	.byte	0x03, 0x5f
        /*036a*/ 	.short	0x0101


	//----- nvinfo : EIATTR_COOP_GROUP_MASK_REGIDS
	.align		4
        /*036c*/ 	.byte	0x04, 0x29
        /*036e*/ 	.short	(.L_312 - .L_311)


	//   ....[0]....
.L_311:
        /*0370*/ 	.word	0xffffffff


	//   ....[1]....
        /*0374*/ 	.word	0xffffffff


	//   ....[2]....
        /*0378*/ 	.word	0xffffffff


	//   ....[3]....
        /*037c*/ 	.word	0xffffffff


	//   ....[4]....
        /*0380*/ 	.word	0xffffffff


	//   ....[5]....
        /*0384*/ 	.word	0xffffffff


	//   ....[6]....
        /*0388*/ 	.word	0xffffffff


	//   ....[7]....
        /*038c*/ 	.word	0xffffffff


	//   ....[8]....
        /*0390*/ 	.word	0xffffffff


	//   ....[9]....
        /*0394*/ 	.word	0xffffffff


	//   ....[10]....
        /*0398*/ 	.word	0xffffffff


	//   ....[11]....
        /*039c*/ 	.word	0xffffffff


	//   ....[12]....
        /*03a0*/ 	.word	0xffffffff


	//   ....[13]....
        /*03a4*/ 	.word	0xffffffff


	//   ....[14]....
        /*03a8*/ 	.word	0xffffffff


	//   ....[15]....
        /*03ac*/ 	.word	0xffffffff


	//   ....[16]....
        /*03b0*/ 	.word	0xffffffff


	//   ....[17]....
        /*03b4*/ 	.word	0xffffffff


	//   ....[18]....
        /*03b8*/ 	.word	0xffffffff


	//   ....[19]....
        /*03bc*/ 	.word	0xffffffff


	//   ....[20]....
        /*03c0*/ 	.word	0xffffffff


	//   ....[21]....
        /*03c4*/ 	.word	0xffffffff


	//   ....[22]....
        /*03c8*/ 	.word	0xffffffff


	//   ....[23]....
        /*03cc*/ 	.word	0xffffffff


	//----- nvinfo : EIATTR_COOP_GROUP_INSTR_OFFSETS
	.align		4
.L_312:
        /*03d0*/ 	.byte	0x04, 0x28
        /*03d2*/ 	.short	(.L_314 - .L_313)


	//   ....[0]....
.L_313:
        /*03d4*/ 	.word	0x000027e0


	//   ....[1]....
        /*03d8*/ 	.word	0x00002960


	//   ....[2]....
        /*03dc*/ 	.word	0x00002a50


	//   ....[3]....
        /*03e0*/ 	.word	0x00002be0


	//   ....[4]....
        /*03e4*/ 	.word	0x00002c00


	//   ....[5]....
        /*03e8*/ 	.word	0x00002c60


	//   ....[6]....
        /*03ec*/ 	.word	0x00002ce0


	//   ....[7]....
        /*03f0*/ 	.word	0x00002dd0


	//   ....[8]....
        /*03f4*/ 	.word	0x00007380


	//   ....[9]....
        /*03f8*/ 	.word	0x000073a0


	//   ....[10]....
        /*03fc*/ 	.word	0x000073c0


	//   ....[11]....
        /*0400*/ 	.word	0x00007490


	//   ....[12]....
        /*0404*/ 	.word	0x000074d0


	//   ....[13]....
        /*0408*/ 	.word	0x000074e0


	//   ....[14]....
        /*040c*/ 	.word	0x000074f0


	//   ....[15]....
        /*0410*/ 	.word	0x00007510


	//   ....[16]....
        /*0414*/ 	.word	0x0000a6a0


	//   ....[17]....
        /*0418*/ 	.word	0x0000a6b0


	//   ....[18]....
        /*041c*/ 	.word	0x0000a6c0


	//   ....[19]....
        /*0420*/ 	.word	0x0000a6e0


	//   ....[20]....
        /*0424*/ 	.word	0x0000a710


	//   ....[21]....
        /*0428*/ 	.word	0x0000a730


	//   ....[22]....
        /*042c*/ 	.word	0x0000a750


	//   ....[23]....
        /*0430*/ 	.word	0x0000a780


	//----- nvinfo : EIATTR_EXIT_INSTR_OFFSETS
	.align		4
.L_314:
        /*0434*/ 	.byte	0x04, 0x1c
        /*0436*/ 	.short	(.L_316 - .L_315)


	//   ....[0]....
.L_315:
        /*0438*/ 	.word	0x00000150


	//   ....[1]....
        /*043c*/ 	.word	0x0000c570


	//----- nvinfo : EIATTR_CRS_STACK_SIZE
	.align		4
.L_316:
        /*0440*/ 	.byte	0x04, 0x1e
        /*0442*/ 	.short	(.L_318 - .L_317)
.L_317:
        /*0444*/ 	.word	0x00000000


	//----- nvinfo : EIATTR_CBANK_PARAM_SIZE
	.align		4
.L_318:
        /*0448*/ 	.byte	0x03, 0x19
        /*044a*/ 	.short	0x01d0


	//----- nvinfo : EIATTR_PARAM_CBANK
	.align		4
        /*044c*/ 	.byte	0x04, 0x0a
        /*044e*/ 	.short	(.L_320 - .L_319)
	.align		4
.L_319:
        /*0450*/ 	.word	index@(.nv.constant0._ZN5flash16flash_fwd_kernelI23Flash_fwd_kernel_traitsILi128ELi128ELi64ELi4ELb0ELb0EN7cutlass6half_tE19Flash_kernel_traitsILi128ELi128ELi64ELi4ES3_EELb0ELb0ELb0ELb0ELb1ELb1ELb1ELb0EEEvNS_16Flash_fwd_paramsE)
        /*0454*/ 	.short	0x0210
        /*0456*/ 	.short	0x01d0


	//----- nvinfo : EIATTR_SW_WAR
	.align		4
.L_320:
        /*0458*/ 	.byte	0x04, 0x36
        /*045a*/ 	.short	(.L_322 - .L_321)
.L_321:
        /*045c*/ 	.word	0x00000008
.L_322:


//--------------------- .nv.info._ZN5flash16flash_fwd_kernelI23Flash_fwd_kernel_traitsILi128ELi128ELi64ELi4ELb0ELb0EN7cutlass6half_tE19Flash_kernel_traitsILi128ELi128ELi64ELi4ES3_EELb0ELb0ELb0ELb0ELb0ELb0ELb0ELb0EEEvNS_16Flash_fwd_paramsE --------------------------
	.section	.nv.info._ZN5flash16flash_fwd_kernelI23Flash_fwd_kernel_traitsILi128ELi128ELi64ELi4ELb0ELb0EN7cutlass6half_tE19Flash_kernel_traitsILi128ELi128ELi64ELi4ES3_EELb0ELb0ELb0ELb0ELb0ELb0ELb0ELb0EEEvNS_16Flash_fwd_paramsE,"",@"SHT_CUDA_INFO"
	.sectionflags	@""
	.align	4


	//----- nvinfo : EIATTR_CUDA_API_VERSION
	.align		4
        /*0000*/ 	.byte	0x04, 0x37
        /*0002*/ 	.short	(.L_324 - .L_323)
.L_323:
        /*0004*/ 	.word	0x00000082


	//----- nvinfo : EIATTR_KPARAM_INFO
	.align		4
.L_324:
        /*0008*/ 	.byte	0x04, 0x17
        /*000a*/ 	.short	(.L_326 - .L_325)
.L_325:
        /*000c*/ 	.word	0x00000000
        /*0010*/ 	.short	0x0000
        /*0012*/ 	.short	0x0000
        /*0014*/ 	.byte	0x00, 0xf0, 0x41, 0x07


	//----- nvinfo : EIATTR_SPARSE_MMA_MASK
	.align		4
.L_326:
        /*0018*/ 	.byte	0x03, 0x50
        /*001a*/ 	.short	0x0000


	//----- nvinfo : EIATTR_MAXREG_COUNT
	.align		4
        /*001c*/ 	.byte	0x03, 0x1b
        /*001e*/ 	.short	0x00ff


	//----- nvinfo : EIATTR_NUM_BARRIERS
	.align		4
        /*0020*/ 	.byte	0x02, 0x4c
        /*0022*/ 	.byte	0x01
	.zero		1


	//----- nvinfo : EIATTR_ANNOTATIONS
	.align		4
        /*0024*/ 	.byte	0x04, 0x55
        /*0026*/ 	.short	(.L_328 - .L_327)


	//   ....[0]....
.L_327:
        /* <DEDUP_REMOVED lines=55> */


	//----- nvinfo : EIATTR_MERCURY_ISA_VERSION
	.align		4
.L_328:
        /*0380*/ 	.byte	0x03, 0x5f
        /*0382*/ 	.short	0x0101


	//----- nvinfo : EIATTR_COOP_GROUP_MASK_REGIDS
	.align		4
        /*0384*/ 	.byte	0x04, 0x29
        /*0386*/ 	.short	(.L_330 - .L_329)


	//   ....[0]....
.L_329:
        /*0388*/ 	.word	0xffffffff


	//   ....[1]....
        /*038c*/ 	.word	0xffffffff


	//   ....[2]....
        /*0390*/ 	.word	0xffffffff


	//   ....[3]....
        /*0394*/ 	.word	0xffffffff


	//   ....[4]....
        /*0398*/ 	.word	0xffffffff


	//   ....[5]....
        /*039c*/ 	.word	0xffffffff


	//   ....[6]....
        /*03a0*/ 	.word	0xffffffff


	//   ....[7]....
        /*03a4*/ 	.word	0xffffffff


	//   ....[8]....
        /*03a8*/ 	.word	0xffffffff


	//   ....[9]....
        /*03ac*/ 	.word	0xffffffff


	//   ....[10]....
        /*03b0*/ 	.word	0xffffffff


	//   ....[11]....
        /*03b4*/ 	.word	0xffffffff


	//   ....[12]....
        /*03b8*/ 	.word	0xffffffff


	//   ....[13]....
        /*03bc*/ 	.word	0xffffffff


	//   ....[14]....
        /*03c0*/ 	.word	0xffffffff


	//   ....[15]....
        /*03c4*/ 	.word	0xffffffff


	//   ....[16]....
        /*03c8*/ 	.word	0xffffffff


	//   ....[17]....
        /*03cc*/ 	.word	0xffffffff


	//   ....[18]....
        /*03d0*/ 	.word	0xffffffff


	//   ....[19]....
        /*03d4*/ 	.word	0xffffffff


	//   ....[20]....
        /*03d8*/ 	.word	0xffffffff


	//   ....[21]....
        /*03dc*/ 	.word	0xffffffff


	//   ....[22]....
        /*03e0*/ 	.word	0xffffffff


	//   ....[23]....
        /*03e4*/ 	.word	0xffffffff


	//----- nvinfo : EIATTR_COOP_GROUP_INSTR_OFFSETS
	.align		4
.L_330:
        /*03e8*/ 	.byte	0x04, 0x28
        /*03ea*/ 	.short	(.L_332 - .L_331)


	//   ....[0]....
.L_331:
        /*03ec*/ 	.word	0x00004ab0


	//   ....[1]....
        /*03f0*/ 	.word	0x00004bb0


	//   ....[2]....
        /*03f4*/ 	.word	0x00004cb0


	//   ....[3]....
        /*03f8*/ 	.word	0x00004dc0


	//   ....[4]....
        /*03fc*/ 	.word	0x00004e60


	//   ....[5]....
        /*0400*/ 	.word	0x00005010


	//   ....[6]....
        /*0404*/ 	.word	0x00005040


	//   ....[7]....
        /*0408*/ 	.word	0x00005110


	//   ....[8]....
        /*040c*/ 	.word	0x000093f0


	//   ....[9]....
        /*0410*/ 	.word	0x00009460


	//   ....[10]....
        /*0414*/ 	.word	0x000094f0


	//   ....[11]....
        /*0418*/ 	.word	0x00009510


	//   ....[12]....
        /*041c*/ 	.word	0x00009560


	//   ....[13]....
        /*0420*/ 	.word	0x00009570


	//   ....[14]....
        /*0424*/ 	.word	0x00009580


	//   ....[15]....
        /*0428*/ 	.word	0x00009590


	//   ....[16]....
        /*042c*/ 	.word	0x0000c000


	//   ....[17]....
        /*0430*/ 	.word	0x0000c010


	//   ....[18]....
        /*0434*/ 	.word	0x0000c020


	//   ....[19]....
        /*0438*/ 	.word	0x0000c030


	//   ....[20]....
        /*043c*/ 	.word	0x0000c070


	//   ....[21]....
        /*0440*/ 	.word	0x0000c090


	//   ....[22]....
        /*0444*/ 	.word	0x0000c0a0


	//   ....[23]....
        /*0448*/ 	.word	0x0000c0b0


	//----- nvinfo : EIATTR_EXIT_INSTR_OFFSETS
	.align		4
.L_332:
        /*044c*/ 	.byte	0x04, 0x1c
        /*044e*/ 	.short	(.L_334 - .L_333)


	//   ....[0]....
.L_333:
        /*0450*/ 	.word	0x00000480


	//   ....[1]....
        /*0454*/ 	.word	0x0000e6d0


	//   ....[2]....
        /*0458*/ 	.word	0x0000e7e0


	//   ....[3]....
        /*045c*/ 	.word	0x0000e800


	//   ....[4]....
        /*0460*/ 	.word	0x0000fc10


	//   ....[5]....
        /*0464*/ 	.word	0x0000fca0


	//----- nvinfo : EIATTR_CRS_STACK_SIZE
	.align		4
.L_334:
        /*0468*/ 	.byte	0x04, 0x1e
        /*046a*/ 	.short	(.L_336 - .L_335)
.L_335:
        /*046c*/ 	.word	0x00000000


	//----- nvinfo : EIATTR_CBANK_PARAM_SIZE
	.align		4
.L_336:
        /*0470*/ 	.byte	0x03, 0x19
        /*0472*/ 	.short	0x01d0


	//----- nvinfo : EIATTR_PARAM_CBANK
	.align		4
        /*0474*/ 	.byte	0x04, 0x0a
        /*0476*/ 	.short	(.L_338 - .L_337)
	.align		4
.L_337:
        /*0478*/ 	.word	index@(.nv.constant0._ZN5flash16flash_fwd_kernelI23Flash_fwd_kernel_traitsILi128ELi128ELi64ELi4ELb0ELb0EN7cutlass6half_tE19Flash_kernel_traitsILi128ELi128ELi64ELi4ES3_EELb0ELb0ELb0ELb0ELb0ELb0ELb0ELb0EEEvNS_16Flash_fwd_paramsE)
        /*047c*/ 	.short	0x0210
        /*047e*/ 	.short	0x01d0


	//----- nvinfo : EIATTR_SW_WAR
	.align		4
.L_338:
        /*0480*/ 	.byte	0x04, 0x36
        /*0482*/ 	.short	(.L_340 - .L_339)
.L_339:
        /*0484*/ 	.word	0x00000008
.L_340:


//--------------------- .nv.info._ZN5flash16flash_fwd_kernelI23Flash_fwd_kernel_traitsILi128ELi128ELi64ELi4ELb0ELb0EN7cutlass6half_tE19Flash_kernel_traitsILi128ELi128ELi64ELi4ES3_EELb0ELb0ELb0ELb0ELb0ELb0ELb1ELb0EEEvNS_16Flash_fwd_paramsE --------------------------
	.section	.nv.info._ZN5flash16flash_fwd_kernelI23Flash_fwd_kernel_traitsILi128ELi128ELi64ELi4ELb0ELb0EN7cutlass6half_tE19Flash_kernel_traitsILi128ELi128ELi64ELi4ES3_EELb0ELb0ELb0ELb0ELb0ELb0ELb1ELb0EEEvNS_16Flash_fwd_paramsE,"",@"SHT_CUDA_INFO"
	.sectionflags	@""
	.align	4


	//----- nvinfo : EIATTR_CUDA_API_VERSION
	.align		4
        /*0000*/ 	.byte	0x04, 0x37
        /*0002*/ 	.short	(.L_342 - .L_341)
.L_341:
        /*0004*/ 	.word	0x00000082


	//----- nvinfo : EIATTR_KPARAM_INFO
	.align		4
.L_342:
        /*0008*/ 	.byte	0x04, 0x17
        /*000a*/ 	.short	(.L_344 - .L_343)
.L_343:
        /*000c*/ 	.word	0x00000000
        /*0010*/ 	.short	0x0000
        /*0012*/ 	.short	0x0000
        /*0014*/ 	.byte	0x00, 0xf0, 0x41, 0x07


	//----- nvinfo : EIATTR_SPARSE_MMA_MASK
	.align		4
.L_344:
        /*0018*/ 	.byte	0x03, 0x50
        /*001a*/ 	.short	0x0000


	//----- nvinfo : EIATTR_MAXREG_COUNT
	.align		4
        /*001c*/ 	.byte	0x03, 0x1b
        /*001e*/ 	.short	0x00ff


	//----- nvinfo : EIATTR_NUM_BARRIERS
	.align		4
        /*0020*/ 	.byte	0x02, 0x4c
        /*0022*/ 	.byte	0x01
	.zero		1


	//----- nvinfo : EIATTR_ANNOTATIONS
	.align		4
        /*0024*/ 	.byte	0x04, 0x55
        /*0026*/ 	.short	(.L_346 - .L_345)


	//   ....[0]....
.L_345:
        /* <DEDUP_REMOVED lines=66> */


	//----- nvinfo : EIATTR_MERCURY_ISA_VERSION
	.align		4
.L_346:
        /*0430*/ 	.byte	0x03, 0x5f
        /*0432*/ 	.short	0x0101


	//----- nvinfo : EIATTR_COOP_GROUP_MASK_REGIDS
	.align		4
        /*0434*/ 	.byte	0x04, 0x29
        /*0436*/ 	.short	(.L_348 - .L_347)


	//   ....[0]....
.L_347:
        /*0438*/ 	.word	0xffffffff


	//   ....[1]....
        /*043c*/ 	.word	0xffffffff


	//   ....[2]....
        /*0440*/ 	.word	0xffffffff


	//   ....[3]....
        /*0444*/ 	.word	0xffffffff


	//   ....[4]....
        /*0448*/ 	.word	0xffffffff


	//   ....[5]....
        /*044c*/ 	.word	0xffffffff


	//   ....[6]....
        /*0450*/ 	.word	0xffffffff


	//   ....[7]....
        /*0454*/ 	.word	0xffffffff


	//   ....[8]....
        /*0458*/ 	.word	0xffffffff


	//   ....[9]....
        /*045c*/ 	.word	0xffffffff


	//   ....[10]....
        /*0460*/ 	.word	0xffffffff


	//   ....[11]....
        /*0464*/ 	.word	0xffffffff


	//   ....[12]....
        /*0468*/ 	.word	0xffffffff


	//   ....[13]....
        /*046c*/ 	.word	0xffffffff


	//   ....[14]....
        /*0470*/ 	.word	0xffffffff


	//   ....[15]....
        /*0474*/ 	.word	0xffffffff


	//   ....[16]....
        /*0478*/ 	.word	0xffffffff


	//   ....[17]....
        /*047c*/ 	.word	0xffffffff


	//   ....[18]....
        /*0480*/ 	.word	0xffffffff


	//   ....[19]....
        /*0484*/ 	.word	0xffffffff


	//   ....[20]....
        /*0488*/ 	.word	0xffffffff


	//   ....[21]....
        /*048c*/ 	.word	0xffffffff


	//   ....[22]....
        /*0490*/ 	.word	0xffffffff


	//   ....[23]....
        /*0494*/ 	.word	0xffffffff


	//----- nvinfo : EIATTR_COOP_GROUP_INSTR_OFFSETS
	.align		4
.L_348:
        /*0498*/ 	.byte	0x04, 0x28
        /*049a*/ 	.short	(.L_350 - .L_349)


	//   ....[0]....
.L_349:
        /*049c*/ 	.word	0x000052d0


	//   ....[1]....
        /*04a0*/ 	.word	0x000053a0


	//   ....[2]....
        /*04a4*/ 	.word	0x00005440


	//   ....[3]....
        /*04a8*/ 	.word	0x00005580


	//   ....[4]....
        /*04ac*/ 	.word	0x000055d0


	//   ....[5]....
        /*04b0*/ 	.word	0x000056b0


	//   ....[6]....
        /*04b4*/ 	.word	0x00005830


	//   ....[7]....
        /*04b8*/ 	.word	0x000058a0


	//   ....[8]....
        /*04bc*/ 	.word	0x0000a540


	//   ....[9]....
        /*04c0*/ 	.word	0x0000a5d0


	//   ....[10]....
        /*04c4*/ 	.word	0x0000a640


	//   ....[11]....
        /*04c8*/ 	.word	0x0000a690


	//   ....[12]....
        /*04cc*/ 	.word	0x0000a6a0


	//   ....[13]....
        /*04d0*/ 	.word	0x0000a6b0


	//   ....[14]....
        /*04d4*/ 	.word	0x0000a740


	//   ....[15]....
        /*04d8*/ 	.word	0x0000a7a0


	//   ....[16]....
        /*04dc*/ 	.word	0x0000d170


	//   ....[17]....
        /*04e0*/ 	.word	0x0000d180


	//   ....[18]....
        /*04e4*/ 	.word	0x0000d190


	//   ....[19]....
        /*04e8*/ 	.word	0x0000d1a0


	//   ....[20]....
        /*04ec*/ 	.word	0x0000d1e0


	//   ....[21]....
        /*04f0*/ 	.word	0x0000d200


	//   ....[22]....
        /*04f4*/ 	.word	0x0000d210


	//   ....[23]....
        /*04f8*/ 	.word	0x0000d220


	//----- nvinfo : EIATTR_EXIT_INSTR_OFFSETS
	.align		4
.L_350:
        /*04fc*/ 	.byte	0x04, 0x1c
        /*04fe*/ 	.short	(.L_352 - .L_351)


	//   ....[0]....
.L_351:
        /*0500*/ 	.word	0x00000480


	//   ....[1]....
        /*0504*/ 	.word	0x0000f840


	//   ....[2]....
        /*0508*/ 	.word	0x0000f950


	//   ....[3]....
        /*050c*/ 	.word	0x0000f970


	//   ....[4]....
        /*0510*/ 	.word	0x00010d80


	//   ....[5]....
        /*0514*/ 	.word	0x00010e10


	//----- nvinfo : EIATTR_CRS_STACK_SIZE
	.align		4
.L_352:
        /*0518*/ 	.byte	0x04, 0x1e
        /*051a*/ 	.short	(.L_354 - .L_353)
.L_353:
        /*051c*/ 	.word	0x00000000


	//----- nvinfo : EIATTR_CBANK_PARAM_SIZE
	.align		4
.L_354:
        /*0520*/ 	.byte	0x03, 0x19
        /*0522*/ 	.short	0x01d0


	//----- nvinfo : EIATTR_PARAM_CBANK
	.align		4
        /*0524*/ 	.byte	0x04, 0x0a
        /*0526*/ 	.short	(.L_356 - .L_355)
	.align		4
.L_355:
        /*0528*/ 	.word	index@(.nv.constant0._ZN5flash16flash_fwd_kernelI23Flash_fwd_kernel_traitsILi128ELi128ELi64ELi4ELb0ELb0EN7cutlass6half_tE19Flash_kernel_traitsILi128ELi128ELi64ELi4ES3_EELb0ELb0ELb0ELb0ELb0ELb0ELb1ELb0EEEvNS_16Flash_fwd_paramsE)
        /*052c*/ 	.short	0x0210
        /*052e*/ 	.short	0x01d0


	//----- nvinfo : EIATTR_SW_WAR
	.align		4
.L_356:
        /*0530*/ 	.byte	0x04, 0x36
        /*0532*/ 	.short	(.L_358 - .L_357)
.L_357:
        /*0534*/ 	.word	0x00000008
.L_358:


//--------------------- .nv.info._ZN5flash16flash_fwd_kernelI23Flash_fwd_kernel_traitsILi128ELi128ELi64ELi4ELb0ELb0EN7cutlass6half_tE19Flash_kernel_traitsILi128ELi128ELi64ELi4ES3_EELb0ELb0ELb0ELb1ELb0ELb0ELb0ELb0EEEvNS_16Flash_fwd_paramsE --------------------------
	.section	.nv.info._ZN5flash16flash_fwd_kernelI23Flash_fwd_kernel_traitsILi128ELi128ELi64ELi4ELb0ELb0EN7cutlass6half_tE19Flash_kernel_traitsILi128ELi128ELi64ELi4ES3_EELb0ELb0ELb0ELb1ELb0ELb0ELb0ELb0EEEvNS_16Flash_fwd_paramsE,"",@"SHT_CUDA_INFO"
	.sectionflags	@""
	.align	4


	//----- nvinfo : EIATTR_CUDA_API_VERSION
	.align		4
        /*0000*/ 	.byte	0x04, 0x37
        /*0002*/ 	.short	(.L_360 - .L_359)
.L_359:
        /*0004*/ 	.word	0x00000082


	//----- nvinfo : EIATTR_KPARAM_INFO
	.align		4
.L_360:
        /*0008*/ 	.byte	0x04, 0x17
        /*000a*/ 	.short	(.L_362 - .L_361)
.L_361:
        /*000c*/ 	.word	0x00000000
        /*0010*/ 	.short	0x0000
        /*0012*/ 	.short	0x0000
        /*0014*/ 	.byte	0x00, 0xf0, 0x41, 0x07


	//----- nvinfo : EIATTR_SPARSE_MMA_MASK
	.align		4
.L_362:
        /*0018*/ 	.byte	0x03, 0x50
        /*001a*/ 	.short	0x0000


	//----- nvinfo : EIATTR_MAXREG_COUNT
	.align		4
        /*001c*/ 	.byte	0x03, 0x1b
        /*001e*/ 	.short	0x00ff


	//----- nvinfo : EIATTR_NUM_BARRIERS
	.align		4
        /*0020*/ 	.byte	0x02, 0x4c
        /*0022*/ 	.byte	0x01
	.zero		1


	//----- nvinfo : EIATTR_ANNOTATIONS
	.align		4
        /*0024*/ 	.byte	0x04, 0x55
        /*0026*/ 	.short	(.L_364 - .L_363)


	//   ....[0]....
.L_363:
        /* <DEDUP_REMOVED lines=37> */


	//----- nvinfo : EIATTR_MERCURY_ISA_VERSION
	.align		4
.L_364:
        /*0260*/ 	.byte	0x03, 0x5f
        /*0262*/ 	.short	0x0101


	//----- nvinfo : EIATTR_COOP_GROUP_MASK_REGIDS
	.align		4
        /*0264*/ 	.byte	0x04, 0x29
        /*0266*/ 	.short	(.L_366 - .L_365)


	//   ....[0]....
.L_365:
        /*0268*/ 	.word	0xffffffff


	//   ....[1]....
        /*026c*/ 	.word	0xffffffff


	//   ....[2]....
        /*0270*/ 	.word	0xffffffff


	//   ....[3]....
        /*0274*/ 	.word	0xffffffff


	//   ....[4]....
        /*0278*/ 	.word	0xffffffff


	//   ....[5]....
        /*027c*/ 	.word	0xffffffff


	//   ....[6]....
        /*0280*/ 	.word	0xffffffff


	//   ....[7]....
        /*0284*/ 	.word	0xffffffff


	//   ....[8]....
        /*0288*/ 	.word	0xffffffff


	//   ....[9]....
        /*028c*/ 	.word	0xffffffff


	//   ....[10]....
        /*0290*/ 	.word	0xffffffff


	//   ....[11]....
        /*0294*/ 	.word	0xffffffff


	//   ....[12]....
        /*0298*/ 	.word	0xffffffff


	//   ....[13]....
        /*029c*/ 	.word	0xffffffff


	//   ....[14]....
        /*02a0*/ 	.word	0xffffffff


	//   ....[15]....
        /*02a4*/ 	.word	0xffffffff


	//   ....[16]....
        /*02a8*/ 	.word	0xffffffff


	//   ....[17]....
        /*02ac*/ 	.word	0xffffffff


	//   ....[18]....
        /*02b0*/ 	.word	0xffffffff


	//   ....[19]....
        /*02b4*/ 	.word	0xffffffff


	//   ....[20]....
        /*02b8*/ 	.word	0xffffffff


	//   ....[21]....
        /*02bc*/ 	.word	0xffffffff


	//   ....[22]....
        /*02c0*/ 	.word	0xffffffff


	//   ....[23]....
        /*02c4*/ 	.word	0xffffffff


	//----- nvinfo : EIATTR_COOP_GROUP_INSTR_OFFSETS
	.align		4
.L_366:
        /*02c8*/ 	.byte	0x04, 0x28
        /*02ca*/ 	.short	(.L_368 - .L_367)


	//   ....[0]....
.L_367:
        /*02cc*/ 	.word	0x000060f0


	//   ....[1]....
        /*02d0*/ 	.word	0x000061c0


	//   ....[2]....
        /*02d4*/ 	.word	0x000061d0


	//   ....[3]....
        /*02d8*/ 	.word	0x00006290


	//   ....[4]....
        /*02dc*/ 	.word	0x00006540


	//   ....[5]....
        /*02e0*/ 	.word	0x00006600


	//   ....[6]....
        /*02e4*/ 	.word	0x00006830


	//   ....[7]....
        /*02e8*/ 	.word	0x000068f0


	//   ....[8]....
        /*02ec*/ 	.word	0x0000b380


	//   ....[9]....
        /*02f0*/ 	.word	0x0000b3c0


	//   ....[10]....
        /*02f4*/ 	.word	0x0000b410


	//   ....[11]....
        /*02f8*/ 	.word	0x0000b430


	//   ....[12]....
        /*02fc*/ 	.word	0x0000b480


	//   ....[13]....
        /*0300*/ 	.word	0x0000b490


	//   ....[14]....
        /*0304*/ 	.word	0x0000b4a0


	//   ....[15]....
        /*0308*/ 	.word	0x0000b4b0


	//   ....[16]....
        /*030c*/ 	.word	0x0000db90


	//   ....[17]....
        /*0310*/ 	.word	0x0000dba0


	//   ....[18]....
        /*0314*/ 	.word	0x0000dbb0


	//   ....[19]....
        /*0318*/ 	.word	0x0000dbc0


	//   ....[20]....
        /*031c*/ 	.word	0x0000dbf0


	//   ....[21]....
        /*0320*/ 	.word	0x0000dc10


	//   ....[22]....
        /*0324*/ 	.word	0x0000dc30


	//   ....[23]....
        /*0328*/ 	.word	0x0000dc40


	//----- nvinfo : EIATTR_EXIT_INSTR_OFFSETS
	.align		4
.L_368:
        /*032c*/ 	.byte	0x04, 0x1c
        /*032e*/ 	.short	(.L_370 - .L_369)


	//   ....[0]....
.L_369:
        /*0330*/ 	.word	0x00000480


	//   ....[1]....
        /*0334*/ 	.word	0x00010300


	//   ....[2]....
        /*0338*/ 	.word	0x00010410


	//   ....[3]....
        /*033c*/ 	.word	0x00010430


	//   ....[4]....
        /*0340*/ 	.word	0x00011840


	//   ....[5]....
        /*0344*/ 	.word	0x000118d0


	//----- nvinfo : EIATTR_CRS_STACK_SIZE
	.align		4
.L_370:
        /*0348*/ 	.byte	0x04, 0x1e
        /*034a*/ 	.short	(.L_372 - .L_371)
.L_371:
        /*034c*/ 	.word	0x00000000


	//----- nvinfo : EIATTR_CBANK_PARAM_SIZE
	.align		4
.L_372:
        /*0350*/ 	.byte	0x03, 0x19
        /*0352*/ 	.short	0x01d0


	//----- nvinfo : EIATTR_PARAM_CBANK
	.align		4
        /*0354*/ 	.byte	0x04, 0x0a
        /*0356*/ 	.short	(.L_374 - .L_373)
	.align		4
.L_373:
        /*0358*/ 	.word	index@(.nv.constant0._ZN5flash16flash_fwd_kernelI23Flash_fwd_kernel_traitsILi128ELi128ELi64ELi4ELb0ELb0EN7cutlass6half_tE19Flash_kernel_traitsILi128ELi128ELi64ELi4ES3_EELb0ELb0ELb0ELb1ELb0ELb0ELb0ELb0EEEvNS_16Flash_fwd_paramsE)
        /*035c*/ 	.short	0x0210
        /*035e*/ 	.short	0x01d0


	//----- nvinfo : EIATTR_SW_WAR
	.align		4
.L_374:
        /*0360*/ 	.byte	0x04, 0x36
        /*0362*/ 	.short	(.L_376 - .L_375)
.L_375:
        /*0364*/ 	.word	0x00000008
.L_376:


//--------------------- .nv.info._ZN5flash16flash_fwd_kernelI23Flash_fwd_kernel_traitsILi128ELi128ELi64ELi4ELb0ELb0EN7cutlass6half_tE19Flash_kernel_traitsILi128ELi128ELi64ELi4ES3_EELb0ELb0ELb0ELb1ELb0ELb0ELb1ELb0EEEvNS_16Flash_fwd_paramsE --------------------------
	.section	.nv.info._ZN5flash16flash_fwd_kernelI23Flash_fwd_kernel_traitsILi128ELi128ELi64ELi4ELb0ELb0EN7cutlass6half_tE19Flash_kernel_traitsILi128ELi128ELi64ELi4ES3_EELb0ELb0ELb0ELb1ELb0ELb0ELb1ELb0EEEvNS_16Flash_fwd_paramsE,"",@"SHT_CUDA_INFO"
	.sectionflags	@""
	.align	4


	//----- nvinfo : EIATTR_CUDA_API_VERSION
	.align		4
        /*0000*/ 	.byte	0x04, 0x37
        /*0002*/ 	.short	(.L_378 - .L_377)
.L_377:
        /*0004*/ 	.word	0x00000082


	//----- nvinfo : EIATTR_KPARAM_INFO
	.align		4
.L_378:
        /*0008*/ 	.byte	0x04, 0x17
        /*000a*/ 	.short	(.L_380 - .L_379)
.L_379:
        /*000c*/ 	.word	0x00000000
        /*0010*/ 	.short	0x0000
        /*0012*/ 	.short	0x0000
        /*0014*/ 	.byte	0x00, 0xf0, 0x41, 0x07


	//----- nvinfo : EIATTR_SPARSE_MMA_MASK
	.align		4
.L_380:
        /*0018*/ 	.byte	0x03, 0x50
        /*001a*/ 	.short	0x0000


	//----- nvinfo : EIATTR_MAXREG_COUNT
	.align		4
        /*001c*/ 	.byte	0x03, 0x1b
        /*001e*/ 	.short	0x00ff


	//----- nvinfo : EIATTR_NUM_BARRIERS
	.align		4
        /*0020*/ 	.byte	0x02, 0x4c
        /*0022*/ 	.byte	0x01
	.zero		1


	//----- nvinfo : EIATTR_ANNOTATIONS
	.align		4
        /*0024*/ 	.byte	0x04, 0x55
        /*0026*/ 	.short	(.L_382 - .L_381)


	//   ....[0]....
.L_381:
        /* <DEDUP_REMOVED lines=44> */


	//----- nvinfo : EIATTR_MERCURY_ISA_VERSION
	.align		4
.L_382:
        /*02d0*/ 	.byte	0x03, 0x5f
        /*02d2*/ 	.short	0x0101


	//----- nvinfo : EIATTR_COOP_GROUP_MASK_REGIDS
	.align		4
        /*02d4*/ 	.byte	0x04, 0x29
        /*02d6*/ 	.short	(.L_384 - .L_383)


	//   ....[0]....
.L_383:
        /*02d8*/ 	.word	0xffffffff


	//   ....[1]....
        /*02dc*/ 	.word	0xffffffff


	//   ....[2]....
        /*02e0*/ 	.word	0xffffffff


	//   ....[3]....
        /*02e4*/ 	.word	0xffffffff


	//   ....[4]....
        /*02e8*/ 	.word	0xffffffff


	//   ....[5]....
        /*02ec*/ 	.word	0xffffffff


	//   ....[6]....
        /*02f0*/ 	.word	0xffffffff


	//   ....[7]....
        /*02f4*/ 	.word	0xffffffff


	//   ....[8]....
        /*02f8*/ 	.word	0xffffffff


	//   ....[9]....
        /*02fc*/ 	.word	0xffffffff


	//   ....[10]....
        /*0300*/ 	.word	0xffffffff


	//   ....[11]....
        /*0304*/ 	.word	0xffffffff


	//   ....[12]....
        /*0308*/ 	.word	0xffffffff


	//   ....[13]....
        /*030c*/ 	.word	0xffffffff


	//   ....[14]....
        /*0310*/ 	.word	0xffffffff


	//   ....[15]....
        /*0314*/ 	.word	0xffffffff


	//   ....[16]....
        /*0318*/ 	.word	0xffffffff


	//   ....[17]....
        /*031c*/ 	.word	0xffffffff


	//   ....[18]....
        /*0320*/ 	.word	0xffffffff


	//   ....[19]....
        /*0324*/ 	.word	0xffffffff


	//   ....[20]....
        /*0328*/ 	.word	0xffffffff


	//   ....[21]....
        /*032c*/ 	.word	0xffffffff


	//   ....[22]....
        /*0330*/ 	.word	0xffffffff


	//   ....[23]....
        /*0334*/ 	.word	0xffffffff


	//----- nvinfo : EIATTR_COOP_GROUP_INSTR_OFFSETS
	.align		4
.L_384:
        /*0338*/ 	.byte	0x04, 0x28
        /*033a*/ 	.short	(.L_386 - .L_385)


	//   ....[0]....
.L_385:
        /*033c*/ 	.word	0x000068b0


	//   ....[1]....
        /*0340*/ 	.word	0x00006980


	//   ....[2]....
        /*0344*/ 	.word	0x00006990


	//   ....[3]....
        /*0348*/ 	.word	0x00006a30


	//   ....[4]....
        /*034c*/ 	.word	0x00006d00


	//   ....[5]....
        /*0350*/ 	.word	0x00006dc0


	//   ....[6]....
        /*0354*/ 	.word	0x00006fd0


	//   ....[7]....
        /*0358*/ 	.word	0x00007130


	//   ....[8]....
        /*035c*/ 	.word	0x0000c5a0


	//   ....[9]....
        /*0360*/ 	.word	0x0000c620


	//   ....[10]....
        /*0364*/ 	.word	0x0000c640


	//   ....[11]....
        /*0368*/ 	.word	0x0000c650


	//   ....[12]....
        /*036c*/ 	.word	0x0000c670


	//   ....[13]....
        /*0370*/ 	.word	0x0000c6a0


	//   ....[14]....
        /*0374*/ 	.word	0x0000c6c0


	//   ....[15]....
        /*0378*/ 	.word	0x0000c6d0


	//   ....[16]....
        /*037c*/ 	.word	0x0000f0a0


	//   ....[17]....
        /*0380*/ 	.word	0x0000f0b0


	//   ....[18]....
        /*0384*/ 	.word	0x0000f0c0


	//   ....[19]....
        /*0388*/ 	.word	0x0000f0d0


	//   ....[20]....
        /*038c*/ 	.word	0x0000f100


	//   ....[21]....
        /*0390*/ 	.word	0x0000f120


	//   ....[22]....
        /*0394*/ 	.word	0x0000f140


	//   ....[23]....
        /*0398*/ 	.word	0x0000f150


	//----- nvinfo : EIATTR_EXIT_INSTR_OFFSETS
	.align		4
.L_386:
        /*039c*/ 	.byte	0x04, 0x1c
        /*039e*/ 	.short	(.L_388 - .L_387)


	//   ....[0]....
.L_387:
        /*03a0*/ 	.word	0x00000480


	//   ....[1]....
        /*03a4*/ 	.word	0x00011810


	//   ....[2]....
        /*03a8*/ 	.word	0x00011920


	//   ....[3]....
        /*03ac*/ 	.word	0x00011940


	//   ....[4]....
        /*03b0*/ 	.word	0x00012d50


	//   ....[5]....
        /*03b4*/ 	.word	0x00012de0


	//----- nvinfo : EIATTR_CRS_STACK_SIZE
	.align		4
.L_388:
        /*03b8*/ 	.byte	0x04, 0x1e
        /*03ba*/ 	.short	(.L_390 - .L_389)
.L_389:
        /*03bc*/ 	.word	0x00000000


	//----- nvinfo : EIATTR_CBANK_PARAM_SIZE
	.align		4
.L_390:
        /*03c0*/ 	.byte	0x03, 0x19
        /*03c2*/ 	.short	0x01d0


	//----- nvinfo : EIATTR_PARAM_CBANK
	.align		4
        /*03c4*/ 	.byte	0x04, 0x0a
        /*03c6*/ 	.short	(.L_392 - .L_391)
	.align		4
.L_391:
        /*03c8*/ 	.word	index@(.nv.constant0._ZN5flash16flash_fwd_kernelI23Flash_fwd_kernel_traitsILi128ELi128ELi64ELi4ELb0ELb0EN7cutlass6half_tE19Flash_kernel_traitsILi128ELi128ELi64ELi4ES3_EELb0ELb0ELb0ELb1ELb0ELb0ELb1ELb0EEEvNS_16Flash_fwd_paramsE)
        /*03cc*/ 	.short	0x0210
        /*03ce*/ 	.short	0x01d0


	//----- nvinfo : EIATTR_SW_WAR
	.align		4
.L_392:
        /*03d0*/ 	.byte	0x04, 0x36
        /*03d2*/ 	.short	(.L_394 - .L_393)
.L_393:
        /*03d4*/ 	.word	0x00000008
.L_394:


//--------------------- .nv.info._ZN5flash16flash_fwd_kernelI23Flash_fwd_kernel_traitsILi128ELi128ELi64ELi4ELb0ELb0EN7cutlass6half_tE19Flash_kernel_traitsILi128ELi128ELi64ELi4ES3_EELb0ELb0ELb1ELb0ELb0ELb1ELb0ELb0EEEvNS_16Flash_fwd_paramsE --------------------------
	.section	.nv.info._ZN5flash16flash_fwd_kernelI23Flash_fwd_kernel_traitsILi128ELi128ELi64ELi4ELb0ELb0EN7cutlass6half_tE19Flash_kernel_traitsILi128ELi128ELi64ELi4ES3_EELb0ELb0ELb1ELb0ELb0ELb1ELb0ELb0EEEvNS_16Flash_fwd_paramsE,"",@"SHT_CUDA_INFO"
	.sectionflags	@""
	.align	4


	//----- nvinfo : EIATTR_CUDA_API_VERSION
	.align		4
        /*0000*/ 	.byte	0x04, 0x37
        /*0002*/ 	.short	(.L_396 - .L_395)
.L_395:
        /*0004*/ 	.word	0x00000082


	//----- nvinfo : EIATTR_KPARAM_INFO
	.align		4
.L_396:
        /*0008*/ 	.byte	0x04, 0x17
        /*000a*/ 	.short	(.L_398 - .L_397)
.L_397:
        /*000c*/ 	.word	0x00000000
        /*0010*/ 	.short	0x0000
        /*0012*/ 	.short	0x0000
        /*0014*/ 	.byte	0x00, 0xf0, 0x41, 0x07


	//----- nvinfo : EIATTR_SPARSE_MMA_MASK
	.align		4
.L_398:
        /*0018*/ 	.byte	0x03, 0x50
        /*001a*/ 	.short	0x0000


	//----- nvinfo : EIATTR_MAXREG_COUNT
	.align		4
        /*001c*/ 	.byte	0x03, 0x1b
        /*001e*/ 	.short	0x00ff


	//----- nvinfo : EIATTR_NUM_BARRIERS
	.align		4
        /*0020*/ 	.byte	0x02, 0x4c
        /*0022*/ 	.byte	0x01
	.zero		1


	//----- nvinfo : EIATTR_ANNOTATIONS
	.align		4
        /*0024*/ 	.byte	0x04, 0x55
        /*0026*/ 	.short	(.L_400 - .L_399)


	//   ....[0]....
.L_399:
        /* <DEDUP_REMOVED lines=85> */


	//----- nvinfo : EIATTR_MERCURY_ISA_VERSION
	.align		4
.L_400:
        /*0560*/ 	.byte	0x03, 0x5f
        /*0562*/ 	.short	0x0101


	//----- nvinfo : EIATTR_INT_WARP_WIDE_INSTR_OFFSETS
	.align		4
        /*0564*/ 	.byte	0x04, 0x31
        /*0566*/ 	.short	(.L_402 - .L_401)


	//   ....[0]....
.L_401:
        /*0568*/ 	.word	0x00002b60


	//   ....[1]....
        /*056c*/ 	.word	0x00002f90


	//----- nvinfo : EIATTR_COOP_GROUP_MASK_REGIDS
	.align		4
.L_402:
        /*0570*/ 	.byte	0x04, 0x29
        /*0572*/ 	.short	(.L_404 - .L_403)


	//   ....[0]....
.L_403:
        /*0574*/ 	.word	0xffffffff


	//   ....[1]....
        /*0578*/ 	.word	0xffffffff


	//   ....[2]....
        /*057c*/ 	.word	0xffffffff


	//   ....[3]....
        /*0580*/ 	.word	0xffffffff


	//   ....[4]....
        /*0584*/ 	.word	0xffffffff


	//   ....[5]....
        /*0588*/ 	.word	0xffffffff


	//   ....[6]....
        /*058c*/ 	.word	0xffffffff


	//   ....[7]....
        /*0590*/ 	.word	0xffffffff


	//   ....[8]....
        /*0594*/ 	.word	0xffffffff


	//   ....[9]....
        /*0598*/ 	.word	0xffffffff


	//   ....[10]....
        /*059c*/ 	.word	0xffffffff


	//   ....[11]....
        /*05a0*/ 	.word	0xffffffff


	//   ....[12]....
        /*05a4*/ 	.word	0xffffffff


	//   ....[13]....
        /*05a8*/ 	.word	0xffffffff


	//   ....[14]....
        /*05ac*/ 	.word	0xffffffff


	//   ....[15]....
        /*05b0*/ 	.word	0xffffffff


	//   ....[16]....
        /*05b4*/ 	.word	0xffffffff


	//   ....[17]....
        /*05b8*/ 	.word	0xffffffff


	//   ....[18]....
        /*05bc*/ 	.word	0xffffffff


	//   ....[19]....
        /*05c0*/ 	.word	0xffffffff


	//   ....[20]....
        /*05c4*/ 	.word	0xffffffff


	//   ....[21]....
        /*05c8*/ 	.word	0xffffffff


	//   ....[22]....
        /*05cc*/ 	.word	0xffffffff


	//   ....[23]....
        /*05d0*/ 	.word	0xffffffff


	//   ....[24]....
        /*05d4*/ 	.word	0xffffffff


	//   ....[25]....
        /*05d8*/ 	.word	0xffffffff


	//   ....[26]....
        /*05dc*/ 	.word	0xffffffff


	//   ....[27]....
        /*05e0*/ 	.word	0xffffffff


	//   ....[28]....
        /*05e4*/ 	.word	0xffffffff


	//   ....[29]....
        /*05e8*/ 	.word	0xffffffff


	//   ....[30]....
        /*05ec*/ 	.word	0xffffffff


	//   ....[31]....
        /*05f0*/ 	.word	0xffffffff


	//   ....[32]....
        /*05f4*/ 	.word	0xffffffff


	//   ....[33]....
        /*05f8*/ 	.word	0xffffffff


	//   ....[34]....
        /*05fc*/ 	.word	0xffffffff


	//   ....[35]....
        /*0600*/ 	.word	0xffffffff


	//   ....[36]....
        /*0604*/ 	.word	0xffffffff


	//   ....[37]....
        /*0608*/ 	.word	0xffffffff


	//   ....[38]....
        /*060c*/ 	.word	0xffffffff


	//   ....[39]....
        /*0610*/ 	.word	0xffffffff


	//----- nvinfo : EIATTR_COOP_GROUP_INSTR_OFFSETS
	.align		4
.L_404:
        /*0614*/ 	.byte	0x04, 0x28
        /*0616*/ 	.short	(.L_406 - .L_405)


	//   ....[0]....
.L_405:
        /*0618*/ 	.word	0x00004d70


	//   ....[1]....
        /*061c*/ 	.word	0x00004f90


	//   ....[2]....
        /*0620*/ 	.word	0x00005030


	//   ....[3]....
        /*0624*/ 	.word	0x000051d0


	//   ....[4]....
        /*0628*/ 	.word	0x00005ae0


	//   ....[5]....
        /*062c*/ 	.word	0x00005d20


	//   ....[6]....
        /*0630*/ 	.word	0x00005e90


	//   ....[7]....
        /*0634*/ 	.word	0x00005fd0


	//   ....[8]....
        /*0638*/ 	.word	0x0000a720


	//   ....[9]....
        /*063c*/ 	.word	0x0000a840


	//   ....[10]....
        /*0640*/ 	.word	0x0000a870


	//   ....[11]....
        /*0644*/ 	.word	0x0000a9b0


	//   ....[12]....
        /*0648*/ 	.word	0x0000aa10


	//   ....[13]....
        /*064c*/ 	.word	0x0000aaa0


	//   ....[14]....
        /*0650*/ 	.word	0x0000ab00


	//   ....[15]....
        /*0654*/ 	.word	0x0000ab30


	//   ....[16]....
        /*0658*/ 	.word	0x00010330


	//   ....[17]....
        /*065c*/ 	.word	0x00010360


	//   ....[18]....
        /*0660*/ 	.word	0x00010450


	//   ....[19]....
        /*0664*/ 	.word	0x000104f0


	//   ....[20]....
        /*0668*/ 	.word	0x00010520


	//   ....[21]....
        /*066c*/ 	.word	0x000105a0


	//   ....[22]....
        /*0670*/ 	.word	0x00010640


	//   ....[23]....
        /*0674*/ 	.word	0x00010660


	//   ....[24]....
        /*0678*/ 	.word	0x000152d0


	//   ....[25]....
        /*067c*/ 	.word	0x00015300


	//   ....[26]....
        /*0680*/ 	.word	0x00015510


	//   ....[27]....
        /*0684*/ 	.word	0x00015550


	//   ....[28]....
        /*0688*/ 	.word	0x00015570


	//   ....[29]....
        /*068c*/ 	.word	0x000155d0


	//   ....[30]....
        /*0690*/ 	.word	0x00015610


	//   ....[31]....
        /*0694*/ 	.word	0x00015880


	//   ....[32]....
        /*0698*/ 	.word	0x00018660


	//   ....[33]....
        /*069c*/ 	.word	0x00018670


	//   ....[34]....
        /*06a0*/ 	.word	0x00018680


	//   ....[35]....
        /*06a4*/ 	.word	0x000186a0


	//   ....[36]....
        /*06a8*/ 	.word	0x000186c0


	//   ....[37]....
        /*06ac*/ 	.word	0x000186e0


	//   ....[38]....
        /*06b0*/ 	.word	0x00018700


	//   ....[39]....
        /*06b4*/ 	.word	0x00018730


	//----- nvinfo : EIATTR_EXIT_INSTR_OFFSETS
	.align		4
.L_406:
        /*06b8*/ 	.byte	0x04, 0x1c
        /*06ba*/ 	.short	(.L_408 - .L_407)


	//   ....[0]....
.L_407:
        /*06bc*/ 	.word	0x000004b0


	//   ....[1]....
        /*06c0*/ 	.word	0x000018c0


	//   ....[2]....
        /*06c4*/ 	.word	0x00001950


	//   ....[3]....
        /*06c8*/ 	.word	0x0001ac50


	//   ....[4]....
        /*06cc*/ 	.word	0x0001ad40


	//----- nvinfo : EIATTR_CRS_STACK_SIZE
	.align		4
.L_408:
        /*06d0*/ 	.byte	0x04, 0x1e
        /*06d2*/ 	.short	(.L_410 - .L_409)
.L_409:
        /*06d4*/ 	.word	0x00000000


	//----- nvinfo : EIATTR_CBANK_PARAM_SIZE
	.align		4
.L_410:
        /*06d8*/ 	.byte	0x03, 0x19
        /*06da*/ 	.short	0x01d0


	//----- nvinfo : EIATTR_PARAM_CBANK
	.align		4
        /*06dc*/ 	.byte	0x04, 0x0a
        /*06de*/ 	.short	(.L_412 - .L_411)
	.align		4
.L_411:
        /*06e0*/ 	.word	index@(.nv.constant0._ZN5flash16flash_fwd_kernelI23Flash_fwd_kernel_traitsILi128ELi128ELi64ELi4ELb0ELb0EN7cutlass6half_tE19Flash_kernel_traitsILi128ELi128ELi64ELi4ES3_EELb0ELb0ELb1ELb0ELb0ELb1ELb0ELb0EEEvNS_16Flash_fwd_paramsE)
        /*06e4*/ 	.short	0x0210
        /*06e6*/ 	.short	0x01d0


	//----- nvinfo : EIATTR_SW_WAR
	.align		4
.L_412:
        /*06e8*/ 	.byte	0x04, 0x36
        /*06ea*/ 	.short	(.L_414 - .L_413)
.L_413:
        /*06ec*/ 	.word	0x00000008
.L_414:


//--------------------- .nv.info._ZN5flash16flash_fwd_kernelI23Flash_fwd_kernel_traitsILi128ELi128ELi64ELi4ELb0ELb0EN7cutlass6half_tE19Flash_kernel_traitsILi128ELi128ELi64ELi4ES3_EELb0ELb0ELb1ELb0ELb0ELb1ELb1ELb0EEEvNS_16Flash_fwd_paramsE --------------------------
	.section	.nv.info._ZN5flash16flash_fwd_kernelI23Flash_fwd_kernel_traitsILi128ELi128ELi64ELi4ELb0ELb0EN7cutlass6half_tE19Flash_kernel_traitsILi128ELi128ELi64ELi4ES3_EELb0ELb0ELb1ELb0ELb0ELb1ELb1ELb0EEEvNS_16Flash_fwd_paramsE,"",@"SHT_CUDA_INFO"
	.sectionflags	@""
	.align	4


	//----- nvinfo : EIATTR_CUDA_API_VERSION
	.align		4
        /*0000*/ 	.byte	0x04, 0x37
        /*0002*/ 	.short	(.L_416 - .L_415)
.L_415:
        /*0004*/ 	.word	0x00000082


	//----- nvinfo : EIATTR_KPARAM_INFO
	.align		4
.L_416:
        /*0008*/ 	.byte	0x04, 0x17
        /*000a*/ 	.short	(.L_418 - .L_417)
.L_417:
        /*000c*/ 	.word	0x00000000
        /*0010*/ 	.short	0x0000
        /*0012*/ 	.short	0x0000
        /*0014*/ 	.byte	0x00, 0xf0, 0x41, 0x07


	//----- nvinfo : EIATTR_SPARSE_MMA_MASK
	.align		4
.L_418:
        /*0018*/ 	.byte	0x03, 0x50
        /*001a*/ 	.short	0x0000


	//----- nvinfo : EIATTR_MAXREG_COUNT
	.align		4
        /*001c*/ 	.byte	0x03, 0x1b
        /*001e*/ 	.short	0x00ff


	//----- nvinfo : EIATTR_NUM_BARRIERS
	.align		4
        /*0020*/ 	.byte	0x02, 0x4c
        /*0022*/ 	.byte	0x01
	.zero		1


	//----- nvinfo : EIATTR_ANNOTATIONS
	.align		4
        /*0024*/ 	.byte	0x04, 0x55
        /*0026*/ 	.short	(.L_420 - .L_419)


	//   ....[0]....
.L_419:
        /* <DEDUP_REMOVED lines=105> */


	//----- nvinfo : EIATTR_MERCURY_ISA_VERSION
	.align		4
.L_420:
        /*06a0*/ 	.byte	0x03, 0x5f
        /*06a2*/ 	.short	0x0101


	//----- nvinfo : EIATTR_INT_WARP_WIDE_INSTR_OFFSETS
	.align		4
        /*06a4*/ 	.byte	0x04, 0x31
        /*06a6*/ 	.short	(.L_422 - .L_421)


	//   ....[0]....
.L_421:
        /*06a8*/ 	.word	0x00002b80


	//   ....[1]....
        /*06ac*/ 	.word	0x00002fa0


	//----- nvinfo : EIATTR_COOP_GROUP_MASK_REGIDS
	.align		4
.L_422:
        /*06b0*/ 	.byte	0x04, 0x29
        /*06b2*/ 	.short	(.L_424 - .L_423)


	//   ....[0]....
.L_423:
        /*06b4*/ 	.word	0xffffffff


	//   ....[1]....
        /*06b8*/ 	.word	0xffffffff


	//   ....[2]....
        /*06bc*/ 	.word	0xffffffff


	//   ....[3]....
        /*06c0*/ 	.word	0xffffffff


	//   ....[4]....
        /*06c4*/ 	.word	0xffffffff


	//   ....[5]....
        /*06c8*/ 	.word	0xffffffff


	//   ....[6]....
        /*06cc*/ 	.word	0xffffffff


	//   ....[7]....
        /*06d0*/ 	.word	0xffffffff


	//   ....[8]....
        /*06d4*/ 	.word	0xffffffff


	//   ....[9]....
        /*06d8*/ 	.word	0xffffffff


	//   ....[10]....
        /*06dc*/ 	.word	0xffffffff


	//   ....[11]....
        /*06e0*/ 	.word	0xffffffff


	//   ....[12]....
        /*06e4*/ 	.word	0xffffffff


	//   ....[13]....
        /*06e8*/ 	.word	0xffffffff


	//   ....[14]....
        /*06ec*/ 	.word	0xffffffff


	//   ....[15]....
        /*06f0*/ 	.word	0xffffffff


	//   ....[16]....
        /*06f4*/ 	.word	0xffffffff


	//   ....[17]....
        /*06f8*/ 	.word	0xffffffff


	//   ....[18]....
        /*06fc*/ 	.word	0xffffffff


	//   ....[19]....
        /*0700*/ 	.word	0xffffffff


	//   ....[20]....
        /*0704*/ 	.word	0xffffffff


	//   ....[21]....
        /*0708*/ 	.word	0xffffffff


	//   ....[22]....
        /*070c*/ 	.word	0xffffffff


	//   ....[23]....
        /*0710*/ 	.word	0xffffffff


	//   ....[24]....
        /*0714*/ 	.word	0xffffffff


	//   ....[25]....
        /*0718*/ 	.word	0xffffffff


	//   ....[26]....
        /*071c*/ 	.word	0xffffffff


	//   ....[27]....
        /*0720*/ 	.word	0xffffffff


	//   ....[28]....
        /*0724*/ 	.word	0xffffffff


	//   ....[29]....
        /*0728*/ 	.word	0xffffffff


	//   ....[30]....
        /*072c*/ 	.word	0xffffffff


	//   ....[31]....
        /*0730*/ 	.word	0xffffffff


	//   ....[32]....
        /*0734*/ 	.word	0xffffffff


	//   ....[33]....
        /*0738*/ 	.word	0xffffffff


	//   ....[34]....
        /*073c*/ 	.word	0xffffffff


	//   ....[35]....
        /*0740*/ 	.word	0xffffffff


	//   ....[36]....
        /*0744*/ 	.word	0xffffffff


	//   ....[37]....
        /*0748*/ 	.word	0xffffffff


	//   ....[38]....
        /*074c*/ 	.word	0xffffffff


	//   ....[39]....
        /*0750*/ 	.word	0xffffffff


	//----- nvinfo : EIATTR_COOP_GROUP_INSTR_OFFSETS
	.align		4
.L_424:
        /*0754*/ 	.byte	0x04, 0x28
        /*0756*/ 	.short	(.L_426 - .L_425)


	//   ....[0]....
.L_425:
        /*0758*/ 	.word	0x00005640


	//   ....[1]....
        /*075c*/ 	.word	0x00005970


	//   ....[2]....
        /*0760*/ 	.word	0x000059c0


	//   ....[3]....
        /*0764*/ 	.word	0x00005b00


	//   ....[4]....
        /*0768*/ 	.word	0x00006280


	//   ....[5]....
        /*076c*/ 	.word	0x00006350


	//   ....[6]....
        /*0770*/ 	.word	0x00006590


	//   ....[7]....
        /*0774*/ 	.word	0x00006710


	//   ....[8]....
        /*0778*/ 	.word	0x0000c110


	//   ....[9]....
        /*077c*/ 	.word	0x0000c220


	//   ....[10]....
        /*0780*/ 	.word	0x0000c290


	//   ....[11]....
        /*0784*/ 	.word	0x0000c640


	//   ....[12]....
        /*0788*/ 	.word	0x0000c670


	//   ....[13]....
        /*078c*/ 	.word	0x0000c6d0


	//   ....[14]....
        /*0790*/ 	.word	0x0000c740


	//   ....[15]....
        /*0794*/ 	.word	0x0000c800


	//   ....[16]....
        /*0798*/ 	.word	0x00012420


	//   ....[17]....
        /*079c*/ 	.word	0x00012500


	//   ....[18]....
        /*07a0*/ 	.word	0x00012650


	//   ....[19]....
        /*07a4*/ 	.word	0x00012900


	//   ....[20]....
        /*07a8*/ 	.word	0x00012980


	//   ....[21]....
        /*07ac*/ 	.word	0x000129d0


	//   ....[22]....
        /*07b0*/ 	.word	0x000129f0


	//   ....[23]....
        /*07b4*/ 	.word	0x00012a90


	//   ....[24]....
        /*07b8*/ 	.word	0x00018f00


	//   ....[25]....
        /*07bc*/ 	.word	0x00018f10


	//   ....[26]....
        /*07c0*/ 	.word	0x000191a0


	//   ....[27]....
        /*07c4*/ 	.word	0x000191e0


	//   ....[28]....
        /*07c8*/ 	.word	0x00019250


	//   ....[29]....
        /*07cc*/ 	.word	0x000192f0


	//   ....[30]....
        /*07d0*/ 	.word	0x000193d0


	//   ....[31]....
        /*07d4*/ 	.word	0x00019590


	//   ....[32]....
        /*07d8*/ 	.word	0x0001c2b0


	//   ....[33]....
        /*07dc*/ 	.word	0x0001c2c0


	//   ....[34]....
        /*07e0*/ 	.word	0x0001c2d0


	//   ....[35]....
        /*07e4*/ 	.word	0x0001c2f0


	//   ....[36]....
        /*07e8*/ 	.word	0x0001c310


	//   ....[37]....
        /*07ec*/ 	.word	0x0001c330


	//   ....[38]....
        /*07f0*/ 	.word	0x0001c350


	//   ....[39]....
        /*07f4*/ 	.word	0x0001c380


	//----- nvinfo : EIATTR_EXIT_INSTR_OFFSETS
	.align		4
.L_426:
        /*07f8*/ 	.byte	0x04, 0x1c
        /*07fa*/ 	.short	(.L_428 - .L_427)


	//   ....[0]....
.L_427:
        /*07fc*/ 	.word	0x000004b0


	//   ....[1]....
        /*0800*/ 	.word	0x000018c0


	//   ....[2]....
        /*0804*/ 	.word	0x00001950


	//   ....[3]....
        /*0808*/ 	.word	0x0001e900


	//   ....[4]....
        /*080c*/ 	.word	0x0001e9f0


	//----- nvinfo : EIATTR_CRS_STACK_SIZE
	.align		4
.L_428:
        /*0810*/ 	.byte	0x04, 0x1e
        /*0812*/ 	.short	(.L_430 - .L_429)
.L_429:
        /*0814*/ 	.word	0x00000000


	//----- nvinfo : EIATTR_CBANK_PARAM_SIZE
	.align		4
.L_430:
        /*0818*/ 	.byte	0x03, 0x19
        /*081a*/ 	.short	0x01d0


	//----- nvinfo : EIATTR_PARAM_CBANK
	.align		4
        /*081c*/ 	.byte	0x04, 0x0a
        /*081e*/ 	.short	(.L_432 - .L_431)
	.align		4
.L_431:
        /*0820*/ 	.word	index@(.nv.constant0._ZN5flash16flash_fwd_kernelI23Flash_fwd_kernel_traitsILi128ELi128ELi64ELi4ELb0ELb0EN7cutlass6half_tE19Flash_kernel_traitsILi128ELi128ELi64ELi4ES3_EELb0ELb0ELb1ELb0ELb0ELb1ELb1ELb0EEEvNS_16Flash_fwd_paramsE)
        /*0824*/ 	.short	0x0210
        /*0826*/ 	.short	0x01d0


	//----- nvinfo : EIATTR_SW_WAR
	.align		4
.L_432:
        /*0828*/ 	.byte	0x04, 0x36
        /*082a*/ 	.short	(.L_434 - .L_433)
.L_433:
        /*082c*/ 	.word	0x00000008
.L_434:


//--------------------- .nv.info._ZN5flash16flash_fwd_kernelI23Flash_fwd_kernel_traitsILi128ELi128ELi64ELi4ELb0ELb0EN7cutlass6half_tE19Flash_kernel_traitsILi128ELi128ELi64ELi4ES3_EELb0ELb0ELb1ELb0ELb0ELb0ELb0ELb0EEEvNS_16Flash_fwd_paramsE --------------------------
	.section	.nv.info._ZN5flash16flash_fwd_kernelI23Flash_fwd_kernel_traitsILi128ELi128ELi64ELi4ELb0ELb0EN7cutlass6half_tE19Flash_kernel_traitsILi128ELi128ELi64ELi4ES3_EELb0ELb0ELb1ELb0ELb0ELb0ELb0ELb0EEEvNS_16Flash_fwd_paramsE,"",@"SHT_CUDA_INFO"
	.sectionflags	@""
	.align	4


	//----- nvinfo : EIATTR_CUDA_API_VERSION
	.align		4
        /*0000*/ 	.byte	0x04, 0x37
        /*0002*/ 	.short	(.L_436 - .L_435)
.L_435:
        /*0004*/ 	.word	0x00000082


	//----- nvinfo : EIATTR_KPARAM_INFO
	.align		4
.L_436:
        /*0008*/ 	.byte	0x04, 0x17
        /*000a*/ 	.short	(.L_438 - .L_437)
.L_437:
        /*000c*/ 	.word	0x00000000
        /*0010*/ 	.short	0x0000
        /*0012*/ 	.short	0x0000
        /*0014*/ 	.byte	0x00, 0xf0, 0x41, 0x07


	//----- nvinfo : EIATTR_SPARSE_MMA_MASK
	.align		4
.L_438:
        /*0018*/ 	.byte	0x03, 0x50
        /*001a*/ 	.short	0x0000


	//----- nvinfo : EIATTR_MAXREG_COUNT
	.align		4
        /*001c*/ 	.byte	0x03, 0x1b
        /*001e*/ 	.short	0x00ff


	//----- nvinfo : EIATTR_NUM_BARRIERS
	.align		4
        /*0020*/ 	.byte	0x02, 0x4c
        /*0022*/ 	.byte	0x01
	.zero		1


	//----- nvinfo : EIATTR_ANNOTATIONS
	.align		4
        /*0024*/ 	.byte	0x04, 0x55
        /*0026*/ 	.short	(.L_440 - .L_439)


	//   ....[0]....
.L_439:
        /* <DEDUP_REMOVED lines=90> */


	//----- nvinfo : EIATTR_MERCURY_ISA_VERSION
	.align		4
.L_440:
        /*05b0*/ 	.byte	0x03, 0x5f
        /*05b2*/ 	.short	0x0101


	//----- nvinfo : EIATTR_COOP_GROUP_MASK_REGIDS
	.align		4
        /*05b4*/ 	.byte	0x04, 0x29
        /*05b6*/ 	.short	(.L_442 - .L_441)


	//   ....[0]....
.L_441:
        /*05b8*/ 	.word	0xffffffff


	//   ....[1]....
        /*05bc*/ 	.word	0xffffffff


	//   ....[2]....
        /*05c0*/ 	.word	0xffffffff


	//   ....[3]....
        /*05c4*/ 	.word	0xffffffff


	//   ....[4]....
        /*05c8*/ 	.word	0xffffffff


	//   ....[5]....
        /*05cc*/ 	.word	0xffffffff


	//   ....[6]....
        /*05d0*/ 	.word	0xffffffff


	//   ....[7]....
        /*05d4*/ 	.word	0xffffffff


	//   ....[8]....
        /*05d8*/ 	.word	0xffffffff


	//   ....[9]....
        /*05dc*/ 	.word	0xffffffff


	//   ....[10]....
        /*05e0*/ 	.word	0xffffffff


	//   ....[11]....
        /*05e4*/ 	.word	0xffffffff


	//   ....[12]....
        /*05e8*/ 	.word	0xffffffff


	//   ....[13]....
        /*05ec*/ 	.word	0xffffffff


	//   ....[14]....
        /*05f0*/ 	.word	0xffffffff


	//   ....[15]....
        /*05f4*/ 	.word	0xffffffff


	//   ....[16]....
        /*05f8*/ 	.word	0xffffffff


	//   ....[17]....
        /*05fc*/ 	.word	0xffffffff


	//   ....[18]....
        /*0600*/ 	.word	0xffffffff


	//   ....[19]....
        /*0604*/ 	.word	0xffffffff


	//   ....[20]....
        /*0608*/ 	.word	0xffffffff


	//   ....[21]....
        /*060c*/ 	.word	0xffffffff


	//   ....[22]....
        /*0610*/ 	.word	0xffffffff


	//   ....[23]....
        /*0614*/ 	.word	0xffffffff


	//   ....[24]....
        /*0618*/ 	.word	0xffffffff


	//   ....[25]....
        /*061c*/ 	.word	0xffffffff


	//   ....[26]....
        /*0620*/ 	.word	0xffffffff


	//   ....[27]....
        /*0624*/ 	.word	0xffffffff


	//   ....[28]....
        /*0628*/ 	.word	0xffffffff


	//   ....[29]....
        /*062c*/ 	.word	0xffffffff


	//   ....[30]....
        /*0630*/ 	.word	0xffffffff


	//   ....[31]....
        /*0634*/ 	.word	0xffffffff


	//   ....[32]....
        /*0638*/ 	.word	0xffffffff


	//   ....[33]....
        /*063c*/ 	.word	0xffffffff


	//   ....[34]....
        /*0640*/ 	.word	0xffffffff


	//   ....[35]....
        /*0644*/ 	.word	0xffffffff


	//   ....[36]....
        /*0648*/ 	.word	0xffffffff


	//   ....[37]....
        /*064c*/ 	.word	0xffffffff


	//   ....[38]....
        /*0650*/ 	.word	0xffffffff


	//   ....[39]....
        /*0654*/ 	.word	0xffffffff


	//----- nvinfo : EIATTR_COOP_GROUP_INSTR_OFFSETS
	.align		4
.L_442:
        /*0658*/ 	.byte	0x04, 0x28
        /*065a*/ 	.short	(.L_444 - .L_443)


	//   ....[0]....
.L_443:
        /*065c*/ 	.word	0x00006a50


	//   ....[1]....
        /*0660*/ 	.word	0x00006a80


	//   ....[2]....
        /*0664*/ 	.word	0x00006b40


	//   ....[3]....
        /*0668*/ 	.word	0x00006b50


	//   ....[4]....
        /*066c*/ 	.word	0x00006c50


	//   ....[5]....
        /*0670*/ 	.word	0x00006c80


	//   ....[6]....
        /*0674*/ 	.word	0x000070c0


	//   ....[7]....
        /*0678*/ 	.word	0x00007110


	//   ....[8]....
        /*067c*/ 	.word	0x0000c100


	//   ....[9]....
        /*0680*/ 	.word	0x0000c2d0


	//   ....[10]....
        /*0684*/ 	.word	0x0000c300


	//   ....[11]....
        /*0688*/ 	.word	0x0000c3a0


	//   ....[12]....
        /*068c*/ 	.word	0x0000c3e0


	//   ....[13]....
        /*0690*/ 	.word	0x0000c450


	//   ....[14]....
        /*0694*/ 	.word	0x0000c460


	//   ....[15]....
        /*0698*/ 	.word	0x0000c4a0


	//   ....[16]....
        /*069c*/ 	.word	0x00012610


	//   ....[17]....
        /*06a0*/ 	.word	0x00012670


	//   ....[18]....
        /*06a4*/ 	.word	0x00012710


	//   ....[19]....
        /*06a8*/ 	.word	0x00012810


	//   ....[20]....
        /*06ac*/ 	.word	0x00012840


	//   ....[21]....
        /*06b0*/ 	.word	0x00012870


	//   ....[22]....
        /*06b4*/ 	.word	0x000128a0


	//   ....[23]....
        /*06b8*/ 	.word	0x00012960


	//   ....[24]....
        /*06bc*/ 	.word	0x000192f0


	//   ....[25]....
        /*06c0*/ 	.word	0x00019350


	//   ....[26]....
        /*06c4*/ 	.word	0x00019380


	//   ....[27]....
        /*06c8*/ 	.word	0x00019450


	//   ....[28]....
        /*06cc*/ 	.word	0x00019490


	//   ....[29]....
        /*06d0*/ 	.word	0x000194e0


	//   ....[30]....
        /*06d4*/ 	.word	0x00019630


	//   ....[31]....
        /*06d8*/ 	.word	0x00019a80


	//   ....[32]....
        /*06dc*/ 	.word	0x0001c4b0


	//   ....[33]....
        /*06e0*/ 	.word	0x0001c4c0


	//   ....[34]....
        /*06e4*/ 	.word	0x0001c4d0


	//   ....[35]....
        /*06e8*/ 	.word	0x0001c4e0


	//   ....[36]....
        /*06ec*/ 	.word	0x0001c510


	//   ....[37]....
        /*06f0*/ 	.word	0x0001c530


	//   ....[38]....
        /*06f4*/ 	.word	0x0001c550


	//   ....[39]....
        /*06f8*/ 	.word	0x0001c560


	//----- nvinfo : EIATTR_EXIT_INSTR_OFFSETS
	.align		4
.L_444:
        /*06fc*/ 	.byte	0x04, 0x1c
        /*06fe*/ 	.short	(.L_446 - .L_445)


	//   ....[0]....
.L_445:
        /*0700*/ 	.word	0x000004b0


	//   ....[1]....
        /*0704*/ 	.word	0x00001a50


	//   ....[2]....
        /*0708*/ 	.word	0x00001ae0


	//   ....[3]....
        /*070c*/ 	.word	0x0001ec20


	//   ....[4]....
        /*0710*/ 	.word	0x0001ed30


	//   ....[5]....
        /*0714*/ 	.word	0x0001ed50


	//----- nvinfo : EIATTR_CRS_STACK_SIZE
	.align		4
.L_446:
        /*0718*/ 	.byte	0x04, 0x1e
        /*071a*/ 	.short	(.L_448 - .L_447)
.L_447:
        /*071c*/ 	.word	0x00000000


	//----- nvinfo : EIATTR_CBANK_PARAM_SIZE
	.align		4
.L_448:
        /*0720*/ 	.byte	0x03, 0x19
        /*0722*/ 	.short	0x01d0


	//----- nvinfo : EIATTR_PARAM_CBANK
	.align		4
        /*0724*/ 	.byte	0x04, 0x0a
        /*0726*/ 	.short	(.L_450 - .L_449)
	.align		4
.L_449:
        /*0728*/ 	.word	index@(.nv.constant0._ZN5flash16flash_fwd_kernelI23Flash_fwd_kernel_traitsILi128ELi128ELi64ELi4ELb0ELb0EN7cutlass6half_tE19Flash_kernel_traitsILi128ELi128ELi64ELi4ES3_EELb0ELb0ELb1ELb0ELb0ELb0ELb0ELb0EEEvNS_16Flash_fwd_paramsE)
        /*072c*/ 	.short	0x0210
        /*072e*/ 	.short	0x01d0


	//----- nvinfo : EIATTR_SW_WAR
	.align		4
.L_450:
        /*0730*/ 	.byte	0x04, 0x36
        /*0732*/ 	.short	(.L_452 - .L_451)
.L_451:
        /*0734*/ 	.word	0x00000008
.L_452:


//--------------------- .nv.info._ZN5flash16flash_fwd_kernelI23Flash_fwd_kernel_traitsILi128ELi128ELi64ELi4ELb0ELb0EN7cutlass6half_tE19Flash_kernel_traitsILi128ELi128ELi64ELi4ES3_EELb0ELb0ELb1ELb0ELb0ELb0ELb1ELb0EEEvNS_16Flash_fwd_paramsE --------------------------
	.section	.nv.info._ZN5flash16flash_fwd_kernelI23Flash_fwd_kernel_traitsILi128ELi128ELi64ELi4ELb0ELb0EN7cutlass6half_tE19Flash_kernel_traitsILi128ELi128ELi64ELi4ES3_EELb0ELb0ELb1ELb0ELb0ELb0ELb1ELb0EEEvNS_16Flash_fwd_paramsE,"",@"SHT_CUDA_INFO"
	.sectionflags	@""
	.align	4


	//----- nvinfo : EIATTR_CUDA_API_VERSION
	.align		4
        /*0000*/ 	.byte	0x04, 0x37
        /*0002*/ 	.short	(.L_454 - .L_453)
.L_453:
        /*0004*/ 	.word	0x00000082


	//----- nvinfo : EIATTR_KPARAM_INFO
	.align		4
.L_454:
        /*0008*/ 	.byte	0x04, 0x17
        /*000a*/ 	.short	(.L_456 - .L_455)
.L_455:
        /*000c*/ 	.word	0x00000000
        /*0010*/ 	.short	0x0000
        /*0012*/ 	.short	0x0000
        /*0014*/ 	.byte	0x00, 0xf0, 0x41, 0x07


	//----- nvinfo : EIATTR_SPARSE_MMA_MASK
	.align		4
.L_456:
        /*0018*/ 	.byte	0x03, 0x50
        /*001a*/ 	.short	0x0000


	//----- nvinfo : EIATTR_MAXREG_COUNT
	.align		4
        /*001c*/ 	.byte	0x03, 0x1b
        /*001e*/ 	.short	0x00ff


	//----- nvinfo : EIATTR_NUM_BARRIERS
	.align		4
        /*0020*/ 	.byte	0x02, 0x4c
        /*0022*/ 	.byte	0x01
	.zero		1


	//----- nvinfo : EIATTR_ANNOTATIONS
	.align		4
        /*0024*/ 	.byte	0x04, 0x55
        /*0026*/ 	.short	(.L_458 - .L_457)


	//   ....[0]....
.L_457:
        /* <DEDUP_REMOVED lines=92> */


	//----- nvinfo : EIATTR_MERCURY_ISA_VERSION
	.align		4
.L_458:
        /*05d0*/ 	.byte	0x03, 0x5f
        /*05d2*/ 	.short	0x0101


	//----- nvinfo : EIATTR_COOP_GROUP_MASK_REGIDS
	.align		4
        /*05d4*/ 	.byte	0x04, 0x29
        /*05d6*/ 	.short	(.L_460 - .L_459)


	//   ....[0]....
.L_459:
        /*05d8*/ 	.word	0xffffffff


	//   ....[1]....
        /*05dc*/ 	.word	0xffffffff


	//   ....[2]....
        /*05e0*/ 	.word	0xffffffff


	//   ....[3]....
        /*05e4*/ 	.word	0xffffffff


	//   ....[4]....
        /*05e8*/ 	.word	0xffffffff


	//   ....[5]....
        /*05ec*/ 	.word	0xffffffff


	//   ....[6]....
        /*05f0*/ 	.word	0xffffffff


	//   ....[7]....
        /*05f4*/ 	.word	0xffffffff


	//   ....[8]....
        /*05f8*/ 	.word	0xffffffff


	//   ....[9]....
        /*05fc*/ 	.word	0xffffffff


	//   ....[10]....
        /*0600*/ 	.word	0xffffffff


	//   ....[11]....
        /*0604*/ 	.word	0xffffffff


	//   ....[12]....
        /*0608*/ 	.word	0xffffffff


	//   ....[13]....
        /*060c*/ 	.word	0xffffffff


	//   ....[14]....
        /*0610*/ 	.word	0xffffffff


	//   ....[15]....
        /*0614*/ 	.word	0xffffffff


	//   ....[16]....
        /*0618*/ 	.word	0xffffffff


	//   ....[17]....
        /*061c*/ 	.word	0xffffffff


	//   ....[18]....
        /*0620*/ 	.word	0xffffffff


	//   ....[19]....
        /*0624*/ 	.word	0xffffffff


	//   ....[20]....
        /*0628*/ 	.word	0xffffffff


	//   ....[21]....
        /*062c*/ 	.word	0xffffffff


	//   ....[22]....
        /*0630*/ 	.word	0xffffffff


	//   ....[23]....
        /*0634*/ 	.word	0xffffffff


	//   ....[24]....
        /*0638*/ 	.word	0xffffffff


	//   ....[25]....
        /*063c*/ 	.word	0xffffffff


	//   ....[26]....
        /*0640*/ 	.word	0xffffffff


	//   ....[27]....
        /*0644*/ 	.word	0xffffffff


	//   ....[28]....
        /*0648*/ 	.word	0xffffffff


	//   ....[29]....
        /*064c*/ 	.word	0xffffffff


	//   ....[30]....
        /*0650*/ 	.word	0xffffffff


	//   ....[31]....
        /*0654*/ 	.word	0xffffffff


	//   ....[32]....
        /*0658*/ 	.word	0xffffffff


	//   ....[33]....
        /*065c*/ 	.word	0xffffffff


	//   ....[34]....
        /*0660*/ 	.word	0xffffffff


	//   ....[35]....
        /*0664*/ 	.word	0xffffffff


	//   ....[36]....
        /*0668*/ 	.word	0xffffffff


	//   ....[37]....
        /*066c*/ 	.word	0xffffffff


	//   ....[38]....
        /*0670*/ 	.word	0xffffffff


	//   ....[39]....
        /*0674*/ 	.word	0xffffffff


	//----- nvinfo : EIATTR_COOP_GROUP_INSTR_OFFSETS
	.align		4
.L_460:
        /*0678*/ 	.byte	0x04, 0x28
        /*067a*/ 	.short	(.L_462 - .L_461)


	//   ....[0]....
.L_461:
        /*067c*/ 	.word	0x00007260


	//   ....[1]....
        /*0680*/ 	.word	0x00007290


	//   ....[2]....
        /*0684*/ 	.word	0x00007350


	//   ....[3]....
        /*0688*/ 	.word	0x00007360


	//   ....[4]....
        /*068c*/ 	.word	0x00007430


	//   ....[5]....
        /*0690*/ 	.word	0x00007460


	//   ....[6]....
        /*0694*/ 	.word	0x000078b0


	//   ....[7]....
        /*0698*/ 	.word	0x00007910


	//   ....[8]....
        /*069c*/ 	.word	0x0000d1b0


	//   ....[9]....
        /*06a0*/ 	.word	0x0000d2b0


	//   ....[10]....
        /*06a4*/ 	.word	0x0000d3a0


	//   ....[11]....
        /*06a8*/ 	.word	0x0000d480


	//   ....[12]....
        /*06ac*/ 	.word	0x0000d4a0


	//   ....[13]....
        /*06b0*/ 	.word	0x0000d4f0


	//   ....[14]....
        /*06b4*/ 	.word	0x0000d5b0


	//   ....[15]....
        /*06b8*/ 	.word	0x0000d640


	//   ....[16]....
        /*06bc*/ 	.word	0x00013e80


	//   ....[17]....
        /*06c0*/ 	.word	0x00013eb0


	//   ....[18]....
        /*06c4*/ 	.word	0x00013fd0


	//   ....[19]....
        /*06c8*/ 	.word	0x00014060


	//   ....[20]....
        /*06cc*/ 	.word	0x000140a0


	//   ....[21]....
        /*06d0*/ 	.word	0x00014120


	//   ....[22]....
        /*06d4*/ 	.word	0x00014160


	//   ....[23]....
        /*06d8*/ 	.word	0x00014240


	//   ....[24]....
        /*06dc*/ 	.word	0x0001b380


	//   ....[25]....
        /*06e0*/ 	.word	0x0001b460


	//   ....[26]....
        /*06e4*/ 	.word	0x0001b490


	//   ....[27]....
        /*06e8*/ 	.word	0x0001b550


	//   ....[28]....
        /*06ec*/ 	.word	0x0001b590


	//   ....[29]....
        /*06f0*/ 	.word	0x0001b5c0


	//   ....[30]....
        /*06f4*/ 	.word	0x0001b6f0


	//   ....[31]....
        /*06f8*/ 	.word	0x0001bb80


	//   ....[32]....
        /*06fc*/ 	.word	0x0001e5f0


	//   ....[33]....
        /*0700*/ 	.word	0x0001e600


	//   ....[34]....
        /*0704*/ 	.word	0x0001e610


	//   ....[35]....
        /*0708*/ 	.word	0x0001e620


	//   ....[36]....
        /*070c*/ 	.word	0x0001e650


	//   ....[37]....
        /*0710*/ 	.word	0x0001e670


	//   ....[38]....
        /*0714*/ 	.word	0x0001e690


	//   ....[39]....
        /*0718*/ 	.word	0x0001e6a0


	//----- nvinfo : EIATTR_EXIT_INSTR_OFFSETS
	.align		4
.L_462:
        /*071c*/ 	.byte	0x04, 0x1c
        /*071e*/ 	.short	(.L_464 - .L_463)


	//   ....[0]....
.L_463:
        /*0720*/ 	.word	0x000004b0


	//   ....[1]....
        /*0724*/ 	.word	0x00001a50


	//   ....[2]....
        /*0728*/ 	.word	0x00001ae0


	//   ....[3]....
        /*072c*/ 	.word	0x00020d60


	//   ....[4]....
        /*0730*/ 	.word	0x00020e70


	//   ....[5]....
        /*0734*/ 	.word	0x00020e90


	//----- nvinfo : EIATTR_CRS_STACK_SIZE
	.align		4
.L_464:
        /*0738*/ 	.byte	0x04, 0x1e
        /*073a*/ 	.short	(.L_466 - .L_465)
.L_465:
        /*073c*/ 	.word	0x00000000


	//----- nvinfo : EIATTR_CBANK_PARAM_SIZE
	.align		4
.L_466:
        /*0740*/ 	.byte	0x03, 0x19
        /*0742*/ 	.short	0x01d0


	//----- nvinfo : EIATTR_PARAM_CBANK
	.align		4
        /*0744*/ 	.byte	0x04, 0x0a
        /*0746*/ 	.short	(.L_468 - .L_467)
	.align		4
.L_467:
        /*0748*/ 	.word	index@(.nv.constant0._ZN5flash16flash_fwd_kernelI23Flash_fwd_kernel_traitsILi128ELi128ELi64ELi4ELb0ELb0EN7cutlass6half_tE19Flash_kernel_traitsILi128ELi128ELi64ELi4ES3_EELb0ELb0ELb1ELb0ELb0ELb0ELb1ELb0EEEvNS_16Flash_fwd_paramsE)
        /*074c*/ 	.short	0x0210
        /*074e*/ 	.short	0x01d0


	//----- nvinfo : EIATTR_SW_WAR
	.align		4
.L_468:
        /*0750*/ 	.byte	0x04, 0x36
        /*0752*/ 	.short	(.L_470 - .L_469)
.L_469:
        /*0754*/ 	.word	0x00000008
.L_470:


//--------------------- .nv.info._ZN5flash16flash_fwd_kernelI23Flash_fwd_kernel_traitsILi128ELi128ELi64ELi4ELb0ELb0EN7cutlass6half_tE19Flash_kernel_traitsILi128ELi128ELi64ELi4ES3_EELb0ELb0ELb1ELb1ELb0ELb0ELb0ELb0EEEvNS_16Flash_fwd_paramsE --------------------------
	.section	.nv.info._ZN5flash16flash_fwd_kernelI23Flash_fwd_kernel_traitsILi128ELi128ELi64ELi4ELb0ELb0EN7cutlass6half_tE19Flash_kernel_traitsILi128ELi128ELi64ELi4ES3_EELb0ELb0ELb1ELb1ELb0ELb0ELb0ELb0EEEvNS_16Flash_fwd_paramsE,"",@"SHT_CUDA_INFO"
	.sectionflags	@""
	.align	4


	//----- nvinfo : EIATTR_CUDA_API_VERSION
	.align		4
        /*0000*/ 	.byte	0x04, 0x37
        /*0002*/ 	.short	(.L_472 - .L_471)
.L_471:
        /*0004*/ 	.word	0x00000082


	//----- nvinfo : EIATTR_KPARAM_INFO
	.align		4
.L_472:
        /*0008*/ 	.byte	0x04, 0x17
        /*000a*/ 	.short	(.L_474 - .L_473)
.L_473:
        /*000c*/ 	.word	0x00000000
        /*0010*/ 	.short	0x0000
        /*0012*/ 	.short	0x0000
        /*0014*/ 	.byte	0x00, 0xf0, 0x41, 0x07


	//----- nvinfo : EIATTR_SPARSE_MMA_MASK
	.align		4
.L_474:
        /*0018*/ 	.byte	0x03, 0x50
        /*001a*/ 	.short	0x0000


	//----- nvinfo : EIATTR_MAXREG_COUNT
	.align		4
        /*001c*/ 	.byte	0x03, 0x1b
        /*001e*/ 	.short	0x00ff


	//----- nvinfo : EIATTR_NUM_BARRIERS
	.align		4
        /*0020*/ 	.byte	0x02, 0x4c
        /*0022*/ 	.byte	0x01
	.zero		1


	//----- nvinfo : EIATTR_ANNOTATIONS
	.align		4
        /*0024*/ 	.byte	0x04, 0x55
        /*0026*/ 	.short	(.L_476 - .L_475)


	//   ....[0]....
.L_475:
        /* <DEDUP_REMOVED lines=103> */


	//----- nvinfo : EIATTR_MERCURY_ISA_VERSION
	.align		4
.L_476:
        /*0680*/ 	.byte	0x03, 0x5f
        /*0682*/ 	.short	0x0101


	//----- nvinfo : EIATTR_COOP_GROUP_MASK_REGIDS
	.align		4
        /*0684*/ 	.byte	0x04, 0x29
        /*0686*/ 	.short	(.L_478 - .L_477)


	//   ....[0]....
.L_477:
        /*0688*/ 	.word	0xffffffff


	//   ....[1]....
        /*068c*/ 	.word	0xffffffff


	//   ....[2]....
        /*0690*/ 	.word	0xffffffff


	//   ....[3]....
        /*0694*/ 	.word	0xffffffff


	//   ....[4]....
        /*0698*/ 	.word	0xffffffff


	//   ....[5]....
        /*069c*/ 	.word	0xffffffff


	//   ....[6]....
        /*06a0*/ 	.word	0xffffffff


	//   ....[7]....
        /*06a4*/ 	.word	0xffffffff


	//   ....[8]....
        /*06a8*/ 	.word	0xffffffff


	//   ....[9]....
        /*06ac*/ 	.word	0xffffffff


	//   ....[10]....
        /*06b0*/ 	.word	0xffffffff


	//   ....[11]....
        /*06b4*/ 	.word	0xffffffff


	//   ....[12]....
        /*06b8*/ 	.word	0xffffffff


	//   ....[13]....
        /*06bc*/ 	.word	0xffffffff


	//   ....[14]....
        /*06c0*/ 	.word	0xffffffff


	//   ....[15]....
        /*06c4*/ 	.word	0xffffffff


	//   ....[16]....
        /*06c8*/ 	.word	0xffffffff


	//   ....[17]....
        /*06cc*/ 	.word	0xffffffff


	//   ....[18]....
        /*06d0*/ 	.word	0xffffffff


	//   ....[19]....
        /*06d4*/ 	.word	0xffffffff


	//   ....[20]....
        /*06d8*/ 	.word	0xffffffff


	//   ....[21]....
        /*06dc*/ 	.word	0xffffffff


	//   ....[22]....
        /*06e0*/ 	.word	0xffffffff


	//   ....[23]....
        /*06e4*/ 	.word	0xffffffff


	//   ....[24]....
        /*06e8*/ 	.word	0xffffffff


	//   ....[25]....
        /*06ec*/ 	.word	0xffffffff


	//   ....[26]....
        /*06f0*/ 	.word	0xffffffff


	//   ....[27]....
        /*06f4*/ 	.word	0xffffffff


	//   ....[28]....
        /*06f8*/ 	.word	0xffffffff


	//   ....[29]....
        /*06fc*/ 	.word	0xffffffff


	//   ....[30]....
        /*0700*/ 	.word	0xffffffff


	//   ....[31]....
        /*0704*/ 	.word	0xffffffff


	//   ....[32]....
        /*0708*/ 	.word	0xffffffff


	//   ....[33]....
        /*070c*/ 	.word	0xffffffff


	//   ....[34]....
        /*0710*/ 	.word	0xffffffff


	//   ....[35]....
        /*0714*/ 	.word	0xffffffff


	//   ....[36]....
        /*0718*/ 	.word	0xffffffff


	//   ....[37]....
        /*071c*/ 	.word	0xffffffff


	//   ....[38]....
        /*0720*/ 	.word	0xffffffff


	//   ....[39]....
        /*0724*/ 	.word	0xffffffff


	//----- nvinfo : EIATTR_COOP_GROUP_INSTR_OFFSETS
	.align		4
.L_478:
        /*0728*/ 	.byte	0x04, 0x28
        /*072a*/ 	.short	(.L_480 - .L_479)


	//   ....[0]....
.L_479:
        /*072c*/ 	.word	0x00007d80


	//   ....[1]....
        /*0730*/ 	.word	0x00007e20


	//   ....[2]....
        /*0734*/ 	.word	0x00007eb0


	//   ....[3]....
        /*0738*/ 	.word	0x00007fa0


	//   ....[4]....
        /*073c*/ 	.word	0x00008110


	//   ....[5]....
        /*0740*/ 	.word	0x00008250


	//   ....[6]....
        /*0744*/ 	.word	0x00008270


	//   ....[7]....
        /*0748*/ 	.word	0x00008320


	//   ....[8]....
        /*074c*/ 	.word	0x0000e790


	//   ....[9]....
        /*0750*/ 	.word	0x0000e890


	//   ....[10]....
        /*0754*/ 	.word	0x0000e9c0


	//   ....[11]....
        /*0758*/ 	.word	0x0000ea50


	//   ....[12]....
        /*075c*/ 	.word	0x0000eae0


	//   ....[13]....
        /*0760*/ 	.word	0x0000eb30


	//   ....[14]....
        /*0764*/ 	.word	0x0000eb40


	//   ....[15]....
        /*0768*/ 	.word	0x0000ec90


	//   ....[16]....
        /*076c*/ 	.word	0x000167f0


	//   ....[17]....
        /*0770*/ 	.word	0x000169d0


	//   ....[18]....
        /*0774*/ 	.word	0x00016a80


	//   ....[19]....
        /*0778*/ 	.word	0x00016aa0


	//   ....[20]....
        /*077c*/ 	.word	0x00016ad0


	//   ....[21]....
        /*0780*/ 	.word	0x00016b40


	//   ....[22]....
        /*0784*/ 	.word	0x00016b70


	//   ....[23]....
        /*0788*/ 	.word	0x00016df0


	//   ....[24]....
        /*078c*/ 	.word	0x0001dc40


	//   ....[25]....
        /*0790*/ 	.word	0x0001dca0


	//   ....[26]....
        /*0794*/ 	.word	0x0001dd00


	//   ....[27]....
        /*0798*/ 	.word	0x0001ddb0


	//   ....[28]....
        /*079c*/ 	.word	0x0001dde0


	//   ....[29]....
        /*07a0*/ 	.word	0x0001de50


	//   ....[30]....
        /*07a4*/ 	.word	0x0001dff0


	//   ....[31]....
        /*07a8*/ 	.word	0x0001e480


	//   ....[32]....
        /*07ac*/ 	.word	0x00020f00


	//   ....[33]....
        /*07b0*/ 	.word	0x00020f10


	//   ....[34]....
        /*07b4*/ 	.word	0x00020f20


	//   ....[35]....
        /*07b8*/ 	.word	0x00020f30


	//   ....[36]....
        /*07bc*/ 	.word	0x00020f60


	//   ....[37]....
        /*07c0*/ 	.word	0x00020f80


	//   ....[38]....
        /*07c4*/ 	.word	0x00020fa0


	//   ....[39]....
        /*07c8*/ 	.word	0x00020fb0


	//----- nvinfo : EIATTR_EXIT_INSTR_OFFSETS
	.align		4
.L_480:
        /*07cc*/ 	.byte	0x04, 0x1c
        /*07ce*/ 	.short	(.L_482 - .L_481)


	//   ....[0]....
.L_481:
        /*07d0*/ 	.word	0x000004b0


	//   ....[1]....
        /*07d4*/ 	.word	0x00001a50


	//   ....[2]....
        /*07d8*/ 	.word	0x00001ae0


	//   ....[3]....
        /*07dc*/ 	.word	0x00023640


	//   ....[4]....
        /*07e0*/ 	.word	0x00023750


	//   ....[5]....
        /*07e4*/ 	.word	0x00023770


	//----- nvinfo : EIATTR_CRS_STACK_SIZE
	.align		4
.L_482:
        /*07e8*/ 	.byte	0x04, 0x1e
        /*07ea*/ 	.short	(.L_484 - .L_483)
.L_483:
        /*07ec*/ 	.word	0x00000000


	//----- nvinfo : EIATTR_CBANK_PARAM_SIZE
	.align		4
.L_484:
        /*07f0*/ 	.byte	0x03, 0x19
        /*07f2*/ 	.short	0x01d0


	//----- nvinfo : EIATTR_PARAM_CBANK
	.align		4
        /*07f4*/ 	.byte	0x04, 0x0a
        /*07f6*/ 	.short	(.L_486 - .L_485)
	.align		4
.L_485:
        /*07f8*/ 	.word	index@(.nv.constant0._ZN5flash16flash_fwd_kernelI23Flash_fwd_kernel_traitsILi128ELi128ELi64ELi4ELb0ELb0EN7cutlass6half_tE19Flash_kernel_traitsILi128ELi128ELi64ELi4ES3_EELb0ELb0ELb1ELb1ELb0ELb0ELb0ELb0EEEvNS_16Flash_fwd_paramsE)
        /*07fc*/ 	.short	0x0210
        /*07fe*/ 	.short	0x01d0


	//----- nvinfo : EIATTR_SW_WAR
	.align		4
.L_486:
        /*0800*/ 	.byte	0x04, 0x36
        /*0802*/ 	.short	(.L_488 - .L_487)
.L_487:
        /*0804*/ 	.word	0x00000008
.L_488:


//--------------------- .nv.info._ZN5flash16flash_fwd_kernelI23Flash_fwd_kernel_traitsILi128ELi128ELi64ELi4ELb0ELb0EN7cutlass6half_tE19Flash_kernel_traitsILi128ELi128ELi64ELi4ES3_EELb0ELb0ELb1ELb1ELb0ELb0ELb1ELb0EEEvNS_16Flash_fwd_paramsE --------------------------
	.section	.nv.info._ZN5flash16flash_fwd_kernelI23Flash_fwd_kernel_traitsILi128ELi128ELi64ELi4ELb0ELb0EN7cutlass6half_tE19Flash_kernel_traitsILi128ELi128ELi64ELi4ES3_EELb0ELb0ELb1ELb1ELb0ELb0ELb1ELb0EEEvNS_16Flash_fwd_paramsE,"",@"SHT_CUDA_INFO"
	.sectionflags	@""
	.align	4


	//----- nvinfo : EIATTR_CUDA_API_VERSION
	.align		4
        /*0000*/ 	.byte	0x04, 0x37
        /*0002*/ 	.short	(.L_490 - .L_489)
.L_489:
        /*0004*/ 	.word	0x00000082


	//----- nvinfo : EIATTR_KPARAM_INFO
	.align		4
.L_490:
        /*0008*/ 	.byte	0x04, 0x17
        /*000a*/ 	.short	(.L_492 - .L_491)
.L_491:
        /*000c*/ 	.word	0x00000000
        /*0010*/ 	.short	0x0000
        /*0012*/ 	.short	0x0000
        /*0014*/ 	.byte	0x00, 0xf0, 0x41, 0x07


	//----- nvinfo : EIATTR_SPARSE_MMA_MASK
	.align		4
.L_492:
        /*0018*/ 	.byte	0x03, 0x50
        /*001a*/ 	.short	0x0000


	//----- nvinfo : EIATTR_MAXREG_COUNT
	.align		4
        /*001c*/ 	.byte	0x03, 0x1b
        /*001e*/ 	.short	0x00ff


	//----- nvinfo : EIATTR_NUM_BARRIERS
	.align		4
        /*0020*/ 	.byte	0x02, 0x4c
        /*0022*/ 	.byte	0x01
	.zero		1


	//----- nvinfo : EIATTR_ANNOTATIONS
	.align		4
        /*0024*/ 	.byte	0x04, 0x55
        /*0026*/ 	.short	(.L_494 - .L_493)


	//   ....[0]....
.L_493:
        /* <DEDUP_REMOVED lines=102> */


	//----- nvinfo : EIATTR_MERCURY_ISA_VERSION
	.align		4
.L_494:
        /*0670*/ 	.byte	0x03, 0x5f
        /*0672*/ 	.short	0x0101


	//----- nvinfo : EIATTR_COOP_GROUP_MASK_REGIDS
	.align		4
        /*0674*/ 	.byte	0x04, 0x29
        /*0676*/ 	.short	(.L_496 - .L_495)


	//   ....[0]....
.L_495:
        /*0678*/ 	.word	0xffffffff


	//   ....[1]....
        /*067c*/ 	.word	0xffffffff


	//   ....[2]....
        /*0680*/ 	.word	0xffffffff


	//   ....[3]....
        /*0684*/ 	.word	0xffffffff


	//   ....[4]....
        /*0688*/ 	.word	0xffffffff


	//   ....[5]....
        /*068c*/ 	.word	0xffffffff


	//   ....[6]....
        /*0690*/ 	.word	0xffffffff


	//   ....[7]....
        /*0694*/ 	.word	0xffffffff


	//   ....[8]....
        /*0698*/ 	.word	0xffffffff


	//   ....[9]....
        /*069c*/ 	.word	0xffffffff


	//   ....[10]....
        /*06a0*/ 	.word	0xffffffff


	//   ....[11]....
        /*06a4*/ 	.word	0xffffffff


	//   ....[12]....
        /*06a8*/ 	.word	0xffffffff


	//   ....[13]....
        /*06ac*/ 	.word	0xffffffff


	//   ....[14]....
        /*06b0*/ 	.word	0xffffffff


	//   ....[15]....
        /*06b4*/ 	.word	0xffffffff


	//   ....[16]....
        /*06b8*/ 	.word	0xffffffff


	//   ....[17]....
        /*06bc*/ 	.word	0xffffffff


	//   ....[18]....
        /*06c0*/ 	.word	0xffffffff


	//   ....[19]....
        /*06c4*/ 	.word	0xffffffff


	//   ....[20]....
        /*06c8*/ 	.word	0xffffffff


	//   ....[21]....
        /*06cc*/ 	.word	0xffffffff


	//   ....[22]....
        /*06d0*/ 	.word	0xffffffff


	//   ....[23]....
        /*06d4*/ 	.word	0xffffffff


	//   ....[24]....
        /*06d8*/ 	.word	0xffffffff


	//   ....[25]....
        /*06dc*/ 	.word	0xffffffff


	//   ....[26]....
        /*06e0*/ 	.word	0xffffffff


	//   ....[27]....
        /*06e4*/ 	.word	0xffffffff


	//   ....[28]....
        /*06e8*/ 	.word	0xffffffff


	//   ....[29]....
        /*06ec*/ 	.word	0xffffffff


	//   ....[30]....
        /*06f0*/ 	.word	0xffffffff


	//   ....[31]....
        /*06f4*/ 	.word	0xffffffff


	//   ....[32]....
        /*06f8*/ 	.word	0xffffffff


	//   ....[33]....
        /*06fc*/ 	.word	0xffffffff


	//   ....[34]....
        /*0700*/ 	.word	0xffffffff


	//   ....[35]....
        /*0704*/ 	.word	0xffffffff


	//   ....[36]....
        /*0708*/ 	.word	0xffffffff


	//   ....[37]....
        /*070c*/ 	.word	0xffffffff


	//   ....[38]....
        /*0710*/ 	.word	0xffffffff


	//   ....[39]....
        /*0714*/ 	.word	0xffffffff


	//----- nvinfo : EIATTR_COOP_GROUP_INSTR_OFFSETS
	.align		4
.L_496:
        /*0718*/ 	.byte	0x04, 0x28
        /*071a*/ 	.short	(.L_498 - .L_497)


	//   ....[0]....
.L_497:
        /*071c*/ 	.word	0x00008680


	//   ....[1]....
        /*0720*/ 	.word	0x00008720


	//   ....[2]....
        /*0724*/ 	.word	0x000087d0


	//   ....[3]....
        /*0728*/ 	.word	0x000088b0


	//   ....[4]....
        /*072c*/ 	.word	0x00008a20


	//   ....[5]....
        /*0730*/ 	.word	0x00008b60


	//   ....[6]....
        /*0734*/ 	.word	0x00008b80


	//   ....[7]....
        /*0738*/ 	.word	0x00008c30


	//   ....[8]....
        /*073c*/ 	.word	0x0000f5b0


	//   ....[9]....
        /*0740*/ 	.word	0x0000f750


	//   ....[10]....
        /*0744*/ 	.word	0x0000f7e0


	//   ....[11]....
        /*0748*/ 	.word	0x0000f870


	//   ....[12]....
        /*074c*/ 	.word	0x0000f8b0


	//   ....[13]....
        /*0750*/ 	.word	0x0000f900


	//   ....[14]....
        /*0754*/ 	.word	0x0000f970


	//   ....[15]....
        /*0758*/ 	.word	0x0000f9c0


	//   ....[16]....
        /*075c*/ 	.word	0x000180a0


	//   ....[17]....
        /*0760*/ 	.word	0x00018280


	//   ....[18]....
        /*0764*/ 	.word	0x00018350


	//   ....[19]....
        /*0768*/ 	.word	0x00018370


	//   ....[20]....
        /*076c*/ 	.word	0x000183a0


	//   ....[21]....
        /*0770*/ 	.word	0x000183e0


	//   ....[22]....
        /*0774*/ 	.word	0x00018400


	//   ....[23]....
        /*0778*/ 	.word	0x000184d0


	//   ....[24]....
        /*077c*/ 	.word	0x0001fd30


	//   ....[25]....
        /*0780*/ 	.word	0x0001fdb0


	//   ....[26]....
        /*0784*/ 	.word	0x0001fe10


	//   ....[27]....
        /*0788*/ 	.word	0x0001fe90


	//   ....[28]....
        /*078c*/ 	.word	0x0001ff00


	//   ....[29]....
        /*0790*/ 	.word	0x0001ffa0


	//   ....[30]....
        /*0794*/ 	.word	0x00020260


	//   ....[31]....
        /*0798*/ 	.word	0x00020570


	//   ....[32]....
        /*079c*/ 	.word	0x000230c0


	//   ....[33]....
        /*07a0*/ 	.word	0x000230d0


	//   ....[34]....
        /*07a4*/ 	.word	0x000230e0


	//   ....[35]....
        /*07a8*/ 	.word	0x000230f0


	//   ....[36]....
        /*07ac*/ 	.word	0x00023120


	//   ....[37]....
        /*07b0*/ 	.word	0x00023140


	//   ....[38]....
        /*07b4*/ 	.word	0x00023160


	//   ....[39]....
        /*07b8*/ 	.word	0x00023170


	//----- nvinfo : EIATTR_EXIT_INSTR_OFFSETS
	.align		4
.L_498:
        /*07bc*/ 	.byte	0x04, 0x1c
        /*07be*/ 	.short	(.L_500 - .L_499)


	//   ....[0]....
.L_499:
        /*07c0*/ 	.word	0x000004b0


	//   ....[1]....
        /*07c4*/ 	.word	0x00001a50


	//   ....[2]....
        /*07c8*/ 	.word	0x00001ae0


	//   ....[3]....
        /*07cc*/ 	.word	0x00025800


	//   ....[4]....
        /*07d0*/ 	.word	0x00025910


	//   ....[5]....
        /*07d4*/ 	.word	0x00025930


	//----- nvinfo : EIATTR_CRS_STACK_SIZE
	.align		4
.L_500:
        /*07d8*/ 	.byte	0x04, 0x1e
        /*07da*/ 	.short	(.L_502 - .L_501)
.L_501:
        /*07dc*/ 	.word	0x00000000


	//----- nvinfo : EIATTR_CBANK_PARAM_SIZE
	.align		4
.L_502:
        /*07e0*/ 	.byte	0x03, 0x19
        /*07e2*/ 	.short	0x01d0


	//----- nvinfo : EIATTR_PARAM_CBANK
	.align		4
        /*07e4*/ 	.byte	0x04, 0x0a
        /*07e6*/ 	.short	(.L_504 - .L_503)
	.align		4
.L_503:
        /*07e8*/ 	.word	index@(.nv.constant0._ZN5flash16flash_fwd_kernelI23Flash_fwd_kernel_traitsILi128ELi128ELi64ELi4ELb0ELb0EN7cutlass6half_tE19Flash_kernel_traitsILi128ELi128ELi64ELi4ES3_EELb0ELb0ELb1ELb1ELb0ELb0ELb1ELb0EEEvNS_16Flash_fwd_paramsE)
        /*07ec*/ 	.short	0x0210
        /*07ee*/ 	.short	0x01d0


	//----- nvinfo : EIATTR_SW_WAR
	.align		4
.L_504:
        /*07f0*/ 	.byte	0x04, 0x36
        /*07f2*/ 	.short	(.L_506 - .L_505)
.L_505:
        /*07f4*/ 	.word	0x00000008
.L_506:


//--------------------- .nv.info._ZN5flash16flash_fwd_kernelI23Flash_fwd_kernel_traitsILi128ELi128ELi32ELi4ELb0ELb0EN7cutlass6half_tE19Flash_kernel_traitsILi128ELi128ELi32ELi4ES3_EELb0ELb0ELb0ELb0ELb0ELb1ELb0ELb0EEEvNS_16Flash_fwd_paramsE --------------------------
	.section	.nv.info._ZN5flash16flash_fwd_kernelI23Flash_fwd_kernel_traitsILi128ELi128ELi32ELi4ELb0ELb0EN7cutlass6half_tE19Flash_kernel_traitsILi128ELi128ELi32ELi4ES3_EELb0ELb0ELb0ELb0ELb0ELb1ELb0ELb0EEEvNS_16Flash_fwd_paramsE,"",@"SHT_CUDA_INFO"
	.sectionflags	@""
	.align	4


	//----- nvinfo : EIATTR_CUDA_API_VERSION
	.align		4
        /*0000*/ 	.byte	0x04, 0x37
        /*0002*/ 	.short	(.L_508 - .L_507)
.L_507:
        /*0004*/ 	.word	0x00000082


	//----- nvinfo : EIATTR_KPARAM_INFO
	.align		4
.L_508:
        /*0008*/ 	.byte	0x04, 0x17
        /*000a*/ 	.short	(.L_510 - .L_509)
.L_509:
        /*000c*/ 	.word	0x00000000
        /*0010*/ 	.short	0x0000
        /*0012*/ 	.short	0x0000
        /*0014*/ 	.byte	0x00, 0xf0, 0x41, 0x07


	//----- nvinfo : EIATTR_SPARSE_MMA_MASK
	.align		4
.L_510:
        /*0018*/ 	.byte	0x03, 0x50
        /*001a*/ 	.short	0x0000


	//----- nvinfo : EIATTR_MAXREG_COUNT
	.align		4
        /*001c*/ 	.byte	0x03, 0x1b
        /*001e*/ 	.short	0x00ff


	//----- nvinfo : EIATTR_NUM_BARRIERS
	.align		4
        /*0020*/ 	.byte	0x02, 0x4c
        /*0022*/ 	.byte	0x01
	.zero		1


	//----- nvinfo : EIATTR_ANNOTATIONS
	.align		4
        /*0024*/ 	.byte	0x04, 0x55
        /*0026*/ 	.short	(.L_512 - .L_511)


	//   ....[0]....
.L_511:
        /*0028*/ 	.word	0x00000001
        /*002c*/ 	.byte	0x20, 0x02, 0x00, 0x00, 0x01, 0x00, 0x00, 0x00, 0x60, 0x04, 0x00, 0x00, 0x01, 0x00, 0x00, 0x00
        /*003c*/ 	.byte	0xd0, 0x16, 0x00, 0x00, 0x01, 0x00, 0x00, 0x00, 0xc0, 0x3a, 0x00, 0x00, 0x01, 0x00, 0x00, 0x00
        /*004c*/ 	.byte	0xb0, 0x5c, 0x00, 0x00, 0x01, 0x00, 0x00, 0x00, 0x60, 0x64, 0x00, 0x00, 0x01, 0x00, 0x00, 0x00
        /*005c*/ 	.byte	0xc0, 0x83, 0x00, 0x00, 0x01, 0x00, 0x00, 0x00, 0x90, 0x86, 0x00, 0x00


	//----- nvinfo : EIATTR_MERCURY_ISA_VERSION
	.align		4
.L_512:
        /*0068*/ 	.byte	0x03, 0x5f
        /*006a*/ 	.short	0x0101


	//----- nvinfo : EIATTR_COOP_GROUP_MASK_REGIDS
	.align		4
        /*006c*/ 	.byte	0x04, 0x29
        /*006e*/ 	.short	(.L_514 - .L_513)


	//   ....[0]....
.L_513:
        /*0070*/ 	.word	0xffffffff


	//   ....[1]....
        /*0074*/ 	.word	0xffffffff


	//   ....[2]....
        /*0078*/ 	.word	0xffffffff


	//   ....[3]....
        /*007c*/ 	.word	0xffffffff


	//   ....[4]....
        /*0080*/ 	.word	0xffffffff


	//   ....[5]....
        /*0084*/ 	.word	0xffffffff


	//   ....[6]....
        /*0088*/ 	.word	0xffffffff


	//   ....[7]....
        /*008c*/ 	.word	0xffffffff


	//   ....[8]....
        /*0090*/ 	.word	0xffffffff


	//   ....[9]....
        /*0094*/ 	.word	0xffffffff


	//   ....[10]....
        /*0098*/ 	.word	0xffffffff


	//   ....[11]....
        /*009c*/ 	.word	0xffffffff


	//   ....[12]....
        /*00a0*/ 	.word	0xffffffff


	//   ....[13]....
        /*00a4*/ 	.word	0xffffffff


	//   ....[14]....
        /*00a8*/ 	.word	0xffffffff


	//   ....[15]....
        /*00ac*/ 	.word	0xffffffff


	//   ....[16]....
        /*00b0*/ 	.word	0xffffffff


	//   ....[17]....
        /*00b4*/ 	.word	0xffffffff


	//   ....[18]....
        /*00b8*/ 	.word	0xffffffff


	//   ....[19]....
        /*00bc*/ 	.word	0xffffffff


	//   ....[20]....
        /*00c0*/ 	.word	0xffffffff


	//   ....[21]....
        /*00c4*/ 	.word	0xffffffff


	//   ....[22]....
        /*00c8*/ 	.word	0xffffffff


	//   ....[23]....
        /*00cc*/ 	.word	0xffffffff


	//----- nvinfo : EIATTR_COOP_GROUP_INSTR_OFFSETS
	.align		4
.L_514:
        /*00d0*/ 	.byte	0x04, 0x28
        /*00d2*/ 	.short	(.L_516 - .L_515)


	//   ....[0]....
.L_515:
        /*00d4*/ 	.word	0x00002850


	//   ....[1]....
        /*00d8*/ 	.word	0x00002880


	//   ....[2]....
        /*00dc*/ 	.word	0x00002960


	//   ....[3]....
        /*00e0*/ 	.word	0x00002990


	//   ....[4]....
        /*00e4*/ 	.word	0x000029c0


	//   ....[5]....
        /*00e8*/ 	.word	0x00002a40


	//   ....[6]....
        /*00ec*/ 	.word	0x00002af0


	//   ....[7]....
        /*00f0*/ 	.word	0x00002ba0


	//   ....[8]....
        /*00f4*/ 	.word	0x00004530


	//   ....[9]....
        /*00f8*/ 	.word	0x000045b0


	//   ....[10]....
        /*00fc*/ 	.word	0x000045e0


	//   ....[11]....
        /*0100*/ 	.word	0x00004610


	//   ....[12]....
        /*0104*/ 	.word	0x00004650


	//   ....[13]....
        /*0108*/ 	.word	0x00004670


	//   ....[14]....
        /*010c*/ 	.word	0x00004680


	//   ....[15]....
        /*0110*/ 	.word	0x000046a0


	//   ....[16]....
        /*0114*/ 	.word	0x00005ce0


	//   ....[17]....
        /*0118*/ 	.word	0x00005cf0


	//   ....[18]....
        /*011c*/ 	.word	0x00005d00


	//   ....[19]....
        /*0120*/ 	.word	0x00005d40


	//   ....[20]....
        /*0124*/ 	.word	0x00005d60


	//   ....[21]....
        /*0128*/ 	.word	0x00005d80


	//   ....[22]....
        /*012c*/ 	.word	0x00005d90


	//   ....[23]....
        /*0130*/ 	.word	0x00005e00


	//----- nvinfo : EIATTR_EXIT_INSTR_OFFSETS
	.align		4
.L_516:
        /*0134*/ 	.byte	0x04, 0x1c
        /*0136*/ 	.short	(.L_518 - .L_517)


	//   ....[0]....
.L_517:
        /*0138*/ 	.word	0x00000390


	//   ....[1]....
        /*013c*/ 	.word	0x000082c0


	//   ....[2]....
        /*0140*/ 	.word	0x000083b0


	//   ....[3]....
        /*0144*/ 	.word	0x00009620


	//   ....[4]....
        /*0148*/ 	.word	0x000096b0


	//----- nvinfo : EIATTR_CRS_STACK_SIZE
	.align		4
.L_518:
        /*014c*/ 	.byte	0x04, 0x1e
        /*014e*/ 	.short	(.L_520 - .L_519)
.L_519:
        /*0150*/ 	.word	0x00000000


	//----- nvinfo : EIATTR_CBANK_PARAM_SIZE
	.align		4
.L_520:
        /*0154*/ 	.byte	0x03, 0x19
        /*0156*/ 	.short	0x01d0


	//----- nvinfo : EIATTR_PARAM_CBANK
	.align		4
        /*0158*/ 	.byte	0x04, 0x0a
        /*015a*/ 	.short	(.L_522 - .L_521)
	.align		4
.L_521:
        /*015c*/ 	.word	index@(.nv.constant0._ZN5flash16flash_fwd_kernelI23Flash_fwd_kernel_traitsILi128ELi128ELi32ELi4ELb0ELb0EN7cutlass6half_tE19Flash_kernel_traitsILi128ELi128ELi32ELi4ES3_EELb0ELb0ELb0ELb0ELb0ELb1ELb0ELb0EEEvNS_16Flash_fwd_paramsE)
        /*0160*/ 	.short	0x0210
        /*0162*/ 	.short	0x01d0


	//----- nvinfo : EIATTR_SW_WAR
	.align		4
.L_522:
        /*0164*/ 	.byte	0x04, 0x36
        /*0166*/ 	.short	(.L_524 - .L_523)
.L_523:
        /*0168*/ 	.word	0x00000008
.L_524:


//--------------------- .nv.info._ZN5flash16flash_fwd_kernelI23Flash_fwd_kernel_traitsILi128ELi128ELi32ELi4ELb0ELb0EN7cutlass6half_tE19Flash_kernel_traitsILi128ELi128ELi32ELi4ES3_EELb0ELb0ELb0ELb0ELb1ELb1ELb0ELb0EEEvNS_16Flash_fwd_paramsE --------------------------
	.section	.nv.info._ZN5flash16flash_fwd_kernelI23Flash_fwd_kernel_traitsILi128ELi128ELi32ELi4ELb0ELb0EN7cutlass6half_tE19Flash_kernel_traitsILi128ELi128ELi32ELi4ES3_EELb0ELb0ELb0ELb0ELb1ELb1ELb0ELb0EEEvNS_16Flash_fwd_paramsE,"",@"SHT_CUDA_INFO"
	.sectionflags	@""
	.align	4


	//----- nvinfo : EIATTR_CUDA_API_VERSION
	.align		4
        /*0000*/ 	.byte	0x04, 0x37
        /*0002*/ 	.short	(.L_526 - .L_525)
.L_525:
        /*0004*/ 	.word	0x00000082


	//----- nvinfo : EIATTR_KPARAM_INFO
	.align		4
.L_526:
        /*0008*/ 	.byte	0x04, 0x17
        /*000a*/ 	.short	(.L_528 - .L_527)
.L_527:
        /*000c*/ 	.word	0x00000000
        /*0010*/ 	.short	0x0000
        /*0012*/ 	.short	0x0000
        /*0014*/ 	.byte	0x00, 0xf0, 0x41, 0x07


	//----- nvinfo : EIATTR_SPARSE_MMA_MASK
	.align		4
.L_528:
        /*0018*/ 	.byte	0x03, 0x50
        /*001a*/ 	.short	0x0000


	//----- nvinfo : EIATTR_MAXREG_COUNT
	.align		4
        /*001c*/ 	.byte	0x03, 0x1b
        /*001e*/ 	.short	0x00ff


	//----- nvinfo : EIATTR_NUM_BARRIERS
	.align		4
        /*0020*/ 	.byte	0x02, 0x4c
        /*0022*/ 	.byte	0x01
	.zero		1


	//----- nvinfo : EIATTR_MERCURY_ISA_VERSION
	.align		4
        /*0024*/ 	.byte	0x03, 0x5f
        /*0026*/ 	.short	0x0101


	//----- nvinfo : EIATTR_COOP_GROUP_MASK_REGIDS
	.align		4
        /*0028*/ 	.byte	0x04, 0x29
        /*002a*/ 	.short	(.L_530 - .L_529)


	//   ....[0]....
.L_529:
        /*002c*/ 	.word	0xffffffff


	//   ....[1]....
        /*0030*/ 	.word	0xffffffff


	//   ....[2]....
        /*0034*/ 	.word	0xffffffff


	//   ....[3]....
        /*0038*/ 	.word	0xffffffff


	//   ....[4]....
        /*003c*/ 	.word	0xffffffff


	//   ....[5]....
        /*0040*/ 	.word	0xffffffff


	//   ....[6]....
        /*0044*/ 	.word	0xffffffff


	//   ....[7]....
        /*0048*/ 	.word	0xffffffff


	//   ....[8]....
        /*004c*/ 	.word	0xffffffff


	//   ....[9]....
        /*0050*/ 	.word	0xffffffff


	//   ....[10]....
        /*0054*/ 	.word	0xffffffff


	//   ....[11]....
        /*0058*/ 	.word	0xffffffff


	//   ....[12]....
        /*005c*/ 	.word	0xffffffff


	//   ....[13]....
        /*0060*/ 	.word	0xffffffff


	//   ....[14]....
        /*0064*/ 	.word	0xffffffff


	//   ....[15]....
        /*0068*/ 	.word	0xffffffff


	//   ....[16]....
        /*006c*/ 	.word	0xffffffff


	//   ....[17]....
        /*0070*/ 	.word	0xffffffff


	//   ....[18]....
        /*0074*/ 	.word	0xffffffff


	//   ....[19]....
        /*0078*/ 	.word	0xffffffff


	//   ....[20]....
        /*007c*/ 	.word	0xffffffff


	//   ....[21]....
        /*0080*/ 	.word	0xffffffff


	//   ....[22]....
        /*0084*/ 	.word	0xffffffff


	//   ....[23]....
        /*0088*/ 	.word	0xffffffff


	//----- nvinfo : EIATTR_COOP_GROUP_INSTR_OFFSETS
	.align		4
.L_530:
        /*008c*/ 	.byte	0x04, 0x28
        /*008e*/ 	.short	(.L_532 - .L_531)


	//   ....[0]....
.L_531:
        /*0090*/ 	.word	0x000018c0


	//   ....[1]....
        /*0094*/ 	.word	0x000018f0


	//   ....[2]....
        /*0098*/ 	.word	0x00001980


	//   ....[3]....
        /*009c*/ 	.word	0x000019a0


	//   ....[4]....
        /*00a0*/ 	.word	0x000019c0


	//   ....[5]....
        /*00a4*/ 	.word	0x00001a60


	//   ....[6]....
        /*00a8*/ 	.word	0x00001b20


	//   ....[7]....
        /*00ac*/ 	.word	0x00001bb0


	//   ....[8]....
        /*00b0*/ 	.word	0x00003300


	//   ....[9]....
        /*00b4*/ 	.word	0x00003380


	//   ....[10]....
        /*00b8*/ 	.word	0x000033b0


	//   ....[11]....
        /*00bc*/ 	.word	0x000033e0


	//   ....[12]....
        /*00c0*/ 	.word	0x00003420


	//   ....[13]....
        /*00c4*/ 	.word	0x00003440


	//   ....[14]....
        /*00c8*/ 	.word	0x00003450


	//   ....[15]....
        /*00cc*/ 	.word	0x00003470


	//   ....[16]....
        /*00d0*/ 	.word	0x00004a80


	//   ....[17]....
        /*00d4*/ 	.word	0x00004ac0


	//   ....[18]....
        /*00d8*/ 	.word	0x00004ad0


	//   ....[19]....
        /*00dc*/ 	.word	0x00004b10


	//   ....[20]....
        /*00e0*/ 	.word	0x00004b40


	//   ....[21]....
        /*00e4*/ 	.word	0x00004b60


	//   ....[22]....
        /*00e8*/ 	.word	0x00004b70


	//   ....[23]....
        /*00ec*/ 	.word	0x00004bd0


	//----- nvinfo : EIATTR_EXIT_INSTR_OFFSETS
	.align		4
.L_532:
        /*00f0*/ 	.byte	0x04, 0x1c
        /*00f2*/ 	.short	(.L_534 - .L_533)


	//   ....[0]....
.L_533:
        /*00f4*/ 	.word	0x00000140


	//   ....[1]....
        /*00f8*/ 	.word	0x00006990


	//----- nvinfo : EIATTR_CRS_STACK_SIZE
	.align		4
.L_534:
        /*00fc*/ 	.byte	0x04, 0x1e
        /*00fe*/ 	.short	(.L_536 - .L_535)
.L_535:
        /*0100*/ 	.word	0x00000000


	//----- nvinfo : EIATTR_CBANK_PARAM_SIZE
	.align		4
.L_536:
        /*0104*/ 	.byte	0x03, 0x19
        /*0106*/ 	.short	0x01d0


	//----- nvinfo : EIATTR_PARAM_CBANK
	.align		4
        /*0108*/ 	.byte	0x04, 0x0a
        /*010a*/ 	.short	(.L_538 - .L_537)
	.align		4
.L_537:
        /*010c*/ 	.word	index@(.nv.constant0._ZN5flash16flash_fwd_kernelI23Flash_fwd_kernel_traitsILi128ELi128ELi32ELi4ELb0ELb0EN7cutlass6half_tE19Flash_kernel_traitsILi128ELi128ELi32ELi4ES3_EELb0ELb0ELb0ELb0ELb1ELb1ELb0ELb0EEEvNS_16Flash_fwd_paramsE)
        /*0110*/ 	.short	0x0210
        /*0112*/ 	.short	0x01d0


	//----- nvinfo : EIATTR_SW_WAR
	.align		4
.L_538:
        /*0114*/ 	.byte	0x04, 0x36
        /*0116*/ 	.short	(.L_540 - .L_539)
.L_539:
        /*0118*/ 	.word	0x00000008
.L_540:


//--------------------- .nv.info._ZN5flash16flash_fwd_kernelI23Flash_fwd_kernel_traitsILi128ELi128ELi32ELi4ELb0ELb0EN7cutlass6half_tE19Flash_kernel_traitsILi128ELi128ELi32ELi4ES3_EELb0ELb0ELb0ELb0ELb0ELb0ELb0ELb0EEEvNS_16Flash_fwd_paramsE --------------------------
	.section	.nv.info._ZN5flash16flash_fwd_kernelI23Flash_fwd_kernel_traitsILi128ELi128ELi32ELi4ELb0ELb0EN7cutlass6half_tE19Flash_kernel_traitsILi128ELi128ELi32ELi4ES3_EELb0ELb0ELb0ELb0ELb0ELb0ELb0ELb0EEEvNS_16Flash_fwd_paramsE,"",@"SHT_CUDA_INFO"
	.sectionflags	@""
	.align	4


	//----- nvinfo : EIATTR_CUDA_API_VERSION
	.align		4
        /*0000*/ 	.byte	0x04, 0x37
        /*0002*/ 	.short	(.L_542 - .L_541)
.L_541:
        /*0004*/ 	.word	0x00000082


	//----- nvinfo : EIATTR_KPARAM_INFO
	.align		4
.L_542:
        /*0008*/ 	.byte	0x04, 0x17
        /*000a*/ 	.short	(.L_544 - .L_543)
.L_543:
        /*000c*/ 	.word	0x00000000
        /*0010*/ 	.short	0x0000
        /*0012*/ 	.short	0x0000
        /*0014*/ 	.byte	0x00, 0xf0, 0x41, 0x07


	//----- nvinfo : EIATTR_SPARSE_MMA_MASK
	.align		4
.L_544:
        /*0018*/ 	.byte	0x03, 0x50
        /*001a*/ 	.short	0x0000


	//----- nvinfo : EIATTR_MAXREG_COUNT
	.align		4
        /*001c*/ 	.byte	0x03, 0x1b
        /*001e*/ 	.short	0x00ff


	//----- nvinfo : EIATTR_NUM_BARRIERS
	.align		4
        /*0020*/ 	.byte	0x02, 0x4c
        /*0022*/ 	.byte	0x01
	.zero		1


	//----- nvinfo : EIATTR_ANNOTATIONS
	.align		4
        /*0024*/ 	.byte	0x04, 0x55
        /*0026*/ 	.short	(.L_546 - .L_545)


	//   ....[0]....
.L_545:
        /*0028*/ 	.word	0x00000001
        /*002c*/ 	.byte	0x10, 0x02, 0x00, 0x00, 0x01, 0x00, 0x00, 0x00, 0x50, 0x04, 0x00, 0x00, 0x01, 0x00, 0x00, 0x00
        /*003c*/ 	.byte	0xa0, 0x0c, 0x00, 0x00, 0x01, 0x00, 0x00, 0x00, 0xc0, 0x0c, 0x00, 0x00, 0x01, 0x00, 0x00, 0x00
        /*004c*/ 	.byte	0xa0, 0x22, 0x00, 0x00, 0x01, 0x00, 0x00, 0x00, 0xe0, 0x2a, 0x00, 0x00, 0x01, 0x00, 0x00, 0x00
        /*005c*/ 	.byte	0x90, 0x45, 0x00, 0x00, 0x01, 0x00, 0x00, 0x00, 0x60, 0x48, 0x00, 0x00, 0x01, 0x00, 0x00, 0x00
        /*006c*/ 	.byte	0x90, 0x48, 0x00, 0x00, 0x01, 0x00, 0x00, 0x00, 0x70, 0x6a, 0x00, 0x00, 0x01, 0x00, 0x00, 0x00
        /*007c*/ 	.byte	0x20, 0x72, 0x00, 0x00, 0x01, 0x00, 0x00, 0x00, 0x70, 0x84, 0x00, 0x00, 0x01, 0x00, 0x00, 0x00
        /*008c*/ 	.byte	0x10, 0x93, 0x00, 0x00, 0x01, 0x00, 0x00, 0x00, 0xa0, 0x9b, 0x00, 0x00


	//----- nvinfo : EIATTR_MERCURY_ISA_VERSION
	.align		4
.L_546:
        /*0098*/ 	.byte	0x03, 0x5f
        /*009a*/ 	.short	0x0101


	//----- nvinfo : EIATTR_COOP_GROUP_MASK_REGIDS
	.align		4
        /*009c*/ 	.byte	0x04, 0x29
        /*009e*/ 	.short	(.L_548 - .L_547)


	//   ....[0]....
.L_547:
        /*00a0*/ 	.word	0xffffffff


	//   ....[1]....
        /*00a4*/ 	.word	0xffffffff


	//   ....[2]....
        /*00a8*/ 	.word	0xffffffff


	//   ....[3]....
        /*00ac*/ 	.word	0xffffffff


	//   ....[4]....
        /*00b0*/ 	.word	0xffffffff


	//   ....[5]....
        /*00b4*/ 	.word	0xffffffff


	//   ....[6]....
        /*00b8*/ 	.word	0xffffffff


	//   ....[7]....
        /*00bc*/ 	.word	0xffffffff


	//   ....[8]....
        /*00c0*/ 	.word	0xffffffff


	//   ....[9]....
        /*00c4*/ 	.word	0xffffffff


	//   ....[10]....
        /*00c8*/ 	.word	0xffffffff


	//   ....[11]....
        /*00cc*/ 	.word	0xffffffff


	//   ....[12]....
        /*00d0*/ 	.word	0xffffffff


	//   ....[13]....
        /*00d4*/ 	.word	0xffffffff


	//   ....[14]....
        /*00d8*/ 	.word	0xffffffff


	//   ....[15]....
        /*00dc*/ 	.word	0xffffffff


	//   ....[16]....
        /*00e0*/ 	.word	0xffffffff


	//   ....[17]....
        /*00e4*/ 	.word	0xffffffff


	//   ....[18]....
        /*00e8*/ 	.word	0xffffffff


	//   ....[19]....
        /*00ec*/ 	.word	0xffffffff


	//   ....[20]....
        /*00f0*/ 	.word	0xffffffff


	//   ....[21]....
        /*00f4*/ 	.word	0xffffffff


	//   ....[22]....
        /*00f8*/ 	.word	0xffffffff


	//   ....[23]....
        /*00fc*/ 	.word	0xffffffff


	//----- nvinfo : EIATTR_COOP_GROUP_INSTR_OFFSETS
	.align		4
.L_548:
        /*0100*/ 	.byte	0x04, 0x28
        /*0102*/ 	.short	(.L_550 - .L_549)


	//   ....[0]....
.L_549:
        /*0104*/ 	.word	0x00003600


	//   ....[1]....
        /*0108*/ 	.word	0x00003620


	//   ....[2]....
        /*010c*/ 	.word	0x000036c0


	//   ....[3]....
        /*0110*/ 	.word	0x000036e0


	//   ....[4]....
        /*0114*/ 	.word	0x000037e0


	//   ....[5]....
        /*0118*/ 	.word	0x000038f0


	//   ....[6]....
        /*011c*/ 	.word	0x000039f0


	//   ....[7]....
        /*0120*/ 	.word	0x00003bc0


	//   ....[8]....
        /*0124*/ 	.word	0x000052f0


	//   ....[9]....
        /*0128*/ 	.word	0x00005370


	//   ....[10]....
        /*012c*/ 	.word	0x000053a0


	//   ....[11]....
        /*0130*/ 	.word	0x000053d0


	//   ....[12]....
        /*0134*/ 	.word	0x00005410


	//   ....[13]....
        /*0138*/ 	.word	0x00005430


	//   ....[14]....
        /*013c*/ 	.word	0x00005440


	//   ....[15]....
        /*0140*/ 	.word	0x00005460


	//   ....[16]....
        /*0144*/ 	.word	0x00006aa0


	//   ....[17]....
        /*0148*/ 	.word	0x00006ab0


	//   ....[18]....
        /*014c*/ 	.word	0x00006ad0


	//   ....[19]....
        /*0150*/ 	.word	0x00006b00


	//   ....[20]....
        /*0154*/ 	.word	0x00006b20


	//   ....[21]....
        /*0158*/ 	.word	0x00006b30


	//   ....[22]....
        /*015c*/ 	.word	0x00006b60


	//   ....[23]....
        /*0160*/ 	.word	0x00006ba0


	//----- nvinfo : EIATTR_EXIT_INSTR_OFFSETS
	.align		4
.L_550:
        /*0164*/ 	.byte	0x04, 0x1c
        /*0166*/ 	.short	(.L_552 - .L_551)


	//   ....[0]....
.L_551:
        /*0168*/ 	.word	0x00000330


	//   ....[1]....
        /*016c*/ 	.word	0x000091d0


	//   ....[2]....
        /*0170*/ 	.word	0x000092e0


	//   ....[3]....
        /*0174*/ 	.word	0x00009300


	//   ....[4]....
        /*0178*/ 	.word	0x0000a720


	//   ....[5]....
        /*017c*/ 	.word	0x0000a7b0


	//----- nvinfo : EIATTR_CRS_STACK_SIZE
	.align		4
.L_552:
        /*0180*/ 	.byte	0x04, 0x1e
        /*0182*/ 	.short	(.L_554 - .L_553)
.L_553:
        /*0184*/ 	.word	0x00000000


	//----- nvinfo : EIATTR_CBANK_PARAM_SIZE
	.align		4
.L_554:
        /*0188*/ 	.byte	0x03, 0x19
        /*018a*/ 	.short	0x01d0


	//----- nvinfo : EIATTR_PARAM_CBANK
	.align		4
        /*018c*/ 	.byte	0x04, 0x0a
        /*018e*/ 	.short	(.L_556 - .L_555)
	.align		4
.L_555:
        /*0190*/ 	.word	index@(.nv.constant0._ZN5flash16flash_fwd_kernelI23Flash_fwd_kernel_traitsILi128ELi128ELi32ELi4ELb0ELb0EN7cutlass6half_tE19Flash_kernel_traitsILi128ELi128ELi32ELi4ES3_EELb0ELb0ELb0ELb0ELb0ELb0ELb0ELb0EEEvNS_16Flash_fwd_paramsE)
        /*0194*/ 	.short	0x0210
        /*0196*/ 	.short	0x01d0


	//----- nvinfo : EIATTR_SW_WAR
	.align		4
.L_556:
        /*0198*/ 	.byte	0x04, 0x36
        /*019a*/ 	.short	(.L_558 - .L_557)
.L_557:
        /*019c*/ 	.word	0x00000008
.L_558:


//--------------------- .nv.info._ZN5flash16flash_fwd_kernelI23Flash_fwd_kernel_traitsILi128ELi128ELi32ELi4ELb0ELb0EN7cutlass6half_tE19Flash_kernel_traitsILi128ELi128ELi32ELi4ES3_EELb0ELb0ELb0ELb1ELb0ELb0ELb0ELb0EEEvNS_16Flash_fwd_paramsE --------------------------
	.section	.nv.info._ZN5flash16flash_fwd_kernelI23Flash_fwd_kernel_traitsILi128ELi128ELi32ELi4ELb0ELb0EN7cutlass6half_tE19Flash_kernel_traitsILi128ELi128ELi32ELi4ES3_EELb0ELb0ELb0ELb1ELb0ELb0ELb0ELb0EEEvNS_16Flash_fwd_paramsE,"",@"SHT_CUDA_INFO"
	.sectionflags	@""
	.align	4


	//----- nvinfo : EIATTR_CUDA_API_VERSION
	.align		4
        /*0000*/ 	.byte	0x04, 0x37
        /*0002*/ 	.short	(.L_560 - .L_559)
.L_559:
        /*0004*/ 	.word	0x00000082


	//----- nvinfo : EIATTR_KPARAM_INFO
	.align		4
.L_560:
        /*0008*/ 	.byte	0x04, 0x17
        /*000a*/ 	.short	(.L_562 - .L_561)
.L_561:
        /*000c*/ 	.word	0x00000000
        /*0010*/ 	.short	0x0000
        /*0012*/ 	.short	0x0000
        /*0014*/ 	.byte	0x00, 0xf0, 0x41, 0x07


	//----- nvinfo : EIATTR_SPARSE_MMA_MASK
	.align		4
.L_562:
        /*0018*/ 	.byte	0x03, 0x50
        /*001a*/ 	.short	0x0000


	//----- nvinfo : EIATTR_MAXREG_COUNT
	.align		4
        /*001c*/ 	.byte	0x03, 0x1b
        /*001e*/ 	.short	0x00ff


	//----- nvinfo : EIATTR_NUM_BARRIERS
	.align		4
        /*0020*/ 	.byte	0x02, 0x4c
        /*0022*/ 	.byte	0x01
	.zero		1


	//----- nvinfo : EIATTR_ANNOTATIONS
	.align		4
        /*0024*/ 	.byte	0x04, 0x55
        /*0026*/ 	.short	(.L_564 - .L_563)


	//   ....[0]....
.L_563:
        /* <DEDUP_REMOVED lines=8> */


	//----- nvinfo : EIATTR_MERCURY_ISA_VERSION
	.align		4
.L_564:
        /*0098*/ 	.byte	0x03, 0x5f
        /*009a*/ 	.short	0x0101


	//----- nvinfo : EIATTR_COOP_GROUP_MASK_REGIDS
	.align		4
        /*009c*/ 	.byte	0x04, 0x29
        /*009e*/ 	.short	(.L_566 - .L_565)


	//   ....[0]....
.L_565:
        /*00a0*/ 	.word	0xffffffff


	//   ....[1]....
        /*00a4*/ 	.word	0xffffffff


	//   ....[2]....
        /*00a8*/ 	.word	0xffffffff


	//   ....[3]....
        /*00ac*/ 	.word	0xffffffff


	//   ....[4]....
        /*00b0*/ 	.word	0xffffffff


	//   ....[5]....
        /*00b4*/ 	.word	0xffffffff


	//   ....[6]....
        /*00b8*/ 	.word	0xffffffff


	//   ....[7]....
        /*00bc*/ 	.word	0xffffffff


	//   ....[8]....
        /*00c0*/ 	.word	0xffffffff


	//   ....[9]....
        /*00c4*/ 	.word	0xffffffff


	//   ....[10]....
        /*00c8*/ 	.word	0xffffffff


	//   ....[11]....
        /*00cc*/ 	.word	0xffffffff


	//   ....[12]....
        /*00d0*/ 	.word	0xffffffff


	//   ....[13]....
        /*00d4*/ 	.word	0xffffffff


	//   ....[14]....
        /*00d8*/ 	.word	0xffffffff


	//   ....[15]....
        /*00dc*/ 	.word	0xffffffff


	//   ....[16]....
        /*00e0*/ 	.word	0xffffffff


	//   ....[17]....
        /*00e4*/ 	.word	0xffffffff


	//   ....[18]....
        /*00e8*/ 	.word	0xffffffff


	//   ....[19]....
        /*00ec*/ 	.word	0xffffffff


	//   ....[20]....
        /*00f0*/ 	.word	0xffffffff


	//   ....[21]....
        /*00f4*/ 	.word	0xffffffff


	//   ....[22]....
        /*00f8*/ 	.word	0xffffffff


	//   ....[23]....
        /*00fc*/ 	.word	0xffffffff


	//----- nvinfo : EIATTR_COOP_GROUP_INSTR_OFFSETS
	.align		4
.L_566:
        /*0100*/ 	.byte	0x04, 0x28
        /*0102*/ 	.short	(.L_568 - .L_567)


	//   ....[0]....
.L_567:
        /*0104*/ 	.word	0x00004130


	//   ....[1]....
        /*0108*/ 	.word	0x00004150


	//   ....[2]....
        /*010c*/ 	.word	0x000041f0


	//   ....[3]....
        /*0110*/ 	.word	0x00004210


	//   ....[4]....
        /*0114*/ 	.word	0x00004310


	//   ....[5]....
        /*0118*/ 	.word	0x00004430


	//   ....[6]....
        /*011c*/ 	.word	0x00004560


	//   ....[7]....
        /*0120*/ 	.word	0x00004710


	//   ....[8]....
        /*0124*/ 	.word	0x00006550


	//   ....[9]....
        /*0128*/ 	.word	0x000065b0


	//   ....[10]....
        /*012c*/ 	.word	0x00006630


	//   ....[11]....
        /*0130*/ 	.word	0x00006640


	//   ....[12]....
        /*0134*/ 	.word	0x00006680


	//   ....[13]....
        /*0138*/ 	.word	0x00006690


	//   ....[14]....
        /*013c*/ 	.word	0x000066d0


	//   ....[15]....
        /*0140*/ 	.word	0x000066e0


	//   ....[16]....
        /*0144*/ 	.word	0x00007d40


	//   ....[17]....
        /*0148*/ 	.word	0x00007d50


	//   ....[18]....
        /*014c*/ 	.word	0x00007d60


	//   ....[19]....
        /*0150*/ 	.word	0x00007d70


	//   ....[20]....
        /*0154*/ 	.word	0x00007dd0


	//   ....[21]....
        /*0158*/ 	.word	0x00007df0


	//   ....[22]....
        /*015c*/ 	.word	0x00007e10


	//   ....[23]....
        /*0160*/ 	.word	0x00007e20


	//----- nvinfo : EIATTR_EXIT_INSTR_OFFSETS
	.align		4
.L_568:
        /*0164*/ 	.byte	0x04, 0x1c
        /*0166*/ 	.short	(.L_570 - .L_569)


	//   ....[0]....
.L_569:
        /*0168*/ 	.word	0x00000330


	//   ....[1]....
        /*016c*/ 	.word	0x0000a4e0


	//   ....[2]....
        /*0170*/ 	.word	0x0000a5f0


	//   ....[3]....
        /*0174*/ 	.word	0x0000a610


	//   ....[4]....
        /*0178*/ 	.word	0x0000ba30


	//   ....[5]....
        /*017c*/ 	.word	0x0000bac0


	//----- nvinfo : EIATTR_CRS_STACK_SIZE
	.align		4
.L_570:
        /*0180*/ 	.byte	0x04, 0x1e
        /*0182*/ 	.short	(.L_572 - .L_571)
.L_571:
        /*0184*/ 	.word	0x00000000


	//----- nvinfo : EIATTR_CBANK_PARAM_SIZE
	.align		4
.L_572:
        /*0188*/ 	.byte	0x03, 0x19
        /*018a*/ 	.short	0x01d0


	//----- nvinfo : EIATTR_PARAM_CBANK
	.align		4
        /*018c*/ 	.byte	0x04, 0x0a
        /*018e*/ 	.short	(.L_574 - .L_573)
	.align		4
.L_573:
        /*0190*/ 	.word	index@(.nv.constant0._ZN5flash16flash_fwd_kernelI23Flash_fwd_kernel_traitsILi128ELi128ELi32ELi4ELb0ELb0EN7cutlass6half_tE19Flash_kernel_traitsILi128ELi128ELi32ELi4ES3_EELb0ELb0ELb0ELb1ELb0ELb0ELb0ELb0EEEvNS_16Flash_fwd_paramsE)
        /*0194*/ 	.short	0x0210
        /*0196*/ 	.short	0x01d0


	//----- nvinfo : EIATTR_SW_WAR
	.align		4
.L_574:
        /*0198*/ 	.byte	0x04, 0x36
        /*019a*/ 	.short	(.L_576 - .L_575)
.L_575:
        /*019c*/ 	.word	0x00000008
.L_576:


//--------------------- .nv.info._ZN5flash16flash_fwd_kernelI23Flash_fwd_kernel_traitsILi128ELi128ELi32ELi4ELb0ELb0EN7cutlass6half_tE19Flash_kernel_traitsILi128ELi128ELi32ELi4ES3_EELb0ELb0ELb1ELb0ELb0ELb1ELb0ELb0EEEvNS_16Flash_fwd_paramsE --------------------------
	.section	.nv.info._ZN5flash16flash_fwd_kernelI23Flash_fwd_kernel_traitsILi128ELi128ELi32ELi4ELb0ELb0EN7cutlass6half_tE19Flash_kernel_traitsILi128ELi128ELi32ELi4ES3_EELb0ELb0ELb1ELb0ELb0ELb1ELb0ELb0EEEvNS_16Flash_fwd_paramsE,"",@"SHT_CUDA_INFO"
	.sectionflags	@""
	.align	4


	//----- nvinfo : EIATTR_CUDA_API_VERSION
	.align		4
        /*0000*/ 	.byte	0x04, 0x37
        /*0002*/ 	.short	(.L_578 - .L_577)
.L_577:
        /*0004*/ 	.word	0x00000082


	//----- nvinfo : EIATTR_KPARAM_INFO
	.align		4
.L_578:
        /*0008*/ 	.byte	0x04, 0x17
        /*000a*/ 	.short	(.L_580 - .L_579)
.L_579:
        /*000c*/ 	.word	0x00000000
        /*0010*/ 	.short	0x0000
        /*0012*/ 	.short	0x0000
        /*0014*/ 	.byte	0x00, 0xf0, 0x41, 0x07


	//----- nvinfo : EIATTR_SPARSE_MMA_MASK
	.align		4
.L_580:
        /*0018*/ 	.byte	0x03, 0x50
        /*001a*/ 	.short	0x0000


	//----- nvinfo : EIATTR_MAXREG_COUNT
	.align		4
        /*001c*/ 	.byte	0x03, 0x1b
        /*001e*/ 	.short	0x00ff


	//----- nvinfo : EIATTR_NUM_BARRIERS
	.align		4
        /*0020*/ 	.byte	0x02, 0x4c
        /*0022*/ 	.byte	0x01
	.zero		1


	//----- nvinfo : EIATTR_ANNOTATIONS
	.align		4
        /*0024*/ 	.byte	0x04, 0x55
        /*0026*/ 	.short	(.L_582 - .L_581)


	//   ....[0]....
.L_581:
        /* <DEDUP_REMOVED lines=26> */


	//----- nvinfo : EIATTR_MERCURY_ISA_VERSION
	.align		4
.L_582:
        /*01b8*/ 	.byte	0x03, 0x5f
        /*01ba*/ 	.short	0x0101


	//----- nvinfo : EIATTR_COOP_GROUP_MASK_REGIDS
	.align		4
        /*01bc*/ 	.byte	0x04, 0x29
        /*01be*/ 	.short	(.L_584 - .L_583)


	//   ....[0]....
.L_583:
        /*01c0*/ 	.word	0xffffffff


	//   ....[1]....
        /*01c4*/ 	.word	0xffffffff


	//   ....[2]....
        /*01c8*/ 	.word	0xffffffff


	//   ....[3]....
        /*01cc*/ 	.word	0xffffffff


	//   ....[4]....
        /*01d0*/ 	.word	0xffffffff


	//   ....[5]....
        /*01d4*/ 	.word	0xffffffff


	//   ....[6]....
        /*01d8*/ 	.word	0xffffffff


	//   ....[7]....
        /*01dc*/ 	.word	0xffffffff


	//   ....[8]....
        /*01e0*/ 	.word	0xffffffff


	//   ....[9]....
        /*01e4*/ 	.word	0xffffffff


	//   ....[10]....
        /*01e8*/ 	.word	0xffffffff


	//   ....[11]....
        /*01ec*/ 	.word	0xffffffff


	//   ....[12]....
        /*01f0*/ 	.word	0xffffffff


	//   ....[13]....
        /*01f4*/ 	.word	0xffffffff


	//   ....[14]....
        /*01f8*/ 	.word	0xffffffff


	//   ....[15]....
        /*01fc*/ 	.word	0xffffffff


	//   ....[16]....
        /*0200*/ 	.word	0xffffffff


	//   ....[17]....
        /*0204*/ 	.word	0xffffffff


	//   ....[18]....
        /*0208*/ 	.word	0xffffffff


	//   ....[19]....
        /*020c*/ 	.word	0xffffffff


	//   ....[20]....
        /*0210*/ 	.word	0xffffffff


	//   ....[21]....
        /*0214*/ 	.word	0xffffffff


	//   ....[22]....
        /*0218*/ 	.word	0xffffffff


	//   ....[23]....
        /*021c*/ 	.word	0xffffffff


	//   ....[24]....
        /*0220*/ 	.word	0xffffffff


	//   ....[25]....
        /*0224*/ 	.word	0xffffffff


	//   ....[26]....
        /*0228*/ 	.word	0xffffffff


	//   ....[27]....
        /*022c*/ 	.word	0xffffffff


	//   ....[28]....
        /*0230*/ 	.word	0xffffffff


	//   ....[29]....
        /*0234*/ 	.word	0xffffffff


	//   ....[30]....
        /*0238*/ 	.word	0xffffffff


	//   ....[31]....
        /*023c*/ 	.word	0xffffffff


	//   ....[32]....
        /*0240*/ 	.word	0xffffffff


	//   ....[33]....
        /*0244*/ 	.word	0xffffffff


	//   ....[34]....
        /*0248*/ 	.word	0xffffffff


	//   ....[35]....
        /*024c*/ 	.word	0xffffffff


	//   ....[36]....
        /*0250*/ 	.word	0xffffffff


	//   ....[37]....
        /*0254*/ 	.word	0xffffffff


	//   ....[38]....
        /*0258*/ 	.word	0xffffffff


	//   ....[39]....
        /*025c*/ 	.word	0xffffffff


	//   ....[40]....
        /*0260*/ 	.word	0xffffffff


	//   ....[41]....
        /*0264*/ 	.word	0xffffffff


	//   ....[42]....
        /*0268*/ 	.word	0xffffffff


	//   ....[43]....
        /*026c*/ 	.word	0xffffffff


	//   ....[44]....
        /*0270*/ 	.word	0xffffffff


	//   ....[45]....
        /*0274*/ 	.word	0xffffffff


	//   ....[46]....
        /*0278*/ 	.word	0xffffffff


	//   ....[47]....
        /*027c*/ 	.word	0xffffffff


	//   ....[48]....
        /*0280*/ 	.word	0xffffffff


	//   ....[49]....
        /*0284*/ 	.word	0xffffffff


	//   ....[50]....
        /*0288*/ 	.word	0xffffffff


	//   ....[51]....
        /*028c*/ 	.word	0xffffffff


	//   ....[52]....
        /*0290*/ 	.word	0xffffffff


	//   ....[53]....
        /*0294*/ 	.word	0xffffffff


	//   ....[54]....
        /*0298*/ 	.word	0xffffffff


	//   ....[55]....
        /*029c*/ 	.word	0xffffffff


	//----- nvinfo : EIATTR_COOP_GROUP_INSTR_OFFSETS
	.align		4
.L_584:
        /*02a0*/ 	.byte	0x04, 0x28
        /*02a2*/ 	.short	(.L_586 - .L_585)


	//   ....[0]....
.L_585:
        /*02a4*/ 	.word	0x00003ed0


	//   ....[1]....
        /*02a8*/ 	.word	0x00004050


	//   ....[2]....
        /*02ac*/ 	.word	0x00004090


	//   ....[3]....
        /*02b0*/ 	.word	0x000041a0


	//   ....[4]....
        /*02b4*/ 	.word	0x00004430


	//   ....[5]....
        /*02b8*/ 	.word	0x00004700


	//   ....[6]....
        /*02bc*/ 	.word	0x000047d0


	//   ....[7]....
        /*02c0*/ 	.word	0x000048d0


	//   ....[8]....
        /*02c4*/ 	.word	0x00006080


	//   ....[9]....
        /*02c8*/ 	.word	0x00006270


	//   ....[10]....
        /*02cc*/ 	.word	0x00006390


	//   ....[11]....
        /*02d0*/ 	.word	0x00006480


	//   ....[12]....
        /*02d4*/ 	.word	0x00006540


	//   ....[13]....
        /*02d8*/ 	.word	0x00006570


	//   ....[14]....
        /*02dc*/ 	.word	0x00006630


	//   ....[15]....
        /*02e0*/ 	.word	0x00006670


	//   ....[16]....
        /*02e4*/ 	.word	0x00008a40


	//   ....[17]....
        /*02e8*/ 	.word	0x00008c00


	//   ....[18]....
        /*02ec*/ 	.word	0x00008d40


	//   ....[19]....
        /*02f0*/ 	.word	0x00008ec0


	//   ....[20]....
        /*02f4*/ 	.word	0x00008f20


	//   ....[21]....
        /*02f8*/ 	.word	0x00008f50


	//   ....[22]....
        /*02fc*/ 	.word	0x00008ff0


	//   ....[23]....
        /*0300*/ 	.word	0x00009030


	//   ....[24]....
        /*0304*/ 	.word	0x0000b5e0


	//   ....[25]....
        /*0308*/ 	.word	0x0000b7a0


	//   ....[26]....
        /*030c*/ 	.word	0x0000b8c0


	//   ....[27]....
        /*0310*/ 	.word	0x0000b9c0


	//   ....[28]....
        /*0314*/ 	.word	0x0000ba70


	//   ....[29]....
        /*0318*/ 	.word	0x0000baa0


	//   ....[30]....
        /*031c*/ 	.word	0x0000bb00


	//   ....[31]....
        /*0320*/ 	.word	0x0000bb80


	//   ....[32]....
        /*0324*/ 	.word	0x0000e100


	//   ....[33]....
        /*0328*/ 	.word	0x0000e2a0


	//   ....[34]....
        /*032c*/ 	.word	0x0000e350


	//   ....[35]....
        /*0330*/ 	.word	0x0000e4e0


	//   ....[36]....
        /*0334*/ 	.word	0x0000e550


	//   ....[37]....
        /*0338*/ 	.word	0x0000e580


	//   ....[38]....
        /*033c*/ 	.word	0x0000e5f0


	//   ....[39]....
        /*0340*/ 	.word	0x0000e630


	//   ....[40]....
        /*0344*/ 	.word	0x00010ba0


	//   ....[41]....
        /*0348*/ 	.word	0x00010e90


	//   ....[42]....
        /*034c*/ 	.word	0x00010f60


	//   ....[43]....
        /*0350*/ 	.word	0x00010f90


	//   ....[44]....
        /*0354*/ 	.word	0x00010fc0


	//   ....[45]....
        /*0358*/ 	.word	0x00011050


	//   ....[46]....
        /*035c*/ 	.word	0x00011080


	//   ....[47]....
        /*0360*/ 	.word	0x00011090


	//   ....[48]....
        /*0364*/ 	.word	0x00012860


	//   ....[49]....
        /*0368*/ 	.word	0x00012870


	//   ....[50]....
        /*036c*/ 	.word	0x00012880


	//   ....[51]....
        /*0370*/ 	.word	0x000128a0


	//   ....[52]....
        /*0374*/ 	.word	0x000128c0


	//   ....[53]....
        /*0378*/ 	.word	0x000128e0


	//   ....[54]....
        /*037c*/ 	.word	0x00012900


	//   ....[55]....
        /*0380*/ 	.word	0x00012930


	//----- nvinfo : EIATTR_EXIT_INSTR_OFFSETS
	.align		4
.L_586:
        /*0384*/ 	.byte	0x04, 0x1c
        /*0386*/ 	.short	(.L_588 - .L_587)


	//   ....[0]....
.L_587:
        /*0388*/ 	.word	0x000004b0


	//   ....[1]....
        /*038c*/ 	.word	0x000018c0


	//   ....[2]....
        /*0390*/ 	.word	0x00001950


	//   ....[3]....
        /*0394*/ 	.word	0x00014e50


	//   ....[4]....
        /*0398*/ 	.word	0x00014f40


	//----- nvinfo : EIATTR_CRS_STACK_SIZE
	.align		4
.L_588:
        /*039c*/ 	.byte	0x04, 0x1e
        /*039e*/ 	.short	(.L_590 - .L_589)
.L_589:
        /*03a0*/ 	.word	0x00000000


	//----- nvinfo : EIATTR_CBANK_PARAM_SIZE
	.align		4
.L_590:
        /*03a4*/ 	.byte	0x03, 0x19
        /*03a6*/ 	.short	0x01d0


	//----- nvinfo : EIATTR_PARAM_CBANK
	.align		4
        /*03a8*/ 	.byte	0x04, 0x0a
        /*03aa*/ 	.short	(.L_592 - .L_591)
	.align		4
.L_591:
        /*03ac*/ 	.word	index@(.nv.constant0._ZN5flash16flash_fwd_kernelI23Flash_fwd_kernel_traitsILi128ELi128ELi32ELi4ELb0ELb0EN7cutlass6half_tE19Flash_kernel_traitsILi128ELi128ELi32ELi4ES3_EELb0ELb0ELb1ELb0ELb0ELb1ELb0ELb0EEEvNS_16Flash_fwd_paramsE)
        /*03b0*/ 	.short	0x0210
        /*03b2*/ 	.short	0x01d0


	//----- nvinfo : EIATTR_SW_WAR
	.align		4
.L_592:
        /*03b4*/ 	.byte	0x04, 0x36
        /*03b6*/ 	.short	(.L_594 - .L_593)
.L_593:
        /*03b8*/ 	.word	0x00000008
.L_594:


//--------------------- .nv.info._ZN5flash16flash_fwd_kernelI23Flash_fwd_kernel_traitsILi128ELi128ELi32ELi4ELb0ELb0EN7cutlass6half_tE19Flash_kernel_traitsILi128ELi128ELi32ELi4ES3_EELb0ELb0ELb1ELb0ELb0ELb0ELb0ELb0EEEvNS_16Flash_fwd_paramsE --------------------------
	.section	.nv.info._ZN5flash16flash_fwd_kernelI23Flash_fwd_kernel_traitsILi128ELi128ELi32ELi4ELb0ELb0EN7cutlass6half_tE19Flash_kernel_traitsILi128ELi128ELi32ELi4ES3_EELb0ELb0ELb1ELb0ELb0ELb0ELb0ELb0EEEvNS_16Flash_fwd_paramsE,"",@"SHT_CUDA_INFO"
	.sectionflags	@""
	.align	4


	//----- nvinfo : EIATTR_CUDA_API_VERSION
	.align		4
        /*0000*/ 	.byte	0x04, 0x37
        /*0002*/ 	.short	(.L_596 - .L_595)
.L_595:
        /*0004*/ 	.word	0x00000082


	//----- nvinfo : EIATTR_KPARAM_INFO
	.align		4
.L_596:
        /*0008*/ 	.byte	0x04, 0x17
        /*000a*/ 	.short	(.L_598 - .L_597)
.L_597:
        /*000c*/ 	.word	0x00000000
        /*0010*/ 	.short	0x0000
        /*0012*/ 	.short	0x0000
        /*0014*/ 	.byte	0x00, 0xf0, 0x41, 0x07


	//----- nvinfo : EIATTR_SPARSE_MMA_MASK
	.align		4
.L_598:
        /*0018*/ 	.byte	0x03, 0x50
        /*001a*/ 	.short	0x0000


	//----- nvinfo : EIATTR_MAXREG_COUNT
	.align		4
        /*001c*/ 	.byte	0x03, 0x1b
        /*001e*/ 	.short	0x00ff


	//----- nvinfo : EIATTR_NUM_BARRIERS
	.align		4
        /*0020*/ 	.byte	0x02, 0x4c
        /*0022*/ 	.byte	0x01
	.zero		1


	//----- nvinfo : EIATTR_ANNOTATIONS
	.align		4
        /*0024*/ 	.byte	0x04, 0x55
        /*0026*/ 	.short	(.L_600 - .L_599)


	//   ....[0]....
.L_599:
        /* <DEDUP_REMOVED lines=34> */


	//----- nvinfo : EIATTR_MERCURY_ISA_VERSION
	.align		4
.L_600:
        /*0238*/ 	.byte	0x03, 0x5f
        /*023a*/ 	.short	0x0101


	//----- nvinfo : EIATTR_COOP_GROUP_MASK_REGIDS
	.align		4
        /*023c*/ 	.byte	0x04, 0x29
        /*023e*/ 	.short	(.L_602 - .L_601)


	//   ....[0]....
.L_601:
        /*0240*/ 	.word	0xffffffff


	//   ....[1]....
        /*0244*/ 	.word	0xffffffff


	//   ....[2]....
        /*0248*/ 	.word	0xffffffff


	//   ....[3]....
        /*024c*/ 	.word	0xffffffff


	//   ....[4]....
        /*0250*/ 	.word	0xffffffff


	//   ....[5]....
        /*0254*/ 	.word	0xffffffff


	//   ....[6]....
        /*0258*/ 	.word	0xffffffff


	//   ....[7]....
        /*025c*/ 	.word	0xffffffff


	//   ....[8]....
        /*0260*/ 	.word	0xffffffff


	//   ....[9]....
        /*0264*/ 	.word	0xffffffff


	//   ....[10]....
        /*0268*/ 	.word	0xffffffff


	//   ....[11]....
        /*026c*/ 	.word	0xffffffff


	//   ....[12]....
        /*0270*/ 	.word	0xffffffff


	//   ....[13]....
        /*0274*/ 	.word	0xffffffff


	//   ....[14]....
        /*0278*/ 	.word	0xffffffff


	//   ....[15]....
        /*027c*/ 	.word	0xffffffff


	//   ....[16]....
        /*0280*/ 	.word	0xffffffff


	//   ....[17]....
        /*0284*/ 	.word	0xffffffff


	//   ....[18]....
        /*0288*/ 	.word	0xffffffff


	//   ....[19]....
        /*028c*/ 	.word	0xffffffff


	//   ....[20]....
        /*0290*/ 	.word	0xffffffff


	//   ....[21]....
        /*0294*/ 	.word	0xffffffff


	//   ....[22]....
        /*0298*/ 	.word	0xffffffff


	//   ....[23]....
        /*029c*/ 	.word	0xffffffff


	//   ....[24]....
        /*02a0*/ 	.word	0xffffffff


	//   ....[25]....
        /*02a4*/ 	.word	0xffffffff


	//   ....[26]....
        /*02a8*/ 	.word	0xffffffff


	//   ....[27]....
        /*02ac*/ 	.word	0xffffffff


	//   ....[28]....
        /*02b0*/ 	.word	0xffffffff


	//   ....[29]....
        /*02b4*/ 	.word	0xffffffff


	//   ....[30]....
        /*02b8*/ 	.word	0xffffffff


	//   ....[31]....
        /*02bc*/ 	.word	0xffffffff


	//   ....[32]....
        /*02c0*/ 	.word	0xffffffff


	//   ....[33]....
        /*02c4*/ 	.word	0xffffffff


	//   ....[34]....
        /*02c8*/ 	.word	0xffffffff


	//   ....[35]....
        /*02cc*/ 	.word	0xffffffff


	//   ....[36]....
        /*02d0*/ 	.word	0xffffffff


	//   ....[37]....
        /*02d4*/ 	.word	0xffffffff


	//   ....[38]....
        /*02d8*/ 	.word	0xffffffff


	//   ....[39]....
        /*02dc*/ 	.word	0xffffffff


	//   ....[40]....
        /*02e0*/ 	.word	0xffffffff


	//   ....[41]....
        /*02e4*/ 	.word	0xffffffff


	//   ....[42]....
        /*02e8*/ 	.word	0xffffffff


	//   ....[43]....
        /*02ec*/ 	.word	0xffffffff


	//   ....[44]....
        /*02f0*/ 	.word	0xffffffff


	//   ....[45]....
        /*02f4*/ 	.word	0xffffffff


	//   ....[46]....
        /*02f8*/ 	.word	0xffffffff


	//   ....[47]....
        /*02fc*/ 	.word	0xffffffff


	//   ....[48]....
        /*0300*/ 	.word	0xffffffff


	//   ....[49]....
        /*0304*/ 	.word	0xffffffff


	//   ....[50]....
        /*0308*/ 	.word	0xffffffff


	//   ....[51]....
        /*030c*/ 	.word	0xffffffff


	//   ....[52]....
        /*0310*/ 	.word	0xffffffff


	//   ....[53]....
        /*0314*/ 	.word	0xffffffff


	//   ....[54]....
        /*0318*/ 	.word	0xffffffff


	//   ....[55]....
        /*031c*/ 	.word	0xffffffff


	//----- nvinfo : EIATTR_COOP_GROUP_INSTR_OFFSETS
	.align		4
.L_602:
        /*0320*/ 	.byte	0x04, 0x28
        /*0322*/ 	.short	(.L_604 - .L_603)


	//   ....[0]....
.L_603:
        /*0324*/ 	.word	0x00005220


	//   ....[1]....
        /*0328*/ 	.word	0x00005240


	//   ....[2]....
        /*032c*/ 	.word	0x000052e0


	//   ....[3]....
        /*0330*/ 	.word	0x00005300


	//   ....[4]....
        /*0334*/ 	.word	0x00005400


	//   ....[5]....
        /*0338*/ 	.word	0x00005520


	//   ....[6]....
        /*033c*/ 	.word	0x00005620


	//   ....[7]....
        /*0340*/ 	.word	0x000057f0


	//   ....[8]....
        /*0344*/ 	.word	0x00007540


	//   ....[9]....
        /*0348*/ 	.word	0x00007590


	//   ....[10]....
        /*034c*/ 	.word	0x00007620


	//   ....[11]....
        /*0350*/ 	.word	0x00007660


	//   ....[12]....
        /*0354*/ 	.word	0x00007670


	//   ....[13]....
        /*0358*/ 	.word	0x00007700


	//   ....[14]....
        /*035c*/ 	.word	0x00007750


	//   ....[15]....
        /*0360*/ 	.word	0x00007880


	//   ....[16]....
        /*0364*/ 	.word	0x00009f00


	//   ....[17]....
        /*0368*/ 	.word	0x0000a100


	//   ....[18]....
        /*036c*/ 	.word	0x0000a360


	//   ....[19]....
        /*0370*/ 	.word	0x0000a3c0


	//   ....[20]....
        /*0374*/ 	.word	0x0000a410


	//   ....[21]....
        /*0378*/ 	.word	0x0000a480


	//   ....[22]....
        /*037c*/ 	.word	0x0000a4b0


	//   ....[23]....
        /*0380*/ 	.word	0x0000a4e0


	//   ....[24]....
        /*0384*/ 	.word	0x0000ccf0


	//   ....[25]....
        /*0388*/ 	.word	0x0000cf20


	//   ....[26]....
        /*038c*/ 	.word	0x0000cf50


	//   ....[27]....
        /*0390*/ 	.word	0x0000d100


	//   ....[28]....
        /*0394*/ 	.word	0x0000d130


	//   ....[29]....
        /*0398*/ 	.word	0x0000d170


	//   ....[30]....
        /*039c*/ 	.word	0x0000d220


	//   ....[31]....
        /*03a0*/ 	.word	0x0000d340


	//   ....[32]....
        /*03a4*/ 	.word	0x0000faf0


	//   ....[33]....
        /*03a8*/ 	.word	0x0000fce0


	//   ....[34]....
        /*03ac*/ 	.word	0x0000fe70


	//   ....[35]....
        /*03b0*/ 	.word	0x0000ff20


	//   ....[36]....
        /*03b4*/ 	.word	0x0000ff80


	//   ....[37]....
        /*03b8*/ 	.word	0x0000ffa0


	//   ....[38]....
        /*03bc*/ 	.word	0x00010020


	//   ....[39]....
        /*03c0*/ 	.word	0x00010070


	//   ....[40]....
        /*03c4*/ 	.word	0x00012b10


	//   ....[41]....
        /*03c8*/ 	.word	0x00012c30


	//   ....[42]....
        /*03cc*/ 	.word	0x00012d30


	//   ....[43]....
        /*03d0*/ 	.word	0x00012df0


	//   ....[44]....
        /*03d4*/ 	.word	0x00012e40


	//   ....[45]....
        /*03d8*/ 	.word	0x00012e70


	//   ....[46]....
        /*03dc*/ 	.word	0x00012f40


	//   ....[47]....
        /*03e0*/ 	.word	0x00012f70


	//   ....[48]....
        /*03e4*/ 	.word	0x000146e0


	//   ....[49]....
        /*03e8*/ 	.word	0x000146f0


	//   ....[50]....
        /*03ec*/ 	.word	0x00014700


	//   ....[51]....
        /*03f0*/ 	.word	0x00014710


	//   ....[52]....
        /*03f4*/ 	.word	0x00014740


	//   ....[53]....
        /*03f8*/ 	.word	0x00014760


	//   ....[54]....
        /*03fc*/ 	.word	0x00014780


	//   ....[55]....
        /*0400*/ 	.word	0x00014790


	//----- nvinfo : EIATTR_EXIT_INSTR_OFFSETS
	.align		4
.L_604:
        /*0404*/ 	.byte	0x04, 0x1c
        /*0406*/ 	.short	(.L_606 - .L_605)


	//   ....[0]....
.L_605:
        /*0408*/ 	.word	0x000004b0


	//   ....[1]....
        /*040c*/ 	.word	0x00001a50


	//   ....[2]....
        /*0410*/ 	.word	0x00001ae0


	//   ....[3]....
        /*0414*/ 	.word	0x00016e60


	//   ....[4]....
        /*0418*/ 	.word	0x00016f70


	//   ....[5]....
        /*041c*/ 	.word	0x00016f90


	//----- nvinfo : EIATTR_CRS_STACK_SIZE
	.align		4
.L_606:
        /*0420*/ 	.byte	0x04, 0x1e
        /*0422*/ 	.short	(.L_608 - .L_607)
.L_607:
        /*0424*/ 	.word	0x00000000


	//----- nvinfo : EIATTR_CBANK_PARAM_SIZE
	.align		4
.L_608:
        /*0428*/ 	.byte	0x03, 0x19
        /*042a*/ 	.short	0x01d0


	//----- nvinfo : EIATTR_PARAM_CBANK
	.align		4
        /*042c*/ 	.byte	0x04, 0x0a
        /*042e*/ 	.short	(.L_610 - .L_609)
	.align		4
.L_609:
        /*0430*/ 	.word	index@(.nv.constant0._ZN5flash16flash_fwd_kernelI23Flash_fwd_kernel_traitsILi128ELi128ELi32ELi4ELb0ELb0EN7cutlass6half_tE19Flash_kernel_traitsILi128ELi128ELi32ELi4ES3_EELb0ELb0ELb1ELb0ELb0ELb0ELb0ELb0EEEvNS_16Flash_fwd_paramsE)
        /*0434*/ 	.short	0x0210
        /*0436*/ 	.short	0x01d0


	//----- nvinfo : EIATTR_SW_WAR
	.align		4
.L_610:
        /*0438*/ 	.byte	0x04, 0x36
        /*043a*/ 	.short	(.L_612 - .L_611)
.L_611:
        /*043c*/ 	.word	0x00000008
.L_612:


//--------------------- .nv.info._ZN5flash16flash_fwd_kernelI23Flash_fwd_kernel_traitsILi128ELi128ELi32ELi4ELb0ELb0EN7cutlass6half_tE19Flash_kernel_traitsILi128ELi128ELi32ELi4ES3_EELb0ELb0ELb1ELb1ELb0ELb0ELb0ELb0EEEvNS_16Flash_fwd_paramsE --------------------------
	.section	.nv.info._ZN5flash16flash_fwd_kernelI23Flash_fwd_kernel_traitsILi128ELi128ELi32ELi4ELb0ELb0EN7cutlass6half_tE19Flash_kernel_traitsILi128ELi128ELi32ELi4ES3_EELb0ELb0ELb1ELb1ELb0ELb0ELb0ELb0EEEvNS_16Flash_fwd_paramsE,"",@"SHT_CUDA_INFO"
	.sectionflags	@""
	.align	4


	//----- nvinfo : EIATTR_CUDA_API_VERSION
	.align		4
        /*0000*/ 	.byte	0x04, 0x37
        /*0002*/ 	.short	(.L_614 - .L_613)
.L_613:
        /*0004*/ 	.word	0x00000082


	//----- nvinfo : EIATTR_KPARAM_INFO
	.align		4
.L_614:
        /*0008*/ 	.byte	0x04, 0x17
        /*000a*/ 	.short	(.L_616 - .L_615)
.L_615:
        /*000c*/ 	.word	0x00000000
        /*0010*/ 	.short	0x0000
        /*0012*/ 	.short	0x0000
        /*0014*/ 	.byte	0x00, 0xf0, 0x41, 0x07


	//----- nvinfo : EIATTR_SPARSE_MMA_MASK
	.align		4
.L_616:
        /*0018*/ 	.byte	0x03, 0x50
        /*001a*/ 	.short	0x0000


	//----- nvinfo : EIATTR_MAXREG_COUNT
	.align		4
        /*001c*/ 	.byte	0x03, 0x1b
        /*001e*/ 	.short	0x00ff


	//----- nvinfo : EIATTR_NUM_BARRIERS
	.align		4
        /*0020*/ 	.byte	0x02, 0x4c
        /*0022*/ 	.byte	0x01
	.zero		1


	//----- nvinfo : EIATTR_ANNOTATIONS
	.align		4
        /*0024*/ 	.byte	0x04, 0x55
        /*0026*/ 	.short	(.L_618 - .L_617)


	//   ....[0]....
.L_617:
        /* <DEDUP_REMOVED lines=35> */


	//----- nvinfo : EIATTR_MERCURY_ISA_VERSION
	.align		4
.L_618:
        /*0240*/ 	.byte	0x03, 0x5f
        /*0242*/ 	.short	0x0101


	//----- nvinfo : EIATTR_COOP_GROUP_MASK_REGIDS
	.align		4
        /*0244*/ 	.byte	0x04, 0x29
        /*0246*/ 	.short	(.L_620 - .L_619)


	//   ....[0]....
.L_619:
        /*0248*/ 	.word	0xffffffff


	//   ....[1]....
        /*024c*/ 	.word	0xffffffff


	//   ....[2]....
        /*0250*/ 	.word	0xffffffff


	//   ....[3]....
        /*0254*/ 	.word	0xffffffff


	//   ....[4]....
        /*0258*/ 	.word	0xffffffff


	//   ....[5]....
        /*025c*/ 	.word	0xffffffff


	//   ....[6]....
        /*0260*/ 	.word	0xffffffff


	//   ....[7]....
        /*0264*/ 	.word	0xffffffff


	//   ....[8]....
        /*0268*/ 	.word	0xffffffff


	//   ....[9]....
        /*026c*/ 	.word	0xffffffff


	//   ....[10]....
        /*0270*/ 	.word	0xffffffff


	//   ....[11]....
        /*0274*/ 	.word	0xffffffff


	//   ....[12]....
        /*0278*/ 	.word	0xffffffff


	//   ....[13]....
        /*027c*/ 	.word	0xffffffff


	//   ....[14]....
        /*0280*/ 	.word	0xffffffff


	//   ....[15]....
        /*0284*/ 	.word	0xffffffff


	//   ....[16]....
        /*0288*/ 	.word	0xffffffff


	//   ....[17]....
        /*028c*/ 	.word	0xffffffff


	//   ....[18]....
        /*0290*/ 	.word	0xffffffff


	//   ....[19]....
        /*0294*/ 	.word	0xffffffff


	//   ....[20]....
        /*0298*/ 	.word	0xffffffff


	//   ....[21]....
        /*029c*/ 	.word	0xffffffff


	//   ....[22]....
        /*02a0*/ 	.word	0xffffffff


	//   ....[23]....
        /*02a4*/ 	.word	0xffffffff


	//   ....[24]....
        /*02a8*/ 	.word	0xffffffff


	//   ....[25]....
        /*02ac*/ 	.word	0xffffffff


	//   ....[26]....
        /*02b0*/ 	.word	0xffffffff


	//   ....[27]....
        /*02b4*/ 	.word	0xffffffff


	//   ....[28]....
        /*02b8*/ 	.word	0xffffffff


	//   ....[29]....
        /*02bc*/ 	.word	0xffffffff


	//   ....[30]....
        /*02c0*/ 	.word	0xffffffff


	//   ....[31]....
        /*02c4*/ 	.word	0xffffffff


	//   ....[32]....
        /*02c8*/ 	.word	0xffffffff


	//   ....[33]....
        /*02cc*/ 	.word	0xffffffff


	//   ....[34]....
        /*02d0*/ 	.word	0xffffffff


	//   ....[35]....
        /*02d4*/ 	.word	0xffffffff


	//   ....[36]....
        /*02d8*/ 	.word	0xffffffff


	//   ....[37]....
        /*02dc*/ 	.word	0xffffffff


	//   ....[38]....
        /*02e0*/ 	.word	0xffffffff


	//   ....[39]....
        /*02e4*/ 	.word	0xffffffff


	//   ....[40]....
        /*02e8*/ 	.word	0xffffffff


	//   ....[41]....
        /*02ec*/ 	.word	0xffffffff


	//   ....[42]....
        /*02f0*/ 	.word	0xffffffff


	//   ....[43]....
        /*02f4*/ 	.word	0xffffffff


	//   ....[44]....
        /*02f8*/ 	.word	0xffffffff


	//   ....[45]....
        /*02fc*/ 	.word	0xffffffff


	//   ....[46]....
        /*0300*/ 	.word	0xffffffff


	//   ....[47]....
        /*0304*/ 	.word	0xffffffff


	//   ....[48]....
        /*0308*/ 	.word	0xffffffff


	//   ....[49]....
        /*030c*/ 	.word	0xffffffff


	//   ....[50]....
        /*0310*/ 	.word	0xffffffff


	//   ....[51]....
        /*0314*/ 	.word	0xffffffff


	//   ....[52]....
        /*0318*/ 	.word	0xffffffff


	//   ....[53]....
        /*031c*/ 	.word	0xffffffff


	//   ....[54]....
        /*0320*/ 	.word	0xffffffff


	//   ....[55]....
        /*0324*/ 	.word	0xffffffff


	//----- nvinfo : EIATTR_COOP_GROUP_INSTR_OFFSETS
	.align		4
.L_620:
        /*0328*/ 	.byte	0x04, 0x28
        /*032a*/ 	.short	(.L_622 - .L_621)


	//   ....[0]....
.L_621:
        /*032c*/ 	.word	0x00005d00


	//   ....[1]....
        /*0330*/ 	.word	0x00005d20


	//   ....[2]....
        /*0334*/ 	.word	0x00005dc0


	//   ....[3]....
        /*0338*/ 	.word	0x00005de0


	//   ....[4]....
        /*033c*/ 	.word	0x00005ee0


	//   ....[5]....
        /*0340*/ 	.word	0x00005ff0


	//   ....[6]....
        /*0344*/ 	.word	0x000060f0


	//   ....[7]....
        /*0348*/ 	.word	0x000062c0


	//   ....[8]....
        /*034c*/ 	.word	0x00008920


	//   ....[9]....
        /*0350*/ 	.word	0x00008970


	//   ....[10]....
        /*0354*/ 	.word	0x00008a00


	//   ....[11]....
        /*0358*/ 	.word	0x00008a40


	//   ....[12]....
        /*035c*/ 	.word	0x00008a50


	//   ....[13]....
        /*0360*/ 	.word	0x00008ae0


	//   ....[14]....
        /*0364*/ 	.word	0x00008b30


	//   ....[15]....
        /*0368*/ 	.word	0x00008c40


	//   ....[16]....
        /*036c*/ 	.word	0x0000bf50


	//   ....[17]....
        /*0370*/ 	.word	0x0000c030


	//   ....[18]....
        /*0374*/ 	.word	0x0000c060


	//   ....[19]....
        /*0378*/ 	.word	0x0000c090


	//   ....[20]....
        /*037c*/ 	.word	0x0000c0f0


	//   ....[21]....
        /*0380*/ 	.word	0x0000c140


	//   ....[22]....
        /*0384*/ 	.word	0x0000c160


	//   ....[23]....
        /*0388*/ 	.word	0x0000c2f0


	//   ....[24]....
        /*038c*/ 	.word	0x0000f670


	//   ....[25]....
        /*0390*/ 	.word	0x0000f6c0


	//   ....[26]....
        /*0394*/ 	.word	0x0000f740


	//   ....[27]....
        /*0398*/ 	.word	0x0000f780


	//   ....[28]....
        /*039c*/ 	.word	0x0000f790


	//   ....[29]....
        /*03a0*/ 	.word	0x0000f820


	//   ....[30]....
        /*03a4*/ 	.word	0x0000f870


	//   ....[31]....
        /*03a8*/ 	.word	0x0000f980


	//   ....[32]....
        /*03ac*/ 	.word	0x00012c90


	//   ....[33]....
        /*03b0*/ 	.word	0x00012d70


	//   ....[34]....
        /*03b4*/ 	.word	0x00012da0


	//   ....[35]....
        /*03b8*/ 	.word	0x00012dd0


	//   ....[36]....
        /*03bc*/ 	.word	0x00012e30


	//   ....[37]....
        /*03c0*/ 	.word	0x00012e80


	//   ....[38]....
        /*03c4*/ 	.word	0x00012ea0


	//   ....[39]....
        /*03c8*/ 	.word	0x00013030


	//   ....[40]....
        /*03cc*/ 	.word	0x00016100


	//   ....[41]....
        /*03d0*/ 	.word	0x00016250


	//   ....[42]....
        /*03d4*/ 	.word	0x000163c0


	//   ....[43]....
        /*03d8*/ 	.word	0x00016480


	//   ....[44]....
        /*03dc*/ 	.word	0x00016650


	//   ....[45]....
        /*03e0*/ 	.word	0x00016680


	//   ....[46]....
        /*03e4*/ 	.word	0x00016750


	//   ....[47]....
        /*03e8*/ 	.word	0x00016790


	//   ....[48]....
        /*03ec*/ 	.word	0x00017f20


	//   ....[49]....
        /*03f0*/ 	.word	0x00017f30


	//   ....[50]....
        /*03f4*/ 	.word	0x00017f40


	//   ....[51]....
        /*03f8*/ 	.word	0x00017f50


	//   ....[52]....
        /*03fc*/ 	.word	0x00017f80


	//   ....[53]....
        /*0400*/ 	.word	0x00017fa0


	//   ....[54]....
        /*0404*/ 	.word	0x00017fc0


	//   ....[55]....
        /*0408*/ 	.word	0x00017fd0


	//----- nvinfo : EIATTR_EXIT_INSTR_OFFSETS
	.align		4
.L_622:
        /*040c*/ 	.byte	0x04, 0x1c
        /*040e*/ 	.short	(.L_624 - .L_623)


	//   ....[0]....
.L_623:
        /*0410*/ 	.word	0x000004b0


	//   ....[1]....
        /*0414*/ 	.word	0x00001a50


	//   ....[2]....
        /*0418*/ 	.word	0x00001ae0


	//   ....[3]....
        /*041c*/ 	.word	0x0001a690


	//   ....[4]....
        /*0420*/ 	.word	0x0001a7a0


	//   ....[5]....
        /*0424*/ 	.word	0x0001a7c0


	//----- nvinfo : EIATTR_CRS_STACK_SIZE
	.align		4
.L_624:
        /*0428*/ 	.byte	0x04, 0x1e
        /*042a*/ 	.short	(.L_626 - .L_625)
.L_625:
        /*042c*/ 	.word	0x00000000


	//----- nvinfo : EIATTR_CBANK_PARAM_SIZE
	.align		4
.L_626:
        /*0430*/ 	.byte	0x03, 0x19
        /*0432*/ 	.short	0x01d0


	//----- nvinfo : EIATTR_PARAM_CBANK
	.align		4
        /*0434*/ 	.byte	0x04, 0x0a
        /*0436*/ 	.short	(.L_628 - .L_627)
	.align		4
.L_627:
        /*0438*/ 	.word	index@(.nv.constant0._ZN5flash16flash_fwd_kernelI23Flash_fwd_kernel_traitsILi128ELi128ELi32ELi4ELb0ELb0EN7cutlass6half_tE19Flash_kernel_traitsILi128ELi128ELi32ELi4ES3_EELb0ELb0ELb1ELb1ELb0ELb0ELb0ELb0EEEvNS_16Flash_fwd_paramsE)
        /*043c*/ 	.short	0x0210
        /*043e*/ 	.short	0x01d0


	//----- nvinfo : EIATTR_SW_WAR
	.align		4
.L_628:
        /*0440*/ 	.byte	0x04, 0x36
        /*0442*/ 	.short	(.L_630 - .L_629)
.L_629:
        /*0444*/ 	.word	0x00000008
.L_630:


//--------------------- .nv.info._ZN5flash16flash_fwd_kernelI23Flash_fwd_kernel_traitsILi128ELi128ELi32ELi4ELb0ELb0EN7cutlass6half_tE19Flash_kernel_traitsILi128ELi128ELi32ELi4ES3_EELb1ELb0ELb0ELb0ELb0ELb1ELb0ELb0EEEvNS_16Flash_fwd_paramsE --------------------------
	.section	.nv.info._ZN5flash16flash_fwd_kernelI23Flash_fwd_kernel_traitsILi128ELi128ELi32ELi4ELb0ELb0EN7cutlass6half_tE19Flash_kernel_traitsILi128ELi128ELi32ELi4ES3_EELb1ELb0ELb0ELb0ELb0ELb1ELb0ELb0EEEvNS_16Flash_fwd_paramsE,"",@"SHT_CUDA_INFO"
	.sectionflags	@""
	.align	4


	//----- nvinfo : EIATTR_CUDA_API_VERSION
	.align		4
        /*0000*/ 	.byte	0x04, 0x37
        /*0002*/ 	.short	(.L_632 - .L_631)
.L_631:
        /*0004*/ 	.word	0x00000082


	//----- nvinfo : EIATTR_KPARAM_INFO
	.align		4
.L_632:
        /*0008*/ 	.byte	0x04, 0x17
        /*000a*/ 	.short	(.L_634 - .L_633)
.L_633:
        /*000c*/ 	.word	0x00000000
        /*0010*/ 	.short	0x0000
        /*0012*/ 	.short	0x0000
        /*0014*/ 	.byte	0x00, 0xf0, 0x41, 0x07


	//----- nvinfo : EIATTR_SPARSE_MMA_MASK
	.align		4
.L_634:
        /*0018*/ 	.byte	0x03, 0x50
        /*001a*/ 	.short	0x0000


	//----- nvinfo : EIATTR_MAXREG_COUNT
	.align		4
        /*001c*/ 	.byte	0x03, 0x1b
        /*001e*/ 	.short	0x00ff


	//----- nvinfo : EIATTR_NUM_BARRIERS
	.align		4
        /*0020*/ 	.byte	0x02, 0x4c
        /*0022*/ 	.byte	0x01
	.zero		1


	//----- nvinfo : EIATTR_ANNOTATIONS
	.align		4
        /*0024*/ 	.byte	0x04, 0x55
        /*0026*/ 	.short	(.L_636 - .L_635)


	//   ....[0]....
.L_635:
        /*0028*/ 	.word	0x00000001
        /*002c*/ 	.byte	0xa0, 0x1a, 0x00, 0x00, 0x01, 0x00, 0x00, 0x00, 0xb0, 0x1b, 0x00, 0x00, 0x01, 0x00, 0x00, 0x00
        /*003c*/ 	.byte	0xd0, 0x1d, 0x00, 0x00, 0x01, 0x00, 0x00, 0x00, 0xb0, 0x4a, 0x00, 0x00, 0x01, 0x00, 0x00, 0x00
        /*004c*/ 	.byte	0xd0, 0x4b, 0x00, 0x00, 0x01, 0x00, 0x00, 0x00, 0xf0, 0x4b, 0x00, 0x00, 0x01, 0x00, 0x00, 0x00
        /*005c*/ 	.byte	0x70, 0x4d, 0x00, 0x00, 0x01, 0x00, 0x00, 0x00, 0x40, 0x56, 0x00, 0x00


	//----- nvinfo : EIATTR_MERCURY_ISA_VERSION
	.align		4
.L_636:
        /*0068*/ 	.byte	0x03, 0x5f
        /*006a*/ 	.short	0x0101


	//----- nvinfo : EIATTR_COOP_GROUP_MASK_REGIDS
	.align		4
        /*006c*/ 	.byte	0x04, 0x29
        /*006e*/ 	.short	(.L_638 - .L_637)


	//   ....[0]....
.L_637:
        /*0070*/ 	.word	0xffffffff


	//   ....[1]....
        /*0074*/ 	.word	0xffffffff


	//   ....[2]....
        /*0078*/ 	.word	0xffffffff


	//   ....[3]....
        /*007c*/ 	.word	0xffffffff


	//   ....[4]....
        /*0080*/ 	.word	0xffffffff


	//   ....[5]....
        /*0084*/ 	.word	0xffffffff


	//   ....[6]....
        /*0088*/ 	.word	0xffffffff


	//   ....[7]....
        /*008c*/ 	.word	0xffffffff


	//   ....[8]....
        /*0090*/ 	.word	0xffffffff


	//   ....[9]....
        /*0094*/ 	.word	0xffffffff


	//   ....[10]....
        /*0098*/ 	.word	0xffffffff


	//   ....[11]....
        /*009c*/ 	.word	0xffffffff


	//   ....[12]....
        /*00a0*/ 	.word	0xffffffff


	//   ....[13]....
        /*00a4*/ 	.word	0xffffffff


	//   ....[14]....
        /*00a8*/ 	.word	0xffffffff


	//   ....[15]....
        /*00ac*/ 	.word	0xffffffff


	//   ....[16]....
        /*00b0*/ 	.word	0xffffffff


	//   ....[17]....
        /*00b4*/ 	.word	0xffffffff


	//   ....[18]....
        /*00b8*/ 	.word	0xffffffff


	//   ....[19]....
        /*00bc*/ 	.word	0xffffffff


	//   ....[20]....
        /*00c0*/ 	.word	0xffffffff


	//   ....[21]....
        /*00c4*/ 	.word	0xffffffff


	//   ....[22]....
        /*00c8*/ 	.word	0xffffffff


	//   ....[23]....
        /*00cc*/ 	.word	0xffffffff


	//----- nvinfo : EIATTR_COOP_GROUP_INSTR_OFFSETS
	.align		4
.L_638:
        /*00d0*/ 	.byte	0x04, 0x28
        /*00d2*/ 	.short	(.L_640 - .L_639)


	//   ....[0]....
.L_639:
        /*00d4*/ 	.word	0x00002d40


	//   ....[1]....
        /*00d8*/ 	.word	0x00002ee0


	//   ....[2]....
        /*00dc*/ 	.word	0x00002f20


	//   ....[3]....
        /*00e0*/ 	.word	0x000030d0


	//   ....[4]....
        /*00e4*/ 	.word	0x00003180


	//   ....[5]....
        /*00e8*/ 	.word	0x000033c0


	//   ....[6]....
        /*00ec*/ 	.word	0x00003450


	//   ....[7]....
        /*00f0*/ 	.word	0x000034f0


	//   ....[8]....
        /*00f4*/ 	.word	0x00005680


	//   ....[9]....
        /*00f8*/ 	.word	0x000056b0


	//   ....[10]....
        /*00fc*/ 	.word	0x00005720


	//   ....[11]....
        /*0100*/ 	.word	0x00005750


	//   ....[12]....
        /*0104*/ 	.word	0x000058b0


	//   ....[13]....
        /*0108*/ 	.word	0x00005a20


	//   ....[14]....
        /*010c*/ 	.word	0x00005a90


	//   ....[15]....
        /*0110*/ 	.word	0x00005be0


	//   ....[16]....
        /*0114*/ 	.word	0x00007760


	//   ....[17]....
        /*0118*/ 	.word	0x000077a0


	//   ....[18]....
        /*011c*/ 	.word	0x000077e0


	//   ....[19]....
        /*0120*/ 	.word	0x00007800


	//   ....[20]....
        /*0124*/ 	.word	0x00007810


	//   ....[21]....
        /*0128*/ 	.word	0x00007820


	//   ....[22]....
        /*012c*/ 	.word	0x00007900


	//   ....[23]....
        /*0130*/ 	.word	0x00007930


	//----- nvinfo : EIATTR_EXIT_INSTR_OFFSETS
	.align		4
.L_640:
        /*0134*/ 	.byte	0x04, 0x1c
        /*0136*/ 	.short	(.L_642 - .L_641)


	//   ....[0]....
.L_641:
        /*0138*/ 	.word	0x00000710


	//   ....[1]....
        /*013c*/ 	.word	0x00009e40


	//   ....[2]....
        /*0140*/ 	.word	0x00009f30


	//   ....[3]....
        /*0144*/ 	.word	0x0000b1f0


	//   ....[4]....
        /*0148*/ 	.word	0x0000b280


	//----- nvinfo : EIATTR_CRS_STACK_SIZE
	.align		4
.L_642:
        /*014c*/ 	.byte	0x04, 0x1e
        /*014e*/ 	.short	(.L_644 - .L_643)
.L_643:
        /*0150*/ 	.word	0x00000000


	//----- nvinfo : EIATTR_CBANK_PARAM_SIZE
	.align		4
.L_644:
        /*0154*/ 	.byte	0x03, 0x19
        /*0156*/ 	.short	0x01d0


	//----- nvinfo : EIATTR_PARAM_CBANK
	.align		4
        /*0158*/ 	.byte	0x04, 0x0a
        /*015a*/ 	.short	(.L_646 - .L_645)
	.align		4
.L_645:
        /*015c*/ 	.word	index@(.nv.constant0._ZN5flash16flash_fwd_kernelI23Flash_fwd_kernel_traitsILi128ELi128ELi32ELi4ELb0ELb0EN7cutlass6half_tE19Flash_kernel_traitsILi128ELi128ELi32ELi4ES3_EELb1ELb0ELb0ELb0ELb0ELb1ELb0ELb0EEEvNS_16Flash_fwd_paramsE)
        /*0160*/ 	.short	0x0210
        /*0162*/ 	.short	0x01d0


	//----- nvinfo : EIATTR_SW_WAR
	.align		4
.L_646:
        /*0164*/ 	.byte	0x04, 0x36
        /*0166*/ 	.short	(.L_648 - .L_647)
.L_647:
        /*0168*/ 	.word	0x00000008
.L_648:


//--------------------- .nv.info._ZN5flash16flash_fwd_kernelI23Flash_fwd_kernel_traitsILi128ELi128ELi32ELi4ELb0ELb0EN7cutlass6half_tE19Flash_kernel_traitsILi128ELi128ELi32ELi4ES3_EELb0ELb0ELb0ELb0ELb0ELb1ELb1ELb0EEEvNS_16Flash_fwd_paramsE --------------------------
	.section	.nv.info._ZN5flash16flash_fwd_kernelI23Flash_fwd_kernel_traitsILi128ELi128ELi32ELi4ELb0ELb0EN7cutlass6half_tE19Flash_kernel_traitsILi128ELi128ELi32ELi4ES3_EELb0ELb0ELb0ELb0ELb0ELb1ELb1ELb0EEEvNS_16Flash_fwd_paramsE,"",@"SHT_CUDA_INFO"
	.sectionflags	@""
	.align	4


	//----- nvinfo : EIATTR_CUDA_API_VERSION
	.align		4
        /*0000*/ 	.byte	0x04, 0x37
        /*0002*/ 	.short	(.L_650 - .L_649)
.L_649:
        /*0004*/ 	.word	0x00000082


	//----- nvinfo : EIATTR_KPARAM_INFO
	.align		4
.L_650:
        /*0008*/ 	.byte	0x04, 0x17
        /*000a*/ 	.short	(.L_652 - .L_651)
.L_651:
        /*000c*/ 	.word	0x00000000
        /*0010*/ 	.short	0x0000
        /*0012*/ 	.short	0x0000
        /*0014*/ 	.byte	0x00, 0xf0, 0x41, 0x07


	//----- nvinfo : EIATTR_SPARSE_MMA_MASK
	.align		4
.L_652:
        /*0018*/ 	.byte	0x03, 0x50
        /*001a*/ 	.short	0x0000


	//----- nvinfo : EIATTR_MAXREG_COUNT
	.align		4
        /*001c*/ 	.byte	0x03, 0x1b
        /*001e*/ 	.short	0x00ff


	//----- nvinfo : EIATTR_NUM_BARRIERS
	.align		4
        /*0020*/ 	.byte	0x02, 0x4c
        /*0022*/ 	.byte	0x01
	.zero		1


	//----- nvinfo : EIATTR_ANNOTATIONS
	.align		4
        /*0024*/ 	.byte	0x04, 0x55
        /*0026*/ 	.short	(.L_654 - .L_653)


	//   ....[0]....
.L_653:
        /* <DEDUP_REMOVED lines=17> */


	//----- nvinfo : EIATTR_MERCURY_ISA_VERSION
	.align		4
.L_654:
        /*0128*/ 	.byte	0x03, 0x5f
        /*012a*/ 	.short	0x0101


	//----- nvinfo : EIATTR_COOP_GROUP_MASK_REGIDS
	.align		4
        /*012c*/ 	.byte	0x04, 0x29
        /*012e*/ 	.short	(.L_656 - .L_655)


	//   ....[0]....
.L_655:
        /*0130*/ 	.word	0xffffffff


	//   ....[1]....
        /*0134*/ 	.word	0xffffffff


	//   ....[2]....
        /*0138*/ 	.word	0xffffffff


	//   ....[3]....
        /*013c*/ 	.word	0xffffffff


	//   ....[4]....
        /*0140*/ 	.word	0xffffffff


	//   ....[5]....
        /*0144*/ 	.word	0xffffffff


	//   ....[6]....
        /*0148*/ 	.word	0xffffffff


	//   ....[7]....
        /*014c*/ 	.word	0xffffffff


	//   ....[8]....
        /*0150*/ 	.word	0xffffffff


	//   ....[9]....
        /*0154*/ 	.word	0xffffffff


	//   ....[10]....
        /*0158*/ 	.word	0xffffffff


	//   ....[11]....
        /*015c*/ 	.word	0xffffffff


	//   ....[12]....
        /*0160*/ 	.word	0xffffffff


	//   ....[13]....
        /*0164*/ 	.word	0xffffffff


	//   ....[14]....
        /*0168*/ 	.word	0xffffffff


	//   ....[15]....
        /*016c*/ 	.word	0xffffffff


	//   ....[16]....
        /*0170*/ 	.word	0xffffffff


	//   ....[17]....
        /*0174*/ 	.word	0xffffffff


	//   ....[18]....
        /*0178*/ 	.word	0xffffffff


	//   ....[19]....
        /*017c*/ 	.word	0xffffffff


	//   ....[20]....
        /*0180*/ 	.word	0xffffffff


	//   ....[21]....
        /*0184*/ 	.word	0xffffffff


	//   ....[22]....
        /*0188*/ 	.word	0xffffffff


	//   ....[23]....
        /*018c*/ 	.word	0xffffffff


	//----- nvinfo : EIATTR_COOP_GROUP_INSTR_OFFSETS
	.align		4
.L_656:
        /*0190*/ 	.byte	0x04, 0x28
        /*0192*/ 	.short	(.L_658 - .L_657)


	//   ....[0]....
.L_657:
        /*0194*/ 	.word	0x00002bf0


	//   ....[1]....
        /*0198*/ 	.word	0x00002c80


	//   ....[2]....
        /*019c*/ 	.word	0x00002d20


	//   ....[3]....
        /*01a0*/ 	.word	0x00002d50


	//   ....[4]....
        /*01a4*/ 	.word	0x00002da0


	//   ....[5]....
        /*01a8*/ 	.word	0x00002e00


	//   ....[6]....
        /*01ac*/ 	.word	0x00002fc0


	//   ....[7]....
        /*01b0*/ 	.word	0x00003010


	//   ....[8]....
        /*01b4*/ 	.word	0x00004ca0


	//   ....[9]....
        /*01b8*/ 	.word	0x00004d20


	//   ....[10]....
        /*01bc*/ 	.word	0x00004d50


	//   ....[11]....
        /*01c0*/ 	.word	0x00004d80


	//   ....[12]....
        /*01c4*/ 	.word	0x00004da0


	//   ....[13]....
        /*01c8*/ 	.word	0x00004dd0


	//   ....[14]....
        /*01cc*/ 	.word	0x00004de0


	//   ....[15]....
        /*01d0*/ 	.word	0x00004e00


	//   ....[16]....
        /*01d4*/ 	.word	0x00006490


	//   ....[17]....
        /*01d8*/ 	.word	0x000064d0


	//   ....[18]....
        /*01dc*/ 	.word	0x00006520


	//   ....[19]....
        /*01e0*/ 	.word	0x00006530


	//   ....[20]....
        /*01e4*/ 	.word	0x00006560


	//   ....[21]....
        /*01e8*/ 	.word	0x00006580


	//   ....[22]....
        /*01ec*/ 	.word	0x00006590


	//   ....[23]....
        /*01f0*/ 	.word	0x000065e0


	//----- nvinfo : EIATTR_EXIT_INSTR_OFFSETS
	.align		4
.L_658:
        /*01f4*/ 	.byte	0x04, 0x1c
        /*01f6*/ 	.short	(.L_660 - .L_659)


	//   ....[0]....
.L_659:
        /*01f8*/ 	.word	0x00000390


	//   ....[1]....
        /*01fc*/ 	.word	0x00008a80


	//   ....[2]....
        /*0200*/ 	.word	0x00008b70


	//   ....[3]....
        /*0204*/ 	.word	0x00009de0


	//   ....[4]....
        /*0208*/ 	.word	0x00009e70


	//----- nvinfo : EIATTR_CRS_STACK_SIZE
	.align		4
.L_660:
        /*020c*/ 	.byte	0x04, 0x1e
        /*020e*/ 	.short	(.L_662 - .L_661)
.L_661:
        /*0210*/ 	.word	0x00000000


	//----- nvinfo : EIATTR_CBANK_PARAM_SIZE
	.align		4
.L_662:
        /*0214*/ 	.byte	0x03, 0x19
        /*0216*/ 	.short	0x01d0


	//----- nvinfo : EIATTR_PARAM_CBANK
	.align		4
        /*0218*/ 	.byte	0x04, 0x0a
        /*021a*/ 	.short	(.L_664 - .L_663)
	.align		4
.L_663:
        /*021c*/ 	.word	index@(.nv.constant0._ZN5flash16flash_fwd_kernelI23Flash_fwd_kernel_traitsILi128ELi128ELi32ELi4ELb0ELb0EN7cutlass6half_tE19Flash_kernel_traitsILi128ELi128ELi32ELi4ES3_EELb0ELb0ELb0ELb0ELb0ELb1ELb1ELb0EEEvNS_16Flash_fwd_paramsE)
        /*0220*/ 	.short	0x0210
        /*0222*/ 	.short	0x01d0


	//----- nvinfo : EIATTR_SW_WAR
	.align		4
.L_664:
        /*0224*/ 	.byte	0x04, 0x36
        /*0226*/ 	.short	(.L_666 - .L_665)
.L_665:
        /*0228*/ 	.word	0x00000008
.L_666:


//--------------------- .nv.info._ZN5flash16flash_fwd_kernelI23Flash_fwd_kernel_traitsILi128ELi128ELi32ELi4ELb0ELb0EN7cutlass6half_tE19Flash_kernel_traitsILi128ELi128ELi32ELi4ES3_EELb1ELb0ELb0ELb0ELb0ELb0ELb0ELb0EEEvNS_16Flash_fwd_paramsE --------------------------
	.section	.nv.info._ZN5flash16flash_fwd_kernelI23Flash_fwd_kernel_traitsILi128ELi128ELi32ELi4ELb0ELb0EN7cutlass6half_tE19Flash_kernel_traitsILi128ELi128ELi32ELi4ES3_EELb1ELb0ELb0ELb0ELb0ELb0ELb0ELb0EEEvNS_16Flash_fwd_paramsE,"",@"SHT_CUDA_INFO"
	.sectionflags	@""
	.align	4


	//----- nvinfo : EIATTR_CUDA_API_VERSION
	.align		4
        /*0000*/ 	.byte	0x04, 0x37
        /*0002*/ 	.short	(.L_668 - .L_667)
.L_667:
        /*0004*/ 	.word	0x00000082


	//----- nvinfo : EIATTR_KPARAM_INFO
	.align		4
.L_668:
        /*0008*/ 	.byte	0x04, 0x17
        /*000a*/ 	.short	(.L_670 - .L_669)
.L_669:
        /*000c*/ 	.word	0x00000000
        /*0010*/ 	.short	0x0000
        /*0012*/ 	.short	0x0000
        /*0014*/ 	.byte	0x00, 0xf0, 0x41, 0x07


	//----- nvinfo : EIATTR_SPARSE_MMA_MASK
	.align		4
.L_670:
        /*0018*/ 	.byte	0x03, 0x50
        /*001a*/ 	.short	0x0000


	//----- nvinfo : EIATTR_MAXREG_COUNT
	.align		4
        /*001c*/ 	.byte	0x03, 0x1b
        /*001e*/ 	.short	0x00ff


	//----- nvinfo : EIATTR_NUM_BARRIERS
	.align		4
        /*0020*/ 	.byte	0x02, 0x4c
        /*0022*/ 	.byte	0x01
	.zero		1


	//----- nvinfo : EIATTR_ANNOTATIONS
	.align		4
        /*0024*/ 	.byte	0x04, 0x55
        /*0026*/ 	.short	(.L_672 - .L_671)


	//   ....[0]....
.L_671:
        /*0028*/ 	.word	0x00000001
        /*002c*/ 	.byte	0xb0, 0x50, 0x00, 0x00, 0x01, 0x00, 0x00, 0x00, 0xf0, 0x50, 0x00, 0x00, 0x01, 0x00, 0x00, 0x00
        /*003c*/ 	.byte	0xb0, 0x51, 0x00, 0x00, 0x01, 0x00, 0x00, 0x00, 0xd0, 0x51, 0x00, 0x00, 0x01, 0x00, 0x00, 0x00
        /*004c*/ 	.byte	0xc0, 0x5e, 0x00, 0x00, 0x01, 0x00, 0x00, 0x00, 0x00, 0x5f, 0x00, 0x00, 0x01, 0x00, 0x00, 0x00
        /*005c*/ 	.byte	0x10, 0x5f, 0x00, 0x00, 0x01, 0x00, 0x00, 0x00, 0x20, 0x5f, 0x00, 0x00


	//----- nvinfo : EIATTR_MERCURY_ISA_VERSION
	.align		4
.L_672:
        /*0068*/ 	.byte	0x03, 0x5f
        /*006a*/ 	.short	0x0101


	//----- nvinfo : EIATTR_COOP_GROUP_MASK_REGIDS
	.align		4
        /*006c*/ 	.byte	0x04, 0x29
        /*006e*/ 	.short	(.L_674 - .L_673)


	//   ....[0]....
.L_673:
        /*0070*/ 	.word	0xffffffff


	//   ....[1]....
        /*0074*/ 	.word	0xffffffff


	//   ....[2]....
        /*0078*/ 	.word	0xffffffff


	//   ....[3]....
        /*007c*/ 	.word	0xffffffff


	//   ....[4]....
        /*0080*/ 	.word	0xffffffff


	//   ....[5]....
        /*0084*/ 	.word	0xffffffff


	//   ....[6]....
        /*0088*/ 	.word	0xffffffff


	//   ....[7]....
        /*008c*/ 	.word	0xffffffff


	//   ....[8]....
        /*0090*/ 	.word	0xffffffff


	//   ....[9]....
        /*0094*/ 	.word	0xffffffff


	//   ....[10]....
        /*0098*/ 	.word	0xffffffff


	//   ....[11]....
        /*009c*/ 	.word	0xffffffff


	//   ....[12]....
        /*00a0*/ 	.word	0xffffffff


	//   ....[13]....
        /*00a4*/ 	.word	0xffffffff


	//   ....[14]....
        /*00a8*/ 	.word	0xffffffff


	//   ....[15]....
        /*00ac*/ 	.word	0xffffffff


	//   ....[16]....
        /*00b0*/ 	.word	0xffffffff


	//   ....[17]....
        /*00b4*/ 	.word	0xffffffff


	//   ....[18]....
        /*00b8*/ 	.word	0xffffffff


	//   ....[19]....
        /*00bc*/ 	.word	0xffffffff


	//   ....[20]....
        /*00c0*/ 	.word	0xffffffff


	//   ....[21]....
        /*00c4*/ 	.word	0xffffffff


	//   ....[22]....
        /*00c8*/ 	.word	0xffffffff


	//   ....[23]....
        /*00cc*/ 	.word	0xffffffff


	//----- nvinfo : EIATTR_COOP_GROUP_INSTR_OFFSETS
	.align		4
.L_674:
        /*00d0*/ 	.byte	0x04, 0x28
        /*00d2*/ 	.short	(.L_676 - .L_675)


	//   ....[0]....
.L_675:
        /*00d4*/ 	.word	0x00003800


	//   ....[1]....
        /*00d8*/ 	.word	0x00003840


	//   ....[2]....
        /*00dc*/ 	.word	0x000039a0


	//   ....[3]....
        /*00e0*/ 	.word	0x000039e0


	//   ....[4]....
        /*00e4*/ 	.word	0x00003ae0


	//   ....[5]....
        /*00e8*/ 	.word	0x00003e80


	//   ....[6]....
        /*00ec*/ 	.word	0x00003f20


	//   ....[7]....
        /*00f0*/ 	.word	0x000040e0


	//   ....[8]....
        /*00f4*/ 	.word	0x00005f30


	//   ....[9]....
        /*00f8*/ 	.word	0x00005f40


	//   ....[10]....
        /*00fc*/ 	.word	0x00005f70


	//   ....[11]....
        /*0100*/ 	.word	0x00005f90


	//   ....[12]....
        /*0104*/ 	.word	0x00006290


	//   ....[13]....
        /*0108*/ 	.word	0x00006360


	//   ....[14]....
        /*010c*/ 	.word	0x000063f0


	//   ....[15]....
        /*0110*/ 	.word	0x000064e0


	//   ....[16]....
        /*0114*/ 	.word	0x000081b0


	//   ....[17]....
        /*0118*/ 	.word	0x000081f0


	//   ....[18]....
        /*011c*/ 	.word	0x00008210


	//   ....[19]....
        /*0120*/ 	.word	0x00008220


	//   ....[20]....
        /*0124*/ 	.word	0x00008260


	//   ....[21]....
        /*0128*/ 	.word	0x00008280


	//   ....[22]....
        /*012c*/ 	.word	0x000082a0


	//   ....[23]....
        /*0130*/ 	.word	0x000082b0


	//----- nvinfo : EIATTR_EXIT_INSTR_OFFSETS
	.align		4
.L_676:
        /*0134*/ 	.byte	0x04, 0x1c
        /*0136*/ 	.short	(.L_678 - .L_677)


	//   ....[0]....
.L_677:
        /*0138*/ 	.word	0x00000560


	//   ....[1]....
        /*013c*/ 	.word	0x0000a9c0


	//   ....[2]....
        /*0140*/ 	.word	0x0000aad0


	//   ....[3]....
        /*0144*/ 	.word	0x0000aaf0


	//   ....[4]....
        /*0148*/ 	.word	0x0000bf30


	//   ....[5]....
        /*014c*/ 	.word	0x0000bfc0


	//----- nvinfo : EIATTR_CRS_STACK_SIZE
	.align		4
.L_678:
        /*0150*/ 	.byte	0x04, 0x1e
        /*0152*/ 	.short	(.L_680 - .L_679)
.L_679:
        /*0154*/ 	.word	0x00000000


	//----- nvinfo : EIATTR_CBANK_PARAM_SIZE
	.align		4
.L_680:
        /*0158*/ 	.byte	0x03, 0x19
        /*015a*/ 	.short	0x01d0


	//----- nvinfo : EIATTR_PARAM_CBANK
	.align		4
        /*015c*/ 	.byte	0x04, 0x0a
        /*015e*/ 	.short	(.L_682 - .L_681)
	.align		4
.L_681:
        /*0160*/ 	.word	index@(.nv.constant0._ZN5flash16flash_fwd_kernelI23Flash_fwd_kernel_traitsILi128ELi128ELi32ELi4ELb0ELb0EN7cutlass6half_tE19Flash_kernel_traitsILi128ELi128ELi32ELi4ES3_EELb1ELb0ELb0ELb0ELb0ELb0ELb0ELb0EEEvNS_16Flash_fwd_paramsE)
        /*0164*/ 	.short	0x0210
        /*0166*/ 	.short	0x01d0


	//----- nvinfo : EIATTR_SW_WAR
	.align		4
.L_682:
        /*0168*/ 	.byte	0x04, 0x36
        /*016a*/ 	.short	(.L_684 - .L_683)
.L_683:
        /*016c*/ 	.word	0x00000008
.L_684:


//--------------------- .nv.info._ZN5flash16flash_fwd_kernelI23Flash_fwd_kernel_traitsILi128ELi128ELi32ELi4ELb0ELb0EN7cutlass6half_tE19Flash_kernel_traitsILi128ELi128ELi32ELi4ES3_EELb1ELb0ELb1ELb0ELb0ELb0ELb0ELb0EEEvNS_16Flash_fwd_paramsE --------------------------
	.section	.nv.info._ZN5flash16flash_fwd_kernelI23Flash_fwd_kernel_traitsILi128ELi128ELi32ELi4ELb0ELb0EN7cutlass6half_tE19Flash_kernel_traitsILi128ELi128ELi32ELi4ES3_EELb1ELb0ELb1ELb0ELb0ELb0ELb0ELb0EEEvNS_16Flash_fwd_paramsE,"",@"SHT_CUDA_INFO"
	.sectionflags	@""
	.align	4


	//----- nvinfo : EIATTR_CUDA_API_VERSION
	.align		4
        /*0000*/ 	.byte	0x04, 0x37
        /*0002*/ 	.short	(.L_686 - .L_685)
.L_685:
        /*0004*/ 	.word	0x00000082


	//----- nvinfo : EIATTR_KPARAM_INFO
	.align		4
.L_686:
        /*0008*/ 	.byte	0x04, 0x17
        /*000a*/ 	.short	(.L_688 - .L_687)
.L_687:
        /*000c*/ 	.word	0x00000000
        /*0010*/ 	.short	0x0000
        /*0012*/ 	.short	0x0000
        /*0014*/ 	.byte	0x00, 0xf0, 0x41, 0x07


	//----- nvinfo : EIATTR_SPARSE_MMA_MASK
	.align		4
.L_688:
        /*0018*/ 	.byte	0x03, 0x50
        /*001a*/ 	.short	0x0000


	//----- nvinfo : EIATTR_MAXREG_COUNT
	.align		4
        /*001c*/ 	.byte	0x03, 0x1b
        /*001e*/ 	.short	0x00ff


	//----- nvinfo : EIATTR_NUM_BARRIERS
	.align		4
        /*0020*/ 	.byte	0x02, 0x4c
        /*0022*/ 	.byte	0x01
	.zero		1


	//----- nvinfo : EIATTR_ANNOTATIONS
	.align		4
        /*0024*/ 	.byte	0x04, 0x55
        /*0026*/ 	.short	(.L_690 - .L_689)


	//   ....[0]....
.L_689:
        /* <DEDUP_REMOVED lines=46> */


	//----- nvinfo : EIATTR_MERCURY_ISA_VERSION
	.align		4
.L_690:
        /*02f8*/ 	.byte	0x03, 0x5f
        /*02fa*/ 	.short	0x0101


	//----- nvinfo : EIATTR_COOP_GROUP_MASK_REGIDS
	.align		4
        /*02fc*/ 	.byte	0x04, 0x29
        /*02fe*/ 	.short	(.L_692 - .L_691)


	//   ....[0]....
.L_691:
        /*0300*/ 	.word	0xffffffff


	//   ....[1]....
        /*0304*/ 	.word	0xffffffff


	//   ....[2]....
        /*0308*/ 	.word	0xffffffff


	//   ....[3]....
        /*030c*/ 	.word	0xffffffff


	//   ....[4]....
        /*0310*/ 	.word	0xffffffff


	//   ....[5]....
        /*0314*/ 	.word	0xffffffff


	//   ....[6]....
        /*0318*/ 	.word	0xffffffff


	//   ....[7]....
        /*031c*/ 	.word	0xffffffff


	//   ....[8]....
        /*0320*/ 	.word	0xffffffff


	//   ....[9]....
        /*0324*/ 	.word	0xffffffff


	//   ....[10]....
        /*0328*/ 	.word	0xffffffff


	//   ....[11]....
        /*032c*/ 	.word	0xffffffff


	//   ....[12]....
        /*0330*/ 	.word	0xffffffff


	//   ....[13]....
        /*0334*/ 	.word	0xffffffff


	//   ....[14]....
        /*0338*/ 	.word	0xffffffff


	//   ....[15]....
        /*033c*/ 	.word	0xffffffff


	//   ....[16]....
        /*0340*/ 	.word	0xffffffff


	//   ....[17]....
        /*0344*/ 	.word	0xffffffff


	//   ....[18]....
        /*0348*/ 	.word	0xffffffff


	//   ....[19]....
        /*034c*/ 	.word	0xffffffff


	//   ....[20]....
        /*0350*/ 	.word	0xffffffff


	//   ....[21]....
        /*0354*/ 	.word	0xffffffff


	//   ....[22]....
        /*0358*/ 	.word	0xffffffff


	//   ....[23]....
        /*035c*/ 	.word	0xffffffff


	//   ....[24]....
        /*0360*/ 	.word	0xffffffff


	//   ....[25]....
        /*0364*/ 	.word	0xffffffff


	//   ....[26]....
        /*0368*/ 	.word	0xffffffff


	//   ....[27]....
        /*036c*/ 	.word	0xffffffff


	//   ....[28]....
        /*0370*/ 	.word	0xffffffff


	//   ....[29]....
        /*0374*/ 	.word	0xffffffff


	//   ....[30]....
        /*0378*/ 	.word	0xffffffff


	//   ....[31]....
        /*037c*/ 	.word	0xffffffff


	//   ....[32]....
        /*0380*/ 	.word	0xffffffff


	//   ....[33]....
        /*0384*/ 	.word	0xffffffff


	//   ....[34]....
        /*0388*/ 	.word	0xffffffff


	//   ....[35]....
        /*038c*/ 	.word	0xffffffff


	//   ....[36]....
        /*0390*/ 	.word	0xffffffff


	//   ....[37]....
        /*0394*/ 	.word	0xffffffff


	//   ....[38]....
        /*0398*/ 	.word	0xffffffff


	//   ....[39]....
        /*039c*/ 	.word	0xffffffff


	//   ....[40]....
        /*03a0*/ 	.word	0xffffffff


	//   ....[41]....
        /*03a4*/ 	.word	0xffffffff


	//   ....[42]....
        /*03a8*/ 	.word	0xffffffff


	//   ....[43]....
        /*03ac*/ 	.word	0xffffffff


	//   ....[44]....
        /*03b0*/ 	.word	0xffffffff


	//   ....[45]....
        /*03b4*/ 	.word	0xffffffff


	//   ....[46]....
        /*03b8*/ 	.word	0xffffffff


	//   ....[47]....
        /*03bc*/ 	.word	0xffffffff


	//   ....[48]....
        /*03c0*/ 	.word	0xffffffff


	//   ....[49]....
        /*03c4*/ 	.word	0xffffffff


	//   ....[50]....
        /*03c8*/ 	.word	0xffffffff


	//   ....[51]....
        /*03cc*/ 	.word	0xffffffff


	//   ....[52]....
        /*03d0*/ 	.word	0xffffffff


	//   ....[53]....
        /*03d4*/ 	.word	0xffffffff


	//   ....[54]....
        /*03d8*/ 	.word	0xffffffff


	//   ....[55]....
        /*03dc*/ 	.word	0xffffffff


	//----- nvinfo : EIATTR_COOP_GROUP_INSTR_OFFSETS
	.align		4
.L_692:
        /*03e0*/ 	.byte	0x04, 0x28
        /*03e2*/ 	.short	(.L_694 - .L_693)


	//   ....[0]....
.L_693:
        /*03e4*/ 	.word	0x00005590


	//   ....[1]....
        /*03e8*/ 	.word	0x00005690


	//   ....[2]....
        /*03ec*/ 	.word	0x00005850


	//   ....[3]....
        /*03f0*/ 	.word	0x00005880


	//   ....[4]....
        /*03f4*/ 	.word	0x000058c0


	//   ....[5]....
        /*03f8*/ 	.word	0x000059d0


	//   ....[6]....
        /*03fc*/ 	.word	0x00005a10


	//   ....[7]....
        /*0400*/ 	.word	0x00005a50


	//   ....[8]....
        /*0404*/ 	.word	0x00008250


	//   ....[9]....
        /*0408*/ 	.word	0x00008290


	//   ....[10]....
        /*040c*/ 	.word	0x000082d0


	//   ....[11]....
        /*0410*/ 	.word	0x000083c0


	//   ....[12]....
        /*0414*/ 	.word	0x000083f0


	//   ....[13]....
        /*0418*/ 	.word	0x00008430


	//   ....[14]....
        /*041c*/ 	.word	0x00008600


	//   ....[15]....
        /*0420*/ 	.word	0x00008640


	//   ....[16]....
        /*0424*/ 	.word	0x0000baa0


	//   ....[17]....
        /*0428*/ 	.word	0x0000bbe0


	//   ....[18]....
        /*042c*/ 	.word	0x0000bc10


	//   ....[19]....
        /*0430*/ 	.word	0x0000be40


	//   ....[20]....
        /*0434*/ 	.word	0x0000bed0


	//   ....[21]....
        /*0438*/ 	.word	0x0000bf10


	//   ....[22]....
        /*043c*/ 	.word	0x0000bf80


	//   ....[23]....
        /*0440*/ 	.word	0x0000c070


	//   ....[24]....
        /*0444*/ 	.word	0x0000f4c0


	//   ....[25]....
        /*0448*/ 	.word	0x0000f5c0


	//   ....[26]....
        /*044c*/ 	.word	0x0000f5d0


	//   ....[27]....
        /*0450*/ 	.word	0x0000f880


	//   ....[28]....
        /*0454*/ 	.word	0x0000f8b0


	//   ....[29]....
        /*0458*/ 	.word	0x0000f940


	//   ....[30]....
        /*045c*/ 	.word	0x0000f9c0


	//   ....[31]....
        /*0460*/ 	.word	0x0000fa60


	//   ....[32]....
        /*0464*/ 	.word	0x00012e40


	//   ....[33]....
        /*0468*/ 	.word	0x00013050


	//   ....[34]....
        /*046c*/ 	.word	0x00013090


	//   ....[35]....
        /*0470*/ 	.word	0x00013220


	//   ....[36]....
        /*0474*/ 	.word	0x00013260


	//   ....[37]....
        /*0478*/ 	.word	0x000133d0


	//   ....[38]....
        /*047c*/ 	.word	0x00013420


	//   ....[39]....
        /*0480*/ 	.word	0x000135e0


	//   ....[40]....
        /*0484*/ 	.word	0x000168e0


	//   ....[41]....
        /*0488*/ 	.word	0x00016a10


	//   ....[42]....
        /*048c*/ 	.word	0x00016aa0


	//   ....[43]....
        /*0490*/ 	.word	0x00016cb0


	//   ....[44]....
        /*0494*/ 	.word	0x00016d50


	//   ....[45]....
        /*0498*/ 	.word	0x00016e20


	//   ....[46]....
        /*049c*/ 	.word	0x00016f20


	//   ....[47]....
        /*04a0*/ 	.word	0x00017170


	//   ....[48]....
        /*04a4*/ 	.word	0x00018f70


	//   ....[49]....
        /*04a8*/ 	.word	0x00018f80


	//   ....[50]....
        /*04ac*/ 	.word	0x00018f90


	//   ....[51]....
        /*04b0*/ 	.word	0x00018fb0


	//   ....[52]....
        /*04b4*/ 	.word	0x00018fd0


	//   ....[53]....
        /*04b8*/ 	.word	0x00018ff0


	//   ....[54]....
        /*04bc*/ 	.word	0x00019000


	//   ....[55]....
        /*04c0*/ 	.word	0x00019060


	//----- nvinfo : EIATTR_EXIT_INSTR_OFFSETS
	.align		4
.L_694:
        /*04c4*/ 	.byte	0x04, 0x1c
        /*04c6*/ 	.short	(.L_696 - .L_695)


	//   ....[0]....
.L_695:
        /*04c8*/ 	.word	0x00000710


	//   ....[1]....
        /*04cc*/ 	.word	0x00001c80


	//   ....[2]....
        /*04d0*/ 	.word	0x00001d10


	//   ....[3]....
        /*04d4*/ 	.word	0x0001b750


	//   ....[4]....
        /*04d8*/ 	.word	0x0001b860


	//   ....[5]....
        /*04dc*/ 	.word	0x0001b880


	//----- nvinfo : EIATTR_CRS_STACK_SIZE
	.align		4
.L_696:
        /*04e0*/ 	.byte	0x04, 0x1e
        /*04e2*/ 	.short	(.L_698 - .L_697)
.L_697:
        /*04e4*/ 	.word	0x00000000


	//----- nvinfo : EIATTR_CBANK_PARAM_SIZE
	.align		4
.L_698:
        /*04e8*/ 	.byte	0x03, 0x19
        /*04ea*/ 	.short	0x01d0


	//----- nvinfo : EIATTR_PARAM_CBANK
	.align		4
        /*04ec*/ 	.byte	0x04, 0x0a
        /*04ee*/ 	.short	(.L_700 - .L_699)
	.align		4
.L_699:
        /*04f0*/ 	.word	index@(.nv.constant0._ZN5flash16flash_fwd_kernelI23Flash_fwd_kernel_traitsILi128ELi128ELi32ELi4ELb0ELb0EN7cutlass6half_tE19Flash_kernel_traitsILi128ELi128ELi32ELi4ES3_EELb1ELb0ELb1ELb0ELb0ELb0ELb0ELb0EEEvNS_16Flash_fwd_paramsE)
        /*04f4*/ 	.short	0x0210
        /*04f6*/ 	.short	0x01d0


	//----- nvinfo : EIATTR_SW_WAR
	.align		4
.L_700:
        /*04f8*/ 	.byte	0x04, 0x36
        /*04fa*/ 	.short	(.L_702 - .L_701)
.L_701:
        /*04fc*/ 	.word	0x00000008
.L_702:


//--------------------- .nv.info._ZN5flash16flash_fwd_kernelI23Flash_fwd_kernel_traitsILi128ELi128ELi32ELi4ELb0ELb0EN7cutlass6half_tE19Flash_kernel_traitsILi128ELi128ELi32ELi4ES3_EELb1ELb0ELb0ELb0ELb1ELb1ELb0ELb0EEEvNS_16Flash_fwd_paramsE --------------------------
	.section	.nv.info._ZN5flash16flash_fwd_kernelI23Flash_fwd_kernel_traitsILi128ELi128ELi32ELi4ELb0ELb0EN7cutlass6half_tE19Flash_kernel_traitsILi128ELi128ELi32ELi4ES3_EELb1ELb0ELb0ELb0ELb1ELb1ELb0ELb0EEEvNS_16Flash_fwd_paramsE,"",@"SHT_CUDA_INFO"
	.sectionflags	@""
	.align	4


	//----- nvinfo : EIATTR_CUDA_API_VERSION
	.align		4
        /*0000*/ 	.byte	0x04, 0x37
        /*0002*/ 	.short	(.L_704 - .L_703)
.L_703:
        /*0004*/ 	.word	0x00000082


	//----- nvinfo : EIATTR_KPARAM_INFO
	.align		4
.L_704:
        /*0008*/ 	.byte	0x04, 0x17
        /*000a*/ 	.short	(.L_706 - .L_705)
.L_705:
        /*000c*/ 	.word	0x00000000
        /*0010*/ 	.short	0x0000
        /*0012*/ 	.short	0x0000
        /*0014*/ 	.byte	0x00, 0xf0, 0x41, 0x07


	//----- nvinfo : EIATTR_SPARSE_MMA_MASK
	.align		4
.L_706:
        /*0018*/ 	.byte	0x03, 0x50
        /*001a*/ 	.short	0x0000


	//----- nvinfo : EIATTR_MAXREG_COUNT
	.align		4
        /*001c*/ 	.byte	0x03, 0x1b
        /*001e*/ 	.short	0x00ff


	//----- nvinfo : EIATTR_NUM_BARRIERS
	.align		4
        /*0020*/ 	.byte	0x02, 0x4c
        /*0022*/ 	.byte	0x01
	.zero		1


	//----- nvinfo : EIATTR_ANNOTATIONS
	.align		4
        /*0024*/ 	.byte	0x04, 0x55
        /*0026*/ 	.short	(.L_708 - .L_707)


	//   ....[0]....
.L_707:
        /*0028*/ 	.word	0x00000001
        /*002c*/ 	.byte	0x60, 0x0d, 0x00, 0x00, 0x01, 0x00, 0x00, 0x00, 0xc0, 0x0d, 0x00, 0x00, 0x01, 0x00, 0x00, 0x00
        /*003c*/ 	.byte	0x90, 0x0f, 0x00, 0x00, 0x01, 0x00, 0x00, 0x00, 0xe0, 0x39, 0x00, 0x00, 0x01, 0x00, 0x00, 0x00
        /*004c*/ 	.byte	0xc0, 0x3a, 0x00, 0x00, 0x01, 0x00, 0x00, 0x00, 0xe0, 0x3a, 0x00, 0x00, 0x01, 0x00, 0x00, 0x00
        /*005c*/ 	.byte	0x30, 0x3c, 0x00, 0x00, 0x01, 0x00, 0x00, 0x00, 0xd0, 0x44, 0x00, 0x00


	//----- nvinfo : EIATTR_MERCURY_ISA_VERSION
	.align		4
.L_708:
        /*0068*/ 	.byte	0x03, 0x5f
        /*006a*/ 	.short	0x0101


	//----- nvinfo : EIATTR_COOP_GROUP_MASK_REGIDS
	.align		4
        /*006c*/ 	.byte	0x04, 0x29
        /*006e*/ 	.short	(.L_710 - .L_709)


	//   ....[0]....
.L_709:
        /*0070*/ 	.word	0xffffffff


	//   ....[1]....
        /*0074*/ 	.word	0xffffffff


	//   ....[2]....
        /*0078*/ 	.word	0xffffffff


	//   ....[3]....
        /*007c*/ 	.word	0xffffffff


	//   ....[4]....
        /*0080*/ 	.word	0xffffffff


	//   ....[5]....
        /*0084*/ 	.word	0xffffffff


	//   ....[6]....
        /*0088*/ 	.word	0xffffffff


	//   ....[7]....
        /*008c*/ 	.word	0xffffffff


	//   ....[8]....
        /*0090*/ 	.word	0xffffffff


	//   ....[9]....
        /*0094*/ 	.word	0xffffffff


	//   ....[10]....
        /*0098*/ 	.word	0xffffffff


	//   ....[11]....
        /*009c*/ 	.word	0xffffffff


	//   ....[12]....
        /*00a0*/ 	.word	0xffffffff


	//   ....[13]....
        /*00a4*/ 	.word	0xffffffff


	//   ....[14]....
        /*00a8*/ 	.word	0xffffffff


	//   ....[15]....
        /*00ac*/ 	.word	0xffffffff


	//   ....[16]....
        /*00b0*/ 	.word	0xffffffff


	//   ....[17]....
        /*00b4*/ 	.word	0xffffffff


	//   ....[18]....
        /*00b8*/ 	.word	0xffffffff


	//   ....[19]....
        /*00bc*/ 	.word	0xffffffff


	//   ....[20]....
        /*00c0*/ 	.word	0xffffffff


	//   ....[21]....
        /*00c4*/ 	.word	0xffffffff


	//   ....[22]....
        /*00c8*/ 	.word	0xffffffff


	//   ....[23]....
        /*00cc*/ 	.word	0xffffffff


	//----- nvinfo : EIATTR_COOP_GROUP_INSTR_OFFSETS
	.align		4
.L_710:
        /*00d0*/ 	.byte	0x04, 0x28
        /*00d2*/ 	.short	(.L_712 - .L_711)


	//   ....[0]....
.L_711:
        /*00d4*/ 	.word	0x00001b20


	//   ....[1]....
        /*00d8*/ 	.word	0x00001c20


	//   ....[2]....
        /*00dc*/ 	.word	0x00001cc0


	//   ....[3]....
        /*00e0*/ 	.word	0x00001e30


	//   ....[4]....
        /*00e4*/ 	.word	0x00001fa0


	//   ....[5]....
        /*00e8*/ 	.word	0x00002170


	//   ....[6]....
        /*00ec*/ 	.word	0x000021c0


	//   ....[7]....
        /*00f0*/ 	.word	0x000022e0


	//   ....[8]....
        /*00f4*/ 	.word	0x00004520


	//   ....[9]....
        /*00f8*/ 	.word	0x00004550


	//   ....[10]....
        /*00fc*/ 	.word	0x000045b0


	//   ....[11]....
        /*0100*/ 	.word	0x000045e0


	//   ....[12]....
        /*0104*/ 	.word	0x000047a0


	//   ....[13]....
        /*0108*/ 	.word	0x00004890


	//   ....[14]....
        /*010c*/ 	.word	0x00004a60


	//   ....[15]....
        /*0110*/ 	.word	0x00004db0


	//   ....[16]....
        /*0114*/ 	.word	0x00006640


	//   ....[17]....
        /*0118*/ 	.word	0x00006680


	//   ....[18]....
        /*011c*/ 	.word	0x00006690


	//   ....[19]....
        /*0120*/ 	.word	0x000066d0


	//   ....[20]....
        /*0124*/ 	.word	0x000066f0


	//   ....[21]....
        /*0128*/ 	.word	0x00006710


	//   ....[22]....
        /*012c*/ 	.word	0x00006780


	//   ....[23]....
        /*0130*/ 	.word	0x000067b0


	//----- nvinfo : EIATTR_EXIT_INSTR_OFFSETS
	.align		4
.L_712:
        /*0134*/ 	.byte	0x04, 0x1c
        /*0136*/ 	.short	(.L_714 - .L_713)


	//   ....[0]....
.L_713:
        /*0138*/ 	.word	0x00000300


	//   ....[1]....
        /*013c*/ 	.word	0x000085f0


	//----- nvinfo : EIATTR_CRS_STACK_SIZE
	.align		4
.L_714:
        /*0140*/ 	.byte	0x04, 0x1e
        /*0142*/ 	.short	(.L_716 - .L_715)
.L_715:
        /*0144*/ 	.word	0x00000000


	//----- nvinfo : EIATTR_CBANK_PARAM_SIZE
	.align		4
.L_716:
        /*0148*/ 	.byte	0x03, 0x19
        /*014a*/ 	.short	0x01d0


	//----- nvinfo : EIATTR_PARAM_CBANK
	.align		4
        /*014c*/ 	.byte	0x04, 0x0a
        /*014e*/ 	.short	(.L_718 - .L_717)
	.align		4
.L_717:
        /*0150*/ 	.word	index@(.nv.constant0._ZN5flash16flash_fwd_kernelI23Flash_fwd_kernel_traitsILi128ELi128ELi32ELi4ELb0ELb0EN7cutlass6half_tE19Flash_kernel_traitsILi128ELi128ELi32ELi4ES3_EELb1ELb0ELb0ELb0ELb1ELb1ELb0ELb0EEEvNS_16Flash_fwd_paramsE)
        /*0154*/ 	.short	0x0210
        /*0156*/ 	.short	0x01d0


	//----- nvinfo : EIATTR_SW_WAR
	.align		4
.L_718:
        /*0158*/ 	.byte	0x04, 0x36
        /*015a*/ 	.short	(.L_720 - .L_719)
.L_719:
        /*015c*/ 	.word	0x00000008
.L_720:


//--------------------- .nv.info._ZN5flash16flash_fwd_kernelI23Flash_fwd_kernel_traitsILi128ELi128ELi32ELi4ELb0ELb0EN7cutlass6half_tE19Flash_kernel_traitsILi128ELi128ELi32ELi4ES3_EELb0ELb0ELb0ELb0ELb1ELb1ELb1ELb0EEEvNS_16Flash_fwd_paramsE --------------------------
	.section	.nv.info._ZN5flash16flash_fwd_kernelI23Flash_fwd_kernel_traitsILi128ELi128ELi32ELi4ELb0ELb0EN7cutlass6half_tE19Flash_kernel_traitsILi128ELi128ELi32ELi4ES3_EELb0ELb0ELb0ELb0ELb1ELb1ELb1ELb0EEEvNS_16Flash_fwd_paramsE,"",@"SHT_CUDA_INFO"
	.sectionflags	@""
	.align	4


	//----- nvinfo : EIATTR_CUDA_API_VERSION
	.align		4
        /*0000*/ 	.byte	0x04, 0x37
        /*0002*/ 	.short	(.L_722 - .L_721)
.L_721:
        /*0004*/ 	.word	0x00000082


	//----- nvinfo : EIATTR_KPARAM_INFO
	.align		4
.L_722:
        /*0008*/ 	.byte	0x04, 0x17
        /*000a*/ 	.short	(.L_724 - .L_723)
.L_723:
        /*000c*/ 	.word	0x00000000
        /*0010*/ 	.short	0x0000
        /*0012*/ 	.short	0x0000
        /*0014*/ 	.byte	0x00, 0xf0, 0x41, 0x07


	//----- nvinfo : EIATTR_SPARSE_MMA_MASK
	.align		4
.L_724:
        /*0018*/ 	.byte	0x03, 0x50
        /*001a*/ 	.short	0x0000


	//----- nvinfo : EIATTR_MAXREG_COUNT
	.align		4
        /*001c*/ 	.byte	0x03, 0x1b
        /*001e*/ 	.short	0x00ff


	//----- nvinfo : EIATTR_NUM_BARRIERS
	.align		4
        /*0020*/ 	.byte	0x02, 0x4c
        /*0022*/ 	.byte	0x01
	.zero		1


	//----- nvinfo : EIATTR_ANNOTATIONS
	.align		4
        /*0024*/ 	.byte	0x04, 0x55
        /*0026*/ 	.short	(.L_726 - .L_725)


	//   ....[0]....
.L_725:
        /* <DEDUP_REMOVED lines=12> */


	//----- nvinfo : EIATTR_MERCURY_ISA_VERSION
	.align		4
.L_726:
        /*00d8*/ 	.byte	0x03, 0x5f
        /*00da*/ 	.short	0x0101


	//----- nvinfo : EIATTR_COOP_GROUP_MASK_REGIDS
	.align		4
        /*00dc*/ 	.byte	0x04, 0x29
        /*00de*/ 	.short	(.L_728 - .L_727)


	//   ....[0]....
.L_727:
        /*00e0*/ 	.word	0xffffffff


	//   ....[1]....
        /*00e4*/ 	.word	0xffffffff


	//   ....[2]....
        /*00e8*/ 	.word	0xffffffff


	//   ....[3]....
        /*00ec*/ 	.word	0xffffffff


	//   ....[4]....
        /*00f0*/ 	.word	0xffffffff


	//   ....[5]....
        /*00f4*/ 	.word	0xffffffff


	//   ....[6]....
        /*00f8*/ 	.word	0xffffffff


	//   ....[7]....
        /*00fc*/ 	.word	0xffffffff


	//   ....[8]....
        /*0100*/ 	.word	0xffffffff


	//   ....[9]....
        /*0104*/ 	.word	0xffffffff


	//   ....[10]....
        /*0108*/ 	.word	0xffffffff


	//   ....[11]....
        /*010c*/ 	.word	0xffffffff


	//   ....[12]....
        /*0110*/ 	.word	0xffffffff


	//   ....[13]....
        /*0114*/ 	.word	0xffffffff


	//   ....[14]....
        /*0118*/ 	.word	0xffffffff


	//   ....[15]....
        /*011c*/ 	.word	0xffffffff


	//   ....[16]....
        /*0120*/ 	.word	0xffffffff


	//   ....[17]....
        /*0124*/ 	.word	0xffffffff


	//   ....[18]....
        /*0128*/ 	.word	0xffffffff


	//   ....[19]....
        /*012c*/ 	.word	0xffffffff


	//   ....[20]....
        /*0130*/ 	.word	0xffffffff


	//   ....[21]....
        /*0134*/ 	.word	0xffffffff


	//   ....[22]....
        /*0138*/ 	.word	0xffffffff


	//   ....[23]....
        /*013c*/ 	.word	0xffffffff


	//----- nvinfo : EIATTR_COOP_GROUP_INSTR_OFFSETS
	.align		4
.L_728:
        /*0140*/ 	.byte	0x04, 0x28
        /*0142*/ 	.short	(.L_730 - .L_729)


	//   ....[0]....
.L_729:
        /*0144*/ 	.word	0x00001cb0


	//   ....[1]....
        /*0148*/ 	.word	0x00001ce0


	//   ....[2]....
        /*014c*/ 	.word	0x00001d90


	//   ....[3]....
        /*0150*/ 	.word	0x00001db0


	//   ....[4]....
        /*0154*/ 	.word	0x00001dc0


	//   ....[5]....
        /*0158*/ 	.word	0x00001e90


	//   ....[6]....
        /*015c*/ 	.word	0x00001fb0


	//   ....[7]....
        /*0160*/ 	.word	0x00002000


	//   ....[8]....
        /*0164*/ 	.word	0x00003c20


	//   ....[9]....
        /*0168*/ 	.word	0x00003ca0


	//   ....[10]....
        /*016c*/ 	.word	0x00003cd0


	//   ....[11]....
        /*0170*/ 	.word	0x00003d00


	//   ....[12]....
        /*0174*/ 	.word	0x00003d20


	//   ....[13]....
        /*0178*/ 	.word	0x00003d50


	//   ....[14]....
        /*017c*/ 	.word	0x00003d60


	//   ....[15]....
        /*0180*/ 	.word	0x00003d80


	//   ....[16]....
        /*0184*/ 	.word	0x000053f0


	//   ....[17]....
        /*0188*/ 	.word	0x00005480


	//   ....[18]....
        /*018c*/ 	.word	0x00005490


	//   ....[19]....
        /*0190*/ 	.word	0x000054b0


	//   ....[20]....
        /*0194*/ 	.word	0x000054d0


	//   ....[21]....
        /*0198*/ 	.word	0x000054e0


	//   ....[22]....
        /*019c*/ 	.word	0x000054f0


	//   ....[23]....
        /*01a0*/ 	.word	0x00005510


	//----- nvinfo : EIATTR_EXIT_INSTR_OFFSETS
	.align		4
.L_730:
        /*01a4*/ 	.byte	0x04, 0x1c
        /*01a6*/ 	.short	(.L_732 - .L_731)


	//   ....[0]....
.L_731:
        /*01a8*/ 	.word	0x00000150


	//   ....[1]....
        /*01ac*/ 	.word	0x00007300


	//----- nvinfo : EIATTR_CRS_STACK_SIZE
	.align		4
.L_732:
        /*01b0*/ 	.byte	0x04, 0x1e
        /*01b2*/ 	.short	(.L_734 - .L_733)
.L_733:
        /*01b4*/ 	.word	0x00000000


	//----- nvinfo : EIATTR_CBANK_PARAM_SIZE
	.align		4
.L_734:
        /*01b8*/ 	.byte	0x03, 0x19
        /*01ba*/ 	.short	0x01d0


	//----- nvinfo : EIATTR_PARAM_CBANK
	.align		4
        /*01bc*/ 	.byte	0x04, 0x0a
        /*01be*/ 	.short	(.L_736 - .L_735)
	.align		4
.L_735:
        /*01c0*/ 	.word	index@(.nv.constant0._ZN5flash16flash_fwd_kernelI23Flash_fwd_kernel_traitsILi128ELi128ELi32ELi4ELb0ELb0EN7cutlass6half_tE19Flash_kernel_traitsILi128ELi128ELi32ELi4ES3_EELb0ELb0ELb0ELb0ELb1ELb1ELb1ELb0EEEvNS_16Flash_fwd_paramsE)
        /*01c4*/ 	.short	0x0210
        /*01c6*/ 	.short	0x01d0


	//----- nvinfo : EIATTR_SW_WAR
	.align		4
.L_736:
        /*01c8*/ 	.byte	0x04, 0x36
        /*01ca*/ 	.short	(.L_738 - .L_737)
.L_737:
        /*01cc*/ 	.word	0x00000008
.L_738:


//--------------------- .nv.info._ZN5flash16flash_fwd_kernelI23Flash_fwd_kernel_traitsILi128ELi128ELi32ELi4ELb0ELb0EN7cutlass6half_tE19Flash_kernel_traitsILi128ELi128ELi32ELi4ES3_EELb1ELb0ELb0ELb1ELb0ELb0ELb0ELb0EEEvNS_16Flash_fwd_paramsE --------------------------
	.section	.nv.info._ZN5flash16flash_fwd_kernelI23Flash_fwd_kernel_traitsILi128ELi128ELi32ELi4ELb0ELb0EN7cutlass6half_tE19Flash_kernel_traitsILi128ELi128ELi32ELi4ES3_EELb1ELb0ELb0ELb1ELb0ELb0ELb0ELb0EEEvNS_16Flash_fwd_paramsE,"",@"SHT_CUDA_INFO"
	.sectionflags	@""
	.align	4


	//----- nvinfo : EIATTR_CUDA_API_VERSION
	.align		4
        /*0000*/ 	.byte	0x04, 0x37
        /*0002*/ 	.short	(.L_740 - .L_739)
.L_739:
        /*0004*/ 	.word	0x00000082


	//----- nvinfo : EIATTR_KPARAM_INFO
	.align		4
.L_740:
        /*0008*/ 	.byte	0x04, 0x17
        /*000a*/ 	.short	(.L_742 - .L_741)
.L_741:
        /*000c*/ 	.word	0x00000000
        /*0010*/ 	.short	0x0000
        /*0012*/ 	.short	0x0000
        /*0014*/ 	.byte	0x00, 0xf0, 0x41, 0x07


	//----- nvinfo : EIATTR_SPARSE_MMA_MASK
	.align		4
.L_742:
        /*0018*/ 	.byte	0x03, 0x50
        /*001a*/ 	.short	0x0000


	//----- nvinfo : EIATTR_MAXREG_COUNT
	.align		4
        /*001c*/ 	.byte	0x03, 0x1b
        /*001e*/ 	.short	0x00ff


	//----- nvinfo : EIATTR_NUM_BARRIERS
	.align		4
        /*0020*/ 	.byte	0x02, 0x4c
        /*0022*/ 	.byte	0x01
	.zero		1


	//----- nvinfo : EIATTR_ANNOTATIONS
	.align		4
        /*0024*/ 	.byte	0x04, 0x55
        /*0026*/ 	.short	(.L_744 - .L_743)


	//   ....[0]....
.L_743:
        /* <DEDUP_REMOVED lines=8> */


	//----- nvinfo : EIATTR_MERCURY_ISA_VERSION
	.align		4
.L_744:
        /*0098*/ 	.byte	0x03, 0x5f
        /*009a*/ 	.short	0x0101


	//----- nvinfo : EIATTR_COOP_GROUP_MASK_REGIDS
	.align		4
        /*009c*/ 	.byte	0x04, 0x29
        /*009e*/ 	.short	(.L_746 - .L_745)


	//   ....[0]....
.L_745:
        /*00a0*/ 	.word	0xffffffff


	//   ....[1]....
        /*00a4*/ 	.word	0xffffffff


	//   ....[2]....
        /*00a8*/ 	.word	0xffffffff


	//   ....[3]....
        /*00ac*/ 	.word	0xffffffff


	//   ....[4]....
        /*00b0*/ 	.word	0xffffffff


	//   ....[5]....
        /*00b4*/ 	.word	0xffffffff


	//   ....[6]....
        /*00b8*/ 	.word	0xffffffff


	//   ....[7]....
        /*00bc*/ 	.word	0xffffffff


	//   ....[8]....
        /*00c0*/ 	.word	0xffffffff


	//   ....[9]....
        /*00c4*/ 	.word	0xffffffff


	//   ....[10]....
        /*00c8*/ 	.word	0xffffffff


	//   ....[11]....
        /*00cc*/ 	.word	0xffffffff


	//   ....[12]....
        /*00d0*/ 	.word	0xffffffff


	//   ....[13]....
        /*00d4*/ 	.word	0xffffffff


	//   ....[14]....
        /*00d8*/ 	.word	0xffffffff


	//   ....[15]....
        /*00dc*/ 	.word	0xffffffff


	//   ....[16]....
        /*00e0*/ 	.word	0xffffffff


	//   ....[17]....
        /*00e4*/ 	.word	0xffffffff


	//   ....[18]....
        /*00e8*/ 	.word	0xffffffff


	//   ....[19]....
        /*00ec*/ 	.word	0xffffffff


	//   ....[20]....
        /*00f0*/ 	.word	0xffffffff


	//   ....[21]....
        /*00f4*/ 	.word	0xffffffff


	//   ....[22]....
        /*00f8*/ 	.word	0xffffffff


	//   ....[23]....
        /*00fc*/ 	.word	0xffffffff


	//----- nvinfo : EIATTR_COOP_GROUP_INSTR_OFFSETS
	.align		4
.L_746:
        /*0100*/ 	.byte	0x04, 0x28
        /*0102*/ 	.short	(.L_748 - .L_747)


	//   ....[0]....
.L_747:
        /*0104*/ 	.word	0x00004580


	//   ....[1]....
        /*0108*/ 	.word	0x00004660


	//   ....[2]....
        /*010c*/ 	.word	0x000046d0


	//   ....[3]....
        /*0110*/ 	.word	0x00004780


	//   ....[4]....
        /*0114*/ 	.word	0x00004940


	//   ....[5]....
        /*0118*/ 	.word	0x00004c90


	//   ....[6]....
        /*011c*/ 	.word	0x00004d80


	//   ....[7]....
        /*0120*/ 	.word	0x00004f30


	//   ....[8]....
        /*0124*/ 	.word	0x00007110


	//   ....[9]....
        /*0128*/ 	.word	0x00007140


	//   ....[10]....
        /*012c*/ 	.word	0x00007250


	//   ....[11]....
        /*0130*/ 	.word	0x00007280


	//   ....[12]....
        /*0134*/ 	.word	0x000076a0


	//   ....[13]....
        /*0138*/ 	.word	0x00007750


	//   ....[14]....
        /*013c*/ 	.word	0x000078c0


	//   ....[15]....
        /*0140*/ 	.word	0x00007920


	//   ....[16]....
        /*0144*/ 	.word	0x00009590


	//   ....[17]....
        /*0148*/ 	.word	0x000095d0


	//   ....[18]....
        /*014c*/ 	.word	0x000095e0


	//   ....[19]....
        /*0150*/ 	.word	0x00009610


	//   ....[20]....
        /*0154*/ 	.word	0x00009630


	//   ....[21]....
        /*0158*/ 	.word	0x00009660


	//   ....[22]....
        /*015c*/ 	.word	0x00009670


	//   ....[23]....
        /*0160*/ 	.word	0x000096e0


	//----- nvinfo : EIATTR_EXIT_INSTR_OFFSETS
	.align		4
.L_748:
        /*0164*/ 	.byte	0x04, 0x1c
        /*0166*/ 	.short	(.L_750 - .L_749)


	//   ....[0]....
.L_749:
        /*0168*/ 	.word	0x000006c0


	//   ....[1]....
        /*016c*/ 	.word	0x0000bdf0


	//   ....[2]....
        /*0170*/ 	.word	0x0000bf00


	//   ....[3]....
        /*0174*/ 	.word	0x0000bf20


	//   ....[4]....
        /*0178*/ 	.word	0x0000d310


	//   ....[5]....
        /*017c*/ 	.word	0x0000d3a0


	//----- nvinfo : EIATTR_CRS_STACK_SIZE
	.align		4
.L_750:
        /*0180*/ 	.byte	0x04, 0x1e
        /*0182*/ 	.short	(.L_752 - .L_751)
.L_751:
        /*0184*/ 	.word	0x00000000


	//----- nvinfo : EIATTR_CBANK_PARAM_SIZE
	.align		4
.L_752:
        /*0188*/ 	.byte	0x03, 0x19
        /*018a*/ 	.short	0x01d0


	//----- nvinfo : EIATTR_PARAM_CBANK
	.align		4
        /*018c*/ 	.byte	0x04, 0x0a
        /*018e*/ 	.short	(.L_754 - .L_753)
	.align		4
.L_753:
        /*0190*/ 	.word	index@(.nv.constant0._ZN5flash16flash_fwd_kernelI23Flash_fwd_kernel_traitsILi128ELi128ELi32ELi4ELb0ELb0EN7cutlass6half_tE19Flash_kernel_traitsILi128ELi128ELi32ELi4ES3_EELb1ELb0ELb0ELb1ELb0ELb0ELb0ELb0EEEvNS_16Flash_fwd_paramsE)
        /*0194*/ 	.short	0x0210
        /*0196*/ 	.short	0x01d0


	//----- nvinfo : EIATTR_SW_WAR
	.align		4
.L_754:
        /*0198*/ 	.byte	0x04, 0x36
        /*019a*/ 	.short	(.L_756 - .L_755)
.L_755:
        /*019c*/ 	.word	0x00000008
.L_756:


//--------------------- .nv.info._ZN5flash16flash_fwd_kernelI23Flash_fwd_kernel_traitsILi128ELi128ELi32ELi4ELb0ELb0EN7cutlass6half_tE19Flash_kernel_traitsILi128ELi128ELi32ELi4ES3_EELb1ELb0ELb0ELb0ELb0ELb0ELb0ELb1EEEvNS_16Flash_fwd_paramsE --------------------------
	.section	.nv.info._ZN5flash16flash_fwd_kernelI23Flash_fwd_kernel_traitsILi128ELi128ELi32ELi4ELb0ELb0EN7cutlass6half_tE19Flash_kernel_traitsILi128ELi128ELi32ELi4ES3_EELb1ELb0ELb0ELb0ELb0ELb0ELb0ELb1EEEvNS_16Flash_fwd_paramsE,"",@"SHT_CUDA_INFO"
	.sectionflags	@""
	.align	4


	//----- nvinfo : EIATTR_CUDA_API_VERSION
	.align		4
        /*0000*/ 	.byte	0x04, 0x37
        /*0002*/ 	.short	(.L_758 - .L_757)
.L_757:
        /*0004*/ 	.word	0x00000082


	//----- nvinfo : EIATTR_KPARAM_INFO
	.align		4
.L_758:
        /*0008*/ 	.byte	0x04, 0x17
        /*000a*/ 	.short	(.L_760 - .L_759)
.L_759:
        /*000c*/ 	.word	0x00000000
        /*0010*/ 	.short	0x0000
        /*0012*/ 	.short	0x0000
        /*0014*/ 	.byte	0x00, 0xf0, 0x41, 0x07


	//----- nvinfo : EIATTR_SPARSE_MMA_MASK
	.align		4
.L_760:
        /*0018*/ 	.byte	0x03, 0x50
        /*001a*/ 	.short	0x0000


	//----- nvinfo : EIATTR_MAXREG_COUNT
	.align		4
        /*001c*/ 	.byte	0x03, 0x1b
        /*001e*/ 	.short	0x00ff


	//----- nvinfo : EIATTR_NUM_BARRIERS
	.align		4
        /*0020*/ 	.byte	0x02, 0x4c
        /*0022*/ 	.byte	0x01
	.zero		1


	//----- nvinfo : EIATTR_ANNOTATIONS
	.align		4
        /*0024*/ 	.byte	0x04, 0x55
        /*0026*/ 	.short	(.L_762 - .L_761)


	//   ....[0]....
.L_761:
        /* <DEDUP_REMOVED lines=32> */


	//----- nvinfo : EIATTR_MERCURY_ISA_VERSION
	.align		4
.L_762:
        /*0210*/ 	.byte	0x03, 0x5f
        /*0212*/ 	.short	0x0101


	//----- nvinfo : EIATTR_COOP_GROUP_MASK_REGIDS
	.align		4
        /*0214*/ 	.byte	0x04, 0x29
        /*0216*/ 	.short	(.L_764 - .L_763)


	//   ....[0]....
.L_763:
        /*0218*/ 	.word	0xffffffff


	//   ....[1]....
        /*021c*/ 	.word	0xffffffff


	//   ....[2]....
        /*0220*/ 	.word	0xffffffff


	//   ....[3]....
        /*0224*/ 	.word	0xffffffff


	//   ....[4]....
        /*0228*/ 	.word	0xffffffff


	//   ....[5]....
        /*022c*/ 	.word	0xffffffff


	//   ....[6]....
        /*0230*/ 	.word	0xffffffff


	//   ....[7]....
        /*0234*/ 	.word	0xffffffff


	//   ....[8]....
        /*0238*/ 	.word	0xffffffff


	//   ....[9]....
        /*023c*/ 	.word	0xffffffff


	//   ....[10]....
        /*0240*/ 	.word	0xffffffff


	//   ....[11]....
        /*0244*/ 	.word	0xffffffff


	//   ....[12]....
        /*0248*/ 	.word	0xffffffff


	//   ....[13]....
        /*024c*/ 	.word	0xffffffff


	//   ....[14]....
        /*0250*/ 	.word	0xffffffff


	//   ....[15]....
        /*0254*/ 	.word	0xffffffff


	//   ....[16]....
        /*0258*/ 	.word	0xffffffff


	//   ....[17]....
        /*025c*/ 	.word	0xffffffff


	//   ....[18]....
        /*0260*/ 	.word	0xffffffff


	//   ....[19]....
        /*0264*/ 	.word	0xffffffff


	//   ....[20]....
        /*0268*/ 	.word	0xffffffff


	//   ....[21]....
        /*026c*/ 	.word	0xffffffff


	//   ....[22]....
        /*0270*/ 	.word	0xffffffff


	//   ....[23]....
        /*0274*/ 	.word	0xffffffff


	//----- nvinfo : EIATTR_COOP_GROUP_INSTR_OFFSETS
	.align		4
.L_764:
        /*0278*/ 	.byte	0x04, 0x28
        /*027a*/ 	.short	(.L_766 - .L_765)


	//   ....[0]....
.L_765:
        /*027c*/ 	.word	0x00003830


	//   ....[1]....
        /*0280*/ 	.word	0x000039b0


	//   ....[2]....
        /*0284*/ 	.word	0x00003af0


	//   ....[3]....
        /*0288*/ 	.word	0x00003ce0


	//   ....[4]....
        /*028c*/ 	.word	0x00003eb0


	//   ....[5]....
        /*0290*/ 	.word	0x000040e0


	//   ....[6]....
        /*0294*/ 	.word	0x000041a0


	//   ....[7]....
        /*0298*/ 	.word	0x00004280


	//   ....[8]....
        /*029c*/ 	.word	0x00007690


	//   ....[9]....
        /*02a0*/ 	.word	0x000076e0


	//   ....[10]....
        /*02a4*/ 	.word	0x00007710


	//   ....[11]....
        /*02a8*/ 	.word	0x00007740


	//   ....[12]....
        /*02ac*/ 	.word	0x000077d0


	//   ....[13]....
        /*02b0*/ 	.word	0x00007800


	//   ....[14]....
        /*02b4*/ 	.word	0x00007830


	//   ....[15]....
        /*02b8*/ 	.word	0x00007860


	//   ....[16]....
        /*02bc*/ 	.word	0x0000a780


	//   ....[17]....
        /*02c0*/ 	.word	0x0000a790


	//   ....[18]....
        /*02c4*/ 	.word	0x0000a7a0


	//   ....[19]....
        /*02c8*/ 	.word	0x0000a7b0


	//   ....[20]....
        /*02cc*/ 	.word	0x0000a7f0


	//   ....[21]....
        /*02d0*/ 	.word	0x0000a830


	//   ....[22]....
        /*02d4*/ 	.word	0x0000a840


	//   ....[23]....
        /*02d8*/ 	.word	0x0000a850


	//----- nvinfo : EIATTR_EXIT_INSTR_OFFSETS
	.align		4
.L_766:
        /*02dc*/ 	.byte	0x04, 0x1c
        /*02de*/ 	.short	(.L_768 - .L_767)


	//   ....[0]....
.L_767:
        /*02e0*/ 	.word	0x00000520


	//   ....[1]....
        /*02e4*/ 	.word	0x0000cfd0


	//   ....[2]....
        /*02e8*/ 	.word	0x0000d0e0


	//   ....[3]....
        /*02ec*/ 	.word	0x0000d100


	//   ....[4]....
        /*02f0*/ 	.word	0x0000e5a0


	//   ....[5]....
        /*02f4*/ 	.word	0x0000e630


	//----- nvinfo : EIATTR_CRS_STACK_SIZE
	.align		4
.L_768:
        /*02f8*/ 	.byte	0x04, 0x1e
        /*02fa*/ 	.short	(.L_770 - .L_769)
.L_769:
        /*02fc*/ 	.word	0x00000000


	//----- nvinfo : EIATTR_CBANK_PARAM_SIZE
	.align		4
.L_770:
        /*0300*/ 	.byte	0x03, 0x19
        /*0302*/ 	.short	0x01d0


	//----- nvinfo : EIATTR_PARAM_CBANK
	.align		4
        /*0304*/ 	.byte	0x04, 0x0a
        /*0306*/ 	.short	(.L_772 - .L_771)
	.align		4
.L_771:
        /*0308*/ 	.word	index@(.nv.constant0._ZN5flash16flash_fwd_kernelI23Flash_fwd_kernel_traitsILi128ELi128ELi32ELi4ELb0ELb0EN7cutlass6half_tE19Flash_kernel_traitsILi128ELi128ELi32ELi4ES3_EELb1ELb0ELb0ELb0ELb0ELb0ELb0ELb1EEEvNS_16Flash_fwd_paramsE)
        /*030c*/ 	.short	0x0210
        /*030e*/ 	.short	0x01d0


	//----- nvinfo : EIATTR_SW_WAR
	.align		4
.L_772:
        /*0310*/ 	.byte	0x04, 0x36
        /*0312*/ 	.short	(.L_774 - .L_773)
.L_773:
        /*0314*/ 	.word	0x00000008
.L_774:


//--------------------- .nv.info._ZN5flash16flash_fwd_kernelI23Flash_fwd_kernel_traitsILi128ELi128ELi32ELi4ELb0ELb0EN7cutlass6half_tE19Flash_kernel_traitsILi128ELi128ELi32ELi4ES3_EELb0ELb0ELb0ELb0ELb0ELb0ELb1ELb0EEEvNS_16Flash_fwd_paramsE --------------------------
	.section	.nv.info._ZN5flash16flash_fwd_kernelI23Flash_fwd_kernel_traitsILi128ELi128ELi32ELi4ELb0ELb0EN7cutlass6half_tE19Flash_kernel_traitsILi128ELi128ELi32ELi4ES3_EELb0ELb0ELb0ELb0ELb0ELb0ELb1ELb0EEEvNS_16Flash_fwd_paramsE,"",@"SHT_CUDA_INFO"
	.sectionflags	@""
	.align	4


	//----- nvinfo : EIATTR_CUDA_API_VERSION
	.align		4
        /*0000*/ 	.byte	0x04, 0x37
        /*0002*/ 	.short	(.L_776 - .L_775)
.L_775:
        /*0004*/ 	.word	0x00000082


	//----- nvinfo : EIATTR_KPARAM_INFO
	.align		4
.L_776:
        /*0008*/ 	.byte	0x04, 0x17
        /*000a*/ 	.short	(.L_778 - .L_777)
.L_777:
        /*000c*/ 	.word	0x00000000
        /*0010*/ 	.short	0x0000
        /*0012*/ 	.short	0x0000
        /*0014*/ 	.byte	0x00, 0xf0, 0x41, 0x07


	//----- nvinfo : EIATTR_SPARSE_MMA_MASK
	.align		4
.L_778:
        /*0018*/ 	.byte	0x03, 0x50
        /*001a*/ 	.short	0x0000


	//----- nvinfo : EIATTR_MAXREG_COUNT
	.align		4
        /*001c*/ 	.byte	0x03, 0x1b
        /*001e*/ 	.short	0x00ff


	//----- nvinfo : EIATTR_NUM_BARRIERS
	.align		4
        /*0020*/ 	.byte	0x02, 0x4c
        /*0022*/ 	.byte	0x01
	.zero		1


	//----- nvinfo : EIATTR_ANNOTATIONS
	.align		4
        /*0024*/ 	.byte	0x04, 0x55
        /*0026*/ 	.short	(.L_780 - .L_779)


	//   ....[0]....
.L_779:
        /* <DEDUP_REMOVED lines=24> */


	//----- nvinfo : EIATTR_MERCURY_ISA_VERSION
	.align		4
.L_780:
        /*0190*/ 	.byte	0x03, 0x5f
        /*0192*/ 	.short	0x0101


	//----- nvinfo : EIATTR_COOP_GROUP_MASK_REGIDS
	.align		4
        /*0194*/ 	.byte	0x04, 0x29
        /*0196*/ 	.short	(.L_782 - .L_781)


	//   ....[0]....
.L_781:
        /*0198*/ 	.word	0xffffffff


	//   ....[1]....
        /*019c*/ 	.word	0xffffffff


	//   ....[2]....
        /*01a0*/ 	.word	0xffffffff


	//   ....[3]....
        /*01a4*/ 	.word	0xffffffff


	//   ....[4]....
        /*01a8*/ 	.word	0xffffffff


	//   ....[5]....
        /*01ac*/ 	.word	0xffffffff


	//   ....[6]....
        /*01b0*/ 	.word	0xffffffff


	//   ....[7]....
        /*01b4*/ 	.word	0xffffffff


	//   ....[8]....
        /*01b8*/ 	.word	0xffffffff


	//   ....[9]....
        /*01bc*/ 	.word	0xffffffff


	//   ....[10]....
        /*01c0*/ 	.word	0xffffffff


	//   ....[11]....
        /*01c4*/ 	.word	0xffffffff


	//   ....[12]....
        /*01c8*/ 	.word	0xffffffff


	//   ....[13]....
        /*01cc*/ 	.word	0xffffffff


	//   ....[14]....
        /*01d0*/ 	.word	0xffffffff


	//   ....[15]....
        /*01d4*/ 	.word	0xffffffff


	//   ....[16]....
        /*01d8*/ 	.word	0xffffffff


	//   ....[17]....
        /*01dc*/ 	.word	0xffffffff


	//   ....[18]....
        /*01e0*/ 	.word	0xffffffff


	//   ....[19]....
        /*01e4*/ 	.word	0xffffffff


	//   ....[20]....
        /*01e8*/ 	.word	0xffffffff


	//   ....[21]....
        /*01ec*/ 	.word	0xffffffff


	//   ....[22]....
        /*01f0*/ 	.word	0xffffffff


	//   ....[23]....
        /*01f4*/ 	.word	0xffffffff


	//----- nvinfo : EIATTR_COOP_GROUP_INSTR_OFFSETS
	.align		4
.L_782:
        /*01f8*/ 	.byte	0x04, 0x28
        /*01fa*/ 	.short	(.L_784 - .L_783)


	//   ....[0]....
.L_783:
        /*01fc*/ 	.word	0x00003a50


	//   ....[1]....
        /*0200*/ 	.word	0x00003a70


	//   ....[2]....
        /*0204*/ 	.word	0x00003b10


	//   ....[3]....
        /*0208*/ 	.word	0x00003b30


	//   ....[4]....
        /*020c*/ 	.word	0x00003c30


	//   ....[5]....
        /*0210*/ 	.word	0x00003d40


	//   ....[6]....
        /*0214*/ 	.word	0x00003e50


	//   ....[7]....
        /*0218*/ 	.word	0x00004020


	//   ....[8]....
        /*021c*/ 	.word	0x00005c30


	//   ....[9]....
        /*0220*/ 	.word	0x00005cb0


	//   ....[10]....
        /*0224*/ 	.word	0x00005ce0


	//   ....[11]....
        /*0228*/ 	.word	0x00005d10


	//   ....[12]....
        /*022c*/ 	.word	0x00005d30


	//   ....[13]....
        /*0230*/ 	.word	0x00005d60


	//   ....[14]....
        /*0234*/ 	.word	0x00005d70


	//   ....[15]....
        /*0238*/ 	.word	0x00005d90


	//   ....[16]....
        /*023c*/ 	.word	0x000074a0


	//   ....[17]....
        /*0240*/ 	.word	0x000074b0


	//   ....[18]....
        /*0244*/ 	.word	0x000074c0


	//   ....[19]....
        /*0248*/ 	.word	0x000074f0


	//   ....[20]....
        /*024c*/ 	.word	0x00007510


	//   ....[21]....
        /*0250*/ 	.word	0x00007530


	//   ....[22]....
        /*0254*/ 	.word	0x00007540


	//   ....[23]....
        /*0258*/ 	.word	0x00007570


	//----- nvinfo : EIATTR_EXIT_INSTR_OFFSETS
	.align		4
.L_784:
        /*025c*/ 	.byte	0x04, 0x1c
        /*025e*/ 	.short	(.L_786 - .L_785)


	//   ....[0]....
.L_785:
        /*0260*/ 	.word	0x00000330


	//   ....[1]....
        /*0264*/ 	.word	0x00009bc0


	//   ....[2]....
        /*0268*/ 	.word	0x00009cd0


	//   ....[3]....
        /*026c*/ 	.word	0x00009cf0


	//   ....[4]....
        /*0270*/ 	.word	0x0000b110


	//   ....[5]....
        /*0274*/ 	.word	0x0000b1a0


	//----- nvinfo : EIATTR_CRS_STACK_SIZE
	.align		4
.L_786:
        /*0278*/ 	.byte	0x04, 0x1e
        /*027a*/ 	.short	(.L_788 - .L_787)
.L_787:
        /*027c*/ 	.word	0x00000000


	//----- nvinfo : EIATTR_CBANK_PARAM_SIZE
	.align		4
.L_788:
        /*0280*/ 	.byte	0x03, 0x19
        /*0282*/ 	.short	0x01d0


	//----- nvinfo : EIATTR_PARAM_CBANK
	.align		4
        /*0284*/ 	.byte	0x04, 0x0a
        /*0286*/ 	.short	(.L_790 - .L_789)
	.align		4
.L_789:
        /*0288*/ 	.word	index@(.nv.constant0._ZN5flash16flash_fwd_kernelI23Flash_fwd_kernel_traitsILi128ELi128ELi32ELi4ELb0ELb0EN7cutlass6half_tE19Flash_kernel_traitsILi128ELi128ELi32ELi4ES3_EELb0ELb0ELb0ELb0ELb0ELb0ELb1ELb0EEEvNS_16Flash_fwd_paramsE)
        /*028c*/ 	.short	0x0210
        /*028e*/ 	.short	0x01d0


	//----- nvinfo : EIATTR_SW_WAR
	.align		4
.L_790:
        /*0290*/ 	.byte	0x04, 0x36
        /*0292*/ 	.short	(.L_792 - .L_791)
.L_791:
        /*0294*/ 	.word	0x00000008
.L_792:


//--------------------- .nv.info._ZN5flash16flash_fwd_kernelI23Flash_fwd_kernel_traitsILi128ELi128ELi32ELi4ELb0ELb0EN7cutlass6half_tE19Flash_kernel_traitsILi128ELi128ELi32ELi4ES3_EELb1ELb0ELb0ELb1ELb0ELb0ELb0ELb1EEEvNS_16Flash_fwd_paramsE --------------------------
	.section	.nv.info._ZN5flash16flash_fwd_kernelI23Flash_fwd_kernel_traitsILi128ELi128ELi32ELi4ELb0ELb0EN7cutlass6half_tE19Flash_kernel_traitsILi128ELi128ELi32ELi4ES3_EELb1ELb0ELb0ELb1ELb0ELb0ELb0ELb1EEEvNS_16Flash_fwd_paramsE,"",@"SHT_CUDA_INFO"
	.sectionflags	@""
	.align	4


	//----- nvinfo : EIATTR_CUDA_API_VERSION
	.align		4
        /*0000*/ 	.byte	0x04, 0x37
        /*0002*/ 	.short	(.L_794 - .L_793)
.L_793:
        /*0004*/ 	.word	0x00000082


	//----- nvinfo : EIATTR_KPARAM_INFO
	.align		4
.L_794:
        /*0008*/ 	.byte	0x04, 0x17
        /*000a*/ 	.short	(.L_796 - .L_795)
.L_795:
        /*000c*/ 	.word	0x00000000
        /*0010*/ 	.short	0x0000
        /*0012*/ 	.short	0x0000
        /*0014*/ 	.byte	0x00, 0xf0, 0x41, 0x07


	//----- nvinfo : EIATTR_SPARSE_MMA_MASK
	.align		4
.L_796:
        /*0018*/ 	.byte	0x03, 0x50
        /*001a*/ 	.short	0x0000


	//----- nvinfo : EIATTR_MAXREG_COUNT
	.align		4
        /*001c*/ 	.byte	0x03, 0x1b
        /*001e*/ 	.short	0x00ff


	//----- nvinfo : EIATTR_NUM_BARRIERS
	.align		4
        /*0020*/ 	.byte	0x02, 0x4c
        /*0022*/ 	.byte	0x01
	.zero		1


	//----- nvinfo : EIATTR_ANNOTATIONS
	.align		4
        /*0024*/ 	.byte	0x04, 0x55
        /*0026*/ 	.short	(.L_798 - .L_797)


	//   ....[0]....
.L_797:
        /* <DEDUP_REMOVED lines=39> */


	//----- nvinfo : EIATTR_MERCURY_ISA_VERSION
	.align		4
.L_798:
        /*0288*/ 	.byte	0x03, 0x5f
        /*028a*/ 	.short	0x0101


	//----- nvinfo : EIATTR_COOP_GROUP_MASK_REGIDS
	.align		4
        /*028c*/ 	.byte	0x04, 0x29
        /*028e*/ 	.short	(.L_800 - .L_799)


	//   ....[0]....
.L_799:
        /*0290*/ 	.word	0xffffffff


	//   ....[1]....
        /*0294*/ 	.word	0xffffffff


	//   ....[2]....
        /*0298*/ 	.word	0xffffffff


	//   ....[3]....
        /*029c*/ 	.word	0xffffffff


	//   ....[4]....
        /*02a0*/ 	.word	0xffffffff


	//   ....[5]....
        /*02a4*/ 	.word	0xffffffff


	//   ....[6]....
        /*02a8*/ 	.word	0xffffffff


	//   ....[7]....
        /*02ac*/ 	.word	0xffffffff


	//   ....[8]....
        /*02b0*/ 	.word	0xffffffff


	//   ....[9]....
        /*02b4*/ 	.word	0xffffffff


	//   ....[10]....
        /*02b8*/ 	.word	0xffffffff


	//   ....[11]....
        /*02bc*/ 	.word	0xffffffff


	//   ....[12]....
        /*02c0*/ 	.word	0xffffffff


	//   ....[13]....
        /*02c4*/ 	.word	0xffffffff


	//   ....[14]....
        /*02c8*/ 	.word	0xffffffff


	//   ....[15]....
        /*02cc*/ 	.word	0xffffffff


	//   ....[16]....
        /*02d0*/ 	.word	0xffffffff


	//   ....[17]....
        /*02d4*/ 	.word	0xffffffff


	//   ....[18]....
        /*02d8*/ 	.word	0xffffffff


	//   ....[19]....
        /*02dc*/ 	.word	0xffffffff


	//   ....[20]....
        /*02e0*/ 	.word	0xffffffff


	//   ....[21]....
        /*02e4*/ 	.word	0xffffffff


	//   ....[22]....
        /*02e8*/ 	.word	0xffffffff


	//   ....[23]....
        /*02ec*/ 	.word	0xffffffff


	//----- nvinfo : EIATTR_COOP_GROUP_INSTR_OFFSETS
	.align		4
.L_800:
        /*02f0*/ 	.byte	0x04, 0x28
        /*02f2*/ 	.short	(.L_802 - .L_801)


	//   ....[0]....
.L_801:
        /*02f4*/ 	.word	0x00004570


	//   ....[1]....
        /*02f8*/ 	.word	0x00004600


	//   ....[2]....
        /*02fc*/ 	.word	0x00004690


	//   ....[3]....
        /*0300*/ 	.word	0x00004780


	//   ....[4]....
        /*0304*/ 	.word	0x00004a50


	//   ....[5]....
        /*0308*/ 	.word	0x00004ae0


	//   ....[6]....
        /*030c*/ 	.word	0x00004c40


	//   ....[7]....
        /*0310*/ 	.word	0x00004df0


	//   ....[8]....
        /*0314*/ 	.word	0x00008af0


	//   ....[9]....
        /*0318*/ 	.word	0x00008c70


	//   ....[10]....
        /*031c*/ 	.word	0x00008c90


	//   ....[11]....
        /*0320*/ 	.word	0x00008cc0


	//   ....[12]....
        /*0324*/ 	.word	0x00008d20


	//   ....[13]....
        /*0328*/ 	.word	0x00008d50


	//   ....[14]....
        /*032c*/ 	.word	0x00008df0


	//   ....[15]....
        /*0330*/ 	.word	0x00008e40


	//   ....[16]....
        /*0334*/ 	.word	0x0000bec0


	//   ....[17]....
        /*0338*/ 	.word	0x0000bef0


	//   ....[18]....
        /*033c*/ 	.word	0x0000bf10


	//   ....[19]....
        /*0340*/ 	.word	0x0000bf20


	//   ....[20]....
        /*0344*/ 	.word	0x0000bf70


	//   ....[21]....
        /*0348*/ 	.word	0x0000bfa0


	//   ....[22]....
        /*034c*/ 	.word	0x0000bfc0


	//   ....[23]....
        /*0350*/ 	.word	0x0000bfd0


	//----- nvinfo : EIATTR_EXIT_INSTR_OFFSETS
	.align		4
.L_802:
        /*0354*/ 	.byte	0x04, 0x1c
        /*0356*/ 	.short	(.L_804 - .L_803)


	//   ....[0]....
.L_803:
        /*0358*/ 	.word	0x00000560


	//   ....[1]....
        /*035c*/ 	.word	0x0000e750


	//   ....[2]....
        /*0360*/ 	.word	0x0000e860


	//   ....[3]....
        /*0364*/ 	.word	0x0000e880


	//   ....[4]....
        /*0368*/ 	.word	0x0000fd20


	//   ....[5]....
        /*036c*/ 	.word	0x0000fdb0


	//----- nvinfo : EIATTR_CRS_STACK_SIZE
	.align		4
.L_804:
        /*0370*/ 	.byte	0x04, 0x1e
        /*0372*/ 	.short	(.L_806 - .L_805)
.L_805:
        /*0374*/ 	.word	0x00000000


	//----- nvinfo : EIATTR_CBANK_PARAM_SIZE
	.align		4
.L_806:
        /*0378*/ 	.byte	0x03, 0x19
        /*037a*/ 	.short	0x01d0


	//----- nvinfo : EIATTR_PARAM_CBANK
	.align		4
        /*037c*/ 	.byte	0x04, 0x0a
        /*037e*/ 	.short	(.L_808 - .L_807)
	.align		4
.L_807:
        /*0380*/ 	.word	index@(.nv.constant0._ZN5flash16flash_fwd_kernelI23Flash_fwd_kernel_traitsILi128ELi128ELi32ELi4ELb0ELb0EN7cutlass6half_tE19Flash_kernel_traitsILi128ELi128ELi32ELi4ES3_EELb1ELb0ELb0ELb1ELb0ELb0ELb0ELb1EEEvNS_16Flash_fwd_paramsE)
        /*0384*/ 	.short	0x0210
        /*0386*/ 	.short	0x01d0


	//----- nvinfo : EIATTR_SW_WAR
	.align		4
.L_808:
        /*0388*/ 	.byte	0x04, 0x36
        /*038a*/ 	.short	(.L_810 - .L_809)
.L_809:
        /*038c*/ 	.word	0x00000008
.L_810:


//--------------------- .nv.info._ZN5flash16flash_fwd_kernelI23Flash_fwd_kernel_traitsILi128ELi128ELi32ELi4ELb0ELb0EN7cutlass6half_tE19Flash_kernel_traitsILi128ELi128ELi32ELi4ES3_EELb0ELb0ELb0ELb1ELb0ELb0ELb1ELb0EEEvNS_16Flash_fwd_paramsE --------------------------
	.section	.nv.info._ZN5flash16flash_fwd_kernelI23Flash_fwd_kernel_traitsILi128ELi128ELi32ELi4ELb0ELb0EN7cutlass6half_tE19Flash_kernel_traitsILi128ELi128ELi32ELi4ES3_EELb0ELb0ELb0ELb1ELb0ELb0ELb1ELb0EEEvNS_16Flash_fwd_paramsE,"",@"SHT_CUDA_INFO"
	.sectionflags	@""
	.align	4


	//----- nvinfo : EIATTR_CUDA_API_VERSION
	.align		4
        /*0000*/ 	.byte	0x04, 0x37
        /*0002*/ 	.short	(.L_812 - .L_811)
.L_811:
        /*0004*/ 	.word	0x00000082


	//----- nvinfo : EIATTR_KPARAM_INFO
	.align		4
.L_812:
        /*0008*/ 	.byte	0x04, 0x17
        /*000a*/ 	.short	(.L_814 - .L_813)
.L_813:
        /*000c*/ 	.word	0x00000000
        /*0010*/ 	.short	0x0000
        /*0012*/ 	.short	0x0000
        /*0014*/ 	.byte	0x00, 0xf0, 0x41, 0x07


	//----- nvinfo : EIATTR_SPARSE_MMA_MASK
	.align		4
.L_814:
        /*0018*/ 	.byte	0x03, 0x50
        /*001a*/ 	.short	0x0000


	//----- nvinfo : EIATTR_MAXREG_COUNT
	.align		4
        /*001c*/ 	.byte	0x03, 0x1b
        /*001e*/ 	.short	0x00ff


	//----- nvinfo : EIATTR_NUM_BARRIERS
	.align		4
        /*0020*/ 	.byte	0x02, 0x4c
        /*0022*/ 	.byte	0x01
	.zero		1


	//----- nvinfo : EIATTR_ANNOTATIONS
	.align		4
        /*0024*/ 	.byte	0x04, 0x55
        /*0026*/ 	.short	(.L_816 - .L_815)


	//   ....[0]....
.L_815:
        /* <DEDUP_REMOVED lines=24> */


	//----- nvinfo : EIATTR_MERCURY_ISA_VERSION
	.align		4
.L_816:
        /*0190*/ 	.byte	0x03, 0x5f
        /*0192*/ 	.short	0x0101


	//----- nvinfo : EIATTR_COOP_GROUP_MASK_REGIDS
	.align		4
        /*0194*/ 	.byte	0x04, 0x29
        /*0196*/ 	.short	(.L_818 - .L_817)


	//   ....[0]....
.L_817:
        /*0198*/ 	.word	0xffffffff


	//   ....[1]....
        /*019c*/ 	.word	0xffffffff


	//   ....[2]....
        /*01a0*/ 	.word	0xffffffff


	//   ....[3]....
        /*01a4*/ 	.word	0xffffffff


	//   ....[4]....
        /*01a8*/ 	.word	0xffffffff


	//   ....[5]....
        /*01ac*/ 	.word	0xffffffff


	//   ....[6]....
        /*01b0*/ 	.word	0xffffffff


	//   ....[7]....
        /*01b4*/ 	.word	0xffffffff


	//   ....[8]....
        /*01b8*/ 	.word	0xffffffff


	//   ....[9]....
        /*01bc*/ 	.word	0xffffffff


	//   ....[10]....
        /*01c0*/ 	.word	0xffffffff


	//   ....[11]....
        /*01c4*/ 	.word	0xffffffff


	//   ....[12]....
        /*01c8*/ 	.word	0xffffffff


	//   ....[13]....
        /*01cc*/ 	.word	0xffffffff


	//   ....[14]....
        /*01d0*/ 	.word	0xffffffff


	//   ....[15]....
        /*01d4*/ 	.word	0xffffffff


	//   ....[16]....
        /*01d8*/ 	.word	0xffffffff


	//   ....[17]....
        /*01dc*/ 	.word	0xffffffff


	//   ....[18]....
        /*01e0*/ 	.word	0xffffffff


	//   ....[19]....
        /*01e4*/ 	.word	0xffffffff


	//   ....[20]....
        /*01e8*/ 	.word	0xffffffff


	//   ....[21]....
        /*01ec*/ 	.word	0xffffffff


	//   ....[22]....
        /*01f0*/ 	.word	0xffffffff


	//   ....[23]....
        /*01f4*/ 	.word	0xffffffff


	//----- nvinfo : EIATTR_COOP_GROUP_INSTR_OFFSETS
	.align		4
.L_818:
        /*01f8*/ 	.byte	0x04, 0x28
        /*01fa*/ 	.short	(.L_820 - .L_819)


	//   ....[0]....
.L_819:
        /*01fc*/ 	.word	0x00004560


	//   ....[1]....
        /*0200*/ 	.word	0x00004580


	//   ....[2]....
        /*0204*/ 	.word	0x00004620


	//   ....[3]....
        /*0208*/ 	.word	0x00004640


	//   ....[4]....
        /*020c*/ 	.word	0x00004740


	//   ....[5]....
        /*0210*/ 	.word	0x00004850


	//   ....[6]....
        /*0214*/ 	.word	0x00004990


	//   ....[7]....
        /*0218*/ 	.word	0x00004b30


	//   ....[8]....
        /*021c*/ 	.word	0x00006e40


	//   ....[9]....
        /*0220*/ 	.word	0x00006ea0


	//   ....[10]....
        /*0224*/ 	.word	0x00006f30


	//   ....[11]....
        /*0228*/ 	.word	0x00006f40


	//   ....[12]....
        /*022c*/ 	.word	0x00006f70


	//   ....[13]....
        /*0230*/ 	.word	0x00006f80


	//   ....[14]....
        /*0234*/ 	.word	0x00006fb0


	//   ....[15]....
        /*0238*/ 	.word	0x00006fd0


	//   ....[16]....
        /*023c*/ 	.word	0x00008730


	//   ....[17]....
        /*0240*/ 	.word	0x00008740


	//   ....[18]....
        /*0244*/ 	.word	0x00008750


	//   ....[19]....
        /*0248*/ 	.word	0x00008760


	//   ....[20]....
        /*024c*/ 	.word	0x000087a0


	//   ....[21]....
        /*0250*/ 	.word	0x000087c0


	//   ....[22]....
        /*0254*/ 	.word	0x000087e0


	//   ....[23]....
        /*0258*/ 	.word	0x000087f0


	//----- nvinfo : EIATTR_EXIT_INSTR_OFFSETS
	.align		4
.L_820:
        /*025c*/ 	.byte	0x04, 0x1c
        /*025e*/ 	.short	(.L_822 - .L_821)


	//   ....[0]....
.L_821:
        /*0260*/ 	.word	0x00000330


	//   ....[1]....
        /*0264*/ 	.word	0x0000ae90


	//   ....[2]....
        /*0268*/ 	.word	0x0000afa0


	//   ....[3]....
        /*026c*/ 	.word	0x0000afc0


	//   ....[4]....
        /*0270*/ 	.word	0x0000c3e0


	//   ....[5]....
        /*0274*/ 	.word	0x0000c470


	//----- nvinfo : EIATTR_CRS_STACK_SIZE
	.align		4
.L_822:
        /*0278*/ 	.byte	0x04, 0x1e
        /*027a*/ 	.short	(.L_824 - .L_823)
.L_823:
        /*027c*/ 	.word	0x00000000


	//----- nvinfo : EIATTR_CBANK_PARAM_SIZE
	.align		4
.L_824:
        /*0280*/ 	.byte	0x03, 0x19
        /*0282*/ 	.short	0x01d0


	//----- nvinfo : EIATTR_PARAM_CBANK
	.align		4
        /*0284*/ 	.byte	0x04, 0x0a
        /*0286*/ 	.short	(.L_826 - .L_825)
	.align		4
.L_825:
        /*0288*/ 	.word	index@(.nv.constant0._ZN5flash16flash_fwd_kernelI23Flash_fwd_kernel_traitsILi128ELi128ELi32ELi4ELb0ELb0EN7cutlass6half_tE19Flash_kernel_traitsILi128ELi128ELi32ELi4ES3_EELb0ELb0ELb0ELb1ELb0ELb0ELb1ELb0EEEvNS_16Flash_fwd_paramsE)
        /*028c*/ 	.short	0x0210
        /*028e*/ 	.short	0x01d0


	//----- nvinfo : EIATTR_SW_WAR
	.align		4
.L_826:
        /*0290*/ 	.byte	0x04, 0x36
        /*0292*/ 	.short	(.L_828 - .L_827)
.L_827:
        /*0294*/ 	.word	0x00000008
.L_828:


//--------------------- .nv.info._ZN5flash16flash_fwd_kernelI23Flash_fwd_kernel_traitsILi128ELi128ELi32ELi4ELb0ELb0EN7cutlass6half_tE19Flash_kernel_traitsILi128ELi128ELi32ELi4ES3_EELb1ELb0ELb1ELb0ELb0ELb1ELb0ELb0EEEvNS_16Flash_fwd_paramsE --------------------------
	.section	.nv.info._ZN5flash16flash_fwd_kernelI23Flash_fwd_kernel_traitsILi128ELi128ELi32ELi4ELb0ELb0EN7cutlass6half_tE19Flash_kernel_traitsILi128ELi128ELi32ELi4ES3_EELb1ELb0ELb1ELb0ELb0ELb1ELb0ELb0EEEvNS_16Flash_fwd_paramsE,"",@"SHT_CUDA_INFO"
	.sectionflags	@""
	.align	4


	//----- nvinfo : EIATTR_CUDA_API_VERSION
	.align		4
        /*0000*/ 	.byte	0x04, 0x37
        /*0002*/ 	.short	(.L_830 - .L_829)
.L_829:
        /*0004*/ 	.word	0x00000082


	//----- nvinfo : EIATTR_KPARAM_INFO
	.align		4
.L_830:
        /*0008*/ 	.byte	0x04, 0x17
        /*000a*/ 	.short	(.L_832 - .L_831)
.L_831:
        /*000c*/ 	.word	0x00000000
        /*0010*/ 	.short	0x0000
        /*0012*/ 	.short	0x0000
        /*0014*/ 	.byte	0x00, 0xf0, 0x41, 0x07


	//----- nvinfo : EIATTR_SPARSE_MMA_MASK
	.align		4
.L_832:
        /*0018*/ 	.byte	0x03, 0x50
        /*001a*/ 	.short	0x0000


	//----- nvinfo : EIATTR_MAXREG_COUNT
	.align		4
        /*001c*/ 	.byte	0x03, 0x1b
        /*001e*/ 	.short	0x00ff


	//----- nvinfo : EIATTR_NUM_BARRIERS
	.align		4
        /*0020*/ 	.byte	0x02, 0x4c
        /*0022*/ 	.byte	0x01
	.zero		1


	//----- nvinfo : EIATTR_ANNOTATIONS
	.align		4
        /*0024*/ 	.byte	0x04, 0x55
        /*0026*/ 	.short	(.L_834 - .L_833)


	//   ....[0]....
.L_833:
        /* <DEDUP_REMOVED lines=49> */


	//----- nvinfo : EIATTR_MERCURY_ISA_VERSION
	.align		4
.L_834:
        /*0328*/ 	.byte	0x03, 0x5f
        /*032a*/ 	.short	0x0101


	//----- nvinfo : EIATTR_COOP_GROUP_MASK_REGIDS
	.align		4
        /*032c*/ 	.byte	0x04, 0x29
        /*032e*/ 	.short	(.L_836 - .L_835)


	//   ....[0]....
.L_835:
        /*0330*/ 	.word	0xffffffff


	//   ....[1]....
        /*0334*/ 	.word	0xffffffff


	//   ....[2]....
        /*0338*/ 	.word	0xffffffff


	//   ....[3]....
        /*033c*/ 	.word	0xffffffff


	//   ....[4]....
        /*0340*/ 	.word	0xffffffff


	//   ....[5]....
        /*0344*/ 	.word	0xffffffff


	//   ....[6]....
        /*0348*/ 	.word	0xffffffff


	//   ....[7]....
        /*034c*/ 	.word	0xffffffff


	//   ....[8]....
        /*0350*/ 	.word	0xffffffff


	//   ....[9]....
        /*0354*/ 	.word	0xffffffff


	//   ....[10]....
        /*0358*/ 	.word	0xffffffff


	//   ....[11]....
        /*035c*/ 	.word	0xffffffff


	//   ....[12]....
        /*0360*/ 	.word	0xffffffff


	//   ....[13]....
        /*0364*/ 	.word	0xffffffff


	//   ....[14]....
        /*0368*/ 	.word	0xffffffff


	//   ....[15]....
        /*036c*/ 	.word	0xffffffff


	//   ....[16]....
        /*0370*/ 	.word	0xffffffff


	//   ....[17]....
        /*0374*/ 	.word	0xffffffff


	//   ....[18]....
        /*0378*/ 	.word	0xffffffff


	//   ....[19]....
        /*037c*/ 	.word	0xffffffff


	//   ....[20]....
        /*0380*/ 	.word	0xffffffff


	//   ....[21]....
        /*0384*/ 	.word	0xffffffff


	//   ....[22]....
        /*0388*/ 	.word	0xffffffff


	//   ....[23]....
        /*038c*/ 	.word	0xffffffff


	//   ....[24]....
        /*0390*/ 	.word	0xffffffff


	//   ....[25]....
        /*0394*/ 	.word	0xffffffff


	//   ....[26]....
        /*0398*/ 	.word	0xffffffff


	//   ....[27]....
        /*039c*/ 	.word	0xffffffff


	//   ....[28]....
        /*03a0*/ 	.word	0xffffffff


	//   ....[29]....
        /*03a4*/ 	.word	0xffffffff


	//   ....[30]....
        /*03a8*/ 	.word	0xffffffff


	//   ....[31]....
        /*03ac*/ 	.word	0xffffffff


	//   ....[32]....
        /*03b0*/ 	.word	0xffffffff


	//   ....[33]....
        /*03b4*/ 	.word	0xffffffff


	//   ....[34]....
        /*03b8*/ 	.word	0xffffffff


	//   ....[35]....
        /*03bc*/ 	.word	0xffffffff


	//   ....[36]....
        /*03c0*/ 	.word	0xffffffff


	//   ....[37]....
        /*03c4*/ 	.word	0xffffffff


	//   ....[38]....
        /*03c8*/ 	.word	0xffffffff


	//   ....[39]....
        /*03cc*/ 	.word	0xffffffff


	//   ....[40]....
        /*03d0*/ 	.word	0xffffffff


	//   ....[41]....
        /*03d4*/ 	.word	0xffffffff


	//   ....[42]....
        /*03d8*/ 	.word	0xffffffff


	//   ....[43]....
        /*03dc*/ 	.word	0xffffffff


	//   ....[44]....
        /*03e0*/ 	.word	0xffffffff


	//   ....[45]....
        /*03e4*/ 	.word	0xffffffff


	//   ....[46]....
        /*03e8*/ 	.word	0xffffffff


	//   ....[47]....
        /*03ec*/ 	.word	0xffffffff


	//   ....[48]....
        /*03f0*/ 	.word	0xffffffff


	//   ....[49]....
        /*03f4*/ 	.word	0xffffffff


	//   ....[50]....
        /*03f8*/ 	.word	0xffffffff


	//   ....[51]....
        /*03fc*/ 	.word	0xffffffff


	//   ....[52]....
        /*0400*/ 	.word	0xffffffff


	//   ....[53]....
        /*0404*/ 	.word	0xffffffff


	//   ....[54]....
        /*0408*/ 	.word	0xffffffff


	//   ....[55]....
        /*040c*/ 	.word	0xffffffff


	//----- nvinfo : EIATTR_COOP_GROUP_INSTR_OFFSETS
	.align		4
.L_836:
        /*0410*/ 	.byte	0x04, 0x28
        /*0412*/ 	.short	(.L_838 - .L_837)


	//   ....[0]....
.L_837:
        /*0414*/ 	.word	0x00004420


	//   ....[1]....
        /*0418*/ 	.word	0x00004590


	//   ....[2]....
        /*041c*/ 	.word	0x000045d0


	//   ....[3]....
        /*0420*/ 	.word	0x00004730


	//   ....[4]....
        /*0424*/ 	.word	0x00004f50


	//   ....[5]....
        /*0428*/ 	.word	0x000050f0


	//   ....[6]....
        /*042c*/ 	.word	0x00005270


	//   ....[7]....
        /*0430*/ 	.word	0x000053d0


	//   ....[8]....
        /*0434*/ 	.word	0x00007310


	//   ....[9]....
        /*0438*/ 	.word	0x000074e0


	//   ....[10]....
        /*043c*/ 	.word	0x00007580


	//   ....[11]....
        /*0440*/ 	.word	0x000076b0


	//   ....[12]....
        /*0444*/ 	.word	0x000076e0


	//   ....[13]....
        /*0448*/ 	.word	0x00007710


	//   ....[14]....
        /*044c*/ 	.word	0x00007750


	//   ....[15]....
        /*0450*/ 	.word	0x000077b0


	//   ....[16]....
        /*0454*/ 	.word	0x0000ab80


	//   ....[17]....
        /*0458*/ 	.word	0x0000aca0


	//   ....[18]....
        /*045c*/ 	.word	0x0000ace0


	//   ....[19]....
        /*0460*/ 	.word	0x0000ada0


	//   ....[20]....
        /*0464*/ 	.word	0x0000ade0


	//   ....[21]....
        /*0468*/ 	.word	0x0000aed0


	//   ....[22]....
        /*046c*/ 	.word	0x0000af10


	//   ....[23]....
        /*0470*/ 	.word	0x0000b020


	//   ....[24]....
        /*0474*/ 	.word	0x0000e110


	//   ....[25]....
        /*0478*/ 	.word	0x0000e290


	//   ....[26]....
        /*047c*/ 	.word	0x0000e2c0


	//   ....[27]....
        /*0480*/ 	.word	0x0000e3a0


	//   ....[28]....
        /*0484*/ 	.word	0x0000e3d0


	//   ....[29]....
        /*0488*/ 	.word	0x0000e520


	//   ....[30]....
        /*048c*/ 	.word	0x0000e560


	//   ....[31]....
        /*0490*/ 	.word	0x0000e640


	//   ....[32]....
        /*0494*/ 	.word	0x000111c0


	//   ....[33]....
        /*0498*/ 	.word	0x000112d0


	//   ....[34]....
        /*049c*/ 	.word	0x00011310


	//   ....[35]....
        /*04a0*/ 	.word	0x00011510


	//   ....[36]....
        /*04a4*/ 	.word	0x00011690


	//   ....[37]....
        /*04a8*/ 	.word	0x000117c0


	//   ....[38]....
        /*04ac*/ 	.word	0x00011810


	//   ....[39]....
        /*04b0*/ 	.word	0x00011990


	//   ....[40]....
        /*04b4*/ 	.word	0x000148e0


	//   ....[41]....
        /*04b8*/ 	.word	0x000149b0


	//   ....[42]....
        /*04bc*/ 	.word	0x000149f0


	//   ....[43]....
        /*04c0*/ 	.word	0x00014bf0


	//   ....[44]....
        /*04c4*/ 	.word	0x00014c40


	//   ....[45]....
        /*04c8*/ 	.word	0x00014dd0


	//   ....[46]....
        /*04cc*/ 	.word	0x00014f00


	//   ....[47]....
        /*04d0*/ 	.word	0x00015060


	//   ....[48]....
        /*04d4*/ 	.word	0x00016ea0


	//   ....[49]....
        /*04d8*/ 	.word	0x00016eb0


	//   ....[50]....
        /*04dc*/ 	.word	0x00016ec0


	//   ....[51]....
        /*04e0*/ 	.word	0x00016ee0


	//   ....[52]....
        /*04e4*/ 	.word	0x00016f00


	//   ....[53]....
        /*04e8*/ 	.word	0x00016f10


	//   ....[54]....
        /*04ec*/ 	.word	0x00016f70


	//   ....[55]....
        /*04f0*/ 	.word	0x00016fa0


	//----- nvinfo : EIATTR_EXIT_INSTR_OFFSETS
	.align		4
.L_838:
        /*04f4*/ 	.byte	0x04, 0x1c
        /*04f6*/ 	.short	(.L_840 - .L_839)


	//   ....[0]....
.L_839:
        /*04f8*/ 	.word	0x00000710


	//   ....[1]....
        /*04fc*/ 	.word	0x00001af0


	//   ....[2]....
        /*0500*/ 	.word	0x00001b80


	//   ....[3]....
        /*0504*/ 	.word	0x000194a0


	//   ....[4]....
        /*0508*/ 	.word	0x00019590


	//----- nvinfo : EIATTR_CRS_STACK_SIZE
	.align		4
.L_840:
        /*050c*/ 	.byte	0x04, 0x1e
        /*050e*/ 	.short	(.L_842 - .L_841)
.L_841:
        /*0510*/ 	.word	0x00000000


	//----- nvinfo : EIATTR_CBANK_PARAM_SIZE
	.align		4
.L_842:
        /*0514*/ 	.byte	0x03, 0x19
        /*0516*/ 	.short	0x01d0


	//----- nvinfo : EIATTR_PARAM_CBANK
	.align		4
        /*0518*/ 	.byte	0x04, 0x0a
        /*051a*/ 	.short	(.L_844 - .L_843)
	.align		4
.L_843:
        /*051c*/ 	.word	index@(.nv.constant0._ZN5flash16flash_fwd_kernelI23Flash_fwd_kernel_traitsILi128ELi128ELi32ELi4ELb0ELb0EN7cutlass6half_tE19Flash_kernel_traitsILi128ELi128ELi32ELi4ES3_EELb1ELb0ELb1ELb0ELb0ELb1ELb0ELb0EEEvNS_16Flash_fwd_paramsE)
        /*0520*/ 	.short	0x0210
        /*0522*/ 	.short	0x01d0


	//----- nvinfo : EIATTR_SW_WAR
	.align		4
.L_844:
        /*0524*/ 	.byte	0x04, 0x36
        /*0526*/ 	.short	(.L_846 - .L_845)
.L_845:
        /*0528*/ 	.word	0x00000008
.L_846:


//--------------------- .nv.info._ZN5flash16flash_fwd_kernelI23Flash_fwd_kernel_traitsILi128ELi128ELi32ELi4ELb0ELb0EN7cutlass6half_tE19Flash_kernel_traitsILi128ELi128ELi32ELi4ES3_EELb0ELb0ELb1ELb0ELb0ELb1ELb1ELb0EEEvNS_16Flash_fwd_paramsE --------------------------
	.section	.nv.info._ZN5flash16flash_fwd_kernelI23Flash_fwd_kernel_traitsILi128ELi128ELi32ELi4ELb0ELb0EN7cutlass6half_tE19Flash_kernel_traitsILi128ELi128ELi32ELi4ES3_EELb0ELb0ELb1ELb0ELb0ELb1ELb1ELb0EEEvNS_16Flash_fwd_paramsE,"",@"SHT_CUDA_INFO"
	.sectionflags	@""
	.align	4


	//----- nvinfo : EIATTR_CUDA_API_VERSION
	.align		4
        /*0000*/ 	.byte	0x04, 0x37
        /*0002*/ 	.short	(.L_848 - .L_847)
.L_847:
        /*0004*/ 	.word	0x00000082


	//----- nvinfo : EIATTR_KPARAM_INFO
	.align		4
.L_848:
        /*0008*/ 	.byte	0x04, 0x17
        /*000a*/ 	.short	(.L_850 - .L_849)
.L_849:
        /*000c*/ 	.word	0x00000000
        /*0010*/ 	.short	0x0000
        /*0012*/ 	.short	0x0000
        /*0014*/ 	.byte	0x00, 0xf0, 0x41, 0x07


	//----- nvinfo : EIATTR_SPARSE_MMA_MASK
	.align		4
.L_850:
        /*0018*/ 	.byte	0x03, 0x50
        /*001a*/ 	.short	0x0000


	//----- nvinfo : EIATTR_MAXREG_COUNT
	.align		4
        /*001c*/ 	.byte	0x03, 0x1b
        /*001e*/ 	.short	0x00ff


	//----- nvinfo : EIATTR_NUM_BARRIERS
	.align		4
        /*0020*/ 	.byte	0x02, 0x4c
        /*0022*/ 	.byte	0x01
	.zero		1


	//----- nvinfo : EIATTR_ANNOTATIONS
	.align		4
        /*0024*/ 	.byte	0x04, 0x55
        /*0026*/ 	.short	(.L_852 - .L_851)


	//   ....[0]....
.L_851:
        /* <DEDUP_REMOVED lines=27> */


	//----- nvinfo : EIATTR_MERCURY_ISA_VERSION
	.align		4
.L_852:
        /*01c8*/ 	.byte	0x03, 0x5f
        /*01ca*/ 	.short	0x0101


	//----- nvinfo : EIATTR_COOP_GROUP_MASK_REGIDS
	.align		4
        /*01cc*/ 	.byte	0x04, 0x29
        /*01ce*/ 	.short	(.L_854 - .L_853)


	//   ....[0]....
.L_853:
        /*01d0*/ 	.word	0xffffffff


	//   ....[1]....
        /*01d4*/ 	.word	0xffffffff


	//   ....[2]....
        /*01d8*/ 	.word	0xffffffff


	//   ....[3]....
        /*01dc*/ 	.word	0xffffffff


	//   ....[4]....
        /*01e0*/ 	.word	0xffffffff


	//   ....[5]....
        /*01e4*/ 	.word	0xffffffff


	//   ....[6]....
        /*01e8*/ 	.word	0xffffffff


	//   ....[7]....
        /*01ec*/ 	.word	0xffffffff


	//   ....[8]....
        /*01f0*/ 	.word	0xffffffff


	//   ....[9]....
        /*01f4*/ 	.word	0xffffffff


	//   ....[10]....
        /*01f8*/ 	.word	0xffffffff


	//   ....[11]....
        /*01fc*/ 	.word	0xffffffff


	//   ....[12]....
        /*0200*/ 	.word	0xffffffff


	//   ....[13]....
        /*0204*/ 	.word	0xffffffff


	//   ....[14]....
        /*0208*/ 	.word	0xffffffff


	//   ....[15]....
        /*020c*/ 	.word	0xffffffff


	//   ....[16]....
        /*0210*/ 	.word	0xffffffff


	//   ....[17]....
        /*0214*/ 	.word	0xffffffff


	//   ....[18]....
        /*0218*/ 	.word	0xffffffff


	//   ....[19]....
        /*021c*/ 	.word	0xffffffff


	//   ....[20]....
        /*0220*/ 	.word	0xffffffff


	//   ....[21]....
        /*0224*/ 	.word	0xffffffff


	//   ....[22]....
        /*0228*/ 	.word	0xffffffff


	//   ....[23]....
        /*022c*/ 	.word	0xffffffff


	//   ....[24]....
        /*0230*/ 	.word	0xffffffff


	//   ....[25]....
        /*0234*/ 	.word	0xffffffff


	//   ....[26]....
        /*0238*/ 	.word	0xffffffff


	//   ....[27]....
        /*023c*/ 	.word	0xffffffff


	//   ....[28]....
        /*0240*/ 	.word	0xffffffff


	//   ....[29]....
        /*0244*/ 	.word	0xffffffff


	//   ....[30]....
        /*0248*/ 	.word	0xffffffff


	//   ....[31]....
        /*024c*/ 	.word	0xffffffff


	//   ....[32]....
        /*0250*/ 	.word	0xffffffff


	//   ....[33]....
        /*0254*/ 	.word	0xffffffff


	//   ....[34]....
        /*0258*/ 	.word	0xffffffff


	//   ....[35]....
        /*025c*/ 	.word	0xffffffff


	//   ....[36]....
        /*0260*/ 	.word	0xffffffff


	//   ....[37]....
        /*0264*/ 	.word	0xffffffff


	//   ....[38]....
        /*0268*/ 	.word	0xffffffff


	//   ....[39]....
        /*026c*/ 	.word	0xffffffff


	//   ....[40]....
        /*0270*/ 	.word	0xffffffff


	//   ....[41]....
        /*0274*/ 	.word	0xffffffff


	//   ....[42]....
        /*0278*/ 	.word	0xffffffff


	//   ....[43]....
        /*027c*/ 	.word	0xffffffff


	//   ....[44]....
        /*0280*/ 	.word	0xffffffff


	//   ....[45]....
        /*0284*/ 	.word	0xffffffff


	//   ....[46]....
        /*0288*/ 	.word	0xffffffff


	//   ....[47]....
        /*028c*/ 	.word	0xffffffff


	//   ....[48]....
        /*0290*/ 	.word	0xffffffff


	//   ....[49]....
        /*0294*/ 	.word	0xffffffff


	//   ....[50]....
        /*0298*/ 	.word	0xffffffff


	//   ....[51]....
        /*029c*/ 	.word	0xffffffff


	//   ....[52]....
        /*02a0*/ 	.word	0xffffffff


	//   ....[53]....
        /*02a4*/ 	.word	0xffffffff


	//   ....[54]....
        /*02a8*/ 	.word	0xffffffff


	//   ....[55]....
        /*02ac*/ 	.word	0xffffffff


	//----- nvinfo : EIATTR_COOP_GROUP_INSTR_OFFSETS
	.align		4
.L_854:
        /*02b0*/ 	.byte	0x04, 0x28
        /*02b2*/ 	.short	(.L_856 - .L_855)


	//   ....[0]....
.L_855:
        /*02b4*/ 	.word	0x00004140


	//   ....[1]....
        /*02b8*/ 	.word	0x00004290


	//   ....[2]....
        /*02bc*/ 	.word	0x00004390


	//   ....[3]....
        /*02c0*/ 	.word	0x00004440


	//   ....[4]....
        /*02c4*/ 	.word	0x00004900


	//   ....[5]....
        /*02c8*/ 	.word	0x00004aa0


	//   ....[6]....
        /*02cc*/ 	.word	0x00004c30


	//   ....[7]....
        /*02d0*/ 	.word	0x00004db0


	//   ....[8]....
        /*02d4*/ 	.word	0x000068e0


	//   ....[9]....
        /*02d8*/ 	.word	0x00006ac0


	//   ....[10]....
        /*02dc*/ 	.word	0x00006af0


	//   ....[11]....
        /*02e0*/ 	.word	0x00006cc0


	//   ....[12]....
        /*02e4*/ 	.word	0x00006d40


	//   ....[13]....
        /*02e8*/ 	.word	0x00006d90


	//   ....[14]....
        /*02ec*/ 	.word	0x00006e60


	//   ....[15]....
        /*02f0*/ 	.word	0x00006eb0


	//   ....[16]....
        /*02f4*/ 	.word	0x00009730


	//   ....[17]....
        /*02f8*/ 	.word	0x000098b0


	//   ....[18]....
        /*02fc*/ 	.word	0x00009a90


	//   ....[19]....
        /*0300*/ 	.word	0x00009b40


	//   ....[20]....
        /*0304*/ 	.word	0x00009ba0


	//   ....[21]....
        /*0308*/ 	.word	0x00009c10


	//   ....[22]....
        /*030c*/ 	.word	0x00009c20


	//   ....[23]....
        /*0310*/ 	.word	0x00009c50


	//   ....[24]....
        /*0314*/ 	.word	0x0000c470


	//   ....[25]....
        /*0318*/ 	.word	0x0000c880


	//   ....[26]....
        /*031c*/ 	.word	0x0000c8b0


	//   ....[27]....
        /*0320*/ 	.word	0x0000c980


	//   ....[28]....
        /*0324*/ 	.word	0x0000c9e0


	//   ....[29]....
        /*0328*/ 	.word	0x0000ca30


	//   ....[30]....
        /*032c*/ 	.word	0x0000ca90


	//   ....[31]....
        /*0330*/ 	.word	0x0000cbb0


	//   ....[32]....
        /*0334*/ 	.word	0x0000f390


	//   ....[33]....
        /*0338*/ 	.word	0x0000f520


	//   ....[34]....
        /*033c*/ 	.word	0x0000f670


	//   ....[35]....
        /*0340*/ 	.word	0x0000f780


	//   ....[36]....
        /*0344*/ 	.word	0x0000f830


	//   ....[37]....
        /*0348*/ 	.word	0x0000f8c0


	//   ....[38]....
        /*034c*/ 	.word	0x0000f920


	//   ....[39]....
        /*0350*/ 	.word	0x0000fa30


	//   ....[40]....
        /*0354*/ 	.word	0x00012330


	//   ....[41]....
        /*0358*/ 	.word	0x00012370


	//   ....[42]....
        /*035c*/ 	.word	0x000125d0


	//   ....[43]....
        /*0360*/ 	.word	0x00012630


	//   ....[44]....
        /*0364*/ 	.word	0x00012750


	//   ....[45]....
        /*0368*/ 	.word	0x000127f0


	//   ....[46]....
        /*036c*/ 	.word	0x000128b0


	//   ....[47]....
        /*0370*/ 	.word	0x00012900


	//   ....[48]....
        /*0374*/ 	.word	0x00014030


	//   ....[49]....
        /*0378*/ 	.word	0x00014040


	//   ....[50]....
        /*037c*/ 	.word	0x00014050


	//   ....[51]....
        /*0380*/ 	.word	0x00014070


	//   ....[52]....
        /*0384*/ 	.word	0x00014090


	//   ....[53]....
        /*0388*/ 	.word	0x000140b0


	//   ....[54]....
        /*038c*/ 	.word	0x000140d0


	//   ....[55]....
        /*0390*/ 	.word	0x00014100


	//----- nvinfo : EIATTR_EXIT_INSTR_OFFSETS
	.align		4
.L_856:
        /*0394*/ 	.byte	0x04, 0x1c
        /*0396*/ 	.short	(.L_858 - .L_857)


	//   ....[0]....
.L_857:
        /*0398*/ 	.word	0x000004b0


	//   ....[1]....
        /*039c*/ 	.word	0x000018c0


	//   ....[2]....
        /*03a0*/ 	.word	0x00001950


	//   ....[3]....
        /*03a4*/ 	.word	0x00016620


	//   ....[4]....
        /*03a8*/ 	.word	0x00016710


	//----- nvinfo : EIATTR_CRS_STACK_SIZE
	.align		4
.L_858:
        /*03ac*/ 	.byte	0x04, 0x1e
        /*03ae*/ 	.short	(.L_860 - .L_859)
.L_859:
        /*03b0*/ 	.word	0x00000000


	//----- nvinfo : EIATTR_CBANK_PARAM_SIZE
	.align		4
.L_860:
        /*03b4*/ 	.byte	0x03, 0x19
        /*03b6*/ 	.short	0x01d0


	//----- nvinfo : EIATTR_PARAM_CBANK
	.align		4
        /*03b8*/ 	.byte	0x04, 0x0a
        /*03ba*/ 	.short	(.L_862 - .L_861)
	.align		4
.L_861:
        /*03bc*/ 	.word	index@(.nv.constant0._ZN5flash16flash_fwd_kernelI23Flash_fwd_kernel_traitsILi128ELi128ELi32ELi4ELb0ELb0EN7cutlass6half_tE19Flash_kernel_traitsILi128ELi128ELi32ELi4ES3_EELb0ELb0ELb1ELb0ELb0ELb1ELb1ELb0EEEvNS_16Flash_fwd_paramsE)
        /*03c0*/ 	.short	0x0210
        /*03c2*/ 	.short	0x01d0


	//----- nvinfo : EIATTR_SW_WAR
	.align		4
.L_862:
        /*03c4*/ 	.byte	0x04, 0x36
        /*03c6*/ 	.short	(.L_864 - .L_863)
.L_863:
        /*03c8*/ 	.word	0x00000008
.L_864:


//--------------------- .nv.info._ZN5flash16flash_fwd_kernelI23Flash_fwd_kernel_traitsILi128ELi128ELi32ELi4ELb0ELb0EN7cutlass6half_tE19Flash_kernel_traitsILi128ELi128ELi32ELi4ES3_EELb1ELb0ELb1ELb1ELb0ELb0ELb0ELb0EEEvNS_16Flash_fwd_paramsE --------------------------
	.section	.nv.info._ZN5flash16flash_fwd_kernelI23Flash_fwd_kernel_traitsILi128ELi128ELi32ELi4ELb0ELb0EN7cutlass6half_tE19Flash_kernel_traitsILi128ELi128ELi32ELi4ES3_EELb1ELb0ELb1ELb1ELb0ELb0ELb0ELb0EEEvNS_16Flash_fwd_paramsE,"",@"SHT_CUDA_INFO"
	.sectionflags	@""
	.align	4


	//----- nvinfo : EIATTR_CUDA_API_VERSION
	.align		4
        /*0000*/ 	.byte	0x04, 0x37
        /*0002*/ 	.short	(.L_866 - .L_865)
.L_865:
        /*0004*/ 	.word	0x00000082


	//----- nvinfo : EIATTR_KPARAM_INFO
	.align		4
.L_866:
        /*0008*/ 	.byte	0x04, 0x17
        /*000a*/ 	.short	(.L_868 - .L_867)
.L_867:
        /*000c*/ 	.word	0x00000000
        /*0010*/ 	.short	0x0000
        /*0012*/ 	.short	0x0000
        /*0014*/ 	.byte	0x00, 0xf0, 0x41, 0x07


	//----- nvinfo : EIATTR_SPARSE_MMA_MASK
	.align		4
.L_868:
        /*0018*/ 	.byte	0x03, 0x50
        /*001a*/ 	.short	0x0000


	//----- nvinfo : EIATTR_MAXREG_COUNT
	.align		4
        /*001c*/ 	.byte	0x03, 0x1b
        /*001e*/ 	.short	0x00ff


	//----- nvinfo : EIATTR_NUM_BARRIERS
	.align		4
        /*0020*/ 	.byte	0x02, 0x4c
        /*0022*/ 	.byte	0x01
	.zero		1


	//----- nvinfo : EIATTR_ANNOTATIONS
	.align		4
        /*0024*/ 	.byte	0x04, 0x55
        /*0026*/ 	.short	(.L_870 - .L_869)


	//   ....[0]....
.L_869:
        /* <DEDUP_REMOVED lines=47> */


	//----- nvinfo : EIATTR_MERCURY_ISA_VERSION
	.align		4
.L_870:
        /*0308*/ 	.byte	0x03, 0x5f
        /*030a*/ 	.short	0x0101


	//----- nvinfo : EIATTR_COOP_GROUP_MASK_REGIDS
	.align		4
        /*030c*/ 	.byte	0x04, 0x29
        /*030e*/ 	.short	(.L_872 - .L_871)


	//   ....[0]....
.L_871:
        /*0310*/ 	.word	0xffffffff


	//   ....[1]....
        /*0314*/ 	.word	0xffffffff


	//   ....[2]....
        /*0318*/ 	.word	0xffffffff


	//   ....[3]....
        /*031c*/ 	.word	0xffffffff


	//   ....[4]....
        /*0320*/ 	.word	0xffffffff


	//   ....[5]....
        /*0324*/ 	.word	0xffffffff


	//   ....[6]....
        /*0328*/ 	.word	0xffffffff


	//   ....[7]....
        /*032c*/ 	.word	0xffffffff


	//   ....[8]....
        /*0330*/ 	.word	0xffffffff


	//   ....[9]....
        /*0334*/ 	.word	0xffffffff


	//   ....[10]....
        /*0338*/ 	.word	0xffffffff


	//   ....[11]....
        /*033c*/ 	.word	0xffffffff


	//   ....[12]....
        /*0340*/ 	.word	0xffffffff


	//   ....[13]....
        /*0344*/ 	.word	0xffffffff


	//   ....[14]....
        /*0348*/ 	.word	0xffffffff


	//   ....[15]....
        /*034c*/ 	.word	0xffffffff


	//   ....[16]....
        /*0350*/ 	.word	0xffffffff


	//   ....[17]....
        /*0354*/ 	.word	0xffffffff


	//   ....[18]....
        /*0358*/ 	.word	0xffffffff


	//   ....[19]....
        /*035c*/ 	.word	0xffffffff


	//   ....[20]....
        /*0360*/ 	.word	0xffffffff


	//   ....[21]....
        /*0364*/ 	.word	0xffffffff


	//   ....[22]....
        /*0368*/ 	.word	0xffffffff


	//   ....[23]....
        /*036c*/ 	.word	0xffffffff


	//   ....[24]....
        /*0370*/ 	.word	0xffffffff


	//   ....[25]....
        /*0374*/ 	.word	0xffffffff


	//   ....[26]....
        /*0378*/ 	.word	0xffffffff


	//   ....[27]....
        /*037c*/ 	.word	0xffffffff


	//   ....[28]....
        /*0380*/ 	.word	0xffffffff


	//   ....[29]....
        /*0384*/ 	.word	0xffffffff


	//   ....[30]....
        /*0388*/ 	.word	0xffffffff


	//   ....[31]....
        /*038c*/ 	.word	0xffffffff


	//   ....[32]....
        /*0390*/ 	.word	0xffffffff


	//   ....[33]....
        /*0394*/ 	.word	0xffffffff


	//   ....[34]....
        /*0398*/ 	.word	0xffffffff


	//   ....[35]....
        /*039c*/ 	.word	0xffffffff


	//   ....[36]....
        /*03a0*/ 	.word	0xffffffff


	//   ....[37]....
        /*03a4*/ 	.word	0xffffffff


	//   ....[38]....
        /*03a8*/ 	.word	0xffffffff


	//   ....[39]....
        /*03ac*/ 	.word	0xffffffff


	//   ....[40]....
        /*03b0*/ 	.word	0xffffffff


	//   ....[41]....
        /*03b4*/ 	.word	0xffffffff


	//   ....[42]....
        /*03b8*/ 	.word	0xffffffff


	//   ....[43]....
        /*03bc*/ 	.word	0xffffffff


	//   ....[44]....
        /*03c0*/ 	.word	0xffffffff


	//   ....[45]....
        /*03c4*/ 	.word	0xffffffff


	//   ....[46]....
        /*03c8*/ 	.word	0xffffffff


	//   ....[47]....
        /*03cc*/ 	.word	0xffffffff


	//   ....[48]....
        /*03d0*/ 	.word	0xffffffff


	//   ....[49]....
        /*03d4*/ 	.word	0xffffffff


	//   ....[50]....
        /*03d8*/ 	.word	0xffffffff


	//   ....[51]....
        /*03dc*/ 	.word	0xffffffff


	//   ....[52]....
        /*03e0*/ 	.word	0xffffffff


	//   ....[53]....
        /*03e4*/ 	.word	0xffffffff


	//   ....[54]....
        /*03e8*/ 	.word	0xffffffff


	//   ....[55]....
        /*03ec*/ 	.word	0xffffffff


	//----- nvinfo : EIATTR_COOP_GROUP_INSTR_OFFSETS
	.align		4
.L_872:
        /*03f0*/ 	.byte	0x04, 0x28
        /*03f2*/ 	.short	(.L_874 - .L_873)


	//   ....[0]....
.L_873:
        /*03f4*/ 	.word	0x00006020


	//   ....[1]....
        /*03f8*/ 	.word	0x00006050


	//   ....[2]....
        /*03fc*/ 	.word	0x00006130


	//   ....[3]....
        /*0400*/ 	.word	0x00006150


	//   ....[4]....
        /*0404*/ 	.word	0x00006370


	//   ....[5]....
        /*0408*/ 	.word	0x000063b0


	//   ....[6]....
        /*040c*/ 	.word	0x00006460


	//   ....[7]....
        /*0410*/ 	.word	0x00006480


	//   ....[8]....
        /*0414*/ 	.word	0x00009640


	//   ....[9]....
        /*0418*/ 	.word	0x000096a0


	//   ....[10]....
        /*041c*/ 	.word	0x00009710


	//   ....[11]....
        /*0420*/ 	.word	0x000097c0


	//   ....[12]....
        /*0424*/ 	.word	0x00009800


	//   ....[13]....
        /*0428*/ 	.word	0x00009830


	//   ....[14]....
        /*042c*/ 	.word	0x00009a10


	//   ....[15]....
        /*0430*/ 	.word	0x00009b80


	//   ....[16]....
        /*0434*/ 	.word	0x0000d8e0


	//   ....[17]....
        /*0438*/ 	.word	0x0000d910


	//   ....[18]....
        /*043c*/ 	.word	0x0000d980


	//   ....[19]....
        /*0440*/ 	.word	0x0000dae0


	//   ....[20]....
        /*0444*/ 	.word	0x0000db20


	//   ....[21]....
        /*0448*/ 	.word	0x0000dbb0


	//   ....[22]....
        /*044c*/ 	.word	0x0000dcc0


	//   ....[23]....
        /*0450*/ 	.word	0x0000de50


	//   ....[24]....
        /*0454*/ 	.word	0x00011af0


	//   ....[25]....
        /*0458*/ 	.word	0x00011b20


	//   ....[26]....
        /*045c*/ 	.word	0x00011b80


	//   ....[27]....
        /*0460*/ 	.word	0x00011ce0


	//   ....[28]....
        /*0464*/ 	.word	0x00011d10


	//   ....[29]....
        /*0468*/ 	.word	0x00011dc0


	//   ....[30]....
        /*046c*/ 	.word	0x00011eb0


	//   ....[31]....
        /*0470*/ 	.word	0x00012030


	//   ....[32]....
        /*0474*/ 	.word	0x00015e70


	//   ....[33]....
        /*0478*/ 	.word	0x00015ea0


	//   ....[34]....
        /*047c*/ 	.word	0x00015f60


	//   ....[35]....
        /*0480*/ 	.word	0x00015f90


	//   ....[36]....
        /*0484*/ 	.word	0x00015fb0


	//   ....[37]....
        /*0488*/ 	.word	0x00016050


	//   ....[38]....
        /*048c*/ 	.word	0x000160b0


	//   ....[39]....
        /*0490*/ 	.word	0x000161d0


	//   ....[40]....
        /*0494*/ 	.word	0x00019fa0


	//   ....[41]....
        /*0498*/ 	.word	0x00019fd0


	//   ....[42]....
        /*049c*/ 	.word	0x0001a200


	//   ....[43]....
        /*04a0*/ 	.word	0x0001a2e0


	//   ....[44]....
        /*04a4*/ 	.word	0x0001a450


	//   ....[45]....
        /*04a8*/ 	.word	0x0001a5d0


	//   ....[46]....
        /*04ac*/ 	.word	0x0001a620


	//   ....[47]....
        /*04b0*/ 	.word	0x0001a790


	//   ....[48]....
        /*04b4*/ 	.word	0x0001c600


	//   ....[49]....
        /*04b8*/ 	.word	0x0001c610


	//   ....[50]....
        /*04bc*/ 	.word	0x0001c620


	//   ....[51]....
        /*04c0*/ 	.word	0x0001c650


	//   ....[52]....
        /*04c4*/ 	.word	0x0001c660


	//   ....[53]....
        /*04c8*/ 	.word	0x0001c670


	//   ....[54]....
        /*04cc*/ 	.word	0x0001c6e0


	//   ....[55]....
        /*04d0*/ 	.word	0x0001c710


	//----- nvinfo : EIATTR_EXIT_INSTR_OFFSETS
	.align		4
.L_874:
        /*04d4*/ 	.byte	0x04, 0x1c
        /*04d6*/ 	.short	(.L_876 - .L_875)


	//   ....[0]....
.L_875:
        /*04d8*/ 	.word	0x00000710


	//   ....[1]....
        /*04dc*/ 	.word	0x00001c80


	//   ....[2]....
        /*04e0*/ 	.word	0x00001d10


	//   ....[3]....
        /*04e4*/ 	.word	0x0001edf0


	//   ....[4]....
        /*04e8*/ 	.word	0x0001ef00


	//   ....[5]....
        /*04ec*/ 	.word	0x0001ef20


	//----- nvinfo : EIATTR_CRS_STACK_SIZE
	.align		4
.L_876:
        /*04f0*/ 	.byte	0x04, 0x1e
        /*04f2*/ 	.short	(.L_878 - .L_877)
.L_877:
        /*04f4*/ 	.word	0x00000000


	//----- nvinfo : EIATTR_CBANK_PARAM_SIZE
	.align		4
.L_878:
        /*04f8*/ 	.byte	0x03, 0x19
        /*04fa*/ 	.short	0x01d0


	//----- nvinfo : EIATTR_PARAM_CBANK
	.align		4
        /*04fc*/ 	.byte	0x04, 0x0a
        /*04fe*/ 	.short	(.L_880 - .L_879)
	.align		4
.L_879:
        /*0500*/ 	.word	index@(.nv.constant0._ZN5flash16flash_fwd_kernelI23Flash_fwd_kernel_traitsILi128ELi128ELi32ELi4ELb0ELb0EN7cutlass6half_tE19Flash_kernel_traitsILi128ELi128ELi32ELi4ES3_EELb1ELb0ELb1ELb1ELb0ELb0ELb0ELb0EEEvNS_16Flash_fwd_paramsE)
        /*0504*/ 	.short	0x0210
        /*0506*/ 	.short	0x01d0


	//----- nvinfo : EIATTR_SW_WAR
	.align		4
.L_880:
        /*0508*/ 	.byte	0x04, 0x36
        /*050a*/ 	.short	(.L_882 - .L_881)
.L_881:
        /*050c*/ 	.word	0x00000008
.L_882:


//--------------------- .nv.info._ZN5flash16flash_fwd_kernelI23Flash_fwd_kernel_traitsILi128ELi128ELi32ELi4ELb0ELb0EN7cutlass6half_tE19Flash_kernel_traitsILi128ELi128ELi32ELi4ES3_EELb1ELb0ELb1ELb0ELb0ELb0ELb0ELb1EEEvNS_16Flash_fwd_paramsE --------------------------
	.section	.nv.info._ZN5flash16flash_fwd_kernelI23Flash_fwd_kernel_traitsILi128ELi128ELi32ELi4ELb0ELb0EN7cutlass6half_tE19Flash_kernel_traitsILi128ELi128ELi32ELi4ES3_EELb1ELb0ELb1ELb0ELb0ELb0ELb0ELb1EEEvNS_16Flash_fwd_paramsE,"",@"SHT_CUDA_INFO"
	.sectionflags	@""
	.align	4


	//----- nvinfo : EIATTR_CUDA_API_VERSION
	.align		4
        /*0000*/ 	.byte	0x04, 0x37
        /*0002*/ 	.short	(.L_884 - .L_883)
.L_883:
        /*0004*/ 	.word	0x00000082


	//----- nvinfo : EIATTR_KPARAM_INFO
	.align		4
.L_884:
        /*0008*/ 	.byte	0x04, 0x17
        /*000a*/ 	.short	(.L_886 - .L_885)
.L_885:
        /*000c*/ 	.word	0x00000000
        /*0010*/ 	.short	0x0000
        /*0012*/ 	.short	0x0000
        /*0014*/ 	.byte	0x00, 0xf0, 0x41, 0x07


	//----- nvinfo : EIATTR_SPARSE_MMA_MASK
	.align		4
.L_886:
        /*0018*/ 	.byte	0x03, 0x50
        /*001a*/ 	.short	0x0000


	//----- nvinfo : EIATTR_MAXREG_COUNT
	.align		4
        /*001c*/ 	.byte	0x03, 0x1b
        /*001e*/ 	.short	0x00ff


	//----- nvinfo : EIATTR_NUM_BARRIERS
	.align		4
        /*0020*/ 	.byte	0x02, 0x4c
        /*0022*/ 	.byte	0x01
	.zero		1


	//----- nvinfo : EIATTR_ANNOTATIONS
	.align		4
        /*0024*/ 	.byte	0x04, 0x55
        /*0026*/ 	.short	(.L_888 - .L_887)


	//   ....[0]....
.L_887:
        /* <DEDUP_REMOVED lines=144> */


	//----- nvinfo : EIATTR_MERCURY_ISA_VERSION
	.align		4
.L_888:
        /*0918*/ 	.byte	0x03, 0x5f
        /*091a*/ 	.short	0x0101


	//----- nvinfo : EIATTR_COOP_GROUP_MASK_REGIDS
	.align		4
        /*091c*/ 	.byte	0x04, 0x29
        /*091e*/ 	.short	(.L_890 - .L_889)


	//   ....[0]....
.L_889:
        /*0920*/ 	.word	0xffffffff


	//   ....[1]....
        /*0924*/ 	.word	0xffffffff


	//   ....[2]....
        /*0928*/ 	.word	0xffffffff


	//   ....[3]....
        /*092c*/ 	.word	0xffffffff


	//   ....[4]....
        /*0930*/ 	.word	0xffffffff


	//   ....[5]....
        /*0934*/ 	.word	0xffffffff


	//   ....[6]....
        /*0938*/ 	.word	0xffffffff


	//   ....[7]....
        /*093c*/ 	.word	0xffffffff


	//   ....[8]....
        /*0940*/ 	.word	0xffffffff


	//   ....[9]....
        /*0944*/ 	.word	0xffffffff


	//   ....[10]....
        /*0948*/ 	.word	0xffffffff


	//   ....[11]....
        /*094c*/ 	.word	0xffffffff


	//   ....[12]....
        /*0950*/ 	.word	0xffffffff


	//   ....[13]....
        /*0954*/ 	.word	0xffffffff


	//   ....[14]....
        /*0958*/ 	.word	0xffffffff


	//   ....[15]....
        /*095c*/ 	.word	0xffffffff


	//   ....[16]....
        /*0960*/ 	.word	0xffffffff


	//   ....[17]....
        /*0964*/ 	.word	0xffffffff


	//   ....[18]....
        /*0968*/ 	.word	0xffffffff


	//   ....[19]....
        /*096c*/ 	.word	0xffffffff


	//   ....[20]....
        /*0970*/ 	.word	0xffffffff


	//   ....[21]....
        /*0974*/ 	.word	0xffffffff


	//   ....[22]....
        /*0978*/ 	.word	0xffffffff


	//   ....[23]....
        /*097c*/ 	.word	0xffffffff


	//   ....[24]....
        /*0980*/ 	.word	0xffffffff


	//   ....[25]....
        /*0984*/ 	.word	0xffffffff


	//   ....[26]....
        /*0988*/ 	.word	0xffffffff


	//   ....[27]....
        /*098c*/ 	.word	0xffffffff


	//   ....[28]....
        /*0990*/ 	.word	0xffffffff


	//   ....[29]....
        /*0994*/ 	.word	0xffffffff


	//   ....[30]....
        /*0998*/ 	.word	0xffffffff


	//   ....[31]....
        /*099c*/ 	.word	0xffffffff


	//   ....[32]....
        /*09a0*/ 	.word	0xffffffff


	//   ....[33]....
        /*09a4*/ 	.word	0xffffffff


	//   ....[34]....
        /*09a8*/ 	.word	0xffffffff


	//   ....[35]....
        /*09ac*/ 	.word	0xffffffff


	//   ....[36]....
        /*09b0*/ 	.word	0xffffffff


	//   ....[37]....
        /*09b4*/ 	.word	0xffffffff


	//   ....[38]....
        /*09b8*/ 	.word	0xffffffff


	//   ....[39]....
        /*09bc*/ 	.word	0xffffffff


	//   ....[40]....
        /*09c0*/ 	.word	0xffffffff


	//   ....[41]....
        /*09c4*/ 	.word	0xffffffff


	//   ....[42]....
        /*09c8*/ 	.word	0xffffffff


	//   ....[43]....
        /*09cc*/ 	.word	0xffffffff


	//   ....[44]....
        /*09d0*/ 	.word	0xffffffff


	//   ....[45]....
        /*09d4*/ 	.word	0xffffffff


	//   ....[46]....
        /*09d8*/ 	.word	0xffffffff


	//   ....[47]....
        /*09dc*/ 	.word	0xffffffff


	//   ....[48]....
        /*09e0*/ 	.word	0xffffffff


	//   ....[49]....
        /*09e4*/ 	.word	0xffffffff


	//   ....[50]....
        /*09e8*/ 	.word	0xffffffff


	//   ....[51]....
        /*09ec*/ 	.word	0xffffffff


	//   ....[52]....
        /*09f0*/ 	.word	0xffffffff


	//   ....[53]....
        /*09f4*/ 	.word	0xffffffff


	//   ....[54]....
        /*09f8*/ 	.word	0xffffffff


	//   ....[55]....
        /*09fc*/ 	.word	0xffffffff


	//----- nvinfo : EIATTR_COOP_GROUP_INSTR_OFFSETS
	.align		4
.L_890:
        /*0a00*/ 	.byte	0x04, 0x28
        /*0a02*/ 	.short	(.L_892 - .L_891)


	//   ....[0]....
.L_891:
        /*0a04*/ 	.word	0x000058c0


	//   ....[1]....
        /*0a08*/ 	.word	0x00005a70


	//   ....[2]....
        /*0a0c*/ 	.word	0x00005cc0


	//   ....[3]....
        /*0a10*/ 	.word	0x00005d20


	//   ....[4]....
        /*0a14*/ 	.word	0x00005f20


	//   ....[5]....
        /*0a18*/ 	.word	0x00005f80


	//   ....[6]....
        /*0a1c*/ 	.word	0x00006060


	//   ....[7]....
        /*0a20*/ 	.word	0x000062b0


	//   ....[8]....
        /*0a24*/ 	.word	0x00009130


	//   ....[9]....
        /*0a28*/ 	.word	0x00009150


	//   ....[10]....
        /*0a2c*/ 	.word	0x000097f0


	//   ....[11]....
        /*0a30*/ 	.word	0x00009810


	//   ....[12]....
        /*0a34*/ 	.word	0x00009ff0


	//   ....[13]....
        /*0a38*/ 	.word	0x0000a010


	//   ....[14]....
        /*0a3c*/ 	.word	0x0000a030


	//   ....[15]....
        /*0a40*/ 	.word	0x0000a050


	//   ....[16]....
        /*0a44*/ 	.word	0x0000e620


	//   ....[17]....
        /*0a48*/ 	.word	0x0000e640


	//   ....[18]....
        /*0a4c*/ 	.word	0x0000ec40


	//   ....[19]....
        /*0a50*/ 	.word	0x0000ec60


	//   ....[20]....
        /*0a54*/ 	.word	0x0000f320


	//   ....[21]....
        /*0a58*/ 	.word	0x0000f3a0


	//   ....[22]....
        /*0a5c*/ 	.word	0x0000f3c0


	//   ....[23]....
        /*0a60*/ 	.word	0x0000f3e0


	//   ....[24]....
        /*0a64*/ 	.word	0x00013b80


	//   ....[25]....
        /*0a68*/ 	.word	0x00013ba0


	//   ....[26]....
        /*0a6c*/ 	.word	0x00014130


	//   ....[27]....
        /*0a70*/ 	.word	0x00014150


	//   ....[28]....
        /*0a74*/ 	.word	0x000148f0


	//   ....[29]....
        /*0a78*/ 	.word	0x00014920


	//   ....[30]....
        /*0a7c*/ 	.word	0x00014940


	//   ....[31]....
        /*0a80*/ 	.word	0x00014960


	//   ....[32]....
        /*0a84*/ 	.word	0x000193a0


	//   ....[33]....
        /*0a88*/ 	.word	0x000193f0


	//   ....[34]....
        /*0a8c*/ 	.word	0x00019540


	//   ....[35]....
        /*0a90*/ 	.word	0x00019550


	//   ....[36]....
        /*0a94*/ 	.word	0x00019560


	//   ....[37]....
        /*0a98*/ 	.word	0x00019580


	//   ....[38]....
        /*0a9c*/ 	.word	0x00019920


	//   ....[39]....
        /*0aa0*/ 	.word	0x00019940


	//   ....[40]....
        /*0aa4*/ 	.word	0x0001ee20


	//   ....[41]....
        /*0aa8*/ 	.word	0x0001ee40


	//   ....[42]....
        /*0aac*/ 	.word	0x0001ee70


	//   ....[43]....
        /*0ab0*/ 	.word	0x0001ee90


	//   ....[44]....
        /*0ab4*/ 	.word	0x0001ef20


	//   ....[45]....
        /*0ab8*/ 	.word	0x0001ef60


	//   ....[46]....
        /*0abc*/ 	.word	0x0001ef90


	//   ....[47]....
        /*0ac0*/ 	.word	0x0001efc0


	//   ....[48]....
        /*0ac4*/ 	.word	0x00022140


	//   ....[49]....
        /*0ac8*/ 	.word	0x00022170


	//   ....[50]....
        /*0acc*/ 	.word	0x00022180


	//   ....[51]....
        /*0ad0*/ 	.word	0x00022230


	//   ....[52]....
        /*0ad4*/ 	.word	0x00022240


	//   ....[53]....
        /*0ad8*/ 	.word	0x000222e0


	//   ....[54]....
        /*0adc*/ 	.word	0x00022300


	//   ....[55]....
        /*0ae0*/ 	.word	0x00022310


	//----- nvinfo : EIATTR_EXIT_INSTR_OFFSETS
	.align		4
.L_892:
        /*0ae4*/ 	.byte	0x04, 0x1c
        /*0ae6*/ 	.short	(.L_894 - .L_893)


	//   ....[0]....
.L_893:
        /*0ae8*/ 	.word	0x000006a0


	//   ....[1]....
        /*0aec*/ 	.word	0x00001c40


	//   ....[2]....
        /*0af0*/ 	.word	0x00001cd0


	//   ....[3]....
        /*0af4*/ 	.word	0x00024a10


	//   ....[4]....
        /*0af8*/ 	.word	0x00024b20


	//   ....[5]....
        /*0afc*/ 	.word	0x00024b40


	//----- nvinfo : EIATTR_CRS_STACK_SIZE
	.align		4
.L_894:
        /*0b00*/ 	.byte	0x04, 0x1e
        /*0b02*/ 	.short	(.L_896 - .L_895)
.L_895:
        /*0b04*/ 	.word	0x00000000


	//----- nvinfo : EIATTR_CBANK_PARAM_SIZE
	.align		4
.L_896:
        /*0b08*/ 	.byte	0x03, 0x19
        /*0b0a*/ 	.short	0x01d0


	//----- nvinfo : EIATTR_PARAM_CBANK
	.align		4
        /*0b0c*/ 	.byte	0x04, 0x0a
        /*0b0e*/ 	.short	(.L_898 - .L_897)
	.align		4
.L_897:
        /*0b10*/ 	.word	index@(.nv.constant0._ZN5flash16flash_fwd_kernelI23Flash_fwd_kernel_traitsILi128ELi128ELi32ELi4ELb0ELb0EN7cutlass6half_tE19Flash_kernel_traitsILi128ELi128ELi32ELi4ES3_EELb1ELb0ELb1ELb0ELb0ELb0ELb0ELb1EEEvNS_16Flash_fwd_paramsE)
        /*0b14*/ 	.short	0x0210
        /*0b16*/ 	.short	0x01d0


	//----- nvinfo : EIATTR_SW_WAR
	.align		4
.L_898:
        /*0b18*/ 	.byte	0x04, 0x36
        /*0b1a*/ 	.short	(.L_900 - .L_899)
.L_899:
        /*0b1c*/ 	.word	0x00000008
.L_900:


//--------------------- .nv.info._ZN5flash16flash_fwd_kernelI23Flash_fwd_kernel_traitsILi128ELi128ELi32ELi4ELb0ELb0EN7cutlass6half_tE19Flash_kernel_traitsILi128ELi128ELi32ELi4ES3_EELb0ELb0ELb1ELb0ELb0ELb0ELb1ELb0EEEvNS_16Flash_fwd_paramsE --------------------------
	.section	.nv.info._ZN5flash16flash_fwd_kernelI23Flash_fwd_kernel_traitsILi128ELi128ELi32ELi4ELb0ELb0EN7cutlass6half_tE19Flash_kernel_traitsILi128ELi128ELi32ELi4ES3_EELb0ELb0ELb1ELb0ELb0ELb0ELb1ELb0EEEvNS_16Flash_fwd_paramsE,"",@"SHT_CUDA_INFO"
	.sectionflags	@""
	.align	4


	//----- nvinfo : EIATTR_CUDA_API_VERSION
	.align		4
        /*0000*/ 	.byte	0x04, 0x37
        /*0002*/ 	.short	(.L_902 - .L_901)
.L_901:
        /*0004*/ 	.word	0x00000082


	//----- nvinfo : EIATTR_KPARAM_INFO
	.align		4
.L_902:
        /*0008*/ 	.byte	0x04, 0x17
        /*000a*/ 	.short	(.L_904 - .L_903)
.L_903:
        /*000c*/ 	.word	0x00000000
        /*0010*/ 	.short	0x0000
        /*0012*/ 	.short	0x0000
        /*0014*/ 	.byte	0x00, 0xf0, 0x41, 0x07


	//----- nvinfo : EIATTR_SPARSE_MMA_MASK
	.align		4
.L_904:
        /*0018*/ 	.byte	0x03, 0x50
        /*001a*/ 	.short	0x0000


	//----- nvinfo : EIATTR_MAXREG_COUNT
	.align		4
        /*001c*/ 	.byte	0x03, 0x1b
        /*001e*/ 	.short	0x00ff


	//----- nvinfo : EIATTR_NUM_BARRIERS
	.align		4
        /*0020*/ 	.byte	0x02, 0x4c
        /*0022*/ 	.byte	0x01
	.zero		1


	//----- nvinfo : EIATTR_ANNOTATIONS
	.align		4
        /*0024*/ 	.byte	0x04, 0x55
        /*0026*/ 	.short	(.L_906 - .L_905)


	//   ....[0]....
.L_905:
        /* <DEDUP_REMOVED lines=35> */


	//----- nvinfo : EIATTR_MERCURY_ISA_VERSION
	.align		4
.L_906:
        /*0240*/ 	.byte	0x03, 0x5f
        /*0242*/ 	.short	0x0101


	//----- nvinfo : EIATTR_COOP_GROUP_MASK_REGIDS
	.align		4
        /*0244*/ 	.byte	0x04, 0x29
        /*0246*/ 	.short	(.L_908 - .L_907)


	//   ....[0]....
.L_907:
        /*0248*/ 	.word	0xffffffff


	//   ....[1]....
        /*024c*/ 	.word	0xffffffff


	//   ....[2]....
        /*0250*/ 	.word	0xffffffff


	//   ....[3]....
        /*0254*/ 	.word	0xffffffff


	//   ....[4]....
        /*0258*/ 	.word	0xffffffff


	//   ....[5]....
        /*025c*/ 	.word	0xffffffff


	//   ....[6]....
        /*0260*/ 	.word	0xffffffff


	//   ....[7]....
        /*0264*/ 	.word	0xffffffff


	//   ....[8]....
        /*0268*/ 	.word	0xffffffff


	//   ....[9]....
        /*026c*/ 	.word	0xffffffff


	//   ....[10]....
        /*0270*/ 	.word	0xffffffff


	//   ....[11]....
        /*0274*/ 	.word	0xffffffff


	//   ....[12]....
        /*0278*/ 	.word	0xffffffff


	//   ....[13]....
        /*027c*/ 	.word	0xffffffff


	//   ....[14]....
        /*0280*/ 	.word	0xffffffff


	//   ....[15]....
        /*0284*/ 	.word	0xffffffff


	//   ....[16]....
        /*0288*/ 	.word	0xffffffff


	//   ....[17]....
        /*028c*/ 	.word	0xffffffff


	//   ....[18]....
        /*0290*/ 	.word	0xffffffff


	//   ....[19]....
        /*0294*/ 	.word	0xffffffff


	//   ....[20]....
        /*0298*/ 	.word	0xffffffff


	//   ....[21]....
        /*029c*/ 	.word	0xffffffff


	//   ....[22]....
        /*02a0*/ 	.word	0xffffffff


	//   ....[23]....
        /*02a4*/ 	.word	0xffffffff


	//   ....[24]....
        /*02a8*/ 	.word	0xffffffff


	//   ....[25]....
        /*02ac*/ 	.word	0xffffffff


	//   ....[26]....
        /*02b0*/ 	.word	0xffffffff


	//   ....[27]....
        /*02b4*/ 	.word	0xffffffff


	//   ....[28]....
        /*02b8*/ 	.word	0xffffffff


	//   ....[29]....
        /*02bc*/ 	.word	0xffffffff


	//   ....[30]....
        /*02c0*/ 	.word	0xffffffff


	//   ....[31]....
        /*02c4*/ 	.word	0xffffffff


	//   ....[32]....
        /*02c8*/ 	.word	0xffffffff


	//   ....[33]....
        /*02cc*/ 	.word	0xffffffff


	//   ....[34]....
        /*02d0*/ 	.word	0xffffffff


	//   ....[35]....
        /*02d4*/ 	.word	0xffffffff


	//   ....[36]....
        /*02d8*/ 	.word	0xffffffff


	//   ....[37]....
        /*02dc*/ 	.word	0xffffffff


	//   ....[38]....
        /*02e0*/ 	.word	0xffffffff


	//   ....[39]....
        /*02e4*/ 	.word	0xffffffff


	//   ....[40]....
        /*02e8*/ 	.word	0xffffffff


	//   ....[41]....
        /*02ec*/ 	.word	0xffffffff


	//   ....[42]....
        /*02f0*/ 	.word	0xffffffff


	//   ....[43]....
        /*02f4*/ 	.word	0xffffffff


	//   ....[44]....
        /*02f8*/ 	.word	0xffffffff


	//   ....[45]....
        /*02fc*/ 	.word	0xffffffff


	//   ....[46]....
        /*0300*/ 	.word	0xffffffff


	//   ....[47]....
        /*0304*/ 	.word	0xffffffff


	//   ....[48]....
        /*0308*/ 	.word	0xffffffff


	//   ....[49]....
        /*030c*/ 	.word	0xffffffff


	//   ....[50]....
        /*0310*/ 	.word	0xffffffff


	//   ....[51]....
        /*0314*/ 	.word	0xffffffff


	//   ....[52]....
        /*0318*/ 	.word	0xffffffff


	//   ....[53]....
        /*031c*/ 	.word	0xffffffff


	//   ....[54]....
        /*0320*/ 	.word	0xffffffff


	//   ....[55]....
        /*0324*/ 	.word	0xffffffff


	//----- nvinfo : EIATTR_COOP_GROUP_INSTR_OFFSETS
	.align		4
.L_908:
        /*0328*/ 	.byte	0x04, 0x28
        /*032a*/ 	.short	(.L_910 - .L_909)


	//   ....[0]....
.L_909:
        /*032c*/ 	.word	0x00005630


	//   ....[1]....
        /*0330*/ 	.word	0x00005650


	//   ....[2]....
        /*0334*/ 	.word	0x000056f0


	//   ....[3]....
        /*0338*/ 	.word	0x00005710


	//   ....[4]....
        /*033c*/ 	.word	0x00005810


	//   ....[5]....
        /*0340*/ 	.word	0x00005920


	//   ....[6]....
        /*0344*/ 	.word	0x00005a20


	//   ....[7]....
        /*0348*/ 	.word	0x00005bf0


	//   ....[8]....
        /*034c*/ 	.word	0x00007d60


	//   ....[9]....
        /*0350*/ 	.word	0x00007db0


	//   ....[10]....
        /*0354*/ 	.word	0x00007e50


	//   ....[11]....
        /*0358*/ 	.word	0x00007e90


	//   ....[12]....
        /*035c*/ 	.word	0x00007ec0


	//   ....[13]....
        /*0360*/ 	.word	0x00007f60


	//   ....[14]....
        /*0364*/ 	.word	0x00007f90


	//   ....[15]....
        /*0368*/ 	.word	0x000080c0


	//   ....[16]....
        /*036c*/ 	.word	0x0000af40


	//   ....[17]....
        /*0370*/ 	.word	0x0000af70


	//   ....[18]....
        /*0374*/ 	.word	0x0000afc0


	//   ....[19]....
        /*0378*/ 	.word	0x0000b000


	//   ....[20]....
        /*037c*/ 	.word	0x0000b010


	//   ....[21]....
        /*0380*/ 	.word	0x0000b030


	//   ....[22]....
        /*0384*/ 	.word	0x0000b040


	//   ....[23]....
        /*0388*/ 	.word	0x0000b0d0


	//   ....[24]....
        /*038c*/ 	.word	0x0000dbe0


	//   ....[25]....
        /*0390*/ 	.word	0x0000dee0


	//   ....[26]....
        /*0394*/ 	.word	0x0000df70


	//   ....[27]....
        /*0398*/ 	.word	0x0000e140


	//   ....[28]....
        /*039c*/ 	.word	0x0000e170


	//   ....[29]....
        /*03a0*/ 	.word	0x0000e1b0


	//   ....[30]....
        /*03a4*/ 	.word	0x0000e2a0


	//   ....[31]....
        /*03a8*/ 	.word	0x0000e330


	//   ....[32]....
        /*03ac*/ 	.word	0x00010f40


	//   ....[33]....
        /*03b0*/ 	.word	0x00011110


	//   ....[34]....
        /*03b4*/ 	.word	0x000112a0


	//   ....[35]....
        /*03b8*/ 	.word	0x00011380


	//   ....[36]....
        /*03bc*/ 	.word	0x000113f0


	//   ....[37]....
        /*03c0*/ 	.word	0x00011410


	//   ....[38]....
        /*03c4*/ 	.word	0x000114c0


	//   ....[39]....
        /*03c8*/ 	.word	0x00011500


	//   ....[40]....
        /*03cc*/ 	.word	0x00014390


	//   ....[41]....
        /*03d0*/ 	.word	0x00014650


	//   ....[42]....
        /*03d4*/ 	.word	0x00014670


	//   ....[43]....
        /*03d8*/ 	.word	0x00014690


	//   ....[44]....
        /*03dc*/ 	.word	0x000146f0


	//   ....[45]....
        /*03e0*/ 	.word	0x00014710


	//   ....[46]....
        /*03e4*/ 	.word	0x00014740


	//   ....[47]....
        /*03e8*/ 	.word	0x00014840


	//   ....[48]....
        /*03ec*/ 	.word	0x00015f70


	//   ....[49]....
        /*03f0*/ 	.word	0x00015f80


	//   ....[50]....
        /*03f4*/ 	.word	0x00015f90


	//   ....[51]....
        /*03f8*/ 	.word	0x00015fa0


	//   ....[52]....
        /*03fc*/ 	.word	0x00015fd0


	//   ....[53]....
        /*0400*/ 	.word	0x00015ff0


	//   ....[54]....
        /*0404*/ 	.word	0x00016010


	//   ....[55]....
        /*0408*/ 	.word	0x00016020


	//----- nvinfo : EIATTR_EXIT_INSTR_OFFSETS
	.align		4
.L_910:
        /*040c*/ 	.byte	0x04, 0x1c
        /*040e*/ 	.short	(.L_912 - .L_911)


	//   ....[0]....
.L_911:
        /*0410*/ 	.word	0x000004b0


	//   ....[1]....
        /*0414*/ 	.word	0x00001a50


	//   ....[2]....
        /*0418*/ 	.word	0x00001ae0


	//   ....[3]....
        /*041c*/ 	.word	0x000186f0


	//   ....[4]....
        /*0420*/ 	.word	0x00018800


	//   ....[5]....
        /*0424*/ 	.word	0x00018820


	//----- nvinfo : EIATTR_CRS_STACK_SIZE
	.align		4
.L_912:
        /*0428*/ 	.byte	0x04, 0x1e
        /*042a*/ 	.short	(.L_914 - .L_913)
.L_913:
        /*042c*/ 	.word	0x00000000


	//----- nvinfo : EIATTR_CBANK_PARAM_SIZE
	.align		4
.L_914:
        /*0430*/ 	.byte	0x03, 0x19
        /*0432*/ 	.short	0x01d0


	//----- nvinfo : EIATTR_PARAM_CBANK
	.align		4
        /*0434*/ 	.byte	0x04, 0x0a
        /*0436*/ 	.short	(.L_916 - .L_915)
	.align		4
.L_915:
        /*0438*/ 	.word	index@(.nv.constant0._ZN5flash16flash_fwd_kernelI23Flash_fwd_kernel_traitsILi128ELi128ELi32ELi4ELb0ELb0EN7cutlass6half_tE19Flash_kernel_traitsILi128ELi128ELi32ELi4ES3_EELb0ELb0ELb1ELb0ELb0ELb0ELb1ELb0EEEvNS_16Flash_fwd_paramsE)
        /*043c*/ 	.short	0x0210
        /*043e*/ 	.short	0x01d0


	//----- nvinfo : EIATTR_SW_WAR
	.align		4
.L_916:
        /*0440*/ 	.byte	0x04, 0x36
        /*0442*/ 	.short	(.L_918 - .L_917)
.L_917:
        /*0444*/ 	.word	0x00000008
.L_918:


//--------------------- .nv.info._ZN5flash16flash_fwd_kernelI23Flash_fwd_kernel_traitsILi128ELi128ELi32ELi4ELb0ELb0EN7cutlass6half_tE19Flash_kernel_traitsILi128ELi128ELi32ELi4ES3_EELb1ELb0ELb1ELb1ELb0ELb0ELb0ELb1EEEvNS_16Flash_fwd_paramsE --------------------------
	.section	.nv.info._ZN5flash16flash_fwd_kernelI23Flash_fwd_kernel_traitsILi128ELi128ELi32ELi4ELb0ELb0EN7cutlass6half_tE19Flash_kernel_traitsILi128ELi128ELi32ELi4ES3_EELb1ELb0ELb1ELb1ELb0ELb0ELb0ELb1EEEvNS_16Flash_fwd_paramsE,"",@"SHT_CUDA_INFO"
	.sectionflags	@""
	.align	4


	//----- nvinfo : EIATTR_CUDA_API_VERSION
	.align		4
        /*0000*/ 	.byte	0x04, 0x37
        /*0002*/ 	.short	(.L_920 - .L_919)
.L_919:
        /*0004*/ 	.word	0x00000082


	//----- nvinfo : EIATTR_KPARAM_INFO
	.align		4
.L_920:
        /*0008*/ 	.byte	0x04, 0x17
        /*000a*/ 	.short	(.L_922 - .L_921)
.L_921:
        /*000c*/ 	.word	0x00000000
        /*0010*/ 	.short	0x0000
        /*0012*/ 	.short	0x0000
        /*0014*/ 	.byte	0x00, 0xf0, 0x41, 0x07


	//----- nvinfo : EIATTR_SPARSE_MMA_MASK
	.align		4
.L_922:
        /*0018*/ 	.byte	0x03, 0x50
        /*001a*/ 	.short	0x0000


	//----- nvinfo : EIATTR_MAXREG_COUNT
	.align		4
        /*001c*/ 	.byte	0x03, 0x1b
        /*001e*/ 	.short	0x00ff


	//----- nvinfo : EIATTR_NUM_BARRIERS
	.align		4
        /*0020*/ 	.byte	0x02, 0x4c
        /*0022*/ 	.byte	0x01
	.zero		1


	//----- nvinfo : EIATTR_ANNOTATIONS
	.align		4
        /*0024*/ 	.byte	0x04, 0x55
        /*0026*/ 	.short	(.L_924 - .L_923)


	//   ....[0]....
.L_923:
        /* <DEDUP_REMOVED lines=267> */


	//----- nvinfo : EIATTR_MERCURY_ISA_VERSION
	.align		4
.L_924:
        /*10c8*/ 	.byte	0x03, 0x5f
        /*10ca*/ 	.short	0x0101


	//----- nvinfo : EIATTR_COOP_GROUP_MASK_REGIDS
	.align		4
        /*10cc*/ 	.byte	0x04, 0x29
        /*10ce*/ 	.short	(.L_926 - .L_925)


	//   ....[0]....
.L_925:
        /*10d0*/ 	.word	0xffffffff


	//   ....[1]....
        /*10d4*/ 	.word	0xffffffff


	//   ....[2]....
        /*10d8*/ 	.word	0xffffffff


	//   ....[3]....
        /*10dc*/ 	.word	0xffffffff


	//   ....[4]....
        /*10e0*/ 	.word	0xffffffff


	//   ....[5]....
        /*10e4*/ 	.word	0xffffffff


	//   ....[6]....
        /*10e8*/ 	.word	0xffffffff


	//   ....[7]....
        /*10ec*/ 	.word	0xffffffff


	//   ....[8]....
        /*10f0*/ 	.word	0xffffffff


	//   ....[9]....
        /*10f4*/ 	.word	0xffffffff


	//   ....[10]....
        /*10f8*/ 	.word	0xffffffff


	//   ....[11]....
        /*10fc*/ 	.word	0xffffffff


	//   ....[12]....
        /*1100*/ 	.word	0xffffffff


	//   ....[13]....
        /*1104*/ 	.word	0xffffffff


	//   ....[14]....
        /*1108*/ 	.word	0xffffffff


	//   ....[15]....
        /*110c*/ 	.word	0xffffffff


	//   ....[16]....
        /*1110*/ 	.word	0xffffffff


	//   ....[17]....
        /*1114*/ 	.word	0xffffffff


	//   ....[18]....
        /*1118*/ 	.word	0xffffffff


	//   ....[19]....
        /*111c*/ 	.word	0xffffffff


	//   ....[20]....
        /*1120*/ 	.word	0xffffffff


	//   ....[21]....
        /*1124*/ 	.word	0xffffffff


	//   ....[22]....
        /*1128*/ 	.word	0xffffffff


	//   ....[23]....
        /*112c*/ 	.word	0xffffffff


	//   ....[24]....
        /*1130*/ 	.word	0xffffffff


	//   ....[25]....
        /*1134*/ 	.word	0xffffffff


	//   ....[26]....
        /*1138*/ 	.word	0xffffffff


	//   ....[27]....
        /*113c*/ 	.word	0xffffffff


	//   ....[28]....
        /*1140*/ 	.word	0xffffffff


	//   ....[29]....
        /*1144*/ 	.word	0xffffffff


	//   ....[30]....
        /*1148*/ 	.word	0xffffffff


	//   ....[31]....
        /*114c*/ 	.word	0xffffffff


	//   ....[32]....
        /*1150*/ 	.word	0xffffffff


	//   ....[33]....
        /*1154*/ 	.word	0xffffffff


	//   ....[34]....
        /*1158*/ 	.word	0xffffffff


	//   ....[35]....
        /*115c*/ 	.word	0xffffffff


	//   ....[36]....
        /*1160*/ 	.word	0xffffffff


	//   ....[37]....
        /*1164*/ 	.word	0xffffffff


	//   ....[38]....
        /*1168*/ 	.word	0xffffffff


	//   ....[39]....
        /*116c*/ 	.word	0xffffffff


	//   ....[40]....
        /*1170*/ 	.word	0xffffffff


	//   ....[41]....
        /*1174*/ 	.word	0xffffffff


	//   ....[42]....
        /*1178*/ 	.word	0xffffffff


	//   ....[43]....
        /*117c*/ 	.word	0xffffffff


	//   ....[44]....
        /*1180*/ 	.word	0xffffffff


	//   ....[45]....
        /*1184*/ 	.word	0xffffffff


	//   ....[46]....
        /*1188*/ 	.word	0xffffffff


	//   ....[47]....
        /*118c*/ 	.word	0xffffffff


	//   ....[48]....
        /*1190*/ 	.word	0xffffffff


	//   ....[49]....
        /*1194*/ 	.word	0xffffffff


	//   ....[50]....
        /*1198*/ 	.word	0xffffffff


	//   ....[51]....
        /*119c*/ 	.word	0xffffffff


	//   ....[52]....
        /*11a0*/ 	.word	0xffffffff


	//   ....[53]....
        /*11a4*/ 	.word	0xffffffff


	//   ....[54]....
        /*11a8*/ 	.word	0xffffffff


	//   ....[55]....
        /*11ac*/ 	.word	0xffffffff


	//   ....[56]....
        /*11b0*/ 	.word	0x05000004


	//   ....[57]....
        /*11b4*/ 	.word	0x05000004


	//   ....[58]....
        /*11b8*/ 	.word	0x05000004


	//   ....[59]....
        /*11bc*/ 	.word	0x05000004


	//   ....[60]....
        /*11c0*/ 	.word	0x05000004


	//   ....[61]....
        /*11c4*/ 	.word	0x05000004


	//   ....[62]....
        /*11c8*/ 	.word	0x05000004


	//   ....[63]....
        /*11cc*/ 	.word	0x05000004


	//----- nvinfo : EIATTR_COOP_GROUP_INSTR_OFFSETS
	.align		4
.L_926:
        /*11d0*/ 	.byte	0x04, 0x28
        /*11d2*/ 	.short	(.L_928 - .L_927)


	//   ....[0]....
.L_927:
        /*11d4*/ 	.word	0x00005090


	//   ....[1]....
        /*11d8*/ 	.word	0x00005250


	//   ....[2]....
        /*11dc*/ 	.word	0x00005b00


	//   ....[3]....
        /*11e0*/ 	.word	0x00005cb0


	//   ....[4]....
        /*11e4*/ 	.word	0x00006670


	//   ....[5]....
        /*11e8*/ 	.word	0x00006840


	//   ....[6]....
        /*11ec*/ 	.word	0x00006970


	//   ....[7]....
        /*11f0*/ 	.word	0x000069e0


	//   ....[8]....
        /*11f4*/ 	.word	0x0000a380


	//   ....[9]....
        /*11f8*/ 	.word	0x0000a400


	//   ....[10]....
        /*11fc*/ 	.word	0x0000a870


	//   ....[11]....
        /*1200*/ 	.word	0x0000a890


	//   ....[12]....
        /*1204*/ 	.word	0x0000ac70


	//   ....[13]....
        /*1208*/ 	.word	0x0000ac90


	//   ....[14]....
        /*120c*/ 	.word	0x0000b080


	//   ....[15]....
        /*1210*/ 	.word	0x0000b0a0


	//   ....[16]....
        /*1214*/ 	.word	0x0000fa80


	//   ....[17]....
        /*1218*/ 	.word	0x0000faa0


	//   ....[18]....
        /*121c*/ 	.word	0x00010bd0


	//   ....[19]....
        /*1220*/ 	.word	0x00010c70


	//   ....[20]....
        /*1224*/ 	.word	0x00010cc0


	//   ....[21]....
        /*1228*/ 	.word	0x00010cd0


	//   ....[22]....
        /*122c*/ 	.word	0x00010cf0


	//   ....[23]....
        /*1230*/ 	.word	0x00010d10


	//   ....[24]....
        /*1234*/ 	.word	0x00016010


	//   ....[25]....
        /*1238*/ 	.word	0x00016030


	//   ....[26]....
        /*123c*/ 	.word	0x000170e0


	//   ....[27]....
        /*1240*/ 	.word	0x000171e0


	//   ....[28]....
        /*1244*/ 	.word	0x00017230


	//   ....[29]....
        /*1248*/ 	.word	0x00017240


	//   ....[30]....
        /*124c*/ 	.word	0x00017260


	//   ....[31]....
        /*1250*/ 	.word	0x000172a0


	//   ....[32]....
        /*1254*/ 	.word	0x0001ced0


	//   ....[33]....
        /*1258*/ 	.word	0x0001cef0


	//   ....[34]....
        /*125c*/ 	.word	0x0001d470


	//   ....[35]....
        /*1260*/ 	.word	0x0001d490


	//   ....[36]....
        /*1264*/ 	.word	0x0001d860


	//   ....[37]....
        /*1268*/ 	.word	0x0001d880


	//   ....[38]....
        /*126c*/ 	.word	0x0001dda0


	//   ....[39]....
        /*1270*/ 	.word	0x0001ddc0


	//   ....[40]....
        /*1274*/ 	.word	0x000234d0


	//   ....[41]....
        /*1278*/ 	.word	0x00023500


	//   ....[42]....
        /*127c*/ 	.word	0x00023580


	//   ....[43]....
        /*1280*/ 	.word	0x000235a0


	//   ....[44]....
        /*1284*/ 	.word	0x000235c0


	//   ....[45]....
        /*1288*/ 	.word	0x000235d0


	//   ....[46]....
        /*128c*/ 	.word	0x00023600


	//   ....[47]....
        /*1290*/ 	.word	0x00023620


	//   ....[48]....
        /*1294*/ 	.word	0x00026cf0


	//   ....[49]....
        /*1298*/ 	.word	0x00026d00


	//   ....[50]....
        /*129c*/ 	.word	0x00026d10


	//   ....[51]....
        /*12a0*/ 	.word	0x00026d20


	//   ....[52]....
        /*12a4*/ 	.word	0x00026d50


	//   ....[53]....
        /*12a8*/ 	.word	0x00026d70


	//   ....[54]....
        /*12ac*/ 	.word	0x00026d90


	//   ....[55]....
        /*12b0*/ 	.word	0x00026da0


	//   ....[56]....
        /*12b4*/ 	.word	0x00029580


	//   ....[57]....
        /*12b8*/ 	.word	0x000295f0


	//   ....[58]....
        /*12bc*/ 	.word	0x00029660


	//   ....[59]....
        /*12c0*/ 	.word	0x000296d0


	//   ....[60]....
        /*12c4*/ 	.word	0x00029740


	//   ....[61]....
        /*12c8*/ 	.word	0x000297b0


	//   ....[62]....
        /*12cc*/ 	.word	0x00029820


	//   ....[63]....
        /*12d0*/ 	.word	0x00029880


	//----- nvinfo : EIATTR_EXIT_INSTR_OFFSETS
	.align		4
.L_928:
        /*12d4*/ 	.byte	0x04, 0x1c
        /*12d6*/ 	.short	(.L_930 - .L_929)


	//   ....[0]....
.L_929:
        /*12d8*/ 	.word	0x00000060


	//----- nvinfo : EIATTR_CRS_STACK_SIZE
	.align		4
.L_930:
        /*12dc*/ 	.byte	0x04, 0x1e
        /*12de*/ 	.short	(.L_932 - .L_931)
.L_931:
        /*12e0*/ 	.word	0x00000000


	//----- nvinfo : EIATTR_CBANK_PARAM_SIZE
	.align		4
.L_932:
        /*12e4*/ 	.byte	0x03, 0x19
        /*12e6*/ 	.short	0x01d0


	//----- nvinfo : EIATTR_PARAM_CBANK
	.align		4
        /*12e8*/ 	.byte	0x04, 0x0a
        /*12ea*/ 	.short	(.L_934 - .L_933)
	.align		4
.L_933:
        /*12ec*/ 	.word	index@(.nv.constant0._ZN5flash16flash_fwd_kernelI23Flash_fwd_kernel_traitsILi128ELi128ELi32ELi4ELb0ELb0EN7cutlass6half_tE19Flash_kernel_traitsILi128ELi128ELi32ELi4ES3_EELb1ELb0ELb1ELb1ELb0ELb0ELb0ELb1EEEvNS_16Flash_fwd_paramsE)
        /*12f0*/ 	.short	0x0210
        /*12f2*/ 	.short	0x01d0


	//----- nvinfo : EIATTR_SW_WAR
	.align		4
.L_934:
        /*12f4*/ 	.byte	0x04, 0x36
        /*12f6*/ 	.short	(.L_936 - .L_935)
.L_935:
        /*12f8*/ 	.word	0x00000008
.L_936:


//--------------------- .nv.info._ZN5flash16flash_fwd_kernelI23Flash_fwd_kernel_traitsILi128ELi128ELi32ELi4ELb0ELb0EN7cutlass6half_tE19Flash_kernel_traitsILi128ELi128ELi32ELi4ES3_EELb0ELb0ELb1ELb1ELb0ELb0ELb1ELb0EEEvNS_16Flash_fwd_paramsE --------------------------
	.section	.nv.info._ZN5flash16flash_fwd_kernelI23Flash_fwd_kernel_traitsILi128ELi128ELi32ELi4ELb0ELb0EN7cutlass6half_tE19Flash_kernel_traitsILi128ELi128ELi32ELi4ES3_EELb0ELb0ELb1ELb1ELb0ELb0ELb1ELb0EEEvNS_16Flash_fwd_paramsE,"",@"SHT_CUDA_INFO"
	.sectionflags	@""
	.align	4


	//----- nvinfo : EIATTR_CUDA_API_VERSION
	.align		4
        /*0000*/ 	.byte	0x04, 0x37
        /*0002*/ 	.short	(.L_938 - .L_937)
.L_937:
        /*0004*/ 	.word	0x00000082


	//----- nvinfo : EIATTR_KPARAM_INFO
	.align		4
.L_938:
        /*0008*/ 	.byte	0x04, 0x17
        /*000a*/ 	.short	(.L_940 - .L_939)
.L_939:
        /*000c*/ 	.word	0x00000000
        /*0010*/ 	.short	0x0000
        /*0012*/ 	.short	0x0000
        /*0014*/ 	.byte	0x00, 0xf0, 0x41, 0x07


	//----- nvinfo : EIATTR_SPARSE_MMA_MASK
	.align		4
.L_940:
        /*0018*/ 	.byte	0x03, 0x50
        /*001a*/ 	.short	0x0000


	//----- nvinfo : EIATTR_MAXREG_COUNT
	.align		4
        /*001c*/ 	.byte	0x03, 0x1b
        /*001e*/ 	.short	0x00ff


	//----- nvinfo : EIATTR_NUM_BARRIERS
	.align		4
        /*0020*/ 	.byte	0x02, 0x4c
        /*0022*/ 	.byte	0x01
	.zero		1


	//----- nvinfo : EIATTR_ANNOTATIONS
	.align		4
        /*0024*/ 	.byte	0x04, 0x55
        /*0026*/ 	.short	(.L_942 - .L_941)


	//   ....[0]....
.L_941:
        /* <DEDUP_REMOVED lines=34> */


	//----- nvinfo : EIATTR_MERCURY_ISA_VERSION
	.align		4
.L_942:
        /*0238*/ 	.byte	0x03, 0x5f
        /*023a*/ 	.short	0x0101


	//----- nvinfo : EIATTR_COOP_GROUP_MASK_REGIDS
	.align		4
        /*023c*/ 	.byte	0x04, 0x29
        /*023e*/ 	.short	(.L_944 - .L_943)


	//   ....[0]....
.L_943:
        /*0240*/ 	.word	0xffffffff


	//   ....[1]....
        /*0244*/ 	.word	0xffffffff


	//   ....[2]....
        /*0248*/ 	.word	0xffffffff


	//   ....[3]....
        /*024c*/ 	.word	0xffffffff


	//   ....[4]....
        /*0250*/ 	.word	0xffffffff


	//   ....[5]....
        /*0254*/ 	.word	0xffffffff


	//   ....[6]....
        /*0258*/ 	.word	0xffffffff


	//   ....[7]....
        /*025c*/ 	.word	0xffffffff


	//   ....[8]....
        /*0260*/ 	.word	0xffffffff


	//   ....[9]....
        /*0264*/ 	.word	0xffffffff


	//   ....[10]....
        /*0268*/ 	.word	0xffffffff


	//   ....[11]....
        /*026c*/ 	.word	0xffffffff


	//   ....[12]....
        /*0270*/ 	.word	0xffffffff


	//   ....[13]....
        /*0274*/ 	.word	0xffffffff


	//   ....[14]....
        /*0278*/ 	.word	0xffffffff


	//   ....[15]....
        /*027c*/ 	.word	0xffffffff


	//   ....[16]....
        /*0280*/ 	.word	0xffffffff


	//   ....[17]....
        /*0284*/ 	.word	0xffffffff


	//   ....[18]....
        /*0288*/ 	.word	0xffffffff


	//   ....[19]....
        /*028c*/ 	.word	0xffffffff


	//   ....[20]....
        /*0290*/ 	.word	0xffffffff


	//   ....[21]....
        /*0294*/ 	.word	0xffffffff


	//   ....[22]....
        /*0298*/ 	.word	0xffffffff


	//   ....[23]....
        /*029c*/ 	.word	0xffffffff


	//   ....[24]....
        /*02a0*/ 	.word	0xffffffff


	//   ....[25]....
        /*02a4*/ 	.word	0xffffffff


	//   ....[26]....
        /*02a8*/ 	.word	0xffffffff


	//   ....[27]....
        /*02ac*/ 	.word	0xffffffff


	//   ....[28]....
        /*02b0*/ 	.word	0xffffffff


	//   ....[29]....
        /*02b4*/ 	.word	0xffffffff


	//   ....[30]....
        /*02b8*/ 	.word	0xffffffff


	//   ....[31]....
        /*02bc*/ 	.word	0xffffffff


	//   ....[32]....
        /*02c0*/ 	.word	0xffffffff


	//   ....[33]....
        /*02c4*/ 	.word	0xffffffff


	//   ....[34]....
        /*02c8*/ 	.word	0xffffffff


	//   ....[35]....
        /*02cc*/ 	.word	0xffffffff


	//   ....[36]....
        /*02d0*/ 	.word	0xffffffff


	//   ....[37]....
        /*02d4*/ 	.word	0xffffffff


	//   ....[38]....
        /*02d8*/ 	.word	0xffffffff


	//   ....[39]....
        /*02dc*/ 	.word	0xffffffff


	//   ....[40]....
        /*02e0*/ 	.word	0xffffffff


	//   ....[41]....
        /*02e4*/ 	.word	0xffffffff


	//   ....[42]....
        /*02e8*/ 	.word	0xffffffff


	//   ....[43]....
        /*02ec*/ 	.word	0xffffffff


	//   ....[44]....
        /*02f0*/ 	.word	0xffffffff


	//   ....[45]....
        /*02f4*/ 	.word	0xffffffff


	//   ....[46]....
        /*02f8*/ 	.word	0xffffffff


	//   ....[47]....
        /*02fc*/ 	.word	0xffffffff


	//   ....[48]....
        /*0300*/ 	.word	0xffffffff


	//   ....[49]....
        /*0304*/ 	.word	0xffffffff


	//   ....[50]....
        /*0308*/ 	.word	0xffffffff


	//   ....[51]....
        /*030c*/ 	.word	0xffffffff


	//   ....[52]....
        /*0310*/ 	.word	0xffffffff


	//   ....[53]....
        /*0314*/ 	.word	0xffffffff


	//   ....[54]....
        /*0318*/ 	.word	0xffffffff


	//   ....[55]....
        /*031c*/ 	.word	0xffffffff


	//----- nvinfo : EIATTR_COOP_GROUP_INSTR_OFFSETS
	.align		4
.L_944:
        /*0320*/ 	.byte	0x04, 0x28
        /*0322*/ 	.short	(.L_946 - .L_945)


	//   ....[0]....
.L_945:
        /*0324*/ 	.word	0x00006160


	//   ....[1]....
        /*0328*/ 	.word	0x00006180


	//   ....[2]....
        /*032c*/ 	.word	0x00006220


	//   ....[3]....
        /*0330*/ 	.word	0x00006240


	//   ....[4]....
        /*0334*/ 	.word	0x00006340


	//   ....[5]....
        /*0338*/ 	.word	0x00006450


	//   ....[6]....
        /*033c*/ 	.word	0x00006550


	//   ....[7]....
        /*0340*/ 	.word	0x00006730


	//   ....[8]....
        /*0344*/ 	.word	0x00009180


	//   ....[9]....
        /*0348*/ 	.word	0x000091d0


	//   ....[10]....
        /*034c*/ 	.word	0x00009270


	//   ....[11]....
        /*0350*/ 	.word	0x000092b0


	//   ....[12]....
        /*0354*/ 	.word	0x000092c0


	//   ....[13]....
        /*0358*/ 	.word	0x00009350


	//   ....[14]....
        /*035c*/ 	.word	0x000093a0


	//   ....[15]....
        /*0360*/ 	.word	0x000094b0


	//   ....[16]....
        /*0364*/ 	.word	0x0000cbe0


	//   ....[17]....
        /*0368*/ 	.word	0x0000ccc0


	//   ....[18]....
        /*036c*/ 	.word	0x0000ccf0


	//   ....[19]....
        /*0370*/ 	.word	0x0000cd20


	//   ....[20]....
        /*0374*/ 	.word	0x0000cd60


	//   ....[21]....
        /*0378*/ 	.word	0x0000cd90


	//   ....[22]....
        /*037c*/ 	.word	0x0000cdb0


	//   ....[23]....
        /*0380*/ 	.word	0x0000cf40


	//   ....[24]....
        /*0384*/ 	.word	0x00010690


	//   ....[25]....
        /*0388*/ 	.word	0x000106e0


	//   ....[26]....
        /*038c*/ 	.word	0x00010780


	//   ....[27]....
        /*0390*/ 	.word	0x000107c0


	//   ....[28]....
        /*0394*/ 	.word	0x000107d0


	//   ....[29]....
        /*0398*/ 	.word	0x00010860


	//   ....[30]....
        /*039c*/ 	.word	0x000108b0


	//   ....[31]....
        /*03a0*/ 	.word	0x000109c0


	//   ....[32]....
        /*03a4*/ 	.word	0x000140f0


	//   ....[33]....
        /*03a8*/ 	.word	0x000141d0


	//   ....[34]....
        /*03ac*/ 	.word	0x00014200


	//   ....[35]....
        /*03b0*/ 	.word	0x00014230


	//   ....[36]....
        /*03b4*/ 	.word	0x00014270


	//   ....[37]....
        /*03b8*/ 	.word	0x000142a0


	//   ....[38]....
        /*03bc*/ 	.word	0x000142c0


	//   ....[39]....
        /*03c0*/ 	.word	0x00014450


	//   ....[40]....
        /*03c4*/ 	.word	0x00017830


	//   ....[41]....
        /*03c8*/ 	.word	0x00017940


	//   ....[42]....
        /*03cc*/ 	.word	0x00017bf0


	//   ....[43]....
        /*03d0*/ 	.word	0x00017cf0


	//   ....[44]....
        /*03d4*/ 	.word	0x00017d70


	//   ....[45]....
        /*03d8*/ 	.word	0x00017e60


	//   ....[46]....
        /*03dc*/ 	.word	0x00017eb0


	//   ....[47]....
        /*03e0*/ 	.word	0x00017f70


	//   ....[48]....
        /*03e4*/ 	.word	0x000196f0


	//   ....[49]....
        /*03e8*/ 	.word	0x00019700


	//   ....[50]....
        /*03ec*/ 	.word	0x00019710


	//   ....[51]....
        /*03f0*/ 	.word	0x00019720


	//   ....[52]....
        /*03f4*/ 	.word	0x00019750


	//   ....[53]....
        /*03f8*/ 	.word	0x00019770


	//   ....[54]....
        /*03fc*/ 	.word	0x00019790


	//   ....[55]....
        /*0400*/ 	.word	0x000197a0


	//----- nvinfo : EIATTR_EXIT_INSTR_OFFSETS
	.align		4
.L_946:
        /*0404*/ 	.byte	0x04, 0x1c
        /*0406*/ 	.short	(.L_948 - .L_947)


	//   ....[0]....
.L_947:
        /*0408*/ 	.word	0x000004b0


	//   ....[1]....
        /*040c*/ 	.word	0x00001a50


	//   ....[2]....
        /*0410*/ 	.word	0x00001ae0


	//   ....[3]....
        /*0414*/ 	.word	0x0001be60


	//   ....[4]....
        /*0418*/ 	.word	0x0001bf70


	//   ....[5]....
        /*041c*/ 	.word	0x0001bf90


	//----- nvinfo : EIATTR_CRS_STACK_SIZE
	.align		4
.L_948:
        /*0420*/ 	.byte	0x04, 0x1e
        /*0422*/ 	.short	(.L_950 - .L_949)
.L_949:
        /*0424*/ 	.word	0x00000000


	//----- nvinfo : EIATTR_CBANK_PARAM_SIZE
	.align		4
.L_950:
        /*0428*/ 	.byte	0x03, 0x19
        /*042a*/ 	.short	0x01d0


	//----- nvinfo : EIATTR_PARAM_CBANK
	.align		4
        /*042c*/ 	.byte	0x04, 0x0a
        /*042e*/ 	.short	(.L_952 - .L_951)
	.align		4
.L_951:
        /*0430*/ 	.word	index@(.nv.constant0._ZN5flash16flash_fwd_kernelI23Flash_fwd_kernel_traitsILi128ELi128ELi32ELi4ELb0ELb0EN7cutlass6half_tE19Flash_kernel_traitsILi128ELi128ELi32ELi4ES3_EELb0ELb0ELb1ELb1ELb0ELb0ELb1ELb0EEEvNS_16Flash_fwd_paramsE)
        /*0434*/ 	.short	0x0210
        /*0436*/ 	.short	0x01d0


	//----- nvinfo : EIATTR_SW_WAR
	.align		4
.L_952:
        /*0438*/ 	.byte	0x04, 0x36
        /*043a*/ 	.short	(.L_954 - .L_953)
.L_953:
        /*043c*/ 	.word	0x00000008
.L_954:


//--------------------- .nv.callgraph             --------------------------
	.section	.nv.callgraph,"",@"SHT_CUDA_CALLGRAPH"
	.align	4
	.sectionentsize	8
	.align		4
        /*0000*/ 	.word	0x00000000
	.align		4
        /*0004*/ 	.word	0xffffffff
	.align		4
        /*0008*/ 	.word	0x00000000
	.align		4
        /*000c*/ 	.word	0xfffffffe
	.align		4
        /*0010*/ 	.word	0x00000000
	.align		4
        /*0014*/ 	.word	0xfffffffd
	.align		4
        /*0018*/ 	.word	0x00000000
	.align		4
        /*001c*/ 	.word	0xfffffffc


//--------------------- .nv.constant4             --------------------------
	.section	.nv.constant4,"a",@progbits
	.align	8
	.align		8
.nv.constant4:
        /*0000*/ 	.dword	_ZN66_INTERNAL_d8c2bc29_30_flash_fwd_hdim128_fp16_sm80_cu_0106449f_29524cuda3std3__45__cpo5beginE
	.align		8
        /*0008*/ 	.dword	_ZN66_INTERNAL_d8c2bc29_30_flash_fwd_hdim128_fp16_sm80_cu_0106449f_29524cuda3std3__45__cpo3endE
	.align		8
        /*0010*/ 	.dword	_ZN66_INTERNAL_d8c2bc29_30_flash_fwd_hdim128_fp16_sm80_cu_0106449f_29524cuda3std3__45__cpo6cbeginE
	.align		8
        /*0018*/ 	.dword	_ZN66_INTERNAL_d8c2bc29_30_flash_fwd_hdim128_fp16_sm80_cu_0106449f_29524cuda3std3__45__cpo4cendE
	.align		8
        /*0020*/ 	.dword	_ZN66_INTERNAL_d8c2bc29_30_flash_fwd_hdim128_fp16_sm80_cu_0106449f_29524cuda3std3__468_GLOBAL__N__d8c2bc29_30_flash_fwd_hdim128_fp16_sm80_cu_0106449f_29526ignoreE
	.align		8
        /*0028*/ 	.dword	_ZN66_INTERNAL_d8c2bc29_30_flash_fwd_hdim128_fp16_sm80_cu_0106449f_29524cuda3std3__419piecewise_constructE
	.align		8
        /*0030*/ 	.dword	_ZN66_INTERNAL_d8c2bc29_30_flash_fwd_hdim128_fp16_sm80_cu_0106449f_29524cuda3std3__48in_placeE
	.align		8
        /*0038*/ 	.dword	_ZN66_INTERNAL_d8c2bc29_30_flash_fwd_hdim128_fp16_sm80_cu_0106449f_29524cuda3std6ranges3__45__cpo4swapE
	.align		8
        /*0040*/ 	.dword	_ZN66_INTERNAL_d8c2bc29_30_flash_fwd_hdim128_fp16_sm80_cu_0106449f_29524cuda3std6ranges3__45__cpo9iter_moveE
	.align		8
        /*0048*/ 	.dword	_ZN66_INTERNAL_d8c2bc29_30_flash_fwd_hdim128_fp16_sm80_cu_0106449f_29524cute7productE
	.align		8
        /*0050*/ 	.dword	_ZN66_INTERNAL_d8c2bc29_30_flash_fwd_hdim128_fp16_sm80_cu_0106449f_29524cute1_E


//--------------------- .text._ZN5flash16flash_fwd_kernelI23Flash_fwd_kernel_traitsILi128ELi128ELi64ELi4ELb0ELb0EN7cutlass6half_tE19Flash_kernel_traitsILi128ELi128ELi64ELi4ES3_EELb0ELb0ELb0ELb0ELb0ELb1ELb0ELb0EEEvNS_16Flash_fwd_paramsE --------------------------
	.section	.text._ZN5flash16flash_fwd_kernelI23Flash_fwd_kernel_traitsILi128ELi128ELi64ELi4ELb0ELb0EN7cutlass6half_tE19Flash_kernel_traitsILi128ELi128ELi64ELi4ES3_EELb0ELb0ELb0ELb0ELb0ELb1ELb0ELb0EEEvNS_16Flash_fwd_paramsE,"ax",@progbits
	.align	128
        .global         _ZN5flash16flash_fwd_kernelI23Flash_fwd_kernel_traitsILi128ELi128ELi64ELi4ELb0ELb0EN7cutlass6half_tE19Flash_kernel_traitsILi128ELi128ELi64ELi4ES3_EELb0ELb0ELb0ELb0ELb0ELb1ELb0ELb0EEEvNS_16Flash_fwd_paramsE
        .type           _ZN5flash16flash_fwd_kernelI23Flash_fwd_kernel_traitsILi128ELi128ELi64ELi4ELb0ELb0EN7cutlass6half_tE19Flash_kernel_traitsILi128ELi128ELi64ELi4ES3_EELb0ELb0ELb0ELb0ELb0ELb1ELb0ELb0EEEvNS_16Flash_fwd_paramsE,@function
        .size           _ZN5flash16flash_fwd_kernelI23Flash_fwd_kernel_traitsILi128ELi128ELi64ELi4ELb0ELb0EN7cutlass6half_tE19Flash_kernel_traitsILi128ELi128ELi64ELi4ES3_EELb0ELb0ELb0ELb0ELb0ELb1ELb0ELb0EEEvNS_16Flash_fwd_paramsE,(.L_x_2915 - _ZN5flash16flash_fwd_kernelI23Flash_fwd_kernel_traitsILi128ELi128ELi64ELi4ELb0ELb0EN7cutlass6half_tE19Flash_kernel_traitsILi128ELi128ELi64ELi4ES3_EELb0ELb0ELb0ELb0ELb0ELb1ELb0ELb0EEEvNS_16Flash_fwd_paramsE)
        .other          _ZN5flash16flash_fwd_kernelI23Flash_fwd_kernel_traitsILi128ELi128ELi64ELi4ELb0ELb0EN7cutlass6half_tE19Flash_kernel_traitsILi128ELi128ELi64ELi4ES3_EELb0ELb0ELb0ELb0ELb0ELb1ELb0ELb0EEEvNS_16Flash_fwd_paramsE,@"STO_CUDA_ENTRY STV_DEFAULT"
_ZN5flash16flash_fwd_kernelI23Flash_fwd_kernel_traitsILi128ELi128ELi64ELi4ELb0ELb0EN7cutlass6half_tE19Flash_kernel_traitsILi128ELi128ELi64ELi4ES3_EELb0ELb0ELb0ELb0ELb0ELb1ELb0ELb0EEEvNS_16Flash_fwd_paramsE:
.text._ZN5flash16flash_fwd_kernelI23Flash_fwd_kernel_traitsILi128ELi128ELi64ELi4ELb0ELb0EN7cutlass6half_tE19Flash_kernel_traitsILi128ELi128ELi64ELi4ES3_EELb0ELb0ELb0ELb0ELb0ELb1ELb0ELb0EEEvNS_16Flash_fwd_paramsE:
[----:B------:R-:W1:Y:S08]  /*0000*/  LDC R1, c[0x0][0x28] ;  /* 0x00000a00ff017b82 */ /* 0x000e700000000800 */
[----:B------:R-:W2:Y:S01]  /*0010*/  S2UR UR18, SR_CTAID.Y ;  /* 0x00000000001279c3 */ /* 0x000ea20000002600 */
[----:B------:R-:W-:Y:S01]  /*0020*/  ULDC.64 UR4, c[0x0][0x300] ;  /* 0x0000c00000047ab9 */ /* 0x000fe20000000a00 */
[----:B------:R-:W-:Y:S01]  /*0030*/  ULDC.64 UR6, c[0x0][0x2f0] ;  /* 0x0000bc0000067ab9 */ /* 0x000fe20000000a00 */
[----:B------:R-:W-:Y:S01]  /*0040*/  UISETP.NE.U32.AND UP1, UPT, UR4, URZ, UPT ;  /* 0x0000003f0400728c */ /* 0x000fe2000bf25070 */
[----:B-1----:R-:W-:Y:S01]  /*0050*/  VIADD R1, R1, 0xffffffa0 ;  /* 0xffffffa001017836 */ /* 0x002fe20000000000 */
[----:B------:R-:W-:-:S02]  /*0060*/  UISETP.NE.U32.AND UP2, UPT, UR6, URZ, UPT ;  /* 0x0000003f0600728c */ /* 0x000fc4000bf45070 */
[----:B------:R-:W-:Y:S01]  /*0070*/  UISETP.NE.AND.EX UP1, UPT, UR5, URZ, UPT, UP1 ;  /* 0x0000003f0500728c */ /* 0x000fe2000bf25310 */
[----:B------:R-:W-:Y:S01]  /*0080*/  ULDC.64 UR8, c[0x0][0x2f0] ;  /* 0x0000bc0000087ab9 */ /* 0x000fe20000000a00 */
[----:B------:R-:W-:Y:S01]  /*0090*/  UISETP.NE.AND.EX UP2, UPT, UR7, URZ, UPT, UP2 ;  /* 0x0000003f0700728c */ /* 0x000fe2000bf45320 */
[----:B------:R-:W-:-:S03]  /*00a0*/  ULDC.U8 UR6, c[0x0][0x3c2] ;  /* 0x0000f08000067ab9 */ /* 0x000fc60000000000 */
[----:B------:R-:W-:Y:S01]  /*00b0*/  PLOP3.LUT P0, PT, PT, PT, UP1, 0x80, 0x0 ;  /* 0x000000000000781c */ /* 0x000fe20003f0f018 */
[----:B------:R-:W-:Y:S01]  /*00c0*/  ULDC.64 UR4, c[0x0][0x2f8] ;  /* 0x0000be0000047ab9 */ /* 0x000fe20000000a00 */
[----:B------:R-:W-:Y:S01]  /*00d0*/  UISETP.NE.AND UP3, UPT, UR6, URZ, UPT ;  /* 0x0000003f0600728c */ /* 0x000fe2000bf65270 */
[----:B------:R-:W-:Y:S01]  /*00e0*/  PLOP3.LUT P2, PT, PT, PT, UP2, 0x80, 0x0 ;  /* 0x000000000000781c */ /* 0x000fe20003f4f028 */
[----:B------:R-:W-:Y:S01]  /*00f0*/  UISETP.EQ.U32.AND UP0, UPT, UR4, URZ, UPT ;  /* 0x0000003f0400728c */ /* 0x000fe2000bf02070 */
[----:B------:R-:W-:Y:S01]  /*0100*/  ULDC.64 UR16, c[0x0][0x208] ;  /* 0x0000820000107ab9 */ /* 0x000fe20000000a00 */
[----:B------:R-:W-:Y:S02]  /*0110*/  ULDC.64 UR6, c[0x0][0x2f8] ;  /* 0x0000be0000067ab9 */ /* 0x000fe40000000a00 */
[----:B------:R-:W-:Y:S02]  /*0120*/  UISETP.EQ.OR.EX UP0, UPT, UR5, URZ, !UP3, UP0 ;  /* 0x0000003f0500728c */ /* 0x000fe4000df02700 */
[----:B--2---:R-:W-:-:S06]  /*0130*/  UIMAD.WIDE UR8, UR18, 0x4, UR8 ;  /* 0x00000004120878a5 */ /* 0x004fcc000f8e0208 */
[----:B------:R-:W-:Y:S02]  /*0140*/  IMAD.U32 R2, RZ, RZ, UR8 ;  /* 0x00000008ff027e24 */ /* 0x000fe4000f8e00ff */
[----:B------:R-:W-:Y:S01]  /*0150*/  IMAD.U32 R3, RZ, RZ, UR9 ;  /* 0x00000009ff037e24 */ /* 0x000fe2000f8e00ff */
[----:B------:R-:W-:Y:S02]  /*0160*/  @UP1 ULDC.64 UR8, c[0x0][0x300] ;  /* 0x0000c00000081ab9 */ /* 0x000fe40000000a00 */
[----:B------:R-:W-:Y:S02]  /*0170*/  @UP1 UIMAD.WIDE UR8, UR18, 0x4, UR8 ;  /* 0x00000004120818a5 */ /* 0x000fe4000f8e0208 */
[----:B------:R-:W2:Y:S04]  /*0180*/  @P2 LDG.E R7, desc[UR16][R2.64] ;  /* 0x0000001002072981 */ /* 0x000ea8000c1e1900 */
[----:B------:R-:W-:Y:S01]  /*0190*/  IMAD.U32 R4, RZ, RZ, UR8 ;  /* 0x00000008ff047e24 */ /* 0x000fe2000f8e00ff */
[----:B------:R1:W3:Y:S01]  /*01a0*/  @P2 LDG.E R6, desc[UR16][R2.64+0x4] ;  /* 0x0000041002062981 */ /* 0x0002e2000c1e1900 */
[----:B------:R-:W-:Y:S01]  /*01b0*/  IMAD.U32 R5, RZ, RZ, UR9 ;  /* 0x00000009ff057e24 */ /* 0x000fe2000f8e00ff */
[----:B------:R-:W-:Y:S01]  /*01c0*/  PLOP3.LUT P1, PT, PT, PT, UP0, 0x80, 0x0 ;  /* 0x000000000000781c */ /* 0x000fe20003f2f008 */
[----:B------:R-:W-:-:S03]  /*01d0*/  UIMAD.WIDE UR6, UR18, 0x4, UR6 ;  /* 0x00000004120678a5 */ /* 0x000fc6000f8e0206 */
[----:B------:R-:W4:Y:S03]  /*01e0*/  @P0 LDG.E R4, desc[UR16][R4.64] ;  /* 0x0000001004040981 */ /* 0x000f26000c1e1900 */
[----:B-1----:R-:W-:Y:S02]  /*01f0*/  IMAD.U32 R2, RZ, RZ, UR6 ;  /* 0x00000006ff027e24 */ /* 0x002fe4000f8e00ff */
[----:B------:R-:W-:-:S05]  /*0200*/  IMAD.U32 R3, RZ, RZ, UR7 ;  /* 0x00000007ff037e24 */ /* 0x000fca000f8e00ff */
[----:B------:R-:W5:Y:S01]  /*0210*/  @!P1 LDG.E R0, desc[UR16][R2.64] ;  /* 0x0000001002009981 */ /* 0x000f62000c1e1900 */
[----:B------:R-:W-:Y:S01]  /*0220*/  UMOV UR14, 0xffffffff ;  /* 0xffffffff000e7882 */ /* 0x000fe20000000000 */
[----:B------:R-:W-:Y:S01]  /*0230*/  UMOV UR19, URZ ;  /* 0x0000003f00137c82 */ /* 0x000fe20008000000 */
[----:B------:R-:W1:Y:S01]  /*0240*/  S2R R155, SR_TID.X ;  /* 0x00000000009b7919 */ /* 0x000e620000002100 */
[----:B------:R-:W-:Y:S01]  /*0250*/  UMOV UR8, 0xffffffff ;  /* 0xffffffff00087882 */ /* 0x000fe20000000000 */
[----:B------:R-:W1:Y:S08]  /*0260*/  S2UR UR15, SR_CTAID.X ;  /* 0x00000000000f79c3 */ /* 0x000e700000002500 */
[----:B------:R-:W1:Y:S01]  /*0270*/  S2UR UR9, SR_CTAID.Z ;  /* 0x00000000000979c3 */ /* 0x000e620000002700 */
[----:B--2---:R-:W-:-:S02]  /*0280*/  @P2 R2UR UR14, R7 ;  /* 0x00000000070e22ca */ /* 0x004fc400000e0000 */
[----:B---3--:R-:W-:Y:S02]  /*0290*/  @P2 R2UR UR10, R6 ;  /* 0x00000000060a22ca */ /* 0x008fe400000e0000 */
[----:B----4-:R-:W-:Y:S02]  /*02a0*/  @P0 R2UR UR19, R4 ;  /* 0x00000000041302ca */ /* 0x010fe400000e0000 */
[----:B------:R-:W-:-:S04]  /*02b0*/  ISETP.NE.U32.AND P0, PT, RZ, UR4, PT ;  /* 0x00000004ff007c0c */ /* 0x000fc8000bf05070 */
[----:B------:R-:W-:-:S05]  /*02c0*/  ISETP.NE.AND.EX P0, PT, RZ, UR5, PT, P0 ;  /* 0x00000005ff007c0c */ /* 0x000fca000bf05300 */
[----:B------:R-:W-:-:S07]  /*02d0*/  @UP2 UIADD3 UR10, UR10, -UR14, URZ ;  /* 0x8000000e0a0a2290 */ /* 0x000fce000fffe03f */
[----:B------:R-:W-:Y:S01]  /*02e0*/  @!UP2 ULDC UR10, c[0x0][0x2c4] ;  /* 0x0000b100000aaab9 */ /* 0x000fe20000000800 */
[----:B-----5:R-:W-:Y:S01]  /*02f0*/  @!P1 R2UR UR8, R0 ;  /* 0x00000000000892ca */ /* 0x020fe200000e0000 */
[----:B-1----:R-:W-:-:S14]  /*0300*/  @!P0 BRA `(.L_x_0) ;  /* 0x00000000001c8947 */ /* 0x002fdc0003800000 */
[----:B------:R-:W-:-:S13]  /*0310*/  PLOP3.LUT P0, PT, PT, PT, UP3, 0x80, 0x0 ;  /* 0x000000000000781c */ /* 0x000fda0003f0f038 */
[----:B------:R-:W2:Y:S04]  /*0320*/  @P0 LDG.E R0, desc[UR16][R2.64+0x4] ;  /* 0x0000041002000981 */ /* 0x000ea8000c1e1900 */
[----:B------:R-:W3:Y:S01]  /*0330*/  @!P0 LDG.E R2, desc[UR16][R2.64] ;  /* 0x0000001002028981 */ /* 0x000ee2000c1e1900 */
[----:B--2---:R-:W-:-:S13]  /*0340*/  @P0 R2UR UR6, R0 ;  /* 0x00000000000602ca */ /* 0x004fda00000e0000 */
[----:B------:R-:W-:-:S07]  /*0350*/  @UP3 UIADD3 UR6, UR6, -UR8, URZ ;  /* 0x8000000806063290 */ /* 0x000fce000fffe03f */
[----:B---3--:R-:W-:Y:S01]  /*0360*/  @!P0 R2UR UR6, R2 ;  /* 0x00000000020682ca */ /* 0x008fe200000e0000 */
[----:B------:R-:W-:-:S14]  /*0370*/  BRA `(.L_x_1) ;  /* 0x0000000000047947 */ /* 0x000fdc0003800000 */
.L_x_0:
[----:B------:R-:W-:-:S05]  /*0380*/  ULDC UR6, c[0x0][0x2c8] ;  /* 0x0000b20000067ab9 */ /* 0x000fca0000000800 */
.L_x_1:
[----:B------:R-:W-:Y:S02]  /*0390*/  ULDC.64 UR4, c[0x0][0x308] ;  /* 0x0000c20000047ab9 */ /* 0x000fe40000000a00 */
[----:B------:R-:W-:-:S04]  /*03a0*/  UISETP.NE.U32.AND UP2, UPT, UR4, URZ, UPT ;  /* 0x0000003f0400728c */ /* 0x000fc8000bf45070 */
[----:B------:R-:W-:-:S06]  /*03b0*/  UISETP.NE.AND.EX UP2, UPT, UR5, URZ, UPT, UP2 ;  /* 0x0000003f0500728c */ /* 0x000fcc000bf45320 */
[----:B------:R-:W-:-:S05]  /*03c0*/  PLOP3.LUT P0, PT, PT, PT, UP2, 0x80, 0x0 ;  /* 0x000000000000781c */ /* 0x000fca0003f0f028 */
[----:B------:R-:W-:Y:S02]  /*03d0*/  @UP2 ULDC.64 UR4, c[0x0][0x308] ;  /* 0x0000c20000042ab9 */ /* 0x000fe40000000a00 */
[----:B------:R-:W-:-:S06]  /*03e0*/  @UP2 UIMAD.WIDE UR4, UR18, 0x4, UR4 ;  /* 0x00000004120428a5 */ /* 0x000fcc000f8e0204 */
[----:B------:R-:W-:Y:S02]  /*03f0*/  IMAD.U32 R2, RZ, RZ, UR4 ;  /* 0x00000004ff027e24 */ /* 0x000fe4000f8e00ff */
[----:B------:R-:W-:Y:S01]  /*0400*/  IMAD.U32 R3, RZ, RZ, UR5 ;  /* 0x00000005ff037e24 */ /* 0x000fe2000f8e00ff */
[----:B------:R-:W-:Y:S01]  /*0410*/  USHF.L.U32 UR11, UR15, 0x7, URZ ;  /* 0x000000070f0b7899 */ /* 0x000fe2000800063f */
[----:B------:R-:W-:-:S03]  /*0420*/  @!UP2 ULDC.64 UR4, c[0x0][0x318] ;  /* 0x0000c6000004aab9 */ /* 0x000fc60000000a00 */
[----:B------:R-:W2:Y:S01]  /*0430*/  @P0 LDG.E R0, desc[UR16][R2.64] ;  /* 0x0000001002000981 */ /* 0x000ea2000c1e1900 */
[----:B------:R-:W-:Y:S02]  /*0440*/  UISETP.GT.AND UP1, UPT, UR10, UR11, UPT ;  /* 0x0000000b0a00728c */ /* 0x000fe4000bf24270 */
[----:B------:R-:W-:-:S03]  /*0450*/  @!UP2 UISETP.NE.U32.AND UP0, UPT, UR4, URZ, UPT ;  /* 0x0000003f0400a28c */ /* 0x000fc6000bf05070 */
[----:B------:R-:W-:Y:S01]  /*0460*/  @!UP2 ULDC UR4, c[0x0][0x2cc] ;  /* 0x0000b3000004aab9 */ /* 0x000fe20000000800 */
[----:B------:R-:W-:-:S04]  /*0470*/  @!UP2 UISETP.NE.AND.EX UP0, UPT, UR5, URZ, UPT, UP0 ;  /* 0x0000003f0500a28c */ /* 0x000fc8000bf05300 */
[----:B------:R-:W-:Y:S01]  /*0480*/  @!UP2 USEL UR4, UR4, URZ, UP0 ;  /* 0x0000003f0404a287 */ /* 0x000fe20008000000 */
[----:B--2---:R-:W-:Y:S02]  /*0490*/  @P0 R2UR UR13, R0 ;  /* 0x00000000000d02ca */ /* 0x004fe400000e0000 */
[----:B------:R-:W-:-:S11]  /*04a0*/  PLOP3.LUT P0, PT, PT, PT, UP1, 0x80, 0x0 ;  /* 0x000000000000781c */ /* 0x000fd60003f0f018 */
[----:B------:R-:W-:Y:S02]  /*04b0*/  @UP2 UIADD3 UR13, UR13, -UR19, URZ ;  /* 0x800000130d0d2290 */ /* 0x000fe4000fffe03f */
[----:B------:R-:W-:Y:S01]  /*04c0*/  @!UP2 UIADD3 UR13, UR4, UR6, -UR19 ;  /* 0x00000006040da290 */ /* 0x000fe2000fffe813 */
[----:B------:R-:W-:Y:S11]  /*04d0*/  @!P0 EXIT ;  /* 0x000000000000894d */ /* 0x000ff60003800000 */
[----:B------:R-:W-:Y:S02]  /*04e0*/  UISETP.GE.AND UP0, UPT, UR13, 0x1, UPT ;  /* 0x000000010d00788c */ /* 0x000fe4000bf06270 */
[----:B------:R-:W-:-:S04]  /*04f0*/  UIADD3 UR4, UR13, 0x3f, URZ ;  /* 0x0000003f0d047890 */ /* 0x000fc8000fffe03f */
[----:B------:R-:W-:Y:S01]  /*0500*/  PLOP3.LUT P0, PT, PT, PT, UP0, 0x80, 0x0 ;  /* 0x000000000000781c */ /* 0x000fe20003f0f008 */
[----:B------:R-:W-:-:S04]  /*0510*/  USHF.R.S32.HI UR12, URZ, 0x1f, UR4 ;  /* 0x0000001f3f0c7899 */ /* 0x000fc80008011404 */
[----:B------:R-:W-:-:S08]  /*0520*/  ULEA.HI UR12, UR12, UR4, URZ, 0x6 ;  /* 0x000000040c0c7291 */ /* 0x000fd0000f8f303f */
[----:B------:R-:W-:Y:S05]  /*0530*/  @!P0 BRA `(.L_x_2) ;  /* 0x000000c000148947 */ /* 0x000fea0003800000 */
[----:B------:R-:W1:Y:S01]  /*0540*/  LDC R11, c[0x0][0x278] ;  /* 0x00009e00ff0b7b82 */ /* 0x000e620000000800 */
[----:B------:R-:W2:Y:S01]  /*0550*/  S2R R6, SR_CTAID.Z ;  /* 0x0000000000067919 */ /* 0x000ea20000002700 */
[----:B------:R-:W-:Y:S01]  /*0560*/  SHF.R.S32.HI R54, RZ, 0x1f, R155 ;  /* 0x0000001fff367819 */ /* 0x000fe2000001149b */
[----:B------:R-:W-:Y:S01]  /*0570*/  UISETP.NE.AND UP0, UPT, UR14, -0x1, UPT ;  /* 0xffffffff0e00788c */ /* 0x000fe2000bf05270 */
[----:B------:R-:W-:Y:S01]  /*0580*/  IMAD.U32 R14, RZ, RZ, UR15 ;  /* 0x0000000fff0e7e24 */ /* 0x000fe2000f8e00ff */
[----:B------:R-:W-:-:S09]  /*0590*/  UIADD3 UR5, -UR11, UR10, URZ ;  /* 0x0000000a0b057290 */ /* 0x000fd2000fffe13f */
[----:B------:R-:W-:Y:S01]  /*05a0*/  @UP0 ULDC.64 UR6, c[0x0][0x240] ;  /* 0x0000900000060ab9 */ /* 0x000fe20000000a00 */
[----:B------:R-:W-:Y:S02]  /*05b0*/  @!UP0 USHF.R.S32.HI UR10, URZ, 0x1f, UR18 ;  /* 0x0000001f3f0a8899 */ /* 0x000fe40008011412 */
[----:B------:R-:W-:-:S04]  /*05c0*/  @UP0 UIMAD.WIDE.U32 UR20, UR14, UR6, URZ ;  /* 0x000000060e1402a5 */ /* 0x000fc8000f8e003f */
[----:B------:R-:W-:Y:S01]  /*05d0*/  @UP0 UIMAD UR4, UR14, UR7, UR21 ;  /* 0x000000070e0402a4 */ /* 0x000fe2000f8e0215 */
[----:B-1----:R-:W-:Y:S02]  /*05e0*/  IABS R0, R11 ;  /* 0x0000000b00007213 */ /* 0x002fe40000000000 */
[----:B------:R-:W-:Y:S02]  /*05f0*/  @!UP0 ULDC.64 UR6, c[0x0][0x228] ;  /* 0x00008a0000068ab9 */ /* 0x000fe40000000a00 */
[----:B------:R-:W-:Y:S01]  /*0600*/  @!UP0 UIMAD UR10, UR10, UR6, URZ ;  /* 0x000000060a0a82a4 */ /* 0x000fe2000f8e023f */
[----:B------:R-:W-:Y:S01]  /*0610*/  IMAD.MOV.U32 R10, RZ, RZ, R0 ;  /* 0x000000ffff0a7224 */ /* 0x000fe200078e0000 */
[----:B------:R-:W-:Y:S02]  /*0620*/  @!UP0 UIMAD.WIDE.U32 UR22, UR18, UR6, URZ ;  /* 0x00000006121682a5 */ /* 0x000fe4000f8e003f */
[----:B------:R-:W-:Y:S01]  /*0630*/  @!UP0 UIMAD UR7, UR18, UR7, UR10 ;  /* 0x00000007120782a4 */ /* 0x000fe2000f8e020a */
[----:B------:R-:W1:Y:S01]  /*0640*/  I2F.RP R2, R10 ;  /* 0x0000000a00027306 */ /* 0x000e620000209400 */
[----:B--2---:R-:W-:-:S02]  /*0650*/  IABS R6, R6 ;  /* 0x0000000600067213 */ /* 0x004fc40000000000 */
[----:B------:R-:W-:Y:S01]  /*0660*/  @!UP0 UIADD3 UR4, UR23, UR7, URZ ;  /* 0x0000000717048290 */ /* 0x000fe2000fffe03f */
[----:B------:R-:W-:Y:S02]  /*0670*/  @!UP0 UMOV UR20, UR22 ;  /* 0x0000001600148c82 */ /* 0x000fe40008000000 */
[----:B------:R-:W-:Y:S01]  /*0680*/  ULDC.64 UR6, c[0x0][0x258] ;  /* 0x0000960000067ab9 */ /* 0x000fe20000000a00 */
[----:B------:R-:W-:Y:S01]  /*0690*/  UISETP.NE.AND UP0, UPT, UR8, -0x1, UPT ;  /* 0xffffffff0800788c */ /* 0x000fe2000bf05270 */
[----:B-1----:R-:W1:Y:S10]  /*06a0*/  MUFU.RCP R2, R2 ;  /* 0x0000000200027308 */ /* 0x002e740000001000 */
[----:B------:R-:W-:Y:S01]  /*06b0*/  @UP0 UIADD3 UR21, UR19, UR8, URZ ;  /* 0x0000000813150290 */ /* 0x000fe2000fffe03f */
[----:B------:R-:W-:-:S03]  /*06c0*/  @UP0 ULDC.64 UR10, c[0x0][0x248] ;  /* 0x00009200000a0ab9 */ /* 0x000fc60000000a00 */
[----:B------:R-:W-:Y:S02]  /*06d0*/  @UP0 UIMAD.WIDE.U32 UR24, UR21, UR10, URZ ;  /* 0x0000000a151802a5 */ /* 0x000fe4000f8e003f */
[----:B------:R-:W-:-:S04]  /*06e0*/  @UP0 UIMAD UR21, UR21, UR11, URZ ;  /* 0x0000000b151502a4 */ /* 0x000fc8000f8e023f */
[----:B------:R-:W-:Y:S01]  /*06f0*/  @UP0 UIADD3 UR21, UR25, UR21, URZ ;  /* 0x0000001519150290 */ /* 0x000fe2000fffe03f */
[----:B-1----:R-:W-:-:S04]  /*0700*/  VIADD R2, R2, 0xffffffe ;  /* 0x0ffffffe02027836 */ /* 0x002fc80000000000 */
[----:B------:R-:W1:Y:S02]  /*0710*/  F2I.FTZ.U32.TRUNC.NTZ R3, R2 ;  /* 0x0000000200037305 */ /* 0x000e64000021f000 */
[----:B-1----:R-:W-:Y:S02]  /*0720*/  IMAD.MOV R0, RZ, RZ, -R3 ;  /* 0x000000ffff007224 */ /* 0x002fe400078e0a03 */
[----:B------:R-:W-:Y:S02]  /*0730*/  IMAD.MOV.U32 R2, RZ, RZ, RZ ;  /* 0x000000ffff027224 */ /* 0x000fe400078e00ff */
[----:B------:R-:W-:-:S04]  /*0740*/  IMAD R0, R0, R10, RZ ;  /* 0x0000000a00007224 */ /* 0x000fc800078e02ff */
[----:B------:R-:W-:Y:S01]  /*0750*/  IMAD.HI.U32 R0, R3, R0, R2 ;  /* 0x0000000003007227 */ /* 0x000fe200078e0002 */
[----:B------:R-:W-:-:S04]  /*0760*/  LEA.HI R3, R54, R155, RZ, 0x3 ;  /* 0x0000009b36037211 */ /* 0x000fc800078f18ff */
[----:B------:R-:W-:Y:S01]  /*0770*/  SHF.R.S32.HI R2, RZ, 0x3, R3 ;  /* 0x00000003ff027819 */ /* 0x000fe20000011403 */
[----:B------:R-:W-:Y:S01]  /*0780*/  IMAD.HI.U32 R4, R0, R6, RZ ;  /* 0x0000000600047227 */ /* 0x000fe200078e00ff */
[----:B------:R-:W-:Y:S02]  /*0790*/  LOP3.LUT R3, R3, 0xfffffff8, RZ, 0xc0, !PT ;  /* 0xfffffff803037812 */ /* 0x000fe400078ec0ff */
[----:B------:R-:W-:Y:S01]  /*07a0*/  ISETP.GE.AND P1, PT, R2, UR5, PT ;  /* 0x0000000502007c0c */ /* 0x000fe2000bf26270 */
[----:B------:R-:W-:Y:S02]  /*07b0*/  IMAD.MOV R0, RZ, RZ, -R4 ;  /* 0x000000ffff007224 */ /* 0x000fe400078e0a04 */
[----:B------:R-:W-:Y:S01]  /*07c0*/  IMAD.IADD R53, R155, 0x1, -R3 ;  /* 0x000000019b357824 */ /* 0x000fe200078e0a03 */
[----:B------:R-:W-:Y:S01]  /*07d0*/  SHF.R.S32.HI R3, RZ, 0x1f, R2 ;  /* 0x0000001fff037819 */ /* 0x000fe20000011402 */
[----:B------:R-:W-:Y:S02]  /*07e0*/  IMAD R0, R10, R0, R6 ;  /* 0x000000000a007224 */ /* 0x000fe400078e0206 */
[----:B------:R-:W-:-:S02]  /*07f0*/  IMAD.SHL.U32 R28, R53, 0x8, RZ ;  /* 0x00000008351c7824 */ /* 0x000fc400078e00ff */
[----:B------:R-:W-:Y:S01]  /*0800*/  VIADD R5, R2, 0x40 ;  /* 0x0000004002057836 */ /* 0x000fe20000000000 */
[----:B------:R-:W-:Y:S01]  /*0810*/  ISETP.GT.U32.AND P0, PT, R10, R0, PT ;  /* 0x000000000a00720c */ /* 0x000fe20003f04070 */
[----:B------:R-:W-:Y:S01]  /*0820*/  VIADD R44, R2, 0x10 ;  /* 0x00000010022c7836 */ /* 0x000fe20000000000 */
[----:B------:R-:W-:Y:S01]  /*0830*/  SHF.R.S32.HI R29, RZ, 0x1f, R28 ;  /* 0x0000001fff1d7819 */ /* 0x000fe2000001141c */
[----:B------:R-:W1:Y:S01]  /*0840*/  @!P1 LDC.64 R8, c[0x0][0x240] ;  /* 0x00009000ff089b82 */ /* 0x000e620000000a00 */
[----:B------:R-:W-:Y:S01]  /*0850*/  IADD3 R6, P2, R28, UR20, RZ ;  /* 0x000000141c067c10 */ /* 0x000fe2000ff5e0ff */
[----:B------:R-:W-:Y:S01]  /*0860*/  IMAD.WIDE R14, R14, 0x80, R2 ;  /* 0x000000800e0e7825 */ /* 0x000fe200078e0202 */
[----:B------:R-:W-:Y:S02]  /*0870*/  ISETP.GE.AND P4, PT, R5, UR5, PT ;  /* 0x0000000505007c0c */ /* 0x000fe4000bf86270 */
[----:B------:R-:W-:Y:S01]  /*0880*/  IADD3.X R7, R29, UR4, RZ, P2, !PT ;  /* 0x000000041d077c10 */ /* 0x000fe200097fe4ff */
[----:B------:R-:W-:Y:S01]  /*0890*/  IMAD.U32 R5, RZ, RZ, UR6 ;  /* 0x00000006ff057e24 */ /* 0x000fe2000f8e00ff */
[----:B------:R-:W-:Y:S01]  /*08a0*/  ISETP.GE.AND P3, PT, R44, UR5, PT ;  /* 0x000000052c007c0c */ /* 0x000fe2000bf66270 */
[----:B------:R-:W2:Y:S01]  /*08b0*/  @!P1 LDC.64 R12, c[0x0][0x210] ;  /* 0x00008400ff0c9b82 */ /* 0x000ea20000000a00 */
[----:B------:R-:W-:Y:S01]  /*08c0*/  USHF.R.S32.HI UR4, URZ, 0x1f, UR9 ;  /* 0x0000001f3f047899 */ /* 0x000fe20008011409 */
[----:B------:R-:W-:-:S02]  /*08d0*/  @!P0 IMAD.IADD R0, R0, 0x1, -R10 ;  /* 0x0000000100008824 */ /* 0x000fc400078e0a0a */
[----:B------:R-:W-:Y:S01]  /*08e0*/  IMAD.WIDE.U32 R6, R5, UR9, R6 ;  /* 0x0000000905067c25 */ /* 0x000fe2000f8e0006 */
[----:B------:R-:W-:Y:S01]  /*08f0*/  LOP3.LUT R5, R11, UR9, RZ, 0x3c, !PT ;  /* 0x000000090b057c12 */ /* 0x000fe2000f8e3cff */
[----:B------:R-:W-:Y:S01]  /*0900*/  UIMAD UR4, UR4, UR6, URZ ;  /* 0x00000006040472a4 */ /* 0x000fe2000f8e023f */
[----:B------:R-:W-:Y:S01]  /*0910*/  ISETP.GE.U32.AND P5, PT, R0, R10, PT ;  /* 0x0000000a0000720c */ /* 0x000fe20003fa6070 */
[----:B------:R-:W-:Y:S01]  /*0920*/  @!P0 VIADD R4, R4, 0x1 ;  /* 0x0000000104048836 */ /* 0x000fe20000000000 */
[----:B------:R-:W-:Y:S01]  /*0930*/  ISETP.GE.AND P2, PT, R5, RZ, PT ;  /* 0x000000ff0500720c */ /* 0x000fe20003f46270 */
[----:B------:R-:W-:Y:S01]  /*0940*/  VIADD R49, R2, 0x20 ;  /* 0x0000002002317836 */ /* 0x000fe20000000000 */
[----:B------:R-:W-:Y:S01]  /*0950*/  ISETP.NE.AND P0, PT, R11, RZ, PT ;  /* 0x000000ff0b00720c */ /* 0x000fe20003f05270 */
[----:B------:R-:W-:Y:S01]  /*0960*/  UIMAD UR4, UR9, UR7, UR4 ;  /* 0x00000007090472a4 */ /* 0x000fe2000f8e0204 */
[----:B------:R-:W3:Y:S01]  /*0970*/  @!P3 S2R R19, SR_CgaCtaId ;  /* 0x000000000013b919 */ /* 0x000ee20000008800 */
[----:B------:R-:W4:Y:S01]  /*0980*/  S2UR UR6, SR_CgaCtaId ;  /* 0x00000000000679c3 */ /* 0x000f220000008800 */
[----:B------:R-:W-:Y:S01]  /*0990*/  ISETP.GE.AND P6, PT, R49, UR5, PT ;  /* 0x0000000531007c0c */ /* 0x000fe2000bfc6270 */
[----:B-1----:R-:W-:Y:S01]  /*09a0*/  @!P1 IMAD R0, R15, R8, RZ ;  /* 0x000000080f009224 */ /* 0x002fe200078e02ff */
[----:B------:R-:W-:Y:S01]  /*09b0*/  @!P3 MOV R16, 0x400 ;  /* 0x000004000010b802 */ /* 0x000fe20000000f00 */
[----:B------:R-:W-:Y:S01]  /*09c0*/  VIADD R5, R7, UR4 ;  /* 0x0000000407057c36 */ /* 0x000fe20008000000 */
[----:B------:R-:W-:Y:S01]  /*09d0*/  UMOV UR4, 0x400 ;  /* 0x0000040000047882 */ /* 0x000fe20000000000 */
[----:B------:R-:W-:-:S02]  /*09e0*/  @P5 VIADD R4, R4, 0x1 ;  /* 0x0000000104045836 */ /* 0x000fc40000000000 */
[----:B------:R-:W-:Y:S01]  /*09f0*/  @!P1 IMAD R10, R14, R9, R0 ;  /* 0x000000090e0a9224 */ /* 0x000fe200078e0200 */
[----:B------:R-:W1:Y:S01]  /*0a00*/  @!P3 LDC.64 R20, c[0x0][0x240] ;  /* 0x00009000ff14bb82 */ /* 0x000e620000000a00 */
[----:B------:R-:W-:Y:S02]  /*0a10*/  IMAD.MOV.U32 R34, RZ, RZ, R4 ;  /* 0x000000ffff227224 */ /* 0x000fe400078e0004 */
[----:B------:R-:W-:Y:S02]  /*0a20*/  VIADD R0, R2, 0x50 ;  /* 0x0000005002007836 */ /* 0x000fe40000000000 */
[----:B------:R-:W-:Y:S02]  /*0a30*/  @!P1 IMAD.MOV.U32 R4, RZ, RZ, R6 ;  /* 0x000000ffff049224 */ /* 0x000fe400078e0006 */
[----:B------:R-:W-:Y:S01]  /*0a40*/  @!P2 IMAD.MOV R34, RZ, RZ, -R34 ;  /* 0x000000ffff22a224 */ /* 0x000fe200078e0a22 */
[----:B------:R-:W-:Y:S01]  /*0a50*/  ISETP.GE.AND P2, PT, R0, UR5, PT ;  /* 0x0000000500007c0c */ /* 0x000fe2000bf46270 */
[----:B------:R-:W-:Y:S01]  /*0a60*/  @!P1 IMAD.WIDE.U32 R8, R14, R8, R4 ;  /* 0x000000080e089225 */ /* 0x000fe200078e0004 */
[----:B------:R-:W-:Y:S01]  /*0a70*/  @!P0 LOP3.LUT R34, RZ, R11, RZ, 0x33, !PT ;  /* 0x0000000bff228212 */ /* 0x000fe200078e33ff */
[----:B------:R-:W5:Y:S01]  /*0a80*/  @!P6 LDC.64 R22, c[0x0][0x240] ;  /* 0x00009000ff16eb82 */ /* 0x000f620000000a00 */
[C---:B------:R-:W-:Y:S01]  /*0a90*/  SHF.L.U32 R0, R2.reuse, 0x6, RZ ;  /* 0x0000000602007819 */ /* 0x040fe200000006ff */
[----:B------:R-:W-:-:S02]  /*0aa0*/  VIADD R11, R2, 0x60 ;  /* 0x00000060020b7836 */ /* 0x000fc40000000000 */
[----:B------:R-:W-:Y:S01]  /*0ab0*/  @!P1 IMAD.IADD R9, R9, 0x1, R10 ;  /* 0x0000000109099824 */ /* 0x000fe200078e020a */
[----:B--2---:R-:W-:Y:S01]  /*0ac0*/  @!P1 LEA R10, P5, R8, R12, 0x1 ;  /* 0x0000000c080a9211 */ /* 0x004fe200078a08ff */
[----:B----4-:R-:W-:Y:S01]  /*0ad0*/  ULEA UR4, UR6, UR4, 0x18 ;  /* 0x0000000406047291 */ /* 0x010fe2000f8ec03f */
[----:B------:R-:W-:Y:S01]  /*0ae0*/  LOP3.LUT R0, R0, 0x1c0, RZ, 0xc0, !PT ;  /* 0x000001c000007812 */ /* 0x000fe200078ec0ff */
[----:B------:R-:W2:Y:S01]  /*0af0*/  @!P3 LDC.64 R24, c[0x0][0x210] ;  /* 0x00008400ff18bb82 */ /* 0x000ea20000000a00 */
[----:B------:R-:W-:Y:S01]  /*0b00*/  ISETP.GE.AND P0, PT, R11, UR5, PT ;  /* 0x000000050b007c0c */ /* 0x000fe2000bf06270 */
[----:B------:R-:W-:Y:S01]  /*0b10*/  VIADD R43, R2, 0x30 ;  /* 0x00000030022b7836 */ /* 0x000fe20000000000 */
[----:B------:R-:W-:Y:S01]  /*0b20*/  @!P1 LEA.HI.X R11, R8, R13, R9, 0x1, P5 ;  /* 0x0000000d080b9211 */ /* 0x000fe200028f0c09 */
[----:B------:R-:W-:Y:S01]  /*0b30*/  @UP0 UIADD3 UR6, UR19, UR8, URZ ;  /* 0x0000000813060290 */ /* 0x000fe2000fffe03f */
[----:B------:R-:W-:Y:S02]  /*0b40*/  LOP3.LUT R9, R0, 0x38, R28, 0xf8, !PT ;  /* 0x0000003800097812 */ /* 0x000fe400078ef81c */
[----:B------:R-:W-:Y:S01]  /*0b50*/  SHF.R.U32.HI R8, RZ, 0x3, R0 ;  /* 0x00000003ff087819 */ /* 0x000fe20000011600 */
[----:B------:R-:W4:Y:S01]  /*0b60*/  @!P6 LDC.64 R26, c[0x0][0x210] ;  /* 0x00008400ff1aeb82 */ /* 0x000f220000000a00 */
[----:B------:R-:W-:Y:S01]  /*0b70*/  LEA.HI R13, R54, R155, RZ, 0x6 ;  /* 0x0000009b360d7211 */ /* 0x000fe200078f30ff */
[----:B------:R-:W-:Y:S01]  /*0b80*/  @UP0 ULDC.64 UR8, c[0x0][0x250] ;  /* 0x0000940000080ab9 */ /* 0x000fe20000000a00 */
[----:B------:R-:W-:Y:S01]  /*0b90*/  LOP3.LUT R8, R9, R8, RZ, 0x3c, !PT ;  /* 0x0000000809087212 */ /* 0x000fe200078e3cff */
[----:B------:R-:W-:Y:S01]  /*0ba0*/  @UP0 UIMAD.WIDE.U32 UR22, UR6, UR8, URZ ;  /* 0x00000008061602a5 */ /* 0x000fe2000f8e003f */
[----:B------:R-:W-:Y:S01]  /*0bb0*/  @!P3 IADD3 R0, P5, R14, 0x10, RZ ;  /* 0x000000100e00b810 */ /* 0x000fe20007fbe0ff */
[----:B------:R-:W-:Y:S01]  /*0bc0*/  IMAD.SHL.U32 R9, R13, 0x8, RZ ;  /* 0x000000080d097824 */ /* 0x000fe200078e00ff */
[----:B---3--:R-:W-:Y:S01]  /*0bd0*/  @!P3 LEA R19, R19, R16, 0x18 ;  /* 0x000000101313b211 */ /* 0x008fe200078ec0ff */
[----:B------:R-:W-:-:S02]  /*0be0*/  @UP0 UIMAD UR6, UR6, UR9, URZ ;  /* 0x00000009060602a4 */ /* 0x000fc4000f8e023f */
[----:B------:R-:W-:Y:S01]  /*0bf0*/  @!P3 IMAD.X R12, RZ, RZ, R15, P5 ;  /* 0x000000ffff0cb224 */ /* 0x000fe200028e060f */
[----:B------:R-:W-:Y:S01]  /*0c00*/  LOP3.LUT R18, R8, 0xfffffe00, R9, 0xf8, !PT ;  /* 0xfffffe0008127812 */ /* 0x000fe200078ef809 */
[----:B------:R-:W-:Y:S01]  /*0c10*/  @!P3 IMAD.MOV.U32 R8, RZ, RZ, R6 ;  /* 0x000000ffff08b224 */ /* 0x000fe200078e0006 */
[----:B------:R-:W-:Y:S01]  /*0c20*/  @!P6 IADD3 R13, P5, R14, 0x20, RZ ;  /* 0x000000200e0de810 */ /* 0x000fe20007fbe0ff */
[-C--:B-1----:R-:W-:Y:S01]  /*0c30*/  @!P3 IMAD R12, R12, R20.reuse, RZ ;  /* 0x000000140c0cb224 */ /* 0x082fe200078e02ff */
[----:B------:R-:W-:Y:S01]  /*0c40*/  LEA R246, R18, UR4, 0x1 ;  /* 0x0000000412f67c11 */ /* 0x000fe2000f8e08ff */
[----:B------:R-:W-:Y:S01]  /*0c50*/  @!P3 IMAD.MOV.U32 R9, RZ, RZ, R5 ;  /* 0x000000ffff09b224 */ /* 0x000fe200078e0005 */
[----:B------:R-:W-:Y:S01]  /*0c60*/  @UP0 UIADD3 UR20, UR23, UR6, URZ ;  /* 0x0000000617140290 */ /* 0x000fe2000fffe03f */
[----:B------:R-:W-:Y:S01]  /*0c70*/  @!P6 IMAD.X R16, RZ, RZ, R15, P5 ;  /* 0x000000ffff10e224 */ /* 0x000fe200028e060f */
[----:B------:R-:W-:Y:S01]  /*0c80*/  ISETP.GE.AND P5, PT, R43, UR5, PT ;  /* 0x000000052b007c0c */ /* 0x000fe2000bfa6270 */
[C---:B------:R-:W-:Y:S01]  /*0c90*/  @!P3 IMAD R12, R0.reuse, R21, R12 ;  /* 0x00000015000cb224 */ /* 0x040fe200078e020c */
[----:B------:R-:W-:Y:S01]  /*0ca0*/  @!PT LDS RZ, [RZ] ;  /* 0x00000000fffff984 */ /* 0x000fe20000000800 */
[----:B------:R-:W-:Y:S01]  /*0cb0*/  @!PT LDS RZ, [RZ] ;  /* 0x00000000fffff984 */ /* 0x000fe20000000800 */
[----:B------:R-:W-:Y:S01]  /*0cc0*/  @!PT LDS RZ, [RZ] ;  /* 0x00000000fffff984 */ /* 0x000fe20000000800 */
[----:B------:R-:W-:Y:S01]  /*0cd0*/  @!P1 LDGSTS.E.BYPASS.LTC128B.128 [R246], desc[UR16][R10.64] ;  /* 0x000000000af69fae */ /* 0x000fe2000b901d50 */
[----:B------:R-:W-:-:S03]  /*0ce0*/  @!P3 IMAD.WIDE.U32 R8, R0, R20, R8 ;  /* 0x000000140008b225 */ /* 0x000fc600078e0008 */
[----:B------:R1:W-:Y:S01]  /*0cf0*/  @!P1 LDGSTS.E.BYPASS.LTC128B.128 [R246+0x4000], desc[UR16][R10.64+0x80] ;  /* 0x040000800af69fae */ /* 0x0003e2000b901d50 */
[----:B-----5:R-:W-:Y:S02]  /*0d00*/  @!P6 IMAD R0, R16, R22, RZ ;  /* 0x000000161000e224 */ /* 0x020fe400078e02ff */
[----:B------:R-:W-:Y:S02]  /*0d10*/  VIADD R16, R2, 0x70 ;  /* 0x0000007002107836 */ /* 0x000fe40000000000 */
[----:B------:R-:W-:Y:S02]  /*0d20*/  @!P6 IMAD R17, R13, R23, R0 ;  /* 0x000000170d11e224 */ /* 0x000fe400078e0200 */
[----:B------:R-:W-:Y:S01]  /*0d30*/  @!P3 IMAD.IADD R0, R9, 0x1, R12 ;  /* 0x000000010900b824 */ /* 0x000fe200078e020c */
[----:B--2---:R-:W-:Y:S01]  /*0d40*/  @!P3 LEA R12, P1, R8, R24, 0x1 ;  /* 0x00000018080cb211 */ /* 0x004fe200078208ff */
[----:B------:R-:W2:Y:S01]  /*0d50*/  @!P0 S2R R23, SR_CgaCtaId ;  /* 0x0000000000178919 */ /* 0x000ea20000008800 */
[----:B------:R-:W3:Y:S01]  /*0d60*/  @!P5 LDC.64 R20, c[0x0][0x240] ;  /* 0x00009000ff14db82 */ /* 0x000ee20000000a00 */
[----:B------:R-:W2:Y:S01]  /*0d70*/  @!P2 S2R R24, SR_CgaCtaId ;  /* 0x000000000018a919 */ /* 0x000ea20000008800 */
[----:B-1----:R-:W-:Y:S01]  /*0d80*/  @!P6 MOV R11, R5 ;  /* 0x00000005000be202 */ /* 0x002fe20000000f00 */
[----:B------:R-:W-:-:S04]  /*0d90*/  @!P6 IMAD.MOV.U32 R10, RZ, RZ, R6 ;  /* 0x000000ffff0ae224 */ /* 0x000fc800078e0006 */
[----:B------:R-:W-:Y:S01]  /*0da0*/  @!P6 IMAD.WIDE.U32 R10, R13, R22, R10 ;  /* 0x000000160d0ae225 */ /* 0x000fe200078e000a */
[----:B------:R-:W-:-:S03]  /*0db0*/  @!P3 LEA.HI.X R13, R8, R25, R0, 0x1, P1 ;  /* 0x00000019080db211 */ /* 0x000fc600008f0c00 */
[----:B------:R-:W-:Y:S01]  /*0dc0*/  @!P6 IMAD.IADD R9, R11, 0x1, R17 ;  /* 0x000000010b09e824 */ /* 0x000fe200078e0211 */
[----:B----4-:R-:W-:Y:S01]  /*0dd0*/  @!P6 LEA R8, P1, R10, R26, 0x1 ;  /* 0x0000001a0a08e211 */ /* 0x010fe200078208ff */
[----:B------:R-:W-:Y:S01]  /*0de0*/  @!P3 IMAD R0, R18, 0x2, R19 ;  /* 0x000000021200b824 */ /* 0x000fe200078e0213 */
[----:B------:R-:W-:Y:S02]  /*0df0*/  @!P6 MOV R11, 0x400 ;  /* 0x00000400000be802 */ /* 0x000fe40000000f00 */
[----:B------:R-:W-:Y:S02]  /*0e00*/  @!P6 LEA.HI.X R9, R10, R27, R9, 0x1, P1 ;  /* 0x0000001b0a09e211 */ /* 0x000fe400008f0c09 */
[----:B------:R-:W-:Y:S01]  /*0e10*/  @!P5 IADD3 R17, P1, R14, 0x30, RZ ;  /* 0x000000300e11d810 */ /* 0x000fe20007f3e0ff */
[----:B------:R-:W-:Y:S01]  /*0e20*/  @!P3 LDGSTS.E.BYPASS.LTC128B.128 [R0+0x800], desc[UR16][R12.64] ;  /* 0x008000000c00bfae */ /* 0x000fe2000b901d50 */
[----:B------:R-:W1:Y:S01]  /*0e30*/  @!P4 LDC.64 R26, c[0x0][0x240] ;  /* 0x00009000ff1acb82 */ /* 0x000e620000000a00 */
[----:B------:R-:W-:-:S02]  /*0e40*/  @!P5 MOV R10, 0x400 ;  /* 0x00000400000ad802 */ /* 0x000fc40000000f00 */
[----:B------:R-:W-:Y:S01]  /*0e50*/  @!P5 IMAD.X R25, RZ, RZ, R15, P1 ;  /* 0x000000ffff19d224 */ /* 0x000fe200008e060f */
[----:B------:R-:W-:Y:S01]  /*0e60*/  @!P4 IADD3 R19, P1, R14, 0x40, RZ ;  /* 0x000000400e13c810 */ /* 0x000fe20007f3e0ff */
[----:B------:R4:W-:Y:S01]  /*0e70*/  @!P3 LDGSTS.E.BYPASS.LTC128B.128 [R0+0x4800], desc[UR16][R12.64+0x80] ;  /* 0x048000800c00bfae */ /* 0x0009e2000b901d50 */
[----:B------:R-:W-:-:S03]  /*0e80*/  ISETP.GE.AND P3, PT, R16, UR5, PT ;  /* 0x0000000510007c0c */ /* 0x000fc6000bf66270 */
[--C-:B------:R-:W-:Y:S01]  /*0e90*/  @!P4 IMAD.X R35, RZ, RZ, R15.reuse, P1 ;  /* 0x000000ffff23c224 */ /* 0x100fe200008e060f */
[C---:B------:R-:W-:Y:S01]  /*0ea0*/  @!P2 IADD3 R36, P1, R14.reuse, 0x50, RZ ;  /* 0x000000500e24a810 */ /* 0x040fe20007f3e0ff */
[----:B------:R-:W5:Y:S04]  /*0eb0*/  @!P6 S2R R16, SR_CgaCtaId ;  /* 0x000000000010e919 */ /* 0x000f680000008800 */
[----:B------:R-:W-:Y:S01]  /*0ec0*/  @!P2 IMAD.X R45, RZ, RZ, R15, P1 ;  /* 0x000000ffff2da224 */ /* 0x000fe200008e060f */
[----:B------:R-:W-:-:S03]  /*0ed0*/  @!P0 IADD3 R37, P1, R14, 0x60, RZ ;  /* 0x000000600e258810 */ /* 0x000fc60007f3e0ff */
[----:B------:R-:W1:Y:S02]  /*0ee0*/  @!P3 S2R R22, SR_CgaCtaId ;  /* 0x000000000016b919 */ /* 0x000e640000008800 */
[----:B------:R-:W-:Y:S01]  /*0ef0*/  @!P0 IMAD.X R46, RZ, RZ, R15, P1 ;  /* 0x000000ffff2e8224 */ /* 0x000fe200008e060f */
[----:B------:R-:W-:-:S05]  /*0f00*/  @!P3 IADD3 R42, P1, R14, 0x70, RZ ;  /* 0x000000700e2ab810 */ /* 0x000fca0007f3e0ff */
[----:B------:R-:W-:Y:S01]  /*0f10*/  @!P3 IMAD.X R51, RZ, RZ, R15, P1 ;  /* 0x000000ffff33b224 */ /* 0x000fe200008e060f */
[----:B------:R-:W-:Y:S01]  /*0f20*/  PLOP3.LUT P1, PT, PT, PT, UP0, 0x80, 0x0 ;  /* 0x000000000000781c */ /* 0x000fe20003f2f008 */
[----:B----4-:R-:W4:Y:S01]  /*0f30*/  @!P5 S2R R13, SR_CgaCtaId ;  /* 0x00000000000dd919 */ /* 0x010f220000008800 */
[----:B------:R-:W-:Y:S01]  /*0f40*/  @!P4 MOV R0, 0x400 ;  /* 0x000004000000c802 */ /* 0x000fe20000000f00 */
[----:B------:R-:W2:Y:S01]  /*0f50*/  @!P4 S2R R12, SR_CgaCtaId ;  /* 0x00000000000cc919 */ /* 0x000ea20000008800 */
[----:B-----5:R-:W-:Y:S02]  /*0f60*/  @!P6 LEA R16, R16, R11, 0x18 ;  /* 0x0000000b1010e211 */ /* 0x020fe400078ec0ff */
[----:B----4-:R-:W-:Y:S02]  /*0f70*/  @!P5 LEA R15, R13, R10, 0x18 ;  /* 0x0000000a0d0fd211 */ /* 0x010fe400078ec0ff */
[----:B--2---:R-:W-:-:S05]  /*0f80*/  @!P4 LEA R47, R12, R0, 0x18 ;  /* 0x000000000c2fc211 */ /* 0x004fca00078ec0ff */
[----:B-1-3--:R-:W-:Y:S05]  /*0f90*/  @P1 BRA `(.L_x_3) ;  /* 0x0000000000301947 */ /* 0x00afea0003800000 */
[----:B------:R-:W-:Y:S01]  /*0fa0*/  USHF.R.S32.HI UR23, URZ, 0x1f, UR19 ;  /* 0x0000001f3f177899 */ /* 0x000fe20008011413 */
[----:B------:R-:W-:Y:S01]  /*0fb0*/  ULDC.64 UR10, c[0x0][0x248] ;  /* 0x00009200000a7ab9 */ /* 0x000fe20000000a00 */
[----:B------:R-:W-:Y:S02]  /*0fc0*/  USHF.R.S32.HI UR21, URZ, 0x1f, UR18 ;  /* 0x0000001f3f157899 */ /* 0x000fe40008011412 */
[----:B------:R-:W-:Y:S02]  /*0fd0*/  UIMAD UR23, UR23, UR10, URZ ;  /* 0x0000000a171772a4 */ /* 0x000fe4000f8e023f */
[----:B------:R-:W-:Y:S02]  /*0fe0*/  UIMAD.WIDE.U32 UR24, UR19, UR10, URZ ;  /* 0x0000000a131872a5 */ /* 0x000fe4000f8e003f */
[----:B------:R-:W-:Y:S01]  /*0ff0*/  UIMAD UR23, UR19, UR11, UR23 ;  /* 0x0000000b131772a4 */ /* 0x000fe2000f8e0217 */
[----:B------:R-:W-:-:S03]  /*1000*/  ULDC.64 UR6, c[0x0][0x230] ;  /* 0x00008c0000067ab9 */ /* 0x000fc60000000a00 */
[----:B------:R-:W-:Y:S02]  /*1010*/  UIADD3 UR25, UR25, UR23, URZ ;  /* 0x0000001719197290 */ /* 0x000fe4000fffe03f */
[----:B------:R-:W-:Y:S02]  /*1020*/  UIMAD UR21, UR21, UR6, URZ ;  /* 0x00000006151572a4 */ /* 0x000fe4000f8e023f */
[----:B------:R-:W-:Y:S02]  /*1030*/  UIMAD.WIDE.U32 UR24, UR18, UR6, UR24 ;  /* 0x00000006121872a5 */ /* 0x000fe4000f8e0018 */
[----:B------:R-:W-:-:S04]  /*1040*/  UIMAD UR7, UR18, UR7, UR21 ;  /* 0x00000007120772a4 */ /* 0x000fc8000f8e0215 */
[----:B------:R-:W-:-:S12]  /*1050*/  UIADD3 UR21, UR25, UR7, URZ ;  /* 0x0000000719157290 */ /* 0x000fd8000fffe03f */
.L_x_3:
[----:B------:R-:W-:Y:S01]  /*1060*/  @!P2 MOV R12, 0x400 ;  /* 0x00000400000ca802 */ /* 0x000fe20000000f00 */
[----:B------:R-:W-:Y:S06]  /*1070*/  @P1 BRA `(.L_x_4) ;  /* 0x0000000000301947 */ /* 0x000fec0003800000 */
[----:B------:R-:W-:Y:S01]  /*1080*/  USHF.R.S32.HI UR20, URZ, 0x1f, UR19 ;  /* 0x0000001f3f147899 */ /* 0x000fe20008011413 */
[----:B------:R-:W-:Y:S01]  /*1090*/  ULDC.64 UR8, c[0x0][0x250] ;  /* 0x0000940000087ab9 */ /* 0x000fe20000000a00 */
[----:B------:R-:W-:Y:S02]  /*10a0*/  ULDC.64 UR6, c[0x0][0x238] ;  /* 0x00008e0000067ab9 */ /* 0x000fe40000000a00 */
[----:B------:R-:W-:Y:S02]  /*10b0*/  UIMAD UR20, UR20, UR8, URZ ;  /* 0x00000008141472a4 */ /* 0x000fe4000f8e023f */
[----:B------:R-:W-:Y:S02]  /*10c0*/  UIMAD.WIDE.U32 UR22, UR19, UR8, URZ ;  /* 0x00000008131672a5 */ /* 0x000fe4000f8e003f */
[----:B------:R-:W-:Y:S02]  /*10d0*/  UIMAD UR20, UR19, UR9, UR20 ;  /* 0x00000009131472a4 */ /* 0x000fe4000f8e0214 */
[----:B------:R-:W-:-:S02]  /*10e0*/  USHF.R.S32.HI UR19, URZ, 0x1f, UR18 ;  /* 0x0000001f3f137899 */ /* 0x000fc40008011412 */
[----:B------:R-:W-:Y:S02]  /*10f0*/  UIADD3 UR23, UR23, UR20, URZ ;  /* 0x0000001417177290 */ /* 0x000fe4000fffe03f */
[----:B------:R-:W-:Y:S02]  /*1100*/  UIMAD UR19, UR19, UR6, URZ ;  /* 0x00000006131372a4 */ /* 0x000fe4000f8e023f */
[----:B------:R-:W-:Y:S02]  /*1110*/  UIMAD.WIDE.U32 UR22, UR18, UR6, UR22 ;  /* 0x00000006121672a5 */ /* 0x000fe4000f8e0016 */
[----:B------:R-:W-:-:S04]  /*1120*/  UIMAD UR7, UR18, UR7, UR19 ;  /* 0x00000007120772a4 */ /* 0x000fc8000f8e0213 */
[----:B------:R-:W-:-:S12]  /*1130*/  UIADD3 UR20, UR23, UR7, URZ ;  /* 0x0000000717147290 */ /* 0x000fd8000fffe03f */
.L_x_4:
[----:B------:R-:W-:Y:S01]  /*1140*/  IMAD R0, R3, UR10, RZ ;  /* 0x0000000a03007c24 */ /* 0x000fe2000f8e02ff */
[----:B------:R-:W1:Y:S01]  /*1150*/  @!P5 LDC.64 R40, c[0x0][0x210] ;  /* 0x00008400ff28db82 */ /* 0x000e620000000a00 */
[C---:B------:R-:W-:Y:S01]  /*1160*/  IMAD.WIDE.U32 R10, R2.reuse, UR10, R28 ;  /* 0x0000000a020a7c25 */ /* 0x040fe2000f8e001c */
[----:B------:R-:W-:Y:S01]  /*1170*/  @!P3 MOV R4, 0x400 ;  /* 0x000004000004b802 */ /* 0x000fe20000000f00 */
[----:B------:R-:W-:Y:S01]  /*1180*/  ULEA.HI.SX32 UR18, UR12, 0xffffffff, 0x1a ;  /* 0xffffffff0c127891 */ /* 0x000fe2000f8fd23f */
[----:B------:R-:W-:Y:S01]  /*1190*/  @!P0 MOV R7, 0x400 ;  /* 0x0000040000078802 */ /* 0x000fe20000000f00 */
[----:B------:R-:W-:Y:S01]  /*11a0*/  IMAD R0, R2, UR11, R0 ;  /* 0x0000000b02007c24 */ /* 0x000fe2000f8e0200 */
[----:B------:R-:W-:Y:S01]  /*11b0*/  IADD3 R32, P1, R10, UR24, RZ ;  /* 0x000000180a207c10 */ /* 0x000fe2000ff3e0ff */
[--C-:B------:R-:W-:Y:S01]  /*11c0*/  @!P0 IMAD.MOV.U32 R13, RZ, RZ, R5.reuse ;  /* 0x000000ffff0d8224 */ /* 0x100fe200078e0005 */
[----:B------:R-:W-:Y:S01]  /*11d0*/  @!P3 LEA R52, R22, R4, 0x18 ;  /* 0x000000041634b211 */ /* 0x000fe200078ec0ff */
[----:B------:R-:W-:Y:S01]  /*11e0*/  @!P5 IMAD R4, R25, R20, RZ ;  /* 0x000000141904d224 */ /* 0x000fe200078e02ff */
[----:B------:R-:W-:Y:S01]  /*11f0*/  IADD3.X R33, R11, UR21, R0, P1, !PT ;  /* 0x000000150b217c10 */ /* 0x000fe20008ffe400 */
[----:B------:R-:W-:Y:S01]  /*1200*/  @!P6 IMAD R0, R18, 0x2, R16 ;  /* 0x000000021200e824 */ /* 0x000fe200078e0210 */
[----:B------:R-:W-:Y:S01]  /*1210*/  @!P0 LEA R50, R23, R7, 0x18 ;  /* 0x0000000717328211 */ /* 0x000fe200078ec0ff */
[----:B------:R-:W2:Y:S01]  /*1220*/  @!P4 LDC.64 R38, c[0x0][0x210] ;  /* 0x00008400ff26cb82 */ /* 0x000ea20000000a00 */
[C---:B------:R-:W-:Y:S01]  /*1230*/  @!P5 IMAD R7, R17.reuse, R21, R4 ;  /* 0x000000151107d224 */ /* 0x040fe200078e0204 */
[----:B------:R-:W-:Y:S01]  /*1240*/  @!P2 LEA R48, R24, R12, 0x18 ;  /* 0x0000000c1830a211 */ /* 0x000fe200078ec0ff */
[----:B------:R-:W-:Y:S01]  /*1250*/  @!P5 IMAD.MOV.U32 R4, RZ, RZ, R6 ;  /* 0x000000ffff04d224 */ /* 0x000fe200078e0006 */
[----:B------:R-:W-:Y:S01]  /*1260*/  @!PT LDS RZ, [RZ] ;  /* 0x00000000fffff984 */ /* 0x000fe20000000800 */
[----:B------:R-:W-:Y:S01]  /*1270*/  @!PT LDS RZ, [RZ] ;  /* 0x00000000fffff984 */ /* 0x000fe20000000800 */
[----:B------:R-:W-:Y:S01]  /*1280*/  @!PT LDS RZ, [RZ] ;  /* 0x00000000fffff984 */ /* 0x000fe20000000800 */
[----:B------:R-:W-:Y:S01]  /*1290*/  @!P6 LDGSTS.E.BYPASS.LTC128B.128 [R0+0x1000], desc[UR16][R8.64] ;  /* 0x010000000800efae */ /* 0x000fe2000b901d50 */
[--C-:B------:R-:W-:Y:S01]  /*12a0*/  @!P3 IMAD.MOV.U32 R21, RZ, RZ, R5.reuse ;  /* 0x000000ffff15b224 */ /* 0x100fe200078e0005 */
[----:B------:R-:W-:Y:S01]  /*12b0*/  UIMAD UR19, UR18, -0x40, UR13 ;  /* 0xffffffc0121378a4 */ /* 0x000fe2000f8e020d */
[----:B------:R-:W-:Y:S01]  /*12c0*/  @!P5 IMAD.WIDE.U32 R10, R17, R20, R4 ;  /* 0x00000014110ad225 */ /* 0x000fe200078e0004 */
[----:B------:R-:W3:Y:S01]  /*12d0*/  @!P2 LDC.64 R30, c[0x0][0x240] ;  /* 0x00009000ff1eab82 */ /* 0x000ee20000000a00 */
[----:B------:R4:W-:Y:S01]  /*12e0*/  @!P6 LDGSTS.E.BYPASS.LTC128B.128 [R0+0x5000], desc[UR16][R8.64+0x80] ;  /* 0x050000800800efae */ /* 0x0009e2000b901d50 */
[----:B------:R-:W-:Y:S01]  /*12f0*/  ULDC.64 UR6, c[0x0][0x260] ;  /* 0x0000980000067ab9 */ /* 0x000fe20000000a00 */
[--C-:B------:R-:W-:Y:S01]  /*1300*/  @!P4 IMAD.MOV.U32 R4, RZ, RZ, R6.reuse ;  /* 0x000000ffff04c224 */ /* 0x100fe200078e0006 */
[----:B------:R-:W-:Y:S01]  /*1310*/  ISETP.GE.AND P6, PT, R2, UR19, PT ;  /* 0x0000001302007c0c */ /* 0x000fe2000bfc6270 */
[--C-:B------:R-:W-:Y:S01]  /*1320*/  @!P0 IMAD.MOV.U32 R12, RZ, RZ, R6.reuse ;  /* 0x000000ffff0c8224 */ /* 0x100fe200078e0006 */
[----:B------:R-:W-:Y:S01]  /*1330*/  USHF.L.U64.HI UR23, UR10, 0x6, UR11 ;  /* 0x000000060a177899 */ /* 0x000fe2000801020b */
[----:B------:R-:W-:Y:S01]  /*1340*/  @!P3 IMAD.MOV.U32 R20, RZ, RZ, R6 ;  /* 0x000000ffff14b224 */ /* 0x000fe200078e0006 */
[----:B------:R-:W5:Y:S01]  /*1350*/  @!P0 LDC.64 R22, c[0x0][0x240] ;  /* 0x00009000ff168b82 */ /* 0x000f620000000a00 */
[----:B------:R-:W-:Y:S01]  /*1360*/  IMAD.WIDE.U32 R56, R34, UR6, R32 ;  /* 0x0000000622387c25 */ /* 0x000fe2000f8e0020 */
[----:B------:R-:W-:-:S02]  /*1370*/  USHF.L.U32 UR24, UR10, 0x6, URZ ;  /* 0x000000060a187899 */ /* 0x000fc4000800063f */
[----:B------:R-:W-:Y:S01]  /*1380*/  USHF.R.S32.HI UR21, URZ, 0x1f, UR18 ;  /* 0x0000001f3f157899 */ /* 0x000fe20008011412 */
[----:B------:R-:W-:Y:S01]  /*1390*/  IMAD.MOV.U32 R166, RZ, RZ, R56 ;  /* 0x000000ffffa67224 */ /* 0x000fe200078e0038 */
[----:B------:R-:W-:Y:S01]  /*13a0*/  UIMAD.WIDE.U32 UR26, UR10, 0x20, URZ ;  /* 0x000000200a1a78a5 */ /* 0x000fe2000f8e003f */
[----:B------:R-:W-:Y:S01]  /*13b0*/  STL.64 [R1+0x20], R56 ;  /* 0x0000203801007387 */ /* 0x000fe20000100a00 */
[----:B------:R-:W5:Y:S01]  /*13c0*/  @!P0 LDC.64 R24, c[0x0][0x210] ;  /* 0x00008400ff188b82 */ /* 0x000f620000000a00 */
[----:B------:R-:W-:-:S07]  /*13d0*/  IMAD.U32 R154, RZ, RZ, UR24 ;  /* 0x00000018ff9a7e24 */ /* 0x000fce000f8e00ff */
[----:B------:R-:W5:Y:S01]  /*13e0*/  @!P3 LDC.64 R16, c[0x0][0x240] ;  /* 0x00009000ff10bb82 */ /* 0x000f620000000a00 */
[-C--:B----4-:R-:W-:Y:S02]  /*13f0*/  @!P4 IMAD R0, R35, R26.reuse, RZ ;  /* 0x0000001a2300c224 */ /* 0x090fe400078e02ff */
[----:B------:R-:W-:Y:S01]  /*1400*/  @!P4 IMAD.WIDE.U32 R8, R19, R26, R4 ;  /* 0x0000001a1308c225 */ /* 0x000fe200078e0004 */
[----:B-1----:R-:W-:-:S03]  /*1410*/  @!P5 LEA R4, P1, R10, R40, 0x1 ;  /* 0x000000280a04d211 */ /* 0x002fc600078208ff */
[----:B------:R-:W-:Y:S02]  /*1420*/  @!P4 IMAD R14, R19, R27, R0 ;  /* 0x0000001b130ec224 */ /* 0x000fe400078e0200 */
[----:B------:R-:W1:Y:S01]  /*1430*/  @!P2 LDC.64 R26, c[0x0][0x210] ;  /* 0x00008400ff1aab82 */ /* 0x000e620000000a00 */
[----:B------:R-:W-:Y:S02]  /*1440*/  @!P5 IMAD.IADD R0, R11, 0x1, R7 ;  /* 0x000000010b00d824 */ /* 0x000fe400078e0207 */
[----:B------:R-:W-:Y:S02]  /*1450*/  @!P2 IMAD.MOV.U32 R7, RZ, RZ, R5 ;  /* 0x000000ffff07a224 */ /* 0x000fe400078e0005 */
[----:B------:R-:W-:Y:S01]  /*1460*/  @!P4 IMAD.IADD R9, R9, 0x1, R14 ;  /* 0x000000010909c824 */ /* 0x000fe200078e020e */
[----:B------:R-:W-:Y:S01]  /*1470*/  @!P5 LEA.HI.X R5, R10, R41, R0, 0x1, P1 ;  /* 0x000000290a05d211 */ /* 0x000fe200008f0c00 */
[----:B------:R-:W-:Y:S01]  /*1480*/  @!P5 IMAD R0, R18, 0x2, R15 ;  /* 0x000000021200d824 */ /* 0x000fe200078e020f */
[----:B--2---:R-:W-:-:S04]  /*1490*/  @!P4 LEA R10, P1, R8, R38, 0x1 ;  /* 0x00000026080ac211 */ /* 0x004fc800078208ff */
[----:B------:R-:W-:Y:S01]  /*14a0*/  @!P5 LDGSTS.E.BYPASS.LTC128B.128 [R0+0x1800], desc[UR16][R4.64] ;  /* 0x018000000400dfae */ /* 0x000fe2000b901d50 */
[----:B------:R-:W-:-:S03]  /*14b0*/  @!P4 LEA.HI.X R11, R8, R39, R9, 0x1, P1 ;  /* 0x00000027080bc211 */ /* 0x000fc600008f0c09 */
[----:B------:R3:W-:Y:S01]  /*14c0*/  @!P5 LDGSTS.E.BYPASS.LTC128B.128 [R0+0x5800], desc[UR16][R4.64+0x80] ;  /* 0x058000800400dfae */ /* 0x0007e2000b901d50 */
[----:B------:R-:W-:Y:S01]  /*14d0*/  ISETP.GE.AND P5, PT, R44, UR19, PT ;  /* 0x000000132c007c0c */ /* 0x000fe2000bfa6270 */
[----:B---3--:R-:W-:Y:S02]  /*14e0*/  @!P2 IMAD R4, R45, R30, RZ ;  /* 0x0000001e2d04a224 */ /* 0x008fe400078e02ff */
[----:B-----5:R-:W-:Y:S02]  /*14f0*/  @!P0 IMAD R0, R46, R22, RZ ;  /* 0x000000162e008224 */ /* 0x020fe400078e02ff */
[C---:B------:R-:W-:Y:S02]  /*1500*/  @!P2 IMAD R8, R36.reuse, R31, R4 ;  /* 0x0000001f2408a224 */ /* 0x040fe400078e0204 */
[----:B------:R-:W-:-:S04]  /*1510*/  @!P2 IMAD.WIDE.U32 R4, R36, R30, R6 ;  /* 0x0000001e2404a225 */ /* 0x000fc800078e0006 */
[----:B------:R-:W-:Y:S02]  /*1520*/  @!P0 IMAD R14, R37, R23, R0 ;  /* 0x00000017250e8224 */ /* 0x000fe400078e0200 */
[----:B------:R-:W-:Y:S02]  /*1530*/  @!P4 IMAD R0, R18, 0x2, R47 ;  /* 0x000000021200c824 */ /* 0x000fe400078e022f */
[----:B------:R-:W-:Y:S01]  /*1540*/  @!P2 IMAD.IADD R5, R5, 0x1, R8 ;  /* 0x000000010505a824 */ /* 0x000fe200078e0208 */
[C---:B-1----:R-:W-:Y:S01]  /*1550*/  @!P2 LEA R8, P1, R4.reuse, R26, 0x1 ;  /* 0x0000001a0408a211 */ /* 0x042fe200078208ff */
[----:B------:R-:W-:Y:S01]  /*1560*/  @!P0 IMAD.WIDE.U32 R6, R37, R22, R12 ;  /* 0x0000001625068225 */ /* 0x000fe200078e000c */
[----:B------:R-:W-:Y:S01]  /*1570*/  @!P4 LDGSTS.E.BYPASS.LTC128B.128 [R0+0x2000], desc[UR16][R10.64] ;  /* 0x020000000a00cfae */ /* 0x000fe2000b901d50 */
[----:B------:R-:W-:Y:S02]  /*1580*/  SHF.R.S32.HI R22, RZ, 0x1f, R34 ;  /* 0x0000001fff167819 */ /* 0x000fe40000011422 */
[----:B------:R-:W-:Y:S01]  /*1590*/  @!P2 LEA.HI.X R9, R4, R27, R5, 0x1, P1 ;  /* 0x0000001b0409a211 */ /* 0x000fe200008f0c05 */
[----:B------:R1:W-:Y:S01]  /*15a0*/  @!P4 LDGSTS.E.BYPASS.LTC128B.128 [R0+0x6000], desc[UR16][R10.64+0x80] ;  /* 0x060000800a00cfae */ /* 0x0003e2000b901d50 */
[----:B------:R-:W-:Y:S01]  /*15b0*/  @!P0 IMAD.IADD R5, R7, 0x1, R14 ;  /* 0x0000000107058824 */ /* 0x000fe200078e020e */
[----:B------:R-:W-:Y:S01]  /*15c0*/  @!P0 LEA R4, P1, R6, R24, 0x1 ;  /* 0x0000001806048211 */ /* 0x000fe200078208ff */
[----:B------:R-:W2:Y:S01]  /*15d0*/  @!P6 S2R R14, SR_CgaCtaId ;  /* 0x00000000000ee919 */ /* 0x000ea20000008800 */
[----:B------:R-:W-:-:S02]  /*15e0*/  LEA.HI R12, R54, R155, RZ, 0x4 ;  /* 0x0000009b360c7211 */ /* 0x000fc400078f20ff */
[----:B------:R-:W-:Y:S01]  /*15f0*/  @!P0 LEA.HI.X R5, R6, R25, R5, 0x1, P1 ;  /* 0x0000001906058211 */ /* 0x000fe200008f0c05 */
[----:B------:R-:W-:Y:S01]  /*1600*/  @!P3 IMAD R6, R51, R16, RZ ;  /* 0x000000103306b224 */ /* 0x000fe200078e02ff */
[----:B------:R-:W-:Y:S02]  /*1610*/  ISETP.GE.AND P1, PT, R43, UR19, PT ;  /* 0x000000132b007c0c */ /* 0x000fe4000bf26270 */
[----:B------:R-:W-:Y:S01]  /*1620*/  SHF.R.S32.HI R13, RZ, 0x4, R12 ;  /* 0x00000004ff0d7819 */ /* 0x000fe2000001140c */
[----:B------:R-:W-:Y:S01]  /*1630*/  @!P3 IMAD R6, R42, R17, R6 ;  /* 0x000000112a06b224 */ /* 0x000fe200078e0206 */
[----:B------:R-:W-:-:S09]  /*1640*/  ISETP.GE.AND P4, PT, R44, UR19, PT ;  /* 0x000000132c007c0c */ /* 0x000fd2000bf86270 */
[----:B------:R-:W3:Y:S01]  /*1650*/  @!P1 S2R R17, SR_CgaCtaId ;  /* 0x0000000000119919 */ /* 0x000ee20000008800 */
[----:B------:R-:W-:Y:S01]  /*1660*/  VOTEU.ALL UP0, P1 ;  /* 0x00000000003f7886 */ /* 0x000fe20000800000 */
[----:B-1----:R-:W-:Y:S01]  /*1670*/  @!P2 IMAD R0, R18, 0x2, R48 ;  /* 0x000000021200a824 */ /* 0x002fe200078e0230 */
[----:B------:R-:W1:Y:S04]  /*1680*/  @!P6 LDC.64 R10, c[0x0][0x218] ;  /* 0x00008600ff0aeb82 */ /* 0x000e680000000a00 */
[----:B------:R-:W-:Y:S04]  /*1690*/  @!P2 LDGSTS.E.BYPASS.LTC128B.128 [R0+0x2800], desc[UR16][R8.64] ;  /* 0x028000000800afae */ /* 0x000fe8000b901d50 */
[----:B------:R4:W-:Y:S01]  /*16a0*/  @!P2 LDGSTS.E.BYPASS.LTC128B.128 [R0+0x6800], desc[UR16][R8.64+0x80] ;  /* 0x068000800800afae */ /* 0x0009e2000b901d50 */
[----:B------:R-:W-:-:S13]  /*16b0*/  ISETP.GE.AND P2, PT, R49, UR19, PT ;  /* 0x0000001331007c0c */ /* 0x000fda000bf46270 */
[----:B------:R-:W5:Y:S01]  /*16c0*/  @!P2 S2R R19, SR_CgaCtaId ;  /* 0x000000000013a919 */ /* 0x000f620000008800 */
[----:B----4-:R-:W4:Y:S01]  /*16d0*/  @!P3 LDC.64 R8, c[0x0][0x210] ;  /* 0x00008400ff08bb82 */ /* 0x010f220000000a00 */
[----:B------:R-:W-:-:S05]  /*16e0*/  @!P0 IMAD R0, R18, 0x2, R50 ;  /* 0x0000000212008824 */ /* 0x000fca00078e0232 */
[----:B------:R-:W-:Y:S04]  /*16f0*/  @!P0 LDGSTS.E.BYPASS.LTC128B.128 [R0+0x3000], desc[UR16][R4.64] ;  /* 0x0300000004008fae */ /* 0x000fe8000b901d50 */
[----:B------:R2:W-:Y:S02]  /*1700*/  @!P0 LDGSTS.E.BYPASS.LTC128B.128 [R0+0x7000], desc[UR16][R4.64+0x80] ;  /* 0x0700008004008fae */ /* 0x0005e4000b901d50 */
[----:B--2---:R-:W-:Y:S02]  /*1710*/  @!P3 IMAD.WIDE.U32 R4, R42, R16, R20 ;  /* 0x000000102a04b225 */ /* 0x004fe400078e0014 */
[----:B------:R-:W2:Y:S01]  /*1720*/  @!P5 S2R R16, SR_CgaCtaId ;  /* 0x000000000010d919 */ /* 0x000ea20000008800 */
[----:B------:R-:W3:Y:S01]  /*1730*/  @!P2 LDC.64 R20, c[0x0][0x218] ;  /* 0x00008600ff14ab82 */ /* 0x000ee20000000a00 */
[----:B------:R-:W-:Y:S01]  /*1740*/  IMAD R0, R22, UR6, RZ ;  /* 0x0000000616007c24 */ /* 0x000fe2000f8e02ff */
[----:B----4-:R-:W-:Y:S01]  /*1750*/  @!P3 LEA R8, P0, R4, R8, 0x1 ;  /* 0x000000080408b211 */ /* 0x010fe200078008ff */
[----:B------:R-:W-:Y:S01]  /*1760*/  @!P3 IMAD.IADD R6, R5, 0x1, R6 ;  /* 0x000000010506b824 */ /* 0x000fe200078e0206 */
[----:B------:R-:W-:Y:S01]  /*1770*/  UIMAD UR6, UR23, UR18, URZ ;  /* 0x00000012170672a4 */ /* 0x000fe2000f8e023f */
[----:B------:R-:W-:-:S03]  /*1780*/  IMAD R0, R34, UR7, R0 ;  /* 0x0000000722007c24 */ /* 0x000fc6000f8e0200 */
[----:B------:R-:W-:Y:S01]  /*1790*/  @!P3 LEA.HI.X R9, R4, R9, R6, 0x1, P0 ;  /* 0x000000090409b211 */ /* 0x000fe200000f0c06 */
[----:B------:R-:W-:Y:S01]  /*17a0*/  IMAD.IADD R167, R57, 0x1, R0 ;  /* 0x0000000139a77824 */ /* 0x000fe200078e0200 */
[----:B------:R-:W-:Y:S01]  /*17b0*/  UIMAD UR6, UR21, UR24, UR6 ;  /* 0x00000018150672a4 */ /* 0x000fe2000f8e0206 */
[----:B------:R-:W-:Y:S02]  /*17c0*/  @!P3 IMAD R0, R18, 0x2, R52 ;  /* 0x000000021200b824 */ /* 0x000fe400078e0234 */
[----:B------:R-:W-:Y:S01]  /*17d0*/  IMAD.WIDE.U32 R4, R154, UR18, R166 ;  /* 0x000000129a047c25 */ /* 0x000fe2000f8e00a6 */
[----:B------:R-:W-:Y:S03]  /*17e0*/  STL.64 [R1+0x10], R166 ;  /* 0x000010a601007387 */ /* 0x000fe60000100a00 */
[----:B------:R-:W-:Y:S01]  /*17f0*/  VIADD R5, R5, UR6 ;  /* 0x0000000605057c36 */ /* 0x000fe20008000000 */
[----:B------:R-:W-:Y:S01]  /*1800*/  @!P3 LDGSTS.E.BYPASS.LTC128B.128 [R0+0x3800], desc[UR16][R8.64] ;  /* 0x038000000800bfae */ /* 0x000fe2000b901d50 */
[C---:B-1----:R-:W-:Y:S01]  /*1810*/  @!P6 LEA R6, P0, R4.reuse, R10, 0x1 ;  /* 0x0000000a0406e211 */ /* 0x042fe200078008ff */
[----:B------:R-:W-:Y:S01]  /*1820*/  USHF.L.U32 UR6, UR11, 0x5, URZ ;  /* 0x000000050b067899 */ /* 0x000fe2000800063f */
[----:B------:R-:W-:Y:S01]  /*1830*/  @!P2 MOV R10, 0x400 ;  /* 0x00000400000aa802 */ /* 0x000fe20000000f00 */
[----:B------:R1:W-:Y:S01]  /*1840*/  @!P3 LDGSTS.E.BYPASS.LTC128B.128 [R0+0x7800], desc[UR16][R8.64+0x80] ;  /* 0x078000800800bfae */ /* 0x0003e2000b901d50 */
[----:B------:R-:W-:-:S02]  /*1850*/  @!P6 LEA.HI.X R7, R4, R11, R5, 0x1, P0 ;  /* 0x0000000b0407e211 */ /* 0x000fc400000f0c05 */
[----:B-----5:R-:W-:Y:S02]  /*1860*/  @!P2 LEA R19, R19, R10, 0x18 ;  /* 0x0000000a1313a211 */ /* 0x020fe400078ec0ff */
[----:B------:R-:W-:Y:S02]  /*1870*/  ISETP.GE.AND P3, PT, R49, UR19, PT ;  /* 0x0000001331007c0c */ /* 0x000fe4000bf66270 */
[----:B------:R-:W-:Y:S02]  /*1880*/  ISETP.GE.AND P0, PT, R43, UR19, PT ;  /* 0x000000132b007c0c */ /* 0x000fe4000bf06270 */
[----:B-1----:R-:W-:Y:S02]  /*1890*/  LEA.HI R0, R12, R13, RZ, 0x1 ;  /* 0x0000000d0c007211 */ /* 0x002fe400078f08ff */
[----:B------:R-:W-:Y:S02]  /*18a0*/  @!P6 MOV R8, 0x400 ;  /* 0x000004000008e802 */ /* 0x000fe40000000f00 */
[----:B------:R-:W-:-:S02]  /*18b0*/  LOP3.LUT R0, R0, 0xfffffffe, RZ, 0xc0, !PT ;  /* 0xfffffffe00007812 */ /* 0x000fc400078ec0ff */
[----:B------:R-:W-:Y:S02]  /*18c0*/  @!P6 LEA R8, R14, R8, 0x18 ;  /* 0x000000080e08e211 */ /* 0x000fe400078ec0ff */
[----:B------:R-:W1:Y:S01]  /*18d0*/  @!P5 LDC.64 R14, c[0x0][0x218] ;  /* 0x00008600ff0edb82 */ /* 0x000e620000000a00 */
[----:B------:R-:W-:Y:S01]  /*18e0*/  IMAD.IADD R25, R13, 0x1, -R0 ;  /* 0x000000010d197824 */ /* 0x000fe200078e0a00 */
[----:B------:R-:W-:Y:S01]  /*18f0*/  LOP3.LUT R0, R12, 0xfffffff0, RZ, 0xc0, !PT ;  /* 0xfffffff00c007812 */ /* 0x000fe200078ec0ff */
[----:B------:R-:W-:Y:S01]  /*1900*/  @!P6 IMAD R8, R18, 0x2, R8 ;  /* 0x000000021208e824 */ /* 0x000fe200078e0208 */
[----:B------:R-:W-:Y:S01]  /*1910*/  @!P5 MOV R9, 0x400 ;  /* 0x000004000009d802 */ /* 0x000fe20000000f00 */
[----:B------:R-:W-:Y:S02]  /*1920*/  IMAD.U32 R13, RZ, RZ, UR10 ;  /* 0x0000000aff0d7e24 */ /* 0x000fe4000f8e00ff */
[----:B------:R-:W-:Y:S01]  /*1930*/  IMAD.IADD R0, R155, 0x1, -R0 ;  /* 0x000000019b007824 */ /* 0x000fe200078e0a00 */
[----:B--2---:R-:W-:Y:S01]  /*1940*/  @!P5 LEA R16, R16, R9, 0x18 ;  /* 0x000000091010d211 */ /* 0x004fe200078ec0ff */
[----:B------:R-:W-:Y:S01]  /*1950*/  @!P6 LDGSTS.E.BYPASS.LTC128B.128 [R8+0x8000], desc[UR16][R6.64] ;  /* 0x080000000608efae */ /* 0x000fe2000b901d50 */
[----:B------:R-:W-:-:S03]  /*1960*/  @!P1 MOV R9, 0x400 ;  /* 0x0000040000099802 */ /* 0x000fc60000000f00 */
[----:B------:R2:W-:Y:S01]  /*1970*/  @!P6 LDGSTS.E.BYPASS.LTC128B.128 [R8+0xa000], desc[UR16][R6.64+0x80] ;  /* 0x0a0000800608efae */ /* 0x0005e2000b901d50 */
[----:B---3--:R-:W-:Y:S01]  /*1980*/  @!P1 LEA R12, R17, R9, 0x18 ;  /* 0x00000009110c9211 */ /* 0x008fe200078ec0ff */
[----:B------:R-:W-:-:S04]  /*1990*/  IMAD.SHL.U32 R9, R2, 0x8, RZ ;  /* 0x0000000802097824 */ /* 0x000fc800078e00ff */
[----:B------:R-:W-:Y:S02]  /*19a0*/  @!P1 IMAD R12, R18, 0x2, R12 ;  /* 0x00000002120c9824 */ /* 0x000fe400078e020c */
[----:B--2---:R-:W-:Y:S01]  /*19b0*/  IMAD.SHL.U32 R8, R53, 0x40, RZ ;  /* 0x0000004035087824 */ /* 0x004fe200078e00ff */
[----:B------:R-:W-:Y:S02]  /*19c0*/  SHF.R.S32.HI R6, RZ, 0x1f, R0 ;  /* 0x0000001fff067819 */ /* 0x000fe40000011400 */
[----:B------:R-:W-:Y:S02]  /*19d0*/  @!P5 LEA R7, P6, R13, R4, 0x4 ;  /* 0x000000040d07d211 */ /* 0x000fe400078c20ff */
[----:B------:R-:W-:Y:S01]  /*19e0*/  LEA.HI R24, R6, R0, RZ, 0x3 ;  /* 0x0000000006187211 */ /* 0x000fe200078f18ff */
[----:B------:R-:W-:Y:S01]  /*19f0*/  IMAD.U32 R6, RZ, RZ, UR11 ;  /* 0x0000000bff067e24 */ /* 0x000fe2000f8e00ff */
[----:B------:R-:W-:Y:S02]  /*1a00*/  LOP3.LUT R8, R8, 0x1c0, RZ, 0xc0, !PT ;  /* 0x000001c008087812 */ /* 0x000fe400078ec0ff */
[----:B------:R-:W-:-:S02]  /*1a10*/  LOP3.LUT R10, R24, 0xfffffff8, RZ, 0xc0, !PT ;  /* 0xfffffff8180a7812 */ /* 0x000fc400078ec0ff */
[----:B------:R-:W-:Y:S02]  /*1a20*/  LOP3.LUT R11, R8, 0x8, R9, 0xf8, !PT ;  /* 0x00000008080b7812 */ /* 0x000fe400078ef809 */
[----:B------:R-:W-:Y:S01]  /*1a30*/  @!P5 LEA.HI.X R9, R13, R5, R6, 0x4, P6 ;  /* 0x000000050d09d211 */ /* 0x000fe200030f2406 */
[----:B------:R-:W-:Y:S01]  /*1a40*/  IMAD.IADD R23, R0, 0x1, -R10 ;  /* 0x0000000100177824 */ /* 0x000fe200078e0a0a */
[C---:B-1----:R-:W-:Y:S01]  /*1a50*/  @!P5 LEA R6, P6, R7.reuse, R14, 0x1 ;  /* 0x0000000e0706d211 */ /* 0x042fe200078c08ff */
[C---:B------:R-:W-:Y:S01]  /*1a60*/  @!P5 IMAD R0, R18.reuse, 0x2, R16 ;  /* 0x000000021200d824 */ /* 0x040fe200078e0210 */
[----:B------:R-:W-:Y:S01]  /*1a70*/  SHF.R.U32.HI R8, RZ, 0x3, R8 ;  /* 0x00000003ff087819 */ /* 0x000fe20000011608 */
[----:B------:R-:W1:Y:S01]  /*1a80*/  @!P1 LDC.64 R16, c[0x0][0x218] ;  /* 0x00008600ff109b82 */ /* 0x000e620000000a00 */
[----:B------:R-:W-:Y:S01]  /*1a90*/  @!P5 LEA.HI.X R7, R7, R15, R9, 0x1, P6 ;  /* 0x0000000f0707d211 */ /* 0x000fe200030f0c09 */
[----:B------:R-:W-:Y:S01]  /*1aa0*/  @!P2 IMAD R10, R18, 0x2, R19 ;  /* 0x00000002120aa824 */ /* 0x000fe200078e0213 */
[----:B------:R-:W-:Y:S01]  /*1ab0*/  LOP3.LUT R26, R11, R8, RZ, 0x3c, !PT ;  /* 0x000000080b1a7212 */ /* 0x000fe200078e3cff */
[----:B------:R-:W-:Y:S01]  /*1ac0*/  IMAD.U32 R8, RZ, RZ, UR6 ;  /* 0x00000006ff087e24 */ /* 0x000fe2000f8e00ff */
[----:B------:R-:W-:Y:S01]  /*1ad0*/  @!P2 IADD3 R9, P6, R4, UR26, RZ ;  /* 0x0000001a0409ac10 */ /* 0x000fe2000ffde0ff */
[----:B------:R-:W-:Y:S01]  /*1ae0*/  @!P5 LDGSTS.E.BYPASS.LTC128B.128 [R0+0x8800], desc[UR16][R6.64] ;  /* 0x088000000600dfae */ /* 0x000fe2000b901d50 */
[----:B------:R-:W-:Y:S01]  /*1af0*/  ULDC.64 UR6, c[0x0][0x268] ;  /* 0x00009a0000067ab9 */ /* 0x000fe20000000a00 */
[----:B------:R-:W2:Y:S02]  /*1b00*/  @!P4 LDC.64 R18, c[0x0][0x220] ;  /* 0x00008800ff12cb82 */ /* 0x000ea40000000a00 */
[----:B------:R3:W-:Y:S01]  /*1b10*/  @!P5 LDGSTS.E.BYPASS.LTC128B.128 [R0+0xa800], desc[UR16][R6.64+0x80] ;  /* 0x0a8000800600dfae */ /* 0x0007e2000b901d50 */
[----:B------:R-:W-:Y:S01]  /*1b20*/  ISETP.GE.AND P5, PT, R2, UR19, PT ;  /* 0x0000001302007c0c */ /* 0x000fe2000bfa6270 */
[----:B------:R-:W-:-:S04]  /*1b30*/  UIMAD UR19, UR21, UR8, URZ ;  /* 0x00000008151372a4 */ /* 0x000fc8000f8e023f */
[----:B------:R-:W-:-:S08]  /*1b40*/  UIMAD UR19, UR18, UR9, UR19 ;  /* 0x00000009121372a4 */ /* 0x000fd0000f8e0213 */
[----:B------:R-:W4:Y:S01]  /*1b50*/  @!P5 LDC.64 R14, c[0x0][0x220] ;  /* 0x00008800ff0edb82 */ /* 0x000f220000000a00 */
[----:B---3--:R-:W-:Y:S01]  /*1b60*/  IMAD R0, R3, UR8, RZ ;  /* 0x0000000803007c24 */ /* 0x008fe2000f8e02ff */
[----:B------:R-:W-:Y:S01]  /*1b70*/  @!P2 IADD3.X R3, R5, UR27, R8, P6, !PT ;  /* 0x0000001b0503ac10 */ /* 0x000fe2000b7fe408 */
[C---:B------:R-:W-:Y:S01]  /*1b80*/  IMAD.WIDE.U32 R6, R2.reuse, UR8, R28 ;  /* 0x0000000802067c25 */ /* 0x040fe2000f8e001c */
[C---:B------:R-:W-:Y:S01]  /*1b90*/  @!P2 LEA R8, P6, R9.reuse, R20, 0x1 ;  /* 0x000000140908a211 */ /* 0x040fe200078c08ff */
[----:B------:R-:W-:Y:S02]  /*1ba0*/  UIMAD.WIDE.U32 UR26, UR18, UR8, URZ ;  /* 0x00000008121a72a5 */ /* 0x000fe4000f8e003f */
[----:B------:R-:W-:Y:S01]  /*1bb0*/  IMAD R0, R2, UR9, R0 ;  /* 0x0000000902007c24 */ /* 0x000fe2000f8e0200 */
[----:B------:R-:W-:Y:S01]  /*1bc0*/  @!P2 LEA.HI.X R9, R9, R21, R3, 0x1, P6 ;  /* 0x000000150909a211 */ /* 0x000fe200030f0c03 */
[----:B------:R-:W-:Y:S01]  /*1bd0*/  @!P1 IMAD.WIDE.U32 R2, R13, 0x30, R4 ;  /* 0x000000300d029825 */ /* 0x000fe200078e0004 */
[----:B------:R-:W-:Y:S01]  /*1be0*/  IADD3 R6, P6, R6, UR22, RZ ;  /* 0x0000001606067c10 */ /* 0x000fe2000ffde0ff */
[----:B------:R-:W-:-:S02]  /*1bf0*/  UIADD3 UR19, UR27, UR19, URZ ;  /* 0x000000131b137290 */ /* 0x000fc4000fffe03f */
[----:B------:R-:W-:Y:S01]  /*1c00*/  @!P2 LDGSTS.E.BYPASS.LTC128B.128 [R10+0x9000], desc[UR16][R8.64] ;  /* 0x09000000080aafae */ /* 0x000fe2000b901d50 */
[----:B------:R-:W-:Y:S01]  /*1c10*/  IADD3.X R7, R7, UR20, R0, P6, !PT ;  /* 0x0000001407077c10 */ /* 0x000fe2000b7fe400 */
[----:B------:R-:W-:Y:S01]  /*1c20*/  @!UP0 UIMAD UR20, UR11, 0x30, URZ ;  /* 0x000000300b1488a4 */ /* 0x000fe2000f8e023f */
[----:B------:R-:W-:Y:S01]  /*1c30*/  IMAD R0, R22, UR6, RZ ;  /* 0x0000000616007c24 */ /* 0x000fe2000f8e02ff */
[----:B-1----:R-:W-:Y:S01]  /*1c40*/  @!P1 LEA R4, P6, R2, R16, 0x1 ;  /* 0x0000001002049211 */ /* 0x002fe200078c08ff */
[----:B------:R1:W-:Y:S01]  /*1c50*/  @!P2 LDGSTS.E.BYPASS.LTC128B.128 [R10+0xb000], desc[UR16][R8.64+0x80] ;  /* 0x0b000080080aafae */ /* 0x0003e2000b901d50 */
[C---:B------:R-:W-:Y:S01]  /*1c60*/  IMAD.WIDE.U32 R30, R34.reuse, UR6, R6 ;  /* 0x00000006221e7c25 */ /* 0x040fe2000f8e0006 */
[----:B------:R-:W-:Y:S01]  /*1c70*/  USHF.L.U32 UR6, UR9, 0x5, URZ ;  /* 0x0000000509067899 */ /* 0x000fe2000800063f */
[----:B------:R-:W-:Y:S02]  /*1c80*/  VOTEU.ALL UP0, P0 ;  /* 0x00000000003f7886 */ /* 0x000fe40000000000 */
[----:B------:R-:W-:Y:S01]  /*1c90*/  IMAD R11, R34, UR7, R0 ;  /* 0x00000007220b7c24 */ /* 0x000fe2000f8e0200 */
[----:B------:R-:W-:Y:S01]  /*1ca0*/  STL.64 [R1+0x18], R30 ;  /* 0x0000181e01007387 */ /* 0x000fe20000100a00 */
[----:B------:R-:W-:Y:S01]  /*1cb0*/  @!P1 VIADD R0, R3, UR20 ;  /* 0x0000001403009c36 */ /* 0x000fe20008000000 */
[----:B------:R-:W-:Y:S01]  /*1cc0*/  UIMAD.WIDE.U32 UR20, UR8, 0x20, URZ ;  /* 0x00000020081478a5 */ /* 0x000fe2000f8e003f */
[----:B------:R-:W-:-:S02]  /*1cd0*/  IMAD.U32 R6, RZ, RZ, UR26 ;  /* 0x0000001aff067e24 */ /* 0x000fc4000f8e00ff */
[----:B------:R-:W-:Y:S01]  /*1ce0*/  IMAD.U32 R7, RZ, RZ, UR27 ;  /* 0x0000001bff077e24 */ /* 0x000fe2000f8e00ff */
[----:B------:R-:W-:Y:S01]  /*1cf0*/  @!P1 LEA.HI.X R5, R2, R17, R0, 0x1, P6 ;  /* 0x0000001102059211 */ /* 0x000fe200030f0c00 */
[----:B------:R-:W-:Y:S01]  /*1d00*/  IMAD.U32 R0, RZ, RZ, UR19 ;  /* 0x00000013ff007e24 */ /* 0x000fe2000f8e00ff */
[----:B------:R-:W-:-:S03]  /*1d10*/  LEA R2, P2, R6, R30, 0x6 ;  /* 0x0000001e06027211 */ /* 0x000fc600078430ff */
[----:B------:R-:W-:Y:S04]  /*1d20*/  @!P1 LDGSTS.E.BYPASS.LTC128B.128 [R12+0x9800], desc[UR16][R4.64] ;  /* 0x09800000040c9fae */ /* 0x000fe8000b901d50 */
[----:B------:R3:W-:Y:S04]  /*1d30*/  @!P1 LDGSTS.E.BYPASS.LTC128B.128 [R12+0xb800], desc[UR16][R4.64+0x80] ;  /* 0x0b800080040c9fae */ /* 0x0007e8000b901d50 */
[----:B------:R-:W0:Y:S01]  /*1d40*/  LDGDEPBAR ;  /* 0x00000000000079af */ /* 0x000e220000000000 */
[----:B-1----:R-:W-:Y:S01]  /*1d50*/  IMAD.IADD R8, R31, 0x1, R11 ;  /* 0x000000011f087824 */ /* 0x002fe200078e020b */
[----:B------:R-:W-:-:S02]  /*1d60*/  @!P3 IADD3 R11, P1, R2, UR20, RZ ;  /* 0x00000014020bbc10 */ /* 0x000fc4000ff3e0ff */
[----:B------:R-:W-:Y:S02]  /*1d70*/  LEA.HI R10, R54, R155, RZ, 0x5 ;  /* 0x0000009b360a7211 */ /* 0x000fe400078f28ff */
[----:B------:R-:W-:Y:S01]  /*1d80*/  LEA.HI.X R3, R6, R8, R0, 0x6, P2 ;  /* 0x0000000806037211 */ /* 0x000fe200010f3400 */
[----:B------:R-:W-:Y:S01]  /*1d90*/  IMAD.U32 R0, RZ, RZ, UR8 ;  /* 0x00000008ff007e24 */ /* 0x000fe2000f8e00ff */
[----:B------:R1:W-:Y:S01]  /*1da0*/  STL [R1+0x28], R8 ;  /* 0x0000280801007387 */ /* 0x0003e20000100800 */
[----:B------:R-:W-:Y:S01]  /*1db0*/  IMAD.U32 R6, RZ, RZ, UR8 ;  /* 0x00000008ff067e24 */ /* 0x000fe2000f8e00ff */
[----:B------:R-:W-:Y:S02]  /*1dc0*/  SHF.R.S32.HI R10, RZ, 0x5, R10 ;  /* 0x00000005ff0a7819 */ /* 0x000fe4000001140a */
[----:B------:R-:W-:Y:S01]  /*1dd0*/  @!P4 LEA R7, P2, R0, R2, 0x4 ;  /* 0x000000020007c211 */ /* 0x000fe200078420ff */
[----:B---3--:R-:W-:Y:S01]  /*1de0*/  IMAD.U32 R5, RZ, RZ, UR9 ;  /* 0x00000009ff057e24 */ /* 0x008fe2000f8e00ff */
[----:B------:R-:W-:-:S04]  /*1df0*/  DEPBAR.LE SB0, 0x0 ;  /* 0x000080000000791a */ /* 0x000fc80000000000 */
[----:B------:R-:W-:Y:S01]  /*1e00*/  BAR.SYNC.DEFER_BLOCKING 0x0 ;  /* 0x0000000000007b1d */ /* 0x000fe20000010000 */
[----:B----4-:R-:W-:Y:S02]  /*1e10*/  @!P5 LEA R4, P6, R2, R14, 0x1 ;  /* 0x0000000e0204d211 */ /* 0x010fe400078c08ff */
[----:B------:R-:W-:Y:S02]  /*1e20*/  @!P4 LEA.HI.X R9, R6, R3, R5, 0x4, P2 ;  /* 0x000000030609c211 */ /* 0x000fe400010f2405 */
[----:B------:R-:W-:-:S03]  /*1e30*/  @!P5 LEA.HI.X R5, R2, R15, R3, 0x1, P6 ;  /* 0x0000000f0205d211 */ /* 0x000fc600030f0c03 */
[----:B------:R-:W3:Y:S01]  /*1e40*/  @!P3 LDC.64 R12, c[0x0][0x220] ;  /* 0x00008800ff0cbb82 */ /* 0x000ee20000000a00 */
[----:B-1----:R-:W-:Y:S01]  /*1e50*/  IMAD.U32 R8, RZ, RZ, UR6 ;  /* 0x00000006ff087e24 */ /* 0x002fe2000f8e00ff */
[----:B------:R-:W-:Y:S02]  /*1e60*/  @!UP0 UIMAD UR6, UR9, 0x30, URZ ;  /* 0x00000030090688a4 */ /* 0x000fe4000f8e023f */
[----:B------:R-:W-:Y:S02]  /*1e70*/  UISETP.GE.AND UP0, UPT, UR13, 0x41, UPT ;  /* 0x000000410d00788c */ /* 0x000fe4000bf06270 */
[----:B------:R-:W-:Y:S01]  /*1e80*/  @!P3 IADD3.X R16, R3, UR21, R8, P1, !PT ;  /* 0x000000150310bc10 */ /* 0x000fe20008ffe408 */
[----:B------:R-:W-:Y:S01]  /*1e90*/  @!P0 IMAD.WIDE.U32 R2, R0, 0x30, R2 ;  /* 0x0000003000028825 */ /* 0x000fe200078e0002 */
[----:B------:R-:W1:Y:S01]  /*1ea0*/  @!P0 LDC.64 R14, c[0x0][0x220] ;  /* 0x00008800ff0e8b82 */ /* 0x000e620000000a00 */
[----:B--2---:R-:W-:Y:S02]  /*1eb0*/  @!P4 LEA R6, P1, R7, R18, 0x1 ;  /* 0x000000120706c211 */ /* 0x004fe400078208ff */
[----:B------:R-:W-:-:S02]  /*1ec0*/  @!P0 VIADD R3, R3, UR6 ;  /* 0x0000000603038c36 */ /* 0x000fc40008000000 */
[----:B------:R-:W-:Y:S01]  /*1ed0*/  @!P4 LEA.HI.X R7, R7, R19, R9, 0x1, P1 ;  /* 0x000000130707c211 */ /* 0x000fe200008f0c09 */
[----:B------:R-:W-:Y:S02]  /*1ee0*/  IMAD.SHL.U32 R9, R24, 0x40, RZ ;  /* 0x0000004018097824 */ /* 0x000fe400078e00ff */
[----:B------:R-:W-:Y:S01]  /*1ef0*/  IMAD R0, R25, 0x200, R26 ;  /* 0x0000020019007824 */ /* 0x000fe200078e021a */
[----:B------:R-:W-:Y:S02]  /*1f00*/  @P5 STS.128 [R246+0xc000], RZ ;  /* 0x00c000fff6005388 */ /* 0x000fe40000000c00 */
[----:B------:R-:W-:Y:S02]  /*1f10*/  LOP3.LUT R153, R9, 0xfffffe00, RZ, 0xc0, !PT ;  /* 0xfffffe0009997812 */ /* 0x000fe400078ec0ff */
[----:B------:R-:W-:Y:S01]  /*1f20*/  LEA R171, R0, UR4, 0x1 ;  /* 0x0000000400ab7c11 */ /* 0x000fe2000f8e08ff */
[----:B------:R-:W-:Y:S02]  /*1f30*/  @P5 STS.128 [R246+0xe000], RZ ;  /* 0x00e000fff6005388 */ /* 0x000fe40000000c00 */
[----:B------:R-:W-:-:S02]  /*1f40*/  IMAD R10, R10, 0x400, R153 ;  /* 0x000004000a0a7824 */ /* 0x000fc400078e0299 */
[----:B------:R-:W-:Y:S01]  /*1f50*/  @!PT LDS RZ, [RZ] ;  /* 0x00000000fffff984 */ /* 0x000fe20000000800 */
[----:B------:R-:W-:Y:S01]  /*1f60*/  @!PT LDS RZ, [RZ] ;  /* 0x00000000fffff984 */ /* 0x000fe20000000800 */
[----:B------:R-:W-:Y:S01]  /*1f70*/  @!PT LDS RZ, [RZ] ;  /* 0x00000000fffff984 */ /* 0x000fe20000000800 */
[----:B------:R-:W-:Y:S01]  /*1f80*/  @!P5 LDGSTS.E.BYPASS.LTC128B.128 [R246+0xc000], desc[UR16][R4.64] ;  /* 0x0c00000004f6dfae */ /* 0x000fe2000b901d50 */
[C---:B------:R-:W-:Y:S02]  /*1f90*/  VIADD R0, R171.reuse, 0x8000 ;  /* 0x00008000ab007836 */ /* 0x040fe40000000000 */
[----:B------:R-:W-:Y:S01]  /*1fa0*/  VIADD R238, R171, 0x8020 ;  /* 0x00008020abee7836 */ /* 0x000fe20000000000 */
[----:B------:R2:W-:Y:S04]  /*1fb0*/  @!P5 LDGSTS.E.BYPASS.LTC128B.128 [R246+0xe000], desc[UR16][R4.64+0x80] ;  /* 0x0e00008004f6dfae */ /* 0x0005e8000b901d50 */
[----:B------:R-:W-:Y:S04]  /*1fc0*/  @P4 STS.128 [R246+0xc800], RZ ;  /* 0x00c800fff6004388 */ /* 0x000fe80000000c00 */
[----:B------:R-:W-:Y:S04]  /*1fd0*/  @P4 STS.128 [R246+0xe800], RZ ;  /* 0x00e800fff6004388 */ /* 0x000fe80000000c00 */
[----:B------:R-:W-:Y:S01]  /*1fe0*/  @!PT LDS RZ, [RZ] ;  /* 0x00000000fffff984 */ /* 0x000fe20000000800 */
[----:B------:R-:W-:Y:S01]  /*1ff0*/  @!PT LDS RZ, [RZ] ;  /* 0x00000000fffff984 */ /* 0x000fe20000000800 */
[----:B------:R-:W-:Y:S01]  /*2000*/  @!PT LDS RZ, [RZ] ;  /* 0x00000000fffff984 */ /* 0x000fe20000000800 */
[----:B------:R-:W-:Y:S04]  /*2010*/  @!P4 LDGSTS.E.BYPASS.LTC128B.128 [R246+0xc800], desc[UR16][R6.64] ;  /* 0x0c80000006f6cfae */ /* 0x000fe8000b901d50 */
[----:B------:R-:W-:Y:S04]  /*2020*/  @!P4 LDGSTS.E.BYPASS.LTC128B.128 [R246+0xe800], desc[UR16][R6.64+0x80] ;  /* 0x0e80008006f6cfae */ /* 0x000fe8000b901d50 */
[----:B------:R-:W-:Y:S04]  /*2030*/  @P3 STS.128 [R246+0xd000], RZ ;  /* 0x00d000fff6003388 */ /* 0x000fe80000000c00 */
[----:B------:R-:W-:Y:S01]  /*2040*/  @P3 STS.128 [R246+0xf000], RZ ;  /* 0x00f000fff6003388 */ /* 0x000fe20000000c00 */
[----:B--2---:R-:W-:-:S02]  /*2050*/  IMAD.SHL.U32 R4, R23, 0x40, RZ ;  /* 0x0000004017047824 */ /* 0x004fc400078e00ff */
[----:B------:R-:W-:-:S03]  /*2060*/  IMAD.SHL.U32 R5, R25, 0x8, RZ ;  /* 0x0000000819057824 */ /* 0x000fc600078e00ff */
[----:B------:R-:W-:-:S04]  /*2070*/  LOP3.LUT R4, R4, 0x1c0, RZ, 0xc0, !PT ;  /* 0x000001c004047812 */ /* 0x000fc800078ec0ff */
[----:B------:R-:W-:Y:S02]  /*2080*/  LOP3.LUT R8, R4, 0x8, R5, 0xf8, !PT ;  /* 0x0000000804087812 */ /* 0x000fe400078ef805 */
[----:B------:R-:W-:Y:S02]  /*2090*/  SHF.R.U32.HI R5, RZ, 0x3, R4 ;  /* 0x00000003ff057819 */ /* 0x000fe40000011604 */
[----:B---3--:R-:W-:Y:S02]  /*20a0*/  @!P3 LEA R4, P5, R11, R12, 0x1 ;  /* 0x0000000c0b04b211 */ /* 0x008fe400078a08ff */
[----:B------:R-:W-:Y:S02]  /*20b0*/  LOP3.LUT R152, R8, R5, RZ, 0x3c, !PT ;  /* 0x0000000508987212 */ /* 0x000fe400078e3cff */
[----:B------:R-:W-:Y:S02]  /*20c0*/  R2P PR, R23, 0x6 ;  /* 0x0000000617007804 */ /* 0x000fe40000000000 */
[----:B------:R-:W-:-:S02]  /*20d0*/  @!P3 LEA.HI.X R5, R11, R13, R16, 0x1, P5 ;  /* 0x0000000d0b05b211 */ /* 0x000fc400028f0c10 */
[----:B-1----:R-:W-:-:S03]  /*20e0*/  @!P0 LEA R8, P5, R2, R14, 0x1 ;  /* 0x0000000e02088211 */ /* 0x002fc600078a08ff */
[----:B------:R-:W-:Y:S01]  /*20f0*/  @!PT LDS RZ, [RZ] ;  /* 0x00000000fffff984 */ /* 0x000fe20000000800 */
[----:B------:R-:W-:Y:S01]  /*2100*/  @!PT LDS RZ, [RZ] ;  /* 0x00000000fffff984 */ /* 0x000fe20000000800 */
[----:B------:R-:W-:Y:S01]  /*2110*/  @!PT LDS RZ, [RZ] ;  /* 0x00000000fffff984 */ /* 0x000fe20000000800 */
[----:B------:R-:W-:Y:S01]  /*2120*/  @!P3 LDGSTS.E.BYPASS.LTC128B.128 [R246+0xd000], desc[UR16][R4.64] ;  /* 0x0d00000004f6bfae */ /* 0x000fe2000b901d50 */
[----:B------:R-:W-:Y:S01]  /*2130*/  @!P0 LEA.HI.X R9, R2, R15, R3, 0x1, P5 ;  /* 0x0000000f02098211 */ /* 0x000fe200028f0c03 */
[----:B------:R-:W-:Y:S02]  /*2140*/  IMAD.IADD R2, R152, 0x1, R10 ;  /* 0x0000000198027824 */ /* 0x000fe400078e020a */
[----:B------:R1:W-:Y:S01]  /*2150*/  @!P3 LDGSTS.E.BYPASS.LTC128B.128 [R246+0xf000], desc[UR16][R4.64+0x80] ;  /* 0x0f00008004f6bfae */ /* 0x0003e2000b901d50 */
[----:B------:R-:W-:Y:S02]  /*2160*/  IMAD.MOV.U32 R3, RZ, RZ, 0x10 ;  /* 0x00000010ff037424 */ /* 0x000fe400078e00ff */
[----:B------:R-:W-:Y:S01]  /*2170*/  LEA R234, R2, UR4, 0x1 ;  /* 0x0000000402ea7c11 */ /* 0x000fe2000f8e08ff */
[----:B------:R-:W-:Y:S01]  /*2180*/  @P0 STS.128 [R246+0xd800], RZ ;  /* 0x00d800fff6000388 */ /* 0x000fe20000000c00 */
[----:B------:R-:W-:Y:S01]  /*2190*/  IMAD.MOV.U32 R2, RZ, RZ, 0x20 ;  /* 0x00000020ff027424 */ /* 0x000fe200078e00ff */
[----:B------:R-:W-:-:S02]  /*21a0*/  SEL R3, R3, 0xfffffff0, !P1 ;  /* 0xfffffff003037807 */ /* 0x000fc40004800000 */
[----:B------:R-:W-:Y:S02]  /*21b0*/  @P0 STS.128 [R246+0xf800], RZ ;  /* 0x00f800fff6000388 */ /* 0x000fe40000000c00 */
[----:B------:R-:W-:Y:S01]  /*21c0*/  SEL R2, R2, 0xffffffe0, !P2 ;  /* 0xffffffe002027807 */ /* 0x000fe20005000000 */
[--C-:B------:R-:W-:Y:S01]  /*21d0*/  IMAD R235, R3, 0x2, R234.reuse ;  /* 0x0000000203eb7824 */ /* 0x100fe200078e02ea */
[----:B------:R-:W-:Y:S01]  /*21e0*/  @!PT LDS RZ, [RZ] ;  /* 0x00000000fffff984 */ /* 0x000fe20000000800 */
[----:B------:R-:W-:Y:S01]  /*21f0*/  @!PT LDS RZ, [RZ] ;  /* 0x00000000fffff984 */ /* 0x000fe20000000800 */
[----:B------:R-:W-:Y:S01]  /*2200*/  @!PT LDS RZ, [RZ] ;  /* 0x00000000fffff984 */ /* 0x000fe20000000800 */
[----:B------:R-:W-:Y:S01]  /*2210*/  @!P0 LDGSTS.E.BYPASS.LTC128B.128 [R246+0xd800], desc[UR16][R8.64] ;  /* 0x0d80000008f68fae */ /* 0x000fe2000b901d50 */
[----:B------:R-:W-:Y:S02]  /*2220*/  R2P PR, R53, 0x6 ;  /* 0x0000000635007804 */ /* 0x000fe40000000000 */
[C---:B------:R-:W-:Y:S01]  /*2230*/  IMAD R237, R2.reuse, 0x2, R234 ;  /* 0x0000000202ed7824 */ /* 0x040fe200078e02ea */
[----:B------:R2:W-:Y:S01]  /*2240*/  @!P0 LDGSTS.E.BYPASS.LTC128B.128 [R246+0xf800], desc[UR16][R8.64+0x80] ;  /* 0x0f80008008f68fae */ /* 0x0005e2000b901d50 */
[----:B------:R-:W-:-:S03]  /*2250*/  IMAD R236, R2, 0x2, R235 ;  /* 0x0000000202ec7824 */ /* 0x000fc600078e02eb */
[----:B------:R-:W-:Y:S04]  /*2260*/  LDSM.16.M88.4 R16, [R171+0x8000] ;  /* 0x00800000ab10783b */ /* 0x000fe80000000200 */
[----:B------:R-:W-:Y:S02]  /*2270*/  LDSM.16.M88.4 R24, [R171+0x9000] ;  /* 0x00900000ab18783b */ /* 0x000fe40000000200 */
[----:B------:R-:W-:Y:S02]  /*2280*/  @P1 VIADD R238, R0, 0xffffffe0 ;  /* 0xffffffe000ee1836 */ /* 0x000fe40000000000 */
[----:B-1----:R-:W1:Y:S01]  /*2290*/  LDSM.16.M88.4 R4, [R234+0x2000] ;  /* 0x00200000ea04783b */ /* 0x002e620000000200 */
[----:B------:R-:W-:-:S03]  /*22a0*/  IMAD.MOV.U32 R0, RZ, RZ, 0x40 ;  /* 0x00000040ff007424 */ /* 0x000fc600078e00ff */
[----:B------:R-:W3:Y:S02]  /*22b0*/  LDSM.16.M88.4 R20, [R171+0x9800] ;  /* 0x00980000ab14783b */ /* 0x000ee40000000200 */
[----:B------:R-:W-:Y:S02]  /*22c0*/  SEL R0, R0, 0xffffffc0, !P2 ;  /* 0xffffffc000007807 */ /* 0x000fe40005000000 */
[----:B------:R-:W-:Y:S03]  /*22d0*/  LDSM.16.M88.4 R28, [R171+0x8800] ;  /* 0x00880000ab1c783b */ /* 0x000fe60000000200 */
[----:B------:R-:W-:Y:S01]  /*22e0*/  IMAD.IADD R233, R171, 0x1, R0 ;  /* 0x00000001abe97824 */ /* 0x000fe200078e0200 */
[----:B------:R-:W-:Y:S01]  /*22f0*/  LDSM.16.M88.4 R44, [R238] ;  /* 0x00000000ee2c783b */ /* 0x000fe20000000200 */
[----:B------:R-:W-:Y:S02]  /*2300*/  IMAD.IADD R232, R0, 0x1, R238 ;  /* 0x0000000100e87824 */ /* 0x000fe400078e02ee */
[----:B------:R-:W-:Y:S01]  /*2310*/  IMAD.U32 R0, RZ, RZ, UR18 ;  /* 0x00000012ff007e24 */ /* 0x000fe2000f8e00ff */
[----:B--2---:R-:W2:Y:S04]  /*2320*/  LDSM.16.M88.4 R8, [R234] ;  /* 0x00000000ea08783b */ /* 0x004ea80000000200 */
[----:B------:R-:W4:Y:S04]  /*2330*/  LDSM.16.M88.4 R12, [R235+0x2000] ;  /* 0x00200000eb0c783b */ /* 0x000f280000000200 */
[----:B------:R-:W5:Y:S04]  /*2340*/  LDSM.16.M88.4 R56, [R238+0x1000] ;  /* 0x00100000ee38783b */ /* 0x000f680000000200 */
[----:B------:R-:W5:Y:S04]  /*2350*/  LDSM.16.M88.4 R68, [R238+0x1800] ;  /* 0x00180000ee44783b */ /* 0x000f680000000200 */
[----:B------:R-:W5:Y:S04]  /*2360*/  LDSM.16.M88.4 R40, [R238+0x800] ;  /* 0x00080000ee28783b */ /* 0x000f680000000200 */
[----:B------:R-:W0:Y:S01]  /*2370*/  LDGDEPBAR ;  /* 0x00000000000079af */ /* 0x000e220000000000 */
[C---:B-1----:R-:W-:Y:S06]  /*2380*/  HMMA.16816.F32 R72, R4.reuse, R16, RZ ;  /* 0x000000100448723c */ /* 0x042fec00000018ff */
[C---:B------:R-:W-:Y:S06]  /*2390*/  HMMA.16816.F32 R36, R4.reuse, R24, RZ ;  /* 0x000000180424723c */ /* 0x040fec00000018ff */
[----:B---3--:R-:W-:Y:S06]  /*23a0*/  HMMA.16816.F32 R32, R4, R20, RZ ;  /* 0x000000140420723c */ /* 0x008fec00000018ff */
[----:B--2---:R-:W-:Y:S06]  /*23b0*/  HMMA.16816.F32 R96, R8, R16, RZ ;  /* 0x000000100860723c */ /* 0x004fec00000018ff */
[-C--:B------:R-:W-:Y:S06]  /*23c0*/  HMMA.16816.F32 R64, R4, R18.reuse, RZ ;  /* 0x000000120440723c */ /* 0x080fec00000018ff */
[----:B------:R-:W-:Y:S01]  /*23d0*/  HMMA.16816.F32 R92, R8, R18, RZ ;  /* 0x00000012085c723c */ /* 0x000fe200000018ff */
[----:B------:R-:W1:Y:S05]  /*23e0*/  LDSM.16.M88.4 R16, [R235] ;  /* 0x00000000eb10783b */ /* 0x000e6a0000000200 */
[C---:B------:R-:W-:Y:S06]  /*23f0*/  HMMA.16816.F32 R52, R4.reuse, R28, RZ ;  /* 0x0000001c0434723c */ /* 0x040fec00000018ff */
[C---:B------:R-:W-:Y:S06]  /*2400*/  HMMA.16816.F32 R48, R4.reuse, R30, RZ ;  /* 0x0000001e0430723c */ /* 0x040fec00000018ff */
[C---:B------:R-:W-:Y:S06]  /*2410*/  HMMA.16816.F32 R60, R4.reuse, R26, RZ ;  /* 0x0000001a043c723c */ /* 0x040fec00000018ff */
[----:B------:R-:W-:Y:S06]  /*2420*/  HMMA.16816.F32 R4, R4, R22, RZ ;  /* 0x000000160404723c */ /* 0x000fec00000018ff */
[C---:B------:R-:W-:Y:S06]  /*2430*/  HMMA.16816.F32 R84, R8.reuse, R28, RZ ;  /* 0x0000001c0854723c */ /* 0x040fec00000018ff */
[C---:B------:R-:W-:Y:S01]  /*2440*/  HMMA.16816.F32 R88, R8.reuse, R30, RZ ;  /* 0x0000001e0858723c */ /* 0x040fe200000018ff */
[----:B------:R-:W-:Y:S05]  /*2450*/  LDSM.16.M88.4 R28, [R233+0x9000] ;  /* 0x00900000e91c783b */ /* 0x000fea0000000200 */
[C---:B------:R-:W-:Y:S06]  /*2460*/  HMMA.16816.F32 R80, R8.reuse, R24, RZ ;  /* 0x000000180850723c */ /* 0x040fec00000018ff */
[C---:B------:R-:W-:Y:S01]  /*2470*/  HMMA.16816.F32 R100, R8.reuse, R26, RZ ;  /* 0x0000001a0864723c */ /* 0x040fe200000018ff */
[----:B------:R-:W-:Y:S05]  /*2480*/  LDSM.16.M88.4 R24, [R233+0x9800] ;  /* 0x00980000e918783b */ /* 0x000fea0000000200 */
[C---:B------:R-:W-:Y:S06]  /*2490*/  HMMA.16816.F32 R76, R8.reuse, R20, RZ ;  /* 0x00000014084c723c */ /* 0x040fec00000018ff */
[----:B------:R-:W-:Y:S01]  /*24a0*/  HMMA.16816.F32 R108, R8, R22, RZ ;  /* 0x00000016086c723c */ /* 0x000fe200000018ff */
[----:B------:R-:W2:Y:S04]  /*24b0*/  LDSM.16.M88.4 R8, [R237+0x2000] ;  /* 0x00200000ed08783b */ /* 0x000ea80000000200 */
[----:B------:R-:W-:Y:S01]  /*24c0*/  LDSM.16.M88.4 R20, [R232] ;  /* 0x00000000e814783b */ /* 0x000fe20000000200 */
[C---:B----4-:R-:W-:Y:S06]  /*24d0*/  HMMA.16816.F32 R140, R12.reuse, R44, R72 ;  /* 0x0000002c0c8c723c */ /* 0x050fec0000001848 */
[C---:B-----5:R-:W-:Y:S01]  /*24e0*/  HMMA.16816.F32 R124, R12.reuse, R56, R36 ;  /* 0x000000380c7c723c */ /* 0x060fe20000001824 */
[----:B------:R-:W3:Y:S05]  /*24f0*/  LDSM.16.M88.4 R36, [R233+0x8000] ;  /* 0x00800000e924783b */ /* 0x000eea0000000200 */
[C---:B------:R-:W-:Y:S01]  /*2500*/  HMMA.16816.F32 R72, R12.reuse, R68, R32 ;  /* 0x000000440c48723c */ /* 0x040fe20000001820 */
[----:B------:R-:W4:Y:S05]  /*2510*/  LDSM.16.M88.4 R32, [R233+0x8800] ;  /* 0x00880000e920783b */ /* 0x000f2a0000000200 */
[C---:B------:R-:W-:Y:S06]  /*2520*/  HMMA.16816.F32 R128, R12.reuse, R42, R48 ;  /* 0x0000002a0c80723c */ /* 0x040fec0000001830 */
[C---:B------:R-:W-:Y:S06]  /*2530*/  HMMA.16816.F32 R132, R12.reuse, R40, R52 ;  /* 0x000000280c84723c */ /* 0x040fec0000001834 */
[C---:B------:R-:W-:Y:S06]  /*2540*/  HMMA.16816.F32 R136, R12.reuse, R46, R64 ;  /* 0x0000002e0c88723c */ /* 0x040fec0000001840 */
[C---:B------:R-:W-:Y:S06]  /*2550*/  HMMA.16816.F32 R120, R12.reuse, R58, R60 ;  /* 0x0000003a0c78723c */ /* 0x040fec000000183c */
[----:B------:R-:W-:Y:S01]  /*2560*/  HMMA.16816.F32 R48, R12, R70, R4 ;  /* 0x000000460c30723c */ /* 0x000fe20000001804 */
[----:B------:R-:W5:Y:S04]  /*2570*/  LDSM.16.M88.4 R12, [R237] ;  /* 0x00000000ed0c783b */ /* 0x000f680000000200 */
[----:B------:R-:W5:Y:S01]  /*2580*/  LDSM.16.M88.4 R4, [R236+0x2000] ;  /* 0x00200000ec04783b */ /* 0x000f620000000200 */
[C---:B-1----:R-:W-:Y:S06]  /*2590*/  HMMA.16816.F32 R64, R16.reuse, R44, R96 ;  /* 0x0000002c1040723c */ /* 0x042fec0000001860 */
[C---:B------:R-:W-:Y:S06]  /*25a0*/  HMMA.16816.F32 R104, R16.reuse, R40, R84 ;  /* 0x000000281068723c */ /* 0x040fec0000001854 */
[C---:B------:R-:W-:Y:S06]  /*25b0*/  HMMA.16816.F32 R112, R16.reuse, R56, R80 ;  /* 0x000000381070723c */ /* 0x040fec0000001850 */
[C---:B------:R-:W-:Y:S01]  /*25c0*/  HMMA.16816.F32 R52, R16.reuse, R46, R92 ;  /* 0x0000002e1034723c */ /* 0x040fe2000000185c */
[----:B------:R-:W-:Y:S05]  /*25d0*/  LDSM.16.M88.4 R44, [R232+0x1000] ;  /* 0x00100000e82c783b */ /* 0x000fea0000000200 */
[C---:B------:R-:W-:Y:S01]  /*25e0*/  HMMA.16816.F32 R60, R16.reuse, R42, R88 ;  /* 0x0000002a103c723c */ /* 0x040fe20000001858 */
[----:B------:R-:W1:Y:S05]  /*25f0*/  LDSM.16.M88.4 R40, [R232+0x800] ;  /* 0x00080000e828783b */ /* 0x000e6a0000000200 */
[C---:B------:R-:W-:Y:S01]  /*2600*/  HMMA.16816.F32 R100, R16.reuse, R58, R100 ;  /* 0x0000003a1064723c */ /* 0x040fe20000001864 */
[----:B------:R-:W1:Y:S05]  /*2610*/  LDSM.16.M88.4 R56, [R232+0x1800] ;  /* 0x00180000e838783b */ /* 0x000e6a0000000200 */
[C---:B------:R-:W-:Y:S06]  /*2620*/  HMMA.16816.F32 R116, R16.reuse, R68, R76 ;  /* 0x000000441074723c */ /* 0x040fec000000184c */
[----:B------:R-:W-:Y:S01]  /*2630*/  HMMA.16816.F32 R96, R16, R70, R108 ;  /* 0x000000461060723c */ /* 0x000fe2000000186c */
[----:B------:R-:W1:Y:S05]  /*2640*/  LDSM.16.M88.4 R16, [R236] ;  /* 0x00000000ec10783b */ /* 0x000e6a0000000200 */
[C---:B--2---:R-:W-:Y:S06]  /*2650*/  HMMA.16816.F32 R68, R8.reuse, R24, R72 ;  /* 0x000000180844723c */ /* 0x044fec0000001848 */
[C---:B---3--:R-:W-:Y:S06]  /*2660*/  HMMA.16816.F32 R92, R8.reuse, R36, R140 ;  /* 0x00000024085c723c */ /* 0x048fec000000188c */
[C---:B----4-:R-:W-:Y:S06]  /*2670*/  HMMA.16816.F32 R84, R8.reuse, R32, R132 ;  /* 0x000000200854723c */ /* 0x050fec0000001884 */
[C---:B------:R-:W-:Y:S06]  /*2680*/  HMMA.16816.F32 R76, R8.reuse, R28, R124 ;  /* 0x0000001c084c723c */ /* 0x040fec000000187c */
[C---:B------:R-:W-:Y:S06]  /*2690*/  HMMA.16816.F32 R88, R8.reuse, R38, R136 ;  /* 0x000000260858723c */ /* 0x040fec0000001888 */
[C---:B------:R-:W-:Y:S06]  /*26a0*/  HMMA.16816.F32 R80, R8.reuse, R34, R128 ;  /* 0x000000220850723c */ /* 0x040fec0000001880 */
[C---:B------:R-:W-:Y:S06]  /*26b0*/  HMMA.16816.F32 R72, R8.reuse, R30, R120 ;  /* 0x0000001e0848723c */ /* 0x040fec0000001878 */
[----:B------:R-:W-:Y:S06]  /*26c0*/  HMMA.16816.F32 R48, R8, R26, R48 ;  /* 0x0000001a0830723c */ /* 0x000fec0000001830 */
[C---:B-----5:R-:W-:Y:S06]  /*26d0*/  HMMA.16816.F32 R8, R12.reuse, R36, R64 ;  /* 0x000000240c08723c */ /* 0x060fec0000001840 */
[C---:B------:R-:W-:Y:S06]  /*26e0*/  HMMA.16816.F32 R36, R12.reuse, R38, R52 ;  /* 0x000000260c24723c */ /* 0x040fec0000001834 */
[C---:B------:R-:W-:Y:S06]  /*26f0*/  HMMA.16816.F32 R52, R12.reuse, R32, R104 ;  /* 0x000000200c34723c */ /* 0x040fec0000001868 */
[----:B------:R-:W-:Y:S01]  /*2700*/  HMMA.16816.F32 R60, R12, R34, R60 ;  /* 0x000000220c3c723c */ /* 0x000fe2000000183c */
[----:B------:R-:W-:Y:S05]  /*2710*/  LDSM.16.M88.4 R32, [R171+0xa800] ;  /* 0x00a80000ab20783b */ /* 0x000fea0000000200 */
[C---:B------:R-:W-:Y:S06]  /*2720*/  HMMA.16816.F32 R92, R4.reuse, R20, R92 ;  /* 0x00000014045c723c */ /* 0x040fec000000185c */
[C---:B------:R-:W-:Y:S06]  /*2730*/  HMMA.16816.F32 R88, R4.reuse, R22, R88 ;  /* 0x000000160458723c */ /* 0x040fec0000001858 */
[C---:B-1----:R-:W-:Y:S06]  /*2740*/  HMMA.16816.F32 R132, R4.reuse, R40, R84 ;  /* 0x000000280484723c */ /* 0x042fec0000001854 */
[C---:B------:R-:W-:Y:S06]  /*2750*/  HMMA.16816.F32 R128, R4.reuse, R42, R80 ;  /* 0x0000002a0480723c */ /* 0x040fec0000001850 */
[C---:B------:R-:W-:Y:S06]  /*2760*/  HMMA.16816.F32 R76, R4.reuse, R44, R76 ;  /* 0x0000002c044c723c */ /* 0x040fec000000184c */
[C---:B------:R-:W-:Y:S06]  /*2770*/  HMMA.16816.F32 R140, R4.reuse, R46, R72 ;  /* 0x0000002e048c723c */ /* 0x040fec0000001848 */
[C---:B------:R-:W-:Y:S01]  /*2780*/  HMMA.16816.F32 R136, R4.reuse, R56, R68 ;  /* 0x000000380488723c */ /* 0x040fe20000001844 */
[----:B------:R-:W-:Y:S05]  /*2790*/  LDSM.16.M88.4 R68, [R238+0x2800] ;  /* 0x00280000ee44783b */ /* 0x000fea0000000200 */
[----:B------:R-:W-:Y:S01]  /*27a0*/  HMMA.16816.F32 R124, R4, R58, R48 ;  /* 0x0000003a047c723c */ /* 0x000fe20000001830 */
[----:B------:R-:W1:Y:S04]  /*27b0*/  LDSM.16.M88.4 R4, [R234+0x6000] ;  /* 0x00600000ea04783b */ /* 0x000e680000000200 */
[----:B------:R-:W-:Y:S01]  /*27c0*/  LDSM.16.M88.4 R48, [R238+0x2000] ;  /* 0x00200000ee30783b */ /* 0x000fe20000000200 */
[C---:B------:R-:W-:Y:S06]  /*27d0*/  HMMA.16816.F32 R64, R12.reuse, R28, R112 ;  /* 0x0000001c0c40723c */ /* 0x040fec0000001870 */
[----:B------:R-:W-:Y:S06]  /*27e0*/  HMMA.16816.F32 R108, R12, R24, R116 ;  /* 0x000000180c6c723c */ /* 0x000fec0000001874 */
[----:B------:R-:W-:Y:S01]  /*27f0*/  HMMA.16816.F32 R112, R16, R22, R36 ;  /* 0x000000161070723c */ /* 0x000fe20000001824 */
[----:B------:R-:W2:Y:S05]  /*2800*/  LDSM.16.M88.4 R36, [R171+0xa000] ;  /* 0x00a00000ab24783b */ /* 0x000eaa0000000200 */
[C---:B------:R-:W-:Y:S01]  /*2810*/  HMMA.16816.F32 R100, R12.reuse, R30, R100 ;  /* 0x0000001e0c64723c */ /* 0x040fe20000001864 */
[----:B------:R-:W-:Y:S05]  /*2820*/  LDSM.16.M88.4 R28, [R171+0xb000] ;  /* 0x00b00000ab1c783b */ /* 0x000fea0000000200 */
[----:B------:R-:W-:Y:S01]  /*2830*/  HMMA.16816.F32 R116, R12, R26, R96 ;  /* 0x0000001a0c74723c */ /* 0x000fe20000001860 */
[----:B------:R-:W-:Y:S04]  /*2840*/  LDSM.16.M88.4 R24, [R171+0xb800] ;  /* 0x00b80000ab18783b */ /* 0x000fe80000000200 */
[----:B------:R-:W-:Y:S01]  /*2850*/  LDSM.16.M88.4 R12, [R235+0x6000] ;  /* 0x00600000eb0c783b */ /* 0x000fe20000000200 */
[C---:B------:R-:W-:Y:S03]  /*2860*/  HMMA.16816.F32 R120, R16.reuse, R20, R8 ;  /* 0x000000141078723c */ /* 0x040fe60000001808 */
[----:B------:R-:W3:Y:S03]  /*2870*/  LDSM.16.M88.4 R8, [R234+0x4000] ;  /* 0x00400000ea08783b */ /* 0x000ee60000000200 */
[C---:B------:R-:W-:Y:S01]  /*2880*/  HMMA.16816.F32 R104, R16.reuse, R40, R52 ;  /* 0x000000281068723c */ /* 0x040fe20000001834 */
[----:B------:R-:W4:Y:S05]  /*2890*/  LDSM.16.M88.4 R20, [R235+0x4000] ;  /* 0x00400000eb14783b */ /* 0x000f2a0000000200 */
[C---:B------:R-:W-:Y:S01]  /*28a0*/  HMMA.16816.F32 R96, R16.reuse, R42, R60 ;  /* 0x0000002a1060723c */ /* 0x040fe2000000183c */
[----:B------:R-:W-:Y:S05]  /*28b0*/  LDSM.16.M88.4 R60, [R238+0x3800] ;  /* 0x00380000ee3c783b */ /* 0x000fea0000000200 */
[----:B------:R-:W-:Y:S06]  /*28c0*/  HMMA.16816.F32 R72, R16, R56, R108 ;  /* 0x000000381048723c */ /* 0x000fec000000186c */
[----:B-1----:R-:W-:Y:S06]  /*28d0*/  HMMA.16816.F32 R40, R4, R32, R132 ;  /* 0x000000200428723c */ /* 0x002fec0000001884 */
[C---:B------:R-:W-:Y:S01]  /*28e0*/  HMMA.16816.F32 R84, R16.reuse, R44, R64 ;  /* 0x0000002c1054723c */ /* 0x040fe20000001840 */
[----:B------:R-:W1:Y:S05]  /*28f0*/  LDSM.16.M88.4 R64, [R238+0x3000] ;  /* 0x00300000ee40783b */ /* 0x000e6a0000000200 */
[C---:B------:R-:W-:Y:S06]  /*2900*/  HMMA.16816.F32 R80, R16.reuse, R46, R100 ;  /* 0x0000002e1050723c */ /* 0x040fec0000001864 */
[----:B------:R-:W-:Y:S06]  /*2910*/  HMMA.16816.F32 R56, R16, R58, R116 ;  /* 0x0000003a1038723c */ /* 0x000fec0000001874 */
[C---:B--2---:R-:W-:Y:S06]  /*2920*/  HMMA.16816.F32 R52, R4.reuse, R36, R92 ;  /* 0x000000240434723c */ /* 0x044fec000000185c */
[----:B------:R-:W-:Y:S06]  /*2930*/  HMMA.16816.F32 R44, R4, R38, R88 ;  /* 0x00000026042c723c */ /* 0x000fec0000001858 */
[----:B---3--:R-:W-:Y:S06]  /*2940*/  HMMA.16816.F32 R120, R8, R36, R120 ;  /* 0x000000240878723c */ /* 0x008fec0000001878 */
[C---:B------:R-:W-:Y:S06]  /*2950*/  HMMA.16816.F32 R16, R4.reuse, R34, R128 ;  /* 0x000000220410723c */ /* 0x040fec0000001880 */
[C---:B------:R-:W-:Y:S06]  /*2960*/  HMMA.16816.F32 R92, R4.reuse, R30, R140 ;  /* 0x0000001e045c723c */ /* 0x040fec000000188c */
[C---:B------:R-:W-:Y:S06]  /*2970*/  HMMA.16816.F32 R76, R4.reuse, R28, R76 ;  /* 0x0000001c044c723c */ /* 0x040fec000000184c */
[C---:B------:R-:W-:Y:S06]  /*2980*/  HMMA.16816.F32 R88, R4.reuse, R24, R136 ;  /* 0x000000180458723c */ /* 0x040fec0000001888 */
[----:B------:R-:W-:Y:S01]  /*2990*/  HMMA.16816.F32 R100, R4, R26, R124 ;  /* 0x0000001a0464723c */ /* 0x000fe2000000187c */
[----:B------:R-:W-:Y:S05]  /*29a0*/  LDSM.16.M88.4 R4, [R237+0x6000] ;  /* 0x00600000ed04783b */ /* 0x000fea0000000200 */
[----:B------:R-:W-:Y:S06]  /*29b0*/  HMMA.16816.F32 R144, R8, R32, R104 ;  /* 0x000000200890723c */ /* 0x000fec0000001868 */
[----:B------:R-:W-:Y:S01]  /*29c0*/  HMMA.16816.F32 R128, R12, R68, R40 ;  /* 0x000000440c80723c */ /* 0x000fe20000001828 */
[----:B------:R-:W2:Y:S05]  /*29d0*/  LDSM.16.M88.4 R40, [R233+0xa000] ;  /* 0x00a00000e928783b */ /* 0x000eaa0000000200 */
[C---:B------:R-:W-:Y:S01]  /*29e0*/  HMMA.16816.F32 R112, R8.reuse, R38, R112 ;  /* 0x000000260870723c */ /* 0x040fe20000001870 */
[----:B------:R-:W-:Y:S05]  /*29f0*/  LDSM.16.M88.4 R36, [R233+0xa800] ;  /* 0x00a80000e924783b */ /* 0x000fea0000000200 */
[C---:B------:R-:W-:Y:S01]  /*2a00*/  HMMA.16816.F32 R148, R8.reuse, R34, R96 ;  /* 0x000000220894723c */ /* 0x040fe20000001860 */
[----:B------:R-:W-:Y:S05]  /*2a10*/  LDSM.16.M88.4 R32, [R233+0xb000] ;  /* 0x00b00000e920783b */ /* 0x000fea0000000200 */
[C---:B------:R-:W-:Y:S06]  /*2a20*/  HMMA.16816.F32 R140, R8.reuse, R28, R84 ;  /* 0x0000001c088c723c */ /* 0x040fec0000001854 */
[C---:B------:R-:W-:Y:S01]  /*2a30*/  HMMA.16816.F32 R136, R8.reuse, R30, R80 ;  /* 0x0000001e0888723c */ /* 0x040fe20000001850 */
[----:B------:R-:W-:Y:S05]  /*2a40*/  LDSM.16.M88.4 R28, [R232+0x2000] ;  /* 0x00200000e81c783b */ /* 0x000fea0000000200 */
[C---:B------:R-:W-:Y:S06]  /*2a50*/  HMMA.16816.F32 R116, R8.reuse, R24, R72 ;  /* 0x000000180874723c */ /* 0x040fec0000001848 */
[----:B------:R-:W-:Y:S01]  /*2a60*/  HMMA.16816.F32 R104, R8, R26, R56 ;  /* 0x0000001a0868723c */ /* 0x000fe20000001838 */
[----:B------:R-:W3:Y:S04]  /*2a70*/  LDSM.16.M88.4 R8, [R237+0x4000] ;  /* 0x00400000ed08783b */ /* 0x000ee80000000200 */
[----:B------:R-:W5:Y:S01]  /*2a80*/  LDSM.16.M88.4 R24, [R233+0xb800] ;  /* 0x00b80000e918783b */ /* 0x000f620000000200 */
[C---:B------:R-:W-:Y:S06]  /*2a90*/  HMMA.16816.F32 R52, R12.reuse, R48, R52 ;  /* 0x000000300c34723c */ /* 0x040fec0000001834 */
[----:B------:R-:W-:Y:S06]  /*2aa0*/  HMMA.16816.F32 R132, R12, R50, R44 ;  /* 0x000000320c84723c */ /* 0x000fec000000182c */
[----:B----4-:R-:W-:Y:S06]  /*2ab0*/  HMMA.16816.F32 R44, R20, R48, R120 ;  /* 0x00000030142c723c */ /* 0x010fec0000001878 */
[C---:B-1----:R-:W-:Y:S06]  /*2ac0*/  HMMA.16816.F32 R96, R12.reuse, R66, R92 ;  /* 0x000000420c60723c */ /* 0x042fec000000185c */
[C---:B------:R-:W-:Y:S01]  /*2ad0*/  HMMA.16816.F32 R124, R12.reuse, R70, R16 ;  /* 0x000000460c7c723c */ /* 0x040fe20000001810 */
[----:B------:R-:W-:Y:S05]  /*2ae0*/  LDSM.16.M88.4 R16, [R236+0x4000] ;  /* 0x00400000ec10783b */ /* 0x000fea0000000200 */
[C---:B------:R-:W-:Y:S06]  /*2af0*/  HMMA.16816.F32 R108, R12.reuse, R64, R76 ;  /* 0x000000400c6c723c */ /* 0x040fec000000184c */
[C---:B------:R-:W-:Y:S06]  /*2b00*/  HMMA.16816.F32 R92, R12.reuse, R60, R88 ;  /* 0x0000003c0c5c723c */ /* 0x040fec0000001858 */
[----:B------:R-:W-:Y:S01]  /*2b10*/  HMMA.16816.F32 R84, R12, R62, R100 ;  /* 0x0000003e0c54723c */ /* 0x000fe20000001864 */
[----:B------:R-:W1:Y:S05]  /*2b20*/  LDSM.16.M88.4 R12, [R236+0x6000] ;  /* 0x00600000ec0c783b */ /* 0x000e6a0000000200 */
[C---:B------:R-:W-:Y:S06]  /*2b30*/  HMMA.16816.F32 R72, R20.reuse, R50, R112 ;  /* 0x000000321448723c */ /* 0x040fec0000001870 */
[C---:B------:R-:W-:Y:S06]  /*2b40*/  HMMA.16816.F32 R80, R20.reuse, R68, R144 ;  /* 0x000000441450723c */ /* 0x040fec0000001890 */
[C---:B------:R-:W-:Y:S06]  /*2b50*/  HMMA.16816.F32 R76, R20.reuse, R64, R140 ;  /* 0x00000040144c723c */ /* 0x040fec000000188c */
[C---:B------:R-:W-:Y:S06]  /*2b60*/  HMMA.16816.F32 R56, R20.reuse, R60, R116 ;  /* 0x0000003c1438723c */ /* 0x040fec0000001874 */
[C---:B------:R-:W-:Y:S06]  /*2b70*/  HMMA.16816.F32 R88, R20.reuse, R70, R148 ;  /* 0x000000461458723c */ /* 0x040fec0000001894 */
[C---:B------:R-:W-:Y:S06]  /*2b80*/  HMMA.16816.F32 R64, R20.reuse, R66, R136 ;  /* 0x000000421440723c */ /* 0x040fec0000001888 */
[----:B------:R-:W-:Y:S06]  /*2b90*/  HMMA.16816.F32 R60, R20, R62, R104 ;  /* 0x0000003e143c723c */ /* 0x000fec0000001868 */
[-C--:B--2---:R-:W-:Y:S06]  /*2ba0*/  HMMA.16816.F32 R52, R4, R40.reuse, R52 ;  /* 0x000000280434723c */ /* 0x084fec0000001834 */
[----:B---3--:R-:W-:Y:S01]  /*2bb0*/  HMMA.16816.F32 R48, R8, R40, R44 ;  /* 0x000000280830723c */ /* 0x008fe2000000182c */
[----:B------:R-:W2:Y:S05]  /*2bc0*/  LDSM.16.M88.4 R44, [R232+0x2800] ;  /* 0x00280000e82c783b */ /* 0x000eaa0000000200 */
[-C--:B------:R-:W-:Y:S06]  /*2bd0*/  HMMA.16816.F32 R20, R4, R42.reuse, R132 ;  /* 0x0000002a0414723c */ /* 0x080fec0000001884 */
[C---:B------:R-:W-:Y:S06]  /*2be0*/  HMMA.16816.F32 R40, R8.reuse, R42, R72 ;  /* 0x0000002a0828723c */ /* 0x040fec0000001848 */
[----:B------:R-:W-:Y:S06]  /*2bf0*/  HMMA.16816.F32 R68, R8, R36, R80 ;  /* 0x000000240844723c */ /* 0x000fec0000001850 */
[----:B-----5:R-:W-:Y:S06]  /*2c00*/  HMMA.16816.F32 R116, R4, R24, R92 ;  /* 0x000000180474723c */ /* 0x020fec000000185c */
[C---:B------:R-:W-:Y:S06]  /*2c10*/  HMMA.16816.F32 R80, R8.reuse, R32, R76 ;  /* 0x000000200850723c */ /* 0x040fec000000184c */
[C---:B------:R-:W-:Y:S06]  /*2c20*/  HMMA.16816.F32 R88, R8.reuse, R38, R88 ;  /* 0x000000260858723c */ /* 0x040fec0000001858 */
[C---:B------:R-:W-:Y:S06]  /*2c30*/  HMMA.16816.F32 R76, R8.reuse, R34, R64 ;  /* 0x00000022084c723c */ /* 0x040fec0000001840 */
[C---:B------:R-:W-:Y:S06]  /*2c40*/  HMMA.16816.F32 R92, R8.reuse, R24, R56 ;  /* 0x00000018085c723c */ /* 0x040fec0000001838 */
[----:B------:R-:W-:Y:S06]  /*2c50*/  HMMA.16816.F32 R72, R8, R26, R60 ;  /* 0x0000001a0848723c */ /* 0x000fec000000183c */
[----:B------:R-:W-:Y:S01]  /*2c60*/  HMMA.16816.F32 R100, R4, R36, R128 ;  /* 0x000000240464723c */ /* 0x000fe20000001880 */
[----:B------:R-:W-:-:S05]  /*2c70*/  IMAD.SHL.U32 R8, R155, 0x2, RZ ;  /* 0x000000029b087824 */ /* 0x000fca00078e00ff */
[----:B------:R-:W-:Y:S01]  /*2c80*/  HMMA.16816.F32 R104, R4, R38, R124 ;  /* 0x000000260468723c */ /* 0x000fe2000000187c */
[----:B------:R-:W-:-:S05]  /*2c90*/  LOP3.LUT R8, R8, 0x6, RZ, 0xc0, !PT ;  /* 0x0000000608087812 */ /* 0x000fca00078ec0ff */
[-C--:B-1----:R-:W-:Y:S01]  /*2ca0*/  HMMA.16816.F32 R56, R12, R28.reuse, R52 ;  /* 0x0000001c0c38723c */ /* 0x082fe20000001834 */
[----:B------:R-:W-:Y:S02]  /*2cb0*/  IMAD R0, R0, 0x40, R8 ;  /* 0x0000004000007824 */ /* 0x000fe400078e0208 */
[----:B------:R-:W-:Y:S03]  /*2cc0*/  LDSM.16.M88.4 R8, [R232+0x3800] ;  /* 0x00380000e808783b */ /* 0x000fe60000000200 */
[----:B------:R-:W-:Y:S01]  /*2cd0*/  HMMA.16816.F32 R52, R16, R28, R48 ;  /* 0x0000001c1034723c */ /* 0x000fe20000001830 */
[----:B------:R-:W-:-:S05]  /*2ce0*/  ISETP.GE.AND P2, PT, R0, UR13, PT ;  /* 0x0000000d00007c0c */ /* 0x000fca000bf46270 */
[C---:B------:R-:W-:Y:S06]  /*2cf0*/  HMMA.16816.F32 R108, R4.reuse, R32, R108 ;  /* 0x00000020046c723c */ /* 0x040fec000000186c */
[C---:B------:R-:W-:Y:S06]  /*2d00*/  HMMA.16816.F32 R96, R4.reuse, R34, R96 ;  /* 0x000000220460723c */ /* 0x040fec0000001860 */
[----:B------:R-:W-:Y:S01]  /*2d10*/  HMMA.16816.F32 R112, R4, R26, R84 ;  /* 0x0000001a0470723c */ /* 0x000fe20000001854 */
[----:B------:R-:W1:Y:S01]  /*2d20*/  LDSM.16.M88.4 R4, [R232+0x3000] ;  /* 0x00300000e804783b */ /* 0x000e620000000200 */
[----:B------:R-:W-:Y:S01]  /*2d30*/  FSEL R58, R58, -INF , !P2 ;  /* 0xff8000003a3a7808 */ /* 0x000fe20005000000 */
[----:B------:R-:W-:-:S04]  /*2d40*/  DEPBAR.LE SB0, 0x0 ;  /* 0x000080000000791a */ /* 0x000fc80000000000 */
[----:B------:R-:W-:Y:S01]  /*2d50*/  HMMA.16816.F32 R48, R12, R30, R20 ;  /* 0x0000001e0c30723c */ /* 0x000fe20000001814 */
[----:B------:R-:W-:Y:S02]  /*2d60*/  FSEL R56, R56, -INF , !P2 ;  /* 0xff80000038387808 */ /* 0x000fe40005000000 */
[----:B------:R-:W-:-:S03]  /*2d70*/  FSEL R65, R52, -INF , !P2 ;  /* 0xff80000034417808 */ /* 0x000fc60005000000 */
[C---:B------:R-:W-:Y:S01]  /*2d80*/  HMMA.16816.F32 R28, R16.reuse, R30, R40 ;  /* 0x0000001e101c723c */ /* 0x040fe20000001828 */
[C---:B------:R-:W-:Y:S02]  /*2d90*/  VIADD R20, R0.reuse, 0x9 ;  /* 0x0000000900147836 */ /* 0x040fe40000000000 */
[C---:B------:R-:W-:Y:S02]  /*2da0*/  VIADD R22, R0.reuse, 0x1 ;  /* 0x0000000100167836 */ /* 0x040fe40000000000 */
[----:B------:R-:W-:Y:S01]  /*2db0*/  VIADD R21, R0, 0x8 ;  /* 0x0000000800157836 */ /* 0x000fe20000000000 */
[----:B------:R-:W-:Y:S01]  /*2dc0*/  ISETP.GE.AND P6, PT, R20, UR13, PT ;  /* 0x0000000d14007c0c */ /* 0x000fe2000bfc6270 */
[----:B------:R-:W-:Y:S01]  /*2dd0*/  VIADD R20, R0, 0x18 ;  /* 0x0000001800147836 */ /* 0x000fe20000000000 */
[-C--:B--2---:R-:W-:Y:S01]  /*2de0*/  HMMA.16816.F32 R40, R16, R44.reuse, R68 ;  /* 0x0000002c1028723c */ /* 0x084fe20000001844 */
[----:B------:R-:W-:Y:S01]  /*2df0*/  ISETP.GE.AND P1, PT, R22, UR13, PT ;  /* 0x0000000d16007c0c */ /* 0x000fe2000bf26270 */
[C---:B------:R-:W-:Y:S01]  /*2e00*/  VIADD R22, R0.reuse, 0x10 ;  /* 0x0000001000167836 */ /* 0x040fe20000000000 */
[----:B------:R-:W-:Y:S01]  /*2e10*/  ISETP.GE.AND P0, PT, R21, UR13, PT ;  /* 0x0000000d15007c0c */ /* 0x000fe2000bf06270 */
[----:B------:R-:W-:Y:S01]  /*2e20*/  VIADD R21, R0, 0x11 ;  /* 0x0000001100157836 */ /* 0x000fe20000000000 */
[----:B------:R-:W-:Y:S01]  /*2e30*/  ISETP.GE.AND P3, PT, R20, UR13, PT ;  /* 0x0000000d14007c0c */ /* 0x000fe2000bf66270 */
[----:B------:R-:W-:Y:S01]  /*2e40*/  VIADD R20, R0, 0x19 ;  /* 0x0000001900147836 */ /* 0x000fe20000000000 */
[----:B------:R-:W-:Y:S01]  /*2e50*/  HMMA.16816.F32 R24, R12, R44, R100 ;  /* 0x0000002c0c18723c */ /* 0x000fe20000001864 */
[----:B------:R-:W-:-:S02]  /*2e60*/  FSEL R59, R59, -INF , !P1 ;  /* 0xff8000003b3b7808 */ /* 0x000fc40004800000 */
[----:B------:R-:W-:Y:S02]  /*2e70*/  FSEL R57, R57, -INF , !P1 ;  /* 0xff80000039397808 */ /* 0x000fe40004800000 */
[----:B------:R-:W-:Y:S01]  /*2e80*/  FSEL R87, R55, -INF , !P1 ;  /* 0xff80000037577808 */ /* 0x000fe20004800000 */
[-C--:B------:R-:W-:Y:S01]  /*2e90*/  HMMA.16816.F32 R36, R12, R46.reuse, R104 ;  /* 0x0000002e0c24723c */ /* 0x080fe20000001868 */
[----:B------:R-:W-:Y:S02]  /*2ea0*/  FSEL R64, R53, -INF , !P1 ;  /* 0xff80000035407808 */ /* 0x000fe40004800000 */
[----:B------:R-:W-:Y:S02]  /*2eb0*/  FSEL R50, R50, -INF , !P0 ;  /* 0xff80000032327808 */ /* 0x000fe40004000000 */
[----:B------:R-:W-:Y:S01]  /*2ec0*/  FSEL R48, R48, -INF , !P0 ;  /* 0xff80000030307808 */ /* 0x000fe20004000000 */
[----:B------:R-:W-:Y:S01]  /*2ed0*/  HMMA.16816.F32 R44, R16, R46, R88 ;  /* 0x0000002e102c723c */ /* 0x000fe20000001858 */
[----:B------:R-:W-:-:S02]  /*2ee0*/  FSEL R68, R28, -INF , !P0 ;  /* 0xff8000001c447808 */ /* 0x000fc40004000000 */
[----:B------:R-:W-:Y:S02]  /*2ef0*/  FSEL R28, R49, -INF , !P6 ;  /* 0xff800000311c7808 */ /* 0x000fe40007000000 */
[----:B------:R-:W-:Y:S01]  /*2f00*/  FSEL R86, R29, -INF , !P6 ;  /* 0xff8000001d567808 */ /* 0x000fe20007000000 */
[C---:B-1----:R-:W-:Y:S01]  /*2f10*/  HMMA.16816.F32 R32, R12.reuse, R4, R108 ;  /* 0x000000040c20723c */ /* 0x042fe2000000186c */
[----:B------:R-:W-:Y:S02]  /*2f20*/  FSEL R88, R54, -INF , !P2 ;  /* 0xff80000036587808 */ /* 0x000fe40005000000 */
[----:B------:R-:W-:Y:S01]  /*2f30*/  ISETP.GE.AND P2, PT, R20, UR13, PT ;  /* 0x0000000d14007c0c */ /* 0x000fe2000bf46270 */
[----:B------:R-:W-:Y:S01]  /*2f40*/  VIADD R20, R0, 0x20 ;  /* 0x0000002000147836 */ /* 0x000fe20000000000 */
[----:B------:R-:W-:Y:S01]  /*2f50*/  FSEL R90, R30, -INF , !P0 ;  /* 0xff8000001e5a7808 */ /* 0x000fe20004000000 */
[----:B------:R-:W-:Y:S01]  /*2f60*/  HMMA.16816.F32 R52, R12, R6, R96 ;  /* 0x000000060c34723c */ /* 0x000fe20000001860 */
[----:B------:R-:W-:-:S02]  /*2f70*/  FSEL R30, R51, -INF , !P6 ;  /* 0xff800000331e7808 */ /* 0x000fc40007000000 */
[----:B------:R-:W-:Y:S01]  /*2f80*/  ISETP.GE.AND P1, PT, R20, UR13, PT ;  /* 0x0000000d14007c0c */ /* 0x000fe2000bf26270 */
[----:B------:R-:W-:Y:S01]  /*2f90*/  VIADD R20, R0, 0x21 ;  /* 0x0000002100147836 */ /* 0x000fe20000000000 */
[----:B------:R-:W-:Y:S01]  /*2fa0*/  FSEL R89, R31, -INF , !P6 ;  /* 0xff8000001f597808 */ /* 0x000fe20007000000 */
[----:B------:R-:W-:Y:S01]  /*2fb0*/  HMMA.16816.F32 R60, R12, R8, R116 ;  /* 0x000000080c3c723c */ /* 0x000fe20000001874 */
[----:B------:R-:W-:Y:S02]  /*2fc0*/  ISETP.GE.AND P5, PT, R22, UR13, PT ;  /* 0x0000000d16007c0c */ /* 0x000fe4000bfa6270 */
[----:B------:R-:W-:Y:S01]  /*2fd0*/  ISETP.GE.AND P0, PT, R20, UR13, PT ;  /* 0x0000000d14007c0c */ /* 0x000fe2000bf06270 */
[----:B------:R-:W-:Y:S01]  /*2fe0*/  VIADD R20, R0, 0x28 ;  /* 0x0000002800147836 */ /* 0x000fe20000000000 */
[----:B------:R-:W-:Y:S02]  /*2ff0*/  ISETP.GE.AND P4, PT, R21, UR13, PT ;  /* 0x0000000d15007c0c */ /* 0x000fe4000bf86270 */
[----:B------:R-:W-:-:S02]  /*3000*/  FSEL R169, R42, -INF , !P5 ;  /* 0xff8000002aa97808 */ /* 0x000fc40006800000 */
[----:B------:R-:W-:Y:S02]  /*3010*/  ISETP.GE.AND P6, PT, R20, UR13, PT ;  /* 0x0000000d14007c0c */ /* 0x000fe4000bfc6270 */
[----:B------:R-:W-:Y:S01]  /*3020*/  HMMA.16816.F32 R20, R12, R10, R112 ;  /* 0x0000000a0c14723c */ /* 0x000fe20000001870 */
[----:B------:R-:W-:Y:S02]  /*3030*/  FSEL R96, R26, -INF , !P5 ;  /* 0xff8000001a607808 */ /* 0x000fe40006800000 */
[----:B------:R-:W-:Y:S02]  /*3040*/  FSEL R85, R24, -INF , !P5 ;  /* 0xff80000018557808 */ /* 0x000fe40006800000 */
[----:B------:R-:W-:Y:S02]  /*3050*/  FSEL R157, R40, -INF , !P5 ;  /* 0xff800000289d7808 */ /* 0x000fe40006800000 */
[----:B------:R-:W-:Y:S01]  /*3060*/  VIADD R12, R0, 0x29 ;  /* 0x00000029000c7836 */ /* 0x000fe20000000000 */
[----:B------:R-:W-:-:S02]  /*3070*/  FSEL R91, R27, -INF , !P4 ;  /* 0xff8000001b5b7808 */ /* 0x000fc40006000000 */
[----:B------:R-:W-:Y:S02]  /*3080*/  FSEL R84, R25, -INF , !P4 ;  /* 0xff80000019547808 */ /* 0x000fe40006000000 */
[----:B------:R-:W-:Y:S01]  /*3090*/  ISETP.GE.AND P5, PT, R12, UR13, PT ;  /* 0x0000000d0c007c0c */ /* 0x000fe2000bfa6270 */
[C---:B------:R-:W-:Y:S01]  /*30a0*/  HMMA.16816.F32 R24, R16.reuse, R8, R92 ;  /* 0x000000081018723c */ /* 0x040fe2000000185c */
[----:B------:R-:W-:Y:S02]  /*30b0*/  FSEL R165, R43, -INF , !P4 ;  /* 0xff8000002ba57808 */ /* 0x000fe40006000000 */
[----:B------:R-:W-:Y:S02]  /*30c0*/  FSEL R162, R41, -INF , !P4 ;  /* 0xff80000029a27808 */ /* 0x000fe40006000000 */
[----:B------:R-:W-:Y:S01]  /*30d0*/  FSEL R38, R38, -INF , !P3 ;  /* 0xff80000026267808 */ /* 0x000fe20005800000 */
[----:B------:R-:W-:Y:S01]  /*30e0*/  HMMA.16816.F32 R12, R16, R4, R80 ;  /* 0x00000004100c723c */ /* 0x000fe20000001850 */
[----:B------:R-:W-:-:S02]  /*30f0*/  FSEL R31, R36, -INF , !P3 ;  /* 0xff800000241f7808 */ /* 0x000fc40005800000 */
[----:B------:R-:W-:Y:S02]  /*3100*/  FSEL R163, R46, -INF , !P3 ;  /* 0xff8000002ea37808 */ /* 0x000fe40005800000 */
[----:B------:R-:W-:Y:S01]  /*3110*/  FSEL R161, R44, -INF , !P3 ;  /* 0xff8000002ca17808 */ /* 0x000fe20005800000 */
[C---:B------:R-:W-:Y:S01]  /*3120*/  HMMA.16816.F32 R40, R16.reuse, R6, R76 ;  /* 0x000000061028723c */ /* 0x040fe2000000184c */
[C---:B------:R-:W-:Y:S01]  /*3130*/  VIADD R4, R0.reuse, 0x30 ;  /* 0x0000003000047836 */ /* 0x040fe20000000000 */
[----:B------:R-:W-:Y:S01]  /*3140*/  FSEL R29, R37, -INF , !P2 ;  /* 0xff800000251d7808 */ /* 0x000fe20005000000 */
[----:B------:R-:W-:Y:S01]  /*3150*/  VIADD R5, R0, 0x31 ;  /* 0x0000003100057836 */ /* 0x000fe20000000000 */
[----:B------:R-:W-:Y:S02]  /*3160*/  FSEL R189, R35, -INF , !P0 ;  /* 0xff80000023bd7808 */ /* 0x000fe40004000000 */
[----:B------:R-:W-:Y:S01]  /*3170*/  ISETP.GE.AND P4, PT, R4, UR13, PT ;  /* 0x0000000d04007c0c */ /* 0x000fe2000bf86270 */
[----:B------:R-:W-:Y:S01]  /*3180*/  HMMA.16816.F32 R16, R16, R10, R72 ;  /* 0x0000000a1010723c */ /* 0x000fe20000001848 */
[----:B------:R-:W-:-:S02]  /*3190*/  FMNMX.FTZ R4, R56, R57, !PT ;  /* 0x0000003938047209 */ /* 0x000fc40007810000 */
[----:B------:R-:W-:Y:S01]  /*31a0*/  ISETP.GE.AND P3, PT, R5, UR13, PT ;  /* 0x0000000d05007c0c */ /* 0x000fe2000bf66270 */
[----:B------:R-:W-:Y:S01]  /*31b0*/  VIADD R5, R0, 0x38 ;  /* 0x0000003800057836 */ /* 0x000fe20000000000 */
[----:B------:R-:W-:Y:S02]  /*31c0*/  FMNMX.FTZ R4, R48, R4, !PT ;  /* 0x0000000430047209 */ /* 0x000fe40007810000 */
[----:B------:R-:W-:Y:S02]  /*31d0*/  FSEL R180, R33, -INF , !P0 ;  /* 0xff80000021b47808 */ /* 0x000fe40004000000 */
[----:B------:R-:W-:Y:S02]  /*31e0*/  FMNMX.FTZ R4, R28, R4, !PT ;  /* 0x000000041c047209 */ /* 0x000fe40007810000 */
[----:B------:R-:W-:Y:S02]  /*31f0*/  FSEL R175, R15, -INF , !P0 ;  /* 0xff8000000faf7808 */ /* 0x000fe40004000000 */
[----:B------:R-:W-:-:S02]  /*3200*/  FMNMX.FTZ R4, R85, R4, !PT ;  /* 0x0000000455047209 */ /* 0x000fc40007810000 */
[----:B------:R-:W-:Y:S02]  /*3210*/  FSEL R173, R13, -INF , !P0 ;  /* 0xff8000000dad7808 */ /* 0x000fe40004000000 */
[----:B------:R-:W-:Y:S02]  /*3220*/  FMNMX.FTZ R4, R84, R4, !PT ;  /* 0x0000000454047209 */ /* 0x000fe40007810000 */
[----:B------:R-:W-:Y:S02]  /*3230*/  PLOP3.LUT P0, PT, PT, PT, UP0, 0x80, 0x0 ;  /* 0x000000000000781c */ /* 0x000fe40003f0f008 */
[----:B------:R-:W-:Y:S02]  /*3240*/  FMNMX.FTZ R4, R31, R4, !PT ;  /* 0x000000041f047209 */ /* 0x000fe40007810000 */
[----:B------:R-:W-:Y:S02]  /*3250*/  FSEL R39, R39, -INF , !P2 ;  /* 0xff80000027277808 */ /* 0x000fe40005000000 */
[----:B------:R-:W-:-:S02]  /*3260*/  FSEL R159, R47, -INF , !P2 ;  /* 0xff8000002f9f7808 */ /* 0x000fc40005000000 */
[----:B------:R-:W-:Y:S01]  /*3270*/  FSEL R156, R45, -INF , !P2 ;  /* 0xff8000002d9c7808 */ /* 0x000fe20005000000 */
[----:B------:R-:W-:Y:S01]  /*3280*/  BAR.SYNC.DEFER_BLOCKING 0x0 ;  /* 0x0000000000007b1d */ /* 0x000fe20000010000 */
[----:B------:R-:W-:Y:S02]  /*3290*/  ISETP.GE.AND P2, PT, R5, UR13, PT ;  /* 0x0000000d05007c0c */ /* 0x000fe4000bf46270 */
[----:B------:R-:W-:Y:S02]  /*32a0*/  FSEL R188, R32, -INF , !P1 ;  /* 0xff80000020bc7808 */ /* 0x000fe40004800000 */
[----:B------:R-:W-:Y:S02]  /*32b0*/  FMNMX.FTZ R5, R29, R4, !PT ;  /* 0x000000041d057209 */ /* 0x000fe40007810000 */
[----:B------:R-:W-:Y:S02]  /*32c0*/  FMNMX.FTZ R4, R58, R59, !PT ;  /* 0x0000003b3a047209 */ /* 0x000fe40007810000 */
[----:B------:R-:W-:-:S02]  /*32d0*/  FMNMX.FTZ R5, R188, R5, !PT ;  /* 0x00000005bc057209 */ /* 0x000fc40007810000 */
[----:B------:R-:W-:Y:S02]  /*32e0*/  FSEL R181, R52, -INF , !P6 ;  /* 0xff80000034b57808 */ /* 0x000fe40007000000 */
[----:B------:R-:W-:Y:S02]  /*32f0*/  FMNMX.FTZ R4, R50, R4, !PT ;  /* 0x0000000432047209 */ /* 0x000fe40007810000 */
[----:B------:R-:W-:Y:S02]  /*3300*/  FMNMX.FTZ R5, R180, R5, !PT ;  /* 0x00000005b4057209 */ /* 0x000fe40007810000 */
[----:B------:R-:W-:Y:S02]  /*3310*/  FSEL R174, R12, -INF , !P1 ;  /* 0xff8000000cae7808 */ /* 0x000fe40004800000 */
[----:B------:R-:W-:Y:S02]  /*3320*/  FSEL R183, R14, -INF , !P1 ;  /* 0xff8000000eb77808 */ /* 0x000fe40004800000 */
[----:B------:R-:W-:-:S02]  /*3330*/  FSEL R190, R34, -INF , !P1 ;  /* 0xff80000022be7808 */ /* 0x000fc40004800000 */
[----:B------:R-:W-:Y:S02]  /*3340*/  FSEL R182, R53, -INF , !P5 ;  /* 0xff80000035b67808 */ /* 0x000fe40006800000 */
[----:B------:R-:W-:Y:S02]  /*3350*/  FMNMX.FTZ R12, R30, R4, !PT ;  /* 0x000000041e0c7209 */ /* 0x000fe40007810000 */
[----:B------:R-:W-:Y:S01]  /*3360*/  FMNMX.FTZ R13, R181, R5, !PT ;  /* 0x00000005b50d7209 */ /* 0x000fe20007810000 */
[----:B------:R-:W-:Y:S06]  /*3370*/  @!P0 BRA `(.L_x_5) ;  /* 0x0000000000748947 */ /* 0x000fec0003800000 */
[----:B------:R-:W-:Y:S02]  /*3380*/  ULEA.HI.SX32 UR7, UR12, 0xfffffffe, 0x1a ;  /* 0xfffffffe0c077891 */ /* 0x000fe4000f8fd23f */
[----:B------:R-:W-:Y:S02]  /*3390*/  USHF.L.U32 UR18, UR10, 0x5, URZ ;  /* 0x000000050a127899 */ /* 0x000fe4000800063f */
[----:B------:R-:W-:Y:S02]  /*33a0*/  USHF.R.S32.HI UR6, URZ, 0x1f, UR7 ;  /* 0x0000001f3f067899 */ /* 0x000fe40008011407 */
[----:B------:R-:W-:Y:S01]  /*33b0*/  UIMAD UR23, UR23, UR7, URZ ;  /* 0x00000007171772a4 */ /* 0x000fe2000f8e023f */
[----:B------:R-:W-:Y:S01]  /*33c0*/  IMAD.WIDE.U32 R4, R154, UR7, R166 ;  /* 0x000000079a047c25 */ /* 0x000fe2000f8e00a6 */
[----:B------:R-:W-:Y:S02]  /*33d0*/  USHF.L.U64.HI UR10, UR10, 0x5, UR11 ;  /* 0x000000050a0a7899 */ /* 0x000fe4000801020b */
[----:B------:R-:W-:-:S03]  /*33e0*/  UIMAD UR23, UR6, UR24, UR23 ;  /* 0x00000018061772a4 */ /* 0x000fc6000f8e0217 */
[----:B------:R-:W-:Y:S02]  /*33f0*/  ULDC.64 UR6, c[0x0][0x218] ;  /* 0x0000860000067ab9 */ /* 0x000fe40000000a00 */
[----:B------:R-:W-:Y:S01]  /*3400*/  LEA R8, P1, R4, UR6, 0x1 ;  /* 0x0000000604087c11 */ /* 0x000fe2000f8208ff */
[----:B------:R-:W-:-:S05]  /*3410*/  VIADD R5, R5, UR23 ;  /* 0x0000001705057c36 */ /* 0x000fca0008000000 */
[----:B------:R-:W-:Y:S02]  /*3420*/  LEA.HI.X R9, R4, UR7, R5, 0x1, P1 ;  /* 0x0000000704097c11 */ /* 0x000fe400088f0c05 */
[----:B------:R-:W-:-:S03]  /*3430*/  IADD3 R6, P1, R8, UR18, RZ ;  /* 0x0000001208067c10 */ /* 0x000fc6000ff3e0ff */
[----:B------:R-:W-:Y:S01]  /*3440*/  @!PT LDS RZ, [RZ] ;  /* 0x00000000fffff984 */ /* 0x000fe20000000800 */
[----:B------:R-:W-:Y:S01]  /*3450*/  @!PT LDS RZ, [RZ] ;  /* 0x00000000fffff984 */ /* 0x000fe20000000800 */
[----:B------:R-:W-:Y:S01]  /*3460*/  @!PT LDS RZ, [RZ] ;  /* 0x00000000fffff984 */ /* 0x000fe20000000800 */
[----:B------:R1:W-:Y:S01]  /*3470*/  LDGSTS.E.BYPASS.LTC128B.128 [R246+0x8000], desc[UR16][R8.64] ;  /* 0x0800000008f67fae */ /* 0x0003e2000b901d50 */
[----:B------:R-:W-:Y:S02]  /*3480*/  IADD3.X R7, R9, UR10, RZ, P1, !PT ;  /* 0x0000000a09077c10 */ /* 0x000fe40008ffe4ff */
[----:B------:R-:W-:Y:S01]  /*3490*/  IADD3 R4, P1, R6, UR18, RZ ;  /* 0x0000001206047c10 */ /* 0x000fe2000ff3e0ff */
[----:B------:R1:W-:Y:S03]  /*34a0*/  LDGSTS.E.BYPASS.LTC128B.128 [R246+0xa000], desc[UR16][R8.64+0x80] ;  /* 0x0a00008008f67fae */ /* 0x0003e6000b901d50 */
[----:B------:R-:W-:Y:S01]  /*34b0*/  IADD3.X R5, R7, UR10, RZ, P1, !PT ;  /* 0x0000000a07057c10 */ /* 0x000fe20008ffe4ff */
[----:B------:R1:W-:Y:S01]  /*34c0*/  LDGSTS.E.BYPASS.LTC128B.128 [R246+0x8800], desc[UR16][R6.64] ;  /* 0x0880000006f67fae */ /* 0x0003e2000b901d50 */
[----:B------:R-:W-:-:S03]  /*34d0*/  IADD3 R10, P1, R4, UR18, RZ ;  /* 0x00000012040a7c10 */ /* 0x000fc6000ff3e0ff */
[----:B------:R1:W-:Y:S01]  /*34e0*/  LDGSTS.E.BYPASS.LTC128B.128 [R246+0xa800], desc[UR16][R6.64+0x80] ;  /* 0x0a80008006f67fae */ /* 0x0003e2000b901d50 */
[----:B------:R-:W-:-:S03]  /*34f0*/  IADD3.X R11, R5, UR10, RZ, P1, !PT ;  /* 0x0000000a050b7c10 */ /* 0x000fc60008ffe4ff */
[----:B------:R1:W-:Y:S04]  /*3500*/  LDGSTS.E.BYPASS.LTC128B.128 [R246+0x9000], desc[UR16][R4.64] ;  /* 0x0900000004f67fae */ /* 0x0003e8000b901d50 */
[----:B------:R1:W-:Y:S04]  /*3510*/  LDGSTS.E.BYPASS.LTC128B.128 [R246+0xb000], desc[UR16][R4.64+0x80] ;  /* 0x0b00008004f67fae */ /* 0x0003e8000b901d50 */
[----:B------:R1:W-:Y:S04]  /*3520*/  LDGSTS.E.BYPASS.LTC128B.128 [R246+0x9800], desc[UR16][R10.64] ;  /* 0x098000000af67fae */ /* 0x0003e8000b901d50 */
[----:B------:R1:W-:Y:S04]  /*3530*/  LDGSTS.E.BYPASS.LTC128B.128 [R246+0xb800], desc[UR16][R10.64+0x80] ;  /* 0x0b8000800af67fae */ /* 0x0003e8000b901d50 */
[----:B------:R-:W0:Y:S02]  /*3540*/  LDGDEPBAR ;  /* 0x00000000000079af */ /* 0x000e240000000000 */
.L_x_5:
[----:B-1----:R-:W-:Y:S01]  /*3550*/  FMNMX.FTZ R4, R96, R12, !PT ;  /* 0x0000000c60047209 */ /* 0x002fe20007810000 */
[----:B------:R-:W-:Y:S01]  /*3560*/  ULDC UR6, c[0x0][0x2ec] ;  /* 0x0000bb0000067ab9 */ /* 0x000fe20000000800 */
[----:B------:R-:W-:Y:S01]  /*3570*/  FSEL R179, R60, -INF , !P4 ;  /* 0xff8000003cb37808 */ /* 0x000fe20006000000 */
[----:B------:R-:W-:Y:S01]  /*3580*/  STL [R1+0x4c], R238 ;  /* 0x00004cee01007387 */ /* 0x000fe20000100800 */
[----:B------:R-:W-:Y:S02]  /*3590*/  FMNMX.FTZ R5, R182, R13, !PT ;  /* 0x0000000db6057209 */ /* 0x000fe40007810000 */
[----:B------:R-:W-:Y:S01]  /*35a0*/  IADD3 R6, R0, 0x39, RZ ;  /* 0x0000003900067810 */ /* 0x000fe20007ffe0ff */
[----:B------:R-:W-:Y:S01]  /*35b0*/  STL [R1+0x48], R246 ;  /* 0x000048f601007387 */ /* 0x000fe20000100800 */
[----:B------:R-:W-:Y:S02]  /*35c0*/  FMNMX.FTZ R0, R91, R4, !PT ;  /* 0x000000045b007209 */ /* 0x000fe40007810000 */
[----:B------:R-:W-:Y:S01]  /*35d0*/  FSEL R249, R61, -INF , !P3 ;  /* 0xff8000003df97808 */ /* 0x000fe20005800000 */
[----:B------:R-:W-:Y:S01]  /*35e0*/  STL [R1+0x44], R237 ;  /* 0x000044ed01007387 */ /* 0x000fe20000100800 */
[----:B------:R-:W-:-:S02]  /*35f0*/  FMNMX.FTZ R4, R179, R5, !PT ;  /* 0x00000005b3047209 */ /* 0x000fc40007810000 */
[----:B------:R-:W-:Y:S01]  /*3600*/  FMNMX.FTZ R0, R38, R0, !PT ;  /* 0x0000000026007209 */ /* 0x000fe20007810000 */
[----:B------:R-:W-:Y:S01]  /*3610*/  STL [R1+0x40], R236 ;  /* 0x000040ec01007387 */ /* 0x000fe20000100800 */
[----:B------:R-:W-:Y:S02]  /*3620*/  ISETP.GE.AND P1, PT, R6, UR13, PT ;  /* 0x0000000d06007c0c */ /* 0x000fe4000bf26270 */
[----:B------:R-:W-:Y:S01]  /*3630*/  FSEL R252, R20, -INF , !P2 ;  /* 0xff80000014fc7808 */ /* 0x000fe20005000000 */
[----:B------:R-:W-:Y:S01]  /*3640*/  STL [R1+0x3c], R235 ;  /* 0x00003ceb01007387 */ /* 0x000fe20000100800 */
[----:B------:R-:W-:Y:S02]  /*3650*/  FMNMX.FTZ R4, R249, R4, !PT ;  /* 0x00000004f9047209 */ /* 0x000fe40007810000 */
[----:B------:R-:W-:Y:S01]  /*3660*/  FMNMX.FTZ R0, R39, R0, !PT ;  /* 0x0000000027007209 */ /* 0x000fe20007810000 */
[----:B------:R-:W-:Y:S01]  /*3670*/  STL [R1+0x38], R234 ;  /* 0x000038ea01007387 */ /* 0x000fe20000100800 */
[----:B------:R-:W-:-:S02]  /*3680*/  FSEL R245, R21, -INF , !P1 ;  /* 0xff80000015f57808 */ /* 0x000fc40004800000 */
[----:B------:R-:W-:Y:S01]  /*3690*/  FMNMX.FTZ R4, R252, R4, !PT ;  /* 0x00000004fc047209 */ /* 0x000fe20007810000 */
[----:B------:R-:W-:Y:S01]  /*36a0*/  STL [R1+0x34], R233 ;  /* 0x000034e901007387 */ /* 0x000fe20000100800 */
[----:B------:R-:W-:Y:S02]  /*36b0*/  FMNMX.FTZ R5, R65, R64, !PT ;  /* 0x0000004041057209 */ /* 0x000fe40007810000 */
[----:B------:R-:W-:Y:S01]  /*36c0*/  FMNMX.FTZ R0, R190, R0, !PT ;  /* 0x00000000be007209 */ /* 0x000fe20007810000 */
[----:B------:R-:W-:Y:S01]  /*36d0*/  STL [R1+0x30], R232 ;  /* 0x000030e801007387 */ /* 0x000fe20000100800 */
[----:B------:R-:W-:Y:S02]  /*36e0*/  FMNMX.FTZ R7, R245, R4, !PT ;  /* 0x00000004f5077209 */ /* 0x000fe40007810000 */
[----:B------:R-:W-:Y:S01]  /*36f0*/  FMNMX.FTZ R4, R68, R5, !PT ;  /* 0x0000000544047209 */ /* 0x000fe20007810000 */
[----:B------:R-:W-:Y:S01]  /*3700*/  STL [R1+0x2c], R171 ;  /* 0x00002cab01007387 */ /* 0x000fe20000100800 */
[----:B------:R-:W-:-:S02]  /*3710*/  FSEL R172, R54, -INF , !P6 ;  /* 0xff80000036ac7808 */ /* 0x000fc40007000000 */
[----:B------:R-:W-:Y:S01]  /*3720*/  FMNMX.FTZ R0, R189, R0, !PT ;  /* 0x00000000bd007209 */ /* 0x000fe20007810000 */
[----:B------:R-:W1:Y:S01]  /*3730*/  SHFL.BFLY PT, R8, R7, 0x2, 0x1f ;  /* 0x0c401f0007087f89 */ /* 0x000e6200000e0000 */
[----:B------:R-:W-:Y:S02]  /*3740*/  FMNMX.FTZ R4, R86, R4, !PT ;  /* 0x0000000456047209 */ /* 0x000fe40007810000 */
[----:B------:R-:W-:Y:S02]  /*3750*/  FSEL R170, R55, -INF , !P5 ;  /* 0xff80000037aa7808 */ /* 0x000fe40006800000 */
[----:B------:R-:W-:Y:S02]  /*3760*/  FMNMX.FTZ R0, R172, R0, !PT ;  /* 0x00000000ac007209 */ /* 0x000fe40007810000 */
[----:B------:R-:W-:Y:S02]  /*3770*/  FMNMX.FTZ R4, R157, R4, !PT ;  /* 0x000000049d047209 */ /* 0x000fe40007810000 */
[----:B------:R-:W-:-:S02]  /*3780*/  FSEL R239, R62, -INF , !P4 ;  /* 0xff8000003eef7808 */ /* 0x000fc40006000000 */
[----:B------:R-:W-:Y:S02]  /*3790*/  FMNMX.FTZ R0, R170, R0, !PT ;  /* 0x00000000aa007209 */ /* 0x000fe40007810000 */
[----:B------:R-:W-:Y:S02]  /*37a0*/  FMNMX.FTZ R4, R162, R4, !PT ;  /* 0x00000004a2047209 */ /* 0x000fe40007810000 */
[----:B------:R-:W-:Y:S02]  /*37b0*/  FSEL R244, R63, -INF , !P3 ;  /* 0xff8000003ff47808 */ /* 0x000fe40005800000 */
[----:B------:R-:W-:Y:S02]  /*37c0*/  FMNMX.FTZ R0, R239, R0, !PT ;  /* 0x00000000ef007209 */ /* 0x000fe40007810000 */
[----:B------:R-:W-:Y:S02]  /*37d0*/  FMNMX.FTZ R4, R161, R4, !PT ;  /* 0x00000004a1047209 */ /* 0x000fe40007810000 */
[----:B------:R-:W-:-:S02]  /*37e0*/  FSEL R247, R22, -INF , !P2 ;  /* 0xff80000016f77808 */ /* 0x000fc40005000000 */
[----:B------:R-:W-:Y:S02]  /*37f0*/  FMNMX.FTZ R0, R244, R0, !PT ;  /* 0x00000000f4007209 */ /* 0x000fe40007810000 */
[----:B------:R-:W-:Y:S01]  /*3800*/  FMNMX.FTZ R5, R156, R4, !PT ;  /* 0x000000049c057209 */ /* 0x000fe20007810000 */
[----:B------:R-:W-:Y:S01]  /*3810*/  STL [R1+0x58], R247 ;  /* 0x000058f701007387 */ /* 0x000fe20000100800 */
[----:B------:R-:W-:Y:S02]  /*3820*/  FSEL R32, R23, -INF , !P1 ;  /* 0xff80000017207808 */ /* 0x000fe40004800000 */
[----:B------:R-:W-:Y:S02]  /*3830*/  FMNMX.FTZ R0, R247, R0, !PT ;  /* 0x00000000f7007209 */ /* 0x000fe40007810000 */
[----:B------:R-:W-:Y:S02]  /*3840*/  FMNMX.FTZ R4, R88, R87, !PT ;  /* 0x0000005758047209 */ /* 0x000fe40007810000 */
[----:B------:R-:W-:-:S02]  /*3850*/  FMNMX.FTZ R5, R174, R5, !PT ;  /* 0x00000005ae057209 */ /* 0x000fc40007810000 */
[----:B------:R-:W-:Y:S02]  /*3860*/  FMNMX.FTZ R6, R32, R0, !PT ;  /* 0x0000000020067209 */ /* 0x000fe40007810000 */
[----:B------:R-:W-:Y:S02]  /*3870*/  FMNMX.FTZ R0, R90, R4, !PT ;  /* 0x000000045a007209 */ /* 0x000fe40007810000 */
[----:B------:R-:W-:Y:S02]  /*3880*/  FMNMX.FTZ R4, R173, R5, !PT ;  /* 0x00000005ad047209 */ /* 0x000fe40007810000 */
[----:B-1----:R-:W-:Y:S01]  /*3890*/  FMNMX.FTZ R7, R7, R8, !PT ;  /* 0x0000000807077209 */ /* 0x002fe20007810000 */
[----:B------:R-:W1:Y:S01]  /*38a0*/  SHFL.BFLY PT, R5, R6, 0x2, 0x1f ;  /* 0x0c401f0006057f89 */ /* 0x000e6200000e0000 */
[----:B------:R-:W-:Y:S02]  /*38b0*/  FSEL R160, R40, -INF , !P6 ;  /* 0xff80000028a07808 */ /* 0x000fe40007000000 */
[----:B------:R-:W-:Y:S01]  /*38c0*/  FMNMX.FTZ R0, R89, R0, !PT ;  /* 0x0000000059007209 */ /* 0x000fe20007810000 */
[----:B------:R-:W2:Y:S01]  /*38d0*/  SHFL.BFLY PT, R8, R7, 0x1, 0x1f ;  /* 0x0c201f0007087f89 */ /* 0x000ea200000e0000 */
        /* <DEDUP_REMOVED lines=15> */
[----:B-1----:R-:W-:Y:S02]  /*39d0*/  FMNMX.FTZ R6, R6, R5, !PT ;  /* 0x0000000506067209 */ /* 0x002fe40007810000 */
[----:B------:R-:W-:Y:S02]  /*39e0*/  FMNMX.FTZ R5, R200, R4, !PT ;  /* 0x00000004c8057209 */ /* 0x000fe40007810000 */
[----:B------:R-:W-:Y:S01]  /*39f0*/  FSEL R15, R42, -INF , !P6 ;  /* 0xff8000002a0f7808 */ /* 0x000fe20007000000 */
[----:B------:R-:W-:Y:S01]  /*3a00*/  SHFL.BFLY PT, R164, R6, 0x1, 0x1f ;  /* 0x0c201f0006a47f89 */ /* 0x000fe200000e0000 */
[----:B------:R-:W-:-:S02]  /*3a10*/  FMNMX.FTZ R0, R175, R0, !PT ;  /* 0x00000000af007209 */ /* 0x000fc40007810000 */
[----:B--2---:R-:W-:Y:S02]  /*3a20*/  FMNMX.FTZ R166, R7, R8, !PT ;  /* 0x0000000807a67209 */ /* 0x004fe40007810000 */
[----:B------:R-:W-:Y:S01]  /*3a30*/  FSEL R14, R43, -INF , !P5 ;  /* 0xff8000002b0e7808 */ /* 0x000fe20006800000 */
[----:B------:R-:W1:Y:S01]  /*3a40*/  SHFL.BFLY PT, R7, R5, 0x2, 0x1f ;  /* 0x0c401f0005077f89 */ /* 0x000e6200000e0000 */
[----:B------:R-:W-:Y:S01]  /*3a50*/  FMNMX.FTZ R0, R15, R0, !PT ;  /* 0x000000000f007209 */ /* 0x000fe20007810000 */
[----:B------:R-:W-:Y:S01]  /*3a60*/  FMUL.FTZ R13, R166, UR6 ;  /* 0x00000006a60d7c20 */ /* 0x000fe20008410000 */
[----:B------:R-:W-:Y:S01]  /*3a70*/  FSEL R199, R26, -INF , !P4 ;  /* 0xff8000001ac77808 */ /* 0x000fe20006000000 */
[----:B------:R-:W-:Y:S01]  /*3a80*/  STL [R1+0x50], R166 ;  /* 0x000050a601007387 */ /* 0x000fe20000100800 */
[----:B------:R-:W-:Y:S02]  /*3a90*/  FMNMX.FTZ R0, R14, R0, !PT ;  /* 0x000000000e007209 */ /* 0x000fe40007810000 */
[----:B------:R-:W-:-:S02]  /*3aa0*/  FSEL R198, R27, -INF , !P3 ;  /* 0xff8000001bc67808 */ /* 0x000fc40005800000 */
[----:B------:R-:W-:Y:S02]  /*3ab0*/  FMNMX.FTZ R0, R199, R0, !PT ;  /* 0x00000000c7007209 */ /* 0x000fe40007810000 */
[----:B------:R-:W-:Y:S02]  /*3ac0*/  FSEL R197, R18, -INF , !P2 ;  /* 0xff80000012c57808 */ /* 0x000fe40005000000 */
[----:B------:R-:W-:Y:S02]  /*3ad0*/  FMNMX.FTZ R4, R198, R0, !PT ;  /* 0x00000000c6047209 */ /* 0x000fe40007810000 */
[----:B------:R-:W-:Y:S02]  /*3ae0*/  FSETP.NEU.FTZ.AND P4, PT, R166, -INF , PT ;  /* 0xff800000a600780b */ /* 0x000fe40003f9d000 */
[----:B------:R-:W-:Y:S02]  /*3af0*/  FSEL R196, R19, -INF , !P1 ;  /* 0xff80000013c47808 */ /* 0x000fe40004800000 */
[----:B------:R-:W-:-:S02]  /*3b00*/  FMNMX.FTZ R4, R197, R4, !PT ;  /* 0x00000004c5047209 */ /* 0x000fc40007810000 */
[----:B------:R-:W-:Y:S02]  /*3b10*/  FSEL R13, R13, RZ, P4 ;  /* 0x000000ff0d0d7208 */ /* 0x000fe40002000000 */
[----:B------:R-:W-:Y:S02]  /*3b20*/  FMNMX.FTZ R4, R196, R4, !PT ;  /* 0x00000004c4047209 */ /* 0x000fe40007810000 */
[----:B-1----:R-:W-:Y:S01]  /*3b30*/  FMNMX.FTZ R5, R5, R7, !PT ;  /* 0x0000000705057209 */ /* 0x002fe20007810000 */
[----:B------:R-:W-:Y:S01]  /*3b40*/  FFMA.FTZ R0, R56, UR6, -R13 ;  /* 0x0000000638007c23 */ /* 0x000fe2000801080d */
[----:B------:R-:W-:Y:S01]  /*3b50*/  FMNMX.FTZ R164, R6, R164, !PT ;  /* 0x000000a406a47209 */ /* 0x000fe20007810000 */
[----:B------:R-:W-:Y:S02]  /*3b60*/  SHFL.BFLY PT, R7, R4, 0x2, 0x1f ;  /* 0x0c401f0004077f89 */ /* 0x000fe400000e0000 */
[----:B------:R1:W-:Y:S01]  /*3b70*/  MUFU.EX2 R236, R0 ;  /* 0x0000000000ec7308 */ /* 0x0003e20000000800 */
[C---:B------:R-:W-:Y:S01]  /*3b80*/  FSETP.NEU.FTZ.AND P1, PT, R164.reuse, -INF , PT ;  /* 0xff800000a400780b */ /* 0x040fe20003f3d000 */
[----:B------:R-:W-:Y:S01]  /*3b90*/  FMUL.FTZ R12, R164, UR6 ;  /* 0x00000006a40c7c20 */ /* 0x000fe20008410000 */
[----:B------:R-:W2:Y:S04]  /*3ba0*/  SHFL.BFLY PT, R8, R5, 0x1, 0x1f ;  /* 0x0c201f0005087f89 */ /* 0x000ea800000e0000 */
[----:B------:R-:W-:Y:S01]  /*3bb0*/  FSEL R12, R12, RZ, P1 ;  /* 0x000000ff0c0c7208 */ /* 0x000fe20000800000 */
[----:B------:R-:W-:Y:S04]  /*3bc0*/  STL [R1+0x54], R164 ;  /* 0x000054a401007387 */ /* 0x000fe80000100800 */
[----:B------:R-:W-:-:S04]  /*3bd0*/  FFMA.FTZ R6, R58, UR6, -R12 ;  /* 0x000000063a067c23 */ /* 0x000fc8000801080c */
[----:B------:R3:W-:Y:S01]  /*3be0*/  MUFU.EX2 R234, R6 ;  /* 0x0000000600ea7308 */ /* 0x0007e20000000800 */
[----:B-1----:R-:W-:-:S07]  /*3bf0*/  FFMA.FTZ R0, R57, UR6, -R13 ;  /* 0x0000000639007c23 */ /* 0x002fce000801080d */
[----:B------:R1:W-:Y:S01]  /*3c00*/  MUFU.EX2 R237, R0 ;  /* 0x0000000000ed7308 */ /* 0x0003e20000000800 */
[----:B--2---:R-:W-:-:S04]  /*3c10*/  FMNMX.FTZ R168, R5, R8, !PT ;  /* 0x0000000805a87209 */ /* 0x004fc80007810000 */
[----:B------:R-:W-:Y:S01]  /*3c20*/  FSETP.NEU.FTZ.AND P1, PT, R168, -INF , PT ;  /* 0xff800000a800780b */ /* 0x000fe20003f3d000 */
[----:B---3--:R-:W-:-:S04]  /*3c30*/  FFMA.FTZ R6, R59, UR6, -R12 ;  /* 0x000000063b067c23 */ /* 0x008fc8000801080c */
[----:B------:R-:W2:Y:S01]  /*3c40*/  MUFU.EX2 R235, R6 ;  /* 0x0000000600eb7308 */ /* 0x000ea20000000800 */
[----:B-1----:R-:W-:-:S07]  /*3c50*/  FFMA.FTZ R0, R48, UR6, -R13 ;  /* 0x0000000630007c23 */ /* 0x002fce000801080d */
[----:B------:R1:W-:Y:S01]  /*3c60*/  MUFU.EX2 R217, R0 ;  /* 0x0000000000d97308 */ /* 0x0003e20000000800 */
[----:B--2---:R-:W-:Y:S01]  /*3c70*/  F2FP.F16.F32.PACK_AB R5, R235, R234 ;  /* 0x000000eaeb05723e */ /* 0x004fe200000000ff */
[----:B-1----:R-:W-:-:S06]  /*3c80*/  FFMA.FTZ R0, R28, UR6, -R13 ;  /* 0x000000061c007c23 */ /* 0x002fcc000801080d */
[----:B------:R1:W2:Y:S02]  /*3c90*/  MUFU.EX2 R216, R0 ;  /* 0x0000000000d87308 */ /* 0x0002a40000000800 */
[----:B-1----:R-:W-:-:S05]  /*3ca0*/  IMAD.IADD R0, R153, 0x1, R152 ;  /* 0x0000000199007824 */ /* 0x002fca00078e0298 */
[----:B------:R-:W-:Y:S02]  /*3cb0*/  LEA R228, R0, UR4, 0x1 ;  /* 0x0000000400e47c11 */ /* 0x000fe4000f8e08ff */
[----:B------:R-:W-:Y:S01]  /*3cc0*/  FMNMX.FTZ R0, R4, R7, !PT ;  /* 0x0000000704007209 */ /* 0x000fe20007810000 */
[--C-:B------:R-:W-:Y:S01]  /*3cd0*/  FFMA.FTZ R4, R30, UR6, -R12.reuse ;  /* 0x000000061e047c23 */ /* 0x100fe2000801080c */
[----:B------:R-:W-:Y:S01]  /*3ce0*/  LEA R229, R3, R228, 0x1 ;  /* 0x000000e403e57211 */ /* 0x000fe200078e08ff */
[----:B------:R-:W-:Y:S01]  /*3cf0*/  FFMA.FTZ R3, R50, UR6, -R12 ;  /* 0x0000000632037c23 */ /* 0x000fe2000801080c */
[C---:B------:R-:W-:Y:S01]  /*3d00*/  IMAD R231, R2.reuse, 0x2, R228 ;  /* 0x0000000202e77824 */ /* 0x040fe200078e02e4 */
[----:B------:R-:W1:Y:S01]  /*3d10*/  SHFL.BFLY PT, R6, R0, 0x1, 0x1f ;  /* 0x0c201f0000067f89 */ /* 0x000e6200000e0000 */
[----:B------:R-:W-:Y:S01]  /*3d20*/  LEA R230, R2, R229, 0x1 ;  /* 0x000000e502e67211 */ /* 0x000fe200078e08ff */
[----:B------:R3:W-:Y:S02]  /*3d30*/  MUFU.EX2 R250, R3 ;  /* 0x0000000300fa7308 */ /* 0x0007e40000000800 */
[----:B------:R-:W4:Y:S04]  /*3d40*/  LDSM.16.MT88.4 R44, [R228+0xc000] ;  /* 0x00c00000e42c783b */ /* 0x000f280000004200 */
[----:B------:R-:W4:Y:S02]  /*3d50*/  LDSM.16.MT88.4 R72, [R230+0xe000] ;  /* 0x00e00000e648783b */ /* 0x000f240000004200 */
[----:B------:R2:W2:Y:S02]  /*3d60*/  MUFU.EX2 R218, R4 ;  /* 0x0000000400da7308 */ /* 0x0004a40000000800 */
[----:B------:R-:W4:Y:S04]  /*3d70*/  LDSM.16.MT88.4 R48, [R229+0xc000] ;  /* 0x00c00000e530783b */ /* 0x000f280000004200 */
[----:B------:R-:W4:Y:S01]  /*3d80*/  LDSM.16.MT88.4 R56, [R231+0xc000] ;  /* 0x00c00000e738783b */ /* 0x000f220000004200 */
[----:B---3--:R-:W-:-:S03]  /*3d90*/  FMUL.FTZ R3, R168, UR6 ;  /* 0x00000006a8037c20 */ /* 0x008fc60008410000 */
[----:B------:R-:W3:Y:S02]  /*3da0*/  LDSM.16.MT88.4 R80, [R230+0xc000] ;  /* 0x00c00000e650783b */ /* 0x000ee40000004200 */
[----:B------:R-:W-:Y:S02]  /*3db0*/  FSEL R2, R3, RZ, P1 ;  /* 0x000000ff03027208 */ /* 0x000fe40000800000 */
[----:B------:R-:W3:Y:S01]  /*3dc0*/  LDSM.16.MT88.4 R76, [R228+0xe000] ;  /* 0x00e00000e44c783b */ /* 0x000ee20000004200 */
[----:B-1----:R-:W-:Y:S02]  /*3dd0*/  FMNMX.FTZ R167, R0, R6, !PT ;  /* 0x0000000600a77209 */ /* 0x002fe40007810000 */
[----:B--2---:R-:W-:Y:S01]  /*3de0*/  F2FP.F16.F32.PACK_AB R4, R237, R236 ;  /* 0x000000eced04723e */ /* 0x004fe200000000ff */
[--C-:B------:R-:W-:Y:S01]  /*3df0*/  FFMA.FTZ R3, R65, UR6, -R2.reuse ;  /* 0x0000000641037c23 */ /* 0x100fe20008010802 */
[C---:B------:R-:W-:Y:S01]  /*3e00*/  FSETP.NEU.FTZ.AND P1, PT, R167.reuse, -INF , PT ;  /* 0xff800000a700780b */ /* 0x040fe20003f3d000 */
[----:B------:R-:W-:Y:S01]  /*3e10*/  FMUL.FTZ R0, R167, UR6 ;  /* 0x00000006a7007c20 */ /* 0x000fe20008410000 */
[----:B------:R-:W-:Y:S01]  /*3e20*/  FFMA.FTZ R8, R68, UR6, -R2 ;  /* 0x0000000644087c23 */ /* 0x000fe20008010802 */
[----:B------:R1:W-:Y:S01]  /*3e30*/  MUFU.EX2 R177, R3 ;  /* 0x0000000300b17308 */ /* 0x0003e20000000800 */
[----:B------:R-:W2:Y:S01]  /*3e40*/  LDSM.16.MT88.4 R68, [R231+0xe000] ;  /* 0x00e00000e744783b */ /* 0x000ea20000004200 */
[----:B------:R-:W-:-:S02]  /*3e50*/  F2FP.F16.F32.PACK_AB R6, R216, R217 ;  /* 0x000000d9d806723e */ /* 0x000fc400000000ff */
[----:B------:R-:W-:Y:S01]  /*3e60*/  FSEL R0, R0, RZ, P1 ;  /* 0x000000ff00007208 */ /* 0x000fe20000800000 */
[----:B------:R-:W-:Y:S01]  /*3e70*/  LDSM.16.MT88.4 R40, [R230+0xe800] ;  /* 0x00e80000e628783b */ /* 0x000fe20000004200 */
[----:B------:R-:W-:Y:S02]  /*3e80*/  F2FP.F16.F32.PACK_AB R7, R218, R250 ;  /* 0x000000fada07723e */ /* 0x000fe400000000ff */
[----:B------:R-:W-:Y:S01]  /*3e90*/  MUFU.EX2 R233, R8 ;  /* 0x0000000800e97308 */ /* 0x000fe20000000800 */
[----:B------:R-:W-:Y:S04]  /*3ea0*/  LDSM.16.MT88.4 R16, [R231+0xc800] ;  /* 0x00c80000e710783b */ /* 0x000fe80000004200 */
[----:B----4-:R-:W-:Y:S01]  /*3eb0*/  HMMA.16816.F32 R152, R4, R44, RZ ;  /* 0x0000002c0498723c */ /* 0x010fe200000018ff */
[----:B------:R-:W-:Y:S01]  /*3ec0*/  LDSM.16.MT88.4 R60, [R230+0xc800] ;  /* 0x00c80000e63c783b */ /* 0x000fe20000004200 */
[----:B-1----:R-:W-:-:S03]  /*3ed0*/  FFMA.FTZ R3, R64, UR6, -R2 ;  /* 0x0000000640037c23 */ /* 0x002fc60008010802 */
[----:B------:R-:W-:Y:S01]  /*3ee0*/  LDSM.16.MT88.4 R24, [R228+0xc800] ;  /* 0x00c80000e418783b */ /* 0x000fe20000004200 */
[C---:B------:R-:W-:Y:S01]  /*3ef0*/  HMMA.16816.F32 R124, R4.reuse, R72, RZ ;  /* 0x00000048047c723c */ /* 0x040fe200000018ff */
[----:B------:R1:W4:Y:S02]  /*3f00*/  MUFU.EX2 R176, R3 ;  /* 0x0000000300b07308 */ /* 0x0003240000000800 */
[----:B------:R-:W2:Y:S03]  /*3f10*/  LDSM.16.MT88.4 R64, [R229+0xe000] ;  /* 0x00e00000e540783b */ /* 0x000ea60000004200 */
[C---:B------:R-:W-:Y:S01]  /*3f20*/  HMMA.16816.F32 R148, R4.reuse, R48, RZ ;  /* 0x000000300494723c */ /* 0x040fe200000018ff */
[----:B------:R-:W-:Y:S05]  /*3f30*/  LDSM.16.MT88.4 R20, [R229+0xc800] ;  /* 0x00c80000e514783b */ /* 0x000fea0000004200 */
[C---:B------:R-:W-:Y:S06]  /*3f40*/  HMMA.16816.F32 R144, R4.reuse, R56, RZ ;  /* 0x000000380490723c */ /* 0x040fec00000018ff */
[----:B---3--:R-:W-:Y:S01]  /*3f50*/  HMMA.16816.F32 R140, R4, R80, RZ ;  /* 0x00000050048c723c */ /* 0x008fe200000018ff */
[----:B-1----:R-:W-:Y:S01]  /*3f60*/  FFMA.FTZ R3, R86, UR6, -R2 ;  /* 0x0000000656037c23 */ /* 0x002fe20008010802 */
[----:B----4-:R-:W-:-:S03]  /*3f70*/  F2FP.F16.F32.PACK_AB R8, R176, R177 ;  /* 0x000000b1b008723e */ /* 0x010fc600000000ff */
[----:B------:R1:W3:Y:S01]  /*3f80*/  MUFU.EX2 R246, R3 ;  /* 0x0000000300f67308 */ /* 0x0002e20000000800 */
[C---:B------:R-:W-:Y:S06]  /*3f90*/  HMMA.16816.F32 R136, R4.reuse, R76, RZ ;  /* 0x0000004c0488723c */ /* 0x040fec00000018ff */
[C---:B--2---:R-:W-:Y:S06]  /*3fa0*/  HMMA.16816.F32 R128, R4.reuse, R68, RZ ;  /* 0x000000440480723c */ /* 0x044fec00000018ff */
[----:B------:R-:W-:Y:S01]  /*3fb0*/  HMMA.16816.F32 R120, R4, R46, RZ ;  /* 0x0000002e0478723c */ /* 0x000fe200000018ff */
[----:B-1----:R-:W-:Y:S01]  /*3fc0*/  FFMA.FTZ R3, R88, UR6, -R0 ;  /* 0x0000000658037c23 */ /* 0x002fe20008010800 */
[----:B---3--:R-:W-:-:S04]  /*3fd0*/  F2FP.F16.F32.PACK_AB R10, R246, R233 ;  /* 0x000000e9f60a723e */ /* 0x008fc800000000ff */
[C---:B------:R-:W-:Y:S01]  /*3fe0*/  HMMA.16816.F32 R116, R4.reuse, R50, RZ ;  /* 0x000000320474723c */ /* 0x040fe200000018ff */
[----:B------:R1:W-:Y:S05]  /*3ff0*/  MUFU.EX2 R185, R3 ;  /* 0x0000000300b97308 */ /* 0x0003ea0000000800 */
[C---:B------:R-:W-:Y:S06]  /*4000*/  HMMA.16816.F32 R132, R4.reuse, R64, RZ ;  /* 0x000000400484723c */ /* 0x040fec00000018ff */
[C---:B------:R-:W-:Y:S06]  /*4010*/  HMMA.16816.F32 R112, R4.reuse, R58, RZ ;  /* 0x0000003a0470723c */ /* 0x040fec00000018ff */
[----:B------:R-:W-:Y:S01]  /*4020*/  HMMA.16816.F32 R108, R4, R82, RZ ;  /* 0x00000052046c723c */ /* 0x000fe200000018ff */
[----:B-1----:R-:W-:-:S04]  /*4030*/  FFMA.FTZ R3, R87, UR6, -R0 ;  /* 0x0000000657037c23 */ /* 0x002fc80008010800 */
[----:B------:R1:W2:Y:S01]  /*4040*/  MUFU.EX2 R184, R3 ;  /* 0x0000000300b87308 */ /* 0x0002a20000000800 */
[C---:B------:R-:W-:Y:S06]  /*4050*/  HMMA.16816.F32 R104, R4.reuse, R78, RZ ;  /* 0x0000004e0468723c */ /* 0x040fec00000018ff */
[----:B------:R-:W-:Y:S01]  /*4060*/  HMMA.16816.F32 R100, R4, R66, RZ ;  /* 0x000000420464723c */ /* 0x000fe200000018ff */
[----:B-1----:R-:W-:Y:S01]  /*4070*/  FFMA.FTZ R3, R90, UR6, -R0 ;  /* 0x000000065a037c23 */ /* 0x002fe20008010800 */
[----:B--2---:R-:W-:-:S03]  /*4080*/  F2FP.F16.F32.PACK_AB R9, R184, R185 ;  /* 0x000000b9b809723e */ /* 0x004fc600000000ff */
[----:B------:R1:W-:Y:S02]  /*4090*/  MUFU.EX2 R232, R3 ;  /* 0x0000000300e87308 */ /* 0x0003e40000000800 */
[----:B-1----:R-:W-:-:S06]  /*40a0*/  FFMA.FTZ R3, R89, UR6, -R0 ;  /* 0x0000000659037c23 */ /* 0x002fcc0008010800 */
[----:B------:R1:W2:Y:S02]  /*40b0*/  MUFU.EX2 R52, R3 ;  /* 0x0000000300347308 */ /* 0x0002a40000000800 */
[----:B-1----:R-:W-:Y:S01]  /*40c0*/  FFMA.FTZ R3, R85, UR6, -R13 ;  /* 0x0000000655037c23 */ /* 0x002fe2000801080d */
[----:B--2---:R-:W-:-:S05]  /*40d0*/  F2FP.F16.F32.PACK_AB R11, R52, R232 ;  /* 0x000000e8340b723e */ /* 0x004fca00000000ff */
[----:B------:R1:W-:Y:S02]  /*40e0*/  MUFU.EX2 R247, R3 ;  /* 0x0000000300f77308 */ /* 0x0003e40000000800 */
[----:B------:R-:W-:Y:S07]  /*40f0*/  HMMA.16816.F32 R92, R8, R44, RZ ;  /* 0x0000002c085c723c */ /* 0x000fee00000018ff */
[----:B------:R-:W-:Y:S02]  /*4100*/  IMAD.MOV.U32 R44, RZ, RZ, R32 ;  /* 0x000000ffff2c7224 */ /* 0x000fe400078e0020 */
[----:B------:R-:W-:Y:S01]  /*4110*/  LDSM.16.MT88.4 R32, [R229+0xe800] ;  /* 0x00e80000e520783b */ /* 0x000fe20000004200 */
[----:B-1----:R-:W-:-:S02]  /*4120*/  FFMA.FTZ R3, R84, UR6, -R13 ;  /* 0x0000000654037c23 */ /* 0x002fc4000801080d */
[C---:B------:R-:W-:Y:S02]  /*4130*/  HMMA.16816.F32 R84, R8.reuse, R48, RZ ;  /* 0x000000300854723c */ /* 0x040fe400000018ff */
[----:B------:R1:W2:Y:S05]  /*4140*/  MUFU.EX2 R241, R3 ;  /* 0x0000000300f17308 */ /* 0x0002aa0000000800 */
[----:B------:R-:W-:Y:S02]  /*4150*/  MOV R48, R52 ;  /* 0x0000003400307202 */ /* 0x000fe40000000f00 */
[----:B------:R-:W-:Y:S07]  /*4160*/  HMMA.16816.F32 R52, R8, R56, RZ ;  /* 0x000000380834723c */ /* 0x000fee00000018ff */
[----:B------:R-:W-:Y:S01]  /*4170*/  IMAD.MOV.U32 R57, RZ, RZ, R185 ;  /* 0x000000ffff397224 */ /* 0x000fe200078e00b9 */
[----:B------:R-:W-:Y:S01]  /*4180*/  MOV R56, R184 ;  /* 0x000000b800387202 */ /* 0x000fe20000000f00 */
[----:B-1----:R-:W-:-:S04]  /*4190*/  FFMA.FTZ R3, R31, UR6, -R13 ;  /* 0x000000061f037c23 */ /* 0x002fc8000801080d */
[----:B------:R1:W-:Y:S02]  /*41a0*/  MUFU.EX2 R238, R3 ;  /* 0x0000000300ee7308 */ /* 0x0003e40000000800 */
[----:B-1----:R-:W-:Y:S02]  /*41b0*/  FFMA.FTZ R3, R29, UR6, -R13 ;  /* 0x000000061d037c23 */ /* 0x002fe4000801080d */
[----:B------:R-:W1:Y:S04]  /*41c0*/  LDSM.16.MT88.4 R28, [R228+0xe800] ;  /* 0x00e80000e41c783b */ /* 0x000e680000004200 */
[----:B------:R3:W4:Y:S02]  /*41d0*/  MUFU.EX2 R178, R3 ;  /* 0x0000000300b27308 */ /* 0x0007240000000800 */
[----:B---3--:R-:W-:-:S02]  /*41e0*/  FFMA.FTZ R3, R96, UR6, -R12 ;  /* 0x0000000660037c23 */ /* 0x008fc4000801080c */
[C---:B------:R-:W-:Y:S04]  /*41f0*/  HMMA.16816.F32 R96, R4.reuse, R70, RZ ;  /* 0x000000460460723c */ /* 0x040fe800000018ff */
[----:B------:R3:W-:Y:S02]  /*4200*/  MUFU.EX2 R251, R3 ;  /* 0x0000000300fb7308 */ /* 0x0007e40000000800 */
[----:B---3--:R-:W-:Y:S02]  /*4210*/  FFMA.FTZ R3, R91, UR6, -R12 ;  /* 0x000000065b037c23 */ /* 0x008fe4000801080c */
[----:B------:R-:W-:Y:S04]  /*4220*/  HMMA.16816.F32 R88, R4, R74, RZ ;  /* 0x0000004a0458723c */ /* 0x000fe800000018ff */
[----:B------:R3:W1:Y:S03]  /*4230*/  MUFU.EX2 R240, R3 ;  /* 0x0000000300f07308 */ /* 0x0006660000000800 */
[----:B--2---:R-:W-:-:S02]  /*4240*/  F2FP.F16.F32.PACK_AB R4, R241, R247 ;  /* 0x000000f7f104723e */ /* 0x004fc400000000ff */
[----:B----4-:R-:W-:Y:S01]  /*4250*/  F2FP.F16.F32.PACK_AB R6, R178, R238 ;  /* 0x000000eeb206723e */ /* 0x010fe200000000ff */
[----:B---3--:R-:W-:Y:S01]  /*4260*/  FFMA.FTZ R3, R38, UR6, -R12 ;  /* 0x0000000626037c23 */ /* 0x008fe2000801080c */
[----:B-1----:R-:W-:-:S03]  /*4270*/  F2FP.F16.F32.PACK_AB R5, R240, R251 ;  /* 0x000000fbf005723e */ /* 0x002fc600000000ff */
[----:B------:R1:W-:Y:S02]  /*4280*/  MUFU.EX2 R166, R3 ;  /* 0x0000000300a67308 */ /* 0x0003e40000000800 */
[----:B-1----:R-:W-:Y:S02]  /*4290*/  FFMA.FTZ R3, R39, UR6, -R12 ;  /* 0x0000000627037c23 */ /* 0x002fe4000801080c */
[----:B------:R-:W1:Y:S04]  /*42a0*/  LDSM.16.MT88.4 R36, [R231+0xe800] ;  /* 0x00e80000e724783b */ /* 0x000e680000004200 */
[----:B------:R2:W3:Y:S02]  /*42b0*/  MUFU.EX2 R171, R3 ;  /* 0x0000000300ab7308 */ /* 0x0004e40000000800 */
[----:B--2---:R-:W-:Y:S01]  /*42c0*/  FFMA.FTZ R3, R157, UR6, -R2 ;  /* 0x000000069d037c23 */ /* 0x004fe20008010802 */
[----:B---3--:R-:W-:-:S05]  /*42d0*/  F2FP.F16.F32.PACK_AB R7, R171, R166 ;  /* 0x000000a6ab07723e */ /* 0x008fca00000000ff */
[----:B------:R2:W-:Y:S02]  /*42e0*/  MUFU.EX2 R191, R3 ;  /* 0x0000000300bf7308 */ /* 0x0005e40000000800 */
[C---:B------:R-:W-:Y:S06]  /*42f0*/  HMMA.16816.F32 R124, R4.reuse, R40, R124 ;  /* 0x00000028047c723c */ /* 0x040fec000000187c */
[C---:B------:R-:W-:Y:S06]  /*4300*/  HMMA.16816.F32 R208, R4.reuse, R28, R136 ;  /* 0x0000001c04d0723c */ /* 0x040fec0000001888 */
[----:B------:R-:W-:Y:S01]  /*4310*/  HMMA.16816.F32 R220, R4, R16, R144 ;  /* 0x0000001004dc723c */ /* 0x000fe20000001890 */
[----:B--2---:R-:W-:Y:S01]  /*4320*/  FFMA.FTZ R3, R162, UR6, -R2 ;  /* 0x00000006a2037c23 */ /* 0x004fe20008010802 */
[----:B------:R-:W-:-:S03]  /*4330*/  MOV R162, R176 ;  /* 0x000000b000a27202 */ /* 0x000fc60000000f00 */
[----:B------:R2:W3:Y:S01]  /*4340*/  MUFU.EX2 R243, R3 ;  /* 0x0000000300f37308 */ /* 0x0004e20000000800 */
[C---:B------:R-:W-:Y:S06]  /*4350*/  HMMA.16816.F32 R212, R4.reuse, R60, R140 ;  /* 0x0000003c04d4723c */ /* 0x040fec000000188c */
[----:B------:R-:W-:Y:S01]  /*4360*/  HMMA.16816.F32 R136, R4, R32, R132 ;  /* 0x000000200488723c */ /* 0x000fe20000001884 */
[----:B------:R-:W-:-:S05]  /*4370*/  MOV R157, R125 ;  /* 0x0000007d009d7202 */ /* 0x000fca0000000f00 */
[----:B------:R-:W-:Y:S01]  /*4380*/  HMMA.16816.F32 R152, R4, R24, R152 ;  /* 0x000000180498723c */ /* 0x000fe20000001898 */
[----:B--2---:R-:W-:Y:S01]  /*4390*/  FFMA.FTZ R3, R161, UR6, -R2 ;  /* 0x00000006a1037c23 */ /* 0x004fe20008010802 */
[----:B------:R-:W-:-:S04]  /*43a0*/  IMAD.MOV.U32 R161, RZ, RZ, R177 ;  /* 0x000000ffffa17224 */ /* 0x000fc800078e00b1 */
[C---:B------:R-:W-:Y:S01]  /*43b0*/  HMMA.16816.F32 R148, R4.reuse, R20, R148 ;  /* 0x000000140494723c */ /* 0x040fe20000001894 */
[----:B------:R2:W-:Y:S05]  /*43c0*/  MUFU.EX2 R219, R3 ;  /* 0x0000000300db7308 */ /* 0x0005ea0000000800 */
[C---:B-1----:R-:W-:Y:S06]  /*43d0*/  HMMA.16816.F32 R204, R4.reuse, R36, R128 ;  /* 0x0000002404cc723c */ /* 0x042fec0000001880 */
[C---:B------:R-:W-:Y:S06]  /*43e0*/  HMMA.16816.F32 R184, R4.reuse, R26, R120 ;  /* 0x0000001a04b8723c */ /* 0x040fec0000001878 */
[----:B------:R-:W-:Y:S01]  /*43f0*/  HMMA.16816.F32 R144, R4, R22, R116 ;  /* 0x000000160490723c */ /* 0x000fe20000001874 */
[----:B--2---:R-:W-:Y:S01]  /*4400*/  FFMA.FTZ R3, R156, UR6, -R2 ;  /* 0x000000069c037c23 */ /* 0x004fe20008010802 */
[----:B------:R-:W-:-:S03]  /*4410*/  IMAD.MOV.U32 R156, RZ, RZ, R124 ;  /* 0x000000ffff9c7224 */ /* 0x000fc600078e007c */
[----:B------:R1:W-:Y:S01]  /*4420*/  MUFU.EX2 R164, R3 ;  /* 0x0000000300a47308 */ /* 0x0003e20000000800 */
[C---:B------:R-:W-:Y:S06]  /*4430*/  HMMA.16816.F32 R140, R4.reuse, R18, R112 ;  /* 0x00000012048c723c */ /* 0x040fec0000001870 */
[C---:B------:R-:W-:Y:S06]  /*4440*/  HMMA.16816.F32 R108, R4.reuse, R62, R108 ;  /* 0x0000003e046c723c */ /* 0x040fec000000186c */
[----:B------:R-:W-:Y:S01]  /*4450*/  HMMA.16816.F32 R132, R4, R34, R100 ;  /* 0x000000220484723c */ /* 0x000fe20000001864 */
[----:B-1----:R-:W-:Y:S01]  /*4460*/  FFMA.FTZ R3, R169, UR6, -R0 ;  /* 0x00000006a9037c23 */ /* 0x002fe20008010800 */
[----:B------:R-:W-:-:S04]  /*4470*/  MOV R169, R178 ;  /* 0x000000b200a97202 */ /* 0x000fc80000000f00 */
[C---:B------:R-:W-:Y:S01]  /*4480*/  HMMA.16816.F32 R192, R4.reuse, R38, R96 ;  /* 0x0000002604c0723c */ /* 0x040fe20000001860 */
[----:B------:R1:W-:Y:S05]  /*4490*/  MUFU.EX2 R49, R3 ;  /* 0x0000000300317308 */ /* 0x0003ea0000000800 */
[----:B------:R-:W-:Y:S06]  /*44a0*/  HMMA.16816.F32 R224, R4, R42, R88 ;  /* 0x0000002a04e0723c */ /* 0x000fec0000001858 */
[C---:B------:R-:W-:Y:S06]  /*44b0*/  HMMA.16816.F32 R96, R8.reuse, R50, RZ ;  /* 0x000000320860723c */ /* 0x040fec00000018ff */
[----:B------:R-:W-:Y:S01]  /*44c0*/  HMMA.16816.F32 R88, R8, R80, RZ ;  /* 0x000000500858723c */ /* 0x000fe200000018ff */
[----:B-1----:R-:W-:Y:S01]  /*44d0*/  FFMA.FTZ R3, R165, UR6, -R0 ;  /* 0x00000006a5037c23 */ /* 0x002fe20008010800 */
[----:B------:R-:W-:-:S03]  /*44e0*/  MOV R165, R126 ;  /* 0x0000007e00a57202 */ /* 0x000fc60000000f00 */
[----:B------:R1:W2:Y:S01]  /*44f0*/  MUFU.EX2 R242, R3 ;  /* 0x0000000300f27308 */ /* 0x0002a20000000800 */
[----:B------:R-:W-:Y:S01]  /*4500*/  HMMA.16816.F32 R80, R8, R82, RZ ;  /* 0x000000520850723c */ /* 0x000fe200000018ff */
[----:B-1----:R-:W-:Y:S01]  /*4510*/  FFMA.FTZ R3, R163, UR6, -R0 ;  /* 0x00000006a3037c23 */ /* 0x002fe20008010800 */
[----:B------:R-:W-:-:S05]  /*4520*/  IMAD.MOV.U32 R163, RZ, RZ, R179 ;  /* 0x000000ffffa37224 */ /* 0x000fca00078e00b3 */
[----:B------:R1:W-:Y:S02]  /*4530*/  MUFU.EX2 R248, R3 ;  /* 0x0000000300f87308 */ /* 0x0003e40000000800 */
[----:B-1----:R-:W-:Y:S01]  /*4540*/  FFMA.FTZ R3, R159, UR6, -R0 ;  /* 0x000000069f037c23 */ /* 0x002fe20008010800 */
[----:B------:R-:W-:Y:S02]  /*4550*/  IMAD.MOV.U32 R159, RZ, RZ, R127 ;  /* 0x000000ffff9f7224 */ /* 0x000fe400078e007f */
[----:B------:R-:W-:Y:S03]  /*4560*/  HMMA.16816.F32 R124, R4, R30, R104 ;  /* 0x0000001e047c723c */ /* 0x000fe60000001868 */
[----:B------:R-:W1:Y:S04]  /*4570*/  MUFU.EX2 R45, R3 ;  /* 0x00000003002d7308 */ /* 0x000e680000000800 */
[----:B---3--:R-:W-:Y:S01]  /*4580*/  F2FP.F16.F32.PACK_AB R4, R243, R191 ;  /* 0x000000bff304723e */ /* 0x008fe200000000ff */
[----:B------:R-:W-:Y:S01]  /*4590*/  IMAD.MOV.U32 R107, RZ, RZ, R57 ;  /* 0x000000ffff6b7224 */ /* 0x000fe200078e0039 */
[----:B--2---:R-:W-:-:S02]  /*45a0*/  F2FP.F16.F32.PACK_AB R5, R242, R49 ;  /* 0x00000031f205723e */ /* 0x004fc400000000ff */
[----:B------:R-:W-:Y:S02]  /*45b0*/  F2FP.F16.F32.PACK_AB R6, R164, R219 ;  /* 0x000000dba406723e */ /* 0x000fe400000000ff */
[----:B------:R-:W-:Y:S02]  /*45c0*/  MOV R106, R56 ;  /* 0x00000038006a7202 */ /* 0x000fe40000000f00 */
[----:B------:R-:W-:Y:S01]  /*45d0*/  HMMA.16816.F32 R56, R8, R58, RZ ;  /* 0x0000003a0838723c */ /* 0x000fe200000018ff */
[----:B------:R-:W-:Y:S02]  /*45e0*/  MOV R104, R216 ;  /* 0x000000d800687202 */ /* 0x000fe40000000f00 */
[----:B-1----:R-:W-:Y:S01]  /*45f0*/  F2FP.F16.F32.PACK_AB R7, R45, R248 ;  /* 0x000000f82d07723e */ /* 0x002fe200000000ff */
[----:B------:R-:W-:-:S06]  /*4600*/  FFMA.FTZ R3, R174, UR6, -R2 ;  /* 0x00000006ae037c23 */ /* 0x000fcc0008010802 */
[----:B------:R-:W-:Y:S06]  /*4610*/  HMMA.16816.F32 R128, R4, R16, R52 ;  /* 0x000000100480723c */ /* 0x000fec0000001834 */
[----:B------:R-:W-:Y:S01]  /*4620*/  HMMA.16816.F32 R52, R8, R64, RZ ;  /* 0x000000400834723c */ /* 0x000fe200000018ff */
[----:B------:R-:W-:Y:S01]  /*4630*/  IMAD.MOV.U32 R16, RZ, RZ, R251 ;  /* 0x000000ffff107224 */ /* 0x000fe200078e00fb */
[----:B------:R-:W-:-:S04]  /*4640*/  MOV R17, R171 ;  /* 0x000000ab00117202 */ /* 0x000fc80000000f00 */
[C---:B------:R-:W-:Y:S06]  /*4650*/  HMMA.16816.F32 R176, R4.reuse, R24, R92 ;  /* 0x0000001804b0723c */ /* 0x040fec000000185c */
[----:B------:R-:W-:Y:S01]  /*4660*/  HMMA.16816.F32 R100, R4, R20, R84 ;  /* 0x000000140464723c */ /* 0x000fe20000001854 */
[----:B------:R-:W-:Y:S01]  /*4670*/  IMAD.MOV.U32 R25, RZ, RZ, R163 ;  /* 0x000000ffff197224 */ /* 0x000fe200078e00a3 */
[----:B------:R-:W-:Y:S01]  /*4680*/  MOV R163, R48 ;  /* 0x0000003000a37202 */ /* 0x000fe20000000f00 */
[----:B------:R-:W-:-:S03]  /*4690*/  IMAD.MOV.U32 R24, RZ, RZ, R49 ;  /* 0x000000ffff187224 */ /* 0x000fc600078e0031 */
[----:B------:R-:W-:Y:S01]  /*46a0*/  HMMA.16816.F32 R92, R8, R46, RZ ;  /* 0x0000002e085c723c */ /* 0x000fe200000018ff */
[----:B------:R-:W-:Y:S01]  /*46b0*/  MOV R21, R44 ;  /* 0x0000002c00157202 */ /* 0x000fe20000000f00 */
[----:B------:R-:W-:-:S04]  /*46c0*/  IMAD.MOV.U32 R20, RZ, RZ, R45 ;  /* 0x000000ffff147224 */ /* 0x000fc800078e002d */
[----:B------:R-:W-:Y:S01]  /*46d0*/  HMMA.16816.F32 R120, R4, R32, R52 ;  /* 0x000000200478723c */ /* 0x000fe20000001834 */
[----:B------:R1:W-:Y:S05]  /*46e0*/  MUFU.EX2 R32, R3 ;  /* 0x0000000300207308 */ /* 0x0003ea0000000800 */
[C---:B------:R-:W-:Y:S01]  /*46f0*/  HMMA.16816.F32 R84, R8.reuse, R76, RZ ;  /* 0x0000004c0854723c */ /* 0x040fe200000018ff */
[----:B------:R-:W-:Y:S01]  /*4700*/  IMAD.MOV.U32 R55, RZ, RZ, R249 ;  /* 0x000000ffff377224 */ /* 0x000fe200078e00f9 */
[----:B------:R-:W-:Y:S01]  /*4710*/  MOV R52, R20 ;  /* 0x0000001400347202 */ /* 0x000fe20000000f00 */
[----:B------:R-:W-:Y:S01]  /*4720*/  IMAD.MOV.U32 R54, RZ, RZ, R169 ;  /* 0x000000ffff367224 */ /* 0x000fe200078e00a9 */
[----:B------:R-:W-:Y:S01]  /*4730*/  MOV R53, R25 ;  /* 0x0000001900357202 */ /* 0x000fe20000000f00 */
[----:B------:R-:W-:Y:S01]  /*4740*/  IMAD.MOV.U32 R20, RZ, RZ, R24 ;  /* 0x000000ffff147224 */ /* 0x000fe200078e0018 */
[----:B------:R-:W-:Y:S01]  /*4750*/  HMMA.16816.F32 R48, R8, R68, RZ ;  /* 0x000000440830723c */ /* 0x000fe200000018ff */
[----:B-1----:R-:W-:-:S05]  /*4760*/  FFMA.FTZ R3, R173, UR6, -R2 ;  /* 0x00000006ad037c23 */ /* 0x002fca0008010802 */
[C---:B------:R-:W-:Y:S01]  /*4770*/  HMMA.16816.F32 R44, R8.reuse, R72, RZ ;  /* 0x00000048082c723c */ /* 0x040fe200000018ff */
[----:B------:R1:W2:Y:S05]  /*4780*/  MUFU.EX2 R33, R3 ;  /* 0x0000000300217308 */ /* 0x0002aa0000000800 */
[----:B------:R-:W-:Y:S01]  /*4790*/  HMMA.16816.F32 R76, R8, R78, RZ ;  /* 0x0000004e084c723c */ /* 0x000fe200000018ff */
[----:B------:R-:W-:Y:S02]  /*47a0*/  IMAD.MOV.U32 R73, RZ, RZ, R191 ;  /* 0x000000ffff497224 */ /* 0x000fe400078e00bf */
[----:B------:R-:W-:-:S03]  /*47b0*/  IMAD.MOV.U32 R72, RZ, RZ, R217 ;  /* 0x000000ffff487224 */ /* 0x000fc600078e00d9 */
[C---:B------:R-:W-:Y:S06]  /*47c0*/  HMMA.16816.F32 R64, R8.reuse, R66, RZ ;  /* 0x000000420840723c */ /* 0x040fec00000018ff */
[----:B------:R-:W-:Y:S01]  /*47d0*/  HMMA.16816.F32 R68, R8, R70, RZ ;  /* 0x000000460844723c */ /* 0x000fe200000018ff */
[----:B-1----:R-:W-:-:S05]  /*47e0*/  FFMA.FTZ R3, R160, UR6, -R2 ;  /* 0x00000006a0037c23 */ /* 0x002fca0008010802 */
[----:B------:R-:W-:Y:S06]  /*47f0*/  HMMA.16816.F32 R8, R8, R74, RZ ;  /* 0x0000004a0808723c */ /* 0x000fec00000018ff */
[C---:B------:R-:W-:Y:S01]  /*4800*/  HMMA.16816.F32 R116, R4.reuse, R28, R84 ;  /* 0x0000001c0474723c */ /* 0x040fe20000001854 */
[----:B------:R-:W-:Y:S01]  /*4810*/  MOV R75, R218 ;  /* 0x000000da004b7202 */ /* 0x000fe20000000f00 */
[----:B------:R-:W-:Y:S01]  /*4820*/  IMAD.MOV.U32 R74, RZ, RZ, R219 ;  /* 0x000000ffff4a7224 */ /* 0x000fe200078e00db */
[----:B------:R1:W-:Y:S03]  /*4830*/  MUFU.EX2 R218, R3 ;  /* 0x0000000300da7308 */ /* 0x0003e60000000800 */
[----:B------:R-:W-:Y:S01]  /*4840*/  HMMA.16816.F32 R112, R4, R60, R88 ;  /* 0x0000003c0470723c */ /* 0x000fe20000001858 */
[----:B------:R-:W-:-:S02]  /*4850*/  MOV R28, R250 ;  /* 0x000000fa001c7202 */ /* 0x000fc40000000f00 */
[----:B------:R-:W-:-:S03]  /*4860*/  MOV R29, R248 ;  /* 0x000000f8001d7202 */ /* 0x000fc60000000f00 */
[C---:B------:R-:W-:Y:S01]  /*4870*/  HMMA.16816.F32 R248, R4.reuse, R40, R44 ;  /* 0x0000002804f8723c */ /* 0x040fe2000000182c */
[----:B------:R-:W-:Y:S01]  /*4880*/  IMAD.MOV.U32 R88, RZ, RZ, R243 ;  /* 0x000000ffff587224 */ /* 0x000fe200078e00f3 */
[----:B------:R-:W-:Y:S01]  /*4890*/  MOV R89, R242 ;  /* 0x000000f200597202 */ /* 0x000fe20000000f00 */
[----:B------:R-:W-:Y:S01]  /*48a0*/  IMAD.MOV.U32 R90, RZ, RZ, R241 ;  /* 0x000000ffff5a7224 */ /* 0x000fe200078e00f1 */
[----:B------:R-:W-:Y:S02]  /*48b0*/  MOV R91, R240 ;  /* 0x000000f0005b7202 */ /* 0x000fe40000000f00 */
[C---:B------:R-:W-:Y:S01]  /*48c0*/  HMMA.16816.F32 R44, R4.reuse, R26, R92 ;  /* 0x0000001a042c723c */ /* 0x040fe2000000185c */
[----:B------:R-:W-:Y:S02]  /*48d0*/  IMAD.MOV.U32 R40, RZ, RZ, R54 ;  /* 0x000000ffff287224 */ /* 0x000fe400078e0036 */
[----:B-1----:R-:W-:Y:S01]  /*48e0*/  FFMA.FTZ R3, R158, UR6, -R2 ;  /* 0x000000069e037c23 */ /* 0x002fe20008010802 */
[----:B------:R-:W-:Y:S03]  /*48f0*/  LDSM.16.MT88.4 R24, [R229+0xd000] ;  /* 0x00d00000e518783b */ /* 0x000fe60000004200 */
[----:B------:R1:W-:Y:S01]  /*4900*/  MUFU.EX2 R219, R3 ;  /* 0x0000000300db7308 */ /* 0x0003e20000000800 */
[----:B------:R-:W-:Y:S01]  /*4910*/  HMMA.16816.F32 R240, R4, R36, R48 ;  /* 0x0000002404f0723c */ /* 0x000fe20000001830 */
[----:B------:R-:W-:Y:S01]  /*4920*/  MOV R95, R53 ;  /* 0x00000035005f7202 */ /* 0x000fe20000000f00 */
[----:B------:R-:W-:Y:S01]  /*4930*/  IMAD.MOV.U32 R93, RZ, RZ, R21 ;  /* 0x000000ffff5d7224 */ /* 0x000fe200078e0015 */
[----:B------:R-:W-:-:S03]  /*4940*/  MOV R94, R20 ;  /* 0x00000014005e7202 */ /* 0x000fc60000000f00 */
[C---:B------:R-:W-:Y:S01]  /*4950*/  HMMA.16816.F32 R60, R4.reuse, R62, R80 ;  /* 0x0000003e043c723c */ /* 0x040fe20000001850 */
[----:B------:R-:W-:Y:S01]  /*4960*/  MOV R36, R55 ;  /* 0x0000003700247202 */ /* 0x000fe20000000f00 */
[----:B------:R-:W-:Y:S01]  /*4970*/  IMAD.MOV.U32 R37, RZ, RZ, R28 ;  /* 0x000000ffff257224 */ /* 0x000fe200078e001c */
[----:B------:R-:W-:Y:S01]  /*4980*/  MOV R55, R238 ;  /* 0x000000ee00377202 */ /* 0x000fe20000000f00 */
[----:B------:R-:W-:Y:S02]  /*4990*/  IMAD.MOV.U32 R28, RZ, RZ, R165 ;  /* 0x000000ffff1c7224 */ /* 0x000fe400078e00a5 */
[C---:B------:R-:W-:Y:S01]  /*49a0*/  HMMA.16816.F32 R48, R4.reuse, R30, R76 ;  /* 0x0000001e0430723c */ /* 0x040fe2000000184c */
[----:B--2---:R-:W-:Y:S01]  /*49b0*/  MOV R82, R33 ;  /* 0x0000002100527202 */ /* 0x004fe20000000f00 */
[----:B------:R-:W-:Y:S02]  /*49c0*/  IMAD.MOV.U32 R33, RZ, RZ, R17 ;  /* 0x000000ffff217224 */ /* 0x000fe400078e0011 */
[----:B-1----:R-:W-:Y:S01]  /*49d0*/  FFMA.FTZ R3, R183, UR6, -R0 ;  /* 0x00000006b7037c23 */ /* 0x002fe20008010800 */
[----:B------:R-:W-:Y:S01]  /*49e0*/  IMAD.MOV.U32 R41, RZ, RZ, R28 ;  /* 0x000000ffff297224 */ /* 0x000fe200078e001c */
[C---:B------:R-:W-:Y:S01]  /*49f0*/  HMMA.16816.F32 R84, R4.reuse, R18, R56 ;  /* 0x000000120454723c */ /* 0x040fe20000001838 */
[----:B------:R-:W-:Y:S01]  /*4a00*/  IMAD.MOV.U32 R78, RZ, RZ, R32 ;  /* 0x000000ffff4e7224 */ /* 0x000fe200078e0020 */
[----:B------:R1:W-:Y:S01]  /*4a10*/  MUFU.EX2 R105, R3 ;  /* 0x0000000300697308 */ /* 0x0003e20000000800 */
[----:B------:R-:W-:Y:S01]  /*4a20*/  MOV R32, R16 ;  /* 0x0000001000207202 */ /* 0x000fe20000000f00 */
[----:B------:R-:W-:Y:S01]  /*4a30*/  IMAD.MOV.U32 R76, RZ, RZ, R52 ;  /* 0x000000ffff4c7224 */ /* 0x000fe200078e0034 */
[----:B------:R-:W2:Y:S01]  /*4a40*/  LDSM.16.MT88.4 R16, [R228+0xd000] ;  /* 0x00d00000e410783b */ /* 0x000ea20000004200 */
[C---:B------:R-:W-:Y:S01]  /*4a50*/  HMMA.16816.F32 R56, R4.reuse, R34, R64 ;  /* 0x000000220438723c */ /* 0x040fe20000001840 */
[----:B------:R-:W-:Y:S01]  /*4a60*/  IMAD.MOV.U32 R28, RZ, RZ, R90 ;  /* 0x000000ffff1c7224 */ /* 0x000fe200078e005a */
[----:B------:R-:W-:Y:S01]  /*4a70*/  MOV R77, R33 ;  /* 0x00000021004d7202 */ /* 0x000fe20000000f00 */
[----:B------:R-:W-:Y:S01]  /*4a80*/  IMAD.MOV.U32 R90, RZ, RZ, R72 ;  /* 0x000000ffff5a7224 */ /* 0x000fe200078e0048 */
[----:B------:R-:W-:Y:S01]  /*4a90*/  MOV R33, R89 ;  /* 0x0000005900217202 */ /* 0x000fe20000000f00 */
[----:B------:R-:W-:Y:S01]  /*4aa0*/  IMAD.MOV.U32 R158, RZ, RZ, R41 ;  /* 0x000000ffff9e7224 */ /* 0x000fe200078e0029 */
[----:B------:R-:W-:Y:S01]  /*4ab0*/  HMMA.16816.F32 R96, R4, R22, R96 ;  /* 0x000000160460723c */ /* 0x000fe20000001860 */
[----:B------:R-:W-:Y:S01]  /*4ac0*/  MOV R80, R28 ;  /* 0x0000001c00507202 */ /* 0x000fe20000000f00 */
[----:B------:R-:W-:Y:S01]  /*4ad0*/  LDSM.16.MT88.4 R20, [R231+0xd000] ;  /* 0x00d00000e714783b */ /* 0x000fe20000004200 */
[----:B------:R-:W-:Y:S01]  /*4ae0*/  IMAD.MOV.U32 R81, RZ, RZ, R33 ;  /* 0x000000ffff517224 */ /* 0x000fe200078e0021 */
[----:B------:R-:W-:-:S02]  /*4af0*/  MOV R89, R75 ;  /* 0x0000004b00597202 */ /* 0x000fc40000000f00 */
[----:B------:R-:W-:Y:S01]  /*4b00*/  HMMA.16816.F32 R64, R4, R38, R68 ;  /* 0x000000260440723c */ /* 0x000fe20000001844 */
[----:B-1----:R-:W-:Y:S01]  /*4b10*/  FFMA.FTZ R3, R175, UR6, -R0 ;  /* 0x00000006af037c23 */ /* 0x002fe20008010800 */
[----:B------:R-:W-:-:S03]  /*4b20*/  MOV R160, R90 ;  /* 0x0000005a00a07202 */ /* 0x000fc60000000f00 */
[----:B------:R1:W-:Y:S02]  /*4b30*/  MUFU.EX2 R191, R3 ;  /* 0x0000000300bf7308 */ /* 0x0003e40000000800 */
[----:B-1----:R-:W-:Y:S01]  /*4b40*/  FFMA.FTZ R3, R15, UR6, -R0 ;  /* 0x000000060f037c23 */ /* 0x002fe20008010800 */
[----:B------:R-:W-:Y:S02]  /*4b50*/  IMAD.MOV.U32 R15, RZ, RZ, R32 ;  /* 0x000000ffff0f7224 */ /* 0x000fe400078e0020 */
[----:B------:R-:W-:-:S03]  /*4b60*/  IMAD.MOV.U32 R32, RZ, RZ, R88 ;  /* 0x000000ffff207224 */ /* 0x000fc600078e0058 */
[----:B------:R1:W-:Y:S01]  /*4b70*/  MUFU.EX2 R216, R3 ;  /* 0x0000000300d87308 */ /* 0x0003e20000000800 */
[----:B------:R-:W-:Y:S01]  /*4b80*/  IMAD.MOV.U32 R88, RZ, RZ, R74 ;  /* 0x000000ffff587224 */ /* 0x000fe200078e004a */
[----:B------:R-:W-:Y:S02]  /*4b90*/  MOV R83, R32 ;  /* 0x0000002000537202 */ /* 0x000fe40000000f00 */
[----:B------:R-:W3:Y:S02]  /*4ba0*/  LDSM.16.MT88.4 R32, [R229+0xf000] ;  /* 0x00f00000e520783b */ /* 0x000ee40000004200 */
[----:B------:R-:W-:Y:S01]  /*4bb0*/  MOV R79, R88 ;  /* 0x00000058004f7202 */ /* 0x000fe20000000f00 */
[----:B-1----:R-:W-:-:S04]  /*4bc0*/  FFMA.FTZ R3, R14, UR6, -R0 ;  /* 0x000000060e037c23 */ /* 0x002fc80008010800 */
[----:B------:R1:W-:Y:S02]  /*4bd0*/  MUFU.EX2 R217, R3 ;  /* 0x0000000300d97308 */ /* 0x0003e40000000800 */
[----:B-1----:R-:W-:Y:S01]  /*4be0*/  FFMA.FTZ R3, R188, UR6, -R13 ;  /* 0x00000006bc037c23 */ /* 0x002fe2000801080d */
[----:B------:R-:W-:-:S05]  /*4bf0*/  IMAD.MOV.U32 R188, RZ, RZ, R89 ;  /* 0x000000ffffbc7224 */ /* 0x000fca00078e0059 */
[----:B------:R1:W-:Y:S02]  /*4c00*/  MUFU.EX2 R183, R3 ;  /* 0x0000000300b77308 */ /* 0x0003e40000000800 */
[----:B-1----:R-:W-:-:S06]  /*4c10*/  FFMA.FTZ R3, R180, UR6, -R13 ;  /* 0x00000006b4037c23 */ /* 0x002fcc000801080d */
[----:B------:R1:W-:Y:S02]  /*4c20*/  MUFU.EX2 R92, R3 ;  /* 0x00000003005c7308 */ /* 0x0003e40000000800 */
[----:B-1----:R-:W-:-:S06]  /*4c30*/  FFMA.FTZ R3, R181, UR6, -R13 ;  /* 0x00000006b5037c23 */ /* 0x002fcc000801080d */
[----:B------:R1:W-:Y:S02]  /*4c40*/  MUFU.EX2 R171, R3 ;  /* 0x0000000300ab7308 */ /* 0x0003e40000000800 */
[----:B-1----:R-:W-:Y:S01]  /*4c50*/  FFMA.FTZ R3, R182, UR6, -R13 ;  /* 0x00000006b6037c23 */ /* 0x002fe2000801080d */
[----:B------:R-:W-:-:S05]  /*4c60*/  IMAD.MOV.U32 R182, RZ, RZ, R79 ;  /* 0x000000ffffb67224 */ /* 0x000fca00078e004f */
[----:B------:R1:W4:Y:S02]  /*4c70*/  MUFU.EX2 R14, R3 ;  /* 0x00000003000e7308 */ /* 0x0003240000000800 */
[----:B-1----:R-:W-:-:S06]  /*4c80*/  FFMA.FTZ R3, R190, UR6, -R12 ;  /* 0x00000006be037c23 */ /* 0x002fcc000801080c */
[----:B------:R1:W-:Y:S02]  /*4c90*/  MUFU.EX2 R180, R3 ;  /* 0x0000000300b47308 */ /* 0x0003e40000000800 */
[----:B-1----:R-:W-:-:S06]  /*4ca0*/  FFMA.FTZ R3, R189, UR6, -R12 ;  /* 0x00000006bd037c23 */ /* 0x002fcc000801080c */
[----:B------:R1:W3:Y:S02]  /*4cb0*/  MUFU.EX2 R238, R3 ;  /* 0x0000000300ee7308 */ /* 0x0002e40000000800 */
[----:B-1----:R-:W-:-:S06]  /*4cc0*/  FFMA.FTZ R3, R172, UR6, -R12 ;  /* 0x00000006ac037c23 */ /* 0x002fcc000801080c */
[----:B------:R1:W-:Y:S02]  /*4cd0*/  MUFU.EX2 R165, R3 ;  /* 0x0000000300a57308 */ /* 0x0003e40000000800 */
[----:B-1----:R-:W-:Y:S01]  /*4ce0*/  FFMA.FTZ R3, R170, UR6, -R12 ;  /* 0x00000006aa037c23 */ /* 0x002fe2000801080c */
[----:B----4-:R-:W-:Y:S02]  /*4cf0*/  MOV R170, R14 ;  /* 0x0000000e00aa7202 */ /* 0x010fe40000000f00 */
[----:B------:R-:W-:-:S03]  /*4d00*/  MOV R14, R37 ;  /* 0x00000025000e7202 */ /* 0x000fc60000000f00 */
[----:B------:R1:W4:Y:S01]  /*4d10*/  MUFU.EX2 R169, R3 ;  /* 0x0000000300a97308 */ /* 0x0003220000000800 */
[----:B------:R-:W-:Y:S02]  /*4d20*/  MOV R37, R55 ;  /* 0x0000003700257202 */ /* 0x000fe40000000f00 */
[----:B------:R-:W-:Y:S07]  /*4d30*/  HMMA.16816.F32 R52, R4, R42, R8 ;  /* 0x0000002a0434723c */ /* 0x000fee0000001808 */
[----:B------:R-:W-:-:S02]  /*4d40*/  F2FP.F16.F32.PACK_AB R8, R82, R78 ;  /* 0x0000004e5208723e */ /* 0x000fc400000000ff */
[----:B------:R-:W-:Y:S02]  /*4d50*/  F2FP.F16.F32.PACK_AB R9, R191, R105 ;  /* 0x00000069bf09723e */ /* 0x000fe400000000ff */
[----:B------:R-:W-:Y:S02]  /*4d60*/  F2FP.F16.F32.PACK_AB R10, R219, R218 ;  /* 0x000000dadb0a723e */ /* 0x000fe400000000ff */
[----:B------:R-:W-:Y:S01]  /*4d70*/  F2FP.F16.F32.PACK_AB R11, R217, R216 ;  /* 0x000000d8d90b723e */ /* 0x000fe200000000ff */
[----:B-1----:R-:W-:Y:S01]  /*4d80*/  IMAD.MOV.U32 R3, RZ, RZ, R36 ;  /* 0x000000ffff037224 */ /* 0x002fe200078e0024 */
[----:B------:R-:W-:Y:S02]  /*4d90*/  MOV R36, R29 ;  /* 0x0000001d00247202 */ /* 0x000fe40000000f00 */
[----:B------:R-:W-:Y:S02]  /*4da0*/  MOV R29, R91 ;  /* 0x0000005b001d7202 */ /* 0x000fe40000000f00 */
[----:B------:R-:W-:Y:S01]  /*4db0*/  F2FP.F16.F32.PACK_AB R4, R92, R183 ;  /* 0x000000b75c04723e */ /* 0x000fe200000000ff */
[C---:B--2---:R-:W-:Y:S01]  /*4dc0*/  HMMA.16816.F32 R176, R8.reuse, R16, R176 ;  /* 0x0000001008b0723c */ /* 0x044fe200000018b0 */
[----:B---3--:R-:W-:Y:S01]  /*4dd0*/  F2FP.F16.F32.PACK_AB R5, R238, R180 ;  /* 0x000000b4ee05723e */ /* 0x008fe200000000ff */
[----:B------:R-:W-:Y:S01]  /*4de0*/  IMAD.MOV.U32 R181, RZ, RZ, R29 ;  /* 0x000000ffffb57224 */ /* 0x000fe200078e001d */
[----:B------:R-:W-:Y:S01]  /*4df0*/  F2FP.F16.F32.PACK_AB R6, R170, R171 ;  /* 0x000000abaa06723e */ /* 0x000fe200000000ff */
[----:B------:R-:W1:Y:S01]  /*4e00*/  LDSM.16.MT88.4 R28, [R228+0xf000] ;  /* 0x00f00000e41c783b */ /* 0x000e620000004200 */
[----:B----4-:R-:W-:Y:S01]  /*4e10*/  F2FP.F16.F32.PACK_AB R7, R169, R165 ;  /* 0x000000a5a907723e */ /* 0x010fe200000000ff */
[----:B------:R-:W-:Y:S01]  /*4e20*/  HMMA.16816.F32 R44, R8, R18, R44 ;  /* 0x00000012082c723c */ /* 0x000fe2000000182c */
[----:B------:R-:W-:-:S05]  /*4e30*/  MOV R91, R73 ;  /* 0x00000049005b7202 */ /* 0x000fca0000000f00 */
[C---:B------:R-:W-:Y:S06]  /*4e40*/  HMMA.16816.F32 R172, R4.reuse, R16, R152 ;  /* 0x0000001004ac723c */ /* 0x040fec0000001898 */
[----:B------:R-:W-:Y:S01]  /*4e50*/  HMMA.16816.F32 R184, R4, R18, R184 ;  /* 0x0000001204b8723c */ /* 0x000fe200000018b8 */
[----:B------:R-:W2:Y:S01]  /*4e60*/  LDSM.16.MT88.4 R16, [R230+0xd000] ;  /* 0x00d00000e610783b */ /* 0x000ea20000004200 */
[----:B------:R-:W-:Y:S01]  /*4e70*/  IMAD.MOV.U32 R153, RZ, RZ, R160 ;  /* 0x000000ffff997224 */ /* 0x000fe200078e00a0 */
[----:B------:R-:W-:Y:S01]  /*4e80*/  MOV R154, R104 ;  /* 0x00000068009a7202 */ /* 0x000fe20000000f00 */
[----:B------:R-:W-:Y:S01]  /*4e90*/  IMAD.MOV.U32 R160, RZ, RZ, R107 ;  /* 0x000000ffffa07224 */ /* 0x000fe200078e006b */
[----:B------:R-:W-:Y:S01]  /*4ea0*/  MOV R155, R106 ;  /* 0x0000006a009b7202 */ /* 0x000fe20000000f00 */
[----:B------:R-:W-:Y:S01]  /*4eb0*/  HMMA.16816.F32 R68, R8, R24, R100 ;  /* 0x000000180844723c */ /* 0x000fe20000001864 */
[----:B------:R-:W-:-:S05]  /*4ec0*/  MOV R152, R188 ;  /* 0x000000bc00987202 */ /* 0x000fca0000000f00 */
[C---:B------:R-:W-:Y:S06]  /*4ed0*/  HMMA.16816.F32 R72, R4.reuse, R24, R148 ;  /* 0x000000180448723c */ /* 0x040fec0000001894 */
[C---:B------:R-:W-:Y:S01]  /*4ee0*/  HMMA.16816.F32 R136, R4.reuse, R32, R136 ;  /* 0x000000200488723c */ /* 0x040fe20000001888 */
[----:B------:R-:W-:Y:S01]  /*4ef0*/  IMAD.MOV.U32 R25, RZ, RZ, R95 ;  /* 0x000000ffff197224 */ /* 0x000fe200078e005f */
[----:B------:R-:W-:Y:S01]  /*4f00*/  MOV R24, R40 ;  /* 0x0000002800187202 */ /* 0x000fe20000000f00 */
[----:B------:R-:W-:Y:S01]  /*4f10*/  IMAD.MOV.U32 R95, RZ, RZ, R91 ;  /* 0x000000ffff5f7224 */ /* 0x000fe200078e005b */
[----:B------:R-:W3:Y:S02]  /*4f20*/  LDSM.16.MT88.4 R40, [R231+0xf000] ;  /* 0x00f00000e728783b */ /* 0x000ee40000004200 */
[C---:B------:R-:W-:Y:S06]  /*4f30*/  HMMA.16816.F32 R88, R4.reuse, R20, R220 ;  /* 0x000000140458723c */ /* 0x040fec00000018dc */
[----:B-1----:R-:W-:Y:S01]  /*4f40*/  HMMA.16816.F32 R100, R4, R28, R208 ;  /* 0x0000001c0464723c */ /* 0x002fe200000018d0 */
[----:B------:R-:W-:Y:S01]  /*4f50*/  IMAD.MOV.U32 R220, RZ, RZ, R105 ;  /* 0x000000ffffdc7224 */ /* 0x000fe200078e0069 */
[----:B------:R-:W-:Y:S01]  /*4f60*/  MOV R223, R76 ;  /* 0x0000004c00df7202 */ /* 0x000fe20000000f00 */
[----:B------:R-:W-:Y:S01]  /*4f70*/  IMAD.MOV.U32 R222, RZ, RZ, R77 ;  /* 0x000000ffffde7224 */ /* 0x000fe200078e004d */
[----:B------:R-:W-:-:S02]  /*4f80*/  MOV R221, R78 ;  /* 0x0000004e00dd7202 */ /* 0x000fc40000000f00 */
[C---:B------:R-:W-:Y:S01]  /*4f90*/  HMMA.16816.F32 R76, R4.reuse, R26, R144 ;  /* 0x0000001a044c723c */ /* 0x040fe20000001890 */
[----:B------:R-:W-:Y:S01]  /*4fa0*/  MOV R209, R36 ;  /* 0x0000002400d17202 */ /* 0x000fe20000000f00 */
[----:B------:R-:W-:Y:S01]  /*4fb0*/  IMAD.MOV.U32 R210, RZ, RZ, R37 ;  /* 0x000000ffffd27224 */ /* 0x000fe200078e0025 */
[----:B------:R-:W-:Y:S01]  /*4fc0*/  MOV R211, R191 ;  /* 0x000000bf00d37202 */ /* 0x000fe20000000f00 */
[----:B------:R-:W1:Y:S02]  /*4fd0*/  LDSM.16.MT88.4 R36, [R230+0xf000] ;  /* 0x00f00000e624783b */ /* 0x000e640000004200 */
[----:B--2---:R-:W-:Y:S01]  /*4fe0*/  HMMA.16816.F32 R104, R4, R16, R212 ;  /* 0x000000100468723c */ /* 0x004fe200000018d4 */
        /* <DEDUP_REMOVED lines=8> */
[----:B------:R-:W-:Y:S02]  /*5070*/  IMAD.MOV.U32 R215, RZ, RZ, R95 ;  /* 0x000000ffffd77224 */ /* 0x000fe400078e005f */
[----:B------:R-:W-:Y:S01]  /*5080*/  HMMA.16816.F32 R92, R4, R22, R140 ;  /* 0x00000016045c723c */ /* 0x000fe2000000188c */
[----:B------:R-:W-:Y:S01]  /*5090*/  MOV R132, R220 ;  /* 0x000000dc00847202 */ /* 0x000fe20000000f00 */
[----:B------:R-:W-:Y:S01]  /*50a0*/  IMAD.MOV.U32 R133, RZ, RZ, R213 ;  /* 0x000000ffff857224 */ /* 0x000fe200078e00d5 */
[----:B------:R-:W-:Y:S01]  /*50b0*/  MOV R134, R212 ;  /* 0x000000d400867202 */ /* 0x000fe20000000f00 */
[----:B------:R-:W-:-:S02]  /*50c0*/  IMAD.MOV.U32 R135, RZ, RZ, R211 ;  /* 0x000000ffff877224 */ /* 0x000fc400078e00d3 */
[----:B------:R-:W-:Y:S01]  /*50d0*/  HMMA.16816.F32 R220, R8, R26, R96 ;  /* 0x0000001a08dc723c */ /* 0x000fe20000001860 */
[----:B------:R-:W-:Y:S01]  /*50e0*/  IMAD.MOV.U32 R141, RZ, RZ, R209 ;  /* 0x000000ffff8d7224 */ /* 0x000fe200078e00d1 */
[----:B------:R-:W-:Y:S01]  /*50f0*/  MOV R142, R214 ;  /* 0x000000d6008e7202 */ /* 0x000fe20000000f00 */
[----:B------:R-:W-:Y:S01]  /*5100*/  IMAD.MOV.U32 R143, RZ, RZ, R215 ;  /* 0x000000ffff8f7224 */ /* 0x000fe200078e00d7 */
[----:B------:R-:W-:Y:S02]  /*5110*/  MOV R140, R210 ;  /* 0x000000d2008c7202 */ /* 0x000fe40000000f00 */
[C---:B---3--:R-:W-:Y:S01]  /*5120*/  HMMA.16816.F32 R148, R4.reuse, R40, R204 ;  /* 0x000000280494723c */ /* 0x048fe200000018cc */
[----:B------:R-:W-:Y:S01]  /*5130*/  MOV R97, R141 ;  /* 0x0000008d00617202 */ /* 0x000fe20000000f00 */
[----:B------:R-:W-:Y:S01]  /*5140*/  IMAD.MOV.U32 R141, RZ, RZ, R247 ;  /* 0x000000ffff8d7224 */ /* 0x000fe200078e00f7 */
[----:B------:R-:W-:Y:S01]  /*5150*/  MOV R99, R181 ;  /* 0x000000b500637202 */ /* 0x000fe20000000f00 */
[----:B------:R-:W2:Y:S01]  /*5160*/  LDL.LU R247, [R1+0x58] ;  /* 0x0000580001f77983 */ /* 0x000ea20000300800 */
[----:B------:R-:W-:Y:S01]  /*5170*/  IMAD.MOV.U32 R98, RZ, RZ, R182 ;  /* 0x000000ffff627224 */ /* 0x000fe200078e00b6 */
[----:B------:R-:W-:Y:S01]  /*5180*/  HMMA.16816.F32 R108, R4, R18, R108 ;  /* 0x00000012046c723c */ /* 0x000fe2000000186c */
[----:B------:R-:W-:-:S02]  /*5190*/  IMAD.MOV.U32 R96, RZ, RZ, R140 ;  /* 0x000000ffff607224 */ /* 0x000fc400078e008c */
[----:B------:R-:W-:-:S03]  /*51a0*/  IMAD.MOV.U32 R140, RZ, RZ, R15 ;  /* 0x000000ffff8c7224 */ /* 0x000fc600078e000f */
[C---:B------:R-:W-:Y:S06]  /*51b0*/  HMMA.16816.F32 R124, R4.reuse, R30, R124 ;  /* 0x0000001e047c723c */ /* 0x040fec000000187c */
[C---:B------:R-:W-:Y:S06]  /*51c0*/  HMMA.16816.F32 R192, R4.reuse, R42, R192 ;  /* 0x0000002a04c0723c */ /* 0x040fec00000018c0 */
[C---:B-1----:R-:W-:Y:S06]  /*51d0*/  HMMA.16816.F32 R156, R4.reuse, R36, R156 ;  /* 0x00000024049c723c */ /* 0x042fec000000189c */
[----:B------:R-:W-:Y:S06]  /*51e0*/  HMMA.16816.F32 R224, R4, R38, R224 ;  /* 0x0000002604e0723c */ /* 0x000fec00000018e0 */
[C---:B------:R-:W-:Y:S01]  /*51f0*/  HMMA.16816.F32 R212, R8.reuse, R20, R128 ;  /* 0x0000001408d4723c */ /* 0x040fe20000001880 */
[----:B------:R-:W-:Y:S01]  /*5200*/  MOV R7, R3 ;  /* 0x0000000300077202 */ /* 0x000fe20000000f00 */
[----:B------:R-:W-:Y:S01]  /*5210*/  FFMA.FTZ R3, R203, UR6, -R2 ;  /* 0x00000006cb037c23 */ /* 0x000fe20008010802 */
[----:B------:R-:W-:Y:S01]  /*5220*/  IMAD.MOV.U32 R6, RZ, RZ, R25 ;  /* 0x000000ffff067224 */ /* 0x000fe200078e0019 */
[----:B------:R-:W-:Y:S01]  /*5230*/  MOV R5, R81 ;  /* 0x0000005100057202 */ /* 0x000fe20000000f00 */
[----:B------:R-:W-:Y:S01]  /*5240*/  IMAD.MOV.U32 R4, RZ, RZ, R80 ;  /* 0x000000ffff047224 */ /* 0x000fe200078e0050 */
[----:B------:R1:W-:Y:S01]  /*5250*/  MUFU.EX2 R24, R3 ;  /* 0x0000000300187308 */ /* 0x0003e20000000800 */
[----:B------:R-:W-:Y:S01]  /*5260*/  HMMA.16816.F32 R208, R8, R22, R84 ;  /* 0x0000001608d0723c */ /* 0x000fe20000001854 */
[----:B------:R-:W-:Y:S01]  /*5270*/  IMAD.MOV.U32 R131, RZ, RZ, R132 ;  /* 0x000000ffff837224 */ /* 0x000fe200078e0084 */
[----:B------:R-:W-:Y:S01]  /*5280*/  MOV R130, R183 ;  /* 0x000000b700827202 */ /* 0x000fe20000000f00 */
[----:B------:R-:W-:-:S02]  /*5290*/  IMAD.MOV.U32 R128, RZ, RZ, R82 ;  /* 0x000000ffff807224 */ /* 0x000fc400078e0052 */
[----:B------:R-:W-:Y:S01]  /*52a0*/  IMAD.MOV.U32 R129, RZ, RZ, R180 ;  /* 0x000000ffff817224 */ /* 0x000fe200078e00b4 */
[C---:B------:R-:W-:Y:S01]  /*52b0*/  HMMA.16816.F32 R204, R8.reuse, R16, R112 ;  /* 0x0000001008cc723c */ /* 0x040fe20000001870 */
[----:B------:R-:W-:Y:S01]  /*52c0*/  MOV R85, R133 ;  /* 0x0000008500557202 */ /* 0x000fe20000000f00 */
[----:B------:R-:W-:Y:S01]  /*52d0*/  IMAD.MOV.U32 R86, RZ, RZ, R134 ;  /* 0x000000ffff567224 */ /* 0x000fe200078e0086 */
[----:B------:R-:W-:Y:S01]  /*52e0*/  MOV R87, R135 ;  /* 0x0000008700577202 */ /* 0x000fe20000000f00 */
[----:B------:R-:W-:Y:S02]  /*52f0*/  LDSM.16.MT88.4 R180, [R228+0xd800] ;  /* 0x00d80000e4b4783b */ /* 0x000fe40000004200 */
[----:B------:R-:W-:Y:S02]  /*5300*/  HMMA.16816.F32 R60, R8, R18, R60 ;  /* 0x00000012083c723c */ /* 0x000fe4000000183c */
[----:B------:R-:W-:Y:S01]  /*5310*/  LDSM.16.MT88.4 R112, [R230+0xd800] ;  /* 0x00d80000e670783b */ /* 0x000fe20000004200 */
[----:B-1----:R-:W-:-:S03]  /*5320*/  FFMA.FTZ R3, R202, UR6, -R2 ;  /* 0x00000006ca037c23 */ /* 0x002fc60008010802 */
[C---:B------:R-:W-:Y:S01]  /*5330*/  HMMA.16816.F32 R56, R8.reuse, R34, R56 ;  /* 0x000000220838723c */ /* 0x040fe20000001838 */
[----:B------:R1:W3:Y:S05]  /*5340*/  MUFU.EX2 R25, R3 ;  /* 0x0000000300197308 */ /* 0x0002ea0000000800 */
[C---:B------:R-:W-:Y:S06]  /*5350*/  HMMA.16816.F32 R116, R8.reuse, R28, R116 ;  /* 0x0000001c0874723c */ /* 0x040fec0000001874 */
[----:B------:R-:W-:Y:S01]  /*5360*/  HMMA.16816.F32 R48, R8, R30, R48 ;  /* 0x0000001e0830723c */ /* 0x000fe20000001830 */
[--C-:B-1----:R-:W-:Y:S01]  /*5370*/  FFMA.FTZ R3, R201, UR6, -R2.reuse ;  /* 0x00000006c9037c23 */ /* 0x102fe20008010802 */
[----:B------:R-:W-:-:S04]  /*5380*/  FFMA.FTZ R2, R200, UR6, -R2 ;  /* 0x00000006c8027c23 */ /* 0x000fc80008010802 */
[C---:B------:R-:W-:Y:S01]  /*5390*/  HMMA.16816.F32 R52, R8.reuse, R38, R52 ;  /* 0x000000260834723c */ /* 0x040fe20000001834 */
[----:B------:R-:W-:Y:S01]  /*53a0*/  MOV R35, R146 ;  /* 0x0000009200237202 */ /* 0x000fe20000000f00 */
[----:B------:R-:W-:Y:S01]  /*53b0*/  IMAD.MOV.U32 R34, RZ, RZ, R147 ;  /* 0x000000ffff227224 */ /* 0x000fe200078e0093 */
[----:B------:R1:W-:Y:S03]  /*53c0*/  MUFU.EX2 R26, R2 ;  /* 0x00000002001a7308 */ /* 0x0003e60000000800 */
[C---:B------:R-:W-:Y:S06]  /*53d0*/  HMMA.16816.F32 R132, R8.reuse, R32, R120 ;  /* 0x000000200884723c */ /* 0x040fec0000001878 */
[----:B------:R-:W-:Y:S01]  /*53e0*/  HMMA.16816.F32 R64, R8, R42, R64 ;  /* 0x0000002a0840723c */ /* 0x000fe20000001840 */
[----:B------:R-:W-:Y:S01]  /*53f0*/  IMAD.MOV.U32 R31, RZ, RZ, R87 ;  /* 0x000000ffff1f7224 */ /* 0x000fe200078e0057 */
[----:B------:R-:W-:Y:S01]  /*5400*/  MOV R30, R128 ;  /* 0x00000080001e7202 */ /* 0x000fe20000000f00 */
[----:B------:R-:W-:Y:S01]  /*5410*/  MUFU.EX2 R27, R3 ;  /* 0x00000003001b7308 */ /* 0x000fe20000000800 */
[----:B-1----:R-:W-:-:S07]  /*5420*/  FFMA.FTZ R2, R199, UR6, -R0 ;  /* 0x00000006c7027c23 */ /* 0x002fce0008010800 */
[----:B------:R1:W-:Y:S02]  /*5430*/  MUFU.EX2 R20, R2 ;  /* 0x0000000200147308 */ /* 0x0003e40000000800 */
[----:B-1----:R-:W-:-:S06]  /*5440*/  FFMA.FTZ R2, R198, UR6, -R0 ;  /* 0x00000006c6027c23 */ /* 0x002fcc0008010800 */
[----:B------:R1:W4:Y:S02]  /*5450*/  MUFU.EX2 R22, R2 ;  /* 0x0000000200167308 */ /* 0x0003240000000800 */
[--C-:B-1----:R-:W-:Y:S01]  /*5460*/  FFMA.FTZ R2, R197, UR6, -R0.reuse ;  /* 0x00000006c5027c23 */ /* 0x102fe20008010800 */
[----:B------:R-:W-:Y:S01]  /*5470*/  FFMA.FTZ R0, R196, UR6, -R0 ;  /* 0x00000006c4007c23 */ /* 0x000fe20008010800 */
[----:B------:R-:W-:Y:S01]  /*5480*/  IMAD.MOV.U32 R39, RZ, RZ, R155 ;  /* 0x000000ffff277224 */ /* 0x000fe200078e009b */
[----:B------:R-:W-:-:S03]  /*5490*/  MOV R32, R144 ;  /* 0x0000009000207202 */ /* 0x000fc60000000f00 */
[----:B------:R-:W-:Y:S08]  /*54a0*/  MUFU.EX2 R23, R2 ;  /* 0x0000000200177308 */ /* 0x000ff00000000800 */
[----:B------:R1:W2:Y:S02]  /*54b0*/  MUFU.EX2 R21, R0 ;  /* 0x0000000000157308 */ /* 0x0002a40000000800 */
[----:B-1----:R-:W-:Y:S01]  /*54c0*/  FFMA.FTZ R0, R6, UR6, -R13 ;  /* 0x0000000606007c23 */ /* 0x002fe2000801080d */
[----:B------:R-:W-:Y:S01]  /*54d0*/  HMMA.16816.F32 R196, R8, R36, R248 ;  /* 0x0000002408c4723c */ /* 0x000fe200000018f8 */
[----:B------:R-:W-:Y:S01]  /*54e0*/  FFMA.FTZ R2, R244, UR6, -R12 ;  /* 0x00000006f4027c23 */ /* 0x000fe2000801080c */
[----:B------:R-:W-:-:S03]  /*54f0*/  IMAD.MOV.U32 R33, RZ, RZ, R131 ;  /* 0x000000ffff217224 */ /* 0x000fc600078e0083 */
[----:B------:R1:W-:Y:S01]  /*5500*/  MUFU.EX2 R16, R0 ;  /* 0x0000000000107308 */ /* 0x0003e20000000800 */
[----:B------:R-:W-:Y:S02]  /*5510*/  MOV R28, R86 ;  /* 0x00000056001c7202 */ /* 0x000fe40000000f00 */
[----:B------:R-:W-:Y:S02]  /*5520*/  MOV R6, R83 ;  /* 0x0000005300067202 */ /* 0x000fe40000000f00 */
[----:B------:R-:W-:Y:S01]  /*5530*/  MOV R244, R164 ;  /* 0x000000a400f47202 */ /* 0x000fe20000000f00 */
[----:B------:R-:W-:Y:S01]  /*5540*/  IMAD.MOV.U32 R38, RZ, RZ, R162 ;  /* 0x000000ffff267224 */ /* 0x000fe200078e00a2 */
[----:B------:R2:W5:Y:S01]  /*5550*/  LDL.LU R164, [R1+0x54] ;  /* 0x0000540001a47983 */ /* 0x0005620000300800 */
[----:B------:R-:W-:Y:S01]  /*5560*/  MOV R3, R161 ;  /* 0x000000a100037202 */ /* 0x000fe20000000f00 */
[----:B------:R-:W-:Y:S01]  /*5570*/  IMAD.MOV.U32 R37, RZ, RZ, R153 ;  /* 0x000000ffff257224 */ /* 0x000fe200078e0099 */
[----:B------:R-:W-:Y:S01]  /*5580*/  MOV R248, R152 ;  /* 0x0000009800f87202 */ /* 0x000fe20000000f00 */
[----:B------:R-:W-:Y:S01]  /*5590*/  IMAD.MOV.U32 R249, RZ, RZ, R143 ;  /* 0x000000fffff97224 */ /* 0x000fe200078e008f */
[----:B------:R-:W-:Y:S01]  /*55a0*/  MOV R250, R142 ;  /* 0x0000008e00fa7202 */ /* 0x000fe20000000f00 */
[----:B-1----:R-:W-:Y:S01]  /*55b0*/  FFMA.FTZ R0, R7, UR6, -R13 ;  /* 0x0000000607007c23 */ /* 0x002fe2000801080d */
[----:B------:R-:W-:Y:S01]  /*55c0*/  MOV R7, R14 ;  /* 0x0000000e00077202 */ /* 0x000fe20000000f00 */
[----:B------:R-:W-:Y:S01]  /*55d0*/  IMAD.MOV.U32 R251, RZ, RZ, R141 ;  /* 0x000000fffffb7224 */ /* 0x000fe200078e008d */
[----:B------:R-:W-:Y:S01]  /*55e0*/  MOV R42, R140 ;  /* 0x0000008c002a7202 */ /* 0x000fe20000000f00 */
[----:B------:R1:W2:Y:S01]  /*55f0*/  MUFU.EX2 R17, R0 ;  /* 0x0000000000117308 */ /* 0x0002a20000000800 */
[----:B------:R-:W-:Y:S01]  /*5600*/  FADD.FTZ R3, R3, R38 ;  /* 0x0000002603037221 */ /* 0x000fe20000010000 */
[----:B------:R-:W-:-:S02]  /*5610*/  IMAD.MOV.U32 R43, RZ, RZ, R7 ;  /* 0x000000ffff2b7224 */ /* 0x000fc400078e0007 */
[----:B------:R-:W-:Y:S01]  /*5620*/  IMAD.MOV.U32 R29, RZ, RZ, R163 ;  /* 0x000000ffff1d7224 */ /* 0x000fe200078e00a3 */
[----:B---3--:R-:W-:Y:S01]  /*5630*/  F2FP.F16.F32.PACK_AB R200, R25, R24 ;  /* 0x0000001819c8723e */ /* 0x008fe200000000ff */
[----:B------:R-:W-:Y:S01]  /*5640*/  LDSM.16.MT88.4 R80, [R229+0xd800] ;  /* 0x00d80000e550783b */ /* 0x000fe20000004200 */
[----:B----4-:R-:W-:Y:S02]  /*5650*/  F2FP.F16.F32.PACK_AB R201, R22, R20 ;  /* 0x0000001416c9723e */ /* 0x010fe400000000ff */
[----:B------:R-:W-:Y:S01]  /*5660*/  F2FP.F16.F32.PACK_AB R202, R26, R27 ;  /* 0x0000001b1aca723e */ /* 0x000fe200000000ff */
[----:B------:R-:W-:Y:S01]  /*5670*/  LDSM.16.MT88.4 R140, [R229+0xf800] ;  /* 0x00f80000e58c783b */ /* 0x000fe20000004200 */
[----:B-1----:R-:W-:-:S04]  /*5680*/  FFMA.FTZ R0, R252, UR6, -R13 ;  /* 0x00000006fc007c23 */ /* 0x002fc8000801080d */
[----:B------:R1:W-:Y:S02]  /*5690*/  MUFU.EX2 R18, R0 ;  /* 0x0000000000127308 */ /* 0x0003e40000000800 */
[----:B-1----:R-:W-:-:S06]  /*56a0*/  FFMA.FTZ R0, R245, UR6, -R13 ;  /* 0x00000006f5007c23 */ /* 0x002fcc000801080d */
[----:B------:R1:W-:Y:S01]  /*56b0*/  MUFU.EX2 R19, R0 ;  /* 0x0000000000137308 */ /* 0x0003e20000000800 */
[----:B------:R-:W-:Y:S01]  /*56c0*/  MOV R245, R130 ;  /* 0x0000008200f57202 */ /* 0x000fe20000000f00 */
[----:B-1----:R-:W-:Y:S01]  /*56d0*/  FFMA.FTZ R0, R239, UR6, -R12 ;  /* 0x00000006ef007c23 */ /* 0x002fe2000801080c */
[----:B------:R-:W-:Y:S02]  /*56e0*/  IMAD.MOV.U32 R239, RZ, RZ, R145 ;  /* 0x000000ffffef7224 */ /* 0x000fe400078e0091 */
[----:B------:R-:W-:Y:S03]  /*56f0*/  HMMA.16816.F32 R144, R8, R40, R240 ;  /* 0x000000280890723c */ /* 0x000fe600000018f0 */
[----:B------:R2:W-:Y:S04]  /*5700*/  MUFU.EX2 R15, R0 ;  /* 0x00000000000f7308 */ /* 0x0005e80000000800 */
[----:B------:R-:W-:Y:S01]  /*5710*/  IMAD.MOV.U32 R40, RZ, RZ, R5 ;  /* 0x000000ffff287224 */ /* 0x000fe200078e0005 */
[----:B------:R-:W-:Y:S01]  /*5720*/  MOV R41, R4 ;  /* 0x0000000400297202 */ /* 0x000fe20000000f00 */
        /* <DEDUP_REMOVED lines=13> */
[----:B------:R-:W1:Y:S01]  /*5800*/  MUFU.EX2 R13, R2 ;  /* 0x00000002000d7308 */ /* 0x000e620000000800 */
[----:B------:R-:W-:-:S02]  /*5810*/  IMAD.MOV.U32 R38, RZ, RZ, R37 ;  /* 0x000000ffff267224 */ /* 0x000fc400078e0025 */
[----:B--2---:R-:W-:Y:S01]  /*5820*/  FFMA.FTZ R0, R247, UR6, -R12 ;  /* 0x00000006f7007c23 */ /* 0x004fe2000801080c */
[----:B------:R-:W-:Y:S01]  /*5830*/  IMAD.MOV.U32 R247, RZ, RZ, R166 ;  /* 0x000000fffff77224 */ /* 0x000fe200078e00a6 */
[----:B------:R-:W-:Y:S01]  /*5840*/  F2FP.F16.F32.PACK_AB R203, R21, R23 ;  /* 0x0000001715cb723e */ /* 0x000fe200000000ff */
[----:B------:R2:W5:Y:S02]  /*5850*/  LDL.LU R166, [R1+0x50] ;  /* 0x0000500001a67983 */ /* 0x0005640000300800 */
[----:B------:R-:W-:Y:S01]  /*5860*/  IMAD.MOV.U32 R243, RZ, RZ, R247 ;  /* 0x000000fffff37224 */ /* 0x000fe200078e00f7 */
[----:B------:R-:W-:Y:S01]  /*5870*/  MOV R247, R244 ;  /* 0x000000f400f77202 */ /* 0x000fe20000000f00 */
[----:B------:R-:W-:Y:S01]  /*5880*/  IMAD.MOV.U32 R244, RZ, RZ, R34 ;  /* 0x000000fffff47224 */ /* 0x000fe200078e0022 */
[----:B------:R-:W-:Y:S01]  /*5890*/  MOV R34, R35 ;  /* 0x0000002300227202 */ /* 0x000fe20000000f00 */
[----:B------:R-:W-:Y:S01]  /*58a0*/  FADD.FTZ R8, R234, R235 ;  /* 0x000000ebea087221 */ /* 0x000fe20000010000 */
[----:B------:R-:W-:Y:S01]  /*58b0*/  MOV R35, R239 ;  /* 0x000000ef00237202 */ /* 0x000fe20000000f00 */
[----:B------:R-:W-:Y:S01]  /*58c0*/  IMAD.MOV.U32 R239, RZ, RZ, R32 ;  /* 0x000000ffffef7224 */ /* 0x000fe200078e0020 */
[----:B------:R-:W-:Y:S01]  /*58d0*/  MOV R32, R33 ;  /* 0x0000002100207202 */ /* 0x000fe20000000f00 */
[----:B------:R-:W-:Y:S01]  /*58e0*/  FADD.FTZ R3, R233, R3 ;  /* 0x00000003e9037221 */ /* 0x000fe20000010000 */
[----:B------:R-:W-:Y:S01]  /*58f0*/  MOV R33, R245 ;  /* 0x000000f500217202 */ /* 0x000fe20000000f00 */
[----:B------:R-:W-:Y:S01]  /*5900*/  IMAD.MOV.U32 R245, RZ, RZ, R252 ;  /* 0x000000fffff57224 */ /* 0x000fe200078e00fc */
[----:B------:R-:W-:Y:S01]  /*5910*/  MOV R252, R30 ;  /* 0x0000001e00fc7202 */ /* 0x000fe20000000f00 */
[----:B------:R-:W-:Y:S01]  /*5920*/  LDSM.16.MT88.4 R128, [R228+0xf800] ;  /* 0x00f80000e480783b */ /* 0x000fe20000004200 */
[----:B------:R-:W-:Y:S01]  /*5930*/  MOV R30, R31 ;  /* 0x0000001f001e7202 */ /* 0x000fe20000000f00 */
[----:B------:R-:W-:Y:S01]  /*5940*/  IMAD.MOV.U32 R31, RZ, RZ, R28 ;  /* 0x000000ffff1f7224 */ /* 0x000fe200078e001c */
[----:B------:R-:W-:Y:S01]  /*5950*/  MOV R28, R238 ;  /* 0x000000ee001c7202 */ /* 0x000fe20000000f00 */
[----:B------:R-:W-:Y:S04]  /*5960*/  LDSM.16.MT88.4 R96, [R231+0xd800] ;  /* 0x00d80000e760783b */ /* 0x000fe80000004200 */
[----:B------:R-:W3:Y:S01]  /*5970*/  LDL.LU R238, [R1+0x4c] ;  /* 0x00004c0001ee7983 */ /* 0x000ee20000300800 */
[----:B------:R4:W-:Y:S02]  /*5980*/  MUFU.EX2 R14, R0 ;  /* 0x00000000000e7308 */ /* 0x0009e40000000800 */
[----:B----4-:R-:W-:-:S06]  /*5990*/  FFMA.FTZ R0, R85, UR6, -R12 ;  /* 0x0000000655007c23 */ /* 0x010fcc000801080c */
[----:B------:R4:W2:Y:S02]  /*59a0*/  MUFU.EX2 R12, R0 ;  /* 0x00000000000c7308 */ /* 0x0008a40000000800 */
[----:B----4-:R-:W-:Y:S02]  /*59b0*/  MOV R0, R6 ;  /* 0x0000000600007202 */ /* 0x010fe40000000f00 */
[----:B------:R-:W4:Y:S01]  /*59c0*/  LDSM.16.MT88.4 R4, [R230+0xf800] ;  /* 0x00f80000e604783b */ /* 0x000f220000004200 */
[----:B------:R-:W-:Y:S01]  /*59d0*/  MOV R37, R248 ;  /* 0x000000f800257202 */ /* 0x000fe20000000f00 */
[----:B------:R-:W-:Y:S01]  /*59e0*/  IMAD.MOV.U32 R248, RZ, RZ, R249 ;  /* 0x000000fffff87224 */ /* 0x000fe200078e00f9 */
[----:B------:R-:W-:Y:S02]  /*59f0*/  MOV R2, R160 ;  /* 0x000000a000027202 */ /* 0x000fe40000000f00 */
[----:B------:R-:W-:Y:S01]  /*5a00*/  MOV R249, R250 ;  /* 0x000000fa00f97202 */ /* 0x000fe20000000f00 */
[----:B------:R-:W-:Y:S01]  /*5a10*/  IMAD.MOV.U32 R250, RZ, RZ, R251 ;  /* 0x000000fffffa7224 */ /* 0x000fe200078e00fb */
[----:B------:R-:W-:-:S02]  /*5a20*/  MOV R251, R42 ;  /* 0x0000002a00fb7202 */ /* 0x000fc40000000f00 */
[----:B------:R-:W-:Y:S01]  /*5a30*/  MOV R42, R0 ;  /* 0x00000000002a7202 */ /* 0x000fe20000000f00 */
[----:B------:R-:W-:Y:S01]  /*5a40*/  FADD.FTZ R2, R2, R11 ;  /* 0x0000000b02027221 */ /* 0x000fe20000010000 */
[----:B------:R-:W-:Y:S01]  /*5a50*/  MOV R0, R246 ;  /* 0x000000f600007202 */ /* 0x000fe20000000f00 */
[----:B------:R-:W-:Y:S01]  /*5a60*/  IMAD.MOV.U32 R11, RZ, RZ, R38 ;  /* 0x000000ffff0b7224 */ /* 0x000fe200078e0026 */
[----:B------:R-:W-:Y:S02]  /*5a70*/  MOV R38, R39 ;  /* 0x0000002700267202 */ /* 0x000fe40000000f00 */
[----:B------:R-:W-:Y:S02]  /*5a80*/  F2FP.F16.F32.PACK_AB R160, R17, R16 ;  /* 0x0000001011a0723e */ /* 0x000fe400000000ff */
[----:B-1----:R-:W-:Y:S02]  /*5a90*/  F2FP.F16.F32.PACK_AB R161, R13, R15 ;  /* 0x0000000f0da1723e */ /* 0x002fe400000000ff */
[----:B------:R-:W-:-:S02]  /*5aa0*/  F2FP.F16.F32.PACK_AB R162, R19, R18 ;  /* 0x0000001213a2723e */ /* 0x000fc400000000ff */
[----:B--2---:R-:W-:Y:S01]  /*5ab0*/  F2FP.F16.F32.PACK_AB R163, R12, R14 ;  /* 0x0000000e0ca3723e */ /* 0x004fe200000000ff */
[----:B------:R-:W-:Y:S01]  /*5ac0*/  FADD.FTZ R2, R232, R2 ;  /* 0x00000002e8027221 */ /* 0x000fe20000010000 */
[----:B------:R-:W-:Y:S01]  /*5ad0*/  MOV R39, R0 ;  /* 0x0000000000277202 */ /* 0x000fe20000000f00 */
[----:B------:R-:W-:Y:S02]  /*5ae0*/  IMAD.MOV.U32 R10, RZ, RZ, R11 ;  /* 0x000000ffff0a7224 */ /* 0x000fe400078e000b */
[----:B------:R-:W-:Y:S01]  /*5af0*/  FADD.FTZ R0, R236, R237 ;  /* 0x000000edec007221 */ /* 0x000fe20000010000 */
[----:B------:R-:W-:Y:S01]  /*5b00*/  MOV R11, R38 ;  /* 0x00000026000b7202 */ /* 0x000fe20000000f00 */
[----:B------:R1:W5:Y:S01]  /*5b10*/  LDL.LU R246, [R1+0x48] ;  /* 0x0000480001f67983 */ /* 0x0003620000300800 */
[----:B------:R-:W-:Y:S01]  /*5b20*/  MOV R38, R39 ;  /* 0x0000002700267202 */ /* 0x000fe20000000f00 */
[----:B------:R-:W-:Y:S01]  /*5b30*/  IMAD.MOV.U32 R39, RZ, RZ, R29 ;  /* 0x000000ffff277224 */ /* 0x000fe200078e001d */
[----:B------:R-:W-:Y:S01]  /*5b40*/  MOV R36, R154 ;  /* 0x0000009a00247202 */ /* 0x000fe20000000f00 */
[----:B------:R-:W-:Y:S01]  /*5b50*/  FADD.FTZ R0, R10, R0 ;  /* 0x000000000a007221 */ /* 0x000fe20000010000 */
[----:B------:R-:W-:Y:S01]  /*5b60*/  FADD.FTZ R8, R11, R8 ;  /* 0x000000080b087221 */ /* 0x000fe20000010000 */
[----:B------:R-:W-:Y:S01]  /*5b70*/  FADD.FTZ R3, R38, R3 ;  /* 0x0000000326037221 */ /* 0x000fe20000010000 */
[----:B------:R-:W-:Y:S01]  /*5b80*/  FADD.FTZ R2, R39, R2 ;  /* 0x0000000227027221 */ /* 0x000fe20000010000 */
[----:B------:R-:W-:Y:S01]  /*5b90*/  FADD.FTZ R0, R36, R0 ;  /* 0x0000000024007221 */ /* 0x000fe20000010000 */
[----:B----4-:R-:W-:Y:S01]  /*5ba0*/  HMMA.16816.F32 R156, R160, R4, R156 ;  /* 0x00000004a09c723c */ /* 0x010fe2000000189c */
[----:B------:R-:W-:Y:S01]  /*5bb0*/  FADD.FTZ R3, R248, R3 ;  /* 0x00000003f8037221 */ /* 0x000fe20000010000 */
[----:B------:R-:W-:-:S04]  /*5bc0*/  FADD.FTZ R2, R249, R2 ;  /* 0x00000002f9027221 */ /* 0x000fc80000010000 */
[----:B------:R-:W-:Y:S01]  /*5bd0*/  HMMA.16816.F32 R196, R200, R4, R196 ;  /* 0x00000004c8c4723c */ /* 0x000fe200000018c4 */
[----:B------:R-:W-:Y:S01]  /*5be0*/  FADD.FTZ R0, R250, R0 ;  /* 0x00000000fa007221 */ /* 0x000fe20000010000 */
[----:B------:R-:W-:Y:S01]  /*5bf0*/  FADD.FTZ R3, R42, R3 ;  /* 0x000000032a037221 */ /* 0x000fe20000010000 */
[----:B------:R-:W-:Y:S01]  /*5c00*/  MOV R29, R171 ;  /* 0x000000ab001d7202 */ /* 0x000fe20000000f00 */
[----:B------:R-:W2:Y:S03]  /*5c10*/  LDSM.16.MT88.4 R152, [R231+0xf800] ;  /* 0x00f80000e798783b */ /* 0x000ea60000004200 */
[----:B------:R-:W-:Y:S01]  /*5c20*/  FADD.FTZ R4, R37, R8 ;  /* 0x0000000825047221 */ /* 0x000fe20000010000 */
[----:B------:R-:W-:Y:S01]  /*5c30*/  FADD.FTZ R2, R43, R2 ;  /* 0x000000022b027221 */ /* 0x000fe20000010000 */
[----:B------:R1:W5:Y:S02]  /*5c40*/  LDL.LU R237, [R1+0x44] ;  /* 0x0000440001ed7983 */ /* 0x0003640000300800 */
[----:B------:R-:W-:Y:S01]  /*5c50*/  FADD.FTZ R4, R251, R4 ;  /* 0x00000004fb047221 */ /* 0x000fe20000010000 */
[----:B------:R-:W-:Y:S01]  /*5c60*/  FADD.FTZ R0, R40, R0 ;  /* 0x0000000028007221 */ /* 0x000fe20000010000 */
[----:B------:R-:W-:Y:S01]  /*5c70*/  FADD.FTZ R5, R240, R3 ;  /* 0x00000003f0057221 */ /* 0x000fe20000010000 */
[----:B------:R1:W5:Y:S01]  /*5c80*/  LDL.LU R236, [R1+0x40] ;  /* 0x0000400001ec7983 */ /* 0x0003620000300800 */
[----:B------:R-:W-:Y:S01]  /*5c90*/  FADD.FTZ R4, R41, R4 ;  /* 0x0000000429047221 */ /* 0x000fe20000010000 */
[----:B------:R-:W-:Y:S01]  /*5ca0*/  FADD.FTZ R3, R241, R2 ;  /* 0x00000002f1037221 */ /* 0x000fe20000010000 */
[----:B------:R-:W-:Y:S01]  /*5cb0*/  FADD.FTZ R2, R242, R0 ;  /* 0x00000000f2027221 */ /* 0x000fe20000010000 */
[----:B------:R1:W5:Y:S01]  /*5cc0*/  LDL.LU R235, [R1+0x3c] ;  /* 0x00003c0001eb7983 */ /* 0x0003620000300800 */
[----:B------:R-:W-:Y:S01]  /*5cd0*/  FADD.FTZ R0, R243, R4 ;  /* 0x00000004f3007221 */ /* 0x000fe20000010000 */
        /* <DEDUP_REMOVED lines=33> */
[----:B------:R1:W5:Y:S01]  /*5ef0*/  LDL.LU R234, [R1+0x38] ;  /* 0x0000380001ea7983 */ /* 0x0003620000300800 */
[----:B------:R-:W-:Y:S01]  /*5f00*/  FADD.FTZ R3, R21, R3 ;  /* 0x0000000315037221 */ /* 0x000fe20000010000 */
[----:B------:R-:W-:Y:S01]  /*5f10*/  FADD.FTZ R2, R19, R2 ;  /* 0x0000000213027221 */ /* 0x000fe20000010000 */
[----:B------:R-:W-:Y:S01]  /*5f20*/  FADD.FTZ R0, R12, R0 ;  /* 0x000000000c007221 */ /* 0x000fe20000010000 */
[----:B------:R1:W5:Y:S04]  /*5f30*/  LDL.LU R233, [R1+0x34] ;  /* 0x0000340001e97983 */ /* 0x0003680000300800 */
[----:B------:R1:W5:Y:S04]  /*5f40*/  LDL.LU R232, [R1+0x30] ;  /* 0x0000300001e87983 */ /* 0x0003680000300800 */
[----:B------:R1:W5:Y:S04]  /*5f50*/  LDL.LU R171, [R1+0x2c] ;  /* 0x00002c0001ab7983 */ /* 0x0003680000300800 */
[----:B------:R1:W-:Y:S04]  /*5f60*/  STL [R1+0x8], R4 ;  /* 0x0000080401007387 */ /* 0x0003e80000100800 */
[----:B------:R1:W-:Y:S04]  /*5f70*/  STL [R1+0x4], R3 ;  /* 0x0000040301007387 */ /* 0x0003e80000100800 */
[----:B------:R1:W-:Y:S04]  /*5f80*/  STL [R1], R2 ;  /* 0x0000000201007387 */ /* 0x0003e80000100800 */
[----:B------:R1:W-:Y:S01]  /*5f90*/  STL [R1+0xc], R0 ;  /* 0x00000c0001007387 */ /* 0x0003e20000100800 */
[----:B------:R-:W-:Y:S06]  /*5fa0*/  HMMA.16816.F32 R120, R160, R128, R100 ;  /* 0x00000080a078723c */ /* 0x000fec0000001864 */
[-C--:B------:R-:W-:Y:S06]  /*5fb0*/  HMMA.16816.F32 R176, R200, R180.reuse, R176 ;  /* 0x000000b4c8b0723c */ /* 0x080fec00000018b0 */
[C---:B------:R-:W-:Y:S06]  /*5fc0*/  HMMA.16816.F32 R172, R160.reuse, R180, R172 ;  /* 0x000000b4a0ac723c */ /* 0x040fec00000018ac */
[----:B------:R-:W-:Y:S06]  /*5fd0*/  HMMA.16816.F32 R184, R160, R182, R184 ;  /* 0x000000b6a0b8723c */ /* 0x000fec00000018b8 */
[-C--:B------:R-:W-:Y:S06]  /*5fe0*/  HMMA.16816.F32 R68, R200, R80.reuse, R68 ;  /* 0x00000050c844723c */ /* 0x080fec0000001844 */
[C---:B------:R-:W-:Y:S06]  /*5ff0*/  HMMA.16816.F32 R72, R160.reuse, R80, R72 ;  /* 0x00000050a048723c */ /* 0x040fec0000001848 */
        /* <DEDUP_REMOVED lines=8> */
[C---:B--2---:R-:W-:Y:S06]  /*6080*/  HMMA.16816.F32 R148, R160.reuse, R152, R148 ;  /* 0x00000098a094723c */ /* 0x044fec0000001894 */
[----:B------:R-:W-:Y:S06]  /*6090*/  HMMA.16816.F32 R192, R160, R154, R192 ;  /* 0x0000009aa0c0723c */ /* 0x000fec00000018c0 */
[C---:B------:R-:W-:Y:S06]  /*60a0*/  HMMA.16816.F32 R84, R200.reuse, R96, R212 ;  /* 0x00000060c854723c */ /* 0x040fec00000018d4 */
[C---:B------:R-:W-:Y:S06]  /*60b0*/  HMMA.16816.F32 R100, R200.reuse, R112, R204 ;  /* 0x00000070c864723c */ /* 0x040fec00000018cc */
[C---:B------:R-:W-:Y:S06]  /*60c0*/  HMMA.16816.F32 R116, R200.reuse, R128, R116 ;  /* 0x00000080c874723c */ /* 0x040fec0000001874 */
[C---:B------:R-:W-:Y:S06]  /*60d0*/  HMMA.16816.F32 R132, R200.reuse, R140, R132 ;  /* 0x0000008cc884723c */ /* 0x040fec0000001884 */
[C---:B------:R-:W-:Y:S06]  /*60e0*/  HMMA.16816.F32 R144, R200.reuse, R152, R144 ;  /* 0x00000098c890723c */ /* 0x040fec0000001890 */
[C---:B------:R-:W-:Y:S06]  /*60f0*/  HMMA.16816.F32 R180, R200.reuse, R182, R44 ;  /* 0x000000b6c8b4723c */ /* 0x040fec000000182c */
[----:B------:R-:W-:Y:S01]  /*6100*/  HMMA.16816.F32 R80, R200, R82, R220 ;  /* 0x00000052c850723c */ /* 0x000fe200000018dc */
[C---:B---3--:R-:W-:Y:S01]  /*6110*/  IADD3 R245, R238.reuse, 0x800, RZ ;  /* 0x00000800eef57810 */ /* 0x048fe20007ffe0ff */
[----:B------:R-:W-:-:S04]  /*6120*/  VIADD R244, R238, 0x1000 ;  /* 0x00001000eef47836 */ /* 0x000fc80000000000 */
[----:B------:R-:W-:Y:S01]  /*6130*/  HMMA.16816.F32 R96, R200, R98, R208 ;  /* 0x00000062c860723c */ /* 0x000fe200000018d0 */
[C---:B------:R-:W-:Y:S01]  /*6140*/  IADD3 R243, R238.reuse, 0x1800, RZ ;  /* 0x00001800eef37810 */ /* 0x040fe20007ffe0ff */
[----:B------:R-:W-:-:S04]  /*6150*/  VIADD R241, R238, 0x2800 ;  /* 0x00002800eef17836 */ /* 0x000fc80000000000 */
[----:B------:R-:W-:Y:S01]  /*6160*/  HMMA.16816.F32 R112, R200, R114, R60 ;  /* 0x00000072c870723c */ /* 0x000fe2000000183c */
[----:B------:R-:W-:-:S05]  /*6170*/  IADD3 R242, R238, 0x2000, RZ ;  /* 0x00002000eef27810 */ /* 0x000fca0007ffe0ff */
[----:B------:R-:W-:Y:S01]  /*6180*/  HMMA.16816.F32 R128, R200, R130, R48 ;  /* 0x00000082c880723c */ /* 0x000fe20000001830 */
[----:B------:R-:W-:-:S05]  /*6190*/  IADD3 R240, R238, 0x3000, RZ ;  /* 0x00003000eef07810 */ /* 0x000fca0007ffe0ff */
[----:B------:R-:W-:Y:S01]  /*61a0*/  HMMA.16816.F32 R140, R200, R142, R56 ;  /* 0x0000008ec88c723c */ /* 0x000fe20000001838 */
[----:B------:R-:W-:-:S05]  /*61b0*/  IADD3 R239, R238, 0x3800, RZ ;  /* 0x00003800eeef7810 */ /* 0x000fca0007ffe0ff */
[----:B------:R-:W-:Y:S06]  /*61c0*/  HMMA.16816.F32 R152, R200, R154, R64 ;  /* 0x0000009ac898723c */ /* 0x000fec0000001840 */
[-C--:B------:R-:W-:Y:S06]  /*61d0*/  HMMA.16816.F32 R160, R160, R6.reuse, R224 ;  /* 0x00000006a0a0723c */ /* 0x080fec00000018e0 */
[----:B------:R-:W-:Y:S01]  /*61e0*/  HMMA.16816.F32 R200, R200, R6, R52 ;  /* 0x00000006c8c8723c */ /* 0x000fe20000001834 */
[----:B------:R-:W-:-:S08]  /*61f0*/  NOP ;  /* 0x0000000000007918 */ /* 0x000fd00000000000 */
[----:B-1----:R-:W-:-:S15]  /*6200*/  @!P0 BRA `(.L_x_6) ;  /* 0x0000003800ec8947 */ /* 0x002fde0003800000 */
[----:B------:R-:W-:Y:S01]  /*6210*/  USHF.L.U64.HI UR18, UR8, 0x5, UR9 ;  /* 0x0000000508127899 */ /* 0x000fe20008010209 */
[----:B------:R-:W-:Y:S01]  /*6220*/  IMAD.MOV.U32 R165, RZ, RZ, R167 ;  /* 0x000000ffffa57224 */ /* 0x000fe200078e00a7 */
[----:B------:R-:W-:Y:S01]  /*6230*/  USHF.L.U32 UR19, UR8, 0x5, URZ ;  /* 0x0000000508137899 */ /* 0x000fe2000800063f */
[----:B------:R-:W-:Y:S01]  /*6240*/  IMAD.MOV.U32 R3, RZ, RZ, R168 ;  /* 0x000000ffff037224 */ /* 0x000fe200078e00a8 */
[----:B-----5:R-:W-:Y:S01]  /*6250*/  MOV R170, R164 ;  /* 0x000000a400aa7202 */ /* 0x020fe20000000f00 */
[----:B------:R-:W-:Y:S01]  /*6260*/  ULDC.64 UR8, c[0x0][0x248] ;  /* 0x0000920000087ab9 */ /* 0x000fe20000000a00 */
[----:B------:R-:W-:Y:S01]  /*6270*/  MOV R169, R166 ;  /* 0x000000a600a97202 */ /* 0x000fe20000000f00 */
[----:B------:R-:W-:Y:S02]  /*6280*/  ULEA.HI.SX32 UR24, UR12, 0xfffffffe, 0x1a ;  /* 0xfffffffe0c187891 */ /* 0x000fe4000f8fd23f */
[----:B------:R-:W-:Y:S02]  /*6290*/  USHF.L.U64.HI UR21, UR8, 0x5, UR9 ;  /* 0x0000000508157899 */ /* 0x000fe40008010209 */
[----:B------:R-:W-:Y:S01]  /*62a0*/  USHF.L.U32 UR20, UR8, 0x5, URZ ;  /* 0x0000000508147899 */ /* 0x000fe2000800063f */
[----:B------:R-:W-:Y:S01]  /*62b0*/  ULDC UR4, c[0x0][0x2ec] ;  /* 0x0000bb0000047ab9 */ /* 0x000fe20000000800 */
[----:B------:R-:W-:Y:S01]  /*62c0*/  ULDC.64 UR12, c[0x0][0x250] ;  /* 0x00009400000c7ab9 */ /* 0x000fe20000000a00 */
[----:B------:R-:W-:Y:S01]  /*62d0*/  ULDC.64 UR6, c[0x0][0x218] ;  /* 0x0000860000067ab9 */ /* 0x000fe20000000a00 */
[----:B------:R-:W-:Y:S01]  /*62e0*/  ULDC.64 UR10, c[0x0][0x220] ;  /* 0x00008800000a7ab9 */ /* 0x000fe20000000a00 */
[----:B------:R-:W-:Y:S07]  /*62f0*/  BRA `(.L_x_7) ;  /* 0x0000000000887947 */ /* 0x000fee0003800000 */
.L_x_9:
[----:B------:R-:W2:Y:S01]  /*6300*/  LDL.64 R250, [R1+0x20] ;  /* 0x0000200001fa7983 */ /* 0x000ea20000100a00 */
[----:B------:R-:W-:Y:S03]  /*6310*/  UIADD3 UR23, UR24, -0x1, URZ ;  /* 0xffffffff18177890 */ /* 0x000fe6000fffe03f */
[----:B------:R-:W3:Y:S01]  /*6320*/  LDL.64 R248, [R1+0x10] ;  /* 0x0000100001f87983 */ /* 0x000ee20000100a00 */
[----:B------:R-:W-:Y:S02]  /*6330*/  USHF.R.S32.HI UR22, URZ, 0x1f, UR23 ;  /* 0x0000001f3f167899 */ /* 0x000fe40008011417 */
[----:B------:R-:W-:Y:S02]  /*6340*/  UIMAD.WIDE.U32 UR26, UR23, UR8, URZ ;  /* 0x00000008171a72a5 */ /* 0x000fe4000f8e003f */
[----:B------:R-:W-:Y:S04]  /*6350*/  UIMAD UR22, UR22, UR8, URZ ;  /* 0x00000008161672a4 */ /* 0x000fe8000f8e023f */
[----:B------:R-:W-:Y:S01]  /*6360*/  UIMAD UR22, UR23, UR9, UR22 ;  /* 0x00000009171672a4 */ /* 0x000fe2000f8e0216 */
[----:B------:R-:W-:Y:S02]  /*6370*/  IMAD.U32 R0, RZ, RZ, UR26 ;  /* 0x0000001aff007e24 */ /* 0x000fe4000f8e00ff */
[----:B------:R-:W-:Y:S01]  /*6380*/  IMAD.U32 R166, RZ, RZ, UR26 ;  /* 0x0000001affa67e24 */ /* 0x000fe2000f8e00ff */
[----:B------:R-:W-:Y:S06]  /*6390*/  UIADD3 UR22, UR27, UR22, URZ ;  /* 0x000000161b167290 */ /* 0x000fec000fffe03f */
[----:B------:R-:W-:Y:S01]  /*63a0*/  IMAD.U32 R2, RZ, RZ, UR22 ;  /* 0x00000016ff027e24 */ /* 0x000fe2000f8e00ff */
[----:B--2---:R-:W-:Y:S04]  /*63b0*/  LEA R0, P1, R0, R250, 0x6 ;  /* 0x000000fa00007211 */ /* 0x004fe800078230ff */
[----:B------:R-:W-:Y:S02]  /*63c0*/  LEA R206, P2, R0, UR6, 0x1 ;  /* 0x0000000600ce7c11 */ /* 0x000fe4000f8408ff */
[----:B---3--:R-:W-:Y:S02]  /*63d0*/  LEA.HI.X R2, R166, R249, R2, 0x6, P1 ;  /* 0x000000f9a6027211 */ /* 0x008fe400008f3402 */
[----:B------:R-:W-:Y:S02]  /*63e0*/  IADD3 R204, P1, R206, UR20, RZ ;  /* 0x00000014cecc7c10 */ /* 0x000fe4000ff3e0ff */
[----:B------:R-:W-:Y:S02]  /*63f0*/  LEA.HI.X R207, R0, UR7, R2, 0x1, P2 ;  /* 0x0000000700cf7c11 */ /* 0x000fe400090f0c02 */
[----:B------:R-:W-:Y:S02]  /*6400*/  IADD3 R166, P2, R204, UR20, RZ ;  /* 0x00000014cca67c10 */ /* 0x000fe4000ff5e0ff */
[----:B------:R-:W-:Y:S01]  /*6410*/  IADD3.X R205, R207, UR21, RZ, P1, !PT ;  /* 0x00000015cfcd7c10 */ /* 0x000fe20008ffe4ff */
[----:B------:R-:W-:Y:S01]  /*6420*/  @!PT LDS RZ, [RZ] ;  /* 0x00000000fffff984 */ /* 0x000fe20000000800 */
[----:B------:R-:W-:Y:S01]  /*6430*/  @!PT LDS RZ, [RZ] ;  /* 0x00000000fffff984 */ /* 0x000fe20000000800 */
[----:B------:R-:W-:Y:S01]  /*6440*/  @!PT LDS RZ, [RZ] ;  /* 0x00000000fffff984 */ /* 0x000fe20000000800 */
[----:B------:R1:W-:Y:S01]  /*6450*/  LDGSTS.E.BYPASS.LTC128B.128 [R246+0x8000], desc[UR16][R206.64] ;  /* 0x08000000cef67fae */ /* 0x0003e2000b901d50 */
[----:B------:R-:W-:Y:S02]  /*6460*/  IADD3 R208, P1, R166, UR20, RZ ;  /* 0x00000014a6d07c10 */ /* 0x000fe4000ff3e0ff */
[----:B------:R-:W-:Y:S01]  /*6470*/  IADD3.X R167, R205, UR21, RZ, P2, !PT ;  /* 0x00000015cda77c10 */ /* 0x000fe200097fe4ff */
[----:B------:R1:W-:Y:S03]  /*6480*/  LDGSTS.E.BYPASS.LTC128B.128 [R246+0xa000], desc[UR16][R206.64+0x80] ;  /* 0x0a000080cef67fae */ /* 0x0003e6000b901d50 */
[----:B------:R-:W-:Y:S01]  /*6490*/  IADD3.X R209, R167, UR21, RZ, P1, !PT ;  /* 0x00000015a7d17c10 */ /* 0x000fe20008ffe4ff */
[----:B------:R1:W-:Y:S04]  /*64a0*/  LDGSTS.E.BYPASS.LTC128B.128 [R246+0x8800], desc[UR16][R204.64] ;  /* 0x08800000ccf67fae */ /* 0x0003e8000b901d50 */
[----:B------:R1:W-:Y:S04]  /*64b0*/  LDGSTS.E.BYPASS.LTC128B.128 [R246+0xa800], desc[UR16][R204.64+0x80] ;  /* 0x0a800080ccf67fae */ /* 0x0003e8000b901d50 */
[----:B------:R1:W-:Y:S04]  /*64c0*/  LDGSTS.E.BYPASS.LTC128B.128 [R246+0x9000], desc[UR16][R166.64] ;  /* 0x09000000a6f67fae */ /* 0x0003e8000b901d50 */
[----:B------:R1:W-:Y:S04]  /*64d0*/  LDGSTS.E.BYPASS.LTC128B.128 [R246+0xb000], desc[UR16][R166.64+0x80] ;  /* 0x0b000080a6f67fae */ /* 0x0003e8000b901d50 */
[----:B------:R1:W-:Y:S04]  /*64e0*/  LDGSTS.E.BYPASS.LTC128B.128 [R246+0x9800], desc[UR16][R208.64] ;  /* 0x09800000d0f67fae */ /* 0x0003e8000b901d50 */
[----:B------:R1:W-:Y:S04]  /*64f0*/  LDGSTS.E.BYPASS.LTC128B.128 [R246+0xb800], desc[UR16][R208.64+0x80] ;  /* 0x0b800080d0f67fae */ /* 0x0003e8000b901d50 */
[----:B------:R-:W0:Y:S01]  /*6500*/  LDGDEPBAR ;  /* 0x00000000000079af */ /* 0x000e220000000000 */
[----:B------:R-:W-:Y:S05]  /*6510*/  BRA `(.L_x_8) ;  /* 0x0000001000387947 */ /* 0x000fea0003800000 */
.L_x_7:
[----:B--2---:R-:W2:Y:S01]  /*6520*/  LDL.64 R10, [R1+0x18] ;  /* 0x00001800010a7983 */ /* 0x004ea20000100a00 */
[----:B------:R-:W-:Y:S01]  /*6530*/  USHF.R.S32.HI UR22, URZ, 0x1f, UR24 ;  /* 0x0000001f3f167899 */ /* 0x000fe20008011418 */
[----:B------:R-:W-:Y:S04]  /*6540*/  DEPBAR.LE SB0, 0x0 ;  /* 0x000080000000791a */ /* 0x000fe80000000000 */
[----:B------:R-:W3:Y:S01]  /*6550*/  LDL R6, [R1+0x28] ;  /* 0x0000280001067983 */ /* 0x000ee20000100800 */
[----:B------:R-:W-:Y:S02]  /*6560*/  UIMAD UR22, UR22, UR12, URZ ;  /* 0x0000000c161672a4 */ /* 0x000fe4000f8e023f */
[----:B------:R-:W-:Y:S01]  /*6570*/  UIMAD.WIDE.U32 UR26, UR24, UR12, URZ ;  /* 0x0000000c181a72a5 */ /* 0x000fe2000f8e003f */
[----:B------:R-:W-:Y:S01]  /*6580*/  BAR.SYNC.DEFER_BLOCKING 0x0 ;  /* 0x0000000000007b1d */ /* 0x000fe20000010000 */
[----:B------:R-:W-:Y:S04]  /*6590*/  UIMAD UR22, UR24, UR13, UR22 ;  /* 0x0000000d181672a4 */ /* 0x000fe8000f8e0216 */
[----:B------:R-:W-:Y:S01]  /*65a0*/  UIADD3 UR22, UR27, UR22, URZ ;  /* 0x000000161b167290 */ /* 0x000fe2000fffe03f */
[----:B------:R-:W-:Y:S02]  /*65b0*/  IMAD.U32 R4, RZ, RZ, UR26 ;  /* 0x0000001aff047e24 */ /* 0x000fe4000f8e00ff */
[----:B------:R-:W-:Y:S03]  /*65c0*/  IMAD.U32 R5, RZ, RZ, UR27 ;  /* 0x0000001bff057e24 */ /* 0x000fe6000f8e00ff */
        /* <DEDUP_REMOVED lines=11> */
[----:B------:R-:W-:Y:S01]  /*6680*/  LDGSTS.E.BYPASS.LTC128B.128 [R246+0xc000], desc[UR16][R8.64] ;  /* 0x0c00000008f67fae */ /* 0x000fe2000b901d50 */
[----:B------:R-:W-:Y:S02]  /*6690*/  IADD3 R10, P0, R4, UR19, RZ ;  /* 0x00000013040a7c10 */ /* 0x000fe4000ff1e0ff */
[----:B------:R-:W-:Y:S03]  /*66a0*/  IADD3.X R5, R7, UR18, RZ, P1, !PT ;  /* 0x0000001207057c10 */ /* 0x000fe60008ffe4ff */
[----:B------:R-:W-:Y:S01]  /*66b0*/  LDGSTS.E.BYPASS.LTC128B.128 [R246+0xe000], desc[UR16][R8.64+0x80] ;  /* 0x0e00008008f67fae */ /* 0x000fe2000b901d50 */
[----:B------:R-:W-:Y:S05]  /*66c0*/  IADD3.X R11, R5, UR18, RZ, P0, !PT ;  /* 0x00000012050b7c10 */ /* 0x000fea00087fe4ff */
[----:B------:R-:W-:Y:S01]  /*66d0*/  LDGSTS.E.BYPASS.LTC128B.128 [R246+0xc800], desc[UR16][R6.64] ;  /* 0x0c80000006f67fae */ /* 0x000fe2000b901d50 */
[----:B------:R-:W-:Y:S05]  /*66e0*/  ISETP.LT.AND P0, PT, RZ, UR24, PT ;  /* 0x00000018ff007c0c */ /* 0x000fea000bf01270 */
[----:B------:R-:W-:Y:S06]  /*66f0*/  LDGSTS.E.BYPASS.LTC128B.128 [R246+0xe800], desc[UR16][R6.64+0x80] ;  /* 0x0e80008006f67fae */ /* 0x000fec000b901d50 */
[----:B------:R-:W-:Y:S06]  /*6700*/  LDGSTS.E.BYPASS.LTC128B.128 [R246+0xd000], desc[UR16][R4.64] ;  /* 0x0d00000004f67fae */ /* 0x000fec000b901d50 */
[----:B------:R1:W-:Y:S06]  /*6710*/  LDGSTS.E.BYPASS.LTC128B.128 [R246+0xf000], desc[UR16][R4.64+0x80] ;  /* 0x0f00008004f67fae */ /* 0x0003ec000b901d50 */
[----:B------:R-:W-:Y:S06]  /*6720*/  LDGSTS.E.BYPASS.LTC128B.128 [R246+0xd800], desc[UR16][R10.64] ;  /* 0x0d8000000af67fae */ /* 0x000fec000b901d50 */
[----:B------:R2:W-:Y:S06]  /*6730*/  LDGSTS.E.BYPASS.LTC128B.128 [R246+0xf800], desc[UR16][R10.64+0x80] ;  /* 0x0f8000800af67fae */ /* 0x0005ec000b901d50 */
[----:B------:R-:W-:Y:S06]  /*6740*/  LDSM.16.M88.4 R64, [R234] ;  /* 0x00000000ea40783b */ /* 0x000fec0000000200 */
[----:B------:R-:W1:Y:S06]  /*6750*/  LDSM.16.M88.4 R16, [R171+0x8000] ;  /* 0x00800000ab10783b */ /* 0x000e6c0000000200 */
[----:B------:R-:W2:Y:S06]  /*6760*/  LDSM.16.M88.4 R60, [R234+0x2000] ;  /* 0x00200000ea3c783b */ /* 0x000eac0000000200 */
[----:B------:R-:W3:Y:S06]  /*6770*/  LDSM.16.M88.4 R32, [R171+0x8800] ;  /* 0x00880000ab20783b */ /* 0x000eec0000000200 */
[----:B------:R-:W0:Y:S06]  /*6780*/  LDGDEPBAR ;  /* 0x00000000000079af */ /* 0x000e2c0000000000 */
[----:B------:R-:W4:Y:S06]  /*6790*/  LDSM.16.M88.4 R48, [R171+0x9000] ;  /* 0x00900000ab30783b */ /* 0x000f2c0000000200 */
[----:B------:R-:W5:Y:S06]  /*67a0*/  LDSM.16.M88.4 R204, [R171+0x9800] ;  /* 0x00980000abcc783b */ /* 0x000f6c0000000200 */
[----:B------:R-:W-:Y:S01]  /*67b0*/  LDSM.16.M88.4 R208, [R235] ;  /* 0x00000000ebd0783b */ /* 0x000fe20000000200 */
[-C--:B-1----:R-:W-:Y:S05]  /*67c0*/  HMMA.16816.F32 R4, R64, R16.reuse, RZ ;  /* 0x000000104004723c */ /* 0x082fea00000018ff */
[----:B------:R-:W1:Y:S01]  /*67d0*/  LDSM.16.M88.4 R212, [R238] ;  /* 0x00000000eed4783b */ /* 0x000e620000000200 */
[C---:B--2---:R-:W-:Y:S05]  /*67e0*/  HMMA.16816.F32 R8, R60.reuse, R16, RZ ;  /* 0x000000103c08723c */ /* 0x044fea00000018ff */
[----:B------:R-:W2:Y:S01]  /*67f0*/  LDSM.16.M88.4 R216, [R235+0x2000] ;  /* 0x00200000ebd8783b */ /* 0x000ea20000000200 */
[-C--:B------:R-:W-:Y:S05]  /*6800*/  HMMA.16816.F32 R12, R60, R18.reuse, RZ ;  /* 0x000000123c0c723c */ /* 0x080fea00000018ff */
[----:B------:R-:W-:Y:S01]  /*6810*/  LDSM.16.M88.4 R220, [R244] ;  /* 0x00000000f4dc783b */ /* 0x000fe20000000200 */
[C---:B------:R-:W-:Y:S05]  /*6820*/  HMMA.16816.F32 R16, R64.reuse, R18, RZ ;  /* 0x000000124010723c */ /* 0x040fea00000018ff */
[----:B------:R-:W-:Y:S01]  /*6830*/  LDSM.16.M88.4 R224, [R243] ;  /* 0x00000000f3e0783b */ /* 0x000fe20000000200 */
[-C--:B---3--:R-:W-:Y:S06]  /*6840*/  HMMA.16816.F32 R20, R64, R32.reuse, RZ ;  /* 0x000000204014723c */ /* 0x088fec00000018ff */
[C---:B------:R-:W-:Y:S06]  /*6850*/  HMMA.16816.F32 R24, R60.reuse, R32, RZ ;  /* 0x000000203c18723c */ /* 0x040fec00000018ff */
[-C--:B------:R-:W-:Y:S06]  /*6860*/  HMMA.16816.F32 R28, R60, R34.reuse, RZ ;  /* 0x000000223c1c723c */ /* 0x080fec00000018ff */
[C---:B------:R-:W-:Y:S06]  /*6870*/  HMMA.16816.F32 R32, R64.reuse, R34, RZ ;  /* 0x000000224020723c */ /* 0x040fec00000018ff */
[-C--:B----4-:R-:W-:Y:S06]  /*6880*/  HMMA.16816.F32 R36, R64, R48.reuse, RZ ;  /* 0x000000304024723c */ /* 0x090fec00000018ff */
[C---:B------:R-:W-:Y:S06]  /*6890*/  HMMA.16816.F32 R40, R60.reuse, R48, RZ ;  /* 0x000000303c28723c */ /* 0x040fec00000018ff */
[-C--:B------:R-:W-:Y:S06]  /*68a0*/  HMMA.16816.F32 R44, R60, R50.reuse, RZ ;  /* 0x000000323c2c723c */ /* 0x080fec00000018ff */
[C---:B------:R-:W-:Y:S06]  /*68b0*/  HMMA.16816.F32 R48, R64.reuse, R50, RZ ;  /* 0x000000324030723c */ /* 0x040fec00000018ff */
[-C--:B-----5:R-:W-:Y:S06]  /*68c0*/  HMMA.16816.F32 R52, R64, R204.reuse, RZ ;  /* 0x000000cc4034723c */ /* 0x0a0fec00000018ff */
[C---:B------:R-:W-:Y:S06]  /*68d0*/  HMMA.16816.F32 R56, R60.reuse, R204, RZ ;  /* 0x000000cc3c38723c */ /* 0x040fec00000018ff */
[-C--:B------:R-:W-:Y:S06]  /*68e0*/  HMMA.16816.F32 R60, R60, R206.reuse, RZ ;  /* 0x000000ce3c3c723c */ /* 0x080fec00000018ff */
[----:B------:R-:W-:Y:S01]  /*68f0*/  HMMA.16816.F32 R64, R64, R206, RZ ;  /* 0x000000ce4040723c */ /* 0x000fe200000018ff */
[----:B------:R-:W3:Y:S05]  /*6900*/  LDSM.16.M88.4 R204, [R245] ;  /* 0x00000000f5cc783b */ /* 0x000eea0000000200 */
[-C--:B-1----:R-:W-:Y:S06]  /*6910*/  HMMA.16816.F32 R4, R208, R212.reuse, R4 ;  /* 0x000000d4d004723c */ /* 0x082fec0000001804 */
[C---:B--2---:R-:W-:Y:S06]  /*6920*/  HMMA.16816.F32 R8, R216.reuse, R212, R8 ;  /* 0x000000d4d808723c */ /* 0x044fec0000001808 */
[-C--:B------:R-:W-:Y:S06]  /*6930*/  HMMA.16816.F32 R12, R216, R214.reuse, R12 ;  /* 0x000000d6d80c723c */ /* 0x080fec000000180c */
[C---:B------:R-:W-:Y:S01]  /*6940*/  HMMA.16816.F32 R16, R208.reuse, R214, R16 ;  /* 0x000000d6d010723c */ /* 0x040fe20000001810 */
[----:B------:R-:W-:Y:S05]  /*6950*/  LDSM.16.M88.4 R212, [R233+0x8000] ;  /* 0x00800000e9d4783b */ /* 0x000fea0000000200 */
[-C--:B---3--:R-:W-:Y:S06]  /*6960*/  HMMA.16816.F32 R20, R208, R204.reuse, R20 ;  /* 0x000000ccd014723c */ /* 0x088fec0000001814 */
[C---:B------:R-:W-:Y:S06]  /*6970*/  HMMA.16816.F32 R24, R216.reuse, R204, R24 ;  /* 0x000000ccd818723c */ /* 0x040fec0000001818 */
[-C--:B------:R-:W-:Y:S06]  /*6980*/  HMMA.16816.F32 R28, R216, R206.reuse, R28 ;  /* 0x000000ced81c723c */ /* 0x080fec000000181c */
[C---:B------:R-:W-:Y:S01]  /*6990*/  HMMA.16816.F32 R32, R208.reuse, R206, R32 ;  /* 0x000000ced020723c */ /* 0x040fe20000001820 */
[----:B------:R-:W1:Y:S05]  /*69a0*/  LDSM.16.M88.4 R204, [R237] ;  /* 0x00000000edcc783b */ /* 0x000e6a0000000200 */
[-C--:B------:R-:W-:Y:S06]  /*69b0*/  HMMA.16816.F32 R36, R208, R220.reuse, R36 ;  /* 0x000000dcd024723c */ /* 0x080fec0000001824 */
[C---:B------:R-:W-:Y:S06]  /*69c0*/  HMMA.16816.F32 R40, R216.reuse, R220, R40 ;  /* 0x000000dcd828723c */ /* 0x040fec0000001828 */
[-C--:B------:R-:W-:Y:S06]  /*69d0*/  HMMA.16816.F32 R44, R216, R222.reuse, R44 ;  /* 0x000000ded82c723c */ /* 0x080fec000000182c */
[C---:B------:R-:W-:Y:S01]  /*69e0*/  HMMA.16816.F32 R48, R208.reuse, R222, R48 ;  /* 0x000000ded030723c */ /* 0x040fe20000001830 */
[----:B------:R-:W2:Y:S05]  /*69f0*/  LDSM.16.M88.4 R220, [R237+0x2000] ;  /* 0x00200000eddc783b */ /* 0x000eaa0000000200 */
[-C--:B------:R-:W-:Y:S06]  /*6a00*/  HMMA.16816.F32 R52, R208, R224.reuse, R52 ;  /* 0x000000e0d034723c */ /* 0x080fec0000001834 */
[C---:B------:R-:W-:Y:S06]  /*6a10*/  HMMA.16816.F32 R56, R216.reuse, R224, R56 ;  /* 0x000000e0d838723c */ /* 0x040fec0000001838 */
[-C--:B------:R-:W-:Y:S01]  /*6a20*/  HMMA.16816.F32 R60, R216, R226.reuse, R60 ;  /* 0x000000e2d83c723c */ /* 0x080fe2000000183c */
[----:B------:R-:W-:Y:S05]  /*6a30*/  LDSM.16.M88.4 R216, [R233+0x9000] ;  /* 0x00900000e9d8783b */ /* 0x000fea0000000200 */
[----:B------:R-:W-:Y:S01]  /*6a40*/  HMMA.16816.F32 R64, R208, R226, R64 ;  /* 0x000000e2d040723c */ /* 0x000fe20000001840 */
[----:B------:R-:W3:Y:S05]  /*6a50*/  LDSM.16.M88.4 R208, [R233+0x8800] ;  /* 0x00880000e9d0783b */ /* 0x000eea0000000200 */
[-C--:B-1----:R-:W-:Y:S01]  /*6a60*/  HMMA.16816.F32 R4, R204, R212.reuse, R4 ;  /* 0x000000d4cc04723c */ /* 0x082fe20000001804 */
[----:B------:R-:W1:Y:S05]  /*6a70*/  LDSM.16.M88.4 R224, [R233+0x9800] ;  /* 0x00980000e9e0783b */ /* 0x000e6a0000000200 */
[C---:B--2---:R-:W-:Y:S06]  /*6a80*/  HMMA.16816.F32 R8, R220.reuse, R212, R8 ;  /* 0x000000d4dc08723c */ /* 0x044fec0000001808 */
[-C--:B------:R-:W-:Y:S06]  /*6a90*/  HMMA.16816.F32 R12, R220, R214.reuse, R12 ;  /* 0x000000d6dc0c723c */ /* 0x080fec000000180c */
[C---:B------:R-:W-:Y:S01]  /*6aa0*/  HMMA.16816.F32 R16, R204.reuse, R214, R16 ;  /* 0x000000d6cc10723c */ /* 0x040fe20000001810 */
[----:B------:R-:W-:Y:S05]  /*6ab0*/  LDSM.16.M88.4 R212, [R232] ;  /* 0x00000000e8d4783b */ /* 0x000fea0000000200 */
[-C--:B---3--:R-:W-:Y:S06]  /*6ac0*/  HMMA.16816.F32 R20, R204, R208.reuse, R20 ;  /* 0x000000d0cc14723c */ /* 0x088fec0000001814 */
[C---:B------:R-:W-:Y:S06]  /*6ad0*/  HMMA.16816.F32 R24, R220.reuse, R208, R24 ;  /* 0x000000d0dc18723c */ /* 0x040fec0000001818 */
[-C--:B------:R-:W-:Y:S06]  /*6ae0*/  HMMA.16816.F32 R28, R220, R210.reuse, R28 ;  /* 0x000000d2dc1c723c */ /* 0x080fec000000181c */
[C---:B------:R-:W-:Y:S01]  /*6af0*/  HMMA.16816.F32 R32, R204.reuse, R210, R32 ;  /* 0x000000d2cc20723c */ /* 0x040fe20000001820 */
[----:B------:R-:W2:Y:S05]  /*6b00*/  LDSM.16.M88.4 R208, [R236] ;  /* 0x00000000ecd0783b */ /* 0x000eaa0000000200 */
[-C--:B------:R-:W-:Y:S06]  /*6b10*/  HMMA.16816.F32 R36, R204, R216.reuse, R36 ;  /* 0x000000d8cc24723c */ /* 0x080fec0000001824 */
[C---:B------:R-:W-:Y:S06]  /*6b20*/  HMMA.16816.F32 R40, R220.reuse, R216, R40 ;  /* 0x000000d8dc28723c */ /* 0x040fec0000001828 */
[-C--:B------:R-:W-:Y:S06]  /*6b30*/  HMMA.16816.F32 R44, R220, R218.reuse, R44 ;  /* 0x000000dadc2c723c */ /* 0x080fec000000182c */
[C---:B------:R-:W-:Y:S01]  /*6b40*/  HMMA.16816.F32 R48, R204.reuse, R218, R48 ;  /* 0x000000dacc30723c */ /* 0x040fe20000001830 */
[----:B------:R-:W3:Y:S05]  /*6b50*/  LDSM.16.M88.4 R216, [R236+0x2000] ;  /* 0x00200000ecd8783b */ /* 0x000eea0000000200 */
[-C--:B-1----:R-:W-:Y:S06]  /*6b60*/  HMMA.16816.F32 R52, R204, R224.reuse, R52 ;  /* 0x000000e0cc34723c */ /* 0x082fec0000001834 */
[C---:B------:R-:W-:Y:S06]  /*6b70*/  HMMA.16816.F32 R56, R220.reuse, R224, R56 ;  /* 0x000000e0dc38723c */ /* 0x040fec0000001838 */
[-C--:B------:R-:W-:Y:S01]  /*6b80*/  HMMA.16816.F32 R60, R220, R226.reuse, R60 ;  /* 0x000000e2dc3c723c */ /* 0x080fe2000000183c */
[----:B------:R-:W-:Y:S05]  /*6b90*/  LDSM.16.M88.4 R220, [R232+0x1000] ;  /* 0x00100000e8dc783b */ /* 0x000fea0000000200 */
[----:B------:R-:W-:Y:S01]  /*6ba0*/  HMMA.16816.F32 R64, R204, R226, R64 ;  /* 0x000000e2cc40723c */ /* 0x000fe20000001840 */
[----:B------:R-:W1:Y:S05]  /*6bb0*/  LDSM.16.M88.4 R204, [R232+0x800] ;  /* 0x00080000e8cc783b */ /* 0x000e6a0000000200 */
[-C--:B--2---:R-:W-:Y:S01]  /*6bc0*/  HMMA.16816.F32 R4, R208, R212.reuse, R4 ;  /* 0x000000d4d004723c */ /* 0x084fe20000001804 */
[----:B------:R-:W2:Y:S05]  /*6bd0*/  LDSM.16.M88.4 R224, [R232+0x1800] ;  /* 0x00180000e8e0783b */ /* 0x000eaa0000000200 */
[C---:B---3--:R-:W-:Y:S06]  /*6be0*/  HMMA.16816.F32 R8, R216.reuse, R212, R8 ;  /* 0x000000d4d808723c */ /* 0x048fec0000001808 */
[-C--:B------:R-:W-:Y:S06]  /*6bf0*/  HMMA.16816.F32 R12, R216, R214.reuse, R12 ;  /* 0x000000d6d80c723c */ /* 0x080fec000000180c */
[C---:B------:R-:W-:Y:S01]  /*6c00*/  HMMA.16816.F32 R16, R208.reuse, R214, R16 ;  /* 0x000000d6d010723c */ /* 0x040fe20000001810 */
[----:B------:R-:W-:Y:S05]  /*6c10*/  LDSM.16.M88.4 R212, [R171+0xa000] ;  /* 0x00a00000abd4783b */ /* 0x000fea0000000200 */
[-C--:B-1----:R-:W-:Y:S06]  /*6c20*/  HMMA.16816.F32 R20, R208, R204.reuse, R20 ;  /* 0x000000ccd014723c */ /* 0x082fec0000001814 */
[C---:B------:R-:W-:Y:S06]  /*6c30*/  HMMA.16816.F32 R24, R216.reuse, R204, R24 ;  /* 0x000000ccd818723c */ /* 0x040fec0000001818 */
[-C--:B------:R-:W-:Y:S06]  /*6c40*/  HMMA.16816.F32 R28, R216, R206.reuse, R28 ;  /* 0x000000ced81c723c */ /* 0x080fec000000181c */
[C---:B------:R-:W-:Y:S01]  /*6c50*/  HMMA.16816.F32 R32, R208.reuse, R206, R32 ;  /* 0x000000ced020723c */ /* 0x040fe20000001820 */
[----:B------:R-:W1:Y:S05]  /*6c60*/  LDSM.16.M88.4 R204, [R234+0x4000] ;  /* 0x00400000eacc783b */ /* 0x000e6a0000000200 */
[-C--:B------:R-:W-:Y:S06]  /*6c70*/  HMMA.16816.F32 R36, R208, R220.reuse, R36 ;  /* 0x000000dcd024723c */ /* 0x080fec0000001824 */
[C---:B------:R-:W-:Y:S06]  /*6c80*/  HMMA.16816.F32 R40, R216.reuse, R220, R40 ;  /* 0x000000dcd828723c */ /* 0x040fec0000001828 */
[-C--:B------:R-:W-:Y:S06]  /*6c90*/  HMMA.16816.F32 R44, R216, R222.reuse, R44 ;  /* 0x000000ded82c723c */ /* 0x080fec000000182c */
[C---:B------:R-:W-:Y:S01]  /*6ca0*/  HMMA.16816.F32 R48, R208.reuse, R222, R48 ;  /* 0x000000ded030723c */ /* 0x040fe20000001830 */
[----:B------:R-:W3:Y:S05]  /*6cb0*/  LDSM.16.M88.4 R220, [R234+0x6000] ;  /* 0x00600000eadc783b */ /* 0x000eea0000000200 */
[-C--:B--2---:R-:W-:Y:S06]  /*6cc0*/  HMMA.16816.F32 R52, R208, R224.reuse, R52 ;  /* 0x000000e0d034723c */ /* 0x084fec0000001834 */
[C---:B------:R-:W-:Y:S06]  /*6cd0*/  HMMA.16816.F32 R56, R216.reuse, R224, R56 ;  /* 0x000000e0d838723c */ /* 0x040fec0000001838 */
[-C--:B------:R-:W-:Y:S01]  /*6ce0*/  HMMA.16816.F32 R60, R216, R226.reuse, R60 ;  /* 0x000000e2d83c723c */ /* 0x080fe2000000183c */
[----:B------:R-:W-:Y:S05]  /*6cf0*/  LDSM.16.M88.4 R216, [R171+0xb000] ;  /* 0x00b00000abd8783b */ /* 0x000fea0000000200 */
[----:B------:R-:W-:Y:S01]  /*6d00*/  HMMA.16816.F32 R64, R208, R226, R64 ;  /* 0x000000e2d040723c */ /* 0x000fe20000001840 */
[----:B------:R-:W2:Y:S05]  /*6d10*/  LDSM.16.M88.4 R208, [R171+0xa800] ;  /* 0x00a80000abd0783b */ /* 0x000eaa0000000200 */
[-C--:B-1----:R-:W-:Y:S01]  /*6d20*/  HMMA.16816.F32 R4, R204, R212.reuse, R4 ;  /* 0x000000d4cc04723c */ /* 0x082fe20000001804 */
[----:B------:R-:W1:Y:S05]  /*6d30*/  LDSM.16.M88.4 R224, [R171+0xb800] ;  /* 0x00b80000abe0783b */ /* 0x000e6a0000000200 */
[C---:B---3--:R-:W-:Y:S06]  /*6d40*/  HMMA.16816.F32 R8, R220.reuse, R212, R8 ;  /* 0x000000d4dc08723c */ /* 0x048fec0000001808 */
[-C--:B------:R-:W-:Y:S06]  /*6d50*/  HMMA.16816.F32 R12, R220, R214.reuse, R12 ;  /* 0x000000d6dc0c723c */ /* 0x080fec000000180c */
[C---:B------:R-:W-:Y:S01]  /*6d60*/  HMMA.16816.F32 R16, R204.reuse, R214, R16 ;  /* 0x000000d6cc10723c */ /* 0x040fe20000001810 */
[----:B------:R-:W-:Y:S05]  /*6d70*/  LDSM.16.M88.4 R212, [R242] ;  /* 0x00000000f2d4783b */ /* 0x000fea0000000200 */
[-C--:B--2---:R-:W-:Y:S06]  /*6d80*/  HMMA.16816.F32 R20, R204, R208.reuse, R20 ;  /* 0x000000d0cc14723c */ /* 0x084fec0000001814 */
[C---:B------:R-:W-:Y:S06]  /*6d90*/  HMMA.16816.F32 R24, R220.reuse, R208, R24 ;  /* 0x000000d0dc18723c */ /* 0x040fec0000001818 */
[-C--:B------:R-:W-:Y:S06]  /*6da0*/  HMMA.16816.F32 R28, R220, R210.reuse, R28 ;  /* 0x000000d2dc1c723c */ /* 0x080fec000000181c */
[C---:B------:R-:W-:Y:S01]  /*6db0*/  HMMA.16816.F32 R32, R204.reuse, R210, R32 ;  /* 0x000000d2cc20723c */ /* 0x040fe20000001820 */
[----:B------:R-:W2:Y:S05]  /*6dc0*/  LDSM.16.M88.4 R208, [R235+0x4000] ;  /* 0x00400000ebd0783b */ /* 0x000eaa0000000200 */
        /* <DEDUP_REMOVED lines=8> */
[----:B------:R-:W-:Y:S05]  /*6e50*/  LDSM.16.M88.4 R220, [R240] ;  /* 0x00000000f0dc783b */ /* 0x000fea0000000200 */
[----:B------:R-:W-:Y:S01]  /*6e60*/  HMMA.16816.F32 R64, R204, R226, R64 ;  /* 0x000000e2cc40723c */ /* 0x000fe20000001840 */
[----:B------:R-:W1:Y:S05]  /*6e70*/  LDSM.16.M88.4 R204, [R241] ;  /* 0x00000000f1cc783b */ /* 0x000e6a0000000200 */
[-C--:B--2---:R-:W-:Y:S01]  /*6e80*/  HMMA.16816.F32 R4, R208, R212.reuse, R4 ;  /* 0x000000d4d004723c */ /* 0x084fe20000001804 */
[----:B------:R-:W2:Y:S05]  /*6e90*/  LDSM.16.M88.4 R224, [R239] ;  /* 0x00000000efe0783b */ /* 0x000eaa0000000200 */
        /* <DEDUP_REMOVED lines=25> */
[----:B------:R-:W-:Y:S05]  /*7030*/  LDSM.16.M88.4 R212, [R232+0x2000] ;  /* 0x00200000e8d4783b */ /* 0x000fea0000000200 */
        /* <DEDUP_REMOVED lines=13> */
[----:B------:R-:W1:Y:S05]  /*7110*/  LDSM.16.M88.4 R220, [R232+0x2800] ;  /* 0x00280000e8dc783b */ /* 0x000e6a0000000200 */
[----:B------:R-:W-:Y:S01]  /*7120*/  HMMA.16816.F32 R64, R204, R226, R64 ;  /* 0x000000e2cc40723c */ /* 0x000fe20000001840 */
[----:B------:R-:W4:Y:S05]  /*7130*/  LDSM.16.M88.4 R204, [R232+0x3000] ;  /* 0x00300000e8cc783b */ /* 0x000f2a0000000200 */
[-C--:B--2---:R-:W-:Y:S01]  /*7140*/  HMMA.16816.F32 R4, R208, R212.reuse, R4 ;  /* 0x000000d4d004723c */ /* 0x084fe20000001804 */
[----:B------:R-:W2:Y:S01]  /*7150*/  LDSM.16.M88.4 R224, [R232+0x3800] ;  /* 0x00380000e8e0783b */ /* 0x000ea20000000200 */
[----:B------:R-:W-:Y:S04]  /*7160*/  DEPBAR.LE SB0, 0x0 ;  /* 0x000080000000791a */ /* 0x000fe80000000000 */
[----:B------:R-:W-:Y:S01]  /*7170*/  BAR.SYNC.DEFER_BLOCKING 0x0 ;  /* 0x0000000000007b1d */ /* 0x000fe20000010000 */
[C---:B---3--:R-:W-:Y:S06]  /*7180*/  HMMA.16816.F32 R8, R216.reuse, R212, R8 ;  /* 0x000000d4d808723c */ /* 0x048fec0000001808 */
[-C--:B------:R-:W-:Y:S06]  /*7190*/  HMMA.16816.F32 R12, R216, R214.reuse, R12 ;  /* 0x000000d6d80c723c */ /* 0x080fec000000180c */
[C---:B------:R-:W-:Y:S05]  /*71a0*/  HMMA.16816.F32 R16, R208.reuse, R214, R16 ;  /* 0x000000d6d010723c */ /* 0x040fea0000001810 */
[----:B------:R-:W-:Y:S01]  /*71b0*/  FMNMX.FTZ R0, R4, R3, !PT ;  /* 0x0000000304007209 */ /* 0x000fe20007810000 */
[-C--:B-1----:R-:W-:Y:S05]  /*71c0*/  HMMA.16816.F32 R20, R208, R220.reuse, R20 ;  /* 0x000000dcd014723c */ /* 0x082fea0000001814 */
[----:B------:R-:W-:Y:S01]  /*71d0*/  FMNMX.FTZ R2, R6, R165, !PT ;  /* 0x000000a506027209 */ /* 0x000fe20007810000 */
[C---:B------:R-:W-:Y:S05]  /*71e0*/  HMMA.16816.F32 R24, R216.reuse, R220, R24 ;  /* 0x000000dcd818723c */ /* 0x040fea0000001818 */
[----:B------:R-:W-:Y:S01]  /*71f0*/  FMNMX.FTZ R164, R5, R0, !PT ;  /* 0x0000000005a47209 */ /* 0x000fe20007810000 */
[-C--:B------:R-:W-:Y:S05]  /*7200*/  HMMA.16816.F32 R28, R216, R222.reuse, R28 ;  /* 0x000000ded81c723c */ /* 0x080fea000000181c */
[----:B------:R-:W-:Y:S01]  /*7210*/  FMNMX.FTZ R0, R7, R2, !PT ;  /* 0x0000000207007209 */ /* 0x000fe20007810000 */
[C---:B------:R-:W-:Y:S05]  /*7220*/  HMMA.16816.F32 R32, R208.reuse, R222, R32 ;  /* 0x000000ded020723c */ /* 0x040fea0000001820 */
[----:B------:R-:W-:Y:S01]  /*7230*/  FMNMX.FTZ R2, R16, R164, !PT ;  /* 0x000000a410027209 */ /* 0x000fe20007810000 */
[-C--:B----4-:R-:W-:Y:S05]  /*7240*/  HMMA.16816.F32 R36, R208, R204.reuse, R36 ;  /* 0x000000ccd024723c */ /* 0x090fea0000001824 */
[----:B------:R-:W-:Y:S01]  /*7250*/  FMNMX.FTZ R164, R8, R169, !PT ;  /* 0x000000a908a47209 */ /* 0x000fe20007810000 */
[C---:B------:R-:W-:Y:S05]  /*7260*/  HMMA.16816.F32 R40, R216.reuse, R204, R40 ;  /* 0x000000ccd828723c */ /* 0x040fea0000001828 */
[----:B------:R-:W-:Y:S01]  /*7270*/  FMNMX.FTZ R166, R18, R0, !PT ;  /* 0x0000000012a67209 */ /* 0x000fe20007810000 */
[-C--:B------:R-:W-:Y:S05]  /*7280*/  HMMA.16816.F32 R44, R216, R206.reuse, R44 ;  /* 0x000000ced82c723c */ /* 0x080fea000000182c */
[----:B------:R-:W-:Y:S01]  /*7290*/  FMNMX.FTZ R167, R17, R2, !PT ;  /* 0x0000000211a77209 */ /* 0x000fe20007810000 */
[C---:B------:R-:W-:Y:S05]  /*72a0*/  HMMA.16816.F32 R48, R208.reuse, R206, R48 ;  /* 0x000000ced030723c */ /* 0x040fea0000001830 */
[----:B------:R-:W-:Y:S01]  /*72b0*/  FMNMX.FTZ R0, R10, R170, !PT ;  /* 0x000000aa0a007209 */ /* 0x000fe20007810000 */
[-C--:B--2---:R-:W-:Y:S05]  /*72c0*/  HMMA.16816.F32 R52, R208, R224.reuse, R52 ;  /* 0x000000e0d034723c */ /* 0x084fea0000001834 */
[----:B------:R-:W-:Y:S01]  /*72d0*/  FMNMX.FTZ R2, R9, R164, !PT ;  /* 0x000000a409027209 */ /* 0x000fe20007810000 */
[C---:B------:R-:W-:Y:S05]  /*72e0*/  HMMA.16816.F32 R56, R216.reuse, R224, R56 ;  /* 0x000000e0d838723c */ /* 0x040fea0000001838 */
[----:B------:R-:W-:Y:S01]  /*72f0*/  FMNMX.FTZ R164, R19, R166, !PT ;  /* 0x000000a613a47209 */ /* 0x000fe20007810000 */
[-C--:B------:R-:W-:Y:S05]  /*7300*/  HMMA.16816.F32 R60, R216, R226.reuse, R60 ;  /* 0x000000e2d83c723c */ /* 0x080fea000000183c */
[----:B------:R-:W-:Y:S01]  /*7310*/  FMNMX.FTZ R167, R20, R167, !PT ;  /* 0x000000a714a77209 */ /* 0x000fe20007810000 */
[----:B------:R-:W-:Y:S05]  /*7320*/  HMMA.16816.F32 R64, R208, R226, R64 ;  /* 0x000000e2d040723c */ /* 0x000fea0000001840 */
[----:B------:R-:W-:Y:S02]  /*7330*/  FMNMX.FTZ R0, R11, R0, !PT ;  /* 0x000000000b007209 */ /* 0x000fe40007810000 */
[----:B------:R-:W-:Y:S04]  /*7340*/  FMNMX.FTZ R2, R12, R2, !PT ;  /* 0x000000020c027209 */ /* 0x000fe80007810000 */
[----:B------:R-:W-:Y:S02]  /*7350*/  FMNMX.FTZ R164, R22, R164, !PT ;  /* 0x000000a416a47209 */ /* 0x000fe40007810000 */
        /* <DEDUP_REMOVED lines=40> */
[----:B------:R-:W-:Y:S01]  /*75e0*/  FMNMX.FTZ R168, R65, R168, !PT ;  /* 0x000000a841a87209 */ /* 0x000fe20007810000 */
[----:B------:R-:W-:Y:S06]  /*75f0*/  @P0 BRA `(.L_x_9) ;  /* 0xffffffec00400947 */ /* 0x000fec000383ffff */
.L_x_8:
[----:B-1----:R-:W-:Y:S01]  /*7600*/  SHFL.BFLY PT, R167, R168, 0x2, 0x1f ;  /* 0x0c401f00a8a77f89 */ /* 0x002fe200000e0000 */
[----:B------:R-:W-:Y:S01]  /*7610*/  FMNMX.FTZ R166, R67, R210, !PT ;  /* 0x000000d243a67209 */ /* 0x000fe20007810000 */
[----:B------:R-:W-:Y:S01]  /*7620*/  UIADD3 UR24, UR24, -0x1, URZ ;  /* 0xffffffff18187890 */ /* 0x000fe2000fffe03f */
[----:B------:R-:W-:Y:S02]  /*7630*/  FMNMX.FTZ R2, R57, R164, !PT ;  /* 0x000000a439027209 */ /* 0x000fe40007810000 */
[----:B------:R-:W-:Y:S03]  /*7640*/  FMNMX.FTZ R0, R58, R211, !PT ;  /* 0x000000d33a007209 */ /* 0x000fe60007810000 */
[----:B------:R-:W-:Y:S01]  /*7650*/  SHFL.BFLY PT, R205, R166, 0x2, 0x1f ;  /* 0x0c401f00a6cd7f89 */ /* 0x000fe200000e0000 */
[----:B------:R-:W-:Y:S02]  /*7660*/  FMNMX.FTZ R2, R60, R2, !PT ;  /* 0x000000023c027209 */ /* 0x000fe40007810000 */
[----:B------:R-:W-:Y:S02]  /*7670*/  FMNMX.FTZ R0, R59, R0, !PT ;  /* 0x000000003b007209 */ /* 0x000fe40007810000 */
[----:B------:R-:W-:Y:S02]  /*7680*/  FMNMX.FTZ R164, R61, R2, !PT ;  /* 0x000000023da47209 */ /* 0x000fe40007810000 */
[----:B------:R-:W-:Y:S03]  /*7690*/  FMNMX.FTZ R0, R62, R0, !PT ;  /* 0x000000003e007209 */ /* 0x000fe60007810000 */
[----:B------:R-:W-:Y:S01]  /*76a0*/  SHFL.BFLY PT, R204, R164, 0x2, 0x1f ;  /* 0x0c401f00a4cc7f89 */ /* 0x000fe200000e0000 */
[----:B------:R-:W-:Y:S07]  /*76b0*/  FMNMX.FTZ R0, R63, R0, !PT ;  /* 0x000000003f007209 */ /* 0x000fee0007810000 */
[----:B------:R-:W1:Y:S02]  /*76c0*/  SHFL.BFLY PT, R2, R0, 0x2, 0x1f ;  /* 0x0c401f0000027f89 */ /* 0x000e6400000e0000 */
[----:B-1----:R-:W-:Y:S02]  /*76d0*/  FMNMX.FTZ R2, R0, R2, !PT ;  /* 0x0000000200027209 */ /* 0x002fe40007810000 */
[----:B------:R-:W-:Y:S02]  /*76e0*/  FMNMX.FTZ R168, R168, R167, !PT ;  /* 0x000000a7a8a87209 */ /* 0x000fe40007810000 */
[----:B------:R-:W-:Y:S02]  /*76f0*/  FMNMX.FTZ R166, R166, R205, !PT ;  /* 0x000000cda6a67209 */ /* 0x000fe40007810000 */
[----:B------:R-:W-:Y:S01]  /*7700*/  FMNMX.FTZ R204, R164, R204, !PT ;  /* 0x000000cca4cc7209 */ /* 0x000fe20007810000 */
[----:B------:R-:W1:Y:S08]  /*7710*/  SHFL.BFLY PT, R167, R168, 0x1, 0x1f ;  /* 0x0c201f00a8a77f89 */ /* 0x000e7000000e0000 */
[----:B------:R-:W2:Y:S08]  /*7720*/  SHFL.BFLY PT, R205, R166, 0x1, 0x1f ;  /* 0x0c201f00a6cd7f89 */ /* 0x000eb000000e0000 */
[----:B------:R-:W3:Y:S08]  /*7730*/  SHFL.BFLY PT, R206, R204, 0x1, 0x1f ;  /* 0x0c201f00ccce7f89 */ /* 0x000ef000000e0000 */
[----:B------:R-:W4:Y:S01]  /*7740*/  SHFL.BFLY PT, R164, R2, 0x1, 0x1f ;  /* 0x0c201f0002a47f89 */ /* 0x000f2200000e0000 */
[----:B-1----:R-:W-:Y:S02]  /*7750*/  FMNMX.FTZ R168, R168, R167, !PT ;  /* 0x000000a7a8a87209 */ /* 0x002fe40007810000 */
[----:B--2---:R-:W-:Y:S03]  /*7760*/  FMNMX.FTZ R167, R166, R205, !PT ;  /* 0x000000cda6a77209 */ /* 0x004fe60007810000 */
[C---:B------:R-:W-:Y:S01]  /*7770*/  FADD.FTZ R0, -R168.reuse, R3 ;  /* 0x00000003a8007221 */ /* 0x040fe20000010100 */
[----:B------:R-:W-:Y:S02]  /*7780*/  FSETP.NEU.FTZ.AND P1, PT, R168, -INF , PT ;  /* 0xff800000a800780b */ /* 0x000fe40003f3d000 */
[----:B---3--:R-:W-:Y:S01]  /*7790*/  FMNMX.FTZ R166, R204, R206, !PT ;  /* 0x000000cecca67209 */ /* 0x008fe20007810000 */
[----:B------:R-:W-:Y:S01]  /*77a0*/  FMUL.FTZ R3, R0, UR4 ;  /* 0x0000000400037c20 */ /* 0x000fe20008410000 */
[C---:B------:R-:W-:Y:S01]  /*77b0*/  FADD.FTZ R0, -R167.reuse, R165 ;  /* 0x000000a5a7007221 */ /* 0x040fe20000010100 */
[----:B------:R-:W-:Y:S01]  /*77c0*/  FMUL.FTZ R212, R167, UR4 ;  /* 0x00000004a7d47c20 */ /* 0x000fe20008410000 */
[----:B----4-:R-:W-:Y:S01]  /*77d0*/  FMNMX.FTZ R164, R2, R164, !PT ;  /* 0x000000a402a47209 */ /* 0x010fe20007810000 */
[----:B------:R1:W2:Y:S01]  /*77e0*/  MUFU.EX2 R165, R3 ;  /* 0x0000000300a57308 */ /* 0x0002a20000000800 */
[----:B------:R-:W3:Y:S03]  /*77f0*/  LDSM.16.MT88.4 R204, [R228+0xc000] ;  /* 0x00c00000e4cc783b */ /* 0x000ee60000004200 */
[----:B------:R-:W-:Y:S01]  /*7800*/  FMUL.FTZ R213, R164, UR4 ;  /* 0x00000004a4d57c20 */ /* 0x000fe20008410000 */
[----:B-1----:R-:W-:Y:S01]  /*7810*/  FMUL.FTZ R3, R0, UR4 ;  /* 0x0000000400037c20 */ /* 0x002fe20008410000 */
[----:B------:R-:W-:Y:S01]  /*7820*/  FADD.FTZ R0, -R166, R169 ;  /* 0x000000a9a6007221 */ /* 0x000fe20000010100 */
[----:B------:R-:W-:Y:S01]  /*7830*/  FMUL.FTZ R169, R168, UR4 ;  /* 0x00000004a8a97c20 */ /* 0x000fe20008410000 */
[C---:B--2---:R-:W-:Y:S01]  /*7840*/  FMUL.FTZ R68, R165.reuse, R68 ;  /* 0x00000044a5447220 */ /* 0x044fe20000410000 */
[----:B------:R-:W-:Y:S01]  /*7850*/  FMUL.FTZ R69, R165, R69 ;  /* 0x00000045a5457220 */ /* 0x000fe20000410000 */
[----:B------:R-:W-:Y:S01]  /*7860*/  FMUL.FTZ R2, R0, UR4 ;  /* 0x0000000400027c20 */ /* 0x000fe20008410000 */
[----:B------:R-:W-:Y:S01]  /*7870*/  FADD.FTZ R0, -R164, R170 ;  /* 0x000000aaa4007221 */ /* 0x000fe20000010100 */
[----:B------:R-:W-:Y:S01]  /*7880*/  FSEL R169, R169, RZ, P1 ;  /* 0x000000ffa9a97208 */ /* 0x000fe20000800000 */
[----:B------:R-:W-:Y:S01]  /*7890*/  FMUL.FTZ R170, R166, UR4 ;  /* 0x00000004a6aa7c20 */ /* 0x000fe20008410000 */
[----:B------:R-:W-:Y:S01]  /*78a0*/  FSETP.NEU.FTZ.AND P1, PT, R167, -INF , PT ;  /* 0xff800000a700780b */ /* 0x000fe20003f3d000 */
[----:B------:R-:W-:Y:S01]  /*78b0*/  FMUL.FTZ R0, R0, UR4 ;  /* 0x0000000400007c20 */ /* 0x000fe20008410000 */
[----:B------:R-:W1:Y:S01]  /*78c0*/  MUFU.EX2 R2, R2 ;  /* 0x0000000200027308 */ /* 0x000e620000000800 */
[--C-:B------:R-:W-:Y:S01]  /*78d0*/  FFMA.FTZ R4, R4, UR4, -R169.reuse ;  /* 0x0000000404047c23 */ /* 0x100fe200080108a9 */
[----:B------:R-:W-:Y:S01]  /*78e0*/  FSEL R212, R212, RZ, P1 ;  /* 0x000000ffd4d47208 */ /* 0x000fe20000800000 */
[--C-:B------:R-:W-:Y:S01]  /*78f0*/  FFMA.FTZ R5, R5, UR4, -R169.reuse ;  /* 0x0000000405057c23 */ /* 0x100fe200080108a9 */
[----:B------:R-:W-:Y:S01]  /*7900*/  FSETP.NEU.FTZ.AND P1, PT, R166, -INF , PT ;  /* 0xff800000a600780b */ /* 0x000fe20003f3d000 */
[--C-:B------:R-:W-:Y:S01]  /*7910*/  FFMA.FTZ R16, R16, UR4, -R169.reuse ;  /* 0x0000000410107c23 */ /* 0x100fe200080108a9 */
[----:B------:R-:W-:Y:S01]  /*7920*/  FFMA.FTZ R17, R17, UR4, -R169 ;  /* 0x0000000411117c23 */ /* 0x000fe200080108a9 */
        /* <DEDUP_REMOVED lines=9> */
[----:B------:R-:W2:Y:S01]  /*79c0*/  MUFU.EX2 R0, R0 ;  /* 0x0000000000007308 */ /* 0x000ea20000000800 */
[--C-:B------:R-:W-:Y:S01]  /*79d0*/  FFMA.FTZ R12, R12, UR4, -R170.reuse ;  /* 0x000000040c0c7c23 */ /* 0x100fe200080108aa */
[----:B------:R-:W-:Y:S01]  /*79e0*/  FFMA.FTZ R13, R13, UR4, -R170 ;  /* 0x000000040d0d7c23 */ /* 0x000fe200080108aa */
[--C-:B------:R-:W-:Y:S01]  /*79f0*/  FFMA.FTZ R10, R10, UR4, -R213.reuse ;  /* 0x000000040a0a7c23 */ /* 0x100fe200080108d5 */
[--C-:B------:R-:W-:Y:S01]  /*7a00*/  FFMA.FTZ R11, R11, UR4, -R213.reuse ;  /* 0x000000040b0b7c23 */ /* 0x100fe200080108d5 */
[--C-:B------:R-:W-:Y:S01]  /*7a10*/  FFMA.FTZ R14, R14, UR4, -R213.reuse ;  /* 0x000000040e0e7c23 */ /* 0x100fe200080108d5 */
[----:B------:R-:W-:Y:S01]  /*7a20*/  FFMA.FTZ R15, R15, UR4, -R213 ;  /* 0x000000040f0f7c23 */ /* 0x000fe200080108d5 */
[C---:B-1----:R-:W-:Y:S03]  /*7a30*/  FMUL.FTZ R72, R2.reuse, R72 ;  /* 0x0000004802487220 */ /* 0x042fe60000410000 */
[----:B------:R1:W-:Y:S01]  /*7a40*/  MUFU.EX2 R214, R8 ;  /* 0x0000000800d67308 */ /* 0x0003e20000000800 */
[C---:B------:R-:W-:Y:S01]  /*7a50*/  FMUL.FTZ R73, R2.reuse, R73 ;  /* 0x0000004902497220 */ /* 0x040fe20000410000 */
[C---:B------:R-:W-:Y:S01]  /*7a60*/  FMUL.FTZ R76, R2.reuse, R76 ;  /* 0x0000004c024c7220 */ /* 0x040fe20000410000 */
[----:B------:R-:W-:Y:S01]  /*7a70*/  FMUL.FTZ R77, R2, R77 ;  /* 0x0000004d024d7220 */ /* 0x000fe20000410000 */
[C---:B------:R-:W-:Y:S01]  /*7a80*/  FMUL.FTZ R80, R165.reuse, R80 ;  /* 0x00000050a5507220 */ /* 0x040fe20000410000 */
[C---:B------:R-:W-:Y:S01]  /*7a90*/  FMUL.FTZ R81, R165.reuse, R81 ;  /* 0x00000051a5517220 */ /* 0x040fe20000410000 */
[C---:B------:R-:W-:Y:S01]  /*7aa0*/  FMUL.FTZ R84, R165.reuse, R84 ;  /* 0x00000054a5547220 */ /* 0x040fe20000410000 */
[C---:B------:R-:W-:Y:S03]  /*7ab0*/  FMUL.FTZ R85, R165.reuse, R85 ;  /* 0x00000055a5557220 */ /* 0x040fe60000410000 */
[----:B------:R4:W-:Y:S01]  /*7ac0*/  MUFU.EX2 R220, R9 ;  /* 0x0000000900dc7308 */ /* 0x0009e20000000800 */
[C---:B--2---:R-:W-:Y:S01]  /*7ad0*/  FMUL.FTZ R74, R0.reuse, R74 ;  /* 0x0000004a004a7220 */ /* 0x044fe20000410000 */
[C---:B------:R-:W-:Y:S01]  /*7ae0*/  FMUL.FTZ R75, R0.reuse, R75 ;  /* 0x0000004b004b7220 */ /* 0x040fe20000410000 */
[C---:B------:R-:W-:Y:S01]  /*7af0*/  FMUL.FTZ R78, R0.reuse, R78 ;  /* 0x0000004e004e7220 */ /* 0x040fe20000410000 */
[----:B------:R-:W-:Y:S01]  /*7b00*/  FMUL.FTZ R79, R0, R79 ;  /* 0x0000004f004f7220 */ /* 0x000fe20000410000 */
[C---:B------:R-:W-:Y:S01]  /*7b10*/  FMUL.FTZ R88, R2.reuse, R88 ;  /* 0x0000005802587220 */ /* 0x040fe20000410000 */
[----:B------:R-:W-:Y:S01]  /*7b20*/  FMUL.FTZ R89, R2, R89 ;  /* 0x0000005902597220 */ /* 0x000fe20000410000 */
[----:B------:R-:W-:Y:S03]  /*7b30*/  FMUL.FTZ R90, R0, R90 ;  /* 0x0000005a005a7220 */ /* 0x000fe60000410000 */
[----:B------:R2:W-:Y:S01]  /*7b40*/  MUFU.EX2 R226, R10 ;  /* 0x0000000a00e27308 */ /* 0x0005e20000000800 */
[----:B-1----:R-:W-:Y:S01]  /*7b50*/  FMUL.FTZ R8, R2, R172 ;  /* 0x000000ac02087220 */ /* 0x002fe20000410000 */
[----:B------:R-:W-:Y:S01]  /*7b60*/  FMUL.FTZ R91, R0, R91 ;  /* 0x0000005b005b7220 */ /* 0x000fe20000410000 */
[C---:B------:R-:W-:Y:S01]  /*7b70*/  FMUL.FTZ R92, R2.reuse, R92 ;  /* 0x0000005c025c7220 */ /* 0x040fe20000410000 */
[----:B------:R-:W-:Y:S01]  /*7b80*/  FMUL.FTZ R93, R2, R93 ;  /* 0x0000005d025d7220 */ /* 0x000fe20000410000 */
[C---:B------:R-:W-:Y:S01]  /*7b90*/  FMUL.FTZ R94, R0.reuse, R94 ;  /* 0x0000005e005e7220 */ /* 0x040fe20000410000 */
[----:B------:R-:W-:Y:S01]  /*7ba0*/  FMUL.FTZ R95, R0, R95 ;  /* 0x0000005f005f7220 */ /* 0x000fe20000410000 */
[C---:B------:R-:W-:Y:S03]  /*7bb0*/  FMUL.FTZ R96, R165.reuse, R96 ;  /* 0x00000060a5607220 */ /* 0x040fe60000410000 */
[----:B------:R1:W-:Y:S01]  /*7bc0*/  MUFU.EX2 R217, R11 ;  /* 0x0000000b00d97308 */ /* 0x0003e20000000800 */
[C---:B----4-:R-:W-:Y:S01]  /*7bd0*/  FMUL.FTZ R9, R2.reuse, R173 ;  /* 0x000000ad02097220 */ /* 0x050fe20000410000 */
[C---:B------:R-:W-:Y:S01]  /*7be0*/  FMUL.FTZ R97, R165.reuse, R97 ;  /* 0x00000061a5617220 */ /* 0x040fe20000410000 */
[C---:B------:R-:W-:Y:S01]  /*7bf0*/  FMUL.FTZ R100, R165.reuse, R100 ;  /* 0x00000064a5647220 */ /* 0x040fe20000410000 */
[C---:B------:R-:W-:Y:S01]  /*7c00*/  FMUL.FTZ R101, R165.reuse, R101 ;  /* 0x00000065a5657220 */ /* 0x040fe20000410000 */
[C---:B------:R-:W-:Y:S01]  /*7c10*/  FMUL.FTZ R104, R2.reuse, R104 ;  /* 0x0000006802687220 */ /* 0x040fe20000410000 */
[----:B------:R-:W-:Y:S01]  /*7c20*/  FMUL.FTZ R105, R2, R105 ;  /* 0x0000006902697220 */ /* 0x000fe20000410000 */
[C---:B------:R-:W-:Y:S03]  /*7c30*/  FMUL.FTZ R106, R0.reuse, R106 ;  /* 0x0000006a006a7220 */ /* 0x040fe60000410000 */
[----:B------:R-:W4:Y:S01]  /*7c40*/  MUFU.EX2 R3, R3 ;  /* 0x0000000300037308 */ /* 0x000f220000000800 */
[C---:B--2---:R-:W-:Y:S01]  /*7c50*/  FMUL.FTZ R10, R0.reuse, R174 ;  /* 0x000000ae000a7220 */ /* 0x044fe20000410000 */
[----:B------:R-:W-:Y:S01]  /*7c60*/  FMUL.FTZ R107, R0, R107 ;  /* 0x0000006b006b7220 */ /* 0x000fe20000410000 */
[C---:B------:R-:W-:Y:S01]  /*7c70*/  FMUL.FTZ R108, R2.reuse, R108 ;  /* 0x0000006c026c7220 */ /* 0x040fe20000410000 */
[----:B------:R-:W-:Y:S01]  /*7c80*/  FMUL.FTZ R109, R2, R109 ;  /* 0x0000006d026d7220 */ /* 0x000fe20000410000 */
[C---:B------:R-:W-:Y:S01]  /*7c90*/  FMUL.FTZ R110, R0.reuse, R110 ;  /* 0x0000006e006e7220 */ /* 0x040fe20000410000 */
[C---:B------:R-:W-:Y:S01]  /*7ca0*/  FMUL.FTZ R111, R0.reuse, R111 ;  /* 0x0000006f006f7220 */ /* 0x040fe20000410000 */
[C---:B------:R-:W-:Y:S03]  /*7cb0*/  FMUL.FTZ R112, R165.reuse, R112 ;  /* 0x00000070a5707220 */ /* 0x040fe60000410000 */
[----:B------:R2:W-:Y:S01]  /*7cc0*/  MUFU.EX2 R216, R4 ;  /* 0x0000000400d87308 */ /* 0x0005e20000000800 */
[----:B-1----:R-:W-:Y:S01]  /*7cd0*/  FMUL.FTZ R11, R0, R175 ;  /* 0x000000af000b7220 */ /* 0x002fe20000410000 */
[C---:B------:R-:W-:Y:S01]  /*7ce0*/  FMUL.FTZ R113, R165.reuse, R113 ;  /* 0x00000071a5717220 */ /* 0x040fe20000410000 */
[C---:B------:R-:W-:Y:S01]  /*7cf0*/  FMUL.FTZ R116, R165.reuse, R116 ;  /* 0x00000074a5747220 */ /* 0x040fe20000410000 */
[----:B------:R-:W-:Y:S01]  /*7d00*/  FMUL.FTZ R117, R165, R117 ;  /* 0x00000075a5757220 */ /* 0x000fe20000410000 */
[C---:B------:R-:W-:Y:S01]  /*7d10*/  FMUL.FTZ R120, R2.reuse, R120 ;  /* 0x0000007802787220 */ /* 0x040fe20000410000 */
[----:B------:R-:W-:Y:S01]  /*7d20*/  FMUL.FTZ R121, R2, R121 ;  /* 0x0000007902797220 */ /* 0x000fe20000410000 */
[----:B------:R-:W-:Y:S03]  /*7d30*/  FMUL.FTZ R122, R0, R122 ;  /* 0x0000007a007a7220 */ /* 0x000fe60000410000 */
[----:B------:R1:W-:Y:S01]  /*7d40*/  MUFU.EX2 R215, R6 ;  /* 0x0000000600d77308 */ /* 0x0003e20000000800 */
[C---:B----4-:R-:W-:Y:S01]  /*7d50*/  FMUL.FTZ R70, R3.reuse, R70 ;  /* 0x0000004603467220 */ /* 0x050fe20000410000 */
[C---:B------:R-:W-:Y:S01]  /*7d60*/  FMUL.FTZ R71, R3.reuse, R71 ;  /* 0x0000004703477220 */ /* 0x040fe20000410000 */
[C---:B------:R-:W-:Y:S01]  /*7d70*/  FMUL.FTZ R82, R3.reuse, R82 ;  /* 0x0000005203527220 */ /* 0x040fe20000410000 */
[C---:B------:R-:W-:Y:S01]  /*7d80*/  FMUL.FTZ R83, R3.reuse, R83 ;  /* 0x0000005303537220 */ /* 0x040fe20000410000 */
[C---:B------:R-:W-:Y:S01]  /*7d90*/  FMUL.FTZ R86, R3.reuse, R86 ;  /* 0x0000005603567220 */ /* 0x040fe20000410000 */
[C---:B------:R-:W-:Y:S01]  /*7da0*/  FMUL.FTZ R87, R3.reuse, R87 ;  /* 0x0000005703577220 */ /* 0x040fe20000410000 */
[----:B------:R-:W-:Y:S03]  /*7db0*/  FMUL.FTZ R98, R3, R98 ;  /* 0x0000006203627220 */ /* 0x000fe60000410000 */
[----:B------:R4:W-:Y:S01]  /*7dc0*/  MUFU.EX2 R218, R16 ;  /* 0x0000001000da7308 */ /* 0x0009e20000000800 */
[----:B--2---:R-:W-:Y:S01]  /*7dd0*/  FMUL.FTZ R4, R165, R176 ;  /* 0x000000b0a5047220 */ /* 0x004fe20000410000 */
[----:B------:R-:W-:Y:S01]  /*7de0*/  F2FP.F16.F32.PACK_AB R176, R220, R214 ;  /* 0x000000d6dcb0723e */ /* 0x000fe200000000ff */
[C---:B------:R-:W-:Y:S01]  /*7df0*/  FMUL.FTZ R99, R3.reuse, R99 ;  /* 0x0000006303637220 */ /* 0x040fe20000410000 */
[C---:B------:R-:W-:Y:S01]  /*7e00*/  FMUL.FTZ R102, R3.reuse, R102 ;  /* 0x0000006603667220 */ /* 0x040fe20000410000 */
[C---:B------:R-:W-:Y:S01]  /*7e10*/  FMUL.FTZ R103, R3.reuse, R103 ;  /* 0x0000006703677220 */ /* 0x040fe20000410000 */
[C---:B------:R-:W-:Y:S01]  /*7e20*/  FMUL.FTZ R114, R3.reuse, R114 ;  /* 0x0000007203727220 */ /* 0x040fe20000410000 */
[C---:B------:R-:W-:Y:S03]  /*7e30*/  FMUL.FTZ R115, R3.reuse, R115 ;  /* 0x0000007303737220 */ /* 0x040fe60000410000 */
[----:B------:R-:W2:Y:S01]  /*7e40*/  MUFU.EX2 R219, R17 ;  /* 0x0000001100db7308 */ /* 0x000ea20000000800 */
[C---:B-1----:R-:W-:Y:S01]  /*7e50*/  FMUL.FTZ R6, R3.reuse, R178 ;  /* 0x000000b203067220 */ /* 0x042fe20000410000 */
[C---:B------:R-:W-:Y:S01]  /*7e60*/  FMUL.FTZ R118, R3.reuse, R118 ;  /* 0x0000007603767220 */ /* 0x040fe20000410000 */
[----:B------:R-:W-:Y:S01]  /*7e70*/  FMUL.FTZ R119, R3, R119 ;  /* 0x0000007703777220 */ /* 0x000fe20000410000 */
[----:B------:R-:W-:Y:S01]  /*7e80*/  FMUL.FTZ R123, R0, R123 ;  /* 0x0000007b007b7220 */ /* 0x000fe20000410000 */
[C---:B------:R-:W-:Y:S01]  /*7e90*/  FMUL.FTZ R124, R2.reuse, R124 ;  /* 0x0000007c027c7220 */ /* 0x040fe20000410000 */
[----:B------:R-:W-:Y:S01]  /*7ea0*/  FMUL.FTZ R125, R2, R125 ;  /* 0x0000007d027d7220 */ /* 0x000fe20000410000 */
[C---:B------:R-:W-:Y:S03]  /*7eb0*/  FMUL.FTZ R126, R0.reuse, R126 ;  /* 0x0000007e007e7220 */ /* 0x040fe60000410000 */
[----:B------:R1:W-:Y:S01]  /*7ec0*/  MUFU.EX2 R227, R18 ;  /* 0x0000001200e37308 */ /* 0x0003e20000000800 */
[C---:B----4-:R-:W-:Y:S01]  /*7ed0*/  FMUL.FTZ R16, R165.reuse, R180 ;  /* 0x000000b4a5107220 */ /* 0x050fe20000410000 */
[----:B------:R-:W-:Y:S01]  /*7ee0*/  FMUL.FTZ R127, R0, R127 ;  /* 0x0000007f007f7220 */ /* 0x000fe20000410000 */
[C---:B------:R-:W-:Y:S01]  /*7ef0*/  FMUL.FTZ R128, R165.reuse, R128 ;  /* 0x00000080a5807220 */ /* 0x040fe20000410000 */
[----:B------:R-:W-:Y:S01]  /*7f00*/  FMUL.FTZ R129, R165, R129 ;  /* 0x00000081a5817220 */ /* 0x000fe20000410000 */
[C---:B------:R-:W-:Y:S01]  /*7f10*/  FMUL.FTZ R130, R3.reuse, R130 ;  /* 0x0000008203827220 */ /* 0x040fe20000410000 */
[----:B------:R-:W-:Y:S01]  /*7f20*/  FMUL.FTZ R131, R3, R131 ;  /* 0x0000008303837220 */ /* 0x000fe20000410000 */
[----:B------:R-:W-:Y:S03]  /*7f30*/  FMUL.FTZ R132, R165, R132 ;  /* 0x00000084a5847220 */ /* 0x000fe60000410000 */
[----:B------:R-:W4:Y:S01]  /*7f40*/  MUFU.EX2 R225, R19 ;  /* 0x0000001300e17308 */ /* 0x000f220000000800 */
[----:B--2---:R-:W-:Y:S01]  /*7f50*/  F2FP.F16.F32.PACK_AB R174, R219, R218 ;  /* 0x000000dadbae723e */ /* 0x004fe200000000ff */
[C---:B------:R-:W-:Y:S01]  /*7f60*/  FMUL.FTZ R17, R165.reuse, R181 ;  /* 0x000000b5a5117220 */ /* 0x040fe20000410000 */
[----:B------:R-:W-:Y:S01]  /*7f70*/  FMUL.FTZ R133, R165, R133 ;  /* 0x00000085a5857220 */ /* 0x000fe20000410000 */
[C---:B------:R-:W-:Y:S01]  /*7f80*/  FMUL.FTZ R134, R3.reuse, R134 ;  /* 0x0000008603867220 */ /* 0x040fe20000410000 */
[----:B------:R-:W-:Y:S01]  /*7f90*/  FMUL.FTZ R135, R3, R135 ;  /* 0x0000008703877220 */ /* 0x000fe20000410000 */
[--C-:B------:R-:W-:Y:S01]  /*7fa0*/  FFMA.FTZ R20, R20, UR4, -R169.reuse ;  /* 0x0000000414147c23 */ /* 0x100fe200080108a9 */
[--C-:B------:R-:W-:Y:S03]  /*7fb0*/  FFMA.FTZ R21, R21, UR4, -R169.reuse ;  /* 0x0000000415157c23 */ /* 0x100fe600080108a9 */
[----:B------:R2:W5:Y:S01]  /*7fc0*/  MUFU.EX2 R224, R5 ;  /* 0x0000000500e07308 */ /* 0x0005620000000800 */
[----:B-1----:R-:W-:Y:S01]  /*7fd0*/  FMUL.FTZ R18, R3, R182 ;  /* 0x000000b603127220 */ /* 0x002fe20000410000 */
[--C-:B------:R-:W-:Y:S01]  /*7fe0*/  FFMA.FTZ R22, R22, UR4, -R212.reuse ;  /* 0x0000000416167c23 */ /* 0x100fe200080108d4 */
[C---:B------:R-:W-:Y:S01]  /*7ff0*/  FMUL.FTZ R136, R2.reuse, R136 ;  /* 0x0000008802887220 */ /* 0x040fe20000410000 */
[----:B------:R-:W-:Y:S01]  /*8000*/  FMUL.FTZ R137, R2, R137 ;  /* 0x0000008902897220 */ /* 0x000fe20000410000 */
[C---:B------:R-:W-:Y:S01]  /*8010*/  FMUL.FTZ R138, R0.reuse, R138 ;  /* 0x0000008a008a7220 */ /* 0x040fe20000410000 */
[----:B------:R-:W-:Y:S01]  /*8020*/  FMUL.FTZ R139, R0, R139 ;  /* 0x0000008b008b7220 */ /* 0x000fe20000410000 */
[----:B------:R-:W-:Y:S03]  /*8030*/  FMUL.FTZ R140, R165, R140 ;  /* 0x0000008ca58c7220 */ /* 0x000fe60000410000 */
[----:B------:R1:W3:Y:S01]  /*8040*/  MUFU.EX2 R223, R7 ;  /* 0x0000000700df7308 */ /* 0x0002e20000000800 */
[----:B----4-:R-:W-:Y:S01]  /*8050*/  F2FP.F16.F32.PACK_AB R175, R225, R227 ;  /* 0x000000e3e1af723e */ /* 0x010fe200000000ff */
[----:B------:R-:W-:Y:S01]  /*8060*/  FMUL.FTZ R19, R3, R183 ;  /* 0x000000b703137220 */ /* 0x000fe20000410000 */
[----:B------:R-:W-:Y:S01]  /*8070*/  FMUL.FTZ R141, R165, R141 ;  /* 0x0000008da58d7220 */ /* 0x000fe20000410000 */
[----:B------:R-:W-:Y:S01]  /*8080*/  LDSM.16.MT88.4 R180, [R231+0xc000] ;  /* 0x00c00000e7b4783b */ /* 0x000fe20000004200 */
[C---:B------:R-:W-:Y:S01]  /*8090*/  FMUL.FTZ R142, R3.reuse, R142 ;  /* 0x0000008e038e7220 */ /* 0x040fe20000410000 */
[----:B------:R-:W-:Y:S01]  /*80a0*/  FMUL.FTZ R143, R3, R143 ;  /* 0x0000008f038f7220 */ /* 0x000fe20000410000 */
[C---:B------:R-:W-:Y:S03]  /*80b0*/  FMUL.FTZ R144, R165.reuse, R144 ;  /* 0x00000090a5907220 */ /* 0x040fe60000410000 */
[----:B------:R4:W-:Y:S01]  /*80c0*/  MUFU.EX2 R208, R15 ;  /* 0x0000000f00d07308 */ /* 0x0009e20000000800 */
[C---:B--2---:R-:W-:Y:S01]  /*80d0*/  FMUL.FTZ R5, R165.reuse, R177 ;  /* 0x000000b1a5057220 */ /* 0x044fe20000410000 */
[----:B-----5:R-:W-:Y:S01]  /*80e0*/  F2FP.F16.F32.PACK_AB R172, R224, R216 ;  /* 0x000000d8e0ac723e */ /* 0x020fe200000000ff */
[----:B------:R-:W-:Y:S01]  /*80f0*/  FMUL.FTZ R145, R165, R145 ;  /* 0x00000091a5917220 */ /* 0x000fe20000410000 */
[----:B------:R-:W-:Y:S01]  /*8100*/  F2FP.F16.F32.PACK_AB R177, R217, R226 ;  /* 0x000000e2d9b1723e */ /* 0x000fe200000000ff */
[C---:B------:R-:W-:Y:S01]  /*8110*/  FMUL.FTZ R146, R3.reuse, R146 ;  /* 0x0000009203927220 */ /* 0x040fe20000410000 */
[C---:B------:R-:W-:Y:S01]  /*8120*/  FMUL.FTZ R147, R3.reuse, R147 ;  /* 0x0000009303937220 */ /* 0x040fe20000410000 */
[--C-:B------:R-:W-:Y:S03]  /*8130*/  FFMA.FTZ R32, R32, UR4, -R169.reuse ;  /* 0x0000000420207c23 */ /* 0x100fe600080108a9 */
[----:B------:R2:W-:Y:S01]  /*8140*/  MUFU.EX2 R222, R12 ;  /* 0x0000000c00de7308 */ /* 0x0005e20000000800 */
[----:B-1----:R-:W-:Y:S01]  /*8150*/  FMUL.FTZ R7, R3, R179 ;  /* 0x000000b303077220 */ /* 0x002fe20000410000 */
[----:B---3--:R-:W-:Y:S01]  /*8160*/  F2FP.F16.F32.PACK_AB R173, R223, R215 ;  /* 0x000000d7dfad723e */ /* 0x008fe200000000ff */
[--C-:B------:R-:W-:Y:S01]  /*8170*/  FFMA.FTZ R36, R36, UR4, -R169.reuse ;  /* 0x0000000424247c23 */ /* 0x100fe200080108a9 */
[--C-:B------:R-:W-:Y:S01]  /*8180*/  FFMA.FTZ R37, R37, UR4, -R169.reuse ;  /* 0x0000000425257c23 */ /* 0x100fe200080108a9 */
[--C-:B------:R-:W-:Y:S01]  /*8190*/  FFMA.FTZ R48, R48, UR4, -R169.reuse ;  /* 0x0000000430307c23 */ /* 0x100fe200080108a9 */
[--C-:B------:R-:W-:Y:S01]  /*81a0*/  FFMA.FTZ R49, R49, UR4, -R169.reuse ;  /* 0x0000000431317c23 */ /* 0x100fe200080108a9 */
[--C-:B------:R-:W-:Y:S03]  /*81b0*/  FFMA.FTZ R38, R38, UR4, -R212.reuse ;  /* 0x0000000426267c23 */ /* 0x100fe600080108d4 */
[----:B------:R-:W1:Y:S01]  /*81c0*/  MUFU.EX2 R247, R13 ;  /* 0x0000000d00f77308 */ /* 0x000e620000000800 */
[-C--:B------:R-:W-:Y:S05]  /*81d0*/  HMMA.16816.F32 R4, R172, R204.reuse, R4 ;  /* 0x000000ccac04723c */ /* 0x080fea0000001804 */
[----:B----4-:R-:W-:Y:S01]  /*81e0*/  FMUL.FTZ R15, R0, R187 ;  /* 0x000000bb000f7220 */ /* 0x010fe20000410000 */
[----:B------:R-:W-:Y:S03]  /*81f0*/  FFMA.FTZ R33, R33, UR4, -R169 ;  /* 0x0000000421217c23 */ /* 0x000fe600080108a9 */
[----:B------:R-:W3:Y:S02]  /*8200*/  MUFU.EX2 R221, R14 ;  /* 0x0000000e00dd7308 */ /* 0x000ee40000000800 */
[----:B--2---:R-:W-:Y:S01]  /*8210*/  FMUL.FTZ R12, R2, R184 ;  /* 0x000000b8020c7220 */ /* 0x004fe20000410000 */
[--C-:B------:R-:W-:Y:S01]  /*8220*/  FFMA.FTZ R34, R34, UR4, -R212.reuse ;  /* 0x0000000422227c23 */ /* 0x100fe200080108d4 */
[C---:B------:R-:W-:Y:S01]  /*8230*/  FMUL.FTZ R148, R2.reuse, R148 ;  /* 0x0000009402947220 */ /* 0x040fe20000410000 */
[----:B------:R-:W-:Y:S01]  /*8240*/  FMUL.FTZ R149, R2, R149 ;  /* 0x0000009502957220 */ /* 0x000fe20000410000 */
[----:B------:R-:W-:Y:S04]  /*8250*/  FMUL.FTZ R150, R0, R150 ;  /* 0x0000009600967220 */ /* 0x000fe80000410000 */
[----:B------:R2:W-:Y:S01]  /*8260*/  MUFU.EX2 R248, R20 ;  /* 0x0000001400f87308 */ /* 0x0005e20000000800 */
[----:B-1----:R-:W-:Y:S01]  /*8270*/  F2FP.F16.F32.PACK_AB R178, R247, R222 ;  /* 0x000000def7b2723e */ /* 0x002fe200000000ff */
[----:B------:R-:W-:Y:S01]  /*8280*/  FMUL.FTZ R13, R2, R185 ;  /* 0x000000b9020d7220 */ /* 0x000fe20000410000 */
[----:B------:R-:W-:Y:S01]  /*8290*/  FMUL.FTZ R151, R0, R151 ;  /* 0x0000009700977220 */ /* 0x000fe20000410000 */
[----:B------:R-:W-:Y:S01]  /*82a0*/  FFMA.FTZ R35, R35, UR4, -R212 ;  /* 0x0000000423237c23 */ /* 0x000fe200080108d4 */
[--C-:B------:R-:W-:Y:S01]  /*82b0*/  FFMA.FTZ R29, R29, UR4, -R170.reuse ;  /* 0x000000041d1d7c23 */ /* 0x100fe200080108aa */
[--C-:B------:R-:W-:Y:S01]  /*82c0*/  FFMA.FTZ R26, R26, UR4, -R213.reuse ;  /* 0x000000041a1a7c23 */ /* 0x100fe200080108d5 */
[----:B------:R-:W-:Y:S03]  /*82d0*/  FFMA.FTZ R24, R24, UR4, -R170 ;  /* 0x0000000418187c23 */ /* 0x000fe600080108aa */
[----:B------:R1:W4:Y:S01]  /*82e0*/  MUFU.EX2 R249, R32 ;  /* 0x0000002000f97308 */ /* 0x0003220000000800 */
[----:B---3--:R-:W-:Y:S01]  /*82f0*/  F2FP.F16.F32.PACK_AB R179, R208, R221 ;  /* 0x000000ddd0b3723e */ /* 0x008fe200000000ff */
[----:B------:R-:W-:Y:S01]  /*8300*/  FMUL.FTZ R14, R0, R186 ;  /* 0x000000ba000e7220 */ /* 0x000fe20000410000 */
[----:B------:R-:W-:Y:S01]  /*8310*/  FFMA.FTZ R39, R39, UR4, -R212 ;  /* 0x0000000427277c23 */ /* 0x000fe200080108d4 */
[----:B------:R-:W-:Y:S01]  /*8320*/  LDSM.16.MT88.4 R184, [R230+0xc000] ;  /* 0x00c00000e6b8783b */ /* 0x000fe20000004200 */
[--C-:B------:R-:W-:Y:S01]  /*8330*/  FFMA.FTZ R40, R40, UR4, -R170.reuse ;  /* 0x0000000428287c23 */ /* 0x100fe200080108aa */
[----:B------:R-:W-:Y:S01]  /*8340*/  FFMA.FTZ R41, R41, UR4, -R170 ;  /* 0x0000000429297c23 */ /* 0x000fe200080108aa */
[--C-:B------:R-:W-:Y:S01]  /*8350*/  FFMA.FTZ R42, R42, UR4, -R213.reuse ;  /* 0x000000042a2a7c23 */ /* 0x100fe200080108d5 */
[C---:B------:R-:W-:Y:S02]  /*8360*/  HMMA.16816.F32 R8, R176.reuse, R204, R8 ;  /* 0x000000ccb008723c */ /* 0x040fe40000001808 */
[----:B------:R3:W-:Y:S02]  /*8370*/  MUFU.EX2 R250, R29 ;  /* 0x0000001d00fa7308 */ /* 0x0007e40000000800 */
[----:B--2---:R-:W-:Y:S01]  /*8380*/  FMUL.FTZ R20, R2, R188 ;  /* 0x000000bc02147220 */ /* 0x004fe20000410000 */
[--C-:B------:R-:W-:Y:S01]  /*8390*/  FFMA.FTZ R43, R43, UR4, -R213.reuse ;  /* 0x000000042b2b7c23 */ /* 0x100fe200080108d5 */
[-C--:B------:R-:W-:Y:S05]  /*83a0*/  HMMA.16816.F32 R12, R176, R206.reuse, R12 ;  /* 0x000000ceb00c723c */ /* 0x080fea000000180c */
[----:B------:R-:W-:Y:S01]  /*83b0*/  MOV R205, R208 ;  /* 0x000000d000cd7202 */ /* 0x000fe20000000f00 */
[C---:B------:R-:W-:Y:S01]  /*83c0*/  HMMA.16816.F32 R16, R172.reuse, R206, R16 ;  /* 0x000000ceac10723c */ /* 0x040fe20000001810 */
[----:B------:R-:W2:Y:S04]  /*83d0*/  LDSM.16.MT88.4 R208, [R229+0xc000] ;  /* 0x00c00000e5d0783b */ /* 0x000ea80000004200 */
[--C-:B------:R-:W-:Y:S01]  /*83e0*/  FFMA.FTZ R50, R50, UR4, -R212.reuse ;  /* 0x0000000432327c23 */ /* 0x100fe200080108d4 */
[----:B------:R-:W-:Y:S01]  /*83f0*/  FFMA.FTZ R51, R51, UR4, -R212 ;  /* 0x0000000433337c23 */ /* 0x000fe200080108d4 */
[--C-:B------:R-:W-:Y:S01]  /*8400*/  FFMA.FTZ R56, R56, UR4, -R170.reuse ;  /* 0x0000000438387c23 */ /* 0x100fe200080108aa */
[--C-:B------:R-:W-:Y:S03]  /*8410*/  FFMA.FTZ R57, R57, UR4, -R170.reuse ;  /* 0x0000000439397c23 */ /* 0x100fe600080108aa */
[--C-:B------:R-:W-:Y:S01]  /*8420*/  FFMA.FTZ R58, R58, UR4, -R213.reuse ;  /* 0x000000043a3a7c23 */ /* 0x100fe200080108d5 */
[--C-:B------:R-:W-:Y:S01]  /*8430*/  FFMA.FTZ R59, R59, UR4, -R213.reuse ;  /* 0x000000043b3b7c23 */ /* 0x100fe200080108d5 */
[--C-:B------:R-:W-:Y:S01]  /*8440*/  FFMA.FTZ R62, R62, UR4, -R213.reuse ;  /* 0x000000043e3e7c23 */ /* 0x100fe200080108d5 */
[----:B------:R-:W-:Y:S01]  /*8450*/  MOV R206, R220 ;  /* 0x000000dc00ce7202 */ /* 0x000fe20000000f00 */
[----:B-1----:R-:W-:Y:S01]  /*8460*/  FMUL.FTZ R32, R2, R192 ;  /* 0x000000c002207220 */ /* 0x002fe20000410000 */
[----:B------:R-:W-:Y:S01]  /*8470*/  MOV R207, R223 ;  /* 0x000000df00cf7202 */ /* 0x000fe20000000f00 */
[C---:B------:R-:W-:Y:S01]  /*8480*/  FMUL.FTZ R152, R165.reuse, R152 ;  /* 0x00000098a5987220 */ /* 0x040fe20000410000 */
[----:B------:R-:W-:Y:S01]  /*8490*/  FMUL.FTZ R153, R165, R153 ;  /* 0x00000099a5997220 */ /* 0x000fe20000410000 */
[C---:B------:R-:W-:Y:S01]  /*84a0*/  FMUL.FTZ R154, R3.reuse, R154 ;  /* 0x0000009a039a7220 */ /* 0x040fe20000410000 */
[----:B------:R-:W-:Y:S01]  /*84b0*/  FMUL.FTZ R155, R3, R155 ;  /* 0x0000009b039b7220 */ /* 0x000fe20000410000 */
[--C-:B------:R-:W-:Y:S01]  /*84c0*/  FFMA.FTZ R30, R30, UR4, -R213.reuse ;  /* 0x000000041e1e7c23 */ /* 0x100fe200080108d5 */
[--C-:B------:R-:W-:Y:S01]  /*84d0*/  FFMA.FTZ R31, R31, UR4, -R213.reuse ;  /* 0x000000041f1f7c23 */ /* 0x100fe200080108d5 */
[----:B---3--:R-:W-:Y:S01]  /*84e0*/  FMUL.FTZ R29, R165, R201 ;  /* 0x000000c9a51d7220 */ /* 0x008fe20000410000 */
[C---:B------:R-:W-:Y:S01]  /*84f0*/  FMUL.FTZ R156, R2.reuse, R156 ;  /* 0x0000009c029c7220 */ /* 0x040fe20000410000 */
[----:B------:R-:W-:Y:S01]  /*8500*/  FMUL.FTZ R157, R2, R157 ;  /* 0x0000009d029d7220 */ /* 0x000fe20000410000 */
[C---:B------:R-:W-:Y:S01]  /*8510*/  FMUL.FTZ R158, R0.reuse, R158 ;  /* 0x0000009e009e7220 */ /* 0x040fe20000410000 */
[----:B------:R-:W-:Y:S01]  /*8520*/  FMUL.FTZ R159, R0, R159 ;  /* 0x0000009f009f7220 */ /* 0x000fe20000410000 */
[C---:B------:R-:W-:Y:S01]  /*8530*/  FMUL.FTZ R160, R2.reuse, R160 ;  /* 0x000000a002a07220 */ /* 0x040fe20000410000 */
[----:B------:R-:W-:Y:S01]  /*8540*/  FMUL.FTZ R161, R2, R161 ;  /* 0x000000a102a17220 */ /* 0x000fe20000410000 */
[C---:B------:R-:W-:Y:S01]  /*8550*/  FMUL.FTZ R162, R0.reuse, R162 ;  /* 0x000000a200a27220 */ /* 0x040fe20000410000 */
[----:B------:R-:W-:Y:S01]  /*8560*/  FMUL.FTZ R163, R0, R163 ;  /* 0x000000a300a37220 */ /* 0x000fe20000410000 */
[--C-:B------:R-:W-:Y:S01]  /*8570*/  FFMA.FTZ R44, R44, UR4, -R170.reuse ;  /* 0x000000042c2c7c23 */ /* 0x100fe200080108aa */
[--C-:B------:R-:W-:Y:S01]  /*8580*/  FFMA.FTZ R45, R45, UR4, -R170.reuse ;  /* 0x000000042d2d7c23 */ /* 0x100fe200080108aa */
[--C-:B------:R-:W-:Y:S01]  /*8590*/  FFMA.FTZ R46, R46, UR4, -R213.reuse ;  /* 0x000000042e2e7c23 */ /* 0x100fe200080108d5 */
[----:B------:R-:W-:Y:S01]  /*85a0*/  FFMA.FTZ R47, R47, UR4, -R213 ;  /* 0x000000042f2f7c23 */ /* 0x000fe200080108d5 */
[--C-:B------:R-:W-:Y:S01]  /*85b0*/  FFMA.FTZ R60, R60, UR4, -R170.reuse ;  /* 0x000000043c3c7c23 */ /* 0x100fe200080108aa */
[----:B------:R-:W1:Y:S01]  /*85c0*/  MUFU.EX2 R223, R34 ;  /* 0x0000002200df7308 */ /* 0x000e620000000800 */
[--C-:B------:R-:W-:Y:S01]  /*85d0*/  FFMA.FTZ R25, R25, UR4, -R170.reuse ;  /* 0x0000000419197c23 */ /* 0x100fe200080108aa */
[----:B------:R-:W-:Y:S01]  /*85e0*/  MOV R204, R224 ;  /* 0x000000e000cc7202 */ /* 0x000fe20000000f00 */
[--C-:B------:R-:W-:Y:S01]  /*85f0*/  FFMA.FTZ R28, R28, UR4, -R170.reuse ;  /* 0x000000041c1c7c23 */ /* 0x100fe200080108aa */
[-C--:B--2---:R-:W-:Y:S03]  /*8600*/  HMMA.16816.F32 R68, R172, R208.reuse, R68 ;  /* 0x000000d0ac44723c */ /* 0x084fe60000001844 */
[----:B------:R-:W-:Y:S03]  /*8610*/  FFMA.FTZ R170, R61, UR4, -R170 ;  /* 0x000000043daa7c23 */ /* 0x000fe600080108aa */
[----:B------:R2:W-:Y:S01]  /*8620*/  MUFU.EX2 R224, R24 ;  /* 0x0000001800e07308 */ /* 0x0005e20000000800 */
[----:B----4-:R-:W-:Y:S01]  /*8630*/  MOV R201, R249 ;  /* 0x000000f900c97202 */ /* 0x010fe20000000f00 */
[C---:B------:R-:W-:Y:S06]  /*8640*/  HMMA.16816.F32 R72, R176.reuse, R208, R72 ;  /* 0x000000d0b048723c */ /* 0x040fec0000001848 */
[-C--:B------:R-:W-:Y:S02]  /*8650*/  HMMA.16816.F32 R76, R176, R210.reuse, R76 ;  /* 0x000000d2b04c723c */ /* 0x080fe4000000184c */
[----:B------:R-:W-:Y:S03]  /*8660*/  MUFU.EX2 R170, R170 ;  /* 0x000000aa00aa7308 */ /* 0x000fe60000000800 */
[----:B-1----:R-:W-:Y:S01]  /*8670*/  MOV R192, R223 ;  /* 0x000000df00c07202 */ /* 0x002fe20000000f00 */
[C---:B------:R-:W-:Y:S06]  /*8680*/  HMMA.16816.F32 R80, R172.reuse, R210, R80 ;  /* 0x000000d2ac50723c */ /* 0x040fec0000001850 */
[----:B------:R1:W-:Y:S01]  /*8690*/  MUFU.EX2 R223, R26 ;  /* 0x0000001a00df7308 */ /* 0x0003e20000000800 */
[----:B------:R-:W-:Y:S01]  /*86a0*/  FMUL.FTZ R34, R0, R194 ;  /* 0x000000c200227220 */ /* 0x000fe20000410000 */
[-C--:B------:R-:W-:Y:S03]  /*86b0*/  HMMA.16816.F32 R84, R172, R180.reuse, R84 ;  /* 0x000000b4ac54723c */ /* 0x080fe60000001854 */
[----:B--2---:R-:W-:Y:S03]  /*86c0*/  FMUL.FTZ R24, R165, R196 ;  /* 0x000000c4a5187220 */ /* 0x004fe60000410000 */
[C---:B------:R-:W-:Y:S02]  /*86d0*/  HMMA.16816.F32 R88, R176.reuse, R180, R88 ;  /* 0x000000b4b058723c */ /* 0x040fe40000001858 */
[----:B------:R-:W-:Y:S03]  /*86e0*/  MUFU.EX2 R196, R42 ;  /* 0x0000002a00c47308 */ /* 0x000fe60000000800 */
[--C-:B------:R-:W-:Y:S01]  /*86f0*/  FFMA.FTZ R194, R64, UR4, -R169.reuse ;  /* 0x0000000440c27c23 */ /* 0x100fe200080108a9 */
[-C--:B------:R-:W-:Y:S06]  /*8700*/  HMMA.16816.F32 R92, R176, R182.reuse, R92 ;  /* 0x000000b6b05c723c */ /* 0x080fec000000185c */
[----:B------:R2:W-:Y:S01]  /*8710*/  MUFU.EX2 R210, R33 ;  /* 0x0000002100d27308 */ /* 0x0005e20000000800 */
[----:B------:R-:W-:Y:S01]  /*8720*/  MOV R64, R248 ;  /* 0x000000f800407202 */ /* 0x000fe20000000f00 */
[C---:B------:R-:W-:Y:S01]  /*8730*/  HMMA.16816.F32 R96, R172.reuse, R182, R96 ;  /* 0x000000b6ac60723c */ /* 0x040fe20000001860 */
[----:B------:R-:W3:Y:S07]  /*8740*/  LDSM.16.MT88.4 R180, [R228+0xe000] ;  /* 0x00e00000e4b4783b */ /* 0x000eee0000004200 */
[----:B------:R-:W-:Y:S01]  /*8750*/  MUFU.EX2 R248, R37 ;  /* 0x0000002500f87308 */ /* 0x000fe20000000800 */
[-C--:B------:R-:W-:Y:S03]  /*8760*/  HMMA.16816.F32 R100, R172, R184.reuse, R100 ;  /* 0x000000b8ac64723c */ /* 0x080fe60000001864 */
[----:B-1----:R-:W-:Y:S03]  /*8770*/  FMUL.FTZ R26, R3, R198 ;  /* 0x000000c6031a7220 */ /* 0x002fe60000410000 */
[C---:B------:R-:W-:Y:S03]  /*8780*/  HMMA.16816.F32 R104, R176.reuse, R184, R104 ;  /* 0x000000b8b068723c */ /* 0x040fe60000001868 */
[----:B------:R-:W-:Y:S02]  /*8790*/  MUFU.EX2 R198, R36 ;  /* 0x0000002400c67308 */ /* 0x000fe40000000800 */
[C---:B--2---:R-:W-:Y:S01]  /*87a0*/  FMUL.FTZ R33, R2.reuse, R193 ;  /* 0x000000c102217220 */ /* 0x044fe20000410000 */
[-C--:B------:R-:W-:Y:S07]  /*87b0*/  HMMA.16816.F32 R108, R176, R186.reuse, R108 ;  /* 0x000000bab06c723c */ /* 0x080fee000000186c */
[----:B------:R1:W2:Y:S01]  /*87c0*/  MUFU.EX2 R193, R25 ;  /* 0x0000001900c17308 */ /* 0x0002a20000000800 */
[----:B------:R-:W-:Y:S01]  /*87d0*/  MOV R211, R247 ;  /* 0x000000f700d37202 */ /* 0x000fe20000000f00 */
[C---:B------:R-:W-:Y:S01]  /*87e0*/  HMMA.16816.F32 R112, R172.reuse, R186, R112 ;  /* 0x000000baac70723c */ /* 0x040fe20000001870 */
[----:B------:R-:W4:Y:S07]  /*87f0*/  LDSM.16.MT88.4 R184, [R229+0xe000] ;  /* 0x00e00000e5b8783b */ /* 0x000f2e0000004200 */
[----:B------:R5:W2:Y:S03]  /*8800*/  MUFU.EX2 R247, R21 ;  /* 0x0000001500f77308 */ /* 0x000aa60000000800 */
[----:B------:R-:W-:Y:S02]  /*8810*/  MOV R208, R225 ;  /* 0x000000e100d07202 */ /* 0x000fe40000000f00 */
[----:B------:R-:W-:Y:S05]  /*8820*/  MOV R209, R218 ;  /* 0x000000da00d17202 */ /* 0x000fea0000000f00 */
[----:B------:R2:W-:Y:S01]  /*8830*/  MUFU.EX2 R225, R22 ;  /* 0x0000001600e17308 */ /* 0x0005e20000000800 */
[----:B-1----:R-:W-:Y:S01]  /*8840*/  FMUL.FTZ R25, R165, R197 ;  /* 0x000000c5a5197220 */ /* 0x002fe20000410000 */
[-C--:B---3--:R-:W-:Y:S08]  /*8850*/  HMMA.16816.F32 R116, R172, R180.reuse, R116 ;  /* 0x000000b4ac74723c */ /* 0x088ff00000001874 */
[----:B------:R-:W-:Y:S03]  /*8860*/  MUFU.EX2 R197, R40 ;  /* 0x0000002800c57308 */ /* 0x000fe60000000800 */
[----:B-----5:R-:W-:Y:S01]  /*8870*/  FMUL.FTZ R21, R2, R189 ;  /* 0x000000bd02157220 */ /* 0x020fe20000410000 */
[C---:B------:R-:W-:Y:S06]  /*8880*/  HMMA.16816.F32 R120, R176.reuse, R180, R120 ;  /* 0x000000b4b078723c */ /* 0x040fec0000001878 */
[-C--:B------:R-:W-:Y:S01]  /*8890*/  HMMA.16816.F32 R124, R176, R182.reuse, R124 ;  /* 0x000000b6b07c723c */ /* 0x080fe2000000187c */
[----:B------:R1:W-:Y:S04]  /*88a0*/  MUFU.EX2 R218, R35 ;  /* 0x0000002300da7308 */ /* 0x0003e80000000800 */
[C---:B--2---:R-:W-:Y:S01]  /*88b0*/  FMUL.FTZ R22, R0.reuse, R190 ;  /* 0x000000be00167220 */ /* 0x044fe20000410000 */
[C---:B------:R-:W-:Y:S01]  /*88c0*/  HMMA.16816.F32 R128, R172.reuse, R182, R128 ;  /* 0x000000b6ac80723c */ /* 0x040fe20000001880 */
[----:B------:R-:W2:Y:S04]  /*88d0*/  LDSM.16.MT88.4 R180, [R231+0xe000] ;  /* 0x00e00000e7b4783b */ /* 0x000ea80000004200 */
[----:B------:R3:W-:Y:S01]  /*88e0*/  MUFU.EX2 R251, R28 ;  /* 0x0000001c00fb7308 */ /* 0x0007e20000000800 */
[-C--:B----4-:R-:W-:Y:S09]  /*88f0*/  HMMA.16816.F32 R132, R172, R184.reuse, R132 ;  /* 0x000000b8ac84723c */ /* 0x090ff20000001884 */
[----:B------:R4:W-:Y:S01]  /*8900*/  MUFU.EX2 R249, R31 ;  /* 0x0000001f00f97308 */ /* 0x0009e20000000800 */
[C---:B------:R-:W-:Y:S04]  /*8910*/  HMMA.16816.F32 R136, R176.reuse, R184, R136 ;  /* 0x000000b8b088723c */ /* 0x040fe80000001888 */
[C---:B-1----:R-:W-:Y:S03]  /*8920*/  FMUL.FTZ R35, R0.reuse, R195 ;  /* 0x000000c300237220 */ /* 0x042fe60000410000 */
[--C-:B------:R-:W-:Y:S01]  /*8930*/  FFMA.FTZ R184, R23, UR4, -R212.reuse ;  /* 0x0000000417b87c23 */ /* 0x100fe200080108d4 */
[----:B------:R-:W-:Y:S01]  /*8940*/  FMUL.FTZ R23, R0, R191 ;  /* 0x000000bf00177220 */ /* 0x000fe20000410000 */
[----:B------:R1:W-:Y:S01]  /*8950*/  MUFU.EX2 R195, R30 ;  /* 0x0000001e00c37308 */ /* 0x0003e20000000800 */
[----:B------:R-:W-:Y:S01]  /*8960*/  LDSM.16.MT88.4 R188, [R229+0xc800] ;  /* 0x00c80000e5bc783b */ /* 0x000fe20000004200 */
[----:B---3--:R-:W-:Y:S01]  /*8970*/  FMUL.FTZ R28, R165, R200 ;  /* 0x000000c8a51c7220 */ /* 0x008fe20000410000 */
[----:B------:R-:W-:Y:S01]  /*8980*/  MOV R200, R193 ;  /* 0x000000c100c87202 */ /* 0x000fe20000000f00 */
[--C-:B------:R-:W-:Y:S02]  /*8990*/  FFMA.FTZ R193, R53, UR4, -R169.reuse ;  /* 0x0000000435c17c23 */ /* 0x100fe400080108a9 */
[-C--:B------:R-:W-:Y:S04]  /*89a0*/  HMMA.16816.F32 R20, R176, R186.reuse, R20 ;  /* 0x000000bab014723c */ /* 0x080fe80000001814 */
[----:B------:R3:W5:Y:S01]  /*89b0*/  MUFU.EX2 R220, R184 ;  /* 0x000000b800dc7308 */ /* 0x0007620000000800 */
[C---:B----4-:R-:W-:Y:S01]  /*89c0*/  FMUL.FTZ R31, R3.reuse, R203 ;  /* 0x000000cb031f7220 */ /* 0x050fe20000410000 */
[----:B------:R-:W-:Y:S01]  /*89d0*/  MOV R203, R210 ;  /* 0x000000d200cb7202 */ /* 0x000fe20000000f00 */
[C---:B------:R-:W-:Y:S04]  /*89e0*/  HMMA.16816.F32 R140, R172.reuse, R186, R140 ;  /* 0x000000baac8c723c */ /* 0x040fe8000000188c */
[----:B-1----:R-:W-:Y:S01]  /*89f0*/  FMUL.FTZ R30, R3, R202 ;  /* 0x000000ca031e7220 */ /* 0x002fe20000410000 */
[----:B------:R-:W-:Y:S01]  /*8a00*/  MOV R202, R192 ;  /* 0x000000c000ca7202 */ /* 0x000fe20000000f00 */
[--C-:B------:R-:W-:Y:S01]  /*8a10*/  FFMA.FTZ R192, R52, UR4, -R169.reuse ;  /* 0x0000000434c07c23 */ /* 0x100fe200080108a9 */
[-C--:B--2---:R-:W-:Y:S04]  /*8a20*/  HMMA.16816.F32 R144, R172, R180.reuse, R144 ;  /* 0x000000b4ac90723c */ /* 0x084fe80000001890 */
[----:B------:R-:W-:Y:S01]  /*8a30*/  FFMA.FTZ R169, R65, UR4, -R169 ;  /* 0x0000000441a97c23 */ /* 0x000fe200080108a9 */
[----:B------:R-:W-:Y:S01]  /*8a40*/  MOV R65, R247 ;  /* 0x000000f700417202 */ /* 0x000fe20000000f00 */
[----:B---3--:R-:W1:Y:S01]  /*8a50*/  LDSM.16.MT88.4 R184, [R230+0xe000] ;  /* 0x00e00000e6b8783b */ /* 0x008e620000004200 */
[C---:B------:R-:W-:Y:S01]  /*8a60*/  HMMA.16816.F32 R148, R176.reuse, R180, R148 ;  /* 0x000000b4b094723c */ /* 0x040fe20000001894 */
[----:B------:R-:W-:Y:S03]  /*8a70*/  MUFU.EX2 R247, R39 ;  /* 0x0000002700f77308 */ /* 0x000fe60000000800 */
[----:B------:R-:W-:Y:S02]  /*8a80*/  MOV R210, R205 ;  /* 0x000000cd00d27202 */ /* 0x000fe40000000f00 */
[-C--:B------:R-:W-:Y:S05]  /*8a90*/  HMMA.16816.F32 R32, R176, R182.reuse, R32 ;  /* 0x000000b6b020723c */ /* 0x080fea0000001820 */
[--C-:B------:R-:W-:Y:S01]  /*8aa0*/  FFMA.FTZ R180, R27, UR4, -R213.reuse ;  /* 0x000000041bb47c23 */ /* 0x100fe200080108d5 */
[C---:B------:R-:W-:Y:S03]  /*8ab0*/  HMMA.16816.F32 R152, R172.reuse, R182, R152 ;  /* 0x000000b6ac98723c */ /* 0x040fe60000001898 */
[----:B------:R2:W3:Y:S02]  /*8ac0*/  MUFU.EX2 R252, R180 ;  /* 0x000000b400fc7308 */ /* 0x0004e40000000800 */
[----:B------:R-:W-:Y:S01]  /*8ad0*/  FMUL.FTZ R27, R3, R199 ;  /* 0x000000c7031b7220 */ /* 0x000fe20000410000 */
[----:B------:R-:W-:Y:S01]  /*8ae0*/  FFMA.FTZ R213, R63, UR4, -R213 ;  /* 0x000000043fd57c23 */ /* 0x000fe200080108d5 */
[----:B------:R-:W-:Y:S06]  /*8af0*/  MOV R205, R226 ;  /* 0x000000e200cd7202 */ /* 0x000fec0000000f00 */
[----:B------:R4:W-:Y:S10]  /*8b00*/  MUFU.EX2 R199, R38 ;  /* 0x0000002600c77308 */ /* 0x0009f40000000800 */
[----:B------:R-:W-:Y:S01]  /*8b10*/  MUFU.EX2 R226, R48 ;  /* 0x0000003000e27308 */ /* 0x000fe20000000800 */
[----:B--2---:R-:W2:Y:S01]  /*8b20*/  LDSM.16.MT88.4 R180, [R228+0xc800] ;  /* 0x00c80000e4b4783b */ /* 0x004ea20000004200 */
[-C--:B-1----:R-:W-:Y:S07]  /*8b30*/  HMMA.16816.F32 R24, R172, R184.reuse, R24 ;  /* 0x000000b8ac18723c */ /* 0x082fee0000001818 */
[----:B----4-:R-:W-:Y:S01]  /*8b40*/  LDSM.16.MT88.4 R36, [R230+0xe800] ;  /* 0x00e80000e624783b */ /* 0x010fe20000004200 */
[----:B------:R-:W-:Y:S01]  /*8b50*/  MUFU.EX2 R213, R213 ;  /* 0x000000d500d57308 */ /* 0x000fe20000000800 */
[C---:B------:R-:W-:Y:S06]  /*8b60*/  HMMA.16816.F32 R156, R176.reuse, R184, R156 ;  /* 0x000000b8b09c723c */ /* 0x040fec000000189c */
[-C--:B------:R-:W-:Y:S06]  /*8b70*/  HMMA.16816.F32 R160, R176, R186.reuse, R160 ;  /* 0x000000bab0a0723c */ /* 0x080fec00000018a0 */
[----:B------:R-:W-:Y:S01]  /*8b80*/  HMMA.16816.F32 R28, R172, R186, R28 ;  /* 0x000000baac1c723c */ /* 0x000fe2000000181c */
[----:B------:R-:W-:Y:S04]  /*8b90*/  LDSM.16.MT88.4 R184, [R230+0xc800] ;  /* 0x00c80000e6b8783b */ /* 0x000fe80000004200 */
[----:B------:R-:W-:Y:S02]  /*8ba0*/  F2FP.F16.F32.PACK_AB R176, R200, R224 ;  /* 0x000000e0c8b0723e */ /* 0x000fe400000000ff */
[----:B------:R-:W-:Y:S04]  /*8bb0*/  F2FP.F16.F32.PACK_AB R172, R65, R64 ;  /* 0x0000004041ac723e */ /* 0x000fe800000000ff */
[----:B-----5:R-:W-:Y:S02]  /*8bc0*/  F2FP.F16.F32.PACK_AB R173, R220, R225 ;  /* 0x000000e1dcad723e */ /* 0x020fe400000000ff */
[----:B------:R-:W-:Y:S02]  /*8bd0*/  F2FP.F16.F32.PACK_AB R174, R203, R201 ;  /* 0x000000c9cbae723e */ /* 0x000fe400000000ff */
[----:B------:R-:W-:Y:S02]  /*8be0*/  F2FP.F16.F32.PACK_AB R175, R218, R202 ;  /* 0x000000cadaaf723e */ /* 0x000fe400000000ff */
[----:B---3--:R-:W-:Y:S02]  /*8bf0*/  F2FP.F16.F32.PACK_AB R177, R252, R223 ;  /* 0x000000dffcb1723e */ /* 0x008fe400000000ff */
[----:B------:R-:W-:Y:S02]  /*8c00*/  F2FP.F16.F32.PACK_AB R178, R250, R251 ;  /* 0x000000fbfab2723e */ /* 0x000fe400000000ff */
[----:B------:R-:W-:Y:S01]  /*8c10*/  F2FP.F16.F32.PACK_AB R179, R249, R195 ;  /* 0x000000c3f9b3723e */ /* 0x000fe200000000ff */
[-C--:B--2---:R-:W-:Y:S06]  /*8c20*/  HMMA.16816.F32 R4, R172, R180.reuse, R4 ;  /* 0x000000b4ac04723c */ /* 0x084fec0000001804 */
[C---:B------:R-:W-:Y:S06]  /*8c30*/  HMMA.16816.F32 R8, R176.reuse, R180, R8 ;  /* 0x000000b4b008723c */ /* 0x040fec0000001808 */
[-C--:B------:R-:W-:Y:S06]  /*8c40*/  HMMA.16816.F32 R12, R176, R182.reuse, R12 ;  /* 0x000000b6b00c723c */ /* 0x080fec000000180c */
[C---:B------:R-:W-:Y:S01]  /*8c50*/  HMMA.16816.F32 R16, R172.reuse, R182, R16 ;  /* 0x000000b6ac10723c */ /* 0x040fe20000001810 */
[----:B------:R-:W1:Y:S05]  /*8c60*/  LDSM.16.MT88.4 R180, [R231+0xc800] ;  /* 0x00c80000e7b4783b */ /* 0x000e6a0000004200 */
[-C--:B------:R-:W-:Y:S06]  /*8c70*/  HMMA.16816.F32 R68, R172, R188.reuse, R68 ;  /* 0x000000bcac44723c */ /* 0x080fec0000001844 */
[C---:B------:R-:W-:Y:S06]  /*8c80*/  HMMA.16816.F32 R72, R176.reuse, R188, R72 ;  /* 0x000000bcb048723c */ /* 0x040fec0000001848 */
[-C--:B------:R-:W-:Y:S05]  /*8c90*/  HMMA.16816.F32 R76, R176, R190.reuse, R76 ;  /* 0x000000beb04c723c */ /* 0x080fea000000184c */
[----:B------:R-:W-:Y:S01]  /*8ca0*/  MOV R189, R223 ;  /* 0x000000df00bd7202 */ /* 0x000fe20000000f00 */
[C---:B------:R-:W-:Y:S01]  /*8cb0*/  HMMA.16816.F32 R80, R172.reuse, R190, R80 ;  /* 0x000000beac50723c */ /* 0x040fe20000001850 */
[----:B------:R-:W2:Y:S04]  /*8cc0*/  MUFU.EX2 R223, R41 ;  /* 0x0000002900df7308 */ /* 0x000ea80000000800 */
[----:B------:R-:W-:Y:S02]  /*8cd0*/  MOV R188, R224 ;  /* 0x000000e000bc7202 */ /* 0x000fe40000000f00 */
[----:B------:R-:W-:Y:S04]  /*8ce0*/  MOV R190, R227 ;  /* 0x000000e300be7202 */ /* 0x000fe80000000f00 */
[----:B------:R-:W-:Y:S01]  /*8cf0*/  MUFU.EX2 R227, R49 ;  /* 0x0000003100e37308 */ /* 0x000fe20000000800 */
[----:B------:R-:W-:Y:S01]  /*8d00*/  MOV R191, R225 ;  /* 0x000000e100bf7202 */ /* 0x000fe20000000f00 */
[-C--:B-1----:R-:W-:Y:S08]  /*8d10*/  HMMA.16816.F32 R84, R172, R180.reuse, R84 ;  /* 0x000000b4ac54723c */ /* 0x082ff00000001854 */
[----:B------:R-:W-:Y:S01]  /*8d20*/  MUFU.EX2 R224, R50 ;  /* 0x0000003200e07308 */ /* 0x000fe20000000800 */
[C---:B------:R-:W-:Y:S09]  /*8d30*/  HMMA.16816.F32 R88, R176.reuse, R180, R88 ;  /* 0x000000b4b058723c */ /* 0x040ff20000001858 */
[----:B------:R1:W-:Y:S01]  /*8d40*/  MUFU.EX2 R225, R51 ;  /* 0x0000003300e17308 */ /* 0x0003e20000000800 */
[-C--:B------:R-:W-:Y:S06]  /*8d50*/  HMMA.16816.F32 R92, R176, R182.reuse, R92 ;  /* 0x000000b6b05c723c */ /* 0x080fec000000185c */
[C---:B------:R-:W-:Y:S01]  /*8d60*/  HMMA.16816.F32 R96, R172.reuse, R182, R96 ;  /* 0x000000b6ac60723c */ /* 0x040fe20000001860 */
[----:B------:R-:W3:Y:S05]  /*8d70*/  LDSM.16.MT88.4 R180, [R228+0xe800] ;  /* 0x00e80000e4b4783b */ /* 0x000eea0000004200 */
[-C--:B------:R-:W-:Y:S03]  /*8d80*/  HMMA.16816.F32 R100, R172, R184.reuse, R100 ;  /* 0x000000b8ac64723c */ /* 0x080fe60000001864 */
[----:B-1----:R-:W-:Y:S03]  /*8d90*/  LDSM.16.MT88.4 R48, [R229+0xd000] ;  /* 0x00d00000e530783b */ /* 0x002fe60000004200 */
[C---:B------:R-:W-:Y:S06]  /*8da0*/  HMMA.16816.F32 R104, R176.reuse, R184, R104 ;  /* 0x000000b8b068723c */ /* 0x040fec0000001868 */
[-C--:B------:R-:W-:Y:S06]  /*8db0*/  HMMA.16816.F32 R108, R176, R186.reuse, R108 ;  /* 0x000000bab06c723c */ /* 0x080fec000000186c */
[C---:B------:R-:W-:Y:S01]  /*8dc0*/  HMMA.16816.F32 R112, R172.reuse, R186, R112 ;  /* 0x000000baac70723c */ /* 0x040fe20000001870 */
[----:B------:R-:W1:Y:S05]  /*8dd0*/  LDSM.16.MT88.4 R184, [R229+0xe800] ;  /* 0x00e80000e5b8783b */ /* 0x000e6a0000004200 */
[-C--:B---3--:R-:W-:Y:S06]  /*8de0*/  HMMA.16816.F32 R116, R172, R180.reuse, R116 ;  /* 0x000000b4ac74723c */ /* 0x088fec0000001874 */
[C---:B------:R-:W-:Y:S06]  /*8df0*/  HMMA.16816.F32 R120, R176.reuse, R180, R120 ;  /* 0x000000b4b078723c */ /* 0x040fec0000001878 */
[-C--:B------:R-:W-:Y:S06]  /*8e00*/  HMMA.16816.F32 R124, R176, R182.reuse, R124 ;  /* 0x000000b6b07c723c */ /* 0x080fec000000187c */
[C---:B------:R-:W-:Y:S01]  /*8e10*/  HMMA.16816.F32 R128, R172.reuse, R182, R128 ;  /* 0x000000b6ac80723c */ /* 0x040fe20000001880 */
[----:B------:R-:W3:Y:S05]  /*8e20*/  LDSM.16.MT88.4 R180, [R231+0xe800] ;  /* 0x00e80000e7b4783b */ /* 0x000eea0000004200 */
[-C--:B-1----:R-:W-:Y:S06]  /*8e30*/  HMMA.16816.F32 R132, R172, R184.reuse, R132 ;  /* 0x000000b8ac84723c */ /* 0x082fec0000001884 */
[C---:B------:R-:W-:Y:S06]  /*8e40*/  HMMA.16816.F32 R136, R176.reuse, R184, R136 ;  /* 0x000000b8b088723c */ /* 0x040fec0000001888 */
[-C--:B------:R-:W-:Y:S05]  /*8e50*/  HMMA.16816.F32 R20, R176, R186.reuse, R20 ;  /* 0x000000bab014723c */ /* 0x080fea0000001814 */
[----:B------:R-:W-:Y:S01]  /*8e60*/  MOV R185, R222 ;  /* 0x000000de00b97202 */ /* 0x000fe20000000f00 */
[C---:B------:R-:W-:Y:S01]  /*8e70*/  HMMA.16816.F32 R140, R172.reuse, R186, R140 ;  /* 0x000000baac8c723c */ /* 0x040fe2000000188c */
[----:B------:R1:W4:Y:S04]  /*8e80*/  MUFU.EX2 R222, R43 ;  /* 0x0000002b00de7308 */ /* 0x0003280000000800 */
[----:B------:R-:W-:Y:S02]  /*8e90*/  MOV R184, R221 ;  /* 0x000000dd00b87202 */ /* 0x000fe40000000f00 */
[----:B------:R-:W-:Y:S04]  /*8ea0*/  MOV R186, R219 ;  /* 0x000000db00ba7202 */ /* 0x000fe80000000f00 */
[----:B------:R2:W-:Y:S01]  /*8eb0*/  MUFU.EX2 R221, R44 ;  /* 0x0000002c00dd7308 */ /* 0x0005e20000000800 */
[----:B------:R-:W-:Y:S01]  /*8ec0*/  MOV R187, R220 ;  /* 0x000000dc00bb7202 */ /* 0x000fe20000000f00 */
[-C--:B---3--:R-:W-:Y:S01]  /*8ed0*/  HMMA.16816.F32 R144, R172, R180.reuse, R144 ;  /* 0x000000b4ac90723c */ /* 0x088fe20000001890 */
[----:B-1----:R-:W1:Y:S07]  /*8ee0*/  LDSM.16.MT88.4 R40, [R228+0xd000] ;  /* 0x00d00000e428783b */ /* 0x002e6e0000004200 */
[----:B------:R4:W3:Y:S01]  /*8ef0*/  MUFU.EX2 R220, R45 ;  /* 0x0000002d00dc7308 */ /* 0x0008e20000000800 */
[C---:B------:R-:W-:Y:S01]  /*8f00*/  HMMA.16816.F32 R148, R176.reuse, R180, R148 ;  /* 0x000000b4b094723c */ /* 0x040fe20000001894 */
[----:B------:R-:W5:Y:S08]  /*8f10*/  LDL.LU R180, [R1] ;  /* 0x0000000001b47983 */ /* 0x000f700000300800 */
[----:B------:R3:W-:Y:S02]  /*8f20*/  MUFU.EX2 R219, R46 ;  /* 0x0000002e00db7308 */ /* 0x0007e40000000800 */
[----:B--2---:R-:W-:Y:S01]  /*8f30*/  F2FP.F16.F32.PACK_AB R44, R223, R197 ;  /* 0x000000c5df2c723e */ /* 0x004fe200000000ff */
[-C--:B------:R-:W-:Y:S03]  /*8f40*/  HMMA.16816.F32 R32, R176, R182.reuse, R32 ;  /* 0x000000b6b020723c */ /* 0x080fe60000001820 */
[----:B------:R-:W-:Y:S03]  /*8f50*/  MOV R181, R218 ;  /* 0x000000da00b57202 */ /* 0x000fe60000000f00 */
[C---:B------:R-:W-:Y:S01]  /*8f60*/  HMMA.16816.F32 R152, R172.reuse, R182, R152 ;  /* 0x000000b6ac98723c */ /* 0x040fe20000001898 */
[----:B------:R-:W2:Y:S01]  /*8f70*/  LDL.LU R182, [R1+0x8] ;  /* 0x0000080001b67983 */ /* 0x000ea20000300800 */
[----:B------:R-:W1:Y:S03]  /*8f80*/  MUFU.EX2 R218, R47 ;  /* 0x0000002f00da7308 */ /* 0x000e660000000800 */
[----:B------:R-:W5:Y:S01]  /*8f90*/  LDL.LU R183, [R1+0x4] ;  /* 0x0000040001b77983 */ /* 0x000f620000300800 */
[-C--:B------:R-:W-:Y:S05]  /*8fa0*/  HMMA.16816.F32 R24, R172, R36.reuse, R24 ;  /* 0x00000024ac18723c */ /* 0x080fea0000001818 */
[----:B----4-:R-:W-:Y:S01]  /*8fb0*/  F2FP.F16.F32.PACK_AB R45, R222, R196 ;  /* 0x000000c4de2d723e */ /* 0x010fe200000000ff */
[C---:B------:R-:W-:Y:S05]  /*8fc0*/  HMMA.16816.F32 R156, R176.reuse, R36, R156 ;  /* 0x00000024b09c723c */ /* 0x040fea000000189c */
[----:B---3--:R-:W-:Y:S01]  /*8fd0*/  F2FP.F16.F32.PACK_AB R46, R220, R221 ;  /* 0x000000dddc2e723e */ /* 0x008fe200000000ff */
[-C--:B------:R-:W-:Y:S05]  /*8fe0*/  HMMA.16816.F32 R160, R176, R38.reuse, R160 ;  /* 0x00000026b0a0723c */ /* 0x080fea00000018a0 */
[----:B-1----:R-:W-:Y:S01]  /*8ff0*/  F2FP.F16.F32.PACK_AB R47, R218, R219 ;  /* 0x000000dbda2f723e */ /* 0x002fe200000000ff */
[----:B------:R-:W-:Y:S05]  /*9000*/  HMMA.16816.F32 R28, R172, R38, R28 ;  /* 0x00000026ac1c723c */ /* 0x000fea000000181c */
[----:B------:R-:W-:Y:S01]  /*9010*/  F2FP.F16.F32.PACK_AB R36, R248, R198 ;  /* 0x000000c6f824723e */ /* 0x000fe200000000ff */
[--C-:B------:R-:W-:Y:S01]  /*9020*/  FFMA.FTZ R176, R54, UR4, -R212.reuse ;  /* 0x0000000436b07c23 */ /* 0x100fe200080108d4 */
[----:B------:R-:W-:Y:S01]  /*9030*/  MOV R173, R184 ;  /* 0x000000b800ad7202 */ /* 0x000fe20000000f00 */
[--C-:B------:R-:W-:Y:S02]  /*9040*/  FFMA.FTZ R177, R55, UR4, -R212.reuse ;  /* 0x0000000437b17c23 */ /* 0x100fe400080108d4 */
[----:B------:R-:W1:Y:S01]  /*9050*/  LDSM.16.MT88.4 R52, [R231+0xd000] ;  /* 0x00d00000e734783b */ /* 0x000e620000004200 */
[----:B------:R-:W-:Y:S01]  /*9060*/  MOV R184, R210 ;  /* 0x000000d200b87202 */ /* 0x000fe20000000f00 */
[--C-:B------:R-:W-:Y:S01]  /*9070*/  FFMA.FTZ R178, R66, UR4, -R212.reuse ;  /* 0x0000000442b27c23 */ /* 0x100fe200080108d4 */
[----:B------:R-:W-:Y:S01]  /*9080*/  MOV R210, R211 ;  /* 0x000000d300d27202 */ /* 0x000fe20000000f00 */
[----:B------:R-:W-:Y:S01]  /*9090*/  FFMA.FTZ R212, R67, UR4, -R212 ;  /* 0x0000000443d47c23 */ /* 0x000fe200080108d4 */
[----:B------:R-:W-:Y:S02]  /*90a0*/  MOV R211, R208 ;  /* 0x000000d000d37202 */ /* 0x000fe40000000f00 */
[----:B------:R-:W-:Y:S02]  /*90b0*/  MOV R175, R186 ;  /* 0x000000ba00af7202 */ /* 0x000fe40000000f00 */
[----:B------:R-:W-:Y:S01]  /*90c0*/  MOV R186, R211 ;  /* 0x000000d300ba7202 */ /* 0x000fe20000000f00 */
[----:B------:R-:W-:Y:S01]  /*90d0*/  MUFU.EX2 R212, R212 ;  /* 0x000000d400d47308 */ /* 0x000fe20000000800 */
[----:B------:R-:W-:Y:S02]  /*90e0*/  F2FP.F16.F32.PACK_AB R37, R247, R199 ;  /* 0x000000c7f725723e */ /* 0x000fe400000000ff */
[----:B------:R-:W-:Y:S02]  /*90f0*/  F2FP.F16.F32.PACK_AB R38, R227, R226 ;  /* 0x000000e2e326723e */ /* 0x000fe400000000ff */
[----:B------:R-:W-:Y:S02]  /*9100*/  F2FP.F16.F32.PACK_AB R39, R225, R224 ;  /* 0x000000e0e127723e */ /* 0x000fe400000000ff */
[----:B------:R-:W-:Y:S03]  /*9110*/  MOV R179, R181 ;  /* 0x000000b500b37202 */ /* 0x000fe60000000f00 */
[----:B------:R3:W-:Y:S01]  /*9120*/  MUFU.EX2 R211, R169 ;  /* 0x000000a900d37308 */ /* 0x0007e20000000800 */
[----:B------:R-:W-:Y:S02]  /*9130*/  MOV R172, R185 ;  /* 0x000000b900ac7202 */ /* 0x000fe40000000f00 */
[----:B------:R-:W-:Y:S01]  /*9140*/  MOV R185, R64 ;  /* 0x0000004000b97202 */ /* 0x000fe20000000f00 */
[-C--:B------:R-:W-:Y:S05]  /*9150*/  HMMA.16816.F32 R4, R36, R40.reuse, R4 ;  /* 0x000000282404723c */ /* 0x080fea0000001804 */
[----:B------:R-:W-:Y:S01]  /*9160*/  MOV R208, R209 ;  /* 0x000000d100d07202 */ /* 0x000fe20000000f00 */
[C---:B------:R-:W-:Y:S05]  /*9170*/  HMMA.16816.F32 R8, R44.reuse, R40, R8 ;  /* 0x000000282c08723c */ /* 0x040fea0000001808 */
[----:B------:R-:W-:Y:S01]  /*9180*/  MOV R174, R187 ;  /* 0x000000bb00ae7202 */ /* 0x000fe20000000f00 */
[-C--:B------:R-:W-:Y:S01]  /*9190*/  HMMA.16816.F32 R12, R44, R42.reuse, R12 ;  /* 0x0000002a2c0c723c */ /* 0x080fe2000000180c */
[----:B---3--:R-:W3:Y:S04]  /*91a0*/  LDL.LU R169, [R1+0xc] ;  /* 0x00000c0001a97983 */ /* 0x008ee80000300800 */
[----:B------:R-:W-:Y:S01]  /*91b0*/  MOV R187, R190 ;  /* 0x000000be00bb7202 */ /* 0x000fe20000000f00 */
[C---:B------:R-:W-:Y:S01]  /*91c0*/  HMMA.16816.F32 R16, R36.reuse, R42, R16 ;  /* 0x0000002a2410723c */ /* 0x040fe20000001810 */
[----:B------:R-:W-:Y:S04]  /*91d0*/  LDSM.16.MT88.4 R40, [R228+0xf000] ;  /* 0x00f00000e428783b */ /* 0x000fe80000004200 */
[----:B------:R-:W-:Y:S01]  /*91e0*/  MOV R190, R65 ;  /* 0x0000004100be7202 */ /* 0x000fe20000000f00 */
[-C--:B------:R-:W-:Y:S03]  /*91f0*/  HMMA.16816.F32 R68, R36, R48.reuse, R68 ;  /* 0x000000302444723c */ /* 0x080fe60000001844 */
[----:B------:R-:W4:Y:S02]  /*9200*/  LDSM.16.MT88.4 R64, [R230+0xd000] ;  /* 0x00d00000e640783b */ /* 0x000f240000004200 */
[----:B------:R-:W-:Y:S01]  /*9210*/  MOV R209, R217 ;  /* 0x000000d900d17202 */ /* 0x000fe20000000f00 */
[C---:B------:R-:W-:Y:S01]  /*9220*/  HMMA.16816.F32 R72, R44.reuse, R48, R72 ;  /* 0x000000302c48723c */ /* 0x040fe20000001848 */
[----:B------:R1:W-:Y:S05]  /*9230*/  MUFU.EX2 R217, R192 ;  /* 0x000000c000d97308 */ /* 0x0003ea0000000800 */
[-C--:B------:R-:W-:Y:S06]  /*9240*/  HMMA.16816.F32 R76, R44, R50.reuse, R76 ;  /* 0x000000322c4c723c */ /* 0x080fec000000184c */
[C---:B------:R-:W-:Y:S01]  /*9250*/  HMMA.16816.F32 R80, R36.reuse, R50, R80 ;  /* 0x000000322450723c */ /* 0x040fe20000001850 */
[----:B------:R-:W4:Y:S05]  /*9260*/  LDSM.16.MT88.4 R48, [R229+0xf000] ;  /* 0x00f00000e530783b */ /* 0x000f2a0000004200 */
[-C--:B-1----:R-:W-:Y:S05]  /*9270*/  HMMA.16816.F32 R84, R36, R52.reuse, R84 ;  /* 0x000000342454723c */ /* 0x082fea0000001854 */
[----:B------:R-:W-:Y:S01]  /*9280*/  MOV R192, R187 ;  /* 0x000000bb00c07202 */ /* 0x000fe20000000f00 */
[C---:B------:R-:W-:Y:S05]  /*9290*/  HMMA.16816.F32 R88, R44.reuse, R52, R88 ;  /* 0x000000342c58723c */ /* 0x040fea0000001858 */
[----:B------:R-:W-:Y:S01]  /*92a0*/  MOV R187, R210 ;  /* 0x000000d200bb7202 */ /* 0x000fe20000000f00 */
[-C--:B------:R-:W-:Y:S01]  /*92b0*/  HMMA.16816.F32 R92, R44, R54.reuse, R92 ;  /* 0x000000362c5c723c */ /* 0x080fe2000000185c */
[----:B------:R1:W-:Y:S05]  /*92c0*/  MUFU.EX2 R210, R194 ;  /* 0x000000c200d27308 */ /* 0x0003ea0000000800 */
[C---:B------:R-:W-:Y:S01]  /*92d0*/  HMMA.16816.F32 R96, R36.reuse, R54, R96 ;  /* 0x000000362460723c */ /* 0x040fe20000001860 */
[----:B------:R-:W1:Y:S05]  /*92e0*/  LDSM.16.MT88.4 R52, [R231+0xf000] ;  /* 0x00f00000e734783b */ /* 0x000e6a0000004200 */
[-C--:B----4-:R-:W-:Y:S06]  /*92f0*/  HMMA.16816.F32 R100, R36, R64.reuse, R100 ;  /* 0x000000402464723c */ /* 0x090fec0000001864 */
[C---:B------:R-:W-:Y:S05]  /*9300*/  HMMA.16816.F32 R104, R44.reuse, R64, R104 ;  /* 0x000000402c68723c */ /* 0x040fea0000001868 */
[----:B-1----:R-:W-:Y:S01]  /*9310*/  MOV R194, R207 ;  /* 0x000000cf00c27202 */ /* 0x002fe20000000f00 */
[-C--:B------:R-:W-:Y:S01]  /*9320*/  HMMA.16816.F32 R108, R44, R66.reuse, R108 ;  /* 0x000000422c6c723c */ /* 0x080fe2000000186c */
[----:B------:R-:W-:Y:S05]  /*9330*/  MUFU.EX2 R207, R57 ;  /* 0x0000003900cf7308 */ /* 0x000fea0000000800 */
[C---:B------:R-:W-:Y:S01]  /*9340*/  HMMA.16816.F32 R112, R36.reuse, R66, R112 ;  /* 0x000000422470723c */ /* 0x040fe20000001870 */
[----:B------:R-:W1:Y:S05]  /*9350*/  LDSM.16.MT88.4 R64, [R230+0xf000] ;  /* 0x00f00000e640783b */ /* 0x000e6a0000004200 */
[-C--:B------:R-:W-:Y:S06]  /*9360*/  HMMA.16816.F32 R116, R36, R40.reuse, R116 ;  /* 0x000000282474723c */ /* 0x080fec0000001874 */
[C---:B------:R-:W-:Y:S06]  /*9370*/  HMMA.16816.F32 R120, R44.reuse, R40, R120 ;  /* 0x000000282c78723c */ /* 0x040fec0000001878 */
[-C--:B------:R-:W-:Y:S06]  /*9380*/  HMMA.16816.F32 R124, R44, R42.reuse, R124 ;  /* 0x0000002a2c7c723c */ /* 0x080fec000000187c */
[C---:B------:R-:W-:Y:S01]  /*9390*/  HMMA.16816.F32 R128, R36.reuse, R42, R128 ;  /* 0x0000002a2480723c */ /* 0x040fe20000001880 */
[----:B------:R-:W-:Y:S05]  /*93a0*/  LDSM.16.MT88.4 R40, [R229+0xd800] ;  /* 0x00d80000e528783b */ /* 0x000fea0000004200 */
        /* <DEDUP_REMOVED lines=10> */
[-C--:B-1----:R-:W-:Y:S06]  /*9450*/  HMMA.16816.F32 R24, R36, R64.reuse, R24 ;  /* 0x000000402418723c */ /* 0x082fec0000001818 */
[C---:B------:R-:W-:Y:S06]  /*9460*/  HMMA.16816.F32 R156, R44.reuse, R64, R156 ;  /* 0x000000402c9c723c */ /* 0x040fec000000189c */
[-C--:B------:R-:W-:Y:S01]  /*9470*/  HMMA.16816.F32 R160, R44, R66.reuse, R160 ;  /* 0x000000422ca0723c */ /* 0x080fe200000018a0 */
[----:B------:R-:W-:Y:S05]  /*9480*/  LDSM.16.MT88.4 R44, [R229+0xf800] ;  /* 0x00f80000e52c783b */ /* 0x000fea0000004200 */
[----:B------:R-:W-:Y:S07]  /*9490*/  HMMA.16816.F32 R28, R36, R66, R28 ;  /* 0x00000042241c723c */ /* 0x000fee000000181c */
[----:B------:R-:W-:Y:S04]  /*94a0*/  MOV R66, R203 ;  /* 0x000000cb00427202 */ /* 0x000fe80000000f00 */
[----:B------:R-:W-:Y:S01]  /*94b0*/  MOV R67, R179 ;  /* 0x000000b300437202 */ /* 0x000fe20000000f00 */
[----:B--2---:R-:W-:Y:S02]  /*94c0*/  FFMA.FTZ R165, R165, R182, R216 ;  /* 0x000000b6a5a57223 */ /* 0x004fe400000100d8 */
[----:B------:R1:W-:Y:S01]  /*94d0*/  MUFU.EX2 R216, R193 ;  /* 0x000000c100d87308 */ /* 0x0003e20000000800 */
[----:B-----5:R-:W-:Y:S01]  /*94e0*/  FFMA.FTZ R61, R3, R183, R215 ;  /* 0x000000b7033d7223 */ /* 0x020fe200000100d7 */
[----:B------:R-:W-:Y:S01]  /*94f0*/  FFMA.FTZ R3, R2, R180, R214 ;  /* 0x000000b402037223 */ /* 0x000fe200000100d6 */
[----:B------:R-:W-:Y:S01]  /*9500*/  MOV R2, R204 ;  /* 0x000000cc00027202 */ /* 0x000fe20000000f00 */
[----:B------:R-:W2:Y:S06]  /*9510*/  LDSM.16.MT88.4 R180, [R228+0xd800] ;  /* 0x00d80000e4b4783b */ /* 0x000eac0000004200 */
[----:B------:R4:W-:Y:S01]  /*9520*/  MUFU.EX2 R215, R176 ;  /* 0x000000b000d77308 */ /* 0x0009e20000000800 */
[----:B------:R-:W-:Y:S09]  /*9530*/  FADD.FTZ R2, R2, R165 ;  /* 0x000000a502027221 */ /* 0x000ff20000010000 */
[----:B------:R5:W5:Y:S01]  /*9540*/  MUFU.EX2 R214, R177 ;  /* 0x000000b100d67308 */ /* 0x000b620000000800 */
[----:B-1----:R-:W-:Y:S05]  /*9550*/  MOV R193, R208 ;  /* 0x000000d000c17202 */ /* 0x002fea0000000f00 */
[----:B------:R-:W-:Y:S01]  /*9560*/  FADD.FTZ R2, R193, R2 ;  /* 0x00000002c1027221 */ /* 0x000fe20000010000 */
[----:B------:R-:W-:Y:S03]  /*9570*/  MOV R193, R201 ;  /* 0x000000c900c17202 */ /* 0x000fe60000000f00 */
[----:B------:R1:W-:Y:S01]  /*9580*/  MUFU.EX2 R204, R60 ;  /* 0x0000003c00cc7308 */ /* 0x0003e20000000800 */
[----:B----4-:R-:W-:Y:S01]  /*9590*/  MOV R176, R209 ;  /* 0x000000d100b07202 */ /* 0x010fe20000000f00 */
[----:B------:R-:W-:Y:S01]  /*95a0*/  FADD.FTZ R64, R175, R2 ;  /* 0x00000002af407221 */ /* 0x000fe20000010000 */
[----:B------:R-:W-:Y:S07]  /*95b0*/  MOV R2, R184 ;  /* 0x000000b800027202 */ /* 0x000fee0000000f00 */
[----:B------:R4:W2:Y:S01]  /*95c0*/  MUFU.EX2 R209, R178 ;  /* 0x000000b200d17308 */ /* 0x0008a20000000800 */
[----:B-----5:R-:W-:Y:S02]  /*95d0*/  MOV R177, R206 ;  /* 0x000000ce00b17202 */ /* 0x020fe40000000f00 */
[----:B------:R-:W-:Y:S03]  /*95e0*/  F2FP.F16.F32.PACK_AB R201, R214, R215 ;  /* 0x000000d7d6c9723e */ /* 0x000fe600000000ff */
[----:B------:R-:W-:Y:S04]  /*95f0*/  FADD.FTZ R3, R177, R3 ;  /* 0x00000003b1037221 */ /* 0x000fe80000010000 */
[----:B------:R-:W5:Y:S01]  /*9600*/  MUFU.EX2 R208, R56 ;  /* 0x0000003800d07308 */ /* 0x000f620000000800 */
[----:B-1----:R-:W-:Y:S01]  /*9610*/  FADD.FTZ R60, R194, R61 ;  /* 0x0000003dc23c7221 */ /* 0x002fe20000010000 */
[----:B------:R-:W-:Y:S01]  /*9620*/  MOV R194, R200 ;  /* 0x000000c800c27202 */ /* 0x000fe20000000f00 */
[----:B------:R-:W-:Y:S01]  /*9630*/  FADD.FTZ R65, R172, R3 ;  /* 0x00000003ac417221 */ /* 0x000fe20000010000 */
[----:B------:R-:W-:Y:S01]  /*9640*/  F2FP.F16.F32.PACK_AB R200, R216, R217 ;  /* 0x000000d9d8c8723e */ /* 0x000fe200000000ff */
[----:B------:R-:W-:Y:S01]  /*9650*/  FADD.FTZ R165, R192, R60 ;  /* 0x0000003cc0a57221 */ /* 0x000fe20000010000 */
[----:B------:R-:W-:Y:S04]  /*9660*/  MOV R192, R202 ;  /* 0x000000ca00c07202 */ /* 0x000fe80000000f00 */
[----:B------:R-:W-:Y:S01]  /*9670*/  MUFU.EX2 R206, R58 ;  /* 0x0000003a00ce7308 */ /* 0x000fe20000000800 */
[----:B----4-:R-:W-:Y:S02]  /*9680*/  MOV R178, R205 ;  /* 0x000000cd00b27202 */ /* 0x010fe40000000f00 */
[----:B------:R-:W-:Y:S02]  /*9690*/  F2FP.F16.F32.PACK_AB R202, R211, R210 ;  /* 0x000000d2d3ca723e */ /* 0x000fe400000000ff */
[----:B--2---:R-:W-:Y:S02]  /*96a0*/  F2FP.F16.F32.PACK_AB R203, R212, R209 ;  /* 0x000000d1d4cb723e */ /* 0x004fe400000000ff */
[----:B------:R-:W-:Y:S03]  /*96b0*/  F2FP.F16.F32.PACK_AB R38, R170, R204 ;  /* 0x000000ccaa26723e */ /* 0x000fe600000000ff */
[----:B------:R1:W2:Y:S01]  /*96c0*/  MUFU.EX2 R205, R59 ;  /* 0x0000003b00cd7308 */ /* 0x0002a20000000800 */
[----:B-----5:R-:W-:Y:S01]  /*96d0*/  F2FP.F16.F32.PACK_AB R36, R207, R208 ;  /* 0x000000d0cf24723e */ /* 0x020fe200000000ff */
[----:B---3--:R-:W-:Y:S08]  /*96e0*/  FFMA.FTZ R0, R0, R169, R178 ;  /* 0x000000a900007223 */ /* 0x008ff000000100b2 */
[----:B------:R-:W3:Y:S01]  /*96f0*/  MUFU.EX2 R169, R62 ;  /* 0x0000003e00a97308 */ /* 0x000ee20000000800 */
[----:B------:R-:W-:Y:S02]  /*9700*/  FADD.FTZ R0, R176, R0 ;  /* 0x00000000b0007221 */ /* 0x000fe40000010000 */
[-C--:B------:R-:W-:Y:S01]  /*9710*/  HMMA.16816.F32 R176, R200, R180.reuse, R4 ;  /* 0x000000b4c8b0723c */ /* 0x080fe20000001804 */
[----:B-1----:R-:W1:Y:S04]  /*9720*/  LDSM.16.MT88.4 R56, [R228+0xf800] ;  /* 0x00f80000e438783b */ /* 0x002e680000004200 */
[----:B--2---:R-:W-:Y:S01]  /*9730*/  F2FP.F16.F32.PACK_AB R37, R205, R206 ;  /* 0x000000cecd25723e */ /* 0x004fe200000000ff */
[----:B------:R-:W-:Y:S01]  /*9740*/  FADD.FTZ R3, R173, R0 ;  /* 0x00000000ad037221 */ /* 0x000fe20000010000 */
[----:B------:R-:W-:Y:S02]  /*9750*/  MOV R0, R174 ;  /* 0x000000ae00007202 */ /* 0x000fe40000000f00 */
[----:B------:R-:W-:Y:S02]  /*9760*/  LDSM.16.MT88.4 R4, [R230+0xf800] ;  /* 0x00f80000e604783b */ /* 0x000fe40000004200 */
[----:B------:R-:W-:Y:S01]  /*9770*/  FADD.FTZ R2, R2, R3 ;  /* 0x0000000302027221 */ /* 0x000fe20000010000 */
[----:B---3--:R-:W-:Y:S05]  /*9780*/  F2FP.F16.F32.PACK_AB R39, R213, R169 ;  /* 0x000000a9d527723e */ /* 0x008fea00000000ff */
[----:B------:R-:W2:Y:S02]  /*9790*/  LDSM.16.MT88.4 R60, [R231+0xf800] ;  /* 0x00f80000e73c783b */ /* 0x000ea40000004200 */
[C---:B------:R-:W-:Y:S07]  /*97a0*/  HMMA.16816.F32 R172, R36.reuse, R180, R8 ;  /* 0x000000b424ac723c */ /* 0x040fee0000001808 */
[----:B------:R-:W-:Y:S04]  /*97b0*/  MOV R11, R0 ;  /* 0x00000000000b7202 */ /* 0x000fe80000000f00 */
[----:B------:R-:W-:Y:S02]  /*97c0*/  MOV R8, R185 ;  /* 0x000000b900087202 */ /* 0x000fe40000000f00 */
[----:B------:R-:W-:Y:S02]  /*97d0*/  MOV R0, R186 ;  /* 0x000000ba00007202 */ /* 0x000fe40000000f00 */
[----:B------:R-:W-:Y:S01]  /*97e0*/  MOV R9, R187 ;  /* 0x000000bb00097202 */ /* 0x000fe20000000f00 */
[----:B------:R-:W-:Y:S01]  /*97f0*/  FADD.FTZ R8, R8, R64 ;  /* 0x0000004008087221 */ /* 0x000fe20000010000 */
[-C--:B------:R-:W-:Y:S03]  /*9800*/  HMMA.16816.F32 R184, R36, R182.reuse, R12 ;  /* 0x000000b624b8723c */ /* 0x080fe6000000180c */
[----:B------:R-:W-:Y:S01]  /*9810*/  MOV R10, R190 ;  /* 0x000000be000a7202 */ /* 0x000fe20000000f00 */
[----:B------:R-:W-:Y:S01]  /*9820*/  FADD.FTZ R0, R0, R165 ;  /* 0x000000a500007221 */ /* 0x000fe20000010000 */
[----:B------:R-:W-:Y:S01]  /*9830*/  FADD.FTZ R9, R9, R65 ;  /* 0x0000004109097221 */ /* 0x000fe20000010000 */
[C---:B------:R-:W-:Y:S05]  /*9840*/  HMMA.16816.F32 R180, R200.reuse, R182, R16 ;  /* 0x000000b6c8b4723c */ /* 0x040fea0000001810 */
[----:B------:R-:W-:Y:S01]  /*9850*/  FADD.FTZ R10, R10, R8 ;  /* 0x000000080a0a7221 */ /* 0x000fe20000010000 */
[-C--:B------:R-:W-:Y:S05]  /*9860*/  HMMA.16816.F32 R68, R200, R40.reuse, R68 ;  /* 0x00000028c844723c */ /* 0x080fea0000001844 */
[----:B------:R-:W-:Y:S01]  /*9870*/  MOV R13, R191 ;  /* 0x000000bf000d7202 */ /* 0x000fe20000000f00 */
        /* <DEDUP_REMOVED lines=11> */
[----:B------:R-:W-:Y:S01]  /*9930*/  FADD.FTZ R8, R194, R0 ;  /* 0x00000000c2087221 */ /* 0x000fe20000010000 */
        /* <DEDUP_REMOVED lines=10> */
[-C--:B-1----:R-:W-:Y:S05]  /*99e0*/  HMMA.16816.F32 R116, R200, R56.reuse, R116 ;  /* 0x00000038c874723c */ /* 0x082fea0000001874 */
        /* <DEDUP_REMOVED lines=15> */
[-C--:B--2---:R-:W-:Y:S05]  /*9ae0*/  HMMA.16816.F32 R144, R200, R60.reuse, R144 ;  /* 0x0000003cc890723c */ /* 0x084fea0000001890 */
        /* <DEDUP_REMOVED lines=11> */
[----:B------:R-:W-:Y:S01]  /*9ba0*/  FADD.FTZ R2, R222, R3 ;  /* 0x00000003de027221 */ /* 0x000fe20000010000 */
[----:B------:R-:W-:Y:S01]  /*9bb0*/  FADD.FTZ R5, R225, R8 ;  /* 0x00000008e1057221 */ /* 0x000fe20000010000 */
[-C--:B------:R-:W-:Y:S03]  /*9bc0*/  HMMA.16816.F32 R160, R36, R6.reuse, R160 ;  /* 0x0000000624a0723c */ /* 0x080fe600000018a0 */
[----:B------:R-:W-:Y:S01]  /*9bd0*/  FADD.FTZ R3, R221, R0 ;  /* 0x00000000dd037221 */ /* 0x000fe20000010000 */
[----:B------:R-:W-:Y:S01]  /*9be0*/  FADD.FTZ R0, R219, R2 ;  /* 0x00000002db007221 */ /* 0x000fe20000010000 */
[----:B------:R-:W-:Y:S01]  /*9bf0*/  FADD.FTZ R2, R227, R9 ;  /* 0x00000009e3027221 */ /* 0x000fe20000010000 */
[----:B------:R-:W-:Y:S05]  /*9c00*/  HMMA.16816.F32 R200, R200, R6, R28 ;  /* 0x00000006c8c8723c */ /* 0x000fea000000181c */
[----:B------:R-:W-:Y:S01]  /*9c10*/  FADD.FTZ R4, R218, R0 ;  /* 0x00000000da047221 */ /* 0x000fe20000010000 */
[----:B------:R-:W-:Y:S01]  /*9c20*/  FADD.FTZ R0, R217, R2 ;  /* 0x00000002d9007221 */ /* 0x000fe20000010000 */
[----:B------:R-:W-:Y:S01]  /*9c30*/  FADD.FTZ R3, R220, R3 ;  /* 0x00000003dc037221 */ /* 0x000fe20000010000 */
[----:B------:R-:W-:Y:S03]  /*9c40*/  FADD.FTZ R2, R215, R5 ;  /* 0x00000005d7027221 */ /* 0x000fe60000010000 */
        /* <DEDUP_REMOVED lines=12> */
[----:B------:R-:W-:Y:S01]  /*9d10*/  MOV R165, R167 ;  /* 0x000000a700a57202 */ /* 0x000fe20000000f00 */
[----:B------:R-:W-:Y:S01]  /*9d20*/  STL [R1+0x8], R5 ;  /* 0x0000080501007387 */ /* 0x000fe20000100800 */
[----:B------:R-:W-:Y:S01]  /*9d30*/  FADD.FTZ R2, R170, R2 ;  /* 0x00000002aa027221 */ /* 0x000fe20000010000 */
[----:B------:R-:W-:Y:S01]  /*9d40*/  FADD.FTZ R0, R213, R0 ;  /* 0x00000000d5007221 */ /* 0x000fe20000010000 */
[----:B------:R-:W-:Y:S01]  /*9d50*/  MOV R170, R164 ;  /* 0x000000a400aa7202 */ /* 0x000fe20000000f00 */
[----:B------:R1:W-:Y:S01]  /*9d60*/  STL [R1+0x4], R3 ;  /* 0x0000040301007387 */ /* 0x0003e20000100800 */
[----:B------:R-:W-:Y:S03]  /*9d70*/  MOV R169, R166 ;  /* 0x000000a600a97202 */ /* 0x000fe60000000f00 */
[----:B------:R2:W-:Y:S04]  /*9d80*/  STL [R1], R2 ;  /* 0x0000000201007387 */ /* 0x0005e80000100800 */
[----:B------:R2:W-:Y:S01]  /*9d90*/  STL [R1+0xc], R0 ;  /* 0x00000c0001007387 */ /* 0x0005e20000100800 */
[----:B-1----:R-:W-:Y:S01]  /*9da0*/  MOV R3, R168 ;  /* 0x000000a800037202 */ /* 0x002fe20000000f00 */
[----:B------:R-:W-:Y:S06]  /*9db0*/  @P0 BRA `(.L_x_7) ;  /* 0xffffffc400d80947 */ /* 0x000fec000383ffff */
.L_x_6:
[----:B------:R-:W3:Y:S04]  /*9dc0*/  LDL.LU R8, [R1+0x8] ;  /* 0x0000080001087983 */ /* 0x000ee80000300800 */
[----:B------:R-:W4:Y:S04]  /*9dd0*/  LDL.LU R7, [R1+0x4] ;  /* 0x0000040001077983 */ /* 0x000f280000300800 */
[----:B------:R-:W2:Y:S04]  /*9de0*/  LDL.LU R6, [R1] ;  /* 0x0000000001067983 */ /* 0x000ea80000300800 */
[----:B------:R-:W2:Y:S01]  /*9df0*/  LDL.LU R5, [R1+0xc] ;  /* 0x00000c0001057983 */ /* 0x000ea20000300800 */
[----:B------:R-:W1:Y:S01]  /*9e00*/  S2UR UR8, SR_CgaCtaId ;  /* 0x00000000000879c3 */ /* 0x000e620000008800 */
[----:B------:R-:W-:Y:S01]  /*9e10*/  UISETP.NE.AND UP0, UPT, UR14, -0x1, UPT ;  /* 0xffffffff0e00788c */ /* 0x000fe2000bf05270 */
[----:B------:R-:W-:Y:S01]  /*9e20*/  IMAD.MOV.U32 R204, RZ, RZ, 0x20 ;  /* 0x00000020ffcc7424 */ /* 0x000fe200078e00ff */
[----:B------:R-:W1:Y:S01]  /*9e30*/  S2R R11, SR_TID.X ;  /* 0x00000000000b7919 */ /* 0x000e620000002100 */
[----:B------:R-:W1:Y:S08]  /*9e40*/  S2R R206, SR_TID.X ;  /* 0x0000000000ce7919 */ /* 0x000e700000002100 */
[----:B------:R-:W-:-:S02]  /*9e50*/  @UP0 ULDC.64 UR6, c[0x0][0x298] ;  /* 0x0000a60000060ab9 */ /* 0x000fc40000000a00 */
[----:B------:R-:W-:-:S03]  /*9e60*/  @UP0 UIMAD.WIDE.U32 UR10, UR14, UR6, URZ ;  /* 0x000000060e0a02a5 */ /* 0x000fc6000f8e003f */
[----:B------:R-:W-:Y:S01]  /*9e70*/  UMOV UR6, 0x400 ;  /* 0x0000040000067882 */ /* 0x000fe20000000000 */
[----:B------:R-:W-:Y:S02]  /*9e80*/  @UP0 UIMAD UR4, UR14, UR7, UR11 ;  /* 0x000000070e0402a4 */ /* 0x000fe4000f8e020b */
[----:B-1----:R-:W-:Y:S01]  /*9e90*/  ULEA UR8, UR8, UR6, 0x18 ;  /* 0x0000000608087291 */ /* 0x002fe2000f8ec03f */
[----:B------:R-:W-:Y:S02]  /*9ea0*/  SHF.R.S32.HI R165, RZ, 0x1f, R11 ;  /* 0x0000001fffa57819 */ /* 0x000fe4000001140b */
[----:B------:R-:W-:-:S04]  /*9eb0*/  SHF.R.S32.HI R207, RZ, 0x1f, R206 ;  /* 0x0000001fffcf7819 */ /* 0x000fc800000114ce */
[----:B------:R-:W-:-:S04]  /*9ec0*/  LEA.HI R205, R207, R206, RZ, 0x3 ;  /* 0x000000cecfcd7211 */ /* 0x000fc800078f18ff */
[----:B------:R-:W-:Y:S01]  /*9ed0*/  SHF.R.S32.HI R54, RZ, 0x3, R205 ;  /* 0x00000003ff367819 */ /* 0x000fe200000114cd */
[----:B---3--:R-:W1:Y:S04]  /*9ee0*/  SHFL.BFLY PT, R4, R8, 0x2, 0x1f ;  /* 0x0c401f0008047f89 */ /* 0x008e6800000e0000 */
[----:B----4-:R-:W3:Y:S04]  /*9ef0*/  SHFL.BFLY PT, R3, R7, 0x2, 0x1f ;  /* 0x0c401f0007037f89 */ /* 0x010ee800000e0000 */
[----:B--2---:R-:W2:Y:S04]  /*9f00*/  SHFL.BFLY PT, R2, R6, 0x2, 0x1f ;  /* 0x0c401f0006027f89 */ /* 0x004ea800000e0000 */
[----:B------:R-:W4:Y:S01]  /*9f10*/  SHFL.BFLY PT, R0, R5, 0x2, 0x1f ;  /* 0x0c401f0005007f89 */ /* 0x000f2200000e0000 */
[----:B-1----:R-:W-:Y:S01]  /*9f20*/  FADD.FTZ R4, R4, R8 ;  /* 0x0000000804047221 */ /* 0x002fe20000010000 */
[----:B------:R-:W-:-:S02]  /*9f30*/  LEA.HI R8, R165, R11, RZ, 0x2 ;  /* 0x0000000ba5087211 */ /* 0x000fc400078f10ff */
[----:B------:R-:W-:Y:S01]  /*9f40*/  LEA.HI R165, R165, R11, RZ, 0x5 ;  /* 0x0000000ba5a57211 */ /* 0x000fe200078f28ff */
[----:B---3--:R-:W-:Y:S01]  /*9f50*/  FADD.FTZ R3, R3, R7 ;  /* 0x0000000703037221 */ /* 0x008fe20000010000 */
[----:B------:R-:W1:Y:S01]  /*9f60*/  SHFL.BFLY PT, R55, R4, 0x1, 0x1f ;  /* 0x0c201f0004377f89 */ /* 0x000e6200000e0000 */
[----:B------:R-:W-:Y:S01]  /*9f70*/  SHF.R.S32.HI R10, RZ, 0x2, R8 ;  /* 0x00000002ff0a7819 */ /* 0x000fe20000011408 */
[----:B--2---:R-:W-:Y:S01]  /*9f80*/  FADD.FTZ R2, R2, R6 ;  /* 0x0000000602027221 */ /* 0x004fe20000010000 */
[----:B------:R-:W-:Y:S02]  /*9f90*/  SHF.R.S32.HI R9, RZ, 0x1f, R8 ;  /* 0x0000001fff097819 */ /* 0x000fe40000011408 */
[----:B------:R-:W-:Y:S01]  /*9fa0*/  SHF.R.S32.HI R165, RZ, 0x5, R165 ;  /* 0x00000005ffa57819 */ /* 0x000fe200000114a5 */
[----:B----4-:R-:W-:Y:S01]  /*9fb0*/  FADD.FTZ R0, R0, R5 ;  /* 0x0000000500007221 */ /* 0x010fe20000010000 */
[----:B------:R-:W2:Y:S04]  /*9fc0*/  SHFL.BFLY PT, R7, R2, 0x1, 0x1f ;  /* 0x0c201f0002077f89 */ /* 0x000ea800000e0000 */
[----:B------:R-:W3:Y:S04]  /*9fd0*/  SHFL.BFLY PT, R5, R3, 0x1, 0x1f ;  /* 0x0c201f0003057f89 */ /* 0x000ee800000e0000 */
[----:B------:R-:W4:Y:S01]  /*9fe0*/  SHFL.BFLY PT, R6, R0, 0x1, 0x1f ;  /* 0x0c201f0000067f89 */ /* 0x000f2200000e0000 */
[----:B-1----:R-:W-:-:S05]  /*9ff0*/  FADD.FTZ R55, R4, R55 ;  /* 0x0000003704377221 */ /* 0x002fca0000010000 */
[----:B------:R-:W-:Y:S01]  /*a000*/  FSETP.NE.FTZ.AND P3, PT, R55, RZ, PT ;  /* 0x000000ff3700720b */ /* 0x000fe20003f75000 */
[----:B--2---:R-:W-:Y:S01]  /*a010*/  FADD.FTZ R170, R2, R7 ;  /* 0x0000000702aa7221 */ /* 0x004fe20000010000 */
[----:B---3--:R-:W-:Y:S01]  /*a020*/  FADD.FTZ R169, R3, R5 ;  /* 0x0000000503a97221 */ /* 0x008fe20000010000 */
[----:B------:R-:W-:Y:S01]  /*a030*/  LEA.HI R3, R9, R10, RZ, 0x3 ;  /* 0x0000000a09037211 */ /* 0x000fe200078f18ff */
[----:B----45:R-:W-:-:S03]  /*a040*/  FADD.FTZ R171, R0, R6 ;  /* 0x0000000600ab7221 */ /* 0x030fc60000010000 */
[----:B------:R-:W-:Y:S01]  /*a050*/  LOP3.LUT R2, R3, 0xfffffff8, RZ, 0xc0, !PT ;  /* 0xfffffff803027812 */ /* 0x000fe200078ec0ff */
[----:B------:R-:W-:Y:S01]  /*a060*/  VIADD R0, R54, 0x10 ;  /* 0x0000001036007836 */ /* 0x000fe20000000000 */
[----:B------:R-:W-:-:S03]  /*a070*/  LOP3.LUT R3, R8, 0x3ffffffc, RZ, 0xc0, !PT ;  /* 0x3ffffffc08037812 */ /* 0x000fc600078ec0ff */
[----:B------:R-:W-:Y:S01]  /*a080*/  IMAD.IADD R2, R10, 0x1, -R2 ;  /* 0x000000010a027824 */ /* 0x000fe200078e0a02 */
[----:B------:R-:W-:Y:S01]  /*a090*/  ISETP.GE.AND P0, PT, R0, UR5, PT ;  /* 0x0000000500007c0c */ /* 0x000fe2000bf06270 */
[----:B------:R-:W-:Y:S01]  /*a0a0*/  IMAD.MOV.U32 R0, RZ, RZ, 0x3f800000 ;  /* 0x3f800000ff007424 */ /* 0x000fe200078e00ff */
[----:B------:R-:W-:Y:S02]  /*a0b0*/  IADD3 R5, -R3, R11, RZ ;  /* 0x0000000b03057210 */ /* 0x000fe40007ffe1ff */
[C---:B------:R-:W-:Y:S02]  /*a0c0*/  SHF.L.U32 R3, R2.reuse, 0x6, RZ ;  /* 0x0000000602037819 */ /* 0x040fe400000006ff */
[----:B------:R-:W-:Y:S01]  /*a0d0*/  R2P PR, R2, 0x6 ;  /* 0x0000000602007804 */ /* 0x000fe20000000000 */
[----:B------:R-:W1:Y:S01]  /*a0e0*/  @P3 MUFU.RCP R0, R55 ;  /* 0x0000003700003308 */ /* 0x000e620000001000 */
[----:B------:R-:W-:Y:S01]  /*a0f0*/  FSETP.NE.FTZ.AND P5, PT, R169, RZ, PT ;  /* 0x000000ffa900720b */ /* 0x000fe20003fb5000 */
[----:B------:R-:W-:Y:S01]  /*a100*/  IMAD R5, R165, 0x200, R5 ;  /* 0x00000200a5057824 */ /* 0x000fe200078e0205 */
[----:B------:R-:W-:-:S02]  /*a110*/  LOP3.LUT R4, R3, 0x1c0, RZ, 0xc0, !PT ;  /* 0x000001c003047812 */ /* 0x000fc400078ec0ff */
[----:B------:R-:W-:Y:S02]  /*a120*/  LOP3.LUT R3, R2, 0x1, RZ, 0xc0, !PT ;  /* 0x0000000102037812 */ /* 0x000fe400078ec0ff */
[----:B------:R-:W-:Y:S02]  /*a130*/  SEL R204, R204, 0xffffffe0, !P1 ;  /* 0xffffffe0cccc7807 */ /* 0x000fe40004800000 */
[----:B------:R-:W-:Y:S02]  /*a140*/  ISETP.NE.U32.AND P6, PT, R3, 0x1, PT ;  /* 0x000000010300780c */ /* 0x000fe40003fc5070 */
[----:B------:R-:W-:Y:S02]  /*a150*/  MOV R3, 0x3f800000 ;  /* 0x3f80000000037802 */ /* 0x000fe40000000f00 */
[----:B------:R-:W-:Y:S02]  /*a160*/  PLOP3.LUT P1, PT, PT, PT, UP0, 0x80, 0x0 ;  /* 0x000000000000781c */ /* 0x000fe40003f2f008 */
[----:B------:R-:W-:Y:S01]  /*a170*/  LEA.HI R2, R4, R4, RZ, 0x1d ;  /* 0x0000000404027211 */ /* 0x000fe200078fe8ff */
[----:B------:R-:W-:Y:S01]  /*a180*/  IMAD.MOV.U32 R4, RZ, RZ, 0x40 ;  /* 0x00000040ff047424 */ /* 0x000fe200078e00ff */
[----:B------:R2:W3:Y:S01]  /*a190*/  @P5 MUFU.RCP R3, R169 ;  /* 0x000000a900035308 */ /* 0x0004e20000001000 */
[C---:B-1----:R-:W-:Y:S01]  /*a1a0*/  FMUL.FTZ R10, R0.reuse, R69 ;  /* 0x00000045000a7220 */ /* 0x042fe20000410000 */
[----:B------:R-:W-:Y:S01]  /*a1b0*/  LEA R2, R5, R2, 0x1 ;  /* 0x0000000205027211 */ /* 0x000fe200078e08ff */
[C---:B------:R-:W-:Y:S01]  /*a1c0*/  FMUL.FTZ R176, R0.reuse, R176 ;  /* 0x000000b000b07220 */ /* 0x040fe20000410000 */
[----:B------:R-:W-:Y:S01]  /*a1d0*/  PLOP3.LUT P4, PT, PT, PT, PT, 0x8, 0x0 ;  /* 0x000000000000781c */ /* 0x000fe20003f8e170 */
[----:B------:R-:W-:Y:S01]  /*a1e0*/  FMUL.FTZ R5, R0, R177 ;  /* 0x000000b100057220 */ /* 0x000fe20000410000 */
[----:B------:R-:W-:Y:S01]  /*a1f0*/  LEA R25, R2, UR8, 0x1 ;  /* 0x0000000802197c11 */ /* 0x000fe2000f8e08ff */
[C---:B------:R-:W-:Y:S01]  /*a200*/  FMUL.FTZ R180, R0.reuse, R180 ;  /* 0x000000b400b47220 */ /* 0x040fe20000410000 */
        /* <DEDUP_REMOVED lines=9> */
[----:B------:R-:W-:Y:S01]  /*a2a0*/  FMUL.FTZ R46, R0, R101 ;  /* 0x00000065002e7220 */ /* 0x000fe20000410000 */
[----:B------:R-:W-:Y:S01]  /*a2b0*/  SEL R69, R4, 0xffffffc0, !P2 ;  /* 0xffffffc004457807 */ /* 0x000fe20005000000 */
[----:B--23--:R-:W-:Y:S06]  /*a2c0*/  @P1 BRA `(.L_x_10) ;  /* 0x00000000001c1947 */ /* 0x00cfec0003800000 */
[----:B------:R-:W1:Y:S01]  /*a2d0*/  S2UR UR8, SR_CTAID.Y ;  /* 0x00000000000879c3 */ /* 0x000e620000002600 */
[----:B------:R-:W-:Y:S01]  /*a2e0*/  ULDC.64 UR6, c[0x0][0x290] ;  /* 0x0000a40000067ab9 */ /* 0x000fe20000000a00 */
[----:B-1----:R-:W-:Y:S02]  /*a2f0*/  USHF.R.S32.HI UR4, URZ, 0x1f, UR8 ;  /* 0x0000001f3f047899 */ /* 0x002fe40008011408 */
[----:B------:R-:W-:Y:S02]  /*a300*/  UIMAD.WIDE.U32 UR10, UR8, UR6, URZ ;  /* 0x00000006080a72a5 */ /* 0x000fe4000f8e003f */
[----:B------:R-:W-:-:S04]  /*a310*/  UIMAD UR4, UR4, UR6, URZ ;  /* 0x00000006040472a4 */ /* 0x000fc8000f8e023f */
[----:B------:R-:W-:-:S04]  /*a320*/  UIMAD UR4, UR8, UR7, UR4 ;  /* 0x00000007080472a4 */ /* 0x000fc8000f8e0204 */
[----:B------:R-:W-:-:S12]  /*a330*/  UIADD3 UR4, UR11, UR4, URZ ;  /* 0x000000040b047290 */ /* 0x000fd8000fffe03f */
.L_x_10:
[----:B------:R-:W-:Y:S01]  /*a340*/  ULDC.U8 UR6, c[0x0][0x3d8] ;  /* 0x0000f60000067ab9 */ /* 0x000fe20000000000 */
[----:B------:R-:W-:Y:S01]  /*a350*/  ULDC.U8 UR8, c[0x0][0x3d9] ;  /* 0x0000f64000087ab9 */ /* 0x000fe20000000000 */
[----:B------:R-:W-:Y:S01]  /*a360*/  ISETP.NE.AND P1, PT, RZ, UR6, PT ;  /* 0x00000006ff007c0c */ /* 0x000fe2000bf25270 */
[C---:B------:R-:W-:Y:S01]  /*a370*/  FMUL.FTZ R112, R0.reuse, R112 ;  /* 0x0000007000707220 */ /* 0x040fe20000410000 */
[C---:B------:R-:W-:Y:S01]  /*a380*/  FMUL.FTZ R42, R0.reuse, R113 ;  /* 0x00000071002a7220 */ /* 0x040fe20000410000 */
[C---:B------:R-:W-:Y:S01]  /*a390*/  FMUL.FTZ R116, R0.reuse, R116 ;  /* 0x0000007400747220 */ /* 0x040fe20000410000 */
[----:B------:R-:W-:Y:S01]  /*a3a0*/  ISETP.NE.OR P2, PT, RZ, UR8, !P1 ;  /* 0x00000008ff007c0c */ /* 0x000fe2000cf45670 */
[C---:B------:R-:W-:Y:S01]  /*a3b0*/  FMUL.FTZ R38, R0.reuse, R117 ;  /* 0x0000007500267220 */ /* 0x040fe20000410000 */
[C---:B------:R-:W-:Y:S01]  /*a3c0*/  FMUL.FTZ R128, R0.reuse, R128 ;  /* 0x0000008000807220 */ /* 0x040fe20000410000 */
[C---:B------:R-:W-:Y:S01]  /*a3d0*/  FMUL.FTZ R34, R0.reuse, R129 ;  /* 0x0000008100227220 */ /* 0x040fe20000410000 */
[C---:B------:R-:W-:Y:S01]  /*a3e0*/  FMUL.FTZ R132, R0.reuse, R132 ;  /* 0x0000008400847220 */ /* 0x040fe20000410000 */
[C---:B------:R-:W-:Y:S01]  /*a3f0*/  FMUL.FTZ R30, R0.reuse, R133 ;  /* 0x00000085001e7220 */ /* 0x040fe20000410000 */
[C---:B------:R-:W-:Y:S01]  /*a400*/  FMUL.FTZ R140, R0.reuse, R140 ;  /* 0x0000008c008c7220 */ /* 0x040fe20000410000 */
[----:B------:R-:W-:Y:S01]  /*a410*/  FMUL.FTZ R141, R0, R141 ;  /* 0x0000008d008d7220 */ /* 0x000fe20000410000 */
[----:B------:R-:W-:-:S05]  /*a420*/  CS2R R80, SRZ ;  /* 0x0000000000507805 */ /* 0x000fca000001ff00 */
[----:B------:R-:W-:Y:S05]  /*a430*/  @P2 BRA `(.L_x_11) ;  /* 0x0000000000202947 */ /* 0x000fea0003800000 */
[----:B------:R-:W1:Y:S01]  /*a440*/  S2UR UR6, SR_CTAID.Y ;  /* 0x00000000000679c3 */ /* 0x000e620000002600 */
[----:B------:R-:W-:Y:S01]  /*a450*/  ULDC UR7, c[0x0][0x2c4] ;  /* 0x0000b10000077ab9 */ /* 0x000fe20000000800 */
[----:B------:R-:W-:Y:S01]  /*a460*/  PLOP3.LUT P4, PT, PT, PT, PT, 0x80, 0x0 ;  /* 0x000000000000781c */ /* 0x000fe20003f8f070 */
[----:B-1----:R-:W-:-:S04]  /*a470*/  UIMAD UR6, UR6, UR7, URZ ;  /* 0x00000007060672a4 */ /* 0x002fc8000f8e023f */
[----:B------:R-:W-:-:S04]  /*a480*/  USEL UR14, UR6, UR14, !UP0 ;  /* 0x0000000e060e7287 */ /* 0x000fc8000c000000 */
[----:B------:R-:W-:Y:S02]  /*a490*/  USHF.R.S32.HI UR6, URZ, 0x1f, UR14 ;  /* 0x0000001f3f067899 */ /* 0x000fe4000801140e */
[----:B------:R-:W-:-:S04]  /*a4a0*/  IMAD.U32 R80, RZ, RZ, UR14 ;  /* 0x0000000eff507e24 */ /* 0x000fc8000f8e00ff */
[----:B------:R-:W-:-:S07]  /*a4b0*/  MOV R81, UR6 ;  /* 0x0000000600517c02 */ /* 0x000fce0008000f00 */
.L_x_11:
[----:B------:R-:W-:Y:S01]  /*a4c0*/  ISETP.NE.AND P2, PT, RZ, UR8, PT ;  /* 0x00000008ff007c0c */ /* 0x000fe2000bf45270 */
[C---:B------:R-:W-:Y:S01]  /*a4d0*/  FMUL.FTZ R144, R0.reuse, R144 ;  /* 0x0000009000907220 */ /* 0x040fe20000410000 */
[C---:B------:R-:W-:Y:S01]  /*a4e0*/  IADD3 R22, R25.reuse, -0x10, RZ ;  /* 0xfffffff019167810 */ /* 0x040fe20007ffe0ff */
[C---:B------:R-:W-:Y:S01]  /*a4f0*/  FMUL.FTZ R51, R0.reuse, R145 ;  /* 0x0000009100337220 */ /* 0x040fe20000410000 */
[----:B------:R-:W-:Y:S01]  /*a500*/  @P6 IADD3 R22, R25, 0x10, RZ ;  /* 0x0000001019166810 */ /* 0x000fe20007ffe0ff */
[C---:B------:R-:W-:Y:S01]  /*a510*/  FMUL.FTZ R152, R0.reuse, R152 ;  /* 0x0000009800987220 */ /* 0x040fe20000410000 */
[----:B------:R-:W-:Y:S01]  /*a520*/  PLOP3.LUT P6, PT, PT, PT, PT, 0x8, 0x0 ;  /* 0x000000000000781c */ /* 0x000fe20003fce170 */
[C---:B------:R-:W-:Y:S01]  /*a530*/  FMUL.FTZ R49, R0.reuse, R153 ;  /* 0x0000009900317220 */ /* 0x040fe20000410000 */
[C---:B------:R-:W-:Y:S01]  /*a540*/  FMUL.FTZ R196, R0.reuse, R196 ;  /* 0x000000c400c47220 */ /* 0x040fe20000410000 */
[C---:B------:R-:W-:Y:S01]  /*a550*/  FMUL.FTZ R61, R0.reuse, R197 ;  /* 0x000000c5003d7220 */ /* 0x040fe20000410000 */
[C---:B------:R-:W-:Y:S01]  /*a560*/  FMUL.FTZ R200, R0.reuse, R200 ;  /* 0x000000c800c87220 */ /* 0x040fe20000410000 */
[----:B------:R-:W-:Y:S01]  /*a570*/  FMUL.FTZ R59, R0, R201 ;  /* 0x000000c9003b7220 */ /* 0x000fe20000410000 */
[----:B------:R-:W-:Y:S01]  /*a580*/  MOV R0, 0x3f800000 ;  /* 0x3f80000000007802 */ /* 0x000fe20000000f00 */
[----:B------:R-:W1:Y:S01]  /*a590*/  @!P2 LDC R84, c[0x0][0x2c4] ;  /* 0x0000b100ff54ab82 */ /* 0x000e620000000800 */
[----:B------:R-:W-:Y:S01]  /*a5a0*/  @!P2 PLOP3.LUT P6, PT, P1, PT, PT, 0x80, 0x0 ;  /* 0x000000000000a81c */ /* 0x000fe20000fcf070 */
[C---:B------:R-:W-:Y:S01]  /*a5b0*/  FMUL.FTZ R178, R3.reuse, R178 ;  /* 0x000000b203b27220 */ /* 0x040fe20000410000 */
[----:B------:R-:W-:Y:S01]  /*a5c0*/  FSETP.NE.FTZ.AND P1, PT, R170, RZ, PT ;  /* 0x000000ffaa00720b */ /* 0x000fe20003f35000 */
[C---:B------:R-:W-:Y:S01]  /*a5d0*/  FMUL.FTZ R4, R3.reuse, R179 ;  /* 0x000000b303047220 */ /* 0x040fe20000410000 */
[----:B------:R-:W-:Y:S01]  /*a5e0*/  MOV R2, 0x3f800000 ;  /* 0x3f80000000027802 */ /* 0x000fe20000000f00 */
        /* <DEDUP_REMOVED lines=10> */
[----:B------:R-:W2:Y:S01]  /*a690*/  @P1 MUFU.RCP R2, R170 ;  /* 0x000000aa00021308 */ /* 0x000ea20000001000 */
[C---:B------:R-:W-:Y:S01]  /*a6a0*/  FMUL.FTZ R102, R3.reuse, R102 ;  /* 0x0000006603667220 */ /* 0x040fe20000410000 */
[C---:B------:R-:W-:Y:S01]  /*a6b0*/  FMUL.FTZ R45, R3.reuse, R103 ;  /* 0x00000067032d7220 */ /* 0x040fe20000410000 */
[C---:B------:R-:W-:Y:S01]  /*a6c0*/  FMUL.FTZ R114, R3.reuse, R114 ;  /* 0x0000007203727220 */ /* 0x040fe20000410000 */
[C---:B------:R-:W-:Y:S01]  /*a6d0*/  FMUL.FTZ R41, R3.reuse, R115 ;  /* 0x0000007303297220 */ /* 0x040fe20000410000 */
[C---:B------:R-:W-:Y:S01]  /*a6e0*/  FMUL.FTZ R118, R3.reuse, R118 ;  /* 0x0000007603767220 */ /* 0x040fe20000410000 */
[C---:B------:R-:W-:Y:S01]  /*a6f0*/  FMUL.FTZ R37, R3.reuse, R119 ;  /* 0x0000007703257220 */ /* 0x040fe20000410000 */
[----:B------:R-:W-:Y:S01]  /*a700*/  FMUL.FTZ R130, R3, R130 ;  /* 0x0000008203827220 */ /* 0x000fe20000410000 */
[----:B-1----:R-:W1:Y:S01]  /*a710*/  @P6 LDC R84, c[0x0][0x2e4] ;  /* 0x0000b900ff546b82 */ /* 0x002e620000000800 */
[----:B------:R-:W-:Y:S01]  /*a720*/  FSETP.NE.FTZ.AND P6, PT, R171, RZ, PT ;  /* 0x000000ffab00720b */ /* 0x000fe20003fd5000 */
        /* <DEDUP_REMOVED lines=12> */
[----:B------:R-:W3:Y:S01]  /*a7f0*/  @P6 MUFU.RCP R0, R171 ;  /* 0x000000ab00006308 */ /* 0x000ee20000001000 */
[----:B------:R-:W-:Y:S01]  /*a800*/  FMUL.FTZ R58, R3, R203 ;  /* 0x000000cb033a7220 */ /* 0x000fe20000410000 */
[C---:B--2---:R-:W-:Y:S01]  /*a810*/  FMUL.FTZ R172, R2.reuse, R172 ;  /* 0x000000ac02ac7220 */ /* 0x044fe20000410000 */
        /* <DEDUP_REMOVED lines=14> */
[C---:B---3--:R-:W-:Y:S01]  /*a900*/  FMUL.FTZ R175, R0.reuse, R175 ;  /* 0x000000af00af7220 */ /* 0x048fe20000410000 */
[----:B------:R-:W-:Y:S01]  /*a910*/  FMUL.FTZ R13, R0, R174 ;  /* 0x000000ae000d7220 */ /* 0x000fe20000410000 */
        /* <DEDUP_REMOVED lines=47> */
[----:B------:R-:W-:Y:S01]  /*ac10*/  F2FP.F16.F32.PACK_AB R5, R5, R176 ;  /* 0x000000b00505723e */ /* 0x000fe200000000ff */
[----:B------:R-:W2:Y:S01]  /*ac20*/  S2UR UR6, SR_CTAID.X ;  /* 0x00000000000679c3 */ /* 0x000ea20000002500 */
[----:B------:R-:W-:Y:S01]  /*ac30*/  F2FP.F16.F32.PACK_AB R4, R4, R178 ;  /* 0x000000b20404723e */ /* 0x000fe200000000ff */
[----:B------:R-:W-:Y:S01]  /*ac40*/  BSSY B0, `(.L_x_12) ;  /* 0x00000f1000007945 */ /* 0x000fe20003800000 */
[----:B------:R-:W-:Y:S01]  /*ac50*/  F2FP.F16.F32.PACK_AB R2, R181, R180 ;  /* 0x000000b4b502723e */ /* 0x000fe200000000ff */
[----:B------:R3:W-:Y:S01]  /*ac60*/  STS [R25], R5 ;  /* 0x0000000519007388 */ /* 0x0007e20000000800 */
[----:B------:R-:W-:-:S02]  /*ac70*/  F2FP.F16.F32.PACK_AB R0, R183, R182 ;  /* 0x000000b6b700723e */ /* 0x000fc400000000ff */
[----:B------:R-:W-:Y:S01]  /*ac80*/  F2FP.F16.F32.PACK_AB R13, R175, R13 ;  /* 0x0000000daf0d723e */ /* 0x000fe200000000ff */
[----:B------:R-:W-:Y:S01]  /*ac90*/  STS [R25+0x400], R4 ;  /* 0x0004000419007388 */ /* 0x000fe20000000800 */
[----:B------:R-:W-:Y:S02]  /*aca0*/  F2FP.F16.F32.PACK_AB R3, R3, R172 ;  /* 0x000000ac0303723e */ /* 0x000fe400000000ff */
[----:B------:R-:W-:Y:S01]  /*acb0*/  F2FP.F16.F32.PACK_AB R12, R12, R184 ;  /* 0x000000b80c0c723e */ /* 0x000fe200000000ff */
[----:B------:R-:W-:Y:S01]  /*acc0*/  STS [R22], R2 ;  /* 0x0000000216007388 */ /* 0x000fe20000000800 */
[----:B------:R-:W-:Y:S02]  /*acd0*/  F2FP.F16.F32.PACK_AB R11, R187, R11 ;  /* 0x0000000bbb0b723e */ /* 0x000fe400000000ff */
[----:B------:R-:W-:Y:S01]  /*ace0*/  F2FP.F16.F32.PACK_AB R10, R10, R7 ;  /* 0x000000070a0a723e */ /* 0x000fe200000000ff */
[----:B------:R4:W-:Y:S01]  /*acf0*/  STS [R22+0x400], R0 ;  /* 0x0004000016007388 */ /* 0x0009e20000000800 */
[----:B------:R-:W-:-:S02]  /*ad00*/  F2FP.F16.F32.PACK_AB R9, R9, R70 ;  /* 0x000000460909723e */ /* 0x000fc400000000ff */
[----:B------:R-:W-:Y:S01]  /*ad10*/  F2FP.F16.F32.PACK_AB R7, R16, R19 ;  /* 0x000000131007723e */ /* 0x000fe200000000ff */
[----:B------:R5:W-:Y:S01]  /*ad20*/  STS [R25+0x2400], R13 ;  /* 0x0024000d19007388 */ /* 0x000be20000000800 */
[----:B------:R-:W-:Y:S02]  /*ad30*/  F2FP.F16.F32.PACK_AB R6, R6, R82 ;  /* 0x000000520606723e */ /* 0x000fe400000000ff */
[----:B------:R-:W-:Y:S01]  /*ad40*/  F2FP.F16.F32.PACK_AB R8, R8, R72 ;  /* 0x000000480808723e */ /* 0x000fe200000000ff */
[----:B------:R1:W-:Y:S01]  /*ad50*/  STS [R25+0x2000], R3 ;  /* 0x0020000319007388 */ /* 0x0003e20000000800 */
[----:B------:R-:W-:Y:S02]  /*ad60*/  F2FP.F16.F32.PACK_AB R14, R75, R14 ;  /* 0x0000000e4b0e723e */ /* 0x000fe400000000ff */
[----:B------:R-:W-:Y:S01]  /*ad70*/  F2FP.F16.F32.PACK_AB R21, R21, R76 ;  /* 0x0000004c1515723e */ /* 0x000fe200000000ff */
[----:B------:R-:W-:Y:S01]  /*ad80*/  STS [R22+0x2000], R12 ;  /* 0x0020000c16007388 */ /* 0x000fe20000000800 */
[----:B------:R-:W-:-:S02]  /*ad90*/  F2FP.F16.F32.PACK_AB R20, R79, R20 ;  /* 0x000000144f14723e */ /* 0x000fc400000000ff */
[----:B------:R-:W-:Y:S01]  /*ada0*/  F2FP.F16.F32.PACK_AB R19, R85, R26 ;  /* 0x0000001a5513723e */ /* 0x000fe200000000ff */
[----:B------:R2:W-:Y:S01]  /*adb0*/  STS [R22+0x2400], R11 ;  /* 0x0024000b16007388 */ /* 0x0005e20000000800 */
[----:B------:R-:W-:Y:S02]  /*adc0*/  F2FP.F16.F32.PACK_AB R18, R18, R86 ;  /* 0x000000561212723e */ /* 0x000fe400000000ff */
[----:B------:R-:W-:Y:S02]  /*add0*/  F2FP.F16.F32.PACK_AB R16, R97, R96 ;  /* 0x000000606110723e */ /* 0x000fe400000000ff */
[----:B------:R-:W-:Y:S02]  /*ade0*/  F2FP.F16.F32.PACK_AB R15, R15, R98 ;  /* 0x000000620f0f723e */ /* 0x000fe400000000ff */
[----:B---3--:R-:W-:Y:S02]  /*adf0*/  IADD3 R5, R69, R22, RZ ;  /* 0x0000001645057210 */ /* 0x008fe40007ffe0ff */
[----:B----4-:R-:W-:-:S02]  /*ae00*/  IADD3 R0, R25, R204, RZ ;  /* 0x000000cc19007210 */ /* 0x010fc40007ffe0ff */
[----:B------:R-:W-:Y:S02]  /*ae10*/  F2FP.F16.F32.PACK_AB R17, R17, R88 ;  /* 0x000000581111723e */ /* 0x000fe400000000ff */
[----:B-----5:R-:W-:Y:S01]  /*ae20*/  IADD3 R13, R204, R22, RZ ;  /* 0x00000016cc0d7210 */ /* 0x020fe20007ffe0ff */
[----:B------:R3:W-:Y:S01]  /*ae30*/  STS [R0], R10 ;  /* 0x0000000a00007388 */ /* 0x0007e20000000800 */
[----:B------:R-:W-:Y:S02]  /*ae40*/  F2FP.F16.F32.PACK_AB R23, R91, R23 ;  /* 0x000000175b17723e */ /* 0x000fe400000000ff */
[----:B-1----:R-:W-:Y:S01]  /*ae50*/  IADD3 R3, R25, R69, RZ ;  /* 0x0000004519037210 */ /* 0x002fe20007ffe0ff */
[----:B------:R1:W-:Y:S01]  /*ae60*/  STS [R0+0x400], R9 ;  /* 0x0004000900007388 */ /* 0x0003e20000000800 */
[----:B------:R-:W-:Y:S02]  /*ae70*/  F2FP.F16.F32.PACK_AB R48, R48, R92 ;  /* 0x0000005c3030723e */ /* 0x000fe400000000ff */
[----:B------:R-:W-:Y:S01]  /*ae80*/  F2FP.F16.F32.PACK_AB R47, R95, R47 ;  /* 0x0000002f5f2f723e */ /* 0x000fe200000000ff */
[----:B------:R-:W-:Y:S01]  /*ae90*/  STS [R13], R7 ;  /* 0x000000070d007388 */ /* 0x000fe20000000800 */
[----:B------:R-:W-:-:S02]  /*aea0*/  F2FP.F16.F32.PACK_AB R46, R46, R100 ;  /* 0x000000642e2e723e */ /* 0x000fc400000000ff */
[----:B------:R-:W-:Y:S01]  /*aeb0*/  F2FP.F16.F32.PACK_AB R45, R45, R102 ;  /* 0x000000662d2d723e */ /* 0x000fe200000000ff */
[----:B------:R4:W-:Y:S01]  /*aec0*/  STS [R13+0x400], R6 ;  /* 0x000400060d007388 */ /* 0x0009e20000000800 */
[-C--:B------:R-:W-:Y:S01]  /*aed0*/  IADD3 R2, R0, R69.reuse, RZ ;  /* 0x0000004500027210 */ /* 0x080fe20007ffe0ff */
[----:B--2---:R-:W2:Y:S01]  /*aee0*/  @!P2 LDC R11, c[0x0][0x270] ;  /* 0x00009c00ff0bab82 */ /* 0x004ea20000000800 */
[----:B------:R-:W-:Y:S01]  /*aef0*/  F2FP.F16.F32.PACK_AB R42, R42, R112 ;  /* 0x000000702a2a723e */ /* 0x000fe200000000ff */
[----:B------:R5:W-:Y:S01]  /*af00*/  STS [R0+0x2000], R8 ;  /* 0x0020000800007388 */ /* 0x000be20000000800 */
[----:B------:R-:W-:Y:S02]  /*af10*/  F2FP.F16.F32.PACK_AB R41, R41, R114 ;  /* 0x000000722929723e */ /* 0x000fe400000000ff */
[----:B------:R-:W-:Y:S01]  /*af20*/  IADD3 R4, R13, R69, RZ ;  /* 0x000000450d047210 */ /* 0x000fe20007ffe0ff */
[----:B------:R-:W-:Y:S01]  /*af30*/  STS [R0+0x2400], R14 ;  /* 0x0024000e00007388 */ /* 0x000fe20000000800 */
[----:B------:R-:W-:-:S02]  /*af40*/  F2FP.F16.F32.PACK_AB R44, R44, R104 ;  /* 0x000000682c2c723e */ /* 0x000fc400000000ff */
[----:B------:R-:W-:Y:S01]  /*af50*/  F2FP.F16.F32.PACK_AB R43, R107, R43 ;  /* 0x0000002b6b2b723e */ /* 0x000fe200000000ff */
[----:B------:R-:W-:Y:S01]  /*af60*/  STS [R13+0x2000], R21 ;  /* 0x002000150d007388 */ /* 0x000fe20000000800 */
[----:B------:R-:W-:Y:S01]  /*af70*/  F2FP.F16.F32.PACK_AB R40, R40, R108 ;  /* 0x0000006c2828723e */ /* 0x000fe200000000ff */
[----:B---3--:R-:W3:Y:S01]  /*af80*/  @P3 LDC R10, c[0x0][0x2e8] ;  /* 0x0000ba00ff0a3b82 */ /* 0x008ee20000000800 */
[----:B------:R-:W-:Y:S01]  /*af90*/  F2FP.F16.F32.PACK_AB R39, R111, R39 ;  /* 0x000000276f27723e */ /* 0x000fe200000000ff */
[----:B------:R-:W-:Y:S01]  /*afa0*/  STS [R13+0x2400], R20 ;  /* 0x002400140d007388 */ /* 0x000fe20000000800 */
[----:B------:R-:W-:Y:S01]  /*afb0*/  F2FP.F16.F32.PACK_AB R38, R38, R116 ;  /* 0x000000742626723e */ /* 0x000fe200000000ff */
[----:B-1----:R-:W1:Y:S01]  /*afc0*/  @P3 MUFU.LG2 R9, R55 ;  /* 0x0000003700093308 */ /* 0x002e620000000c00 */
[----:B------:R-:W-:Y:S01]  /*afd0*/  F2FP.F16.F32.PACK_AB R37, R37, R118 ;  /* 0x000000762525723e */ /* 0x000fe200000000ff */
[----:B------:R-:W-:Y:S01]  /*afe0*/  STS [R3], R19 ;  /* 0x0000001303007388 */ /* 0x000fe20000000800 */
[----:B------:R-:W-:-:S02]  /*aff0*/  F2FP.F16.F32.PACK_AB R34, R34, R128 ;  /* 0x000000802222723e */ /* 0x000fc400000000ff */
[----:B------:R-:W-:Y:S01]  /*b000*/  F2FP.F16.F32.PACK_AB R33, R33, R130 ;  /* 0x000000822121723e */ /* 0x000fe200000000ff */
[----:B------:R1:W-:Y:S01]  /*b010*/  STS [R3+0x400], R18 ;  /* 0x0004001203007388 */ /* 0x0003e20000000800 */
[----:B------:R-:W-:Y:S01]  /*b020*/  F2FP.F16.F32.PACK_AB R36, R36, R120 ;  /* 0x000000782424723e */ /* 0x000fe200000000ff */
[----:B----4-:R-:W4:Y:S01]  /*b030*/  @P2 LDC.64 R6, c[0x0][0x2c0] ;  /* 0x0000b000ff062b82 */ /* 0x010f220000000a00 */
[----:B------:R-:W-:Y:S01]  /*b040*/  F2FP.F16.F32.PACK_AB R35, R123, R35 ;  /* 0x000000237b23723e */ /* 0x000fe200000000ff */
[----:B------:R2:W-:Y:S01]  /*b050*/  STS [R5], R16 ;  /* 0x0000001005007388 */ /* 0x0005e20000000800 */
[----:B------:R-:W-:Y:S02]  /*b060*/  F2FP.F16.F32.PACK_AB R32, R32, R124 ;  /* 0x0000007c2020723e */ /* 0x000fe400000000ff */
[----:B------:R-:W-:Y:S01]  /*b070*/  F2FP.F16.F32.PACK_AB R31, R127, R31 ;  /* 0x0000001f7f1f723e */ /* 0x000fe200000000ff */
[----:B------:R-:W-:Y:S01]  /*b080*/  STS [R5+0x400], R15 ;  /* 0x0004000f05007388 */ /* 0x000fe20000000800 */
[----:B------:R-:W-:Y:S01]  /*b090*/  F2FP.F16.F32.PACK_AB R30, R30, R132 ;  /* 0x000000841e1e723e */ /* 0x000fe200000000ff */
[----:B-----5:R-:W5:Y:S01]  /*b0a0*/  @P2 LDC R8, c[0x0][0x2c0] ;  /* 0x0000b000ff082b82 */ /* 0x020f620000000800 */
[----:B------:R-:W-:Y:S01]  /*b0b0*/  F2FP.F16.F32.PACK_AB R29, R29, R134 ;  /* 0x000000861d1d723e */ /* 0x000fe200000000ff */
[----:B------:R-:W-:Y:S01]  /*b0c0*/  STS [R3+0x2000], R17 ;  /* 0x0020001103007388 */ /* 0x000fe20000000800 */
[----:B------:R-:W-:-:S02]  /*b0d0*/  F2FP.F16.F32.PACK_AB R26, R141, R140 ;  /* 0x0000008c8d1a723e */ /* 0x000fc400000000ff */
[----:B------:R-:W-:Y:S01]  /*b0e0*/  F2FP.F16.F32.PACK_AB R24, R24, R142 ;  /* 0x0000008e1818723e */ /* 0x000fe200000000ff */
[----:B------:R-:W-:Y:S01]  /*b0f0*/  STS [R3+0x2400], R23 ;  /* 0x0024001703007388 */ /* 0x000fe20000000800 */
[----:B------:R-:W-:Y:S02]  /*b100*/  F2FP.F16.F32.PACK_AB R28, R28, R136 ;  /* 0x000000881c1c723e */ /* 0x000fe400000000ff */
[----:B------:R-:W-:Y:S01]  /*b110*/  F2FP.F16.F32.PACK_AB R27, R139, R27 ;  /* 0x0000001b8b1b723e */ /* 0x000fe200000000ff */
[----:B------:R-:W-:Y:S01]  /*b120*/  STS [R5+0x2000], R48 ;  /* 0x0020003005007388 */ /* 0x000fe20000000800 */
[----:B------:R-:W-:Y:S02]  /*b130*/  F2FP.F16.F32.PACK_AB R53, R53, R188 ;  /* 0x000000bc3535723e */ /* 0x000fe400000000ff */
[----:B------:R-:W-:Y:S01]  /*b140*/  F2FP.F16.F32.PACK_AB R52, R191, R52 ;  /* 0x00000034bf34723e */ /* 0x000fe200000000ff */
[----:B------:R-:W-:Y:S01]  /*b150*/  STS [R5+0x2400], R47 ;  /* 0x0024002f05007388 */ /* 0x000fe20000000800 */
[----:B------:R-:W-:-:S02]  /*b160*/  F2FP.F16.F32.PACK_AB R51, R51, R144 ;  /* 0x000000903333723e */ /* 0x000fc400000000ff */
[----:B------:R-:W-:Y:S01]  /*b170*/  F2FP.F16.F32.PACK_AB R50, R50, R146 ;  /* 0x000000923232723e */ /* 0x000fe200000000ff */
[----:B------:R-:W-:Y:S01]  /*b180*/  STS [R2], R46 ;  /* 0x0000002e02007388 */ /* 0x000fe20000000800 */
[----:B------:R-:W-:Y:S02]  /*b190*/  F2FP.F16.F32.PACK_AB R49, R49, R152 ;  /* 0x000000983131723e */ /* 0x000fe400000000ff */
[----:B------:R-:W-:Y:S01]  /*b1a0*/  F2FP.F16.F32.PACK_AB R56, R56, R154 ;  /* 0x0000009a3838723e */ /* 0x000fe200000000ff */
[----:B------:R-:W-:Y:S01]  /*b1b0*/  STS [R2+0x400], R45 ;  /* 0x0004002d02007388 */ /* 0x000fe20000000800 */
[----:B------:R-:W-:Y:S02]  /*b1c0*/  F2FP.F16.F32.PACK_AB R57, R57, R148 ;  /* 0x000000943939723e */ /* 0x000fe400000000ff */
[----:B------:R-:W-:Y:S01]  /*b1d0*/  F2FP.F16.F32.PACK_AB R64, R151, R64 ;  /* 0x000000409740723e */ /* 0x000fe200000000ff */
[----:B------:R-:W-:Y:S01]  /*b1e0*/  STS [R4], R42 ;  /* 0x0000002a04007388 */ /* 0x000fe20000000800 */
        /* <DEDUP_REMOVED lines=15> */
[----:B------:R-:W-:Y:S02]  /*b2e0*/  @!P2 MOV R8, 0x1 ;  /* 0x000000010008a802 */ /* 0x000fe40000000f00 */
[----:B-1----:R-:W-:Y:S01]  /*b2f0*/  MOV R18, 0x7f800000 ;  /* 0x7f80000000127802 */ /* 0x002fe20000000f00 */
[----:B------:R-:W-:Y:S01]  /*b300*/  STS [R25+0x4000], R38 ;  /* 0x0040002619007388 */ /* 0x000fe20000000800 */
[----:B------:R-:W-:-:S02]  /*b310*/  MOV R19, 0x7f800000 ;  /* 0x7f80000000137802 */ /* 0x000fc40000000f00 */
[----:B--2---:R-:W-:Y:S01]  /*b320*/  MOV R16, 0x7f800000 ;  /* 0x7f80000000107802 */ /* 0x004fe20000000f00 */
[----:B------:R-:W-:Y:S04]  /*b330*/  STS [R25+0x4400], R37 ;  /* 0x0044002519007388 */ /* 0x000fe80000000800 */
[----:B------:R-:W-:Y:S04]  /*b340*/  STS [R22+0x4000], R34 ;  /* 0x0040002216007388 */ /* 0x000fe80000000800 */
[----:B------:R-:W-:Y:S04]  /*b350*/  STS [R22+0x4400], R33 ;  /* 0x0044002116007388 */ /* 0x000fe80000000800 */
[----:B------:R-:W-:Y:S04]  /*b360*/  STS [R25+0x6000], R36 ;  /* 0x0060002419007388 */ /* 0x000fe80000000800 */
[----:B------:R-:W-:Y:S04]  /*b370*/  STS [R25+0x6400], R35 ;  /* 0x0064002319007388 */ /* 0x000fe80000000800 */
[----:B------:R-:W-:Y:S04]  /*b380*/  STS [R22+0x6000], R32 ;  /* 0x0060002016007388 */ /* 0x000fe80000000800 */
[----:B------:R1:W-:Y:S04]  /*b390*/  STS [R22+0x6400], R31 ;  /* 0x0064001f16007388 */ /* 0x0003e80000000800 */
[----:B------:R-:W-:Y:S04]  /*b3a0*/  STS [R0+0x4000], R30 ;  /* 0x0040001e00007388 */ /* 0x000fe80000000800 */
[----:B------:R-:W-:Y:S04]  /*b3b0*/  STS [R0+0x4400], R29 ;  /* 0x0044001d00007388 */ /* 0x000fe80000000800 */
[----:B------:R-:W-:Y:S04]  /*b3c0*/  STS [R13+0x4000], R26 ;  /* 0x0040001a0d007388 */ /* 0x000fe80000000800 */
[----:B------:R-:W-:Y:S04]  /*b3d0*/  STS [R13+0x4400], R24 ;  /* 0x004400180d007388 */ /* 0x000fe80000000800 */
[----:B------:R-:W-:Y:S04]  /*b3e0*/  STS [R0+0x6000], R28 ;  /* 0x0060001c00007388 */ /* 0x000fe80000000800 */
[----:B------:R2:W-:Y:S01]  /*b3f0*/  STS [R0+0x6400], R27 ;  /* 0x0064001b00007388 */ /* 0x0005e20000000800 */
[----:B-1----:R-:W-:-:S03]  /*b400*/  MOV R22, 0x7f800000 ;  /* 0x7f80000000167802 */ /* 0x002fc60000000f00 */
[----:B------:R-:W-:Y:S04]  /*b410*/  STS [R13+0x6000], R53 ;  /* 0x006000350d007388 */ /* 0x000fe80000000800 */
[----:B------:R-:W-:Y:S01]  /*b420*/  STS [R13+0x6400], R52 ;  /* 0x006400340d007388 */ /* 0x000fe20000000800 */
[----:B------:R-:W1:Y:S03]  /*b430*/  S2R R12, SR_CTAID.Y ;  /* 0x00000000000c7919 */ /* 0x000e660000002600 */
[----:B------:R-:W-:Y:S04]  /*b440*/  STS [R3+0x4000], R51 ;  /* 0x0040003303007388 */ /* 0x000fe80000000800 */
[----:B------:R-:W-:Y:S04]  /*b450*/  STS [R3+0x4400], R50 ;  /* 0x0044003203007388 */ /* 0x000fe80000000800 */
[----:B------:R-:W-:Y:S01]  /*b460*/  STS [R5+0x4000], R49 ;  /* 0x0040003105007388 */ /* 0x000fe20000000800 */
[----:B--2---:R-:W-:Y:S01]  /*b470*/  @P2 MOV R0, 0x1 ;  /* 0x0000000100002802 */ /* 0x004fe20000000f00 */
[----:B------:R-:W-:-:S02]  /*b480*/  @!P2 IMAD R0, R84, R11, RZ ;  /* 0x0000000b5400a224 */ /* 0x000fc400078e02ff */
[----:B------:R-:W-:Y:S01]  /*b490*/  STS [R5+0x4400], R56 ;  /* 0x0044003805007388 */ /* 0x000fe20000000800 */
[----:B------:R-:W2:Y:S03]  /*b4a0*/  @P1 LDC R11, c[0x0][0x2e8] ;  /* 0x0000ba00ff0b1b82 */ /* 0x000ea60000000800 */
[----:B------:R-:W-:Y:S04]  /*b4b0*/  STS [R3+0x6000], R57 ;  /* 0x0060003903007388 */ /* 0x000fe80000000800 */
[----:B------:R3:W-:Y:S04]  /*b4c0*/  STS [R3+0x6400], R64 ;  /* 0x0064004003007388 */ /* 0x0007e80000000800 */
[----:B------:R-:W-:Y:S04]  /*b4d0*/  STS [R5+0x6000], R63 ;  /* 0x0060003f05007388 */ /* 0x000fe80000000800 */
[----:B------:R4:W-:Y:S04]  /*b4e0*/  STS [R5+0x6400], R62 ;  /* 0x0064003e05007388 */ /* 0x0009e80000000800 */
[----:B------:R-:W-:Y:S04]  /*b4f0*/  STS [R2+0x4000], R61 ;  /* 0x0040003d02007388 */ /* 0x000fe80000000800 */
[----:B------:R-:W-:Y:S04]  /*b500*/  STS [R2+0x4400], R60 ;  /* 0x0044003c02007388 */ /* 0x000fe80000000800 */
[----:B------:R-:W-:Y:S04]  /*b510*/  STS [R4+0x4000], R59 ;  /* 0x0040003b04007388 */ /* 0x000fe80000000800 */
[----:B------:R-:W-:Y:S01]  /*b520*/  STS [R4+0x4400], R58 ;  /* 0x0044003a04007388 */ /* 0x000fe20000000800 */
[----:B---3--:R-:W-:-:S03]  /*b530*/  IADD3 R3, R54, 0x30, RZ ;  /* 0x0000003036037810 */ /* 0x008fc60007ffe0ff */
[----:B------:R-:W-:Y:S04]  /*b540*/  STS [R2+0x6000], R66 ;  /* 0x0060004202007388 */ /* 0x000fe80000000800 */
[----:B------:R3:W-:Y:S01]  /*b550*/  STS [R2+0x6400], R65 ;  /* 0x0064004102007388 */ /* 0x0007e20000000800 */
[----:B----4-:R-:W-:Y:S01]  /*b560*/  @P2 IMAD R5, R7, R6, RZ ;  /* 0x0000000607052224 */ /* 0x010fe200078e02ff */
[----:B------:R-:W-:Y:S01]  /*b570*/  @!P2 MOV R5, R84 ;  /* 0x000000540005a202 */ /* 0x000fe20000000f00 */
[----:B------:R-:W4:Y:S01]  /*b580*/  @P5 LDC R7, c[0x0][0x2e8] ;  /* 0x0000ba00ff075b82 */ /* 0x000f220000000800 */
[----:B------:R-:W-:Y:S01]  /*b590*/  STS [R4+0x6000], R67 ;  /* 0x0060004304007388 */ /* 0x000fe20000000800 */
[----:B------:R-:W2:Y:S03]  /*b5a0*/  @P1 MUFU.LG2 R6, R170 ;  /* 0x000000aa00061308 */ /* 0x000ea60000000c00 */
[----:B------:R5:W-:Y:S03]  /*b5b0*/  STS [R4+0x6400], R68 ;  /* 0x0064004404007388 */ /* 0x000be60000000800 */
[----:B------:R-:W-:Y:S06]  /*b5c0*/  BAR.SYNC.DEFER_BLOCKING 0x0 ;  /* 0x0000000000007b1d */ /* 0x000fec0000010000 */
[----:B------:R-:W4:Y:S01]  /*b5d0*/  S2R R23, SR_CTAID.Z ;  /* 0x0000000000177919 */ /* 0x000f220000002700 */
[----:B---3--:R-:W-:-:S02]  /*b5e0*/  @P3 FMUL.FTZ R2, R9, 0.69314718246459960938 ;  /* 0x3f31721809023820 */ /* 0x008fc40000410000 */
[----:B------:R-:W3:Y:S02]  /*b5f0*/  @P5 MUFU.LG2 R9, R169 ;  /* 0x000000a900095308 */ /* 0x000ee40000000c00 */
[----:B------:R-:W-:Y:S01]  /*b600*/  @P3 FFMA.FTZ R22, R168, R10, R2 ;  /* 0x0000000aa8163223 */ /* 0x000fe20000010002 */
[----:B-1----:R-:W-:Y:S01]  /*b610*/  IMAD R2, R12, R0, RZ ;  /* 0x000000000c027224 */ /* 0x002fe200078e02ff */
[C---:B------:R-:W-:Y:S01]  /*b620*/  IADD3 R0, R54.reuse, 0x40, RZ ;  /* 0x0000004036007810 */ /* 0x040fe20007ffe0ff */
[----:B------:R-:W1:Y:S01]  /*b630*/  @P6 LDC R12, c[0x0][0x2e8] ;  /* 0x0000ba00ff0c6b82 */ /* 0x000e620000000800 */
[----:B-----5:R-:W-:Y:S02]  /*b640*/  IADD3 R4, R54, 0x20, RZ ;  /* 0x0000002036047810 */ /* 0x020fe40007ffe0ff */
[----:B------:R-:W-:Y:S01]  /*b650*/  SEL R2, R2, RZ, !P4 ;  /* 0x000000ff02027207 */ /* 0x000fe20006000000 */
[----:B------:R1:W1:Y:S01]  /*b660*/  LDS.128 R28, [R246+0x3800] ;  /* 0x00380000f61c7984 */ /* 0x0002620000000c00 */
[----:B------:R-:W-:Y:S01]  /*b670*/  ISETP.GE.AND P2, PT, R0, UR5, PT ;  /* 0x0000000500007c0c */ /* 0x000fe2000bf46270 */
[----:B------:R-:W-:Y:S01]  /*b680*/  IMAD R0, R8, UR6, RZ ;  /* 0x0000000608007c24 */ /* 0x000fe2000f8e02ff */
[----:B------:R-:W-:Y:S01]  /*b690*/  ISETP.GE.AND P4, PT, R4, UR5, PT ;  /* 0x0000000504007c0c */ /* 0x000fe2000bf86270 */
[----:B------:R1:W1:Y:S01]  /*b6a0*/  LDS.128 R24, [R246+0x7800] ;  /* 0x00780000f6187984 */ /* 0x0002620000000c00 */
[----:B--2---:R-:W-:Y:S01]  /*b6b0*/  @P1 FMUL.FTZ R4, R6, 0.69314718246459960938 ;  /* 0x3f31721806041820 */ /* 0x004fe20000410000 */
[----:B------:R-:W-:Y:S01]  /*b6c0*/  LEA.HI R6, R207, R206, RZ, 0x5 ;  /* 0x000000cecf067211 */ /* 0x000fe200078f28ff */
[----:B------:R-:W2:Y:S01]  /*b6d0*/  @P6 MUFU.LG2 R10, R171 ;  /* 0x000000ab000a6308 */ /* 0x000ea20000000c00 */
[----:B------:R-:W-:Y:S01]  /*b6e0*/  ISETP.GE.AND P3, PT, R3, UR5, PT ;  /* 0x0000000503007c0c */ /* 0x000fe2000bf66270 */
[----:B---3--:R-:W-:Y:S01]  /*b6f0*/  @P5 FMUL.FTZ R3, R9, 0.69314718246459960938 ;  /* 0x3f31721809035820 */ /* 0x008fe20000410000 */
[----:B------:R-:W-:-:S03]  /*b700*/  @P1 FFMA.FTZ R18, R166, R11, R4 ;  /* 0x0000000ba6121223 */ /* 0x000fc60000010004 */
[----:B----4-:R-:W-:Y:S01]  /*b710*/  @P5 FFMA.FTZ R19, R167, R7, R3 ;  /* 0x00000007a7135223 */ /* 0x010fe20000010003 */
[----:B------:R-:W-:Y:S01]  /*b720*/  IMAD R2, R23, R5, R2 ;  /* 0x0000000517027224 */ /* 0x000fe200078e0202 */
[----:B------:R-:W-:Y:S02]  /*b730*/  SHF.L.U32 R5, R0, 0x7, RZ ;  /* 0x0000000700057819 */ /* 0x000fe400000006ff */
[----:B------:R-:W-:Y:S02]  /*b740*/  LOP3.LUT R0, R6, 0xffffffe0, RZ, 0xc0, !PT ;  /* 0xffffffe006007812 */ /* 0x000fe400078ec0ff */
[----:B------:R-:W-:Y:S02]  /*b750*/  SHF.R.S32.HI R4, RZ, 0x1f, R5 ;  /* 0x0000001fff047819 */ /* 0x000fe40000011405 */
[--C-:B------:R-:W-:Y:S02]  /*b760*/  IADD3 R5, P5, P1, R5, R80, R2.reuse ;  /* 0x0000005005057210 */ /* 0x100fe400079be002 */
[----:B------:R-:W-:-:S02]  /*b770*/  SHF.R.S32.HI R3, RZ, 0x1f, R2 ;  /* 0x0000001fff037819 */ /* 0x000fc40000011402 */
[----:B------:R-:W-:Y:S02]  /*b780*/  IADD3 R0, -R0, R206, RZ ;  /* 0x000000ce00007210 */ /* 0x000fe40007ffe1ff */
[----:B------:R-:W-:Y:S01]  /*b790*/  IADD3.X R4, R4, R81, R3, P5, P1 ;  /* 0x0000005104047210 */ /* 0x000fe20002fe2403 */
[----:B--2---:R-:W-:Y:S01]  /*b7a0*/  @P6 FMUL.FTZ R3, R10, 0.69314718246459960938 ;  /* 0x3f3172180a036820 */ /* 0x004fe20000410000 */
[----:B------:R-:W-:Y:S02]  /*b7b0*/  LOP3.LUT P5, RZ, R0, 0x3, RZ, 0xc0, !PT ;  /* 0x0000000300ff7812 */ /* 0x000fe400078ac0ff */
[----:B------:R-:W-:Y:S01]  /*b7c0*/  IADD3 R2, R54, 0x50, RZ ;  /* 0x0000005036027810 */ /* 0x000fe20007ffe0ff */
[----:B-1----:R-:W-:Y:S01]  /*b7d0*/  @P6 FFMA.FTZ R16, R164, R12, R3 ;  /* 0x0000000ca4106223 */ /* 0x002fe20000010003 */
[----:B------:R-:W-:Y:S02]  /*b7e0*/  LOP3.LUT R6, R205, 0xfffffff8, RZ, 0xc0, !PT ;  /* 0xfffffff8cd067812 */ /* 0x000fe400078ec0ff */
[----:B------:R-:W-:-:S02]  /*b7f0*/  ISETP.GE.AND P1, PT, R2, UR5, PT ;  /* 0x0000000502007c0c */ /* 0x000fc4000bf26270 */
[----:B------:R-:W-:-:S04]  /*b800*/  IADD3 R2, -R6, R206, RZ ;  /* 0x000000ce06027210 */ /* 0x000fc80007ffe1ff */
[----:B------:R-:W-:Y:S01]  /*b810*/  SHF.L.U32 R15, R2, 0x3, RZ ;  /* 0x00000003020f7819 */ /* 0x000fe200000006ff */
[----:B------:R-:W-:Y:S06]  /*b820*/  @P5 BRA `(.L_x_13) ;  /* 0x0000000000c85947 */ /* 0x000fec0003800000 */
[----:B------:R-:W-:Y:S02]  /*b830*/  SHF.R.S32.HI R2, RZ, 0x1f, R165 ;  /* 0x0000001fff027819 */ /* 0x000fe400000114a5 */
[----:B------:R-:W-:Y:S02]  /*b840*/  SHF.R.S32.HI R3, RZ, 0x1f, R0 ;  /* 0x0000001fff037819 */ /* 0x000fe40000011400 */
[----:B------:R-:W-:Y:S02]  /*b850*/  LEA.HI R2, R2, R165, RZ, 0x2 ;  /* 0x000000a502027211 */ /* 0x000fe400078f10ff */
[----:B------:R-:W-:Y:S02]  /*b860*/  LEA.HI R0, R3, R0, RZ, 0x2 ;  /* 0x0000000003007211 */ /* 0x000fe400078f10ff */
[----:B------:R-:W-:Y:S02]  /*b870*/  LOP3.LUT R2, R2, 0xffffffc, RZ, 0xc0, !PT ;  /* 0x0ffffffc02027812 */ /* 0x000fe400078ec0ff */
[----:B------:R-:W-:-:S02]  /*b880*/  SHF.R.S32.HI R0, RZ, 0x2, R0 ;  /* 0x00000002ff007819 */ /* 0x000fc40000011400 */
[----:B------:R-:W-:Y:S01]  /*b890*/  P2R R21, PR, RZ, 0x2 ;  /* 0x00000002ff157803 */ /* 0x000fe20000000000 */
[----:B------:R-:W-:Y:S01]  /*b8a0*/  IMAD.IADD R2, R165, 0x1, -R2 ;  /* 0x00000001a5027824 */ /* 0x000fe200078e0a02 */
[----:B------:R-:W-:Y:S02]  /*b8b0*/  P2R R20, PR, RZ, 0x1 ;  /* 0x00000001ff147803 */ /* 0x000fe40000000000 */
[----:B------:R-:W-:Y:S01]  /*b8c0*/  P2R R17, PR, RZ, 0x4 ;  /* 0x00000004ff117803 */ /* 0x000fe20000000000 */
[----:B------:R-:W-:-:S04]  /*b8d0*/  IMAD R2, R2, 0x10, R0 ;  /* 0x0000001002027824 */ /* 0x000fc800078e0200 */
[C---:B------:R-:W-:Y:S01]  /*b8e0*/  VIADD R0, R2.reuse, 0x8 ;  /* 0x0000000802007836 */ /* 0x040fe20000000000 */
[C---:B------:R-:W-:Y:S01]  /*b8f0*/  ISETP.GE.AND P1, PT, R2.reuse, UR5, PT ;  /* 0x0000000502007c0c */ /* 0x040fe2000bf26270 */
[----:B------:R-:W-:-:S03]  /*b900*/  VIADD R10, R2, 0x40 ;  /* 0x00000040020a7836 */ /* 0x000fc60000000000 */
[----:B------:R-:W-:Y:S02]  /*b910*/  ISETP.GE.AND P0, PT, R0, UR5, PT ;  /* 0x0000000500007c0c */ /* 0x000fe4000bf06270 */
[----:B------:R-:W-:-:S07]  /*b920*/  ISETP.GE.AND P2, PT, R10, UR5, PT ;  /* 0x000000050a007c0c */ /* 0x000fce000bf46270 */
[----:B------:R-:W-:-:S04]  /*b930*/  @!P1 IMAD R3, R2, R8, RZ ;  /* 0x0000000802039224 */ /* 0x000fc800078e02ff */
[----:B------:R-:W-:Y:S01]  /*b940*/  @!P0 IMAD R0, R0, R8, RZ ;  /* 0x0000000800008224 */ /* 0x000fe200078e02ff */
[----:B------:R-:W-:-:S04]  /*b950*/  @!P1 IADD3 R6, P5, R3, R5, RZ ;  /* 0x0000000503069210 */ /* 0x000fc80007fbe0ff */
[----:B------:R-:W-:Y:S02]  /*b960*/  @!P1 LEA.HI.X.SX32 R9, R3, R4, 0x1, P5 ;  /* 0x0000000403099211 */ /* 0x000fe400028f0eff */
[----:B------:R-:W-:-:S04]  /*b970*/  @!P0 IADD3 R7, P5, R0, R5, RZ ;  /* 0x0000000500078210 */ /* 0x000fc80007fbe0ff */
[----:B------:R-:W-:Y:S01]  /*b980*/  @!P0 LEA.HI.X.SX32 R13, R0, R4, 0x1, P5 ;  /* 0x00000004000d8211 */ /* 0x000fe200028f0eff */
[----:B------:R-:W-:-:S05]  /*b990*/  @!P2 IMAD R0, R10, R8, RZ ;  /* 0x000000080a00a224 */ /* 0x000fca00078e02ff */
[----:B------:R-:W-:-:S04]  /*b9a0*/  @!P2 IADD3 R12, P5, R0, R5, RZ ;  /* 0x00000005000ca210 */ /* 0x000fc80007fbe0ff */
[----:B------:R-:W-:Y:S01]  /*b9b0*/  @!P2 LEA.HI.X.SX32 R14, R0, R4, 0x1, P5 ;  /* 0x00000004000ea211 */ /* 0x000fe200028f0eff */
[----:B------:R-:W-:Y:S02]  /*b9c0*/  VIADD R0, R2, 0x48 ;  /* 0x0000004802007836 */ /* 0x000fe40000000000 */
[----:B------:R-:W1:Y:S03]  /*b9d0*/  @!P1 LDC.64 R2, c[0x0][0x2b0] ;  /* 0x0000ac00ff029b82 */ /* 0x000e660000000a00 */
[----:B------:R-:W-:-:S13]  /*b9e0*/  ISETP.GE.AND P6, PT, R0, UR5, PT ;  /* 0x0000000500007c0c */ /* 0x000fda000bfc6270 */
[----:B------:R-:W-:-:S05]  /*b9f0*/  @!P6 IMAD R0, R0, R8, RZ ;  /* 0x000000080000e224 */ /* 0x000fca00078e02ff */
[----:B------:R-:W-:-:S04]  /*ba00*/  @!P6 IADD3 R11, P5, R0, R5, RZ ;  /* 0x00000005000be210 */ /* 0x000fc80007fbe0ff */
[----:B------:R-:W-:Y:S02]  /*ba10*/  @!P6 LEA.HI.X.SX32 R0, R0, R4, 0x1, P5 ;  /* 0x000000040000e211 */ /* 0x000fe400028f0eff */
[----:B-1----:R-:W-:-:S04]  /*ba20*/  @!P1 LEA R8, P5, R6, R2, 0x2 ;  /* 0x0000000206089211 */ /* 0x002fc800078a10ff */
[----:B------:R-:W-:Y:S02]  /*ba30*/  @!P1 LEA.HI.X R9, R6, R3, R9, 0x2, P5 ;  /* 0x0000000306099211 */ /* 0x000fe400028f1409 */
[----:B------:R-:W1:Y:S03]  /*ba40*/  @!P0 LDC.64 R2, c[0x0][0x2b0] ;  /* 0x0000ac00ff028b82 */ /* 0x000e660000000a00 */
[----:B------:R2:W-:Y:S01]  /*ba50*/  @!P1 STG.E desc[UR16][R8.64], R22 ;  /* 0x0000001608009986 */ /* 0x0005e2000c101910 */
[----:B------:R-:W-:Y:S02]  /*ba60*/  ISETP.NE.AND P1, PT, R21, RZ, PT ;  /* 0x000000ff1500720c */ /* 0x000fe40003f25270 */
[----:B-1----:R-:W-:-:S04]  /*ba70*/  @!P0 LEA R6, P5, R7, R2, 0x2 ;  /* 0x0000000207068211 */ /* 0x002fc800078a10ff */
[----:B------:R-:W-:Y:S02]  /*ba80*/  @!P0 LEA.HI.X R7, R7, R3, R13, 0x2, P5 ;  /* 0x0000000307078211 */ /* 0x000fe400028f140d */
[----:B------:R-:W1:Y:S03]  /*ba90*/  @!P2 LDC.64 R2, c[0x0][0x2b0] ;  /* 0x0000ac00ff02ab82 */ /* 0x000e660000000a00 */
[----:B------:R2:W-:Y:S01]  /*baa0*/  @!P0 STG.E desc[UR16][R6.64], R19 ;  /* 0x0000001306008986 */ /* 0x0005e2000c101910 */
[----:B------:R-:W-:Y:S02]  /*bab0*/  ISETP.NE.AND P0, PT, R20, RZ, PT ;  /* 0x000000ff1400720c */ /* 0x000fe40003f05270 */
[----:B-1----:R-:W-:-:S04]  /*bac0*/  @!P2 LEA R4, P5, R12, R2, 0x2 ;  /* 0x000000020c04a211 */ /* 0x002fc800078a10ff */
[----:B------:R-:W-:Y:S02]  /*bad0*/  @!P2 LEA.HI.X R5, R12, R3, R14, 0x2, P5 ;  /* 0x000000030c05a211 */ /* 0x000fe400028f140e */
[----:B------:R-:W1:Y:S01]  /*bae0*/  @!P6 LDC.64 R2, c[0x0][0x2b0] ;  /* 0x0000ac00ff02eb82 */ /* 0x000e620000000a00 */
[----:B------:R-:W-:Y:S02]  /*baf0*/  ISETP.NE.AND P2, PT, R17, RZ, PT ;  /* 0x000000ff1100720c */ /* 0x000fe40003f45270 */
[----:B-1----:R-:W-:-:S04]  /*bb00*/  @!P6 LEA R2, P5, R11, R2, 0x2 ;  /* 0x000000020b02e211 */ /* 0x002fc800078a10ff */
[----:B------:R-:W-:Y:S02]  /*bb10*/  @!P6 LEA.HI.X R3, R11, R3, R0, 0x2, P5 ;  /* 0x000000030b03e211 */ /* 0x000fe400028f1400 */
[----:B------:R-:W-:-:S13]  /*bb20*/  ISETP.GE.AND P5, PT, R10, UR5, PT ;  /* 0x000000050a007c0c */ /* 0x000fda000bfa6270 */
[----:B------:R2:W-:Y:S04]  /*bb30*/  @!P5 STG.E desc[UR16][R4.64], R18 ;  /* 0x000000120400d986 */ /* 0x0005e8000c101910 */
[----:B------:R2:W-:Y:S02]  /*bb40*/  @!P6 STG.E desc[UR16][R2.64], R16 ;  /* 0x000000100200e986 */ /* 0x0005e4000c101910 */
.L_x_13:
[----:B------:R-:W-:Y:S05]  /*bb50*/  BSYNC B0 ;  /* 0x0000000000007941 */ /* 0x000fea0003800000 */
.L_x_12:
[----:B--2---:R-:W-:Y:S01]  /*bb60*/  SHF.R.S32.HI R3, RZ, 0x1f, R15 ;  /* 0x0000001fff037819 */ /* 0x004fe2000001140f */
[----:B------:R1:W2:Y:S01]  /*bb70*/  LDS.128 R8, [R246+0x4000] ;  /* 0x00400000f6087984 */ /* 0x0002a20000000c00 */
[----:B------:R-:W-:Y:S01]  /*bb80*/  IADD3 R2, P5, R15, UR10, RZ ;  /* 0x0000000a0f027c10 */ /* 0x000fe2000ffbe0ff */
[C---:B------:R-:W-:Y:S01]  /*bb90*/  VIADD R0, R54.reuse, 0x60 ;  /* 0x0000006036007836 */ /* 0x040fe20000000000 */
[----:B------:R-:W-:Y:S01]  /*bba0*/  SHF.R.S32.HI R4, RZ, 0x1f, R23 ;  /* 0x0000001fff047819 */ /* 0x000fe20000011417 */
[----:B------:R1:W3:Y:S01]  /*bbb0*/  LDS.128 R12, [R246] ;  /* 0x00000000f60c7984 */ /* 0x0002e20000000c00 */
[----:B------:R-:W-:Y:S01]  /*bbc0*/  IADD3.X R3, R3, UR4, RZ, P5, !PT ;  /* 0x0000000403037c10 */ /* 0x000fe2000affe4ff */
[----:B------:R-:W-:Y:S01]  /*bbd0*/  ULDC.64 UR6, c[0x0][0x2a0] ;  /* 0x0000a80000067ab9 */ /* 0x000fe20000000a00 */
[----:B------:R-:W-:Y:S01]  /*bbe0*/  ISETP.GE.AND P5, PT, R54, UR5, PT ;  /* 0x0000000536007c0c */ /* 0x000fe2000bfa6270 */
[----:B------:R-:W-:Y:S01]  /*bbf0*/  IMAD.U32 R6, RZ, RZ, UR15 ;  /* 0x0000000fff067e24 */ /* 0x000fe2000f8e00ff */
[----:B------:R-:W-:Y:S01]  /*bc00*/  ISETP.GE.AND P6, PT, R0, UR5, PT ;  /* 0x0000000500007c0c */ /* 0x000fe2000bfc6270 */
[----:B------:R-:W-:Y:S01]  /*bc10*/  IMAD R0, R4, UR6, RZ ;  /* 0x0000000604007c24 */ /* 0x000fe2000f8e02ff */
[----:B------:R-:W-:Y:S01]  /*bc20*/  SHF.R.S32.HI R55, RZ, 0x1f, R54 ;  /* 0x0000001fff377819 */ /* 0x000fe20000011436 */
[----:B------:R-:W-:Y:S01]  /*bc30*/  IMAD.WIDE.U32 R18, R23, UR6, R2 ;  /* 0x0000000617127c25 */ /* 0x000fe2000f8e0002 */
[----:B------:R-:W-:Y:S01]  /*bc40*/  BSSY B0, `(.L_x_14) ;  /* 0x0000011000007945 */ /* 0x000fe20003800000 */
[----:B------:R-:W-:-:S02]  /*bc50*/  IADD3 R20, R54, 0x70, RZ ;  /* 0x0000007036147810 */ /* 0x000fc40007ffe0ff */
[----:B------:R-:W-:Y:S02]  /*bc60*/  IMAD R0, R23, UR7, R0 ;  /* 0x0000000717007c24 */ /* 0x000fe4000f8e0200 */
[----:B------:R-:W-:-:S04]  /*bc70*/  IMAD.WIDE R6, R6, 0x80, R54 ;  /* 0x0000008006067825 */ /* 0x000fc800078e0236 */
[----:B------:R-:W-:Y:S01]  /*bc80*/  IMAD.IADD R17, R19, 0x1, R0 ;  /* 0x0000000113117824 */ /* 0x000fe200078e0200 */
[----:B------:R-:W-:Y:S06]  /*bc90*/  @P5 BRA `(.L_x_15) ;  /* 0x00000000002c5947 */ /* 0x000fec0003800000 */
[----:B------:R-:W-:Y:S01]  /*bca0*/  ULDC.64 UR6, c[0x0][0x298] ;  /* 0x0000a60000067ab9 */ /* 0x000fe20000000a00 */
[----:B------:R-:W-:Y:S01]  /*bcb0*/  MOV R16, R18 ;  /* 0x0000001200107202 */ /* 0x000fe20000000f00 */
[----:B------:R-:W-:-:S04]  /*bcc0*/  IMAD R0, R7, UR6, RZ ;  /* 0x0000000607007c24 */ /* 0x000fc8000f8e02ff */
[----:B------:R-:W-:-:S04]  /*bcd0*/  IMAD.WIDE.U32 R2, R6, UR6, R16 ;  /* 0x0000000606027c25 */ /* 0x000fc8000f8e0010 */
[----:B------:R-:W-:Y:S01]  /*bce0*/  IMAD R0, R6, UR7, R0 ;  /* 0x0000000706007c24 */ /* 0x000fe2000f8e0200 */
[----:B------:R-:W-:Y:S02]  /*bcf0*/  ULDC.64 UR6, c[0x0][0x280] ;  /* 0x0000a00000067ab9 */ /* 0x000fe40000000a00 */
[----:B------:R-:W-:Y:S02]  /*bd00*/  LEA R4, P5, R2, UR6, 0x1 ;  /* 0x0000000602047c11 */ /* 0x000fe4000f8a08ff */
[----:B------:R-:W-:-:S04]  /*bd10*/  IADD3 R0, R3, R0, RZ ;  /* 0x0000000003007210 */ /* 0x000fc80007ffe0ff */
[----:B------:R-:W-:-:S05]  /*bd20*/  LEA.HI.X R5, R2, UR7, R0, 0x1, P5 ;  /* 0x0000000702057c11 */ /* 0x000fca000a8f0c00 */
[----:B---3--:R4:W-:Y:S04]  /*bd30*/  STG.E.128 desc[UR16][R4.64], R12 ;  /* 0x0000000c04007986 */ /* 0x0089e8000c101d10 */
[----:B--2---:R4:W-:Y:S02]  /*bd40*/  STG.E.128 desc[UR16][R4.64+0x80], R8 ;  /* 0x0000800804007986 */ /* 0x0049e4000c101d10 */
.L_x_15:
[----:B------:R-:W-:Y:S05]  /*bd50*/  BSYNC B0 ;  /* 0x0000000000007941 */ /* 0x000fea0003800000 */
.L_x_14:
[----:B---34-:R3:W4:Y:S01]  /*bd60*/  LDS.128 R12, [R246+0x800] ;  /* 0x00080000f60c7984 */ /* 0x0187220000000c00 */
[----:B------:R-:W-:Y:S01]  /*bd70*/  BSSY B0, `(.L_x_16) ;  /* 0x0000012000007945 */ /* 0x000fe20003800000 */
[----:B------:R-:W-:Y:S02]  /*bd80*/  ISETP.GE.AND P5, PT, R20, UR5, PT ;  /* 0x0000000514007c0c */ /* 0x000fe4000bfa6270 */
[----:B--2---:R3:W2:Y:S01]  /*bd90*/  LDS.128 R8, [R246+0x4800] ;  /* 0x00480000f6087984 */ /* 0x0046a20000000c00 */
[----:B------:R-:W-:Y:S05]  /*bda0*/  @P0 BRA `(.L_x_17) ;  /* 0x0000000000380947 */ /* 0x000fea0003800000 */
[----:B------:R-:W-:Y:S01]  /*bdb0*/  IADD3 R0, P0, R6, 0x10, RZ ;  /* 0x0000001006007810 */ /* 0x000fe20007f1e0ff */
[----:B------:R-:W-:Y:S01]  /*bdc0*/  ULDC.64 UR6, c[0x0][0x298] ;  /* 0x0000a60000067ab9 */ /* 0x000fe20000000a00 */
[----:B------:R-:W-:-:S03]  /*bdd0*/  MOV R3, R17 ;  /* 0x0000001100037202 */ /* 0x000fc60000000f00 */
[----:B------:R-:W-:-:S04]  /*bde0*/  IMAD.X R2, RZ, RZ, R7, P0 ;  /* 0x000000ffff027224 */ /* 0x000fc800000e0607 */
[----:B------:R-:W-:Y:S02]  /*bdf0*/  IMAD R4, R2, UR6, RZ ;  /* 0x0000000602047c24 */ /* 0x000fe4000f8e02ff */
[----:B------:R-:W-:-:S04]  /*be00*/  IMAD.MOV.U32 R2, RZ, RZ, R18 ;  /* 0x000000ffff027224 */ /* 0x000fc800078e0012 */
[----:B------:R-:W-:-:S04]  /*be10*/  IMAD.WIDE.U32 R2, R0, UR6, R2 ;  /* 0x0000000600027c25 */ /* 0x000fc8000f8e0002 */
[----:B------:R-:W-:Y:S01]  /*be20*/  IMAD R0, R0, UR7, R4 ;  /* 0x0000000700007c24 */ /* 0x000fe2000f8e0204 */
[----:B------:R-:W-:Y:S02]  /*be30*/  ULDC.64 UR6, c[0x0][0x280] ;  /* 0x0000a00000067ab9 */ /* 0x000fe40000000a00 */
[----:B------:R-:W-:Y:S02]  /*be40*/  LEA R4, P0, R2, UR6, 0x1 ;  /* 0x0000000602047c11 */ /* 0x000fe4000f8008ff */
[----:B------:R-:W-:-:S04]  /*be50*/  IADD3 R0, R3, R0, RZ ;  /* 0x0000000003007210 */ /* 0x000fc80007ffe0ff */
[----:B------:R-:W-:-:S05]  /*be60*/  LEA.HI.X R5, R2, UR7, R0, 0x1, P0 ;  /* 0x0000000702057c11 */ /* 0x000fca00080f0c00 */
[----:B----4-:R4:W-:Y:S04]  /*be70*/  STG.E.128 desc[UR16][R4.64], R12 ;  /* 0x0000000c04007986 */ /* 0x0109e8000c101d10 */
[----:B--2---:R4:W-:Y:S02]  /*be80*/  STG.E.128 desc[UR16][R4.64+0x80], R8 ;  /* 0x0000800804007986 */ /* 0x0049e4000c101d10 */
.L_x_17:
[----:B------:R-:W-:Y:S05]  /*be90*/  BSYNC B0 ;  /* 0x0000000000007941 */ /* 0x000fea0003800000 */
.L_x_16:
[----:B----4-:R4:W1:Y:S01]  /*bea0*/  LDS.128 R12, [R246+0x1000] ;  /* 0x00100000f60c7984 */ /* 0x0108620000000c00 */
[----:B------:R-:W-:Y:S03]  /*beb0*/  BSSY B0, `(.L_x_18) ;  /* 0x0000011000007945 */ /* 0x000fe60003800000 */
        /* <DEDUP_REMOVED lines=14> */
[----:B-1----:R1:W-:Y:S04]  /*bfa0*/  STG.E.128 desc[UR16][R4.64], R12 ;  /* 0x0000000c04007986 */ /* 0x0023e8000c101d10 */
[----:B--2---:R1:W-:Y:S02]  /*bfb0*/  STG.E.128 desc[UR16][R4.64+0x80], R8 ;  /* 0x0000800804007986 */ /* 0x0043e4000c101d10 */
.L_x_19:
[----:B------:R-:W-:Y:S05]  /*bfc0*/  BSYNC B0 ;  /* 0x0000000000007941 */ /* 0x000fea0003800000 */
.L_x_18:
[----:B-1----:R1:W1:Y:S01]  /*bfd0*/  LDS.128 R12, [R246+0x1800] ;  /* 0x00180000f60c7984 */ /* 0x0022620000000c00 */
[----:B------:R-:W-:Y:S03]  /*bfe0*/  BSSY B0, `(.L_x_20) ;  /* 0x0000011000007945 */ /* 0x000fe60003800000 */
[----:B--2---:R2:W1:Y:S01]  /*bff0*/  LDS.128 R8, [R246+0x5800] ;  /* 0x00580000f6087984 */ /* 0x0044620000000c00 */
        /* <DEDUP_REMOVED lines=14> */
[----:B------:R1:W-:Y:S02]  /*c0e0*/  STG.E.128 desc[UR16][R4.64+0x80], R8 ;  /* 0x0000800804007986 */ /* 0x0003e4000c101d10 */
.L_x_21:
[----:B------:R-:W-:Y:S05]  /*c0f0*/  BSYNC B0 ;  /* 0x0000000000007941 */ /* 0x000fea0003800000 */
.L_x_20:
[----:B-1----:R1:W1:Y:S01]  /*c100*/  LDS.128 R12, [R246+0x2000] ;  /* 0x00200000f60c7984 */ /* 0x0022620000000c00 */
[----:B------:R-:W-:Y:S03]  /*c110*/  BSSY B0, `(.L_x_22) ;  /* 0x0000011000007945 */ /* 0x000fe60003800000 */
[----:B------:R1:W1:Y:S01]  /*c120*/  LDS.128 R8, [R246+0x6000] ;  /* 0x00600000f6087984 */ /* 0x0002620000000c00 */
        /* <DEDUP_REMOVED lines=15> */
.L_x_23:
[----:B------:R-:W-:Y:S05]  /*c220*/  BSYNC B0 ;  /* 0x0000000000007941 */ /* 0x000fea0003800000 */
.L_x_22:
        /* <DEDUP_REMOVED lines=18> */
.L_x_25:
[----:B------:R-:W-:Y:S05]  /*c350*/  BSYNC B0 ;  /* 0x0000000000007941 */ /* 0x000fea0003800000 */
.L_x_24:
        /* <DEDUP_REMOVED lines=18> */
.L_x_27:
[----:B------:R-:W-:Y:S05]  /*c480*/  BSYNC B0 ;  /* 0x0000000000007941 */ /* 0x000fea0003800000 */
.L_x_26:
[----:B------:R-:W-:Y:S05]  /*c490*/  @P5 EXIT ;  /* 0x000000000000594d */ /* 0x000fea0003800000 */
[----:B------:R-:W-:Y:S01]  /*c4a0*/  IADD3 R6, P0, R6, 0x70, RZ ;  /* 0x0000007006067810 */ /* 0x000fe20007f1e0ff */
[----:B------:R-:W-:Y:S01]  /*c4b0*/  ULDC.64 UR4, c[0x0][0x298] ;  /* 0x0000a60000047ab9 */ /* 0x000fe20000000a00 */
[----:B------:R-:W-:Y:S01]  /*c4c0*/  MOV R3, R17 ;  /* 0x0000001100037202 */ /* 0x000fe20000000f00 */
[----:B------:R-:W-:Y:S02]  /*c4d0*/  IMAD.MOV.U32 R2, RZ, RZ, R18 ;  /* 0x000000ffff027224 */ /* 0x000fe400078e0012 */
[----:B------:R-:W-:Y:S02]  /*c4e0*/  IMAD.X R0, RZ, RZ, R7, P0 ;  /* 0x000000ffff007224 */ /* 0x000fe400000e0607 */
[----:B-1----:R-:W-:-:S04]  /*c4f0*/  IMAD.WIDE.U32 R4, R6, UR4, R2 ;  /* 0x0000000406047c25 */ /* 0x002fc8000f8e0002 */
[----:B------:R-:W-:-:S04]  /*c500*/  IMAD R0, R0, UR4, RZ ;  /* 0x0000000400007c24 */ /* 0x000fc8000f8e02ff */
[----:B------:R-:W-:Y:S01]  /*c510*/  IMAD R0, R6, UR5, R0 ;  /* 0x0000000506007c24 */ /* 0x000fe2000f8e0200 */
[----:B------:R-:W-:Y:S02]  /*c520*/  ULDC.64 UR4, c[0x0][0x280] ;  /* 0x0000a00000047ab9 */ /* 0x000fe40000000a00 */
[----:B------:R-:W-:Y:S02]  /*c530*/  LEA R2, P0, R4, UR4, 0x1 ;  /* 0x0000000404027c11 */ /* 0x000fe4000f8008ff */
[----:B------:R-:W-:-:S04]  /*c540*/  IADD3 R0, R5, R0, RZ ;  /* 0x0000000005007210 */ /* 0x000fc80007ffe0ff */
[----:B------:R-:W-:-:S05]  /*c550*/  LEA.HI.X R3, R4, UR5, R0, 0x1, P0 ;  /* 0x0000000504037c11 */ /* 0x000fca00080f0c00 */
[----:B------:R-:W-:Y:S04]  /*c560*/  STG.E.128 desc[UR16][R2.64], R28 ;  /* 0x0000001c02007986 */ /* 0x000fe8000c101d10 */
[----:B------:R-:W-:Y:S01]  /*c570*/  STG.E.128 desc[UR16][R2.64+0x80], R24 ;  /* 0x0000801802007986 */ /* 0x000fe2000c101d10 */
[----:B------:R-:W-:Y:S05]  /*c580*/  EXIT ;  /* 0x000000000000794d */ /* 0x000fea0003800000 */
.L_x_2:
[----:B------:R-:W-:Y:S01]  /*c590*/  UISETP.NE.AND UP0, UPT, UR14, -0x1, UPT ;  /* 0xffffffff0e00788c */ /* 0x000fe2000bf05270 */
[----:B------:R-:W-:Y:S01]  /*c5a0*/  SHF.R.S32.HI R8, RZ, 0x1f, R155 ;  /* 0x0000001fff087819 */ /* 0x000fe2000001149b */
[----:B------:R-:W-:Y:S01]  /*c5b0*/  ULDC.U8 UR8, c[0x0][0x3d9] ;  /* 0x0000f64000087ab9 */ /* 0x000fe20000000000 */
[----:B------:R-:W-:Y:S01]  /*c5c0*/  UIADD3 UR10, -UR11, UR10, URZ ;  /* 0x0000000a0b0a7290 */ /* 0x000fe2000fffe13f */
[C---:B------:R-:W-:Y:S01]  /*c5d0*/  LOP3.LUT P6, RZ, R155.reuse, 0x7, RZ, 0xc0, !PT ;  /* 0x000000079bff7812 */ /* 0x040fe200078cc0ff */
[----:B------:R-:W-:Y:S01]  /*c5e0*/  UISETP.NE.AND UP2, UPT, UR8, URZ, UPT ;  /* 0x0000003f0800728c */ /* 0x000fe2000bf45270 */
[----:B------:R-:W-:Y:S01]  /*c5f0*/  LEA.HI R8, R8, R155, RZ, 0x3 ;  /* 0x0000009b08087211 */ /* 0x000fe200078f18ff */
[----:B------:R-:W-:Y:S01]  /*c600*/  UMOV UR24, URZ ;  /* 0x0000003f00187c82 */ /* 0x000fe20008000000 */
[----:B------:R-:W-:Y:S01]  /*c610*/  UMOV UR25, URZ ;  /* 0x0000003f00197c82 */ /* 0x000fe20008000000 */
[----:B------:R-:W-:Y:S01]  /*c620*/  IMAD.U32 R6, RZ, RZ, UR15 ;  /* 0x0000000fff067e24 */ /* 0x000fe2000f8e00ff */
[----:B------:R-:W-:Y:S01]  /*c630*/  LOP3.LUT R0, R8, 0x1ffffff8, RZ, 0xc0, !PT ;  /* 0x1ffffff808007812 */ /* 0x000fe200078ec0ff */
[----:B------:R-:W-:Y:S01]  /*c640*/  @!UP0 USHF.R.S32.HI UR19, URZ, 0x1f, UR18 ;  /* 0x0000001f3f138899 */ /* 0x000fe20008011412 */
[----:B------:R-:W-:Y:S01]  /*c650*/  SHF.R.S32.HI R8, RZ, 0x3, R8 ;  /* 0x00000003ff087819 */ /* 0x000fe20000011408 */
[----:B------:R-:W-:Y:S01]  /*c660*/  @UP0 ULDC.64 UR6, c[0x0][0x298] ;  /* 0x0000a60000060ab9 */ /* 0x000fe20000000a00 */
[----:B------:R-:W-:Y:S01]  /*c670*/  @!UP0 ULDC.64 UR4, c[0x0][0x290] ;  /* 0x0000a40000048ab9 */ /* 0x000fe20000000a00 */
[----:B------:R-:W-:Y:S01]  /*c680*/  @UP0 UIMAD.WIDE.U32 UR12, UR14, UR6, URZ ;  /* 0x000000060e0c02a5 */ /* 0x000fe2000f8e003f */
[----:B------:R-:W-:Y:S01]  /*c690*/  IMAD.IADD R0, R155, 0x1, -R0 ;  /* 0x000000019b007824 */ /* 0x000fe200078e0a00 */
[----:B------:R-:W-:Y:S01]  /*c6a0*/  @!UP0 UIMAD UR6, UR19, UR4, URZ ;  /* 0x00000004130682a4 */ /* 0x000fe2000f8e023f */
[----:B------:R-:W-:Y:S01]  /*c6b0*/  SHF.R.S32.HI R9, RZ, 0x1f, R8 ;  /* 0x0000001fff097819 */ /* 0x000fe20000011408 */
[----:B------:R-:W-:Y:S01]  /*c6c0*/  @!UP0 UIMAD.WIDE.U32 UR20, UR18, UR4, URZ ;  /* 0x00000004121482a5 */ /* 0x000fe2000f8e003f */
[----:B------:R-:W-:Y:S01]  /*c6d0*/  IMAD.SHL.U32 R0, R0, 0x8, RZ ;  /* 0x0000000800007824 */ /* 0x000fe200078e00ff */
[----:B------:R-:W-:Y:S01]  /*c6e0*/  @!UP0 UIMAD UR6, UR18, UR5, UR6 ;  /* 0x00000005120682a4 */ /* 0x000fe2000f8e0206 */
[C---:B------:R-:W-:Y:S01]  /*c6f0*/  VIADD R14, R8.reuse, 0x10 ;  /* 0x00000010080e7836 */ /* 0x040fe20000000000 */
[----:B------:R-:W-:Y:S01]  /*c700*/  @UP0 UIMAD UR7, UR14, UR7, UR13 ;  /* 0x000000070e0702a4 */ /* 0x000fe2000f8e020d */
[C---:B------:R-:W-:Y:S01]  /*c710*/  VIADD R15, R8.reuse, 0x20 ;  /* 0x00000020080f7836 */ /* 0x040fe20000000000 */
[----:B------:R-:W-:Y:S01]  /*c720*/  ULDC.U8 UR19, c[0x0][0x3d8] ;  /* 0x0000f60000137ab9 */ /* 0x000fe20000000000 */
[----:B------:R-:W-:Y:S01]  /*c730*/  @!UP0 UIADD3 UR7, UR21, UR6, URZ ;  /* 0x0000000615078290 */ /* 0x000fe2000fffe03f */
[----:B------:R-:W-:Y:S01]  /*c740*/  VIADD R16, R8, 0x30 ;  /* 0x0000003008107836 */ /* 0x000fe20000000000 */
[----:B------:R-:W-:Y:S01]  /*c750*/  @!UP0 UMOV UR12, UR20 ;  /* 0x00000014000c8c82 */ /* 0x000fe20008000000 */
[----:B------:R-:W-:Y:S01]  /*c760*/  UISETP.NE.AND UP0, UPT, UR19, URZ, !UP2 ;  /* 0x0000003f1300728c */ /* 0x000fe2000d705270 */
[----:B------:R-:W-:Y:S01]  /*c770*/  IADD3 R2, P0, R0, UR12, RZ ;  /* 0x0000000c00027c10 */ /* 0x000fe2000ff1e0ff */
[----:B------:R-:W-:Y:S01]  /*c780*/  UISETP.NE.AND UP3, UPT, UR19, URZ, UPT ;  /* 0x0000003f1300728c */ /* 0x000fe2000bf65270 */
[----:B------:R-:W-:Y:S01]  /*c790*/  VIADD R18, R8, 0x40 ;  /* 0x0000004008127836 */ /* 0x000fe20000000000 */
[----:B------:R-:W-:Y:S01]  /*c7a0*/  @UP2 ULDC.64 UR4, c[0x0][0x2c0] ;  /* 0x0000b00000042ab9 */ /* 0x000fe20000000a00 */
[----:B------:R-:W-:Y:S01]  /*c7b0*/  USHF.R.S32.HI UR13, URZ, 0x1f, UR9 ;  /* 0x0000001f3f0d7899 */ /* 0x000fe20008011409 */
[----:B------:R-:W-:Y:S01]  /*c7c0*/  LEA.HI.X.SX32 R3, R0, UR7, 0x1, P0 ;  /* 0x0000000700037c11 */ /* 0x000fe200080f0eff */
[----:B------:R-:W-:Y:S01]  /*c7d0*/  UISETP.NE.OR UP3, UPT, UR8, URZ, !UP3 ;  /* 0x0000003f0800728c */ /* 0x000fe2000df65670 */
[C---:B------:R-:W-:Y:S01]  /*c7e0*/  ISETP.GE.AND P0, PT, R8.reuse, UR10, PT ;  /* 0x0000000a08007c0c */ /* 0x040fe2000bf06270 */
[----:B------:R-:W-:Y:S01]  /*c7f0*/  @UP2 UIMAD UR22, UR5, UR4, URZ ;  /* 0x00000004051622a4 */ /* 0x000fe2000f8e023f */
[----:B------:R-:W-:Y:S01]  /*c800*/  BSSY B0, `(.L_x_28) ;  /* 0x000002f000007945 */ /* 0x000fe20003800000 */
[----:B------:R-:W-:Y:S01]  /*c810*/  UISETP.NE.OR UP1, UPT, UR14, -0x1, UP3 ;  /* 0xffffffff0e00788c */ /* 0x000fe20009f25670 */
[----:B------:R-:W-:Y:S01]  /*c820*/  ISETP.GE.OR P5, PT, R8, UR10, P6 ;  /* 0x0000000a08007c0c */ /* 0x000fe2000b7a6670 */
[----:B------:R-:W-:Y:S01]  /*c830*/  ULDC.64 UR4, c[0x0][0x2a0] ;  /* 0x0000a80000047ab9 */ /* 0x000fe20000000a00 */
[----:B------:R-:W-:Y:S01]  /*c840*/  @!UP2 ULDC UR8, c[0x0][0x270] ;  /* 0x00009c000008aab9 */ /* 0x000fe20000000800 */
[----:B------:R-:W-:Y:S01]  /*c850*/  UIMAD UR13, UR13, UR4, URZ ;  /* 0x000000040d0d72a4 */ /* 0x000fe2000f8e023f */
[----:B------:R-:W-:Y:S01]  /*c860*/  IMAD.U32 R0, RZ, RZ, UR4 ;  /* 0x00000004ff007e24 */ /* 0x000fe2000f8e00ff */
[----:B------:R-:W-:Y:S01]  /*c870*/  @UP2 UMOV UR6, 0x1 ;  /* 0x0000000100062882 */ /* 0x000fe20000000000 */
[----:B------:R-:W-:Y:S01]  /*c880*/  @!UP2 ULDC UR4, c[0x0][0x2c4] ;  /* 0x0000b1000004aab9 */ /* 0x000fe20000000800 */
[----:B------:R-:W-:Y:S01]  /*c890*/  @UP0 ULDC UR4, c[0x0][0x2e4] ;  /* 0x0000b90000040ab9 */ /* 0x000fe20000000800 */
[----:B------:R-:W-:Y:S01]  /*c8a0*/  @!UP3 ULDC UR12, c[0x0][0x2c4] ;  /* 0x0000b100000cbab9 */ /* 0x000fe20000000800 */
[----:B------:R-:W-:Y:S01]  /*c8b0*/  @!UP2 UIMAD UR6, UR4, UR8, URZ ;  /* 0x000000080406a2a4 */ /* 0x000fe2000f8e023f */
[----:B------:R-:W-:Y:S01]  /*c8c0*/  IMAD.WIDE.U32 R12, R0, UR9, R2 ;  /* 0x00000009000c7c25 */ /* 0x000fe2000f8e0002 */
[----:B------:R-:W-:Y:S01]  /*c8d0*/  @!UP1 UIMAD UR14, UR18, UR12, URZ ;  /* 0x0000000c120e92a4 */ /* 0x000fe2000f8e023f */
[----:B------:R-:W-:Y:S01]  /*c8e0*/  ISETP.GE.AND P2, PT, R14, UR10, PT ;  /* 0x0000000a0e007c0c */ /* 0x000fe2000bf46270 */
[----:B------:R-:W-:Y:S01]  /*c8f0*/  UIMAD UR6, UR18, UR6, URZ ;  /* 0x00000006120672a4 */ /* 0x000fe2000f8e023f */
[----:B------:R-:W-:Y:S01]  /*c900*/  ISETP.GE.AND P1, PT, R15, UR10, PT ;  /* 0x0000000a0f007c0c */ /* 0x000fe2000bf26270 */
[----:B------:R-:W-:Y:S01]  /*c910*/  @UP2 ULDC UR7, c[0x0][0x2c0] ;  /* 0x0000b00000072ab9 */ /* 0x000fe20000000800 */
[----:B------:R-:W-:Y:S01]  /*c920*/  @!UP2 UMOV UR7, 0x1 ;  /* 0x000000010007a882 */ /* 0x000fe20000000000 */
[----:B------:R-:W-:Y:S01]  /*c930*/  USEL UR6, UR6, URZ, UP3 ;  /* 0x0000003f06067287 */ /* 0x000fe20009800000 */
[----:B------:R-:W-:Y:S01]  /*c940*/  ISETP.GE.AND P4, PT, R16, UR10, PT ;  /* 0x0000000a10007c0c */ /* 0x000fe2000bf86270 */
[----:B------:R-:W-:Y:S01]  /*c950*/  @!UP2 UMOV UR22, UR4 ;  /* 0x000000040016ac82 */ /* 0x000fe20008000000 */
[----:B------:R-:W-:Y:S01]  /*c960*/  UIMAD UR11, UR11, UR7, URZ ;  /* 0x000000070b0b72a4 */ /* 0x000fe2000f8e023f */
[----:B------:R-:W-:Y:S01]  /*c970*/  ISETP.GE.AND P3, PT, R18, UR10, PT ;  /* 0x0000000a12007c0c */ /* 0x000fe2000bf66270 */
[----:B------:R-:W-:Y:S01]  /*c980*/  UIMAD UR22, UR9, UR22, UR6 ;  /* 0x00000016091672a4 */ /* 0x000fe2000f8e0206 */
[----:B------:R-:W-:Y:S01]  /*c990*/  IMAD.WIDE R6, R6, 0x80, R8 ;  /* 0x0000008006067825 */ /* 0x000fe200078e0208 */
[----:B------:R-:W-:Y:S01]  /*c9a0*/  UIMAD UR5, UR9, UR5, UR13 ;  /* 0x00000005090572a4 */ /* 0x000fe2000f8e020d */
[----:B------:R-:W-:Y:S01]  /*c9b0*/  @!UP3 UMOV UR24, UR14 ;  /* 0x0000000e0018bc82 */ /* 0x000fe20008000000 */
[----:B------:R-:W-:Y:S01]  /*c9c0*/  @!UP3 USHF.R.S32.HI UR25, URZ, 0x1f, UR14 ;  /* 0x0000001f3f19b899 */ /* 0x000fe2000801140e */
[----:B------:R-:W-:Y:S01]  /*c9d0*/  VIADD R20, R8, 0x50 ;  /* 0x0000005008147836 */ /* 0x000fe20000000000 */
[----:B------:R-:W-:-:S02]  /*c9e0*/  USHF.R.S32.HI UR4, URZ, 0x1f, UR11 ;  /* 0x0000001f3f047899 */ /* 0x000fc4000801140b */
[----:B------:R-:W-:Y:S01]  /*c9f0*/  VIADD R11, R13, UR5 ;  /* 0x000000050d0b7c36 */ /* 0x000fe20008000000 */
[----:B------:R-:W-:Y:S02]  /*ca00*/  USHF.R.S32.HI UR8, URZ, 0x1f, UR22 ;  /* 0x0000001f3f087899 */ /* 0x000fe40008011416 */
[----:B------:R-:W-:-:S04]  /*ca10*/  UIADD3 UR6, UP1, UP0, UR11, UR24, UR22 ;  /* 0x000000180b067290 */ /* 0x000fc8000f83e016 */
[----:B------:R-:W-:Y:S01]  /*ca20*/  UIADD3.X UR24, UR4, UR25, UR8, UP1, UP0 ;  /* 0x0000001904187290 */ /* 0x000fe20008fe0408 */
[----:B------:R-:W-:Y:S11]  /*ca30*/  @P0 BRA `(.L_x_29) ;  /* 0x00000000002c0947 */ /* 0x000ff60003800000 */
        /* <DEDUP_REMOVED lines=9> */
[----:B------:R1:W-:Y:S04]  /*cad0*/  STG.E.128 desc[UR16][R4.64], RZ ;  /* 0x000000ff04007986 */ /* 0x0003e8000c101d10 */
[----:B------:R1:W-:Y:S02]  /*cae0*/  STG.E.128 desc[UR16][R4.64+0x80], RZ ;  /* 0x000080ff04007986 */ /* 0x0003e4000c101d10 */
.L_x_29:
[----:B------:R-:W-:Y:S05]  /*caf0*/  BSYNC B0 ;  /* 0x0000000000007941 */ /* 0x000fea0003800000 */
.L_x_28:
[----:B------:R-:W-:Y:S01]  /*cb00*/  BSSY B0, `(.L_x_30) ;  /* 0x0000012000007945 */ /* 0x000fe20003800000 */
[----:B------:R-:W-:Y:S02]  /*cb10*/  ISETP.GE.AND P0, PT, R20, UR10, PT ;  /* 0x0000000a14007c0c */ /* 0x000fe4000bf06270 */
[----:B------:R-:W-:Y:S01]  /*cb20*/  IADD3 R19, R8, 0x60, RZ ;  /* 0x0000006008137810 */ /* 0x000fe20007ffe0ff */
[----:B------:R-:W-:Y:S05]  /*cb30*/  @P2 BRA `(.L_x_31) ;  /* 0x0000000000382947 */ /* 0x000fea0003800000 */
[----:B------:R-:W-:Y:S01]  /*cb40*/  IADD3 R0, P2, R6, 0x10, RZ ;  /* 0x0000001006007810 */ /* 0x000fe20007f5e0ff */
[----:B------:R-:W-:Y:S01]  /*cb50*/  ULDC.64 UR4, c[0x0][0x298] ;  /* 0x0000a60000047ab9 */ /* 0x000fe20000000a00 */
[----:B------:R-:W-:-:S03]  /*cb60*/  MOV R3, R11 ;  /* 0x0000000b00037202 */ /* 0x000fc60000000f00 */
[----:B------:R-:W-:-:S04]  /*cb70*/  IMAD.X R2, RZ, RZ, R7, P2 ;  /* 0x000000ffff027224 */ /* 0x000fc800010e0607 */
[----:B-1----:R-:W-:Y:S02]  /*cb80*/  IMAD R4, R2, UR4, RZ ;  /* 0x0000000402047c24 */ /* 0x002fe4000f8e02ff */
[----:B------:R-:W-:-:S04]  /*cb90*/  IMAD.MOV.U32 R2, RZ, RZ, R12 ;  /* 0x000000ffff027224 */ /* 0x000fc800078e000c */
        /* <DEDUP_REMOVED lines=8> */
.L_x_31:
[----:B------:R-:W-:Y:S05]  /*cc20*/  BSYNC B0 ;  /* 0x0000000000007941 */ /* 0x000fea0003800000 */
.L_x_30:
        /* <DEDUP_REMOVED lines=8> */
[----:B-12---:R-:W-:Y:S02]  /*ccb0*/  IMAD R4, R2, UR4, RZ ;  /* 0x0000000402047c24 */ /* 0x006fe4000f8e02ff */
        /* <DEDUP_REMOVED lines=9> */
.L_x_33:
[----:B------:R-:W-:Y:S05]  /*cd50*/  BSYNC B0 ;  /* 0x0000000000007941 */ /* 0x000fea0003800000 */
.L_x_32:
[----:B------:R-:W-:Y:S01]  /*cd60*/  BSSY B0, `(.L_x_34) ;  /* 0x0000011000007945 */ /* 0x000fe20003800000 */
[----:B------:R-:W-:-:S03]  /*cd70*/  ISETP.GE.AND P1, PT, R17, UR10, PT ;  /* 0x0000000a11007c0c */ /* 0x000fc6000bf26270 */
[----:B------:R-:W-:Y:S10]  /*cd80*/  @P4 BRA `(.L_x_35) ;  /* 0x0000000000384947 */ /* 0x000ff40003800000 */
[----:B------:R-:W-:Y:S01]  /*cd90*/  IADD3 R0, P4, R6, 0x30, RZ ;  /* 0x0000003006007810 */ /* 0x000fe20007f9e0ff */
[----:B------:R-:W-:Y:S01]  /*cda0*/  ULDC.64 UR4, c[0x0][0x298] ;  /* 0x0000a60000047ab9 */ /* 0x000fe20000000a00 */
[----:B------:R-:W-:-:S03]  /*cdb0*/  MOV R3, R11 ;  /* 0x0000000b00037202 */ /* 0x000fc60000000f00 */
[----:B------:R-:W-:-:S04]  /*cdc0*/  IMAD.X R2, RZ, RZ, R7, P4 ;  /* 0x000000ffff027224 */ /* 0x000fc800020e0607 */
[----:B-123--:R-:W-:Y:S02]  /*cdd0*/  IMAD R4, R2, UR4, RZ ;  /* 0x0000000402047c24 */ /* 0x00efe4000f8e02ff */
        /* <DEDUP_REMOVED lines=9> */
.L_x_35:
[----:B------:R-:W-:Y:S05]  /*ce70*/  BSYNC B0 ;  /* 0x0000000000007941 */ /* 0x000fea0003800000 */
.L_x_34:
[----:B------:R-:W-:Y:S01]  /*ce80*/  BSSY B0, `(.L_x_36) ;  /* 0x0000011000007945 */ /* 0x000fe20003800000 */
[----:B------:R-:W-:-:S03]  /*ce90*/  ISETP.GE.OR P4, PT, R14, UR10, P6 ;  /* 0x0000000a0e007c0c */ /* 0x000fc6000b786670 */
[----:B------:R-:W-:Y:S10]  /*cea0*/  @P3 BRA `(.L_x_37) ;  /* 0x0000000000383947 */ /* 0x000ff40003800000 */
[----:B------:R-:W-:Y:S01]  /*ceb0*/  IADD3 R0, P3, R6, 0x40, RZ ;  /* 0x0000004006007810 */ /* 0x000fe20007f7e0ff */
[----:B------:R-:W-:Y:S01]  /*cec0*/  ULDC.64 UR4, c[0x0][0x298] ;  /* 0x0000a60000047ab9 */ /* 0x000fe20000000a00 */
[----:B------:R-:W-:-:S03]  /*ced0*/  MOV R3, R11 ;  /* 0x0000000b00037202 */ /* 0x000fc60000000f00 */
[----:B------:R-:W-:-:S04]  /*cee0*/  IMAD.X R2, RZ, RZ, R7, P3 ;  /* 0x000000ffff027224 */ /* 0x000fc800018e0607 */
[----:B-1234-:R-:W-:Y:S02]  /*cef0*/  IMAD R4, R2, UR4, RZ ;  /* 0x0000000402047c24 */ /* 0x01efe4000f8e02ff */
        /* <DEDUP_REMOVED lines=9> */
.L_x_37:
[----:B------:R-:W-:Y:S05]  /*cf90*/  BSYNC B0 ;  /* 0x0000000000007941 */ /* 0x000fea0003800000 */
.L_x_36:
        /* <DEDUP_REMOVED lines=17> */
.L_x_39:
[----:B------:R-:W-:Y:S05]  /*d0b0*/  BSYNC B0 ;  /* 0x0000000000007941 */ /* 0x000fea0003800000 */
.L_x_38:
[----:B------:R-:W-:Y:S04]  /*d0c0*/  BSSY B0, `(.L_x_40) ;  /* 0x0000010000007945 */ /* 0x000fe80003800000 */
[----:B------:R-:W-:Y:S05]  /*d0d0*/  @P2 BRA `(.L_x_41) ;  /* 0x0000000000382947 */ /* 0x000fea0003800000 */
        /* <DEDUP_REMOVED lines=14> */
.L_x_41:
[----:B------:R-:W-:Y:S05]  /*d1c0*/  BSYNC B0 ;  /* 0x0000000000007941 */ /* 0x000fea0003800000 */
.L_x_40:
[----:B------:R-:W-:Y:S04]  /*d1d0*/  BSSY B0, `(.L_x_42) ;  /* 0x0000010000007945 */ /* 0x000fe80003800000 */
[----:B------:R-:W-:Y:S05]  /*d1e0*/  @P1 BRA `(.L_x_43) ;  /* 0x0000000000381947 */ /* 0x000fea0003800000 */
[----:B------:R-:W-:Y:S01]  /*d1f0*/  IADD3 R0, P0, R6, 0x70, RZ ;  /* 0x0000007006007810 */ /* 0x000fe20007f1e0ff */
[----:B------:R-:W-:Y:S01]  /*d200*/  ULDC.64 UR4, c[0x0][0x298] ;  /* 0x0000a60000047ab9 */ /* 0x000fe20000000a00 */
[----:B------:R-:W-:Y:S01]  /*d210*/  MOV R3, R11 ;  /* 0x0000000b00037202 */ /* 0x000fe20000000f00 */
[----:B------:R-:W-:Y:S02]  /*d220*/  IMAD.MOV.U32 R2, RZ, RZ, R12 ;  /* 0x000000ffff027224 */ /* 0x000fe400078e000c */
[----:B------:R-:W-:Y:S02]  /*d230*/  IMAD.X R6, RZ, RZ, R7, P0 ;  /* 0x000000ffff067224 */ /* 0x000fe400000e0607 */
[----:B-1234-:R-:W-:-:S04]  /*d240*/  IMAD.WIDE.U32 R4, R0, UR4, R2 ;  /* 0x0000000400047c25 */ /* 0x01efc8000f8e0002 */
[----:B------:R-:W-:-:S04]  /*d250*/  IMAD R6, R6, UR4, RZ ;  /* 0x0000000406067c24 */ /* 0x000fc8000f8e02ff */
[----:B------:R-:W-:Y:S01]  /*d260*/  IMAD R0, R0, UR5, R6 ;  /* 0x0000000500007c24 */ /* 0x000fe2000f8e0206 */
[----:B------:R-:W-:Y:S02]  /*d270*/  ULDC.64 UR4, c[0x0][0x280] ;  /* 0x0000a00000047ab9 */ /* 0x000fe40000000a00 */
[----:B------:R-:W-:Y:S02]  /*d280*/  LEA R2, P0, R4, UR4, 0x1 ;  /* 0x0000000404027c11 */ /* 0x000fe4000f8008ff */
[----:B------:R-:W-:-:S04]  /*d290*/  IADD3 R0, R0, R5, RZ ;  /* 0x0000000500007210 */ /* 0x000fc80007ffe0ff */
[----:B------:R-:W-:-:S05]  /*d2a0*/  LEA.HI.X R3, R4, UR5, R0, 0x1, P0 ;  /* 0x0000000504037c11 */ /* 0x000fca00080f0c00 */
[----:B------:R1:W-:Y:S04]  /*d2b0*/  STG.E.128 desc[UR16][R2.64], RZ ;  /* 0x000000ff02007986 */ /* 0x0003e8000c101d10 */
[----:B------:R1:W-:Y:S02]  /*d2c0*/  STG.E.128 desc[UR16][R2.64+0x80], RZ ;  /* 0x000080ff02007986 */ /* 0x0003e4000c101d10 */
.L_x_43:
[----:B------:R-:W-:Y:S05]  /*d2d0*/  BSYNC B0 ;  /* 0x0000000000007941 */ /* 0x000fea0003800000 */
.L_x_42:
[----:B------:R-:W-:Y:S04]  /*d2e0*/  BSSY B0, `(.L_x_44) ;  /* 0x000000a000007945 */ /* 0x000fe80003800000 */
[----:B------:R-:W-:Y:S05]  /*d2f0*/  @P5 BRA `(.L_x_45) ;  /* 0x0000000000205947 */ /* 0x000fea0003800000 */
[----:B------:R-:W-:Y:S01]  /*d300*/  IMAD R0, R8, UR7, RZ ;  /* 0x0000000708007c24 */ /* 0x000fe2000f8e02ff */
[----:B------:R-:W-:-:S04]  /*d310*/  ULDC.64 UR4, c[0x0][0x2b0] ;  /* 0x0000ac0000047ab9 */ /* 0x000fc80000000a00 */
[----:B-1----:R-:W-:-:S04]  /*d320*/  IADD3 R3, P0, R0, UR6, RZ ;  /* 0x0000000600037c10 */ /* 0x002fc8000ff1e0ff */
[----:B------:R-:W-:Y:S02]  /*d330*/  LEA.HI.X.SX32 R0, R0, UR24, 0x1, P0 ;  /* 0x0000001800007c11 */ /* 0x000fe400080f0eff */
[----:B------:R-:W-:-:S04]  /*d340*/  LEA R2, P0, R3, UR4, 0x2 ;  /* 0x0000000403027c11 */ /* 0x000fc8000f8010ff */
[----:B------:R-:W-:Y:S01]  /*d350*/  LEA.HI.X R3, R3, UR5, R0, 0x2, P0 ;  /* 0x0000000503037c11 */ /* 0x000fe200080f1400 */
[----:B------:R-:W-:-:S05]  /*d360*/  IMAD.MOV.U32 R0, RZ, RZ, 0x7f800000 ;  /* 0x7f800000ff007424 */ /* 0x000fca00078e00ff */
[----:B------:R1:W-:Y:S03]  /*d370*/  STG.E desc[UR16][R2.64], R0 ;  /* 0x0000000002007986 */ /* 0x0003e6000c101910 */
.L_x_45:
[----:B------:R-:W-:Y:S05]  /*d380*/  BSYNC B0 ;  /* 0x0000000000007941 */ /* 0x000fea0003800000 */
.L_x_44:
[----:B------:R-:W-:Y:S01]  /*d390*/  BSSY B0, `(.L_x_46) ;  /* 0x000000f000007945 */ /* 0x000fe20003800000 */
[----:B------:R-:W-:Y:S02]  /*d3a0*/  ISETP.GE.OR P5, PT, R16, UR10, P6 ;  /* 0x0000000a10007c0c */ /* 0x000fe4000b7a6670 */
[----:B------:R-:W-:Y:S02]  /*d3b0*/  ISETP.GE.OR P2, PT, R18, UR10, P6 ;  /* 0x0000000a12007c0c */ /* 0x000fe4000b746670 */
[----:B------:R-:W-:Y:S02]  /*d3c0*/  ISETP.GE.OR P1, PT, R20, UR10, P6 ;  /* 0x0000000a14007c0c */ /* 0x000fe4000b726670 */
[----:B------:R-:W-:Y:S02]  /*d3d0*/  ISETP.GE.OR P0, PT, R19, UR10, P6 ;  /* 0x0000000a13007c0c */ /* 0x000fe4000b706670 */
[----:B------:R-:W-:Y:S01]  /*d3e0*/  ISETP.GE.OR P6, PT, R17, UR10, P6 ;  /* 0x0000000a11007c0c */ /* 0x000fe2000b7c6670 */
[----:B------:R-:W-:-:S12]  /*d3f0*/  @P4 BRA `(.L_x_47) ;  /* 0x0000000000204947 */ /* 0x000fd80003800000 */
[----:B-1----:R-:W-:Y:S01]  /*d400*/  IMAD R0, R14, UR7, RZ ;  /* 0x000000070e007c24 */ /* 0x002fe2000f8e02ff */
[----:B------:R-:W-:-:S04]  /*d410*/  ULDC.64 UR4, c[0x0][0x2b0] ;  /* 0x0000ac0000047ab9 */ /* 0x000fc80000000a00 */
[----:B------:R-:W-:-:S04]  /*d420*/  IADD3 R3, P4, R0, UR6, RZ ;  /* 0x0000000600037c10 */ /* 0x000fc8000ff9e0ff */
[----:B------:R-:W-:Y:S02]  /*d430*/  LEA.HI.X.SX32 R0, R0, UR24, 0x1, P4 ;  /* 0x0000001800007c11 */ /* 0x000fe4000a0f0eff */
[----:B------:R-:W-:-:S04]  /*d440*/  LEA R2, P4, R3, UR4, 0x2 ;  /* 0x0000000403027c11 */ /* 0x000fc8000f8810ff */
[----:B------:R-:W-:Y:S01]  /*d450*/  LEA.HI.X R3, R3, UR5, R0, 0x2, P4 ;  /* 0x0000000503037c11 */ /* 0x000fe2000a0f1400 */
[----:B------:R-:W-:-:S05]  /*d460*/  IMAD.MOV.U32 R0, RZ, RZ, 0x7f800000 ;  /* 0x7f800000ff007424 */ /* 0x000fca00078e00ff */
[----:B------:R1:W-:Y:S03]  /*d470*/  STG.E desc[UR16][R2.64], R0 ;  /* 0x0000000002007986 */ /* 0x0003e6000c101910 */
.L_x_47:
[----:B------:R-:W-:Y:S05]  /*d480*/  BSYNC B0 ;  /* 0x0000000000007941 */ /* 0x000fea0003800000 */
.L_x_46:
[----:B------:R-:W-:Y:S04]  /*d490*/  BSSY B0, `(.L_x_48) ;  /* 0x000000a000007945 */ /* 0x000fe80003800000 */
[----:B------:R-:W-:Y:S05]  /*d4a0*/  @P3 BRA `(.L_x_49) ;  /* 0x0000000000203947 */ /* 0x000fea0003800000 */
        /* <DEDUP_REMOVED lines=8> */
.L_x_49:
[----:B------:R-:W-:Y:S05]  /*d530*/  BSYNC B0 ;  /* 0x0000000000007941 */ /* 0x000fea0003800000 */
.L_x_48:
        /* <DEDUP_REMOVED lines=10> */
.L_x_51:
[----:B------:R-:W-:Y:S05]  /*d5e0*/  BSYNC B0 ;  /* 0x0000000000007941 */ /* 0x000fea0003800000 */
.L_x_50:
        /* <DEDUP_REMOVED lines=10> */
.L_x_53:
[----:B------:R-:W-:Y:S05]  /*d690*/  BSYNC B0 ;  /* 0x0000000000007941 */ /* 0x000fea0003800000 */
.L_x_52:
        /* <DEDUP_REMOVED lines=10> */
.L_x_55:
[----:B------:R-:W-:Y:S05]  /*d740*/  BSYNC B0 ;  /* 0x0000000000007941 */ /* 0x000fea0003800000 */
.L_x_54:
        /* <DEDUP_REMOVED lines=10> */
.L_x_57:
[----:B------:R-:W-:Y:S05]  /*d7f0*/  BSYNC B0 ;  /* 0x0000000000007941 */ /* 0x000fea0003800000 */
.L_x_56:
[----:B------:R-:W-:Y:S05]  /*d800*/  @P6 EXIT ;  /* 0x000000000000694d */ /* 0x000fea0003800000 */
[----:B-1----:R-:W-:Y:S01]  /*d810*/  IMAD R0, R17, UR7, RZ ;  /* 0x0000000711007c24 */ /* 0x002fe2000f8e02ff */
[----:B------:R-:W-:-:S04]  /*d820*/  ULDC.64 UR4, c[0x0][0x2b0] ;  /* 0x0000ac0000047ab9 */ /* 0x000fc80000000a00 */
[----:B------:R-:W-:-:S04]  /*d830*/  IADD3 R3, P0, R0, UR6, RZ ;  /* 0x0000000600037c10 */ /* 0x000fc8000ff1e0ff */
[----:B------:R-:W-:Y:S02]  /*d840*/  LEA.HI.X.SX32 R0, R0, UR24, 0x1, P0 ;  /* 0x0000001800007c11 */ /* 0x000fe400080f0eff */
[----:B------:R-:W-:-:S04]  /*d850*/  LEA R2, P0, R3, UR4, 0x2 ;  /* 0x0000000403027c11 */ /* 0x000fc8000f8010ff */
[----:B------:R-:W-:Y:S01]  /*d860*/  LEA.HI.X R3, R3, UR5, R0, 0x2, P0 ;  /* 0x0000000503037c11 */ /* 0x000fe200080f1400 */
[----:B------:R-:W-:-:S05]  /*d870*/  IMAD.MOV.U32 R0, RZ, RZ, 0x7f800000 ;  /* 0x7f800000ff007424 */ /* 0x000fca00078e00ff */
[----:B------:R-:W-:Y:S01]  /*d880*/  STG.E desc[UR16][R2.64], R0 ;  /* 0x0000000002007986 */ /* 0x000fe2000c101910 */
[----:B------:R-:W-:Y:S05]  /*d890*/  EXIT ;  /* 0x000000000000794d */ /* 0x000fea0003800000 */
.L_x_58:
[----:B------:R-:W-:-:S00]  /*d8a0*/  BRA `(.L_x_58) ;  /* 0xfffffffc00fc7947 */ /* 0x000fc0000383ffff */
[----:B------:R-:W-:-:S00]  /*d8b0*/  NOP ;  /* 0x0000000000007918 */ /* 0x000fc00000000000 */
        /* <DEDUP_REMOVED lines=12> */
.L_x_2915:


//--------------------- .text._ZN5flash16flash_fwd_kernelI23Flash_fwd_kernel_traitsILi128ELi128ELi64ELi4ELb0ELb0EN7cutlass6half_tE19Flash_kernel_traitsILi128ELi128ELi64ELi4ES3_EELb0ELb0ELb0ELb0ELb0ELb1ELb1ELb0EEEvNS_16Flash_fwd_paramsE --------------------------
	.section	.text._ZN5flash16flash_fwd_kernelI23Flash_fwd_kernel_traitsILi128ELi128ELi64ELi4ELb0ELb0EN7cutlass6half_tE19Flash_kernel_traitsILi128ELi128ELi64ELi4ES3_EELb0ELb0ELb0ELb0ELb0ELb1ELb1ELb0EEEvNS_16Flash_fwd_paramsE,"ax",@progbits
	.align	128
        .global         _ZN5flash16flash_fwd_kernelI23Flash_fwd_kernel_traitsILi128ELi128ELi64ELi4ELb0ELb0EN7cutlass6half_tE19Flash_kernel_traitsILi128ELi128ELi64ELi4ES3_EELb0ELb0ELb0ELb0ELb0ELb1ELb1ELb0EEEvNS_16Flash_fwd_paramsE
        .type           _ZN5flash16flash_fwd_kernelI23Flash_fwd_kernel_traitsILi128ELi128ELi64ELi4ELb0ELb0EN7cutlass6half_tE19Flash_kernel_traitsILi128ELi128ELi64ELi4ES3_EELb0ELb0ELb0ELb0ELb0ELb1ELb1ELb0EEEvNS_16Flash_fwd_paramsE,@function
        .size           _ZN5flash16flash_fwd_kernelI23Flash_fwd_kernel_traitsILi128ELi128ELi64ELi4ELb0ELb0EN7cutlass6half_tE19Flash_kernel_traitsILi128ELi128ELi64ELi4ES3_EELb0ELb0ELb0ELb0ELb0ELb1ELb1ELb0EEEvNS_16Flash_fwd_paramsE,(.L_x_2916 - _ZN5flash16flash_fwd_kernelI23Flash_fwd_kernel_traitsILi128ELi128ELi64ELi4ELb0ELb0EN7cutlass6half_tE19Flash_kernel_traitsILi128ELi128ELi64ELi4ES3_EELb0ELb0ELb0ELb0ELb0ELb1ELb1ELb0EEEvNS_16Flash_fwd_paramsE)
        .other          _ZN5flash16flash_fwd_kernelI23Flash_fwd_kernel_traitsILi128ELi128ELi64ELi4ELb0ELb0EN7cutlass6half_tE19Flash_kernel_traitsILi128ELi128ELi64ELi4ES3_EELb0ELb0ELb0ELb0ELb0ELb1ELb1ELb0EEEvNS_16Flash_fwd_paramsE,@"STO_CUDA_ENTRY STV_DEFAULT"
_ZN5flash16flash_fwd_kernelI23Flash_fwd_kernel_traitsILi128ELi128ELi64ELi4ELb0ELb0EN7cutlass6half_tE19Flash_kernel_traitsILi128ELi128ELi64ELi4ES3_EELb0ELb0ELb0ELb0ELb0ELb1ELb1ELb0EEEvNS_16Flash_fwd_paramsE:
.text._ZN5flash16flash_fwd_kernelI23Flash_fwd_kernel_traitsILi128ELi128ELi64ELi4ELb0ELb0EN7cutlass6half_tE19Flash_kernel_traitsILi128ELi128ELi64ELi4ES3_EELb0ELb0ELb0ELb0ELb0ELb1ELb1ELb0EEEvNS_16Flash_fwd_paramsE:
        /* <DEDUP_REMOVED lines=56> */
.L_x_59:
[----:B------:R-:W-:-:S05]  /*0380*/  ULDC UR6, c[0x0][0x2c8] ;  /* 0x0000b20000067ab9 */ /* 0x000fca0000000800 */
.L_x_60:
        /* <DEDUP_REMOVED lines=28> */
[----:B------:R-:W-:Y:S01]  /*0550*/  SHF.R.S32.HI R40, RZ, 0x1f, R165 ;  /* 0x0000001fff287819 */ /* 0x000fe200000114a5 */
[----:B------:R-:W-:Y:S01]  /*0560*/  UIADD3 UR5, -UR9, UR8, URZ ;  /* 0x0000000809057290 */ /* 0x000fe2000fffe13f */
[----:B------:R-:W-:Y:S01]  /*0570*/  IMAD.U32 R4, RZ, RZ, UR15 ;  /* 0x0000000fff047e24 */ /* 0x000fe2000f8e00ff */
[----:B------:R-:W-:Y:S01]  /*0580*/  UISETP.NE.AND UP0, UPT, UR14, -0x1, UPT ;  /* 0xffffffff0e00788c */ /* 0x000fe2000bf05270 */
[----:B------:R-:W-:Y:S01]  /*0590*/  LEA.HI R0, R40, R165, RZ, 0x3 ;  /* 0x000000a528007211 */ /* 0x000fe200078f18ff */
[----:B------:R-:W2:Y:S01]  /*05a0*/  S2R R26, SR_CTAID.Z ;  /* 0x00000000001a7919 */ /* 0x000ea20000002700 */
[----:B------:R-:W-:Y:S02]  /*05b0*/  ULEA.HI.SX32 UR18, UR12, 0xffffffff, 0x1a ;  /* 0xffffffff0c127891 */ /* 0x000fe4000f8fd23f */
[----:B------:R-:W-:Y:S02]  /*05c0*/  SHF.R.S32.HI R2, RZ, 0x3, R0 ;  /* 0x00000003ff027819 */ /* 0x000fe40000011400 */
[----:B------:R-:W-:Y:S01]  /*05d0*/  LOP3.LUT R0, R0, 0xfffffff8, RZ, 0xc0, !PT ;  /* 0xfffffff800007812 */ /* 0x000fe200078ec0ff */
[----:B------:R-:W-:Y:S01]  /*05e0*/  UIMAD UR20, UR18, -0x40, UR13 ;  /* 0xffffffc0121478a4 */ /* 0x000fe2000f8e020d */
[C---:B------:R-:W-:Y:S01]  /*05f0*/  ISETP.GE.AND P6, PT, R2.reuse, UR5, PT ;  /* 0x0000000502007c0c */ /* 0x040fe2000bfc6270 */
[----:B------:R-:W-:Y:S01]  /*0600*/  VIADD R37, R2, 0x10 ;  /* 0x0000001002257836 */ /* 0x000fe20000000000 */
[----:B------:R-:W-:Y:S01]  /*0610*/  @!UP0 USHF.R.S32.HI UR4, URZ, 0x1f, UR19 ;  /* 0x0000001f3f048899 */ /* 0x000fe20008011413 */
[----:B------:R-:W-:Y:S01]  /*0620*/  IMAD.IADD R38, R165, 0x1, -R0 ;  /* 0x00000001a5267824 */ /* 0x000fe200078e0a00 */
[----:B------:R-:W-:Y:S01]  /*0630*/  @!UP0 ULDC.64 UR6, c[0x0][0x228] ;  /* 0x00008a0000068ab9 */ /* 0x000fe20000000a00 */
[----:B------:R-:W-:Y:S01]  /*0640*/  @UP0 ULDC.64 UR8, c[0x0][0x240] ;  /* 0x0000900000080ab9 */ /* 0x000fe20000000a00 */
[----:B------:R-:W-:Y:S01]  /*0650*/  @!UP0 UIMAD UR4, UR4, UR6, URZ ;  /* 0x00000006040482a4 */ /* 0x000fe2000f8e023f */
[----:B------:R-:W-:Y:S01]  /*0660*/  IMAD.SHL.U32 R28, R38, 0x8, RZ ;  /* 0x00000008261c7824 */ /* 0x000fe200078e00ff */
[----:B------:R-:W-:Y:S01]  /*0670*/  @UP0 UIMAD.WIDE.U32 UR24, UR14, UR8, URZ ;  /* 0x000000080e1802a5 */ /* 0x000fe2000f8e003f */
[----:B------:R-:W-:Y:S01]  /*0680*/  VIADD R11, R2, 0x50 ;  /* 0x00000050020b7836 */ /* 0x000fe20000000000 */
[----:B------:R-:W-:Y:S01]  /*0690*/  @!UP0 UIMAD.WIDE.U32 UR26, UR19, UR6, URZ ;  /* 0x00000006131a82a5 */ /* 0x000fe2000f8e003f */
[----:B-1----:R-:W-:Y:S01]  /*06a0*/  IABS R3, R41 ;  /* 0x0000002900037213 */ /* 0x002fe20000000000 */
[----:B------:R-:W-:Y:S01]  /*06b0*/  @!UP0 UIMAD UR4, UR19, UR7, UR4 ;  /* 0x00000007130482a4 */ /* 0x000fe2000f8e0204 */
[----:B------:R-:W1:Y:S01]  /*06c0*/  @!P6 LDC.64 R8, c[0x0][0x240] ;  /* 0x00009000ff08eb82 */ /* 0x000e620000000a00 */
[----:B------:R-:W-:Y:S01]  /*06d0*/  @UP0 UIMAD UR9, UR14, UR9, UR25 ;  /* 0x000000090e0902a4 */ /* 0x000fe2000f8e0219 */
[----:B------:R-:W-:Y:S01]  /*06e0*/  SHF.R.S32.HI R29, RZ, 0x1f, R28 ;  /* 0x0000001fff1d7819 */ /* 0x000fe2000001141c */
[----:B------:R-:W-:Y:S01]  /*06f0*/  IMAD.MOV.U32 R39, RZ, RZ, R3 ;  /* 0x000000ffff277224 */ /* 0x000fe200078e0003 */
[----:B------:R-:W-:Y:S01]  /*0700*/  @!UP0 UIADD3 UR9, UR27, UR4, URZ ;  /* 0x000000041b098290 */ /* 0x000fe2000fffe03f */
[--C-:B------:R-:W-:Y:S01]  /*0710*/  SHF.R.S32.HI R3, RZ, 0x1f, R2.reuse ;  /* 0x0000001fff037819 */ /* 0x100fe20000011402 */
[----:B------:R-:W-:Y:S01]  /*0720*/  @!UP0 UMOV UR24, UR26 ;  /* 0x0000001a00188c82 */ /* 0x000fe20008000000 */
[----:B------:R-:W3:Y:S01]  /*0730*/  I2F.RP R13, R39 ;  /* 0x00000027000d7306 */ /* 0x000ee20000209400 */
[----:B------:R-:W-:Y:S01]  /*0740*/  USHF.R.S32.HI UR8, URZ, 0x1f, UR10 ;  /* 0x0000001f3f087899 */ /* 0x000fe2000801140a */
[----:B------:R-:W-:Y:S01]  /*0750*/  IADD3 R6, P0, R28, UR24, RZ ;  /* 0x000000181c067c10 */ /* 0x000fe2000ff1e0ff */
[----:B------:R-:W4:Y:S01]  /*0760*/  @!P6 LDC.64 R14, c[0x0][0x210] ;  /* 0x00008400ff0eeb82 */ /* 0x000f220000000a00 */
[----:B------:R-:W-:Y:S01]  /*0770*/  ULDC.64 UR6, c[0x0][0x258] ;  /* 0x0000960000067ab9 */ /* 0x000fe20000000a00 */
[----:B------:R-:W-:Y:S01]  /*0780*/  IMAD.WIDE R24, R4, 0x80, R2 ;  /* 0x0000008004187825 */ /* 0x000fe200078e0202 */
[----:B------:R-:W-:Y:S01]  /*0790*/  UIMAD UR8, UR8, UR6, URZ ;  /* 0x00000006080872a4 */ /* 0x000fe2000f8e023f */
[----:B------:R-:W-:Y:S01]  /*07a0*/  IADD3.X R7, R29, UR9, RZ, P0, !PT ;  /* 0x000000091d077c10 */ /* 0x000fe200087fe4ff */
[----:B------:R-:W-:Y:S01]  /*07b0*/  UISETP.NE.AND UP0, UPT, UR22, -0x1, UPT ;  /* 0xffffffff1600788c */ /* 0x000fe2000bf05270 */
[----:B------:R-:W-:Y:S01]  /*07c0*/  IMAD.U32 R0, RZ, RZ, UR6 ;  /* 0x00000006ff007e24 */ /* 0x000fe2000f8e00ff */
[----:B------:R-:W-:Y:S01]  /*07d0*/  UIMAD UR7, UR10, UR7, UR8 ;  /* 0x000000070a0772a4 */ /* 0x000fe2000f8e0208 */
[----:B------:R-:W-:Y:S01]  /*07e0*/  ISETP.GE.AND P5, PT, R37, UR5, PT ;  /* 0x0000000525007c0c */ /* 0x000fe2000bfa6270 */
[----:B------:R-:W-:Y:S01]  /*07f0*/  VIADD R12, R2, 0x40 ;  /* 0x00000040020c7836 */ /* 0x000fe20000000000 */
[----:B------:R-:W-:Y:S01]  /*0800*/  ISETP.GE.AND P2, PT, R11, UR5, PT ;  /* 0x000000050b007c0c */ /* 0x000fe2000bf46270 */
[----:B------:R-:W-:Y:S01]  /*0810*/  IMAD.WIDE.U32 R6, R0, UR10, R6 ;  /* 0x0000000a00067c25 */ /* 0x000fe2000f8e0006 */
[----:B---3--:R-:W3:Y:S01]  /*0820*/  MUFU.RCP R13, R13 ;  /* 0x0000000d000d7308 */ /* 0x008ee20000001000 */
[----:B------:R-:W5:Y:S01]  /*0830*/  S2UR UR4, SR_CgaCtaId ;  /* 0x00000000000479c3 */ /* 0x000f620000008800 */
[----:B------:R-:W-:Y:S01]  /*0840*/  ISETP.GE.AND P3, PT, R12, UR5, PT ;  /* 0x000000050c007c0c */ /* 0x000fe2000bf66270 */
[-C--:B-1----:R-:W-:Y:S01]  /*0850*/  @!P6 IMAD R0, R25, R8.reuse, RZ ;  /* 0x000000081900e224 */ /* 0x082fe200078e02ff */
[----:B------:R-:W-:Y:S01]  /*0860*/  IADD3 R5, R7, UR7, RZ ;  /* 0x0000000707057c10 */ /* 0x000fe2000fffe0ff */
[----:B------:R-:W-:Y:S01]  /*0870*/  @!P6 IMAD.MOV.U32 R4, RZ, RZ, R6 ;  /* 0x000000ffff04e224 */ /* 0x000fe200078e0006 */
[----:B------:R-:W-:Y:S01]  /*0880*/  UMOV UR6, 0x400 ;  /* 0x0000040000067882 */ /* 0x000fe20000000000 */
[C---:B------:R-:W-:Y:S01]  /*0890*/  @!P6 IMAD R0, R24.reuse, R9, R0 ;  /* 0x000000091800e224 */ /* 0x040fe200078e0200 */
[----:B------:R-:W-:Y:S01]  /*08a0*/  @UP0 UIADD3 UR23, UR21, UR22, URZ ;  /* 0x0000001615170290 */ /* 0x000fe2000fffe03f */
[----:B------:R-:W-:Y:S01]  /*08b0*/  @!P6 IMAD.WIDE.U32 R8, R24, R8, R4 ;  /* 0x000000081808e225 */ /* 0x000fe200078e0004 */
[----:B------:R-:W1:Y:S01]  /*08c0*/  @!P5 LDC.64 R16, c[0x0][0x240] ;  /* 0x00009000ff10db82 */ /* 0x000e620000000a00 */
[----:B------:R-:W2:Y:S01]  /*08d0*/  @!P5 S2R R21, SR_CgaCtaId ;  /* 0x000000000015d919 */ /* 0x000ea20000008800 */
[----:B------:R-:W-:Y:S01]  /*08e0*/  @UP0 UIADD3 UR22, UR21, UR22, URZ ;  /* 0x0000001615160290 */ /* 0x000fe2000fffe03f */
[----:B------:R-:W-:Y:S01]  /*08f0*/  @!P6 IMAD.IADD R0, R9, 0x1, R0 ;  /* 0x000000010900e824 */ /* 0x000fe200078e0200 */
[----:B----4-:R-:W-:Y:S01]  /*0900*/  @!P6 LEA R10, P0, R8, R14, 0x1 ;  /* 0x0000000e080ae211 */ /* 0x010fe200078008ff */
[C---:B------:R-:W-:Y:S01]  /*0910*/  VIADD R35, R2.reuse, 0x20 ;  /* 0x0000002002237836 */ /* 0x040fe20000000000 */
[----:B------:R-:W-:Y:S01]  /*0920*/  @UP0 ULDC.64 UR8, c[0x0][0x250] ;  /* 0x0000940000080ab9 */ /* 0x000fe20000000a00 */
[----:B------:R-:W-:Y:S01]  /*0930*/  VIADD R36, R2, 0x30 ;  /* 0x0000003002247836 */ /* 0x000fe20000000000 */
[----:B------:R-:W-:Y:S01]  /*0940*/  @!P6 LEA.HI.X R11, R8, R15, R0, 0x1, P0 ;  /* 0x0000000f080be211 */ /* 0x000fe200000f0c00 */
[----:B------:R-:W-:Y:S01]  /*0950*/  IMAD.SHL.U32 R0, R2, 0x40, RZ ;  /* 0x0000004002007824 */ /* 0x000fe200078e00ff */
[----:B---3--:R-:W-:Y:S01]  /*0960*/  IADD3 R8, R13, 0xffffffe, RZ ;  /* 0x0ffffffe0d087810 */ /* 0x008fe20007ffe0ff */
[----:B------:R-:W3:Y:S01]  /*0970*/  @!P5 LDC.64 R22, c[0x0][0x210] ;  /* 0x00008400ff16db82 */ /* 0x000ee20000000a00 */
[----:B------:R-:W-:Y:S01]  /*0980*/  @!P5 IADD3 R13, P1, R24, 0x10, RZ ;  /* 0x00000010180dd810 */ /* 0x000fe20007f3e0ff */
[----:B------:R-:W-:Y:S01]  /*0990*/  @UP0 UIMAD.WIDE.U32 UR24, UR22, UR8, URZ ;  /* 0x00000008161802a5 */ /* 0x000fe2000f8e003f */
[----:B------:R4:W2:Y:S01]  /*09a0*/  F2I.FTZ.U32.TRUNC.NTZ R9, R8 ;  /* 0x0000000800097305 */ /* 0x0008a2000021f000 */
[----:B------:R-:W-:Y:S01]  /*09b0*/  LOP3.LUT R0, R0, 0x1c0, RZ, 0xc0, !PT ;  /* 0x000001c000007812 */ /* 0x000fe200078ec0ff */
[----:B-----5:R-:W-:Y:S01]  /*09c0*/  ULEA UR4, UR4, UR6, 0x18 ;  /* 0x0000000604047291 */ /* 0x020fe2000f8ec03f */
[----:B------:R-:W-:Y:S01]  /*09d0*/  @!P5 IMAD.X R14, RZ, RZ, R25, P1 ;  /* 0x000000ffff0ed224 */ /* 0x000fe200008e0619 */
[----:B------:R-:W-:Y:S01]  /*09e0*/  ISETP.GE.AND P4, PT, R35, UR5, PT ;  /* 0x0000000523007c0c */ /* 0x000fe2000bf86270 */
[----:B------:R-:W-:Y:S01]  /*09f0*/  @UP0 UIMAD UR22, UR22, UR9, URZ ;  /* 0x00000009161602a4 */ /* 0x000fe2000f8e023f */
[----:B------:R-:W-:-:S02]  /*0a00*/  LOP3.LUT R12, R0, 0x38, R28, 0xf8, !PT ;  /* 0x00000038000c7812 */ /* 0x000fc400078ef81c */
[----:B------:R-:W-:Y:S01]  /*0a10*/  SHF.R.U32.HI R0, RZ, 0x3, R0 ;  /* 0x00000003ff007819 */ /* 0x000fe20000011600 */
[----:B------:R-:W-:Y:S01]  /*0a20*/  @UP0 UIADD3 UR22, UR25, UR22, URZ ;  /* 0x0000001619160290 */ /* 0x000fe2000fffe03f */
[----:B------:R-:W-:Y:S02]  /*0a30*/  LEA.HI R15, R40, R165, RZ, 0x6 ;  /* 0x000000a5280f7211 */ /* 0x000fe400078f30ff */
[----:B------:R-:W-:Y:S01]  /*0a40*/  ISETP.GE.AND P0, PT, R36, UR5, PT ;  /* 0x0000000524007c0c */ /* 0x000fe2000bf06270 */
[----:B----4-:R-:W-:-:S04]  /*0a50*/  VIADD R8, R2, 0x60 ;  /* 0x0000006002087836 */ /* 0x010fc80000000000 */
[----:B------:R-:W4:Y:S01]  /*0a60*/  @!P4 S2R R30, SR_CgaCtaId ;  /* 0x00000000001ec919 */ /* 0x000f220000008800 */
[----:B------:R-:W5:Y:S01]  /*0a70*/  @!P4 LDC.64 R18, c[0x0][0x240] ;  /* 0x00009000ff12cb82 */ /* 0x000f620000000a00 */
[----:B------:R-:W-:Y:S02]  /*0a80*/  ISETP.GE.AND P1, PT, R8, UR5, PT ;  /* 0x0000000508007c0c */ /* 0x000fe4000bf26270 */
[----:B------:R-:W-:Y:S02]  /*0a90*/  LOP3.LUT R8, R12, R0, RZ, 0x3c, !PT ;  /* 0x000000000c087212 */ /* 0x000fe400078e3cff */
[----:B--2---:R-:W-:Y:S02]  /*0aa0*/  IADD3 R0, RZ, -R9, RZ ;  /* 0x80000009ff007210 */ /* 0x004fe40007ffe0ff */
[----:B------:R-:W2:Y:S01]  /*0ab0*/  @!P0 S2R R34, SR_CgaCtaId ;  /* 0x0000000000228919 */ /* 0x000ea20000008800 */
[----:B------:R-:W4:Y:S02]  /*0ac0*/  @!P4 LDC.64 R32, c[0x0][0x210] ;  /* 0x00008400ff20cb82 */ /* 0x000f240000000a00 */
[----:B------:R-:W-:-:S02]  /*0ad0*/  IMAD.MOV.U32 R12, RZ, RZ, R0 ;  /* 0x000000ffff0c7224 */ /* 0x000fc400078e0000 */
[----:B------:R-:W-:Y:S02]  /*0ae0*/  IMAD.SHL.U32 R0, R15, 0x8, RZ ;  /* 0x000000080f007824 */ /* 0x000fe400078e00ff */
[----:B------:R-:W-:-:S03]  /*0af0*/  IMAD R12, R12, R39, RZ ;  /* 0x000000270c0c7224 */ /* 0x000fc600078e02ff */
[----:B------:R-:W-:Y:S01]  /*0b00*/  LOP3.LUT R20, R8, 0xfffffe00, R0, 0xf8, !PT ;  /* 0xfffffe0008147812 */ /* 0x000fe200078ef800 */
[----:B------:R-:W-:Y:S02]  /*0b10*/  IMAD.MOV.U32 R8, RZ, RZ, RZ ;  /* 0x000000ffff087224 */ /* 0x000fe400078e00ff */
[----:B-1----:R-:W-:Y:S01]  /*0b20*/  @!P5 IMAD R0, R14, R16, RZ ;  /* 0x000000100e00d224 */ /* 0x002fe200078e02ff */
[----:B------:R-:W-:Y:S01]  /*0b30*/  LEA R247, R20, UR4, 0x1 ;  /* 0x0000000414f77c11 */ /* 0x000fe2000f8e08ff */
[----:B------:R-:W-:-:S04]  /*0b40*/  IMAD.HI.U32 R14, R9, R12, R8 ;  /* 0x0000000c090e7227 */ /* 0x000fc800078e0008 */
[----:B------:R-:W-:Y:S01]  /*0b50*/  @!P5 IMAD.MOV.U32 R8, RZ, RZ, R6 ;  /* 0x000000ffff08d224 */ /* 0x000fe200078e0006 */
[----:B------:R-:W-:Y:S01]  /*0b60*/  @!PT LDS RZ, [RZ] ;  /* 0x00000000fffff984 */ /* 0x000fe20000000800 */
[----:B------:R-:W-:Y:S01]  /*0b70*/  @!PT LDS RZ, [RZ] ;  /* 0x00000000fffff984 */ /* 0x000fe20000000800 */
[----:B------:R-:W-:Y:S01]  /*0b80*/  @!PT LDS RZ, [RZ] ;  /* 0x00000000fffff984 */ /* 0x000fe20000000800 */
[----:B------:R-:W-:Y:S01]  /*0b90*/  @!P6 LDGSTS.E.BYPASS.LTC128B.128 [R247], desc[UR16][R10.64] ;  /* 0x000000000af7efae */ /* 0x000fe2000b901d50 */
[----:B------:R-:W-:Y:S02]  /*0ba0*/  @!P5 IMAD.MOV.U32 R9, RZ, RZ, R5 ;  /* 0x000000ffff09d224 */ /* 0x000fe400078e0005 */
[C---:B------:R-:W-:Y:S01]  /*0bb0*/  @!P5 IMAD R0, R13.reuse, R17, R0 ;  /* 0x000000110d00d224 */ /* 0x040fe200078e0200 */
[----:B------:R1:W-:Y:S01]  /*0bc0*/  @!P6 LDGSTS.E.BYPASS.LTC128B.128 [R247+0x4000], desc[UR16][R10.64+0x80] ;  /* 0x040000800af7efae */ /* 0x0003e2000b901d50 */
[----:B------:R-:W-:Y:S01]  /*0bd0*/  @!P5 IMAD.WIDE.U32 R8, R13, R16, R8 ;  /* 0x000000100d08d225 */ /* 0x000fe200078e0008 */
[----:B------:R-:W-:-:S04]  /*0be0*/  @!P0 MOV R17, 0x400 ;  /* 0x0000040000118802 */ /* 0x000fc80000000f00 */
[----:B------:R-:W-:Y:S02]  /*0bf0*/  @!P5 IADD3 R0, R9, R0, RZ ;  /* 0x000000000900d210 */ /* 0x000fe40007ffe0ff */
[----:B---3--:R-:W-:Y:S02]  /*0c00*/  @!P5 LEA R12, P6, R8, R22, 0x1 ;  /* 0x00000016080cd211 */ /* 0x008fe400078c08ff */
[----:B--2---:R-:W-:Y:S02]  /*0c10*/  @!P0 LEA R34, R34, R17, 0x18 ;  /* 0x0000001122228211 */ /* 0x004fe400078ec0ff */
[----:B------:R-:W-:Y:S02]  /*0c20*/  @!P5 LEA.HI.X R13, R8, R23, R0, 0x1, P6 ;  /* 0x00000017080dd211 */ /* 0x000fe400030f0c00 */
[----:B------:R-:W-:Y:S02]  /*0c30*/  @!P4 IADD3 R0, P6, R24, 0x20, RZ ;  /* 0x000000201800c810 */ /* 0x000fe40007fde0ff */
[----:B------:R-:W-:-:S03]  /*0c40*/  @!P5 MOV R8, 0x400 ;  /* 0x000004000008d802 */ /* 0x000fc60000000f00 */
[----:B------:R-:W-:Y:S01]  /*0c50*/  @!P4 IMAD.X R9, RZ, RZ, R25, P6 ;  /* 0x000000ffff09c224 */ /* 0x000fe200030e0619 */
[----:B------:R-:W-:-:S05]  /*0c60*/  @!P0 IADD3 R16, P6, R24, 0x30, RZ ;  /* 0x0000003018108810 */ /* 0x000fca0007fde0ff */
[----:B------:R-:W-:Y:S01]  /*0c70*/  @!P0 IMAD.X R17, RZ, RZ, R25, P6 ;  /* 0x000000ffff118224 */ /* 0x000fe200030e0619 */
[----:B-1----:R-:W-:Y:S02]  /*0c80*/  IABS R10, R26 ;  /* 0x0000001a000a7213 */ /* 0x002fe40000000000 */
[----:B------:R-:W1:Y:S01]  /*0c90*/  @!P0 LDC.64 R26, c[0x0][0x240] ;  /* 0x00009000ff1a8b82 */ /* 0x000e620000000a00 */
[----:B------:R-:W-:Y:S01]  /*0ca0*/  @!P5 LEA R11, R21, R8, 0x18 ;  /* 0x00000008150bd211 */ /* 0x000fe200078ec0ff */
[----:B-----5:R-:W-:Y:S01]  /*0cb0*/  @!P4 IMAD R8, R9, R18, RZ ;  /* 0x000000120908c224 */ /* 0x020fe200078e02ff */
[----:B------:R-:W-:Y:S01]  /*0cc0*/  @!P4 MOV R9, R5 ;  /* 0x000000050009c202 */ /* 0x000fe20000000f00 */
[----:B------:R-:W-:Y:S01]  /*0cd0*/  IMAD.MOV.U32 R22, RZ, RZ, R10 ;  /* 0x000000ffff167224 */ /* 0x000fe200078e000a */
[----:B------:R-:W-:-:S03]  /*0ce0*/  @!P4 MOV R10, 0x400 ;  /* 0x00000400000ac802 */ /* 0x000fc60000000f00 */
[----:B------:R-:W-:Y:S01]  /*0cf0*/  IMAD.HI.U32 R14, R14, R22, RZ ;  /* 0x000000160e0e7227 */ /* 0x000fe200078e00ff */
[----:B----4-:R-:W-:Y:S02]  /*0d00*/  @!P4 LEA R21, R30, R10, 0x18 ;  /* 0x0000000a1e15c211 */ /* 0x010fe400078ec0ff */
[----:B------:R-:W2:Y:S01]  /*0d10*/  @!P0 LDC.64 R30, c[0x0][0x210] ;  /* 0x00008400ff1e8b82 */ /* 0x000ea20000000a00 */
[C---:B------:R-:W-:Y:S02]  /*0d20*/  @!P4 IMAD R10, R0.reuse, R19, R8 ;  /* 0x00000013000ac224 */ /* 0x040fe400078e0208 */
[----:B------:R-:W-:Y:S02]  /*0d30*/  @!P4 IMAD.MOV.U32 R8, RZ, RZ, R6 ;  /* 0x000000ffff08c224 */ /* 0x000fe400078e0006 */
[----:B------:R-:W-:Y:S02]  /*0d40*/  IMAD.MOV R15, RZ, RZ, -R14 ;  /* 0x000000ffff0f7224 */ /* 0x000fe400078e0a0e */
[----:B------:R-:W-:-:S02]  /*0d50*/  @!P4 IMAD.WIDE.U32 R8, R0, R18, R8 ;  /* 0x000000120008c225 */ /* 0x000fc400078e0008 */
[----:B------:R-:W3:Y:S02]  /*0d60*/  @!P3 LDC.64 R18, c[0x0][0x240] ;  /* 0x00009000ff12bb82 */ /* 0x000ee40000000a00 */
[----:B------:R-:W-:Y:S01]  /*0d70*/  @!P4 IMAD.IADD R9, R9, 0x1, R10 ;  /* 0x000000010909c824 */ /* 0x000fe200078e020a */
[----:B------:R-:W-:Y:S01]  /*0d80*/  @!P4 LEA R10, P6, R8, R32, 0x1 ;  /* 0x00000020080ac211 */ /* 0x000fe200078c08ff */
[----:B------:R-:W-:Y:S02]  /*0d90*/  @!P5 IMAD R0, R20, 0x2, R11 ;  /* 0x000000021400d824 */ /* 0x000fe400078e020b */
[----:B-1----:R-:W-:Y:S01]  /*0da0*/  @!P0 IMAD R17, R17, R26, RZ ;  /* 0x0000001a11118224 */ /* 0x002fe200078e02ff */
[----:B------:R-:W-:Y:S01]  /*0db0*/  @!P4 LEA.HI.X R11, R8, R33, R9, 0x1, P6 ;  /* 0x00000021080bc211 */ /* 0x000fe200030f0c09 */
[----:B------:R-:W-:Y:S01]  /*0dc0*/  @!P0 IMAD.MOV.U32 R8, RZ, RZ, R6 ;  /* 0x000000ffff088224 */ /* 0x000fe200078e0006 */
[----:B------:R-:W-:Y:S01]  /*0dd0*/  @!P5 LDGSTS.E.BYPASS.LTC128B.128 [R0+0x800], desc[UR16][R12.64] ;  /* 0x008000000c00dfae */ /* 0x000fe2000b901d50 */
[----:B------:R-:W-:-:S02]  /*0de0*/  @!P0 IMAD.MOV.U32 R9, RZ, RZ, R5 ;  /* 0x000000ffff098224 */ /* 0x000fc400078e0005 */
[C---:B------:R-:W-:Y:S01]  /*0df0*/  IMAD R15, R39.reuse, R15, R22 ;  /* 0x0000000f270f7224 */ /* 0x040fe200078e0216 */
[----:B------:R1:W-:Y:S01]  /*0e00*/  @!P5 LDGSTS.E.BYPASS.LTC128B.128 [R0+0x4800], desc[UR16][R12.64+0x80] ;  /* 0x048000800c00dfae */ /* 0x0003e2000b901d50 */
[----:B------:R-:W-:Y:S01]  /*0e10*/  @!P0 IMAD.WIDE.U32 R8, R16, R26, R8 ;  /* 0x0000001a10088225 */ /* 0x000fe200078e0008 */
[----:B------:R-:W4:Y:S01]  /*0e20*/  @!P3 LDC.64 R22, c[0x0][0x210] ;  /* 0x00008400ff16bb82 */ /* 0x000f220000000a00 */
[----:B------:R-:W5:Y:S01]  /*0e30*/  @!P3 S2R R26, SR_CgaCtaId ;  /* 0x00000000001ab919 */ /* 0x000f620000008800 */
[----:B------:R-:W-:-:S13]  /*0e40*/  ISETP.GT.U32.AND P5, PT, R39, R15, PT ;  /* 0x0000000f2700720c */ /* 0x000fda0003fa4070 */
[----:B------:R-:W-:Y:S02]  /*0e50*/  @!P5 IMAD.IADD R15, R15, 0x1, -R39 ;  /* 0x000000010f0fd824 */ /* 0x000fe400078e0a27 */
[----:B------:R-:W-:Y:S01]  /*0e60*/  @!P5 VIADD R14, R14, 0x1 ;  /* 0x000000010e0ed836 */ /* 0x000fe20000000000 */
[----:B-1----:R-:W-:Y:S01]  /*0e70*/  @!P4 LEA R0, R20, R21, 0x1 ;  /* 0x000000151400c211 */ /* 0x002fe200078e08ff */
[----:B------:R-:W-:Y:S01]  /*0e80*/  @!P0 IMAD R12, R16, R27, R17 ;  /* 0x0000001b100c8224 */ /* 0x000fe200078e0211 */
[----:B------:R-:W-:Y:S01]  /*0e90*/  @!P3 IADD3 R16, P6, R24, 0x40, RZ ;  /* 0x000000401810b810 */ /* 0x000fe20007fde0ff */
[----:B------:R-:W1:Y:S02]  /*0ea0*/  @!P1 S2R R17, SR_CgaCtaId ;  /* 0x0000000000119919 */ /* 0x000e640000008800 */
[----:B------:R-:W-:Y:S01]  /*0eb0*/  @!P0 IMAD.IADD R9, R9, 0x1, R12 ;  /* 0x0000000109098824 */ /* 0x000fe200078e020c */
[----:B------:R-:W-:Y:S04]  /*0ec0*/  @!P4 LDGSTS.E.BYPASS.LTC128B.128 [R0+0x1000], desc[UR16][R10.64] ;  /* 0x010000000a00cfae */ /* 0x000fe8000b901d50 */
[----:B------:R5:W-:Y:S01]  /*0ed0*/  @!P4 LDGSTS.E.BYPASS.LTC128B.128 [R0+0x5000], desc[UR16][R10.64+0x80] ;  /* 0x050000800a00cfae */ /* 0x000be2000b901d50 */
[C---:B--2---:R-:W-:Y:S01]  /*0ee0*/  @!P0 LEA R12, P4, R8.reuse, R30, 0x1 ;  /* 0x0000001e080c8211 */ /* 0x044fe200078808ff */
[----:B------:R-:W2:Y:S03]  /*0ef0*/  @!P2 S2R R21, SR_CgaCtaId ;  /* 0x000000000015a919 */ /* 0x000ea60000008800 */
[----:B------:R-:W-:Y:S01]  /*0f00*/  @!P0 LEA.HI.X R13, R8, R31, R9, 0x1, P4 ;  /* 0x0000001f080d8211 */ /* 0x000fe200020f0c09 */
[----:B------:R-:W-:Y:S01]  /*0f10*/  @!P3 IMAD.MOV.U32 R9, RZ, RZ, R5 ;  /* 0x000000ffff09b224 */ /* 0x000fe200078e0005 */
[----:B------:R-:W-:Y:S01]  /*0f20*/  @!P3 MOV R8, R6 ;  /* 0x000000060008b202 */ /* 0x000fe20000000f00 */
[----:B------:R-:W1:Y:S04]  /*0f30*/  @!P1 LDC.64 R30, c[0x0][0x210] ;  /* 0x00008400ff1e9b82 */ /* 0x000e680000000a00 */
[----:B---3--:R-:W-:-:S04]  /*0f40*/  @!P3 IMAD.WIDE.U32 R8, R16, R18, R8 ;  /* 0x000000121008b225 */ /* 0x008fc800078e0008 */
[----:B-----5:R-:W-:Y:S01]  /*0f50*/  @!P3 IMAD.X R0, RZ, RZ, R25, P6 ;  /* 0x000000ffff00b224 */ /* 0x020fe200030e0619 */
[----:B------:R-:W-:Y:S01]  /*0f60*/  LOP3.LUT R10, R41, UR10, RZ, 0x3c, !PT ;  /* 0x0000000a290a7c12 */ /* 0x000fe2000f8e3cff */
[----:B------:R-:W-:Y:S01]  /*0f70*/  @UP0 ULDC.64 UR10, c[0x0][0x248] ;  /* 0x00009200000a0ab9 */ /* 0x000fe20000000a00 */
[----:B------:R-:W-:Y:S01]  /*0f80*/  @!P3 MOV R11, 0x400 ;  /* 0x00000400000bb802 */ /* 0x000fe20000000f00 */
[----:B------:R-:W-:Y:S01]  /*0f90*/  @!P3 IMAD R0, R0, R18, RZ ;  /* 0x000000120000b224 */ /* 0x000fe200078e02ff */
[----:B------:R-:W-:Y:S01]  /*0fa0*/  ISETP.GE.AND P5, PT, R10, RZ, PT ;  /* 0x000000ff0a00720c */ /* 0x000fe20003fa6270 */
[----:B------:R-:W-:Y:S01]  /*0fb0*/  @UP0 UIMAD.WIDE.U32 UR26, UR23, UR10, URZ ;  /* 0x0000000a171a02a5 */ /* 0x000fe2000f8e003f */
[----:B------:R-:W-:Y:S01]  /*0fc0*/  ISETP.GE.U32.AND P6, PT, R15, R39, PT ;  /* 0x000000270f00720c */ /* 0x000fe20003fc6070 */
[----:B------:R-:W-:Y:S01]  /*0fd0*/  @!P3 IMAD R10, R16, R19, R0 ;  /* 0x00000013100ab224 */ /* 0x000fe200078e0200 */
[----:B------:R-:W-:Y:S01]  /*0fe0*/  @UP0 UIMAD UR23, UR23, UR11, URZ ;  /* 0x0000000b171702a4 */ /* 0x000fe2000f8e023f */
[----:B------:R-:W-:Y:S01]  /*0ff0*/  @!P0 IMAD R0, R20, 0x2, R34 ;  /* 0x0000000214008824 */ /* 0x000fe200078e0222 */
[----:B------:R-:W3:Y:S01]  /*1000*/  @!P1 LDC.64 R18, c[0x0][0x240] ;  /* 0x00009000ff129b82 */ /* 0x000ee20000000a00 */
[----:B------:R-:W-:Y:S01]  /*1010*/  @!P3 IMAD.IADD R9, R9, 0x1, R10 ;  /* 0x000000010909b824 */ /* 0x000fe200078e020a */
[----:B----4-:R-:W-:Y:S01]  /*1020*/  @!P3 LEA R10, P4, R8, R22, 0x1 ;  /* 0x00000016080ab211 */ /* 0x010fe200078808ff */
[----:B------:R-:W-:Y:S01]  /*1030*/  VIADD R15, R2, 0x70 ;  /* 0x00000070020f7836 */ /* 0x000fe20000000000 */
[----:B------:R-:W-:Y:S01]  /*1040*/  @!P0 LDGSTS.E.BYPASS.LTC128B.128 [R0+0x1800], desc[UR16][R12.64] ;  /* 0x018000000c008fae */ /* 0x000fe2000b901d50 */
[----:B------:R-:W-:-:S03]  /*1050*/  @UP0 UIADD3 UR23, UR27, UR23, URZ ;  /* 0x000000171b170290 */ /* 0x000fc6000fffe03f */
[----:B------:R4:W-:Y:S01]  /*1060*/  @!P0 LDGSTS.E.BYPASS.LTC128B.128 [R0+0x5800], desc[UR16][R12.64+0x80] ;  /* 0x058000800c008fae */ /* 0x0009e2000b901d50 */
[----:B------:R-:W-:Y:S02]  /*1070*/  ISETP.GE.AND P0, PT, R15, UR5, PT ;  /* 0x000000050f007c0c */ /* 0x000fe4000bf06270 */
[----:B------:R-:W-:Y:S02]  /*1080*/  @P6 IADD3 R14, R14, 0x1, RZ ;  /* 0x000000010e0e6810 */ /* 0x000fe40007ffe0ff */
[----:B------:R-:W-:-:S03]  /*1090*/  ISETP.GE.AND P6, PT, R37, UR20, PT ;  /* 0x0000001425007c0c */ /* 0x000fc6000bfc6270 */
[----:B------:R-:W-:-:S04]  /*10a0*/  IMAD.MOV.U32 R16, RZ, RZ, R14 ;  /* 0x000000ffff107224 */ /* 0x000fc800078e000e */
[----:B------:R-:W-:Y:S01]  /*10b0*/  @!P5 IMAD.MOV R16, RZ, RZ, -R16 ;  /* 0x000000ffff10d224 */ /* 0x000fe200078e0a10 */
[----:B------:R-:W-:Y:S01]  /*10c0*/  ISETP.NE.AND P5, PT, R41, RZ, PT ;  /* 0x000000ff2900720c */ /* 0x000fe20003fa5270 */
[----:B------:R-:W3:-:S12]  /*10d0*/  @!P0 S2R R32, SR_CgaCtaId ;  /* 0x0000000000208919 */ /* 0x000ed80000008800 */
[----:B------:R-:W-:Y:S01]  /*10e0*/  @!P5 LOP3.LUT R16, RZ, R41, RZ, 0x33, !PT ;  /* 0x00000029ff10d212 */ /* 0x000fe200078e33ff */
[----:B----4-:R-:W4:Y:S01]  /*10f0*/  @!P2 LDC.64 R12, c[0x0][0x240] ;  /* 0x00009000ff0cab82 */ /* 0x010f220000000a00 */
[----:B------:R-:W-:Y:S02]  /*1100*/  @!P3 LEA R0, R26, R11, 0x18 ;  /* 0x0000000b1a00b211 */ /* 0x000fe400078ec0ff */
[----:B------:R-:W-:Y:S02]  /*1110*/  @!P3 LEA.HI.X R11, R8, R23, R9, 0x1, P4 ;  /* 0x00000017080bb211 */ /* 0x000fe400020f0c09 */
[----:B------:R-:W-:Y:S01]  /*1120*/  @!P1 MOV R8, 0x400 ;  /* 0x0000040000089802 */ /* 0x000fe20000000f00 */
[----:B------:R-:W-:Y:S01]  /*1130*/  @!P3 IMAD R0, R20, 0x2, R0 ;  /* 0x000000021400b824 */ /* 0x000fe200078e0200 */
[----:B------:R-:W-:Y:S01]  /*1140*/  @!P2 MOV R9, 0x400 ;  /* 0x000004000009a802 */ /* 0x000fe20000000f00 */
[----:B------:R-:W3:Y:S01]  /*1150*/  @!P2 LDC.64 R22, c[0x0][0x210] ;  /* 0x00008400ff16ab82 */ /* 0x000ee20000000a00 */
[----:B-1----:R-:W-:-:S02]  /*1160*/  @!P1 LEA R17, R17, R8, 0x18 ;  /* 0x0000000811119211 */ /* 0x002fc400078ec0ff */
[----:B------:R-:W-:Y:S01]  /*1170*/  @!P3 LDGSTS.E.BYPASS.LTC128B.128 [R0+0x2000], desc[UR16][R10.64] ;  /* 0x020000000a00bfae */ /* 0x000fe2000b901d50 */
[----:B--2---:R-:W-:Y:S02]  /*1180*/  @!P2 LEA R21, R21, R9, 0x18 ;  /* 0x000000091515a211 */ /* 0x004fe400078ec0ff */
[----:B------:R-:W-:Y:S01]  /*1190*/  ISETP.GE.AND P4, PT, R37, UR20, PT ;  /* 0x0000001425007c0c */ /* 0x000fe2000bf86270 */
[----:B------:R1:W-:Y:S01]  /*11a0*/  @!P3 LDGSTS.E.BYPASS.LTC128B.128 [R0+0x6000], desc[UR16][R10.64+0x80] ;  /* 0x060000800a00bfae */ /* 0x0003e2000b901d50 */
[----:B------:R-:W2:Y:S01]  /*11b0*/  @!P0 LDC.64 R26, c[0x0][0x240] ;  /* 0x00009000ff1a8b82 */ /* 0x000ea20000000a00 */
[----:B-1----:R-:W-:-:S05]  /*11c0*/  @!P2 IADD3 R0, P3, R24, 0x50, RZ ;  /* 0x000000501800a810 */ /* 0x002fca0007f7e0ff */
[----:B------:R-:W-:Y:S01]  /*11d0*/  @!P2 IMAD.X R10, RZ, RZ, R25, P3 ;  /* 0x000000ffff0aa224 */ /* 0x000fe200018e0619 */
[----:B------:R-:W-:-:S03]  /*11e0*/  @!P1 IADD3 R15, P3, R24, 0x60, RZ ;  /* 0x00000060180f9810 */ /* 0x000fc60007f7e0ff */
[----:B----4-:R-:W-:Y:S01]  /*11f0*/  @!P2 IMAD R8, R10, R12, RZ ;  /* 0x0000000c0a08a224 */ /* 0x010fe200078e02ff */
[----:B------:R-:W-:Y:S01]  /*1200*/  @!P1 IADD3.X R11, RZ, R25, RZ, P3, !PT ;  /* 0x00000019ff0b9210 */ /* 0x000fe20001ffe4ff */
[----:B------:R-:W-:Y:S01]  /*1210*/  @!P2 IMAD.MOV.U32 R10, RZ, RZ, R6 ;  /* 0x000000ffff0aa224 */ /* 0x000fe200078e0006 */
[----:B------:R-:W-:Y:S01]  /*1220*/  @!P0 IADD3 R24, P3, R24, 0x70, RZ ;  /* 0x0000007018188810 */ /* 0x000fe20007f7e0ff */
[----:B------:R-:W-:Y:S02]  /*1230*/  @!P2 IMAD R9, R0, R13, R8 ;  /* 0x0000000d0009a224 */ /* 0x000fe400078e0208 */
[----:B---3--:R-:W-:Y:S02]  /*1240*/  @!P1 IMAD R8, R11, R18, RZ ;  /* 0x000000120b089224 */ /* 0x008fe400078e02ff */
[----:B------:R-:W-:Y:S01]  /*1250*/  @!P0 IMAD.X R25, RZ, RZ, R25, P3 ;  /* 0x000000ffff198224 */ /* 0x000fe200018e0619 */
[----:B------:R-:W-:Y:S01]  /*1260*/  PLOP3.LUT P3, PT, PT, PT, UP0, 0x80, 0x0 ;  /* 0x000000000000781c */ /* 0x000fe20003f6f008 */
[----:B------:R-:W-:-:S02]  /*1270*/  @!P2 IMAD.MOV.U32 R11, RZ, RZ, R5 ;  /* 0x000000ffff0ba224 */ /* 0x000fc400078e0005 */
[----:B------:R-:W-:Y:S02]  /*1280*/  @!P1 IMAD R19, R15, R19, R8 ;  /* 0x000000130f139224 */ /* 0x000fe400078e0208 */
[----:B------:R-:W-:-:S08]  /*1290*/  @!P2 IMAD.WIDE.U32 R10, R0, R12, R10 ;  /* 0x0000000c000aa225 */ /* 0x000fd000078e000a */
[----:B--2---:R-:W-:Y:S05]  /*12a0*/  @P3 BRA `(.L_x_62) ;  /* 0x0000000000303947 */ /* 0x004fea0003800000 */
        /* <DEDUP_REMOVED lines=12> */
.L_x_62:
[----:B------:R-:W-:Y:S05]  /*1370*/  @P3 BRA `(.L_x_63) ;  /* 0x0000000000303947 */ /* 0x000fea0003800000 */
        /* <DEDUP_REMOVED lines=12> */
.L_x_63:
[----:B------:R-:W-:Y:S01]  /*1440*/  @!P2 IMAD.IADD R0, R11, 0x1, R9 ;  /* 0x000000010b00a824 */ /* 0x000fe200078e0209 */
[----:B------:R-:W-:Y:S01]  /*1450*/  @!P2 LEA R14, P3, R10, R22, 0x1 ;  /* 0x000000160a0ea211 */ /* 0x000fe200078608ff */
[----:B------:R-:W-:Y:S01]  /*1460*/  @!P1 IMAD.MOV.U32 R4, RZ, RZ, R6 ;  /* 0x000000ffff049224 */ /* 0x000fe200078e0006 */
[----:B------:R-:W-:Y:S01]  /*1470*/  ULDC.64 UR6, c[0x0][0x260] ;  /* 0x0000980000067ab9 */ /* 0x000fe20000000a00 */
[----:B------:R-:W-:Y:S01]  /*1480*/  IMAD R7, R3, UR10, RZ ;  /* 0x0000000a03077c24 */ /* 0x000fe2000f8e02ff */
[----:B------:R-:W-:Y:S01]  /*1490*/  USHF.L.U64.HI UR21, UR10, 0x6, UR11 ;  /* 0x000000060a157899 */ /* 0x000fe2000801020b */
[----:B------:R-:W-:Y:S01]  /*14a0*/  IMAD.WIDE.U32 R12, R2, UR10, R28 ;  /* 0x0000000a020c7c25 */ /* 0x000fe2000f8e001c */
[----:B------:R-:W-:-:S03]  /*14b0*/  USHF.R.S32.HI UR19, URZ, 0x1f, UR18 ;  /* 0x0000001f3f137899 */ /* 0x000fc60008011412 */
[----:B------:R-:W-:Y:S01]  /*14c0*/  @!P1 IMAD.WIDE.U32 R8, R15, R18, R4 ;  /* 0x000000120f089225 */ /* 0x000fe200078e0004 */
[----:B------:R-:W-:Y:S02]  /*14d0*/  @!P2 LEA.HI.X R15, R10, R23, R0, 0x1, P3 ;  /* 0x000000170a0fa211 */ /* 0x000fe400018f0c00 */
[----:B------:R-:W-:Y:S01]  /*14e0*/  IADD3 R12, P3, R12, UR26, RZ ;  /* 0x0000001a0c0c7c10 */ /* 0x000fe2000ff7e0ff */
[----:B------:R-:W-:Y:S01]  /*14f0*/  IMAD R7, R2, UR11, R7 ;  /* 0x0000000b02077c24 */ /* 0x000fe2000f8e0207 */
[----:B------:R-:W-:Y:S01]  /*1500*/  @!P1 LEA R4, P5, R8, R30, 0x1 ;  /* 0x0000001e08049211 */ /* 0x000fe200078a08ff */
[----:B------:R-:W-:Y:S01]  /*1510*/  @!P1 IMAD.IADD R9, R9, 0x1, R19 ;  /* 0x0000000109099824 */ /* 0x000fe200078e0213 */
[----:B------:R-:W-:Y:S01]  /*1520*/  @!P0 MOV R0, 0x400 ;  /* 0x0000040000008802 */ /* 0x000fe20000000f00 */
[----:B------:R-:W-:Y:S01]  /*1530*/  @!P0 IMAD.MOV.U32 R11, RZ, RZ, R5 ;  /* 0x000000ffff0b8224 */ /* 0x000fe200078e0005 */
[----:B------:R-:W-:Y:S01]  /*1540*/  IADD3.X R13, R13, UR23, R7, P3, !PT ;  /* 0x000000170d0d7c10 */ /* 0x000fe20009ffe407 */
[----:B------:R-:W-:Y:S01]  /*1550*/  @!P0 IMAD.MOV.U32 R10, RZ, RZ, R6 ;  /* 0x000000ffff0a8224 */ /* 0x000fe200078e0006 */
[----:B------:R-:W-:Y:S01]  /*1560*/  ISETP.GE.AND P3, PT, R2, UR20, PT ;  /* 0x0000001402007c0c */ /* 0x000fe2000bf66270 */
[----:B------:R-:W-:Y:S01]  /*1570*/  @!P2 IMAD R6, R20, 0x2, R21 ;  /* 0x000000021406a824 */ /* 0x000fe200078e0215 */
[----:B------:R-:W-:Y:S01]  /*1580*/  @!P1 LEA.HI.X R5, R8, R31, R9, 0x1, P5 ;  /* 0x0000001f08059211 */ /* 0x000fe200028f0c09 */
[----:B------:R-:W-:Y:S01]  /*1590*/  USHF.L.U32 UR23, UR10, 0x6, URZ ;  /* 0x000000060a177899 */ /* 0x000fe2000800063f */
[----:B------:R-:W1:Y:S01]  /*15a0*/  @!P0 LDC.64 R8, c[0x0][0x210] ;  /* 0x00008400ff088b82 */ /* 0x000e620000000a00 */
[----:B------:R-:W-:Y:S01]  /*15b0*/  @!P0 LEA R18, R32, R0, 0x18 ;  /* 0x0000000020128211 */ /* 0x000fe200078ec0ff */
[----:B------:R-:W-:Y:S01]  /*15c0*/  @!P1 IMAD R0, R20, 0x2, R17 ;  /* 0x0000000214009824 */ /* 0x000fe200078e0211 */
[----:B------:R-:W-:Y:S01]  /*15d0*/  @!PT LDS RZ, [RZ] ;  /* 0x00000000fffff984 */ /* 0x000fe20000000800 */
[----:B------:R-:W-:Y:S01]  /*15e0*/  @!PT LDS RZ, [RZ] ;  /* 0x00000000fffff984 */ /* 0x000fe20000000800 */
[----:B------:R-:W-:Y:S01]  /*15f0*/  @!PT LDS RZ, [RZ] ;  /* 0x00000000fffff984 */ /* 0x000fe20000000800 */
[----:B------:R-:W-:Y:S01]  /*1600*/  @!P2 LDGSTS.E.BYPASS.LTC128B.128 [R6+0x2800], desc[UR16][R14.64] ;  /* 0x028000000e06afae */ /* 0x000fe2000b901d50 */
[----:B------:R-:W-:Y:S01]  /*1610*/  SHF.R.S32.HI R21, RZ, 0x1f, R16 ;  /* 0x0000001fff157819 */ /* 0x000fe20000011410 */
[----:B------:R-:W-:Y:S01]  /*1620*/  IMAD.WIDE.U32 R42, R16, UR6, R12 ;  /* 0x00000006102a7c25 */ /* 0x000fe2000f8e000c */
[----:B------:R-:W-:Y:S01]  /*1630*/  ISETP.GE.AND P5, PT, R35, UR20, PT ;  /* 0x0000001423007c0c */ /* 0x000fe2000bfa6270 */
[----:B------:R2:W-:Y:S01]  /*1640*/  @!P2 LDGSTS.E.BYPASS.LTC128B.128 [R6+0x6800], desc[UR16][R14.64+0x80] ;  /* 0x068000800e06afae */ /* 0x0005e2000b901d50 */
[----:B------:R-:W-:Y:S01]  /*1650*/  ISETP.GE.AND P2, PT, R36, UR20, PT ;  /* 0x0000001424007c0c */ /* 0x000fe2000bf46270 */
[----:B------:R-:W-:Y:S01]  /*1660*/  IMAD.U32 R164, RZ, RZ, UR23 ;  /* 0x00000017ffa47e24 */ /* 0x000fe2000f8e00ff */
[----:B------:R-:W-:Y:S01]  /*1670*/  LEA.HI R17, R40, R165, RZ, 0x4 ;  /* 0x000000a528117211 */ /* 0x000fe200078f20ff */
[----:B------:R-:W-:Y:S01]  /*1680*/  @!P1 LDGSTS.E.BYPASS.LTC128B.128 [R0+0x3000], desc[UR16][R4.64] ;  /* 0x0300000004009fae */ /* 0x000fe2000b901d50 */
[----:B------:R-:W-:Y:S01]  /*1690*/  IMAD.MOV.U32 R166, RZ, RZ, R42 ;  /* 0x000000ffffa67224 */ /* 0x000fe200078e002a */
[----:B------:R-:W-:-:S02]  /*16a0*/  @!P3 MOV R12, 0x400 ;  /* 0x00000400000cb802 */ /* 0x000fc40000000f00 */
[----:B------:R3:W-:Y:S01]  /*16b0*/  @!P1 LDGSTS.E.BYPASS.LTC128B.128 [R0+0x7000], desc[UR16][R4.64+0x80] ;  /* 0x0700008004009fae */ /* 0x0007e2000b901d50 */
[----:B------:R-:W4:Y:S05]  /*16c0*/  @!P3 S2R R19, SR_CgaCtaId ;  /* 0x000000000013b919 */ /* 0x000f2a0000008800 */
[----:B------:R-:W-:Y:S01]  /*16d0*/  VOTEU.ALL UP0, P2 ;  /* 0x00000000003f7886 */ /* 0x000fe20001000000 */
[----:B------:R-:W5:Y:S01]  /*16e0*/  @!P6 S2R R13, SR_CgaCtaId ;  /* 0x00000000000de919 */ /* 0x000f620000008800 */
[----:B------:R-:W5:Y:S01]  /*16f0*/  @!P5 S2R R22, SR_CgaCtaId ;  /* 0x000000000016d919 */ /* 0x000f620000008800 */
[----:B------:R-:W-:Y:S01]  /*1700*/  STL.64 [R1+0x30], R42 ;  /* 0x0000302a01007387 */ /* 0x000fe20000100a00 */
[----:B--2---:R-:W-:Y:S01]  /*1710*/  @!P0 IMAD R6, R25, R26, RZ ;  /* 0x0000001a19068224 */ /* 0x004fe200078e02ff */
[----:B------:R-:W2:Y:S03]  /*1720*/  @!P6 LDC.64 R14, c[0x0][0x218] ;  /* 0x00008600ff0eeb82 */ /* 0x000ea60000000a00 */
[----:B------:R-:W-:-:S02]  /*1730*/  @!P0 IMAD R6, R24, R27, R6 ;  /* 0x0000001b18068224 */ /* 0x000fc400078e0206 */
[----:B---3--:R-:W-:-:S03]  /*1740*/  @!P0 IMAD.WIDE.U32 R4, R24, R26, R10 ;  /* 0x0000001a18048225 */ /* 0x008fc600078e000a */
[----:B------:R-:W3:Y:S01]  /*1750*/  @!P3 LDC.64 R10, c[0x0][0x218] ;  /* 0x00008600ff0abb82 */ /* 0x000ee20000000a00 */
[----:B------:R-:W2:Y:S01]  /*1760*/  @!P2 S2R R24, SR_CgaCtaId ;  /* 0x000000000018a919 */ /* 0x000ea20000008800 */
[----:B------:R-:W-:Y:S01]  /*1770*/  IMAD R0, R21, UR6, RZ ;  /* 0x0000000615007c24 */ /* 0x000fe2000f8e02ff */
[----:B------:R-:W-:Y:S01]  /*1780*/  @!P0 IADD3 R5, R5, R6, RZ ;  /* 0x0000000605058210 */ /* 0x000fe20007ffe0ff */
[----:B------:R-:W-:Y:S01]  /*1790*/  UIMAD UR6, UR21, UR18, URZ ;  /* 0x00000012150672a4 */ /* 0x000fe2000f8e023f */
[----:B-1----:R-:W-:Y:S01]  /*17a0*/  @!P0 LEA R8, P1, R4, R8, 0x1 ;  /* 0x0000000804088211 */ /* 0x002fe200078208ff */
[----:B------:R-:W-:Y:S01]  /*17b0*/  IMAD R0, R16, UR7, R0 ;  /* 0x0000000710007c24 */ /* 0x000fe2000f8e0200 */
[----:B----4-:R-:W-:Y:S01]  /*17c0*/  @!P3 LEA R12, R19, R12, 0x18 ;  /* 0x0000000c130cb211 */ /* 0x010fe200078ec0ff */
[----:B------:R-:W-:Y:S01]  /*17d0*/  UIMAD UR6, UR19, UR23, UR6 ;  /* 0x00000017130672a4 */ /* 0x000fe2000f8e0206 */
[----:B------:R-:W-:Y:S01]  /*17e0*/  @!P0 LEA.HI.X R9, R4, R9, R5, 0x1, P1 ;  /* 0x0000000904098211 */ /* 0x000fe200008f0c05 */
[----:B------:R-:W-:-:S02]  /*17f0*/  IMAD.IADD R167, R43, 0x1, R0 ;  /* 0x000000012ba77824 */ /* 0x000fc400078e0200 */
[----:B------:R-:W-:Y:S02]  /*1800*/  @!P0 IMAD R0, R20, 0x2, R18 ;  /* 0x0000000214008824 */ /* 0x000fe400078e0212 */
[----:B------:R-:W-:Y:S01]  /*1810*/  IMAD.WIDE.U32 R4, R164, UR18, R166 ;  /* 0x00000012a4047c25 */ /* 0x000fe2000f8e00a6 */
[----:B------:R-:W-:Y:S03]  /*1820*/  STL.64 [R1+0x20], R166 ;  /* 0x000020a601007387 */ /* 0x000fe60000100a00 */
[----:B------:R-:W-:Y:S01]  /*1830*/  VIADD R5, R5, UR6 ;  /* 0x0000000605057c36 */ /* 0x000fe20008000000 */
[----:B------:R-:W-:Y:S01]  /*1840*/  @!P0 LDGSTS.E.BYPASS.LTC128B.128 [R0+0x3800], desc[UR16][R8.64] ;  /* 0x0380000008008fae */ /* 0x000fe2000b901d50 */
[----:B------:R-:W-:-:S03]  /*1850*/  ULDC.64 UR6, c[0x0][0x268] ;  /* 0x00009a0000067ab9 */ /* 0x000fc60000000a00 */
[----:B------:R1:W-:Y:S01]  /*1860*/  @!P0 LDGSTS.E.BYPASS.LTC128B.128 [R0+0x7800], desc[UR16][R8.64+0x80] ;  /* 0x0780008008008fae */ /* 0x0003e2000b901d50 */
[C---:B---3--:R-:W-:Y:S02]  /*1870*/  @!P3 LEA R6, P1, R4.reuse, R10, 0x1 ;  /* 0x0000000a0406b211 */ /* 0x048fe400078208ff */
[----:B------:R-:W-:Y:S02]  /*1880*/  SHF.R.S32.HI R10, RZ, 0x4, R17 ;  /* 0x00000004ff0a7819 */ /* 0x000fe40000011411 */
[----:B------:R-:W-:Y:S02]  /*1890*/  @!P3 LEA.HI.X R7, R4, R11, R5, 0x1, P1 ;  /* 0x0000000b0407b211 */ /* 0x000fe400008f0c05 */
[----:B------:R-:W-:Y:S02]  /*18a0*/  @!P6 MOV R11, 0x400 ;  /* 0x00000400000be802 */ /* 0x000fe40000000f00 */
[----:B------:R-:W-:Y:S02]  /*18b0*/  ISETP.GE.AND P0, PT, R35, UR20, PT ;  /* 0x0000001423007c0c */ /* 0x000fe4000bf06270 */
[----:B-----5:R-:W-:-:S02]  /*18c0*/  @!P6 LEA R11, R13, R11, 0x18 ;  /* 0x0000000b0d0be211 */ /* 0x020fc400078ec0ff */
[----:B------:R-:W-:Y:S02]  /*18d0*/  ISETP.GE.AND P1, PT, R36, UR20, PT ;  /* 0x0000001424007c0c */ /* 0x000fe4000bf26270 */
[C---:B-1----:R-:W-:Y:S02]  /*18e0*/  LEA.HI R0, R17.reuse, R10, RZ, 0x1 ;  /* 0x0000000a11007211 */ /* 0x042fe400078f08ff */
[----:B------:R-:W-:Y:S01]  /*18f0*/  LOP3.LUT R9, R17, 0xfffffff0, RZ, 0xc0, !PT ;  /* 0xfffffff011097812 */ /* 0x000fe200078ec0ff */
[----:B------:R-:W-:Y:S01]  /*1900*/  IMAD.U32 R17, RZ, RZ, UR10 ;  /* 0x0000000aff117e24 */ /* 0x000fe2000f8e00ff */
[----:B------:R-:W-:-:S03]  /*1910*/  LOP3.LUT R8, R0, 0xfffffffe, RZ, 0xc0, !PT ;  /* 0xfffffffe00087812 */ /* 0x000fc600078ec0ff */
[----:B------:R-:W-:Y:S01]  /*1920*/  IMAD.IADD R0, R165, 0x1, -R9 ;  /* 0x00000001a5007824 */ /* 0x000fe200078e0a09 */
[----:B------:R-:W-:Y:S01]  /*1930*/  IADD3 R19, R10, -R8, RZ ;  /* 0x800000080a137210 */ /* 0x000fe20007ffe0ff */
[----:B------:R-:W-:Y:S01]  /*1940*/  @!P3 IMAD R8, R20, 0x2, R12 ;  /* 0x000000021408b824 */ /* 0x000fe200078e020c */
[----:B------:R-:W-:Y:S02]  /*1950*/  @!P5 MOV R12, 0x400 ;  /* 0x00000400000cd802 */ /* 0x000fe40000000f00 */
[----:B------:R-:W-:Y:S02]  /*1960*/  SHF.R.S32.HI R9, RZ, 0x1f, R0 ;  /* 0x0000001fff097819 */ /* 0x000fe40000011400 */
[----:B------:R-:W-:Y:S01]  /*1970*/  @!P3 LDGSTS.E.BYPASS.LTC128B.128 [R8+0x8000], desc[UR16][R6.64] ;  /* 0x080000000608bfae */ /* 0x000fe2000b901d50 */
[----:B------:R-:W-:Y:S02]  /*1980*/  @!P2 MOV R10, 0x400 ;  /* 0x00000400000aa802 */ /* 0x000fe40000000f00 */
[----:B------:R-:W-:Y:S01]  /*1990*/  LEA.HI R23, R9, R0, RZ, 0x3 ;  /* 0x0000000009177211 */ /* 0x000fe200078f18ff */
[----:B------:R1:W-:Y:S01]  /*19a0*/  @!P3 LDGSTS.E.BYPASS.LTC128B.128 [R8+0xa000], desc[UR16][R6.64+0x80] ;  /* 0x0a0000800608bfae */ /* 0x0003e2000b901d50 */
[----:B------:R-:W-:Y:S01]  /*19b0*/  @!P5 LEA R22, R22, R12, 0x18 ;  /* 0x0000000c1616d211 */ /* 0x000fe200078ec0ff */
[----:B------:R-:W-:Y:S01]  /*19c0*/  IMAD.SHL.U32 R12, R38, 0x40, RZ ;  /* 0x00000040260c7824 */ /* 0x000fe200078e00ff */
[----:B------:R-:W-:-:S02]  /*19d0*/  LOP3.LUT R9, R23, 0xfffffff8, RZ, 0xc0, !PT ;  /* 0xfffffff817097812 */ /* 0x000fc400078ec0ff */
[----:B--2---:R-:W-:-:S03]  /*19e0*/  @!P2 LEA R24, R24, R10, 0x18 ;  /* 0x0000000a1818a211 */ /* 0x004fc600078ec0ff */
[----:B------:R-:W-:Y:S02]  /*19f0*/  IMAD.IADD R25, R0, 0x1, -R9 ;  /* 0x0000000100197824 */ /* 0x000fe400078e0a09 */
[----:B------:R-:W-:Y:S02]  /*1a00*/  IMAD R0, R3, UR8, RZ ;  /* 0x0000000803007c24 */ /* 0x000fe4000f8e02ff */
[----:B------:R-:W-:Y:S02]  /*1a10*/  @!P6 IMAD R3, R20, 0x2, R11 ;  /* 0x000000021403e824 */ /* 0x000fe400078e020b */
[----:B------:R-:W-:Y:S01]  /*1a20*/  IMAD R10, R2, UR9, R0 ;  /* 0x00000009020a7c24 */ /* 0x000fe2000f8e0200 */
[----:B------:R-:W-:Y:S01]  /*1a30*/  LOP3.LUT R0, R12, 0x1c0, RZ, 0xc0, !PT ;  /* 0x000001c00c007812 */ /* 0x000fe200078ec0ff */
[----:B------:R-:W-:Y:S01]  /*1a40*/  IMAD.SHL.U32 R11, R19, 0x8, RZ ;  /* 0x00000008130b7824 */ /* 0x000fe200078e00ff */
[----:B------:R-:W2:Y:S01]  /*1a50*/  @!P2 LDC.64 R12, c[0x0][0x218] ;  /* 0x00008600ff0cab82 */ /* 0x000ea20000000a00 */
[----:B-1----:R-:W-:Y:S01]  /*1a60*/  IMAD.U32 R6, RZ, RZ, UR11 ;  /* 0x0000000bff067e24 */ /* 0x002fe2000f8e00ff */
[----:B------:R-:W-:-:S04]  /*1a70*/  @!P6 LEA R7, P3, R17, R4, 0x4 ;  /* 0x000000041107e211 */ /* 0x000fc800078620ff */
[----:B------:R-:W-:Y:S02]  /*1a80*/  @!P6 LEA.HI.X R8, R17, R5, R6, 0x4, P3 ;  /* 0x000000051108e211 */ /* 0x000fe400018f2406 */
[----:B------:R-:W-:-:S04]  /*1a90*/  @!P6 LEA R6, P3, R7, R14, 0x1 ;  /* 0x0000000e0706e211 */ /* 0x000fc800078608ff */
[----:B------:R-:W-:Y:S01]  /*1aa0*/  @!P6 LEA.HI.X R7, R7, R15, R8, 0x1, P3 ;  /* 0x0000000f0707e211 */ /* 0x000fe200018f0c08 */
[C---:B------:R-:W-:Y:S01]  /*1ab0*/  IMAD.WIDE.U32 R8, R2.reuse, UR8, R28 ;  /* 0x0000000802087c25 */ /* 0x040fe2000f8e001c */
[----:B------:R-:W1:Y:S01]  /*1ac0*/  @!P5 LDC.64 R14, c[0x0][0x218] ;  /* 0x00008600ff0edb82 */ /* 0x000e620000000a00 */
[C---:B------:R-:W-:Y:S01]  /*1ad0*/  ISETP.GE.AND P3, PT, R2.reuse, UR20, PT ;  /* 0x0000001402007c0c */ /* 0x040fe2000bf66270 */
[----:B------:R-:W-:Y:S01]  /*1ae0*/  USHF.L.U32 UR20, UR11, 0x5, URZ ;  /* 0x000000050b147899 */ /* 0x000fe2000800063f */
[----:B------:R-:W-:Y:S01]  /*1af0*/  SHF.L.U32 R2, R2, 0x3, RZ ;  /* 0x0000000302027819 */ /* 0x000fe200000006ff */
[----:B------:R-:W-:Y:S04]  /*1b00*/  @!P6 LDGSTS.E.BYPASS.LTC128B.128 [R3+0x8800], desc[UR16][R6.64] ;  /* 0x088000000603efae */ /* 0x000fe8000b901d50 */
[----:B------:R3:W-:Y:S02]  /*1b10*/  @!P6 LDGSTS.E.BYPASS.LTC128B.128 [R3+0xa800], desc[UR16][R6.64+0x80] ;  /* 0x0a8000800603efae */ /* 0x0007e4000b901d50 */
[----:B---3--:R-:W-:Y:S01]  /*1b20*/  LOP3.LUT R3, R0, 0x8, R2, 0xf8, !PT ;  /* 0x0000000800037812 */ /* 0x008fe200078ef802 */
[----:B------:R-:W-:Y:S01]  /*1b30*/  IMAD R7, R21, UR6, RZ ;  /* 0x0000000615077c24 */ /* 0x000fe2000f8e02ff */
[----:B------:R-:W-:-:S02]  /*1b40*/  SHF.R.U32.HI R0, RZ, 0x3, R0 ;  /* 0x00000003ff007819 */ /* 0x000fc40000011600 */
[----:B------:R-:W-:Y:S01]  /*1b50*/  IADD3 R2, P6, R8, UR24, RZ ;  /* 0x0000001808027c10 */ /* 0x000fe2000ffde0ff */
[----:B------:R-:W-:Y:S01]  /*1b60*/  UIMAD.WIDE.U32 UR24, UR10, 0x20, URZ ;  /* 0x000000200a1878a5 */ /* 0x000fe2000f8e003f */
[----:B------:R-:W-:Y:S01]  /*1b70*/  LOP3.LUT R18, R3, R0, RZ, 0x3c, !PT ;  /* 0x0000000003127212 */ /* 0x000fe200078e3cff */
[----:B------:R-:W-:Y:S01]  /*1b80*/  IMAD.U32 R0, RZ, RZ, UR20 ;  /* 0x00000014ff007e24 */ /* 0x000fe2000f8e00ff */
[----:B------:R-:W-:Y:S01]  /*1b90*/  IADD3.X R3, R9, UR22, R10, P6, !PT ;  /* 0x0000001609037c10 */ /* 0x000fe2000b7fe40a */
[----:B------:R-:W-:Y:S01]  /*1ba0*/  @!P5 IMAD R10, R20, 0x2, R22 ;  /* 0x00000002140ad824 */ /* 0x000fe200078e0216 */
[----:B------:R-:W-:Y:S02]  /*1bb0*/  LEA.HI R22, R40, R165, RZ, 0x5 ;  /* 0x000000a528167211 */ /* 0x000fe400078f28ff */
[----:B------:R-:W-:Y:S01]  /*1bc0*/  @!P5 IADD3 R6, P6, R4, UR24, RZ ;  /* 0x000000180406dc10 */ /* 0x000fe2000ffde0ff */
[----:B------:R-:W-:Y:S01]  /*1bd0*/  IMAD.WIDE.U32 R26, R16, UR6, R2 ;  /* 0x00000006101a7c25 */ /* 0x000fe2000f8e0002 */
[----:B------:R-:W-:-:S02]  /*1be0*/  @!UP0 UIMAD UR6, UR11, 0x30, URZ ;  /* 0x000000300b0688a4 */ /* 0x000fc4000f8e023f */
[----:B------:R-:W-:Y:S01]  /*1bf0*/  @!P5 IADD3.X R0, R5, UR25, R0, P6, !PT ;  /* 0x000000190500dc10 */ /* 0x000fe2000b7fe400 */
[----:B------:R-:W-:Y:S01]  /*1c00*/  @!P2 IMAD.WIDE.U32 R2, R17, 0x30, R4 ;  /* 0x000000301102a825 */ /* 0x000fe200078e0004 */
[C---:B-1----:R-:W-:Y:S01]  /*1c10*/  @!P5 LEA R8, P6, R6.reuse, R14, 0x1 ;  /* 0x0000000e0608d211 */ /* 0x042fe200078c08ff */
[----:B------:R-:W-:Y:S01]  /*1c20*/  UIMAD.WIDE.U32 UR24, UR18, UR8, URZ ;  /* 0x00000008121872a5 */ /* 0x000fe2000f8e003f */
[----:B------:R-:W-:Y:S01]  /*1c30*/  STL.64 [R1+0x28], R26 ;  /* 0x0000281a01007387 */ /* 0x000fe20000100a00 */
[----:B------:R-:W-:Y:S01]  /*1c40*/  @!P2 VIADD R3, R3, UR6 ;  /* 0x000000060303ac36 */ /* 0x000fe20008000000 */
[----:B------:R-:W-:Y:S01]  /*1c50*/  @!P5 LEA.HI.X R9, R6, R15, R0, 0x1, P6 ;  /* 0x0000000f0609d211 */ /* 0x000fe200030f0c00 */
[----:B------:R-:W-:Y:S01]  /*1c60*/  IMAD R16, R16, UR7, R7 ;  /* 0x0000000710107c24 */ /* 0x000fe2000f8e0207 */
[----:B--2---:R-:W-:Y:S01]  /*1c70*/  @!P2 LEA R4, P6, R2, R12, 0x1 ;  /* 0x0000000c0204a211 */ /* 0x004fe200078c08ff */
[----:B------:R-:W-:Y:S01]  /*1c80*/  IMAD.SHL.U32 R0, R25, 0x40, RZ ;  /* 0x0000004019007824 */ /* 0x000fe200078e00ff */
[----:B------:R-:W-:Y:S01]  /*1c90*/  MOV R7, UR25 ;  /* 0x0000001900077c02 */ /* 0x000fe20008000f00 */
[----:B------:R-:W-:Y:S01]  /*1ca0*/  @!P2 IMAD R7, R20, 0x2, R24 ;  /* 0x000000021407a824 */ /* 0x000fe200078e0218 */
[----:B------:R-:W-:Y:S01]  /*1cb0*/  @!P2 LEA.HI.X R5, R2, R13, R3, 0x1, P6 ;  /* 0x0000000d0205a211 */ /* 0x000fe200030f0c03 */
[----:B------:R-:W-:Y:S01]  /*1cc0*/  @!P5 LDGSTS.E.BYPASS.LTC128B.128 [R10+0x9000], desc[UR16][R8.64] ;  /* 0x09000000080adfae */ /* 0x000fe2000b901d50 */
[----:B------:R-:W-:Y:S01]  /*1cd0*/  UIMAD UR7, UR19, UR8, URZ ;  /* 0x00000008130772a4 */ /* 0x000fe2000f8e023f */
[----:B------:R-:W-:Y:S01]  /*1ce0*/  LOP3.LUT R0, R0, 0x1c0, RZ, 0xc0, !PT ;  /* 0x000001c000007812 */ /* 0x000fe200078ec0ff */
[----:B------:R-:W1:Y:S01]  /*1cf0*/  @!P3 LDC.64 R14, c[0x0][0x220] ;  /* 0x00008800ff0ebb82 */ /* 0x000e620000000a00 */
[----:B------:R1:W-:Y:S01]  /*1d00*/  @!P5 LDGSTS.E.BYPASS.LTC128B.128 [R10+0xb000], desc[UR16][R8.64+0x80] ;  /* 0x0b000080080adfae */ /* 0x0003e2000b901d50 */
[----:B------:R-:W-:Y:S01]  /*1d10*/  UIMAD UR7, UR18, UR9, UR7 ;  /* 0x00000009120772a4 */ /* 0x000fe2000f8e0207 */
[----:B------:R-:W-:Y:S01]  /*1d20*/  LOP3.LUT R12, R0, 0x8, R11, 0xf8, !PT ;  /* 0x00000008000c7812 */ /* 0x000fe200078ef80b */
[----:B------:R-:W-:Y:S01]  /*1d30*/  IMAD.U32 R6, RZ, RZ, UR24 ;  /* 0x00000018ff067e24 */ /* 0x000fe2000f8e00ff */
[----:B------:R-:W-:Y:S01]  /*1d40*/  @!P2 LDGSTS.E.BYPASS.LTC128B.128 [R7+0x9800], desc[UR16][R4.64] ;  /* 0x098000000407afae */ /* 0x000fe2000b901d50 */
[----:B------:R-:W-:Y:S01]  /*1d50*/  SHF.R.U32.HI R11, RZ, 0x3, R0 ;  /* 0x00000003ff0b7819 */ /* 0x000fe20000011600 */
[----:B------:R-:W-:Y:S01]  /*1d60*/  IMAD R0, R19, 0x200, R18 ;  /* 0x0000020013007824 */ /* 0x000fe200078e0212 */
[----:B------:R-:W-:Y:S01]  /*1d70*/  UIADD3 UR7, UR25, UR7, URZ ;  /* 0x0000000719077290 */ /* 0x000fe2000fffe03f */
[----:B------:R2:W-:Y:S01]  /*1d80*/  @!P2 LDGSTS.E.BYPASS.LTC128B.128 [R7+0xb800], desc[UR16][R4.64+0x80] ;  /* 0x0b8000800407afae */ /* 0x0005e2000b901d50 */
[----:B------:R-:W3:Y:S01]  /*1d90*/  @!P0 LDC.64 R18, c[0x0][0x220] ;  /* 0x00008800ff128b82 */ /* 0x000ee20000000a00 */
[----:B------:R-:W-:Y:S01]  /*1da0*/  IMAD.IADD R13, R27, 0x1, R16 ;  /* 0x000000011b0d7824 */ /* 0x000fe200078e0210 */
[----:B------:R-:W-:Y:S01]  /*1db0*/  LEA R2, P6, R6, R26, 0x6 ;  /* 0x0000001a06027211 */ /* 0x000fe200078c30ff */
[----:B------:R-:W0:Y:S01]  /*1dc0*/  LDGDEPBAR ;  /* 0x00000000000079af */ /* 0x000e220000000000 */
[----:B------:R-:W-:Y:S01]  /*1dd0*/  IMAD.U32 R3, RZ, RZ, UR7 ;  /* 0x00000007ff037e24 */ /* 0x000fe2000f8e00ff */
[----:B------:R-:W-:Y:S01]  /*1de0*/  USHF.L.U32 UR6, UR9, 0x5, URZ ;  /* 0x0000000509067899 */ /* 0x000fe2000800063f */
[----:B------:R-:W-:Y:S01]  /*1df0*/  LOP3.LUT R184, R12, R11, RZ, 0x3c, !PT ;  /* 0x0000000b0cb87212 */ /* 0x000fe200078e3cff */
[----:B------:R-:W-:Y:S01]  /*1e00*/  UIMAD.WIDE.U32 UR24, UR8, 0x20, URZ ;  /* 0x00000020081878a5 */ /* 0x000fe2000f8e003f */
[----:B------:R-:W4:Y:S01]  /*1e10*/  @!P4 LDC.64 R20, c[0x0][0x220] ;  /* 0x00008800ff14cb82 */ /* 0x000f220000000a00 */
[----:B------:R-:W-:Y:S01]  /*1e20*/  LEA.HI.X R3, R6, R13, R3, 0x6, P6 ;  /* 0x0000000d06037211 */ /* 0x000fe200030f3403 */
[----:B------:R-:W-:Y:S01]  /*1e30*/  IMAD.U32 R6, RZ, RZ, UR8 ;  /* 0x00000008ff067e24 */ /* 0x000fe2000f8e00ff */
[----:B------:R5:W-:Y:S01]  /*1e40*/  STL [R1+0x18], R13 ;  /* 0x0000180d01007387 */ /* 0x000be20000100800 */
[----:B------:R-:W-:Y:S01]  /*1e50*/  VOTEU.ALL UP0, P1 ;  /* 0x00000000003f7886 */ /* 0x000fe20000800000 */
[----:B------:R-:W-:Y:S01]  /*1e60*/  LEA R228, R0, UR4, 0x1 ;  /* 0x0000000400e47c11 */ /* 0x000fe2000f8e08ff */
[----:B------:R-:W-:-:S02]  /*1e70*/  ULDC UR19, c[0x0][0x39c] ;  /* 0x0000e70000137ab9 */ /* 0x000fc40000000800 */
[----:B------:R-:W4:Y:S01]  /*1e80*/  @!P1 LDC.64 R16, c[0x0][0x220] ;  /* 0x00008800ff109b82 */ /* 0x000f220000000a00 */
[----:B-1----:R-:W-:Y:S01]  /*1e90*/  @!P3 LEA R10, P6, R2, R14, 0x1 ;  /* 0x0000000e020ab211 */ /* 0x002fe200078c08ff */
[C---:B------:R-:W-:Y:S02]  /*1ea0*/  VIADD R0, R228.reuse, 0x8000 ;  /* 0x00008000e4007836 */ /* 0x040fe40000000000 */
[----:B------:R-:W-:Y:S01]  /*1eb0*/  VIADD R239, R228, 0x8020 ;  /* 0x00008020e4ef7836 */ /* 0x000fe20000000000 */
[----:B------:R-:W-:Y:S01]  /*1ec0*/  @!P3 LEA.HI.X R11, R2, R15, R3, 0x1, P6 ;  /* 0x0000000f020bb211 */ /* 0x000fe200030f0c03 */
[----:B--2---:R-:W-:Y:S01]  /*1ed0*/  IMAD.U32 R4, RZ, RZ, UR8 ;  /* 0x00000008ff047e24 */ /* 0x004fe2000f8e00ff */
[----:B------:R-:W-:-:S04]  /*1ee0*/  DEPBAR.LE SB0, 0x0 ;  /* 0x000080000000791a */ /* 0x000fc80000000000 */
[----:B------:R-:W-:Y:S01]  /*1ef0*/  BAR.SYNC.DEFER_BLOCKING 0x0 ;  /* 0x0000000000007b1d */ /* 0x000fe20000010000 */
[----:B------:R-:W-:Y:S02]  /*1f00*/  MOV R5, UR9 ;  /* 0x0000000900057c02 */ /* 0x000fe40008000f00 */
[----:B------:R-:W-:Y:S01]  /*1f10*/  @!P4 LEA R9, P2, R4, R2, 0x4 ;  /* 0x000000020409c211 */ /* 0x000fe200078420ff */
[----:B-----5:R-:W-:-:S03]  /*1f20*/  IMAD.SHL.U32 R13, R23, 0x40, RZ ;  /* 0x00000040170d7824 */ /* 0x020fc600078e00ff */
[----:B------:R-:W-:Y:S01]  /*1f30*/  @!P4 LEA.HI.X R12, R6, R3, R5, 0x4, P2 ;  /* 0x00000003060cc211 */ /* 0x000fe200010f2405 */
[----:B------:R-:W-:Y:S01]  /*1f40*/  IMAD.U32 R6, RZ, RZ, UR6 ;  /* 0x00000006ff067e24 */ /* 0x000fe2000f8e00ff */
[----:B------:R-:W-:Y:S01]  /*1f50*/  @!P0 IADD3 R7, P2, R2, UR24, RZ ;  /* 0x0000001802078c10 */ /* 0x000fe2000ff5e0ff */
[----:B------:R-:W-:Y:S01]  /*1f60*/  @!P1 IMAD.WIDE.U32 R4, R4, 0x30, R2 ;  /* 0x0000003004049825 */ /* 0x000fe200078e0002 */
[----:B------:R-:W-:Y:S01]  /*1f70*/  SHF.R.S32.HI R2, RZ, 0x5, R22 ;  /* 0x00000005ff027819 */ /* 0x000fe20000011416 */
[----:B------:R-:W-:Y:S01]  /*1f80*/  @!UP0 UIMAD UR6, UR9, 0x30, URZ ;  /* 0x00000030090688a4 */ /* 0x000fe2000f8e023f */
[----:B------:R-:W-:Y:S01]  /*1f90*/  LOP3.LUT R183, R13, 0xfffffe00, RZ, 0xc0, !PT ;  /* 0xfffffe000db77812 */ /* 0x000fe200078ec0ff */
[----:B------:R-:W-:Y:S01]  /*1fa0*/  UISETP.GE.AND UP0, UPT, UR13, 0x41, UPT ;  /* 0x000000410d00788c */ /* 0x000fe2000bf06270 */
[----:B------:R-:W-:Y:S02]  /*1fb0*/  @!P0 IADD3.X R14, R3, UR25, R6, P2, !PT ;  /* 0x00000019030e8c10 */ /* 0x000fe400097fe406 */
[----:B---3--:R-:W-:Y:S01]  /*1fc0*/  @!P0 LEA R6, P2, R7, R18, 0x1 ;  /* 0x0000001207068211 */ /* 0x008fe200078408ff */
[----:B------:R-:W-:Y:S01]  /*1fd0*/  IMAD R3, R2, 0x400, R183 ;  /* 0x0000040002037824 */ /* 0x000fe200078e02b7 */
[----:B----4-:R-:W-:Y:S01]  /*1fe0*/  @!P4 LEA R8, P5, R9, R20, 0x1 ;  /* 0x000000140908c211 */ /* 0x010fe200078a08ff */
[----:B------:R-:W-:Y:S01]  /*1ff0*/  @!P1 VIADD R2, R5, UR6 ;  /* 0x0000000605029c36 */ /* 0x000fe20008000000 */
[----:B------:R-:W-:-:S02]  /*2000*/  @!P0 LEA.HI.X R7, R7, R19, R14, 0x1, P2 ;  /* 0x0000001307078211 */ /* 0x000fc400010f0c0e */
[----:B------:R-:W-:Y:S01]  /*2010*/  @!P4 LEA.HI.X R9, R9, R21, R12, 0x1, P5 ;  /* 0x000000150909c211 */ /* 0x000fe200028f0c0c */
[----:B------:R-:W-:Y:S04]  /*2020*/  @P3 STS.128 [R247+0xc000], RZ ;  /* 0x00c000fff7003388 */ /* 0x000fe80000000c00 */
[----:B------:R-:W-:Y:S04]  /*2030*/  @P3 STS.128 [R247+0xe000], RZ ;  /* 0x00e000fff7003388 */ /* 0x000fe80000000c00 */
[----:B------:R-:W-:Y:S01]  /*2040*/  @!PT LDS RZ, [RZ] ;  /* 0x00000000fffff984 */ /* 0x000fe20000000800 */
[----:B------:R-:W-:Y:S01]  /*2050*/  @!PT LDS RZ, [RZ] ;  /* 0x00000000fffff984 */ /* 0x000fe20000000800 */
[----:B------:R-:W-:Y:S01]  /*2060*/  @!PT LDS RZ, [RZ] ;  /* 0x00000000fffff984 */ /* 0x000fe20000000800 */
[----:B------:R-:W-:Y:S04]  /*2070*/  @!P3 LDGSTS.E.BYPASS.LTC128B.128 [R247+0xc000], desc[UR16][R10.64] ;  /* 0x0c0000000af7bfae */ /* 0x000fe8000b901d50 */
        /* <DEDUP_REMOVED lines=21> */
[----:B------:R-:W-:-:S03]  /*21d0*/  MOV R2, 0x20 ;  /* 0x0000002000027802 */ /* 0x000fc60000000f00 */
[----:B------:R-:W-:Y:S04]  /*21e0*/  @P1 STS.128 [R247+0xf800], RZ ;  /* 0x00f800fff7001388 */ /* 0x000fe80000000c00 */
[----:B------:R-:W-:Y:S01]  /*21f0*/  @!PT LDS RZ, [RZ] ;  /* 0x00000000fffff984 */ /* 0x000fe20000000800 */
[----:B------:R-:W-:Y:S01]  /*2200*/  @!PT LDS RZ, [RZ] ;  /* 0x00000000fffff984 */ /* 0x000fe20000000800 */
[----:B------:R-:W-:Y:S01]  /*2210*/  @!PT LDS RZ, [RZ] ;  /* 0x00000000fffff984 */ /* 0x000fe20000000800 */
[----:B------:R-:W-:Y:S04]  /*2220*/  @!P1 LDGSTS.E.BYPASS.LTC128B.128 [R247+0xd800], desc[UR16][R10.64] ;  /* 0x0d8000000af79fae */ /* 0x000fe8000b901d50 */
[----:B------:R2:W-:Y:S01]  /*2230*/  @!P1 LDGSTS.E.BYPASS.LTC128B.128 [R247+0xf800], desc[UR16][R10.64+0x80] ;  /* 0x0f8000800af79fae */ /* 0x0005e2000b901d50 */
[----:B------:R-:W-:-:S03]  /*2240*/  R2P PR, R25, 0x6 ;  /* 0x0000000619007804 */ /* 0x000fc60000000000 */
[----:B------:R-:W-:Y:S02]  /*2250*/  LDSM.16.M88.4 R20, [R228+0x8000] ;  /* 0x00800000e414783b */ /* 0x000fe40000000200 */
[----:B------:R-:W-:Y:S02]  /*2260*/  SEL R3, R3, 0xfffffff0, !P1 ;  /* 0xfffffff003037807 */ /* 0x000fe40004800000 */
[----:B------:R-:W-:Y:S01]  /*2270*/  SEL R2, R2, 0xffffffe0, !P2 ;  /* 0xffffffe002027807 */ /* 0x000fe20005000000 */
[----:B------:R-:W-:Y:S01]  /*2280*/  LDSM.16.M88.4 R28, [R228+0x9000] ;  /* 0x00900000e41c783b */ /* 0x000fe20000000200 */
[----:B------:R-:W-:Y:S01]  /*2290*/  R2P PR, R38, 0x6 ;  /* 0x0000000626007804 */ /* 0x000fe20000000000 */
[----:B------:R-:W-:Y:S01]  /*22a0*/  IMAD R236, R3, 0x2, R235 ;  /* 0x0000000203ec7824 */ /* 0x000fe200078e02eb */
[C---:B------:R-:W-:Y:S01]  /*22b0*/  LEA R238, R2.reuse, R235, 0x1 ;  /* 0x000000eb02ee7211 */ /* 0x040fe200078e08ff */
[----:B-1----:R-:W1:Y:S02]  /*22c0*/  LDSM.16.M88.4 R4, [R235+0x2000] ;  /* 0x00200000eb04783b */ /* 0x002e640000000200 */
[----:B------:R-:W-:-:S02]  /*22d0*/  IMAD R237, R2, 0x2, R236 ;  /* 0x0000000202ed7824 */ /* 0x000fc400078e02ec */
[----:B------:R-:W-:Y:S04]  /*22e0*/  LDSM.16.M88.4 R32, [R228+0x8800] ;  /* 0x00880000e420783b */ /* 0x000fe80000000200 */
[----:B------:R-:W-:Y:S02]  /*22f0*/  LDSM.16.M88.4 R24, [R228+0x9800] ;  /* 0x00980000e418783b */ /* 0x000fe40000000200 */
[----:B------:R-:W-:Y:S02]  /*2300*/  @P1 VIADD R239, R0, 0xffffffe0 ;  /* 0xffffffe000ef1836 */ /* 0x000fe40000000000 */
[----:B------:R-:W-:Y:S01]  /*2310*/  LDSM.16.M88.4 R16, [R236] ;  /* 0x00000000ec10783b */ /* 0x000fe20000000200 */
[----:B------:R-:W-:-:S03]  /*2320*/  IMAD.MOV.U32 R0, RZ, RZ, 0x40 ;  /* 0x00000040ff007424 */ /* 0x000fc600078e00ff */
[----:B--2---:R-:W2:Y:S02]  /*2330*/  LDSM.16.M88.4 R8, [R235] ;  /* 0x00000000eb08783b */ /* 0x004ea40000000200 */
[----:B------:R-:W-:Y:S02]  /*2340*/  SEL R0, R0, 0xffffffc0, !P2 ;  /* 0xffffffc000007807 */ /* 0x000fe40005000000 */
[----:B------:R-:W3:Y:S03]  /*2350*/  LDSM.16.M88.4 R48, [R239] ;  /* 0x00000000ef30783b */ /* 0x000ee60000000200 */
[----:B------:R-:W-:Y:S01]  /*2360*/  IMAD.IADD R234, R228, 0x1, R0 ;  /* 0x00000001e4ea7824 */ /* 0x000fe200078e0200 */
[----:B------:R-:W4:Y:S01]  /*2370*/  LDSM.16.M88.4 R12, [R236+0x2000] ;  /* 0x00200000ec0c783b */ /* 0x000f220000000200 */
[----:B------:R-:W-:-:S03]  /*2380*/  IMAD.IADD R233, R0, 0x1, R239 ;  /* 0x0000000100e97824 */ /* 0x000fc600078e02ef */
[----:B------:R-:W5:Y:S04]  /*2390*/  LDSM.16.M88.4 R52, [R239+0x1000] ;  /* 0x00100000ef34783b */ /* 0x000f680000000200 */
[----:B------:R-:W-:Y:S04]  /*23a0*/  LDSM.16.M88.4 R64, [R239+0x1800] ;  /* 0x00180000ef40783b */ /* 0x000fe80000000200 */
[----:B------:R-:W-:Y:S01]  /*23b0*/  LDSM.16.M88.4 R56, [R234+0x8000] ;  /* 0x00800000ea38783b */ /* 0x000fe20000000200 */
[C---:B-1----:R-:W-:Y:S03]  /*23c0*/  HMMA.16816.F32 R40, R4.reuse, R20, RZ ;  /* 0x000000140428723c */ /* 0x042fe600000018ff */
[----:B------:R-:W-:Y:S04]  /*23d0*/  LDSM.16.M88.4 R44, [R238] ;  /* 0x00000000ee2c783b */ /* 0x000fe80000000200 */
[----:B------:R-:W-:Y:S01]  /*23e0*/  LDSM.16.M88.4 R68, [R233] ;  /* 0x00000000e944783b */ /* 0x000fe20000000200 */
[C---:B------:R-:W-:Y:S03]  /*23f0*/  HMMA.16816.F32 R96, R4.reuse, R22, RZ ;  /* 0x000000160460723c */ /* 0x040fe600000018ff */
[----:B------:R-:W0:Y:S03]  /*2400*/  LDGDEPBAR ;  /* 0x00000000000079af */ /* 0x000e260000000000 */
[----:B------:R-:W-:Y:S06]  /*2410*/  HMMA.16816.F32 R84, R4, R28, RZ ;  /* 0x0000001c0454723c */ /* 0x000fec00000018ff */
[C---:B--2---:R-:W-:Y:S06]  /*2420*/  HMMA.16816.F32 R36, R8.reuse, R20, RZ ;  /* 0x000000140824723c */ /* 0x044fec00000018ff */
[----:B------:R-:W-:Y:S01]  /*2430*/  HMMA.16816.F32 R132, R8, R22, RZ ;  /* 0x000000160884723c */ /* 0x000fe200000018ff */
[----:B------:R-:W1:Y:S05]  /*2440*/  LDSM.16.M88.4 R20, [R239+0x800] ;  /* 0x00080000ef14783b */ /* 0x000e6a0000000200 */
[C---:B------:R-:W-:Y:S06]  /*2450*/  HMMA.16816.F32 R92, R4.reuse, R32, RZ ;  /* 0x00000020045c723c */ /* 0x040fec00000018ff */
[C---:B------:R-:W-:Y:S06]  /*2460*/  HMMA.16816.F32 R76, R4.reuse, R24, RZ ;  /* 0x00000018044c723c */ /* 0x040fec00000018ff */
[C---:B------:R-:W-:Y:S06]  /*2470*/  HMMA.16816.F32 R88, R4.reuse, R34, RZ ;  /* 0x000000220458723c */ /* 0x040fec00000018ff */
[C---:B------:R-:W-:Y:S06]  /*2480*/  HMMA.16816.F32 R80, R4.reuse, R30, RZ ;  /* 0x0000001e0450723c */ /* 0x040fec00000018ff */
[----:B------:R-:W-:Y:S01]  /*2490*/  HMMA.16816.F32 R72, R4, R26, RZ ;  /* 0x0000001a0448723c */ /* 0x000fe200000018ff */
[----:B------:R-:W2:Y:S05]  /*24a0*/  LDSM.16.M88.4 R4, [R238+0x2000] ;  /* 0x00200000ee04783b */ /* 0x000eaa0000000200 */
[C---:B------:R-:W-:Y:S06]  /*24b0*/  HMMA.16816.F32 R100, R8.reuse, R24, RZ ;  /* 0x000000180864723c */ /* 0x040fec00000018ff */
[----:B------:R-:W-:Y:S06]  /*24c0*/  HMMA.16816.F32 R140, R8, R26, RZ ;  /* 0x0000001a088c723c */ /* 0x000fec00000018ff */
[----:B---3--:R-:W-:Y:S01]  /*24d0*/  HMMA.16816.F32 R24, R16, R48, R36 ;  /* 0x000000301018723c */ /* 0x008fe20000001824 */
[----:B------:R-:W-:Y:S05]  /*24e0*/  LDSM.16.M88.4 R36, [R237+0x2000] ;  /* 0x00200000ed24783b */ /* 0x000fea0000000200 */
[C---:B------:R-:W-:Y:S06]  /*24f0*/  HMMA.16816.F32 R60, R8.reuse, R32, RZ ;  /* 0x00000020083c723c */ /* 0x040fec00000018ff */
[C---:B------:R-:W-:Y:S06]  /*2500*/  HMMA.16816.F32 R104, R8.reuse, R34, RZ ;  /* 0x000000220868723c */ /* 0x040fec00000018ff */
[C---:B------:R-:W-:Y:S06]  /*2510*/  HMMA.16816.F32 R32, R8.reuse, R28, RZ ;  /* 0x0000001c0820723c */ /* 0x040fec00000018ff */
[----:B------:R-:W-:Y:S01]  /*2520*/  HMMA.16816.F32 R136, R8, R30, RZ ;  /* 0x0000001e0888723c */ /* 0x000fe200000018ff */
[----:B------:R-:W-:Y:S05]  /*2530*/  LDSM.16.M88.4 R8, [R234+0x8800] ;  /* 0x00880000ea08783b */ /* 0x000fea0000000200 */
[C---:B----4-:R-:W-:Y:S01]  /*2540*/  HMMA.16816.F32 R28, R12.reuse, R48, R40 ;  /* 0x000000300c1c723c */ /* 0x050fe20000001828 */
[----:B------:R-:W3:Y:S05]  /*2550*/  LDSM.16.M88.4 R40, [R237] ;  /* 0x00000000ed28783b */ /* 0x000eea0000000200 */
[C---:B-----5:R-:W-:Y:S06]  /*2560*/  HMMA.16816.F32 R124, R12.reuse, R52, R84 ;  /* 0x000000340c7c723c */ /* 0x060fec0000001854 */
[C---:B------:R-:W-:Y:S06]  /*2570*/  HMMA.16816.F32 R116, R12.reuse, R50, R96 ;  /* 0x000000320c74723c */ /* 0x040fec0000001860 */
[C---:B-1----:R-:W-:Y:S06]  /*2580*/  HMMA.16816.F32 R128, R12.reuse, R20, R92 ;  /* 0x000000140c80723c */ /* 0x042fec000000185c */
[C---:B------:R-:W-:Y:S01]  /*2590*/  HMMA.16816.F32 R120, R12.reuse, R64, R76 ;  /* 0x000000400c78723c */ /* 0x040fe2000000184c */
[----:B------:R-:W-:Y:S05]  /*25a0*/  LDSM.16.M88.4 R76, [R228+0xa000] ;  /* 0x00a00000e44c783b */ /* 0x000fea0000000200 */
[C---:B------:R-:W-:Y:S01]  /*25b0*/  HMMA.16816.F32 R112, R12.reuse, R22, R88 ;  /* 0x000000160c70723c */ /* 0x040fe20000001858 */
[----:B------:R-:W-:Y:S05]  /*25c0*/  LDSM.16.M88.4 R88, [R239+0x2000] ;  /* 0x00200000ef58783b */ /* 0x000fea0000000200 */
[C---:B------:R-:W-:Y:S01]  /*25d0*/  HMMA.16816.F32 R96, R12.reuse, R54, R80 ;  /* 0x000000360c60723c */ /* 0x040fe20000001850 */
[----:B------:R-:W-:Y:S05]  /*25e0*/  LDSM.16.M88.4 R80, [R234+0x9800] ;  /* 0x00980000ea50783b */ /* 0x000fea0000000200 */
[----:B------:R-:W-:Y:S06]  /*25f0*/  HMMA.16816.F32 R84, R12, R66, R72 ;  /* 0x000000420c54723c */ /* 0x000fec0000001848 */
[----:B------:R-:W-:Y:S01]  /*2600*/  HMMA.16816.F32 R12, R44, R56, R24 ;  /* 0x000000382c0c723c */ /* 0x000fe20000001818 */
[----:B------:R-:W-:Y:S05]  /*2610*/  LDSM.16.M88.4 R24, [R236+0x4000] ;  /* 0x00400000ec18783b */ /* 0x000fea0000000200 */
[C---:B------:R-:W-:Y:S01]  /*2620*/  HMMA.16816.F32 R148, R16.reuse, R52, R32 ;  /* 0x000000341094723c */ /* 0x040fe20000001820 */
[----:B------:R-:W1:Y:S05]  /*2630*/  LDSM.16.M88.4 R32, [R235+0x4000] ;  /* 0x00400000eb20783b */ /* 0x000e6a0000000200 */
[C---:B------:R-:W-:Y:S01]  /*2640*/  HMMA.16816.F32 R108, R16.reuse, R20, R60 ;  /* 0x00000014106c723c */ /* 0x040fe2000000183c */
[----:B------:R-:W4:Y:S05]  /*2650*/  LDSM.16.M88.4 R60, [R234+0x9000] ;  /* 0x00900000ea3c783b */ /* 0x000f2a0000000200 */
[----:B------:R-:W-:Y:S06]  /*2660*/  HMMA.16816.F32 R48, R16, R50, R132 ;  /* 0x000000321030723c */ /* 0x000fec0000001884 */
[----:B--2---:R-:W-:Y:S01]  /*2670*/  HMMA.16816.F32 R72, R4, R56, R28 ;  /* 0x000000380448723c */ /* 0x004fe2000000181c */
[----:B------:R-:W2:Y:S05]  /*2680*/  LDSM.16.M88.4 R28, [R235+0x6000] ;  /* 0x00600000eb1c783b */ /* 0x000eaa0000000200 */
[----:B---3--:R-:W-:Y:S06]  /*2690*/  HMMA.16816.F32 R12, R40, R68, R12 ;  /* 0x00000044280c723c */ /* 0x008fec000000180c */
[C---:B------:R-:W-:Y:S01]  /*26a0*/  HMMA.16816.F32 R92, R16.reuse, R22, R104 ;  /* 0x00000016105c723c */ /* 0x040fe20000001868 */
[----:B------:R-:W-:Y:S05]  /*26b0*/  LDSM.16.M88.4 R20, [R238+0x4000] ;  /* 0x00400000ee14783b */ /* 0x000fea0000000200 */
[C---:B------:R-:W-:Y:S06]  /*26c0*/  HMMA.16816.F32 R160, R16.reuse, R64, R100 ;  /* 0x0000004010a0723c */ /* 0x040fec0000001864 */
[C---:B------:R-:W-:Y:S01]  /*26d0*/  HMMA.16816.F32 R104, R16.reuse, R54, R136 ;  /* 0x000000361068723c */ /* 0x040fe20000001888 */
[----:B------:R-:W-:Y:S05]  /*26e0*/  LDSM.16.M88.4 R52, [R233+0x800] ;  /* 0x00080000e934783b */ /* 0x000fea0000000200 */
[----:B------:R-:W-:Y:S06]  /*26f0*/  HMMA.16816.F32 R144, R16, R66, R140 ;  /* 0x000000421090723c */ /* 0x000fec000000188c */
[----:B------:R-:W-:Y:S01]  /*2700*/  HMMA.16816.F32 R16, R44, R58, R48 ;  /* 0x0000003a2c10723c */ /* 0x000fe20000001830 */
[----:B------:R-:W-:Y:S05]  /*2710*/  LDSM.16.M88.4 R48, [R233+0x1800] ;  /* 0x00180000e930783b */ /* 0x000fea0000000200 */
[----:B------:R-:W-:Y:S06]  /*2720*/  HMMA.16816.F32 R72, R36, R68, R72 ;  /* 0x000000442448723c */ /* 0x000fec0000001848 */
[----:B-1----:R-:W-:Y:S06]  /*2730*/  HMMA.16816.F32 R12, R32, R76, R12 ;  /* 0x0000004c200c723c */ /* 0x002fec000000180c */
[C---:B------:R-:W-:Y:S06]  /*2740*/  HMMA.16816.F32 R140, R4.reuse, R8, R128 ;  /* 0x00000008048c723c */ /* 0x040fec0000001880 */
[C---:B----4-:R-:W-:Y:S06]  /*2750*/  HMMA.16816.F32 R152, R4.reuse, R60, R124 ;  /* 0x0000003c0498723c */ /* 0x050fec000000187c */
[C---:B------:R-:W-:Y:S06]  /*2760*/  HMMA.16816.F32 R156, R4.reuse, R80, R120 ;  /* 0x00000050049c723c */ /* 0x040fec0000001878 */
[C---:B------:R-:W-:Y:S01]  /*2770*/  HMMA.16816.F32 R100, R4.reuse, R58, R116 ;  /* 0x0000003a0464723c */ /* 0x040fe20000001874 */
[----:B------:R-:W-:Y:S05]  /*2780*/  LDSM.16.M88.4 R56, [R233+0x1000] ;  /* 0x00100000e938783b */ /* 0x000fea0000000200 */
[C---:B------:R-:W-:Y:S06]  /*2790*/  HMMA.16816.F32 R112, R4.reuse, R10, R112 ;  /* 0x0000000a0470723c */ /* 0x040fec0000001870 */
[C---:B------:R-:W-:Y:S06]  /*27a0*/  HMMA.16816.F32 R132, R4.reuse, R62, R96 ;  /* 0x0000003e0484723c */ /* 0x040fec0000001860 */
[----:B------:R-:W-:Y:S01]  /*27b0*/  HMMA.16816.F32 R128, R4, R82, R84 ;  /* 0x000000520480723c */ /* 0x000fe20000001854 */
[----:B------:R-:W1:Y:S04]  /*27c0*/  LDSM.16.M88.4 R4, [R236+0x6000] ;  /* 0x00600000ec04783b */ /* 0x000e680000000200 */
[----:B------:R-:W3:Y:S01]  /*27d0*/  LDSM.16.M88.4 R84, [R234+0xa000] ;  /* 0x00a00000ea54783b */ /* 0x000ee20000000200 */
[----:B------:R-:W-:Y:S03]  /*27e0*/  HMMA.16816.F32 R64, R40, R70, R16 ;  /* 0x000000462840723c */ /* 0x000fe60000001810 */
[----:B------:R-:W4:Y:S03]  /*27f0*/  LDSM.16.M88.4 R16, [R238+0x6000] ;  /* 0x00600000ee10783b */ /* 0x000f260000000200 */
[----:B--2---:R-:W-:Y:S06]  /*2800*/  HMMA.16816.F32 R72, R28, R76, R72 ;  /* 0x0000004c1c48723c */ /* 0x004fec0000001848 */
[C---:B------:R-:W-:Y:S06]  /*2810*/  HMMA.16816.F32 R124, R44.reuse, R8, R108 ;  /* 0x000000082c7c723c */ /* 0x040fec000000186c */
[----:B------:R-:W-:Y:S01]  /*2820*/  HMMA.16816.F32 R120, R44, R10, R92 ;  /* 0x0000000a2c78723c */ /* 0x000fe2000000185c */
[----:B------:R-:W-:Y:S05]  /*2830*/  LDSM.16.M88.4 R92, [R233+0x2000] ;  /* 0x00200000e95c783b */ /* 0x000fea0000000200 */
[----:B------:R-:W-:Y:S01]  /*2840*/  HMMA.16816.F32 R8, R24, R88, R12 ;  /* 0x000000581808723c */ /* 0x000fe2000000180c */
[----:B------:R-:W-:Y:S05]  /*2850*/  LDSM.16.M88.4 R12, [R237+0x4000] ;  /* 0x00400000ed0c783b */ /* 0x000fea0000000200 */
[----:B------:R-:W-:Y:S06]  /*2860*/  HMMA.16816.F32 R96, R36, R70, R100 ;  /* 0x000000462460723c */ /* 0x000fec0000001864 */
[C---:B------:R-:W-:Y:S06]  /*2870*/  HMMA.16816.F32 R136, R44.reuse, R60, R148 ;  /* 0x0000003c2c88723c */ /* 0x040fec0000001894 */
[C---:B------:R-:W-:Y:S06]  /*2880*/  HMMA.16816.F32 R116, R44.reuse, R62, R104 ;  /* 0x0000003e2c74723c */ /* 0x040fec0000001868 */
[C---:B------:R-:W-:Y:S06]  /*2890*/  HMMA.16816.F32 R108, R44.reuse, R80, R160 ;  /* 0x000000502c6c723c */ /* 0x040fec00000018a0 */
[----:B------:R-:W-:Y:S01]  /*28a0*/  HMMA.16816.F32 R100, R44, R82, R144 ;  /* 0x000000522c64723c */ /* 0x000fe20000001890 */
[----:B------:R-:W2:Y:S05]  /*28b0*/  LDSM.16.M88.4 R44, [R228+0xa800] ;  /* 0x00a80000e42c783b */ /* 0x000eaa0000000200 */
[----:B------:R-:W-:Y:S06]  /*28c0*/  HMMA.16816.F32 R68, R32, R78, R64 ;  /* 0x0000004e2044723c */ /* 0x000fec0000001840 */
[----:B-1----:R-:W-:Y:S06]  /*28d0*/  HMMA.16816.F32 R72, R4, R88, R72 ;  /* 0x000000580448723c */ /* 0x002fec0000001848 */
[----:B------:R-:W-:Y:S06]  /*28e0*/  HMMA.16816.F32 R64, R40, R52, R124 ;  /* 0x000000342840723c */ /* 0x000fec000000187c */
[----:B---3--:R-:W-:Y:S01]  /*28f0*/  HMMA.16816.F32 R60, R20, R84, R8 ;  /* 0x00000054143c723c */ /* 0x008fe20000001808 */
[----:B------:R-:W1:Y:S05]  /*2900*/  LDSM.16.M88.4 R8, [R237+0x6000] ;  /* 0x00600000ed08783b */ /* 0x000e6a0000000200 */
[C---:B------:R-:W-:Y:S06]  /*2910*/  HMMA.16816.F32 R104, R36.reuse, R52, R140 ;  /* 0x000000342468723c */ /* 0x040fec000000188c */
[C---:B------:R-:W-:Y:S06]  /*2920*/  HMMA.16816.F32 R112, R36.reuse, R54, R112 ;  /* 0x000000362470723c */ /* 0x040fec0000001870 */
[C---:B------:R-:W-:Y:S06]  /*2930*/  HMMA.16816.F32 R152, R36.reuse, R56, R152 ;  /* 0x000000382498723c */ /* 0x040fec0000001898 */
[C---:B------:R-:W-:Y:S06]  /*2940*/  HMMA.16816.F32 R132, R36.reuse, R58, R132 ;  /* 0x0000003a2484723c */ /* 0x040fec0000001884 */
[C---:B------:R-:W-:Y:S06]  /*2950*/  HMMA.16816.F32 R156, R36.reuse, R48, R156 ;  /* 0x00000030249c723c */ /* 0x040fec000000189c */
[----:B------:R-:W-:Y:S06]  /*2960*/  HMMA.16816.F32 R128, R36, R50, R128 ;  /* 0x000000322480723c */ /* 0x000fec0000001880 */
[----:B------:R-:W-:Y:S06]  /*2970*/  HMMA.16816.F32 R36, R28, R78, R96 ;  /* 0x0000004e1c24723c */ /* 0x000fec0000001860 */
[----:B------:R-:W-:Y:S01]  /*2980*/  HMMA.16816.F32 R80, R40, R54, R120 ;  /* 0x000000362850723c */ /* 0x000fe20000001878 */
[----:B------:R-:W3:Y:S05]  /*2990*/  LDSM.16.M88.4 R52, [R239+0x2800] ;  /* 0x00280000ef34783b */ /* 0x000eea0000000200 */
[----:B------:R-:W-:Y:S06]  /*29a0*/  HMMA.16816.F32 R68, R24, R90, R68 ;  /* 0x0000005a1844723c */ /* 0x000fec0000001844 */
[----:B----4-:R-:W-:Y:S06]  /*29b0*/  HMMA.16816.F32 R72, R16, R84, R72 ;  /* 0x000000541048723c */ /* 0x010fec0000001848 */
[C---:B------:R-:W-:Y:S06]  /*29c0*/  HMMA.16816.F32 R108, R40.reuse, R48, R108 ;  /* 0x00000030286c723c */ /* 0x040fec000000186c */
[----:B------:R-:W-:Y:S06]  /*29d0*/  HMMA.16816.F32 R100, R40, R50, R100 ;  /* 0x000000322864723c */ /* 0x000fec0000001864 */
[----:B--2---:R-:W-:Y:S06]  /*29e0*/  HMMA.16816.F32 R48, R32, R44, R64 ;  /* 0x0000002c2030723c */ /* 0x004fec0000001840 */
[----:B------:R-:W-:Y:S06]  /*29f0*/  HMMA.16816.F32 R96, R12, R92, R60 ;  /* 0x0000005c0c60723c */ /* 0x000fec000000183c */
[C---:B------:R-:W-:Y:S06]  /*2a00*/  HMMA.16816.F32 R120, R40.reuse, R56, R136 ;  /* 0x000000382878723c */ /* 0x040fec0000001888 */
[----:B------:R-:W-:Y:S06]  /*2a10*/  HMMA.16816.F32 R116, R40, R58, R116 ;  /* 0x0000003a2874723c */ /* 0x000fec0000001874 */
[----:B------:R-:W-:Y:S01]  /*2a20*/  HMMA.16816.F32 R40, R4, R90, R36 ;  /* 0x0000005a0428723c */ /* 0x000fe20000001824 */
[----:B------:R-:W-:Y:S05]  /*2a30*/  LDSM.16.M88.4 R36, [R228+0xb000] ;  /* 0x00b00000e424783b */ /* 0x000fea0000000200 */
[----:B------:R-:W-:Y:S01]  /*2a40*/  HMMA.16816.F32 R60, R28, R44, R104 ;  /* 0x0000002c1c3c723c */ /* 0x000fe20000001868 */
[----:B------:R-:W-:-:S04]  /*2a50*/  FMUL.FTZ R0, R96, UR19 ;  /* 0x0000001360007c20 */ /* 0x000fc80008410000 */
[----:B------:R2:W-:Y:S01]  /*2a60*/  MUFU.TANH R138, R0 ;  /* 0x00000000008a7308 */ /* 0x0005e20000002400 */
[-C--:B------:R-:W-:Y:S06]  /*2a70*/  HMMA.16816.F32 R112, R28, R46.reuse, R112 ;  /* 0x0000002e1c70723c */ /* 0x080fec0000001870 */
[----:B------:R-:W-:Y:S01]  /*2a80*/  HMMA.16816.F32 R80, R32, R46, R80 ;  /* 0x0000002e2050723c */ /* 0x000fe20000001850 */
[----:B------:R-:W4:Y:S05]  /*2a90*/  LDSM.16.M88.4 R44, [R234+0xa800] ;  /* 0x00a80000ea2c783b */ /* 0x000f2a0000000200 */
[----:B------:R-:W-:Y:S01]  /*2aa0*/  HMMA.16816.F32 R56, R20, R86, R68 ;  /* 0x000000561438723c */ /* 0x000fe20000001844 */
[----:B--2---:R-:W-:-:S05]  /*2ab0*/  FMUL.FTZ R0, R97, UR19 ;  /* 0x0000001361007c20 */ /* 0x004fca0008410000 */
[----:B-1----:R-:W-:Y:S01]  /*2ac0*/  HMMA.16816.F32 R76, R8, R92, R72 ;  /* 0x0000005c084c723c */ /* 0x002fe20000001848 */
[----:B------:R1:W-:Y:S05]  /*2ad0*/  MUFU.TANH R139, R0 ;  /* 0x00000000008b7308 */ /* 0x0003ea0000002400 */
[----:B---3--:R-:W-:Y:S06]  /*2ae0*/  HMMA.16816.F32 R48, R24, R52, R48 ;  /* 0x000000341830723c */ /* 0x008fec0000001830 */
[----:B------:R-:W-:Y:S01]  /*2af0*/  HMMA.16816.F32 R68, R16, R86, R40 ;  /* 0x000000561044723c */ /* 0x000fe20000001828 */
[----:B------:R-:W2:Y:S05]  /*2b00*/  LDSM.16.M88.4 R40, [R233+0x2800] ;  /* 0x00280000e928783b */ /* 0x000eaa0000000200 */
[----:B------:R-:W-:Y:S01]  /*2b10*/  HMMA.16816.F32 R64, R12, R94, R56 ;  /* 0x0000005e0c40723c */ /* 0x000fe20000001838 */
[----:B-1----:R-:W-:-:S04]  /*2b20*/  FMUL.FTZ R0, R98, UR19 ;  /* 0x0000001362007c20 */ /* 0x002fc80008410000 */
[----:B------:R1:W-:Y:S01]  /*2b30*/  MUFU.TANH R136, R0 ;  /* 0x0000000000887308 */ /* 0x0003e20000002400 */
[----:B------:R-:W-:Y:S06]  /*2b40*/  HMMA.16816.F32 R56, R4, R52, R60 ;  /* 0x000000340438723c */ /* 0x000fec000000183c */
[----:B----4-:R-:W-:Y:S06]  /*2b50*/  HMMA.16816.F32 R48, R20, R44, R48 ;  /* 0x0000002c1430723c */ /* 0x010fec0000001830 */
[----:B------:R-:W-:Y:S01]  /*2b60*/  HMMA.16816.F32 R72, R8, R94, R68 ;  /* 0x0000005e0848723c */ /* 0x000fe20000001844 */
[----:B-1----:R-:W-:-:S05]  /*2b70*/  FMUL.FTZ R0, R99, UR19 ;  /* 0x0000001363007c20 */ /* 0x002fca0008410000 */
[----:B------:R-:W-:Y:S01]  /*2b80*/  HMMA.16816.F32 R88, R32, R36, R120 ;  /* 0x000000242058723c */ /* 0x000fe20000001878 */
[----:B------:R1:W-:Y:S05]  /*2b90*/  MUFU.TANH R137, R0 ;  /* 0x0000000000897308 */ /* 0x0003ea0000002400 */
[----:B------:R-:W-:Y:S06]  /*2ba0*/  HMMA.16816.F32 R56, R16, R44, R56 ;  /* 0x0000002c1038723c */ /* 0x000fec0000001838 */
[----:B--2---:R-:W-:Y:S01]  /*2bb0*/  HMMA.16816.F32 R68, R12, R40, R48 ;  /* 0x000000280c44723c */ /* 0x004fe20000001830 */
[----:B------:R-:W2:Y:S05]  /*2bc0*/  LDSM.16.M88.4 R48, [R239+0x3000] ;  /* 0x00300000ef30783b */ /* 0x000eaa0000000200 */
[----:B------:R-:W-:Y:S01]  /*2bd0*/  HMMA.16816.F32 R60, R24, R54, R80 ;  /* 0x00000036183c723c */ /* 0x000fe20000001850 */
[----:B-1----:R-:W-:-:S04]  /*2be0*/  FMUL.FTZ R0, R76, UR19 ;  /* 0x000000134c007c20 */ /* 0x002fc80008410000 */
[----:B------:R1:W-:Y:S01]  /*2bf0*/  MUFU.TANH R126, R0 ;  /* 0x00000000007e7308 */ /* 0x0003e20000002400 */
[C---:B------:R-:W-:Y:S06]  /*2c00*/  HMMA.16816.F32 R84, R28.reuse, R36, R152 ;  /* 0x000000241c54723c */ /* 0x040fec0000001898 */
[-C--:B------:R-:W-:Y:S06]  /*2c10*/  HMMA.16816.F32 R92, R28, R38.reuse, R132 ;  /* 0x000000261c5c723c */ /* 0x080fec0000001884 */
[----:B------:R-:W-:Y:S01]  /*2c20*/  HMMA.16816.F32 R80, R32, R38, R116 ;  /* 0x000000262050723c */ /* 0x000fe20000001874 */
[----:B------:R-:W3:Y:S01]  /*2c30*/  LDSM.16.M88.4 R36, [R234+0xb000] ;  /* 0x00b00000ea24783b */ /* 0x000ee20000000200 */
[----:B-1----:R-:W-:-:S04]  /*2c40*/  FMUL.FTZ R0, R77, UR19 ;  /* 0x000000134d007c20 */ /* 0x002fc80008410000 */
[----:B------:R1:W-:Y:S02]  /*2c50*/  MUFU.TANH R127, R0 ;  /* 0x00000000007f7308 */ /* 0x0003e40000002400 */
[----:B-1----:R-:W-:-:S06]  /*2c60*/  FMUL.FTZ R0, R78, UR19 ;  /* 0x000000134e007c20 */ /* 0x002fcc0008410000 */
[----:B------:R1:W4:Y:S02]  /*2c70*/  MUFU.TANH R124, R0 ;  /* 0x00000000007c7308 */ /* 0x0003240000002400 */
[----:B-1----:R-:W-:Y:S02]  /*2c80*/  FMUL.FTZ R0, R79, UR19 ;  /* 0x000000134f007c20 */ /* 0x002fe40008410000 */
[----:B------:R-:W-:Y:S04]  /*2c90*/  HMMA.16816.F32 R76, R8, R40, R56 ;  /* 0x00000028084c723c */ /* 0x000fe80000001838 */
[----:B------:R1:W5:Y:S02]  /*2ca0*/  MUFU.TANH R122, R0 ;  /* 0x00000000007a7308 */ /* 0x0003640000002400 */
[----:B------:R-:W-:Y:S01]  /*2cb0*/  HMMA.16816.F32 R56, R20, R46, R60 ;  /* 0x0000002e1438723c */ /* 0x000fe2000000183c */
[----:B-1----:R-:W-:-:S05]  /*2cc0*/  FMUL.FTZ R0, R64, UR19 ;  /* 0x0000001340007c20 */ /* 0x002fca0008410000 */
[----:B------:R1:W-:Y:S02]  /*2cd0*/  MUFU.TANH R123, R0 ;  /* 0x00000000007b7308 */ /* 0x0003e40000002400 */
[----:B-1----:R-:W-:-:S06]  /*2ce0*/  FMUL.FTZ R0, R65, UR19 ;  /* 0x0000001341007c20 */ /* 0x002fcc0008410000 */
[----:B------:R1:W-:Y:S02]  /*2cf0*/  MUFU.TANH R125, R0 ;  /* 0x00000000007d7308 */ /* 0x0003e40000002400 */
[----:B-1----:R-:W-:-:S06]  /*2d00*/  FMUL.FTZ R0, R66, UR19 ;  /* 0x0000001342007c20 */ /* 0x002fcc0008410000 */
[----:B------:R1:W-:Y:S02]  /*2d10*/  MUFU.TANH R120, R0 ;  /* 0x0000000000787308 */ /* 0x0003e40000002400 */
[----:B-1----:R-:W-:Y:S02]  /*2d20*/  FMUL.FTZ R0, R67, UR19 ;  /* 0x0000001343007c20 */ /* 0x002fe40008410000 */
[----:B------:R-:W-:Y:S01]  /*2d30*/  HMMA.16816.F32 R64, R4, R54, R112 ;  /* 0x000000360440723c */ /* 0x000fe20000001870 */
[----:B------:R-:W-:Y:S03]  /*2d40*/  LDSM.16.M88.4 R52, [R228+0xb800] ;  /* 0x00b80000e434783b */ /* 0x000fe60000000200 */
[----:B------:R1:W-:Y:S02]  /*2d50*/  MUFU.TANH R121, R0 ;  /* 0x0000000000797308 */ /* 0x0003e40000002400 */
[----:B-1----:R-:W-:-:S06]  /*2d60*/  FMUL.FTZ R0, R72, UR19 ;  /* 0x0000001348007c20 */ /* 0x002fcc0008410000 */
[----:B------:R1:W-:-:S12]  /*2d70*/  MUFU.TANH R107, R0 ;  /* 0x00000000006b7308 */ /* 0x0003d80000002400 */
[----:B------:R-:W-:Y:S01]  /*2d80*/  HMMA.16816.F32 R60, R16, R46, R64 ;  /* 0x0000002e103c723c */ /* 0x000fe20000001840 */
[----:B------:R-:W4:Y:S05]  /*2d90*/  LDSM.16.M88.4 R44, [R233+0x3000] ;  /* 0x00300000e92c783b */ /* 0x000f2a0000000200 */
[----:B--2---:R-:W-:Y:S01]  /*2da0*/  HMMA.16816.F32 R64, R24, R48, R88 ;  /* 0x000000301840723c */ /* 0x004fe20000001858 */
[----:B-1----:R-:W-:-:S04]  /*2db0*/  FMUL.FTZ R0, R73, UR19 ;  /* 0x0000001349007c20 */ /* 0x002fc80008410000 */
[----:B------:R1:W-:Y:S02]  /*2dc0*/  MUFU.TANH R112, R0 ;  /* 0x0000000000707308 */ /* 0x0003e40000002400 */
[----:B-1----:R-:W-:-:S06]  /*2dd0*/  FMUL.FTZ R0, R74, UR19 ;  /* 0x000000134a007c20 */ /* 0x002fcc0008410000 */
[----:B------:R1:W-:Y:S02]  /*2de0*/  MUFU.TANH R104, R0 ;  /* 0x0000000000687308 */ /* 0x0003e40000002400 */
[----:B-1----:R-:W-:-:S03]  /*2df0*/  FMUL.FTZ R0, R75, UR19 ;  /* 0x000000134b007c20 */ /* 0x002fc60008410000 */
[----:B------:R-:W-:Y:S03]  /*2e00*/  HMMA.16816.F32 R72, R8, R42, R60 ;  /* 0x0000002a0848723c */ /* 0x000fe6000000183c */
[----:B------:R1:W-:Y:S03]  /*2e10*/  MUFU.TANH R105, R0 ;  /* 0x0000000000697308 */ /* 0x0003e60000002400 */
[----:B---3--:R-:W-:Y:S01]  /*2e20*/  HMMA.16816.F32 R60, R20, R36, R64 ;  /* 0x00000024143c723c */ /* 0x008fe20000001840 */
[----:B-1----:R-:W-:-:S04]  /*2e30*/  FMUL.FTZ R0, R68, UR19 ;  /* 0x0000001344007c20 */ /* 0x002fc80008410000 */
[----:B------:R1:W-:-:S15]  /*2e40*/  MUFU.TANH R106, R0 ;  /* 0x00000000006a7308 */ /* 0x0003de0000002400 */
[----:B------:R-:W-:-:S04]  /*2e50*/  NOP ;  /* 0x0000000000007918 */ /* 0x000fc80000000000 */
[----:B----4-:R-:W-:Y:S01]  /*2e60*/  HMMA.16816.F32 R60, R12, R44, R60 ;  /* 0x0000002c0c3c723c */ /* 0x010fe2000000183c */
[----:B-1----:R-:W-:-:S04]  /*2e70*/  FMUL.FTZ R0, R69, UR19 ;  /* 0x0000001345007c20 */ /* 0x002fc80008410000 */
[----:B------:R1:W-:Y:S02]  /*2e80*/  MUFU.TANH R168, R0 ;  /* 0x0000000000a87308 */ /* 0x0003e40000002400 */
[----:B-1----:R-:W-:-:S06]  /*2e90*/  FMUL.FTZ R0, R70, UR19 ;  /* 0x0000001346007c20 */ /* 0x002fcc0008410000 */
[----:B------:R1:W-:Y:S02]  /*2ea0*/  MUFU.TANH R170, R0 ;  /* 0x0000000000aa7308 */ /* 0x0003e40000002400 */
[----:B-1----:R-:W-:Y:S02]  /*2eb0*/  FMUL.FTZ R0, R71, UR19 ;  /* 0x0000001347007c20 */ /* 0x002fe40008410000 */
[----:B------:R-:W-:Y:S04]  /*2ec0*/  HMMA.16816.F32 R68, R12, R42, R56 ;  /* 0x0000002a0c44723c */ /* 0x000fe80000001838 */
[----:B------:R1:W-:Y:S02]  /*2ed0*/  MUFU.TANH R169, R0 ;  /* 0x0000000000a97308 */ /* 0x0003e40000002400 */
[----:B------:R-:W-:Y:S06]  /*2ee0*/  HMMA.16816.F32 R56, R4, R48, R84 ;  /* 0x000000300438723c */ /* 0x000fec0000001854 */
[----:B------:R-:W-:Y:S01]  /*2ef0*/  HMMA.16816.F32 R84, R28, R52, R156 ;  /* 0x000000341c54723c */ /* 0x000fe2000000189c */
[----:B-1----:R-:W-:-:S04]  /*2f00*/  FMUL.FTZ R0, R76, UR19 ;  /* 0x000000134c007c20 */ /* 0x002fc80008410000 */
[----:B------:R1:W-:-:S13]  /*2f10*/  MUFU.TANH R99, R0 ;  /* 0x0000000000637308 */ /* 0x0003da0000002400 */
[----:B------:R-:W-:Y:S06]  /*2f20*/  HMMA.16816.F32 R40, R16, R36, R56 ;  /* 0x000000241028723c */ /* 0x000fec0000001838 */
[----:B------:R-:W-:Y:S01]  /*2f30*/  HMMA.16816.F32 R56, R24, R50, R80 ;  /* 0x000000321838723c */ /* 0x000fe20000001850 */
[----:B-1----:R-:W-:-:S05]  /*2f40*/  FMUL.FTZ R0, R77, UR19 ;  /* 0x000000134d007c20 */ /* 0x002fca0008410000 */
[----:B------:R-:W-:Y:S01]  /*2f50*/  HMMA.16816.F32 R48, R4, R50, R92 ;  /* 0x000000320430723c */ /* 0x000fe2000000185c */
[----:B------:R1:W-:Y:S11]  /*2f60*/  MUFU.TANH R98, R0 ;  /* 0x0000000000627308 */ /* 0x0003f60000002400 */
[----:B------:R-:W-:Y:S06]  /*2f70*/  HMMA.16816.F32 R64, R8, R44, R40 ;  /* 0x0000002c0840723c */ /* 0x000fec0000001828 */
[----:B------:R-:W-:Y:S01]  /*2f80*/  HMMA.16816.F32 R56, R20, R38, R56 ;  /* 0x000000261438723c */ /* 0x000fe20000001838 */
[----:B-1----:R-:W-:-:S04]  /*2f90*/  FMUL.FTZ R0, R78, UR19 ;  /* 0x000000134e007c20 */ /* 0x002fc80008410000 */
[----:B------:R1:W2:Y:S01]  /*2fa0*/  MUFU.TANH R97, R0 ;  /* 0x0000000000617308 */ /* 0x0002a20000002400 */
[----:B------:R-:W-:-:S12]  /*2fb0*/  HMMA.16816.F32 R36, R16, R38, R48 ;  /* 0x000000261024723c */ /* 0x000fd80000001830 */
[----:B------:R-:W-:Y:S01]  /*2fc0*/  FMUL.FTZ R65, R65, UR19 ;  /* 0x0000001341417c20 */ /* 0x000fe20008410000 */
[----:B------:R-:W-:Y:S01]  /*2fd0*/  FMUL.FTZ R66, R66, UR19 ;  /* 0x0000001342427c20 */ /* 0x000fe20008410000 */
[----:B------:R-:W-:Y:S01]  /*2fe0*/  FMUL.FTZ R67, R67, UR19 ;  /* 0x0000001343437c20 */ /* 0x000fe20008410000 */
[----:B-1----:R-:W-:Y:S02]  /*2ff0*/  FMUL.FTZ R0, R79, UR19 ;  /* 0x000000134f007c20 */ /* 0x002fe40008410000 */
[----:B------:R-:W-:Y:S01]  /*3000*/  HMMA.16816.F32 R76, R28, R54, R128 ;  /* 0x000000361c4c723c */ /* 0x000fe20000001880 */
[----:B------:R-:W1:Y:S01]  /*3010*/  LDSM.16.M88.4 R28, [R239+0x3800] ;  /* 0x00380000ef1c783b */ /* 0x000e620000000200 */
[----:B------:R3:W4:Y:S08]  /*3020*/  MUFU.TANH R96, R0 ;  /* 0x0000000000607308 */ /* 0x0007300000002400 */
[----:B------:R-:W1:Y:S08]  /*3030*/  MUFU.TANH R65, R65 ;  /* 0x0000004100417308 */ /* 0x000e700000002400 */
[----:B------:R-:W1:Y:S01]  /*3040*/  MUFU.TANH R66, R66 ;  /* 0x0000004200427308 */ /* 0x000e620000002400 */
[----:B---3--:R-:W-:-:S07]  /*3050*/  FMUL.FTZ R0, R68, UR19 ;  /* 0x0000001344007c20 */ /* 0x008fce0008410000 */
[----:B------:R3:W2:Y:S08]  /*3060*/  MUFU.TANH R90, R0 ;  /* 0x00000000005a7308 */ /* 0x0006b00000002400 */
[----:B------:R-:W2:Y:S01]  /*3070*/  MUFU.TANH R67, R67 ;  /* 0x0000004300437308 */ /* 0x000ea20000002400 */
[----:B-1----:R-:W-:Y:S01]  /*3080*/  HMMA.16816.F32 R48, R4, R28, R84 ;  /* 0x0000001c0430723c */ /* 0x002fe20000001854 */
[----:B---3--:R-:W-:-:S06]  /*3090*/  FMUL.FTZ R0, R69, UR19 ;  /* 0x0000001345007c20 */ /* 0x008fcc0008410000 */
[----:B------:R1:W3:Y:S01]  /*30a0*/  MUFU.TANH R91, R0 ;  /* 0x00000000005b7308 */ /* 0x0002e20000002400 */
[----:B------:R-:W-:Y:S07]  /*30b0*/  HMMA.16816.F32 R40, R4, R30, R76 ;  /* 0x0000001e0428723c */ /* 0x000fee000000184c */
[----:B------:R-:W-:-:S05]  /*30c0*/  IMAD.SHL.U32 R4, R165, 0x2, RZ ;  /* 0x00000002a5047824 */ /* 0x000fca00078e00ff */
[----:B------:R-:W-:Y:S01]  /*30d0*/  LOP3.LUT R4, R4, 0x6, RZ, 0xc0, !PT ;  /* 0x0000000604047812 */ /* 0x000fe200078ec0ff */
[----:B-1----:R-:W-:-:S04]  /*30e0*/  FMUL.FTZ R0, R70, UR19 ;  /* 0x0000001346007c20 */ /* 0x002fc80008410000 */
[----:B------:R1:W1:Y:S02]  /*30f0*/  MUFU.TANH R88, R0 ;  /* 0x0000000000587308 */ /* 0x0002640000002400 */
[----:B-1----:R-:W-:Y:S02]  /*3100*/  FMUL.FTZ R0, R71, UR19 ;  /* 0x0000001347007c20 */ /* 0x002fe40008410000 */
[C---:B------:R-:W-:Y:S04]  /*3110*/  HMMA.16816.F32 R68, R32.reuse, R52, R108 ;  /* 0x000000342044723c */ /* 0x040fe8000000186c */
[----:B------:R1:W1:Y:S02]  /*3120*/  MUFU.TANH R89, R0 ;  /* 0x0000000000597308 */ /* 0x0002640000002400 */
[----:B------:R-:W-:Y:S01]  /*3130*/  HMMA.16816.F32 R52, R32, R54, R100 ;  /* 0x000000362034723c */ /* 0x000fe20000001864 */
[----:B------:R-:W5:Y:S01]  /*3140*/  LDSM.16.M88.4 R32, [R234+0xb800] ;  /* 0x00b80000ea20783b */ /* 0x000f620000000200 */
[----:B-1----:R-:W-:-:S04]  /*3150*/  FMUL.FTZ R0, R72, UR19 ;  /* 0x0000001348007c20 */ /* 0x002fc80008410000 */
[----:B------:R1:W1:-:S15]  /*3160*/  MUFU.TANH R82, R0 ;  /* 0x0000000000527308 */ /* 0x00025e0000002400 */
[----:B------:R-:W-:-:S03]  /*3170*/  NOP ;  /* 0x0000000000007918 */ /* 0x000fc60000000000 */
[----:B------:R-:W-:Y:S01]  /*3180*/  HMMA.16816.F32 R52, R24, R30, R52 ;  /* 0x0000001e1834723c */ /* 0x000fe20000001834 */
[----:B-1----:R-:W-:-:S04]  /*3190*/  FMUL.FTZ R0, R73, UR19 ;  /* 0x0000001349007c20 */ /* 0x002fc80008410000 */
[----:B------:R1:W1:Y:S02]  /*31a0*/  MUFU.TANH R83, R0 ;  /* 0x0000000000537308 */ /* 0x0002640000002400 */
[----:B-1----:R-:W-:-:S06]  /*31b0*/  FMUL.FTZ R0, R74, UR19 ;  /* 0x000000134a007c20 */ /* 0x002fcc0008410000 */
        /* <DEDUP_REMOVED lines=9> */
[----:B-1----:R-:W-:Y:S02]  /*3250*/  FMUL.FTZ R0, R63, UR19 ;  /* 0x000000133f007c20 */ /* 0x002fe40008410000 */
[----:B------:R-:W-:Y:S04]  /*3260*/  HMMA.16816.F32 R60, R12, R46, R56 ;  /* 0x0000002e0c3c723c */ /* 0x000fe80000001838 */
[----:B------:R1:W1:Y:S02]  /*3270*/  MUFU.TANH R72, R0 ;  /* 0x0000000000487308 */ /* 0x0002640000002400 */
[----:B------:R-:W-:Y:S01]  /*3280*/  HMMA.16816.F32 R56, R24, R28, R68 ;  /* 0x0000001c1838723c */ /* 0x000fe20000001844 */
[----:B------:R-:W4:Y:S01]  /*3290*/  LDSM.16.M88.4 R24, [R233+0x3800] ;  /* 0x00380000e918783b */ /* 0x000f220000000200 */
[----:B------:R-:W-:-:S04]  /*32a0*/  DEPBAR.LE SB0, 0x0 ;  /* 0x000080000000791a */ /* 0x000fc80000000000 */
[----:B------:R-:W-:Y:S06]  /*32b0*/  HMMA.16816.F32 R44, R8, R46, R36 ;  /* 0x0000002e082c723c */ /* 0x000fec0000001824 */
[----:B-----5:R-:W-:Y:S01]  /*32c0*/  HMMA.16816.F32 R36, R16, R32, R48 ;  /* 0x000000201024723c */ /* 0x020fe20000001830 */
[----:B-1----:R-:W-:-:S04]  /*32d0*/  FMUL.FTZ R0, R64, UR19 ;  /* 0x0000001340007c20 */ /* 0x002fc80008410000 */
[----:B------:R1:W1:Y:S01]  /*32e0*/  MUFU.TANH R64, R0 ;  /* 0x0000000000407308 */ /* 0x0002620000002400 */
[----:B------:R-:W-:Y:S01]  /*32f0*/  HMMA.16816.F32 R28, R16, R34, R40 ;  /* 0x00000022101c723c */ /* 0x000fe20000001828 */
[----:B------:R-:W-:Y:S01]  /*3300*/  FMUL.FTZ R60, R60, UR19 ;  /* 0x000000133c3c7c20 */ /* 0x000fe20008410000 */
[----:B------:R-:W-:-:S04]  /*3310*/  FMUL.FTZ R7, R61, UR19 ;  /* 0x000000133d077c20 */ /* 0x000fc80008410000 */
[C---:B------:R-:W-:Y:S01]  /*3320*/  HMMA.16816.F32 R16, R20.reuse, R32, R56 ;  /* 0x000000201410723c */ /* 0x040fe20000001838 */
[----:B------:R5:W2:Y:S05]  /*3330*/  MUFU.TANH R69, R60 ;  /* 0x0000003c00457308 */ /* 0x000aaa0000002400 */
[----:B------:R-:W-:Y:S03]  /*3340*/  HMMA.16816.F32 R20, R20, R34, R52 ;  /* 0x000000221414723c */ /* 0x000fe60000001834 */
[----:B------:R-:W2:Y:S01]  /*3350*/  MUFU.TANH R68, R7 ;  /* 0x0000000700447308 */ /* 0x000ea20000002400 */
[----:B-1----:R-:W-:-:S04]  /*3360*/  IMAD.U32 R0, RZ, RZ, UR18 ;  /* 0x00000012ff007e24 */ /* 0x002fc8000f8e00ff */
[----:B------:R-:W-:Y:S01]  /*3370*/  IMAD R0, R0, 0x40, R4 ;  /* 0x0000004000007824 */ /* 0x000fe200078e0204 */
[C---:B----4-:R-:W-:Y:S03]  /*3380*/  HMMA.16816.F32 R36, R8.reuse, R24, R36 ;  /* 0x000000180824723c */ /* 0x050fe60000001824 */
[C---:B------:R-:W-:Y:S01]  /*3390*/  VIADD R5, R0.reuse, 0x8 ;  /* 0x0000000800057836 */ /* 0x040fe20000000000 */
[C---:B------:R-:W-:Y:S01]  /*33a0*/  IADD3 R6, R0.reuse, 0x1, RZ ;  /* 0x0000000100067810 */ /* 0x040fe20007ffe0ff */
[C---:B------:R-:W-:Y:S01]  /*33b0*/  VIADD R4, R0.reuse, 0x9 ;  /* 0x0000000900047836 */ /* 0x040fe20000000000 */
[----:B------:R-:W-:Y:S01]  /*33c0*/  BAR.SYNC.DEFER_BLOCKING 0x0 ;  /* 0x0000000000007b1d */ /* 0x000fe20000010000 */
[C---:B------:R-:W-:Y:S01]  /*33d0*/  ISETP.GE.AND P5, PT, R0.reuse, UR13, PT ;  /* 0x0000000d00007c0c */ /* 0x040fe2000bfa6270 */
[----:B------:R-:W-:Y:S01]  /*33e0*/  HMMA.16816.F32 R32, R8, R26, R28 ;  /* 0x0000001a0820723c */ /* 0x000fe2000000181c */
[----:B------:R-:W-:Y:S01]  /*33f0*/  ISETP.GE.AND P3, PT, R5, UR13, PT ;  /* 0x0000000d05007c0c */ /* 0x000fe2000bf66270 */
[----:B------:R-:W-:Y:S01]  /*3400*/  VIADD R5, R0, 0x11 ;  /* 0x0000001100057836 */ /* 0x000fe20000000000 */
[----:B------:R-:W-:Y:S01]  /*3410*/  ISETP.GE.AND P2, PT, R4, UR13, PT ;  /* 0x0000000d04007c0c */ /* 0x000fe2000bf46270 */
[----:B------:R-:W-:Y:S01]  /*3420*/  VIADD R4, R0, 0x18 ;  /* 0x0000001800047836 */ /* 0x000fe20000000000 */
[----:B------:R-:W-:Y:S01]  /*3430*/  ISETP.GE.AND P4, PT, R6, UR13, PT ;  /* 0x0000000d06007c0c */ /* 0x000fe2000bf86270 */
[----:B------:R-:W-:Y:S01]  /*3440*/  VIADD R6, R0, 0x10 ;  /* 0x0000001000067836 */ /* 0x000fe20000000000 */
[----:B------:R-:W-:Y:S01]  /*3450*/  ISETP.GE.AND P1, PT, R5, UR13, PT ;  /* 0x0000000d05007c0c */ /* 0x000fe2000bf26270 */
[----:B------:R-:W-:Y:S01]  /*3460*/  FMUL.FTZ R5, R62, UR19 ;  /* 0x000000133e057c20 */ /* 0x000fe20008410000 */
[----:B------:R-:W-:Y:S01]  /*3470*/  ISETP.GE.AND P6, PT, R4, UR13, PT ;  /* 0x0000000d04007c0c */ /* 0x000fe2000bfc6270 */
[----:B------:R-:W-:Y:S01]  /*3480*/  HMMA.16816.F32 R16, R12, R24, R16 ;  /* 0x000000180c10723c */ /* 0x000fe20000001810 */
[----:B------:R-:W-:Y:S01]  /*3490*/  IADD3 R4, R0, 0x19, RZ ;  /* 0x0000001900047810 */ /* 0x000fe20007ffe0ff */
[----:B------:R1:W4:Y:S01]  /*34a0*/  MUFU.TANH R56, R5 ;  /* 0x0000000500387308 */ /* 0x0003220000002400 */
[----:B------:R-:W-:-:S02]  /*34b0*/  P2R R41, PR, RZ, 0x40 ;  /* 0x00000040ff297803 */ /* 0x000fc40000000000 */
[----:B------:R-:W-:Y:S01]  /*34c0*/  ISETP.GE.AND P6, PT, R4, UR13, PT ;  /* 0x0000000d04007c0c */ /* 0x000fe2000bfc6270 */
[----:B------:R-:W-:Y:S01]  /*34d0*/  VIADD R4, R0, 0x20 ;  /* 0x0000002000047836 */ /* 0x000fe20000000000 */
[----:B------:R-:W-:Y:S01]  /*34e0*/  ISETP.GE.AND P0, PT, R6, UR13, PT ;  /* 0x0000000d06007c0c */ /* 0x000fe2000bf06270 */
[----:B------:R-:W-:Y:S01]  /*34f0*/  FMUL.FTZ R6, R63, UR19 ;  /* 0x000000133f067c20 */ /* 0x000fe20008410000 */
[----:B------:R-:W-:Y:S01]  /*3500*/  FSEL R50, R124, -INF , !P5 ;  /* 0xff8000007c327808 */ /* 0x000fe20006800000 */
[----:B------:R-:W-:Y:S01]  /*3510*/  HMMA.16816.F32 R20, R12, R26, R20 ;  /* 0x0000001a0c14723c */ /* 0x000fe20000001814 */
[----:B------:R-:W-:Y:S01]  /*3520*/  FSEL R48, R126, -INF , !P5 ;  /* 0xff8000007e307808 */ /* 0x000fe20006800000 */
[----:B------:R3:W2:Y:S01]  /*3530*/  MUFU.TANH R51, R6 ;  /* 0x0000000600337308 */ /* 0x0006a20000002400 */
[----:B------:R-:W-:Y:S02]  /*3540*/  FSEL R84, R136, -INF , !P5 ;  /* 0xff80000088547808 */ /* 0x000fe40006800000 */
[----:B-----5:R-:W-:-:S02]  /*3550*/  FSEL R60, R138, -INF , !P5 ;  /* 0xff8000008a3c7808 */ /* 0x020fc40006800000 */
[----:B------:R-:W-:Y:S01]  /*3560*/  ISETP.GE.AND P5, PT, R4, UR13, PT ;  /* 0x0000000d04007c0c */ /* 0x000fe2000bfa6270 */
[----:B------:R-:W-:Y:S02]  /*3570*/  VIADD R4, R0, 0x21 ;  /* 0x0000002100047836 */ /* 0x000fe40000000000 */
[----:B-1----:R-:W-:Y:S01]  /*3580*/  FMUL.FTZ R5, R44, UR19 ;  /* 0x000000132c057c20 */ /* 0x002fe20008410000 */
[----:B------:R-:W-:Y:S01]  /*3590*/  FSEL R44, R122, -INF , !P4 ;  /* 0xff8000007a2c7808 */ /* 0x000fe20006000000 */
[----:B------:R-:W-:Y:S01]  /*35a0*/  FMUL.FTZ R12, R36, UR19 ;  /* 0x00000013240c7c20 */ /* 0x000fe20008410000 */
[----:B------:R-:W-:Y:S01]  /*35b0*/  FSEL R42, R127, -INF , !P4 ;  /* 0xff8000007f2a7808 */ /* 0x000fe20006000000 */
[----:B------:R1:W1:Y:S01]  /*35c0*/  MUFU.TANH R40, R5 ;  /* 0x0000000500287308 */ /* 0x0002620000002400 */
[----:B------:R-:W-:Y:S02]  /*35d0*/  FSEL R62, R137, -INF , !P4 ;  /* 0xff800000893e7808 */ /* 0x000fe40006000000 */
[----:B------:R-:W-:-:S02]  /*35e0*/  FSEL R52, R139, -INF , !P4 ;  /* 0xff8000008b347808 */ /* 0x000fc40006000000 */
[----:B--2---:R-:W-:Y:S01]  /*35f0*/  FSEL R85, R97, -INF , !P0 ;  /* 0xff80000061557808 */ /* 0x004fe20004000000 */
[----:B---3--:R-:W-:Y:S01]  /*3600*/  FMUL.FTZ R6, R45, UR19 ;  /* 0x000000132d067c20 */ /* 0x008fe20008410000 */
[----:B------:R-:W-:Y:S02]  /*3610*/  FSEL R31, R99, -INF , !P0 ;  /* 0xff800000631f7808 */ /* 0x000fe40004000000 */
[----:B------:R-:W-:Y:S01]  /*3620*/  FSEL R170, R170, -INF , !P0 ;  /* 0xff800000aaaa7808 */ /* 0x000fe20004000000 */
[----:B------:R-:W2:Y:S01]  /*3630*/  MUFU.TANH R28, R6 ;  /* 0x00000006001c7308 */ /* 0x000ea20000002400 */
[----:B------:R-:W-:Y:S02]  /*3640*/  FSEL R87, R106, -INF , !P0 ;  /* 0xff8000006a577808 */ /* 0x000fe40004000000 */
[----:B------:R-:W-:Y:S01]  /*3650*/  ISETP.GE.AND P4, PT, R4, UR13, PT ;  /* 0x0000000d04007c0c */ /* 0x000fe2000bf86270 */
[----:B------:R-:W-:Y:S01]  /*3660*/  VIADD R4, R0, 0x28 ;  /* 0x0000002800047836 */ /* 0x000fe20000000000 */
[----:B------:R-:W-:Y:S01]  /*3670*/  PLOP3.LUT P0, PT, PT, PT, UP0, 0x80, 0x0 ;  /* 0x000000000000781c */ /* 0x000fe20003f0f008 */
[----:B-1----:R-:W-:Y:S01]  /*3680*/  FMUL.FTZ R5, R46, UR19 ;  /* 0x000000132e057c20 */ /* 0x002fe20008410000 */
[----:B------:R-:W-:-:S02]  /*3690*/  FSEL R49, R104, -INF , !P3 ;  /* 0xff80000068317808 */ /* 0x000fc40005800000 */
[----:B------:R-:W-:Y:S01]  /*36a0*/  FSEL R43, R107, -INF , !P3 ;  /* 0xff8000006b2b7808 */ /* 0x000fe20005800000 */
[----:B------:R1:W3:Y:S01]  /*36b0*/  MUFU.TANH R24, R5 ;  /* 0x0000000500187308 */ /* 0x0002e20000002400 */
[----:B------:R-:W-:Y:S02]  /*36c0*/  FSEL R63, R120, -INF , !P3 ;  /* 0xff800000783f7808 */ /* 0x000fe40005800000 */
[----:B------:R-:W-:Y:S02]  /*36d0*/  FSEL R53, R123, -INF , !P3 ;  /* 0xff8000007b357808 */ /* 0x000fe40005800000 */
[----:B------:R-:W-:Y:S01]  /*36e0*/  ISETP.GE.AND P3, PT, R4, UR13, PT ;  /* 0x0000000d04007c0c */ /* 0x000fe2000bf66270 */
[----:B------:R-:W-:Y:S01]  /*36f0*/  VIADD R4, R0, 0x29 ;  /* 0x0000002900047836 */ /* 0x000fe20000000000 */
[----:B------:R-:W-:Y:S02]  /*3700*/  FSEL R30, R105, -INF , !P2 ;  /* 0xff800000691e7808 */ /* 0x000fe40005000000 */
[----:B------:R-:W-:-:S02]  /*3710*/  FSEL R29, R112, -INF , !P2 ;  /* 0xff800000701d7808 */ /* 0x000fc40005000000 */
[----:B------:R-:W-:Y:S02]  /*3720*/  FSEL R61, R121, -INF , !P2 ;  /* 0xff800000793d7808 */ /* 0x000fe40005000000 */
[----:B------:R-:W-:Y:S02]  /*3730*/  FSEL R54, R125, -INF , !P2 ;  /* 0xff8000007d367808 */ /* 0x000fe40005000000 */
[----:B------:R-:W-:Y:S01]  /*3740*/  ISETP.GE.AND P2, PT, R4, UR13, PT ;  /* 0x0000000d04007c0c */ /* 0x000fe2000bf46270 */
[----:B-1----:R-:W-:Y:S01]  /*3750*/  FMUL.FTZ R5, R47, UR19 ;  /* 0x000000132f057c20 */ /* 0x002fe20008410000 */
[----:B------:R-:W-:Y:S02]  /*3760*/  FSEL R86, R96, -INF , !P1 ;  /* 0xff80000060567808 */ /* 0x000fe40004800000 */
[----:B------:R-:W-:Y:S01]  /*3770*/  FSEL R55, R98, -INF , !P1 ;  /* 0xff80000062377808 */ /* 0x000fe20004800000 */
[----:B------:R1:W1:Y:S01]  /*3780*/  MUFU.TANH R25, R5 ;  /* 0x0000000500197308 */ /* 0x0002620000002400 */
[----:B------:R-:W-:-:S02]  /*3790*/  FSEL R169, R169, -INF , !P1 ;  /* 0xff800000a9a97808 */ /* 0x000fc40004800000 */
[----:B------:R-:W-:Y:S01]  /*37a0*/  FSEL R168, R168, -INF , !P1 ;  /* 0xff800000a8a87808 */ /* 0x000fe20004800000 */
[----:B--234-:R-:W-:Y:S06]  /*37b0*/  @!P0 BRA `(.L_x_64) ;  /* 0x0000000000748947 */ /* 0x01cfec0003800000 */
[----:B------:R-:W-:-:S04]  /*37c0*/  ULEA.HI.SX32 UR6, UR12, 0xfffffffe, 0x1a ;  /* 0xfffffffe0c067891 */ /* 0x000fc8000f8fd23f */
[----:B------:R-:W-:Y:S02]  /*37d0*/  USHF.R.S32.HI UR7, URZ, 0x1f, UR6 ;  /* 0x0000001f3f077899 */ /* 0x000fe40008011406 */
[----:B------:R-:W-:Y:S01]  /*37e0*/  UIMAD UR21, UR21, UR6, URZ ;  /* 0x00000006151572a4 */ /* 0x000fe2000f8e023f */
[----:B-1----:R-:W-:-:S03]  /*37f0*/  IMAD.WIDE.U32 R4, R164, UR6, R166 ;  /* 0x00000006a4047c25 */ /* 0x002fc6000f8e00a6 */
[----:B------:R-:W-:-:S03]  /*3800*/  UIMAD UR23, UR7, UR23, UR21 ;  /* 0x00000017071772a4 */ /* 0x000fc6000f8e0215 */
[----:B------:R-:W-:Y:S02]  /*3810*/  ULDC.64 UR6, c[0x0][0x218] ;  /* 0x0000860000067ab9 */ /* 0x000fe40000000a00 */
[C---:B------:R-:W-:Y:S01]  /*3820*/  LEA R8, P1, R4.reuse, UR6, 0x1 ;  /* 0x0000000604087c11 */ /* 0x040fe2000f8208ff */
[----:B------:R-:W-:Y:S01]  /*3830*/  VIADD R5, R5, UR23 ;  /* 0x0000001705057c36 */ /* 0x000fe20008000000 */
[----:B------:R-:W-:Y:S02]  /*3840*/  USHF.L.U32 UR6, UR10, 0x5, URZ ;  /* 0x000000050a067899 */ /* 0x000fe4000800063f */
[----:B------:R-:W-:Y:S02]  /*3850*/  USHF.L.U64.HI UR10, UR10, 0x5, UR11 ;  /* 0x000000050a0a7899 */ /* 0x000fe4000801020b */
        /* <DEDUP_REMOVED lines=19> */
.L_x_64:
[----:B--2---:R-:W-:Y:S01]  /*3990*/  FMNMX.FTZ R4, R48, R42, !PT ;  /* 0x0000002a30047209 */ /* 0x004fe20007810000 */
[----:B-1----:R-:W-:Y:S01]  /*39a0*/  VIADD R5, R0, 0x30 ;  /* 0x0000003000057836 */ /* 0x002fe20000000000 */
[----:B------:R-:W-:Y:S01]  /*39b0*/  ISETP.NE.AND P1, PT, R41, RZ, PT ;  /* 0x000000ff2900720c */ /* 0x000fe20003f25270 */
[----:B------:R-:W-:Y:S01]  /*39c0*/  FMUL.FTZ R6, R37, UR19 ;  /* 0x0000001325067c20 */ /* 0x000fe20008410000 */
[----:B------:R-:W-:Y:S01]  /*39d0*/  FMNMX.FTZ R4, R43, R4, !PT ;  /* 0x000000042b047209 */ /* 0x000fe20007810000 */
[----:B------:R-:W1:Y:S01]  /*39e0*/  MUFU.TANH R8, R12 ;  /* 0x0000000c00087308 */ /* 0x000e620000002400 */
[----:B------:R-:W-:Y:S01]  /*39f0*/  FSEL R36, R80, -INF , !P1 ;  /* 0xff80000050247808 */ /* 0x000fe20004800000 */
[----:B------:R-:W-:Y:S01]  /*3a00*/  FMUL.FTZ R7, R33, UR19 ;  /* 0x0000001321077c20 */ /* 0x000fe20008410000 */
[----:B------:R-:W-:Y:S01]  /*3a10*/  FMNMX.FTZ R4, R29, R4, !PT ;  /* 0x000000041d047209 */ /* 0x000fe20007810000 */
[----:B------:R-:W-:Y:S01]  /*3a20*/  ULDC UR6, c[0x0][0x2ec] ;  /* 0x0000bb0000067ab9 */ /* 0x000fe20000000800 */
[----:B------:R-:W-:Y:S01]  /*3a30*/  FSEL R27, R82, -INF , !P1 ;  /* 0xff800000521b7808 */ /* 0x000fe20004800000 */
[----:B------:R-:W-:Y:S01]  /*3a40*/  STL [R1+0x58], R239 ;  /* 0x000058ef01007387 */ /* 0x000fe20000100800 */
[----:B------:R-:W-:Y:S01]  /*3a50*/  FMNMX.FTZ R4, R31, R4, !PT ;  /* 0x000000041f047209 */ /* 0x000fe20007810000 */
[----:B------:R2:W3:Y:S01]  /*3a60*/  MUFU.TANH R10, R6 ;  /* 0x00000006000a7308 */ /* 0x0004e20000002400 */
[----:B------:R-:W-:Y:S01]  /*3a70*/  FSEL R166, R88, -INF , !P1 ;  /* 0xff80000058a67808 */ /* 0x000fe20004800000 */
[----:B------:R-:W-:Y:S01]  /*3a80*/  STL [R1+0x54], R247 ;  /* 0x000054f701007387 */ /* 0x000fe20000100800 */
[----:B------:R-:W-:-:S02]  /*3a90*/  FSEL R164, R90, -INF , !P1 ;  /* 0xff8000005aa47808 */ /* 0x000fc40004800000 */
[----:B------:R-:W-:Y:S01]  /*3aa0*/  ISETP.GE.AND P1, PT, R5, UR13, PT ;  /* 0x0000000d05007c0c */ /* 0x000fe2000bf26270 */
[----:B------:R-:W-:Y:S01]  /*3ab0*/  VIADD R5, R0, 0x31 ;  /* 0x0000003100057836 */ /* 0x000fe20000000000 */
[----:B------:R-:W-:Y:S01]  /*3ac0*/  FMNMX.FTZ R4, R55, R4, !PT ;  /* 0x0000000437047209 */ /* 0x000fe20007810000 */
[----:B------:R-:W-:Y:S01]  /*3ad0*/  MUFU.TANH R7, R7 ;  /* 0x0000000700077308 */ /* 0x000fe20000002400 */
[----:B------:R-:W-:Y:S01]  /*3ae0*/  FSEL R37, R74, -INF , !P6 ;  /* 0xff8000004a257808 */ /* 0x000fe20007000000 */
[----:B------:R-:W-:Y:S01]  /*3af0*/  STL [R1+0x50], R238 ;  /* 0x000050ee01007387 */ /* 0x000fe20000100800 */
[----:B------:R-:W-:Y:S02]  /*3b00*/  FSEL R26, R83, -INF , !P6 ;  /* 0xff800000531a7808 */ /* 0x000fe40007000000 */
[----:B------:R-:W-:Y:S01]  /*3b10*/  FSEL R139, R89, -INF , !P6 ;  /* 0xff800000598b7808 */ /* 0x000fe20007000000 */
[----:B------:R-:W-:Y:S01]  /*3b20*/  STL [R1+0x4c], R237 ;  /* 0x00004ced01007387 */ /* 0x000fe20000100800 */
[----:B------:R-:W-:-:S02]  /*3b30*/  FSEL R138, R91, -INF , !P6 ;  /* 0xff8000005b8a7808 */ /* 0x000fc40007000000 */
[----:B------:R-:W-:Y:S01]  /*3b40*/  FMNMX.FTZ R4, R27, R4, !PT ;  /* 0x000000041b047209 */ /* 0x000fe20007810000 */
[----:B------:R-:W-:Y:S01]  /*3b50*/  STL [R1+0x48], R236 ;  /* 0x000048ec01007387 */ /* 0x000fe20000100800 */
[----:B------:R-:W-:Y:S01]  /*3b60*/  ISETP.GE.AND P6, PT, R5, UR13, PT ;  /* 0x0000000d05007c0c */ /* 0x000fe2000bfc6270 */
[----:B------:R-:W-:Y:S01]  /*3b70*/  FMUL.FTZ R5, R32, UR19 ;  /* 0x0000001320057c20 */ /* 0x000fe20008410000 */
[----:B------:R-:W-:Y:S01]  /*3b80*/  FSEL R180, R64, -INF , !P5 ;  /* 0xff80000040b47808 */ /* 0x000fe20006800000 */
[----:B------:R-:W-:Y:S01]  /*3b90*/  STL [R1+0x44], R235 ;  /* 0x000044eb01007387 */ /* 0x000fe20000100800 */
[----:B------:R-:W-:Y:S01]  /*3ba0*/  FMNMX.FTZ R4, R26, R4, !PT ;  /* 0x000000041a047209 */ /* 0x000fe20007810000 */
[----:B------:R4:W3:Y:S01]  /*3bb0*/  MUFU.TANH R9, R5 ;  /* 0x0000000500097308 */ /* 0x0008e20000002400 */
[----:B--2---:R-:W-:Y:S01]  /*3bc0*/  IADD3 R6, R0, 0x38, RZ ;  /* 0x0000003800067810 */ /* 0x004fe20007ffe0ff */
[----:B------:R-:W-:Y:S01]  /*3bd0*/  STL [R1+0x40], R234 ;  /* 0x000040ea01007387 */ /* 0x000fe20000100800 */
[----:B------:R-:W-:-:S02]  /*3be0*/  FSEL R176, R65, -INF , !P4 ;  /* 0xff80000041b07808 */ /* 0x000fc40006000000 */
[----:B------:R-:W-:Y:S01]  /*3bf0*/  FSEL R177, R40, -INF , !P3 ;  /* 0xff80000028b17808 */ /* 0x000fe20005800000 */
[----:B------:R-:W-:Y:S01]  /*3c00*/  STL [R1+0x3c], R233 ;  /* 0x00003ce901007387 */ /* 0x000fe20000100800 */
[----:B------:R-:W-:Y:S02]  /*3c10*/  FSEL R179, R28, -INF , !P2 ;  /* 0xff8000001cb37808 */ /* 0x000fe40005000000 */
[----:B-1----:R-:W-:Y:S01]  /*3c20*/  FSEL R240, R8, -INF , !P1 ;  /* 0xff80000008f07808 */ /* 0x002fe20004800000 */
[----:B------:R-:W-:Y:S01]  /*3c30*/  STL [R1+0x38], R228 ;  /* 0x000038e401007387 */ /* 0x000fe20000100800 */
[----:B------:R-:W-:Y:S02]  /*3c40*/  FSEL R181, R67, -INF , !P4 ;  /* 0xff80000043b57808 */ /* 0x000fe40006000000 */
[----:B------:R-:W-:Y:S02]  /*3c50*/  FSEL R173, R72, -INF , !P4 ;  /* 0xff80000048ad7808 */ /* 0x000fe40006000000 */
[----:B------:R-:W-:Y:S01]  /*3c60*/  FSEL R171, R75, -INF , !P4 ;  /* 0xff8000004bab7808 */ /* 0x000fe20006000000 */
[----:B----4-:R-:W-:Y:S01]  /*3c70*/  VIADD R5, R0, 0x39 ;  /* 0x0000003900057836 */ /* 0x010fe20000000000 */
[----:B------:R-:W-:-:S02]  /*3c80*/  FMNMX.FTZ R0, R180, R4, !PT ;  /* 0x00000004b4007209 */ /* 0x000fc40007810000 */
[----:B------:R-:W-:Y:S02]  /*3c90*/  FSEL R182, R66, -INF , !P5 ;  /* 0xff80000042b67808 */ /* 0x000fe40006800000 */
[----:B------:R-:W-:Y:S02]  /*3ca0*/  FMNMX.FTZ R0, R176, R0, !PT ;  /* 0x00000000b0007209 */ /* 0x000fe40007810000 */
[----:B------:R-:W-:Y:S01]  /*3cb0*/  ISETP.GE.AND P4, PT, R5, UR13, PT ;  /* 0x0000000d05007c0c */ /* 0x000fe2000bf86270 */
[----:B------:R-:W-:Y:S01]  /*3cc0*/  FMUL.FTZ R5, R16, UR19 ;  /* 0x0000001310057c20 */ /* 0x000fe20008410000 */
[----:B------:R-:W-:Y:S02]  /*3cd0*/  FMNMX.FTZ R4, R177, R0, !PT ;  /* 0x00000000b1047209 */ /* 0x000fe40007810000 */
[----:B------:R-:W-:Y:S01]  /*3ce0*/  FMNMX.FTZ R0, R50, R44, !PT ;  /* 0x0000002c32007209 */ /* 0x000fe20007810000 */
[----:B------:R1:W-:Y:S01]  /*3cf0*/  MUFU.TANH R14, R5 ;  /* 0x00000005000e7308 */ /* 0x0003e20000002400 */
[----:B------:R-:W-:-:S02]  /*3d00*/  FMNMX.FTZ R4, R179, R4, !PT ;  /* 0x00000004b3047209 */ /* 0x000fc40007810000 */
[----:B------:R-:W-:Y:S02]  /*3d10*/  FMNMX.FTZ R0, R49, R0, !PT ;  /* 0x0000000031007209 */ /* 0x000fe40007810000 */
[----:B------:R-:W-:Y:S02]  /*3d20*/  FSEL R178, R73, -INF , !P5 ;  /* 0xff80000049b27808 */ /* 0x000fe40006800000 */
[----:B------:R-:W-:Y:S02]  /*3d30*/  FMNMX.FTZ R0, R30, R0, !PT ;  /* 0x000000001e007209 */ /* 0x000fe40007810000 */
[----:B------:R-:W-:Y:S02]  /*3d40*/  FSEL R175, R81, -INF , !P5 ;  /* 0xff80000051af7808 */ /* 0x000fe40006800000 */
[----:B------:R-:W-:Y:S02]  /*3d50*/  FMNMX.FTZ R0, R85, R0, !PT ;  /* 0x0000000055007209 */ /* 0x000fe40007810000 */
[----:B------:R-:W-:-:S02]  /*3d60*/  ISETP.GE.AND P5, PT, R6, UR13, PT ;  /* 0x0000000d06007c0c */ /* 0x000fc4000bfa6270 */
[----:B---3--:R-:W-:Y:S01]  /*3d70*/  FSEL R212, R10, -INF , !P6 ;  /* 0xff8000000ad47808 */ /* 0x008fe20007000000 */
[----:B------:R-:W-:Y:S01]  /*3d80*/  FMUL.FTZ R10, R19, UR19 ;  /* 0x00000013130a7c20 */ /* 0x000fe20008410000 */
[----:B------:R-:W-:Y:S01]  /*3d90*/  FMNMX.FTZ R4, R240, R4, !PT ;  /* 0x00000004f0047209 */ /* 0x000fe20007810000 */
[----:B-1----:R-:W-:Y:S01]  /*3da0*/  FMUL.FTZ R5, R38, UR19 ;  /* 0x0000001326057c20 */ /* 0x002fe20008410000 */
[----:B------:R-:W-:Y:S02]  /*3db0*/  FMNMX.FTZ R0, R86, R0, !PT ;  /* 0x0000000056007209 */ /* 0x000fe40007810000 */
[----:B------:R-:W-:Y:S01]  /*3dc0*/  FSEL R252, R9, -INF , !P5 ;  /* 0xff80000009fc7808 */ /* 0x000fe20006800000 */
[----:B------:R1:W2:Y:S01]  /*3dd0*/  MUFU.TANH R13, R5 ;  /* 0x00000005000d7308 */ /* 0x0002a20000002400 */
[----:B------:R-:W-:Y:S01]  /*3de0*/  FMNMX.FTZ R4, R212, R4, !PT ;  /* 0x00000004d4047209 */ /* 0x000fe20007810000 */
[----:B------:R-:W-:Y:S01]  /*3df0*/  FMUL.FTZ R9, R17, UR19 ;  /* 0x0000001311097c20 */ /* 0x000fe20008410000 */
[----:B------:R-:W-:Y:S01]  /*3e00*/  FMNMX.FTZ R0, R36, R0, !PT ;  /* 0x0000000024007209 */ /* 0x000fe20007810000 */
[----:B------:R-:W-:Y:S01]  /*3e10*/  STL [R1+0x68], R252 ;  /* 0x000068fc01007387 */ /* 0x000fe20000100800 */
[----:B------:R-:W-:Y:S01]  /*3e20*/  FSEL R243, R7, -INF , !P4 ;  /* 0xff80000007f37808 */ /* 0x000fe20006000000 */
[----:B------:R-:W-:Y:S01]  /*3e30*/  FMUL.FTZ R7, R18, UR19 ;  /* 0x0000001312077c20 */ /* 0x000fe20008410000 */
[----:B------:R-:W-:-:S02]  /*3e40*/  FMNMX.FTZ R4, R252, R4, !PT ;  /* 0x00000004fc047209 */ /* 0x000fc40007810000 */
[----:B------:R-:W-:Y:S01]  /*3e50*/  FMNMX.FTZ R0, R37, R0, !PT ;  /* 0x0000000025007209 */ /* 0x000fe20007810000 */
[----:B------:R3:W-:Y:S01]  /*3e60*/  MUFU.TANH R15, R7 ;  /* 0x00000007000f7308 */ /* 0x0007e20000002400 */
[----:B------:R-:W-:Y:S01]  /*3e70*/  FMNMX.FTZ R6, R243, R4, !PT ;  /* 0x00000004f3067209 */ /* 0x000fe20007810000 */
[----:B------:R-:W-:Y:S01]  /*3e80*/  FMUL.FTZ R4, R34, UR19 ;  /* 0x0000001322047c20 */ /* 0x000fe20008410000 */
[----:B------:R-:W-:Y:S02]  /*3e90*/  FMNMX.FTZ R0, R182, R0, !PT ;  /* 0x00000000b6007209 */ /* 0x000fe40007810000 */
[----:B------:R-:W-:Y:S01]  /*3ea0*/  FSEL R174, R24, -INF , !P3 ;  /* 0xff80000018ae7808 */ /* 0x000fe20005800000 */
[----:B------:R-:W4:Y:S01]  /*3eb0*/  SHFL.BFLY PT, R8, R6, 0x2, 0x1f ;  /* 0x0c401f0006087f89 */ /* 0x000f2200000e0000 */
[----:B-1----:R-:W-:Y:S01]  /*3ec0*/  FMUL.FTZ R5, R39, UR19 ;  /* 0x0000001327057c20 */ /* 0x002fe20008410000 */
[----:B------:R1:W1:Y:S01]  /*3ed0*/  MUFU.TANH R11, R4 ;  /* 0x00000004000b7308 */ /* 0x0002620000002400 */
[----:B------:R-:W-:-:S02]  /*3ee0*/  FMNMX.FTZ R0, R181, R0, !PT ;  /* 0x00000000b5007209 */ /* 0x000fc40007810000 */
[----:B------:R-:W-:Y:S02]  /*3ef0*/  FSEL R172, R25, -INF , !P2 ;  /* 0xff80000019ac7808 */ /* 0x000fe40005000000 */
[----:B------:R-:W-:Y:S02]  /*3f00*/  FMNMX.FTZ R0, R174, R0, !PT ;  /* 0x00000000ae007209 */ /* 0x000fe40007810000 */
[----:B--2---:R-:W-:Y:S01]  /*3f10*/  FSEL R244, R13, -INF , !P1 ;  /* 0xff8000000df47808 */ /* 0x004fe20004800000 */
[----:B------:R2:W2:Y:S01]  /*3f20*/  MUFU.TANH R12, R5 ;  /* 0x00000005000c7308 */ /* 0x0004a20000002400 */
[----:B------:R-:W-:Y:S01]  /*3f30*/  FMNMX.FTZ R0, R172, R0, !PT ;  /* 0x00000000ac007209 */ /* 0x000fe20007810000 */
[----:B---3--:R-:W-:Y:S01]  /*3f40*/  FMUL.FTZ R7, R21, UR19 ;  /* 0x0000001315077c20 */ /* 0x008fe20008410000 */
[----:B------:R-:W-:Y:S01]  /*3f50*/  FSEL R167, R69, -INF , !P3 ;  /* 0xff80000045a77808 */ /* 0x000fe20005800000 */
[----:B------:R-:W-:Y:S01]  /*3f60*/  STL [R1+0x64], R244 ;  /* 0x000064f401007387 */ /* 0x000fe20000100800 */
[----:B------:R-:W-:-:S02]  /*3f70*/  FMNMX.FTZ R0, R244, R0, !PT ;  /* 0x00000000f4007209 */ /* 0x000fc40007810000 */
[----:B------:R-:W-:Y:S01]  /*3f80*/  FSEL R165, R68, -INF , !P2 ;  /* 0xff80000044a57808 */ /* 0x000fe20005000000 */
[----:B------:R-:W3:Y:S01]  /*3f90*/  MUFU.TANH R13, R9 ;  /* 0x00000009000d7308 */ /* 0x000ee20000002400 */
[----:B-1----:R-:W-:Y:S02]  /*3fa0*/  FMNMX.FTZ R4, R60, R52, !PT ;  /* 0x000000343c047209 */ /* 0x002fe40007810000 */
[----:B------:R-:W-:Y:S02]  /*3fb0*/  FSEL R245, R11, -INF , !P5 ;  /* 0xff8000000bf57808 */ /* 0x000fe40006800000 */
[----:B------:R-:W-:Y:S02]  /*3fc0*/  FMNMX.FTZ R4, R53, R4, !PT ;  /* 0x0000000435047209 */ /* 0x000fe40007810000 */
[----:B----4-:R-:W-:Y:S01]  /*3fd0*/  FMNMX.FTZ R8, R6, R8, !PT ;  /* 0x0000000806087209 */ /* 0x010fe20007810000 */
[----:B------:R1:W-:Y:S01]  /*3fe0*/  MUFU.TANH R11, R7 ;  /* 0x00000007000b7308 */ /* 0x0003e20000002400 */
[----:B--2---:R-:W-:Y:S01]  /*3ff0*/  FMUL.FTZ R5, R35, UR19 ;  /* 0x0000001323057c20 */ /* 0x004fe20008410000 */
[----:B------:R-:W-:-:S02]  /*4000*/  FMNMX.FTZ R4, R54, R4, !PT ;  /* 0x0000000436047209 */ /* 0x000fc40007810000 */
[----:B------:R-:W-:Y:S01]  /*4010*/  FSEL R246, R12, -INF , !P6 ;  /* 0xff8000000cf67808 */ /* 0x000fe20007000000 */
[----:B------:R-:W2:Y:S01]  /*4020*/  SHFL.BFLY PT, R134, R8, 0x1, 0x1f ;  /* 0x0c201f0008867f89 */ /* 0x000ea200000e0000 */
[----:B------:R-:W-:Y:S02]  /*4030*/  FMNMX.FTZ R4, R87, R4, !PT ;  /* 0x0000000457047209 */ /* 0x000fe40007810000 */
[----:B------:R-:W4:Y:S01]  /*4040*/  MUFU.TANH R5, R5 ;  /* 0x0000000500057308 */ /* 0x000f220000002400 */
[----:B------:R-:W-:Y:S01]  /*4050*/  FMNMX.FTZ R0, R246, R0, !PT ;  /* 0x00000000f6007209 */ /* 0x000fe20007810000 */
[----:B------:R-:W-:Y:S01]  /*4060*/  STL [R1+0x6c], R246 ;  /* 0x00006cf601007387 */ /* 0x000fe20000100800 */
[----:B------:R-:W-:Y:S02]  /*4070*/  FMNMX.FTZ R4, R168, R4, !PT ;  /* 0x00000004a8047209 */ /* 0x000fe40007810000 */
[----:B------:R-:W-:Y:S01]  /*4080*/  FMNMX.FTZ R0, R245, R0, !PT ;  /* 0x00000000f5007209 */ /* 0x000fe20007810000 */
[----:B------:R-:W-:Y:S01]  /*4090*/  STL [R1+0x70], R245 ;  /* 0x000070f501007387 */ /* 0x000fe20000100800 */
[----:B------:R-:W-:-:S02]  /*40a0*/  FMNMX.FTZ R4, R164, R4, !PT ;  /* 0x00000004a4047209 */ /* 0x000fc40007810000 */
[----:B------:R-:W-:Y:S01]  /*40b0*/  FSEL R203, R14, -INF , !P1 ;  /* 0xff8000000ecb7808 */ /* 0x000fe20004800000 */
[----:B-1----:R-:W-:Y:S01]  /*40c0*/  FMUL.FTZ R7, R23, UR19 ;  /* 0x0000001317077c20 */ /* 0x002fe20008410000 */
[----:B------:R-:W-:Y:S01]  /*40d0*/  FMNMX.FTZ R4, R138, R4, !PT ;  /* 0x000000048a047209 */ /* 0x000fe20007810000 */
[----:B------:R-:W-:Y:S01]  /*40e0*/  MUFU.TANH R14, R10 ;  /* 0x0000000a000e7308 */ /* 0x000fe20000002400 */
[----:B---3--:R-:W-:Y:S02]  /*40f0*/  FSEL R202, R13, -INF , !P6 ;  /* 0xff8000000dca7808 */ /* 0x008fe40007000000 */
[----:B------:R-:W-:Y:S02]  /*4100*/  FMNMX.FTZ R4, R175, R4, !PT ;  /* 0x00000004af047209 */ /* 0x000fe40007810000 */
[----:B----4-:R-:W-:Y:S01]  /*4110*/  FSEL R214, R5, -INF , !P4 ;  /* 0xff80000005d67808 */ /* 0x010fe20006000000 */
[----:B------:R-:W-:Y:S01]  /*4120*/  FMUL.FTZ R5, R20, UR19 ;  /* 0x0000001314057c20 */ /* 0x000fe20008410000 */
[----:B------:R-:W-:-:S02]  /*4130*/  FMNMX.FTZ R4, R171, R4, !PT ;  /* 0x00000004ab047209 */ /* 0x000fc40007810000 */
[----:B------:R-:W-:Y:S01]  /*4140*/  FMNMX.FTZ R6, R214, R0, !PT ;  /* 0x00000000d6067209 */ /* 0x000fe20007810000 */
[----:B------:R1:W3:Y:S01]  /*4150*/  MUFU.TANH R12, R5 ;  /* 0x00000005000c7308 */ /* 0x0002e20000002400 */
[----:B------:R-:W-:Y:S02]  /*4160*/  FMNMX.FTZ R0, R84, R62, !PT ;  /* 0x0000003e54007209 */ /* 0x000fe40007810000 */
[----:B------:R-:W-:Y:S01]  /*4170*/  FMNMX.FTZ R4, R167, R4, !PT ;  /* 0x00000004a7047209 */ /* 0x000fe20007810000 */
[----:B------:R-:W4:Y:S01]  /*4180*/  SHFL.BFLY PT, R9, R6, 0x2, 0x1f ;  /* 0x0c401f0006097f89 */ /* 0x000f2200000e0000 */
[----:B------:R-:W-:Y:S02]  /*4190*/  FMNMX.FTZ R0, R63, R0, !PT ;  /* 0x000000003f007209 */ /* 0x000fe40007810000 */
[----:B------:R-:W-:Y:S02]  /*41a0*/  FMNMX.FTZ R4, R165, R4, !PT ;  /* 0x00000004a5047209 */ /* 0x000fe40007810000 */
[----:B------:R-:W-:-:S02]  /*41b0*/  FMNMX.FTZ R0, R61, R0, !PT ;  /* 0x000000003d007209 */ /* 0x000fc40007810000 */
[----:B------:R-:W-:Y:S02]  /*41c0*/  FMNMX.FTZ R4, R203, R4, !PT ;  /* 0x00000004cb047209 */ /* 0x000fe40007810000 */
[----:B------:R-:W-:Y:S02]  /*41d0*/  FMNMX.FTZ R0, R170, R0, !PT ;  /* 0x00000000aa007209 */ /* 0x000fe40007810000 */
[----:B------:R-:W-:Y:S02]  /*41e0*/  FMNMX.FTZ R4, R202, R4, !PT ;  /* 0x00000004ca047209 */ /* 0x000fe40007810000 */
[----:B------:R-:W-:Y:S01]  /*41f0*/  FMNMX.FTZ R0, R169, R0, !PT ;  /* 0x00000000a9007209 */ /* 0x000fe20007810000 */
[----:B-1----:R-:W-:Y:S01]  /*4200*/  FMUL.FTZ R5, R22, UR19 ;  /* 0x0000001316057c20 */ /* 0x002fe20008410000 */
[----:B---3--:R-:W-:Y:S02]  /*4210*/  FSEL R201, R12, -INF , !P5 ;  /* 0xff8000000cc97808 */ /* 0x008fe40006800000 */
[----:B------:R-:W-:Y:S01]  /*4220*/  FMNMX.FTZ R0, R166, R0, !PT ;  /* 0x00000000a6007209 */ /* 0x000fe20007810000 */
[----:B------:R1:W3:Y:S01]  /*4230*/  MUFU.TANH R10, R5 ;  /* 0x00000005000a7308 */ /* 0x0002e20000002400 */
[----:B------:R-:W-:-:S02]  /*4240*/  FSEL R242, R11, -INF , !P4 ;  /* 0xff8000000bf27808 */ /* 0x000fc40006000000 */
[----:B------:R-:W-:Y:S02]  /*4250*/  FMNMX.FTZ R0, R139, R0, !PT ;  /* 0x000000008b007209 */ /* 0x000fe40007810000 */
[----:B------:R-:W-:Y:S02]  /*4260*/  FMNMX.FTZ R4, R201, R4, !PT ;  /* 0x00000004c9047209 */ /* 0x000fe40007810000 */
[----:B------:R-:W-:Y:S02]  /*4270*/  FMNMX.FTZ R0, R178, R0, !PT ;  /* 0x00000000b2007209 */ /* 0x000fe40007810000 */
[----:B------:R-:W-:Y:S02]  /*4280*/  FSEL R137, R56, -INF , !P3 ;  /* 0xff80000038897808 */ /* 0x000fe40005800000 */
[----:B------:R-:W-:Y:S02]  /*4290*/  FMNMX.FTZ R0, R173, R0, !PT ;  /* 0x00000000ad007209 */ /* 0x000fe40007810000 */
[----:B--2---:R-:W-:-:S02]  /*42a0*/  FMNMX.FTZ R134, R8, R134, !PT ;  /* 0x0000008608867209 */ /* 0x004fc40007810000 */
[----:B----4-:R-:W-:Y:S01]  /*42b0*/  FMNMX.FTZ R6, R6, R9, !PT ;  /* 0x0000000906067209 */ /* 0x010fe20007810000 */
[----:B------:R2:W4:Y:S01]  /*42c0*/  MUFU.TANH R8, R7 ;  /* 0x0000000700087308 */ /* 0x0005220000002400 */
[----:B-1----:R-:W-:Y:S01]  /*42d0*/  FMNMX.FTZ R5, R242, R4, !PT ;  /* 0x00000004f2057209 */ /* 0x002fe20007810000 */
[----:B------:R-:W-:Y:S01]  /*42e0*/  FMUL.FTZ R13, R134, UR6 ;  /* 0x00000006860d7c20 */ /* 0x000fe20008410000 */
[----:B------:R-:W-:Y:S01]  /*42f0*/  FSEL R132, R51, -INF , !P2 ;  /* 0xff80000033847808 */ /* 0x000fe20005000000 */
[----:B------:R-:W1:Y:S01]  /*4300*/  SHFL.BFLY PT, R133, R6, 0x1, 0x1f ;  /* 0x0c201f0006857f89 */ /* 0x000e6200000e0000 */
[----:B------:R-:W-:Y:S02]  /*4310*/  FMNMX.FTZ R0, R137, R0, !PT ;  /* 0x0000000089007209 */ /* 0x000fe40007810000 */
[----:B------:R-:W-:Y:S01]  /*4320*/  FSEL R200, R15, -INF , !P1 ;  /* 0xff8000000fc87808 */ /* 0x000fe20004800000 */
[----:B------:R-:W-:Y:S01]  /*4330*/  STL [R1+0x5c], R134 ;  /* 0x00005c8601007387 */ /* 0x000fe20000100800 */
[----:B------:R-:W-:-:S02]  /*4340*/  FMNMX.FTZ R0, R132, R0, !PT ;  /* 0x0000000084007209 */ /* 0x000fc40007810000 */
[----:B------:R-:W-:Y:S02]  /*4350*/  FSEL R15, R14, -INF , !P6 ;  /* 0xff8000000e0f7808 */ /* 0x000fe40007000000 */
[----:B------:R-:W-:Y:S02]  /*4360*/  FMNMX.FTZ R0, R200, R0, !PT ;  /* 0x00000000c8007209 */ /* 0x000fe40007810000 */
[----:B---3--:R-:W-:Y:S01]  /*4370*/  FSEL R14, R10, -INF , !P5 ;  /* 0xff8000000a0e7808 */ /* 0x008fe20006800000 */
[----:B--2---:R-:W2:Y:S01]  /*4380*/  SHFL.BFLY PT, R7, R5, 0x2, 0x1f ;  /* 0x0c401f0005077f89 */ /* 0x004ea200000e0000 */
[----:B------:R-:W-:Y:S02]  /*4390*/  FMNMX.FTZ R4, R15, R0, !PT ;  /* 0x000000000f047209 */ /* 0x000fe40007810000 */
[----:B------:R-:W-:Y:S02]  /*43a0*/  FSETP.NEU.FTZ.AND P1, PT, R134, -INF , PT ;  /* 0xff8000008600780b */ /* 0x000fe40003f3d000 */
[----:B----4-:R-:W-:-:S02]  /*43b0*/  FSEL R241, R8, -INF , !P4 ;  /* 0xff80000008f17808 */ /* 0x010fc40006000000 */
[----:B------:R-:W-:Y:S02]  /*43c0*/  FMNMX.FTZ R4, R14, R4, !PT ;  /* 0x000000040e047209 */ /* 0x000fe40007810000 */
[----:B------:R-:W-:Y:S02]  /*43d0*/  FSEL R13, R13, RZ, P1 ;  /* 0x000000ff0d0d7208 */ /* 0x000fe40000800000 */
[----:B------:R-:W-:Y:S02]  /*43e0*/  FMNMX.FTZ R4, R241, R4, !PT ;  /* 0x00000004f1047209 */ /* 0x000fe40007810000 */
[----:B-1----:R-:W-:Y:S01]  /*43f0*/  FMNMX.FTZ R133, R6, R133, !PT ;  /* 0x0000008506857209 */ /* 0x002fe20007810000 */
[----:B------:R-:W-:-:S03]  /*4400*/  FFMA.FTZ R0, R48, UR6, -R13 ;  /* 0x0000000630007c23 */ /* 0x000fc6000801080d */
[C---:B------:R-:W-:Y:S01]  /*4410*/  FSETP.NEU.FTZ.AND P1, PT, R133.reuse, -INF , PT ;  /* 0xff8000008500780b */ /* 0x040fe20003f3d000 */
[----:B------:R1:W-:Y:S01]  /*4420*/  MUFU.EX2 R213, R0 ;  /* 0x0000000000d57308 */ /* 0x0003e20000000800 */
[----:B------:R-:W-:Y:S01]  /*4430*/  FMUL.FTZ R12, R133, UR6 ;  /* 0x00000006850c7c20 */ /* 0x000fe20008410000 */
[----:B------:R-:W-:Y:S01]  /*4440*/  STL [R1+0x60], R133 ;  /* 0x0000608501007387 */ /* 0x000fe20000100800 */
[----:B--2---:R-:W-:-:S03]  /*4450*/  FMNMX.FTZ R5, R5, R7, !PT ;  /* 0x0000000705057209 */ /* 0x004fc60007810000 */
[----:B------:R-:W-:Y:S01]  /*4460*/  SHFL.BFLY PT, R7, R4, 0x2, 0x1f ;  /* 0x0c401f0004077f89 */ /* 0x000fe200000e0000 */
[----:B------:R-:W-:-:S03]  /*4470*/  FSEL R12, R12, RZ, P1 ;  /* 0x000000ff0c0c7208 */ /* 0x000fc60000800000 */
[----:B------:R-:W2:Y:S02]  /*4480*/  SHFL.BFLY PT, R8, R5, 0x1, 0x1f ;  /* 0x0c201f0005087f89 */ /* 0x000ea400000e0000 */
[----:B------:R-:W-:Y:S01]  /*4490*/  FFMA.FTZ R6, R50, UR6, -R12 ;  /* 0x0000000632067c23 */ /* 0x000fe2000801080c */
[----:B-1----:R-:W-:-:S03]  /*44a0*/  FFMA.FTZ R0, R42, UR6, -R13 ;  /* 0x000000062a007c23 */ /* 0x002fc6000801080d */
[----:B------:R1:W-:Y:S08]  /*44b0*/  MUFU.EX2 R244, R6 ;  /* 0x0000000600f47308 */ /* 0x0003f00000000800 */
[----:B------:R3:W-:Y:S01]  /*44c0*/  MUFU.EX2 R221, R0 ;  /* 0x0000000000dd7308 */ /* 0x0007e20000000800 */
[----:B-1----:R-:W-:Y:S01]  /*44d0*/  FFMA.FTZ R6, R44, UR6, -R12 ;  /* 0x000000062c067c23 */ /* 0x002fe2000801080c */
[----:B--2---:R-:W-:-:S06]  /*44e0*/  FMNMX.FTZ R136, R5, R8, !PT ;  /* 0x0000000805887209 */ /* 0x004fcc0007810000 */
[----:B------:R-:W1:Y:S01]  /*44f0*/  MUFU.EX2 R252, R6 ;  /* 0x0000000600fc7308 */ /* 0x000e620000000800 */
[----:B------:R-:W-:Y:S01]  /*4500*/  FSETP.NEU.FTZ.AND P1, PT, R136, -INF , PT ;  /* 0xff8000008800780b */ /* 0x000fe20003f3d000 */
[----:B---3--:R-:W-:-:S06]  /*4510*/  FFMA.FTZ R0, R43, UR6, -R13 ;  /* 0x000000062b007c23 */ /* 0x008fcc000801080d */
[----:B------:R2:W-:Y:S01]  /*4520*/  MUFU.EX2 R228, R0 ;  /* 0x0000000000e47308 */ /* 0x0005e20000000800 */
[----:B-1----:R-:W-:Y:S01]  /*4530*/  F2FP.F16.F32.PACK_AB R5, R252, R244 ;  /* 0x000000f4fc05723e */ /* 0x002fe200000000ff */
[----:B--2---:R-:W-:-:S06]  /*4540*/  FFMA.FTZ R0, R29, UR6, -R13 ;  /* 0x000000061d007c23 */ /* 0x004fcc000801080d */
        /* <DEDUP_REMOVED lines=9> */
[----:B------:R3:W-:Y:S01]  /*45e0*/  MUFU.EX2 R133, R4 ;  /* 0x0000000400857308 */ /* 0x0007e20000000800 */
[----:B------:R-:W-:Y:S02]  /*45f0*/  IMAD R231, R2, 0x2, R230 ;  /* 0x0000000202e77824 */ /* 0x000fe400078e02e6 */
[----:B------:R-:W4:Y:S04]  /*4600*/  LDSM.16.MT88.4 R48, [R230+0xc000] ;  /* 0x00c00000e630783b */ /* 0x000f280000004200 */
[----:B------:R-:W4:Y:S01]  /*4610*/  LDSM.16.MT88.4 R44, [R229+0xc000] ;  /* 0x00c00000e52c783b */ /* 0x000f220000004200 */
[----:B------:R2:W2:Y:S03]  /*4620*/  MUFU.EX2 R233, R3 ;  /* 0x0000000300e97308 */ /* 0x0004a60000000800 */
[----:B------:R-:W4:Y:S04]  /*4630*/  LDSM.16.MT88.4 R56, [R232+0xc000] ;  /* 0x00c00000e838783b */ /* 0x000f280000004200 */
[----:B------:R-:W4:Y:S01]  /*4640*/  LDSM.16.MT88.4 R80, [R231+0xc000] ;  /* 0x00c00000e750783b */ /* 0x000f220000004200 */
[----:B---3--:R-:W-:-:S03]  /*4650*/  F2FP.F16.F32.PACK_AB R4, R221, R213 ;  /* 0x000000d5dd04723e */ /* 0x008fc600000000ff */
[----:B------:R-:W3:Y:S01]  /*4660*/  LDSM.16.MT88.4 R76, [R229+0xe000] ;  /* 0x00e00000e54c783b */ /* 0x000ee20000004200 */
[----:B-1----:R-:W-:-:S03]  /*4670*/  FMNMX.FTZ R135, R0, R6, !PT ;  /* 0x0000000600877209 */ /* 0x002fc60007810000 */
[----:B------:R-:W1:Y:S01]  /*4680*/  LDSM.16.MT88.4 R64, [R230+0xe000] ;  /* 0x00e00000e640783b */ /* 0x000e620000004200 */
[----:B--2---:R-:W-:Y:S01]  /*4690*/  FMUL.FTZ R3, R136, UR6 ;  /* 0x0000000688037c20 */ /* 0x004fe20008410000 */
[----:B------:R-:W-:Y:S01]  /*46a0*/  F2FP.F16.F32.PACK_AB R6, R206, R228 ;  /* 0x000000e4ce06723e */ /* 0x000fe200000000ff */
[----:B------:R-:W-:Y:S01]  /*46b0*/  FMUL.FTZ R0, R135, UR6 ;  /* 0x0000000687007c20 */ /* 0x000fe20008410000 */
[----:B------:R-:W2:Y:S02]  /*46c0*/  LDSM.16.MT88.4 R68, [R232+0xe000] ;  /* 0x00e00000e844783b */ /* 0x000ea40000004200 */
[----:B------:R-:W-:Y:S02]  /*46d0*/  FSEL R2, R3, RZ, P1 ;  /* 0x000000ff03027208 */ /* 0x000fe40000800000 */
[----:B------:R-:W-:Y:S01]  /*46e0*/  FSETP.NEU.FTZ.AND P1, PT, R135, -INF , PT ;  /* 0xff8000008700780b */ /* 0x000fe20003f3d000 */
[----:B------:R-:W2:Y:S01]  /*46f0*/  LDSM.16.MT88.4 R72, [R231+0xe000] ;  /* 0x00e00000e748783b */ /* 0x000ea20000004200 */
[----:B------:R-:W-:Y:S01]  /*4700*/  F2FP.F16.F32.PACK_AB R7, R133, R233 ;  /* 0x000000e98507723e */ /* 0x000fe200000000ff */
[--C-:B------:R-:W-:Y:S01]  /*4710*/  FFMA.FTZ R3, R60, UR6, -R2.reuse ;  /* 0x000000063c037c23 */ /* 0x100fe20008010802 */
[----:B------:R-:W-:Y:S01]  /*4720*/  FSEL R0, R0, RZ, P1 ;  /* 0x000000ff00007208 */ /* 0x000fe20000800000 */
[----:B------:R-:W2:Y:S01]  /*4730*/  LDSM.16.MT88.4 R20, [R230+0xc800] ;  /* 0x00c80000e614783b */ /* 0x000ea20000004200 */
[--C-:B------:R-:W-:Y:S01]  /*4740*/  FFMA.FTZ R8, R53, UR6, -R2.reuse ;  /* 0x0000000635087c23 */ /* 0x100fe20008010802 */
[----:B------:R3:W-:Y:S02]  /*4750*/  MUFU.EX2 R222, R3 ;  /* 0x0000000300de7308 */ /* 0x0007e40000000800 */
[----:B------:R-:W2:Y:S01]  /*4760*/  LDSM.16.MT88.4 R16, [R232+0xc800] ;  /* 0x00c80000e810783b */ /* 0x000ea20000004200 */
[C---:B----4-:R-:W-:Y:S03]  /*4770*/  HMMA.16816.F32 R156, R4.reuse, R48, RZ ;  /* 0x00000030049c723c */ /* 0x050fe600000018ff */
[----:B------:R-:W4:Y:S02]  /*4780*/  LDSM.16.MT88.4 R40, [R231+0xe800] ;  /* 0x00e80000e728783b */ /* 0x000f240000004200 */
[----:B------:R-:W-:Y:S01]  /*4790*/  MUFU.EX2 R220, R8 ;  /* 0x0000000800dc7308 */ /* 0x000fe20000000800 */
[C---:B------:R-:W-:Y:S01]  /*47a0*/  HMMA.16816.F32 R160, R4.reuse, R44, RZ ;  /* 0x0000002c04a0723c */ /* 0x040fe200000018ff */
[----:B------:R-:W-:Y:S05]  /*47b0*/  LDSM.16.MT88.4 R32, [R230+0xe800] ;  /* 0x00e80000e620783b */ /* 0x000fea0000004200 */
[----:B------:R-:W-:Y:S01]  /*47c0*/  HMMA.16816.F32 R152, R4, R56, RZ ;  /* 0x000000380498723c */ /* 0x000fe200000018ff */
[----:B---3--:R-:W-:-:S04]  /*47d0*/  FFMA.FTZ R3, R52, UR6, -R2 ;  /* 0x0000000634037c23 */ /* 0x008fc80008010802 */
[----:B------:R3:W3:Y:S01]  /*47e0*/  MUFU.EX2 R192, R3 ;  /* 0x0000000300c07308 */ /* 0x0006e20000000800 */
[C---:B------:R-:W-:Y:S06]  /*47f0*/  HMMA.16816.F32 R148, R4.reuse, R80, RZ ;  /* 0x000000500494723c */ /* 0x040fec00000018ff */
[C---:B------:R-:W-:Y:S06]  /*4800*/  HMMA.16816.F32 R144, R4.reuse, R76, RZ ;  /* 0x0000004c0490723c */ /* 0x040fec00000018ff */
[----:B-1----:R-:W-:Y:S01]  /*4810*/  HMMA.16816.F32 R140, R4, R64, RZ ;  /* 0x00000040048c723c */ /* 0x002fe200000018ff */
[----:B---3--:R-:W-:Y:S01]  /*4820*/  FFMA.FTZ R3, R54, UR6, -R2 ;  /* 0x0000000636037c23 */ /* 0x008fe20008010802 */
[----:B------:R-:W-:-:S04]  /*4830*/  F2FP.F16.F32.PACK_AB R8, R192, R222 ;  /* 0x000000dec008723e */ /* 0x000fc800000000ff */
[C---:B--2---:R-:W-:Y:S01]  /*4840*/  HMMA.16816.F32 R128, R4.reuse, R68, RZ ;  /* 0x000000440480723c */ /* 0x044fe200000018ff */
[----:B------:R1:W2:Y:S05]  /*4850*/  MUFU.EX2 R208, R3 ;  /* 0x0000000300d07308 */ /* 0x0002aa0000000800 */
[C---:B------:R-:W-:Y:S06]  /*4860*/  HMMA.16816.F32 R124, R4.reuse, R72, RZ ;  /* 0x00000048047c723c */ /* 0x040fec00000018ff */
[C---:B------:R-:W-:Y:S06]  /*4870*/  HMMA.16816.F32 R120, R4.reuse, R46, RZ ;  /* 0x0000002e0478723c */ /* 0x040fec00000018ff */
[----:B------:R-:W-:Y:S01]  /*4880*/  HMMA.16816.F32 R116, R4, R50, RZ ;  /* 0x000000320474723c */ /* 0x000fe200000018ff */
[----:B-1----:R-:W-:Y:S01]  /*4890*/  FFMA.FTZ R3, R84, UR6, -R0 ;  /* 0x0000000654037c23 */ /* 0x002fe20008010800 */
[----:B--2---:R-:W-:-:S03]  /*48a0*/  F2FP.F16.F32.PACK_AB R10, R208, R220 ;  /* 0x000000dcd00a723e */ /* 0x004fc600000000ff */
[----:B------:R1:W-:Y:S01]  /*48b0*/  MUFU.EX2 R194, R3 ;  /* 0x0000000300c27308 */ /* 0x0003e20000000800 */
[C---:B------:R-:W-:Y:S06]  /*48c0*/  HMMA.16816.F32 R112, R4.reuse, R58, RZ ;  /* 0x0000003a0470723c */ /* 0x040fec00000018ff */
[C---:B------:R-:W-:Y:S06]  /*48d0*/  HMMA.16816.F32 R108, R4.reuse, R82, RZ ;  /* 0x00000052046c723c */ /* 0x040fec00000018ff */
[----:B------:R-:W-:Y:S01]  /*48e0*/  HMMA.16816.F32 R104, R4, R78, RZ ;  /* 0x0000004e0468723c */ /* 0x000fe200000018ff */
[----:B-1----:R-:W-:-:S05]  /*48f0*/  FFMA.FTZ R3, R62, UR6, -R0 ;  /* 0x000000063e037c23 */ /* 0x002fca0008010800 */
[C---:B------:R-:W-:Y:S01]  /*4900*/  HMMA.16816.F32 R100, R4.reuse, R66, RZ ;  /* 0x000000420464723c */ /* 0x040fe200000018ff */
[----:B------:R1:W2:Y:S05]  /*4910*/  MUFU.EX2 R193, R3 ;  /* 0x0000000300c17308 */ /* 0x0002aa0000000800 */
[C---:B------:R-:W-:Y:S06]  /*4920*/  HMMA.16816.F32 R96, R4.reuse, R70, RZ ;  /* 0x000000460460723c */ /* 0x040fec00000018ff */
[----:B------:R-:W-:Y:S01]  /*4930*/  HMMA.16816.F32 R88, R4, R74, RZ ;  /* 0x0000004a0458723c */ /* 0x000fe200000018ff */
[----:B-1----:R-:W-:Y:S01]  /*4940*/  FFMA.FTZ R3, R63, UR6, -R0 ;  /* 0x000000063f037c23 */ /* 0x002fe20008010800 */
[----:B--2---:R-:W-:-:S03]  /*4950*/  F2FP.F16.F32.PACK_AB R9, R193, R194 ;  /* 0x000000c2c109723e */ /* 0x004fc600000000ff */
[----:B------:R1:W-:Y:S02]  /*4960*/  MUFU.EX2 R215, R3 ;  /* 0x0000000300d77308 */ /* 0x0003e40000000800 */
[----:B-1----:R-:W-:Y:S02]  /*4970*/  FFMA.FTZ R3, R61, UR6, -R0 ;  /* 0x000000063d037c23 */ /* 0x002fe40008010800 */
[----:B------:R-:W-:Y:S04]  /*4980*/  LDSM.16.MT88.4 R60, [R231+0xc800] ;  /* 0x00c80000e73c783b */ /* 0x000fe80000004200 */
[----:B------:R1:W2:Y:S02]  /*4990*/  MUFU.EX2 R207, R3 ;  /* 0x0000000300cf7308 */ /* 0x0002a40000000800 */
[--C-:B-1----:R-:W-:Y:S01]  /*49a0*/  FFMA.FTZ R3, R31, UR6, -R13.reuse ;  /* 0x000000061f037c23 */ /* 0x102fe2000801080d */
[----:B--2---:R-:W-:Y:S01]  /*49b0*/  F2FP.F16.F32.PACK_AB R11, R207, R215 ;  /* 0x000000d7cf0b723e */ /* 0x004fe200000000ff */
[----:B------:R-:W-:Y:S04]  /*49c0*/  LDSM.16.MT88.4 R28, [R229+0xe800] ;  /* 0x00e80000e51c783b */ /* 0x000fe80000004200 */
[----:B------:R1:W-:Y:S02]  /*49d0*/  MUFU.EX2 R205, R3 ;  /* 0x0000000300cd7308 */ /* 0x0003e40000000800 */
[----:B------:R-:W-:Y:S01]  /*49e0*/  HMMA.16816.F32 R92, R8, R44, RZ ;  /* 0x0000002c085c723c */ /* 0x000fe200000018ff */
[----:B-1----:R-:W-:-:S05]  /*49f0*/  FFMA.FTZ R3, R55, UR6, -R13 ;  /* 0x0000000637037c23 */ /* 0x002fca000801080d */
[C---:B------:R-:W-:Y:S01]  /*4a00*/  HMMA.16816.F32 R52, R8.reuse, R56, RZ ;  /* 0x000000380834723c */ /* 0x040fe200000018ff */
[----:B------:R1:W2:Y:S05]  /*4a10*/  MUFU.EX2 R246, R3 ;  /* 0x0000000300f67308 */ /* 0x0002aa0000000800 */
[----:B------:R-:W-:Y:S01]  /*4a20*/  HMMA.16816.F32 R56, R8, R58, RZ ;  /* 0x0000003a0838723c */ /* 0x000fe200000018ff */
[----:B-1----:R-:W-:Y:S01]  /*4a30*/  FFMA.FTZ R3, R27, UR6, -R13 ;  /* 0x000000061b037c23 */ /* 0x002fe2000801080d */
[----:B--2---:R-:W-:-:S03]  /*4a40*/  F2FP.F16.F32.PACK_AB R4, R246, R205 ;  /* 0x000000cdf604723e */ /* 0x004fc600000000ff */
[----:B------:R1:W-:Y:S02]  /*4a50*/  MUFU.EX2 R238, R3 ;  /* 0x0000000300ee7308 */ /* 0x0003e40000000800 */
[----:B-1----:R-:W-:Y:S02]  /*4a60*/  FFMA.FTZ R3, R26, UR6, -R13 ;  /* 0x000000061a037c23 */ /* 0x002fe4000801080d */
[----:B------:R-:W-:Y:S04]  /*4a70*/  LDSM.16.MT88.4 R24, [R229+0xc800] ;  /* 0x00c80000e518783b */ /* 0x000fe80000004200 */
[----:B------:R1:W2:Y:S02]  /*4a80*/  MUFU.EX2 R204, R3 ;  /* 0x0000000300cc7308 */ /* 0x0002a40000000800 */
[----:B-1----:R-:W-:Y:S01]  /*4a90*/  FFMA.FTZ R3, R85, UR6, -R12 ;  /* 0x0000000655037c23 */ /* 0x002fe2000801080c */
[----:B--2---:R-:W-:-:S05]  /*4aa0*/  F2FP.F16.F32.PACK_AB R6, R204, R238 ;  /* 0x000000eecc06723e */ /* 0x004fca00000000ff */
[----:B------:R1:W-:Y:S02]  /*4ab0*/  MUFU.EX2 R223, R3 ;  /* 0x0000000300df7308 */ /* 0x0003e40000000800 */
[----:B-1----:R-:W-:-:S06]  /*4ac0*/  FFMA.FTZ R3, R86, UR6, -R12 ;  /* 0x0000000656037c23 */ /* 0x002fcc000801080c */
[----:B------:R1:W2:Y:S02]  /*4ad0*/  MUFU.EX2 R235, R3 ;  /* 0x0000000300eb7308 */ /* 0x0002a40000000800 */
[----:B-1----:R-:W-:Y:S01]  /*4ae0*/  FFMA.FTZ R3, R36, UR6, -R12 ;  /* 0x0000000624037c23 */ /* 0x002fe2000801080c */
[----:B--2---:R-:W-:-:S05]  /*4af0*/  F2FP.F16.F32.PACK_AB R5, R235, R223 ;  /* 0x000000dfeb05723e */ /* 0x004fca00000000ff */
[----:B------:R1:W-:Y:S02]  /*4b00*/  MUFU.EX2 R247, R3 ;  /* 0x0000000300f77308 */ /* 0x0003e40000000800 */
[----:B-1----:R-:W-:Y:S02]  /*4b10*/  FFMA.FTZ R3, R37, UR6, -R12 ;  /* 0x0000000625037c23 */ /* 0x002fe4000801080c */
[----:B------:R-:W1:Y:S04]  /*4b20*/  LDSM.16.MT88.4 R36, [R232+0xe800] ;  /* 0x00e80000e824783b */ /* 0x000e680000004200 */
[----:B------:R2:W3:Y:S02]  /*4b30*/  MUFU.EX2 R195, R3 ;  /* 0x0000000300c37308 */ /* 0x0004e40000000800 */
[----:B--2---:R-:W-:Y:S01]  /*4b40*/  FFMA.FTZ R3, R87, UR6, -R2 ;  /* 0x0000000657037c23 */ /* 0x004fe20008010802 */
[----:B---3--:R-:W-:Y:S01]  /*4b50*/  F2FP.F16.F32.PACK_AB R7, R195, R247 ;  /* 0x000000f7c307723e */ /* 0x008fe200000000ff */
[----:B------:R-:W-:Y:S04]  /*4b60*/  HMMA.16816.F32 R84, R8, R48, RZ ;  /* 0x000000300854723c */ /* 0x000fe800000018ff */
[----:B------:R2:W3:Y:S02]  /*4b70*/  MUFU.EX2 R196, R3 ;  /* 0x0000000300c47308 */ /* 0x0004e40000000800 */
[C---:B------:R-:W-:Y:S06]  /*4b80*/  HMMA.16816.F32 R188, R4.reuse, R20, R156 ;  /* 0x0000001404bc723c */ /* 0x040fec000000189c */
[----:B------:R-:W-:Y:S01]  /*4b90*/  HMMA.16816.F32 R216, R4, R16, R152 ;  /* 0x0000001004d8723c */ /* 0x000fe20000001898 */
[----:B------:R-:W-:-:S02]  /*4ba0*/  IMAD.MOV.U32 R157, RZ, RZ, R194 ;  /* 0x000000ffff9d7224 */ /* 0x000fc400078e00c2 */
[----:B------:R-:W-:-:S03]  /*4bb0*/  IMAD.MOV.U32 R158, RZ, RZ, R193 ;  /* 0x000000ffff9e7224 */ /* 0x000fc600078e00c1 */
[C---:B----4-:R-:W-:Y:S01]  /*4bc0*/  HMMA.16816.F32 R224, R4.reuse, R40, R124 ;  /* 0x0000002804e0723c */ /* 0x050fe2000000187c */
[--C-:B--2---:R-:W-:Y:S01]  /*4bd0*/  FFMA.FTZ R3, R168, UR6, -R2.reuse ;  /* 0x00000006a8037c23 */ /* 0x104fe20008010802 */
[----:B---3--:R-:W-:Y:S02]  /*4be0*/  MOV R159, R196 ;  /* 0x000000c4009f7202 */ /* 0x008fe40000000f00 */
[----:B------:R-:W-:Y:S01]  /*4bf0*/  MOV R168, R206 ;  /* 0x000000ce00a87202 */ /* 0x000fe20000000f00 */
[----:B------:R2:W3:Y:S01]  /*4c00*/  MUFU.EX2 R234, R3 ;  /* 0x0000000300ea7308 */ /* 0x0004e20000000800 */
[C---:B-1----:R-:W-:Y:S06]  /*4c10*/  HMMA.16816.F32 R152, R4.reuse, R36, R128 ;  /* 0x000000240498723c */ /* 0x042fec0000001880 */
[C---:B------:R-:W-:Y:S06]  /*4c20*/  HMMA.16816.F32 R128, R4.reuse, R22, R116 ;  /* 0x000000160480723c */ /* 0x040fec0000001874 */
[----:B------:R-:W-:Y:S01]  /*4c30*/  HMMA.16816.F32 R124, R4, R18, R112 ;  /* 0x00000012047c723c */ /* 0x000fe20000001870 */
[----:B--2---:R-:W-:Y:S01]  /*4c40*/  FFMA.FTZ R3, R164, UR6, -R2 ;  /* 0x00000006a4037c23 */ /* 0x004fe20008010802 */
[----:B------:R-:W-:-:S04]  /*4c50*/  MOV R164, R192 ;  /* 0x000000c000a47202 */ /* 0x000fc80000000f00 */
[C---:B------:R-:W-:Y:S01]  /*4c60*/  HMMA.16816.F32 R116, R4.reuse, R30, R104 ;  /* 0x0000001e0474723c */ /* 0x040fe20000001868 */
[----:B------:R1:W-:Y:S05]  /*4c70*/  MUFU.EX2 R236, R3 ;  /* 0x0000000300ec7308 */ /* 0x0003ea0000000800 */
[C---:B------:R-:W-:Y:S06]  /*4c80*/  HMMA.16816.F32 R184, R4.reuse, R24, R160 ;  /* 0x0000001804b8723c */ /* 0x040fec00000018a0 */
[C---:B------:R-:W-:Y:S06]  /*4c90*/  HMMA.16816.F32 R196, R4.reuse, R60, R148 ;  /* 0x0000003c04c4723c */ /* 0x040fec0000001894 */
[----:B------:R-:W-:Y:S01]  /*4ca0*/  HMMA.16816.F32 R120, R4, R26, R120 ;  /* 0x0000001a0478723c */ /* 0x000fe20000001878 */
[----:B-1----:R-:W-:Y:S01]  /*4cb0*/  FFMA.FTZ R3, R138, UR6, -R2 ;  /* 0x000000068a037c23 */ /* 0x002fe20008010802 */
[----:B------:R-:W-:-:S03]  /*4cc0*/  IMAD.MOV.U32 R138, RZ, RZ, R205 ;  /* 0x000000ffff8a7224 */ /* 0x000fc600078e00cd */
[----:B------:R1:W-:Y:S01]  /*4cd0*/  MUFU.EX2 R239, R3 ;  /* 0x0000000300ef7308 */ /* 0x0003e20000000800 */
[C---:B------:R-:W-:Y:S06]  /*4ce0*/  HMMA.16816.F32 R104, R4.reuse, R34, R100 ;  /* 0x000000220468723c */ /* 0x040fec0000001864 */
[C---:B------:R-:W-:Y:S06]  /*4cf0*/  HMMA.16816.F32 R112, R4.reuse, R38, R96 ;  /* 0x000000260470723c */ /* 0x040fec0000001860 */
[----:B------:R-:W-:Y:S01]  /*4d00*/  HMMA.16816.F32 R248, R4, R42, R88 ;  /* 0x0000002a04f8723c */ /* 0x000fe20000001858 */
[----:B-1----:R-:W-:Y:S01]  /*4d10*/  FFMA.FTZ R3, R170, UR6, -R0 ;  /* 0x00000006aa037c23 */ /* 0x002fe20008010800 */
[----:B------:R-:W-:-:S04]  /*4d20*/  IMAD.MOV.U32 R170, RZ, RZ, R207 ;  /* 0x000000ffffaa7224 */ /* 0x000fc800078e00cf */
[C---:B------:R-:W-:Y:S01]  /*4d30*/  HMMA.16816.F32 R96, R8.reuse, R50, RZ ;  /* 0x000000320860723c */ /* 0x040fe200000018ff */
[----:B------:R1:W-:Y:S05]  /*4d40*/  MUFU.EX2 R156, R3 ;  /* 0x00000003009c7308 */ /* 0x0003ea0000000800 */
[C---:B------:R-:W-:Y:S06]  /*4d50*/  HMMA.16816.F32 R48, R8.reuse, R68, RZ ;  /* 0x000000440830723c */ /* 0x040fec00000018ff */
[C---:B------:R-:W-:Y:S06]  /*4d60*/  HMMA.16816.F32 R88, R8.reuse, R80, RZ ;  /* 0x000000500858723c */ /* 0x040fec00000018ff */
[----:B------:R-:W-:Y:S01]  /*4d70*/  HMMA.16816.F32 R80, R8, R82, RZ ;  /* 0x000000520850723c */ /* 0x000fe200000018ff */
[----:B-1----:R-:W-:Y:S01]  /*4d80*/  FFMA.FTZ R3, R169, UR6, -R0 ;  /* 0x00000006a9037c23 */ /* 0x002fe20008010800 */
[----:B------:R-:W-:-:S03]  /*4d90*/  IMAD.MOV.U32 R169, RZ, RZ, R208 ;  /* 0x000000ffffa97224 */ /* 0x000fc600078e00d0 */
[----:B------:R1:W2:Y:S01]  /*4da0*/  MUFU.EX2 R183, R3 ;  /* 0x0000000300b77308 */ /* 0x0002a20000000800 */
[----:B------:R-:W-:Y:S06]  /*4db0*/  HMMA.16816.F32 R208, R4, R28, R144 ;  /* 0x0000001c04d0723c */ /* 0x000fec0000001890 */
[----:B------:R-:W-:Y:S01]  /*4dc0*/  HMMA.16816.F32 R68, R8, R70, RZ ;  /* 0x000000460844723c */ /* 0x000fe200000018ff */
[----:B------:R-:W-:Y:S01]  /*4dd0*/  IMAD.MOV.U32 R146, RZ, RZ, R204 ;  /* 0x000000ffff927224 */ /* 0x000fe200078e00cc */
[----:B------:R-:W-:Y:S01]  /*4de0*/  MOV R147, R195 ;  /* 0x000000c300937202 */ /* 0x000fe20000000f00 */
[----:B------:R-:W-:Y:S01]  /*4df0*/  IMAD.MOV.U32 R144, RZ, RZ, R223 ;  /* 0x000000ffff907224 */ /* 0x000fe200078e00df */
[----:B------:R-:W-:-:S02]  /*4e00*/  MOV R145, R138 ;  /* 0x0000008a00917202 */ /* 0x000fc40000000f00 */
[----:B------:R-:W-:Y:S01]  /*4e10*/  HMMA.16816.F32 R192, R4, R32, R140 ;  /* 0x0000002004c0723c */ /* 0x000fe2000000188c */
[----:B-1----:R-:W-:Y:S01]  /*4e20*/  FFMA.FTZ R3, R166, UR6, -R0 ;  /* 0x00000006a6037c23 */ /* 0x002fe20008010800 */
[----:B------:R-:W-:-:S04]  /*4e30*/  MOV R166, R222 ;  /* 0x000000de00a67202 */ /* 0x000fc80000000f00 */
[----:B------:R-:W-:Y:S01]  /*4e40*/  HMMA.16816.F32 R204, R4, R62, R108 ;  /* 0x0000003e04cc723c */ /* 0x000fe2000000186c */
[----:B------:R1:W-:Y:S06]  /*4e50*/  MUFU.EX2 R237, R3 ;  /* 0x0000000300ed7308 */ /* 0x0003ec0000000800 */
[----:B---3--:R-:W-:Y:S02]  /*4e60*/  F2FP.F16.F32.PACK_AB R4, R234, R159 ;  /* 0x0000009fea04723e */ /* 0x008fe400000000ff */
[----:B--2---:R-:W-:Y:S02]  /*4e70*/  F2FP.F16.F32.PACK_AB R5, R183, R156 ;  /* 0x0000009cb705723e */ /* 0x004fe400000000ff */
[----:B------:R-:W-:Y:S01]  /*4e80*/  F2FP.F16.F32.PACK_AB R6, R239, R236 ;  /* 0x000000ecef06723e */ /* 0x000fe200000000ff */
[----:B-1----:R-:W-:-:S04]  /*4e90*/  FFMA.FTZ R3, R139, UR6, -R0 ;  /* 0x000000068b037c23 */ /* 0x002fc80008010800 */
[----:B------:R-:W1:Y:S02]  /*4ea0*/  MUFU.EX2 R134, R3 ;  /* 0x0000000300867308 */ /* 0x000e640000000800 */
[----:B-1----:R-:W-:Y:S01]  /*4eb0*/  F2FP.F16.F32.PACK_AB R7, R134, R237 ;  /* 0x000000ed8607723e */ /* 0x002fe200000000ff */
[----:B------:R-:W-:-:S06]  /*4ec0*/  FFMA.FTZ R3, R175, UR6, -R2 ;  /* 0x00000006af037c23 */ /* 0x000fcc0008010802 */
[----:B------:R-:W-:Y:S06]  /*4ed0*/  HMMA.16816.F32 R108, R4, R16, R52 ;  /* 0x00000010046c723c */ /* 0x000fec0000001834 */
[----:B------:R-:W-:Y:S06]  /*4ee0*/  HMMA.16816.F32 R52, R8, R64, RZ ;  /* 0x000000400834723c */ /* 0x000fec00000018ff */
[----:B------:R-:W-:Y:S06]  /*4ef0*/  HMMA.16816.F32 R148, R4, R24, R92 ;  /* 0x000000180494723c */ /* 0x000fec000000185c */
[C---:B------:R-:W-:Y:S06]  /*4f00*/  HMMA.16816.F32 R92, R8.reuse, R46, RZ ;  /* 0x0000002e085c723c */ /* 0x040fec00000018ff */
[----:B------:R-:W-:Y:S06]  /*4f10*/  HMMA.16816.F32 R44, R8, R72, RZ ;  /* 0x00000048082c723c */ /* 0x000fec00000018ff */
[C---:B------:R-:W-:Y:S06]  /*4f20*/  HMMA.16816.F32 R100, R4.reuse, R32, R52 ;  /* 0x000000200464723c */ /* 0x040fec0000001834 */
[C---:B------:R-:W-:Y:S01]  /*4f30*/  HMMA.16816.F32 R140, R4.reuse, R36, R48 ;  /* 0x00000024048c723c */ /* 0x040fe20000001830 */
[----:B------:R-:W-:Y:S01]  /*4f40*/  MOV R54, R220 ;  /* 0x000000dc00367202 */ /* 0x000fe20000000f00 */
[----:B------:R-:W-:Y:S01]  /*4f50*/  IMAD.MOV.U32 R55, RZ, RZ, R221 ;  /* 0x000000ffff377224 */ /* 0x000fe200078e00dd */
[----:B------:R1:W-:Y:S01]  /*4f60*/  MUFU.EX2 R220, R3 ;  /* 0x0000000300dc7308 */ /* 0x0003e20000000800 */
[----:B------:R-:W-:Y:S01]  /*4f70*/  IMAD.MOV.U32 R33, RZ, RZ, R213 ;  /* 0x000000ffff217224 */ /* 0x000fe200078e00d5 */
[----:B------:R-:W-:Y:S01]  /*4f80*/  MOV R52, R214 ;  /* 0x000000d600347202 */ /* 0x000fe20000000f00 */
[----:B------:R-:W-:Y:S01]  /*4f90*/  HMMA.16816.F32 R160, R4, R20, R84 ;  /* 0x0000001404a0723c */ /* 0x000fe20000001854 */
[----:B------:R-:W-:-:S05]  /*4fa0*/  IMAD.MOV.U32 R53, RZ, RZ, R215 ;  /* 0x000000ffff357224 */ /* 0x000fca00078e00d7 */
[----:B------:R-:W-:Y:S06]  /*4fb0*/  HMMA.16816.F32 R44, R4, R40, R44 ;  /* 0x00000028042c723c */ /* 0x000fec000000182c */
[----:B------:R-:W-:Y:S01]  /*4fc0*/  HMMA.16816.F32 R84, R8, R76, RZ ;  /* 0x0000004c0854723c */ /* 0x000fe200000018ff */
[----:B------:R-:W-:Y:S01]  /*4fd0*/  MOV R41, R212 ;  /* 0x000000d400297202 */ /* 0x000fe20000000f00 */
[----:B-1----:R-:W-:Y:S01]  /*4fe0*/  FFMA.FTZ R3, R171, UR6, -R2 ;  /* 0x00000006ab037c23 */ /* 0x002fe20008010802 */
[----:B------:R-:W-:Y:S01]  /*4ff0*/  MOV R171, R33 ;  /* 0x0000002100ab7202 */ /* 0x000fe20000000f00 */
[----:B------:R-:W-:-:S02]  /*5000*/  IMAD.MOV.U32 R33, RZ, RZ, R52 ;  /* 0x000000ffff217224 */ /* 0x000fc400078e0034 */
[----:B------:R1:W2:Y:S01]  /*5010*/  MUFU.EX2 R221, R3 ;  /* 0x0000000300dd7308 */ /* 0x0002a20000000800 */
[----:B------:R-:W-:Y:S01]  /*5020*/  IMAD.MOV.U32 R37, RZ, RZ, R142 ;  /* 0x000000ffff257224 */ /* 0x000fe200078e008e */
[----:B------:R-:W-:Y:S01]  /*5030*/  MOV R36, R141 ;  /* 0x0000008d00247202 */ /* 0x000fe20000000f00 */
[----:B------:R-:W-:Y:S01]  /*5040*/  IMAD.MOV.U32 R32, RZ, RZ, R143 ;  /* 0x000000ffff207224 */ /* 0x000fe200078e008f */
[----:B------:R-:W-:Y:S01]  /*5050*/  HMMA.16816.F32 R76, R8, R78, RZ ;  /* 0x0000004e084c723c */ /* 0x000fe200000018ff */
[----:B------:R-:W-:-:S03]  /*5060*/  IMAD.MOV.U32 R245, RZ, RZ, R140 ;  /* 0x000000fffff57224 */ /* 0x000fc600078e008c */
[----:B------:R-:W-:Y:S02]  /*5070*/  MOV R175, R32 ;  /* 0x0000002000af7202 */ /* 0x000fe40000000f00 */
[C---:B------:R-:W-:Y:S02]  /*5080*/  HMMA.16816.F32 R64, R8.reuse, R66, RZ ;  /* 0x000000420840723c */ /* 0x040fe400000018ff */
[----:B------:R-:W-:Y:S02]  /*5090*/  IMAD.MOV.U32 R21, RZ, RZ, R44 ;  /* 0x000000ffff157224 */ /* 0x000fe400078e002c */
[----:B------:R-:W-:Y:S02]  /*50a0*/  IMAD.MOV.U32 R20, RZ, RZ, R45 ;  /* 0x000000ffff147224 */ /* 0x000fe400078e002d */
[----:B------:R-:W-:Y:S01]  /*50b0*/  HMMA.16816.F32 R8, R8, R74, RZ ;  /* 0x0000004a0808723c */ /* 0x000fe200000018ff */
[----:B-1----:R-:W-:-:S04]  /*50c0*/  FFMA.FTZ R3, R167, UR6, -R2 ;  /* 0x00000006a7037c23 */ /* 0x002fc80008010802 */
[----:B------:R1:W-:Y:S01]  /*50d0*/  MUFU.EX2 R222, R3 ;  /* 0x0000000300de7308 */ /* 0x0003e20000000800 */
[C---:B------:R-:W-:Y:S06]  /*50e0*/  HMMA.16816.F32 R84, R4.reuse, R28, R84 ;  /* 0x0000001c0454723c */ /* 0x040fec0000001854 */
[----:B------:R-:W-:Y:S01]  /*50f0*/  HMMA.16816.F32 R88, R4, R60, R88 ;  /* 0x0000003c0458723c */ /* 0x000fe20000001858 */
[----:B------:R-:W-:Y:S01]  /*5100*/  IMAD.MOV.U32 R29, RZ, RZ, R46 ;  /* 0x000000ffff1d7224 */ /* 0x000fe200078e002e */
[----:B------:R-:W-:-:S04]  /*5110*/  MOV R28, R47 ;  /* 0x0000002f001c7202 */ /* 0x000fc80000000f00 */
[----:B------:R-:W-:Y:S01]  /*5120*/  HMMA.16816.F32 R44, R4, R26, R92 ;  /* 0x0000001a042c723c */ /* 0x000fe2000000185c */
[----:B------:R-:W3:Y:S01]  /*5130*/  LDSM.16.MT88.4 R24, [R230+0xd000] ;  /* 0x00d00000e618783b */ /* 0x000ee20000004200 */
[----:B-1----:R-:W-:-:S04]  /*5140*/  FFMA.FTZ R3, R165, UR6, -R2 ;  /* 0x00000006a5037c23 */ /* 0x002fc80008010802 */
[C---:B------:R-:W-:Y:S01]  /*5150*/  HMMA.16816.F32 R72, R4.reuse, R18, R56 ;  /* 0x000000120448723c */ /* 0x040fe20000001838 */
[----:B------:R-:W-:Y:S01]  /*5160*/  MOV R95, R55 ;  /* 0x00000037005f7202 */ /* 0x000fe20000000f00 */
[----:B------:R1:W4:Y:S01]  /*5170*/  MUFU.EX2 R223, R3 ;  /* 0x0000000300df7308 */ /* 0x0003220000000800 */
[----:B------:R-:W-:Y:S01]  /*5180*/  IMAD.MOV.U32 R94, RZ, RZ, R166 ;  /* 0x000000ffff5e7224 */ /* 0x000fe200078e00a6 */
[----:B------:R-:W3:Y:S01]  /*5190*/  LDSM.16.MT88.4 R16, [R229+0xd000] ;  /* 0x00d00000e510783b */ /* 0x000ee20000004200 */
[----:B------:R-:W-:Y:S01]  /*51a0*/  MOV R93, R144 ;  /* 0x00000090005d7202 */ /* 0x000fe20000000f00 */
[----:B------:R-:W-:Y:S01]  /*51b0*/  HMMA.16816.F32 R60, R4, R62, R80 ;  /* 0x0000003e043c723c */ /* 0x000fe20000001850 */
[----:B------:R-:W-:-:S05]  /*51c0*/  IMAD.MOV.U32 R92, RZ, RZ, R145 ;  /* 0x000000ffff5c7224 */ /* 0x000fca00078e0091 */
[C---:B------:R-:W-:Y:S01]  /*51d0*/  HMMA.16816.F32 R56, R4.reuse, R34, R64 ;  /* 0x000000220438723c */ /* 0x040fe20000001840 */
[----:B------:R-:W-:Y:S01]  /*51e0*/  MOV R82, R53 ;  /* 0x0000003500527202 */ /* 0x000fe20000000f00 */
[----:B------:R-:W-:Y:S01]  /*51f0*/  IMAD.MOV.U32 R83, RZ, RZ, R54 ;  /* 0x000000ffff537224 */ /* 0x000fe200078e0036 */
[----:B------:R-:W-:Y:S01]  /*5200*/  MOV R81, R28 ;  /* 0x0000001c00517202 */ /* 0x000fe20000000f00 */
[----:B------:R-:W-:Y:S02]  /*5210*/  IMAD.MOV.U32 R80, RZ, RZ, R29 ;  /* 0x000000ffff507224 */ /* 0x000fe400078e001d */
[C---:B------:R-:W-:Y:S01]  /*5220*/  HMMA.16816.F32 R96, R4.reuse, R22, R96 ;  /* 0x000000160460723c */ /* 0x040fe20000001860 */
[----:B-1----:R-:W-:Y:S01]  /*5230*/  FFMA.FTZ R3, R178, UR6, -R0 ;  /* 0x00000006b2037c23 */ /* 0x002fe20008010800 */
[----:B------:R-:W-:Y:S01]  /*5240*/  IMAD.MOV.U32 R178, RZ, RZ, R37 ;  /* 0x000000ffffb27224 */ /* 0x000fe200078e0025 */
[----:B------:R-:W-:Y:S02]  /*5250*/  MOV R37, R164 ;  /* 0x000000a400257202 */ /* 0x000fe40000000f00 */
[----:B------:R1:W-:Y:S01]  /*5260*/  MUFU.EX2 R212, R3 ;  /* 0x0000000300d47308 */ /* 0x0003e20000000800 */
[C---:B------:R-:W-:Y:S01]  /*5270*/  HMMA.16816.F32 R48, R4.reuse, R30, R76 ;  /* 0x0000001e0430723c */ /* 0x040fe2000000184c */
[----:B------:R-:W3:Y:S05]  /*5280*/  LDSM.16.MT88.4 R28, [R229+0xf000] ;  /* 0x00f00000e51c783b */ /* 0x000eea0000004200 */
[----:B------:R-:W-:Y:S01]  /*5290*/  HMMA.16816.F32 R64, R4, R38, R68 ;  /* 0x000000260440723c */ /* 0x000fe20000001844 */
[----:B------:R-:W-:-:S05]  /*52a0*/  IMAD.MOV.U32 R79, RZ, RZ, R158 ;  /* 0x000000ffff4f7224 */ /* 0x000fca00078e009e */
[----:B------:R-:W-:Y:S01]  /*52b0*/  HMMA.16816.F32 R52, R4, R42, R8 ;  /* 0x0000002a0434723c */ /* 0x000fe20000001808 */
[----:B-1----:R-:W-:Y:S01]  /*52c0*/  FFMA.FTZ R3, R173, UR6, -R0 ;  /* 0x00000006ad037c23 */ /* 0x002fe20008010800 */
[----:B------:R-:W-:-:S05]  /*52d0*/  MOV R173, R146 ;  /* 0x0000009200ad7202 */ /* 0x000fca0000000f00 */
[----:B--2---:R-:W-:Y:S01]  /*52e0*/  F2FP.F16.F32.PACK_AB R8, R221, R220 ;  /* 0x000000dcdd08723e */ /* 0x004fe200000000ff */
[----:B------:R1:W2:Y:S01]  /*52f0*/  MUFU.EX2 R213, R3 ;  /* 0x0000000300d57308 */ /* 0x0002a20000000800 */
[----:B----4-:R-:W-:Y:S01]  /*5300*/  F2FP.F16.F32.PACK_AB R10, R223, R222 ;  /* 0x000000dedf0a723e */ /* 0x010fe200000000ff */
        /* <DEDUP_REMOVED lines=8> */
[C---:B---3--:R-:W-:Y:S06]  /*5390*/  HMMA.16816.F32 R160, R8.reuse, R24, R160 ;  /* 0x0000001808a0723c */ /* 0x048fec00000018a0 */
[C---:B------:R-:W-:Y:S06]  /*53a0*/  HMMA.16816.F32 R148, R8.reuse, R16, R148 ;  /* 0x000000100894723c */ /* 0x040fec0000001894 */
[----:B------:R-:W-:Y:S01]  /*53b0*/  HMMA.16816.F32 R44, R8, R18, R44 ;  /* 0x00000012082c723c */ /* 0x000fe2000000182c */
[----:B-1----:R-:W-:Y:S01]  /*53c0*/  FFMA.FTZ R3, R176, UR6, -R13 ;  /* 0x00000006b0037c23 */ /* 0x002fe2000801080d */
[----:B------:R-:W-:-:S03]  /*53d0*/  IMAD.MOV.U32 R176, RZ, RZ, R147 ;  /* 0x000000ffffb07224 */ /* 0x000fc600078e0093 */
[----:B------:R1:W2:Y:S02]  /*53e0*/  MUFU.EX2 R143, R3 ;  /* 0x00000003008f7308 */ /* 0x0002a40000000800 */
[----:B-1----:R-:W-:Y:S01]  /*53f0*/  FFMA.FTZ R3, R177, UR6, -R13 ;  /* 0x00000006b1037c23 */ /* 0x002fe2000801080d */
[----:B--2---:R-:W-:Y:S02]  /*5400*/  F2FP.F16.F32.PACK_AB R4, R143, R142 ;  /* 0x0000008e8f04723e */ /* 0x004fe400000000ff */
[----:B------:R-:W-:-:S03]  /*5410*/  MOV R177, R157 ;  /* 0x0000009d00b17202 */ /* 0x000fc60000000f00 */
[----:B------:R1:W-:Y:S02]  /*5420*/  MUFU.EX2 R141, R3 ;  /* 0x00000003008d7308 */ /* 0x0003e40000000800 */
[----:B-1----:R-:W-:-:S06]  /*5430*/  FFMA.FTZ R3, R179, UR6, -R13 ;  /* 0x00000006b3037c23 */ /* 0x002fcc000801080d */
        /* <DEDUP_REMOVED lines=9> */
[----:B-1----:R-:W-:-:S06]  /*54d0*/  FFMA.FTZ R3, R172, UR6, -R12 ;  /* 0x00000006ac037c23 */ /* 0x002fcc000801080c */
[----:B------:R-:W1:Y:S02]  /*54e0*/  MUFU.EX2 R139, R3 ;  /* 0x00000003008b7308 */ /* 0x000e640000000800 */
[----:B-1----:R-:W-:Y:S01]  /*54f0*/  F2FP.F16.F32.PACK_AB R7, R139, R137 ;  /* 0x000000898b07723e */ /* 0x002fe200000000ff */
[----:B------:R-:W-:Y:S02]  /*5500*/  IMAD.MOV.U32 R3, RZ, RZ, R41 ;  /* 0x000000ffff037224 */ /* 0x000fe400078e0029 */
[----:B------:R-:W1:Y:S04]  /*5510*/  LDSM.16.MT88.4 R40, [R232+0xf000] ;  /* 0x00f00000e828783b */ /* 0x000e680000004200 */
[C---:B------:R-:W-:Y:S06]  /*5520*/  HMMA.16816.F32 R164, R4.reuse, R24, R188 ;  /* 0x0000001804a4723c */ /* 0x040fec00000018bc */
[C---:B------:R-:W-:Y:S01]  /*5530*/  HMMA.16816.F32 R68, R4.reuse, R28, R208 ;  /* 0x0000001c0444723c */ /* 0x040fe200000018d0 */
[----:B------:R-:W-:Y:S01]  /*5540*/  IMAD.MOV.U32 R25, RZ, RZ, R33 ;  /* 0x000000ffff197224 */ /* 0x000fe200078e0021 */
[----:B------:R-:W-:Y:S01]  /*5550*/  MOV R24, R183 ;  /* 0x000000b700187202 */ /* 0x000fe20000000f00 */
[----:B------:R-:W2:Y:S03]  /*5560*/  LDSM.16.MT88.4 R32, [R230+0xf000] ;  /* 0x00f00000e620783b */ /* 0x000ea60000004200 */
[----:B------:R-:W-:Y:S01]  /*5570*/  HMMA.16816.F32 R144, R4, R16, R184 ;  /* 0x000000100490723c */ /* 0x000fe200000018b8 */
[----:B------:R-:W-:Y:S01]  /*5580*/  IMAD.MOV.U32 R208, RZ, RZ, R92 ;  /* 0x000000ffffd07224 */ /* 0x000fe200078e005c */
[----:B------:R-:W-:Y:S01]  /*5590*/  MOV R209, R93 ;  /* 0x0000005d00d17202 */ /* 0x000fe20000000f00 */
[----:B------:R-:W-:Y:S01]  /*55a0*/  IMAD.MOV.U32 R210, RZ, RZ, R94 ;  /* 0x000000ffffd27224 */ /* 0x000fe200078e005e */
[----:B------:R-:W-:-:S03]  /*55b0*/  MOV R211, R95 ;  /* 0x0000005f00d37202 */ /* 0x000fc60000000f00 */
[----:B------:R-:W-:Y:S01]  /*55c0*/  IMAD.MOV.U32 R186, RZ, RZ, R21 ;  /* 0x000000ffffba7224 */ /* 0x000fe200078e0015 */
[----:B------:R-:W-:Y:S01]  /*55d0*/  MOV R187, R20 ;  /* 0x0000001400bb7202 */ /* 0x000fe20000000f00 */
[----:B------:R-:W-:Y:S01]  /*55e0*/  IMAD.MOV.U32 R185, RZ, RZ, R159 ;  /* 0x000000ffffb97224 */ /* 0x000fe200078e009f */
[----:B------:R-:W3:Y:S01]  /*55f0*/  LDSM.16.MT88.4 R20, [R232+0xd000] ;  /* 0x00d00000e814783b */ /* 0x000ee20000004200 */
[----:B------:R-:W-:Y:S02]  /*5600*/  MOV R184, R156 ;  /* 0x0000009c00b87202 */ /* 0x000fe40000000f00 */
[C---:B------:R-:W-:Y:S01]  /*5610*/  HMMA.16816.F32 R156, R4.reuse, R18, R120 ;  /* 0x00000012049c723c */ /* 0x040fe20000001878 */
[----:B------:R-:W4:Y:S05]  /*5620*/  LDSM.16.MT88.4 R16, [R231+0xd000] ;  /* 0x00d00000e710783b */ /* 0x000f2a0000004200 */
[C---:B-1----:R-:W-:Y:S07]  /*5630*/  HMMA.16816.F32 R120, R4.reuse, R40, R152 ;  /* 0x000000280478723c */ /* 0x042fee0000001898 */
[----:B------:R-:W-:Y:S01]  /*5640*/  IMAD.MOV.U32 R155, RZ, RZ, R24 ;  /* 0x000000ffff9b7224 */ /* 0x000fe200078e0018 */
[C---:B--2---:R-:W-:Y:S06]  /*5650*/  HMMA.16816.F32 R92, R4.reuse, R32, R192 ;  /* 0x00000020045c723c */ /* 0x044fec00000018c0 */
[C---:B------:R-:W-:Y:S01]  /*5660*/  HMMA.16816.F32 R104, R4.reuse, R34, R104 ;  /* 0x000000220468723c */ /* 0x040fe20000001868 */
[----:B------:R-:W-:Y:S01]  /*5670*/  IMAD.MOV.U32 R194, RZ, RZ, R36 ;  /* 0x000000ffffc27224 */ /* 0x000fe200078e0024 */
[----:B------:R-:W-:Y:S01]  /*5680*/  MOV R195, R37 ;  /* 0x0000002500c37202 */ /* 0x000fe20000000f00 */
[----:B------:R-:W-:Y:S01]  /*5690*/  IMAD.MOV.U32 R192, RZ, RZ, R178 ;  /* 0x000000ffffc07224 */ /* 0x000fe200078e00b2 */
[----:B------:R-:W1:Y:S01]  /*56a0*/  LDSM.16.MT88.4 R36, [R231+0xf000] ;  /* 0x00f00000e724783b */ /* 0x000e620000004200 */
[----:B------:R-:W-:Y:S01]  /*56b0*/  MOV R193, R175 ;  /* 0x000000af00c17202 */ /* 0x000fe20000000f00 */
[----:B------:R-:W-:Y:S01]  /*56c0*/  IMAD.MOV.U32 R152, RZ, RZ, R194 ;  /* 0x000000ffff987224 */ /* 0x000fe200078e00c2 */
[----:B---3--:R-:W-:Y:S01]  /*56d0*/  HMMA.16816.F32 R180, R4, R20, R216 ;  /* 0x0000001404b4723c */ /* 0x008fe200000018d8 */
[----:B------:R-:W-:Y:S01]  /*56e0*/  IMAD.MOV.U32 R153, RZ, RZ, R192 ;  /* 0x000000ffff997224 */ /* 0x000fe200078e00c0 */
[----:B------:R-:W-:-:S04]  /*56f0*/  MOV R154, R193 ;  /* 0x000000c1009a7202 */ /* 0x000fc80000000f00 */
[C---:B----4-:R-:W-:Y:S01]  /*5700*/  HMMA.16816.F32 R196, R4.reuse, R16, R196 ;  /* 0x0000001004c4723c */ /* 0x050fe200000018c4 */
[----:B------:R-:W-:Y:S01]  /*5710*/  MOV R217, R177 ;  /* 0x000000b100d97202 */ /* 0x000fe20000000f00 */
[----:B------:R-:W-:Y:S01]  /*5720*/  IMAD.MOV.U32 R218, RZ, RZ, R176 ;  /* 0x000000ffffda7224 */ /* 0x000fe200078e00b0 */
[----:B------:R-:W-:Y:S01]  /*5730*/  MOV R219, R173 ;  /* 0x000000ad00db7202 */ /* 0x000fe20000000f00 */
[----:B------:R-:W-:Y:S02]  /*5740*/  IMAD.MOV.U32 R216, RZ, RZ, R79 ;  /* 0x000000ffffd87224 */ /* 0x000fe400078e004f */
[C---:B------:R-:W-:Y:S06]  /*5750*/  HMMA.16816.F32 R176, R4.reuse, R42, R112 ;  /* 0x0000002a04b0723c */ /* 0x040fec0000001870 */
[----:B------:R-:W-:Y:S01]  /*5760*/  HMMA.16816.F32 R172, R4, R26, R128 ;  /* 0x0000001a04ac723c */ /* 0x000fe20000001880 */
[----:B------:R-:W-:-:S02]  /*5770*/  IMAD.MOV.U32 R112, RZ, RZ, R3 ;  /* 0x000000ffff707224 */ /* 0x000fc400078e0003 */
[----:B------:R-:W-:Y:S01]  /*5780*/  FFMA.FTZ R3, R203, UR6, -R2 ;  /* 0x00000006cb037c23 */ /* 0x000fe20008010802 */
[----:B------:R-:W-:Y:S01]  /*5790*/  MOV R113, R243 ;  /* 0x000000f300717202 */ /* 0x000fe20000000f00 */
[----:B------:R-:W-:Y:S01]  /*57a0*/  IMAD.MOV.U32 R115, RZ, RZ, R216 ;  /* 0x000000ffff737224 */ /* 0x000fe200078e00d8 */
[----:B------:R-:W-:Y:S01]  /*57b0*/  MOV R114, R217 ;  /* 0x000000d900727202 */ /* 0x000fe20000000f00 */
[----:B------:R2:W-:Y:S01]  /*57c0*/  MUFU.EX2 R24, R3 ;  /* 0x0000000300187308 */ /* 0x0005e20000000800 */
[C---:B------:R-:W-:Y:S01]  /*57d0*/  HMMA.16816.F32 R188, R4.reuse, R22, R124 ;  /* 0x0000001604bc723c */ /* 0x040fe2000000187c */
[----:B------:R-:W-:Y:S01]  /*57e0*/  MOV R130, R25 ;  /* 0x0000001900827202 */ /* 0x000fe20000000f00 */
[----:B------:R-:W-:Y:S01]  /*57f0*/  IMAD.MOV.U32 R128, RZ, RZ, R218 ;  /* 0x000000ffff807224 */ /* 0x000fe200078e00da */
[----:B------:R-:W-:Y:S02]  /*5800*/  MOV R129, R219 ;  /* 0x000000db00817202 */ /* 0x000fe40000000f00 */
[----:B------:R-:W-:Y:S01]  /*5810*/  MOV R131, R195 ;  /* 0x000000c300837202 */ /* 0x000fe20000000f00 */
[C---:B------:R-:W-:Y:S06]  /*5820*/  HMMA.16816.F32 R204, R4.reuse, R18, R204 ;  /* 0x0000001204cc723c */ /* 0x040fec00000018cc */
[----:B-1----:R-:W-:Y:S01]  /*5830*/  HMMA.16816.F32 R224, R4, R36, R224 ;  /* 0x0000002404e0723c */ /* 0x002fe200000018e0 */
[----:B--2---:R-:W-:-:S05]  /*5840*/  FFMA.FTZ R3, R202, UR6, -R2 ;  /* 0x00000006ca037c23 */ /* 0x004fca0008010802 */
[C---:B------:R-:W-:Y:S01]  /*5850*/  HMMA.16816.F32 R76, R4.reuse, R30, R116 ;  /* 0x0000001e044c723c */ /* 0x040fe20000001874 */
[----:B------:R1:W2:Y:S05]  /*5860*/  MUFU.EX2 R25, R3 ;  /* 0x0000000300197308 */ /* 0x0002aa0000000800 */
        /* <DEDUP_REMOVED lines=8> */
[----:B------:R-:W-:-:S03]  /*58f0*/  IMAD.MOV.U32 R7, RZ, RZ, R240 ;  /* 0x000000ffff077224 */ /* 0x000fc600078e00f0 */
[C---:B------:R-:W-:Y:S01]  /*5900*/  HMMA.16816.F32 R240, R8.reuse, R26, R96 ;  /* 0x0000001a08f0723c */ /* 0x040fe20000001860 */
[--C-:B-1----:R-:W-:Y:S01]  /*5910*/  FFMA.FTZ R3, R201, UR6, -R2.reuse ;  /* 0x00000006c9037c23 */ /* 0x102fe20008010802 */
[----:B------:R-:W-:Y:S01]  /*5920*/  FFMA.FTZ R2, R5, UR6, -R2 ;  /* 0x0000000605027c23 */ /* 0x000fe20008010802 */
[----:B------:R-:W-:Y:S01]  /*5930*/  IMAD.MOV.U32 R127, RZ, RZ, R224 ;  /* 0x000000ffff7f7224 */ /* 0x000fe200078e00e0 */
[----:B------:R-:W-:Y:S01]  /*5940*/  MOV R126, R225 ;  /* 0x000000e1007e7202 */ /* 0x000fe20000000f00 */
[----:B------:R-:W-:Y:S01]  /*5950*/  IMAD.MOV.U32 R125, RZ, RZ, R226 ;  /* 0x000000ffff7d7224 */ /* 0x000fe200078e00e2 */
[----:B------:R1:W-:Y:S01]  /*5960*/  MUFU.EX2 R26, R2 ;  /* 0x00000002001a7308 */ /* 0x0003e20000000800 */
[----:B------:R-:W-:Y:S01]  /*5970*/  MOV R124, R227 ;  /* 0x000000e3007c7202 */ /* 0x000fe20000000f00 */
[C---:B------:R-:W-:Y:S01]  /*5980*/  HMMA.16816.F32 R192, R8.reuse, R16, R88 ;  /* 0x0000001008c0723c */ /* 0x040fe20000001858 */
[----:B------:R-:W-:Y:S01]  /*5990*/  MOV R5, R6 ;  /* 0x0000000600057202 */ /* 0x000fe20000000f00 */
[----:B------:R-:W-:Y:S01]  /*59a0*/  IMAD.MOV.U32 R6, RZ, RZ, R7 ;  /* 0x000000ffff067224 */ /* 0x000fe200078e0007 */
[----:B------:R-:W-:Y:S01]  /*59b0*/  MOV R7, R112 ;  /* 0x0000007000077202 */ /* 0x000fe20000000f00 */
[----:B------:R-:W-:Y:S01]  /*59c0*/  IMAD.MOV.U32 R112, RZ, RZ, R113 ;  /* 0x000000ffff707224 */ /* 0x000fe200078e0071 */
[----:B------:R-:W-:Y:S01]  /*59d0*/  MOV R113, R114 ;  /* 0x0000007200717202 */ /* 0x000fe20000000f00 */
[C---:B------:R-:W-:Y:S01]  /*59e0*/  HMMA.16816.F32 R224, R8.reuse, R20, R108 ;  /* 0x0000001408e0723c */ /* 0x040fe2000000186c */
[----:B------:R-:W-:Y:S01]  /*59f0*/  IMAD.MOV.U32 R114, RZ, RZ, R115 ;  /* 0x000000ffff727224 */ /* 0x000fe200078e0073 */
[----:B------:R-:W-:Y:S01]  /*5a00*/  MOV R115, R116 ;  /* 0x0000007400737202 */ /* 0x000fe20000000f00 */
[----:B------:R-:W-:Y:S01]  /*5a10*/  IMAD.MOV.U32 R116, RZ, RZ, R117 ;  /* 0x000000ffff747224 */ /* 0x000fe200078e0075 */
[----:B------:R-:W-:Y:S01]  /*5a20*/  MOV R117, R118 ;  /* 0x0000007600757202 */ /* 0x000fe20000000f00 */
[----:B------:R-:W-:Y:S01]  /*5a30*/  IMAD.MOV.U32 R118, RZ, RZ, R119 ;  /* 0x000000ffff767224 */ /* 0x000fe200078e0077 */
[----:B------:R-:W-:Y:S01]  /*5a40*/  MOV R119, R131 ;  /* 0x0000008300777202 */ /* 0x000fe20000000f00 */
[----:B------:R-:W-:Y:S01]  /*5a50*/  IMAD.MOV.U32 R131, RZ, RZ, R245 ;  /* 0x000000ffff837224 */ /* 0x000fe200078e00f5 */
[C---:B------:R-:W-:Y:S01]  /*5a60*/  HMMA.16816.F32 R208, R8.reuse, R18, R60 ;  /* 0x0000001208d0723c */ /* 0x040fe2000000183c */
[--C-:B-1----:R-:W-:Y:S01]  /*5a70*/  FFMA.FTZ R2, R200, UR6, -R0.reuse ;  /* 0x00000006c8027c23 */ /* 0x102fe20008010800 */
[----:B------:R-:W3:Y:S01]  /*5a80*/  LDL.LU R245, [R1+0x70] ;  /* 0x0000700001f57983 */ /* 0x000ee20000300800 */
[----:B------:R-:W-:Y:S03]  /*5a90*/  MUFU.EX2 R27, R3 ;  /* 0x00000003001b7308 */ /* 0x000fe60000000800 */
[----:B------:R-:W-:Y:S01]  /*5aa0*/  HMMA.16816.F32 R60, R8, R28, R84 ;  /* 0x0000001c083c723c */ /* 0x000fe20000001854 */
[----:B------:R-:W-:Y:S04]  /*5ab0*/  LDSM.16.MT88.4 R200, [R231+0xd800] ;  /* 0x00d80000e7c8783b */ /* 0x000fe80000004200 */
[----:B------:R1:W-:Y:S02]  /*5ac0*/  MUFU.EX2 R20, R2 ;  /* 0x0000000200147308 */ /* 0x0003e40000000800 */
[----:B-1----:R-:W-:-:S06]  /*5ad0*/  FFMA.FTZ R2, R15, UR6, -R0 ;  /* 0x000000060f027c23 */ /* 0x002fcc0008010800 */
[----:B------:R1:W4:Y:S02]  /*5ae0*/  MUFU.EX2 R22, R2 ;  /* 0x0000000200167308 */ /* 0x0003240000000800 */
[--C-:B-1----:R-:W-:Y:S01]  /*5af0*/  FFMA.FTZ R2, R14, UR6, -R0.reuse ;  /* 0x000000060e027c23 */ /* 0x102fe20008010800 */
[----:B------:R-:W-:Y:S01]  /*5b00*/  FFMA.FTZ R0, R5, UR6, -R0 ;  /* 0x0000000605007c23 */ /* 0x000fe20008010800 */
[----:B------:R-:W-:Y:S01]  /*5b10*/  MOV R5, R6 ;  /* 0x0000000600057202 */ /* 0x000fe20000000f00 */
[----:B------:R-:W-:Y:S01]  /*5b20*/  IMAD.MOV.U32 R6, RZ, RZ, R7 ;  /* 0x000000ffff067224 */ /* 0x000fe200078e0007 */
[----:B------:R-:W-:Y:S01]  /*5b30*/  MOV R7, R112 ;  /* 0x0000007000077202 */ /* 0x000fe20000000f00 */
[----:B------:R-:W-:Y:S01]  /*5b40*/  IMAD.MOV.U32 R112, RZ, RZ, R113 ;  /* 0x000000ffff707224 */ /* 0x000fe200078e0071 */
[----:B------:R1:W-:Y:S01]  /*5b50*/  MUFU.EX2 R21, R0 ;  /* 0x0000000000157308 */ /* 0x0003e20000000800 */
        /* <DEDUP_REMOVED lines=9> */
[----:B-1----:R-:W-:Y:S01]  /*5bf0*/  FFMA.FTZ R0, R5, UR6, -R13 ;  /* 0x0000000605007c23 */ /* 0x002fe2000801080d */
        /* <DEDUP_REMOVED lines=17> */
[----:B------:R1:W-:Y:S01]  /*5d10*/  MUFU.EX2 R16, R0 ;  /* 0x0000000000107308 */ /* 0x0003e20000000800 */
[----:B------:R-:W-:Y:S01]  /*5d20*/  IMAD.MOV.U32 R131, RZ, RZ, R152 ;  /* 0x000000ffff837224 */ /* 0x000fe200078e0098 */
[----:B------:R-:W-:Y:S01]  /*5d30*/  MOV R187, R80 ;  /* 0x0000005000bb7202 */ /* 0x000fe20000000f00 */
[----:B------:R-:W-:Y:S01]  /*5d40*/  IMAD.MOV.U32 R80, RZ, RZ, R81 ;  /* 0x000000ffff507224 */ /* 0x000fe200078e0051 */
[----:B------:R-:W-:Y:S01]  /*5d50*/  MOV R152, R153 ;  /* 0x0000009900987202 */ /* 0x000fe20000000f00 */
[----:B------:R-:W-:Y:S01]  /*5d60*/  IMAD.MOV.U32 R153, RZ, RZ, R154 ;  /* 0x000000ffff997224 */ /* 0x000fe200078e009a */
[----:B------:R-:W-:-:S02]  /*5d70*/  MOV R81, R246 ;  /* 0x000000f600517202 */ /* 0x000fc40000000f00 */
[----:B------:R-:W-:Y:S01]  /*5d80*/  MOV R154, R155 ;  /* 0x0000009b009a7202 */ /* 0x000fe20000000f00 */
[----:B------:R-:W-:Y:S01]  /*5d90*/  IMAD.MOV.U32 R155, RZ, RZ, R186 ;  /* 0x000000ffff9b7224 */ /* 0x000fe200078e00ba */
[----:B------:R-:W-:Y:S01]  /*5da0*/  MOV R186, R187 ;  /* 0x000000bb00ba7202 */ /* 0x000fe20000000f00 */
[----:B------:R-:W-:Y:S02]  /*5db0*/  IMAD.MOV.U32 R187, RZ, RZ, R80 ;  /* 0x000000ffffbb7224 */ /* 0x000fe400078e0050 */
[----:B-1----:R-:W-:Y:S01]  /*5dc0*/  FFMA.FTZ R0, R5, UR6, -R13 ;  /* 0x0000000605007c23 */ /* 0x002fe2000801080d */
        /* <DEDUP_REMOVED lines=11> */
[----:B------:R-:W2:Y:S01]  /*5e80*/  LDL.LU R246, [R1+0x6c] ;  /* 0x00006c0001f67983 */ /* 0x000ea20000300800 */
[----:B------:R-:W-:Y:S01]  /*5e90*/  IMAD.MOV.U32 R83, RZ, RZ, R252 ;  /* 0x000000ffff537224 */ /* 0x000fe200078e00fc */
[----:B------:R-:W-:Y:S01]  /*5ea0*/  MOV R118, R119 ;  /* 0x0000007700767202 */ /* 0x000fe20000000f00 */
[----:B------:R-:W-:Y:S01]  /*5eb0*/  IMAD.MOV.U32 R119, RZ, RZ, R130 ;  /* 0x000000ffff777224 */ /* 0x000fe200078e0082 */
[----:B------:R-:W4:Y:S01]  /*5ec0*/  LDL.LU R252, [R1+0x68] ;  /* 0x0000680001fc7983 */ /* 0x000f220000300800 */
        /* <DEDUP_REMOVED lines=12> */
[----:B------:R-:W-:-:S02]  /*5f90*/  MOV R171, R244 ;  /* 0x000000f400ab7202 */ /* 0x000fc40000000f00 */
[----:B------:R-:W3:Y:S01]  /*5fa0*/  LDL.LU R244, [R1+0x64] ;  /* 0x0000640001f47983 */ /* 0x000ee20000300800 */
        /* <DEDUP_REMOVED lines=11> */
[----:B------:R1:W5:Y:S01]  /*6060*/  LDL.LU R133, [R1+0x60] ;  /* 0x0000600001857983 */ /* 0x0003620000300800 */
[----:B------:R-:W-:Y:S01]  /*6070*/  MOV R99, R7 ;  /* 0x0000000700637202 */ /* 0x000fe20000000f00 */
[----:B------:R-:W-:Y:S01]  /*6080*/  IMAD.MOV.U32 R6, RZ, RZ, R134 ;  /* 0x000000ffff067224 */ /* 0x000fe200078e0086 */
[----:B------:R-:W-:Y:S01]  /*6090*/  MOV R7, R239 ;  /* 0x000000ef00077202 */ /* 0x000fe20000000f00 */
[----:B------:R1:W5:Y:S04]  /*60a0*/  LDL.LU R134, [R1+0x5c] ;  /* 0x00005c0001867983 */ /* 0x0003680000300800 */
[----:B------:R-:W3:Y:S01]  /*60b0*/  LDL.LU R239, [R1+0x58] ;  /* 0x0000580001ef7983 */ /* 0x000ee20000300800 */
[----:B------:R4:W1:Y:S01]  /*60c0*/  MUFU.EX2 R17, R0 ;  /* 0x0000000000117308 */ /* 0x0008620000000800 */
[----:B------:R-:W-:Y:S01]  /*60d0*/  MOV R109, R117 ;  /* 0x00000075006d7202 */ /* 0x000fe20000000f00 */
[----:B------:R-:W-:Y:S01]  /*60e0*/  IMAD.MOV.U32 R117, RZ, RZ, R154 ;  /* 0x000000ffff757224 */ /* 0x000fe200078e009a */
[----:B------:R-:W-:Y:S01]  /*60f0*/  MOV R97, R131 ;  /* 0x0000008300617202 */ /* 0x000fe20000000f00 */
[----:B------:R-:W-:Y:S01]  /*6100*/  IMAD.MOV.U32 R131, RZ, RZ, R152 ;  /* 0x000000ffff837224 */ /* 0x000fe200078e0098 */
[----:B------:R-:W-:Y:S01]  /*6110*/  MOV R118, R155 ;  /* 0x0000009b00767202 */ /* 0x000fe20000000f00 */
[----:B------:R-:W-:-:S02]  /*6120*/  IMAD.MOV.U32 R96, RZ, RZ, R130 ;  /* 0x000000ffff607224 */ /* 0x000fc400078e0082 */
[----:B------:R-:W-:Y:S01]  /*6130*/  MUFU.EX2 R23, R2 ;  /* 0x0000000200177308 */ /* 0x000fe20000000800 */
[----:B------:R-:W-:Y:S01]  /*6140*/  IMAD.MOV.U32 R4, RZ, RZ, R82 ;  /* 0x000000ffff047224 */ /* 0x000fe200078e0052 */
[----:B------:R-:W-:Y:S01]  /*6150*/  MOV R75, R97 ;  /* 0x00000061004b7202 */ /* 0x000fe20000000f00 */
[----:B------:R-:W-:Y:S02]  /*6160*/  IMAD.MOV.U32 R74, RZ, RZ, R96 ;  /* 0x000000ffff4a7224 */ /* 0x000fe400078e0060 */
[----:B------:R-:W-:Y:S01]  /*6170*/  IMAD.MOV.U32 R96, RZ, RZ, R4 ;  /* 0x000000ffff607224 */ /* 0x000fe200078e0004 */
[----:B------:R-:W-:Y:S01]  /*6180*/  HMMA.16816.F32 R84, R8, R32, R100 ;  /* 0x000000200854723c */ /* 0x000fe20000001864 */
[----:B------:R-:W-:Y:S01]  /*6190*/  IMAD.MOV.U32 R4, RZ, RZ, R128 ;  /* 0x000000ffff047224 */ /* 0x000fe200078e0080 */
[----:B------:R-:W-:Y:S01]  /*61a0*/  MOV R108, R111 ;  /* 0x0000006f006c7202 */ /* 0x000fe20000000f00 */
[----:B------:R-:W-:-:S03]  /*61b0*/  IMAD.MOV.U32 R128, RZ, RZ, R247 ;  /* 0x000000ffff807224 */ /* 0x000fc600078e00f7 */
[C---:B------:R-:W-:Y:S01]  /*61c0*/  HMMA.16816.F32 R100, R8.reuse, R40, R72 ;  /* 0x000000280864723c */ /* 0x040fe20000001848 */
[----:B------:R-:W-:Y:S01]  /*61d0*/  IMAD.MOV.U32 R111, RZ, RZ, R98 ;  /* 0x000000ffff6f7224 */ /* 0x000fe200078e0062 */
[----:B------:R-:W-:Y:S01]  /*61e0*/  MOV R130, R187 ;  /* 0x000000bb00827202 */ /* 0x000fe20000000f00 */
[----:B------:R-:W-:Y:S01]  /*61f0*/  IMAD.MOV.U32 R81, RZ, RZ, R169 ;  /* 0x000000ffff517224 */ /* 0x000fe200078e00a9 */
[----:B------:R-:W-:Y:S01]  /*6200*/  MOV R82, R171 ;  /* 0x000000ab00527202 */ /* 0x000fe20000000f00 */
[----:B------:R1:W5:Y:S02]  /*6210*/  LDL.LU R247, [R1+0x54] ;  /* 0x0000540001f77983 */ /* 0x0003640000300800 */
[----:B------:R-:W-:Y:S01]  /*6220*/  IMAD.MOV.U32 R75, RZ, RZ, R110 ;  /* 0x000000ffff4b7224 */ /* 0x000fe200078e006e */
[----:B------:R-:W-:Y:S01]  /*6230*/  HMMA.16816.F32 R48, R8, R30, R48 ;  /* 0x0000001e0830723c */ /* 0x000fe20000001830 */
[----:B------:R-:W-:Y:S02]  /*6240*/  MOV R80, R170 ;  /* 0x000000aa00507202 */ /* 0x000fe40000000f00 */
[----:B------:R-:W-:-:S03]  /*6250*/  MOV R90, R111 ;  /* 0x0000006f005a7202 */ /* 0x000fc60000000f00 */
[C---:B------:R-:W-:Y:S06]  /*6260*/  HMMA.16816.F32 R56, R8.reuse, R34, R56 ;  /* 0x000000220838723c */ /* 0x040fec0000001838 */
[C---:B------:R-:W-:Y:S06]  /*6270*/  HMMA.16816.F32 R64, R8.reuse, R42, R64 ;  /* 0x0000002a0840723c */ /* 0x040fec0000001840 */
[----:B------:R-:W-:Y:S01]  /*6280*/  HMMA.16816.F32 R52, R8, R38, R52 ;  /* 0x000000260834723c */ /* 0x000fe20000001834 */
[----:B------:R-:W-:-:S02]  /*6290*/  IMAD.MOV.U32 R187, RZ, RZ, R168 ;  /* 0x000000ffffbb7224 */ /* 0x000fc400078e00a8 */
[----:B------:R-:W-:Y:S04]  /*62a0*/  LDSM.16.MT88.4 R168, [R230+0xd800] ;  /* 0x00d80000e6a8783b */ /* 0x000fe80000004200 */
[----:B------:R-:W-:Y:S01]  /*62b0*/  IMAD.MOV.U32 R39, RZ, RZ, R80 ;  /* 0x000000ffff277224 */ /* 0x000fe200078e0050 */
[----:B------:R-:W-:Y:S01]  /*62c0*/  MOV R38, R81 ;  /* 0x0000005100267202 */ /* 0x000fe20000000f00 */
[----:B------:R-:W-:Y:S01]  /*62d0*/  IMAD.MOV.U32 R43, RZ, RZ, R184 ;  /* 0x000000ffff2b7224 */ /* 0x000fe200078e00b8 */
[----:B------:R-:W-:Y:S01]  /*62e0*/  MOV R42, R185 ;  /* 0x000000b9002a7202 */ /* 0x000fe20000000f00 */
[----:B----4-:R-:W-:-:S04]  /*62f0*/  FFMA.FTZ R0, R252, UR6, -R13 ;  /* 0x00000006fc007c23 */ /* 0x010fc8000801080d */
[----:B------:R4:W-:Y:S02]  /*6300*/  MUFU.EX2 R18, R0 ;  /* 0x0000000000127308 */ /* 0x0009e40000000800 */
[----:B----4-:R-:W-:Y:S01]  /*6310*/  FFMA.FTZ R0, R5, UR6, -R13 ;  /* 0x0000000605007c23 */ /* 0x010fe2000801080d */
[----:B------:R-:W-:Y:S01]  /*6320*/  IMAD.MOV.U32 R5, RZ, RZ, R112 ;  /* 0x000000ffff057224 */ /* 0x000fe200078e0070 */
[----:B------:R-:W-:Y:S01]  /*6330*/  MOV R112, R113 ;  /* 0x0000007100707202 */ /* 0x000fe20000000f00 */
[----:B------:R-:W-:Y:S01]  /*6340*/  IMAD.MOV.U32 R113, RZ, RZ, R114 ;  /* 0x000000ffff717224 */ /* 0x000fe200078e0072 */
[----:B------:R-:W-:Y:S01]  /*6350*/  MOV R114, R115 ;  /* 0x0000007300727202 */ /* 0x000fe20000000f00 */
[----:B------:R-:W-:Y:S01]  /*6360*/  IMAD.MOV.U32 R115, RZ, RZ, R116 ;  /* 0x000000ffff737224 */ /* 0x000fe200078e0074 */
[----:B------:R-:W-:Y:S01]  /*6370*/  MOV R116, R153 ;  /* 0x0000009900747202 */ /* 0x000fe20000000f00 */
[----:B------:R3:W-:Y:S01]  /*6380*/  MUFU.EX2 R19, R0 ;  /* 0x0000000000137308 */ /* 0x0007e20000000800 */
[----:B------:R-:W4:Y:S01]  /*6390*/  LDSM.16.MT88.4 R152, [R229+0xd800] ;  /* 0x00d80000e598783b */ /* 0x000f220000004200 */
[--C-:B--2---:R-:W-:Y:S01]  /*63a0*/  FFMA.FTZ R2, R246, UR6, -R12.reuse ;  /* 0x00000006f6027c23 */ /* 0x104fe2000801080c */
[----:B---3--:R-:W-:-:S05]  /*63b0*/  FFMA.FTZ R0, R244, UR6, -R12 ;  /* 0x00000006f4007c23 */ /* 0x008fca000801080c */
[----:B------:R2:W-:Y:S01]  /*63c0*/  MUFU.EX2 R15, R0 ;  /* 0x00000000000f7308 */ /* 0x0005e20000000800 */
[----:B------:R-:W-:Y:S02]  /*63d0*/  MOV R97, R5 ;  /* 0x0000000500617202 */ /* 0x000fe40000000f00 */
[----:B------:R-:W-:-:S05]  /*63e0*/  MOV R5, R129 ;  /* 0x0000008100057202 */ /* 0x000fca0000000f00 */
[----:B------:R-:W3:Y:S01]  /*63f0*/  MUFU.EX2 R13, R2 ;  /* 0x00000002000d7308 */ /* 0x000ee20000000800 */
[----:B--2---:R-:W-:-:S07]  /*6400*/  FFMA.FTZ R0, R245, UR6, -R12 ;  /* 0x00000006f5007c23 */ /* 0x004fce000801080c */
[----:B------:R2:W-:Y:S01]  /*6410*/  MUFU.EX2 R14, R0 ;  /* 0x00000000000e7308 */ /* 0x0005e20000000800 */
[----:B------:R-:W-:Y:S02]  /*6420*/  MOV R129, R238 ;  /* 0x000000ee00817202 */ /* 0x000fe40000000f00 */
[----:B------:R-:W-:Y:S01]  /*6430*/  MOV R110, R97 ;  /* 0x00000061006e7202 */ /* 0x000fe20000000f00 */
[----:B------:R-:W-:Y:S02]  /*6440*/  IMAD.MOV.U32 R97, RZ, RZ, R4 ;  /* 0x000000ffff617224 */ /* 0x000fe400078e0004 */
[----:B--2---:R-:W-:Y:S01]  /*6450*/  FFMA.FTZ R0, R109, UR6, -R12 ;  /* 0x000000066d007c23 */ /* 0x004fe2000801080c */
[----:B------:R-:W-:Y:S01]  /*6460*/  MOV R98, R5 ;  /* 0x0000000500627202 */ /* 0x000fe20000000f00 */
[----:B------:R-:W-:Y:S01]  /*6470*/  HMMA.16816.F32 R116, R8, R36, R116 ;  /* 0x000000240874723c */ /* 0x000fe20000001874 */
[----:B------:R-:W-:Y:S01]  /*6480*/  IMAD.MOV.U32 R3, RZ, RZ, R112 ;  /* 0x000000ffff037224 */ /* 0x000fe200078e0070 */
[----:B------:R2:W4:Y:S01]  /*6490*/  MUFU.EX2 R12, R0 ;  /* 0x00000000000c7308 */ /* 0x0005220000000800 */
        /* <DEDUP_REMOVED lines=27> */
[----:B------:R-:W-:Y:S01]  /*6650*/  F2FP.F16.F32.PACK_AB R128, R25, R24 ;  /* 0x000000181980723e */ /* 0x000fe200000000ff */
[----:B------:R-:W-:Y:S01]  /*6660*/  IMAD.MOV.U32 R40, RZ, RZ, R114 ;  /* 0x000000ffff287224 */ /* 0x000fe200078e0072 */
[----:B------:R-:W-:Y:S01]  /*6670*/  F2FP.F16.F32.PACK_AB R129, R22, R20 ;  /* 0x000000141681723e */ /* 0x000fe200000000ff */
[----:B------:R4:W5:Y:S01]  /*6680*/  LDL.LU R238, [R1+0x50] ;  /* 0x0000500001ee7983 */ /* 0x0009620000300800 */
[----:B-1----:R-:W-:-:S02]  /*6690*/  F2FP.F16.F32.PACK_AB R124, R17, R16 ;  /* 0x00000010117c723e */ /* 0x002fc400000000ff */
[----:B---3--:R-:W-:Y:S02]  /*66a0*/  F2FP.F16.F32.PACK_AB R125, R13, R15 ;  /* 0x0000000f0d7d723e */ /* 0x008fe400000000ff */
[----:B------:R-:W-:Y:S01]  /*66b0*/  F2FP.F16.F32.PACK_AB R131, R21, R23 ;  /* 0x000000171583723e */ /* 0x000fe200000000ff */
[----:B------:R-:W-:Y:S01]  /*66c0*/  IMAD.MOV.U32 R8, RZ, RZ, R82 ;  /* 0x000000ffff087224 */ /* 0x000fe200078e0052 */
[----:B------:R-:W-:Y:S01]  /*66d0*/  F2FP.F16.F32.PACK_AB R130, R26, R27 ;  /* 0x0000001b1a82723e */ /* 0x000fe200000000ff */
[----:B------:R-:W-:Y:S01]  /*66e0*/  IMAD.MOV.U32 R89, RZ, RZ, R110 ;  /* 0x000000ffff597224 */ /* 0x000fe200078e006e */
[----:B------:R-:W-:Y:S02]  /*66f0*/  F2FP.F16.F32.PACK_AB R126, R19, R18 ;  /* 0x00000012137e723e */ /* 0x000fe400000000ff */
[----:B--2---:R-:W-:Y:S01]  /*6700*/  MOV R0, R83 ;  /* 0x0000005300007202 */ /* 0x004fe20000000f00 */
[----:B------:R-:W-:Y:S01]  /*6710*/  IMAD.MOV.U32 R252, RZ, RZ, R108 ;  /* 0x000000fffffc7224 */ /* 0x000fe200078e006c */
[----:B----4-:R-:W-:Y:S01]  /*6720*/  F2FP.F16.F32.PACK_AB R127, R12, R14 ;  /* 0x0000000e0c7f723e */ /* 0x010fe200000000ff */
[----:B------:R-:W1:Y:S01]  /*6730*/  LDSM.16.MT88.4 R80, [R229+0xf800] ;  /* 0x00f80000e550783b */ /* 0x000e620000004200 */
[----:B------:R-:W-:Y:S01]  /*6740*/  MOV R110, R7 ;  /* 0x00000007006e7202 */ /* 0x000fe20000000f00 */
[----:B------:R-:W-:Y:S01]  /*6750*/  IMAD.MOV.U32 R7, RZ, RZ, R234 ;  /* 0x000000ffff077224 */ /* 0x000fe200078e00ea */
[-C--:B------:R-:W-:Y:S01]  /*6760*/  HMMA.16816.F32 R148, R128, R152.reuse, R148 ;  /* 0x000000988094723c */ /* 0x080fe20000001894 */
[----:B------:R-:W-:Y:S01]  /*6770*/  IMAD.MOV.U32 R35, RZ, RZ, R96 ;  /* 0x000000ffff237224 */ /* 0x000fe200078e0060 */
[----:B------:R-:W-:Y:S01]  /*6780*/  MOV R34, R97 ;  /* 0x0000006100227202 */ /* 0x000fe20000000f00 */
[----:B------:R-:W-:Y:S01]  /*6790*/  IMAD.MOV.U32 R246, RZ, RZ, R98 ;  /* 0x000000fffff67224 */ /* 0x000fe200078e0062 */
[----:B------:R-:W-:Y:S01]  /*67a0*/  MOV R108, R99 ;  /* 0x00000063006c7202 */ /* 0x000fe20000000f00 */
[----:B------:R-:W-:Y:S01]  /*67b0*/  IMAD.MOV.U32 R37, RZ, RZ, R186 ;  /* 0x000000ffff257224 */ /* 0x000fe200078e00ba */
[----:B------:R-:W-:Y:S01]  /*67c0*/  HMMA.16816.F32 R144, R124, R152, R144 ;  /* 0x000000987c90723c */ /* 0x000fe20000001890 */
[----:B------:R-:W2:Y:S01]  /*67d0*/  LDSM.16.MT88.4 R96, [R230+0xf800] ;  /* 0x00f80000e660783b */ /* 0x000ea20000004200 */
[----:B------:R-:W-:Y:S01]  /*67e0*/  MOV R33, R109 ;  /* 0x0000006d00217202 */ /* 0x000fe20000000f00 */
[----:B------:R-:W-:Y:S01]  /*67f0*/  IMAD.MOV.U32 R32, RZ, RZ, R110 ;  /* 0x000000ffff207224 */ /* 0x000fe200078e006e */
[----:B------:R-:W-:-:S02]  /*6800*/  MOV R244, R111 ;  /* 0x0000006f00f47202 */ /* 0x000fc40000000f00 */
[----:B------:R-:W-:Y:S01]  /*6810*/  MOV R41, R113 ;  /* 0x0000007100297202 */ /* 0x000fe20000000f00 */
[-C--:B------:R-:W-:Y:S01]  /*6820*/  HMMA.16816.F32 R156, R124, R154.reuse, R156 ;  /* 0x0000009a7c9c723c */ /* 0x080fe2000000189c */
[----:B------:R-:W-:Y:S01]  /*6830*/  IMAD.MOV.U32 R109, RZ, RZ, R4 ;  /* 0x000000ffff6d7224 */ /* 0x000fe200078e0004 */
[----:B------:R-:W-:Y:S01]  /*6840*/  MOV R110, R5 ;  /* 0x00000005006e7202 */ /* 0x000fe20000000f00 */
[----:B------:R-:W-:Y:S01]  /*6850*/  IMAD.MOV.U32 R111, RZ, RZ, R6 ;  /* 0x000000ffff6f7224 */ /* 0x000fe200078e0006 */
[----:B------:R-:W-:Y:S02]  /*6860*/  MOV R245, R7 ;  /* 0x0000000700f57202 */ /* 0x000fe40000000f00 */
[----:B------:R-:W-:Y:S01]  /*6870*/  MOV R36, R187 ;  /* 0x000000bb00247202 */ /* 0x000fe20000000f00 */
[----:B------:R-:W-:Y:S01]  /*6880*/  HMMA.16816.F32 R152, R128, R154, R44 ;  /* 0x0000009a8098723c */ /* 0x000fe2000000182c */
[----:B------:R-:W3:Y:S04]  /*6890*/  LDSM.16.MT88.4 R184, [R232+0xd800] ;  /* 0x00d80000e8b8783b */ /* 0x000ee80000004200 */
[----:B------:R-:W-:Y:S02]  /*68a0*/  LDSM.16.MT88.4 R4, [R231+0xf800] ;  /* 0x00f80000e704783b */ /* 0x000fe40000004200 */
[----:B------:R-:W-:-:S02]  /*68b0*/  MOV R45, R115 ;  /* 0x00000073002d7202 */ /* 0x000fc40000000f00 */
[----:B------:R-:W4:Y:S01]  /*68c0*/  LDSM.16.MT88.4 R112, [R232+0xf800] ;  /* 0x00f80000e870783b */ /* 0x000f220000004200 */
[----:B------:R-:W-:Y:S01]  /*68d0*/  IMAD.MOV.U32 R29, RZ, RZ, R72 ;  /* 0x000000ffff1d7224 */ /* 0x000fe200078e0048 */
[----:B------:R-:W-:Y:S01]  /*68e0*/  MOV R28, R73 ;  /* 0x00000049001c7202 */ /* 0x000fe20000000f00 */
[----:B------:R-:W-:Y:S01]  /*68f0*/  IMAD.MOV.U32 R31, RZ, RZ, R74 ;  /* 0x000000ffff1f7224 */ /* 0x000fe200078e004a */
[----:B------:R-:W-:Y:S01]  /*6900*/  MOV R30, R75 ;  /* 0x0000004b001e7202 */ /* 0x000fe20000000f00 */
[----:B------:R2:W5:Y:S01]  /*6910*/  LDL.LU R237, [R1+0x4c] ;  /* 0x00004c0001ed7983 */ /* 0x0005620000300800 */
[----:B-1----:R-:W-:Y:S01]  /*6920*/  HMMA.16816.F32 R72, R124, R80, R68 ;  /* 0x000000507c48723c */ /* 0x002fe20000001844 */
[----:B------:R-:W-:Y:S01]  /*6930*/  MOV R47, R89 ;  /* 0x00000059002f7202 */ /* 0x000fe20000000f00 */
[----:B------:R-:W-:Y:S01]  /*6940*/  IMAD.MOV.U32 R46, RZ, RZ, R90 ;  /* 0x000000ffff2e7224 */ /* 0x000fe200078e005a */
[----:B------:R-:W-:Y:S01]  /*6950*/  MOV R2, R91 ;  /* 0x0000005b00027202 */ /* 0x000fe20000000f00 */
[----:B------:R1:W5:Y:S03]  /*6960*/  LDL.LU R236, [R1+0x48] ;  /* 0x0000480001ec7983 */ /* 0x0003660000300800 */
[----:B------:R-:W-:Y:S01]  /*6970*/  IMAD.MOV.U32 R68, RZ, RZ, R108 ;  /* 0x000000ffff447224 */ /* 0x000fe200078e006c */
[----:B------:R-:W-:Y:S01]  /*6980*/  MOV R69, R109 ;  /* 0x0000006d00457202 */ /* 0x000fe20000000f00 */
[----:B------:R-:W-:Y:S01]  /*6990*/  IMAD.MOV.U32 R70, RZ, RZ, R110 ;  /* 0x000000ffff467224 */ /* 0x000fe200078e006e */
[----:B------:R-:W-:Y:S01]  /*69a0*/  MOV R71, R111 ;  /* 0x0000006f00477202 */ /* 0x000fe20000000f00 */
[-C--:B------:R-:W-:Y:S01]  /*69b0*/  HMMA.16816.F32 R160, R128, R168.reuse, R160 ;  /* 0x000000a880a0723c */ /* 0x080fe200000018a0 */
[----:B------:R-:W-:Y:S01]  /*69c0*/  MOV R44, R46 ;  /* 0x0000002e002c7202 */ /* 0x000fe20000000f00 */
[----:B------:R1:W5:Y:S04]  /*69d0*/  LDL.LU R235, [R1+0x44] ;  /* 0x0000440001eb7983 */ /* 0x0003680000300800 */
[C---:B------:R-:W-:Y:S06]  /*69e0*/  HMMA.16816.F32 R164, R124.reuse, R168, R164 ;  /* 0x000000a87ca4723c */ /* 0x040fec00000018a4 */
[----:B--2---:R-:W-:Y:S01]  /*69f0*/  HMMA.16816.F32 R88, R124, R96, R92 ;  /* 0x000000607c58723c */ /* 0x004fe2000000185c */
[----:B------:R-:W-:Y:S01]  /*6a00*/  IMAD.MOV.U32 R169, RZ, RZ, R45 ;  /* 0x000000ffffa97224 */ /* 0x000fe200078e002d */
[----:B------:R-:W-:-:S04]  /*6a10*/  MOV R46, R9 ;  /* 0x00000009002e7202 */ /* 0x000fc80000000f00 */
[C---:B------:R-:W-:Y:S06]  /*6a20*/  HMMA.16816.F32 R172, R124.reuse, R170, R172 ;  /* 0x000000aa7cac723c */ /* 0x040fec00000018ac */
[C---:B---3--:R-:W-:Y:S06]  /*6a30*/  HMMA.16816.F32 R180, R124.reuse, R184, R180 ;  /* 0x000000b87cb4723c */ /* 0x048fec00000018b4 */
[C---:B------:R-:W-:Y:S06]  /*6a40*/  HMMA.16816.F32 R188, R124.reuse, R186, R188 ;  /* 0x000000ba7cbc723c */ /* 0x040fec00000018bc */
[C---:B------:R-:W-:Y:S06]  /*6a50*/  HMMA.16816.F32 R196, R124.reuse, R200, R196 ;  /* 0x000000c87cc4723c */ /* 0x040fec00000018c4 */
[C---:B------:R-:W-:Y:S06]  /*6a60*/  HMMA.16816.F32 R204, R124.reuse, R202, R204 ;  /* 0x000000ca7ccc723c */ /* 0x040fec00000018cc */
[C---:B------:R-:W-:Y:S06]  /*6a70*/  HMMA.16816.F32 R76, R124.reuse, R82, R76 ;  /* 0x000000527c4c723c */ /* 0x040fec000000184c */
[C---:B----4-:R-:W-:Y:S01]  /*6a80*/  HMMA.16816.F32 R108, R124.reuse, R114, R176 ;  /* 0x000000727c6c723c */ /* 0x050fe200000018b0 */
[----:B------:R-:W-:Y:S01]  /*6a90*/  FADD.FTZ R2, R2, R44 ;  /* 0x0000002c02027221 */ /* 0x000fe20000010000 */
[----:B------:R1:W5:Y:S04]  /*6aa0*/  LDL.LU R234, [R1+0x40] ;  /* 0x0000400001ea7983 */ /* 0x0003680000300800 */
[----:B------:R-:W-:Y:S01]  /*6ab0*/  HMMA.16816.F32 R92, R124, R98, R104 ;  /* 0x000000627c5c723c */ /* 0x000fe20000001868 */
[----:B------:R-:W-:-:S05]  /*6ac0*/  IMAD.MOV.U32 R45, RZ, RZ, R47 ;  /* 0x000000ffff2d7224 */ /* 0x000fca00078e002f */
[C---:B------:R-:W-:Y:S06]  /*6ad0*/  HMMA.16816.F32 R104, R124.reuse, R112, R120 ;  /* 0x000000707c68723c */ /* 0x040fec0000001878 */
[----:B------:R-:W-:Y:S01]  /*6ae0*/  HMMA.16816.F32 R120, R124, R4, R68 ;  /* 0x000000047c78723c */ /* 0x000fe20000001844 */
[----:B------:R-:W-:-:S05]  /*6af0*/  IMAD.MOV.U32 R47, RZ, RZ, R10 ;  /* 0x000000ffff2f7224 */ /* 0x000fca00078e000a */
[----:B------:R-:W-:Y:S01]  /*6b00*/  HMMA.16816.F32 R124, R124, R6, R248 ;  /* 0x000000067c7c723c */ /* 0x000fe200000018f8 */
[----:B------:R-:W-:-:S06]  /*6b10*/  MOV R9, R11 ;  /* 0x0000000b00097202 */ /* 0x000fcc0000000f00 */
[----:B------:R-:W-:Y:S01]  /*6b20*/  IMAD.MOV.U32 R251, RZ, RZ, R169 ;  /* 0x000000fffffb7224 */ /* 0x000fe200078e00a9 */
[----:B------:R-:W-:Y:S01]  /*6b30*/  MOV R10, R228 ;  /* 0x000000e4000a7202 */ /* 0x000fe20000000f00 */
[----:B------:R-:W-:Y:S02]  /*6b40*/  FADD.FTZ R0, R0, R45 ;  /* 0x0000002d00007221 */ /* 0x000fe40000010000 */
[----:B------:R-:W-:Y:S01]  /*6b50*/  FADD.FTZ R3, R3, R251 ;  /* 0x000000fb03037221 */ /* 0x000fe20000010000 */
[----:B------:R-:W-:Y:S02]  /*6b60*/  IMAD.MOV.U32 R11, RZ, RZ, R233 ;  /* 0x000000ffff0b7224 */ /* 0x000fe400078e00e9 */
        /* <DEDUP_REMOVED lines=8> */
[----:B------:R-:W-:Y:S01]  /*6bf0*/  HMMA.16816.F32 R116, R128, R4, R116 ;  /* 0x000000048074723c */ /* 0x000fe20000001874 */
[----:B------:R-:W-:Y:S01]  /*6c00*/  FADD.FTZ R2, R43, R2 ;  /* 0x000000022b027221 */ /* 0x000fe20000010000 */
[----:B------:R-:W-:Y:S01]  /*6c10*/  FADD.FTZ R3, R42, R3 ;  /* 0x000000032a037221 */ /* 0x000fe20000010000 */
[----:B------:R-:W-:Y:S01]  /*6c20*/  FADD.FTZ R0, R40, R0 ;  /* 0x0000000028007221 */ /* 0x000fe20000010000 */
[----:B------:R1:W5:Y:S03]  /*6c30*/  LDL.LU R233, [R1+0x3c] ;  /* 0x00003c0001e97983 */ /* 0x0003660000300800 */
        /* <DEDUP_REMOVED lines=10> */
[----:B------:R-:W-:-:S02]  /*6ce0*/  FADD.FTZ R3, R31, R3 ;  /* 0x000000031f037221 */ /* 0x000fc40000010000 */
[----:B------:R-:W-:Y:S01]  /*6cf0*/  FADD.FTZ R0, R252, R4 ;  /* 0x00000004fc007221 */ /* 0x000fe20000010000 */
[----:B------:R-:W-:Y:S01]  /*6d00*/  FADD.FTZ R4, R30, R5 ;  /* 0x000000051e047221 */ /* 0x000fe20000010000 */
[----:B------:R-:W-:Y:S02]  /*6d10*/  FADD.FTZ R2, R28, R2 ;  /* 0x000000021c027221 */ /* 0x000fe40000010000 */
        /* <DEDUP_REMOVED lines=32> */
[----:B------:R-:W-:-:S02]  /*6f20*/  FADD.FTZ R0, R12, R0 ;  /* 0x000000000c007221 */ /* 0x000fc40000010000 */
[----:B------:R1:W-:Y:S04]  /*6f30*/  STL [R1+0x10], R4 ;  /* 0x0000100401007387 */ /* 0x0003e80000100800 */
[----:B------:R1:W-:Y:S04]  /*6f40*/  STL [R1+0xc], R3 ;  /* 0x00000c0301007387 */ /* 0x0003e80000100800 */
[----:B------:R1:W-:Y:S04]  /*6f50*/  STL [R1+0x8], R2 ;  /* 0x0000080201007387 */ /* 0x0003e80000100800 */
[----:B------:R1:W-:Y:S01]  /*6f60*/  STL [R1+0x14], R0 ;  /* 0x0000140001007387 */ /* 0x0003e20000100800 */
[----:B------:R-:W-:Y:S01]  /*6f70*/  HMMA.16816.F32 R176, R128, R184, R224 ;  /* 0x000000b880b0723c */ /* 0x000fe200000018e0 */
[----:B------:R-:W-:-:S05]  /*6f80*/  IADD3 R246, R239, 0x800, RZ ;  /* 0x00000800eff67810 */ /* 0x000fca0007ffe0ff */
[----:B------:R-:W-:Y:S01]  /*6f90*/  HMMA.16816.F32 R192, R128, R200, R192 ;  /* 0x000000c880c0723c */ /* 0x000fe200000018c0 */
[----:B------:R-:W-:-:S05]  /*6fa0*/  VIADD R245, R239, 0x1000 ;  /* 0x00001000eff57836 */ /* 0x000fca0000000000 */
[----:B------:R-:W-:Y:S01]  /*6fb0*/  HMMA.16816.F32 R68, R128, R80, R60 ;  /* 0x000000508044723c */ /* 0x000fe2000000183c */
[----:B------:R-:W-:-:S05]  /*6fc0*/  IADD3 R244, R239, 0x1800, RZ ;  /* 0x00001800eff47810 */ /* 0x000fca0007ffe0ff */
[C---:B------:R-:W-:Y:S06]  /*6fd0*/  HMMA.16816.F32 R84, R128.reuse, R96, R84 ;  /* 0x000000608054723c */ /* 0x040fec0000001854 */
[C---:B------:R-:W-:Y:S06]  /*6fe0*/  HMMA.16816.F32 R100, R128.reuse, R112, R100 ;  /* 0x000000708064723c */ /* 0x040fec0000001864 */
[C---:B------:R-:W-:Y:S06]  /*6ff0*/  HMMA.16816.F32 R168, R128.reuse, R170, R240 ;  /* 0x000000aa80a8723c */ /* 0x040fec00000018f0 */
[----:B------:R-:W-:Y:S01]  /*7000*/  HMMA.16816.F32 R184, R128, R186, R216 ;  /* 0x000000ba80b8723c */ /* 0x000fe200000018d8 */
[C---:B------:R-:W-:Y:S01]  /*7010*/  VIADD R243, R239.reuse, 0x2000 ;  /* 0x00002000eff37836 */ /* 0x040fe20000000000 */
[----:B------:R-:W-:-:S04]  /*7020*/  IADD3 R242, R239, 0x2800, RZ ;  /* 0x00002800eff27810 */ /* 0x000fc80007ffe0ff */
[----:B------:R-:W-:Y:S01]  /*7030*/  HMMA.16816.F32 R200, R128, R202, R208 ;  /* 0x000000ca80c8723c */ /* 0x000fe200000018d0 */
[C---:B------:R-:W-:Y:S01]  /*7040*/  VIADD R241, R239.reuse, 0x3000 ;  /* 0x00003000eff17836 */ /* 0x040fe20000000000 */
[----:B------:R-:W-:-:S04]  /*7050*/  IADD3 R240, R239, 0x3800, RZ ;  /* 0x00003800eff07810 */ /* 0x000fc80007ffe0ff */
[C---:B------:R-:W-:Y:S06]  /*7060*/  HMMA.16816.F32 R80, R128.reuse, R82, R48 ;  /* 0x000000528050723c */ /* 0x040fec0000001830 */
[C---:B------:R-:W-:Y:S06]  /*7070*/  HMMA.16816.F32 R96, R128.reuse, R98, R56 ;  /* 0x000000628060723c */ /* 0x040fec0000001838 */
[C---:B------:R-:W-:Y:S06]  /*7080*/  HMMA.16816.F32 R112, R128.reuse, R114, R64 ;  /* 0x000000728070723c */ /* 0x040fec0000001840 */
        /* <DEDUP_REMOVED lines=14> */
[----:B------:R-:W-:Y:S01]  /*7170*/  ULDC UR4, c[0x0][0x2ec] ;  /* 0x0000bb0000047ab9 */ /* 0x000fe20000000800 */
[----:B------:R-:W-:Y:S01]  /*7180*/  ULDC.64 UR12, c[0x0][0x250] ;  /* 0x00009400000c7ab9 */ /* 0x000fe20000000a00 */
[----:B------:R-:W-:Y:S01]  /*7190*/  ULDC.64 UR6, c[0x0][0x218] ;  /* 0x0000860000067ab9 */ /* 0x000fe20000000a00 */
[----:B------:R-:W-:Y:S01]  /*71a0*/  ULDC.64 UR10, c[0x0][0x220] ;  /* 0x00008800000a7ab9 */ /* 0x000fe20000000a00 */
[----:B------:R-:W-:Y:S06]  /*71b0*/  BRA `(.L_x_66) ;  /* 0x0000000000887947 */ /* 0x000fec0003800000 */
.L_x_68:
        /* <DEDUP_REMOVED lines=34> */
.L_x_66:
        /* <DEDUP_REMOVED lines=11> */
[----:B------:R-:W-:Y:S02]  /*7490*/  MOV R2, UR23 ;  /* 0x0000001700027c02 */ /* 0x000fe40008000f00 */
        /* <DEDUP_REMOVED lines=10> */
[----:B-----5:R-:W-:Y:S01]  /*7540*/  LDGSTS.E.BYPASS.LTC128B.128 [R247+0xc000], desc[UR16][R8.64] ;  /* 0x0c00000008f77fae */ /* 0x020fe2000b901d50 */
[----:B------:R-:W-:Y:S02]  /*7550*/  IADD3 R10, P0, R4, UR19, RZ ;  /* 0x00000013040a7c10 */ /* 0x000fe4000ff1e0ff */
[----:B------:R-:W-:Y:S04]  /*7560*/  IADD3.X R5, R7, UR18, RZ, P1, !PT ;  /* 0x0000001207057c10 */ /* 0x000fe80008ffe4ff */
[----:B------:R-:W-:Y:S01]  /*7570*/  IADD3.X R11, R5, UR18, RZ, P0, !PT ;  /* 0x00000012050b7c10 */ /* 0x000fe200087fe4ff */
[----:B------:R-:W-:Y:S01]  /*7580*/  LDGSTS.E.BYPASS.LTC128B.128 [R247+0xe000], desc[UR16][R8.64+0x80] ;  /* 0x0e00008008f77fae */ /* 0x000fe2000b901d50 */
[----:B------:R-:W-:Y:S07]  /*7590*/  ISETP.LT.AND P0, PT, RZ, UR25, PT ;  /* 0x00000019ff007c0c */ /* 0x000fee000bf01270 */
[----:B------:R-:W-:Y:S08]  /*75a0*/  LDGSTS.E.BYPASS.LTC128B.128 [R247+0xc800], desc[UR16][R6.64] ;  /* 0x0c80000006f77fae */ /* 0x000ff0000b901d50 */
[----:B------:R-:W-:Y:S08]  /*75b0*/  LDGSTS.E.BYPASS.LTC128B.128 [R247+0xe800], desc[UR16][R6.64+0x80] ;  /* 0x0e80008006f77fae */ /* 0x000ff0000b901d50 */
[----:B------:R-:W-:Y:S08]  /*75c0*/  LDGSTS.E.BYPASS.LTC128B.128 [R247+0xd000], desc[UR16][R4.64] ;  /* 0x0d00000004f77fae */ /* 0x000ff0000b901d50 */
[----:B------:R1:W-:Y:S08]  /*75d0*/  LDGSTS.E.BYPASS.LTC128B.128 [R247+0xf000], desc[UR16][R4.64+0x80] ;  /* 0x0f00008004f77fae */ /* 0x0003f0000b901d50 */
[----:B------:R-:W-:Y:S08]  /*75e0*/  LDGSTS.E.BYPASS.LTC128B.128 [R247+0xd800], desc[UR16][R10.64] ;  /* 0x0d8000000af77fae */ /* 0x000ff0000b901d50 */
[----:B------:R2:W-:Y:S08]  /*75f0*/  LDGSTS.E.BYPASS.LTC128B.128 [R247+0xf800], desc[UR16][R10.64+0x80] ;  /* 0x0f8000800af77fae */ /* 0x0005f0000b901d50 */
[----:B------:R-:W-:Y:S08]  /*7600*/  LDSM.16.M88.4 R64, [R235] ;  /* 0x00000000eb40783b */ /* 0x000ff00000000200 */
[----:B------:R-:W1:Y:S08]  /*7610*/  LDSM.16.M88.4 R16, [R228+0x8000] ;  /* 0x00800000e410783b */ /* 0x000e700000000200 */
[----:B------:R-:W2:Y:S08]  /*7620*/  LDSM.16.M88.4 R60, [R235+0x2000] ;  /* 0x00200000eb3c783b */ /* 0x000eb00000000200 */
[----:B------:R-:W3:Y:S08]  /*7630*/  LDSM.16.M88.4 R32, [R228+0x8800] ;  /* 0x00880000e420783b */ /* 0x000ef00000000200 */
[----:B------:R-:W0:Y:S08]  /*7640*/  LDGDEPBAR ;  /* 0x00000000000079af */ /* 0x000e300000000000 */
[----:B------:R-:W4:Y:S08]  /*7650*/  LDSM.16.M88.4 R48, [R228+0x9000] ;  /* 0x00900000e430783b */ /* 0x000f300000000200 */
[----:B------:R-:W5:Y:S01]  /*7660*/  LDSM.16.M88.4 R140, [R228+0x9800] ;  /* 0x00980000e48c783b */ /* 0x000f620000000200 */
[-C--:B-1----:R-:W-:Y:S07]  /*7670*/  HMMA.16816.F32 R4, R64, R16.reuse, RZ ;  /* 0x000000104004723c */ /* 0x082fee00000018ff */
[----:B------:R-:W-:Y:S01]  /*7680*/  LDSM.16.M88.4 R208, [R236] ;  /* 0x00000000ecd0783b */ /* 0x000fe20000000200 */
[C---:B--2---:R-:W-:Y:S07]  /*7690*/  HMMA.16816.F32 R8, R60.reuse, R16, RZ ;  /* 0x000000103c08723c */ /* 0x044fee00000018ff */
[----:B------:R-:W1:Y:S01]  /*76a0*/  LDSM.16.M88.4 R212, [R239] ;  /* 0x00000000efd4783b */ /* 0x000e620000000200 */
[-C--:B------:R-:W-:Y:S06]  /*76b0*/  HMMA.16816.F32 R12, R60, R18.reuse, RZ ;  /* 0x000000123c0c723c */ /* 0x080fec00000018ff */
[C---:B------:R-:W-:Y:S01]  /*76c0*/  HMMA.16816.F32 R16, R64.reuse, R18, RZ ;  /* 0x000000124010723c */ /* 0x040fe200000018ff */
[----:B------:R-:W2:Y:S05]  /*76d0*/  LDSM.16.M88.4 R216, [R236+0x2000] ;  /* 0x00200000ecd8783b */ /* 0x000eaa0000000200 */
[-C--:B---3--:R-:W-:Y:S03]  /*76e0*/  HMMA.16816.F32 R20, R64, R32.reuse, RZ ;  /* 0x000000204014723c */ /* 0x088fe600000018ff */
[----:B------:R-:W-:Y:S03]  /*76f0*/  LDSM.16.M88.4 R220, [R245] ;  /* 0x00000000f5dc783b */ /* 0x000fe60000000200 */
[C---:B------:R-:W-:Y:S05]  /*7700*/  HMMA.16816.F32 R24, R60.reuse, R32, RZ ;  /* 0x000000203c18723c */ /* 0x040fea00000018ff */
[----:B------:R-:W-:Y:S01]  /*7710*/  LDSM.16.M88.4 R224, [R244] ;  /* 0x00000000f4e0783b */ /* 0x000fe20000000200 */
        /* <DEDUP_REMOVED lines=30> */
[----:B------:R-:W-:Y:S03]  /*7900*/  HMMA.16816.F32 R64, R208, R226, R64 ;  /* 0x000000e2d040723c */ /* 0x000fe60000001840 */
[----:B------:R-:W3:Y:S03]  /*7910*/  LDSM.16.M88.4 R208, [R234+0x8800] ;  /* 0x00880000ead0783b */ /* 0x000ee60000000200 */
[-C--:B-1----:R-:W-:Y:S05]  /*7920*/  HMMA.16816.F32 R4, R140, R212.reuse, R4 ;  /* 0x000000d48c04723c */ /* 0x082fea0000001804 */
[----:B------:R-:W1:Y:S01]  /*7930*/  LDSM.16.M88.4 R224, [R234+0x9800] ;  /* 0x00980000eae0783b */ /* 0x000e620000000200 */
        /* <DEDUP_REMOVED lines=18> */
[----:B------:R-:W-:Y:S03]  /*7a60*/  HMMA.16816.F32 R64, R140, R226, R64 ;  /* 0x000000e28c40723c */ /* 0x000fe60000001840 */
[----:B------:R-:W1:Y:S03]  /*7a70*/  LDSM.16.M88.4 R140, [R233+0x800] ;  /* 0x00080000e98c783b */ /* 0x000e660000000200 */
[-C--:B--2---:R-:W-:Y:S05]  /*7a80*/  HMMA.16816.F32 R4, R208, R212.reuse, R4 ;  /* 0x000000d4d004723c */ /* 0x084fea0000001804 */
[----:B------:R-:W2:Y:S01]  /*7a90*/  LDSM.16.M88.4 R224, [R233+0x1800] ;  /* 0x00180000e9e0783b */ /* 0x000ea20000000200 */
        /* <DEDUP_REMOVED lines=18> */
[----:B------:R-:W-:Y:S03]  /*7bc0*/  HMMA.16816.F32 R64, R208, R226, R64 ;  /* 0x000000e2d040723c */ /* 0x000fe60000001840 */
[----:B------:R-:W2:Y:S03]  /*7bd0*/  LDSM.16.M88.4 R208, [R228+0xa800] ;  /* 0x00a80000e4d0783b */ /* 0x000ea60000000200 */
[-C--:B-1----:R-:W-:Y:S05]  /*7be0*/  HMMA.16816.F32 R4, R140, R212.reuse, R4 ;  /* 0x000000d48c04723c */ /* 0x082fea0000001804 */
[----:B------:R-:W1:Y:S01]  /*7bf0*/  LDSM.16.M88.4 R224, [R228+0xb800] ;  /* 0x00b80000e4e0783b */ /* 0x000e620000000200 */
        /* <DEDUP_REMOVED lines=18> */
[----:B------:R-:W-:Y:S03]  /*7d20*/  HMMA.16816.F32 R64, R140, R226, R64 ;  /* 0x000000e28c40723c */ /* 0x000fe60000001840 */
[----:B------:R-:W1:Y:S03]  /*7d30*/  LDSM.16.M88.4 R140, [R242] ;  /* 0x00000000f28c783b */ /* 0x000e660000000200 */
[-C--:B--2---:R-:W-:Y:S05]  /*7d40*/  HMMA.16816.F32 R4, R208, R212.reuse, R4 ;  /* 0x000000d4d004723c */ /* 0x084fea0000001804 */
[----:B------:R-:W2:Y:S01]  /*7d50*/  LDSM.16.M88.4 R224, [R240] ;  /* 0x00000000f0e0783b */ /* 0x000ea20000000200 */
        /* <DEDUP_REMOVED lines=17> */
[----:B------:R-:W2:Y:S05]  /*7e70*/  LDSM.16.M88.4 R216, [R234+0xa800] ;  /* 0x00a80000ead8783b */ /* 0x000eaa0000000200 */
[----:B------:R-:W-:Y:S03]  /*7e80*/  HMMA.16816.F32 R64, R208, R226, R64 ;  /* 0x000000e2d040723c */ /* 0x000fe60000001840 */
[----:B------:R-:W4:Y:S03]  /*7e90*/  LDSM.16.M88.4 R208, [R234+0xb000] ;  /* 0x00b00000ead0783b */ /* 0x000f260000000200 */
[-C--:B-1----:R-:W-:Y:S05]  /*7ea0*/  HMMA.16816.F32 R4, R140, R212.reuse, R4 ;  /* 0x000000d48c04723c */ /* 0x082fea0000001804 */
[----:B------:R-:W1:Y:S01]  /*7eb0*/  LDSM.16.M88.4 R224, [R234+0xb800] ;  /* 0x00b80000eae0783b */ /* 0x000e620000000200 */
        /* <DEDUP_REMOVED lines=9> */
[-C--:B----4-:R-:W-:Y:S06]  /*7f50*/  HMMA.16816.F32 R36, R140, R208.reuse, R36 ;  /* 0x000000d08c24723c */ /* 0x090fec0000001824 */
[C---:B------:R-:W-:Y:S06]  /*7f60*/  HMMA.16816.F32 R40, R220.reuse, R208, R40 ;  /* 0x000000d0dc28723c */ /* 0x040fec0000001828 */
[-C--:B------:R-:W-:Y:S06]  /*7f70*/  HMMA.16816.F32 R44, R220, R210.reuse, R44 ;  /* 0x000000d2dc2c723c */ /* 0x080fec000000182c */
[C---:B------:R-:W-:Y:S01]  /*7f80*/  HMMA.16816.F32 R48, R140.reuse, R210, R48 ;  /* 0x000000d28c30723c */ /* 0x040fe20000001830 */
[----:B------:R-:W3:Y:S05]  /*7f90*/  LDSM.16.M88.4 R208, [R237+0x6000] ;  /* 0x00600000edd0783b */ /* 0x000eea0000000200 */
[-C--:B-1----:R-:W-:Y:S06]  /*7fa0*/  HMMA.16816.F32 R52, R140, R224.reuse, R52 ;  /* 0x000000e08c34723c */ /* 0x082fec0000001834 */
[C---:B------:R-:W-:Y:S06]  /*7fb0*/  HMMA.16816.F32 R56, R220.reuse, R224, R56 ;  /* 0x000000e0dc38723c */ /* 0x040fec0000001838 */
[-C--:B------:R-:W-:Y:S06]  /*7fc0*/  HMMA.16816.F32 R60, R220, R226.reuse, R60 ;  /* 0x000000e2dc3c723c */ /* 0x080fec000000183c */
[----:B------:R-:W-:Y:S06]  /*7fd0*/  HMMA.16816.F32 R64, R140, R226, R64 ;  /* 0x000000e28c40723c */ /* 0x000fec0000001840 */
[-C--:B--2---:R-:W-:Y:S06]  /*7fe0*/  HMMA.16816.F32 R4, R212, R216.reuse, R4 ;  /* 0x000000d8d404723c */ /* 0x084fec0000001804 */
[C---:B---3--:R-:W-:Y:S06]  /*7ff0*/  HMMA.16816.F32 R8, R208.reuse, R216, R8 ;  /* 0x000000d8d008723c */ /* 0x048fec0000001808 */
[-C--:B------:R-:W-:Y:S06]  /*8000*/  HMMA.16816.F32 R12, R208, R218.reuse, R12 ;  /* 0x000000dad00c723c */ /* 0x080fec000000180c */
[C---:B------:R-:W-:Y:S06]  /*8010*/  HMMA.16816.F32 R16, R212.reuse, R218, R16 ;  /* 0x000000dad410723c */ /* 0x040fec0000001810 */
[----:B------:R-:W-:Y:S01]  /*8020*/  FMUL.FTZ R4, R4, UR22 ;  /* 0x0000001604047c20 */ /* 0x000fe20008410000 */
[----:B------:R-:W-:Y:S01]  /*8030*/  FMUL.FTZ R6, R6, UR22 ;  /* 0x0000001606067c20 */ /* 0x000fe20008410000 */
[----:B------:R-:W-:Y:S03]  /*8040*/  FMUL.FTZ R5, R5, UR22 ;  /* 0x0000001605057c20 */ /* 0x000fe60008410000 */
[----:B------:R-:W-:Y:S01]  /*8050*/  FMUL.FTZ R221, R7, UR22 ;  /* 0x0000001607dd7c20 */ /* 0x000fe20008410000 */
[----:B------:R-:W-:Y:S01]  /*8060*/  MUFU.TANH R143, R4 ;  /* 0x00000004008f7308 */ /* 0x000fe20000002400 */
[----:B------:R-:W-:Y:S01]  /*8070*/  FMUL.FTZ R8, R8, UR22 ;  /* 0x0000001608087c20 */ /* 0x000fe20008410000 */
[----:B------:R-:W-:Y:S01]  /*8080*/  FMUL.FTZ R10, R10, UR22 ;  /* 0x000000160a0a7c20 */ /* 0x000fe20008410000 */
[----:B------:R-:W-:Y:S01]  /*8090*/  FMUL.FTZ R9, R9, UR22 ;  /* 0x0000001609097c20 */ /* 0x000fe20008410000 */
[----:B------:R-:W-:Y:S06]  /*80a0*/  FMUL.FTZ R11, R11, UR22 ;  /* 0x000000160b0b7c20 */ /* 0x000fec0008410000 */
[----:B------:R-:W-:Y:S01]  /*80b0*/  MUFU.TANH R216, R6 ;  /* 0x0000000600d87308 */ /* 0x000fe20000002400 */
[----:B------:R-:W-:Y:S01]  /*80c0*/  FMUL.FTZ R15, R15, UR22 ;  /* 0x000000160f0f7c20 */ /* 0x000fe20008410000 */
[----:B------:R-:W-:Y:S01]  /*80d0*/  FMUL.FTZ R12, R12, UR22 ;  /* 0x000000160c0c7c20 */ /* 0x000fe20008410000 */
[----:B------:R-:W-:Y:S01]  /*80e0*/  FMUL.FTZ R14, R14, UR22 ;  /* 0x000000160e0e7c20 */ /* 0x000fe20008410000 */
[----:B------:R-:W-:Y:S01]  /*80f0*/  FMUL.FTZ R13, R13, UR22 ;  /* 0x000000160d0d7c20 */ /* 0x000fe20008410000 */
[----:B------:R-:W-:Y:S05]  /*8100*/  FMUL.FTZ R16, R16, UR22 ;  /* 0x0000001610107c20 */ /* 0x000fea0008410000 */
[----:B------:R1:W-:Y:S01]  /*8110*/  MUFU.TANH R223, R5 ;  /* 0x0000000500df7308 */ /* 0x0003e20000002400 */
[----:B------:R-:W-:Y:S09]  /*8120*/  FMUL.FTZ R18, R18, UR22 ;  /* 0x0000001612127c20 */ /* 0x000ff20008410000 */
[----:B------:R-:W-:Y:S10]  /*8130*/  MUFU.TANH R217, R8 ;  /* 0x0000000800d97308 */ /* 0x000ff40000002400 */
[----:B------:R-:W-:Y:S01]  /*8140*/  MUFU.TANH R220, R10 ;  /* 0x0000000a00dc7308 */ /* 0x000fe20000002400 */
[----:B-1----:R-:W1:Y:S09]  /*8150*/  LDSM.16.M88.4 R4, [R233+0x2800] ;  /* 0x00280000e904783b */ /* 0x002e720000000200 */
[----:B------:R-:W-:Y:S10]  /*8160*/  MUFU.TANH R226, R9 ;  /* 0x0000000900e27308 */ /* 0x000ff40000002400 */
[----:B------:R2:W-:Y:S10]  /*8170*/  MUFU.TANH R222, R11 ;  /* 0x0000000b00de7308 */ /* 0x0005f40000002400 */
[----:B------:R3:W-:Y:S10]  /*8180*/  MUFU.TANH R218, R15 ;  /* 0x0000000f00da7308 */ /* 0x0007f40000002400 */
[----:B------:R4:W-:Y:S01]  /*8190*/  MUFU.TANH R142, R16 ;  /* 0x00000010008e7308 */ /* 0x0009e20000002400 */
[----:B--2---:R-:W2:Y:S09]  /*81a0*/  LDSM.16.M88.4 R8, [R233+0x3000] ;  /* 0x00300000e908783b */ /* 0x004eb20000000200 */
[----:B------:R-:W-:Y:S01]  /*81b0*/  MUFU.TANH R221, R221 ;  /* 0x000000dd00dd7308 */ /* 0x000fe20000002400 */
[-C--:B-1----:R-:W-:Y:S03]  /*81c0*/  HMMA.16816.F32 R20, R212, R4.reuse, R20 ;  /* 0x00000004d414723c */ /* 0x082fe60000001814 */
[----:B---3--:R-:W-:Y:S03]  /*81d0*/  FMUL.FTZ R15, R19, UR22 ;  /* 0x00000016130f7c20 */ /* 0x008fe60008410000 */
[C---:B------:R-:W-:Y:S03]  /*81e0*/  HMMA.16816.F32 R24, R208.reuse, R4, R24 ;  /* 0x00000004d018723c */ /* 0x040fe60000001818 */
[----:B------:R-:W-:Y:S02]  /*81f0*/  MUFU.TANH R18, R18 ;  /* 0x0000001200127308 */ /* 0x000fe40000002400 */
[----:B----4-:R-:W-:Y:S01]  /*8200*/  FMUL.FTZ R16, R17, UR22 ;  /* 0x0000001611107c20 */ /* 0x010fe20008410000 */
[-C--:B------:R-:W-:Y:S07]  /*8210*/  HMMA.16816.F32 R28, R208, R6.reuse, R28 ;  /* 0x00000006d01c723c */ /* 0x080fee000000181c */
[----:B------:R-:W-:Y:S01]  /*8220*/  MUFU.TANH R219, R12 ;  /* 0x0000000c00db7308 */ /* 0x000fe20000002400 */
[C---:B------:R-:W-:Y:S01]  /*8230*/  HMMA.16816.F32 R32, R212.reuse, R6, R32 ;  /* 0x00000006d420723c */ /* 0x040fe20000001820 */
[----:B------:R-:W1:Y:S01]  /*8240*/  LDSM.16.M88.4 R4, [R233+0x3800] ;  /* 0x00380000e904783b */ /* 0x000e620000000200 */
[----:B------:R-:W-:Y:S07]  /*8250*/  DEPBAR.LE SB0, 0x0 ;  /* 0x000080000000791a */ /* 0x000fee0000000000 */
[----:B------:R-:W-:Y:S02]  /*8260*/  MUFU.TANH R16, R16 ;  /* 0x0000001000107308 */ /* 0x000fe40000002400 */
[----:B------:R-:W-:Y:S01]  /*8270*/  FMUL.FTZ R23, R23, UR22 ;  /* 0x0000001617177c20 */ /* 0x000fe20008410000 */
[----:B------:R-:W-:Y:S01]  /*8280*/  FMUL.FTZ R21, R21, UR22 ;  /* 0x0000001615157c20 */ /* 0x000fe20008410000 */
[----:B------:R-:W-:Y:S01]  /*8290*/  FMUL.FTZ R20, R20, UR22 ;  /* 0x0000001614147c20 */ /* 0x000fe20008410000 */
[----:B------:R-:W-:Y:S01]  /*82a0*/  FMUL.FTZ R25, R25, UR22 ;  /* 0x0000001619197c20 */ /* 0x000fe20008410000 */
[----:B------:R-:W-:Y:S04]  /*82b0*/  FMUL.FTZ R27, R27, UR22 ;  /* 0x000000161b1b7c20 */ /* 0x000fe80008410000 */
[----:B------:R-:W3:Y:S01]  /*82c0*/  MUFU.TANH R133, R23 ;  /* 0x0000001700857308 */ /* 0x000ee20000002400 */
[----:B------:R-:W-:Y:S01]  /*82d0*/  BAR.SYNC.DEFER_BLOCKING 0x0 ;  /* 0x0000000000007b1d */ /* 0x000fe20000010000 */
[-C--:B--2---:R-:W-:Y:S05]  /*82e0*/  HMMA.16816.F32 R36, R212, R8.reuse, R36 ;  /* 0x00000008d424723c */ /* 0x084fea0000001824 */
[----:B------:R-:W-:Y:S03]  /*82f0*/  FMUL.FTZ R28, R28, UR22 ;  /* 0x000000161c1c7c20 */ /* 0x000fe60008410000 */
[----:B------:R3:W-:Y:S01]  /*8300*/  MUFU.TANH R19, R25 ;  /* 0x0000001900137308 */ /* 0x0007e20000002400 */
[C---:B------:R-:W-:Y:S04]  /*8310*/  HMMA.16816.F32 R40, R208.reuse, R8, R40 ;  /* 0x00000008d028723c */ /* 0x040fe80000001828 */
[----:B------:R-:W-:Y:S01]  /*8320*/  FMUL.FTZ R31, R31, UR22 ;  /* 0x000000161f1f7c20 */ /* 0x000fe20008410000 */
[----:B------:R-:W-:Y:S01]  /*8330*/  FMUL.FTZ R24, R24, UR22 ;  /* 0x0000001618187c20 */ /* 0x000fe20008410000 */
[-C--:B------:R-:W-:Y:S03]  /*8340*/  HMMA.16816.F32 R44, R208, R10.reuse, R44 ;  /* 0x0000000ad02c723c */ /* 0x080fe6000000182c */
[----:B------:R-:W2:Y:S02]  /*8350*/  MUFU.TANH R2, R27 ;  /* 0x0000001b00027308 */ /* 0x000ea40000002400 */
[----:B------:R-:W-:Y:S01]  /*8360*/  FMUL.FTZ R29, R29, UR22 ;  /* 0x000000161d1d7c20 */ /* 0x000fe20008410000 */
[C---:B------:R-:W-:Y:S07]  /*8370*/  HMMA.16816.F32 R48, R212.reuse, R10, R48 ;  /* 0x0000000ad430723c */ /* 0x040fee0000001830 */
[----:B------:R-:W-:Y:S01]  /*8380*/  MUFU.TANH R0, R28 ;  /* 0x0000001c00007308 */ /* 0x000fe20000002400 */
[----:B---3--:R-:W-:Y:S01]  /*8390*/  IMAD.MOV.U32 R25, RZ, RZ, R133 ;  /* 0x000000ffff197224 */ /* 0x008fe200078e0085 */
[-C--:B-1----:R-:W-:Y:S08]  /*83a0*/  HMMA.16816.F32 R52, R212, R4.reuse, R52 ;  /* 0x00000004d434723c */ /* 0x082ff00000001834 */
[----:B------:R2:W-:Y:S01]  /*83b0*/  MUFU.TANH R141, R31 ;  /* 0x0000001f008d7308 */ /* 0x0005e20000002400 */
[C---:B------:R-:W-:Y:S04]  /*83c0*/  HMMA.16816.F32 R56, R208.reuse, R4, R56 ;  /* 0x00000004d038723c */ /* 0x040fe80000001838 */
[----:B------:R-:W-:Y:S02]  /*83d0*/  FMUL.FTZ R43, R43, UR22 ;  /* 0x000000162b2b7c20 */ /* 0x000fe40008410000 */
[-C--:B------:R-:W-:Y:S03]  /*83e0*/  HMMA.16816.F32 R60, R208, R6.reuse, R60 ;  /* 0x00000006d03c723c */ /* 0x080fe6000000183c */
[----:B------:R-:W-:Y:S02]  /*83f0*/  MUFU.TANH R225, R14 ;  /* 0x0000000e00e17308 */ /* 0x000fe40000002400 */
[----:B------:R-:W-:Y:S01]  /*8400*/  FMUL.FTZ R41, R41, UR22 ;  /* 0x0000001629297c20 */ /* 0x000fe20008410000 */
[----:B------:R-:W-:Y:S07]  /*8410*/  HMMA.16816.F32 R64, R212, R6, R64 ;  /* 0x00000006d440723c */ /* 0x000fee0000001840 */
[----:B------:R-:W-:Y:S01]  /*8420*/  MUFU.TANH R140, R43 ;  /* 0x0000002b008c7308 */ /* 0x000fe20000002400 */
[----:B------:R-:W-:Y:S03]  /*8430*/  FMUL.FTZ R22, R22, UR22 ;  /* 0x0000001616167c20 */ /* 0x000fe60008410000 */
[----:B--2---:R-:W-:Y:S01]  /*8440*/  MOV R31, R2 ;  /* 0x00000002001f7202 */ /* 0x004fe20000000f00 */
[----:B------:R-:W-:Y:S01]  /*8450*/  FMUL.FTZ R26, R26, UR22 ;  /* 0x000000161a1a7c20 */ /* 0x000fe20008410000 */
[----:B------:R-:W-:Y:S04]  /*8460*/  FMNMX.FTZ R2, R216, R132, !PT ;  /* 0x00000084d8027209 */ /* 0x000fe80007810000 */
[----:B------:R-:W-:Y:S01]  /*8470*/  MUFU.TANH R249, R21 ;  /* 0x0000001500f97308 */ /* 0x000fe20000002400 */
[----:B------:R-:W-:Y:S01]  /*8480*/  FMUL.FTZ R58, R58, UR22 ;  /* 0x000000163a3a7c20 */ /* 0x000fe20008410000 */
[----:B------:R-:W-:Y:S01]  /*8490*/  FMUL.FTZ R59, R59, UR22 ;  /* 0x000000163b3b7c20 */ /* 0x000fe20008410000 */
[----:B------:R-:W-:Y:S01]  /*84a0*/  FMUL.FTZ R32, R32, UR22 ;  /* 0x0000001620207c20 */ /* 0x000fe20008410000 */
[----:B------:R-:W-:Y:S01]  /*84b0*/  FMNMX.FTZ R5, R217, R137, !PT ;  /* 0x00000089d9057209 */ /* 0x000fe20007810000 */
[----:B------:R-:W-:Y:S01]  /*84c0*/  FMUL.FTZ R30, R30, UR22 ;  /* 0x000000161e1e7c20 */ /* 0x000fe20008410000 */
[----:B------:R-:W-:Y:S01]  /*84d0*/  FMNMX.FTZ R6, R220, R138, !PT ;  /* 0x0000008adc067209 */ /* 0x000fe20007810000 */
[----:B------:R-:W-:Y:S03]  /*84e0*/  FMUL.FTZ R60, R60, UR22 ;  /* 0x000000163c3c7c20 */ /* 0x000fe60008410000 */
[----:B------:R-:W1:Y:S01]  /*84f0*/  MUFU.TANH R133, R58 ;  /* 0x0000003a00857308 */ /* 0x000e620000002400 */
[----:B------:R-:W-:Y:S01]  /*8500*/  FMUL.FTZ R61, R61, UR22 ;  /* 0x000000163d3d7c20 */ /* 0x000fe20008410000 */
[----:B------:R-:W-:Y:S01]  /*8510*/  FMUL.FTZ R36, R36, UR22 ;  /* 0x0000001624247c20 */ /* 0x000fe20008410000 */
[----:B------:R-:W-:Y:S01]  /*8520*/  FMUL.FTZ R34, R34, UR22 ;  /* 0x0000001622227c20 */ /* 0x000fe20008410000 */
[----:B------:R-:W-:Y:S01]  /*8530*/  FMUL.FTZ R33, R33, UR22 ;  /* 0x0000001621217c20 */ /* 0x000fe20008410000 */
[----:B------:R-:W-:Y:S01]  /*8540*/  FMUL.FTZ R64, R64, UR22 ;  /* 0x0000001640407c20 */ /* 0x000fe20008410000 */
[----:B------:R-:W-:Y:S01]  /*8550*/  FMUL.FTZ R35, R35, UR22 ;  /* 0x0000001623237c20 */ /* 0x000fe20008410000 */
[----:B------:R-:W-:Y:S03]  /*8560*/  FMUL.FTZ R38, R38, UR22 ;  /* 0x0000001626267c20 */ /* 0x000fe60008410000 */
[----:B------:R-:W2:Y:S01]  /*8570*/  MUFU.TANH R4, R59 ;  /* 0x0000003b00047308 */ /* 0x000ea20000002400 */
[----:B------:R-:W-:Y:S01]  /*8580*/  FMUL.FTZ R37, R37, UR22 ;  /* 0x0000001625257c20 */ /* 0x000fe20008410000 */
[----:B------:R-:W-:Y:S01]  /*8590*/  FMUL.FTZ R57, R57, UR22 ;  /* 0x0000001639397c20 */ /* 0x000fe20008410000 */
[----:B------:R-:W-:Y:S01]  /*85a0*/  FMUL.FTZ R66, R66, UR22 ;  /* 0x0000001642427c20 */ /* 0x000fe20008410000 */
[----:B------:R-:W-:Y:S01]  /*85b0*/  FMUL.FTZ R39, R39, UR22 ;  /* 0x0000001627277c20 */ /* 0x000fe20008410000 */
[----:B------:R-:W-:Y:S01]  /*85c0*/  FMUL.FTZ R62, R62, UR22 ;  /* 0x000000163e3e7c20 */ /* 0x000fe20008410000 */
[----:B------:R-:W-:Y:S01]  /*85d0*/  FMUL.FTZ R42, R42, UR22 ;  /* 0x000000162a2a7c20 */ /* 0x000fe20008410000 */
[----:B------:R-:W-:Y:S03]  /*85e0*/  FMUL.FTZ R56, R56, UR22 ;  /* 0x0000001638387c20 */ /* 0x000fe60008410000 */
[----:B------:R3:W-:Y:S01]  /*85f0*/  MUFU.TANH R213, R60 ;  /* 0x0000003c00d57308 */ /* 0x0007e20000002400 */
[----:B-1----:R-:W-:Y:S01]  /*8600*/  STL [R1], R133 ;  /* 0x0000008501007387 */ /* 0x002fe20000100800 */
[----:B------:R-:W-:Y:S01]  /*8610*/  FMUL.FTZ R40, R40, UR22 ;  /* 0x0000001628287c20 */ /* 0x000fe20008410000 */
[----:B------:R-:W-:Y:S01]  /*8620*/  FMUL.FTZ R49, R49, UR22 ;  /* 0x0000001631317c20 */ /* 0x000fe20008410000 */
[----:B------:R-:W-:Y:S01]  /*8630*/  FMUL.FTZ R48, R48, UR22 ;  /* 0x0000001630307c20 */ /* 0x000fe20008410000 */
[----:B------:R-:W-:Y:S01]  /*8640*/  FMUL.FTZ R44, R44, UR22 ;  /* 0x000000162c2c7c20 */ /* 0x000fe20008410000 */
[----:B------:R-:W-:Y:S01]  /*8650*/  MOV R43, R25 ;  /* 0x00000019002b7202 */ /* 0x000fe20000000f00 */
[----:B------:R-:W-:Y:S03]  /*8660*/  FMUL.FTZ R50, R50, UR22 ;  /* 0x0000001632327c20 */ /* 0x000fe60008410000 */
[----:B------:R-:W-:Y:S01]  /*8670*/  MUFU.TANH R224, R13 ;  /* 0x0000000d00e07308 */ /* 0x000fe20000002400 */
[----:B--2---:R1:W-:Y:S01]  /*8680*/  STL [R1+0x4], R4 ;  /* 0x0000040401007387 */ /* 0x0043e20000100800 */
[----:B------:R-:W-:Y:S01]  /*8690*/  MOV R59, R0 ;  /* 0x00000000003b7202 */ /* 0x000fe20000000f00 */
[----:B------:R-:W-:Y:S01]  /*86a0*/  FMUL.FTZ R0, R63, UR22 ;  /* 0x000000163f007c20 */ /* 0x000fe20008410000 */
[----:B------:R-:W-:Y:S01]  /*86b0*/  FMUL.FTZ R51, R51, UR22 ;  /* 0x0000001633337c20 */ /* 0x000fe20008410000 */
[----:B------:R-:W-:Y:S01]  /*86c0*/  FMUL.FTZ R53, R53, UR22 ;  /* 0x0000001635357c20 */ /* 0x000fe20008410000 */
[----:B------:R-:W-:Y:S01]  /*86d0*/  FMUL.FTZ R65, R65, UR22 ;  /* 0x0000001641417c20 */ /* 0x000fe20008410000 */
[----:B------:R-:W-:Y:S03]  /*86e0*/  FMUL.FTZ R52, R52, UR22 ;  /* 0x0000001634347c20 */ /* 0x000fe60008410000 */
[----:B------:R-:W-:Y:S01]  /*86f0*/  MUFU.TANH R15, R15 ;  /* 0x0000000f000f7308 */ /* 0x000fe20000002400 */
[----:B---3--:R-:W-:Y:S02]  /*8700*/  IMAD.MOV.U32 R60, RZ, RZ, R140 ;  /* 0x000000ffff3c7224 */ /* 0x008fe400078e008c */
[----:B------:R-:W-:Y:S01]  /*8710*/  FMUL.FTZ R54, R54, UR22 ;  /* 0x0000001636367c20 */ /* 0x000fe20008410000 */
[----:B------:R-:W-:Y:S01]  /*8720*/  FMUL.FTZ R46, R46, UR22 ;  /* 0x000000162e2e7c20 */ /* 0x000fe20008410000 */
[----:B------:R-:W-:Y:S01]  /*8730*/  FMUL.FTZ R45, R45, UR22 ;  /* 0x000000162d2d7c20 */ /* 0x000fe20008410000 */
[----:B------:R-:W-:Y:S01]  /*8740*/  FMUL.FTZ R47, R47, UR22 ;  /* 0x000000162f2f7c20 */ /* 0x000fe20008410000 */
[----:B------:R-:W-:Y:S01]  /*8750*/  FMUL.FTZ R55, R55, UR22 ;  /* 0x0000001637377c20 */ /* 0x000fe20008410000 */
[----:B------:R-:W-:Y:S02]  /*8760*/  FMUL.FTZ R67, R67, UR22 ;  /* 0x0000001643437c20 */ /* 0x000fe40008410000 */
[----:B------:R-:W2:Y:S10]  /*8770*/  MUFU.TANH R12, R24 ;  /* 0x00000018000c7308 */ /* 0x000eb40000002400 */
[----:B------:R2:W-:Y:S01]  /*8780*/  MUFU.TANH R21, R41 ;  /* 0x0000002900157308 */ /* 0x0005e20000002400 */
[----:B-1----:R-:W-:Y:S04]  /*8790*/  FMNMX.FTZ R4, R143, R3, !PT ;  /* 0x000000038f047209 */ /* 0x002fe80007810000 */
[----:B------:R-:W-:Y:S05]  /*87a0*/  FMNMX.FTZ R7, R223, R4, !PT ;  /* 0x00000004df077209 */ /* 0x000fea0007810000 */
[----:B------:R-:W1:Y:S01]  /*87b0*/  MUFU.TANH R252, R20 ;  /* 0x0000001400fc7308 */ /* 0x000e620000002400 */
[----:B------:R-:W-:Y:S02]  /*87c0*/  FMNMX.FTZ R4, R221, R2, !PT ;  /* 0x00000002dd047209 */ /* 0x000fe40007810000 */
[----:B------:R-:W-:Y:S02]  /*87d0*/  FMNMX.FTZ R2, R226, R5, !PT ;  /* 0x00000005e2027209 */ /* 0x000fe40007810000 */
[----:B------:R-:W-:Y:S02]  /*87e0*/  FMNMX.FTZ R7, R142, R7, !PT ;  /* 0x000000078e077209 */ /* 0x000fe40007810000 */
[----:B------:R-:W-:Y:S03]  /*87f0*/  FMNMX.FTZ R5, R222, R6, !PT ;  /* 0x00000006de057209 */ /* 0x000fe60007810000 */
[----:B------:R-:W3:Y:S01]  /*8800*/  MUFU.TANH R139, R29 ;  /* 0x0000001d008b7308 */ /* 0x000ee20000002400 */
[----:B------:R-:W-:Y:S02]  /*8810*/  FMNMX.FTZ R6, R18, R4, !PT ;  /* 0x0000000412067209 */ /* 0x000fe40007810000 */
[----:B------:R-:W-:Y:S02]  /*8820*/  FMNMX.FTZ R4, R219, R2, !PT ;  /* 0x00000002db047209 */ /* 0x000fe40007810000 */
[----:B------:R-:W-:Y:S02]  /*8830*/  FMNMX.FTZ R7, R16, R7, !PT ;  /* 0x0000000710077209 */ /* 0x000fe40007810000 */
[----:B------:R-:W-:Y:S03]  /*8840*/  FMNMX.FTZ R2, R225, R5, !PT ;  /* 0x00000005e1027209 */ /* 0x000fe60007810000 */
[----:B------:R3:W-:Y:S01]  /*8850*/  MUFU.TANH R212, R61 ;  /* 0x0000003d00d47308 */ /* 0x0007e20000002400 */
[----:B--2---:R-:W-:Y:S02]  /*8860*/  MOV R41, R12 ;  /* 0x0000000c00297202 */ /* 0x004fe40000000f00 */
[----:B------:R-:W-:Y:S02]  /*8870*/  FMNMX.FTZ R5, R15, R6, !PT ;  /* 0x000000060f057209 */ /* 0x000fe40007810000 */
[----:B------:R-:W-:Y:S02]  /*8880*/  FMNMX.FTZ R4, R224, R4, !PT ;  /* 0x00000004e0047209 */ /* 0x000fe40007810000 */
[----:B-1----:R-:W-:Y:S03]  /*8890*/  FMNMX.FTZ R6, R252, R7, !PT ;  /* 0x00000007fc067209 */ /* 0x002fe60007810000 */
[----:B------:R-:W1:Y:S01]  /*88a0*/  MUFU.TANH R251, R22 ;  /* 0x0000001600fb7308 */ /* 0x000e620000002400 */
[----:B------:R-:W-:Y:S02]  /*88b0*/  FMNMX.FTZ R8, R218, R2, !PT ;  /* 0x00000002da087209 */ /* 0x000fe40007810000 */
[----:B------:R-:W-:Y:S02]  /*88c0*/  FMNMX.FTZ R2, R41, R4, !PT ;  /* 0x0000000429027209 */ /* 0x000fe40007810000 */
[----:B------:R-:W-:Y:S02]  /*88d0*/  FMNMX.FTZ R4, R249, R6, !PT ;  /* 0x00000006f9047209 */ /* 0x000fe40007810000 */
[----:B------:R-:W-:Y:S03]  /*88e0*/  FMNMX.FTZ R6, R19, R2, !PT ;  /* 0x0000000213067209 */ /* 0x000fe60007810000 */
[----:B------:R-:W2:Y:S01]  /*88f0*/  MUFU.TANH R17, R26 ;  /* 0x0000001a00117308 */ /* 0x000ea20000002400 */
[----:B---3--:R-:W-:Y:S09]  /*8900*/  IMAD.MOV.U32 R61, RZ, RZ, R139 ;  /* 0x000000ffff3d7224 */ /* 0x008ff200078e008b */
[----:B------:R2:W-:Y:S01]  /*8910*/  MUFU.TANH R140, R0 ;  /* 0x00000000008c7308 */ /* 0x0005e20000002400 */
[----:B-1----:R-:W-:Y:S04]  /*8920*/  FMNMX.FTZ R5, R251, R5, !PT ;  /* 0x00000005fb057209 */ /* 0x002fe80007810000 */
[----:B------:R-:W-:Y:S05]  /*8930*/  FMNMX.FTZ R5, R43, R5, !PT ;  /* 0x000000052b057209 */ /* 0x000fea0007810000 */
[----:B------:R-:W1:Y:S10]  /*8940*/  MUFU.TANH R227, R32 ;  /* 0x0000002000e37308 */ /* 0x000e740000002400 */
[----:B------:R-:W3:Y:S01]  /*8950*/  MUFU.TANH R13, R30 ;  /* 0x0000001e000d7308 */ /* 0x000ee20000002400 */
[----:B--2---:R-:W-:Y:S04]  /*8960*/  FMNMX.FTZ R0, R17, R8, !PT ;  /* 0x0000000811007209 */ /* 0x004fe80007810000 */
[----:B------:R-:W-:Y:S05]  /*8970*/  FMNMX.FTZ R0, R31, R0, !PT ;  /* 0x000000001f007209 */ /* 0x000fea0007810000 */
[----:B------:R-:W2:Y:S01]  /*8980*/  MUFU.TANH R136, R36 ;  /* 0x0000002400887308 */ /* 0x000ea20000002400 */
[----:B-1----:R-:W-:Y:S09]  /*8990*/  FMNMX.FTZ R4, R227, R4, !PT ;  /* 0x00000004e3047209 */ /* 0x002ff20007810000 */
[----:B------:R2:W-:Y:S01]  /*89a0*/  MUFU.TANH R209, R64 ;  /* 0x0000004000d17308 */ /* 0x0005e20000002400 */
[----:B---3--:R-:W-:Y:S09]  /*89b0*/  IMAD.MOV.U32 R58, RZ, RZ, R13 ;  /* 0x000000ffff3a7224 */ /* 0x008ff200078e000d */
[----:B------:R-:W1:Y:S10]  /*89c0*/  MUFU.TANH R24, R34 ;  /* 0x0000002200187308 */ /* 0x000e740000002400 */
[----:B------:R-:W3:Y:S01]  /*89d0*/  MUFU.TANH R248, R33 ;  /* 0x0000002100f87308 */ /* 0x000ee20000002400 */
[----:B--2---:R-:W-:Y:S09]  /*89e0*/  IMAD.MOV.U32 R64, RZ, RZ, R136 ;  /* 0x000000ffff407224 */ /* 0x004ff200078e0088 */
[----:B------:R-:W2:Y:S01]  /*89f0*/  MUFU.TANH R250, R35 ;  /* 0x0000002300fa7308 */ /* 0x000ea20000002400 */
[----:B-1----:R-:W-:Y:S02]  /*8a00*/  FMNMX.FTZ R2, R24, R5, !PT ;  /* 0x0000000518027209 */ /* 0x002fe40007810000 */
[----:B------:R-:W-:Y:S02]  /*8a10*/  FMNMX.FTZ R5, R59, R6, !PT ;  /* 0x000000063b057209 */ /* 0x000fe40007810000 */
[----:B------:R-:W-:Y:S02]  /*8a20*/  FMNMX.FTZ R6, R58, R0, !PT ;  /* 0x000000003a067209 */ /* 0x000fe40007810000 */
[----:B------:R-:W-:Y:S03]  /*8a30*/  FMNMX.FTZ R5, R61, R5, !PT ;  /* 0x000000053d057209 */ /* 0x000fe60007810000 */
[----:B------:R-:W1:Y:S01]  /*8a40*/  MUFU.TANH R20, R38 ;  /* 0x0000002600147308 */ /* 0x000e620000002400 */
[----:B---3--:R-:W-:Y:S04]  /*8a50*/  FMNMX.FTZ R4, R248, R4, !PT ;  /* 0x00000004f8047209 */ /* 0x008fe80007810000 */
[----:B------:R-:W-:Y:S05]  /*8a60*/  FMNMX.FTZ R4, R64, R4, !PT ;  /* 0x0000000440047209 */ /* 0x000fea0007810000 */
[----:B------:R-:W3:Y:S01]  /*8a70*/  MUFU.TANH R135, R37 ;  /* 0x0000002500877308 */ /* 0x000ee20000002400 */
[----:B--2---:R-:W-:Y:S09]  /*8a80*/  FMNMX.FTZ R0, R250, R2, !PT ;  /* 0x00000002fa007209 */ /* 0x004ff20007810000 */
[----:B------:R1:W-:Y:S10]  /*8a90*/  MUFU.TANH R214, R57 ;  /* 0x0000003900d67308 */ /* 0x0003f40000002400 */
[----:B------:R3:W-:Y:S10]  /*8aa0*/  MUFU.TANH R211, R66 ;  /* 0x0000004200d37308 */ /* 0x0007f40000002400 */
[----:B------:R-:W2:Y:S01]  /*8ab0*/  MUFU.TANH R14, R39 ;  /* 0x00000027000e7308 */ /* 0x000ea20000002400 */
[----:B-1----:R-:W-:Y:S04]  /*8ac0*/  MOV R57, R20 ;  /* 0x0000001400397202 */ /* 0x002fe80000000f00 */
[----:B------:R-:W-:Y:S05]  /*8ad0*/  FMNMX.FTZ R2, R57, R0, !PT ;  /* 0x0000000039027209 */ /* 0x000fea0007810000 */
[----:B------:R1:W-:Y:S01]  /*8ae0*/  MUFU.TANH R139, R62 ;  /* 0x0000003e008b7308 */ /* 0x0003e20000002400 */
[----:B---3--:R-:W-:Y:S04]  /*8af0*/  MOV R66, R135 ;  /* 0x0000008700427202 */ /* 0x008fe80000000f00 */
[----:B------:R-:W-:Y:S05]  /*8b00*/  FMNMX.FTZ R4, R66, R4, !PT ;  /* 0x0000000442047209 */ /* 0x000fea0007810000 */
[----:B------:R-:W3:Y:S01]  /*8b10*/  MUFU.TANH R22, R42 ;  /* 0x0000002a00167308 */ /* 0x000ee20000002400 */
[----:B--2---:R-:W-:Y:S05]  /*8b20*/  IMAD.MOV.U32 R63, RZ, RZ, R14 ;  /* 0x000000ffff3f7224 */ /* 0x004fea00078e000e */
[----:B------:R-:W-:Y:S04]  /*8b30*/  FMNMX.FTZ R2, R63, R2, !PT ;  /* 0x000000023f027209 */ /* 0x000fe80007810000 */
[----:B------:R3:W-:Y:S01]  /*8b40*/  MUFU.TANH R215, R56 ;  /* 0x0000003800d77308 */ /* 0x0007e20000002400 */
[----:B-1----:R-:W-:Y:S04]  /*8b50*/  MOV R62, R141 ;  /* 0x0000008d003e7202 */ /* 0x002fe80000000f00 */
[----:B------:R-:W-:Y:S05]  /*8b60*/  FMNMX.FTZ R0, R62, R6, !PT ;  /* 0x000000063e007209 */ /* 0x000fea0007810000 */
[----:B------:R-:W1:Y:S10]  /*8b70*/  MUFU.TANH R23, R40 ;  /* 0x0000002800177308 */ /* 0x000e740000002400 */
[----:B------:R1:W-:Y:S01]  /*8b80*/  MUFU.TANH R30, R49 ;  /* 0x00000031001e7308 */ /* 0x0003e20000002400 */
[----:B---3--:R-:W-:Y:S05]  /*8b90*/  IMAD.MOV.U32 R56, RZ, RZ, R22 ;  /* 0x000000ffff387224 */ /* 0x008fea00078e0016 */
[----:B------:R-:W-:Y:S04]  /*8ba0*/  FMNMX.FTZ R0, R56, R0, !PT ;  /* 0x0000000038007209 */ /* 0x000fe80007810000 */
[----:B------:R-:W2:Y:S01]  /*8bb0*/  MUFU.TANH R28, R48 ;  /* 0x00000030001c7308 */ /* 0x000ea20000002400 */
[----:B------:R-:W-:Y:S09]  /*8bc0*/  FMNMX.FTZ R6, R60, R0, !PT ;  /* 0x000000003c067209 */ /* 0x000ff20007810000 */
[----:B------:R-:W-:Y:S01]  /*8bd0*/  MUFU.TANH R42, R44 ;  /* 0x0000002c002a7308 */ /* 0x000fe20000002400 */
[----:B-1----:R-:W-:Y:S05]  /*8be0*/  IMAD.MOV.U32 R49, RZ, RZ, R23 ;  /* 0x000000ffff317224 */ /* 0x002fea00078e0017 */
[----:B------:R-:W-:Y:S04]  /*8bf0*/  FMNMX.FTZ R5, R49, R5, !PT ;  /* 0x0000000531057209 */ /* 0x000fe80007810000 */
[----:B------:R-:W1:Y:S01]  /*8c00*/  MUFU.TANH R44, R50 ;  /* 0x00000032002c7308 */ /* 0x000e620000002400 */
[----:B--2---:R-:W-:Y:S04]  /*8c10*/  FMNMX.FTZ R4, R28, R4, !PT ;  /* 0x000000041c047209 */ /* 0x004fe80007810000 */
[----:B------:R-:W-:Y:S05]  /*8c20*/  FMNMX.FTZ R4, R30, R4, !PT ;  /* 0x000000041e047209 */ /* 0x000fea0007810000 */
[----:B------:R2:W3:Y:S10]  /*8c30*/  MUFU.TANH R50, R51 ;  /* 0x0000003300327308 */ /* 0x0004f40000002400 */
[----:B------:R-:W4:Y:S01]  /*8c40*/  MUFU.TANH R134, R53 ;  /* 0x0000003500867308 */ /* 0x000f220000002400 */
[----:B-1----:R-:W-:Y:S09]  /*8c50*/  FMNMX.FTZ R2, R44, R2, !PT ;  /* 0x000000022c027209 */ /* 0x002ff20007810000 */
[----:B------:R4:W-:Y:S01]  /*8c60*/  MUFU.TANH R208, R65 ;  /* 0x0000004100d07308 */ /* 0x0009e20000002400 */
[----:B--2---:R-:W-:Y:S02]  /*8c70*/  MOV R51, R21 ;  /* 0x0000001500337202 */ /* 0x004fe40000000f00 */
[----:B---3--:R-:W-:Y:S02]  /*8c80*/  FMNMX.FTZ R0, R50, R2, !PT ;  /* 0x0000000232007209 */ /* 0x008fe40007810000 */
[----:B------:R-:W-:Y:S05]  /*8c90*/  FMNMX.FTZ R5, R51, R5, !PT ;  /* 0x0000000533057209 */ /* 0x000fea0007810000 */
[----:B------:R-:W1:Y:S01]  /*8ca0*/  MUFU.TANH R26, R52 ;  /* 0x00000034001a7308 */ /* 0x000e620000002400 */
[----:B------:R-:W-:Y:S09]  /*8cb0*/  FMNMX.FTZ R2, R42, R5, !PT ;  /* 0x000000052a027209 */ /* 0x000ff20007810000 */
[----:B------:R-:W2:Y:S01]  /*8cc0*/  MUFU.TANH R48, R54 ;  /* 0x0000003600307308 */ /* 0x000ea20000002400 */
[----:B----4-:R-:W-:Y:S09]  /*8cd0*/  IMAD.MOV.U32 R65, RZ, RZ, R134 ;  /* 0x000000ffff417224 */ /* 0x010ff200078e0086 */
[----:B------:R-:W3:Y:S01]  /*8ce0*/  MUFU.TANH R40, R45 ;  /* 0x0000002d00287308 */ /* 0x000ee20000002400 */
[----:B-1----:R-:W-:Y:S04]  /*8cf0*/  FMNMX.FTZ R4, R26, R4, !PT ;  /* 0x000000041a047209 */ /* 0x002fe80007810000 */
[----:B------:R-:W-:Y:S05]  /*8d00*/  FMNMX.FTZ R4, R65, R4, !PT ;  /* 0x0000000441047209 */ /* 0x000fea0007810000 */
[----:B------:R-:W1:Y:S01]  /*8d10*/  MUFU.TANH R46, R46 ;  /* 0x0000002e002e7308 */ /* 0x000e620000002400 */
[----:B--2---:R-:W-:Y:S02]  /*8d20*/  FMNMX.FTZ R0, R48, R0, !PT ;  /* 0x0000000030007209 */ /* 0x004fe40007810000 */
[----:B------:R-:W-:Y:S04]  /*8d30*/  FMNMX.FTZ R136, R209, R4, !PT ;  /* 0x00000004d1887209 */ /* 0x000fe80007810000 */
[----:B------:R-:W-:Y:S03]  /*8d40*/  FMNMX.FTZ R136, R208, R136, !PT ;  /* 0x00000088d0887209 */ /* 0x000fe60007810000 */
[----:B------:R-:W2:Y:S01]  /*8d50*/  MUFU.TANH R45, R55 ;  /* 0x00000037002d7308 */ /* 0x000ea20000002400 */
[----:B---3--:R-:W-:Y:S04]  /*8d60*/  FMNMX.FTZ R2, R40, R2, !PT ;  /* 0x0000000228027209 */ /* 0x008fe80007810000 */
[----:B------:R-:W-:Y:S05]  /*8d70*/  FMNMX.FTZ R12, R215, R2, !PT ;  /* 0x00000002d70c7209 */ /* 0x000fea0007810000 */
[----:B------:R-:W3:Y:S01]  /*8d80*/  MUFU.TANH R47, R47 ;  /* 0x0000002f002f7308 */ /* 0x000ee20000002400 */
[----:B-1----:R-:W-:Y:S09]  /*8d90*/  FMNMX.FTZ R5, R46, R6, !PT ;  /* 0x000000062e057209 */ /* 0x002ff20007810000 */
[----:B------:R1:W4:Y:S01]  /*8da0*/  MUFU.TANH R210, R67 ;  /* 0x0000004300d27308 */ /* 0x0003220000002400 */
[----:B--2---:R-:W-:Y:S04]  /*8db0*/  FMNMX.FTZ R0, R45, R0, !PT ;  /* 0x000000002d007209 */ /* 0x004fe80007810000 */
[----:B------:R-:W-:Y:S02]  /*8dc0*/  FMNMX.FTZ R13, R211, R0, !PT ;  /* 0x00000000d30d7209 */ /* 0x000fe40007810000 */
[----:B---3--:R-:W-:Y:S01]  /*8dd0*/  FMNMX.FTZ R14, R47, R5, !PT ;  /* 0x000000052f0e7209 */ /* 0x008fe20007810000 */
[----:B------:R-:W-:Y:S06]  /*8de0*/  @P0 BRA `(.L_x_68) ;  /* 0xffffffe000f40947 */ /* 0x000fec000383ffff */
.L_x_67:
[----:B------:R3:W-:Y:S01]  /*8df0*/  STL [R1+0x74], R247 ;  /* 0x000074f701007387 */ /* 0x0007e20000100800 */
[----:B--2-4-:R-:W-:Y:S01]  /*8e00*/  FMNMX.FTZ R5, R210, R13, !PT ;  /* 0x0000000dd2057209 */ /* 0x014fe20007810000 */
[----:B------:R-:W-:Y:S01]  /*8e10*/  UIADD3 UR25, UR25, -0x1, URZ ;  /* 0xffffffff19197890 */ /* 0x000fe2000fffe03f */
[----:B------:R-:W-:Y:S01]  /*8e20*/  FMNMX.FTZ R2, R214, R12, !PT ;  /* 0x0000000cd6027209 */ /* 0x000fe20007810000 */
[----:B------:R-:W2:Y:S01]  /*8e30*/  SHFL.BFLY PT, R6, R136, 0x2, 0x1f ;  /* 0x0c401f0088067f89 */ /* 0x000ea200000e0000 */
[----:B------:R-:W-:Y:S02]  /*8e40*/  FMNMX.FTZ R0, R133, R14, !PT ;  /* 0x0000000e85007209 */ /* 0x000fe40007810000 */
[----:B------:R-:W-:Y:S05]  /*8e50*/  FMNMX.FTZ R2, R213, R2, !PT ;  /* 0x00000002d5027209 */ /* 0x000fea0007810000 */
[----:B------:R-:W4:Y:S01]  /*8e60*/  SHFL.BFLY PT, R7, R5, 0x2, 0x1f ;  /* 0x0c401f0005077f89 */ /* 0x000f2200000e0000 */
[----:B-1----:R-:W-:Y:S02]  /*8e70*/  MOV R67, R24 ;  /* 0x0000001800437202 */ /* 0x002fe40000000f00 */
[----:B------:R-:W-:Y:S05]  /*8e80*/  FMNMX.FTZ R4, R212, R2, !PT ;  /* 0x00000002d4047209 */ /* 0x000fea0007810000 */
[----:B------:R-:W-:Y:S08]  /*8e90*/  LDSM.16.MT88.4 R20, [R229+0xc000] ;  /* 0x00c00000e514783b */ /* 0x000ff00000004200 */
[----:B------:R-:W1:Y:S08]  /*8ea0*/  SHFL.BFLY PT, R134, R4, 0x2, 0x1f ;  /* 0x0c401f0004867f89 */ /* 0x000e7000000e0000 */
[----:B------:R-:W-:Y:S08]  /*8eb0*/  LDSM.16.MT88.4 R36, [R230+0xc000] ;  /* 0x00c00000e624783b */ /* 0x000ff00000004200 */
[----:B---3--:R-:W3:Y:S04]  /*8ec0*/  LDL.LU R247, [R1+0x4] ;  /* 0x0000040001f77983 */ /* 0x008ee80000300800 */
[----:B------:R-:W-:Y:S04]  /*8ed0*/  STL [R1+0x70], R246 ;  /* 0x000070f601007387 */ /* 0x000fe80000100800 */
[----:B------:R-:W-:Y:S04]  /*8ee0*/  STL [R1+0x6c], R245 ;  /* 0x00006cf501007387 */ /* 0x000fe80000100800 */
[----:B------:R-:W-:Y:S04]  /*8ef0*/  STL [R1+0x68], R244 ;  /* 0x000068f401007387 */ /* 0x000fe80000100800 */
[----:B------:R-:W-:Y:S04]  /*8f00*/  STL [R1+0x64], R243 ;  /* 0x000064f301007387 */ /* 0x000fe80000100800 */
[----:B------:R-:W-:Y:S04]  /*8f10*/  STL [R1+0x60], R242 ;  /* 0x000060f201007387 */ /* 0x000fe80000100800 */
[----:B------:R-:W-:Y:S04]  /*8f20*/  STL [R1+0x5c], R241 ;  /* 0x00005cf101007387 */ /* 0x000fe80000100800 */
[----:B------:R-:W-:Y:S04]  /*8f30*/  STL [R1+0x58], R240 ;  /* 0x000058f001007387 */ /* 0x000fe80000100800 */
[----:B------:R2:W-:Y:S04]  /*8f40*/  STL [R1+0x54], R239 ;  /* 0x000054ef01007387 */ /* 0x0005e80000100800 */
[----:B------:R4:W-:Y:S04]  /*8f50*/  STL [R1+0x50], R238 ;  /* 0x000050ee01007387 */ /* 0x0009e80000100800 */
[----:B------:R1:W-:Y:S04]  /*8f60*/  STL [R1+0x4c], R237 ;  /* 0x00004ced01007387 */ /* 0x0003e80000100800 */
[----:B------:R1:W-:Y:S04]  /*8f70*/  STL [R1+0x48], R236 ;  /* 0x000048ec01007387 */ /* 0x0003e80000100800 */
[----:B------:R-:W-:Y:S04]  /*8f80*/  STL [R1+0x44], R235 ;  /* 0x000044eb01007387 */ /* 0x000fe80000100800 */
[----:B------:R1:W-:Y:S04]  /*8f90*/  STL [R1+0x40], R234 ;  /* 0x000040ea01007387 */ /* 0x0003e80000100800 */
[----:B------:R1:W-:Y:S01]  /*8fa0*/  STL [R1+0x3c], R233 ;  /* 0x00003ce901007387 */ /* 0x0003e20000100800 */
[----:B--2---:R-:W-:Y:S03]  /*8fb0*/  MOV R239, R19 ;  /* 0x0000001300ef7202 */ /* 0x004fe60000000f00 */
[----:B------:R-:W-:Y:S01]  /*8fc0*/  STL [R1+0x38], R228 ;  /* 0x000038e401007387 */ /* 0x000fe20000100800 */
[----:B----4-:R-:W-:Y:S03]  /*8fd0*/  MOV R238, R17 ;  /* 0x0000001100ee7202 */ /* 0x010fe60000000f00 */
[----:B------:R-:W-:Y:S01]  /*8fe0*/  LDSM.16.MT88.4 R52, [R232+0xc000] ;  /* 0x00c00000e834783b */ /* 0x000fe20000004200 */
[----:B-1----:R-:W-:Y:S02]  /*8ff0*/  MOV R237, R45 ;  /* 0x0000002d00ed7202 */ /* 0x002fe40000000f00 */
[----:B------:R-:W-:Y:S02]  /*9000*/  MOV R236, R40 ;  /* 0x0000002800ec7202 */ /* 0x000fe40000000f00 */
[----:B------:R-:W-:Y:S02]  /*9010*/  MOV R234, R26 ;  /* 0x0000001a00ea7202 */ /* 0x000fe40000000f00 */
[----:B------:R-:W-:Y:S02]  /*9020*/  MOV R233, R42 ;  /* 0x0000002a00e97202 */ /* 0x000fe40000000f00 */
[----:B---3--:R-:W-:Y:S02]  /*9030*/  FMNMX.FTZ R0, R247, R0, !PT ;  /* 0x00000000f7007209 */ /* 0x008fe40007810000 */
[----:B------:R-:W-:Y:S02]  /*9040*/  FMNMX.FTZ R136, R136, R6, !PT ;  /* 0x0000000688887209 */ /* 0x000fe40007810000 */
[----:B------:R-:W-:Y:S02]  /*9050*/  FMNMX.FTZ R0, R139, R0, !PT ;  /* 0x000000008b007209 */ /* 0x000fe40007810000 */
[----:B------:R-:W-:Y:S01]  /*9060*/  FMNMX.FTZ R5, R5, R7, !PT ;  /* 0x0000000705057209 */ /* 0x000fe20007810000 */
[----:B------:R-:W1:Y:S01]  /*9070*/  SHFL.BFLY PT, R6, R136, 0x1, 0x1f ;  /* 0x0c201f0088067f89 */ /* 0x000e6200000e0000 */
[----:B------:R-:W-:Y:S02]  /*9080*/  FMNMX.FTZ R0, R140, R0, !PT ;  /* 0x000000008c007209 */ /* 0x000fe40007810000 */
[----:B------:R-:W-:Y:S05]  /*9090*/  FMNMX.FTZ R134, R4, R134, !PT ;  /* 0x0000008604867209 */ /* 0x000fea0007810000 */
[----:B------:R-:W2:Y:S08]  /*90a0*/  SHFL.BFLY PT, R135, R5, 0x1, 0x1f ;  /* 0x0c201f0005877f89 */ /* 0x000eb000000e0000 */
[----:B------:R-:W3:Y:S08]  /*90b0*/  SHFL.BFLY PT, R2, R0, 0x2, 0x1f ;  /* 0x0c401f0000027f89 */ /* 0x000ef000000e0000 */
[----:B------:R-:W4:Y:S01]  /*90c0*/  SHFL.BFLY PT, R7, R134, 0x1, 0x1f ;  /* 0x0c201f0086077f89 */ /* 0x000f2200000e0000 */
[----:B-1----:R-:W-:Y:S02]  /*90d0*/  FMNMX.FTZ R136, R136, R6, !PT ;  /* 0x0000000688887209 */ /* 0x002fe40007810000 */
[----:B--2---:R-:W-:Y:S02]  /*90e0*/  FMNMX.FTZ R135, R5, R135, !PT ;  /* 0x0000008705877209 */ /* 0x004fe40007810000 */
[----:B------:R-:W-:Y:S02]  /*90f0*/  FSETP.NEU.FTZ.AND P1, PT, R136, -INF , PT ;  /* 0xff8000008800780b */ /* 0x000fe40003f3d000 */
[----:B---3--:R-:W-:Y:S01]  /*9100*/  FMNMX.FTZ R2, R0, R2, !PT ;  /* 0x0000000200027209 */ /* 0x008fe20007810000 */
[----:B------:R-:W-:Y:S01]  /*9110*/  FADD.FTZ R0, -R136, R3 ;  /* 0x0000000388007221 */ /* 0x000fe20000010100 */
[C---:B------:R-:W-:Y:S01]  /*9120*/  FMUL.FTZ R141, R135.reuse, UR4 ;  /* 0x00000004878d7c20 */ /* 0x040fe20008410000 */
[----:B----4-:R-:W-:Y:S02]  /*9130*/  FMNMX.FTZ R134, R134, R7, !PT ;  /* 0x0000000786867209 */ /* 0x010fe40007810000 */
[----:B------:R-:W-:Y:S01]  /*9140*/  FMUL.FTZ R3, R0, UR4 ;  /* 0x0000000400037c20 */ /* 0x000fe20008410000 */
[----:B------:R-:W-:Y:S01]  /*9150*/  FADD.FTZ R0, -R135, R132 ;  /* 0x0000008487007221 */ /* 0x000fe20000010100 */
[----:B------:R-:W1:Y:S02]  /*9160*/  SHFL.BFLY PT, R4, R2, 0x1, 0x1f ;  /* 0x0c201f0002047f89 */ /* 0x000e6400000e0000 */
[----:B------:R2:W3:Y:S02]  /*9170*/  MUFU.EX2 R132, R3 ;  /* 0x0000000300847308 */ /* 0x0004e40000000800 */
[----:B--2---:R-:W-:Y:S01]  /*9180*/  FMUL.FTZ R3, R0, UR4 ;  /* 0x0000000400037c20 */ /* 0x004fe20008410000 */
[----:B------:R-:W-:Y:S01]  /*9190*/  FADD.FTZ R0, -R134, R137 ;  /* 0x0000008986007221 */ /* 0x000fe20000010100 */
[----:B------:R-:W-:Y:S01]  /*91a0*/  FMUL.FTZ R137, R136, UR4 ;  /* 0x0000000488897c20 */ /* 0x000fe20008410000 */
[C---:B---3--:R-:W-:Y:S01]  /*91b0*/  FMUL.FTZ R17, R132.reuse, R153 ;  /* 0x0000009984117220 */ /* 0x048fe20000410000 */
[----:B------:R-:W-:Y:S01]  /*91c0*/  FMUL.FTZ R32, R132, R168 ;  /* 0x000000a884207220 */ /* 0x000fe20000410000 */
[----:B-1----:R-:W-:Y:S01]  /*91d0*/  FMNMX.FTZ R133, R2, R4, !PT ;  /* 0x0000000402857209 */ /* 0x002fe20007810000 */
[----:B------:R-:W-:Y:S01]  /*91e0*/  FMUL.FTZ R2, R0, UR4 ;  /* 0x0000000400027c20 */ /* 0x000fe20008410000 */
[----:B------:R-:W-:Y:S01]  /*91f0*/  FSEL R137, R137, RZ, P1 ;  /* 0x000000ff89897208 */ /* 0x000fe20000800000 */
[----:B------:R-:W1:Y:S01]  /*9200*/  MUFU.EX2 R3, R3 ;  /* 0x0000000300037308 */ /* 0x000e620000000800 */
[----:B------:R-:W-:Y:S01]  /*9210*/  FSETP.NEU.FTZ.AND P1, PT, R135, -INF , PT ;  /* 0xff8000008700780b */ /* 0x000fe20003f3d000 */
[----:B------:R-:W-:Y:S01]  /*9220*/  FADD.FTZ R0, -R133, R138 ;  /* 0x0000008a85007221 */ /* 0x000fe20000010100 */
[----:B------:R-:W-:Y:S01]  /*9230*/  FMUL.FTZ R138, R134, UR4 ;  /* 0x00000004868a7c20 */ /* 0x000fe20008410000 */
[----:B------:R-:W-:Y:S01]  /*9240*/  FFMA.FTZ R4, R143, UR4, -R137 ;  /* 0x000000048f047c23 */ /* 0x000fe20008010889 */
[----:B------:R-:W-:Y:S01]  /*9250*/  FSEL R141, R141, RZ, P1 ;  /* 0x000000ff8d8d7208 */ /* 0x000fe20000800000 */
[----:B------:R-:W-:Y:S01]  /*9260*/  FMUL.FTZ R0, R0, UR4 ;  /* 0x0000000400007c20 */ /* 0x000fe20008410000 */
[----:B------:R-:W-:Y:S03]  /*9270*/  FSETP.NEU.FTZ.AND P1, PT, R134, -INF , PT ;  /* 0xff8000008600780b */ /* 0x000fe60003f3d000 */
[----:B------:R2:W-:Y:S01]  /*9280*/  MUFU.EX2 R228, R4 ;  /* 0x0000000400e47308 */ /* 0x0005e20000000800 */
[----:B------:R-:W-:Y:S01]  /*9290*/  FMUL.FTZ R33, R132, R169 ;  /* 0x000000a984217220 */ /* 0x000fe20000410000 */
[----:B------:R-:W-:Y:S01]  /*92a0*/  FFMA.FTZ R6, R15, UR4, -R141 ;  /* 0x000000040f067c23 */ /* 0x000fe2000801088d */
[----:B------:R-:W-:Y:S01]  /*92b0*/  FSEL R138, R138, RZ, P1 ;  /* 0x000000ff8a8a7208 */ /* 0x000fe20000800000 */
[--C-:B------:R-:W-:Y:S01]  /*92c0*/  FFMA.FTZ R143, R252, UR4, -R137.reuse ;  /* 0x00000004fc8f7c23 */ /* 0x100fe20008010889 */
[----:B------:R-:W-:Y:S01]  /*92d0*/  FSETP.NEU.FTZ.AND P1, PT, R133, -INF , PT ;  /* 0xff8000008500780b */ /* 0x000fe20003f3d000 */
[----:B------:R-:W-:Y:S01]  /*92e0*/  FMUL.FTZ R68, R132, R68 ;  /* 0x0000004484447220 */ /* 0x000fe20000410000 */
[----:B------:R-:W-:Y:S01]  /*92f0*/  MOV R169, R57 ;  /* 0x0000003900a97202 */ /* 0x000fe20000000f00 */
[--C-:B------:R-:W-:Y:S01]  /*9300*/  FFMA.FTZ R5, R217, UR4, -R138.reuse ;  /* 0x00000004d9057c23 */ /* 0x100fe2000801088a */
[----:B------:R-:W-:Y:S01]  /*9310*/  FFMA.FTZ R10, R224, UR4, -R138 ;  /* 0x00000004e00a7c23 */ /* 0x000fe2000801088a */
[----:B------:R3:W-:Y:S01]  /*9320*/  MUFU.EX2 R8, R6 ;  /* 0x0000000600087308 */ /* 0x0007e20000000800 */
[C---:B-1----:R-:W-:Y:S01]  /*9330*/  FMUL.FTZ R7, R3.reuse, R151 ;  /* 0x0000009703077220 */ /* 0x042fe20000410000 */
[C---:B------:R-:W-:Y:S01]  /*9340*/  FMUL.FTZ R19, R3.reuse, R155 ;  /* 0x0000009b03137220 */ /* 0x040fe20000410000 */
[C---:B------:R-:W-:Y:S01]  /*9350*/  FMUL.FTZ R34, R3.reuse, R170 ;  /* 0x000000aa03227220 */ /* 0x040fe20000410000 */
[----:B------:R-:W-:Y:S01]  /*9360*/  FMUL.FTZ R35, R3, R171 ;  /* 0x000000ab03237220 */ /* 0x000fe20000410000 */
[----:B------:R-:W-:Y:S01]  /*9370*/  MOV R224, R47 ;  /* 0x0000002f00e07202 */ /* 0x000fe20000000f00 */
[C---:B------:R-:W-:Y:S01]  /*9380*/  FMUL.FTZ R69, R132.reuse, R69 ;  /* 0x0000004584457220 */ /* 0x040fe20000410000 */
[----:B--2---:R-:W-:Y:S03]  /*9390*/  FFMA.FTZ R4, R223, UR4, -R137 ;  /* 0x00000004df047c23 */ /* 0x004fe60008010889 */
[----:B------:R-:W-:Y:S01]  /*93a0*/  MUFU.EX2 R241, R10 ;  /* 0x0000000a00f17308 */ /* 0x000fe20000000800 */
[----:B------:R-:W-:Y:S01]  /*93b0*/  MOV R171, R59 ;  /* 0x0000003b00ab7202 */ /* 0x000fe20000000f00 */
[C---:B------:R-:W-:Y:S01]  /*93c0*/  FMUL.FTZ R70, R3.reuse, R70 ;  /* 0x0000004603467220 */ /* 0x040fe20000410000 */
[----:B------:R-:W-:Y:S01]  /*93d0*/  MOV R170, R58 ;  /* 0x0000003a00aa7202 */ /* 0x000fe20000000f00 */
[C---:B------:R-:W-:Y:S01]  /*93e0*/  FMUL.FTZ R71, R3.reuse, R71 ;  /* 0x0000004703477220 */ /* 0x040fe20000410000 */
[----:B------:R-:W-:Y:S01]  /*93f0*/  MOV R168, R56 ;  /* 0x0000003800a87202 */ /* 0x000fe20000000f00 */
[C---:B------:R-:W-:Y:S01]  /*9400*/  FMUL.FTZ R80, R132.reuse, R80 ;  /* 0x0000005084507220 */ /* 0x040fe20000410000 */
[C---:B------:R-:W-:Y:S03]  /*9410*/  FMUL.FTZ R81, R132.reuse, R81 ;  /* 0x0000005184517220 */ /* 0x040fe60000410000 */
[----:B------:R1:W-:Y:S01]  /*9420*/  MUFU.EX2 R246, R4 ;  /* 0x0000000400f67308 */ /* 0x0003e20000000800 */
[C---:B---3--:R-:W-:Y:S01]  /*9430*/  FMUL.FTZ R6, R3.reuse, R150 ;  /* 0x0000009603067220 */ /* 0x048fe20000410000 */
[C---:B------:R-:W-:Y:S01]  /*9440*/  FMUL.FTZ R82, R3.reuse, R82 ;  /* 0x0000005203527220 */ /* 0x040fe20000410000 */
[C---:B------:R-:W-:Y:S01]  /*9450*/  FMUL.FTZ R83, R3.reuse, R83 ;  /* 0x0000005303537220 */ /* 0x040fe20000410000 */
[C---:B------:R-:W-:Y:S01]  /*9460*/  FMUL.FTZ R84, R132.reuse, R84 ;  /* 0x0000005484547220 */ /* 0x040fe20000410000 */
[C---:B------:R-:W-:Y:S01]  /*9470*/  FMUL.FTZ R85, R132.reuse, R85 ;  /* 0x0000005584557220 */ /* 0x040fe20000410000 */
[C---:B------:R-:W-:Y:S01]  /*9480*/  FMUL.FTZ R86, R3.reuse, R86 ;  /* 0x0000005603567220 */ /* 0x040fe20000410000 */
[C---:B------:R-:W-:Y:S03]  /*9490*/  FMUL.FTZ R87, R3.reuse, R87 ;  /* 0x0000005703577220 */ /* 0x040fe60000410000 */
[----:B------:R-:W2:Y:S01]  /*94a0*/  MUFU.EX2 R2, R2 ;  /* 0x0000000200027308 */ /* 0x000ea20000000800 */
[C---:B------:R-:W-:Y:S01]  /*94b0*/  FMUL.FTZ R96, R132.reuse, R96 ;  /* 0x0000006084607220 */ /* 0x040fe20000410000 */
[C---:B------:R-:W-:Y:S01]  /*94c0*/  FMUL.FTZ R97, R132.reuse, R97 ;  /* 0x0000006184617220 */ /* 0x040fe20000410000 */
[C---:B------:R-:W-:Y:S01]  /*94d0*/  FMUL.FTZ R98, R3.reuse, R98 ;  /* 0x0000006203627220 */ /* 0x040fe20000410000 */
[C---:B------:R-:W-:Y:S01]  /*94e0*/  FMUL.FTZ R99, R3.reuse, R99 ;  /* 0x0000006303637220 */ /* 0x040fe20000410000 */
[C---:B------:R-:W-:Y:S01]  /*94f0*/  FMUL.FTZ R100, R132.reuse, R100 ;  /* 0x0000006484647220 */ /* 0x040fe20000410000 */
[----:B------:R-:W-:Y:S01]  /*9500*/  FMUL.FTZ R101, R132, R101 ;  /* 0x0000006584657220 */ /* 0x000fe20000410000 */
[C---:B------:R-:W-:Y:S03]  /*9510*/  FMUL.FTZ R102, R3.reuse, R102 ;  /* 0x0000006603667220 */ /* 0x040fe60000410000 */
[----:B------:R-:W3:Y:S01]  /*9520*/  MUFU.EX2 R0, R0 ;  /* 0x0000000000007308 */ /* 0x000ee20000000800 */
[----:B-1----:R-:W-:Y:S01]  /*9530*/  FFMA.FTZ R4, R216, UR4, -R141 ;  /* 0x00000004d8047c23 */ /* 0x002fe2000801088d */
[----:B------:R-:W-:Y:S01]  /*9540*/  FMUL.FTZ R103, R3, R103 ;  /* 0x0000006703677220 */ /* 0x000fe20000410000 */
[----:B------:R-:W-:Y:S01]  /*9550*/  FFMA.FTZ R209, R209, UR4, -R137 ;  /* 0x00000004d1d17c23 */ /* 0x000fe20008010889 */
[C---:B------:R-:W-:Y:S01]  /*9560*/  FMUL.FTZ R112, R132.reuse, R112 ;  /* 0x0000007084707220 */ /* 0x040fe20000410000 */
[----:B------:R-:W-:Y:S01]  /*9570*/  FMUL.FTZ R113, R132, R113 ;  /* 0x0000007184717220 */ /* 0x000fe20000410000 */
[C---:B------:R-:W-:Y:S01]  /*9580*/  FMUL.FTZ R114, R3.reuse, R114 ;  /* 0x0000007203727220 */ /* 0x040fe20000410000 */
[----:B------:R-:W-:Y:S03]  /*9590*/  FMUL.FTZ R115, R3, R115 ;  /* 0x0000007303737220 */ /* 0x000fe60000410000 */
[----:B------:R1:W-:Y:S01]  /*95a0*/  MUFU.EX2 R223, R4 ;  /* 0x0000000400df7308 */ /* 0x0003e20000000800 */
[C---:B--2---:R-:W-:Y:S01]  /*95b0*/  FMUL.FTZ R9, R2.reuse, R145 ;  /* 0x0000009102097220 */ /* 0x044fe20000410000 */
[C---:B------:R-:W-:Y:S01]  /*95c0*/  FMUL.FTZ R13, R2.reuse, R157 ;  /* 0x0000009d020d7220 */ /* 0x040fe20000410000 */
[C---:B------:R-:W-:Y:S01]  /*95d0*/  FMUL.FTZ R24, R2.reuse, R164 ;  /* 0x000000a402187220 */ /* 0x040fe20000410000 */
[C---:B------:R-:W-:Y:S01]  /*95e0*/  FMUL.FTZ R25, R2.reuse, R165 ;  /* 0x000000a502197220 */ /* 0x040fe20000410000 */
[C---:B------:R-:W-:Y:S01]  /*95f0*/  FMUL.FTZ R29, R2.reuse, R173 ;  /* 0x000000ad021d7220 */ /* 0x040fe20000410000 */
[----:B------:R-:W-:Y:S01]  /*9600*/  FMUL.FTZ R40, R2, R180 ;  /* 0x000000b402287220 */ /* 0x000fe20000410000 */
[----:B------:R-:W-:Y:S03]  /*9610*/  MOV R180, R41 ;  /* 0x0000002900b47202 */ /* 0x000fe60000000f00 */
[----:B------:R2:W-:Y:S01]  /*9620*/  MUFU.EX2 R216, R5 ;  /* 0x0000000500d87308 */ /* 0x0005e20000000800 */
[C---:B---3--:R-:W-:Y:S01]  /*9630*/  FMUL.FTZ R10, R0.reuse, R146 ;  /* 0x00000092000a7220 */ /* 0x048fe20000410000 */
[C---:B------:R-:W-:Y:S01]  /*9640*/  FMUL.FTZ R11, R0.reuse, R147 ;  /* 0x00000093000b7220 */ /* 0x040fe20000410000 */
[C---:B------:R-:W-:Y:S01]  /*9650*/  FMUL.FTZ R14, R0.reuse, R158 ;  /* 0x0000009e000e7220 */ /* 0x040fe20000410000 */
[C---:B------:R-:W-:Y:S01]  /*9660*/  FMUL.FTZ R15, R0.reuse, R159 ;  /* 0x0000009f000f7220 */ /* 0x040fe20000410000 */
[C---:B------:R-:W-:Y:S01]  /*9670*/  FMUL.FTZ R26, R0.reuse, R166 ;  /* 0x000000a6001a7220 */ /* 0x040fe20000410000 */
[C---:B------:R-:W-:Y:S01]  /*9680*/  FMUL.FTZ R27, R0.reuse, R167 ;  /* 0x000000a7001b7220 */ /* 0x040fe20000410000 */
[----:B------:R-:W-:Y:S01]  /*9690*/  MOV R167, R30 ;  /* 0x0000001e00a77202 */ /* 0x000fe20000000f00 */
[----:B------:R-:W-:Y:S01]  /*96a0*/  FMUL.FTZ R30, R0, R174 ;  /* 0x000000ae001e7220 */ /* 0x000fe20000410000 */
[----:B-1----:R-:W-:Y:S01]  /*96b0*/  FFMA.FTZ R4, R221, UR4, -R141 ;  /* 0x00000004dd047c23 */ /* 0x002fe2000801088d */
[----:B------:R-:W-:Y:S01]  /*96c0*/  MOV R166, R28 ;  /* 0x0000001c00a67202 */ /* 0x000fe20000000f00 */
[----:B------:R-:W-:Y:S01]  /*96d0*/  FMUL.FTZ R28, R2, R172 ;  /* 0x000000ac021c7220 */ /* 0x000fe20000410000 */
[----:B------:R-:W-:Y:S01]  /*96e0*/  MOV R174, R31 ;  /* 0x0000001f00ae7202 */ /* 0x000fe20000000f00 */
[----:B------:R1:W3:Y:S01]  /*96f0*/  MUFU.EX2 R245, R4 ;  /* 0x0000000400f57308 */ /* 0x0002e20000000800 */
[C---:B------:R-:W-:Y:S01]  /*9700*/  FMUL.FTZ R31, R0.reuse, R175 ;  /* 0x000000af001f7220 */ /* 0x040fe20000410000 */
[----:B------:R-:W-:Y:S01]  /*9710*/  FMUL.FTZ R42, R0, R182 ;  /* 0x000000b6002a7220 */ /* 0x000fe20000410000 */
[----:B------:R-:W-:Y:S01]  /*9720*/  MOV R182, R43 ;  /* 0x0000002b00b67202 */ /* 0x000fe20000000f00 */
[----:B--2---:R-:W-:Y:S01]  /*9730*/  FMUL.FTZ R5, R132, R149 ;  /* 0x0000009584057220 */ /* 0x004fe20000410000 */
[----:B------:R-:W-:Y:S01]  /*9740*/  FMUL.FTZ R43, R0, R183 ;  /* 0x000000b7002b7220 */ /* 0x000fe20000410000 */
[C---:B------:R-:W-:Y:S01]  /*9750*/  FMUL.FTZ R41, R2.reuse, R181 ;  /* 0x000000b502297220 */ /* 0x040fe20000410000 */
[----:B------:R-:W-:Y:S01]  /*9760*/  FMUL.FTZ R45, R2, R189 ;  /* 0x000000bd022d7220 */ /* 0x000fe20000410000 */
[----:B------:R-:W-:Y:S01]  /*9770*/  FMUL.FTZ R47, R0, R191 ;  /* 0x000000bf002f7220 */ /* 0x000fe20000410000 */
[----:B------:R-:W-:Y:S01]  /*9780*/  MOV R173, R51 ;  /* 0x0000003300ad7202 */ /* 0x000fe20000000f00 */
[----:B------:R-:W-:Y:S01]  /*9790*/  FMUL.FTZ R51, R3, R187 ;  /* 0x000000bb03337220 */ /* 0x000fe20000410000 */
[----:B------:R-:W-:Y:S01]  /*97a0*/  MOV R172, R49 ;  /* 0x0000003100ac7202 */ /* 0x000fe20000000f00 */
[----:B------:R-:W-:Y:S01]  /*97b0*/  FMUL.FTZ R49, R132, R185 ;  /* 0x000000b984317220 */ /* 0x000fe20000410000 */
[----:B------:R-:W-:Y:S01]  /*97c0*/  MOV R181, R67 ;  /* 0x0000004300b57202 */ /* 0x000fe20000000f00 */
[C---:B------:R-:W-:Y:S01]  /*97d0*/  FMUL.FTZ R56, R2.reuse, R196 ;  /* 0x000000c402387220 */ /* 0x040fe20000410000 */
[----:B------:R-:W-:Y:S01]  /*97e0*/  FMUL.FTZ R57, R2, R197 ;  /* 0x000000c502397220 */ /* 0x000fe20000410000 */
[----:B------:R-:W-:Y:S01]  /*97f0*/  FMUL.FTZ R58, R0, R198 ;  /* 0x000000c6003a7220 */ /* 0x000fe20000410000 */
[--C-:B-1----:R-:W-:Y:S01]  /*9800*/  FFMA.FTZ R4, R142, UR4, -R137.reuse ;  /* 0x000000048e047c23 */ /* 0x102fe20008010889 */
[----:B------:R-:W-:Y:S01]  /*9810*/  FMUL.FTZ R142, R133, UR4 ;  /* 0x00000004858e7c20 */ /* 0x000fe20008410000 */
[----:B---3--:R-:W-:Y:S01]  /*9820*/  F2FP.F16.F32.PACK_AB R145, R245, R223 ;  /* 0x000000dff591723e */ /* 0x008fe200000000ff */
[----:B------:R-:W-:Y:S01]  /*9830*/  FMUL.FTZ R59, R0, R199 ;  /* 0x000000c7003b7220 */ /* 0x000fe20000410000 */
[----:B------:R1:W-:Y:S01]  /*9840*/  MUFU.EX2 R244, R4 ;  /* 0x0000000400f47308 */ /* 0x0003e20000000800 */
[----:B------:R-:W-:Y:S01]  /*9850*/  MOV R183, R181 ;  /* 0x000000b500b77202 */ /* 0x000fe20000000f00 */
[----:B------:R-:W-:Y:S01]  /*9860*/  FMUL.FTZ R67, R3, R203 ;  /* 0x000000cb03437220 */ /* 0x000fe20000410000 */
[----:B------:R-:W-:Y:S01]  /*9870*/  FSEL R142, R142, RZ, P1 ;  /* 0x000000ff8e8e7208 */ /* 0x000fe20000800000 */
[----:B------:R-:W-:Y:S01]  /*9880*/  FMUL.FTZ R72, R2, R72 ;  /* 0x0000004802487220 */ /* 0x000fe20000410000 */
[----:B------:R-:W-:Y:S01]  /*9890*/  MOV R175, R65 ;  /* 0x0000004100af7202 */ /* 0x000fe20000000f00 */
[----:B------:R-:W-:Y:S01]  /*98a0*/  FMUL.FTZ R65, R132, R201 ;  /* 0x000000c984417220 */ /* 0x000fe20000410000 */
[----:B------:R-:W-:Y:S01]  /*98b0*/  MOV R164, R66 ;  /* 0x0000004200a47202 */ /* 0x000fe20000000f00 */
[----:B------:R-:W-:Y:S01]  /*98c0*/  FFMA.FTZ R12, R225, UR4, -R142 ;  /* 0x00000004e10c7c23 */ /* 0x000fe2000801088e */
[----:B------:R-:W-:Y:S01]  /*98d0*/  MOV R225, R46 ;  /* 0x0000002e00e17202 */ /* 0x000fe20000000f00 */
[----:B------:R-:W-:Y:S01]  /*98e0*/  FMUL.FTZ R46, R0, R190 ;  /* 0x000000be002e7220 */ /* 0x000fe20000410000 */
[----:B------:R-:W-:Y:S01]  /*98f0*/  MOV R165, R64 ;  /* 0x0000004000a57202 */ /* 0x000fe20000000f00 */
[----:B------:R-:W-:Y:S01]  /*9900*/  FMUL.FTZ R64, R132, R200 ;  /* 0x000000c884407220 */ /* 0x000fe20000410000 */
[----:B------:R-:W-:Y:S01]  /*9910*/  FMUL.FTZ R66, R3, R202 ;  /* 0x000000ca03427220 */ /* 0x000fe20000410000 */
[----:B------:R-:W-:Y:S01]  /*9920*/  FMUL.FTZ R73, R2, R73 ;  /* 0x0000004902497220 */ /* 0x000fe20000410000 */
[C---:B------:R-:W-:Y:S01]  /*9930*/  FMUL.FTZ R74, R0.reuse, R74 ;  /* 0x0000004a004a7220 */ /* 0x040fe20000410000 */
[----:B------:R-:W-:Y:S01]  /*9940*/  FMUL.FTZ R75, R0, R75 ;  /* 0x0000004b004b7220 */ /* 0x000fe20000410000 */
[--C-:B-1----:R-:W-:Y:S01]  /*9950*/  FFMA.FTZ R4, R16, UR4, -R137.reuse ;  /* 0x0000000410047c23 */ /* 0x102fe20008010889 */
[----:B------:R-:W-:Y:S01]  /*9960*/  FMUL.FTZ R16, R132, R152 ;  /* 0x0000009884107220 */ /* 0x000fe20000410000 */
[C---:B------:R-:W-:Y:S01]  /*9970*/  FMUL.FTZ R76, R2.reuse, R76 ;  /* 0x0000004c024c7220 */ /* 0x040fe20000410000 */
[----:B------:R-:W-:Y:S01]  /*9980*/  FMUL.FTZ R77, R2, R77 ;  /* 0x0000004d024d7220 */ /* 0x000fe20000410000 */
[----:B------:R1:W2:Y:S01]  /*9990*/  MUFU.EX2 R242, R4 ;  /* 0x0000000400f27308 */ /* 0x0002a20000000800 */
        /* <DEDUP_REMOVED lines=15> */
[----:B------:R-:W-:Y:S01]  /*9a90*/  FFMA.FTZ R164, R164, UR4, -R137 ;  /* 0x00000004a4a47c23 */ /* 0x000fe20008010889 */
[----:B-1----:R-:W-:Y:S01]  /*9aa0*/  FFMA.FTZ R4, R18, UR4, -R141 ;  /* 0x0000000412047c23 */ /* 0x002fe2000801088d */
[----:B--2---:R-:W-:Y:S01]  /*9ab0*/  F2FP.F16.F32.PACK_AB R146, R242, R244 ;  /* 0x000000f4f292723e */ /* 0x004fe200000000ff */
[----:B------:R-:W-:Y:S01]  /*9ac0*/  FMUL.FTZ R18, R3, R154 ;  /* 0x0000009a03127220 */ /* 0x000fe20000410000 */
[--C-:B------:R-:W-:Y:S01]  /*9ad0*/  FFMA.FTZ R166, R166, UR4, -R137.reuse ;  /* 0x00000004a6a67c23 */ /* 0x100fe20008010889 */
[----:B------:R1:W-:Y:S01]  /*9ae0*/  MUFU.EX2 R243, R4 ;  /* 0x0000000400f37308 */ /* 0x0003e20000000800 */
[----:B------:R-:W2:Y:S01]  /*9af0*/  LDSM.16.MT88.4 R152, [R231+0xc000] ;  /* 0x00c00000e798783b */ /* 0x000ea20000004200 */
[--C-:B------:R-:W-:Y:S01]  /*9b00*/  FFMA.FTZ R167, R167, UR4, -R137.reuse ;  /* 0x00000004a7a77c23 */ /* 0x100fe20008010889 */
[--C-:B------:R-:W-:Y:S01]  /*9b10*/  FFMA.FTZ R175, R175, UR4, -R137.reuse ;  /* 0x00000004afaf7c23 */ /* 0x100fe20008010889 */
[C---:B------:R-:W-:Y:S01]  /*9b20*/  FMUL.FTZ R108, R2.reuse, R108 ;  /* 0x0000006c026c7220 */ /* 0x040fe20000410000 */
[----:B------:R-:W-:Y:S01]  /*9b30*/  FMUL.FTZ R109, R2, R109 ;  /* 0x0000006d026d7220 */ /* 0x000fe20000410000 */
[C---:B------:R-:W-:Y:S01]  /*9b40*/  FMUL.FTZ R110, R0.reuse, R110 ;  /* 0x0000006e006e7220 */ /* 0x040fe20000410000 */
[----:B------:R-:W-:Y:S01]  /*9b50*/  FMUL.FTZ R111, R0, R111 ;  /* 0x0000006f006f7220 */ /* 0x000fe20000410000 */
[C---:B------:R-:W-:Y:S01]  /*9b60*/  FMUL.FTZ R116, R132.reuse, R116 ;  /* 0x0000007484747220 */ /* 0x040fe20000410000 */
[----:B------:R-:W-:Y:S01]  /*9b70*/  FMUL.FTZ R117, R132, R117 ;  /* 0x0000007584757220 */ /* 0x000fe20000410000 */
[C---:B------:R-:W-:Y:S01]  /*9b80*/  FMUL.FTZ R118, R3.reuse, R118 ;  /* 0x0000007603767220 */ /* 0x040fe20000410000 */
[C---:B------:R-:W-:Y:S01]  /*9b90*/  FMUL.FTZ R119, R3.reuse, R119 ;  /* 0x0000007703777220 */ /* 0x040fe20000410000 */
[C---:B------:R-:W-:Y:S01]  /*9ba0*/  FMUL.FTZ R120, R2.reuse, R120 ;  /* 0x0000007802787220 */ /* 0x040fe20000410000 */
[----:B------:R-:W-:Y:S01]  /*9bb0*/  FMUL.FTZ R121, R2, R121 ;  /* 0x0000007902797220 */ /* 0x000fe20000410000 */
[C---:B------:R-:W-:Y:S01]  /*9bc0*/  FMUL.FTZ R122, R0.reuse, R122 ;  /* 0x0000007a007a7220 */ /* 0x040fe20000410000 */
[----:B------:R-:W-:Y:S01]  /*9bd0*/  FMUL.FTZ R123, R0, R123 ;  /* 0x0000007b007b7220 */ /* 0x000fe20000410000 */
[----:B------:R-:W-:Y:S01]  /*9be0*/  FMUL.FTZ R124, R2, R124 ;  /* 0x0000007c027c7220 */ /* 0x000fe20000410000 */
[----:B-1----:R-:W-:Y:S01]  /*9bf0*/  FFMA.FTZ R4, R226, UR4, -R138 ;  /* 0x00000004e2047c23 */ /* 0x002fe2000801088a */
[----:B------:R-:W-:Y:S01]  /*9c00*/  MOV R226, R48 ;  /* 0x0000003000e27202 */ /* 0x000fe20000000f00 */
[----:B------:R-:W-:Y:S01]  /*9c10*/  FMUL.FTZ R48, R132, R184 ;  /* 0x000000b884307220 */ /* 0x000fe20000410000 */
[----:B------:R-:W-:Y:S01]  /*9c20*/  FMUL.FTZ R125, R2, R125 ;  /* 0x0000007d027d7220 */ /* 0x000fe20000410000 */
[----:B------:R1:W-:Y:S01]  /*9c30*/  MUFU.EX2 R221, R4 ;  /* 0x0000000400dd7308 */ /* 0x0003e20000000800 */
[C---:B------:R-:W-:Y:S01]  /*9c40*/  FMUL.FTZ R126, R0.reuse, R126 ;  /* 0x0000007e007e7220 */ /* 0x040fe20000410000 */
[----:B------:R-:W-:Y:S01]  /*9c50*/  FMUL.FTZ R127, R0, R127 ;  /* 0x0000007f007f7220 */ /* 0x000fe20000410000 */
[C---:B------:R-:W-:Y:S01]  /*9c60*/  FMUL.FTZ R128, R132.reuse, R128 ;  /* 0x0000008084807220 */ /* 0x040fe20000410000 */
[----:B------:R-:W-:Y:S01]  /*9c70*/  FMUL.FTZ R129, R132, R129 ;  /* 0x0000008184817220 */ /* 0x000fe20000410000 */
[C---:B------:R-:W-:Y:S01]  /*9c80*/  FMUL.FTZ R130, R3.reuse, R130 ;  /* 0x0000008203827220 */ /* 0x040fe20000410000 */
[----:B------:R-:W-:Y:S01]  /*9c90*/  FMUL.FTZ R131, R3, R131 ;  /* 0x0000008303837220 */ /* 0x000fe20000410000 */
[----:B------:R-:W-:Y:S03]  /*9ca0*/  LDSM.16.MT88.4 R200, [R231+0xd800] ;  /* 0x00d80000e7c8783b */ /* 0x000fe60000004200 */
[----:B------:R-:W-:Y:S01]  /*9cb0*/  MUFU.EX2 R198, R164 ;  /* 0x000000a400c67308 */ /* 0x000fe20000000800 */
[--C-:B------:R-:W-:Y:S01]  /*9cc0*/  FFMA.FTZ R139, R139, UR4, -R142.reuse ;  /* 0x000000048b8b7c23 */ /* 0x100fe2000801088e */
[--C-:B-1----:R-:W-:Y:S08]  /*9cd0*/  FFMA.FTZ R4, R220, UR4, -R142.reuse ;  /* 0x00000004dc047c23 */ /* 0x102ff0000801088e */
[----:B------:R1:W-:Y:S02]  /*9ce0*/  MUFU.EX2 R217, R4 ;  /* 0x0000000400d97308 */ /* 0x0003e40000000800 */
[----:B-1----:R-:W-:Y:S08]  /*9cf0*/  FFMA.FTZ R4, R222, UR4, -R142 ;  /* 0x00000004de047c23 */ /* 0x002ff0000801088e */
[----:B------:R1:W3:Y:S02]  /*9d00*/  MUFU.EX2 R220, R4 ;  /* 0x0000000400dc7308 */ /* 0x0002e40000000800 */
[----:B-1----:R-:W-:Y:S01]  /*9d10*/  FFMA.FTZ R4, R219, UR4, -R138 ;  /* 0x00000004db047c23 */ /* 0x002fe2000801088a */
[----:B---3--:R-:W-:Y:S07]  /*9d20*/  F2FP.F16.F32.PACK_AB R149, R220, R217 ;  /* 0x000000d9dc95723e */ /* 0x008fee00000000ff */
[----:B------:R1:W-:Y:S10]  /*9d30*/  MUFU.EX2 R219, R12 ;  /* 0x0000000c00db7308 */ /* 0x0003f40000000800 */
[----:B------:R3:W4:Y:S01]  /*9d40*/  MUFU.EX2 R222, R4 ;  /* 0x0000000400de7308 */ /* 0x0007220000000800 */
[----:B-1----:R-:W-:Y:S02]  /*9d50*/  FMUL.FTZ R12, R2, R156 ;  /* 0x0000009c020c7220 */ /* 0x002fe40000410000 */
[----:B------:R-:W1:Y:S01]  /*9d60*/  LDSM.16.MT88.4 R156, [R229+0xe000] ;  /* 0x00e00000e59c783b */ /* 0x000e620000004200 */
[----:B---3--:R-:W-:Y:S01]  /*9d70*/  FFMA.FTZ R4, R218, UR4, -R142 ;  /* 0x00000004da047c23 */ /* 0x008fe2000801088e */
[----:B------:R-:W-:Y:S01]  /*9d80*/  MOV R218, R8 ;  /* 0x0000000800da7202 */ /* 0x000fe20000000f00 */
[----:B------:R-:W-:Y:S01]  /*9d90*/  FMUL.FTZ R8, R2, R144 ;  /* 0x0000009002087220 */ /* 0x000fe20000410000 */
[----:B------:R-:W-:Y:S03]  /*9da0*/  F2FP.F16.F32.PACK_AB R144, R246, R228 ;  /* 0x000000e4f690723e */ /* 0x000fe600000000ff */
[----:B------:R3:W2:Y:S01]  /*9db0*/  MUFU.EX2 R240, R4 ;  /* 0x0000000400f07308 */ /* 0x0006a20000000800 */
[----:B------:R-:W-:Y:S02]  /*9dc0*/  F2FP.F16.F32.PACK_AB R147, R218, R243 ;  /* 0x000000f3da93723e */ /* 0x000fe400000000ff */
[----:B----4-:R-:W-:Y:S01]  /*9dd0*/  F2FP.F16.F32.PACK_AB R150, R241, R222 ;  /* 0x000000def196723e */ /* 0x010fe200000000ff */
[----:B---3--:R-:W-:Y:S01]  /*9de0*/  FMUL.FTZ R4, R132, R148 ;  /* 0x0000009484047220 */ /* 0x008fe20000410000 */
[----:B------:R-:W-:Y:S02]  /*9df0*/  F2FP.F16.F32.PACK_AB R148, R221, R216 ;  /* 0x000000d8dd94723e */ /* 0x000fe400000000ff */
[----:B--2---:R-:W-:Y:S04]  /*9e00*/  F2FP.F16.F32.PACK_AB R151, R240, R219 ;  /* 0x000000dbf097723e */ /* 0x004fe800000000ff */
[-C--:B------:R-:W-:Y:S06]  /*9e10*/  HMMA.16816.F32 R4, R144, R20.reuse, R4 ;  /* 0x000000149004723c */ /* 0x080fec0000001804 */
[C---:B------:R-:W-:Y:S06]  /*9e20*/  HMMA.16816.F32 R8, R148.reuse, R20, R8 ;  /* 0x000000149408723c */ /* 0x040fec0000001808 */
[-C--:B------:R-:W-:Y:S05]  /*9e30*/  HMMA.16816.F32 R12, R148, R22.reuse, R12 ;  /* 0x00000016940c723c */ /* 0x080fea000000180c */
[C---:B------:R-:W-:Y:S01]  /*9e40*/  FMUL.FTZ R20, R132.reuse, R160 ;  /* 0x000000a084147220 */ /* 0x040fe20000410000 */
[C---:B------:R-:W-:Y:S05]  /*9e50*/  HMMA.16816.F32 R16, R144.reuse, R22, R16 ;  /* 0x000000169010723c */ /* 0x040fea0000001810 */
[----:B------:R-:W-:Y:S01]  /*9e60*/  FMUL.FTZ R21, R132, R161 ;  /* 0x000000a184157220 */ /* 0x000fe20000410000 */
[----:B------:R-:W-:Y:S01]  /*9e70*/  MOV R160, R60 ;  /* 0x0000003c00a07202 */ /* 0x000fe20000000f00 */
[C---:B------:R-:W-:Y:S01]  /*9e80*/  FMUL.FTZ R22, R3.reuse, R162 ;  /* 0x000000a203167220 */ /* 0x040fe20000410000 */
[C---:B------:R-:W-:Y:S03]  /*9e90*/  FMUL.FTZ R23, R3.reuse, R163 ;  /* 0x000000a303177220 */ /* 0x040fe60000410000 */
[----:B------:R-:W-:Y:S01]  /*9ea0*/  MOV R161, R63 ;  /* 0x0000003f00a17202 */ /* 0x000fe20000000f00 */
[----:B------:R-:W-:Y:S01]  /*9eb0*/  FMUL.FTZ R60, R2, R204 ;  /* 0x000000cc023c7220 */ /* 0x000fe20000410000 */
[----:B------:R-:W-:Y:S01]  /*9ec0*/  MOV R163, R50 ;  /* 0x0000003200a37202 */ /* 0x000fe20000000f00 */
[C---:B------:R-:W-:Y:S01]  /*9ed0*/  FMUL.FTZ R50, R3.reuse, R186 ;  /* 0x000000ba03327220 */ /* 0x040fe20000410000 */
[-C--:B------:R-:W-:Y:S03]  /*9ee0*/  HMMA.16816.F32 R20, R144, R36.reuse, R20 ;  /* 0x000000249014723c */ /* 0x080fe60000001814 */
[----:B------:R-:W-:Y:S01]  /*9ef0*/  MOV R189, R161 ;  /* 0x000000a100bd7202 */ /* 0x000fe20000000f00 */
[----:B------:R-:W-:Y:S01]  /*9f00*/  FMUL.FTZ R63, R0, R207 ;  /* 0x000000cf003f7220 */ /* 0x000fe20000410000 */
[----:B------:R-:W-:Y:S01]  /*9f10*/  MOV R162, R44 ;  /* 0x0000002c00a27202 */ /* 0x000fe20000000f00 */
[C---:B------:R-:W-:Y:S01]  /*9f20*/  HMMA.16816.F32 R24, R148.reuse, R36, R24 ;  /* 0x000000249418723c */ /* 0x040fe20000001818 */
[----:B------:R-:W-:Y:S04]  /*9f30*/  MUFU.EX2 R207, R166 ;  /* 0x000000a600cf7308 */ /* 0x000fe80000000800 */
[----:B------:R-:W-:Y:S01]  /*9f40*/  FMUL.FTZ R44, R2, R188 ;  /* 0x000000bc022c7220 */ /* 0x000fe20000410000 */
[-C--:B------:R-:W-:Y:S05]  /*9f50*/  HMMA.16816.F32 R28, R148, R38.reuse, R28 ;  /* 0x00000026941c723c */ /* 0x080fea000000181c */
[C---:B------:R-:W-:Y:S01]  /*9f60*/  FMUL.FTZ R36, R132.reuse, R176 ;  /* 0x000000b084247220 */ /* 0x040fe20000410000 */
[C---:B------:R-:W-:Y:S05]  /*9f70*/  HMMA.16816.F32 R32, R144.reuse, R38, R32 ;  /* 0x000000269020723c */ /* 0x040fea0000001820 */
[----:B------:R-:W-:Y:S01]  /*9f80*/  FMUL.FTZ R37, R132, R177 ;  /* 0x000000b184257220 */ /* 0x000fe20000410000 */
[----:B------:R-:W-:Y:S01]  /*9f90*/  MOV R176, R62 ;  /* 0x0000003e00b07202 */ /* 0x000fe20000000f00 */
[C---:B------:R-:W-:Y:S01]  /*9fa0*/  FMUL.FTZ R39, R3.reuse, R179 ;  /* 0x000000b303277220 */ /* 0x040fe20000410000 */
[----:B------:R-:W-:Y:S02]  /*9fb0*/  MOV R179, R239 ;  /* 0x000000ef00b37202 */ /* 0x000fe40000000f00 */
[----:B------:R2:W-:Y:S01]  /*9fc0*/  MUFU.EX2 R239, R143 ;  /* 0x0000008f00ef7308 */ /* 0x0005e20000000800 */
[----:B------:R-:W-:Y:S01]  /*9fd0*/  FMUL.FTZ R38, R3, R178 ;  /* 0x000000b203267220 */ /* 0x000fe20000410000 */
[----:B------:R-:W-:Y:S01]  /*9fe0*/  MOV R178, R238 ;  /* 0x000000ee00b27202 */ /* 0x000fe20000000f00 */
[----:B------:R-:W-:Y:S01]  /*9ff0*/  FMUL.FTZ R62, R0, R206 ;  /* 0x000000ce003e7220 */ /* 0x000fe20000410000 */
[----:B------:R-:W-:Y:S01]  /*a000*/  MOV R177, R61 ;  /* 0x0000003d00b17202 */ /* 0x000fe20000000f00 */
[----:B------:R-:W-:Y:S01]  /*a010*/  FMUL.FTZ R61, R2, R205 ;  /* 0x000000cd023d7220 */ /* 0x000fe20000410000 */
[----:B------:R-:W-:Y:S02]  /*a020*/  MOV R181, R178 ;  /* 0x000000b200b57202 */ /* 0x000fe40000000f00 */
[-C--:B------:R-:W-:Y:S06]  /*a030*/  HMMA.16816.F32 R36, R144, R52.reuse, R36 ;  /* 0x000000349024723c */ /* 0x080fec0000001824 */
[C---:B------:R-:W-:Y:S05]  /*a040*/  HMMA.16816.F32 R40, R148.reuse, R52, R40 ;  /* 0x000000349428723c */ /* 0x040fea0000001828 */
[----:B--2---:R-:W-:Y:S01]  /*a050*/  FFMA.FTZ R143, R249, UR4, -R137 ;  /* 0x00000004f98f7c23 */ /* 0x004fe20008010889 */
[-C--:B------:R-:W-:Y:S03]  /*a060*/  HMMA.16816.F32 R44, R148, R54.reuse, R44 ;  /* 0x00000036942c723c */ /* 0x080fe6000000182c */
[----:B------:R2:W3:Y:S02]  /*a070*/  MUFU.EX2 R235, R143 ;  /* 0x0000008f00eb7308 */ /* 0x0004e40000000800 */
[C---:B------:R-:W-:Y:S01]  /*a080*/  FMUL.FTZ R52, R132.reuse, R192 ;  /* 0x000000c084347220 */ /* 0x040fe20000410000 */
[C---:B------:R-:W-:Y:S05]  /*a090*/  HMMA.16816.F32 R48, R144.reuse, R54, R48 ;  /* 0x000000369030723c */ /* 0x040fea0000001830 */
[----:B------:R-:W-:Y:S02]  /*a0a0*/  FMUL.FTZ R53, R132, R193 ;  /* 0x000000c184357220 */ /* 0x000fe40000410000 */
[C---:B------:R-:W-:Y:S01]  /*a0b0*/  FMUL.FTZ R54, R3.reuse, R194 ;  /* 0x000000c203367220 */ /* 0x040fe20000410000 */
[----:B------:R-:W-:Y:S03]  /*a0c0*/  FMUL.FTZ R55, R3, R195 ;  /* 0x000000c303377220 */ /* 0x000fe60000410000 */
[--C-:B--2---:R-:W-:Y:S04]  /*a0d0*/  FFMA.FTZ R143, R251, UR4, -R141.reuse ;  /* 0x00000004fb8f7c23 */ /* 0x104fe8000801088d */
[-C--:B------:R-:W-:Y:S01]  /*a0e0*/  HMMA.16816.F32 R52, R144, R152.reuse, R52 ;  /* 0x000000989034723c */ /* 0x080fe20000001834 */
[----:B------:R2:W-:Y:S05]  /*a0f0*/  MUFU.EX2 R238, R143 ;  /* 0x0000008f00ee7308 */ /* 0x0005ea0000000800 */
[C---:B------:R-:W-:Y:S06]  /*a100*/  HMMA.16816.F32 R56, R148.reuse, R152, R56 ;  /* 0x000000989438723c */ /* 0x040fec0000001838 */
[-C--:B------:R-:W-:Y:S06]  /*a110*/  HMMA.16816.F32 R60, R148, R154.reuse, R60 ;  /* 0x0000009a943c723c */ /* 0x080fec000000183c */
[C---:B------:R-:W-:Y:S01]  /*a120*/  HMMA.16816.F32 R64, R144.reuse, R154, R64 ;  /* 0x0000009a9040723c */ /* 0x040fe20000001840 */
[----:B------:R-:W4:Y:S04]  /*a130*/  LDSM.16.MT88.4 R152, [R230+0xe000] ;  /* 0x00e00000e698783b */ /* 0x000f280000004200 */
[----:B--2---:R-:W-:Y:S01]  /*a140*/  FFMA.FTZ R143, R182, UR4, -R141 ;  /* 0x00000004b68f7c23 */ /* 0x004fe2000801088d */
[-C--:B-1----:R-:W-:Y:S05]  /*a150*/  HMMA.16816.F32 R68, R144, R156.reuse, R68 ;  /* 0x0000009c9044723c */ /* 0x082fea0000001844 */
[----:B------:R-:W-:Y:S01]  /*a160*/  MOV R182, R179 ;  /* 0x000000b300b67202 */ /* 0x000fe20000000f00 */
[C---:B------:R-:W-:Y:S05]  /*a170*/  HMMA.16816.F32 R72, R148.reuse, R156, R72 ;  /* 0x0000009c9448723c */ /* 0x040fea0000001848 */
[----:B------:R-:W-:Y:S01]  /*a180*/  MOV R179, R174 ;  /* 0x000000ae00b37202 */ /* 0x000fe20000000f00 */
[-C--:B------:R-:W-:Y:S05]  /*a190*/  HMMA.16816.F32 R76, R148, R158.reuse, R76 ;  /* 0x0000009e944c723c */ /* 0x080fea000000184c */
[----:B------:R-:W-:Y:S01]  /*a1a0*/  MOV R174, R234 ;  /* 0x000000ea00ae7202 */ /* 0x000fe20000000f00 */
[C---:B------:R-:W-:Y:S01]  /*a1b0*/  HMMA.16816.F32 R80, R144.reuse, R158, R80 ;  /* 0x0000009e9050723c */ /* 0x040fe20000001850 */
[----:B------:R1:W2:Y:S01]  /*a1c0*/  MUFU.EX2 R234, R143 ;  /* 0x0000008f00ea7308 */ /* 0x0002a20000000800 */
[----:B------:R-:W3:Y:S03]  /*a1d0*/  LDSM.16.MT88.4 R156, [R232+0xe000] ;  /* 0x00e00000e89c783b */ /* 0x000ee60000004200 */
[--C-:B------:R-:W-:Y:S01]  /*a1e0*/  FFMA.FTZ R174, R174, UR4, -R137.reuse ;  /* 0x00000004aeae7c23 */ /* 0x100fe20008010889 */
[-C--:B----4-:R-:W-:Y:S05]  /*a1f0*/  HMMA.16816.F32 R84, R144, R152.reuse, R84 ;  /* 0x000000989054723c */ /* 0x090fea0000001854 */
[--C-:B-1----:R-:W-:Y:S01]  /*a200*/  FFMA.FTZ R143, R248, UR4, -R137.reuse ;  /* 0x00000004f88f7c23 */ /* 0x102fe20008010889 */
[C---:B------:R-:W-:Y:S03]  /*a210*/  HMMA.16816.F32 R88, R148.reuse, R152, R88 ;  /* 0x000000989458723c */ /* 0x040fe60000001858 */
[----:B------:R1:W-:Y:S03]  /*a220*/  MUFU.EX2 R178, R143 ;  /* 0x0000008f00b27308 */ /* 0x0003e60000000800 */
[-C--:B------:R-:W-:Y:S05]  /*a230*/  HMMA.16816.F32 R92, R148, R154.reuse, R92 ;  /* 0x0000009a945c723c */ /* 0x080fea000000185c */
[--C-:B------:R-:W-:Y:S01]  /*a240*/  FFMA.FTZ R152, R227, UR4, -R137.reuse ;  /* 0x00000004e3987c23 */ /* 0x100fe20008010889 */
[C---:B------:R-:W-:Y:S03]  /*a250*/  HMMA.16816.F32 R96, R144.reuse, R154, R96 ;  /* 0x0000009a9060723c */ /* 0x040fe60000001860 */
[----:B------:R4:W2:Y:S02]  /*a260*/  MUFU.EX2 R193, R152 ;  /* 0x0000009800c17308 */ /* 0x0008a40000000800 */
[----:B------:R-:W-:Y:S01]  /*a270*/  FFMA.FTZ R137, R208, UR4, -R137 ;  /* 0x00000004d0897c23 */ /* 0x000fe20008010889 */
[--C-:B-1----:R-:W-:Y:S01]  /*a280*/  FFMA.FTZ R143, R183, UR4, -R141.reuse ;  /* 0x00000004b78f7c23 */ /* 0x102fe2000801088d */
[-C--:B---3--:R-:W-:Y:S06]  /*a290*/  HMMA.16816.F32 R100, R144, R156.reuse, R100 ;  /* 0x0000009c9064723c */ /* 0x088fec0000001864 */
[----:B------:R1:W-:Y:S01]  /*a2a0*/  MUFU.EX2 R204, R143 ;  /* 0x0000008f00cc7308 */ /* 0x0003e20000000800 */
[----:B------:R-:W-:Y:S01]  /*a2b0*/  MOV R183, R182 ;  /* 0x000000b600b77202 */ /* 0x000fe20000000f00 */
[C---:B------:R-:W-:Y:S04]  /*a2c0*/  HMMA.16816.F32 R104, R148.reuse, R156, R104 ;  /* 0x0000009c9468723c */ /* 0x040fe80000001868 */
[----:B------:R-:W-:Y:S02]  /*a2d0*/  MOV R182, R181 ;  /* 0x000000b500b67202 */ /* 0x000fe40000000f00 */
[-C--:B------:R-:W-:Y:S01]  /*a2e0*/  HMMA.16816.F32 R108, R148, R158.reuse, R108 ;  /* 0x0000009e946c723c */ /* 0x080fe2000000186c */
[----:B----4-:R-:W3:Y:S01]  /*a2f0*/  LDSM.16.MT88.4 R152, [R231+0xe000] ;  /* 0x00e00000e798783b */ /* 0x010ee20000004200 */
[----:B------:R-:W-:Y:S03]  /*a300*/  MUFU.EX2 R195, R137 ;  /* 0x0000008900c37308 */ /* 0x000fe60000000800 */
[----:B------:R-:W-:Y:S01]  /*a310*/  MOV R181, R179 ;  /* 0x000000b300b57202 */ /* 0x000fe20000000f00 */
[C---:B------:R-:W-:Y:S05]  /*a320*/  HMMA.16816.F32 R112, R144.reuse, R158, R112 ;  /* 0x0000009e9070723c */ /* 0x040fea0000001870 */
[----:B-1----:R-:W-:Y:S01]  /*a330*/  FFMA.FTZ R143, R250, UR4, -R141 ;  /* 0x00000004fa8f7c23 */ /* 0x002fe2000801088d */
[----:B------:R-:W-:Y:S03]  /*a340*/  MOV R179, R177 ;  /* 0x000000b100b37202 */ /* 0x000fe60000000f00 */
[----:B------:R1:W4:Y:S02]  /*a350*/  MUFU.EX2 R177, R143 ;  /* 0x0000008f00b17308 */ /* 0x0003240000000800 */
[--C-:B-1----:R-:W-:Y:S08]  /*a360*/  FFMA.FTZ R143, R180, UR4, -R138.reuse ;  /* 0x00000004b48f7c23 */ /* 0x102ff0000801088a */
[----:B------:R1:W-:Y:S01]  /*a370*/  MUFU.EX2 R180, R143 ;  /* 0x0000008f00b47308 */ /* 0x0003e20000000800 */
[-C--:B---3--:R-:W-:Y:S06]  /*a380*/  HMMA.16816.F32 R116, R144, R152.reuse, R116 ;  /* 0x000000989074723c */ /* 0x088fec0000001874 */
[C---:B------:R-:W-:Y:S06]  /*a390*/  HMMA.16816.F32 R120, R148.reuse, R152, R120 ;  /* 0x000000989478723c */ /* 0x040fec0000001878 */
[-C--:B------:R-:W-:Y:S05]  /*a3a0*/  HMMA.16816.F32 R124, R148, R154.reuse, R124 ;  /* 0x0000009a947c723c */ /* 0x080fea000000187c */
[----:B-1----:R-:W-:Y:S01]  /*a3b0*/  FFMA.FTZ R143, R183, UR4, -R138 ;  /* 0x00000004b78f7c23 */ /* 0x002fe2000801088a */
[----:B------:R-:W-:Y:S01]  /*a3c0*/  HMMA.16816.F32 R128, R144, R154, R128 ;  /* 0x0000009a9080723c */ /* 0x000fe20000001880 */
[----:B------:R-:W-:Y:S04]  /*a3d0*/  LDSM.16.MT88.4 R152, [R232+0xc800] ;  /* 0x00c80000e898783b */ /* 0x000fe80000004200 */
[----:B------:R-:W-:Y:S02]  /*a3e0*/  MOV R183, R182 ;  /* 0x000000b600b77202 */ /* 0x000fe40000000f00 */
[----:B------:R-:W-:Y:S04]  /*a3f0*/  MOV R182, R181 ;  /* 0x000000b500b67202 */ /* 0x000fe80000000f00 */
[----:B------:R-:W-:Y:S01]  /*a400*/  MOV R181, R179 ;  /* 0x000000b300b57202 */ /* 0x000fe20000000f00 */
[--C-:B------:R-:W-:Y:S01]  /*a410*/  FFMA.FTZ R156, R182, UR4, -R142.reuse ;  /* 0x00000004b69c7c23 */ /* 0x100fe2000801088e */
[----:B------:R-:W-:Y:S02]  /*a420*/  MOV R179, R171 ;  /* 0x000000ab00b37202 */ /* 0x000fe40000000f00 */
[----:B------:R-:W-:Y:S02]  /*a430*/  MOV R171, R170 ;  /* 0x000000aa00ab7202 */ /* 0x000fe40000000f00 */
[----:B------:R-:W-:Y:S02]  /*a440*/  MOV R170, R169 ;  /* 0x000000a900aa7202 */ /* 0x000fe40000000f00 */
[----:B------:R-:W-:Y:S02]  /*a450*/  MOV R169, R168 ;  /* 0x000000a800a97202 */ /* 0x000fe40000000f00 */
[----:B------:R-:W-:Y:S02]  /*a460*/  MOV R168, R173 ;  /* 0x000000ad00a87202 */ /* 0x000fe40000000f00 */
[----:B------:R-:W-:Y:S02]  /*a470*/  MOV R173, R172 ;  /* 0x000000ac00ad7202 */ /* 0x000fe40000000f00 */
[----:B------:R-:W-:Y:S02]  /*a480*/  MOV R172, R163 ;  /* 0x000000a300ac7202 */ /* 0x000fe40000000f00 */
[----:B------:R-:W-:Y:S01]  /*a490*/  MOV R163, R162 ;  /* 0x000000a200a37202 */ /* 0x000fe20000000f00 */
[----:B------:R-:W-:Y:S01]  /*a4a0*/  IMAD.MOV.U32 R162, RZ, RZ, R233 ;  /* 0x000000ffffa27224 */ /* 0x000fe200078e00e9 */
[----:B------:R-:W-:Y:S01]  /*a4b0*/  MOV R182, R181 ;  /* 0x000000b500b67202 */ /* 0x000fe20000000f00 */
[----:B------:R1:W3:Y:S01]  /*a4c0*/  MUFU.EX2 R233, R143 ;  /* 0x0000008f00e97308 */ /* 0x0002e20000000800 */
        /* <DEDUP_REMOVED lines=8> */
[----:B-1----:R-:W-:Y:S01]  /*a550*/  FFMA.FTZ R143, R183, UR4, -R142 ;  /* 0x00000004b78f7c23 */ /* 0x002fe2000801088e */
[----:B------:R-:W-:Y:S02]  /*a560*/  MOV R183, R179 ;  /* 0x000000b300b77202 */ /* 0x000fe40000000f00 */
[----:B------:R1:W-:Y:S01]  /*a570*/  MUFU.EX2 R179, R156 ;  /* 0x0000009c00b37308 */ /* 0x0003e20000000800 */
[----:B------:R-:W-:Y:S02]  /*a580*/  MOV R188, R172 ;  /* 0x000000ac00bc7202 */ /* 0x000fe40000000f00 */
[----:B------:R-:W-:Y:S02]  /*a590*/  MOV R172, R162 ;  /* 0x000000a200ac7202 */ /* 0x000fe40000000f00 */
[----:B------:R-:W-:Y:S02]  /*a5a0*/  F2FP.F16.F32.PACK_AB R144, R235, R239 ;  /* 0x000000efeb90723e */ /* 0x000fe400000000ff */
[----:B--2---:R-:W-:Y:S03]  /*a5b0*/  F2FP.F16.F32.PACK_AB R145, R234, R238 ;  /* 0x000000eeea91723e */ /* 0x004fe600000000ff */
[----:B------:R2:W2:Y:S01]  /*a5c0*/  MUFU.EX2 R236, R143 ;  /* 0x0000008f00ec7308 */ /* 0x0004a20000000800 */
[----:B------:R-:W-:Y:S02]  /*a5d0*/  F2FP.F16.F32.PACK_AB R146, R178, R193 ;  /* 0x000000c1b292723e */ /* 0x000fe400000000ff */
[----:B----4-:R-:W-:Y:S02]  /*a5e0*/  F2FP.F16.F32.PACK_AB R147, R177, R204 ;  /* 0x000000ccb193723e */ /* 0x010fe400000000ff */
[----:B---3--:R-:W-:Y:S01]  /*a5f0*/  F2FP.F16.F32.PACK_AB R148, R233, R180 ;  /* 0x000000b4e994723e */ /* 0x008fe200000000ff */
[----:B-1----:R-:W1:Y:S01]  /*a600*/  LDSM.16.MT88.4 R156, [R229+0xc800] ;  /* 0x00c80000e59c783b */ /* 0x002e620000004200 */
[--C-:B--2---:R-:W-:Y:S01]  /*a610*/  FFMA.FTZ R143, R183, UR4, -R138.reuse ;  /* 0x00000004b78f7c23 */ /* 0x104fe2000801088a */
[----:B------:R-:W-:Y:S02]  /*a620*/  MOV R183, R176 ;  /* 0x000000b000b77202 */ /* 0x000fe40000000f00 */
[----:B------:R-:W-:Y:S01]  /*a630*/  F2FP.F16.F32.PACK_AB R149, R179, R236 ;  /* 0x000000ecb395723e */ /* 0x000fe200000000ff */
[----:B------:R-:W2:Y:S02]  /*a640*/  MUFU.EX2 R184, R143 ;  /* 0x0000008f00b87308 */ /* 0x000ea40000000800 */
[----:B--2---:R-:W-:Y:S01]  /*a650*/  MOV R208, R184 ;  /* 0x000000b800d07202 */ /* 0x004fe20000000f00 */
[----:B------:R-:W-:Y:S01]  /*a660*/  FFMA.FTZ R143, R182, UR4, -R138 ;  /* 0x00000004b68f7c23 */ /* 0x000fe2000801088a */
[----:B------:R-:W2:Y:S01]  /*a670*/  LDL.LU R184, [R1+0x10] ;  /* 0x0000100001b87983 */ /* 0x000ea20000300800 */
[----:B------:R-:W-:Y:S05]  /*a680*/  MOV R182, R173 ;  /* 0x000000ad00b67202 */ /* 0x000fea0000000f00 */
[----:B------:R3:W4:Y:S01]  /*a690*/  MUFU.EX2 R176, R143 ;  /* 0x0000008f00b07308 */ /* 0x0007220000000800 */
[----:B------:R-:W-:Y:S01]  /*a6a0*/  MOV R173, R160 ;  /* 0x000000a000ad7202 */ /* 0x000fe20000000f00 */
[-C--:B-1----:R-:W-:Y:S03]  /*a6b0*/  HMMA.16816.F32 R4, R144, R156.reuse, R4 ;  /* 0x0000009c9004723c */ /* 0x082fe60000001804 */
[--C-:B---3--:R-:W-:Y:S01]  /*a6c0*/  FFMA.FTZ R143, R181, UR4, -R142.reuse ;  /* 0x00000004b58f7c23 */ /* 0x108fe2000801088e */
[----:B------:R-:W-:Y:S02]  /*a6d0*/  MOV R181, R171 ;  /* 0x000000ab00b57202 */ /* 0x000fe40000000f00 */
[----:B------:R-:W-:Y:S02]  /*a6e0*/  MOV R171, R168 ;  /* 0x000000a800ab7202 */ /* 0x000fe40000000f00 */
[----:B------:R1:W-:Y:S03]  /*a6f0*/  MUFU.EX2 R191, R143 ;  /* 0x0000008f00bf7308 */ /* 0x0003e60000000800 */
[----:B------:R-:W-:Y:S02]  /*a700*/  MOV R190, R181 ;  /* 0x000000b500be7202 */ /* 0x000fe40000000f00 */
[----:B------:R-:W-:Y:S02]  /*a710*/  MOV R168, R163 ;  /* 0x000000a300a87202 */ /* 0x000fe40000000f00 */
[----:B------:R-:W3:Y:S01]  /*a720*/  LDSM.16.MT88.4 R160, [R230+0xc800] ;  /* 0x00c80000e6a0783b */ /* 0x000ee20000004200 */
[----:B----4-:R-:W-:Y:S02]  /*a730*/  F2FP.F16.F32.PACK_AB R150, R176, R208 ;  /* 0x000000d0b096723e */ /* 0x010fe400000000ff */
[----:B------:R-:W-:Y:S10]  /*a740*/  MUFU.EX2 R181, R165 ;  /* 0x000000a500b57308 */ /* 0x000ff40000000800 */
[----:B------:R-:W-:Y:S01]  /*a750*/  MUFU.EX2 R165, R167 ;  /* 0x000000a700a57308 */ /* 0x000fe20000000800 */
[----:B-1----:R-:W-:Y:S09]  /*a760*/  FFMA.FTZ R143, R183, UR4, -R142 ;  /* 0x00000004b78f7c23 */ /* 0x002ff2000801088e */
[----:B------:R1:W4:Y:S02]  /*a770*/  MUFU.EX2 R183, R143 ;  /* 0x0000008f00b77308 */ /* 0x0003240000000800 */
[--C-:B-1----:R-:W-:Y:S01]  /*a780*/  FFMA.FTZ R143, R190, UR4, -R141.reuse ;  /* 0x00000004be8f7c23 */ /* 0x102fe2000801088d */
[----:B----4-:R-:W-:Y:S07]  /*a790*/  F2FP.F16.F32.PACK_AB R151, R183, R191 ;  /* 0x000000bfb797723e */ /* 0x010fee00000000ff */
[----:B------:R1:W-:Y:S01]  /*a7a0*/  MUFU.EX2 R194, R143 ;  /* 0x0000008f00c27308 */ /* 0x0003e20000000800 */
[C---:B------:R-:W-:Y:S06]  /*a7b0*/  HMMA.16816.F32 R8, R148.reuse, R156, R8 ;  /* 0x0000009c9408723c */ /* 0x040fec0000001808 */
[-C--:B------:R-:W-:Y:S06]  /*a7c0*/  HMMA.16816.F32 R12, R148, R158.reuse, R12 ;  /* 0x0000009e940c723c */ /* 0x080fec000000180c */
[C---:B------:R-:W-:Y:S01]  /*a7d0*/  HMMA.16816.F32 R16, R144.reuse, R158, R16 ;  /* 0x0000009e9010723c */ /* 0x040fe20000001810 */
[----:B------:R-:W4:Y:S04]  /*a7e0*/  LDSM.16.MT88.4 R156, [R231+0xc800] ;  /* 0x00c80000e79c783b */ /* 0x000f280000004200 */
[--C-:B-1----:R-:W-:Y:S01]  /*a7f0*/  FFMA.FTZ R143, R189, UR4, -R141.reuse ;  /* 0x00000004bd8f7c23 */ /* 0x102fe2000801088d */
[-C--:B---3--:R-:W-:Y:S01]  /*a800*/  HMMA.16816.F32 R20, R144, R160.reuse, R20 ;  /* 0x000000a09014723c */ /* 0x088fe20000001814 */
[----:B------:R-:W-:Y:S05]  /*a810*/  MUFU.EX2 R189, R175 ;  /* 0x000000af00bd7308 */ /* 0x000fea0000000800 */
[C---:B------:R-:W-:Y:S05]  /*a820*/  HMMA.16816.F32 R24, R148.reuse, R160, R24 ;  /* 0x000000a09418723c */ /* 0x040fea0000001818 */
[----:B------:R1:W-:Y:S01]  /*a830*/  MUFU.EX2 R199, R143 ;  /* 0x0000008f00c77308 */ /* 0x0003e20000000800 */
[-C--:B------:R-:W-:Y:S06]  /*a840*/  HMMA.16816.F32 R28, R148, R162.reuse, R28 ;  /* 0x000000a2941c723c */ /* 0x080fec000000181c */
[C---:B------:R-:W-:Y:S01]  /*a850*/  HMMA.16816.F32 R32, R144.reuse, R162, R32 ;  /* 0x000000a29020723c */ /* 0x040fe20000001820 */
[----:B------:R-:W-:Y:S05]  /*a860*/  LDSM.16.MT88.4 R160, [R230+0xd000] ;  /* 0x00d00000e6a0783b */ /* 0x000fea0000004200 */
[-C--:B------:R-:W-:Y:S05]  /*a870*/  HMMA.16816.F32 R36, R144, R152.reuse, R36 ;  /* 0x000000989024723c */ /* 0x080fea0000001824 */
[--C-:B-1----:R-:W-:Y:S01]  /*a880*/  FFMA.FTZ R143, R188, UR4, -R141.reuse ;  /* 0x00000004bc8f7c23 */ /* 0x102fe2000801088d */
[C---:B------:R-:W-:Y:S03]  /*a890*/  HMMA.16816.F32 R40, R148.reuse, R152, R40 ;  /* 0x000000989428723c */ /* 0x040fe60000001828 */
[----:B------:R1:W3:Y:S03]  /*a8a0*/  MUFU.EX2 R166, R143 ;  /* 0x0000008f00a67308 */ /* 0x0002e60000000800 */
[-C--:B------:R-:W-:Y:S06]  /*a8b0*/  HMMA.16816.F32 R44, R148, R154.reuse, R44 ;  /* 0x0000009a942c723c */ /* 0x080fec000000182c */
[C---:B------:R-:W-:Y:S01]  /*a8c0*/  HMMA.16816.F32 R48, R144.reuse, R154, R48 ;  /* 0x0000009a9030723c */ /* 0x040fe20000001830 */
[----:B------:R-:W3:Y:S05]  /*a8d0*/  LDSM.16.MT88.4 R152, [R229+0xe800] ;  /* 0x00e80000e598783b */ /* 0x000eea0000004200 */
[-C--:B----4-:R-:W-:Y:S05]  /*a8e0*/  HMMA.16816.F32 R52, R144, R156.reuse, R52 ;  /* 0x0000009c9034723c */ /* 0x090fea0000001834 */
[--C-:B-1----:R-:W-:Y:S01]  /*a8f0*/  FFMA.FTZ R143, R182, UR4, -R141.reuse ;  /* 0x00000004b68f7c23 */ /* 0x102fe2000801088d */
[C---:B------:R-:W-:Y:S03]  /*a900*/  HMMA.16816.F32 R56, R148.reuse, R156, R56 ;  /* 0x0000009c9438723c */ /* 0x040fe60000001838 */
[----:B------:R1:W-:Y:S03]  /*a910*/  MUFU.EX2 R164, R143 ;  /* 0x0000008f00a47308 */ /* 0x0003e60000000800 */
[-C--:B------:R-:W-:Y:S06]  /*a920*/  HMMA.16816.F32 R60, R148, R158.reuse, R60 ;  /* 0x0000009e943c723c */ /* 0x080fec000000183c */
[C---:B------:R-:W-:Y:S01]  /*a930*/  HMMA.16816.F32 R64, R144.reuse, R158, R64 ;  /* 0x0000009e9040723c */ /* 0x040fe20000001840 */
[----:B------:R-:W4:Y:S04]  /*a940*/  LDSM.16.MT88.4 R156, [R230+0xe800] ;  /* 0x00e80000e69c783b */ /* 0x000f280000004200 */
[--C-:B-1----:R-:W-:Y:S01]  /*a950*/  FFMA.FTZ R143, R171, UR4, -R138.reuse ;  /* 0x00000004ab8f7c23 */ /* 0x102fe2000801088a */
[--C-:B------:R-:W-:Y:S03]  /*a960*/  FFMA.FTZ R171, R215, UR4, -R138.reuse ;  /* 0x00000004d7ab7c23 */ /* 0x100fe6000801088a */
[----:B------:R1:W-:Y:S02]  /*a970*/  MUFU.EX2 R196, R143 ;  /* 0x0000008f00c47308 */ /* 0x0003e40000000800 */
[----:B---3--:R-:W-:Y:S01]  /*a980*/  MOV R215, R166 ;  /* 0x000000a600d77202 */ /* 0x008fe20000000f00 */
[-C--:B------:R-:W-:Y:S07]  /*a990*/  HMMA.16816.F32 R68, R144, R152.reuse, R68 ;  /* 0x000000989044723c */ /* 0x080fee0000001844 */
[----:B------:R-:W-:Y:S01]  /*a9a0*/  MUFU.EX2 R250, R171 ;  /* 0x000000ab00fa7308 */ /* 0x000fe20000000800 */
[C---:B------:R-:W-:Y:S06]  /*a9b0*/  HMMA.16816.F32 R72, R148.reuse, R152, R72 ;  /* 0x000000989448723c */ /* 0x040fec0000001848 */
[-C--:B------:R-:W-:Y:S05]  /*a9c0*/  HMMA.16816.F32 R76, R148, R154.reuse, R76 ;  /* 0x0000009a944c723c */ /* 0x080fea000000184c */
[----:B-1----:R-:W-:Y:S01]  /*a9d0*/  FFMA.FTZ R143, R170, UR4, -R138 ;  /* 0x00000004aa8f7c23 */ /* 0x002fe2000801088a */
[C---:B------:R-:W-:Y:S01]  /*a9e0*/  HMMA.16816.F32 R80, R144.reuse, R154, R80 ;  /* 0x0000009a9050723c */ /* 0x040fe20000001850 */
[----:B------:R-:W1:Y:S02]  /*a9f0*/  LDSM.16.MT88.4 R152, [R232+0xe800] ;  /* 0x00e80000e898783b */ /* 0x000e640000004200 */
[----:B------:R3:W-:Y:S02]  /*aa00*/  MUFU.EX2 R205, R143 ;  /* 0x0000008f00cd7308 */ /* 0x0007e40000000800 */
[--C-:B------:R-:W-:Y:S01]  /*aa10*/  FFMA.FTZ R170, R211, UR4, -R141.reuse ;  /* 0x00000004d3aa7c23 */ /* 0x100fe2000801088d */
[-C--:B----4-:R-:W-:Y:S07]  /*aa20*/  HMMA.16816.F32 R84, R144, R156.reuse, R84 ;  /* 0x0000009c9054723c */ /* 0x090fee0000001854 */
[----:B------:R-:W-:Y:S01]  /*aa30*/  MUFU.EX2 R252, R170 ;  /* 0x000000aa00fc7308 */ /* 0x000fe20000000800 */
[C---:B------:R-:W-:Y:S06]  /*aa40*/  HMMA.16816.F32 R88, R148.reuse, R156, R88 ;  /* 0x0000009c9458723c */ /* 0x040fec0000001858 */
[-C--:B------:R-:W-:Y:S05]  /*aa50*/  HMMA.16816.F32 R92, R148, R158.reuse, R92 ;  /* 0x0000009e945c723c */ /* 0x080fea000000185c */
[--C-:B---3--:R-:W-:Y:S01]  /*aa60*/  FFMA.FTZ R143, R169, UR4, -R142.reuse ;  /* 0x00000004a98f7c23 */ /* 0x108fe2000801088e */
[C---:B------:R-:W-:Y:S01]  /*aa70*/  HMMA.16816.F32 R96, R144.reuse, R158, R96 ;  /* 0x0000009e9060723c */ /* 0x040fe20000001860 */
[----:B------:R-:W3:Y:S02]  /*aa80*/  LDSM.16.MT88.4 R156, [R231+0xe800] ;  /* 0x00e80000e79c783b */ /* 0x000ee40000004200 */
[----:B------:R4:W-:Y:S02]  /*aa90*/  MUFU.EX2 R197, R143 ;  /* 0x0000008f00c57308 */ /* 0x0009e40000000800 */
[--C-:B------:R-:W-:Y:S08]  /*aaa0*/  FFMA.FTZ R169, R237, UR4, -R141.reuse ;  /* 0x00000004eda97c23 */ /* 0x100ff0000801088d */
[----:B------:R-:W-:Y:S01]  /*aab0*/  MUFU.EX2 R188, R169 ;  /* 0x000000a900bc7308 */ /* 0x000fe20000000800 */
[-C--:B-1----:R-:W-:Y:S03]  /*aac0*/  HMMA.16816.F32 R100, R144, R152.reuse, R100 ;  /* 0x000000989064723c */ /* 0x082fe60000001864 */
[----:B----4-:R-:W-:Y:S02]  /*aad0*/  FFMA.FTZ R143, R173, UR4, -R142 ;  /* 0x00000004ad8f7c23 */ /* 0x010fe4000801088e */
[----:B------:R-:W4:Y:S01]  /*aae0*/  LDL.LU R173, [R1+0xc] ;  /* 0x00000c0001ad7983 */ /* 0x000f220000300800 */
[C---:B------:R-:W-:Y:S03]  /*aaf0*/  HMMA.16816.F32 R104, R148.reuse, R152, R104 ;  /* 0x000000989468723c */ /* 0x040fe60000001868 */
[----:B------:R1:W2:Y:S01]  /*ab00*/  MUFU.EX2 R206, R143 ;  /* 0x0000008f00ce7308 */ /* 0x0002a20000000800 */
[----:B------:R-:W4:Y:S02]  /*ab10*/  LDL.LU R182, [R1+0x8] ;  /* 0x0000080001b67983 */ /* 0x000f240000300800 */
[-C--:B------:R-:W-:Y:S06]  /*ab20*/  HMMA.16816.F32 R108, R148, R154.reuse, R108 ;  /* 0x0000009a946c723c */ /* 0x080fec000000186c */
[C---:B------:R-:W-:Y:S01]  /*ab30*/  HMMA.16816.F32 R112, R144.reuse, R154, R112 ;  /* 0x0000009a9070723c */ /* 0x040fe20000001870 */
[----:B------:R-:W2:Y:S05]  /*ab40*/  LDSM.16.MT88.4 R152, [R229+0xd000] ;  /* 0x00d00000e598783b */ /* 0x000eaa0000004200 */
[-C--:B---3--:R-:W-:Y:S05]  /*ab50*/  HMMA.16816.F32 R116, R144, R156.reuse, R116 ;  /* 0x0000009c9074723c */ /* 0x088fea0000001874 */
[--C-:B-1----:R-:W-:Y:S01]  /*ab60*/  FFMA.FTZ R143, R168, UR4, -R138.reuse ;  /* 0x00000004a88f7c23 */ /* 0x102fe2000801088a */
[C---:B------:R-:W-:Y:S03]  /*ab70*/  HMMA.16816.F32 R120, R148.reuse, R156, R120 ;  /* 0x0000009c9478723c */ /* 0x040fe60000001878 */
[----:B------:R1:W3:Y:S02]  /*ab80*/  MUFU.EX2 R167, R143 ;  /* 0x0000008f00a77308 */ /* 0x0002e40000000800 */
[--C-:B------:R-:W-:Y:S01]  /*ab90*/  FFMA.FTZ R168, R226, UR4, -R141.reuse ;  /* 0x00000004e2a87c23 */ /* 0x100fe2000801088d */
[-C--:B------:R-:W-:Y:S01]  /*aba0*/  HMMA.16816.F32 R124, R148, R158.reuse, R124 ;  /* 0x0000009e947c723c */ /* 0x080fe2000000187c */
[----:B------:R-:W4:Y:S06]  /*abb0*/  LDL.LU R226, [R1] ;  /* 0x0000000001e27983 */ /* 0x000f2c0000300800 */
[----:B------:R3:W3:Y:S01]  /*abc0*/  MUFU.EX2 R190, R168 ;  /* 0x000000a800be7308 */ /* 0x0006e20000000800 */
[----:B------:R-:W-:Y:S01]  /*abd0*/  HMMA.16816.F32 R128, R144, R158, R128 ;  /* 0x0000009e9080723c */ /* 0x000fe20000001880 */
[----:B------:R-:W-:Y:S03]  /*abe0*/  LDSM.16.MT88.4 R156, [R231+0xd000] ;  /* 0x00d00000e79c783b */ /* 0x000fe60000004200 */
[----:B------:R-:W-:Y:S01]  /*abf0*/  FFMA.FTZ R141, R210, UR4, -R141 ;  /* 0x00000004d28d7c23 */ /* 0x000fe2000801088d */
[----:B--2---:R-:W-:Y:S01]  /*ac00*/  F2FP.F16.F32.PACK_AB R149, R206, R197 ;  /* 0x000000c5ce95723e */ /* 0x004fe200000000ff */
[--C-:B-1----:R-:W-:Y:S03]  /*ac10*/  FFMA.FTZ R143, R172, UR4, -R138.reuse ;  /* 0x00000004ac8f7c23 */ /* 0x102fe6000801088a */
[----:B------:R1:W-:Y:S02]  /*ac20*/  MUFU.EX2 R251, R141 ;  /* 0x0000008d00fb7308 */ /* 0x0003e40000000800 */
[----:B------:R-:W-:Y:S01]  /*ac30*/  FFMA.FTZ R172, R213, UR4, -R138 ;  /* 0x00000004d5ac7c23 */ /* 0x000fe2000801088a */
[----:B------:R-:W-:Y:S02]  /*ac40*/  MOV R213, R164 ;  /* 0x000000a400d57202 */ /* 0x000fe40000000f00 */
[----:B------:R-:W-:Y:S02]  /*ac50*/  F2FP.F16.F32.PACK_AB R144, R198, R181 ;  /* 0x000000b5c690723e */ /* 0x000fe400000000ff */
[----:B------:R-:W-:Y:S03]  /*ac60*/  F2FP.F16.F32.PACK_AB R147, R213, R215 ;  /* 0x000000d7d593723e */ /* 0x000fe600000000ff */
[----:B------:R2:W2:Y:S01]  /*ac70*/  MUFU.EX2 R192, R143 ;  /* 0x0000008f00c07308 */ /* 0x0004a20000000800 */
[----:B------:R-:W-:Y:S01]  /*ac80*/  F2FP.F16.F32.PACK_AB R145, R199, R194 ;  /* 0x000000c2c791723e */ /* 0x000fe200000000ff */
[----:B---3--:R-:W-:Y:S01]  /*ac90*/  LDSM.16.MT88.4 R168, [R230+0xd800] ;  /* 0x00d80000e6a8783b */ /* 0x008fe20000004200 */
[----:B------:R-:W-:Y:S04]  /*aca0*/  MOV R210, R167 ;  /* 0x000000a700d27202 */ /* 0x000fe80000000f00 */
[----:B------:R-:W-:Y:S01]  /*acb0*/  MOV R175, R210 ;  /* 0x000000d200af7202 */ /* 0x000fe20000000f00 */
[----:B------:R-:W-:Y:S01]  /*acc0*/  FFMA.FTZ R132, R132, R184, R228 ;  /* 0x000000b884847223 */ /* 0x000fe200000100e4 */
[----:B-1----:R-:W-:Y:S01]  /*acd0*/  F2FP.F16.F32.PACK_AB R141, R188, R190 ;  /* 0x000000bebc8d723e */ /* 0x002fe200000000ff */
[----:B------:R-:W3:Y:S01]  /*ace0*/  LDL.LU R184, [R1+0x14] ;  /* 0x0000140001b87983 */ /* 0x000ee20000300800 */
[----:B------:R1:W-:Y:S01]  /*acf0*/  MUFU.EX2 R228, R174 ;  /* 0x000000ae00e47308 */ /* 0x0003e20000000800 */
[--C-:B--2---:R-:W-:Y:S01]  /*ad00*/  FFMA.FTZ R143, R225, UR4, -R142.reuse ;  /* 0x00000004e18f7c23 */ /* 0x104fe2000801088e */
[----:B------:R-:W-:Y:S08]  /*ad10*/  F2FP.F16.F32.PACK_AB R150, R192, R210 ;  /* 0x000000d2c096723e */ /* 0x000ff000000000ff */
[----:B------:R2:W2:Y:S01]  /*ad20*/  MUFU.EX2 R148, R143 ;  /* 0x0000008f00947308 */ /* 0x0004a20000000800 */
[----:B-1----:R-:W-:Y:S01]  /*ad30*/  MOV R174, R215 ;  /* 0x000000d700ae7202 */ /* 0x002fe20000000f00 */
[----:B--2---:R-:W-:Y:S01]  /*ad40*/  FFMA.FTZ R143, R224, UR4, -R142 ;  /* 0x00000004e08f7c23 */ /* 0x004fe2000801088e */
[----:B------:R-:W-:Y:S07]  /*ad50*/  MOV R211, R148 ;  /* 0x0000009400d37202 */ /* 0x000fee0000000f00 */
[----:B------:R-:W-:Y:S01]  /*ad60*/  MUFU.EX2 R224, R139 ;  /* 0x0000008b00e07308 */ /* 0x000fe20000000800 */
[----:B------:R-:W-:Y:S09]  /*ad70*/  F2FP.F16.F32.PACK_AB R148, R205, R196 ;  /* 0x000000c4cd94723e */ /* 0x000ff200000000ff */
[----:B------:R1:W2:Y:S02]  /*ad80*/  MUFU.EX2 R237, R143 ;  /* 0x0000008f00ed7308 */ /* 0x0002a40000000800 */
[--C-:B-1----:R-:W-:Y:S01]  /*ad90*/  FFMA.FTZ R143, R214, UR4, -R138.reuse ;  /* 0x00000004d68f7c23 */ /* 0x102fe2000801088a */
[----:B------:R-:W-:Y:S01]  /*ada0*/  MOV R214, R165 ;  /* 0x000000a500d67202 */ /* 0x000fe20000000f00 */
[----:B------:R-:W-:Y:S01]  /*adb0*/  FFMA.FTZ R138, R212, UR4, -R138 ;  /* 0x00000004d48a7c23 */ /* 0x000fe2000801088a */
[----:B--2---:R-:W-:Y:S01]  /*adc0*/  F2FP.F16.F32.PACK_AB R151, R237, R211 ;  /* 0x000000d3ed97723e */ /* 0x004fe200000000ff */
[----:B------:R-:W1:Y:S01]  /*add0*/  LDSM.16.MT88.4 R164, [R232+0xd000] ;  /* 0x00d00000e8a4783b */ /* 0x000e620000004200 */
[----:B------:R-:W-:Y:S03]  /*ade0*/  F2FP.F16.F32.PACK_AB R146, R214, R207 ;  /* 0x000000cfd692723e */ /* 0x000fe600000000ff */
[----:B------:R-:W-:Y:S04]  /*adf0*/  MUFU.EX2 R225, R138 ;  /* 0x0000008a00e17308 */ /* 0x000fe80000000800 */
[-C--:B------:R-:W-:Y:S06]  /*ae00*/  HMMA.16816.F32 R4, R144, R152.reuse, R4 ;  /* 0x000000989004723c */ /* 0x080fec0000001804 */
[----:B------:R2:W1:Y:S01]  /*ae10*/  MUFU.EX2 R249, R143 ;  /* 0x0000008f00f97308 */ /* 0x0004620000000800 */
[C---:B------:R-:W-:Y:S06]  /*ae20*/  HMMA.16816.F32 R8, R148.reuse, R152, R8 ;  /* 0x000000989408723c */ /* 0x040fec0000001808 */
[-C--:B------:R-:W-:Y:S06]  /*ae30*/  HMMA.16816.F32 R12, R148, R154.reuse, R12 ;  /* 0x0000009a940c723c */ /* 0x080fec000000180c */
[C---:B------:R-:W-:Y:S01]  /*ae40*/  HMMA.16816.F32 R16, R144.reuse, R154, R16 ;  /* 0x0000009a9010723c */ /* 0x040fe20000001810 */
[----:B------:R-:W1:Y:S04]  /*ae50*/  LDSM.16.MT88.4 R152, [R229+0xf000] ;  /* 0x00f00000e598783b */ /* 0x000e680000004200 */
[----:B--2---:R-:W-:Y:S01]  /*ae60*/  F2FP.F16.F32.PACK_AB R143, R251, R252 ;  /* 0x000000fcfb8f723e */ /* 0x004fe200000000ff */
[-C--:B------:R-:W-:Y:S06]  /*ae70*/  HMMA.16816.F32 R20, R144, R160.reuse, R20 ;  /* 0x000000a09014723c */ /* 0x080fec0000001814 */
[C---:B------:R-:W-:Y:S06]  /*ae80*/  HMMA.16816.F32 R24, R148.reuse, R160, R24 ;  /* 0x000000a09418723c */ /* 0x040fec0000001818 */
[-C--:B------:R-:W-:Y:S06]  /*ae90*/  HMMA.16816.F32 R28, R148, R162.reuse, R28 ;  /* 0x000000a2941c723c */ /* 0x080fec000000181c */
[C---:B------:R-:W-:Y:S01]  /*aea0*/  HMMA.16816.F32 R32, R144.reuse, R162, R32 ;  /* 0x000000a29020723c */ /* 0x040fe20000001820 */
[----:B------:R-:W2:Y:S05]  /*aeb0*/  LDSM.16.MT88.4 R160, [R230+0xf000] ;  /* 0x00f00000e6a0783b */ /* 0x000eaa0000004200 */
[-C--:B-1----:R-:W-:Y:S06]  /*aec0*/  HMMA.16816.F32 R36, R144, R164.reuse, R36 ;  /* 0x000000a49024723c */ /* 0x082fec0000001824 */
[C---:B------:R-:W-:Y:S06]  /*aed0*/  HMMA.16816.F32 R40, R148.reuse, R164, R40 ;  /* 0x000000a49428723c */ /* 0x040fec0000001828 */
[-C--:B------:R-:W-:Y:S06]  /*aee0*/  HMMA.16816.F32 R44, R148, R166.reuse, R44 ;  /* 0x000000a6942c723c */ /* 0x080fec000000182c */
[C---:B------:R-:W-:Y:S01]  /*aef0*/  HMMA.16816.F32 R48, R144.reuse, R166, R48 ;  /* 0x000000a69030723c */ /* 0x040fe20000001830 */
[----:B------:R-:W1:Y:S05]  /*af00*/  LDSM.16.MT88.4 R164, [R232+0xf000] ;  /* 0x00f00000e8a4783b */ /* 0x000e6a0000004200 */
[-C--:B------:R-:W-:Y:S06]  /*af10*/  HMMA.16816.F32 R52, R144, R156.reuse, R52 ;  /* 0x0000009c9034723c */ /* 0x080fec0000001834 */
        /* <DEDUP_REMOVED lines=8> */
[----:B------:R-:W3:Y:S05]  /*afa0*/  LDSM.16.MT88.4 R152, [R229+0xd800] ;  /* 0x00d80000e598783b */ /* 0x000eea0000004200 */
[-C--:B--2---:R-:W-:Y:S06]  /*afb0*/  HMMA.16816.F32 R84, R144, R160.reuse, R84 ;  /* 0x000000a09054723c */ /* 0x084fec0000001854 */
[C---:B------:R-:W-:Y:S06]  /*afc0*/  HMMA.16816.F32 R88, R148.reuse, R160, R88 ;  /* 0x000000a09458723c */ /* 0x040fec0000001858 */
[-C--:B------:R-:W-:Y:S05]  /*afd0*/  HMMA.16816.F32 R92, R148, R162.reuse, R92 ;  /* 0x000000a2945c723c */ /* 0x080fea000000185c */
[----:B------:R-:W-:Y:S01]  /*afe0*/  MOV R160, R211 ;  /* 0x000000d300a07202 */ /* 0x000fe20000000f00 */
[C---:B------:R-:W-:Y:S05]  /*aff0*/  HMMA.16816.F32 R96, R144.reuse, R162, R96 ;  /* 0x000000a29060723c */ /* 0x040fea0000001860 */
[----:B------:R-:W-:Y:S01]  /*b000*/  MOV R161, R208 ;  /* 0x000000d000a17202 */ /* 0x000fe20000000f00 */
[-C--:B-1----:R-:W-:Y:S05]  /*b010*/  HMMA.16816.F32 R100, R144, R164.reuse, R100 ;  /* 0x000000a49064723c */ /* 0x082fea0000001864 */
[----:B------:R-:W-:Y:S01]  /*b020*/  MOV R162, R213 ;  /* 0x000000d500a27202 */ /* 0x000fe20000000f00 */
[C---:B------:R-:W-:Y:S05]  /*b030*/  HMMA.16816.F32 R104, R148.reuse, R164, R104 ;  /* 0x000000a49468723c */ /* 0x040fea0000001868 */
[----:B------:R-:W-:Y:S01]  /*b040*/  MOV R163, R214 ;  /* 0x000000d600a37202 */ /* 0x000fe20000000f00 */
[-C--:B------:R-:W-:Y:S01]  /*b050*/  HMMA.16816.F32 R108, R148, R166.reuse, R108 ;  /* 0x000000a6946c723c */ /* 0x080fe2000000186c */
[----:B------:R-:W-:Y:S04]  /*b060*/  LDSM.16.MT88.4 R212, [R229+0xf800] ;  /* 0x00f80000e5d4783b */ /* 0x000fe80000004200 */
[----:B------:R-:W-:Y:S01]  /*b070*/  F2FP.F16.F32.PACK_AB R208, R249, R250 ;  /* 0x000000faf9d0723e */ /* 0x000fe200000000ff */
[C---:B------:R-:W-:Y:S06]  /*b080*/  HMMA.16816.F32 R112, R144.reuse, R166, R112 ;  /* 0x000000a69070723c */ /* 0x040fec0000001870 */
[-C--:B------:R-:W-:Y:S05]  /*b090*/  HMMA.16816.F32 R116, R144, R156.reuse, R116 ;  /* 0x0000009c9074723c */ /* 0x080fea0000001874 */
[----:B----4-:R-:W-:Y:S01]  /*b0a0*/  FFMA.FTZ R173, R3, R173, R223 ;  /* 0x000000ad03ad7223 */ /* 0x010fe200000100df */
[----:B------:R-:W-:Y:S01]  /*b0b0*/  FFMA.FTZ R3, R2, R182, R216 ;  /* 0x000000b602037223 */ /* 0x000fe200000100d8 */
[C---:B------:R-:W-:Y:S01]  /*b0c0*/  HMMA.16816.F32 R120, R148.reuse, R156, R120 ;  /* 0x0000009c9478723c */ /* 0x040fe20000001878 */
[----:B------:R-:W-:Y:S03]  /*b0d0*/  MUFU.EX2 R182, R209 ;  /* 0x000000d100b67308 */ /* 0x000fe60000000800 */
[----:B------:R-:W-:Y:S02]  /*b0e0*/  FADD.FTZ R3, R221, R3 ;  /* 0x00000003dd037221 */ /* 0x000fe40000010000 */
[-C--:B------:R-:W-:Y:S05]  /*b0f0*/  HMMA.16816.F32 R124, R148, R158.reuse, R124 ;  /* 0x0000009e947c723c */ /* 0x080fea000000187c */
[----:B------:R-:W-:Y:S01]  /*b100*/  FADD.FTZ R137, R222, R3 ;  /* 0x00000003de897221 */ /* 0x000fe20000010000 */
[----:B------:R-:W-:Y:S05]  /*b110*/  HMMA.16816.F32 R128, R144, R158, R128 ;  /* 0x0000009e9080723c */ /* 0x000fea0000001880 */
[--C-:B------:R-:W-:Y:S02]  /*b120*/  FFMA.FTZ R2, R226, UR4, -R142.reuse ;  /* 0x00000004e2027c23 */ /* 0x100fe4000801088e */
[----:B------:R-:W1:Y:S10]  /*b130*/  MUFU.EX2 R226, R172 ;  /* 0x000000ac00e27308 */ /* 0x000e740000000800 */
[----:B------:R2:W-:Y:S01]  /*b140*/  MUFU.EX2 R248, R2 ;  /* 0x0000000200f87308 */ /* 0x0005e20000000800 */
[----:B-1----:R-:W-:Y:S01]  /*b150*/  F2FP.F16.F32.PACK_AB R210, R225, R226 ;  /* 0x000000e2e1d2723e */ /* 0x002fe200000000ff */
[--C-:B--2---:R-:W-:Y:S01]  /*b160*/  FFMA.FTZ R2, R247, UR4, -R142.reuse ;  /* 0x00000004f7027c23 */ /* 0x104fe2000801088e */
[----:B------:R-:W-:Y:S01]  /*b170*/  FFMA.FTZ R142, R140, UR4, -R142 ;  /* 0x000000048c8e7c23 */ /* 0x000fe2000801088e */
[----:B------:R-:W-:Y:S01]  /*b180*/  F2FP.F16.F32.PACK_AB R140, R189, R228 ;  /* 0x000000e4bd8c723e */ /* 0x000fe200000000ff */
[----:B------:R1:W5:Y:S05]  /*b190*/  LDL.LU R247, [R1+0x74] ;  /* 0x0000740001f77983 */ /* 0x00036a0000300800 */
[----:B------:R-:W2:Y:S01]  /*b1a0*/  MUFU.EX2 R227, R2 ;  /* 0x0000000200e37308 */ /* 0x000ea20000000800 */
[----:B---3--:R-:W-:Y:S02]  /*b1b0*/  FFMA.FTZ R0, R0, R184, R217 ;  /* 0x000000b800007223 */ /* 0x008fe400000100d9 */
[----:B------:R-:W3:Y:S02]  /*b1c0*/  LDSM.16.MT88.4 R184, [R232+0xd800] ;  /* 0x00d80000e8b8783b */ /* 0x000ee40000004200 */
[----:B------:R-:W-:Y:S05]  /*b1d0*/  FADD.FTZ R0, R220, R0 ;  /* 0x00000000dc007221 */ /* 0x000fea0000010000 */
[----:B------:R4:W1:Y:S01]  /*b1e0*/  MUFU.EX2 R139, R142 ;  /* 0x0000008e008b7308 */ /* 0x0008620000000800 */
[----:B------:R-:W-:Y:S01]  /*b1f0*/  FADD.FTZ R3, R219, R0 ;  /* 0x00000000db037221 */ /* 0x000fe20000010000 */
[----:B------:R-:W-:Y:S01]  /*b200*/  LDSM.16.MT88.4 R220, [R232+0xf800] ;  /* 0x00f80000e8dc783b */ /* 0x000fe20000004200 */
[----:B--2---:R-:W-:Y:S01]  /*b210*/  F2FP.F16.F32.PACK_AB R209, R227, R248 ;  /* 0x000000f8e3d1723e */ /* 0x004fe200000000ff */
[----:B------:R-:W-:Y:S01]  /*b220*/  FADD.FTZ R2, R246, R132 ;  /* 0x00000084f6027221 */ /* 0x000fe20000010000 */
[----:B------:R-:W-:Y:S05]  /*b230*/  FADD.FTZ R132, R245, R173 ;  /* 0x000000adf5847221 */ /* 0x000fea0000010000 */
[----:B------:R2:W5:Y:S01]  /*b240*/  LDL.LU R246, [R1+0x70] ;  /* 0x0000700001f67983 */ /* 0x0005620000300800 */
[----:B------:R-:W-:Y:S01]  /*b250*/  FADD.FTZ R2, R244, R2 ;  /* 0x00000002f4027221 */ /* 0x000fe20000010000 */
[----:B------:R-:W-:Y:S02]  /*b260*/  FADD.FTZ R138, R243, R132 ;  /* 0x00000084f38a7221 */ /* 0x000fe40000010000 */
[----:B------:R2:W5:Y:S01]  /*b270*/  LDL.LU R245, [R1+0x6c] ;  /* 0x00006c0001f57983 */ /* 0x0005620000300800 */
[----:B----4-:R-:W-:Y:S01]  /*b280*/  F2FP.F16.F32.PACK_AB R142, R195, R182 ;  /* 0x000000b6c38e723e */ /* 0x010fe200000000ff */
[----:B------:R-:W-:Y:S01]  /*b290*/  FADD.FTZ R132, R242, R2 ;  /* 0x00000002f2847221 */ /* 0x000fe20000010000 */
[----:B------:R-:W-:Y:S01]  /*b2a0*/  MOV R2, R192 ;  /* 0x000000c000027202 */ /* 0x000fe20000000f00 */
[----:B------:R2:W5:Y:S01]  /*b2b0*/  LDL.LU R244, [R1+0x68] ;  /* 0x0000680001f47983 */ /* 0x0005620000300800 */
[----:B------:R-:W-:Y:S02]  /*b2c0*/  MOV R192, R218 ;  /* 0x000000da00c07202 */ /* 0x000fe40000000f00 */
[----:B-1----:R-:W-:Y:S01]  /*b2d0*/  F2FP.F16.F32.PACK_AB R211, R139, R224 ;  /* 0x000000e08bd3723e */ /* 0x002fe200000000ff */
[-C--:B------:R-:W-:Y:S01]  /*b2e0*/  HMMA.16816.F32 R148, R140, R152.reuse, R4 ;  /* 0x000000988c94723c */ /* 0x080fe20000001804 */
[----:B------:R2:W5:Y:S04]  /*b2f0*/  LDL.LU R243, [R1+0x64] ;  /* 0x0000640001f37983 */ /* 0x0005680000300800 */
[----:B------:R-:W-:Y:S01]  /*b300*/  MOV R0, R192 ;  /* 0x000000c000007202 */ /* 0x000fe20000000f00 */
[C---:B------:R-:W-:Y:S01]  /*b310*/  HMMA.16816.F32 R144, R208.reuse, R152, R8 ;  /* 0x00000098d090723c */ /* 0x040fe20000001808 */
[----:B------:R-:W1:Y:S04]  /*b320*/  LDSM.16.MT88.4 R216, [R230+0xf800] ;  /* 0x00f80000e6d8783b */ /* 0x000e680000004200 */
[----:B------:R-:W-:Y:S01]  /*b330*/  FADD.FTZ R0, R0, R138 ;  /* 0x0000008a00007221 */ /* 0x000fe20000010000 */
[----:B------:R-:W-:Y:S01]  /*b340*/  MOV R138, R133 ;  /* 0x00000085008a7202 */ /* 0x000fe20000000f00 */
[-C--:B------:R-:W-:Y:S02]  /*b350*/  HMMA.16816.F32 R156, R208, R154.reuse, R12 ;  /* 0x0000009ad09c723c */ /* 0x080fe4000000180c */
[----:B------:R-:W4:Y:S02]  /*b360*/  LDSM.16.MT88.4 R4, [R231+0xf800] ;  /* 0x00f80000e704783b */ /* 0x000f240000004200 */
[----:B------:R-:W-:Y:S02]  /*b370*/  MOV R9, R162 ;  /* 0x000000a200097202 */ /* 0x000fe40000000f00 */
[----:B------:R-:W-:Y:S01]  /*b380*/  MOV R8, R163 ;  /* 0x000000a300087202 */ /* 0x000fe20000000f00 */
[C---:B------:R-:W-:Y:S03]  /*b390*/  HMMA.16816.F32 R152, R140.reuse, R154, R16 ;  /* 0x0000009a8c98723c */ /* 0x040fe60000001810 */
[----:B------:R2:W5:Y:S01]  /*b3a0*/  LDL.LU R242, [R1+0x60] ;  /* 0x0000600001f27983 */ /* 0x0005620000300800 */
[----:B------:R-:W-:Y:S02]  /*b3b0*/  MOV R15, R182 ;  /* 0x000000b6000f7202 */ /* 0x000fe40000000f00 */
[----:B------:R-:W-:Y:S02]  /*b3c0*/  MOV R10, R191 ;  /* 0x000000bf000a7202 */ /* 0x000fe40000000f00 */
[----:B------:R-:W-:Y:S03]  /*b3d0*/  MOV R19, R160 ;  /* 0x000000a000137202 */ /* 0x000fe60000000f00 */
[----:B------:R-:W-:Y:S02]  /*b3e0*/  MOV R18, R161 ;  /* 0x000000a100127202 */ /* 0x000fe40000000f00 */
[----:B------:R-:W-:Y:S01]  /*b3f0*/  MOV R17, R175 ;  /* 0x000000af00117202 */ /* 0x000fe20000000f00 */
[-C--:B------:R-:W-:Y:S03]  /*b400*/  HMMA.16816.F32 R160, R140, R168.reuse, R20 ;  /* 0x000000a88ca0723c */ /* 0x080fe60000001814 */
[----:B------:R-:W-:Y:S02]  /*b410*/  MOV R16, R174 ;  /* 0x000000ae00107202 */ /* 0x000fe40000000f00 */
[----:B------:R-:W-:Y:S01]  /*b420*/  MOV R12, R190 ;  /* 0x000000be000c7202 */ /* 0x000fe20000000f00 */
[C---:B------:R-:W-:Y:S05]  /*b430*/  HMMA.16816.F32 R164, R208.reuse, R168, R24 ;  /* 0x000000a8d0a4723c */ /* 0x040fea0000001818 */
[----:B------:R-:W-:Y:S01]  /*b440*/  MOV R20, R204 ;  /* 0x000000cc00147202 */ /* 0x000fe20000000f00 */
[-C--:B------:R-:W-:Y:S05]  /*b450*/  HMMA.16816.F32 R172, R208, R170.reuse, R28 ;  /* 0x000000aad0ac723c */ /* 0x080fea000000181c */
[----:B------:R-:W-:Y:S01]  /*b460*/  MOV R24, R196 ;  /* 0x000000c400187202 */ /* 0x000fe20000000f00 */
[C---:B------:R-:W-:Y:S05]  /*b470*/  HMMA.16816.F32 R168, R140.reuse, R170, R32 ;  /* 0x000000aa8ca8723c */ /* 0x040fea0000001820 */
[----:B------:R-:W-:Y:S01]  /*b480*/  MOV R28, R183 ;  /* 0x000000b7001c7202 */ /* 0x000fe20000000f00 */
[----:B------:R-:W-:Y:S01]  /*b490*/  IMAD.MOV.U32 R23, RZ, RZ, R207 ;  /* 0x000000ffff177224 */ /* 0x000fe200078e00cf */
[----:B------:R-:W-:Y:S04]  /*b4a0*/  MOV R32, R179 ;  /* 0x000000b300207202 */ /* 0x000fe80000000f00 */
[----:B------:R-:W-:Y:S02]  /*b4b0*/  MOV R33, R178 ;  /* 0x000000b200217202 */ /* 0x000fe40000000f00 */
[----:B------:R-:W-:Y:S02]  /*b4c0*/  MOV R34, R177 ;  /* 0x000000b100227202 */ /* 0x000fe40000000f00 */
[----:B------:R-:W-:Y:S02]  /*b4d0*/  MOV R35, R176 ;  /* 0x000000b000237202 */ /* 0x000fe40000000f00 */
[----:B------:R-:W-:Y:S01]  /*b4e0*/  MOV R29, R181 ;  /* 0x000000b5001d7202 */ /* 0x000fe20000000f00 */
[-C--:B---3--:R-:W-:Y:S03]  /*b4f0*/  HMMA.16816.F32 R176, R140, R184.reuse, R36 ;  /* 0x000000b88cb0723c */ /* 0x088fe60000001824 */
[----:B------:R-:W-:Y:S02]  /*b500*/  MOV R30, R193 ;  /* 0x000000c1001e7202 */ /* 0x000fe40000000f00 */
[----:B------:R-:W-:Y:S02]  /*b510*/  MOV R31, R194 ;  /* 0x000000c2001f7202 */ /* 0x000fe40000000f00 */
[----:B------:R-:W-:Y:S02]  /*b520*/  MOV R39, R180 ;  /* 0x000000b400277202 */ /* 0x000fe40000000f00 */
[C---:B------:R-:W-:Y:S04]  /*b530*/  HMMA.16816.F32 R180, R208.reuse, R184, R40 ;  /* 0x000000b8d0b4723c */ /* 0x040fe80000001828 */
[----:B------:R-:W-:Y:S02]  /*b540*/  MOV R38, R39 ;  /* 0x0000002700267202 */ /* 0x000fe40000000f00 */
[----:B------:R-:W-:Y:S02]  /*b550*/  MOV R39, R32 ;  /* 0x0000002000277202 */ /* 0x000fe40000000f00 */
[----:B------:R-:W-:Y:S03]  /*b560*/  MOV R32, R33 ;  /* 0x0000002100207202 */ /* 0x000fe60000000f00 */
[----:B------:R-:W-:Y:S02]  /*b570*/  MOV R33, R34 ;  /* 0x0000002200217202 */ /* 0x000fe40000000f00 */
        /* <DEDUP_REMOVED lines=51> */
[----:B------:R-:W-:Y:S01]  /*b8b0*/  FADD.FTZ R9, R241, R137 ;  /* 0x00000089f1097221 */ /* 0x000fe20000010000 */
[----:B------:R-:W-:Y:S01]  /*b8c0*/  MOV R23, R16 ;  /* 0x0000001000177202 */ /* 0x000fe20000000f00 */
[----:B------:R2:W5:Y:S01]  /*b8d0*/  LDL.LU R241, [R1+0x5c] ;  /* 0x00005c0001f17983 */ /* 0x0005620000300800 */
        /* <DEDUP_REMOVED lines=14> */
[----:B------:R-:W-:Y:S01]  /*b9c0*/  MOV R36, R37 ;  /* 0x0000002500247202 */ /* 0x000fe20000000f00 */
[----:B------:R-:W-:Y:S01]  /*b9d0*/  FADD.FTZ R3, R238, R0 ;  /* 0x00000000ee037221 */ /* 0x000fe20000010000 */
[----:B------:R-:W-:Y:S01]  /*b9e0*/  MOV R16, R17 ;  /* 0x0000001100107202 */ /* 0x000fe20000000f00 */
[----:B------:R-:W-:Y:S01]  /*b9f0*/  FADD.FTZ R0, R43, R9 ;  /* 0x000000092b007221 */ /* 0x000fe20000010000 */
[----:B------:R-:W-:Y:S01]  /*ba00*/  MOV R37, R38 ;  /* 0x0000002600257202 */ /* 0x000fe20000000f00 */
[----:B------:R-:W-:Y:S01]  /*ba10*/  FADD.FTZ R2, R236, R2 ;  /* 0x00000002ec027221 */ /* 0x000fe20000010000 */
[----:B------:R-:W-:Y:S01]  /*ba20*/  MOV R17, R18 ;  /* 0x0000001200117202 */ /* 0x000fe20000000f00 */
[----:B------:R-:W-:Y:S01]  /*ba30*/  FADD.FTZ R9, R234, R3 ;  /* 0x00000003ea097221 */ /* 0x000fe20000010000 */
        /* <DEDUP_REMOVED lines=8> */
[----:B------:R-:W-:Y:S01]  /*bac0*/  MOV R20, R21 ;  /* 0x0000001500147202 */ /* 0x000fe20000000f00 */
[----:B------:R2:W5:Y:S01]  /*bad0*/  LDL.LU R238, [R1+0x50] ;  /* 0x0000500001ee7983 */ /* 0x0005620000300800 */
        /* <DEDUP_REMOVED lines=22> */
[----:B------:R-:W-:Y:S01]  /*bc40*/  FADD.FTZ R8, R233, R0 ;  /* 0x00000000e9087221 */ /* 0x000fe20000010000 */
[----:B------:R-:W-:Y:S02]  /*bc50*/  MOV R43, R36 ;  /* 0x00000024002b7202 */ /* 0x000fe40000000f00 */
[----:B------:R2:W5:Y:S01]  /*bc60*/  LDL.LU R234, [R1+0x40] ;  /* 0x0000400001ea7983 */ /* 0x0005620000300800 */
        /* <DEDUP_REMOVED lines=8> */
[----:B------:R2:W5:Y:S01]  /*bcf0*/  LDL.LU R228, [R1+0x38] ;  /* 0x0000380001e47983 */ /* 0x0005620000300800 */
[----:B------:R-:W-:Y:S01]  /*bd00*/  MOV R13, R189 ;  /* 0x000000bd000d7202 */ /* 0x000fe20000000f00 */
[----:B------:R-:W-:Y:S01]  /*bd10*/  FADD.FTZ R2, R38, R0 ;  /* 0x0000000026027221 */ /* 0x000fe20000010000 */
        /* <DEDUP_REMOVED lines=40> */
[-C--:B----4-:R-:W-:Y:S05]  /*bfa0*/  HMMA.16816.F32 R116, R140, R4.reuse, R116 ;  /* 0x000000048c74723c */ /* 0x090fea0000001874 */
[----:B------:R-:W-:Y:S01]  /*bfb0*/  MOV R132, R135 ;  /* 0x0000008700847202 */ /* 0x000fe20000000f00 */
[C---:B------:R-:W-:Y:S05]  /*bfc0*/  HMMA.16816.F32 R120, R208.reuse, R4, R120 ;  /* 0x00000004d078723c */ /* 0x040fea0000001878 */
[----:B------:R-:W-:Y:S01]  /*bfd0*/  MOV R137, R134 ;  /* 0x0000008600897202 */ /* 0x000fe20000000f00 */
[-C--:B------:R-:W-:Y:S05]  /*bfe0*/  HMMA.16816.F32 R124, R208, R6.reuse, R124 ;  /* 0x00000006d07c723c */ /* 0x080fea000000187c */
[----:B------:R-:W-:Y:S01]  /*bff0*/  FADD.FTZ R5, R16, R8 ;  /* 0x0000000810057221 */ /* 0x000fe20000010000 */
[----:B------:R-:W-:Y:S01]  /*c000*/  FADD.FTZ R4, R18, R0 ;  /* 0x0000000012047221 */ /* 0x000fe20000010000 */
[----:B------:R-:W-:Y:S01]  /*c010*/  FADD.FTZ R0, R19, R2 ;  /* 0x0000000213007221 */ /* 0x000fe20000010000 */
[----:B------:R-:W-:Y:S04]  /*c020*/  HMMA.16816.F32 R128, R140, R6, R128 ;  /* 0x000000068c80723c */ /* 0x000fe80000001880 */
[----:B------:R-:W-:Y:S01]  /*c030*/  FADD.FTZ R2, R12, R5 ;  /* 0x000000050c027221 */ /* 0x000fe20000010000 */
        /* <DEDUP_REMOVED lines=11> */
[----:B------:R-:W-:Y:S02]  /*c0f0*/  FADD.FTZ R2, R225, R2 ;  /* 0x00000002e1027221 */ /* 0x000fe40000010000 */
[----:B------:R-:W-:Y:S01]  /*c100*/  STL [R1+0x10], R5 ;  /* 0x0000100501007387 */ /* 0x000fe20000100800 */
[----:B------:R-:W-:Y:S03]  /*c110*/  FADD.FTZ R0, R139, R0 ;  /* 0x000000008b007221 */ /* 0x000fe60000010000 */
[----:B------:R1:W-:Y:S04]  /*c120*/  STL [R1+0xc], R3 ;  /* 0x00000c0301007387 */ /* 0x0003e80000100800 */
[----:B------:R2:W-:Y:S04]  /*c130*/  STL [R1+0x8], R2 ;  /* 0x0000080201007387 */ /* 0x0005e80000100800 */
[----:B------:R2:W-:Y:S01]  /*c140*/  STL [R1+0x14], R0 ;  /* 0x0000140001007387 */ /* 0x0005e20000100800 */
[----:B-1----:R-:W-:Y:S01]  /*c150*/  MOV R3, R136 ;  /* 0x0000008800037202 */ /* 0x002fe20000000f00 */
[----:B------:R-:W-:Y:S06]  /*c160*/  @P0 BRA `(.L_x_66) ;  /* 0xffffffb0009c0947 */ /* 0x000fec000383ffff */
.L_x_65:
[----:B------:R-:W3:Y:S04]  /*c170*/  LDL.LU R8, [R1+0x10] ;  /* 0x0000100001087983 */ /* 0x000ee80000300800 */
[----:B------:R-:W4:Y:S04]  /*c180*/  LDL.LU R7, [R1+0xc] ;  /* 0x00000c0001077983 */ /* 0x000f280000300800 */
[----:B------:R-:W2:Y:S04]  /*c190*/  LDL.LU R6, [R1+0x8] ;  /* 0x0000080001067983 */ /* 0x000ea80000300800 */
[----:B------:R-:W2:Y:S01]  /*c1a0*/  LDL.LU R5, [R1+0x14] ;  /* 0x0000140001057983 */ /* 0x000ea20000300800 */
[----:B------:R-:W1:Y:S01]  /*c1b0*/  S2UR UR8, SR_CgaCtaId ;  /* 0x00000000000879c3 */ /* 0x000e620000008800 */
[----:B------:R-:W-:Y:S01]  /*c1c0*/  UISETP.NE.AND UP0, UPT, UR14, -0x1, UPT ;  /* 0xffffffff0e00788c */ /* 0x000fe2000bf05270 */
[----:B------:R-:W-:Y:S01]  /*c1d0*/  IMAD.MOV.U32 R141, RZ, RZ, 0x20 ;  /* 0x00000020ff8d7424 */ /* 0x000fe200078e00ff */
[----:B------:R-:W1:Y:S01]  /*c1e0*/  S2R R11, SR_TID.X ;  /* 0x00000000000b7919 */ /* 0x000e620000002100 */
[----:B------:R-:W-:Y:S01]  /*c1f0*/  IMAD.MOV.U32 R132, RZ, RZ, 0x40 ;  /* 0x00000040ff847424 */ /* 0x000fe200078e00ff */
[----:B------:R-:W1:Y:S07]  /*c200*/  S2R R143, SR_TID.X ;  /* 0x00000000008f7919 */ /* 0x000e6e0000002100 */
        /* <DEDUP_REMOVED lines=31> */
[----:B----4-:R-:W-:-:S03]  /*c400*/  FADD.FTZ R140, R0, R6 ;  /* 0x00000006008c7221 */ /* 0x010fc60000010000 */
        /* <DEDUP_REMOVED lines=18> */
[----:B------:R-:W-:-:S02]  /*c530*/  LEA.HI R2, R4, R4, RZ, 0x1d ;  /* 0x0000000404027211 */ /* 0x000fc400078fe8ff */
[----:B------:R2:W3:Y:S01]  /*c540*/  @P5 MUFU.RCP R3, R138 ;  /* 0x0000008a00035308 */ /* 0x0004e20000001000 */
[----:B------:R-:W-:Y:S01]  /*c550*/  PLOP3.LUT P4, PT, PT, PT, PT, 0x8, 0x0 ;  /* 0x000000000000781c */ /* 0x000fe20003f8e170 */
[C---:B-1----:R-:W-:Y:S01]  /*c560*/  FMUL.FTZ R148, R0.reuse, R148 ;  /* 0x0000009400947220 */ /* 0x042fe20000410000 */
[----:B------:R-:W-:Y:S01]  /*c570*/  LEA R2, R5, R2, 0x1 ;  /* 0x0000000205027211 */ /* 0x000fe200078e08ff */
[C---:B------:R-:W-:Y:S01]  /*c580*/  FMUL.FTZ R5, R0.reuse, R149 ;  /* 0x0000009500057220 */ /* 0x040fe20000410000 */
[C---:B------:R-:W-:Y:S01]  /*c590*/  FMUL.FTZ R152, R0.reuse, R152 ;  /* 0x0000009800987220 */ /* 0x040fe20000410000 */
        /* <DEDUP_REMOVED lines=21> */
.L_x_69:
        /* <DEDUP_REMOVED lines=24> */
.L_x_70:
        /* <DEDUP_REMOVED lines=15> */
[----:B------:R-:W-:Y:S01]  /*c960*/  FMUL.FTZ R150, R3, R150 ;  /* 0x0000009603967220 */ /* 0x000fe20000410000 */
        /* <DEDUP_REMOVED lines=20> */
[C---:B------:R-:W-:Y:S01]  /*cab0*/  FMUL.FTZ R82, R3.reuse, R82 ;  /* 0x0000005203527220 */ /* 0x040fe20000410000 */
        /* <DEDUP_REMOVED lines=113> */
[----:B-1----:R-:W-:Y:S01]  /*d1d0*/  IADD3 R13, R141, R22, RZ ;  /* 0x000000168d0d7210 */ /* 0x002fe20007ffe0ff */
[----:B------:R1:W-:Y:S01]  /*d1e0*/  STS [R0], R10 ;  /* 0x0000000a00007388 */ /* 0x0003e20000000800 */
[----:B------:R-:W-:Y:S02]  /*d1f0*/  F2FP.F16.F32.PACK_AB R23, R183, R23 ;  /* 0x00000017b717723e */ /* 0x000fe400000000ff */
[----:B--2---:R-:W-:Y:S01]  /*d200*/  IADD3 R3, R25, R132, RZ ;  /* 0x0000008419037210 */ /* 0x004fe20007ffe0ff */
[----:B------:R2:W-:Y:S01]  /*d210*/  STS [R0+0x400], R9 ;  /* 0x0004000900007388 */ /* 0x0005e20000000800 */
[----:B------:R-:W-:Y:S02]  /*d220*/  F2FP.F16.F32.PACK_AB R48, R48, R188 ;  /* 0x000000bc3030723e */ /* 0x000fe400000000ff */
[----:B------:R-:W-:Y:S01]  /*d230*/  F2FP.F16.F32.PACK_AB R47, R191, R47 ;  /* 0x0000002fbf2f723e */ /* 0x000fe200000000ff */
[----:B------:R-:W-:Y:S01]  /*d240*/  STS [R13], R7 ;  /* 0x000000070d007388 */ /* 0x000fe20000000800 */
[----:B------:R-:W-:-:S02]  /*d250*/  F2FP.F16.F32.PACK_AB R46, R46, R192 ;  /* 0x000000c02e2e723e */ /* 0x000fc400000000ff */
[----:B------:R-:W-:Y:S01]  /*d260*/  F2FP.F16.F32.PACK_AB R45, R45, R194 ;  /* 0x000000c22d2d723e */ /* 0x000fe200000000ff */
[----:B------:R3:W-:Y:S01]  /*d270*/  STS [R13+0x400], R6 ;  /* 0x000400060d007388 */ /* 0x0007e20000000800 */
[----:B------:R-:W-:Y:S01]  /*d280*/  IADD3 R2, R0, R132, RZ ;  /* 0x0000008400027210 */ /* 0x000fe20007ffe0ff */
[----:B------:R-:W4:Y:S01]  /*d290*/  @!P2 LDC R11, c[0x0][0x270] ;  /* 0x00009c00ff0bab82 */ /* 0x000f220000000800 */
        /* <DEDUP_REMOVED lines=9> */
[----:B-1----:R-:W1:Y:S01]  /*d330*/  @P3 LDC R10, c[0x0][0x2e8] ;  /* 0x0000ba00ff0a3b82 */ /* 0x002e620000000800 */
[----:B------:R-:W-:Y:S01]  /*d340*/  F2FP.F16.F32.PACK_AB R39, R207, R39 ;  /* 0x00000027cf27723e */ /* 0x000fe200000000ff */
[----:B------:R-:W-:Y:S01]  /*d350*/  STS [R13+0x2400], R20 ;  /* 0x002400140d007388 */ /* 0x000fe20000000800 */
[----:B------:R-:W-:Y:S01]  /*d360*/  F2FP.F16.F32.PACK_AB R38, R38, R26 ;  /* 0x0000001a2626723e */ /* 0x000fe200000000ff */
[----:B--2---:R-:W2:Y:S01]  /*d370*/  @P3 MUFU.LG2 R9, R55 ;  /* 0x0000003700093308 */ /* 0x004ea20000000c00 */
[----:B------:R-:W-:Y:S01]  /*d380*/  F2FP.F16.F32.PACK_AB R37, R37, R70 ;  /* 0x000000462525723e */ /* 0x000fe200000000ff */
[----:B------:R-:W-:Y:S01]  /*d390*/  STS [R3], R19 ;  /* 0x0000001303007388 */ /* 0x000fe20000000800 */
[----:B------:R-:W-:-:S02]  /*d3a0*/  F2FP.F16.F32.PACK_AB R34, R34, R30 ;  /* 0x0000001e2222723e */ /* 0x000fc400000000ff */
[----:B------:R-:W-:Y:S01]  /*d3b0*/  F2FP.F16.F32.PACK_AB R33, R33, R82 ;  /* 0x000000522121723e */ /* 0x000fe200000000ff */
[----:B------:R2:W-:Y:S01]  /*d3c0*/  STS [R3+0x400], R18 ;  /* 0x0004001203007388 */ /* 0x0005e20000000800 */
[----:B------:R-:W-:Y:S01]  /*d3d0*/  F2FP.F16.F32.PACK_AB R36, R36, R72 ;  /* 0x000000482424723e */ /* 0x000fe200000000ff */
[----:B---3--:R-:W3:Y:S01]  /*d3e0*/  @P2 LDC.64 R6, c[0x0][0x2c0] ;  /* 0x0000b000ff062b82 */ /* 0x008ee20000000a00 */
[----:B------:R-:W-:Y:S01]  /*d3f0*/  F2FP.F16.F32.PACK_AB R35, R75, R35 ;  /* 0x000000234b23723e */ /* 0x000fe200000000ff */
[----:B------:R4:W-:Y:S01]  /*d400*/  STS [R5], R16 ;  /* 0x0000001005007388 */ /* 0x0009e20000000800 */
[----:B------:R-:W-:Y:S02]  /*d410*/  F2FP.F16.F32.PACK_AB R32, R32, R76 ;  /* 0x0000004c2020723e */ /* 0x000fe400000000ff */
[----:B------:R-:W-:Y:S01]  /*d420*/  F2FP.F16.F32.PACK_AB R31, R79, R31 ;  /* 0x0000001f4f1f723e */ /* 0x000fe200000000ff */
[----:B------:R-:W-:Y:S01]  /*d430*/  STS [R5+0x400], R15 ;  /* 0x0004000f05007388 */ /* 0x000fe20000000800 */
[----:B------:R-:W-:Y:S01]  /*d440*/  F2FP.F16.F32.PACK_AB R30, R85, R84 ;  /* 0x00000054551e723e */ /* 0x000fe200000000ff */
[----:B------:R-:W1:Y:S01]  /*d450*/  @P2 LDC R8, c[0x0][0x2c0] ;  /* 0x0000b000ff082b82 */ /* 0x000e620000000800 */
        /* <DEDUP_REMOVED lines=36> */
[----:B--2---:R-:W-:Y:S01]  /*d6a0*/  MOV R18, 0x7f800000 ;  /* 0x7f80000000127802 */ /* 0x004fe20000000f00 */
[----:B------:R-:W-:Y:S01]  /*d6b0*/  STS [R25+0x4000], R38 ;  /* 0x0040002619007388 */ /* 0x000fe20000000800 */
[----:B------:R-:W-:-:S02]  /*d6c0*/  MOV R19, 0x7f800000 ;  /* 0x7f80000000137802 */ /* 0x000fc40000000f00 */
[----:B----4-:R-:W-:Y:S01]  /*d6d0*/  MOV R16, 0x7f800000 ;  /* 0x7f80000000107802 */ /* 0x010fe20000000f00 */
        /* <DEDUP_REMOVED lines=13> */
[----:B--2---:R-:W-:-:S03]  /*d7b0*/  MOV R22, 0x7f800000 ;  /* 0x7f80000000167802 */ /* 0x004fc60000000f00 */
[----:B------:R-:W-:Y:S04]  /*d7c0*/  STS [R13+0x6000], R53 ;  /* 0x006000350d007388 */ /* 0x000fe80000000800 */
[----:B------:R-:W-:Y:S01]  /*d7d0*/  STS [R13+0x6400], R52 ;  /* 0x006400340d007388 */ /* 0x000fe20000000800 */
[----:B------:R-:W2:Y:S03]  /*d7e0*/  S2R R12, SR_CTAID.Y ;  /* 0x00000000000c7919 */ /* 0x000ea60000002600 */
[----:B------:R-:W-:Y:S04]  /*d7f0*/  STS [R3+0x4000], R51 ;  /* 0x0040003303007388 */ /* 0x000fe80000000800 */
[----:B------:R-:W-:Y:S04]  /*d800*/  STS [R3+0x4400], R50 ;  /* 0x0044003203007388 */ /* 0x000fe80000000800 */
[----:B------:R-:W-:Y:S01]  /*d810*/  STS [R5+0x4000], R49 ;  /* 0x0040003105007388 */ /* 0x000fe20000000800 */
[----:B----4-:R-:W-:Y:S01]  /*d820*/  @P2 MOV R0, 0x1 ;  /* 0x0000000100002802 */ /* 0x010fe20000000f00 */
[----:B------:R-:W-:-:S02]  /*d830*/  @!P2 IMAD R0, R69, R11, RZ ;  /* 0x0000000b4500a224 */ /* 0x000fc400078e02ff */
[----:B------:R-:W-:Y:S01]  /*d840*/  STS [R5+0x4400], R56 ;  /* 0x0044003805007388 */ /* 0x000fe20000000800 */
[----:B------:R-:W4:Y:S03]  /*d850*/  @P1 LDC R11, c[0x0][0x2e8] ;  /* 0x0000ba00ff0b1b82 */ /* 0x000f260000000800 */
        /* <DEDUP_REMOVED lines=11> */
[----:B-1----:R-:W-:Y:S01]  /*d910*/  @P2 IMAD R5, R7, R6, RZ ;  /* 0x0000000607052224 */ /* 0x002fe200078e02ff */
[----:B------:R-:W-:Y:S01]  /*d920*/  @!P2 MOV R5, R69 ;  /* 0x000000450005a202 */ /* 0x000fe20000000f00 */
[----:B------:R-:W1:Y:S01]  /*d930*/  @P5 LDC R7, c[0x0][0x2e8] ;  /* 0x0000ba00ff075b82 */ /* 0x000e620000000800 */
[----:B------:R-:W-:Y:S01]  /*d940*/  STS [R4+0x6000], R67 ;  /* 0x0060004304007388 */ /* 0x000fe20000000800 */
[----:B------:R-:W4:Y:S03]  /*d950*/  @P1 MUFU.LG2 R6, R139 ;  /* 0x0000008b00061308 */ /* 0x000f260000000c00 */
[----:B------:R4:W-:Y:S03]  /*d960*/  STS [R4+0x6400], R68 ;  /* 0x0064004404007388 */ /* 0x0009e60000000800 */
[----:B------:R-:W-:Y:S06]  /*d970*/  BAR.SYNC.DEFER_BLOCKING 0x0 ;  /* 0x0000000000007b1d */ /* 0x000fec0000010000 */
[----:B------:R-:W1:Y:S01]  /*d980*/  S2R R23, SR_CTAID.Z ;  /* 0x0000000000177919 */ /* 0x000e620000002700 */
[----:B---3--:R-:W-:-:S02]  /*d990*/  @P3 FMUL.FTZ R2, R9, 0.69314718246459960938 ;  /* 0x3f31721809023820 */ /* 0x008fc40000410000 */
[----:B------:R-:W3:Y:S02]  /*d9a0*/  @P5 MUFU.LG2 R9, R138 ;  /* 0x0000008a00095308 */ /* 0x000ee40000000c00 */
[----:B------:R-:W-:Y:S01]  /*d9b0*/  @P3 FFMA.FTZ R22, R136, R10, R2 ;  /* 0x0000000a88163223 */ /* 0x000fe20000010002 */
[----:B--2---:R-:W-:Y:S01]  /*d9c0*/  IMAD R2, R12, R0, RZ ;  /* 0x000000000c027224 */ /* 0x004fe200078e02ff */
[C---:B------:R-:W-:Y:S01]  /*d9d0*/  IADD3 R0, R54.reuse, 0x40, RZ ;  /* 0x0000004036007810 */ /* 0x040fe20007ffe0ff */
[----:B------:R-:W2:Y:S01]  /*d9e0*/  @P6 LDC R12, c[0x0][0x2e8] ;  /* 0x0000ba00ff0c6b82 */ /* 0x000ea20000000800 */
[----:B----4-:R-:W-:Y:S02]  /*d9f0*/  IADD3 R4, R54, 0x20, RZ ;  /* 0x0000002036047810 */ /* 0x010fe40007ffe0ff */
[----:B------:R-:W-:Y:S01]  /*da00*/  SEL R2, R2, RZ, !P4 ;  /* 0x000000ff02027207 */ /* 0x000fe20006000000 */
[----:B-----5:R4:W2:Y:S01]  /*da10*/  LDS.128 R28, [R247+0x3800] ;  /* 0x00380000f71c7984 */ /* 0x0208a20000000c00 */
[----:B------:R-:W-:Y:S01]  /*da20*/  ISETP.GE.AND P2, PT, R0, UR5, PT ;  /* 0x0000000500007c0c */ /* 0x000fe2000bf46270 */
[----:B------:R-:W-:Y:S01]  /*da30*/  IMAD R0, R8, UR6, RZ ;  /* 0x0000000608007c24 */ /* 0x000fe2000f8e02ff */
[----:B------:R-:W-:Y:S01]  /*da40*/  ISETP.GE.AND P4, PT, R4, UR5, PT ;  /* 0x0000000504007c0c */ /* 0x000fe2000bf86270 */
[----:B------:R4:W2:Y:S01]  /*da50*/  LDS.128 R24, [R247+0x7800] ;  /* 0x00780000f7187984 */ /* 0x0008a20000000c00 */
[----:B------:R-:W-:Y:S01]  /*da60*/  @P1 FMUL.FTZ R4, R6, 0.69314718246459960938 ;  /* 0x3f31721806041820 */ /* 0x000fe20000410000 */
[----:B------:R-:W-:Y:S01]  /*da70*/  LEA.HI R6, R208, R143, RZ, 0x5 ;  /* 0x0000008fd0067211 */ /* 0x000fe200078f28ff */
[----:B------:R-:W4:Y:S01]  /*da80*/  @P6 MUFU.LG2 R10, R140 ;  /* 0x0000008c000a6308 */ /* 0x000f220000000c00 */
[----:B------:R-:W-:Y:S01]  /*da90*/  ISETP.GE.AND P3, PT, R3, UR5, PT ;  /* 0x0000000503007c0c */ /* 0x000fe2000bf66270 */
[----:B---3--:R-:W-:Y:S01]  /*daa0*/  @P5 FMUL.FTZ R3, R9, 0.69314718246459960938 ;  /* 0x3f31721809035820 */ /* 0x008fe20000410000 */
[----:B------:R-:W-:-:S03]  /*dab0*/  @P1 FFMA.FTZ R18, R134, R11, R4 ;  /* 0x0000000b86121223 */ /* 0x000fc60000010004 */
[----:B-1----:R-:W-:Y:S01]  /*dac0*/  @P5 FFMA.FTZ R19, R135, R7, R3 ;  /* 0x0000000787135223 */ /* 0x002fe20000010003 */
        /* <DEDUP_REMOVED lines=8> */
[----:B----4-:R-:W-:Y:S01]  /*db50*/  @P6 FMUL.FTZ R3, R10, 0.69314718246459960938 ;  /* 0x3f3172180a036820 */ /* 0x010fe20000410000 */
[----:B------:R-:W-:Y:S02]  /*db60*/  LOP3.LUT P5, RZ, R0, 0x3, RZ, 0xc0, !PT ;  /* 0x0000000300ff7812 */ /* 0x000fe400078ac0ff */
[----:B------:R-:W-:Y:S01]  /*db70*/  IADD3 R2, R54, 0x50, RZ ;  /* 0x0000005036027810 */ /* 0x000fe20007ffe0ff */
[----:B--2---:R-:W-:Y:S01]  /*db80*/  @P6 FFMA.FTZ R16, R133, R12, R3 ;  /* 0x0000000c85106223 */ /* 0x004fe20000010003 */
        /* <DEDUP_REMOVED lines=55> */
.L_x_72:
[----:B------:R-:W-:Y:S05]  /*df00*/  BSYNC B0 ;  /* 0x0000000000007941 */ /* 0x000fea0003800000 */
.L_x_71:
        /* <DEDUP_REMOVED lines=31> */
.L_x_74:
[----:B------:R-:W-:Y:S05]  /*e100*/  BSYNC B0 ;  /* 0x0000000000007941 */ /* 0x000fea0003800000 */
.L_x_73:
        /* <DEDUP_REMOVED lines=19> */
.L_x_76:
[----:B------:R-:W-:Y:S05]  /*e240*/  BSYNC B0 ;  /* 0x0000000000007941 */ /* 0x000fea0003800000 */
.L_x_75:
        /* <DEDUP_REMOVED lines=18> */
.L_x_78:
[----:B------:R-:W-:Y:S05]  /*e370*/  BSYNC B0 ;  /* 0x0000000000007941 */ /* 0x000fea0003800000 */
.L_x_77:
        /* <DEDUP_REMOVED lines=18> */
.L_x_80:
[----:B------:R-:W-:Y:S05]  /*e4a0*/  BSYNC B0 ;  /* 0x0000000000007941 */ /* 0x000fea0003800000 */
.L_x_79:
        /* <DEDUP_REMOVED lines=18> */
.L_x_82:
[----:B------:R-:W-:Y:S05]  /*e5d0*/  BSYNC B0 ;  /* 0x0000000000007941 */ /* 0x000fea0003800000 */
.L_x_81:
        /* <DEDUP_REMOVED lines=18> */
.L_x_84:
[----:B------:R-:W-:Y:S05]  /*e700*/  BSYNC B0 ;  /* 0x0000000000007941 */ /* 0x000fea0003800000 */
.L_x_83:
        /* <DEDUP_REMOVED lines=18> */
.L_x_86:
[----:B------:R-:W-:Y:S05]  /*e830*/  BSYNC B0 ;  /* 0x0000000000007941 */ /* 0x000fea0003800000 */
.L_x_85:
        /* <DEDUP_REMOVED lines=16> */
.L_x_61:
        /* <DEDUP_REMOVED lines=86> */
.L_x_88:
[----:B------:R-:W-:Y:S05]  /*eea0*/  BSYNC B0 ;  /* 0x0000000000007941 */ /* 0x000fea0003800000 */
.L_x_87:
        /* <DEDUP_REMOVED lines=18> */
.L_x_90:
[----:B------:R-:W-:Y:S05]  /*efd0*/  BSYNC B0 ;  /* 0x0000000000007941 */ /* 0x000fea0003800000 */
.L_x_89:
        /* <DEDUP_REMOVED lines=18> */
.L_x_92:
[----:B------:R-:W-:Y:S05]  /*f100*/  BSYNC B0 ;  /* 0x0000000000007941 */ /* 0x000fea0003800000 */
.L_x_91:
        /* <DEDUP_REMOVED lines=17> */
.L_x_94:
[----:B------:R-:W-:Y:S05]  /*f220*/  BSYNC B0 ;  /* 0x0000000000007941 */ /* 0x000fea0003800000 */
.L_x_93:
        /* <DEDUP_REMOVED lines=17> */
.L_x_96:
[----:B------:R-:W-:Y:S05]  /*f340*/  BSYNC B0 ;  /* 0x0000000000007941 */ /* 0x000fea0003800000 */
.L_x_95:
        /* <DEDUP_REMOVED lines=17> */
.L_x_98:
[----:B------:R-:W-:Y:S05]  /*f460*/  BSYNC B0 ;  /* 0x0000000000007941 */ /* 0x000fea0003800000 */
.L_x_97:
        /* <DEDUP_REMOVED lines=16> */
.L_x_100:
[----:B------:R-:W-:Y:S05]  /*f570*/  BSYNC B0 ;  /* 0x0000000000007941 */ /* 0x000fea0003800000 */
.L_x_99:
        /* <DEDUP_REMOVED lines=16> */
.L_x_102:
[----:B------:R-:W-:Y:S05]  /*f680*/  BSYNC B0 ;  /* 0x0000000000007941 */ /* 0x000fea0003800000 */
.L_x_101:
        /* <DEDUP_REMOVED lines=10> */
.L_x_104:
[----:B------:R-:W-:Y:S05]  /*f730*/  BSYNC B0 ;  /* 0x0000000000007941 */ /* 0x000fea0003800000 */
.L_x_103:
        /* <DEDUP_REMOVED lines=15> */
.L_x_106:
[----:B------:R-:W-:Y:S05]  /*f830*/  BSYNC B0 ;  /* 0x0000000000007941 */ /* 0x000fea0003800000 */
.L_x_105:
        /* <DEDUP_REMOVED lines=10> */
.L_x_108:
[----:B------:R-:W-:Y:S05]  /*f8e0*/  BSYNC B0 ;  /* 0x0000000000007941 */ /* 0x000fea0003800000 */
.L_x_107:
        /* <DEDUP_REMOVED lines=10> */
.L_x_110:
[----:B------:R-:W-:Y:S05]  /*f990*/  BSYNC B0 ;  /* 0x0000000000007941 */ /* 0x000fea0003800000 */
.L_x_109:
        /* <DEDUP_REMOVED lines=10> */
.L_x_112:
[----:B------:R-:W-:Y:S05]  /*fa40*/  BSYNC B0 ;  /* 0x0000000000007941 */ /* 0x000fea0003800000 */
.L_x_111:
        /* <DEDUP_REMOVED lines=10> */
.L_x_114:
[----:B------:R-:W-:Y:S05]  /*faf0*/  BSYNC B0 ;  /* 0x0000000000007941 */ /* 0x000fea0003800000 */
.L_x_113:
        /* <DEDUP_REMOVED lines=10> */
.L_x_116:
[----:B------:R-:W-:Y:S05]  /*fba0*/  BSYNC B0 ;  /* 0x0000000000007941 */ /* 0x000fea0003800000 */
.L_x_115:
        /* <DEDUP_REMOVED lines=10> */
.L_x_117:
        /* <DEDUP_REMOVED lines=11> */
.L_x_2916:


//--------------------- .text._ZN5flash16flash_fwd_kernelI23Flash_fwd_kernel_traitsILi128ELi128ELi64ELi4ELb0ELb0EN7cutlass6half_tE19Flash_kernel_traitsILi128ELi128ELi64ELi4ES3_EELb0ELb0ELb0ELb0ELb1ELb1ELb0ELb0EEEvNS_16Flash_fwd_paramsE --------------------------
	.section	.text._ZN5flash16flash_fwd_kernelI23Flash_fwd_kernel_traitsILi128ELi128ELi64ELi4ELb0ELb0EN7cutlass6half_tE19Flash_kernel_traitsILi128ELi128ELi64ELi4ES3_EELb0ELb0ELb0ELb0ELb1ELb1ELb0ELb0EEEvNS_16Flash_fwd_paramsE,"ax",@progbits
	.align	128
        .global         _ZN5flash16flash_fwd_kernelI23Flash_fwd_kernel_traitsILi128ELi128ELi64ELi4ELb0ELb0EN7cutlass6half_tE19Flash_kernel_traitsILi128ELi128ELi64ELi4ES3_EELb0ELb0ELb0ELb0ELb1ELb1ELb0ELb0EEEvNS_16Flash_fwd_paramsE
        .type           _ZN5flash16flash_fwd_kernelI23Flash_fwd_kernel_traitsILi128ELi128ELi64ELi4ELb0ELb0EN7cutlass6half_tE19Flash_kernel_traitsILi128ELi128ELi64ELi4ES3_EELb0ELb0ELb0ELb0ELb1ELb1ELb0ELb0EEEvNS_16Flash_fwd_paramsE,@function
        .size           _ZN5flash16flash_fwd_kernelI23Flash_fwd_kernel_traitsILi128ELi128ELi64ELi4ELb0ELb0EN7cutlass6half_tE19Flash_kernel_traitsILi128ELi128ELi64ELi4ES3_EELb0ELb0ELb0ELb0ELb1ELb1ELb0ELb0EEEvNS_16Flash_fwd_paramsE,(.L_x_2917 - _ZN5flash16flash_fwd_kernelI23Flash_fwd_kernel_traitsILi128ELi128ELi64ELi4ELb0ELb0EN7cutlass6half_tE19Flash_kernel_traitsILi128ELi128ELi64ELi4ES3_EELb0ELb0ELb0ELb0ELb1ELb1ELb0ELb0EEEvNS_16Flash_fwd_paramsE)
        .other          _ZN5flash16flash_fwd_kernelI23Flash_fwd_kernel_traitsILi128ELi128ELi64ELi4ELb0ELb0EN7cutlass6half_tE19Flash_kernel_traitsILi128ELi128ELi64ELi4ES3_EELb0ELb0ELb0ELb0ELb1ELb1ELb0ELb0EEEvNS_16Flash_fwd_paramsE,@"STO_CUDA_ENTRY STV_DEFAULT"
_ZN5flash16flash_fwd_kernelI23Flash_fwd_kernel_traitsILi128ELi128ELi64ELi4ELb0ELb0EN7cutlass6half_tE19Flash_kernel_traitsILi128ELi128ELi64ELi4ES3_EELb0ELb0ELb0ELb0ELb1ELb1ELb0ELb0EEEvNS_16Flash_fwd_paramsE:
.text._ZN5flash16flash_fwd_kernelI23Flash_fwd_kernel_traitsILi128ELi128ELi64ELi4ELb0ELb0EN7cutlass6half_tE19Flash_kernel_traitsILi128ELi128ELi64ELi4ES3_EELb0ELb0ELb0ELb0ELb1ELb1ELb0ELb0EEEvNS_16Flash_fwd_paramsE:
[----:B------:R-:W1:Y:S08]  /*0000*/  LDC R1, c[0x0][0x28] ;  /* 0x00000a00ff017b82 */ /* 0x000e700000000800 */
[----:B------:R-:W2:Y:S01]  /*0010*/  LDC.64 R2, c[0x0][0x300] ;  /* 0x0000c000ff027b82 */ /* 0x000ea20000000a00 */
[----:B------:R-:W3:Y:S01]  /*0020*/  S2R R29, SR_CTAID.Y ;  /* 0x00000000001d7919 */ /* 0x000ee20000002600 */
[----:B------:R-:W-:Y:S01]  /*0030*/  IMAD.MOV.U32 R19, RZ, RZ, RZ ;  /* 0x000000ffff137224 */ /* 0x000fe200078e00ff */
[----:B------:R-:W-:Y:S01]  /*0040*/  ULDC.64 UR16, c[0x0][0x208] ;  /* 0x0000820000107ab9 */ /* 0x000fe20000000a00 */
[----:B------:R-:W-:Y:S01]  /*0050*/  ULDC UR4, c[0x0][0x2c4] ;  /* 0x0000b10000047ab9 */ /* 0x000fe20000000800 */
[----:B-1----:R-:W-:-:S03]  /*0060*/  VIADD R1, R1, 0xffffff60 ;  /* 0xffffff6001017836 */ /* 0x002fc60000000000 */
[----:B------:R-:W1:Y:S01]  /*0070*/  LDC.64 R4, c[0x0][0x308] ;  /* 0x0000c200ff047b82 */ /* 0x000e620000000a00 */
[----:B--2---:R-:W-:-:S04]  /*0080*/  ISETP.NE.U32.AND P0, PT, R2, RZ, PT ;  /* 0x000000ff0200720c */ /* 0x004fc80003f05070 */
[----:B------:R-:W-:Y:S02]  /*0090*/  ISETP.NE.AND.EX P0, PT, R3, RZ, PT, P0 ;  /* 0x000000ff0300720c */ /* 0x000fe40003f05300 */
[----:B-1----:R-:W-:-:S04]  /*00a0*/  ISETP.NE.U32.AND P3, PT, R4, RZ, PT ;  /* 0x000000ff0400720c */ /* 0x002fc80003f65070 */
[----:B------:R-:W-:-:S07]  /*00b0*/  ISETP.NE.AND.EX P3, PT, R5, RZ, PT, P3 ;  /* 0x000000ff0500720c */ /* 0x000fce0003f65330 */
[----:B------:R-:W3:Y:S02]  /*00c0*/  @P0 LDC.64 R2, c[0x0][0x300] ;  /* 0x0000c000ff020b82 */ /* 0x000ee40000000a00 */
[----:B---3--:R-:W-:-:S05]  /*00d0*/  @P0 IMAD.WIDE R2, R29, 0x4, R2 ;  /* 0x000000041d020825 */ /* 0x008fca00078e0202 */
[----:B------:R1:W5:Y:S02]  /*00e0*/  @P0 LDG.E R19, desc[UR16][R2.64] ;  /* 0x0000001002130981 */ /* 0x000364000c1e1900 */
[----:B-1----:R-:W1:Y:S02]  /*00f0*/  @P3 LDC.64 R2, c[0x0][0x308] ;  /* 0x0000c200ff023b82 */ /* 0x002e640000000a00 */
[----:B-1----:R-:W-:-:S05]  /*0100*/  @P3 IMAD.WIDE R2, R29, 0x4, R2 ;  /* 0x000000041d023825 */ /* 0x002fca00078e0202 */
[----:B------:R1:W5:Y:S01]  /*0110*/  @P3 LDG.E R23, desc[UR16][R2.64] ;  /* 0x0000001002173981 */ /* 0x000362000c1e1900 */
[----:B------:R-:W2:Y:S02]  /*0120*/  S2R R14, SR_CTAID.X ;  /* 0x00000000000e7919 */ /* 0x000ea40000002500 */
[----:B--2---:R-:W-:-:S05]  /*0130*/  IMAD.SHL.U32 R0, R14, 0x80, RZ ;  /* 0x000000800e007824 */ /* 0x004fca00078e00ff */
[----:B------:R-:W-:-:S13]  /*0140*/  ISETP.GE.AND P0, PT, R0, UR4, PT ;  /* 0x0000000400007c0c */ /* 0x000fda000bf06270 */
[----:B-1----:R-:W-:Y:S05]  /*0150*/  @P0 EXIT ;  /* 0x000000000000094d */ /* 0x002fea0003800000 */
[----:B------:R-:W1:Y:S01]  /*0160*/  LDC R28, c[0x0][0x278] ;  /* 0x00009e00ff1c7b82 */ /* 0x000e620000000800 */
[----:B------:R-:W2:Y:S01]  /*0170*/  S2R R6, SR_TID.X ;  /* 0x0000000000067919 */ /* 0x000ea20000002100 */
[----:B------:R-:W-:Y:S01]  /*0180*/  SHF.R.S32.HI R27, RZ, 0x1f, R29 ;  /* 0x0000001fff1b7819 */ /* 0x000fe2000001141d */
[----:B------:R-:W-:Y:S01]  /*0190*/  ULDC.64 UR4, c[0x0][0x228] ;  /* 0x00008a0000047ab9 */ /* 0x000fe20000000a00 */
[----:B------:R-:W-:Y:S01]  /*01a0*/  ULDC.64 UR6, c[0x0][0x240] ;  /* 0x0000900000067ab9 */ /* 0x000fe20000000a00 */
[----:B------:R-:W3:Y:S01]  /*01b0*/  S2R R30, SR_CTAID.Z ;  /* 0x00000000001e7919 */ /* 0x000ee20000002700 */
[----:B------:R-:W-:Y:S01]  /*01c0*/  ULDC.64 UR8, c[0x0][0x210] ;  /* 0x0000840000087ab9 */ /* 0x000fe20000000a00 */
[----:B------:R-:W-:Y:S01]  /*01d0*/  ULDC.64 UR12, c[0x0][0x248] ;  /* 0x00009200000c7ab9 */ /* 0x000fe20000000a00 */
[----:B------:R-:W4:Y:S01]  /*01e0*/  S2UR UR10, SR_CgaCtaId ;  /* 0x00000000000a79c3 */ /* 0x000f220000008800 */
[----:B-----5:R-:W-:Y:S01]  /*01f0*/  @P3 IMAD.IADD R152, R23, 0x1, -R19 ;  /* 0x0000000117983824 */ /* 0x020fe200078e0a13 */
[----:B------:R-:W-:-:S02]  /*0200*/  USHF.L.U64.HI UR19, UR12, 0x6, UR13 ;  /* 0x000000060c137899 */ /* 0x000fc4000801020d */
[----:B------:R-:W-:Y:S02]  /*0210*/  USHF.L.U32 UR20, UR12, 0x6, URZ ;  /* 0x000000060c147899 */ /* 0x000fe4000800063f */
[----:B------:R-:W-:Y:S02]  /*0220*/  USHF.L.U32 UR14, UR12, 0x5, URZ ;  /* 0x000000050c0e7899 */ /* 0x000fe4000800063f */
[----:B------:R-:W-:Y:S01]  /*0230*/  USHF.L.U64.HI UR15, UR12, 0x5, UR13 ;  /* 0x000000050c0f7899 */ /* 0x000fe2000801020d */
[----:B-1----:R-:W-:-:S05]  /*0240*/  IABS R0, R28 ;  /* 0x0000001c00007213 */ /* 0x002fca0000000000 */
[----:B------:R-:W-:-:S04]  /*0250*/  IMAD.MOV.U32 R26, RZ, RZ, R0 ;  /* 0x000000ffff1a7224 */ /* 0x000fc800078e0000 */
[----:B------:R-:W1:Y:S01]  /*0260*/  I2F.RP R3, R26 ;  /* 0x0000001a00037306 */ /* 0x000e620000209400 */
[----:B--2---:R-:W-:Y:S02]  /*0270*/  SHF.R.S32.HI R4, RZ, 0x1f, R6 ;  /* 0x0000001fff047819 */ /* 0x004fe40000011406 */
[----:B---3--:R-:W-:Y:S02]  /*0280*/  SHF.R.S32.HI R18, RZ, 0x1f, R30 ;  /* 0x0000001fff127819 */ /* 0x008fe4000001141e */
[CC--:B------:R-:W-:Y:S02]  /*0290*/  LEA.HI R17, R4.reuse, R6.reuse, RZ, 0x3 ;  /* 0x0000000604117211 */ /* 0x0c0fe400078f18ff */
[----:B------:R-:W-:Y:S02]  /*02a0*/  LEA.HI R0, R4, R6, RZ, 0x4 ;  /* 0x0000000604007211 */ /* 0x000fe400078f20ff */
[----:B------:R-:W-:Y:S02]  /*02b0*/  LOP3.LUT R2, R17, 0xfffffff8, RZ, 0xc0, !PT ;  /* 0xfffffff811027812 */ /* 0x000fe400078ec0ff */
[----:B------:R-:W-:-:S02]  /*02c0*/  LOP3.LUT R5, R0, 0xfffffff0, RZ, 0xc0, !PT ;  /* 0xfffffff000057812 */ /* 0x000fc400078ec0ff */
[----:B------:R-:W-:Y:S01]  /*02d0*/  SHF.R.S32.HI R8, RZ, 0x3, R17 ;  /* 0x00000003ff087819 */ /* 0x000fe20000011411 */
[----:B-1----:R-:W1:Y:S01]  /*02e0*/  MUFU.RCP R7, R3 ;  /* 0x0000000300077308 */ /* 0x002e620000001000 */
[----:B------:R-:W-:Y:S01]  /*02f0*/  IMAD.IADD R22, R6, 0x1, -R2 ;  /* 0x0000000106167824 */ /* 0x000fe200078e0a02 */
[-C--:B------:R-:W-:Y:S01]  /*0300*/  LEA.HI R16, R4, R6.reuse, RZ, 0x6 ;  /* 0x0000000604107211 */ /* 0x080fe200078f30ff */
[----:B------:R-:W-:Y:S01]  /*0310*/  IMAD.IADD R5, R6, 0x1, -R5 ;  /* 0x0000000106057824 */ /* 0x000fe200078e0a05 */
[----:B------:R-:W-:Y:S01]  /*0320*/  LEA.HI R25, R4, R6, RZ, 0x5 ;  /* 0x0000000604197211 */ /* 0x000fe200078f28ff */
[----:B------:R-:W-:Y:S01]  /*0330*/  IMAD.SHL.U32 R12, R22, 0x8, RZ ;  /* 0x00000008160c7824 */ /* 0x000fe200078e00ff */
[----:B------:R-:W-:Y:S01]  /*0340*/  SHF.R.S32.HI R10, RZ, 0x4, R0 ;  /* 0x00000004ff0a7819 */ /* 0x000fe20000011400 */
[----:B------:R-:W-:Y:S01]  /*0350*/  IMAD.SHL.U32 R6, R8, 0x40, RZ ;  /* 0x0000004008067824 */ /* 0x000fe200078e00ff */
[----:B------:R-:W-:Y:S01]  /*0360*/  SHF.R.S32.HI R9, RZ, 0x1f, R8 ;  /* 0x0000001fff097819 */ /* 0x000fe20000011408 */
[----:B------:R-:W-:Y:S01]  /*0370*/  IMAD R2, R27, UR4, RZ ;  /* 0x000000041b027c24 */ /* 0x000fe2000f8e02ff */
[----:B------:R-:W-:-:S02]  /*0380*/  SHF.R.S32.HI R13, RZ, 0x1f, R12 ;  /* 0x0000001fff0d7819 */ /* 0x000fc4000001140c */
[----:B------:R-:W-:Y:S01]  /*0390*/  LEA.HI R4, R0, R10, RZ, 0x1 ;  /* 0x0000000a00047211 */ /* 0x000fe200078f08ff */
[----:B------:R-:W-:Y:S01]  /*03a0*/  IMAD R11, R29, UR5, R2 ;  /* 0x000000051d0b7c24 */ /* 0x000fe2000f8e0202 */
[----:B------:R-:W-:Y:S01]  /*03b0*/  LOP3.LUT R0, R6, 0x1c0, RZ, 0xc0, !PT ;  /* 0x000001c006007812 */ /* 0x000fe200078ec0ff */
[----:B------:R-:W-:Y:S01]  /*03c0*/  IMAD.WIDE R14, R14, 0x80, R8 ;  /* 0x000000800e0e7825 */ /* 0x000fe200078e0208 */
[----:B------:R-:W-:Y:S02]  /*03d0*/  LOP3.LUT R6, R4, 0xfffffffe, RZ, 0xc0, !PT ;  /* 0xfffffffe04067812 */ /* 0x000fe400078ec0ff */
[----:B------:R-:W-:Y:S01]  /*03e0*/  LOP3.LUT R4, R0, 0x38, R12, 0xf8, !PT ;  /* 0x0000003800047812 */ /* 0x000fe200078ef80c */
[----:B-1----:R-:W-:Y:S01]  /*03f0*/  VIADD R7, R7, 0xffffffe ;  /* 0x0ffffffe07077836 */ /* 0x002fe20000000000 */
[----:B------:R-:W-:Y:S01]  /*0400*/  SHF.R.U32.HI R0, RZ, 0x3, R0 ;  /* 0x00000003ff007819 */ /* 0x000fe20000011600 */
[----:B------:R-:W-:Y:S01]  /*0410*/  IMAD.WIDE.U32 R2, R29, UR4, R12 ;  /* 0x000000041d027c25 */ /* 0x000fe2000f8e000c */
[----:B------:R-:W-:-:S03]  /*0420*/  ULDC.64 UR4, c[0x0][0x258] ;  /* 0x0000960000047ab9 */ /* 0x000fc60000000a00 */
[----:B------:R-:W1:Y:S01]  /*0430*/  F2I.FTZ.U32.TRUNC.NTZ R7, R7 ;  /* 0x0000000700077305 */ /* 0x000e62000021f000 */
[----:B------:R-:W-:Y:S01]  /*0440*/  IMAD.IADD R3, R3, 0x1, R11 ;  /* 0x0000000103037824 */ /* 0x000fe200078e020b */
[----:B------:R-:W-:Y:S01]  /*0450*/  LOP3.LUT R11, R4, R0, RZ, 0x3c, !PT ;  /* 0x00000000040b7212 */ /* 0x000fe200078e3cff */
[----:B------:R-:W-:Y:S01]  /*0460*/  IMAD.IADD R21, R10, 0x1, -R6 ;  /* 0x000000010a157824 */ /* 0x000fe200078e0a06 */
[----:B------:R-:W-:Y:S01]  /*0470*/  SHF.R.S32.HI R0, RZ, 0x1f, R5 ;  /* 0x0000001fff007819 */ /* 0x000fe20000011405 */
[----:B------:R-:W-:Y:S02]  /*0480*/  IMAD R4, R18, UR4, RZ ;  /* 0x0000000412047c24 */ /* 0x000fe4000f8e02ff */
[----:B------:R-:W-:Y:S01]  /*0490*/  IMAD.SHL.U32 R10, R16, 0x8, RZ ;  /* 0x00000008100a7824 */ /* 0x000fe200078e00ff */
[----:B------:R-:W-:Y:S01]  /*04a0*/  LEA.HI R20, R0, R5, RZ, 0x3 ;  /* 0x0000000500147211 */ /* 0x000fe200078f18ff */
[C---:B------:R-:W-:Y:S01]  /*04b0*/  IMAD R4, R30.reuse, UR5, R4 ;  /* 0x000000051e047c24 */ /* 0x040fe2000f8e0204 */
[----:B------:R-:W-:Y:S01]  /*04c0*/  UMOV UR5, 0x400 ;  /* 0x0000040000057882 */ /* 0x000fe20000000000 */
[----:B------:R-:W-:Y:S01]  /*04d0*/  IMAD.WIDE.U32 R2, R30, UR4, R2 ;  /* 0x000000041e027c25 */ /* 0x000fe2000f8e0002 */
[----:B------:R-:W-:Y:S01]  /*04e0*/  LOP3.LUT R6, R20, 0xfffffff8, RZ, 0xc0, !PT ;  /* 0xfffffff814067812 */ /* 0x000fe200078ec0ff */
[----:B----4-:R-:W-:Y:S01]  /*04f0*/  ULEA UR5, UR10, UR5, 0x18 ;  /* 0x000000050a057291 */ /* 0x010fe2000f8ec03f */
[----:B------:R-:W-:Y:S01]  /*0500*/  LOP3.LUT R11, R11, 0x7ffffe00, R10, 0xf8, !PT ;  /* 0x7ffffe000b0b7812 */ /* 0x000fe200078ef80a */
[----:B-1----:R-:W-:Y:S01]  /*0510*/  IMAD.MOV R0, RZ, RZ, -R7 ;  /* 0x000000ffff007224 */ /* 0x002fe200078e0a07 */
[----:B------:R-:W-:Y:S01]  /*0520*/  USHF.L.U32 UR4, UR6, 0x5, URZ ;  /* 0x0000000506047899 */ /* 0x000fe2000800063f */
[----:B------:R-:W-:Y:S01]  /*0530*/  IMAD.IADD R96, R5, 0x1, -R6 ;  /* 0x0000000105607824 */ /* 0x000fe200078e0a06 */
[----:B------:R-:W-:Y:S01]  /*0540*/  ULDC.64 UR10, c[0x0][0x250] ;  /* 0x00009400000a7ab9 */ /* 0x000fe20000000a00 */
[----:B------:R-:W-:Y:S01]  /*0550*/  IMAD R0, R0, R26, RZ ;  /* 0x0000001a00007224 */ /* 0x000fe200078e02ff */
[----:B------:R-:W-:Y:S01]  /*0560*/  LEA R247, R11, UR5, 0x1 ;  /* 0x000000050bf77c11 */ /* 0x000fe2000f8e08ff */
[----:B------:R-:W-:Y:S01]  /*0570*/  IMAD.MOV.U32 R6, RZ, RZ, RZ ;  /* 0x000000ffff067224 */ /* 0x000fe200078e00ff */
[----:B------:R-:W-:Y:S01]  /*0580*/  USHF.L.U32 UR18, UR10, 0x5, URZ ;  /* 0x000000050a127899 */ /* 0x000fe2000800063f */
[----:B------:R-:W-:Y:S01]  /*0590*/  IMAD.IADD R3, R3, 0x1, R4 ;  /* 0x0000000103037824 */ /* 0x000fe200078e0204 */
[----:B------:R-:W-:Y:S01]  /*05a0*/  USHF.L.U64.HI UR21, UR10, 0x5, UR11 ;  /* 0x000000050a157899 */ /* 0x000fe2000801020b */
[----:B------:R-:W-:-:S02]  /*05b0*/  IMAD R10, R15, UR6, RZ ;  /* 0x000000060f0a7c24 */ /* 0x000fc4000f8e02ff */
[----:B------:R-:W-:-:S04]  /*05c0*/  IMAD.HI.U32 R7, R7, R0, R6 ;  /* 0x0000000007077227 */ /* 0x000fc800078e0006 */
[----:B------:R-:W-:Y:S02]  /*05d0*/  IMAD.SHL.U32 R0, R22, 0x40, RZ ;  /* 0x0000004016007824 */ /* 0x000fe400078e00ff */
[C---:B------:R-:W-:Y:S02]  /*05e0*/  IMAD R10, R14.reuse, UR7, R10 ;  /* 0x000000070e0a7c24 */ /* 0x040fe4000f8e020a */
[----:B------:R-:W-:Y:S01]  /*05f0*/  IMAD.WIDE.U32 R4, R14, UR6, R2 ;  /* 0x000000060e047c25 */ /* 0x000fe2000f8e0002 */
[----:B------:R-:W-:Y:S02]  /*0600*/  IABS R14, R30 ;  /* 0x0000001e000e7213 */ /* 0x000fe40000000000 */
[----:B------:R-:W-:Y:S01]  /*0610*/  LOP3.LUT R0, R0, 0x1c0, RZ, 0xc0, !PT ;  /* 0x000001c000007812 */ /* 0x000fe200078ec0ff */
[----:B------:R-:W-:Y:S01]  /*0620*/  IMAD.IADD R3, R5, 0x1, R10 ;  /* 0x0000000105037824 */ /* 0x000fe200078e020a */
[----:B------:R-:W-:Y:S01]  /*0630*/  LEA R2, P0, R4, UR8, 0x1 ;  /* 0x0000000804027c11 */ /* 0x000fe2000f8008ff */
[----:B------:R-:W-:Y:S01]  /*0640*/  USHF.L.U64.HI UR8, UR6, 0x5, UR7 ;  /* 0x0000000506087899 */ /* 0x000fe20008010207 */
[----:B------:R-:W-:-:S02]  /*0650*/  LOP3.LUT R6, R0, 0x8, R17, 0xf8, !PT ;  /* 0x0000000800067812 */ /* 0x000fc400078ef811 */
[----:B------:R-:W-:Y:S01]  /*0660*/  SHF.R.U32.HI R5, RZ, 0x3, R0 ;  /* 0x00000003ff057819 */ /* 0x000fe20000011600 */
[----:B------:R-:W-:Y:S01]  /*0670*/  IMAD.HI.U32 R0, R7, R14, RZ ;  /* 0x0000000e07007227 */ /* 0x000fe200078e00ff */
[----:B------:R-:W-:Y:S01]  /*0680*/  LEA.HI.X R3, R4, UR9, R3, 0x1, P0 ;  /* 0x0000000904037c11 */ /* 0x000fe200080f0c03 */
[----:B------:R-:W1:Y:S01]  /*0690*/  @!P3 LDC.64 R16, c[0x0][0x318] ;  /* 0x0000c600ff10bb82 */ /* 0x000e620000000a00 */
[----:B------:R-:W-:Y:S01]  /*06a0*/  IADD3 R4, P0, R2, UR4, RZ ;  /* 0x0000000402047c10 */ /* 0x000fe2000ff1e0ff */
[----:B------:R-:W-:Y:S01]  /*06b0*/  IMAD.MOV R10, RZ, RZ, -R0 ;  /* 0x000000ffff0a7224 */ /* 0x000fe200078e0a00 */
[----:B------:R-:W-:Y:S01]  /*06c0*/  LOP3.LUT R24, R6, R5, RZ, 0x3c, !PT ;  /* 0x0000000506187212 */ /* 0x000fe200078e3cff */
[----:B------:R-:W-:Y:S01]  /*06d0*/  @!PT LDS RZ, [RZ] ;  /* 0x00000000fffff984 */ /* 0x000fe20000000800 */
[----:B------:R-:W-:Y:S01]  /*06e0*/  @!PT LDS RZ, [RZ] ;  /* 0x00000000fffff984 */ /* 0x000fe20000000800 */
[----:B------:R-:W-:Y:S01]  /*06f0*/  @!PT LDS RZ, [RZ] ;  /* 0x00000000fffff984 */ /* 0x000fe20000000800 */
[----:B------:R-:W-:Y:S01]  /*0700*/  LDGSTS.E.BYPASS.LTC128B.128 [R247], desc[UR16][R2.64] ;  /* 0x0000000002f77fae */ /* 0x000fe2000b901d50 */
[----:B------:R-:W-:Y:S01]  /*0710*/  IADD3.X R5, R3, UR8, RZ, P0, !PT ;  /* 0x0000000803057c10 */ /* 0x000fe200087fe4ff */
[----:B------:R-:W-:Y:S01]  /*0720*/  IMAD R10, R26, R10, R14 ;  /* 0x0000000a1a0a7224 */ /* 0x000fe200078e020e */
[----:B------:R-:W-:Y:S01]  /*0730*/  IADD3 R11, P0, R8, R19, RZ ;  /* 0x00000013080b7210 */ /* 0x000fe20007f1e0ff */
[----:B------:R2:W-:Y:S01]  /*0740*/  LDGSTS.E.BYPASS.LTC128B.128 [R247+0x4000], desc[UR16][R2.64+0x80] ;  /* 0x0400008002f77fae */ /* 0x0005e2000b901d50 */
[----:B------:R-:W3:Y:S01]  /*0750*/  @!P3 LDC.64 R14, c[0x0][0x2c8] ;  /* 0x0000b200ff0ebb82 */ /* 0x000ee20000000a00 */
[----:B------:R-:W-:Y:S01]  /*0760*/  ULDC.64 UR6, c[0x0][0x230] ;  /* 0x00008c0000067ab9 */ /* 0x000fe20000000a00 */
[----:B------:R-:W-:Y:S01]  /*0770*/  LEA.HI.X.SX32 R18, R19, R9, 0x1, P0 ;  /* 0x0000000913127211 */ /* 0x000fe200000f0eff */
[----:B------:R-:W-:Y:S04]  /*0780*/  LDGSTS.E.BYPASS.LTC128B.128 [R247+0x800], desc[UR16][R4.64] ;  /* 0x0080000004f77fae */ /* 0x000fe8000b901d50 */
[----:B------:R4:W-:Y:S01]  /*0790*/  LDGSTS.E.BYPASS.LTC128B.128 [R247+0x4800], desc[UR16][R4.64+0x80] ;  /* 0x0480008004f77fae */ /* 0x0009e2000b901d50 */
[----:B-1----:R-:W-:-:S04]  /*07a0*/  @!P3 ISETP.NE.U32.AND P2, PT, R16, RZ, PT ;  /* 0x000000ff1000b20c */ /* 0x002fc80003f45070 */
[----:B------:R-:W-:Y:S02]  /*07b0*/  @!P3 ISETP.NE.AND.EX P2, PT, R17, RZ, PT, P2 ;  /* 0x000000ff1100b20c */ /* 0x000fe40003f45320 */
[----:B--2---:R-:W-:-:S04]  /*07c0*/  IADD3 R2, P1, R4, UR4, RZ ;  /* 0x0000000404027c10 */ /* 0x004fc8000ff3e0ff */
[----:B------:R-:W-:Y:S02]  /*07d0*/  IADD3.X R3, R5, UR8, RZ, P1, !PT ;  /* 0x0000000805037c10 */ /* 0x000fe40008ffe4ff */
[----:B------:R-:W-:Y:S02]  /*07e0*/  ISETP.GT.U32.AND P1, PT, R26, R10, PT ;  /* 0x0000000a1a00720c */ /* 0x000fe40003f24070 */
[----:B------:R-:W-:Y:S01]  /*07f0*/  IADD3 R6, P0, R2, UR4, RZ ;  /* 0x0000000402067c10 */ /* 0x000fe2000ff1e0ff */
[----:B------:R-:W-:Y:S03]  /*0800*/  LDGSTS.E.BYPASS.LTC128B.128 [R247+0x1000], desc[UR16][R2.64] ;  /* 0x0100000002f77fae */ /* 0x000fe6000b901d50 */
[----:B------:R-:W-:Y:S01]  /*0810*/  IADD3.X R7, R3, UR8, RZ, P0, !PT ;  /* 0x0000000803077c10 */ /* 0x000fe200087fe4ff */
[----:B------:R1:W-:Y:S01]  /*0820*/  LDGSTS.E.BYPASS.LTC128B.128 [R247+0x5000], desc[UR16][R2.64+0x80] ;  /* 0x0500008002f77fae */ /* 0x0003e2000b901d50 */
[----:B----4-:R-:W-:-:S03]  /*0830*/  IADD3 R4, P0, R6, UR4, RZ ;  /* 0x0000000406047c10 */ /* 0x010fc6000ff1e0ff */
[----:B------:R-:W-:Y:S01]  /*0840*/  LDGSTS.E.BYPASS.LTC128B.128 [R247+0x1800], desc[UR16][R6.64] ;  /* 0x0180000006f77fae */ /* 0x000fe2000b901d50 */
[----:B------:R-:W-:Y:S01]  /*0850*/  IADD3.X R5, R7, UR8, RZ, P0, !PT ;  /* 0x0000000807057c10 */ /* 0x000fe200087fe4ff */
[----:B------:R-:W-:Y:S02]  /*0860*/  @!P1 IMAD.IADD R10, R10, 0x1, -R26 ;  /* 0x000000010a0a9824 */ /* 0x000fe400078e0a1a */
[----:B------:R2:W-:Y:S01]  /*0870*/  LDGSTS.E.BYPASS.LTC128B.128 [R247+0x5800], desc[UR16][R6.64+0x80] ;  /* 0x0580008006f77fae */ /* 0x0005e2000b901d50 */
[----:B------:R-:W-:Y:S01]  /*0880*/  @!P1 VIADD R0, R0, 0x1 ;  /* 0x0000000100009836 */ /* 0x000fe20000000000 */
[----:B------:R-:W-:Y:S02]  /*0890*/  ISETP.NE.AND P1, PT, R28, RZ, PT ;  /* 0x000000ff1c00720c */ /* 0x000fe40003f25270 */
[----:B------:R-:W-:Y:S01]  /*08a0*/  ISETP.GE.U32.AND P4, PT, R10, R26, PT ;  /* 0x0000001a0a00720c */ /* 0x000fe20003f86070 */
[----:B------:R-:W-:Y:S04]  /*08b0*/  LDGSTS.E.BYPASS.LTC128B.128 [R247+0x2000], desc[UR16][R4.64] ;  /* 0x0200000004f77fae */ /* 0x000fe8000b901d50 */
[----:B------:R4:W-:Y:S08]  /*08c0*/  LDGSTS.E.BYPASS.LTC128B.128 [R247+0x6000], desc[UR16][R4.64+0x80] ;  /* 0x0600008004f77fae */ /* 0x0009f0000b901d50 */
[----:B------:R-:W-:-:S02]  /*08d0*/  @P4 VIADD R0, R0, 0x1 ;  /* 0x0000000100004836 */ /* 0x000fc40000000000 */
[----:B-1----:R-:W-:Y:S02]  /*08e0*/  IMAD R2, R18, UR12, RZ ;  /* 0x0000000c12027c24 */ /* 0x002fe4000f8e02ff */
[----:B------:R-:W-:Y:S02]  /*08f0*/  IMAD.MOV.U32 R9, RZ, RZ, R0 ;  /* 0x000000ffff097224 */ /* 0x000fe400078e0000 */
[C---:B------:R-:W-:Y:S01]  /*0900*/  IMAD R8, R11.reuse, UR13, R2 ;  /* 0x0000000d0b087c24 */ /* 0x040fe2000f8e0202 */
[----:B------:R-:W-:Y:S01]  /*0910*/  IADD3 R2, P0, R4, UR4, RZ ;  /* 0x0000000404027c10 */ /* 0x000fe2000ff1e0ff */
[----:B--2---:R-:W-:-:S03]  /*0920*/  IMAD.WIDE.U32 R6, R11, UR12, R12 ;  /* 0x0000000c0b067c25 */ /* 0x004fc6000f8e000c */
[----:B------:R-:W-:-:S05]  /*0930*/  IADD3.X R3, R5, UR8, RZ, P0, !PT ;  /* 0x0000000805037c10 */ /* 0x000fca00087fe4ff */
[----:B------:R-:W-:Y:S01]  /*0940*/  LDGSTS.E.BYPASS.LTC128B.128 [R247+0x2800], desc[UR16][R2.64] ;  /* 0x0280000002f77fae */ /* 0x000fe2000b901d50 */
[----:B----4-:R-:W-:Y:S01]  /*0950*/  IMAD.IADD R5, R7, 0x1, R8 ;  /* 0x0000000107057824 */ /* 0x010fe200078e0208 */
[----:B------:R-:W-:Y:S01]  /*0960*/  LOP3.LUT R7, R30, R28, RZ, 0x3c, !PT ;  /* 0x0000001c1e077212 */ /* 0x000fe200078e3cff */
[----:B------:R-:W-:Y:S01]  /*0970*/  IMAD.MOV.U32 R4, RZ, RZ, R6 ;  /* 0x000000ffff047224 */ /* 0x000fe200078e0006 */
[----:B---3--:R-:W-:Y:S01]  /*0980*/  @!P3 SEL R6, R15, RZ, P2 ;  /* 0x000000ff0f06b207 */ /* 0x008fe20001000000 */
[----:B------:R1:W-:Y:S01]  /*0990*/  LDGSTS.E.BYPASS.LTC128B.128 [R247+0x6800], desc[UR16][R2.64+0x80] ;  /* 0x0680008002f77fae */ /* 0x0003e2000b901d50 */
[----:B------:R-:W-:Y:S01]  /*09a0*/  ISETP.GE.AND P0, PT, R7, RZ, PT ;  /* 0x000000ff0700720c */ /* 0x000fe20003f06270 */
[----:B------:R-:W-:Y:S01]  /*09b0*/  IMAD R7, R27, UR6, RZ ;  /* 0x000000061b077c24 */ /* 0x000fe2000f8e02ff */
[----:B------:R-:W-:Y:S01]  /*09c0*/  @!P3 IADD3 R152, R6, R14, -R19 ;  /* 0x0000000e0698b210 */ /* 0x000fe20007ffe813 */
[----:B------:R-:W-:-:S04]  /*09d0*/  IMAD.WIDE.U32 R4, R29, UR6, R4 ;  /* 0x000000061d047c25 */ /* 0x000fc8000f8e0004 */
[----:B------:R-:W-:Y:S01]  /*09e0*/  IMAD R0, R29, UR7, R7 ;  /* 0x000000071d007c24 */ /* 0x000fe2000f8e0207 */
[----:B------:R-:W-:Y:S01]  /*09f0*/  ULDC.64 UR6, c[0x0][0x260] ;  /* 0x0000980000067ab9 */ /* 0x000fe20000000a00 */
[----:B------:R-:W-:-:S04]  /*0a00*/  VIADD R8, R152, 0x3f ;  /* 0x0000003f98087836 */ /* 0x000fc80000000000 */
[----:B------:R-:W-:Y:S01]  /*0a10*/  @!P0 IMAD.MOV R9, RZ, RZ, -R9 ;  /* 0x000000ffff098224 */ /* 0x000fe200078e0a09 */
[----:B------:R-:W-:-:S04]  /*0a20*/  @!P1 LOP3.LUT R9, RZ, R28, RZ, 0x33, !PT ;  /* 0x0000001cff099212 */ /* 0x000fc800078e33ff */
[----:B------:R-:W-:Y:S02]  /*0a30*/  SHF.R.S32.HI R10, RZ, 0x1f, R9 ;  /* 0x0000001fff0a7819 */ /* 0x000fe40000011409 */
[----:B-1----:R-:W-:-:S04]  /*0a40*/  IADD3 R2, P2, R2, UR4, RZ ;  /* 0x0000000402027c10 */ /* 0x002fc8000ff5e0ff */
[----:B------:R-:W-:Y:S02]  /*0a50*/  IADD3.X R3, R3, UR8, RZ, P2, !PT ;  /* 0x0000000803037c10 */ /* 0x000fe400097fe4ff */
[----:B------:R-:W-:Y:S01]  /*0a60*/  IADD3 R6, P2, R2, UR4, RZ ;  /* 0x0000000402067c10 */ /* 0x000fe2000ff5e0ff */
[----:B------:R-:W-:Y:S02]  /*0a70*/  UIADD3 UR4, UR5, 0x8000, URZ ;  /* 0x0000800005047890 */ /* 0x000fe4000fffe03f */
[----:B------:R-:W-:Y:S01]  /*0a80*/  LDGSTS.E.BYPASS.LTC128B.128 [R247+0x3000], desc[UR16][R2.64] ;  /* 0x0300000002f77fae */ /* 0x000fe2000b901d50 */
[----:B------:R-:W-:Y:S01]  /*0a90*/  IADD3.X R7, R3, UR8, RZ, P2, !PT ;  /* 0x0000000803077c10 */ /* 0x000fe200097fe4ff */
[----:B------:R-:W-:Y:S02]  /*0aa0*/  ULDC.64 UR8, c[0x0][0x268] ;  /* 0x00009a0000087ab9 */ /* 0x000fe40000000a00 */
[----:B------:R1:W-:Y:S04]  /*0ab0*/  LDGSTS.E.BYPASS.LTC128B.128 [R247+0x7000], desc[UR16][R2.64+0x80] ;  /* 0x0700008002f77fae */ /* 0x0003e8000b901d50 */
[----:B------:R-:W-:Y:S04]  /*0ac0*/  LDGSTS.E.BYPASS.LTC128B.128 [R247+0x3800], desc[UR16][R6.64] ;  /* 0x0380000006f77fae */ /* 0x000fe8000b901d50 */
[----:B------:R2:W-:Y:S01]  /*0ad0*/  LDGSTS.E.BYPASS.LTC128B.128 [R247+0x7800], desc[UR16][R6.64+0x80] ;  /* 0x0780008006f77fae */ /* 0x0005e2000b901d50 */
[----:B-1----:R-:W-:Y:S01]  /*0ae0*/  IMAD.IADD R3, R5, 0x1, R0 ;  /* 0x0000000105037824 */ /* 0x002fe200078e0200 */
[----:B------:R-:W-:Y:S01]  /*0af0*/  SHF.R.S32.HI R0, RZ, 0x1f, R8 ;  /* 0x0000001fff007819 */ /* 0x000fe20000011408 */
[----:B------:R-:W-:-:S02]  /*0b00*/  IMAD.MOV.U32 R2, RZ, RZ, R4 ;  /* 0x000000ffff027224 */ /* 0x000fc400078e0004 */
[----:B------:R-:W-:Y:S01]  /*0b10*/  IMAD R4, R10, UR6, RZ ;  /* 0x000000060a047c24 */ /* 0x000fe2000f8e02ff */
[----:B------:R-:W-:Y:S01]  /*0b20*/  LEA.HI R246, R0, R8, RZ, 0x6 ;  /* 0x0000000800f67211 */ /* 0x000fe200078f30ff */
[----:B------:R-:W-:Y:S02]  /*0b30*/  IMAD R0, R18, UR10, RZ ;  /* 0x0000000a12007c24 */ /* 0x000fe4000f8e02ff */
[----:B------:R-:W-:Y:S01]  /*0b40*/  IMAD.WIDE.U32 R32, R9, UR6, R2 ;  /* 0x0000000609207c25 */ /* 0x000fe2000f8e0002 */
[----:B------:R-:W-:-:S03]  /*0b50*/  LEA.HI.SX32 R8, R246, 0xffffffff, 0x1a ;  /* 0xfffffffff6087811 */ /* 0x000fc600078fd2ff */
[----:B------:R-:W-:Y:S01]  /*0b60*/  IMAD R4, R9, UR7, R4 ;  /* 0x0000000709047c24 */ /* 0x000fe2000f8e0204 */
[----:B------:R-:W-:Y:S01]  /*0b70*/  ULDC.64 UR6, c[0x0][0x238] ;  /* 0x00008e0000067ab9 */ /* 0x000fe20000000a00 */
[C---:B------:R-:W-:Y:S01]  /*0b80*/  IMAD R0, R11.reuse, UR11, R0 ;  /* 0x0000000b0b007c24 */ /* 0x040fe2000f8e0200 */
[----:B------:R-:W-:Y:S01]  /*0b90*/  STL.64 [R1+0x50], R32 ;  /* 0x0000502001007387 */ /* 0x000fe20000100a00 */
[----:B------:R-:W-:Y:S01]  /*0ba0*/  IMAD.WIDE.U32 R2, R11, UR10, R12 ;  /* 0x0000000a0b027c25 */ /* 0x000fe2000f8e000c */
[----:B------:R-:W-:-:S03]  /*0bb0*/  SHF.R.S32.HI R11, RZ, 0x1f, R8 ;  /* 0x0000001fff0b7819 */ /* 0x000fc60000011408 */
[----:B------:R-:W-:Y:S02]  /*0bc0*/  IMAD R5, R8, UR19, RZ ;  /* 0x0000001308057c24 */ /* 0x000fe4000f8e02ff */
[----:B------:R-:W-:Y:S02]  /*0bd0*/  IMAD.IADD R161, R33, 0x1, R4 ;  /* 0x0000000121a17824 */ /* 0x000fe400078e0204 */
[----:B------:R-:W-:Y:S02]  /*0be0*/  IMAD.MOV.U32 R160, RZ, RZ, R32 ;  /* 0x000000ffffa07224 */ /* 0x000fe400078e0020 */
[----:B------:R-:W-:Y:S02]  /*0bf0*/  IMAD.IADD R3, R3, 0x1, R0 ;  /* 0x0000000103037824 */ /* 0x000fe400078e0200 */
[----:B--2---:R-:W-:Y:S01]  /*0c00*/  IMAD R7, R27, UR6, RZ ;  /* 0x000000061b077c24 */ /* 0x004fe2000f8e02ff */
[----:B------:R-:W-:Y:S01]  /*0c10*/  STL.64 [R1+0x40], R160 ;  /* 0x000040a001007387 */ /* 0x000fe20000100a00 */
[----:B------:R-:W-:-:S02]  /*0c20*/  IMAD R0, R11, UR20, R5 ;  /* 0x000000140b007c24 */ /* 0x000fc4000f8e0205 */
[----:B------:R-:W-:-:S04]  /*0c30*/  IMAD.WIDE.U32 R4, R8, UR20, R160 ;  /* 0x0000001408047c25 */ /* 0x000fc8000f8e00a0 */
[C---:B------:R-:W-:Y:S02]  /*0c40*/  IMAD R7, R29.reuse, UR7, R7 ;  /* 0x000000071d077c24 */ /* 0x040fe4000f8e0207 */
[----:B------:R-:W-:Y:S01]  /*0c50*/  IMAD.WIDE.U32 R2, R29, UR6, R2 ;  /* 0x000000061d027c25 */ /* 0x000fe2000f8e0002 */
[----:B------:R-:W-:Y:S02]  /*0c60*/  ULDC.64 UR6, c[0x0][0x218] ;  /* 0x0000860000067ab9 */ /* 0x000fe40000000a00 */
[----:B------:R-:W-:Y:S01]  /*0c70*/  LEA R6, P0, R4, UR6, 0x1 ;  /* 0x0000000604067c11 */ /* 0x000fe2000f8008ff */
[----:B------:R-:W-:Y:S02]  /*0c80*/  IMAD.IADD R0, R5, 0x1, R0 ;  /* 0x0000000105007824 */ /* 0x000fe400078e0200 */
[----:B------:R-:W-:-:S03]  /*0c90*/  IMAD.IADD R3, R3, 0x1, R7 ;  /* 0x0000000103037824 */ /* 0x000fc600078e0207 */
[----:B------:R-:W-:Y:S01]  /*0ca0*/  LEA.HI.X R7, R4, UR7, R0, 0x1, P0 ;  /* 0x0000000704077c11 */ /* 0x000fe200080f0c00 */
[----:B------:R-:W-:Y:S01]  /*0cb0*/  IMAD.WIDE.U32 R12, R9, UR8, R2 ;  /* 0x00000008090c7c25 */ /* 0x000fe2000f8e0002 */
[----:B------:R-:W-:-:S03]  /*0cc0*/  IADD3 R4, P0, R6, UR14, RZ ;  /* 0x0000000e06047c10 */ /* 0x000fc6000ff1e0ff */
[----:B------:R-:W-:Y:S01]  /*0cd0*/  LDGSTS.E.BYPASS.LTC128B.128 [R247+0x8000], desc[UR16][R6.64] ;  /* 0x0800000006f77fae */ /* 0x000fe2000b901d50 */
[----:B------:R-:W-:Y:S01]  /*0ce0*/  IADD3.X R5, R7, UR15, RZ, P0, !PT ;  /* 0x0000000f07057c10 */ /* 0x000fe200087fe4ff */
[----:B------:R-:W-:Y:S01]  /*0cf0*/  IMAD R0, R10, UR8, RZ ;  /* 0x000000080a007c24 */ /* 0x000fe2000f8e02ff */
[----:B------:R-:W-:Y:S01]  /*0d00*/  IADD3 R2, P0, R4, UR14, RZ ;  /* 0x0000000e04027c10 */ /* 0x000fe2000ff1e0ff */
[----:B------:R1:W-:Y:S02]  /*0d10*/  LDGSTS.E.BYPASS.LTC128B.128 [R247+0xa000], desc[UR16][R6.64+0x80] ;  /* 0x0a00008006f77fae */ /* 0x0003e4000b901d50 */
[----:B------:R-:W-:Y:S01]  /*0d20*/  IMAD R9, R9, UR9, R0 ;  /* 0x0000000909097c24 */ /* 0x000fe2000f8e0200 */
[----:B------:R-:W-:Y:S01]  /*0d30*/  IADD3.X R3, R5, UR15, RZ, P0, !PT ;  /* 0x0000000f05037c10 */ /* 0x000fe200087fe4ff */
[----:B------:R-:W-:Y:S01]  /*0d40*/  LDGSTS.E.BYPASS.LTC128B.128 [R247+0x8800], desc[UR16][R4.64] ;  /* 0x0880000004f77fae */ /* 0x000fe2000b901d50 */
[----:B------:R-:W-:Y:S01]  /*0d50*/  IMAD R0, R11, UR10, RZ ;  /* 0x0000000a0b007c24 */ /* 0x000fe2000f8e02ff */
[----:B------:R-:W-:-:S02]  /*0d60*/  ULDC.64 UR8, c[0x0][0x220] ;  /* 0x0000880000087ab9 */ /* 0x000fc40000000a00 */
[----:B------:R2:W-:Y:S01]  /*0d70*/  LDGSTS.E.BYPASS.LTC128B.128 [R247+0xa800], desc[UR16][R4.64+0x80] ;  /* 0x0a80008004f77fae */ /* 0x0005e2000b901d50 */
[----:B------:R-:W-:-:S03]  /*0d80*/  IMAD R0, R8, UR11, R0 ;  /* 0x0000000b08007c24 */ /* 0x000fc6000f8e0200 */
[----:B------:R-:W-:Y:S04]  /*0d90*/  LDGSTS.E.BYPASS.LTC128B.128 [R247+0x9000], desc[UR16][R2.64] ;  /* 0x0900000002f77fae */ /* 0x000fe8000b901d50 */
[----:B------:R3:W-:Y:S04]  /*0da0*/  LDGSTS.E.BYPASS.LTC128B.128 [R247+0xb000], desc[UR16][R2.64+0x80] ;  /* 0x0b00008002f77fae */ /* 0x0007e8000b901d50 */
[----:B------:R-:W-:Y:S01]  /*0db0*/  STL.64 [R1+0x48], R12 ;  /* 0x0000480c01007387 */ /* 0x000fe20000100a00 */
[----:B-1----:R-:W-:-:S04]  /*0dc0*/  IMAD.WIDE.U32 R6, R8, UR10, RZ ;  /* 0x0000000a08067c25 */ /* 0x002fc8000f8e00ff */
[----:B------:R-:W-:Y:S01]  /*0dd0*/  IMAD.IADD R0, R7, 0x1, R0 ;  /* 0x0000000107007824 */ /* 0x000fe200078e0200 */
[----:B--2---:R-:W-:-:S04]  /*0de0*/  IADD3 R4, P0, R2, UR14, RZ ;  /* 0x0000000e02047c10 */ /* 0x004fc8000ff1e0ff */
[----:B------:R-:W-:Y:S02]  /*0df0*/  IADD3.X R5, R3, UR15, RZ, P0, !PT ;  /* 0x0000000f03057c10 */ /* 0x000fe400087fe4ff */
[----:B------:R-:W-:Y:S01]  /*0e00*/  LEA R7, P0, R6, R12, 0x6 ;  /* 0x0000000c06077211 */ /* 0x000fe200078030ff */
[----:B---3--:R-:W-:Y:S02]  /*0e10*/  IMAD.IADD R2, R13, 0x1, R9 ;  /* 0x000000010d027824 */ /* 0x008fe400078e0209 */
[----:B------:R-:W-:Y:S01]  /*0e20*/  LDGSTS.E.BYPASS.LTC128B.128 [R247+0x9800], desc[UR16][R4.64] ;  /* 0x0980000004f77fae */ /* 0x000fe2000b901d50 */
[----:B------:R-:W-:-:S03]  /*0e30*/  IMAD.SHL.U32 R3, R21, 0x8, RZ ;  /* 0x0000000815037824 */ /* 0x000fc600078e00ff */
[----:B------:R1:W-:Y:S01]  /*0e40*/  LDGSTS.E.BYPASS.LTC128B.128 [R247+0xb800], desc[UR16][R4.64+0x80] ;  /* 0x0b80008004f77fae */ /* 0x0003e2000b901d50 */
[----:B------:R-:W-:Y:S01]  /*0e50*/  LEA.HI.X R6, R6, R2, R0, 0x6, P0 ;  /* 0x0000000206067211 */ /* 0x000fe200000f3400 */
[----:B------:R-:W-:Y:S02]  /*0e60*/  IMAD R0, R21, 0x200, R24 ;  /* 0x0000020015007824 */ /* 0x000fe400078e0218 */
[----:B------:R-:W0:Y:S03]  /*0e70*/  LDGDEPBAR ;  /* 0x00000000000079af */ /* 0x000e260000000000 */
[----:B------:R-:W-:Y:S01]  /*0e80*/  LEA R233, R0, UR4, 0x1 ;  /* 0x0000000400e97c11 */ /* 0x000fe2000f8e08ff */
[----:B------:R2:W-:Y:S04]  /*0e90*/  STL [R1+0x3c], R2 ;  /* 0x00003c0201007387 */ /* 0x0005e80000100800 */
[----:B------:R-:W-:Y:S01]  /*0ea0*/  VIADD R238, R233, 0x20 ;  /* 0x00000020e9ee7836 */ /* 0x000fe20000000000 */
[----:B-1----:R-:W-:Y:S01]  /*0eb0*/  LEA R4, P0, R7, UR8, 0x1 ;  /* 0x0000000807047c11 */ /* 0x002fe2000f8008ff */
[----:B------:R-:W-:-:S04]  /*0ec0*/  DEPBAR.LE SB0, 0x0 ;  /* 0x000080000000791a */ /* 0x000fc80000000000 */
[----:B------:R-:W-:Y:S01]  /*0ed0*/  LEA.HI.X R5, R7, UR9, R6, 0x1, P0 ;  /* 0x0000000907057c11 */ /* 0x000fe200080f0c06 */
[----:B------:R-:W-:Y:S01]  /*0ee0*/  BAR.SYNC.DEFER_BLOCKING 0x0 ;  /* 0x0000000000007b1d */ /* 0x000fe20000010000 */
[----:B--2---:R-:W-:Y:S02]  /*0ef0*/  IMAD.SHL.U32 R2, R96, 0x40, RZ ;  /* 0x0000004060027824 */ /* 0x004fe400078e00ff */
[----:B------:R-:W-:Y:S01]  /*0f00*/  IMAD.SHL.U32 R6, R20, 0x40, RZ ;  /* 0x0000004014067824 */ /* 0x000fe200078e00ff */
[----:B------:R-:W-:Y:S01]  /*0f10*/  LEA R20, R0, UR5, 0x1 ;  /* 0x0000000500147c11 */ /* 0x000fe2000f8e08ff */
[----:B------:R-:W-:Y:S01]  /*0f20*/  IMAD.MOV.U32 R0, RZ, RZ, 0x40 ;  /* 0x00000040ff007424 */ /* 0x000fe200078e00ff */
[----:B------:R-:W-:Y:S02]  /*0f30*/  LOP3.LUT R2, R2, 0x1c0, RZ, 0xc0, !PT ;  /* 0x000001c002027812 */ /* 0x000fe400078ec0ff */
[----:B------:R-:W-:Y:S02]  /*0f40*/  LOP3.LUT R153, R6, 0xfffffe00, RZ, 0xc0, !PT ;  /* 0xfffffe0006997812 */ /* 0x000fe400078ec0ff */
[----:B------:R-:W-:-:S02]  /*0f50*/  LOP3.LUT R7, R2, 0x8, R3, 0xf8, !PT ;  /* 0x0000000802077812 */ /* 0x000fc400078ef803 */
[----:B------:R-:W-:Y:S02]  /*0f60*/  SHF.R.U32.HI R3, RZ, 0x3, R2 ;  /* 0x00000003ff037819 */ /* 0x000fe40000011602 */
[----:B------:R-:W-:Y:S02]  /*0f70*/  IADD3 R2, P0, R4, UR18, RZ ;  /* 0x0000001204027c10 */ /* 0x000fe4000ff1e0ff */
[----:B------:R-:W-:Y:S02]  /*0f80*/  LOP3.LUT R154, R7, R3, RZ, 0x3c, !PT ;  /* 0x00000003079a7212 */ /* 0x000fe400078e3cff */
[----:B------:R-:W-:Y:S02]  /*0f90*/  SHF.R.S32.HI R7, RZ, 0x5, R25 ;  /* 0x00000005ff077819 */ /* 0x000fe40000011419 */
[----:B------:R-:W-:Y:S02]  /*0fa0*/  IADD3.X R3, R5, UR21, RZ, P0, !PT ;  /* 0x0000001505037c10 */ /* 0x000fe400087fe4ff */
[----:B------:R-:W-:Y:S01]  /*0fb0*/  IADD3 R6, P1, R2, UR18, RZ ;  /* 0x0000001202067c10 */ /* 0x000fe2000ff3e0ff */
[----:B------:R-:W-:Y:S01]  /*0fc0*/  @!PT LDS RZ, [RZ] ;  /* 0x00000000fffff984 */ /* 0x000fe20000000800 */
[----:B------:R-:W-:Y:S01]  /*0fd0*/  @!PT LDS RZ, [RZ] ;  /* 0x00000000fffff984 */ /* 0x000fe20000000800 */
[----:B------:R-:W-:Y:S01]  /*0fe0*/  @!PT LDS RZ, [RZ] ;  /* 0x00000000fffff984 */ /* 0x000fe20000000800 */
[----:B------:R-:W-:Y:S04]  /*0ff0*/  LDGSTS.E.BYPASS.LTC128B.128 [R247+0xc000], desc[UR16][R4.64] ;  /* 0x0c00000004f77fae */ /* 0x000fe8000b901d50 */
[----:B------:R1:W-:Y:S04]  /*1000*/  LDGSTS.E.BYPASS.LTC128B.128 [R247+0xe000], desc[UR16][R4.64+0x80] ;  /* 0x0e00008004f77fae */ /* 0x0003e8000b901d50 */
[----:B------:R-:W-:Y:S04]  /*1010*/  LDGSTS.E.BYPASS.LTC128B.128 [R247+0xc800], desc[UR16][R2.64] ;  /* 0x0c80000002f77fae */ /* 0x000fe8000b901d50 */
[----:B------:R2:W-:Y:S01]  /*1020*/  LDGSTS.E.BYPASS.LTC128B.128 [R247+0xe800], desc[UR16][R2.64+0x80] ;  /* 0x0e80008002f77fae */ /* 0x0005e2000b901d50 */
[----:B-1----:R-:W-:Y:S01]  /*1030*/  IMAD R5, R7, 0x400, R153 ;  /* 0x0000040007057824 */ /* 0x002fe200078e0299 */
[----:B------:R-:W-:-:S02]  /*1040*/  IADD3 R4, P0, R6, UR18, RZ ;  /* 0x0000001206047c10 */ /* 0x000fc4000ff1e0ff */
[----:B------:R-:W-:Y:S02]  /*1050*/  IADD3.X R7, R3, UR21, RZ, P1, !PT ;  /* 0x0000001503077c10 */ /* 0x000fe40008ffe4ff */
[----:B------:R-:W-:Y:S01]  /*1060*/  LOP3.LUT P1, RZ, R96, 0x2, RZ, 0xc0, !PT ;  /* 0x0000000260ff7812 */ /* 0x000fe2000782c0ff */
[----:B--2---:R-:W-:Y:S01]  /*1070*/  IMAD.IADD R2, R5, 0x1, R154 ;  /* 0x0000000105027824 */ /* 0x004fe200078e029a */
[----:B------:R-:W-:Y:S01]  /*1080*/  IADD3.X R5, R7, UR21, RZ, P0, !PT ;  /* 0x0000001507057c10 */ /* 0x000fe200087fe4ff */
[----:B------:R-:W-:Y:S01]  /*1090*/  LDGSTS.E.BYPASS.LTC128B.128 [R247+0xd000], desc[UR16][R6.64] ;  /* 0x0d00000006f77fae */ /* 0x000fe2000b901d50 */
[----:B------:R-:W-:Y:S01]  /*10a0*/  LOP3.LUT P0, RZ, R22, 0x2, RZ, 0xc0, !PT ;  /* 0x0000000216ff7812 */ /* 0x000fe2000780c0ff */
[----:B------:R-:W-:Y:S01]  /*10b0*/  IMAD.MOV.U32 R3, RZ, RZ, 0x20 ;  /* 0x00000020ff037424 */ /* 0x000fe200078e00ff */
[----:B------:R-:W-:Y:S01]  /*10c0*/  LEA R234, R2, UR5, 0x1 ;  /* 0x0000000502ea7c11 */ /* 0x000fe2000f8e08ff */
[----:B------:R-:W-:Y:S03]  /*10d0*/  LDGSTS.E.BYPASS.LTC128B.128 [R247+0xf000], desc[UR16][R6.64+0x80] ;  /* 0x0f00008006f77fae */ /* 0x000fe6000b901d50 */
[----:B------:R-:W-:Y:S01]  /*10e0*/  SEL R3, R3, 0xffffffe0, !P1 ;  /* 0xffffffe003037807 */ /* 0x000fe20004800000 */
[----:B------:R-:W-:Y:S01]  /*10f0*/  LDGSTS.E.BYPASS.LTC128B.128 [R247+0xd800], desc[UR16][R4.64] ;  /* 0x0d80000004f77fae */ /* 0x000fe2000b901d50 */
[----:B------:R-:W-:-:S03]  /*1100*/  LOP3.LUT P1, RZ, R96, 0x4, RZ, 0xc0, !PT ;  /* 0x0000000460ff7812 */ /* 0x000fc6000782c0ff */
[----:B------:R1:W-:Y:S01]  /*1110*/  LDGSTS.E.BYPASS.LTC128B.128 [R247+0xf800], desc[UR16][R4.64+0x80] ;  /* 0x0f80008004f77fae */ /* 0x0003e2000b901d50 */
[----:B------:R-:W-:Y:S01]  /*1120*/  IMAD.IADD R235, R234, 0x1, R3 ;  /* 0x00000001eaeb7824 */ /* 0x000fe200078e0203 */
[----:B------:R-:W-:Y:S01]  /*1130*/  SEL R2, R0, 0xffffffc0, !P1 ;  /* 0xffffffc000027807 */ /* 0x000fe20004800000 */
[----:B------:R-:W-:Y:S01]  /*1140*/  @P0 VIADD R238, R233, 0xffffffe0 ;  /* 0xffffffe0e9ee0836 */ /* 0x000fe20000000000 */
[----:B------:R-:W-:Y:S01]  /*1150*/  LDSM.16.M88.4 R16, [R20+0x8000] ;  /* 0x008000001410783b */ /* 0x000fe20000000200 */
[----:B------:R-:W-:Y:S02]  /*1160*/  LOP3.LUT P0, RZ, R22, 0x4, RZ, 0xc0, !PT ;  /* 0x0000000416ff7812 */ /* 0x000fe4000780c0ff */
[--C-:B------:R-:W-:Y:S01]  /*1170*/  IMAD.IADD R237, R234, 0x1, R2.reuse ;  /* 0x00000001eaed7824 */ /* 0x100fe200078e0202 */
[----:B------:R-:W-:Y:S01]  /*1180*/  LDSM.16.M88.4 R32, [R20+0x8800] ;  /* 0x008800001420783b */ /* 0x000fe20000000200 */
[----:B------:R-:W-:Y:S01]  /*1190*/  SEL R0, R0, 0xffffffc0, !P0 ;  /* 0xffffffc000007807 */ /* 0x000fe20004000000 */
[----:B------:R-:W-:Y:S01]  /*11a0*/  IMAD.IADD R236, R235, 0x1, R2 ;  /* 0x00000001ebec7824 */ /* 0x000fe200078e0202 */
[----:B------:R-:W-:Y:S01]  /*11b0*/  ISETP.GE.AND P0, PT, R152, 0x41, PT ;  /* 0x000000419800780c */ /* 0x000fe20003f06270 */
[----:B------:R-:W-:Y:S02]  /*11c0*/  LDSM.16.M88.4 R28, [R20+0x9000] ;  /* 0x00900000141c783b */ /* 0x000fe40000000200 */
[----:B------:R-:W-:-:S02]  /*11d0*/  IMAD.IADD R232, R233, 0x1, R0 ;  /* 0x00000001e9e87824 */ /* 0x000fc400078e0200 */
[----:B------:R-:W-:Y:S01]  /*11e0*/  LDSM.16.M88.4 R24, [R20+0x9800] ;  /* 0x009800001418783b */ /* 0x000fe20000000200 */
[----:B------:R-:W-:-:S03]  /*11f0*/  IMAD.IADD R231, R0, 0x1, R238 ;  /* 0x0000000100e77824 */ /* 0x000fc600078e02ee */
[----:B------:R-:W2:Y:S04]  /*1200*/  LDSM.16.M88.4 R8, [R234] ;  /* 0x00000000ea08783b */ /* 0x000ea80000000200 */
[----:B------:R-:W-:Y:S04]  /*1210*/  LDSM.16.M88.4 R12, [R235+0x2000] ;  /* 0x00200000eb0c783b */ /* 0x000fe80000000200 */
[----:B-1----:R-:W1:Y:S04]  /*1220*/  LDSM.16.M88.4 R4, [R234+0x2000] ;  /* 0x00200000ea04783b */ /* 0x002e680000000200 */
[----:B------:R-:W3:Y:S04]  /*1230*/  LDSM.16.M88.4 R68, [R238+0x1800] ;  /* 0x00180000ee44783b */ /* 0x000ee80000000200 */
[----:B------:R-:W4:Y:S04]  /*1240*/  LDSM.16.M88.4 R48, [R238+0x800] ;  /* 0x00080000ee30783b */ /* 0x000f280000000200 */
[----:B------:R-:W4:Y:S04]  /*1250*/  LDSM.16.M88.4 R40, [R238] ;  /* 0x00000000ee28783b */ /* 0x000f280000000200 */
[----:B------:R-:W4:Y:S04]  /*1260*/  LDSM.16.M88.4 R56, [R238+0x1000] ;  /* 0x00100000ee38783b */ /* 0x000f280000000200 */
[----:B------:R-:W0:Y:S01]  /*1270*/  LDGDEPBAR ;  /* 0x00000000000079af */ /* 0x000e220000000000 */
[C---:B--2---:R-:W-:Y:S06]  /*1280*/  HMMA.16816.F32 R80, R8.reuse, R16, RZ ;  /* 0x000000100850723c */ /* 0x044fec00000018ff */
[----:B------:R-:W-:Y:S06]  /*1290*/  HMMA.16816.F32 R104, R8, R18, RZ ;  /* 0x000000120868723c */ /* 0x000fec00000018ff */
[C---:B-1----:R-:W-:Y:S06]  /*12a0*/  HMMA.16816.F32 R76, R4.reuse, R16, RZ ;  /* 0x00000010044c723c */ /* 0x042fec00000018ff */
[C---:B------:R-:W-:Y:S01]  /*12b0*/  HMMA.16816.F32 R72, R4.reuse, R18, RZ ;  /* 0x000000120448723c */ /* 0x040fe200000018ff */
[----:B------:R-:W1:Y:S05]  /*12c0*/  LDSM.16.M88.4 R16, [R235] ;  /* 0x00000000eb10783b */ /* 0x000e6a0000000200 */
[C---:B------:R-:W-:Y:S06]  /*12d0*/  HMMA.16816.F32 R64, R4.reuse, R32, RZ ;  /* 0x000000200440723c */ /* 0x040fec00000018ff */
[C---:B------:R-:W-:Y:S06]  /*12e0*/  HMMA.16816.F32 R52, R4.reuse, R28, RZ ;  /* 0x0000001c0434723c */ /* 0x040fec00000018ff */
[C---:B------:R-:W-:Y:S06]  /*12f0*/  HMMA.16816.F32 R36, R4.reuse, R24, RZ ;  /* 0x000000180424723c */ /* 0x040fec00000018ff */
[C---:B------:R-:W-:Y:S06]  /*1300*/  HMMA.16816.F32 R60, R4.reuse, R34, RZ ;  /* 0x00000022043c723c */ /* 0x040fec00000018ff */
[C---:B------:R-:W-:Y:S06]  /*1310*/  HMMA.16816.F32 R44, R4.reuse, R30, RZ ;  /* 0x0000001e042c723c */ /* 0x040fec00000018ff */
[----:B------:R-:W-:Y:S06]  /*1320*/  HMMA.16816.F32 R4, R4, R26, RZ ;  /* 0x0000001a0404723c */ /* 0x000fec00000018ff */
[C---:B------:R-:W-:Y:S06]  /*1330*/  HMMA.16816.F32 R84, R8.reuse, R24, RZ ;  /* 0x000000180854723c */ /* 0x040fec00000018ff */
[C---:B------:R-:W-:Y:S06]  /*1340*/  HMMA.16816.F32 R100, R8.reuse, R34, RZ ;  /* 0x000000220864723c */ /* 0x040fec00000018ff */
[C---:B------:R-:W-:Y:S06]  /*1350*/  HMMA.16816.F32 R88, R8.reuse, R28, RZ ;  /* 0x0000001c0858723c */ /* 0x040fec00000018ff */
[C---:B------:R-:W-:Y:S01]  /*1360*/  HMMA.16816.F32 R92, R8.reuse, R32, RZ ;  /* 0x00000020085c723c */ /* 0x040fe200000018ff */
[----:B------:R-:W-:Y:S05]  /*1370*/  LDSM.16.M88.4 R32, [R232+0x800] ;  /* 0x00080000e820783b */ /* 0x000fea0000000200 */
[C---:B------:R-:W-:Y:S01]  /*1380*/  HMMA.16816.F32 R108, R8.reuse, R30, RZ ;  /* 0x0000001e086c723c */ /* 0x040fe200000018ff */
[----:B------:R-:W-:Y:S05]  /*1390*/  LDSM.16.M88.4 R28, [R232+0x1000] ;  /* 0x00100000e81c783b */ /* 0x000fea0000000200 */
[----:B------:R-:W-:Y:S01]  /*13a0*/  HMMA.16816.F32 R116, R8, R26, RZ ;  /* 0x0000001a0874723c */ /* 0x000fe200000018ff */
[----:B------:R-:W-:Y:S04]  /*13b0*/  LDSM.16.M88.4 R24, [R232+0x1800] ;  /* 0x00180000e818783b */ /* 0x000fe80000000200 */
[----:B------:R-:W-:Y:S01]  /*13c0*/  LDSM.16.M88.4 R8, [R237] ;  /* 0x00000000ed08783b */ /* 0x000fe20000000200 */
[C---:B---3--:R-:W-:Y:S03]  /*13d0*/  HMMA.16816.F32 R140, R12.reuse, R68, R36 ;  /* 0x000000440c8c723c */ /* 0x048fe60000001824 */
[----:B------:R-:W-:Y:S03]  /*13e0*/  LDSM.16.M88.4 R36, [R232] ;  /* 0x00000000e824783b */ /* 0x000fe60000000200 */
[C---:B------:R-:W-:Y:S01]  /*13f0*/  HMMA.16816.F32 R120, R12.reuse, R70, R4 ;  /* 0x000000460c78723c */ /* 0x040fe20000001804 */
[----:B------:R-:W2:Y:S05]  /*1400*/  LDSM.16.M88.4 R4, [R237+0x2000] ;  /* 0x00200000ed04783b */ /* 0x000eaa0000000200 */
[C---:B----4-:R-:W-:Y:S06]  /*1410*/  HMMA.16816.F32 R132, R12.reuse, R48, R64 ;  /* 0x000000300c84723c */ /* 0x050fec0000001840 */
[C---:B------:R-:W-:Y:S06]  /*1420*/  HMMA.16816.F32 R76, R12.reuse, R40, R76 ;  /* 0x000000280c4c723c */ /* 0x040fec000000184c */
[C---:B------:R-:W-:Y:S01]  /*1430*/  HMMA.16816.F32 R124, R12.reuse, R56, R52 ;  /* 0x000000380c7c723c */ /* 0x040fe20000001834 */
[----:B------:R-:W-:Y:S05]  /*1440*/  LDSM.16.M88.4 R52, [R231+0x1800] ;  /* 0x00180000e734783b */ /* 0x000fea0000000200 */
[C---:B------:R-:W-:Y:S06]  /*1450*/  HMMA.16816.F32 R72, R12.reuse, R42, R72 ;  /* 0x0000002a0c48723c */ /* 0x040fec0000001848 */
[C---:B------:R-:W-:Y:S06]  /*1460*/  HMMA.16816.F32 R64, R12.reuse, R50, R60 ;  /* 0x000000320c40723c */ /* 0x040fec000000183c */
[----:B------:R-:W-:Y:S01]  /*1470*/  HMMA.16816.F32 R96, R12, R58, R44 ;  /* 0x0000003a0c60723c */ /* 0x000fe2000000182c */
[----:B------:R-:W-:Y:S04]  /*1480*/  LDSM.16.M88.4 R12, [R236+0x2000] ;  /* 0x00200000ec0c783b */ /* 0x000fe80000000200 */
[----:B------:R-:W-:Y:S01]  /*1490*/  LDSM.16.M88.4 R44, [R231+0x800] ;  /* 0x00080000e72c783b */ /* 0x000fe20000000200 */
[C---:B-1----:R-:W-:Y:S06]  /*14a0*/  HMMA.16816.F32 R136, R16.reuse, R68, R84 ;  /* 0x000000441088723c */ /* 0x042fec0000001854 */
[C---:B------:R-:W-:Y:S06]  /*14b0*/  HMMA.16816.F32 R128, R16.reuse, R56, R88 ;  /* 0x000000381080723c */ /* 0x040fec0000001858 */
[C---:B------:R-:W-:Y:S06]  /*14c0*/  HMMA.16816.F32 R84, R16.reuse, R50, R100 ;  /* 0x000000321054723c */ /* 0x040fec0000001864 */
[C---:B------:R-:W-:Y:S06]  /*14d0*/  HMMA.16816.F32 R112, R16.reuse, R40, R80 ;  /* 0x000000281070723c */ /* 0x040fec0000001850 */
[C---:B------:R-:W-:Y:S01]  /*14e0*/  HMMA.16816.F32 R88, R16.reuse, R42, R104 ;  /* 0x0000002a1058723c */ /* 0x040fe20000001868 */
[----:B------:R-:W1:Y:S05]  /*14f0*/  LDSM.16.M88.4 R40, [R231] ;  /* 0x00000000e728783b */ /* 0x000e6a0000000200 */
[C---:B------:R-:W-:Y:S01]  /*1500*/  HMMA.16816.F32 R100, R16.reuse, R58, R108 ;  /* 0x0000003a1064723c */ /* 0x040fe2000000186c */
[----:B------:R-:W3:Y:S05]  /*1510*/  LDSM.16.M88.4 R56, [R231+0x1000] ;  /* 0x00100000e738783b */ /* 0x000eea0000000200 */
[C---:B------:R-:W-:Y:S06]  /*1520*/  HMMA.16816.F32 R92, R16.reuse, R48, R92 ;  /* 0x00000030105c723c */ /* 0x040fec000000185c */
[----:B------:R-:W-:Y:S01]  /*1530*/  HMMA.16816.F32 R80, R16, R70, R116 ;  /* 0x000000461050723c */ /* 0x000fe20000001874 */
[----:B------:R-:W4:Y:S05]  /*1540*/  LDSM.16.M88.4 R16, [R236] ;  /* 0x00000000ec10783b */ /* 0x000f2a0000000200 */
[C---:B--2---:R-:W-:Y:S06]  /*1550*/  HMMA.16816.F32 R76, R4.reuse, R36, R76 ;  /* 0x00000024044c723c */ /* 0x044fec000000184c */
[C---:B------:R-:W-:Y:S06]  /*1560*/  HMMA.16816.F32 R68, R4.reuse, R32, R132 ;  /* 0x000000200444723c */ /* 0x040fec0000001884 */
[C---:B------:R-:W-:Y:S06]  /*1570*/  HMMA.16816.F32 R60, R4.reuse, R28, R124 ;  /* 0x0000001c043c723c */ /* 0x040fec000000187c */
[C---:B------:R-:W-:Y:S06]  /*1580*/  HMMA.16816.F32 R72, R4.reuse, R38, R72 ;  /* 0x000000260448723c */ /* 0x040fec0000001848 */
[C---:B------:R-:W-:Y:S06]  /*1590*/  HMMA.16816.F32 R64, R4.reuse, R34, R64 ;  /* 0x000000220440723c */ /* 0x040fec0000001840 */
[C---:B------:R-:W-:Y:S06]  /*15a0*/  HMMA.16816.F32 R48, R4.reuse, R30, R96 ;  /* 0x0000001e0430723c */ /* 0x040fec0000001860 */
[C---:B------:R-:W-:Y:S06]  /*15b0*/  HMMA.16816.F32 R108, R4.reuse, R24, R140 ;  /* 0x00000018046c723c */ /* 0x040fec000000188c */
[----:B------:R-:W-:Y:S01]  /*15c0*/  HMMA.16816.F32 R104, R4, R26, R120 ;  /* 0x0000001a0468723c */ /* 0x000fe20000001878 */
[----:B------:R-:W-:Y:S05]  /*15d0*/  LDSM.16.M88.4 R4, [R234+0x6000] ;  /* 0x00600000ea04783b */ /* 0x000fea0000000200 */
[C---:B------:R-:W-:Y:S06]  /*15e0*/  HMMA.16816.F32 R112, R8.reuse, R36, R112 ;  /* 0x000000240870723c */ /* 0x040fec0000001870 */
[C---:B------:R-:W-:Y:S01]  /*15f0*/  HMMA.16816.F32 R96, R8.reuse, R38, R88 ;  /* 0x000000260860723c */ /* 0x040fe20000001858 */
[----:B------:R-:W2:Y:S05]  /*1600*/  LDSM.16.M88.4 R36, [R20+0xa000] ;  /* 0x00a000001424783b */ /* 0x000eaa0000000200 */
[C---:B------:R-:W-:Y:S06]  /*1610*/  HMMA.16816.F32 R92, R8.reuse, R32, R92 ;  /* 0x00000020085c723c */ /* 0x040fec000000185c */
[C---:B------:R-:W-:Y:S01]  /*1620*/  HMMA.16816.F32 R84, R8.reuse, R34, R84 ;  /* 0x000000220854723c */ /* 0x040fe20000001854 */
[----:B------:R-:W2:Y:S05]  /*1630*/  LDSM.16.M88.4 R32, [R20+0xa800] ;  /* 0x00a800001420783b */ /* 0x000eaa0000000200 */
[C---:B------:R-:W-:Y:S06]  /*1640*/  HMMA.16816.F32 R88, R8.reuse, R28, R128 ;  /* 0x0000001c0858723c */ /* 0x040fec0000001880 */
[C---:B------:R-:W-:Y:S06]  /*1650*/  HMMA.16816.F32 R128, R8.reuse, R24, R136 ;  /* 0x000000180880723c */ /* 0x040fec0000001888 */
[C---:B------:R-:W-:Y:S06]  /*1660*/  HMMA.16816.F32 R116, R8.reuse, R26, R80 ;  /* 0x0000001a0874723c */ /* 0x040fec0000001850 */
[----:B------:R-:W-:Y:S01]  /*1670*/  HMMA.16816.F32 R120, R8, R30, R100 ;  /* 0x0000001e0878723c */ /* 0x000fe20000001864 */
[----:B------:R-:W2:Y:S04]  /*1680*/  LDSM.16.M88.4 R28, [R20+0xb000] ;  /* 0x00b00000141c783b */ /* 0x000ea80000000200 */
[----:B------:R-:W-:Y:S01]  /*1690*/  LDSM.16.M88.4 R8, [R234+0x4000] ;  /* 0x00400000ea08783b */ /* 0x000fe20000000200 */
[C---:B-1----:R-:W-:Y:S06]  /*16a0*/  HMMA.16816.F32 R80, R12.reuse, R40, R76 ;  /* 0x000000280c50723c */ /* 0x042fec000000184c */
[C---:B------:R-:W-:Y:S01]  /*16b0*/  HMMA.16816.F32 R24, R12.reuse, R42, R72 ;  /* 0x0000002a0c18723c */ /* 0x040fe20000001848 */
[----:B------:R-:W-:Y:S05]  /*16c0*/  LDSM.16.M88.4 R72, [R238+0x3000] ;  /* 0x00300000ee48783b */ /* 0x000fea0000000200 */
[C---:B------:R-:W-:Y:S06]  /*16d0*/  HMMA.16816.F32 R68, R12.reuse, R44, R68 ;  /* 0x0000002c0c44723c */ /* 0x040fec0000001844 */
[C---:B------:R-:W-:Y:S06]  /*16e0*/  HMMA.16816.F32 R64, R12.reuse, R46, R64 ;  /* 0x0000002e0c40723c */ /* 0x040fec0000001840 */
[C---:B---3--:R-:W-:Y:S01]  /*16f0*/  HMMA.16816.F32 R140, R12.reuse, R56, R60 ;  /* 0x000000380c8c723c */ /* 0x048fe2000000183c */
[----:B------:R-:W-:Y:S05]  /*1700*/  LDSM.16.M88.4 R60, [R238+0x2800] ;  /* 0x00280000ee3c783b */ /* 0x000fea0000000200 */
[C---:B------:R-:W-:Y:S06]  /*1710*/  HMMA.16816.F32 R136, R12.reuse, R58, R48 ;  /* 0x0000003a0c88723c */ /* 0x040fec0000001830 */
[C---:B------:R-:W-:Y:S06]  /*1720*/  HMMA.16816.F32 R132, R12.reuse, R52, R108 ;  /* 0x000000340c84723c */ /* 0x040fec000000186c */
[----:B------:R-:W-:Y:S01]  /*1730*/  HMMA.16816.F32 R124, R12, R54, R104 ;  /* 0x000000360c7c723c */ /* 0x000fe20000001868 */
[----:B------:R-:W1:Y:S04]  /*1740*/  LDSM.16.M88.4 R12, [R20+0xb800] ;  /* 0x00b80000140c783b */ /* 0x000e680000000200 */
[----:B------:R-:W3:Y:S01]  /*1750*/  LDSM.16.M88.4 R20, [R235+0x6000] ;  /* 0x00600000eb14783b */ /* 0x000ee20000000200 */
[C---:B----4-:R-:W-:Y:S06]  /*1760*/  HMMA.16816.F32 R112, R16.reuse, R40, R112 ;  /* 0x000000281070723c */ /* 0x050fec0000001870 */
[----:B------:R-:W-:Y:S01]  /*1770*/  HMMA.16816.F32 R108, R16, R42, R96 ;  /* 0x0000002a106c723c */ /* 0x000fe20000001860 */
[----:B------:R-:W4:Y:S05]  /*1780*/  LDSM.16.M88.4 R40, [R238+0x2000] ;  /* 0x00200000ee28783b */ /* 0x000f2a0000000200 */
[----:B--2---:R-:W-:Y:S01]  /*1790*/  HMMA.16816.F32 R48, R4, R38, R24 ;  /* 0x000000260430723c */ /* 0x004fe20000001818 */
[----:B------:R-:W2:Y:S05]  /*17a0*/  LDSM.16.M88.4 R24, [R235+0x4000] ;  /* 0x00400000eb18783b */ /* 0x000eaa0000000200 */
[C---:B------:R-:W-:Y:S06]  /*17b0*/  HMMA.16816.F32 R100, R16.reuse, R44, R92 ;  /* 0x0000002c1064723c */ /* 0x040fec000000185c */
[C---:B------:R-:W-:Y:S06]  /*17c0*/  HMMA.16816.F32 R92, R16.reuse, R56, R88 ;  /* 0x00000038105c723c */ /* 0x040fec0000001858 */
[C---:B------:R-:W-:Y:S06]  /*17d0*/  HMMA.16816.F32 R88, R16.reuse, R58, R120 ;  /* 0x0000003a1058723c */ /* 0x040fec0000001878 */
[C---:B------:R-:W-:Y:S06]  /*17e0*/  HMMA.16816.F32 R96, R16.reuse, R46, R84 ;  /* 0x0000002e1060723c */ /* 0x040fec0000001854 */
[C---:B------:R-:W-:Y:S06]  /*17f0*/  HMMA.16816.F32 R76, R16.reuse, R52, R128 ;  /* 0x00000034104c723c */ /* 0x040fec0000001880 */
[----:B------:R-:W-:Y:S06]  /*1800*/  HMMA.16816.F32 R56, R16, R54, R116 ;  /* 0x000000361038723c */ /* 0x000fec0000001874 */
[C---:B------:R-:W-:Y:S01]  /*1810*/  HMMA.16816.F32 R16, R4.reuse, R34, R64 ;  /* 0x000000220410723c */ /* 0x040fe20000001840 */
[----:B------:R-:W2:Y:S05]  /*1820*/  LDSM.16.M88.4 R64, [R238+0x3800] ;  /* 0x00380000ee40783b */ /* 0x000eaa0000000200 */
[C---:B------:R-:W-:Y:S06]  /*1830*/  HMMA.16816.F32 R52, R4.reuse, R36, R80 ;  /* 0x000000240434723c */ /* 0x040fec0000001850 */
[C---:B------:R-:W-:Y:S06]  /*1840*/  HMMA.16816.F32 R44, R4.reuse, R32, R68 ;  /* 0x00000020042c723c */ /* 0x040fec0000001844 */
[C---:B------:R-:W-:Y:S06]  /*1850*/  HMMA.16816.F32 R68, R4.reuse, R28, R140 ;  /* 0x0000001c0444723c */ /* 0x040fec000000188c */
[C---:B------:R-:W-:Y:S06]  /*1860*/  HMMA.16816.F32 R84, R4.reuse, R30, R136 ;  /* 0x0000001e0454723c */ /* 0x040fec0000001888 */
[C---:B-1----:R-:W-:Y:S06]  /*1870*/  HMMA.16816.F32 R104, R4.reuse, R12, R132 ;  /* 0x0000000c0468723c */ /* 0x042fec0000001884 */
[----:B------:R-:W-:Y:S06]  /*1880*/  HMMA.16816.F32 R80, R4, R14, R124 ;  /* 0x0000000e0450723c */ /* 0x000fec000000187c */
[C---:B------:R-:W-:Y:S06]  /*1890*/  HMMA.16816.F32 R4, R8.reuse, R36, R112 ;  /* 0x000000240804723c */ /* 0x040fec0000001870 */
[----:B------:R-:W-:Y:S01]  /*18a0*/  HMMA.16816.F32 R108, R8, R38, R108 ;  /* 0x00000026086c723c */ /* 0x000fe2000000186c */
[----:B------:R-:W-:Y:S05]  /*18b0*/  LDSM.16.M88.4 R36, [R232+0x2000] ;  /* 0x00200000e824783b */ /* 0x000fea0000000200 */
[----:B---3--:R-:W-:Y:S01]  /*18c0*/  HMMA.16816.F32 R132, R20, R62, R16 ;  /* 0x0000003e1484723c */ /* 0x008fe20000001810 */
[----:B------:R-:W1:Y:S05]  /*18d0*/  LDSM.16.M88.4 R16, [R237+0x4000] ;  /* 0x00400000ed10783b */ /* 0x000e6a0000000200 */
[C---:B------:R-:W-:Y:S06]  /*18e0*/  HMMA.16816.F32 R120, R8.reuse, R28, R92 ;  /* 0x0000001c0878723c */ /* 0x040fec000000185c */
        /* <DEDUP_REMOVED lines=8> */
[----:B------:R-:W-:Y:S01]  /*1970*/  LDSM.16.M88.4 R8, [R236+0x4000] ;  /* 0x00400000ec08783b */ /* 0x000fe20000000200 */
[C---:B----4-:R-:W-:Y:S06]  /*1980*/  HMMA.16816.F32 R88, R20.reuse, R40, R52 ;  /* 0x000000281458723c */ /* 0x050fec0000001834 */
[----:B------:R-:W-:Y:S06]  /*1990*/  HMMA.16816.F32 R124, R20, R42, R48 ;  /* 0x0000002a147c723c */ /* 0x000fec0000001830 */
[C---:B--2---:R-:W-:Y:S01]  /*19a0*/  HMMA.16816.F32 R56, R24.reuse, R40, R4 ;  /* 0x000000281838723c */ /* 0x044fe20000001804 */
[----:B------:R-:W-:Y:S05]  /*19b0*/  LDSM.16.M88.4 R4, [R236+0x6000] ;  /* 0x00600000ec04783b */ /* 0x000fea0000000200 */
[----:B------:R-:W-:Y:S01]  /*19c0*/  HMMA.16816.F32 R52, R24, R42, R108 ;  /* 0x0000002a1834723c */ /* 0x000fe2000000186c */
[----:B------:R-:W2:Y:S05]  /*19d0*/  LDSM.16.M88.4 R40, [R232+0x3800] ;  /* 0x00380000e828783b */ /* 0x000eaa0000000200 */
[C---:B------:R-:W-:Y:S01]  /*19e0*/  HMMA.16816.F32 R136, R20.reuse, R60, R44 ;  /* 0x0000003c1488723c */ /* 0x040fe2000000182c */
[----:B------:R-:W4:Y:S05]  /*19f0*/  LDSM.16.M88.4 R44, [R231+0x2000] ;  /* 0x00200000e72c783b */ /* 0x000f2a0000000200 */
[C---:B------:R-:W-:Y:S06]  /*1a00*/  HMMA.16816.F32 R148, R20.reuse, R72, R68 ;  /* 0x000000481494723c */ /* 0x040fec0000001844 */
[C---:B------:R-:W-:Y:S06]  /*1a10*/  HMMA.16816.F32 R144, R20.reuse, R74, R84 ;  /* 0x0000004a1490723c */ /* 0x040fec0000001854 */
[C---:B------:R-:W-:Y:S06]  /*1a20*/  HMMA.16816.F32 R140, R20.reuse, R64, R104 ;  /* 0x00000040148c723c */ /* 0x040fec0000001868 */
[----:B------:R-:W-:Y:S01]  /*1a30*/  HMMA.16816.F32 R128, R20, R66, R80 ;  /* 0x000000421480723c */ /* 0x000fe20000001850 */
[----:B------:R-:W4:Y:S05]  /*1a40*/  LDSM.16.M88.4 R20, [R231+0x2800] ;  /* 0x00280000e714783b */ /* 0x000f2a0000000200 */
[C---:B------:R-:W-:Y:S06]  /*1a50*/  HMMA.16816.F32 R80, R24.reuse, R72, R120 ;  /* 0x000000481850723c */ /* 0x040fec0000001878 */
[C---:B------:R-:W-:Y:S06]  /*1a60*/  HMMA.16816.F32 R84, R24.reuse, R74, R116 ;  /* 0x0000004a1854723c */ /* 0x040fec0000001874 */
[C---:B------:R-:W-:Y:S06]  /*1a70*/  HMMA.16816.F32 R48, R24.reuse, R60, R100 ;  /* 0x0000003c1830723c */ /* 0x040fec0000001864 */
[----:B------:R-:W-:Y:S06]  /*1a80*/  HMMA.16816.F32 R76, R24, R62, R112 ;  /* 0x0000003e184c723c */ /* 0x000fec0000001870 */
[----:B-1----:R-:W-:Y:S06]  /*1a90*/  HMMA.16816.F32 R72, R16, R36, R56 ;  /* 0x000000241048723c */ /* 0x002fec0000001838 */
[C---:B------:R-:W-:Y:S06]  /*1aa0*/  HMMA.16816.F32 R92, R24.reuse, R64, R92 ;  /* 0x00000040185c723c */ /* 0x040fec000000185c */
[----:B------:R-:W-:Y:S01]  /*1ab0*/  HMMA.16816.F32 R100, R24, R66, R96 ;  /* 0x000000421864723c */ /* 0x000fe20000001860 */
[----:B------:R-:W1:Y:S05]  /*1ac0*/  LDSM.16.M88.4 R24, [R231+0x3000] ;  /* 0x00300000e718783b */ /* 0x000e6a0000000200 */
[----:B------:R-:W-:Y:S06]  /*1ad0*/  HMMA.16816.F32 R68, R16, R38, R52 ;  /* 0x000000261044723c */ /* 0x000fec0000001834 */
[C---:B---3--:R-:W-:Y:S06]  /*1ae0*/  HMMA.16816.F32 R96, R12.reuse, R36, R88 ;  /* 0x000000240c60723c */ /* 0x048fec0000001858 */
        /* <DEDUP_REMOVED lines=8> */
[----:B------:R-:W-:Y:S01]  /*1b70*/  HMMA.16816.F32 R12, R16, R30, R84 ;  /* 0x0000001e100c723c */ /* 0x000fe20000001854 */
[----:B------:R-:W2:Y:S01]  /*1b80*/  LDSM.16.M88.4 R28, [R231+0x3800] ;  /* 0x00380000e71c783b */ /* 0x000ea20000000200 */
[----:B------:R-:W-:-:S04]  /*1b90*/  DEPBAR.LE SB0, 0x0 ;  /* 0x000080000000791a */ /* 0x000fc80000000000 */
[C---:B------:R-:W-:Y:S06]  /*1ba0*/  HMMA.16816.F32 R64, R16.reuse, R32, R48 ;  /* 0x000000201040723c */ /* 0x040fec0000001830 */
[----:B------:R-:W-:Y:S06]  /*1bb0*/  HMMA.16816.F32 R48, R16, R34, R76 ;  /* 0x000000221030723c */ /* 0x000fec000000184c */
[----:B----4-:R-:W-:Y:S06]  /*1bc0*/  HMMA.16816.F32 R76, R8, R44, R72 ;  /* 0x0000002c084c723c */ /* 0x010fec0000001848 */
[C---:B------:R-:W-:Y:S06]  /*1bd0*/  HMMA.16816.F32 R32, R16.reuse, R40, R92 ;  /* 0x000000281020723c */ /* 0x040fec000000185c */
[----:B------:R-:W-:Y:S06]  /*1be0*/  HMMA.16816.F32 R16, R16, R42, R100 ;  /* 0x0000002a1010723c */ /* 0x000fec0000001864 */
[C---:B------:R-:W-:Y:S06]  /*1bf0*/  HMMA.16816.F32 R68, R8.reuse, R46, R68 ;  /* 0x0000002e0844723c */ /* 0x040fec0000001844 */
[----:B------:R-:W-:Y:S01]  /*1c00*/  HMMA.16816.F32 R168, R8, R20, R64 ;  /* 0x0000001408a8723c */ /* 0x000fe20000001840 */
[----:B------:R-:W-:-:S05]  /*1c10*/  FMNMX.FTZ R0, R76, R77, !PT ;  /* 0x0000004d4c007209 */ /* 0x000fca0007810000 */
[C---:B------:R-:W-:Y:S06]  /*1c20*/  HMMA.16816.F32 R156, R8.reuse, R22, R48 ;  /* 0x00000016089c723c */ /* 0x040fec0000001830 */
[C---:B-1----:R-:W-:Y:S06]  /*1c30*/  HMMA.16816.F32 R184, R8.reuse, R24, R36 ;  /* 0x0000001808b8723c */ /* 0x042fec0000001824 */
[----:B------:R-:W-:Y:S01]  /*1c40*/  HMMA.16816.F32 R176, R8, R26, R12 ;  /* 0x0000001a08b0723c */ /* 0x000fe2000000180c */
[----:B------:R-:W-:-:S04]  /*1c50*/  FMNMX.FTZ R0, R68, R0, !PT ;  /* 0x0000000044007209 */ /* 0x000fc80007810000 */
[----:B------:R-:W-:Y:S01]  /*1c60*/  FMNMX.FTZ R0, R69, R0, !PT ;  /* 0x0000000045007209 */ /* 0x000fe20007810000 */
[----:B--2---:R-:W-:Y:S03]  /*1c70*/  HMMA.16816.F32 R164, R8, R28, R32 ;  /* 0x0000001c08a4723c */ /* 0x004fe60000001820 */
[----:B------:R-:W-:-:S03]  /*1c80*/  FMNMX.FTZ R0, R168, R0, !PT ;  /* 0x00000000a8007209 */ /* 0x000fc60007810000 */
[----:B------:R-:W-:Y:S01]  /*1c90*/  HMMA.16816.F32 R8, R8, R30, R16 ;  /* 0x0000001e0808723c */ /* 0x000fe20000001810 */
[----:B------:R-:W-:-:S04]  /*1ca0*/  FMNMX.FTZ R12, R169, R0, !PT ;  /* 0x00000000a90c7209 */ /* 0x000fc80007810000 */
[----:B------:R-:W-:Y:S01]  /*1cb0*/  FMNMX.FTZ R12, R156, R12, !PT ;  /* 0x0000000c9c0c7209 */ /* 0x000fe20007810000 */
[----:B------:R-:W-:Y:S03]  /*1cc0*/  HMMA.16816.F32 R40, R4, R44, R96 ;  /* 0x0000002c0428723c */ /* 0x000fe60000001860 */
[----:B------:R-:W-:-:S03]  /*1cd0*/  FMNMX.FTZ R12, R157, R12, !PT ;  /* 0x0000000c9d0c7209 */ /* 0x000fc60007810000 */
[C---:B------:R-:W-:Y:S05]  /*1ce0*/  HMMA.16816.F32 R44, R4.reuse, R46, R88 ;  /* 0x0000002e042c723c */ /* 0x040fea0000001858 */
[----:B------:R-:W-:Y:S01]  /*1cf0*/  STL.64 [R1+0x30], R166 ;  /* 0x000030a601007387 */ /* 0x000fe20000100a00 */
[C---:B------:R-:W-:Y:S01]  /*1d00*/  HMMA.16816.F32 R64, R4.reuse, R20, R56 ;  /* 0x000000140440723c */ /* 0x040fe20000001838 */
[----:B------:R-:W-:Y:S02]  /*1d10*/  IMAD.MOV.U32 R244, RZ, RZ, R164 ;  /* 0x000000fffff47224 */ /* 0x000fe400078e00a4 */
[----:B------:R-:W-:Y:S02]  /*1d20*/  IMAD.MOV.U32 R181, RZ, RZ, R165 ;  /* 0x000000ffffb57224 */ /* 0x000fe400078e00a5 */
[----:B------:R-:W-:Y:S01]  /*1d30*/  STL.64 [R1+0x28], R10 ;  /* 0x0000280a01007387 */ /* 0x000fe20000100a00 */
[----:B------:R-:W-:Y:S01]  /*1d40*/  IMAD.MOV.U32 R204, RZ, RZ, R9 ;  /* 0x000000ffffcc7224 */ /* 0x000fe200078e0009 */
[----:B------:R-:W-:Y:S01]  /*1d50*/  FMNMX.FTZ R9, R184, R12, !PT ;  /* 0x0000000cb8097209 */ /* 0x000fe20007810000 */
[----:B------:R-:W-:Y:S01]  /*1d60*/  HMMA.16816.F32 R92, R4, R22, R52 ;  /* 0x00000016045c723c */ /* 0x000fe20000001834 */
[----:B------:R-:W-:-:S02]  /*1d70*/  IMAD.MOV.U32 R205, RZ, RZ, R8 ;  /* 0x000000ffffcd7224 */ /* 0x000fc400078e0008 */
[----:B------:R-:W-:Y:S02]  /*1d80*/  FMNMX.FTZ R9, R185, R9, !PT ;  /* 0x00000009b9097209 */ /* 0x000fe40007810000 */
[----:B------:R-:W-:Y:S01]  /*1d90*/  FMNMX.FTZ R0, R40, R41, !PT ;  /* 0x0000002928007209 */ /* 0x000fe20007810000 */
[----:B------:R-:W-:Y:S01]  /*1da0*/  HMMA.16816.F32 R12, R4, R28, R108 ;  /* 0x0000001c040c723c */ /* 0x000fe2000000186c */
[----:B------:R-:W-:-:S03]  /*1db0*/  FMNMX.FTZ R9, R176, R9, !PT ;  /* 0x00000009b0097209 */ /* 0x000fc60007810000 */
[----:B------:R-:W-:Y:S02]  /*1dc0*/  FMNMX.FTZ R0, R44, R0, !PT ;  /* 0x000000002c007209 */ /* 0x000fe40007810000 */
[C---:B------:R-:W-:Y:S01]  /*1dd0*/  HMMA.16816.F32 R188, R4.reuse, R24, R60 ;  /* 0x0000001804bc723c */ /* 0x040fe2000000183c */
[----:B------:R-:W-:Y:S02]  /*1de0*/  FMNMX.FTZ R9, R177, R9, !PT ;  /* 0x00000009b1097209 */ /* 0x000fe40007810000 */
[----:B------:R-:W-:Y:S02]  /*1df0*/  FMNMX.FTZ R0, R45, R0, !PT ;  /* 0x000000002d007209 */ /* 0x000fe40007810000 */
[----:B------:R-:W-:Y:S01]  /*1e00*/  FMNMX.FTZ R9, R244, R9, !PT ;  /* 0x00000009f4097209 */ /* 0x000fe20007810000 */
[----:B------:R-:W-:Y:S01]  /*1e10*/  HMMA.16816.F32 R172, R4, R26, R104 ;  /* 0x0000001a04ac723c */ /* 0x000fe20000001868 */
[----:B------:R-:W-:Y:S02]  /*1e20*/  FMNMX.FTZ R0, R64, R0, !PT ;  /* 0x0000000040007209 */ /* 0x000fe40007810000 */
[----:B------:R-:W-:-:S02]  /*1e30*/  FMNMX.FTZ R9, R181, R9, !PT ;  /* 0x00000009b5097209 */ /* 0x000fc40007810000 */
[----:B------:R-:W-:-:S04]  /*1e40*/  FMNMX.FTZ R0, R65, R0, !PT ;  /* 0x0000000041007209 */ /* 0x000fc80007810000 */
[----:B------:R-:W-:Y:S02]  /*1e50*/  FMNMX.FTZ R0, R92, R0, !PT ;  /* 0x000000005c007209 */ /* 0x000fe40007810000 */
[----:B------:R-:W-:Y:S02]  /*1e60*/  STL.64 [R1+0x10], R12 ;  /* 0x0000100c01007387 */ /* 0x000fe40000100a00 */
[----:B------:R-:W-:Y:S02]  /*1e70*/  FMNMX.FTZ R8, R93, R0, !PT ;  /* 0x000000005d087209 */ /* 0x000fe40007810000 */
[----:B------:R1:W-:Y:S01]  /*1e80*/  STL.64 [R1+0x18], R14 ;  /* 0x0000180e01007387 */ /* 0x0003e20000100a00 */
[----:B------:R-:W-:Y:S02]  /*1e90*/  FMNMX.FTZ R0, R42, R43, !PT ;  /* 0x0000002b2a007209 */ /* 0x000fe40007810000 */
[----:B------:R-:W-:Y:S02]  /*1ea0*/  FMNMX.FTZ R8, R188, R8, !PT ;  /* 0x00000008bc087209 */ /* 0x000fe40007810000 */
[----:B------:R-:W-:Y:S01]  /*1eb0*/  FMNMX.FTZ R0, R46, R0, !PT ;  /* 0x000000002e007209 */ /* 0x000fe20007810000 */
[----:B-1----:R-:W-:Y:S07]  /*1ec0*/  HMMA.16816.F32 R12, R4, R30, R112 ;  /* 0x0000001e040c723c */ /* 0x002fee0000001870 */
[----:B------:R-:W-:-:S02]  /*1ed0*/  FMNMX.FTZ R4, R189, R8, !PT ;  /* 0x00000008bd047209 */ /* 0x000fc40007810000 */
[----:B------:R-:W-:-:S14]  /*1ee0*/  FMNMX.FTZ R5, R205, R9, !PT ;  /* 0x00000009cd057209 */ /* 0x000fdc0007810000 */
[----:B------:R1:W-:Y:S04]  /*1ef0*/  STL.64 [R1], R12 ;  /* 0x0000000c01007387 */ /* 0x0003e80000100a00 */
[----:B------:R2:W-:Y:S01]  /*1f00*/  STL.64 [R1+0x8], R14 ;  /* 0x0000080e01007387 */ /* 0x0005e20000100a00 */
[----:B-1----:R-:W-:Y:S02]  /*1f10*/  FMNMX.FTZ R12, R47, R0, !PT ;  /* 0x000000002f0c7209 */ /* 0x002fe40007810000 */
[----:B------:R-:W-:Y:S02]  /*1f20*/  FMNMX.FTZ R13, R204, R5, !PT ;  /* 0x00000005cc0d7209 */ /* 0x000fe40007810000 */
[----:B--2---:R-:W-:Y:S01]  /*1f30*/  FMNMX.FTZ R14, R172, R4, !PT ;  /* 0x00000004ac0e7209 */ /* 0x004fe20007810000 */
[----:B------:R-:W-:Y:S06]  /*1f40*/  BAR.SYNC.DEFER_BLOCKING 0x0 ;  /* 0x0000000000007b1d */ /* 0x000fec0000010000 */
[----:B------:R-:W-:Y:S05]  /*1f50*/  @!P0 BRA `(.L_x_118) ;  /* 0x0000000000688947 */ /* 0x000fea0003800000 */
[----:B------:R-:W-:-:S04]  /*1f60*/  LEA.HI.SX32 R0, R246, 0xfffffffe, 0x1a ;  /* 0xfffffffef6007811 */ /* 0x000fc800078fd2ff */
[----:B------:R-:W-:Y:S01]  /*1f70*/  SHF.R.S32.HI R7, RZ, 0x1f, R0 ;  /* 0x0000001fff077819 */ /* 0x000fe20000011400 */
[C---:B------:R-:W-:Y:S02]  /*1f80*/  IMAD R6, R0.reuse, UR19, RZ ;  /* 0x0000001300067c24 */ /* 0x040fe4000f8e02ff */
[----:B------:R-:W-:-:S04]  /*1f90*/  IMAD.WIDE.U32 R4, R0, UR20, R160 ;  /* 0x0000001400047c25 */ /* 0x000fc8000f8e00a0 */
[----:B------:R-:W-:Y:S01]  /*1fa0*/  IMAD R0, R7, UR20, R6 ;  /* 0x0000001407007c24 */ /* 0x000fe2000f8e0206 */
[----:B------:R-:W-:-:S03]  /*1fb0*/  LEA R8, P2, R4, UR6, 0x1 ;  /* 0x0000000604087c11 */ /* 0x000fc6000f8408ff */
[----:B------:R-:W-:Y:S01]  /*1fc0*/  IMAD.IADD R0, R5, 0x1, R0 ;  /* 0x0000000105007824 */ /* 0x000fe200078e0200 */
[----:B------:R-:W-:-:S04]  /*1fd0*/  IADD3 R6, P1, R8, UR14, RZ ;  /* 0x0000000e08067c10 */ /* 0x000fc8000ff3e0ff */
        /* <DEDUP_REMOVED lines=17> */
[----:B------:R-:W0:Y:S02]  /*20f0*/  LDGDEPBAR ;  /* 0x00000000000079af */ /* 0x000e240000000000 */
.L_x_118:
[----:B------:R-:W2:Y:S01]  /*2100*/  LDL.LU R201, [R1+0x4] ;  /* 0x0000040001c97983 */ /* 0x000ea20000300800 */
[----:B-1----:R-:W-:Y:S01]  /*2110*/  FMNMX.FTZ R4, R173, R14, !PT ;  /* 0x0000000ead047209 */ /* 0x002fe20007810000 */
[----:B------:R-:W-:Y:S02]  /*2120*/  ULDC UR4, c[0x0][0x2ec] ;  /* 0x0000bb0000047ab9 */ /* 0x000fe40000000800 */
[----:B------:R-:W3:Y:S04]  /*2130*/  LDL.LU R200, [R1+0x10] ;  /* 0x0000100001c87983 */ /* 0x000ee80000300800 */
[----:B------:R-:W4:Y:S04]  /*2140*/  LDL.LU R252, [R1] ;  /* 0x0000000001fc7983 */ /* 0x000f280000300800 */
[----:B------:R-:W2:Y:S04]  /*2150*/  LDL.LU R239, [R1+0x2c] ;  /* 0x00002c0001ef7983 */ /* 0x000ea80000300800 */
[----:B------:R-:W2:Y:S04]  /*2160*/  LDL.LU R161, [R1+0x30] ;  /* 0x0000300001a17983 */ /* 0x000ea80000300800 */
[----:B------:R-:W2:Y:S04]  /*2170*/  LDL.LU R166, [R1+0x28] ;  /* 0x0000280001a67983 */ /* 0x000ea80000300800 */
[----:B------:R-:W2:Y:S04]  /*2180*/  LDL.LU R180, [R1+0x34] ;  /* 0x0000340001b47983 */ /* 0x000ea80000300800 */
[----:B------:R-:W2:Y:S04]  /*2190*/  LDL.LU R199, [R1+0x1c] ;  /* 0x00001c0001c77983 */ /* 0x000ea80000300800 */
[----:B------:R-:W2:Y:S04]  /*21a0*/  LDL.LU R183, [R1+0x18] ;  /* 0x0000180001b77983 */ /* 0x000ea80000300800 */
[----:B------:R-:W4:Y:S04]  /*21b0*/  LDL.LU R19, [R1+0x14] ;  /* 0x0000140001137983 */ /* 0x000f280000300800 */
[----:B------:R-:W2:Y:S01]  /*21c0*/  LDL R10, [R1+0x8] ;  /* 0x00000800010a7983 */ /* 0x000ea20000100800 */
[----:B------:R-:W-:-:S03]  /*21d0*/  FMNMX.FTZ R0, R66, R12, !PT ;  /* 0x0000000c42007209 */ /* 0x000fc60007810000 */
[----:B------:R-:W-:Y:S01]  /*21e0*/  STL [R1+0x7c], R238 ;  /* 0x00007cee01007387 */ /* 0x000fe20000100800 */
[----:B------:R-:W-:-:S03]  /*21f0*/  FMNMX.FTZ R0, R67, R0, !PT ;  /* 0x0000000043007209 */ /* 0x000fc60007810000 */
[----:B------:R-:W-:Y:S01]  /*2200*/  STL [R1+0x78], R247 ;  /* 0x000078f701007387 */ /* 0x000fe20000100800 */
[----:B------:R-:W-:-:S03]  /*2210*/  FMNMX.FTZ R0, R94, R0, !PT ;  /* 0x000000005e007209 */ /* 0x000fc60007810000 */
[----:B------:R-:W-:Y:S04]  /*2220*/  STL [R1+0x74], R246 ;  /* 0x000074f601007387 */ /* 0x000fe80000100800 */
[----:B------:R-:W-:Y:S04]  /*2230*/  STL [R1+0x70], R237 ;  /* 0x000070ed01007387 */ /* 0x000fe80000100800 */
[----:B------:R-:W-:Y:S04]  /*2240*/  STL [R1+0x6c], R236 ;  /* 0x00006cec01007387 */ /* 0x000fe80000100800 */
[----:B------:R-:W-:Y:S04]  /*2250*/  STL [R1+0x68], R235 ;  /* 0x000068eb01007387 */ /* 0x000fe80000100800 */
[----:B------:R-:W-:Y:S04]  /*2260*/  STL [R1+0x64], R234 ;  /* 0x000064ea01007387 */ /* 0x000fe80000100800 */
[----:B------:R-:W-:Y:S04]  /*2270*/  STL [R1+0x60], R233 ;  /* 0x000060e901007387 */ /* 0x000fe80000100800 */
[----:B------:R-:W-:Y:S04]  /*2280*/  STL [R1+0x5c], R232 ;  /* 0x00005ce801007387 */ /* 0x000fe80000100800 */
[----:B------:R-:W-:Y:S04]  /*2290*/  STL [R1+0x58], R231 ;  /* 0x000058e701007387 */ /* 0x000fe80000100800 */
[----:B------:R-:W1:Y:S01]  /*22a0*/  SHFL.BFLY PT, R6, R13, 0x2, 0x1f ;  /* 0x0c401f000d067f89 */ /* 0x000e6200000e0000 */
[----:B---3--:R-:W-:-:S04]  /*22b0*/  FMNMX.FTZ R4, R200, R4, !PT ;  /* 0x00000004c8047209 */ /* 0x008fc80007810000 */
[----:B----4-:R-:W-:Y:S01]  /*22c0*/  FMNMX.FTZ R4, R19, R4, !PT ;  /* 0x0000000413047209 */ /* 0x010fe20007810000 */
[----:B------:R3:W-:Y:S04]  /*22d0*/  STL [R1+0x90], R19 ;  /* 0x0000901301007387 */ /* 0x0007e80000100800 */
[----:B---3--:R-:W3:Y:S01]  /*22e0*/  LDL.LU R19, [R1+0xc] ;  /* 0x00000c0001137983 */ /* 0x008ee20000300800 */
[----:B------:R-:W-:Y:S02]  /*22f0*/  FMNMX.FTZ R0, R95, R0, !PT ;  /* 0x000000005f007209 */ /* 0x000fe40007810000 */
[----:B------:R-:W-:Y:S01]  /*2300*/  FMNMX.FTZ R5, R78, R79, !PT ;  /* 0x0000004f4e057209 */ /* 0x000fe20007810000 */
[----:B------:R-:W-:Y:S01]  /*2310*/  STL [R1+0x98], R175 ;  /* 0x000098af01007387 */ /* 0x000fe20000100800 */
[----:B------:R-:W-:-:S02]  /*2320*/  FMNMX.FTZ R4, R252, R4, !PT ;  /* 0x00000004fc047209 */ /* 0x000fc40007810000 */
[----:B------:R-:W-:Y:S02]  /*2330*/  FMNMX.FTZ R0, R190, R0, !PT ;  /* 0x00000000be007209 */ /* 0x000fe40007810000 */
[----:B------:R-:W-:Y:S02]  /*2340*/  FMNMX.FTZ R5, R70, R5, !PT ;  /* 0x0000000546057209 */ /* 0x000fe40007810000 */
[----:B--2---:R-:W-:Y:S02]  /*2350*/  FMNMX.FTZ R7, R201, R4, !PT ;  /* 0x00000004c9077209 */ /* 0x004fe40007810000 */
[----:B------:R-:W-:Y:S02]  /*2360*/  FMNMX.FTZ R0, R191, R0, !PT ;  /* 0x00000000bf007209 */ /* 0x000fe40007810000 */
[----:B------:R-:W-:Y:S01]  /*2370*/  FMNMX.FTZ R4, R71, R5, !PT ;  /* 0x0000000547047209 */ /* 0x000fe20007810000 */
[----:B------:R-:W-:Y:S01]  /*2380*/  SHFL.BFLY PT, R8, R7, 0x2, 0x1f ;  /* 0x0c401f0007087f89 */ /* 0x000fe200000e0000 */
[----:B------:R-:W-:-:S02]  /*2390*/  FMNMX.FTZ R0, R174, R0, !PT ;  /* 0x00000000ae007209 */ /* 0x000fc40007810000 */
[----:B-1----:R-:W-:Y:S02]  /*23a0*/  FMNMX.FTZ R6, R13, R6, !PT ;  /* 0x000000060d067209 */ /* 0x002fe40007810000 */
[----:B------:R-:W-:Y:S02]  /*23b0*/  FMNMX.FTZ R4, R170, R4, !PT ;  /* 0x00000004aa047209 */ /* 0x000fe40007810000 */
[----:B------:R-:W-:Y:S01]  /*23c0*/  FMNMX.FTZ R0, R175, R0, !PT ;  /* 0x00000000af007209 */ /* 0x000fe20007810000 */
[----:B------:R-:W1:Y:S01]  /*23d0*/  SHFL.BFLY PT, R9, R6, 0x1, 0x1f ;  /* 0x0c201f0006097f89 */ /* 0x000e6200000e0000 */
[----:B------:R-:W-:Y:S02]  /*23e0*/  FMNMX.FTZ R4, R171, R4, !PT ;  /* 0x00000004ab047209 */ /* 0x000fe40007810000 */
[----:B------:R-:W-:Y:S02]  /*23f0*/  FMNMX.FTZ R0, R183, R0, !PT ;  /* 0x00000000b7007209 */ /* 0x000fe40007810000 */
[----:B------:R-:W-:-:S02]  /*2400*/  FMNMX.FTZ R4, R158, R4, !PT ;  /* 0x000000049e047209 */ /* 0x000fc40007810000 */
[----:B------:R-:W-:Y:S02]  /*2410*/  FMNMX.FTZ R0, R199, R0, !PT ;  /* 0x00000000c7007209 */ /* 0x000fe40007810000 */
[----:B------:R-:W-:Y:S02]  /*2420*/  FMNMX.FTZ R4, R159, R4, !PT ;  /* 0x000000049f047209 */ /* 0x000fe40007810000 */
[----:B------:R-:W-:Y:S02]  /*2430*/  FMNMX.FTZ R0, R10, R0, !PT ;  /* 0x000000000a007209 */ /* 0x000fe40007810000 */
[----:B------:R-:W-:-:S04]  /*2440*/  FMNMX.FTZ R5, R186, R4, !PT ;  /* 0x00000004ba057209 */ /* 0x000fc80007810000 */
[----:B------:R-:W-:-:S04]  /*2450*/  FMNMX.FTZ R5, R187, R5, !PT ;  /* 0x00000005bb057209 */ /* 0x000fc80007810000 */
[----:B------:R-:W-:Y:S02]  /*2460*/  FMNMX.FTZ R5, R178, R5, !PT ;  /* 0x00000005b2057209 */ /* 0x000fe40007810000 */
[----:B-1----:R-:W-:Y:S02]  /*2470*/  FMNMX.FTZ R164, R6, R9, !PT ;  /* 0x0000000906a47209 */ /* 0x002fe40007810000 */
[----:B------:R-:W-:Y:S02]  /*2480*/  FMNMX.FTZ R5, R179, R5, !PT ;  /* 0x00000005b3057209 */ /* 0x000fe40007810000 */
[C---:B------:R-:W-:Y:S02]  /*2490*/  FSETP.NEU.FTZ.AND P1, PT, R164.reuse, -INF , PT ;  /* 0xff800000a400780b */ /* 0x040fe40003f3d000 */
[----:B------:R-:W-:Y:S01]  /*24a0*/  FMNMX.FTZ R6, R161, R5, !PT ;  /* 0x00000005a1067209 */ /* 0x000fe20007810000 */
[----:B------:R-:W-:-:S03]  /*24b0*/  FMUL.FTZ R5, R164, UR4 ;  /* 0x00000004a4057c20 */ /* 0x000fc60008410000 */
[----:B------:R-:W-:Y:S02]  /*24c0*/  FMNMX.FTZ R6, R180, R6, !PT ;  /* 0x00000006b4067209 */ /* 0x000fe40007810000 */
[----:B------:R-:W-:Y:S02]  /*24d0*/  FSEL R18, R5, RZ, P1 ;  /* 0x000000ff05127208 */ /* 0x000fe40000800000 */
[----:B------:R-:W-:-:S03]  /*24e0*/  FMNMX.FTZ R5, R166, R6, !PT ;  /* 0x00000006a6057209 */ /* 0x000fc60007810000 */
[----:B------:R-:W-:Y:S01]  /*24f0*/  FFMA.FTZ R6, R76, UR4, -R18 ;  /* 0x000000044c067c23 */ /* 0x000fe20008010812 */
[----:B------:R-:W-:-:S03]  /*2500*/  FMNMX.FTZ R5, R239, R5, !PT ;  /* 0x00000005ef057209 */ /* 0x000fc60007810000 */
[----:B------:R1:W-:Y:S02]  /*2510*/  MUFU.EX2 R10, R6 ;  /* 0x00000006000a7308 */ /* 0x0003e40000000800 */
[----:B-1----:R-:W-:-:S06]  /*2520*/  FFMA.FTZ R6, R68, UR4, -R18 ;  /* 0x0000000444067c23 */ /* 0x002fcc0008010812 */
[----:B------:R-:W-:Y:S01]  /*2530*/  MUFU.EX2 R236, R6 ;  /* 0x0000000600ec7308 */ /* 0x000fe20000000800 */
[----:B---3--:R-:W-:Y:S01]  /*2540*/  FMNMX.FTZ R4, R19, R0, !PT ;  /* 0x0000000013047209 */ /* 0x008fe20007810000 */
[----:B------:R-:W-:Y:S01]  /*2550*/  STL [R1+0x94], R19 ;  /* 0x0000941301007387 */ /* 0x000fe20000100800 */
[----:B------:R-:W-:-:S03]  /*2560*/  FMNMX.FTZ R0, R7, R8, !PT ;  /* 0x0000000807007209 */ /* 0x000fc60007810000 */
[----:B------:R-:W1:Y:S04]  /*2570*/  SHFL.BFLY PT, R7, R4, 0x2, 0x1f ;  /* 0x0c401f0004077f89 */ /* 0x000e6800000e0000 */
[----:B------:R-:W2:Y:S04]  /*2580*/  SHFL.BFLY PT, R8, R0, 0x1, 0x1f ;  /* 0x0c201f0000087f89 */ /* 0x000ea800000e0000 */
[----:B------:R-:W-:Y:S01]  /*2590*/  STL [R1+0x80], R164 ;  /* 0x000080a401007387 */ /* 0x000fe20000100800 */
[----:B-1----:R-:W-:-:S03]  /*25a0*/  FMNMX.FTZ R4, R4, R7, !PT ;  /* 0x0000000704047209 */ /* 0x002fc60007810000 */
[----:B------:R-:W1:Y:S01]  /*25b0*/  SHFL.BFLY PT, R7, R5, 0x2, 0x1f ;  /* 0x0c401f0005077f89 */ /* 0x000e6200000e0000 */
[----:B--2---:R-:W-:Y:S01]  /*25c0*/  FMNMX.FTZ R162, R0, R8, !PT ;  /* 0x0000000800a27209 */ /* 0x004fe20007810000 */
[----:B------:R-:W-:Y:S02]  /*25d0*/  FFMA.FTZ R0, R77, UR4, -R18 ;  /* 0x000000044d007c23 */ /* 0x000fe40008010812 */
[----:B------:R-:W2:Y:S01]  /*25e0*/  SHFL.BFLY PT, R8, R4, 0x1, 0x1f ;  /* 0x0c201f0004087f89 */ /* 0x000ea200000e0000 */
[C---:B------:R-:W-:Y:S01]  /*25f0*/  FSETP.NEU.FTZ.AND P1, PT, R162.reuse, -INF , PT ;  /* 0xff800000a200780b */ /* 0x040fe20003f3d000 */
[----:B------:R3:W-:Y:S02]  /*2600*/  MUFU.EX2 R192, R0 ;  /* 0x0000000000c07308 */ /* 0x0007e40000000800 */
[----:B------:R-:W-:Y:S01]  /*2610*/  STL [R1+0x84], R162 ;  /* 0x000084a201007387 */ /* 0x000fe20000100800 */
[----:B---3--:R-:W-:Y:S01]  /*2620*/  FMUL.FTZ R0, R162, UR4 ;  /* 0x00000004a2007c20 */ /* 0x008fe20008410000 */
[----:B-1----:R-:W-:-:S02]  /*2630*/  FMNMX.FTZ R5, R5, R7, !PT ;  /* 0x0000000705057209 */ /* 0x002fc40007810000 */
[----:B--2---:R-:W-:Y:S02]  /*2640*/  FMNMX.FTZ R160, R4, R8, !PT ;  /* 0x0000000804a07209 */ /* 0x004fe40007810000 */
[----:B------:R-:W-:Y:S01]  /*2650*/  FSEL R17, R0, RZ, P1 ;  /* 0x000000ff00117208 */ /* 0x000fe20000800000 */
[----:B------:R-:W-:Y:S01]  /*2660*/  FFMA.FTZ R0, R69, UR4, -R18 ;  /* 0x0000000445007c23 */ /* 0x000fe20008010812 */
[----:B------:R-:W1:Y:S01]  /*2670*/  SHFL.BFLY PT, R6, R5, 0x1, 0x1f ;  /* 0x0c201f0005067f89 */ /* 0x000e6200000e0000 */
[----:B------:R-:W-:Y:S02]  /*2680*/  FSETP.NEU.FTZ.AND P1, PT, R160, -INF , PT ;  /* 0xff800000a000780b */ /* 0x000fe40003f3d000 */
[----:B------:R2:W3:Y:S01]  /*2690*/  MUFU.EX2 R232, R0 ;  /* 0x0000000000e87308 */ /* 0x0004e20000000800 */
[--C-:B------:R-:W-:Y:S01]  /*26a0*/  FFMA.FTZ R4, R44, UR4, -R17.reuse ;  /* 0x000000042c047c23 */ /* 0x100fe20008010811 */
[----:B------:R-:W-:Y:S06]  /*26b0*/  STL [R1+0x88], R160 ;  /* 0x000088a001007387 */ /* 0x000fec0000100800 */
[----:B------:R-:W-:Y:S01]  /*26c0*/  MUFU.EX2 R195, R4 ;  /* 0x0000000400c37308 */ /* 0x000fe20000000800 */
[----:B--2---:R-:W-:Y:S01]  /*26d0*/  FFMA.FTZ R0, R40, UR4, -R17 ;  /* 0x0000000428007c23 */ /* 0x004fe20008010811 */
[----:B---3--:R-:W-:-:S06]  /*26e0*/  F2FP.F16.F32.PACK_AB R14, R232, R236 ;  /* 0x000000ece80e723e */ /* 0x008fcc00000000ff */
[----:B------:R2:W-:Y:S01]  /*26f0*/  MUFU.EX2 R247, R0 ;  /* 0x0000000000f77308 */ /* 0x0005e20000000800 */
[----:B-1----:R-:W-:-:S05]  /*2700*/  FMNMX.FTZ R163, R5, R6, !PT ;  /* 0x0000000605a37209 */ /* 0x002fca0007810000 */
[----:B------:R-:W-:Y:S01]  /*2710*/  STL [R1+0x8c], R163 ;  /* 0x00008ca301007387 */ /* 0x000fe20000100800 */
[----:B--2---:R-:W-:-:S04]  /*2720*/  FFMA.FTZ R0, R41, UR4, -R17 ;  /* 0x0000000429007c23 */ /* 0x004fc80008010811 */
[----:B------:R1:W2:Y:S02]  /*2730*/  MUFU.EX2 R238, R0 ;  /* 0x0000000000ee7308 */ /* 0x0002a40000000800 */
[----:B-1----:R-:W-:Y:S01]  /*2740*/  FMUL.FTZ R0, R160, UR4 ;  /* 0x00000004a0007c20 */ /* 0x002fe20008410000 */
[----:B--2---:R-:W-:-:S04]  /*2750*/  F2FP.F16.F32.PACK_AB R8, R238, R247 ;  /* 0x000000f7ee08723e */ /* 0x004fc800000000ff */
[----:B------:R-:W-:Y:S01]  /*2760*/  FSEL R16, R0, RZ, P1 ;  /* 0x000000ff00107208 */ /* 0x000fe20000800000 */
[----:B------:R-:W-:Y:S01]  /*2770*/  FFMA.FTZ R0, R45, UR4, -R17 ;  /* 0x000000042d007c23 */ /* 0x000fe20008010811 */
[----:B------:R-:W-:-:S03]  /*2780*/  FSETP.NEU.FTZ.AND P1, PT, R163, -INF , PT ;  /* 0xff800000a300780b */ /* 0x000fc60003f3d000 */
[----:B------:R1:W-:Y:S01]  /*2790*/  MUFU.EX2 R194, R0 ;  /* 0x0000000000c27308 */ /* 0x0003e20000000800 */
[----:B------:R-:W-:-:S07]  /*27a0*/  FFMA.FTZ R4, R42, UR4, -R16 ;  /* 0x000000042a047c23 */ /* 0x000fce0008010810 */
[----:B------:R-:W-:Y:S01]  /*27b0*/  MUFU.EX2 R237, R4 ;  /* 0x0000000400ed7308 */ /* 0x000fe20000000800 */
[----:B-1----:R-:W-:-:S04]  /*27c0*/  LOP3.LUT R0, R154, R153, RZ, 0xfc, !PT ;  /* 0x000000999a007212 */ /* 0x002fc800078efcff */
[----:B------:R-:W-:Y:S01]  /*27d0*/  LEA R167, R0, UR5, 0x1 ;  /* 0x0000000500a77c11 */ /* 0x000fe2000f8e08ff */
[----:B------:R-:W-:-:S03]  /*27e0*/  FFMA.FTZ R0, R43, UR4, -R16 ;  /* 0x000000042b007c23 */ /* 0x000fc60008010810 */
[----:B------:R-:W-:Y:S01]  /*27f0*/  IADD3 R228, R3, R167, RZ ;  /* 0x000000a703e47210 */ /* 0x000fe20007ffe0ff */
[----:B------:R1:W2:Y:S01]  /*2800*/  MUFU.EX2 R246, R0 ;  /* 0x0000000000f67308 */ /* 0x0002a20000000800 */
[C---:B------:R-:W-:Y:S02]  /*2810*/  IMAD.IADD R230, R2.reuse, 0x1, R167 ;  /* 0x0000000102e67824 */ /* 0x040fe400078e02a7 */
[--C-:B------:R-:W-:Y:S01]  /*2820*/  FFMA.FTZ R3, R47, UR4, -R16.reuse ;  /* 0x000000042f037c23 */ /* 0x100fe20008010810 */
[----:B------:R-:W-:Y:S01]  /*2830*/  IADD3 R229, R2, R228, RZ ;  /* 0x000000e402e57210 */ /* 0x000fe20007ffe0ff */
[----:B------:R-:W3:Y:S04]  /*2840*/  LDSM.16.MT88.4 R72, [R167+0xe000] ;  /* 0x00e00000a748783b */ /* 0x000ee80000004200 */
[----:B------:R-:W4:Y:S01]  /*2850*/  LDSM.16.MT88.4 R52, [R230+0xc000] ;  /* 0x00c00000e634783b */ /* 0x000f220000004200 */
[----:B------:R2:W-:Y:S03]  /*2860*/  MUFU.EX2 R182, R3 ;  /* 0x0000000300b67308 */ /* 0x0005e60000000800 */
[----:B------:R-:W-:Y:S04]  /*2870*/  LDSM.16.MT88.4 R48, [R230+0xc800] ;  /* 0x00c80000e630783b */ /* 0x000fe80000004200 */
[----:B------:R-:W4:Y:S01]  /*2880*/  LDSM.16.MT88.4 R84, [R230+0xe000] ;  /* 0x00e00000e654783b */ /* 0x000f220000004200 */
[----:B-1----:R-:W-:Y:S01]  /*2890*/  FFMA.FTZ R0, R46, UR4, -R16 ;  /* 0x000000042e007c23 */ /* 0x002fe20008010810 */
[----:B--2---:R-:W-:-:S02]  /*28a0*/  F2FP.F16.F32.PACK_AB R9, R246, R237 ;  /* 0x000000edf609723e */ /* 0x004fc400000000ff */
[----:B------:R-:W1:Y:S01]  /*28b0*/  LDSM.16.MT88.4 R28, [R167+0xc000] ;  /* 0x00c00000a71c783b */ /* 0x000e620000004200 */
[----:B------:R2:W2:Y:S03]  /*28c0*/  MUFU.EX2 R233, R0 ;  /* 0x0000000000e97308 */ /* 0x0004a60000000800 */
[----:B------:R-:W1:Y:S01]  /*28d0*/  LDSM.16.MT88.4 R20, [R228+0xc000] ;  /* 0x00c00000e414783b */ /* 0x000e620000004200 */
[----:B------:R-:W-:Y:S01]  /*28e0*/  IMAD.MOV.U32 R3, RZ, RZ, R10 ;  /* 0x000000ffff037224 */ /* 0x000fe200078e000a */
[----:B------:R-:W-:Y:S02]  /*28f0*/  F2FP.F16.F32.PACK_AB R10, R194, R195 ;  /* 0x000000c3c20a723e */ /* 0x000fe400000000ff */
[----:B------:R-:W1:Y:S02]  /*2900*/  LDSM.16.MT88.4 R56, [R229+0xc000] ;  /* 0x00c00000e538783b */ /* 0x000e640000004200 */
[----:B------:R-:W-:-:S02]  /*2910*/  F2FP.F16.F32.PACK_AB R12, R192, R3 ;  /* 0x00000003c00c723e */ /* 0x000fc400000000ff */
[----:B------:R-:W1:Y:S04]  /*2920*/  LDSM.16.MT88.4 R80, [R229+0xe000] ;  /* 0x00e00000e550783b */ /* 0x000e680000004200 */
[----:B------:R-:W-:Y:S01]  /*2930*/  LDSM.16.MT88.4 R120, [R167+0xe800] ;  /* 0x00e80000a778783b */ /* 0x000fe20000004200 */
[----:B--2---:R-:W-:Y:S01]  /*2940*/  FMUL.FTZ R0, R163, UR4 ;  /* 0x00000004a3007c20 */ /* 0x004fe20008410000 */
[----:B------:R-:W-:Y:S02]  /*2950*/  F2FP.F16.F32.PACK_AB R11, R182, R233 ;  /* 0x000000e9b60b723e */ /* 0x000fe400000000ff */
[----:B------:R-:W-:Y:S02]  /*2960*/  LDSM.16.MT88.4 R128, [R230+0xe800] ;  /* 0x00e80000e680783b */ /* 0x000fe40000004200 */
[----:B------:R-:W-:-:S02]  /*2970*/  FSEL R0, R0, RZ, P1 ;  /* 0x000000ff00007208 */ /* 0x000fc40000800000 */
[----:B------:R-:W-:Y:S01]  /*2980*/  LDSM.16.MT88.4 R124, [R228+0xe800] ;  /* 0x00e80000e47c783b */ /* 0x000fe20000004200 */
[C---:B---3--:R-:W-:Y:S02]  /*2990*/  HMMA.16816.F32 R88, R8.reuse, R72, RZ ;  /* 0x000000480858723c */ /* 0x048fe400000018ff */
[--C-:B------:R-:W-:Y:S01]  /*29a0*/  FFMA.FTZ R2, R78, UR4, -R0.reuse ;  /* 0x000000044e027c23 */ /* 0x100fe20008010800 */
[----:B------:R-:W-:Y:S03]  /*29b0*/  LDSM.16.MT88.4 R136, [R229+0xe800] ;  /* 0x00e80000e588783b */ /* 0x000fe60000004200 */
[----:B------:R2:W-:Y:S01]  /*29c0*/  MUFU.EX2 R162, R2 ;  /* 0x0000000200a27308 */ /* 0x0005e20000000800 */
[C---:B----4-:R-:W-:Y:S01]  /*29d0*/  HMMA.16816.F32 R112, R8.reuse, R52, RZ ;  /* 0x000000340870723c */ /* 0x050fe200000018ff */
[----:B------:R-:W-:Y:S04]  /*29e0*/  LDSM.16.MT88.4 R44, [R167+0xc800] ;  /* 0x00c80000a72c783b */ /* 0x000fe80000004200 */
[----:B------:R-:W-:Y:S01]  /*29f0*/  LDSM.16.MT88.4 R40, [R228+0xc800] ;  /* 0x00c80000e428783b */ /* 0x000fe20000004200 */
[C---:B------:R-:W-:Y:S06]  /*2a00*/  HMMA.16816.F32 R32, R8.reuse, R84, RZ ;  /* 0x000000540820723c */ /* 0x040fec00000018ff */
[----:B-1----:R-:W-:Y:S01]  /*2a10*/  HMMA.16816.F32 R132, R8, R28, RZ ;  /* 0x0000001c0884723c */ /* 0x002fe200000018ff */
[----:B--2---:R-:W-:-:S02]  /*2a20*/  FFMA.FTZ R2, R79, UR4, -R0 ;  /* 0x000000044f027c23 */ /* 0x004fc40008010800 */
[----:B------:R-:W1:Y:S03]  /*2a30*/  LDSM.16.MT88.4 R76, [R228+0xe000] ;  /* 0x00e00000e44c783b */ /* 0x000e660000004200 */
[C---:B------:R-:W-:Y:S01]  /*2a40*/  HMMA.16816.F32 R116, R8.reuse, R20, RZ ;  /* 0x000000140874723c */ /* 0x040fe200000018ff */
[----:B------:R2:W3:Y:S05]  /*2a50*/  MUFU.EX2 R165, R2 ;  /* 0x0000000200a57308 */ /* 0x0004ea0000000800 */
[C---:B------:R-:W-:Y:S06]  /*2a60*/  HMMA.16816.F32 R104, R8.reuse, R56, RZ ;  /* 0x000000380868723c */ /* 0x040fec00000018ff */
[----:B------:R-:W-:Y:S01]  /*2a70*/  HMMA.16816.F32 R24, R8, R80, RZ ;  /* 0x000000500818723c */ /* 0x000fe200000018ff */
[----:B--2---:R-:W-:-:S05]  /*2a80*/  FFMA.FTZ R2, R70, UR4, -R0 ;  /* 0x0000000446027c23 */ /* 0x004fca0008010800 */
[C---:B------:R-:W-:Y:S01]  /*2a90*/  HMMA.16816.F32 R60, R8.reuse, R22, RZ ;  /* 0x00000016083c723c */ /* 0x040fe200000018ff */
[----:B---3--:R-:W-:Y:S01]  /*2aa0*/  F2FP.F16.F32.PACK_AB R13, R165, R162 ;  /* 0x000000a2a50d723e */ /* 0x008fe200000000ff */
[----:B------:R2:W-:Y:S04]  /*2ab0*/  MUFU.EX2 R235, R2 ;  /* 0x0000000200eb7308 */ /* 0x0005e80000000800 */
[C---:B------:R-:W-:Y:S06]  /*2ac0*/  HMMA.16816.F32 R96, R8.reuse, R54, RZ ;  /* 0x000000360860723c */ /* 0x040fec00000018ff */
[C---:B------:R-:W-:Y:S06]  /*2ad0*/  HMMA.16816.F32 R100, R8.reuse, R74, RZ ;  /* 0x0000004a0864723c */ /* 0x040fec00000018ff */
[----:B------:R-:W-:Y:S01]  /*2ae0*/  HMMA.16816.F32 R152, R8, R86, RZ ;  /* 0x000000560898723c */ /* 0x000fe200000018ff */
[----:B--2---:R-:W-:-:S02]  /*2af0*/  FFMA.FTZ R2, R71, UR4, -R0 ;  /* 0x0000000447027c23 */ /* 0x004fc40008010800 */
[----:B------:R-:W2:Y:S02]  /*2b00*/  LDSM.16.MT88.4 R68, [R229+0xc800] ;  /* 0x00c80000e544783b */ /* 0x000ea40000004200 */
[----:B------:R3:W4:Y:S01]  /*2b10*/  MUFU.EX2 R231, R2 ;  /* 0x0000000200e77308 */ /* 0x0007220000000800 */
[C---:B-1----:R-:W-:Y:S06]  /*2b20*/  HMMA.16816.F32 R36, R8.reuse, R76, RZ ;  /* 0x0000004c0824723c */ /* 0x042fec00000018ff */
[C---:B------:R-:W-:Y:S06]  /*2b30*/  HMMA.16816.F32 R108, R8.reuse, R78, RZ ;  /* 0x0000004e086c723c */ /* 0x040fec00000018ff */
[----:B------:R-:W-:Y:S01]  /*2b40*/  HMMA.16816.F32 R140, R8, R82, RZ ;  /* 0x00000052088c723c */ /* 0x000fe200000018ff */
[----:B---3--:R-:W-:Y:S01]  /*2b50*/  FFMA.FTZ R2, R64, UR4, -R17 ;  /* 0x0000000440027c23 */ /* 0x008fe20008010811 */
[----:B----4-:R-:W-:-:S03]  /*2b60*/  F2FP.F16.F32.PACK_AB R15, R231, R235 ;  /* 0x000000ebe70f723e */ /* 0x010fc600000000ff */
[----:B------:R1:W-:Y:S04]  /*2b70*/  MUFU.EX2 R19, R2 ;  /* 0x0000000200137308 */ /* 0x0003e80000000800 */
[C---:B------:R-:W-:Y:S06]  /*2b80*/  HMMA.16816.F32 R144, R12.reuse, R20, RZ ;  /* 0x000000140c90723c */ /* 0x040fec00000018ff */
[----:B------:R-:W-:Y:S01]  /*2b90*/  HMMA.16816.F32 R148, R12, R28, RZ ;  /* 0x0000001c0c94723c */ /* 0x000fe200000018ff */
[----:B-1----:R-:W-:-:S04]  /*2ba0*/  FFMA.FTZ R2, R65, UR4, -R17 ;  /* 0x0000000441027c23 */ /* 0x002fc80008010811 */
[----:B------:R1:W3:Y:S02]  /*2bb0*/  MUFU.EX2 R198, R2 ;  /* 0x0000000200c67308 */ /* 0x0002e40000000800 */
[----:B-1----:R-:W-:Y:S01]  /*2bc0*/  FFMA.FTZ R2, R92, UR4, -R17 ;  /* 0x000000045c027c23 */ /* 0x002fe20008010811 */
[----:B---3--:R-:W-:Y:S01]  /*2bd0*/  F2FP.F16.F32.PACK_AB R4, R198, R19 ;  /* 0x00000013c604723e */ /* 0x008fe200000000ff */
[----:B------:R-:W-:-:S04]  /*2be0*/  IMAD.MOV.U32 R29, RZ, RZ, R198 ;  /* 0x000000ffff1d7224 */ /* 0x000fc800078e00c6 */
[----:B------:R1:W-:Y:S02]  /*2bf0*/  MUFU.EX2 R245, R2 ;  /* 0x0000000200f57308 */ /* 0x0003e40000000800 */
[----:B-1----:R-:W-:-:S06]  /*2c00*/  FFMA.FTZ R2, R93, UR4, -R17 ;  /* 0x000000045d027c23 */ /* 0x002fcc0008010811 */
[----:B------:R1:W3:Y:S02]  /*2c10*/  MUFU.EX2 R196, R2 ;  /* 0x0000000200c47308 */ /* 0x0002e40000000800 */
[----:B-1----:R-:W-:Y:S01]  /*2c20*/  FFMA.FTZ R2, R66, UR4, -R16 ;  /* 0x0000000442027c23 */ /* 0x002fe20008010810 */
[----:B---3--:R-:W-:Y:S01]  /*2c30*/  F2FP.F16.F32.PACK_AB R6, R196, R245 ;  /* 0x000000f5c406723e */ /* 0x008fe200000000ff */
[----:B------:R-:W-:-:S04]  /*2c40*/  IMAD.MOV.U32 R21, RZ, RZ, R196 ;  /* 0x000000ffff157224 */ /* 0x000fc800078e00c4 */
[----:B------:R1:W-:Y:S02]  /*2c50*/  MUFU.EX2 R193, R2 ;  /* 0x0000000200c17308 */ /* 0x0003e40000000800 */
[--C-:B-1----:R-:W-:Y:S02]  /*2c60*/  FFMA.FTZ R2, R67, UR4, -R16.reuse ;  /* 0x0000000443027c23 */ /* 0x102fe40008010810 */
[----:B------:R-:W-:Y:S04]  /*2c70*/  HMMA.16816.F32 R64, R8, R30, RZ ;  /* 0x0000001e0840723c */ /* 0x000fe800000018ff */
[----:B------:R1:W3:Y:S02]  /*2c80*/  MUFU.EX2 R175, R2 ;  /* 0x0000000200af7308 */ /* 0x0002e40000000800 */
[----:B-1----:R-:W-:Y:S01]  /*2c90*/  FFMA.FTZ R2, R94, UR4, -R16 ;  /* 0x000000045e027c23 */ /* 0x002fe20008010810 */
[----:B---3--:R-:W-:-:S05]  /*2ca0*/  F2FP.F16.F32.PACK_AB R5, R175, R193 ;  /* 0x000000c1af05723e */ /* 0x008fca00000000ff */
[----:B------:R1:W-:Y:S02]  /*2cb0*/  MUFU.EX2 R160, R2 ;  /* 0x0000000200a07308 */ /* 0x0003e40000000800 */
[----:B-1----:R-:W-:Y:S02]  /*2cc0*/  FFMA.FTZ R2, R95, UR4, -R16 ;  /* 0x000000045f027c23 */ /* 0x002fe40008010810 */
[----:B------:R-:W-:Y:S04]  /*2cd0*/  HMMA.16816.F32 R92, R8, R58, RZ ;  /* 0x0000003a085c723c */ /* 0x000fe800000018ff */
[----:B------:R-:W1:Y:S02]  /*2ce0*/  MUFU.EX2 R197, R2 ;  /* 0x0000000200c57308 */ /* 0x000e640000000800 */
[----:B-1----:R-:W-:-:S02]  /*2cf0*/  F2FP.F16.F32.PACK_AB R7, R197, R160 ;  /* 0x000000a0c507723e */ /* 0x002fc400000000ff */
[----:B------:R-:W-:-:S05]  /*2d00*/  MOV R28, R197 ;  /* 0x000000c5001c7202 */ /* 0x000fca0000000f00 */
[C---:B------:R-:W-:Y:S06]  /*2d10*/  HMMA.16816.F32 R208, R4.reuse, R48, R112 ;  /* 0x0000003004d0723c */ /* 0x040fec0000001870 */
[C---:B------:R-:W-:Y:S06]  /*2d20*/  HMMA.16816.F32 R8, R4.reuse, R120, R88 ;  /* 0x000000780408723c */ /* 0x040fec0000001858 */
[----:B------:R-:W-:Y:S01]  /*2d30*/  HMMA.16816.F32 R240, R4, R128, R32 ;  /* 0x0000008004f0723c */ /* 0x000fe20000001820 */
[----:B------:R-:W-:Y:S01]  /*2d40*/  MOV R89, R19 ;  /* 0x0000001300597202 */ /* 0x000fe20000000f00 */
[----:B------:R-:W-:-:S02]  /*2d50*/  IMAD.MOV.U32 R90, RZ, RZ, R201 ;  /* 0x000000ffff5a7224 */ /* 0x000fc400078e00c9 */
[----:B------:R-:W-:Y:S02]  /*2d60*/  IMAD.MOV.U32 R88, RZ, RZ, R200 ;  /* 0x000000ffff587224 */ /* 0x000fe400078e00c8 */
[----:B------:R-:W-:Y:S01]  /*2d70*/  HMMA.16816.F32 R200, R4, R126, R108 ;  /* 0x0000007e04c8723c */ /* 0x000fe2000000186c */
[----:B------:R-:W-:-:S05]  /*2d80*/  MOV R35, R180 ;  /* 0x000000b400237202 */ /* 0x000fca0000000f00 */
[----:B------:R-:W-:Y:S01]  /*2d90*/  MOV R2, R209 ;  /* 0x000000d100027202 */ /* 0x000fe20000000f00 */
[----:B------:R-:W-:Y:S01]  /*2da0*/  IMAD.MOV.U32 R207, RZ, RZ, R210 ;  /* 0x000000ffffcf7224 */ /* 0x000fe200078e00d2 */
[----:B------:R-:W-:Y:S01]  /*2db0*/  MOV R206, R211 ;  /* 0x000000d300ce7202 */ /* 0x000fe20000000f00 */
[----:B------:R-:W-:Y:S01]  /*2dc0*/  IMAD.MOV.U32 R115, RZ, RZ, R208 ;  /* 0x000000ffff737224 */ /* 0x000fe200078e00d0 */
[----:B------:R-:W-:Y:S01]  /*2dd0*/  MOV R91, R2 ;  /* 0x00000002005b7202 */ /* 0x000fe20000000f00 */
[----:B------:R-:W-:Y:S01]  /*2de0*/  FFMA.FTZ R2, R168, UR4, -R18 ;  /* 0x00000004a8027c23 */ /* 0x000fe20008010812 */
[----:B------:R-:W-:Y:S01]  /*2df0*/  IMAD.MOV.U32 R20, RZ, RZ, R8 ;  /* 0x000000ffff147224 */ /* 0x000fe200078e0008 */
[----:B------:R-:W-:Y:S01]  /*2e00*/  MOV R114, R9 ;  /* 0x0000000900727202 */ /* 0x000fe20000000f00 */
[----:B------:R-:W-:Y:S01]  /*2e10*/  IMAD.MOV.U32 R113, RZ, RZ, R10 ;  /* 0x000000ffff717224 */ /* 0x000fe200078e000a */
[----:B------:R1:W-:Y:S01]  /*2e20*/  MUFU.EX2 R164, R2 ;  /* 0x0000000200a47308 */ /* 0x0003e20000000800 */
[----:B------:R-:W-:Y:S01]  /*2e30*/  MOV R112, R11 ;  /* 0x0000000b00707202 */ /* 0x000fe20000000f00 */
[----:B------:R-:W-:Y:S01]  /*2e40*/  HMMA.16816.F32 R208, R4, R138, R140 ;  /* 0x0000008a04d0723c */ /* 0x000fe2000000188c */
[----:B------:R-:W-:Y:S01]  /*2e50*/  IMAD.MOV.U32 R111, RZ, RZ, R114 ;  /* 0x000000ffff6f7224 */ /* 0x000fe200078e0072 */
[----:B------:R-:W-:Y:S01]  /*2e60*/  MOV R108, R162 ;  /* 0x000000a2006c7202 */ /* 0x000fe20000000f00 */
[----:B------:R-:W-:-:S03]  /*2e70*/  IMAD.MOV.U32 R168, RZ, RZ, R35 ;  /* 0x000000ffffa87224 */ /* 0x000fc600078e0023 */
[----:B------:R-:W-:Y:S01]  /*2e80*/  HMMA.16816.F32 R248, R4, R124, R36 ;  /* 0x0000007c04f8723c */ /* 0x000fe20000001824 */
[----:B------:R-:W-:Y:S01]  /*2e90*/  MOV R141, R194 ;  /* 0x000000c2008d7202 */ /* 0x000fe20000000f00 */
[----:B------:R-:W-:Y:S01]  /*2ea0*/  IMAD.MOV.U32 R142, RZ, RZ, R193 ;  /* 0x000000ffff8e7224 */ /* 0x000fe200078e00c1 */
[----:B------:R-:W-:-:S03]  /*2eb0*/  MOV R143, R192 ;  /* 0x000000c0008f7202 */ /* 0x000fc60000000f00 */
[C---:B------:R-:W-:Y:S01]  /*2ec0*/  HMMA.16816.F32 R132, R4.reuse, R44, R132 ;  /* 0x0000002c0484723c */ /* 0x040fe20000001884 */
[----:B------:R-:W-:Y:S01]  /*2ed0*/  MOV R39, R199 ;  /* 0x000000c700277202 */ /* 0x000fe20000000f00 */
[----:B------:R-:W-:Y:S02]  /*2ee0*/  IMAD.MOV.U32 R38, RZ, RZ, R183 ;  /* 0x000000ffff267224 */ /* 0x000fe400078e00b7 */
[----:B-1----:R-:W-:Y:S01]  /*2ef0*/  FFMA.FTZ R2, R169, UR4, -R18 ;  /* 0x00000004a9027c23 */ /* 0x002fe20008010812 */
[----:B------:R-:W-:Y:S01]  /*2f00*/  MOV R37, R182 ;  /* 0x000000b600257202 */ /* 0x000fe20000000f00 */
[----:B------:R-:W-:Y:S01]  /*2f10*/  IMAD.MOV.U32 R36, RZ, RZ, R181 ;  /* 0x000000ffff247224 */ /* 0x000fe200078e00b5 */
[----:B------:R-:W-:Y:S01]  /*2f20*/  HMMA.16816.F32 R116, R4, R40, R116 ;  /* 0x000000280474723c */ /* 0x000fe20000001874 */
[----:B------:R1:W3:Y:S03]  /*2f30*/  MUFU.EX2 R32, R2 ;  /* 0x0000000200207308 */ /* 0x0002e60000000800 */
[----:B------:R-:W-:-:S02]  /*2f40*/  MOV R169, R36 ;  /* 0x0000002400a97202 */ /* 0x000fc40000000f00 */
[C---:B--2---:R-:W-:Y:S06]  /*2f50*/  HMMA.16816.F32 R104, R4.reuse, R68, R104 ;  /* 0x000000440468723c */ /* 0x044fec0000001868 */
[----:B------:R-:W-:Y:S01]  /*2f60*/  HMMA.16816.F32 R224, R4, R136, R24 ;  /* 0x0000008804e0723c */ /* 0x000fe20000001818 */
[----:B-1----:R-:W-:Y:S01]  /*2f70*/  FFMA.FTZ R2, R156, UR4, -R18 ;  /* 0x000000049c027c23 */ /* 0x002fe20008010812 */
[----:B---3--:R-:W-:-:S04]  /*2f80*/  MOV R140, R32 ;  /* 0x00000020008c7202 */ /* 0x008fc80000000f00 */
[C---:B------:R-:W-:Y:S01]  /*2f90*/  HMMA.16816.F32 R180, R4.reuse, R46, R64 ;  /* 0x0000002e04b4723c */ /* 0x040fe20000001840 */
[----:B------:R-:W-:Y:S01]  /*2fa0*/  IMAD.MOV.U32 R156, RZ, RZ, R39 ;  /* 0x000000ffff9c7224 */ /* 0x000fe200078e0027 */
[----:B------:R1:W-:Y:S04]  /*2fb0*/  MUFU.EX2 R19, R2 ;  /* 0x0000000200137308 */ /* 0x0003e80000000800 */
[----:B------:R-:W-:Y:S01]  /*2fc0*/  HMMA.16816.F32 R60, R4, R42, R60 ;  /* 0x0000002a043c723c */ /* 0x000fe2000000183c */
[----:B------:R-:W-:Y:S02]  /*2fd0*/  MOV R67, R90 ;  /* 0x0000005a00437202 */ /* 0x000fe40000000f00 */
[----:B------:R-:W-:-:S03]  /*2fe0*/  MOV R90, R207 ;  /* 0x000000cf005a7202 */ /* 0x000fc60000000f00 */
[C---:B------:R-:W-:Y:S06]  /*2ff0*/  HMMA.16816.F32 R220, R4.reuse, R50, R96 ;  /* 0x0000003204dc723c */ /* 0x040fec0000001860 */
[----:B------:R-:W-:Y:S01]  /*3000*/  HMMA.16816.F32 R216, R4, R70, R92 ;  /* 0x0000004604d8723c */ /* 0x000fe2000000185c */
[----:B-1----:R-:W-:Y:S01]  /*3010*/  FFMA.FTZ R2, R157, UR4, -R18 ;  /* 0x000000049d027c23 */ /* 0x002fe20008010812 */
[----:B------:R-:W-:-:S03]  /*3020*/  MOV R157, R38 ;  /* 0x00000026009d7202 */ /* 0x000fc60000000f00 */
[----:B------:R1:W2:Y:S01]  /*3030*/  MUFU.EX2 R163, R2 ;  /* 0x0000000200a37308 */ /* 0x0002a20000000800 */
[C---:B------:R-:W-:Y:S01]  /*3040*/  HMMA.16816.F32 R212, R4.reuse, R122, R100 ;  /* 0x0000007a04d4723c */ /* 0x040fe20000001864 */
[----:B------:R-:W-:Y:S01]  /*3050*/  MOV R95, R88 ;  /* 0x00000058005f7202 */ /* 0x000fe20000000f00 */
[----:B------:R-:W-:Y:S01]  /*3060*/  IMAD.MOV.U32 R92, RZ, RZ, R89 ;  /* 0x000000ffff5c7224 */ /* 0x000fe200078e0059 */
[----:B------:R-:W-:Y:S01]  /*3070*/  MOV R88, R115 ;  /* 0x0000007300587202 */ /* 0x000fe20000000f00 */
[----:B------:R-:W-:Y:S01]  /*3080*/  IMAD.MOV.U32 R89, RZ, RZ, R91 ;  /* 0x000000ffff597224 */ /* 0x000fe200078e005b */
[----:B------:R-:W-:Y:S01]  /*3090*/  MOV R94, R204 ;  /* 0x000000cc005e7202 */ /* 0x000fe20000000f00 */
[----:B------:R-:W-:Y:S01]  /*30a0*/  HMMA.16816.F32 R196, R4, R130, R152 ;  /* 0x0000008204c4723c */ /* 0x000fe20000001898 */
[----:B------:R-:W-:Y:S02]  /*30b0*/  IMAD.MOV.U32 R91, RZ, RZ, R206 ;  /* 0x000000ffff5b7224 */ /* 0x000fe400078e00ce */
[----:B------:R-:W-:-:S03]  /*30c0*/  IMAD.MOV.U32 R93, RZ, RZ, R205 ;  /* 0x000000ffff5d7224 */ /* 0x000fc600078e00cd */
[C---:B------:R-:W-:Y:S01]  /*30d0*/  HMMA.16816.F32 R24, R12.reuse, R52, RZ ;  /* 0x000000340c18723c */ /* 0x040fe200000018ff */
[----:B------:R-:W-:Y:S01]  /*30e0*/  F2FP.F16.F32.PACK_AB R4, R140, R164 ;  /* 0x000000a48c04723e */ /* 0x000fe200000000ff */
[--C-:B-1----:R-:W-:Y:S01]  /*30f0*/  FFMA.FTZ R2, R170, UR4, -R0.reuse ;  /* 0x00000004aa027c23 */ /* 0x102fe20008010800 */
[----:B--2---:R-:W-:Y:S01]  /*3100*/  F2FP.F16.F32.PACK_AB R6, R163, R19 ;  /* 0x00000013a306723e */ /* 0x004fe200000000ff */
[----:B------:R-:W-:Y:S02]  /*3110*/  IMAD.MOV.U32 R170, RZ, RZ, R37 ;  /* 0x000000ffffaa7224 */ /* 0x000fe400078e0025 */
[C---:B------:R-:W-:Y:S01]  /*3120*/  HMMA.16816.F32 R32, R12.reuse, R22, RZ ;  /* 0x000000160c20723c */ /* 0x040fe200000018ff */
[----:B------:R1:W2:Y:S05]  /*3130*/  MUFU.EX2 R8, R2 ;  /* 0x0000000200087308 */ /* 0x0002aa0000000800 */
[C---:B------:R-:W-:Y:S06]  /*3140*/  HMMA.16816.F32 R36, R12.reuse, R30, RZ ;  /* 0x0000001e0c24723c */ /* 0x040fec00000018ff */
[----:B------:R-:W-:Y:S01]  /*3150*/  HMMA.16816.F32 R52, R12, R54, RZ ;  /* 0x000000360c34723c */ /* 0x000fe200000018ff */
[----:B-1----:R-:W-:Y:S01]  /*3160*/  FFMA.FTZ R2, R171, UR4, -R0 ;  /* 0x00000004ab027c23 */ /* 0x002fe20008010800 */
[----:B--2---:R-:W-:Y:S01]  /*3170*/  MOV R110, R8 ;  /* 0x00000008006e7202 */ /* 0x004fe20000000f00 */
[----:B------:R-:W-:-:S02]  /*3180*/  IMAD.MOV.U32 R171, RZ, RZ, R112 ;  /* 0x000000ffffab7224 */ /* 0x000fc400078e0070 */
[----:B------:R1:W2:Y:S02]  /*3190*/  MUFU.EX2 R234, R2 ;  /* 0x0000000200ea7308 */ /* 0x0002a40000000800 */
[----:B-1----:R-:W-:Y:S01]  /*31a0*/  FFMA.FTZ R2, R158, UR4, -R0 ;  /* 0x000000049e027c23 */ /* 0x002fe20008010800 */
[----:B--2---:R-:W-:Y:S02]  /*31b0*/  F2FP.F16.F32.PACK_AB R5, R234, R110 ;  /* 0x0000006eea05723e */ /* 0x004fe400000000ff */
[----:B------:R-:W-:-:S03]  /*31c0*/  MOV R158, R113 ;  /* 0x00000071009e7202 */ /* 0x000fc60000000f00 */
[----:B------:R1:W2:Y:S02]  /*31d0*/  MUFU.EX2 R9, R2 ;  /* 0x0000000200097308 */ /* 0x0002a40000000800 */
[----:B-1----:R-:W-:Y:S01]  /*31e0*/  FFMA.FTZ R2, R159, UR4, -R0 ;  /* 0x000000049f027c23 */ /* 0x002fe20008010800 */
[----:B--2---:R-:W-:Y:S02]  /*31f0*/  IMAD.MOV.U32 R109, RZ, RZ, R9 ;  /* 0x000000ffff6d7224 */ /* 0x004fe400078e0009 */
[C---:B------:R-:W-:Y:S03]  /*3200*/  HMMA.16816.F32 R8, R12.reuse, R56, RZ ;  /* 0x000000380c08723c */ /* 0x040fe600000018ff */
[----:B------:R-:W1:Y:S03]  /*3210*/  MUFU.EX2 R159, R2 ;  /* 0x00000002009f7308 */ /* 0x000e660000000800 */
[----:B------:R-:W-:Y:S01]  /*3220*/  HMMA.16816.F32 R56, R12, R58, RZ ;  /* 0x0000003a0c38723c */ /* 0x000fe200000018ff */
[----:B-1----:R-:W-:Y:S01]  /*3230*/  F2FP.F16.F32.PACK_AB R7, R159, R109 ;  /* 0x0000006d9f07723e */ /* 0x002fe200000000ff */
[----:B------:R-:W-:-:S15]  /*3240*/  FFMA.FTZ R2, R184, UR4, -R18 ;  /* 0x00000004b8027c23 */ /* 0x000fde0008010812 */
[----:B------:R-:W-:-:S01]  /*3250*/  NOP ;  /* 0x0000000000007918 */ /* 0x000fc20000000000 */
[C---:B------:R-:W-:Y:S06]  /*3260*/  HMMA.16816.F32 R112, R4.reuse, R68, R8 ;  /* 0x000000440470723c */ /* 0x040fec0000001808 */
[----:B------:R-:W-:Y:S01]  /*3270*/  HMMA.16816.F32 R204, R4, R48, R24 ;  /* 0x0000003004cc723c */ /* 0x000fe20000001818 */
[----:B------:R-:W-:Y:S01]  /*3280*/  MOV R69, R28 ;  /* 0x0000001c00457202 */ /* 0x000fe20000000f00 */
[----:B------:R-:W-:-:S04]  /*3290*/  IMAD.MOV.U32 R68, RZ, RZ, R29 ;  /* 0x000000ffff447224 */ /* 0x000fc800078e001d */
[----:B------:R-:W-:Y:S01]  /*32a0*/  HMMA.16816.F32 R28, R12, R72, RZ ;  /* 0x000000480c1c723c */ /* 0x000fe200000018ff */
[----:B------:R-:W-:Y:S01]  /*32b0*/  MOV R49, R20 ;  /* 0x0000001400317202 */ /* 0x000fe20000000f00 */
[----:B------:R-:W-:Y:S01]  /*32c0*/  IMAD.MOV.U32 R48, RZ, RZ, R21 ;  /* 0x000000ffff307224 */ /* 0x000fe200078e0015 */
[----:B------:R-:W-:-:S03]  /*32d0*/  MOV R184, R68 ;  /* 0x0000004400b87202 */ /* 0x000fc60000000f00 */
[C---:B------:R-:W-:Y:S06]  /*32e0*/  HMMA.16816.F32 R24, R12.reuse, R76, RZ ;  /* 0x0000004c0c18723c */ /* 0x040fec00000018ff */
[C---:B------:R-:W-:Y:S06]  /*32f0*/  HMMA.16816.F32 R20, R12.reuse, R84, RZ ;  /* 0x000000540c14723c */ /* 0x040fec00000018ff */
[----:B------:R-:W-:Y:S06]  /*3300*/  HMMA.16816.F32 R8, R12, R80, RZ ;  /* 0x000000500c08723c */ /* 0x000fec00000018ff */
[----:B------:R-:W-:Y:S01]  /*3310*/  HMMA.16816.F32 R100, R4, R120, R28 ;  /* 0x000000780464723c */ /* 0x000fe2000000181c */
[----:B------:R1:W2:Y:S05]  /*3320*/  MUFU.EX2 R29, R2 ;  /* 0x00000002001d7308 */ /* 0x0002aa0000000800 */
[----:B------:R-:W-:Y:S01]  /*3330*/  HMMA.16816.F32 R72, R12, R74, RZ ;  /* 0x0000004a0c48723c */ /* 0x000fe200000018ff */
[----:B------:R-:W-:-:S05]  /*3340*/  IMAD.MOV.U32 R31, RZ, RZ, R164 ;  /* 0x000000ffff1f7224 */ /* 0x000fca00078e00a4 */
[----:B------:R-:W-:Y:S01]  /*3350*/  HMMA.16816.F32 R76, R12, R78, RZ ;  /* 0x0000004e0c4c723c */ /* 0x000fe200000018ff */
[----:B-1----:R-:W-:-:S05]  /*3360*/  FFMA.FTZ R2, R185, UR4, -R18 ;  /* 0x00000004b9027c23 */ /* 0x002fca0008010812 */
[C---:B------:R-:W-:Y:S06]  /*3370*/  HMMA.16816.F32 R84, R12.reuse, R86, RZ ;  /* 0x000000560c54723c */ /* 0x040fec00000018ff */
[----:B------:R-:W-:Y:S06]  /*3380*/  HMMA.16816.F32 R80, R12, R82, RZ ;  /* 0x000000520c50723c */ /* 0x000fec00000018ff */
[C---:B------:R-:W-:Y:S01]  /*3390*/  HMMA.16816.F32 R152, R4.reuse, R128, R20 ;  /* 0x000000800498723c */ /* 0x040fe20000001814 */
[----:B------:R-:W-:Y:S01]  /*33a0*/  MOV R13, R234 ;  /* 0x000000ea000d7202 */ /* 0x000fe20000000f00 */
[----:B------:R-:W-:Y:S01]  /*33b0*/  IMAD.MOV.U32 R12, RZ, RZ, R195 ;  /* 0x000000ffff0c7224 */ /* 0x000fe200078e00c3 */
[----:B------:R1:W-:Y:S01]  /*33c0*/  MUFU.EX2 R234, R2 ;  /* 0x0000000200ea7308 */ /* 0x0003e20000000800 */
[----:B------:R-:W-:Y:S01]  /*33d0*/  MOV R15, R67 ;  /* 0x00000043000f7202 */ /* 0x000fe20000000f00 */
[----:B------:R-:W-:Y:S01]  /*33e0*/  IMAD.MOV.U32 R14, RZ, RZ, R252 ;  /* 0x000000ffff0e7224 */ /* 0x000fe200078e00fc */
[C---:B------:R-:W-:Y:S06]  /*33f0*/  HMMA.16816.F32 R192, R4.reuse, R136, R8 ;  /* 0x0000008804c0723c */ /* 0x040fec0000001808 */
[----:B------:R-:W-:Y:S01]  /*3400*/  HMMA.16816.F32 R96, R4, R124, R24 ;  /* 0x0000007c0460723c */ /* 0x000fe20000001818 */
[----:B------:R-:W-:-:S05]  /*3410*/  IMAD.MOV.U32 R129, RZ, RZ, R15 ;  /* 0x000000ffff817224 */ /* 0x000fca00078e000f */
[C---:B------:R-:W-:Y:S01]  /*3420*/  HMMA.16816.F32 R148, R4.reuse, R44, R148 ;  /* 0x0000002c0494723c */ /* 0x040fe20000001894 */
[----:B------:R-:W-:Y:S02]  /*3430*/  IMAD.MOV.U32 R125, RZ, RZ, R13 ;  /* 0x000000ffff7d7224 */ /* 0x000fe400078e000d */
[--C-:B-1----:R-:W-:Y:S01]  /*3440*/  FFMA.FTZ R2, R176, UR4, -R18.reuse ;  /* 0x00000004b0027c23 */ /* 0x102fe20008010812 */
[----:B------:R-:W-:Y:S02]  /*3450*/  MOV R124, R14 ;  /* 0x0000000e007c7202 */ /* 0x000fe40000000f00 */
[C---:B------:R-:W-:Y:S01]  /*3460*/  HMMA.16816.F32 R36, R4.reuse, R46, R36 ;  /* 0x0000002e0424723c */ /* 0x040fe20000001824 */
[----:B------:R1:W3:Y:S05]  /*3470*/  MUFU.EX2 R28, R2 ;  /* 0x00000002001c7308 */ /* 0x0002ea0000000800 */
[C---:B------:R-:W-:Y:S01]  /*3480*/  HMMA.16816.F32 R144, R4.reuse, R40, R144 ;  /* 0x000000280490723c */ /* 0x040fe20000001890 */
[----:B------:R-:W-:Y:S01]  /*3490*/  MOV R185, R48 ;  /* 0x0000003000b97202 */ /* 0x000fe20000000f00 */
[----:B------:R-:W-:Y:S01]  /*34a0*/  IMAD.MOV.U32 R120, RZ, RZ, R49 ;  /* 0x000000ffff787224 */ /* 0x000fe200078e0031 */
[----:B------:R-:W-:Y:S03]  /*34b0*/  LDSM.16.MT88.4 R20, [R167+0xd000] ;  /* 0x00d00000a714783b */ /* 0x000fe60000004200 */
[----:B------:R-:W-:Y:S01]  /*34c0*/  HMMA.16816.F32 R44, R4, R126, R76 ;  /* 0x0000007e042c723c */ /* 0x000fe2000000184c */
[----:B------:R-:W-:Y:S01]  /*34d0*/  LDSM.16.MT88.4 R24, [R167+0xf000] ;  /* 0x00f00000a718783b */ /* 0x000fe20000004200 */
[----:B-1----:R-:W-:-:S04]  /*34e0*/  FFMA.FTZ R2, R177, UR4, -R18 ;  /* 0x00000004b1027c23 */ /* 0x002fc80008010812 */
[----:B------:R-:W-:Y:S01]  /*34f0*/  HMMA.16816.F32 R84, R4, R130, R84 ;  /* 0x000000820454723c */ /* 0x000fe20000001854 */
[----:B------:R1:W-:Y:S01]  /*3500*/  MUFU.EX2 R177, R2 ;  /* 0x0000000200b17308 */ /* 0x0003e20000000800 */
[----:B------:R-:W-:Y:S01]  /*3510*/  IMAD.MOV.U32 R127, RZ, RZ, R109 ;  /* 0x000000ffff7f7224 */ /* 0x000fe200078e006d */
[----:B------:R-:W-:-:S03]  /*3520*/  MOV R126, R245 ;  /* 0x000000f5007e7202 */ /* 0x000fc60000000f00 */
[----:B------:R-:W-:Y:S01]  /*3530*/  HMMA.16816.F32 R32, R4, R42, R32 ;  /* 0x0000002a0420723c */ /* 0x000fe20000001820 */
[----:B--2---:R-:W-:Y:S01]  /*3540*/  IMAD.MOV.U32 R131, RZ, RZ, R29 ;  /* 0x000000ffff837224 */ /* 0x004fe200078e001d */
[----:B---3--:R-:W-:-:S04]  /*3550*/  MOV R130, R28 ;  /* 0x0000001c00827202 */ /* 0x008fc80000000f00 */
[C---:B------:R-:W-:Y:S06]  /*3560*/  HMMA.16816.F32 R64, R4.reuse, R50, R52 ;  /* 0x000000320440723c */ /* 0x040fec0000001834 */
[----:B------:R-:W-:Y:S01]  /*3570*/  HMMA.16816.F32 R56, R4, R70, R56 ;  /* 0x000000460438723c */ /* 0x000fe20000001838 */
[----:B-1----:R-:W-:-:S04]  /*3580*/  FFMA.FTZ R2, R186, UR4, -R0 ;  /* 0x00000004ba027c23 */ /* 0x002fc80008010800 */
[----:B------:R1:W-:Y:S01]  /*3590*/  MUFU.EX2 R162, R2 ;  /* 0x0000000200a27308 */ /* 0x0003e20000000800 */
[----:B------:R-:W-:Y:S01]  /*35a0*/  MOV R109, R239 ;  /* 0x000000ef006d7202 */ /* 0x000fe20000000f00 */
[----:B------:R-:W-:Y:S01]  /*35b0*/  HMMA.16816.F32 R40, R4, R122, R72 ;  /* 0x0000007a0428723c */ /* 0x000fe20000001848 */
[--C-:B-1----:R-:W-:Y:S01]  /*35c0*/  FFMA.FTZ R2, R187, UR4, -R0.reuse ;  /* 0x00000004bb027c23 */ /* 0x102fe20008010800 */
[----:B------:R-:W-:Y:S02]  /*35d0*/  MOV R187, R12 ;  /* 0x0000000c00bb7202 */ /* 0x000fe40000000f00 */
[----:B------:R-:W1:Y:S02]  /*35e0*/  LDSM.16.MT88.4 R12, [R228+0xd000] ;  /* 0x00d00000e40c783b */ /* 0x000e640000004200 */
[----:B------:R2:W3:Y:S02]  /*35f0*/  MUFU.EX2 R186, R2 ;  /* 0x0000000200ba7308 */ /* 0x0004e40000000800 */
[----:B--2---:R-:W-:-:S06]  /*3600*/  FFMA.FTZ R2, R178, UR4, -R0 ;  /* 0x00000004b2027c23 */ /* 0x004fcc0008010800 */
[----:B------:R2:W-:Y:S02]  /*3610*/  MUFU.EX2 R136, R2 ;  /* 0x0000000200887308 */ /* 0x0005e40000000800 */
[----:B--2---:R-:W-:-:S06]  /*3620*/  FFMA.FTZ R2, R179, UR4, -R0 ;  /* 0x00000004b3027c23 */ /* 0x004fcc0008010800 */
[----:B------:R2:W4:Y:S02]  /*3630*/  MUFU.EX2 R178, R2 ;  /* 0x0000000200b27308 */ /* 0x0005240000000800 */
[----:B--2---:R-:W-:-:S06]  /*3640*/  FFMA.FTZ R2, R188, UR4, -R17 ;  /* 0x00000004bc027c23 */ /* 0x004fcc0008010811 */
[----:B------:R2:W-:Y:S02]  /*3650*/  MUFU.EX2 R164, R2 ;  /* 0x0000000200a47308 */ /* 0x0005e40000000800 */
[----:B--2---:R-:W-:Y:S01]  /*3660*/  FFMA.FTZ R2, R189, UR4, -R17 ;  /* 0x00000004bd027c23 */ /* 0x004fe20008010811 */
[----:B------:R-:W-:Y:S02]  /*3670*/  IMAD.MOV.U32 R189, RZ, RZ, R175 ;  /* 0x000000ffffbd7224 */ /* 0x000fe400078e00af */
[----:B------:R-:W2:Y:S03]  /*3680*/  LDL.LU R175, [R1+0x98] ;  /* 0x0000980001af7983 */ /* 0x000ea60000300800 */
[----:B------:R3:W1:Y:S02]  /*3690*/  MUFU.EX2 R128, R2 ;  /* 0x0000000200807308 */ /* 0x0006640000000800 */
[----:B---3--:R-:W-:-:S06]  /*36a0*/  FFMA.FTZ R2, R172, UR4, -R17 ;  /* 0x00000004ac027c23 */ /* 0x008fcc0008010811 */
[----:B------:R3:W-:Y:S02]  /*36b0*/  MUFU.EX2 R176, R2 ;  /* 0x0000000200b07308 */ /* 0x0007e40000000800 */
[----:B---3--:R-:W-:-:S06]  /*36c0*/  FFMA.FTZ R2, R173, UR4, -R17 ;  /* 0x00000004ad027c23 */ /* 0x008fcc0008010811 */
[----:B------:R3:W-:Y:S02]  /*36d0*/  MUFU.EX2 R179, R2 ;  /* 0x0000000200b37308 */ /* 0x0007e40000000800 */
[----:B---3--:R-:W-:Y:S01]  /*36e0*/  FFMA.FTZ R2, R190, UR4, -R16 ;  /* 0x00000004be027c23 */ /* 0x008fe20008010810 */
[----:B------:R-:W-:Y:S02]  /*36f0*/  MOV R190, R19 ;  /* 0x0000001300be7202 */ /* 0x000fe40000000f00 */
[----:B------:R-:W3:Y:S03]  /*3700*/  LDL.LU R19, [R1+0x94] ;  /* 0x0000940001137983 */ /* 0x000ee60000300800 */
[----:B------:R4:W-:Y:S01]  /*3710*/  MUFU.EX2 R252, R2 ;  /* 0x0000000200fc7308 */ /* 0x0009e20000000800 */
[----:B------:R-:W-:Y:S02]  /*3720*/  IMAD.MOV.U32 R188, RZ, RZ, R244 ;  /* 0x000000ffffbc7224 */ /* 0x000fe400078e00f4 */
[----:B----4-:R-:W-:Y:S01]  /*3730*/  FFMA.FTZ R2, R191, UR4, -R16 ;  /* 0x00000004bf027c23 */ /* 0x010fe20008010810 */
[----:B------:R-:W-:Y:S01]  /*3740*/  HMMA.16816.F32 R48, R4, R138, R80 ;  /* 0x0000008a0430723c */ /* 0x000fe20000001850 */
[----:B------:R-:W-:Y:S01]  /*3750*/  F2FP.F16.F32.PACK_AB R8, R234, R131 ;  /* 0x00000083ea08723e */ /* 0x000fe200000000ff */
[----:B------:R-:W-:-:S02]  /*3760*/  IMAD.MOV.U32 R191, RZ, RZ, R31 ;  /* 0x000000ffffbf7224 */ /* 0x000fc400078e001f */
[----:B------:R4:W1:Y:S01]  /*3770*/  MUFU.EX2 R239, R2 ;  /* 0x0000000200ef7308 */ /* 0x0008620000000800 */
[----:B------:R-:W-:Y:S01]  /*3780*/  F2FP.F16.F32.PACK_AB R9, R186, R162 ;  /* 0x000000a2ba09723e */ /* 0x000fe200000000ff */
[----:B------:R-:W3:Y:S01]  /*3790*/  LDSM.16.MT88.4 R28, [R228+0xf000] ;  /* 0x00f00000e41c783b */ /* 0x000ee20000004200 */
[----:B----4-:R-:W-:-:S05]  /*37a0*/  FFMA.FTZ R2, R174, UR4, -R16 ;  /* 0x00000004ae027c23 */ /* 0x010fca0008010810 */
[----:B------:R2:W-:Y:S01]  /*37b0*/  MUFU.EX2 R244, R2 ;  /* 0x0000000200f47308 */ /* 0x0005e20000000800 */
[----:B------:R-:W-:Y:S02]  /*37c0*/  F2FP.F16.F32.PACK_AB R10, R177, R130 ;  /* 0x00000082b10a723e */ /* 0x000fe400000000ff */
[----:B------:R-:W-:Y:S02]  /*37d0*/  F2FP.F16.F32.PACK_AB R11, R178, R136 ;  /* 0x00000088b20b723e */ /* 0x000fe400000000ff */
[----:B-1----:R-:W-:Y:S02]  /*37e0*/  F2FP.F16.F32.PACK_AB R4, R128, R164 ;  /* 0x000000a48004723e */ /* 0x002fe400000000ff */
[----:B------:R-:W-:Y:S02]  /*37f0*/  F2FP.F16.F32.PACK_AB R5, R239, R252 ;  /* 0x000000fcef05723e */ /* 0x000fe400000000ff */
[----:B------:R-:W-:Y:S01]  /*3800*/  F2FP.F16.F32.PACK_AB R6, R179, R176 ;  /* 0x000000b0b306723e */ /* 0x000fe200000000ff */
[----:B--2---:R-:W-:-:S04]  /*3810*/  FFMA.FTZ R2, R175, UR4, -R16 ;  /* 0x00000004af027c23 */ /* 0x004fc80008010810 */
[----:B------:R-:W1:Y:S02]  /*3820*/  MUFU.EX2 R245, R2 ;  /* 0x0000000200f57308 */ /* 0x000e640000000800 */
[----:B-1----:R-:W-:Y:S01]  /*3830*/  F2FP.F16.F32.PACK_AB R7, R245, R244 ;  /* 0x000000f4f507723e */ /* 0x002fe200000000ff */
[----:B------:R-:W-:Y:S02]  /*3840*/  IMAD.MOV.U32 R2, RZ, RZ, R69 ;  /* 0x000000ffff027224 */ /* 0x000fe400078e0045 */
[-C--:B------:R-:W-:Y:S06]  /*3850*/  HMMA.16816.F32 R68, R8, R12.reuse, R144 ;  /* 0x0000000c0844723c */ /* 0x080fec0000001890 */
[----:B------:R-:W-:Y:S01]  /*3860*/  HMMA.16816.F32 R72, R4, R12, R116 ;  /* 0x0000000c0448723c */ /* 0x000fe20000001874 */
[----:B------:R-:W-:-:S02]  /*3870*/  MOV R146, R176 ;  /* 0x000000b000927202 */ /* 0x000fc40000000f00 */
[----:B------:R-:W2:Y:S04]  /*3880*/  LDL.LU R176, [R1+0x8] ;  /* 0x0000080001b07983 */ /* 0x000ea80000300800 */
[----:B---3--:R-:W-:Y:S02]  /*3890*/  MOV R116, R19 ;  /* 0x0000001300747202 */ /* 0x008fe40000000f00 */
[----:B------:R-:W3:Y:S01]  /*38a0*/  LDL.LU R19, [R1+0x90] ;  /* 0x0000900001137983 */ /* 0x000ee20000300800 */
[----:B------:R-:W-:Y:S03]  /*38b0*/  HMMA.16816.F32 R52, R8, R22, R36 ;  /* 0x000000160834723c */ /* 0x000fe60000001824 */
[----:B------:R-:W1:Y:S03]  /*38c0*/  LDSM.16.MT88.4 R36, [R230+0xf000] ;  /* 0x00f00000e624783b */ /* 0x000e660000004200 */
[-C--:B------:R-:W-:Y:S06]  /*38d0*/  HMMA.16816.F32 R76, R4, R14.reuse, R60 ;  /* 0x0000000e044c723c */ /* 0x080fec000000183c */
[----:B------:R-:W-:Y:S01]  /*38e0*/  HMMA.16816.F32 R60, R8, R14, R32 ;  /* 0x0000000e083c723c */ /* 0x000fe20000001820 */
[----:B------:R-:W4:Y:S01]  /*38f0*/  LDSM.16.MT88.4 R32, [R229+0xf000] ;  /* 0x00f00000e520783b */ /* 0x000f220000004200 */
[----:B------:R-:W-:Y:S01]  /*3900*/  IMAD.MOV.U32 R122, RZ, RZ, R158 ;  /* 0x000000ffff7a7224 */ /* 0x000fe200078e009e */
[----:B------:R-:W-:-:S02]  /*3910*/  MOV R158, R95 ;  /* 0x0000005f009e7202 */ /* 0x000fc40000000f00 */
[----:B------:R-:W-:Y:S02]  /*3920*/  MOV R118, R2 ;  /* 0x0000000200767202 */ /* 0x000fe40000000f00 */
[----:B------:R-:W-:Y:S01]  /*3930*/  MOV R121, R111 ;  /* 0x0000006f00797202 */ /* 0x000fe20000000f00 */
[----:B------:R-:W-:Y:S01]  /*3940*/  IMAD.MOV.U32 R111, RZ, RZ, R92 ;  /* 0x000000ffff6f7224 */ /* 0x000fe200078e005c */
[----:B------:R-:W-:Y:S01]  /*3950*/  MOV R2, R188 ;  /* 0x000000bc00027202 */ /* 0x000fe20000000f00 */
[----:B------:R-:W-:Y:S01]  /*3960*/  IMAD.MOV.U32 R92, RZ, RZ, R169 ;  /* 0x000000ffff5c7224 */ /* 0x000fe200078e00a9 */
[----:B------:R-:W-:Y:S01]  /*3970*/  MOV R137, R170 ;  /* 0x000000aa00897202 */ /* 0x000fe20000000f00 */
[-C--:B------:R-:W-:Y:S01]  /*3980*/  HMMA.16816.F32 R172, R8, R20.reuse, R148 ;  /* 0x0000001408ac723c */ /* 0x080fe20000001894 */
[----:B------:R-:W-:Y:S01]  /*3990*/  MOV R123, R171 ;  /* 0x000000ab007b7202 */ /* 0x000fe20000000f00 */
[----:B------:R-:W-:Y:S01]  /*39a0*/  IMAD.MOV.U32 R117, RZ, RZ, R131 ;  /* 0x000000ffff757224 */ /* 0x000fe200078e0083 */
[----:B------:R-:W-:Y:S01]  /*39b0*/  MOV R95, R168 ;  /* 0x000000a8005f7202 */ /* 0x000fe20000000f00 */
[----:B------:R-:W-:Y:S01]  /*39c0*/  IMAD.MOV.U32 R147, RZ, RZ, R136 ;  /* 0x000000ffff937224 */ /* 0x000fe200078e0088 */
[----:B------:R-:W-:Y:S01]  /*39d0*/  MOV R119, R159 ;  /* 0x0000009f00777202 */ /* 0x000fe20000000f00 */
[C---:B------:R-:W-:Y:S01]  /*39e0*/  HMMA.16816.F32 R168, R4.reuse, R20, R132 ;  /* 0x0000001404a8723c */ /* 0x040fe20000001884 */
[----:B------:R-:W-:Y:S01]  /*39f0*/  MOV R131, R137 ;  /* 0x0000008900837202 */ /* 0x000fe20000000f00 */
[----:B------:R-:W-:Y:S01]  /*3a00*/  FFMA.FTZ R2, R2, UR4, -R18 ;  /* 0x0000000402027c23 */ /* 0x000fe20008010812 */
[----:B------:R-:W-:Y:S04]  /*3a10*/  LDSM.16.MT88.4 R12, [R229+0xd000] ;  /* 0x00d00000e50c783b */ /* 0x000fe80000004200 */
[----:B------:R-:W-:Y:S01]  /*3a20*/  IMAD.MOV.U32 R132, RZ, RZ, R158 ;  /* 0x000000ffff847224 */ /* 0x000fe200078e009e */
[----:B------:R-:W-:Y:S01]  /*3a30*/  MOV R135, R157 ;  /* 0x0000009d00877202 */ /* 0x000fe20000000f00 */
[----:B------:R-:W-:Y:S01]  /*3a40*/  HMMA.16816.F32 R136, R4, R28, R248 ;  /* 0x0000001c0488723c */ /* 0x000fe200000018f8 */
[----:B------:R-:W-:-:S05]  /*3a50*/  MOV R133, R124 ;  /* 0x0000007c00857202 */ /* 0x000fca0000000f00 */
[----:B-1----:R-:W-:Y:S01]  /*3a60*/  HMMA.16816.F32 R148, R4, R36, R240 ;  /* 0x000000240494723c */ /* 0x002fe200000018f0 */
[----:B------:R-:W-:-:S06]  /*3a70*/  MOV R251, R125 ;  /* 0x0000007d00fb7202 */ /* 0x000fcc0000000f00 */
[----:B------:R-:W-:Y:S02]  /*3a80*/  MOV R241, R156 ;  /* 0x0000009c00f17202 */ /* 0x000fe40000000f00 */
[----:B----4-:R-:W-:Y:S01]  /*3a90*/  HMMA.16816.F32 R156, R4, R32, R224 ;  /* 0x00000020049c723c */ /* 0x010fe200000018e0 */
[----:B------:R-:W-:Y:S01]  /*3aa0*/  IMAD.MOV.U32 R242, RZ, RZ, R126 ;  /* 0x000000fffff27224 */ /* 0x000fe200078e007e */
[----:B------:R-:W-:-:S05]  /*3ab0*/  MOV R243, R127 ;  /* 0x0000007f00f37202 */ /* 0x000fca0000000f00 */
[----:B------:R-:W-:Y:S01]  /*3ac0*/  IMAD.MOV.U32 R224, RZ, RZ, R92 ;  /* 0x000000ffffe07224 */ /* 0x000fe200078e005c */
[----:B------:R-:W-:Y:S01]  /*3ad0*/  HMMA.16816.F32 R124, R4, R26, R212 ;  /* 0x0000001a047c723c */ /* 0x000fe200000018d4 */
[----:B------:R1:W-:Y:S01]  /*3ae0*/  MUFU.EX2 R213, R2 ;  /* 0x0000000200d57308 */ /* 0x0003e20000000800 */
[----:B------:R-:W-:Y:S02]  /*3af0*/  MOV R225, R93 ;  /* 0x0000005d00e17202 */ /* 0x000fe40000000f00 */
[----:B------:R-:W-:Y:S01]  /*3b00*/  MOV R226, R94 ;  /* 0x0000005e00e27202 */ /* 0x000fe20000000f00 */
[----:B-1----:R-:W-:-:S04]  /*3b10*/  FFMA.FTZ R2, R224, UR4, -R18 ;  /* 0x00000004e0027c23 */ /* 0x002fc80008010812 */
[----:B------:R1:W4:Y:S01]  /*3b20*/  MUFU.EX2 R214, R2 ;  /* 0x0000000200d67308 */ /* 0x0003220000000800 */
[----:B------:R-:W-:Y:S01]  /*3b30*/  HMMA.16816.F32 R180, R4, R22, R180 ;  /* 0x0000001604b4723c */ /* 0x000fe200000018b4 */
[----:B------:R-:W4:Y:S01]  /*3b40*/  LDSM.16.MT88.4 R20, [R230+0xd000] ;  /* 0x00d00000e614783b */ /* 0x000f220000004200 */
[----:B------:R-:W-:Y:S02]  /*3b50*/  IMAD.MOV.U32 R240, RZ, RZ, R109 ;  /* 0x000000fffff07224 */ /* 0x000fe400078e006d */
[----:B------:R-:W-:Y:S02]  /*3b60*/  IMAD.MOV.U32 R227, RZ, RZ, R95 ;  /* 0x000000ffffe37224 */ /* 0x000fe400078e005f */
[----:B-1----:R-:W-:-:S04]  /*3b70*/  FFMA.FTZ R2, R225, UR4, -R18 ;  /* 0x00000004e1027c23 */ /* 0x002fc80008010812 */
[----:B------:R1:W-:Y:S02]  /*3b80*/  MUFU.EX2 R215, R2 ;  /* 0x0000000200d77308 */ /* 0x0003e40000000800 */
[----:B-1----:R-:W-:-:S06]  /*3b90*/  FFMA.FTZ R2, R226, UR4, -R18 ;  /* 0x00000004e2027c23 */ /* 0x002fcc0008010812 */
[----:B------:R1:W-:Y:S02]  /*3ba0*/  MUFU.EX2 R212, R2 ;  /* 0x0000000200d47308 */ /* 0x0003e40000000800 */
[----:B-1----:R-:W-:-:S06]  /*3bb0*/  FFMA.FTZ R2, R161, UR4, -R0 ;  /* 0x00000004a1027c23 */ /* 0x002fcc0008010800 */
[----:B------:R1:W-:Y:S01]  /*3bc0*/  MUFU.EX2 R161, R2 ;  /* 0x0000000200a17308 */ /* 0x0003e20000000800 */
[----:B------:R-:W-:Y:S01]  /*3bd0*/  MOV R224, R119 ;  /* 0x0000007700e07202 */ /* 0x000fe20000000f00 */
[----:B------:R-:W-:Y:S01]  /*3be0*/  HMMA.16816.F32 R120, R4, R24, R120 ;  /* 0x000000180478723c */ /* 0x000fe20000001878 */
[----:B-1----:R-:W-:Y:S01]  /*3bf0*/  FFMA.FTZ R2, R227, UR4, -R0 ;  /* 0x00000004e3027c23 */ /* 0x002fe20008010800 */
[----:B------:R-:W-:Y:S02]  /*3c00*/  MOV R227, R240 ;  /* 0x000000f000e37202 */ /* 0x000fe40000000f00 */
[----:B------:R-:W-:Y:S01]  /*3c10*/  MOV R240, R241 ;  /* 0x000000f100f07202 */ /* 0x000fe20000000f00 */
[----:B------:R-:W-:Y:S01]  /*3c20*/  IMAD.MOV.U32 R241, RZ, RZ, R116 ;  /* 0x000000fffff17224 */ /* 0x000fe200078e0074 */
[----:B------:R-:W-:Y:S02]  /*3c30*/  MOV R116, R117 ;  /* 0x0000007500747202 */ /* 0x000fe40000000f00 */
[----:B------:R-:W-:Y:S01]  /*3c40*/  MOV R117, R118 ;  /* 0x0000007600757202 */ /* 0x000fe20000000f00 */
[----:B------:R-:W-:Y:S01]  /*3c50*/  IMAD.MOV.U32 R118, RZ, RZ, R185 ;  /* 0x000000ffff767224 */ /* 0x000fe200078e00b9 */
[----:B------:R-:W-:-:S02]  /*3c60*/  MOV R185, R165 ;  /* 0x000000a500b97202 */ /* 0x000fc40000000f00 */
[----:B------:R1:W-:Y:S01]  /*3c70*/  MUFU.EX2 R165, R2 ;  /* 0x0000000200a57308 */ /* 0x0003e20000000800 */
[----:B------:R-:W-:Y:S01]  /*3c80*/  MOV R226, R117 ;  /* 0x0000007500e27202 */ /* 0x000fe20000000f00 */
[----:B------:R-:W-:Y:S02]  /*3c90*/  IMAD.MOV.U32 R225, RZ, RZ, R118 ;  /* 0x000000ffffe17224 */ /* 0x000fe400078e0076 */
[--C-:B-1----:R-:W-:Y:S01]  /*3ca0*/  FFMA.FTZ R2, R166, UR4, -R0.reuse ;  /* 0x00000004a6027c23 */ /* 0x102fe20008010800 */
[----:B------:R-:W-:Y:S01]  /*3cb0*/  FFMA.FTZ R0, R227, UR4, -R0 ;  /* 0x00000004e3007c23 */ /* 0x000fe20008010800 */
[----:B------:R-:W-:Y:S02]  /*3cc0*/  MOV R227, R116 ;  /* 0x0000007400e37202 */ /* 0x000fe40000000f00 */
[----:B------:R-:W-:Y:S01]  /*3cd0*/  HMMA.16816.F32 R116, R8, R24, R100 ;  /* 0x000000180874723c */ /* 0x000fe20000001864 */
[----:B------:R1:W-:Y:S01]  /*3ce0*/  MUFU.EX2 R25, R0 ;  /* 0x0000000000197308 */ /* 0x0003e20000000800 */
[----:B------:R-:W-:-:S02]  /*3cf0*/  IMAD.MOV.U32 R134, RZ, RZ, R129 ;  /* 0x000000ffff867224 */ /* 0x000fc400078e0081 */
[----:B-1----:R-:W-:-:S05]  /*3d00*/  FFMA.FTZ R0, R132, UR4, -R17 ;  /* 0x0000000484007c23 */ /* 0x002fca0008010811 */
[----:B------:R3:W-:Y:S01]  /*3d10*/  MUFU.EX2 R18, R0 ;  /* 0x0000000000127308 */ /* 0x0007e20000000800 */
[----:B----4-:R-:W-:Y:S01]  /*3d20*/  HMMA.16816.F32 R92, R4, R22, R220 ;  /* 0x00000016045c723c */ /* 0x010fe200000018dc */
[----:B------:R-:W-:Y:S02]  /*3d30*/  MOV R250, R184 ;  /* 0x000000b800fa7202 */ /* 0x000fe40000000f00 */
[----:B------:R-:W-:Y:S02]  /*3d40*/  MOV R184, R108 ;  /* 0x0000006c00b87202 */ /* 0x000fe40000000f00 */
[----:B------:R-:W-:Y:S02]  /*3d50*/  MOV R83, R110 ;  /* 0x0000006e00537202 */ /* 0x000fe40000000f00 */
[----:B------:R-:W-:Y:S01]  /*3d60*/  MOV R222, R240 ;  /* 0x000000f000de7202 */ /* 0x000fe20000000f00 */
[----:B------:R-:W-:Y:S01]  /*3d70*/  HMMA.16816.F32 R56, R8, R14, R56 ;  /* 0x0000000e0838723c */ /* 0x000fe20000001838 */
[----:B------:R-:W-:Y:S01]  /*3d80*/  MOV R82, R111 ;  /* 0x0000006f00527202 */ /* 0x000fe20000000f00 */
[----:B------:R-:W-:-:S04]  /*3d90*/  IMAD.MOV.U32 R223, RZ, RZ, R241 ;  /* 0x000000ffffdf7224 */ /* 0x000fc800078e00f1 */
[----:B------:R-:W-:Y:S01]  /*3da0*/  HMMA.16816.F32 R108, R4, R14, R216 ;  /* 0x0000000e046c723c */ /* 0x000fe200000018d8 */
[----:B------:R-:W-:Y:S01]  /*3db0*/  MOV R248, R190 ;  /* 0x000000be00f87202 */ /* 0x000fe20000000f00 */
[----:B------:R-:W-:-:S05]  /*3dc0*/  IMAD.MOV.U32 R249, RZ, RZ, R189 ;  /* 0x000000fffff97224 */ /* 0x000fca00078e00bd */
[----:B------:R-:W-:Y:S01]  /*3dd0*/  MOV R216, R223 ;  /* 0x000000df00d87202 */ /* 0x000fe20000000f00 */
[----:B------:R-:W-:Y:S01]  /*3de0*/  HMMA.16816.F32 R88, R4, R20, R88 ;  /* 0x000000140458723c */ /* 0x000fe20000001858 */
[----:B------:R-:W-:Y:S01]  /*3df0*/  IMAD.MOV.U32 R129, RZ, RZ, R143 ;  /* 0x000000ffff817224 */ /* 0x000fe200078e008f */
[----:B------:R-:W-:-:S04]  /*3e00*/  MOV R81, R142 ;  /* 0x0000008e00517202 */ /* 0x000fc80000000f00 */
[----:B------:R-:W-:Y:S01]  /*3e10*/  HMMA.16816.F32 R204, R8, R20, R204 ;  /* 0x0000001408cc723c */ /* 0x000fe200000018cc */
[----:B------:R-:W-:Y:S01]  /*3e20*/  IMAD.MOV.U32 R144, RZ, RZ, R140 ;  /* 0x000000ffff907224 */ /* 0x000fe200078e008c */
[----:B------:R-:W-:-:S04]  /*3e30*/  MOV R80, R141 ;  /* 0x0000008d00507202 */ /* 0x000fc80000000f00 */
[----:B------:R-:W-:Y:S01]  /*3e40*/  HMMA.16816.F32 R64, R8, R22, R64 ;  /* 0x000000160840723c */ /* 0x000fe20000001840 */
[----:B------:R-:W-:Y:S01]  /*3e50*/  MOV R240, R163 ;  /* 0x000000a300f07202 */ /* 0x000fe20000000f00 */
[----:B------:R-:W-:-:S04]  /*3e60*/  IMAD.MOV.U32 R241, RZ, RZ, R160 ;  /* 0x000000fffff17224 */ /* 0x000fc800078e00a0 */
[----:B------:R-:W-:Y:S01]  /*3e70*/  HMMA.16816.F32 R104, R4, R12, R104 ;  /* 0x0000000c0468723c */ /* 0x000fe20000001868 */
[----:B------:R-:W-:Y:S01]  /*3e80*/  MOV R145, R191 ;  /* 0x000000bf00917202 */ /* 0x000fe20000000f00 */
[----:B------:R-:W-:-:S04]  /*3e90*/  IMAD.MOV.U32 R219, RZ, RZ, R248 ;  /* 0x000000ffffdb7224 */ /* 0x000fc800078e00f8 */
[----:B------:R-:W-:Y:S01]  /*3ea0*/  HMMA.16816.F32 R20, R8, R12, R112 ;  /* 0x0000000c0814723c */ /* 0x000fe20000001870 */
[----:B------:R-:W-:-:S05]  /*3eb0*/  MOV R218, R249 ;  /* 0x000000f900da7202 */ /* 0x000fca0000000f00 */
[----:B------:R-:W-:Y:S01]  /*3ec0*/  HMMA.16816.F32 R192, R8, R32, R192 ;  /* 0x0000002008c0723c */ /* 0x000fe200000018c0 */
[----:B---3--:R-:W-:Y:S01]  /*3ed0*/  FFMA.FTZ R0, R19, UR4, -R17 ;  /* 0x0000000413007c23 */ /* 0x008fe20008010811 */
[----:B------:R-:W-:-:S04]  /*3ee0*/  MOV R221, R242 ;  /* 0x000000f200dd7202 */ /* 0x000fc80000000f00 */
[-C--:B------:R-:W-:Y:S01]  /*3ef0*/  HMMA.16816.F32 R140, R4, R30.reuse, R200 ;  /* 0x0000001e048c723c */ /* 0x080fe200000018c8 */
[----:B------:R-:W-:Y:S01]  /*3f00*/  MOV R220, R243 ;  /* 0x000000f300dc7202 */ /* 0x000fe20000000f00 */
[----:B------:R1:W3:Y:S01]  /*3f10*/  MUFU.EX2 R19, R0 ;  /* 0x0000000000137308 */ /* 0x0002e20000000800 */
[----:B------:R-:W-:Y:S01]  /*3f20*/  MOV R248, R82 ;  /* 0x0000005200f87202 */ /* 0x000fe20000000f00 */
[----:B------:R4:W5:Y:S01]  /*3f30*/  LDL.LU R163, [R1+0x8c] ;  /* 0x00008c0001a37983 */ /* 0x0009620000300800 */
[----:B------:R-:W-:Y:S01]  /*3f40*/  MOV R249, R83 ;  /* 0x0000005300f97202 */ /* 0x000fe20000000f00 */
[----:B------:R-:W-:Y:S01]  /*3f50*/  IMAD.MOV.U32 R243, RZ, RZ, R81 ;  /* 0x000000fffff37224 */ /* 0x000fe200078e0051 */
[----:B------:R-:W-:Y:S01]  /*3f60*/  MOV R32, R129 ;  /* 0x0000008100207202 */ /* 0x000fe20000000f00 */
[----:B------:R-:W-:Y:S01]  /*3f70*/  HMMA.16816.F32 R44, R8, R30, R44 ;  /* 0x0000001e082c723c */ /* 0x000fe2000000182c */
[----:B------:R-:W-:-:S05]  /*3f80*/  MOV R223, R240 ;  /* 0x000000f000df7202 */ /* 0x000fca0000000f00 */
[----:B------:R-:W-:Y:S01]  /*3f90*/  HMMA.16816.F32 R40, R8, R26, R40 ;  /* 0x0000001a0828723c */ /* 0x000fe20000001828 */
[----:B------:R-:W-:Y:S01]  /*3fa0*/  MOV R217, R250 ;  /* 0x000000fa00d97202 */ /* 0x000fe20000000f00 */
[----:B------:R2:W-:Y:S01]  /*3fb0*/  MUFU.EX2 R166, R2 ;  /* 0x0000000200a67308 */ /* 0x0005e20000000800 */
[----:B------:R-:W-:Y:S01]  /*3fc0*/  LDSM.16.MT88.4 R112, [R229+0xd800] ;  /* 0x00d80000e570783b */ /* 0x000fe20000004200 */
[----:B-1----:R-:W-:Y:S01]  /*3fd0*/  FFMA.FTZ R0, R133, UR4, -R17 ;  /* 0x0000000485007c23 */ /* 0x002fe20008010811 */
[----:B------:R-:W-:Y:S01]  /*3fe0*/  MOV R242, R80 ;  /* 0x0000005000f27202 */ /* 0x000fe20000000f00 */
[----:B------:R-:W-:Y:S01]  /*3ff0*/  IMAD.MOV.U32 R240, RZ, RZ, R251 ;  /* 0x000000fffff07224 */ /* 0x000fe200078e00fb */
[----:B------:R-:W-:Y:S01]  /*4000*/  MOV R33, R185 ;  /* 0x000000b900217202 */ /* 0x000fe20000000f00 */
[-C--:B------:R-:W-:Y:S02]  /*4010*/  HMMA.16816.F32 R208, R4, R34.reuse, R208 ;  /* 0x0000002204d0723c */ /* 0x080fe400000018d0 */
[----:B------:R1:W-:Y:S01]  /*4020*/  MUFU.EX2 R24, R0 ;  /* 0x0000000000187308 */ /* 0x0003e20000000800 */
[----:B------:R-:W-:Y:S01]  /*4030*/  MOV R30, R145 ;  /* 0x00000091001e7202 */ /* 0x000fe20000000f00 */
[----:B------:R-:W-:Y:S01]  /*4040*/  FADD.FTZ R3, R3, R32 ;  /* 0x0000002003037221 */ /* 0x000fe20000010000 */
[----:B------:R-:W-:Y:S01]  /*4050*/  MOV R31, R249 ;  /* 0x000000f9001f7202 */ /* 0x000fe20000000f00 */
[----:B------:R4:W5:Y:S01]  /*4060*/  LDL.LU R160, [R1+0x88] ;  /* 0x0000880001a07983 */ /* 0x0009620000300800 */
[----:B------:R-:W-:Y:S06]  /*4070*/  HMMA.16816.F32 R48, R8, R34, R48 ;  /* 0x000000220830723c */ /* 0x000fec0000001830 */
[----:B------:R-:W-:Y:S01]  /*4080*/  HMMA.16816.F32 R188, R4, R38, R196 ;  /* 0x0000002604bc723c */ /* 0x000fe200000018c4 */
[----:B--2---:R-:W-:Y:S01]  /*4090*/  IMAD.MOV.U32 R2, RZ, RZ, R184 ;  /* 0x000000ffff027224 */ /* 0x004fe200078e00b8 */
[----:B------:R-:W-:Y:S01]  /*40a0*/  MOV R26, R242 ;  /* 0x000000f2001a7202 */ /* 0x000fe20000000f00 */
[----:B------:R-:W-:Y:S01]  /*40b0*/  LDSM.16.MT88.4 R80, [R228+0xd800] ;  /* 0x00d80000e450783b */ /* 0x000fe20000004200 */
[----:B-1----:R-:W-:Y:S01]  /*40c0*/  FFMA.FTZ R0, R134, UR4, -R17 ;  /* 0x0000000486007c23 */ /* 0x002fe20008010811 */
[----:B------:R-:W-:-:S02]  /*40d0*/  IMAD.MOV.U32 R35, RZ, RZ, R33 ;  /* 0x000000ffff237224 */ /* 0x000fc400078e0021 */
[----:B------:R-:W1:Y:S01]  /*40e0*/  LDSM.16.MT88.4 R4, [R229+0xf800] ;  /* 0x00f80000e504783b */ /* 0x000e620000004200 */
[----:B------:R2:W-:Y:S02]  /*40f0*/  MUFU.EX2 R17, R0 ;  /* 0x0000000000117308 */ /* 0x0005e40000000800 */
[----:B--2---:R-:W-:-:S06]  /*4100*/  FFMA.FTZ R0, R135, UR4, -R16 ;  /* 0x0000000487007c23 */ /* 0x004fcc0008010810 */
[----:B------:R2:W-:Y:S02]  /*4110*/  MUFU.EX2 R15, R0 ;  /* 0x00000000000f7308 */ /* 0x0005e40000000800 */
[----:B--2---:R-:W-:-:S06]  /*4120*/  FFMA.FTZ R0, R222, UR4, -R16 ;  /* 0x00000004de007c23 */ /* 0x004fcc0008010810 */
[----:B------:R2:W4:Y:S01]  /*4130*/  MUFU.EX2 R14, R0 ;  /* 0x00000000000e7308 */ /* 0x0005220000000800 */
[----:B------:R-:W-:Y:S01]  /*4140*/  IMAD.MOV.U32 R222, RZ, RZ, R241 ;  /* 0x000000ffffde7224 */ /* 0x000fe200078e00f1 */
[----:B------:R-:W-:Y:S01]  /*4150*/  MOV R241, R144 ;  /* 0x0000009000f17202 */ /* 0x000fe20000000f00 */
[----:B------:R-:W-:Y:S01]  /*4160*/  HMMA.16816.F32 R132, R8, R28, R96 ;  /* 0x0000001c0884723c */ /* 0x000fe20000001860 */
[----:B--2---:R-:W-:-:S06]  /*4170*/  FFMA.FTZ R0, R176, UR4, -R16 ;  /* 0x00000004b0007c23 */ /* 0x004fcc0008010810 */
[----:B------:R-:W-:Y:S01]  /*4180*/  MOV R28, R248 ;  /* 0x000000f8001c7202 */ /* 0x000fe20000000f00 */
[----:B------:R-:W-:Y:S01]  /*4190*/  IMAD.MOV.U32 R29, RZ, RZ, R243 ;  /* 0x000000ffff1d7224 */ /* 0x000fe200078e00f3 */
[----:B------:R-:W-:Y:S01]  /*41a0*/  MOV R27, R241 ;  /* 0x000000f1001b7202 */ /* 0x000fe20000000f00 */
[----:B------:R2:W-:Y:S01]  /*41b0*/  MUFU.EX2 R13, R0 ;  /* 0x00000000000d7308 */ /* 0x0005e20000000800 */
[----:B------:R-:W-:Y:S01]  /*41c0*/  FADD.FTZ R2, R2, R35 ;  /* 0x0000002302027221 */ /* 0x000fe20000010000 */
[----:B------:R-:W-:Y:S01]  /*41d0*/  MOV R144, R177 ;  /* 0x000000b100907202 */ /* 0x000fe20000000f00 */
[----:B------:R-:W-:Y:S01]  /*41e0*/  FADD.FTZ R3, R236, R3 ;  /* 0x00000003ec037221 */ /* 0x000fe20000010000 */
[----:B------:R-:W-:Y:S02]  /*41f0*/  F2FP.F16.F32.PACK_AB R196, R214, R213 ;  /* 0x000000d5d6c4723e */ /* 0x000fe400000000ff */
[----:B---3--:R-:W-:Y:S02]  /*4200*/  F2FP.F16.F32.PACK_AB R200, R19, R18 ;  /* 0x0000001213c8723e */ /* 0x008fe400000000ff */
[----:B------:R-:W-:Y:S01]  /*4210*/  MOV R250, R178 ;  /* 0x000000b200fa7202 */ /* 0x000fe20000000f00 */
[----:B------:R-:W-:Y:S01]  /*4220*/  IMAD.MOV.U32 R251, RZ, RZ, R179 ;  /* 0x000000fffffb7224 */ /* 0x000fe200078e00b3 */
[----:B------:R-:W-:Y:S01]  /*4230*/  F2FP.F16.F32.PACK_AB R197, R165, R161 ;  /* 0x000000a1a5c5723e */ /* 0x000fe200000000ff */
[----:B------:R-:W-:Y:S01]  /*4240*/  LDSM.16.MT88.4 R96, [R230+0xd800] ;  /* 0x00d80000e660783b */ /* 0x000fe20000004200 */
[----:B--2---:R-:W-:Y:S01]  /*4250*/  FFMA.FTZ R0, R216, UR4, -R16 ;  /* 0x00000004d8007c23 */ /* 0x004fe20008010810 */
[----:B------:R-:W-:Y:S01]  /*4260*/  MOV R16, R131 ;  /* 0x0000008300107202 */ /* 0x000fe20000000f00 */
[----:B------:R-:W-:Y:S01]  /*4270*/  IMAD.MOV.U32 R249, RZ, RZ, R144 ;  /* 0x000000fffff97224 */ /* 0x000fe200078e0090 */
[----:B------:R-:W-:Y:S01]  /*4280*/  MOV R248, R146 ;  /* 0x0000009200f87202 */ /* 0x000fe20000000f00 */
[----:B------:R2:W3:Y:S01]  /*4290*/  MUFU.EX2 R12, R0 ;  /* 0x00000000000c7308 */ /* 0x0004e20000000800 */
[----:B------:R-:W-:Y:S01]  /*42a0*/  IMAD.MOV.U32 R216, RZ, RZ, R240 ;  /* 0x000000ffffd87224 */ /* 0x000fe200078e00f0 */
[----:B------:R-:W-:Y:S01]  /*42b0*/  MOV R33, R16 ;  /* 0x0000001000217202 */ /* 0x000fe20000000f00 */
[----:B------:R-:W-:Y:S01]  /*42c0*/  IMAD.MOV.U32 R243, RZ, RZ, R147 ;  /* 0x000000fffff37224 */ /* 0x000fe200078e0093 */
[----:B------:R-:W-:Y:S01]  /*42d0*/  MOV R16, R31 ;  /* 0x0000001f00107202 */ /* 0x000fe20000000f00 */
[----:B------:R-:W-:Y:S01]  /*42e0*/  IMAD.MOV.U32 R31, RZ, RZ, R29 ;  /* 0x000000ffff1f7224 */ /* 0x000fe200078e001d */
[----:B------:R-:W-:-:S02]  /*42f0*/  MOV R29, R27 ;  /* 0x0000001b001d7202 */ /* 0x000fc40000000f00 */
[----:B----4-:R-:W-:Y:S02]  /*4300*/  F2FP.F16.F32.PACK_AB R201, R14, R15 ;  /* 0x0000000f0ec9723e */ /* 0x010fe400000000ff */
[----:B------:R-:W-:Y:S02]  /*4310*/  F2FP.F16.F32.PACK_AB R198, R212, R215 ;  /* 0x000000d7d4c6723e */ /* 0x000fe400000000ff */
[----:B------:R-:W-:Y:S02]  /*4320*/  F2FP.F16.F32.PACK_AB R199, R25, R166 ;  /* 0x000000a619c7723e */ /* 0x000fe400000000ff */
[----:B------:R-:W-:Y:S01]  /*4330*/  F2FP.F16.F32.PACK_AB R202, R17, R24 ;  /* 0x0000001811ca723e */ /* 0x000fe200000000ff */
[----:B------:R-:W-:Y:S01]  /*4340*/  FADD.FTZ R2, R235, R2 ;  /* 0x00000002eb027221 */ /* 0x000fe20000010000 */
[----:B------:R-:W-:Y:S01]  /*4350*/  FADD.FTZ R3, R232, R3 ;  /* 0x00000003e8037221 */ /* 0x000fe20000010000 */
[----:B--2---:R-:W-:Y:S01]  /*4360*/  IMAD.MOV.U32 R0, RZ, RZ, R187 ;  /* 0x000000ffff007224 */ /* 0x004fe200078e00bb */
[----:B------:R-:W-:Y:S01]  /*4370*/  MOV R241, R128 ;  /* 0x0000008000f17202 */ /* 0x000fe20000000f00 */
[----:B------:R-:W2:Y:S03]  /*4380*/  LDSM.16.MT88.4 R176, [R167+0xd800] ;  /* 0x00d80000a7b0783b */ /* 0x000ea60000004200 */
[----:B------:R-:W-:Y:S01]  /*4390*/  MOV R32, R0 ;  /* 0x0000000000207202 */ /* 0x000fe20000000f00 */
[----:B------:R-:W-:Y:S01]  /*43a0*/  IMAD.MOV.U32 R0, RZ, RZ, R30 ;  /* 0x000000ffff007224 */ /* 0x000fe200078e001e */
[----:B------:R-:W-:-:S02]  /*43b0*/  MOV R30, R28 ;  /* 0x0000001c001e7202 */ /* 0x000fc40000000f00 */
[----:B------:R-:W-:Y:S01]  /*43c0*/  MOV R28, R26 ;  /* 0x0000001a001c7202 */ /* 0x000fe20000000f00 */
[----:B------:R-:W-:Y:S01]  /*43d0*/  IMAD.MOV.U32 R26, RZ, RZ, R216 ;  /* 0x000000ffff1a7224 */ /* 0x000fe200078e00d8 */
[----:B------:R-:W-:Y:S01]  /*43e0*/  MOV R27, R217 ;  /* 0x000000d9001b7202 */ /* 0x000fe20000000f00 */
[----:B------:R-:W-:Y:S01]  /*43f0*/  IMAD.MOV.U32 R217, RZ, RZ, R219 ;  /* 0x000000ffffd97224 */ /* 0x000fe200078e00db */
[----:B------:R-:W-:Y:S02]  /*4400*/  MOV R216, R218 ;  /* 0x000000da00d87202 */ /* 0x000fe40000000f00 */
[----:B------:R-:W-:Y:S01]  /*4410*/  MOV R218, R220 ;  /* 0x000000dc00da7202 */ /* 0x000fe20000000f00 */
[----:B------:R-:W-:Y:S01]  /*4420*/  IMAD.MOV.U32 R220, RZ, RZ, R222 ;  /* 0x000000ffffdc7224 */ /* 0x000fe200078e00de */
[----:B------:R-:W-:Y:S02]  /*4430*/  MOV R219, R221 ;  /* 0x000000dd00db7202 */ /* 0x000fe40000000f00 */
[----:B------:R-:W-:Y:S01]  /*4440*/  MOV R221, R223 ;  /* 0x000000df00dd7202 */ /* 0x000fe20000000f00 */
[----:B------:R-:W-:Y:S01]  /*4450*/  IMAD.MOV.U32 R223, RZ, RZ, R225 ;  /* 0x000000ffffdf7224 */ /* 0x000fe200078e00e1 */
[----:B------:R-:W-:-:S02]  /*4460*/  MOV R222, R224 ;  /* 0x000000e000de7202 */ /* 0x000fc40000000f00 */
[----:B------:R-:W-:Y:S01]  /*4470*/  MOV R224, R226 ;  /* 0x000000e200e07202 */ /* 0x000fe20000000f00 */
[----:B------:R-:W-:Y:S01]  /*4480*/  IMAD.MOV.U32 R226, RZ, RZ, R162 ;  /* 0x000000ffffe27224 */ /* 0x000fe200078e00a2 */
[----:B------:R-:W-:Y:S01]  /*4490*/  MOV R35, R32 ;  /* 0x0000002000237202 */ /* 0x000fe20000000f00 */
[----:B------:R-:W-:Y:S01]  /*44a0*/  IMAD.MOV.U32 R32, RZ, RZ, R33 ;  /* 0x000000ffff207224 */ /* 0x000fe200078e0021 */
[----:B------:R-:W-:Y:S01]  /*44b0*/  MOV R225, R227 ;  /* 0x000000e300e17202 */ /* 0x000fe20000000f00 */
[----:B------:R4:W5:Y:S01]  /*44c0*/  LDL.LU R162, [R1+0x84] ;  /* 0x0000840001a27983 */ /* 0x0009620000300800 */
[----:B------:R-:W-:Y:S02]  /*44d0*/  MOV R227, R164 ;  /* 0x000000a400e37202 */ /* 0x000fe40000000f00 */
[----:B------:R-:W-:Y:S01]  /*44e0*/  MOV R33, R0 ;  /* 0x0000000000217202 */ /* 0x000fe20000000f00 */
[----:B------:R4:W5:Y:S01]  /*44f0*/  LDL.LU R164, [R1+0x80] ;  /* 0x0000800001a47983 */ /* 0x0009620000300800 */
[----:B------:R-:W-:-:S03]  /*4500*/  FADD.FTZ R0, R247, R238 ;  /* 0x000000eef7007221 */ /* 0x000fc60000010000 */
[----:B------:R-:W4:Y:S01]  /*4510*/  LDL.LU R238, [R1+0x7c] ;  /* 0x00007c0001ee7983 */ /* 0x000f220000300800 */
[----:B------:R-:W-:Y:S01]  /*4520*/  HMMA.16816.F32 R144, R8, R36, R152 ;  /* 0x000000240890723c */ /* 0x000fe20000001898 */
[----:B------:R-:W-:Y:S02]  /*4530*/  MOV R34, R35 ;  /* 0x0000002300227202 */ /* 0x000fe40000000f00 */
[----:B---3--:R-:W-:Y:S01]  /*4540*/  F2FP.F16.F32.PACK_AB R203, R12, R13 ;  /* 0x0000000d0ccb723e */ /* 0x008fe200000000ff */
[----:B------:R-:W-:Y:S02]  /*4550*/  FADD.FTZ R2, R231, R2 ;  /* 0x00000002e7027221 */ /* 0x000fe40000010000 */
[----:B-1----:R-:W-:Y:S01]  /*4560*/  HMMA.16816.F32 R192, R196, R4, R192 ;  /* 0x00000004c4c0723c */ /* 0x002fe200000018c0 */
[----:B------:R-:W-:Y:S02]  /*4570*/  IMAD.MOV.U32 R35, RZ, RZ, R28 ;  /* 0x000000ffff237224 */ /* 0x000fe400078e001c */
[----:B------:R-:W-:Y:S01]  /*4580*/  FADD.FTZ R0, R34, R0 ;  /* 0x0000000022007221 */ /* 0x000fe20000010000 */
[----:B------:R-:W-:Y:S01]  /*4590*/  FADD.FTZ R3, R33, R3 ;  /* 0x0000000321037221 */ /* 0x000fe20000010000 */
[----:B------:R-:W-:Y:S01]  /*45a0*/  MOV R240, R186 ;  /* 0x000000ba00f07202 */ /* 0x000fe20000000f00 */
[----:B------:R-:W-:Y:S01]  /*45b0*/  LDSM.16.MT88.4 R152, [R230+0xf800] ;  /* 0x00f80000e698783b */ /* 0x000fe20000004200 */
[----:B------:R-:W-:Y:S01]  /*45c0*/  HMMA.16816.F32 R36, R8, R38, R84 ;  /* 0x000000260824723c */ /* 0x000fe20000001854 */
[----:B------:R-:W-:Y:S01]  /*45d0*/  FADD.FTZ R0, R35, R0 ;  /* 0x0000000023007221 */ /* 0x000fe20000010000 */
[----:B------:R-:W-:Y:S01]  /*45e0*/  MOV R28, R29 ;  /* 0x0000001d001c7202 */ /* 0x000fe20000000f00 */
[----:B------:R-:W-:Y:S01]  /*45f0*/  FADD.FTZ R2, R16, R2 ;  /* 0x0000000210027221 */ /* 0x000fe20000010000 */
[----:B------:R-:W-:Y:S01]  /*4600*/  MOV R242, R130 ;  /* 0x0000008200f27202 */ /* 0x000fe20000000f00 */
[----:B------:R-:W-:Y:S02]  /*4610*/  LDSM.16.MT88.4 R184, [R228+0xf800] ;  /* 0x00f80000e4b8783b */ /* 0x000fe40000004200 */
[----:B------:R-:W-:Y:S01]  /*4620*/  FADD.FTZ R8, R237, R246 ;  /* 0x000000f6ed087221 */ /* 0x000fe20000010000 */
[----:B------:R-:W-:Y:S01]  /*4630*/  HMMA.16816.F32 R156, R200, R4, R156 ;  /* 0x00000004c89c723c */ /* 0x000fe2000000189c */
[----:B------:R-:W-:Y:S01]  /*4640*/  MOV R29, R26 ;  /* 0x0000001a001d7202 */ /* 0x000fe20000000f00 */
[----:B------:R-:W-:Y:S01]  /*4650*/  FADD.FTZ R0, R30, R0 ;  /* 0x000000001e007221 */ /* 0x000fe20000010000 */
[----:B------:R-:W-:Y:S01]  /*4660*/  FADD.FTZ R8, R233, R8 ;  /* 0x00000008e9087221 */ /* 0x000fe20000010000 */
[----:B------:R-:W-:-:S02]  /*4670*/  IMAD.MOV.U32 R26, RZ, RZ, R27 ;  /* 0x000000ffff1a7224 */ /* 0x000fc400078e001b */
[----:B------:R-:W-:Y:S01]  /*4680*/  FADD.FTZ R3, R28, R3 ;  /* 0x000000031c037221 */ /* 0x000fe20000010000 */
[----:B------:R-:W1:Y:S01]  /*4690*/  LDSM.16.MT88.4 R128, [R167+0xf800] ;  /* 0x00f80000a780783b */ /* 0x000e620000004200 */
[----:B------:R-:W-:Y:S01]  /*46a0*/  FADD.FTZ R4, R32, R8 ;  /* 0x0000000820047221 */ /* 0x000fe20000010000 */
[----:B------:R-:W-:Y:S02]  /*46b0*/  MOV R27, R216 ;  /* 0x000000d8001b7202 */ /* 0x000fe40000000f00 */
[----:B------:R-:W-:Y:S01]  /*46c0*/  MOV R216, R217 ;  /* 0x000000d900d87202 */ /* 0x000fe20000000f00 */
[----:B------:R-:W-:Y:S01]  /*46d0*/  FADD.FTZ R4, R31, R4 ;  /* 0x000000041f047221 */ /* 0x000fe20000010000 */
[----:B------:R-:W-:Y:S01]  /*46e0*/  IMAD.MOV.U32 R217, RZ, RZ, R218 ;  /* 0x000000ffffd97224 */ /* 0x000fe200078e00da */
[----:B------:R-:W-:Y:S01]  /*46f0*/  MOV R218, R219 ;  /* 0x000000db00da7202 */ /* 0x000fe20000000f00 */
[----:B------:R-:W-:Y:S01]  /*4700*/  FADD.FTZ R2, R29, R2 ;  /* 0x000000021d027221 */ /* 0x000fe20000010000 */
[----:B------:R-:W-:Y:S01]  /*4710*/  MOV R219, R220 ;  /* 0x000000dc00db7202 */ /* 0x000fe20000000f00 */
[----:B------:R-:W-:Y:S01]  /*4720*/  FADD.FTZ R0, R26, R0 ;  /* 0x000000001a007221 */ /* 0x000fe20000010000 */
[----:B------:R-:W-:-:S02]  /*4730*/  IMAD.MOV.U32 R220, RZ, RZ, R221 ;  /* 0x000000ffffdc7224 */ /* 0x000fc400078e00dd */
[----:B------:R-:W-:Y:S01]  /*4740*/  FADD.FTZ R4, R27, R4 ;  /* 0x000000041b047221 */ /* 0x000fe20000010000 */
[----:B------:R-:W-:Y:S01]  /*4750*/  MOV R221, R222 ;  /* 0x000000de00dd7202 */ /* 0x000fe20000000f00 */
[----:B------:R-:W-:Y:S01]  /*4760*/  FADD.FTZ R5, R216, R3 ;  /* 0x00000003d8057221 */ /* 0x000fe20000010000 */
[----:B------:R-:W-:Y:S01]  /*4770*/  MOV R222, R223 ;  /* 0x000000df00de7202 */ /* 0x000fe20000000f00 */
[----:B------:R-:W-:Y:S01]  /*4780*/  FADD.FTZ R3, R217, R2 ;  /* 0x00000002d9037221 */ /* 0x000fe20000010000 */
[----:B------:R-:W-:Y:S02]  /*4790*/  IMAD.MOV.U32 R223, RZ, RZ, R224 ;  /* 0x000000ffffdf7224 */ /* 0x000fe400078e00e0 */
[----:B------:R-:W-:Y:S01]  /*47a0*/  FADD.FTZ R2, R218, R0 ;  /* 0x00000000da027221 */ /* 0x000fe20000010000 */
[----:B------:R-:W-:Y:S01]  /*47b0*/  MOV R224, R225 ;  /* 0x000000e100e07202 */ /* 0x000fe20000000f00 */
[----:B------:R-:W-:Y:S01]  /*47c0*/  FADD.FTZ R0, R219, R4 ;  /* 0x00000004db007221 */ /* 0x000fe20000010000 */
[----:B------:R-:W-:Y:S01]  /*47d0*/  MOV R225, R226 ;  /* 0x000000e200e17202 */ /* 0x000fe20000000f00 */
[----:B------:R-:W-:Y:S01]  /*47e0*/  FADD.FTZ R4, R220, R5 ;  /* 0x00000005dc047221 */ /* 0x000fe20000010000 */
[----:B------:R-:W-:Y:S01]  /*47f0*/  FADD.FTZ R3, R221, R3 ;  /* 0x00000003dd037221 */ /* 0x000fe20000010000 */
[----:B------:R-:W-:-:S02]  /*4800*/  IMAD.MOV.U32 R226, RZ, RZ, R227 ;  /* 0x000000ffffe27224 */ /* 0x000fc400078e00e3 */
[----:B------:R-:W-:Y:S01]  /*4810*/  FADD.FTZ R2, R222, R2 ;  /* 0x00000002de027221 */ /* 0x000fe20000010000 */
[----:B------:R-:W-:Y:S01]  /*4820*/  MOV R227, R234 ;  /* 0x000000ea00e37202 */ /* 0x000fe20000000f00 */
        /* <DEDUP_REMOVED lines=31> */
[----:B------:R-:W-:-:S02]  /*4a20*/  FADD.FTZ R4, R212, R4 ;  /* 0x00000004d4047221 */ /* 0x000fc40000010000 */
[----:B------:R3:W5:Y:S01]  /*4a30*/  LDL.LU R237, [R1+0x70] ;  /* 0x0000700001ed7983 */ /* 0x0007620000300800 */
[----:B------:R-:W-:-:S03]  /*4a40*/  FADD.FTZ R3, R25, R3 ;  /* 0x0000000319037221 */ /* 0x000fc60000010000 */
[----:B------:R3:W5:Y:S01]  /*4a50*/  LDL.LU R236, [R1+0x6c] ;  /* 0x00006c0001ec7983 */ /* 0x0007620000300800 */
[----:B------:R-:W-:-:S03]  /*4a60*/  FADD.FTZ R2, R17, R2 ;  /* 0x0000000211027221 */ /* 0x000fc60000010000 */
[----:B------:R3:W5:Y:S01]  /*4a70*/  LDL.LU R235, [R1+0x68] ;  /* 0x0000680001eb7983 */ /* 0x0007620000300800 */
[----:B------:R-:W-:-:S03]  /*4a80*/  FADD.FTZ R0, R12, R0 ;  /* 0x000000000c007221 */ /* 0x000fc60000010000 */
[----:B------:R3:W5:Y:S04]  /*4a90*/  LDL.LU R234, [R1+0x64] ;  /* 0x0000640001ea7983 */ /* 0x0007680000300800 */
[----:B------:R3:W5:Y:S04]  /*4aa0*/  LDL.LU R233, [R1+0x60] ;  /* 0x0000600001e97983 */ /* 0x0007680000300800 */
[----:B------:R3:W5:Y:S04]  /*4ab0*/  LDL.LU R232, [R1+0x5c] ;  /* 0x00005c0001e87983 */ /* 0x0007680000300800 */
[----:B------:R3:W5:Y:S04]  /*4ac0*/  LDL.LU R231, [R1+0x58] ;  /* 0x0000580001e77983 */ /* 0x0007680000300800 */
[----:B------:R3:W-:Y:S04]  /*4ad0*/  STL [R1+0x28], R4 ;  /* 0x0000280401007387 */ /* 0x0007e80000100800 */
[----:B------:R3:W-:Y:S04]  /*4ae0*/  STL [R1+0x24], R3 ;  /* 0x0000240301007387 */ /* 0x0007e80000100800 */
[----:B------:R3:W-:Y:S04]  /*4af0*/  STL [R1+0x20], R2 ;  /* 0x0000200201007387 */ /* 0x0007e80000100800 */
[----:B------:R3:W-:Y:S01]  /*4b00*/  STL [R1+0x38], R0 ;  /* 0x0000380001007387 */ /* 0x0007e20000100800 */
[-C--:B--2---:R-:W-:Y:S06]  /*4b10*/  HMMA.16816.F32 R172, R196, R176.reuse, R172 ;  /* 0x000000b0c4ac723c */ /* 0x084fec00000018ac */
        /* <DEDUP_REMOVED lines=9> */
[C---:B-1----:R-:W-:Y:S06]  /*4bb0*/  HMMA.16816.F32 R120, R200.reuse, R128, R120 ;  /* 0x00000080c878723c */ /* 0x042fec0000001878 */
[C---:B------:R-:W-:Y:S06]  /*4bc0*/  HMMA.16816.F32 R124, R200.reuse, R130, R124 ;  /* 0x00000082c87c723c */ /* 0x040fec000000187c */
[C---:B------:R-:W-:Y:S06]  /*4bd0*/  HMMA.16816.F32 R136, R200.reuse, R184, R136 ;  /* 0x000000b8c888723c */ /* 0x040fec0000001888 */
[C---:B------:R-:W-:Y:S06]  /*4be0*/  HMMA.16816.F32 R140, R200.reuse, R186, R140 ;  /* 0x000000bac88c723c */ /* 0x040fec000000188c */
[C---:B------:R-:W-:Y:S06]  /*4bf0*/  HMMA.16816.F32 R148, R200.reuse, R152, R148 ;  /* 0x00000098c894723c */ /* 0x040fec0000001894 */
[----:B------:R-:W-:Y:S06]  /*4c00*/  HMMA.16816.F32 R188, R200, R154, R188 ;  /* 0x0000009ac8bc723c */ /* 0x000fec00000018bc */
        /* <DEDUP_REMOVED lines=11> */
[----:B------:R-:W-:Y:S06]  /*4cc0*/  HMMA.16816.F32 R152, R196, R154, R36 ;  /* 0x0000009ac498723c */ /* 0x000fec0000001824 */
[-C--:B------:R-:W-:Y:S06]  /*4cd0*/  HMMA.16816.F32 R200, R200, R6.reuse, R208 ;  /* 0x00000006c8c8723c */ /* 0x080fec00000018d0 */
[----:B------:R-:W-:Y:S01]  /*4ce0*/  HMMA.16816.F32 R196, R196, R6, R48 ;  /* 0x00000006c4c4723c */ /* 0x000fe20000001830 */
[C---:B----4-:R-:W-:Y:S01]  /*4cf0*/  IADD3 R245, R238.reuse, 0x800, RZ ;  /* 0x00000800eef57810 */ /* 0x050fe20007ffe0ff */
[C---:B------:R-:W-:Y:S01]  /*4d00*/  VIADD R244, R238.reuse, 0x1000 ;  /* 0x00001000eef47836 */ /* 0x040fe20000000000 */
[C---:B------:R-:W-:Y:S01]  /*4d10*/  IADD3 R243, R238.reuse, 0x1800, RZ ;  /* 0x00001800eef37810 */ /* 0x040fe20007ffe0ff */
[C---:B------:R-:W-:Y:S01]  /*4d20*/  VIADD R241, R238.reuse, 0x2800 ;  /* 0x00002800eef17836 */ /* 0x040fe20000000000 */
[----:B------:R-:W-:-:S02]  /*4d30*/  IADD3 R242, R238, 0x2000, RZ ;  /* 0x00002000eef27810 */ /* 0x000fc40007ffe0ff */
[C---:B------:R-:W-:Y:S02]  /*4d40*/  IADD3 R240, R238.reuse, 0x3000, RZ ;  /* 0x00003000eef07810 */ /* 0x040fe40007ffe0ff */
[----:B------:R-:W-:Y:S01]  /*4d50*/  IADD3 R239, R238, 0x3800, RZ ;  /* 0x00003800eeef7810 */ /* 0x000fe20007ffe0ff */
[----:B---3--:R-:W-:-:S14]  /*4d60*/  @!P0 BRA `(.L_x_119) ;  /* 0x0000003800d88947 */ /* 0x008fdc0003800000 */
[----:B-----5:R-:W-:Y:S01]  /*4d70*/  LEA.HI.SX32 R246, R246, 0xfffffffe, 0x1a ;  /* 0xfffffffef6f67811 */ /* 0x020fe200078fd2ff */
[----:B------:R-:W-:Y:S01]  /*4d80*/  IMAD.MOV.U32 R161, RZ, RZ, R163 ;  /* 0x000000ffffa17224 */ /* 0x000fe200078e00a3 */
[----:B------:R-:W-:Y:S01]  /*4d90*/  MOV R166, R160 ;  /* 0x000000a000a67202 */ /* 0x000fe20000000f00 */
[----:B------:R-:W-:Y:S01]  /*4da0*/  IMAD.MOV.U32 R3, RZ, RZ, R164 ;  /* 0x000000ffff037224 */ /* 0x000fe200078e00a4 */
[----:B------:R-:W-:Y:S01]  /*4db0*/  MOV R165, R162 ;  /* 0x000000a200a57202 */ /* 0x000fe20000000f00 */
[----:B------:R-:W-:Y:S01]  /*4dc0*/  ULDC UR4, c[0x0][0x2ec] ;  /* 0x0000bb0000047ab9 */ /* 0x000fe20000000800 */
[----:B------:R-:W-:Y:S01]  /*4dd0*/  ULDC.64 UR10, c[0x0][0x220] ;  /* 0x00008800000a7ab9 */ /* 0x000fe20000000a00 */
[----:B------:R-:W-:Y:S01]  /*4de0*/  ULDC.64 UR12, c[0x0][0x250] ;  /* 0x00009400000c7ab9 */ /* 0x000fe20000000a00 */
[----:B------:R-:W-:Y:S01]  /*4df0*/  ULDC.64 UR6, c[0x0][0x218] ;  /* 0x0000860000067ab9 */ /* 0x000fe20000000a00 */
[----:B------:R-:W-:Y:S01]  /*4e00*/  ULDC.64 UR8, c[0x0][0x248] ;  /* 0x0000920000087ab9 */ /* 0x000fe20000000a00 */
[----:B------:R-:W-:Y:S05]  /*4e10*/  BRA `(.L_x_120) ;  /* 0x00000000007c7947 */ /* 0x000fea0003800000 */
.L_x_122:
[----:B------:R-:W2:Y:S01]  /*4e20*/  LDL.64 R250, [R1+0x50] ;  /* 0x0000500001fa7983 */ /* 0x000ea20000100a00 */
[----:B------:R-:W-:Y:S03]  /*4e30*/  VIADD R0, R246, 0xffffffff ;  /* 0xfffffffff6007836 */ /* 0x000fe60000000000 */
[----:B------:R-:W3:Y:S01]  /*4e40*/  LDL.64 R248, [R1+0x40] ;  /* 0x0000400001f87983 */ /* 0x000ee20000100a00 */
[----:B------:R-:W-:Y:S01]  /*4e50*/  IMAD.WIDE.U32 R162, R0, UR8, RZ ;  /* 0x0000000800a27c25 */ /* 0x000fe2000f8e00ff */
[----:B------:R-:W-:Y:S05]  /*4e60*/  SHF.R.S32.HI R2, RZ, 0x1f, R0 ;  /* 0x0000001fff027819 */ /* 0x000fea0000011400 */
[----:B------:R-:W-:Y:S04]  /*4e70*/  IMAD R2, R2, UR8, RZ ;  /* 0x0000000802027c24 */ /* 0x000fe8000f8e02ff */
[----:B------:R-:W-:Y:S04]  /*4e80*/  IMAD R2, R0, UR9, R2 ;  /* 0x0000000900027c24 */ /* 0x000fe8000f8e0202 */
[----:B------:R-:W-:Y:S01]  /*4e90*/  IMAD.IADD R2, R163, 0x1, R2 ;  /* 0x00000001a3027824 */ /* 0x000fe200078e0202 */
        /* <DEDUP_REMOVED lines=23> */
.L_x_120:
[----:B--2---:R-:W2:Y:S01]  /*5010*/  LDL.64 R10, [R1+0x48] ;  /* 0x00004800010a7983 */ /* 0x004ea20000100a00 */
[----:B------:R-:W-:Y:S01]  /*5020*/  SHF.R.S32.HI R0, RZ, 0x1f, R246 ;  /* 0x0000001fff007819 */ /* 0x000fe200000114f6 */
[----:B------:R-:W-:Y:S04]  /*5030*/  DEPBAR.LE SB0, 0x0 ;  /* 0x000080000000791a */ /* 0x000fe80000000000 */
[----:B------:R-:W3:Y:S01]  /*5040*/  LDL R6, [R1+0x3c] ;  /* 0x00003c0001067983 */ /* 0x000ee20000100800 */
[----:B------:R-:W-:Y:S02]  /*5050*/  IMAD R0, R0, UR12, RZ ;  /* 0x0000000c00007c24 */ /* 0x000fe4000f8e02ff */
[C---:B------:R-:W-:Y:S01]  /*5060*/  IMAD.WIDE.U32 R4, R246.reuse, UR12, RZ ;  /* 0x0000000cf6047c25 */ /* 0x040fe2000f8e00ff */
[----:B------:R-:W-:Y:S03]  /*5070*/  BAR.SYNC.DEFER_BLOCKING 0x0 ;  /* 0x0000000000007b1d */ /* 0x000fe60000010000 */
        /* <DEDUP_REMOVED lines=18> */
[----:B------:R-:W-:Y:S05]  /*51a0*/  ISETP.GT.AND P0, PT, R246, RZ, PT ;  /* 0x000000fff600720c */ /* 0x000fea0003f04270 */
[----:B------:R-:W-:Y:S06]  /*51b0*/  LDGSTS.E.BYPASS.LTC128B.128 [R247+0xe800], desc[UR16][R6.64+0x80] ;  /* 0x0e80008006f77fae */ /* 0x000fec000b901d50 */
[----:B------:R-:W-:Y:S06]  /*51c0*/  LDGSTS.E.BYPASS.LTC128B.128 [R247+0xd000], desc[UR16][R4.64] ;  /* 0x0d00000004f77fae */ /* 0x000fec000b901d50 */
[----:B------:R1:W-:Y:S06]  /*51d0*/  LDGSTS.E.BYPASS.LTC128B.128 [R247+0xf000], desc[UR16][R4.64+0x80] ;  /* 0x0f00008004f77fae */ /* 0x0003ec000b901d50 */
[----:B------:R-:W-:Y:S06]  /*51e0*/  LDGSTS.E.BYPASS.LTC128B.128 [R247+0xd800], desc[UR16][R10.64] ;  /* 0x0d8000000af77fae */ /* 0x000fec000b901d50 */
[----:B------:R2:W-:Y:S06]  /*51f0*/  LDGSTS.E.BYPASS.LTC128B.128 [R247+0xf800], desc[UR16][R10.64+0x80] ;  /* 0x0f8000800af77fae */ /* 0x0005ec000b901d50 */
[----:B------:R-:W-:Y:S06]  /*5200*/  LDSM.16.M88.4 R64, [R234] ;  /* 0x00000000ea40783b */ /* 0x000fec0000000200 */
[----:B------:R-:W1:Y:S06]  /*5210*/  LDSM.16.M88.4 R16, [R233] ;  /* 0x00000000e910783b */ /* 0x000e6c0000000200 */
        /* <DEDUP_REMOVED lines=234> */
.L_x_121:
[----:B-1----:R-:W-:Y:S01]  /*60c0*/  SHFL.BFLY PT, R163, R164, 0x2, 0x1f ;  /* 0x0c401f00a4a37f89 */ /* 0x002fe200000e0000 */
[----:B------:R-:W-:Y:S02]  /*60d0*/  FMNMX.FTZ R162, R67, R210, !PT ;  /* 0x000000d243a27209 */ /* 0x000fe40007810000 */
[----:B------:R-:W-:Y:S02]  /*60e0*/  FMNMX.FTZ R2, R57, R160, !PT ;  /* 0x000000a039027209 */ /* 0x000fe40007810000 */
[----:B------:R-:W-:Y:S03]  /*60f0*/  FMNMX.FTZ R0, R58, R211, !PT ;  /* 0x000000d33a007209 */ /* 0x000fe60007810000 */
[----:B------:R-:W-:Y:S01]  /*6100*/  SHFL.BFLY PT, R205, R162, 0x2, 0x1f ;  /* 0x0c401f00a2cd7f89 */ /* 0x000fe200000e0000 */
[----:B------:R-:W-:Y:S02]  /*6110*/  FMNMX.FTZ R2, R60, R2, !PT ;  /* 0x000000023c027209 */ /* 0x000fe40007810000 */
[----:B------:R-:W-:Y:S02]  /*6120*/  FMNMX.FTZ R0, R59, R0, !PT ;  /* 0x000000003b007209 */ /* 0x000fe40007810000 */
[----:B------:R-:W-:Y:S02]  /*6130*/  FMNMX.FTZ R160, R61, R2, !PT ;  /* 0x000000023da07209 */ /* 0x000fe40007810000 */
[----:B------:R-:W-:Y:S02]  /*6140*/  FMNMX.FTZ R0, R62, R0, !PT ;  /* 0x000000003e007209 */ /* 0x000fe40007810000 */
[----:B------:R-:W-:Y:S01]  /*6150*/  IADD3 R246, R246, -0x1, RZ ;  /* 0xfffffffff6f67810 */ /* 0x000fe20007ffe0ff */
        /* <DEDUP_REMOVED lines=17> */
[----:B------:R-:W-:Y:S01]  /*6270*/  FADD.FTZ R0, -R163, R161 ;  /* 0x000000a1a3007221 */ /* 0x000fe20000010100 */
[----:B------:R-:W1:Y:S01]  /*6280*/  LDSM.16.MT88.4 R204, [R167+0xc000] ;  /* 0x00c00000a7cc783b */ /* 0x000e620000004200 */
[----:B----4-:R-:W-:Y:S01]  /*6290*/  FMNMX.FTZ R160, R2, R160, !PT ;  /* 0x000000a002a07209 */ /* 0x010fe20007810000 */
[----:B------:R2:W3:Y:S01]  /*62a0*/  MUFU.EX2 R161, R3 ;  /* 0x0000000300a17308 */ /* 0x0004e20000000800 */
[----:B------:R-:W-:Y:S03]  /*62b0*/  FMUL.FTZ R212, R162, UR4 ;  /* 0x00000004a2d47c20 */ /* 0x000fe60008410000 */
[----:B------:R-:W-:Y:S01]  /*62c0*/  FMUL.FTZ R213, R160, UR4 ;  /* 0x00000004a0d57c20 */ /* 0x000fe20008410000 */
[----:B--2---:R-:W-:Y:S01]  /*62d0*/  FMUL.FTZ R3, R0, UR4 ;  /* 0x0000000400037c20 */ /* 0x004fe20008410000 */
[----:B------:R-:W-:Y:S01]  /*62e0*/  FADD.FTZ R0, -R162, R165 ;  /* 0x000000a5a2007221 */ /* 0x000fe20000010100 */
[----:B------:R-:W-:Y:S01]  /*62f0*/  FMUL.FTZ R165, R164, UR4 ;  /* 0x00000004a4a57c20 */ /* 0x000fe20008410000 */
[C---:B---3--:R-:W-:Y:S01]  /*6300*/  FMUL.FTZ R68, R161.reuse, R68 ;  /* 0x00000044a1447220 */ /* 0x048fe20000410000 */
[----:B------:R-:W-:Y:S01]  /*6310*/  FMUL.FTZ R69, R161, R69 ;  /* 0x00000045a1457220 */ /* 0x000fe20000410000 */
[----:B------:R-:W-:Y:S01]  /*6320*/  FMUL.FTZ R2, R0, UR4 ;  /* 0x0000000400027c20 */ /* 0x000fe20008410000 */
[----:B------:R-:W-:Y:S01]  /*6330*/  FADD.FTZ R0, -R160, R166 ;  /* 0x000000a6a0007221 */ /* 0x000fe20000010100 */
[----:B------:R-:W-:Y:S01]  /*6340*/  FSEL R165, R165, RZ, P1 ;  /* 0x000000ffa5a57208 */ /* 0x000fe20000800000 */
[C---:B------:R-:W-:Y:S01]  /*6350*/  FMUL.FTZ R166, R163.reuse, UR4 ;  /* 0x00000004a3a67c20 */ /* 0x040fe20008410000 */
[----:B------:R-:W-:Y:S01]  /*6360*/  FSETP.NEU.FTZ.AND P1, PT, R163, -INF , PT ;  /* 0xff800000a300780b */ /* 0x000fe20003f3d000 */
[----:B------:R-:W-:Y:S01]  /*6370*/  FMUL.FTZ R0, R0, UR4 ;  /* 0x0000000400007c20 */ /* 0x000fe20008410000 */
[----:B------:R-:W2:Y:S01]  /*6380*/  MUFU.EX2 R2, R2 ;  /* 0x0000000200027308 */ /* 0x000ea20000000800 */
        /* <DEDUP_REMOVED lines=15> */
[----:B------:R-:W3:Y:S01]  /*6480*/  MUFU.EX2 R0, R0 ;  /* 0x0000000000007308 */ /* 0x000ee20000000800 */
[--C-:B------:R-:W-:Y:S01]  /*6490*/  FFMA.FTZ R12, R12, UR4, -R212.reuse ;  /* 0x000000040c0c7c23 */ /* 0x100fe200080108d4 */
[----:B------:R-:W-:Y:S01]  /*64a0*/  FFMA.FTZ R13, R13, UR4, -R212 ;  /* 0x000000040d0d7c23 */ /* 0x000fe200080108d4 */
[--C-:B------:R-:W-:Y:S01]  /*64b0*/  FFMA.FTZ R10, R10, UR4, -R213.reuse ;  /* 0x000000040a0a7c23 */ /* 0x100fe200080108d5 */
[--C-:B------:R-:W-:Y:S01]  /*64c0*/  FFMA.FTZ R11, R11, UR4, -R213.reuse ;  /* 0x000000040b0b7c23 */ /* 0x100fe200080108d5 */
[--C-:B------:R-:W-:Y:S01]  /*64d0*/  FFMA.FTZ R14, R14, UR4, -R213.reuse ;  /* 0x000000040e0e7c23 */ /* 0x100fe200080108d5 */
[----:B------:R-:W-:Y:S01]  /*64e0*/  FFMA.FTZ R15, R15, UR4, -R213 ;  /* 0x000000040f0f7c23 */ /* 0x000fe200080108d5 */
[C---:B--2---:R-:W-:Y:S03]  /*64f0*/  FMUL.FTZ R72, R2.reuse, R72 ;  /* 0x0000004802487220 */ /* 0x044fe60000410000 */
        /* <DEDUP_REMOVED lines=9> */
[C---:B---3--:R-:W-:Y:S01]  /*6590*/  FMUL.FTZ R74, R0.reuse, R74 ;  /* 0x0000004a004a7220 */ /* 0x048fe20000410000 */
[C---:B------:R-:W-:Y:S01]  /*65a0*/  FMUL.FTZ R75, R0.reuse, R75 ;  /* 0x0000004b004b7220 */ /* 0x040fe20000410000 */
[C---:B------:R-:W-:Y:S01]  /*65b0*/  FMUL.FTZ R78, R0.reuse, R78 ;  /* 0x0000004e004e7220 */ /* 0x040fe20000410000 */
[----:B------:R-:W-:Y:S01]  /*65c0*/  FMUL.FTZ R79, R0, R79 ;  /* 0x0000004f004f7220 */ /* 0x000fe20000410000 */
[C---:B------:R-:W-:Y:S01]  /*65d0*/  FMUL.FTZ R88, R2.reuse, R88 ;  /* 0x0000005802587220 */ /* 0x040fe20000410000 */
[----:B------:R-:W-:Y:S01]  /*65e0*/  FMUL.FTZ R89, R2, R89 ;  /* 0x0000005902597220 */ /* 0x000fe20000410000 */
[----:B------:R-:W-:Y:S03]  /*65f0*/  FMUL.FTZ R90, R0, R90 ;  /* 0x0000005a005a7220 */ /* 0x000fe60000410000 */
[----:B------:R3:W-:Y:S01]  /*6600*/  MUFU.EX2 R249, R10 ;  /* 0x0000000a00f97308 */ /* 0x0007e20000000800 */
[----:B--2---:R-:W-:Y:S01]  /*6610*/  FMUL.FTZ R8, R2, R168 ;  /* 0x000000a802087220 */ /* 0x004fe20000410000 */
[----:B------:R-:W-:Y:S01]  /*6620*/  FMUL.FTZ R91, R0, R91 ;  /* 0x0000005b005b7220 */ /* 0x000fe20000410000 */
[C---:B------:R-:W-:Y:S01]  /*6630*/  FMUL.FTZ R92, R2.reuse, R92 ;  /* 0x0000005c025c7220 */ /* 0x040fe20000410000 */
[----:B------:R-:W-:Y:S01]  /*6640*/  FMUL.FTZ R93, R2, R93 ;  /* 0x0000005d025d7220 */ /* 0x000fe20000410000 */
[C---:B------:R-:W-:Y:S01]  /*6650*/  FMUL.FTZ R94, R0.reuse, R94 ;  /* 0x0000005e005e7220 */ /* 0x040fe20000410000 */
[----:B------:R-:W-:Y:S01]  /*6660*/  FMUL.FTZ R95, R0, R95 ;  /* 0x0000005f005f7220 */ /* 0x000fe20000410000 */
[C---:B------:R-:W-:Y:S03]  /*6670*/  FMUL.FTZ R96, R161.reuse, R96 ;  /* 0x00000060a1607220 */ /* 0x040fe60000410000 */
[----:B------:R2:W5:Y:S01]  /*6680*/  MUFU.EX2 R219, R11 ;  /* 0x0000000b00db7308 */ /* 0x0005620000000800 */
[C---:B----4-:R-:W-:Y:S01]  /*6690*/  FMUL.FTZ R9, R2.reuse, R169 ;  /* 0x000000a902097220 */ /* 0x050fe20000410000 */
[C---:B------:R-:W-:Y:S01]  /*66a0*/  FMUL.FTZ R97, R161.reuse, R97 ;  /* 0x00000061a1617220 */ /* 0x040fe20000410000 */
[C---:B------:R-:W-:Y:S01]  /*66b0*/  FMUL.FTZ R100, R161.reuse, R100 ;  /* 0x00000064a1647220 */ /* 0x040fe20000410000 */
[C---:B------:R-:W-:Y:S01]  /*66c0*/  FMUL.FTZ R101, R161.reuse, R101 ;  /* 0x00000065a1657220 */ /* 0x040fe20000410000 */
[C---:B------:R-:W-:Y:S01]  /*66d0*/  FMUL.FTZ R104, R2.reuse, R104 ;  /* 0x0000006802687220 */ /* 0x040fe20000410000 */
[----:B------:R-:W-:Y:S01]  /*66e0*/  FMUL.FTZ R105, R2, R105 ;  /* 0x0000006902697220 */ /* 0x000fe20000410000 */
[C---:B------:R-:W-:Y:S03]  /*66f0*/  FMUL.FTZ R106, R0.reuse, R106 ;  /* 0x0000006a006a7220 */ /* 0x040fe60000410000 */
[----:B------:R4:W-:Y:S01]  /*6700*/  MUFU.EX2 R209, R5 ;  /* 0x0000000500d17308 */ /* 0x0009e20000000800 */
[C---:B---3--:R-:W-:Y:S01]  /*6710*/  FMUL.FTZ R10, R0.reuse, R170 ;  /* 0x000000aa000a7220 */ /* 0x048fe20000410000 */
[----:B------:R-:W-:Y:S01]  /*6720*/  FMUL.FTZ R107, R0, R107 ;  /* 0x0000006b006b7220 */ /* 0x000fe20000410000 */
[C---:B------:R-:W-:Y:S01]  /*6730*/  FMUL.FTZ R108, R2.reuse, R108 ;  /* 0x0000006c026c7220 */ /* 0x040fe20000410000 */
[----:B------:R-:W-:Y:S01]  /*6740*/  FMUL.FTZ R109, R2, R109 ;  /* 0x0000006d026d7220 */ /* 0x000fe20000410000 */
[C---:B------:R-:W-:Y:S01]  /*6750*/  FMUL.FTZ R110, R0.reuse, R110 ;  /* 0x0000006e006e7220 */ /* 0x040fe20000410000 */
[C---:B------:R-:W-:Y:S01]  /*6760*/  FMUL.FTZ R111, R0.reuse, R111 ;  /* 0x0000006f006f7220 */ /* 0x040fe20000410000 */
[C---:B------:R-:W-:Y:S03]  /*6770*/  FMUL.FTZ R112, R161.reuse, R112 ;  /* 0x00000070a1707220 */ /* 0x040fe60000410000 */
[----:B------:R-:W3:Y:S01]  /*6780*/  MUFU.EX2 R3, R3 ;  /* 0x0000000300037308 */ /* 0x000ee20000000800 */
[----:B--2---:R-:W-:Y:S01]  /*6790*/  FMUL.FTZ R11, R0, R171 ;  /* 0x000000ab000b7220 */ /* 0x004fe20000410000 */
[C---:B------:R-:W-:Y:S01]  /*67a0*/  FMUL.FTZ R113, R161.reuse, R113 ;  /* 0x00000071a1717220 */ /* 0x040fe20000410000 */
[C---:B------:R-:W-:Y:S01]  /*67b0*/  FMUL.FTZ R116, R161.reuse, R116 ;  /* 0x00000074a1747220 */ /* 0x040fe20000410000 */
[C---:B------:R-:W-:Y:S01]  /*67c0*/  FMUL.FTZ R117, R161.reuse, R117 ;  /* 0x00000075a1757220 */ /* 0x040fe20000410000 */
[C---:B------:R-:W-:Y:S01]  /*67d0*/  FMUL.FTZ R120, R2.reuse, R120 ;  /* 0x0000007802787220 */ /* 0x040fe20000410000 */
[----:B------:R-:W-:Y:S01]  /*67e0*/  FMUL.FTZ R121, R2, R121 ;  /* 0x0000007902797220 */ /* 0x000fe20000410000 */
[C---:B------:R-:W-:Y:S03]  /*67f0*/  FMUL.FTZ R122, R0.reuse, R122 ;  /* 0x0000007a007a7220 */ /* 0x040fe60000410000 */
[----:B------:R-:W2:Y:S01]  /*6800*/  MUFU.EX2 R216, R4 ;  /* 0x0000000400d87308 */ /* 0x000ea20000000800 */
[----:B----4-:R-:W-:Y:S01]  /*6810*/  FMUL.FTZ R5, R161, R173 ;  /* 0x000000ada1057220 */ /* 0x010fe20000410000 */
[----:B-----5:R-:W-:Y:S01]  /*6820*/  F2FP.F16.F32.PACK_AB R173, R219, R249 ;  /* 0x000000f9dbad723e */ /* 0x020fe200000000ff */
[----:B------:R-:W-:Y:S01]  /*6830*/  FMUL.FTZ R123, R0, R123 ;  /* 0x0000007b007b7220 */ /* 0x000fe20000410000 */
[C---:B------:R-:W-:Y:S01]  /*6840*/  FMUL.FTZ R124, R2.reuse, R124 ;  /* 0x0000007c027c7220 */ /* 0x040fe20000410000 */
[----:B------:R-:W-:Y:S01]  /*6850*/  FMUL.FTZ R125, R2, R125 ;  /* 0x0000007d027d7220 */ /* 0x000fe20000410000 */
[C---:B------:R-:W-:Y:S01]  /*6860*/  FMUL.FTZ R126, R0.reuse, R126 ;  /* 0x0000007e007e7220 */ /* 0x040fe20000410000 */
[----:B------:R-:W-:Y:S03]  /*6870*/  FMUL.FTZ R127, R0, R127 ;  /* 0x0000007f007f7220 */ /* 0x000fe60000410000 */
[----:B------:R4:W-:Y:S01]  /*6880*/  MUFU.EX2 R215, R6 ;  /* 0x0000000600d77308 */ /* 0x0009e20000000800 */
[C---:B---3--:R-:W-:Y:S01]  /*6890*/  FMUL.FTZ R70, R3.reuse, R70 ;  /* 0x0000004603467220 */ /* 0x048fe20000410000 */
[C---:B------:R-:W-:Y:S01]  /*68a0*/  FMUL.FTZ R71, R3.reuse, R71 ;  /* 0x0000004703477220 */ /* 0x040fe20000410000 */
[C---:B------:R-:W-:Y:S01]  /*68b0*/  FMUL.FTZ R82, R3.reuse, R82 ;  /* 0x0000005203527220 */ /* 0x040fe20000410000 */
[C---:B------:R-:W-:Y:S01]  /*68c0*/  FMUL.FTZ R83, R3.reuse, R83 ;  /* 0x0000005303537220 */ /* 0x040fe20000410000 */
[C---:B------:R-:W-:Y:S01]  /*68d0*/  FMUL.FTZ R86, R3.reuse, R86 ;  /* 0x0000005603567220 */ /* 0x040fe20000410000 */
[C---:B------:R-:W-:Y:S01]  /*68e0*/  FMUL.FTZ R87, R3.reuse, R87 ;  /* 0x0000005703577220 */ /* 0x040fe20000410000 */
[----:B------:R-:W-:Y:S03]  /*68f0*/  FMUL.FTZ R98, R3, R98 ;  /* 0x0000006203627220 */ /* 0x000fe60000410000 */
[----:B------:R-:W3:Y:S01]  /*6900*/  MUFU.EX2 R250, R7 ;  /* 0x0000000700fa7308 */ /* 0x000ee20000000800 */
[----:B--2---:R-:W-:Y:S01]  /*6910*/  F2FP.F16.F32.PACK_AB R168, R209, R216 ;  /* 0x000000d8d1a8723e */ /* 0x004fe200000000ff */
[----:B------:R-:W-:Y:S01]  /*6920*/  FMUL.FTZ R4, R161, R172 ;  /* 0x000000aca1047220 */ /* 0x000fe20000410000 */
[----:B------:R-:W-:Y:S01]  /*6930*/  F2FP.F16.F32.PACK_AB R172, R251, R214 ;  /* 0x000000d6fbac723e */ /* 0x000fe200000000ff */
[C---:B------:R-:W-:Y:S01]  /*6940*/  FMUL.FTZ R99, R3.reuse, R99 ;  /* 0x0000006303637220 */ /* 0x040fe20000410000 */
[C---:B------:R-:W-:Y:S01]  /*6950*/  FMUL.FTZ R102, R3.reuse, R102 ;  /* 0x0000006603667220 */ /* 0x040fe20000410000 */
[C---:B------:R-:W-:Y:S01]  /*6960*/  FMUL.FTZ R103, R3.reuse, R103 ;  /* 0x0000006703677220 */ /* 0x040fe20000410000 */
[C---:B------:R-:W-:Y:S03]  /*6970*/  FMUL.FTZ R114, R3.reuse, R114 ;  /* 0x0000007203727220 */ /* 0x040fe60000410000 */
[----:B------:R2:W-:Y:S01]  /*6980*/  MUFU.EX2 R218, R16 ;  /* 0x0000001000da7308 */ /* 0x0005e20000000800 */
[C---:B----4-:R-:W-:Y:S01]  /*6990*/  FMUL.FTZ R6, R3.reuse, R174 ;  /* 0x000000ae03067220 */ /* 0x050fe20000410000 */
[C---:B------:R-:W-:Y:S01]  /*69a0*/  FMUL.FTZ R115, R3.reuse, R115 ;  /* 0x0000007303737220 */ /* 0x040fe20000410000 */
[C---:B------:R-:W-:Y:S01]  /*69b0*/  FMUL.FTZ R118, R3.reuse, R118 ;  /* 0x0000007603767220 */ /* 0x040fe20000410000 */
[----:B------:R-:W-:Y:S01]  /*69c0*/  FMUL.FTZ R119, R3, R119 ;  /* 0x0000007703777220 */ /* 0x000fe20000410000 */
[C---:B------:R-:W-:Y:S01]  /*69d0*/  FMUL.FTZ R128, R161.reuse, R128 ;  /* 0x00000080a1807220 */ /* 0x040fe20000410000 */
[----:B------:R-:W-:Y:S01]  /*69e0*/  FMUL.FTZ R129, R161, R129 ;  /* 0x00000081a1817220 */ /* 0x000fe20000410000 */
[C---:B------:R-:W-:Y:S03]  /*69f0*/  FMUL.FTZ R130, R3.reuse, R130 ;  /* 0x0000008203827220 */ /* 0x040fe60000410000 */
[----:B------:R-:W4:Y:S01]  /*6a00*/  MUFU.EX2 R225, R17 ;  /* 0x0000001100e17308 */ /* 0x000f220000000800 */
[----:B---3--:R-:W-:Y:S01]  /*6a10*/  F2FP.F16.F32.PACK_AB R169, R250, R215 ;  /* 0x000000d7faa9723e */ /* 0x008fe200000000ff */
[C---:B------:R-:W-:Y:S01]  /*6a20*/  FMUL.FTZ R7, R3.reuse, R175 ;  /* 0x000000af03077220 */ /* 0x040fe20000410000 */
[----:B------:R-:W-:Y:S01]  /*6a30*/  FMUL.FTZ R131, R3, R131 ;  /* 0x0000008303837220 */ /* 0x000fe20000410000 */
[C---:B------:R-:W-:Y:S01]  /*6a40*/  FMUL.FTZ R132, R161.reuse, R132 ;  /* 0x00000084a1847220 */ /* 0x040fe20000410000 */
[----:B------:R-:W-:Y:S01]  /*6a50*/  FMUL.FTZ R133, R161, R133 ;  /* 0x00000085a1857220 */ /* 0x000fe20000410000 */
[C---:B------:R-:W-:Y:S01]  /*6a60*/  FMUL.FTZ R134, R3.reuse, R134 ;  /* 0x0000008603867220 */ /* 0x040fe20000410000 */
[----:B------:R-:W-:Y:S03]  /*6a70*/  FMUL.FTZ R135, R3, R135 ;  /* 0x0000008703877220 */ /* 0x000fe60000410000 */
[----:B------:R3:W-:Y:S01]  /*6a80*/  MUFU.EX2 R217, R18 ;  /* 0x0000001200d97308 */ /* 0x0007e20000000800 */
[----:B--2---:R-:W-:Y:S01]  /*6a90*/  FMUL.FTZ R16, R161, R176 ;  /* 0x000000b0a1107220 */ /* 0x004fe20000410000 */
[C---:B------:R-:W-:Y:S01]  /*6aa0*/  FMUL.FTZ R136, R2.reuse, R136 ;  /* 0x0000008802887220 */ /* 0x040fe20000410000 */
[----:B------:R-:W-:Y:S01]  /*6ab0*/  FMUL.FTZ R137, R2, R137 ;  /* 0x0000008902897220 */ /* 0x000fe20000410000 */
[C---:B------:R-:W-:Y:S01]  /*6ac0*/  FMUL.FTZ R138, R0.reuse, R138 ;  /* 0x0000008a008a7220 */ /* 0x040fe20000410000 */
[----:B------:R-:W-:Y:S01]  /*6ad0*/  FMUL.FTZ R139, R0, R139 ;  /* 0x0000008b008b7220 */ /* 0x000fe20000410000 */
[--C-:B------:R-:W-:Y:S01]  /*6ae0*/  FFMA.FTZ R20, R20, UR4, -R165.reuse ;  /* 0x0000000414147c23 */ /* 0x100fe200080108a5 */
[--C-:B------:R-:W-:Y:S03]  /*6af0*/  FFMA.FTZ R21, R21, UR4, -R165.reuse ;  /* 0x0000000415157c23 */ /* 0x100fe600080108a5 */
[----:B------:R-:W2:Y:S01]  /*6b00*/  MUFU.EX2 R224, R19 ;  /* 0x0000001300e07308 */ /* 0x000ea20000000800 */
[----:B----4-:R-:W-:Y:S01]  /*6b10*/  F2FP.F16.F32.PACK_AB R170, R225, R218 ;  /* 0x000000dae1aa723e */ /* 0x010fe200000000ff */
[----:B------:R-:W-:Y:S01]  /*6b20*/  FMUL.FTZ R17, R161, R177 ;  /* 0x000000b1a1117220 */ /* 0x000fe20000410000 */
[--C-:B------:R-:W-:Y:S01]  /*6b30*/  FFMA.FTZ R22, R22, UR4, -R166.reuse ;  /* 0x0000000416167c23 */ /* 0x100fe200080108a6 */
[--C-:B------:R-:W-:Y:S01]  /*6b40*/  FFMA.FTZ R35, R35, UR4, -R166.reuse ;  /* 0x0000000423237c23 */ /* 0x100fe200080108a6 */
[C---:B------:R-:W-:Y:S01]  /*6b50*/  FMUL.FTZ R140, R2.reuse, R140 ;  /* 0x0000008c028c7220 */ /* 0x040fe20000410000 */
[----:B------:R-:W-:Y:S01]  /*6b60*/  FMUL.FTZ R141, R2, R141 ;  /* 0x0000008d028d7220 */ /* 0x000fe20000410000 */
[C---:B------:R-:W-:Y:S03]  /*6b70*/  FMUL.FTZ R142, R0.reuse, R142 ;  /* 0x0000008e008e7220 */ /* 0x040fe60000410000 */
[----:B------:R4:W-:Y:S01]  /*6b80*/  MUFU.EX2 R208, R15 ;  /* 0x0000000f00d07308 */ /* 0x0009e20000000800 */
[----:B---3--:R-:W-:Y:S01]  /*6b90*/  FMUL.FTZ R18, R3, R178 ;  /* 0x000000b203127220 */ /* 0x008fe20000410000 */
[----:B------:R-:W-:Y:S01]  /*6ba0*/  FMUL.FTZ R143, R0, R143 ;  /* 0x0000008f008f7220 */ /* 0x000fe20000410000 */
[--C-:B------:R-:W-:Y:S01]  /*6bb0*/  FFMA.FTZ R32, R32, UR4, -R165.reuse ;  /* 0x0000000420207c23 */ /* 0x100fe200080108a5 */
[----:B------:R-:W-:Y:S01]  /*6bc0*/  FFMA.FTZ R33, R33, UR4, -R165 ;  /* 0x0000000421217c23 */ /* 0x000fe200080108a5 */
[----:B------:R-:W-:Y:S01]  /*6bd0*/  FFMA.FTZ R34, R34, UR4, -R166 ;  /* 0x0000000422227c23 */ /* 0x000fe200080108a6 */
[--C-:B------:R-:W-:Y:S01]  /*6be0*/  FFMA.FTZ R24, R24, UR4, -R212.reuse ;  /* 0x0000000418187c23 */ /* 0x100fe200080108d4 */
[----:B------:R-:W-:Y:S03]  /*6bf0*/  FMUL.FTZ R144, R161, R144 ;  /* 0x00000090a1907220 */ /* 0x000fe60000410000 */
[----:B------:R3:W-:Y:S01]  /*6c00*/  MUFU.EX2 R248, R12 ;  /* 0x0000000c00f87308 */ /* 0x0007e20000000800 */
[----:B--2---:R-:W-:Y:S01]  /*6c10*/  F2FP.F16.F32.PACK_AB R171, R224, R217 ;  /* 0x000000d9e0ab723e */ /* 0x004fe200000000ff */
[----:B------:R-:W-:Y:S01]  /*6c20*/  FMUL.FTZ R19, R3, R179 ;  /* 0x000000b303137220 */ /* 0x000fe20000410000 */
[----:B------:R-:W-:Y:S01]  /*6c30*/  FMUL.FTZ R145, R161, R145 ;  /* 0x00000091a1917220 */ /* 0x000fe20000410000 */
[----:B------:R-:W-:Y:S01]  /*6c40*/  LDSM.16.MT88.4 R176, [R230+0xc000] ;  /* 0x00c00000e6b0783b */ /* 0x000fe20000004200 */
[C---:B------:R-:W-:Y:S01]  /*6c50*/  FMUL.FTZ R146, R3.reuse, R146 ;  /* 0x0000009203927220 */ /* 0x040fe20000410000 */
[----:B------:R-:W-:Y:S01]  /*6c60*/  FMUL.FTZ R147, R3, R147 ;  /* 0x0000009303937220 */ /* 0x000fe20000410000 */
[--C-:B------:R-:W-:Y:S01]  /*6c70*/  FFMA.FTZ R25, R25, UR4, -R212.reuse ;  /* 0x0000000419197c23 */ /* 0x100fe200080108d4 */
[-C--:B-1----:R-:W-:Y:S02]  /*6c80*/  HMMA.16816.F32 R4, R168, R204.reuse, R4 ;  /* 0x000000cca804723c */ /* 0x082fe40000001804 */
[----:B------:R-:W1:Y:S03]  /*6c90*/  MUFU.EX2 R252, R13 ;  /* 0x0000000d00fc7308 */ /* 0x000e660000000800 */
[----:B----4-:R-:W-:Y:S01]  /*6ca0*/  FMUL.FTZ R15, R0, R183 ;  /* 0x000000b7000f7220 */ /* 0x010fe20000410000 */
[C---:B------:R-:W-:Y:S01]  /*6cb0*/  FMUL.FTZ R148, R2.reuse, R148 ;  /* 0x0000009402947220 */ /* 0x040fe20000410000 */
[----:B------:R-:W-:Y:S01]  /*6cc0*/  FMUL.FTZ R149, R2, R149 ;  /* 0x0000009502957220 */ /* 0x000fe20000410000 */
[----:B------:R-:W-:Y:S04]  /*6cd0*/  FMUL.FTZ R150, R0, R150 ;  /* 0x0000009600967220 */ /* 0x000fe80000410000 */
[----:B------:R-:W2:Y:S01]  /*6ce0*/  MUFU.EX2 R227, R14 ;  /* 0x0000000e00e37308 */ /* 0x000ea20000000800 */
[----:B---3--:R-:W-:Y:S01]  /*6cf0*/  FMUL.FTZ R12, R2, R180 ;  /* 0x000000b4020c7220 */ /* 0x008fe20000410000 */
[----:B------:R-:W-:Y:S01]  /*6d00*/  FMUL.FTZ R151, R0, R151 ;  /* 0x0000009700977220 */ /* 0x000fe20000410000 */
[--C-:B------:R-:W-:Y:S01]  /*6d10*/  FFMA.FTZ R28, R28, UR4, -R212.reuse ;  /* 0x000000041c1c7c23 */ /* 0x100fe200080108d4 */
[--C-:B------:R-:W-:Y:S01]  /*6d20*/  FFMA.FTZ R29, R29, UR4, -R212.reuse ;  /* 0x000000041d1d7c23 */ /* 0x100fe200080108d4 */
[--C-:B------:R-:W-:Y:S01]  /*6d30*/  FFMA.FTZ R30, R30, UR4, -R213.reuse ;  /* 0x000000041e1e7c23 */ /* 0x100fe200080108d5 */
[C---:B------:R-:W-:Y:S04]  /*6d40*/  FMUL.FTZ R152, R161.reuse, R152 ;  /* 0x00000098a1987220 */ /* 0x040fe80000410000 */
[----:B------:R3:W-:Y:S01]  /*6d50*/  MUFU.EX2 R226, R20 ;  /* 0x0000001400e27308 */ /* 0x0007e20000000800 */
[----:B-1----:R-:W-:Y:S01]  /*6d60*/  F2FP.F16.F32.PACK_AB R174, R252, R248 ;  /* 0x000000f8fcae723e */ /* 0x002fe200000000ff */
[C---:B------:R-:W-:Y:S01]  /*6d70*/  FMUL.FTZ R13, R2.reuse, R181 ;  /* 0x000000b5020d7220 */ /* 0x040fe20000410000 */
[----:B------:R-:W-:Y:S01]  /*6d80*/  FMUL.FTZ R153, R161, R153 ;  /* 0x00000099a1997220 */ /* 0x000fe20000410000 */
[C---:B------:R-:W-:Y:S01]  /*6d90*/  FMUL.FTZ R154, R3.reuse, R154 ;  /* 0x0000009a039a7220 */ /* 0x040fe20000410000 */
[----:B------:R-:W-:Y:S01]  /*6da0*/  FMUL.FTZ R155, R3, R155 ;  /* 0x0000009b039b7220 */ /* 0x000fe20000410000 */
[C---:B------:R-:W-:Y:S01]  /*6db0*/  FMUL.FTZ R156, R2.reuse, R156 ;  /* 0x0000009c029c7220 */ /* 0x040fe20000410000 */
[----:B------:R-:W-:Y:S03]  /*6dc0*/  FMUL.FTZ R157, R2, R157 ;  /* 0x0000009d029d7220 */ /* 0x000fe60000410000 */
[----:B------:R1:W-:Y:S01]  /*6dd0*/  MUFU.EX2 R221, R35 ;  /* 0x0000002300dd7308 */ /* 0x0003e20000000800 */
[----:B--2---:R-:W-:Y:S01]  /*6de0*/  F2FP.F16.F32.PACK_AB R175, R208, R227 ;  /* 0x000000e3d0af723e */ /* 0x004fe200000000ff */
[C---:B------:R-:W-:Y:S01]  /*6df0*/  FMUL.FTZ R14, R0.reuse, R182 ;  /* 0x000000b6000e7220 */ /* 0x040fe20000410000 */
[C---:B------:R-:W-:Y:S01]  /*6e00*/  FMUL.FTZ R158, R0.reuse, R158 ;  /* 0x0000009e009e7220 */ /* 0x040fe20000410000 */
[----:B------:R-:W-:Y:S01]  /*6e10*/  LDSM.16.MT88.4 R180, [R229+0xc000] ;  /* 0x00c00000e5b4783b */ /* 0x000fe20000004200 */
[----:B------:R-:W-:Y:S01]  /*6e20*/  FMUL.FTZ R159, R0, R159 ;  /* 0x0000009f009f7220 */ /* 0x000fe20000410000 */
[--C-:B------:R-:W-:Y:S01]  /*6e30*/  FFMA.FTZ R40, R40, UR4, -R212.reuse ;  /* 0x0000000428287c23 */ /* 0x100fe200080108d4 */
[----:B------:R-:W-:Y:S01]  /*6e40*/  FFMA.FTZ R41, R41, UR4, -R212 ;  /* 0x0000000429297c23 */ /* 0x000fe200080108d4 */
[C---:B------:R-:W-:Y:S02]  /*6e50*/  HMMA.16816.F32 R8, R172.reuse, R204, R8 ;  /* 0x000000ccac08723c */ /* 0x040fe40000001808 */
[----:B------:R2:W-:Y:S02]  /*6e60*/  MUFU.EX2 R222, R29 ;  /* 0x0000001d00de7308 */ /* 0x0005e40000000800 */
[----:B---3--:R-:W-:Y:S01]  /*6e70*/  FMUL.FTZ R20, R161, R184 ;  /* 0x000000b8a1147220 */ /* 0x008fe20000410000 */
[--C-:B------:R-:W-:Y:S01]  /*6e80*/  FFMA.FTZ R184, R39, UR4, -R166.reuse ;  /* 0x0000000427b87c23 */ /* 0x100fe200080108a6 */
[-C--:B------:R-:W-:Y:S06]  /*6e90*/  HMMA.16816.F32 R12, R172, R206.reuse, R12 ;  /* 0x000000ceac0c723c */ /* 0x080fec000000180c */
[----:B------:R3:W-:Y:S01]  /*6ea0*/  MUFU.EX2 R220, R33 ;  /* 0x0000002100dc7308 */ /* 0x0007e20000000800 */
[----:B------:R-:W-:Y:S01]  /*6eb0*/  MOV R205, R209 ;  /* 0x000000d100cd7202 */ /* 0x000fe20000000f00 */
[C---:B------:R-:W-:Y:S04]  /*6ec0*/  HMMA.16816.F32 R16, R168.reuse, R206, R16 ;  /* 0x000000cea810723c */ /* 0x040fe80000001810 */
[----:B------:R-:W-:Y:S01]  /*6ed0*/  MOV R204, R208 ;  /* 0x000000d000cc7202 */ /* 0x000fe20000000f00 */
[----:B-1----:R-:W-:Y:S01]  /*6ee0*/  FMUL.FTZ R35, R0, R191 ;  /* 0x000000bf00237220 */ /* 0x002fe20000410000 */
[----:B------:R-:W1:Y:S01]  /*6ef0*/  LDSM.16.MT88.4 R208, [R228+0xc000] ;  /* 0x00c00000e4d0783b */ /* 0x000e620000004200 */
[----:B--2---:R-:W-:Y:S01]  /*6f00*/  FMUL.FTZ R29, R2, R201 ;  /* 0x000000c9021d7220 */ /* 0x004fe20000410000 */
[----:B------:R2:W4:Y:S03]  /*6f10*/  MUFU.EX2 R223, R25 ;  /* 0x0000001900df7308 */ /* 0x0005260000000800 */
[----:B------:R-:W-:Y:S01]  /*6f20*/  FMUL.FTZ R39, R3, R199 ;  /* 0x000000c703277220 */ /* 0x000fe20000410000 */
[--C-:B------:R-:W-:Y:S01]  /*6f30*/  FFMA.FTZ R42, R42, UR4, -R213.reuse ;  /* 0x000000042a2a7c23 */ /* 0x100fe200080108d5 */
[----:B------:R-:W-:Y:S01]  /*6f40*/  FFMA.FTZ R43, R43, UR4, -R213 ;  /* 0x000000042b2b7c23 */ /* 0x000fe200080108d5 */
[----:B---3--:R-:W-:Y:S01]  /*6f50*/  FMUL.FTZ R33, R2, R189 ;  /* 0x000000bd02217220 */ /* 0x008fe20000410000 */
[--C-:B------:R-:W-:Y:S01]  /*6f60*/  FFMA.FTZ R189, R36, UR4, -R165.reuse ;  /* 0x0000000424bd7c23 */ /* 0x100fe200080108a5 */
[C---:B------:R-:W-:Y:S01]  /*6f70*/  FMUL.FTZ R36, R161.reuse, R196 ;  /* 0x000000c4a1247220 */ /* 0x040fe20000410000 */
[----:B------:R-:W-:Y:S02]  /*6f80*/  MOV R207, R218 ;  /* 0x000000da00cf7202 */ /* 0x000fe40000000f00 */
[----:B------:R3:W-:Y:S01]  /*6f90*/  MUFU.EX2 R218, R21 ;  /* 0x0000001500da7308 */ /* 0x0007e20000000800 */
[----:B------:R-:W-:Y:S02]  /*6fa0*/  MOV R206, R219 ;  /* 0x000000db00ce7202 */ /* 0x000fe40000000f00 */
[----:B------:R-:W-:Y:S01]  /*6fb0*/  MOV R201, R248 ;  /* 0x000000f800c97202 */ /* 0x000fe20000000f00 */
[C---:B--2---:R-:W-:Y:S01]  /*6fc0*/  FMUL.FTZ R25, R161.reuse, R193 ;  /* 0x000000c1a1197220 */ /* 0x044fe20000410000 */
[--C-:B------:R-:W-:Y:S05]  /*6fd0*/  FFMA.FTZ R193, R64, UR4, -R165.reuse ;  /* 0x0000000440c17c23 */ /* 0x100fea00080108a5 */
[----:B------:R2:W-:Y:S01]  /*6fe0*/  MUFU.EX2 R219, R30 ;  /* 0x0000001e00db7308 */ /* 0x0005e20000000800 */
[----:B---3--:R-:W-:Y:S01]  /*6ff0*/  FMUL.FTZ R21, R161, R185 ;  /* 0x000000b9a1157220 */ /* 0x008fe20000410000 */
[--C-:B------:R-:W-:Y:S01]  /*7000*/  FFMA.FTZ R185, R38, UR4, -R166.reuse ;  /* 0x0000000426b97c23 */ /* 0x100fe200080108a6 */
[C---:B------:R-:W-:Y:S01]  /*7010*/  FMUL.FTZ R38, R3.reuse, R198 ;  /* 0x000000c603267220 */ /* 0x040fe20000410000 */
[----:B--2---:R-:W-:Y:S01]  /*7020*/  FMUL.FTZ R30, R0, R202 ;  /* 0x000000ca001e7220 */ /* 0x004fe20000410000 */
[-C--:B-1----:R-:W-:Y:S06]  /*7030*/  HMMA.16816.F32 R68, R168, R208.reuse, R68 ;  /* 0x000000d0a844723c */ /* 0x082fec0000001844 */
[C---:B------:R-:W-:Y:S06]  /*7040*/  HMMA.16816.F32 R72, R172.reuse, R208, R72 ;  /* 0x000000d0ac48723c */ /* 0x040fec0000001848 */
[-C--:B------:R-:W-:Y:S05]  /*7050*/  HMMA.16816.F32 R76, R172, R210.reuse, R76 ;  /* 0x000000d2ac4c723c */ /* 0x080fea000000184c */
[----:B------:R-:W-:Y:S01]  /*7060*/  MOV R209, R217 ;  /* 0x000000d900d17202 */ /* 0x000fe20000000f00 */
[C---:B------:R-:W-:Y:S01]  /*7070*/  HMMA.16816.F32 R80, R168.reuse, R210, R80 ;  /* 0x000000d2a850723c */ /* 0x040fe20000001850 */
[----:B------:R1:W-:Y:S05]  /*7080*/  MUFU.EX2 R211, R22 ;  /* 0x0000001600d37308 */ /* 0x0003ea0000000800 */
[-C--:B------:R-:W-:Y:S05]  /*7090*/  HMMA.16816.F32 R84, R168, R176.reuse, R84 ;  /* 0x000000b0a854723c */ /* 0x080fea0000001854 */
[----:B------:R2:W3:Y:S01]  /*70a0*/  MUFU.EX2 R210, R32 ;  /* 0x0000002000d27308 */ /* 0x0004e20000000800 */
[C---:B------:R-:W-:Y:S09]  /*70b0*/  HMMA.16816.F32 R88, R172.reuse, R176, R88 ;  /* 0x000000b0ac58723c */ /* 0x040ff20000001858 */
[----:B------:R5:W-:Y:S01]  /*70c0*/  MUFU.EX2 R217, R34 ;  /* 0x0000002200d97308 */ /* 0x000be20000000800 */
[-C--:B------:R-:W-:Y:S03]  /*70d0*/  HMMA.16816.F32 R92, R172, R178.reuse, R92 ;  /* 0x000000b2ac5c723c */ /* 0x080fe6000000185c */
[----:B-1----:R-:W-:Y:S03]  /*70e0*/  FMUL.FTZ R22, R3, R186 ;  /* 0x000000ba03167220 */ /* 0x002fe60000410000 */
[C---:B------:R-:W-:Y:S01]  /*70f0*/  HMMA.16816.F32 R96, R168.reuse, R178, R96 ;  /* 0x000000b2a860723c */ /* 0x040fe20000001860 */
[----:B------:R-:W1:Y:S04]  /*7100*/  LDSM.16.MT88.4 R176, [R167+0xe000] ;  /* 0x00e00000a7b0783b */ /* 0x000e680000004200 */
[--C-:B------:R-:W-:Y:S01]  /*7110*/  FFMA.FTZ R186, R49, UR4, -R165.reuse ;  /* 0x0000000431ba7c23 */ /* 0x100fe200080108a5 */
[-C--:B------:R-:W-:Y:S05]  /*7120*/  HMMA.16816.F32 R100, R168, R180.reuse, R100 ;  /* 0x000000b4a864723c */ /* 0x080fea0000001864 */
[----:B--2---:R-:W-:Y:S01]  /*7130*/  FMUL.FTZ R32, R2, R188 ;  /* 0x000000bc02207220 */ /* 0x004fe20000410000 */
[C---:B------:R-:W-:Y:S05]  /*7140*/  HMMA.16816.F32 R104, R172.reuse, R180, R104 ;  /* 0x000000b4ac68723c */ /* 0x040fea0000001868 */
[----:B-----5:R-:W-:Y:S01]  /*7150*/  FMUL.FTZ R34, R0, R190 ;  /* 0x000000be00227220 */ /* 0x020fe20000410000 */
[-C--:B------:R-:W-:Y:S05]  /*7160*/  HMMA.16816.F32 R108, R172, R182.reuse, R108 ;  /* 0x000000b6ac6c723c */ /* 0x080fea000000186c */
[--C-:B------:R-:W-:Y:S01]  /*7170*/  FFMA.FTZ R188, R37, UR4, -R165.reuse ;  /* 0x0000000425bc7c23 */ /* 0x100fe200080108a5 */
[C---:B------:R-:W-:Y:S01]  /*7180*/  HMMA.16816.F32 R112, R168.reuse, R182, R112 ;  /* 0x000000b6a870723c */ /* 0x040fe20000001870 */
[----:B------:R-:W2:Y:S02]  /*7190*/  LDSM.16.MT88.4 R180, [R228+0xe000] ;  /* 0x00e00000e4b4783b */ /* 0x000ea40000004200 */
[----:B------:R5:W-:Y:S02]  /*71a0*/  MUFU.EX2 R248, R188 ;  /* 0x000000bc00f87308 */ /* 0x000be40000000800 */
[----:B------:R-:W-:Y:S01]  /*71b0*/  FMUL.FTZ R37, R161, R197 ;  /* 0x000000c5a1257220 */ /* 0x000fe20000410000 */
[----:B----4-:R-:W-:Y:S02]  /*71c0*/  MOV R197, R223 ;  /* 0x000000df00c57202 */ /* 0x010fe40000000f00 */
[----:B---3--:R-:W-:Y:S03]  /*71d0*/  MOV R199, R210 ;  /* 0x000000d200c77202 */ /* 0x008fe60000000f00 */
[----:B------:R-:W-:Y:S02]  /*71e0*/  MOV R210, R205 ;  /* 0x000000cd00d27202 */ /* 0x000fe40000000f00 */
[----:B------:R-:W-:Y:S01]  /*71f0*/  MOV R205, R249 ;  /* 0x000000f900cd7202 */ /* 0x000fe20000000f00 */
[-C--:B-1----:R-:W-:Y:S03]  /*7200*/  HMMA.16816.F32 R116, R168, R176.reuse, R116 ;  /* 0x000000b0a874723c */ /* 0x082fe60000001874 */
[----:B-----5:R-:W-:Y:S03]  /*7210*/  MOV R188, R220 ;  /* 0x000000dc00bc7202 */ /* 0x020fe60000000f00 */
[C---:B------:R-:W-:Y:S06]  /*7220*/  HMMA.16816.F32 R120, R172.reuse, R176, R120 ;  /* 0x000000b0ac78723c */ /* 0x040fec0000001878 */
[-C--:B------:R-:W-:Y:S06]  /*7230*/  HMMA.16816.F32 R124, R172, R178.reuse, R124 ;  /* 0x000000b2ac7c723c */ /* 0x080fec000000187c */
[C---:B------:R-:W-:Y:S01]  /*7240*/  HMMA.16816.F32 R128, R168.reuse, R178, R128 ;  /* 0x000000b2a880723c */ /* 0x040fe20000001880 */
[----:B------:R-:W1:Y:S05]  /*7250*/  LDSM.16.MT88.4 R176, [R230+0xe000] ;  /* 0x00e00000e6b0783b */ /* 0x000e6a0000004200 */
[-C--:B--2---:R-:W-:Y:S06]  /*7260*/  HMMA.16816.F32 R132, R168, R180.reuse, R132 ;  /* 0x000000b4a884723c */ /* 0x084fec0000001884 */
[C---:B------:R-:W-:Y:S06]  /*7270*/  HMMA.16816.F32 R136, R172.reuse, R180, R136 ;  /* 0x000000b4ac88723c */ /* 0x040fec0000001888 */
[-C--:B------:R-:W-:Y:S05]  /*7280*/  HMMA.16816.F32 R140, R172, R182.reuse, R140 ;  /* 0x000000b6ac8c723c */ /* 0x080fea000000188c */
[--C-:B------:R-:W-:Y:S01]  /*7290*/  FFMA.FTZ R180, R23, UR4, -R166.reuse ;  /* 0x0000000417b47c23 */ /* 0x100fe200080108a6 */
[----:B------:R-:W-:Y:S01]  /*72a0*/  FMUL.FTZ R23, R3, R187 ;  /* 0x000000bb03177220 */ /* 0x000fe20000410000 */
[----:B------:R-:W-:Y:S01]  /*72b0*/  FFMA.FTZ R187, R48, UR4, -R165 ;  /* 0x0000000430bb7c23 */ /* 0x000fe200080108a5 */
[--C-:B------:R-:W-:Y:S01]  /*72c0*/  FFMA.FTZ R48, R31, UR4, -R213.reuse ;  /* 0x000000041f307c23 */ /* 0x100fe200080108d5 */
[----:B------:R2:W3:Y:S02]  /*72d0*/  MUFU.EX2 R208, R180 ;  /* 0x000000b400d07308 */ /* 0x0004e40000000800 */
[----:B------:R-:W-:Y:S02]  /*72e0*/  FMUL.FTZ R31, R0, R203 ;  /* 0x000000cb001f7220 */ /* 0x000fe40000410000 */
[C---:B------:R-:W-:Y:S06]  /*72f0*/  HMMA.16816.F32 R20, R168.reuse, R182, R20 ;  /* 0x000000b6a814723c */ /* 0x040fec0000001814 */
[----:B------:R-:W4:Y:S01]  /*7300*/  MUFU.EX2 R223, R48 ;  /* 0x0000003000df7308 */ /* 0x000f220000000800 */
[-C--:B-1----:R-:W-:Y:S01]  /*7310*/  HMMA.16816.F32 R144, R168, R176.reuse, R144 ;  /* 0x000000b0a890723c */ /* 0x082fe20000001890 */
[----:B--2---:R-:W1:Y:S03]  /*7320*/  LDSM.16.MT88.4 R180, [R229+0xe000] ;  /* 0x00e00000e5b4783b */ /* 0x004e660000004200 */
[----:B---3--:R-:W-:Y:S02]  /*7330*/  MOV R191, R208 ;  /* 0x000000d000bf7202 */ /* 0x008fe40000000f00 */
[C---:B------:R-:W-:Y:S03]  /*7340*/  HMMA.16816.F32 R148, R172.reuse, R176, R148 ;  /* 0x000000b0ac94723c */ /* 0x040fe60000001894 */
[----:B------:R2:W-:Y:S02]  /*7350*/  MUFU.EX2 R208, R24 ;  /* 0x0000001800d07308 */ /* 0x0005e40000000800 */
[----:B------:R-:W-:Y:S01]  /*7360*/  MOV R196, R191 ;  /* 0x000000bf00c47202 */ /* 0x000fe20000000f00 */
[-C--:B------:R-:W-:Y:S05]  /*7370*/  HMMA.16816.F32 R32, R172, R178.reuse, R32 ;  /* 0x000000b2ac20723c */ /* 0x080fea0000001820 */
[--C-:B------:R-:W-:Y:S01]  /*7380*/  FFMA.FTZ R177, R27, UR4, -R213.reuse ;  /* 0x000000041bb17c23 */ /* 0x100fe200080108d5 */
[C---:B------:R-:W-:Y:S03]  /*7390*/  HMMA.16816.F32 R152, R168.reuse, R178, R152 ;  /* 0x000000b2a898723c */ /* 0x040fe60000001898 */
[----:B------:R-:W3:Y:S02]  /*73a0*/  MUFU.EX2 R190, R177 ;  /* 0x000000b100be7308 */ /* 0x000ee40000000800 */
[----:B------:R-:W-:Y:S01]  /*73b0*/  FFMA.FTZ R176, R26, UR4, -R213 ;  /* 0x000000041ab07c23 */ /* 0x000fe200080108d5 */
[----:B--2---:R-:W-:Y:S01]  /*73c0*/  FMUL.FTZ R24, R161, R192 ;  /* 0x000000c0a1187220 */ /* 0x004fe20000410000 */
[----:B------:R-:W-:Y:S01]  /*73d0*/  MOV R192, R218 ;  /* 0x000000da00c07202 */ /* 0x000fe20000000f00 */
[C---:B------:R-:W-:Y:S05]  /*73e0*/  FMUL.FTZ R26, R3.reuse, R194 ;  /* 0x000000c2031a7220 */ /* 0x040fea0000410000 */
[----:B------:R2:W5:Y:S01]  /*73f0*/  MUFU.EX2 R218, R28 ;  /* 0x0000001c00da7308 */ /* 0x0005620000000800 */
[----:B------:R-:W-:Y:S01]  /*7400*/  FMUL.FTZ R27, R3, R195 ;  /* 0x000000c3031b7220 */ /* 0x000fe20000410000 */
[--C-:B------:R-:W-:Y:S01]  /*7410*/  FFMA.FTZ R195, R52, UR4, -R165.reuse ;  /* 0x0000000434c37c23 */ /* 0x100fe200080108a5 */
[--C-:B------:R-:W-:Y:S01]  /*7420*/  FFMA.FTZ R194, R53, UR4, -R165.reuse ;  /* 0x0000000435c27c23 */ /* 0x100fe200080108a5 */
[----:B------:R-:W-:Y:S01]  /*7430*/  FFMA.FTZ R165, R65, UR4, -R165 ;  /* 0x0000000441a57c23 */ /* 0x000fe200080108a5 */
[--C-:B------:R-:W-:Y:S01]  /*7440*/  FFMA.FTZ R191, R55, UR4, -R166.reuse ;  /* 0x0000000437bf7c23 */ /* 0x100fe200080108a6 */
[----:B----4-:R-:W-:Y:S04]  /*7450*/  F2FP.F16.F32.PACK_AB R55, R223, R219 ;  /* 0x000000dbdf37723e */ /* 0x010fe800000000ff */
[----:B------:R-:W4:Y:S01]  /*7460*/  MUFU.EX2 R176, R176 ;  /* 0x000000b000b07308 */ /* 0x000f220000000800 */
[----:B---3--:R-:W-:Y:S01]  /*7470*/  MOV R198, R190 ;  /* 0x000000be00c67202 */ /* 0x008fe20000000f00 */
[--C-:B------:R-:W-:Y:S01]  /*7480*/  FFMA.FTZ R190, R66, UR4, -R166.reuse ;  /* 0x0000000442be7c23 */ /* 0x100fe200080108a6 */
[----:B------:R-:W-:Y:S01]  /*7490*/  MOV R203, R192 ;  /* 0x000000c000cb7202 */ /* 0x000fe20000000f00 */
[--C-:B------:R-:W-:Y:S01]  /*74a0*/  FFMA.FTZ R192, R54, UR4, -R166.reuse ;  /* 0x0000000436c07c23 */ /* 0x100fe200080108a6 */
[-C--:B-1----:R-:W-:Y:S03]  /*74b0*/  HMMA.16816.F32 R24, R168, R180.reuse, R24 ;  /* 0x000000b4a818723c */ /* 0x082fe60000001818 */
[----:B--2---:R-:W-:Y:S01]  /*74c0*/  FMUL.FTZ R28, R2, R200 ;  /* 0x000000c8021c7220 */ /* 0x004fe20000410000 */
[----:B-----5:R-:W-:Y:S02]  /*74d0*/  F2FP.F16.F32.PACK_AB R54, R222, R218 ;  /* 0x000000dade36723e */ /* 0x020fe400000000ff */
[C---:B------:R-:W-:Y:S05]  /*74e0*/  HMMA.16816.F32 R156, R172.reuse, R180, R156 ;  /* 0x000000b4ac9c723c */ /* 0x040fea000000189c */
[----:B------:R-:W-:Y:S01]  /*74f0*/  F2FP.F16.F32.PACK_AB R48, R203, R226 ;  /* 0x000000e2cb30723e */ /* 0x000fe200000000ff */
[-C--:B------:R-:W-:Y:S01]  /*7500*/  HMMA.16816.F32 R28, R172, R182.reuse, R28 ;  /* 0x000000b6ac1c723c */ /* 0x080fe2000000181c */
[----:B------:R-:W-:Y:S04]  /*7510*/  LDSM.16.MT88.4 R172, [R228+0xc800] ;  /* 0x00c80000e4ac783b */ /* 0x000fe80000004200 */
[----:B----4-:R-:W-:Y:S01]  /*7520*/  MOV R180, R176 ;  /* 0x000000b000b47202 */ /* 0x010fe20000000f00 */
[----:B------:R-:W-:Y:S03]  /*7530*/  HMMA.16816.F32 R36, R168, R182, R36 ;  /* 0x000000b6a824723c */ /* 0x000fe60000001824 */
[----:B------:R-:W1:Y:S02]  /*7540*/  LDSM.16.MT88.4 R176, [R167+0xc800] ;  /* 0x00c80000a7b0783b */ /* 0x000e640000004200 */
[----:B------:R-:W-:Y:S01]  /*7550*/  MOV R202, R180 ;  /* 0x000000b400ca7202 */ /* 0x000fe20000000f00 */
[--C-:B------:R-:W-:Y:S01]  /*7560*/  FFMA.FTZ R181, R50, UR4, -R166.reuse ;  /* 0x0000000432b57c23 */ /* 0x100fe200080108a6 */
[----:B------:R-:W-:Y:S01]  /*7570*/  MOV R182, R211 ;  /* 0x000000d300b67202 */ /* 0x000fe20000000f00 */
[--C-:B------:R-:W-:Y:S02]  /*7580*/  FFMA.FTZ R180, R51, UR4, -R166.reuse ;  /* 0x0000000433b47c23 */ /* 0x100fe400080108a6 */
[----:B------:R-:W-:Y:S01]  /*7590*/  MUFU.EX2 R249, R181 ;  /* 0x000000b500f97308 */ /* 0x000fe20000000800 */
[----:B------:R-:W-:Y:S01]  /*75a0*/  MOV R211, R252 ;  /* 0x000000fc00d37202 */ /* 0x000fe20000000f00 */
[----:B------:R-:W-:Y:S01]  /*75b0*/  FFMA.FTZ R166, R67, UR4, -R166 ;  /* 0x0000000443a67c23 */ /* 0x000fe200080108a6 */
[----:B------:R-:W-:Y:S01]  /*75c0*/  F2FP.F16.F32.PACK_AB R49, R196, R182 ;  /* 0x000000b6c431723e */ /* 0x000fe200000000ff */
[----:B------:R-:W2:Y:S01]  /*75d0*/  LDSM.16.MT88.4 R64, [R230+0xc800] ;  /* 0x00c80000e640783b */ /* 0x000ea20000004200 */
[----:B------:R-:W-:Y:S02]  /*75e0*/  F2FP.F16.F32.PACK_AB R50, R220, R199 ;  /* 0x000000c7dc32723e */ /* 0x000fe400000000ff */
[----:B------:R-:W-:Y:S03]  /*75f0*/  F2FP.F16.F32.PACK_AB R51, R221, R217 ;  /* 0x000000d9dd33723e */ /* 0x000fe600000000ff */
[----:B------:R3:W-:Y:S01]  /*7600*/  MUFU.EX2 R252, R186 ;  /* 0x000000ba00fc7308 */ /* 0x0007e20000000800 */
[----:B------:R-:W-:Y:S02]  /*7610*/  MOV R183, R208 ;  /* 0x000000d000b77202 */ /* 0x000fe40000000f00 */
[----:B------:R-:W-:Y:S01]  /*7620*/  F2FP.F16.F32.PACK_AB R53, R198, R202 ;  /* 0x000000cac635723e */ /* 0x000fe200000000ff */
[----:B------:R-:W4:Y:S01]  /*7630*/  LDSM.16.MT88.4 R168, [R229+0xc800] ;  /* 0x00c80000e5a8783b */ /* 0x000f220000004200 */
[----:B------:R-:W-:Y:S02]  /*7640*/  F2FP.F16.F32.PACK_AB R52, R197, R183 ;  /* 0x000000b7c534723e */ /* 0x000fe400000000ff */
[----:B------:R-:W-:Y:S02]  /*7650*/  MOV R208, R206 ;  /* 0x000000ce00d07202 */ /* 0x000fe40000000f00 */
[----:B------:R-:W-:Y:S02]  /*7660*/  MOV R206, R251 ;  /* 0x000000fb00ce7202 */ /* 0x000fe40000000f00 */
[----:B------:R5:W-:Y:S01]  /*7670*/  MUFU.EX2 R251, R180 ;  /* 0x000000b400fb7308 */ /* 0x000be20000000800 */
[----:B------:R-:W-:Y:S02]  /*7680*/  MOV R200, R204 ;  /* 0x000000cc00c87202 */ /* 0x000fe40000000f00 */
[----:B------:R-:W-:Y:S01]  /*7690*/  MOV R204, R250 ;  /* 0x000000fa00cc7202 */ /* 0x000fe20000000f00 */
[----:B---3--:R-:W3:Y:S06]  /*76a0*/  LDL.LU R186, [R1+0x20] ;  /* 0x0000200001ba7983 */ /* 0x008eec0000300800 */
[----:B------:R2:W4:Y:S01]  /*76b0*/  MUFU.EX2 R250, R187 ;  /* 0x000000bb00fa7308 */ /* 0x0005220000000800 */
[----:B------:R-:W3:Y:S01]  /*76c0*/  LDL.LU R181, [R1+0x24] ;  /* 0x0000240001b57983 */ /* 0x000ee20000300800 */
[-C--:B-1----:R-:W-:Y:S03]  /*76d0*/  HMMA.16816.F32 R4, R48, R176.reuse, R4 ;  /* 0x000000b03004723c */ /* 0x082fe60000001804 */
[----:B-----5:R-:W5:Y:S03]  /*76e0*/  LDL.LU R180, [R1+0x28] ;  /* 0x0000280001b47983 */ /* 0x020f660000300800 */
[C---:B------:R-:W-:Y:S05]  /*76f0*/  HMMA.16816.F32 R8, R52.reuse, R176, R8 ;  /* 0x000000b03408723c */ /* 0x040fea0000001808 */
[----:B--2---:R-:W-:Y:S01]  /*7700*/  MOV R187, R223 ;  /* 0x000000df00bb7202 */ /* 0x004fe20000000f00 */
[-C--:B------:R-:W-:Y:S01]  /*7710*/  HMMA.16816.F32 R12, R52, R178.reuse, R12 ;  /* 0x000000b2340c723c */ /* 0x080fe2000000180c */
[----:B------:R1:W-:Y:S04]  /*7720*/  MUFU.EX2 R223, R40 ;  /* 0x0000002800df7308 */ /* 0x0003e80000000800 */
[----:B------:R-:W-:Y:S01]  /*7730*/  MOV R177, R227 ;  /* 0x000000e300b17202 */ /* 0x000fe20000000f00 */
[C---:B------:R-:W-:Y:S05]  /*7740*/  HMMA.16816.F32 R16, R48.reuse, R178, R16 ;  /* 0x000000b23010723c */ /* 0x040fea0000001810 */
[----:B------:R2:W-:Y:S01]  /*7750*/  MUFU.EX2 R227, R184 ;  /* 0x000000b800e37308 */ /* 0x0005e20000000800 */
[----:B------:R-:W-:Y:S01]  /*7760*/  MOV R176, R226 ;  /* 0x000000e200b07202 */ /* 0x000fe20000000f00 */
[-C--:B------:R-:W-:Y:S04]  /*7770*/  HMMA.16816.F32 R68, R48, R172.reuse, R68 ;  /* 0x000000ac3044723c */ /* 0x080fe80000001844 */
[----:B------:R-:W-:Y:S02]  /*7780*/  MOV R178, R224 ;  /* 0x000000e000b27202 */ /* 0x000fe40000000f00 */
[C---:B------:R-:W-:Y:S02]  /*7790*/  HMMA.16816.F32 R72, R52.reuse, R172, R72 ;  /* 0x000000ac3448723c */ /* 0x040fe40000001848 */
[----:B------:R4:W-:Y:S03]  /*77a0*/  MUFU.EX2 R224, R41 ;  /* 0x0000002900e07308 */ /* 0x0009e60000000800 */
[----:B------:R-:W-:Y:S01]  /*77b0*/  MOV R179, R225 ;  /* 0x000000e100b37202 */ /* 0x000fe20000000f00 */
[-C--:B------:R-:W-:Y:S06]  /*77c0*/  HMMA.16816.F32 R76, R52, R174.reuse, R76 ;  /* 0x000000ae344c723c */ /* 0x080fec000000184c */
[----:B------:R-:W-:Y:S01]  /*77d0*/  MUFU.EX2 R225, R189 ;  /* 0x000000bd00e17308 */ /* 0x000fe20000000800 */
[--C-:B-1----:R-:W-:Y:S01]  /*77e0*/  FFMA.FTZ R40, R47, UR4, -R213.reuse ;  /* 0x000000042f287c23 */ /* 0x102fe200080108d5 */
[C---:B------:R-:W-:Y:S04]  /*77f0*/  HMMA.16816.F32 R80, R48.reuse, R174, R80 ;  /* 0x000000ae3050723c */ /* 0x040fe80000001850 */
[----:B--2---:R-:W-:Y:S02]  /*7800*/  MOV R184, R222 ;  /* 0x000000de00b87202 */ /* 0x004fe40000000f00 */
[-C--:B------:R-:W-:Y:S02]  /*7810*/  HMMA.16816.F32 R84, R48, R64.reuse, R84 ;  /* 0x000000403054723c */ /* 0x080fe40000001854 */
[----:B------:R1:W2:Y:S03]  /*7820*/  MUFU.EX2 R226, R185 ;  /* 0x000000b900e27308 */ /* 0x0002a60000000800 */
[--C-:B----4-:R-:W-:Y:S01]  /*7830*/  FFMA.FTZ R41, R46, UR4, -R213.reuse ;  /* 0x000000042e297c23 */ /* 0x110fe200080108d5 */
[C---:B------:R-:W-:Y:S06]  /*7840*/  HMMA.16816.F32 R88, R52.reuse, R64, R88 ;  /* 0x000000403458723c */ /* 0x040fec0000001858 */
[----:B------:R4:W-:Y:S01]  /*7850*/  MUFU.EX2 R222, R42 ;  /* 0x0000002a00de7308 */ /* 0x0009e20000000800 */
[--C-:B------:R-:W-:Y:S01]  /*7860*/  FFMA.FTZ R172, R57, UR4, -R212.reuse ;  /* 0x0000000439ac7c23 */ /* 0x100fe200080108d4 */
[-C--:B------:R-:W-:Y:S03]  /*7870*/  HMMA.16816.F32 R92, R52, R66.reuse, R92 ;  /* 0x00000042345c723c */ /* 0x080fe6000000185c */
[--C-:B------:R-:W-:Y:S03]  /*7880*/  FFMA.FTZ R173, R60, UR4, -R212.reuse ;  /* 0x000000043cad7c23 */ /* 0x100fe600080108d4 */
[C---:B------:R-:W-:Y:S01]  /*7890*/  HMMA.16816.F32 R96, R48.reuse, R66, R96 ;  /* 0x000000423060723c */ /* 0x040fe20000001860 */
[----:B------:R-:W2:Y:S04]  /*78a0*/  LDSM.16.MT88.4 R64, [R167+0xe800] ;  /* 0x00e80000a740783b */ /* 0x000ea80000004200 */
[----:B-1----:R-:W-:Y:S01]  /*78b0*/  MOV R185, R221 ;  /* 0x000000dd00b97202 */ /* 0x002fe20000000f00 */
[-C--:B------:R-:W-:Y:S01]  /*78c0*/  HMMA.16816.F32 R100, R48, R168.reuse, R100 ;  /* 0x000000a83064723c */ /* 0x080fe20000001864 */
[----:B------:R1:W2:Y:S04]  /*78d0*/  MUFU.EX2 R221, R43 ;  /* 0x0000002b00dd7308 */ /* 0x0002a80000000800 */
[----:B----4-:R-:W-:Y:S01]  /*78e0*/  F2FP.F16.F32.PACK_AB R42, R252, R250 ;  /* 0x000000fafc2a723e */ /* 0x010fe200000000ff */
[C---:B------:R-:W-:Y:S05]  /*78f0*/  HMMA.16816.F32 R104, R52.reuse, R168, R104 ;  /* 0x000000a83468723c */ /* 0x040fea0000001868 */
[----:B------:R-:W-:Y:S01]  /*7900*/  MOV R174, R218 ;  /* 0x000000da00ae7202 */ /* 0x000fe20000000f00 */
[-C--:B------:R-:W-:Y:S01]  /*7910*/  HMMA.16816.F32 R108, R52, R170.reuse, R108 ;  /* 0x000000aa346c723c */ /* 0x080fe2000000186c */
[----:B------:R2:W-:Y:S04]  /*7920*/  MUFU.EX2 R218, R41 ;  /* 0x0000002900da7308 */ /* 0x0005e80000000800 */
[----:B------:R-:W-:Y:S01]  /*7930*/  MOV R175, R217 ;  /* 0x000000d900af7202 */ /* 0x000fe20000000f00 */
[C---:B------:R-:W-:Y:S01]  /*7940*/  HMMA.16816.F32 R112, R48.reuse, R170, R112 ;  /* 0x000000aa3070723c */ /* 0x040fe20000001870 */
[----:B------:R-:W4:Y:S04]  /*7950*/  LDSM.16.MT88.4 R168, [R228+0xe800] ;  /* 0x00e80000e4a8783b */ /* 0x000f280000004200 */
[----:B-1----:R-:W-:Y:S02]  /*7960*/  F2FP.F16.F32.PACK_AB R43, R251, R249 ;  /* 0x000000f9fb2b723e */ /* 0x002fe400000000ff */
[----:B------:R-:W-:Y:S02]  /*7970*/  MOV R189, R219 ;  /* 0x000000db00bd7202 */ /* 0x000fe40000000f00 */
[----:B------:R1:W-:Y:S02]  /*7980*/  MUFU.EX2 R219, R40 ;  /* 0x0000002800db7308 */ /* 0x0003e40000000800 */
[----:B--2---:R-:W-:Y:S01]  /*7990*/  F2FP.F16.F32.PACK_AB R41, R227, R226 ;  /* 0x000000e2e329723e */ /* 0x004fe200000000ff */
[-C--:B------:R-:W-:Y:S06]  /*79a0*/  HMMA.16816.F32 R116, R48, R64.reuse, R116 ;  /* 0x000000403074723c */ /* 0x080fec0000001874 */
[C---:B------:R-:W-:Y:S05]  /*79b0*/  HMMA.16816.F32 R120, R52.reuse, R64, R120 ;  /* 0x000000403478723c */ /* 0x040fea0000001878 */
[----:B-1----:R-:W-:Y:S01]  /*79c0*/  F2FP.F16.F32.PACK_AB R40, R248, R225 ;  /* 0x000000e1f828723e */ /* 0x002fe200000000ff */
[-C--:B------:R-:W-:Y:S06]  /*79d0*/  HMMA.16816.F32 R124, R52, R66.reuse, R124 ;  /* 0x00000042347c723c */ /* 0x080fec000000187c */
[C---:B------:R-:W-:Y:S01]  /*79e0*/  HMMA.16816.F32 R128, R48.reuse, R66, R128 ;  /* 0x000000423080723c */ /* 0x040fe20000001880 */
[----:B------:R-:W1:Y:S05]  /*79f0*/  LDSM.16.MT88.4 R64, [R230+0xe800] ;  /* 0x00e80000e640783b */ /* 0x000e6a0000004200 */
[-C--:B----4-:R-:W-:Y:S06]  /*7a00*/  HMMA.16816.F32 R132, R48, R168.reuse, R132 ;  /* 0x000000a83084723c */ /* 0x090fec0000001884 */
[C---:B------:R-:W-:Y:S06]  /*7a10*/  HMMA.16816.F32 R136, R52.reuse, R168, R136 ;  /* 0x000000a83488723c */ /* 0x040fec0000001888 */
[-C--:B------:R-:W-:Y:S06]  /*7a20*/  HMMA.16816.F32 R140, R52, R170.reuse, R140 ;  /* 0x000000aa348c723c */ /* 0x080fec000000188c */
[C---:B------:R-:W-:Y:S01]  /*7a30*/  HMMA.16816.F32 R20, R48.reuse, R170, R20 ;  /* 0x000000aa3014723c */ /* 0x040fe20000001814 */
[----:B------:R-:W2:Y:S05]  /*7a40*/  LDSM.16.MT88.4 R168, [R229+0xe800] ;  /* 0x00e80000e5a8783b */ /* 0x000eaa0000004200 */
[-C--:B-1----:R-:W-:Y:S06]  /*7a50*/  HMMA.16816.F32 R144, R48, R64.reuse, R144 ;  /* 0x000000403090723c */ /* 0x082fec0000001890 */
[C---:B------:R-:W-:Y:S06]  /*7a60*/  HMMA.16816.F32 R148, R52.reuse, R64, R148 ;  /* 0x000000403494723c */ /* 0x040fec0000001894 */
[-C--:B------:R-:W-:Y:S05]  /*7a70*/  HMMA.16816.F32 R32, R52, R66.reuse, R32 ;  /* 0x000000423420723c */ /* 0x080fea0000001820 */
[--C-:B------:R-:W-:Y:S01]  /*7a80*/  FFMA.FTZ R65, R45, UR4, -R212.reuse ;  /* 0x000000042d417c23 */ /* 0x100fe200080108d4 */
[C---:B------:R-:W-:Y:S03]  /*7a90*/  HMMA.16816.F32 R152, R48.reuse, R66, R152 ;  /* 0x000000423098723c */ /* 0x040fe60000001898 */
[----:B------:R-:W-:Y:S02]  /*7aa0*/  MUFU.EX2 R220, R65 ;  /* 0x0000004100dc7308 */ /* 0x000fe40000000800 */
[--C-:B------:R-:W-:Y:S01]  /*7ab0*/  FFMA.FTZ R64, R44, UR4, -R212.reuse ;  /* 0x000000042c407c23 */ /* 0x100fe200080108d4 */
[-C--:B--2---:R-:W-:Y:S01]  /*7ac0*/  HMMA.16816.F32 R24, R48, R168.reuse, R24 ;  /* 0x000000a83018723c */ /* 0x084fe20000001818 */
[----:B------:R-:W1:Y:S04]  /*7ad0*/  LDSM.16.MT88.4 R44, [R167+0xd000] ;  /* 0x00d00000a72c783b */ /* 0x000e680000004200 */
[--C-:B------:R-:W-:Y:S01]  /*7ae0*/  FFMA.FTZ R67, R56, UR4, -R212.reuse ;  /* 0x0000000438437c23 */ /* 0x100fe200080108d4 */
[C---:B------:R-:W-:Y:S01]  /*7af0*/  HMMA.16816.F32 R156, R52.reuse, R168, R156 ;  /* 0x000000a8349c723c */ /* 0x040fe2000000189c */
[----:B------:R-:W2:Y:S04]  /*7b00*/  MUFU.EX2 R217, R64 ;  /* 0x0000004000d97308 */ /* 0x000ea80000000800 */
[--C-:B------:R-:W-:Y:S01]  /*7b10*/  FFMA.FTZ R66, R58, UR4, -R213.reuse ;  /* 0x000000043a427c23 */ /* 0x100fe200080108d5 */
[-C--:B------:R-:W-:Y:S01]  /*7b20*/  HMMA.16816.F32 R28, R52, R170.reuse, R28 ;  /* 0x000000aa341c723c */ /* 0x080fe2000000181c */
[----:B------:R-:W-:Y:S04]  /*7b30*/  LDSM.16.MT88.4 R52, [R230+0xd000] ;  /* 0x00d00000e634783b */ /* 0x000fe80000004200 */
[--C-:B------:R-:W-:Y:S01]  /*7b40*/  FFMA.FTZ R168, R59, UR4, -R213.reuse ;  /* 0x000000043ba87c23 */ /* 0x100fe200080108d5 */
[----:B------:R-:W-:Y:S03]  /*7b50*/  HMMA.16816.F32 R36, R48, R170, R36 ;  /* 0x000000aa3024723c */ /* 0x000fe60000001824 */
[----:B------:R-:W4:Y:S02]  /*7b60*/  LDSM.16.MT88.4 R56, [R228+0xd000] ;  /* 0x00d00000e438783b */ /* 0x000f240000004200 */
[--C-:B------:R-:W-:Y:S01]  /*7b70*/  FFMA.FTZ R169, R62, UR4, -R213.reuse ;  /* 0x000000043ea97c23 */ /* 0x100fe200080108d5 */
[----:B------:R-:W-:Y:S01]  /*7b80*/  FFMA.FTZ R212, R61, UR4, -R212 ;  /* 0x000000043dd47c23 */ /* 0x000fe200080108d4 */
[----:B------:R-:W-:Y:S01]  /*7b90*/  F2FP.F16.F32.PACK_AB R48, R224, R223 ;  /* 0x000000dfe030723e */ /* 0x000fe200000000ff */
[----:B------:R-:W-:Y:S03]  /*7ba0*/  FFMA.FTZ R213, R63, UR4, -R213 ;  /* 0x000000043fd57c23 */ /* 0x000fe600080108d5 */
[----:B------:R-:W-:Y:S01]  /*7bb0*/  F2FP.F16.F32.PACK_AB R49, R221, R222 ;  /* 0x000000dedd31723e */ /* 0x000fe200000000ff */
[----:B------:R-:W3:Y:S01]  /*7bc0*/  LDSM.16.MT88.4 R60, [R229+0xd000] ;  /* 0x00d00000e53c783b */ /* 0x000ee20000004200 */
[----:B--2---:R-:W-:Y:S01]  /*7bd0*/  F2FP.F16.F32.PACK_AB R50, R220, R217 ;  /* 0x000000d9dc32723e */ /* 0x004fe200000000ff */
[----:B------:R-:W-:Y:S01]  /*7be0*/  MUFU.EX2 R212, R212 ;  /* 0x000000d400d47308 */ /* 0x000fe20000000800 */
[----:B------:R-:W-:Y:S02]  /*7bf0*/  F2FP.F16.F32.PACK_AB R51, R219, R218 ;  /* 0x000000dadb33723e */ /* 0x000fe400000000ff */
[----:B------:R-:W-:Y:S02]  /*7c00*/  MOV R171, R177 ;  /* 0x000000b100ab7202 */ /* 0x000fe40000000f00 */
[----:B------:R-:W-:Y:S02]  /*7c10*/  MOV R170, R201 ;  /* 0x000000c900aa7202 */ /* 0x000fe40000000f00 */
[----:B------:R-:W-:Y:S03]  /*7c20*/  MOV R201, R208 ;  /* 0x000000d000c97202 */ /* 0x000fe60000000f00 */
[----:B------:R-:W-:Y:S01]  /*7c30*/  MUFU.EX2 R213, R213 ;  /* 0x000000d500d57308 */ /* 0x000fe20000000800 */
[-C--:B-1----:R-:W-:Y:S06]  /*7c40*/  HMMA.16816.F32 R4, R40, R44.reuse, R4 ;  /* 0x0000002c2804723c */ /* 0x082fec0000001804 */
[C---:B------:R-:W-:Y:S03]  /*7c50*/  HMMA.16816.F32 R8, R48.reuse, R44, R8 ;  /* 0x0000002c3008723c */ /* 0x040fe60000001808 */
[----:B------:R1:W-:Y:S03]  /*7c60*/  MUFU.EX2 R208, R195 ;  /* 0x000000c300d07308 */ /* 0x0003e60000000800 */
[-C--:B------:R-:W-:Y:S06]  /*7c70*/  HMMA.16816.F32 R12, R48, R46.reuse, R12 ;  /* 0x0000002e300c723c */ /* 0x080fec000000180c */
[C---:B------:R-:W-:Y:S01]  /*7c80*/  HMMA.16816.F32 R16, R40.reuse, R46, R16 ;  /* 0x0000002e2810723c */ /* 0x040fe20000001810 */
[----:B------:R-:W2:Y:S05]  /*7c90*/  LDSM.16.MT88.4 R44, [R167+0xf000] ;  /* 0x00f00000a72c783b */ /* 0x000eaa0000004200 */
[-C--:B----4-:R-:W-:Y:S05]  /*7ca0*/  HMMA.16816.F32 R68, R40, R56.reuse, R68 ;  /* 0x000000382844723c */ /* 0x090fea0000001844 */
[----:B-1----:R-:W-:Y:S01]  /*7cb0*/  MOV R195, R209 ;  /* 0x000000d100c37202 */ /* 0x002fe20000000f00 */
[C---:B------:R-:W-:Y:S01]  /*7cc0*/  HMMA.16816.F32 R72, R48.reuse, R56, R72 ;  /* 0x000000383048723c */ /* 0x040fe20000001848 */
[----:B------:R1:W4:Y:S05]  /*7cd0*/  MUFU.EX2 R209, R194 ;  /* 0x000000c200d17308 */ /* 0x00032a0000000800 */
[-C--:B------:R-:W-:Y:S06]  /*7ce0*/  HMMA.16816.F32 R76, R48, R58.reuse, R76 ;  /* 0x0000003a304c723c */ /* 0x080fec000000184c */
[C---:B------:R-:W-:Y:S01]  /*7cf0*/  HMMA.16816.F32 R80, R40.reuse, R58, R80 ;  /* 0x0000003a2850723c */ /* 0x040fe20000001850 */
[----:B------:R-:W4:Y:S05]  /*7d00*/  LDSM.16.MT88.4 R56, [R228+0xf000] ;  /* 0x00f00000e438783b */ /* 0x000f2a0000004200 */
[-C--:B------:R-:W-:Y:S05]  /*7d10*/  HMMA.16816.F32 R84, R40, R52.reuse, R84 ;  /* 0x000000342854723c */ /* 0x080fea0000001854 */
[----:B-1----:R-:W-:Y:S01]  /*7d20*/  MOV R194, R207 ;  /* 0x000000cf00c27202 */ /* 0x002fe20000000f00 */
[C---:B------:R-:W-:Y:S01]  /*7d30*/  HMMA.16816.F32 R88, R48.reuse, R52, R88 ;  /* 0x000000343058723c */ /* 0x040fe20000001858 */
[----:B------:R-:W-:Y:S05]  /*7d40*/  MUFU.EX2 R207, R192 ;  /* 0x000000c000cf7308 */ /* 0x000fea0000000800 */
[-C--:B------:R-:W-:Y:S05]  /*7d50*/  HMMA.16816.F32 R92, R48, R54.reuse, R92 ;  /* 0x00000036305c723c */ /* 0x080fea000000185c */
[----:B---3--:R-:W-:Y:S01]  /*7d60*/  FFMA.FTZ R65, R2, R186, R214 ;  /* 0x000000ba02417223 */ /* 0x008fe200000100d6 */
[C---:B------:R-:W-:Y:S01]  /*7d70*/  HMMA.16816.F32 R96, R40.reuse, R54, R96 ;  /* 0x000000362860723c */ /* 0x040fe20000001860 */
[----:B------:R1:W-:Y:S01]  /*7d80*/  MUFU.EX2 R214, R193 ;  /* 0x000000c100d67308 */ /* 0x0003e20000000800 */
[----:B------:R-:W3:Y:S03]  /*7d90*/  LDSM.16.MT88.4 R52, [R230+0xf000] ;  /* 0x00f00000e634783b */ /* 0x000ee60000004200 */
[----:B------:R-:W-:Y:S01]  /*7da0*/  FFMA.FTZ R64, R3, R181, R215 ;  /* 0x000000b503407223 */ /* 0x000fe200000100d7 */
[-C--:B------:R-:W-:Y:S05]  /*7db0*/  HMMA.16816.F32 R100, R40, R60.reuse, R100 ;  /* 0x0000003c2864723c */ /* 0x080fea0000001864 */
[----:B------:R-:W-:Y:S01]  /*7dc0*/  MUFU.EX2 R215, R166 ;  /* 0x000000a600d77308 */ /* 0x000fe20000000800 */
[----:B------:R-:W-:Y:S01]  /*7dd0*/  MOV R186, R178 ;  /* 0x000000b200ba7202 */ /* 0x000fe20000000f00 */
[C---:B------:R-:W-:Y:S04]  /*7de0*/  HMMA.16816.F32 R104, R48.reuse, R60, R104 ;  /* 0x0000003c3068723c */ /* 0x040fe80000001868 */
[----:B------:R-:W-:Y:S02]  /*7df0*/  MOV R181, R176 ;  /* 0x000000b000b57202 */ /* 0x000fe40000000f00 */
[-C--:B------:R-:W-:Y:S01]  /*7e00*/  HMMA.16816.F32 R108, R48, R62.reuse, R108 ;  /* 0x0000003e306c723c */ /* 0x080fe2000000186c */
[----:B-1----:R-:W3:Y:S01]  /*7e10*/  LDL.LU R193, [R1+0x38] ;  /* 0x0000380001c17983 */ /* 0x002ee20000300800 */
[----:B------:R-:W-:Y:S03]  /*7e20*/  MUFU.EX2 R166, R168 ;  /* 0x000000a800a67308 */ /* 0x000fe60000000800 */
[----:B-----5:R-:W-:Y:S01]  /*7e30*/  FFMA.FTZ R161, R161, R180, R216 ;  /* 0x000000b4a1a17223 */ /* 0x020fe200000100d8 */
[C---:B------:R-:W-:Y:S01]  /*7e40*/  HMMA.16816.F32 R112, R40.reuse, R62, R112 ;  /* 0x0000003e2870723c */ /* 0x040fe20000001870 */
[----:B------:R-:W1:Y:S05]  /*7e50*/  LDSM.16.MT88.4 R60, [R229+0xf000] ;  /* 0x00f00000e53c783b */ /* 0x000e6a0000004200 */
[----:B------:R-:W-:Y:S01]  /*7e60*/  MUFU.EX2 R216, R165 ;  /* 0x000000a500d87308 */ /* 0x000fe20000000800 */
[----:B------:R-:W-:Y:S01]  /*7e70*/  MOV R180, R179 ;  /* 0x000000b300b47202 */ /* 0x000fe20000000f00 */
[-C--:B--2---:R-:W-:Y:S01]  /*7e80*/  HMMA.16816.F32 R116, R40, R44.reuse, R116 ;  /* 0x0000002c2874723c */ /* 0x084fe20000001874 */
[----:B------:R-:W2:Y:S02]  /*7e90*/  LDSM.16.MT88.4 R176, [R167+0xd800] ;  /* 0x00d80000a7b0783b */ /* 0x000ea40000004200 */
[----:B------:R-:W-:Y:S03]  /*7ea0*/  MOV R192, R201 ;  /* 0x000000c900c07202 */ /* 0x000fe60000000f00 */
[C---:B------:R-:W-:Y:S02]  /*7eb0*/  HMMA.16816.F32 R120, R48.reuse, R44, R120 ;  /* 0x0000002c3078723c */ /* 0x040fe40000001878 */
[----:B------:R-:W-:Y:S03]  /*7ec0*/  MUFU.EX2 R165, R173 ;  /* 0x000000ad00a57308 */ /* 0x000fe60000000800 */
[----:B------:R-:W-:Y:S01]  /*7ed0*/  MOV R2, R204 ;  /* 0x000000cc00027202 */ /* 0x000fe20000000f00 */
[-C--:B------:R-:W-:Y:S06]  /*7ee0*/  HMMA.16816.F32 R124, R48, R46.reuse, R124 ;  /* 0x0000002e307c723c */ /* 0x080fec000000187c */
[----:B------:R-:W-:Y:S01]  /*7ef0*/  MUFU.EX2 R204, R66 ;  /* 0x0000004200cc7308 */ /* 0x000fe20000000800 */
[----:B------:R-:W-:Y:S01]  /*7f00*/  FADD.FTZ R2, R2, R64 ;  /* 0x0000004002027221 */ /* 0x000fe20000010000 */
[C---:B------:R-:W-:Y:S01]  /*7f10*/  HMMA.16816.F32 R128, R40.reuse, R46, R128 ;  /* 0x0000002e2880723c */ /* 0x040fe20000001880 */
[----:B------:R-:W5:Y:S03]  /*7f20*/  LDSM.16.MT88.4 R44, [R228+0xd800] ;  /* 0x00d80000e42c783b */ /* 0x000f660000004200 */
[----:B------:R-:W-:Y:S02]  /*7f30*/  FADD.FTZ R2, R195, R2 ;  /* 0x00000002c3027221 */ /* 0x000fe40000010000 */
[-C--:B----4-:R-:W-:Y:S05]  /*7f40*/  HMMA.16816.F32 R132, R40, R56.reuse, R132 ;  /* 0x000000382884723c */ /* 0x090fea0000001884 */
[----:B------:R-:W-:Y:S01]  /*7f50*/  MOV R195, R187 ;  /* 0x000000bb00c37202 */ /* 0x000fe20000000f00 */
[C---:B------:R-:W-:Y:S05]  /*7f60*/  HMMA.16816.F32 R136, R48.reuse, R56, R136 ;  /* 0x000000383088723c */ /* 0x040fea0000001888 */
[----:B------:R-:W-:Y:S01]  /*7f70*/  MOV R3, R210 ;  /* 0x000000d200037202 */ /* 0x000fe20000000f00 */
[-C--:B------:R-:W-:Y:S01]  /*7f80*/  HMMA.16816.F32 R140, R48, R58.reuse, R140 ;  /* 0x0000003a308c723c */ /* 0x080fe2000000188c */
[----:B------:R4:W2:Y:S04]  /*7f90*/  MUFU.EX2 R210, R191 ;  /* 0x000000bf00d27308 */ /* 0x0008a80000000800 */
[----:B------:R-:W-:Y:S01]  /*7fa0*/  FADD.FTZ R3, R3, R161 ;  /* 0x000000a103037221 */ /* 0x000fe20000010000 */
[C---:B------:R-:W-:Y:S01]  /*7fb0*/  HMMA.16816.F32 R20, R40.reuse, R58, R20 ;  /* 0x0000003a2814723c */ /* 0x040fe20000001814 */
[----:B------:R-:W-:Y:S04]  /*7fc0*/  LDSM.16.MT88.4 R56, [R229+0xd800] ;  /* 0x00d80000e538783b */ /* 0x000fe80000004200 */
[----:B------:R-:W5:Y:S01]  /*7fd0*/  MUFU.EX2 R161, R169 ;  /* 0x000000a900a17308 */ /* 0x000f620000000800 */
[----:B------:R-:W-:Y:S01]  /*7fe0*/  FADD.FTZ R3, R194, R3 ;  /* 0x00000003c2037221 */ /* 0x000fe20000010000 */
[-C--:B---3--:R-:W-:Y:S04]  /*7ff0*/  HMMA.16816.F32 R144, R40, R52.reuse, R144 ;  /* 0x000000342890723c */ /* 0x088fe80000001890 */
[----:B------:R-:W-:Y:S02]  /*8000*/  MOV R194, R184 ;  /* 0x000000b800c27202 */ /* 0x000fe40000000f00 */
[C---:B------:R-:W-:Y:S05]  /*8010*/  HMMA.16816.F32 R148, R48.reuse, R52, R148 ;  /* 0x000000343094723c */ /* 0x040fea0000001894 */
[----:B------:R-:W-:Y:S01]  /*8020*/  MOV R201, R200 ;  /* 0x000000c800c97202 */ /* 0x000fe20000000f00 */
[-C--:B------:R-:W-:Y:S05]  /*8030*/  HMMA.16816.F32 R32, R48, R54.reuse, R32 ;  /* 0x000000363020723c */ /* 0x080fea0000001820 */
[----:B------:R-:W-:Y:S01]  /*8040*/  MOV R200, R211 ;  /* 0x000000d300c87202 */ /* 0x000fe20000000f00 */
[C---:B------:R-:W-:Y:S01]  /*8050*/  HMMA.16816.F32 R152, R40.reuse, R54, R152 ;  /* 0x000000362898723c */ /* 0x040fe20000001898 */
[----:B------:R3:W5:Y:S01]  /*8060*/  MUFU.EX2 R211, R190 ;  /* 0x000000be00d37308 */ /* 0x0007620000000800 */
[----:B------:R-:W5:Y:S03]  /*8070*/  LDSM.16.MT88.4 R52, [R230+0xd800] ;  /* 0x00d80000e634783b */ /* 0x000f660000004200 */
[----:B----4-:R-:W-:Y:S01]  /*8080*/  MOV R191, R206 ;  /* 0x000000ce00bf7202 */ /* 0x010fe20000000f00 */
[-C--:B-1----:R-:W-:Y:S05]  /*8090*/  HMMA.16816.F32 R24, R40, R60.reuse, R24 ;  /* 0x0000003c2818723c */ /* 0x082fea0000001818 */
[----:B------:R1:W-:Y:S01]  /*80a0*/  MUFU.EX2 R206, R67 ;  /* 0x0000004300ce7308 */ /* 0x0003e20000000800 */
[C---:B------:R-:W-:Y:S06]  /*80b0*/  HMMA.16816.F32 R156, R48.reuse, R60, R156 ;  /* 0x0000003c309c723c */ /* 0x040fec000000189c */
[-C--:B------:R-:W-:Y:S05]  /*80c0*/  HMMA.16816.F32 R28, R48, R62.reuse, R28 ;  /* 0x0000003e301c723c */ /* 0x080fea000000181c */
[----:B---3--:R-:W-:Y:S01]  /*80d0*/  MOV R190, R205 ;  /* 0x000000cd00be7202 */ /* 0x008fe20000000f00 */
[----:B------:R-:W-:Y:S01]  /*80e0*/  HMMA.16816.F32 R36, R40, R62, R36 ;  /* 0x0000003e2824723c */ /* 0x000fe20000001824 */
[----:B------:R3:W4:Y:S01]  /*80f0*/  MUFU.EX2 R205, R172 ;  /* 0x000000ac00cd7308 */ /* 0x0007220000000800 */
[----:B------:R-:W-:Y:S03]  /*8100*/  LDSM.16.MT88.4 R40, [R230+0xf800] ;  /* 0x00f80000e628783b */ /* 0x000fe60000004200 */
[----:B------:R-:W-:Y:S01]  /*8110*/  MOV R61, R198 ;  /* 0x000000c6003d7202 */ /* 0x000fe20000000f00 */
[----:B------:R-:W-:Y:S01]  /*8120*/  FADD.FTZ R49, R180, R3 ;  /* 0x00000003b4317221 */ /* 0x000fe20000010000 */
[----:B------:R-:W-:Y:S01]  /*8130*/  MOV R51, R197 ;  /* 0x000000c500337202 */ /* 0x000fe20000000f00 */
[----:B------:R-:W-:Y:S02]  /*8140*/  FADD.FTZ R60, R191, R65 ;  /* 0x00000041bf3c7221 */ /* 0x000fe40000010000 */
[----:B-1----:R-:W1:Y:S01]  /*8150*/  LDSM.16.MT88.4 R64, [R167+0xf800] ;  /* 0x00f80000a740783b */ /* 0x002e620000004200 */
[----:B------:R-:W-:Y:S01]  /*8160*/  MOV R50, R196 ;  /* 0x000000c400327202 */ /* 0x000fe20000000f00 */
[----:B------:R-:W-:Y:S01]  /*8170*/  FADD.FTZ R3, R186, R2 ;  /* 0x00000002ba037221 */ /* 0x000fe20000010000 */
[----:B------:R-:W-:Y:S01]  /*8180*/  F2FP.F16.F32.PACK_AB R196, R209, R208 ;  /* 0x000000d0d1c4723e */ /* 0x000fe200000000ff */
[----:B------:R-:W-:Y:S01]  /*8190*/  FADD.FTZ R60, R170, R60 ;  /* 0x0000003caa3c7221 */ /* 0x000fe20000010000 */
[----:B--2---:R-:W-:Y:S02]  /*81a0*/  F2FP.F16.F32.PACK_AB R197, R210, R207 ;  /* 0x000000cfd2c5723e */ /* 0x004fe400000000ff */
[----:B------:R-:W-:Y:S02]  /*81b0*/  F2FP.F16.F32.PACK_AB R198, R216, R214 ;  /* 0x000000d6d8c6723e */ /* 0x000fe400000000ff */
[----:B------:R-:W-:Y:S02]  /*81c0*/  MOV R191, R175 ;  /* 0x000000af00bf7202 */ /* 0x000fe40000000f00 */
[----:B------:R-:W-:Y:S02]  /*81d0*/  MOV R63, R203 ;  /* 0x000000cb003f7202 */ /* 0x000fe40000000f00 */
[----:B------:R-:W-:Y:S02]  /*81e0*/  MOV R62, R202 ;  /* 0x000000ca003e7202 */ /* 0x000fe40000000f00 */
[----:B------:R-:W-:Y:S02]  /*81f0*/  MOV R2, R201 ;  /* 0x000000c900027202 */ /* 0x000fe40000000f00 */
[----:B------:R-:W-:Y:S02]  /*8200*/  F2FP.F16.F32.PACK_AB R201, R166, R204 ;  /* 0x000000cca6c9723e */ /* 0x000fe400000000ff */
[----:B------:R-:W-:Y:S02]  /*8210*/  F2FP.F16.F32.PACK_AB R202, R212, R165 ;  /* 0x000000a5d4ca723e */ /* 0x000fe400000000ff */
[----:B-----5:R-:W-:Y:S01]  /*8220*/  F2FP.F16.F32.PACK_AB R203, R213, R161 ;  /* 0x000000a1d5cb723e */ /* 0x020fe200000000ff */
[----:B------:R-:W-:Y:S01]  /*8230*/  FFMA.FTZ R0, R0, R193, R190 ;  /* 0x000000c100007223 */ /* 0x000fe200000100be */
[----:B------:R-:W-:Y:S02]  /*8240*/  MOV R190, R199 ;  /* 0x000000c700be7202 */ /* 0x000fe40000000f00 */
[----:B------:R-:W-:Y:S01]  /*8250*/  F2FP.F16.F32.PACK_AB R199, R215, R211 ;  /* 0x000000d3d7c7723e */ /* 0x000fe200000000ff */
[----:B------:R-:W-:Y:S01]  /*8260*/  FADD.FTZ R0, R192, R0 ;  /* 0x00000000c0007221 */ /* 0x000fe20000010000 */
[----:B------:R-:W-:Y:S02]  /*8270*/  MOV R193, R188 ;  /* 0x000000bc00c17202 */ /* 0x000fe40000000f00 */
[----:B------:R-:W-:Y:S01]  /*8280*/  MOV R188, R174 ;  /* 0x000000ae00bc7202 */ /* 0x000fe20000000f00 */
[----:B------:R-:W-:Y:S01]  /*8290*/  FADD.FTZ R48, R171, R0 ;  /* 0x00000000ab307221 */ /* 0x000fe20000010000 */
[----:B------:R-:W-:Y:S01]  /*82a0*/  MOV R0, R200 ;  /* 0x000000c800007202 */ /* 0x000fe20000000f00 */
[-C--:B---3--:R-:W-:Y:S01]  /*82b0*/  HMMA.16816.F32 R172, R196, R176.reuse, R4 ;  /* 0x000000b0c4ac723c */ /* 0x088fe20000001804 */
[----:B------:R-:W-:Y:S04]  /*82c0*/  LDSM.16.MT88.4 R4, [R229+0xf800] ;  /* 0x00f80000e504783b */ /* 0x000fe80000004200 */
[----:B----4-:R-:W-:Y:S01]  /*82d0*/  F2FP.F16.F32.PACK_AB R200, R205, R206 ;  /* 0x000000cecdc8723e */ /* 0x010fe200000000ff */
[----:B------:R-:W-:Y:S01]  /*82e0*/  FADD.FTZ R0, R0, R60 ;  /* 0x0000003c00007221 */ /* 0x000fe20000010000 */
[----:B------:R-:W-:Y:S01]  /*82f0*/  MOV R192, R185 ;  /* 0x000000b900c07202 */ /* 0x000fe20000000f00 */
[----:B------:R-:W-:Y:S01]  /*8300*/  FADD.FTZ R2, R2, R48 ;  /* 0x0000003002027221 */ /* 0x000fe20000010000 */
[----:B------:R-:W2:Y:S03]  /*8310*/  LDSM.16.MT88.4 R184, [R228+0xf800] ;  /* 0x00f80000e4b8783b */ /* 0x000ea60000004200 */
[C---:B------:R-:W-:Y:S04]  /*8320*/  HMMA.16816.F32 R168, R200.reuse, R176, R8 ;  /* 0x000000b0c8a8723c */ /* 0x040fe80000001808 */
[----:B------:R-:W-:Y:S03]  /*8330*/  FADD.FTZ R2, R62, R2 ;  /* 0x000000023e027221 */ /* 0x000fe60000010000 */
[----:B------:R-:W-:Y:S04]  /*8340*/  MOV R9, R181 ;  /* 0x000000b500097202 */ /* 0x000fe80000000f00 */
[----:B------:R-:W-:Y:S01]  /*8350*/  MOV R10, R182 ;  /* 0x000000b6000a7202 */ /* 0x000fe20000000f00 */
[----:B------:R-:W-:Y:S01]  /*8360*/  FADD.FTZ R8, R9, R49 ;  /* 0x0000003109087221 */ /* 0x000fe20000010000 */
[----:B------:R-:W-:Y:S02]  /*8370*/  MOV R11, R183 ;  /* 0x000000b7000b7202 */ /* 0x000fe40000000f00 */
[-C--:B------:R-:W-:Y:S03]  /*8380*/  HMMA.16816.F32 R180, R200, R178.reuse, R12 ;  /* 0x000000b2c8b4723c */ /* 0x080fe6000000180c */
[----:B------:R-:W-:Y:S01]  /*8390*/  FADD.FTZ R0, R11, R0 ;  /* 0x000000000b007221 */ /* 0x000fe20000010000 */
        /* <DEDUP_REMOVED lines=54> */
[C---:B------:R-:W-:Y:S06]  /*8700*/  HMMA.16816.F32 R156, R200.reuse, R4, R156 ;  /* 0x00000004c89c723c */ /* 0x040fec000000189c */
        /* <DEDUP_REMOVED lines=21> */
[----:B------:R-:W-:Y:S02]  /*8860*/  MOV R161, R163 ;  /* 0x000000a300a17202 */ /* 0x000fe40000000f00 */
[----:B------:R1:W-:Y:S01]  /*8870*/  STL [R1+0x24], R3 ;  /* 0x0000240301007387 */ /* 0x0003e20000100800 */
[----:B------:R-:W-:Y:S03]  /*8880*/  MOV R165, R162 ;  /* 0x000000a200a57202 */ /* 0x000fe60000000f00 */
[----:B------:R2:W-:Y:S04]  /*8890*/  STL [R1+0x20], R2 ;  /* 0x0000200201007387 */ /* 0x0005e80000100800 */
[----:B------:R2:W-:Y:S01]  /*88a0*/  STL [R1+0x38], R0 ;  /* 0x0000380001007387 */ /* 0x0005e20000100800 */
[----:B-1----:R-:W-:Y:S01]  /*88b0*/  MOV R3, R164 ;  /* 0x000000a400037202 */ /* 0x002fe20000000f00 */
[----:B------:R-:W-:Y:S06]  /*88c0*/  @P0 BRA `(.L_x_120) ;  /* 0xffffffc400d00947 */ /* 0x000fec000383ffff */
.L_x_119:
[----:B--2---:R-:W2:Y:S04]  /*88d0*/  LDL.LU R2, [R1+0x28] ;  /* 0x0000280001027983 */ /* 0x004ea80000300800 */
[----:B------:R-:W3:Y:S04]  /*88e0*/  LDL.LU R7, [R1+0x24] ;  /* 0x0000240001077983 */ /* 0x000ee80000300800 */
[----:B------:R-:W4:Y:S04]  /*88f0*/  LDL.LU R6, [R1+0x20] ;  /* 0x0000200001067983 */ /* 0x000f280000300800 */
[----:B------:R-:W4:Y:S01]  /*8900*/  LDL.LU R5, [R1+0x38] ;  /* 0x0000380001057983 */ /* 0x000f220000300800 */
[----:B------:R-:W1:Y:S01]  /*8910*/  S2UR UR4, SR_CgaCtaId ;  /* 0x00000000000479c3 */ /* 0x000e620000008800 */
[----:B------:R-:W-:Y:S01]  /*8920*/  UMOV UR5, 0x400 ;  /* 0x0000040000057882 */ /* 0x000fe20000000000 */
[----:B------:R-:W-:Y:S01]  /*8930*/  BSSY B0, `(.L_x_123) ;  /* 0x00001ad000007945 */ /* 0x000fe20003800000 */
[----:B------:R-:W4:Y:S01]  /*8940*/  S2R R167, SR_TID.X ;  /* 0x0000000000a77919 */ /* 0x000f220000002100 */
[----:B------:R-:W1:Y:S02]  /*8950*/  S2R R205, SR_TID.X ;  /* 0x0000000000cd7919 */ /* 0x000e640000002100 */
[----:B-1----:R-:W-:-:S03]  /*8960*/  ULEA UR4, UR4, UR5, 0x18 ;  /* 0x0000000504047291 */ /* 0x002fc6000f8ec03f */
[----:B------:R-:W-:Y:S01]  /*8970*/  ULDC.U8 UR5, c[0x0][0x3d8] ;  /* 0x0000f60000057ab9 */ /* 0x000fe20000000000 */
[----:B------:R-:W-:-:S04]  /*8980*/  SHF.R.S32.HI R33, RZ, 0x1f, R205 ;  /* 0x0000001fff217819 */ /* 0x000fc800000114cd */
[----:B------:R-:W-:Y:S01]  /*8990*/  LEA.HI R206, R33, R205, RZ, 0x3 ;  /* 0x000000cd21ce7211 */ /* 0x000fe200078f18ff */
[----:B--2---:R-:W1:Y:S04]  /*89a0*/  SHFL.BFLY PT, R0, R2, 0x2, 0x1f ;  /* 0x0c401f0002007f89 */ /* 0x004e6800000e0000 */
[----:B---3--:R-:W2:Y:S04]  /*89b0*/  SHFL.BFLY PT, R4, R7, 0x2, 0x1f ;  /* 0x0c401f0007047f89 */ /* 0x008ea800000e0000 */
[----:B----4-:R-:W3:Y:S01]  /*89c0*/  SHFL.BFLY PT, R3, R6, 0x2, 0x1f ;  /* 0x0c401f0006037f89 */ /* 0x010ee200000e0000 */
[----:B-1----:R-:W-:-:S03]  /*89d0*/  FADD.FTZ R0, R0, R2 ;  /* 0x0000000200007221 */ /* 0x002fc60000010000 */
[----:B------:R-:W1:Y:S01]  /*89e0*/  SHFL.BFLY PT, R2, R5, 0x2, 0x1f ;  /* 0x0c401f0005027f89 */ /* 0x000e6200000e0000 */
[----:B--2---:R-:W-:Y:S01]  /*89f0*/  FADD.FTZ R4, R4, R7 ;  /* 0x0000000704047221 */ /* 0x004fe20000010000 */
[----:B------:R-:W-:Y:S02]  /*8a00*/  SHF.R.S32.HI R7, RZ, 0x1f, R167 ;  /* 0x0000001fff077819 */ /* 0x000fe400000114a7 */
[----:B------:R-:W2:Y:S01]  /*8a10*/  SHFL.BFLY PT, R161, R0, 0x1, 0x1f ;  /* 0x0c201f0000a17f89 */ /* 0x000ea200000e0000 */
[----:B---3--:R-:W-:-:S03]  /*8a20*/  FADD.FTZ R3, R3, R6 ;  /* 0x0000000603037221 */ /* 0x008fc60000010000 */
[----:B------:R-:W3:Y:S01]  /*8a30*/  SHFL.BFLY PT, R165, R4, 0x1, 0x1f ;  /* 0x0c201f0004a57f89 */ /* 0x000ee200000e0000 */
[----:B-1----:R-:W-:-:S03]  /*8a40*/  FADD.FTZ R2, R2, R5 ;  /* 0x0000000502027221 */ /* 0x002fc60000010000 */
[----:B------:R-:W1:Y:S01]  /*8a50*/  SHFL.BFLY PT, R5, R3, 0x1, 0x1f ;  /* 0x0c201f0003057f89 */ /* 0x000e6200000e0000 */
[----:B--2---:R-:W-:Y:S01]  /*8a60*/  FADD.FTZ R161, R0, R161 ;  /* 0x000000a100a17221 */ /* 0x004fe20000010000 */
[----:B------:R-:W-:Y:S02]  /*8a70*/  MOV R0, 0x3f800000 ;  /* 0x3f80000000007802 */ /* 0x000fe40000000f00 */
[----:B------:R-:W2:Y:S01]  /*8a80*/  SHFL.BFLY PT, R6, R2, 0x1, 0x1f ;  /* 0x0c201f0002067f89 */ /* 0x000ea200000e0000 */
[----:B---3--:R-:W-:Y:S01]  /*8a90*/  FADD.FTZ R165, R4, R165 ;  /* 0x000000a504a57221 */ /* 0x008fe20000010000 */
[----:B------:R-:W-:Y:S02]  /*8aa0*/  FSETP.NE.FTZ.AND P5, PT, R161, RZ, PT ;  /* 0x000000ffa100720b */ /* 0x000fe40003fb5000 */
[----:B------:R-:W-:Y:S02]  /*8ab0*/  LEA.HI R4, R7, R167, RZ, 0x5 ;  /* 0x000000a707047211 */ /* 0x000fe400078f28ff */
[----:B------:R-:W-:-:S09]  /*8ac0*/  FSETP.NE.FTZ.AND P4, PT, R165, RZ, PT ;  /* 0x000000ffa500720b */ /* 0x000fd20003f95000 */
[----:B------:R-:W3:Y:S01]  /*8ad0*/  @P5 MUFU.RCP R0, R161 ;  /* 0x000000a100005308 */ /* 0x000ee20000001000 */
[----:B-1----:R-:W-:Y:S01]  /*8ae0*/  FADD.FTZ R166, R3, R5 ;  /* 0x0000000503a67221 */ /* 0x002fe20000010000 */
[----:B------:R-:W-:Y:S02]  /*8af0*/  LOP3.LUT R3, R4, 0xffffffe0, RZ, 0xc0, !PT ;  /* 0xffffffe004037812 */ /* 0x000fe400078ec0ff */
[----:B------:R-:W-:Y:S01]  /*8b00*/  LEA.HI R4, R33, R205, RZ, 0x2 ;  /* 0x000000cd21047211 */ /* 0x000fe200078f10ff */
[----:B--2---:R-:W-:Y:S01]  /*8b10*/  FADD.FTZ R204, R2, R6 ;  /* 0x0000000602cc7221 */ /* 0x004fe20000010000 */
[----:B------:R-:W-:Y:S02]  /*8b20*/  FSETP.NE.FTZ.AND P3, PT, R166, RZ, PT ;  /* 0x000000ffa600720b */ /* 0x000fe40003f75000 */
[----:B------:R-:W-:Y:S02]  /*8b30*/  LOP3.LUT R5, R4, 0x3ffffffc, RZ, 0xc0, !PT ;  /* 0x3ffffffc04057812 */ /* 0x000fe400078ec0ff */
[----:B------:R-:W-:-:S02]  /*8b40*/  LOP3.LUT R2, R206, 0xfffffff8, RZ, 0xc0, !PT ;  /* 0xfffffff8ce027812 */ /* 0x000fc400078ec0ff */
[-C--:B------:R-:W-:Y:S02]  /*8b50*/  LEA.HI R33, R33, R205.reuse, RZ, 0x5 ;  /* 0x000000cd21217211 */ /* 0x080fe400078f28ff */
[----:B------:R-:W-:Y:S01]  /*8b60*/  IADD3 R60, -R5, R205, RZ ;  /* 0x000000cd053c7210 */ /* 0x000fe20007ffe1ff */
[C---:B---3--:R-:W-:Y:S01]  /*8b70*/  FMUL.FTZ R172, R0.reuse, R172 ;  /* 0x000000ac00ac7220 */ /* 0x048fe20000410000 */
[----:B------:R-:W-:Y:S01]  /*8b80*/  IADD3 R167, -R3, R167, RZ ;  /* 0x000000a703a77210 */ /* 0x000fe20007ffe1ff */
[----:B------:R-:W-:Y:S01]  /*8b90*/  FMUL.FTZ R6, R0, R173 ;  /* 0x000000ad00067220 */ /* 0x000fe20000410000 */
[----:B------:R-:W-:Y:S01]  /*8ba0*/  IADD3 R205, -R2, R205, RZ ;  /* 0x000000cd02cd7210 */ /* 0x000fe20007ffe1ff */
[C---:B------:R-:W-:Y:S01]  /*8bb0*/  FMUL.FTZ R176, R0.reuse, R176 ;  /* 0x000000b000b07220 */ /* 0x040fe20000410000 */
[----:B------:R-:W-:Y:S01]  /*8bc0*/  MOV R3, 0x3f800000 ;  /* 0x3f80000000037802 */ /* 0x000fe20000000f00 */
[C---:B------:R-:W-:Y:S01]  /*8bd0*/  FMUL.FTZ R177, R0.reuse, R177 ;  /* 0x000000b100b17220 */ /* 0x040fe20000410000 */
[----:B------:R-:W-:Y:S01]  /*8be0*/  MOV R2, 0x3f800000 ;  /* 0x3f80000000027802 */ /* 0x000fe20000000f00 */
[----:B------:R-:W-:Y:S01]  /*8bf0*/  FMUL.FTZ R15, R0, R68 ;  /* 0x00000044000f7220 */ /* 0x000fe20000410000 */
[----:B------:R-:W-:Y:S01]  /*8c00*/  FSETP.NE.FTZ.AND P0, PT, R204, RZ, PT ;  /* 0x000000ffcc00720b */ /* 0x000fe20003f15000 */
[C---:B------:R-:W-:Y:S01]  /*8c10*/  FMUL.FTZ R12, R0.reuse, R69 ;  /* 0x00000045000c7220 */ /* 0x040fe20000410000 */
[----:B------:R-:W1:Y:S01]  /*8c20*/  @P4 MUFU.RCP R3, R165 ;  /* 0x000000a500034308 */ /* 0x000e620000001000 */
        /* <DEDUP_REMOVED lines=27> */
[----:B------:R-:W-:Y:S01]  /*8de0*/  MOV R0, 0x3f800000 ;  /* 0x3f80000000007802 */ /* 0x000fe20000000f00 */
[C---:B-1----:R-:W-:Y:S01]  /*8df0*/  FMUL.FTZ R174, R3.reuse, R174 ;  /* 0x000000ae03ae7220 */ /* 0x042fe20000410000 */
[C---:B------:R-:W-:Y:S01]  /*8e00*/  FMUL.FTZ R5, R3.reuse, R175 ;  /* 0x000000af03057220 */ /* 0x040fe20000410000 */
[C---:B------:R-:W-:Y:S01]  /*8e10*/  FMUL.FTZ R178, R3.reuse, R178 ;  /* 0x000000b203b27220 */ /* 0x040fe20000410000 */
[C---:B------:R-:W-:Y:S01]  /*8e20*/  FMUL.FTZ R7, R3.reuse, R179 ;  /* 0x000000b303077220 */ /* 0x040fe20000410000 */
        /* <DEDUP_REMOVED lines=61> */
[--C-:B------:R-:W-:Y:S01]  /*9200*/  SHF.R.S32.HI R2, RZ, 0x2, R4.reuse ;  /* 0x00000002ff027819 */ /* 0x100fe20000011404 */
[C---:B-1----:R-:W-:Y:S01]  /*9210*/  FMUL.FTZ R171, R0.reuse, R171 ;  /* 0x000000ab00ab7220 */ /* 0x042fe20000410000 */
[----:B------:R-:W-:Y:S01]  /*9220*/  SHF.R.S32.HI R3, RZ, 0x1f, R4 ;  /* 0x0000001fff037819 */ /* 0x000fe20000011404 */
[C---:B------:R-:W-:Y:S01]  /*9230*/  FMUL.FTZ R8, R0.reuse, R170 ;  /* 0x000000aa00087220 */ /* 0x040fe20000410000 */
[C---:B------:R-:W-:Y:S01]  /*9240*/  FMUL.FTZ R183, R0.reuse, R183 ;  /* 0x000000b700b77220 */ /* 0x040fe20000410000 */
[C---:B------:R-:W-:Y:S01]  /*9250*/  FMUL.FTZ R13, R0.reuse, R182 ;  /* 0x000000b6000d7220 */ /* 0x040fe20000410000 */
[----:B------:R-:W-:Y:S01]  /*9260*/  LEA.HI R3, R3, R2, RZ, 0x3 ;  /* 0x0000000203037211 */ /* 0x000fe200078f18ff */
[C---:B------:R-:W-:Y:S01]  /*9270*/  FMUL.FTZ R75, R0.reuse, R75 ;  /* 0x0000004b004b7220 */ /* 0x040fe20000410000 */
[C---:B------:R-:W-:Y:S01]  /*9280*/  FMUL.FTZ R18, R0.reuse, R74 ;  /* 0x0000004a00127220 */ /* 0x040fe20000410000 */
[C---:B------:R-:W-:Y:S01]  /*9290*/  FMUL.FTZ R79, R0.reuse, R79 ;  /* 0x0000004f004f7220 */ /* 0x040fe20000410000 */
[----:B------:R-:W-:Y:S01]  /*92a0*/  LOP3.LUT R3, R3, 0xfffffff8, RZ, 0xc0, !PT ;  /* 0xfffffff803037812 */ /* 0x000fe200078ec0ff */
[C---:B------:R-:W-:Y:S01]  /*92b0*/  FMUL.FTZ R24, R0.reuse, R78 ;  /* 0x0000004e00187220 */ /* 0x040fe20000410000 */
[C---:B------:R-:W-:Y:S01]  /*92c0*/  FMUL.FTZ R91, R0.reuse, R91 ;  /* 0x0000005b005b7220 */ /* 0x040fe20000410000 */
[----:B------:R-:W-:Y:S01]  /*92d0*/  FMUL.FTZ R25, R0, R90 ;  /* 0x0000005a00197220 */ /* 0x000fe20000410000 */
[----:B------:R-:W-:Y:S01]  /*92e0*/  IADD3 R3, R2, -R3, RZ ;  /* 0x8000000302037210 */ /* 0x000fe20007ffe0ff */
        /* <DEDUP_REMOVED lines=22> */
[----:B------:R-:W-:-:S02]  /*9450*/  SHF.R.S32.HI R33, RZ, 0x5, R33 ;  /* 0x00000005ff217819 */ /* 0x000fc40000011421 */
[----:B------:R-:W-:Y:S02]  /*9460*/  SHF.L.U32 R0, R3, 0x6, RZ ;  /* 0x0000000603007819 */ /* 0x000fe400000006ff */
[----:B------:R-:W-:Y:S02]  /*9470*/  LEA R2, R33, R60, 0x9 ;  /* 0x0000003c21027211 */ /* 0x000fe400078e48ff */
[----:B------:R-:W-:Y:S02]  /*9480*/  LOP3.LUT R0, R0, 0x1c0, RZ, 0xc0, !PT ;  /* 0x000001c000007812 */ /* 0x000fe400078ec0ff */
[----:B------:R-:W-:Y:S02]  /*9490*/  LOP3.LUT R60, R3, 0x1, RZ, 0xc0, !PT ;  /* 0x00000001033c7812 */ /* 0x000fe400078ec0ff */
[----:B------:R-:W-:Y:S02]  /*94a0*/  LEA.HI R0, R0, R0, RZ, 0x1d ;  /* 0x0000000000007211 */ /* 0x000fe400078fe8ff */
[----:B------:R-:W-:-:S02]  /*94b0*/  ISETP.NE.U32.AND P1, PT, R60, 0x1, PT ;  /* 0x000000013c00780c */ /* 0x000fc40003f25070 */
[----:B------:R-:W-:Y:S02]  /*94c0*/  LEA R0, R2, R0, 0x1 ;  /* 0x0000000002007211 */ /* 0x000fe400078e08ff */
[----:B------:R-:W-:Y:S02]  /*94d0*/  F2FP.F16.F32.PACK_AB R6, R6, R172 ;  /* 0x000000ac0606723e */ /* 0x000fe400000000ff */
[----:B------:R-:W-:Y:S01]  /*94e0*/  LEA R0, R0, UR4, 0x1 ;  /* 0x0000000400007c11 */ /* 0x000fe2000f8e08ff */
[----:B------:R-:W-:Y:S01]  /*94f0*/  ULDC.U8 UR4, c[0x0][0x3d9] ;  /* 0x0000f64000047ab9 */ /* 0x000fe20000000000 */
[----:B------:R-:W-:Y:S02]  /*9500*/  F2FP.F16.F32.PACK_AB R5, R5, R174 ;  /* 0x000000ae0505723e */ /* 0x000fe400000000ff */
[----:B------:R-:W-:Y:S01]  /*9510*/  IADD3 R2, R0, -0x10, RZ ;  /* 0xfffffff000027810 */ /* 0x000fe20007ffe0ff */
[----:B------:R1:W-:Y:S01]  /*9520*/  STS [R0], R6 ;  /* 0x0000000600007388 */ /* 0x0003e20000000800 */
[----:B------:R-:W-:-:S02]  /*9530*/  F2FP.F16.F32.PACK_AB R4, R177, R176 ;  /* 0x000000b0b104723e */ /* 0x000fc400000000ff */
[----:B------:R-:W-:Y:S01]  /*9540*/  @P1 IADD3 R2, R0, 0x10, RZ ;  /* 0x0000001000021810 */ /* 0x000fe20007ffe0ff */
[----:B------:R-:W-:Y:S01]  /*9550*/  STS [R0+0x400], R5 ;  /* 0x0004000500007388 */ /* 0x000fe20000000800 */
[----:B------:R-:W-:Y:S02]  /*9560*/  R2P PR, R3, 0x6 ;  /* 0x0000000603007804 */ /* 0x000fe40000000000 */
[----:B------:R-:W-:Y:S01]  /*9570*/  MOV R3, 0x20 ;  /* 0x0000002000037802 */ /* 0x000fe20000000f00 */
[----:B------:R2:W-:Y:S01]  /*9580*/  STS [R2], R4 ;  /* 0x0000000402007388 */ /* 0x0005e20000000800 */
[----:B------:R-:W-:Y:S02]  /*9590*/  F2FP.F16.F32.PACK_AB R7, R7, R178 ;  /* 0x000000b20707723e */ /* 0x000fe400000000ff */
        /* <DEDUP_REMOVED lines=8> */
[----:B------:R-:W-:Y:S01]  /*9620*/  STS [R0+0x2400], R8 ;  /* 0x0024000800007388 */ /* 0x000fe20000000800 */
[----:B------:R-:W-:Y:S02]  /*9630*/  F2FP.F16.F32.PACK_AB R15, R81, R80 ;  /* 0x00000050510f723e */ /* 0x000fe400000000ff */
[----:B-1----:R-:W-:Y:S01]  /*9640*/  MOV R6, 0x40 ;  /* 0x0000004000067802 */ /* 0x002fe20000000f00 */
[----:B------:R1:W-:Y:S01]  /*9650*/  STS [R2+0x2000], R10 ;  /* 0x0020000a02007388 */ /* 0x0003e20000000800 */
[----:B------:R-:W-:-:S02]  /*9660*/  F2FP.F16.F32.PACK_AB R14, R14, R82 ;  /* 0x000000520e0e723e */ /* 0x000fc400000000ff */
[----:B------:R-:W-:Y:S01]  /*9670*/  SEL R6, R6, 0xffffffc0, !P2 ;  /* 0xffffffc006067807 */ /* 0x000fe20005000000 */
[----:B------:R-:W-:Y:S01]  /*9680*/  STS [R2+0x2400], R13 ;  /* 0x0024000d02007388 */ /* 0x000fe20000000800 */
[----:B------:R-:W-:Y:S02]  /*9690*/  F2FP.F16.F32.PACK_AB R16, R16, R72 ;  /* 0x000000481010723e */ /* 0x000fe400000000ff */
[----:B--2---:R-:W-:Y:S02]  /*96a0*/  SEL R4, R3, 0xffffffe0, !P1 ;  /* 0xffffffe003047807 */ /* 0x004fe40004800000 */
[----:B------:R-:W-:Y:S02]  /*96b0*/  ISETP.NE.AND P1, PT, RZ, UR4, PT ;  /* 0x00000004ff007c0c */ /* 0x000fe4000bf25270 */
[----:B------:R-:W-:Y:S02]  /*96c0*/  IADD3 R3, R0, R4, RZ ;  /* 0x0000000400037210 */ /* 0x000fe40007ffe0ff */
[----:B---3--:R-:W-:-:S02]  /*96d0*/  IADD3 R7, R4, R2, RZ ;  /* 0x0000000204077210 */ /* 0x008fc40007ffe0ff */
[----:B------:R-:W-:Y:S01]  /*96e0*/  F2FP.F16.F32.PACK_AB R18, R75, R18 ;  /* 0x000000124b12723e */ /* 0x000fe200000000ff */
[----:B------:R2:W-:Y:S01]  /*96f0*/  STS [R3], R12 ;  /* 0x0000000c03007388 */ /* 0x0005e20000000800 */
[----:B------:R-:W-:Y:S01]  /*9700*/  F2FP.F16.F32.PACK_AB R17, R17, R76 ;  /* 0x0000004c1111723e */ /* 0x000fe200000000ff */
[----:B----4-:R-:W3:Y:S01]  /*9710*/  @P4 MUFU.LG2 R9, R165 ;  /* 0x000000a500094308 */ /* 0x010ee20000000c00 */
[----:B------:R-:W-:Y:S01]  /*9720*/  F2FP.F16.F32.PACK_AB R24, R79, R24 ;  /* 0x000000184f18723e */ /* 0x000fe200000000ff */
[----:B------:R4:W-:Y:S01]  /*9730*/  STS [R3+0x400], R11 ;  /* 0x0004000b03007388 */ /* 0x0009e20000000800 */
[----:B------:R-:W-:Y:S02]  /*9740*/  F2FP.F16.F32.PACK_AB R23, R23, R84 ;  /* 0x000000541717723e */ /* 0x000fe400000000ff */
[----:B------:R-:W-:Y:S01]  /*9750*/  F2FP.F16.F32.PACK_AB R22, R22, R86 ;  /* 0x000000561616723e */ /* 0x000fe200000000ff */
[----:B------:R-:W-:Y:S01]  /*9760*/  STS [R7], R15 ;  /* 0x0000000f07007388 */ /* 0x000fe20000000800 */
[----:B------:R-:W-:Y:S01]  /*9770*/  IADD3 R5, R0, R6, RZ ;  /* 0x0000000600057210 */ /* 0x000fe20007ffe0ff */
[----:B-1----:R-:W1:Y:S01]  /*9780*/  @P5 MUFU.LG2 R10, R161 ;  /* 0x000000a1000a5308 */ /* 0x002e620000000c00 */
[----:B------:R-:W-:Y:S01]  /*9790*/  F2FP.F16.F32.PACK_AB R20, R20, R96 ;  /* 0x000000601414723e */ /* 0x000fe200000000ff */
[----:B------:R3:W-:Y:S01]  /*97a0*/  STS [R7+0x400], R14 ;  /* 0x0004000e07007388 */ /* 0x0007e20000000800 */
[----:B------:R-:W-:-:S02]  /*97b0*/  F2FP.F16.F32.PACK_AB R19, R19, R98 ;  /* 0x000000621313723e */ /* 0x000fc400000000ff */
[----:B------:R-:W-:Y:S01]  /*97c0*/  IADD3 R8, R6, R2, RZ ;  /* 0x0000000206087210 */ /* 0x000fe20007ffe0ff */
[----:B------:R1:W-:Y:S01]  /*97d0*/  STS [R3+0x2000], R16 ;  /* 0x0020001003007388 */ /* 0x0003e20000000800 */
[----:B------:R-:W-:Y:S02]  /*97e0*/  F2FP.F16.F32.PACK_AB R21, R21, R88 ;  /* 0x000000581515723e */ /* 0x000fe400000000ff */
[----:B------:R-:W-:Y:S01]  /*97f0*/  F2FP.F16.F32.PACK_AB R25, R91, R25 ;  /* 0x000000195b19723e */ /* 0x000fe200000000ff */
[----:B------:R-:W-:Y:S01]  /*9800*/  STS [R3+0x2400], R18 ;  /* 0x0024001203007388 */ /* 0x000fe20000000800 */
[----:B------:R-:W-:Y:S02]  /*9810*/  F2FP.F16.F32.PACK_AB R32, R32, R92 ;  /* 0x0000005c2020723e */ /* 0x000fe400000000ff */
[----:B------:R-:W-:Y:S01]  /*9820*/  F2FP.F16.F32.PACK_AB R31, R95, R31 ;  /* 0x0000001f5f1f723e */ /* 0x000fe200000000ff */
[----:B------:R1:W-:Y:S01]  /*9830*/  STS [R7+0x2000], R17 ;  /* 0x0020001107007388 */ /* 0x0003e20000000800 */
[----:B--2---:R-:W2:Y:S01]  /*9840*/  @P1 LDC.64 R12, c[0x0][0x2c0] ;  /* 0x0000b000ff0c1b82 */ /* 0x004ea20000000a00 */
[----:B------:R-:W-:-:S02]  /*9850*/  F2FP.F16.F32.PACK_AB R30, R30, R100 ;  /* 0x000000641e1e723e */ /* 0x000fc400000000ff */
[----:B------:R-:W-:Y:S01]  /*9860*/  F2FP.F16.F32.PACK_AB R29, R29, R102 ;  /* 0x000000661d1d723e */ /* 0x000fe200000000ff */
[----:B------:R-:W-:Y:S01]  /*9870*/  STS [R7+0x2400], R24 ;  /* 0x0024001807007388 */ /* 0x000fe20000000800 */
[----:B------:R-:W-:Y:S02]  /*9880*/  IADD3 R4, R3, R6, RZ ;  /* 0x0000000603047210 */ /* 0x000fe40007ffe0ff */
[----:B------:R-:W-:Y:S01]  /*9890*/  F2FP.F16.F32.PACK_AB R27, R27, R112 ;  /* 0x000000701b1b723e */ /* 0x000fe200000000ff */
[----:B------:R-:W-:Y:S01]  /*98a0*/  STS [R5], R23 ;  /* 0x0000001705007388 */ /* 0x000fe20000000800 */
[----:B------:R-:W-:Y:S01]  /*98b0*/  F2FP.F16.F32.PACK_AB R26, R26, R114 ;  /* 0x000000721a1a723e */ /* 0x000fe200000000ff */
[----:B----4-:R-:W4:Y:S01]  /*98c0*/  @P4 LDC R11, c[0x0][0x2e8] ;  /* 0x0000ba00ff0b4b82 */ /* 0x010f220000000800 */
[----:B------:R-:W-:Y:S01]  /*98d0*/  IADD3 R6, R7, R6, RZ ;  /* 0x0000000607067210 */ /* 0x000fe20007ffe0ff */
[----:B------:R-:W-:Y:S01]  /*98e0*/  STS [R5+0x400], R22 ;  /* 0x0004001605007388 */ /* 0x000fe20000000800 */
[----:B------:R-:W-:Y:S01]  /*98f0*/  F2FP.F16.F32.PACK_AB R28, R28, R104 ;  /* 0x000000681c1c723e */ /* 0x000fe200000000ff */
[----:B---3--:R-:W3:Y:S01]  /*9900*/  @P3 MUFU.LG2 R14, R166 ;  /* 0x000000a6000e3308 */ /* 0x008ee20000000c00 */
[----:B------:R-:W-:Y:S01]  /*9910*/  F2FP.F16.F32.PACK_AB R52, R107, R52 ;  /* 0x000000346b34723e */ /* 0x000fe200000000ff */
[----:B------:R-:W-:Y:S01]  /*9920*/  STS [R8], R20 ;  /* 0x0000001408007388 */ /* 0x000fe20000000800 */
[----:B------:R-:W-:Y:S01]  /*9930*/  F2FP.F16.F32.PACK_AB R51, R51, R108 ;  /* 0x0000006c3333723e */ /* 0x000fe200000000ff */
[----:B-1----:R-:W1:Y:S01]  /*9940*/  @P3 LDC R16, c[0x0][0x2e8] ;  /* 0x0000ba00ff103b82 */ /* 0x002e620000000800 */
[----:B------:R-:W-:Y:S01]  /*9950*/  F2FP.F16.F32.PACK_AB R50, R111, R50 ;  /* 0x000000326f32723e */ /* 0x000fe200000000ff */
[----:B------:R-:W-:Y:S01]  /*9960*/  STS [R8+0x400], R19 ;  /* 0x0004001308007388 */ /* 0x000fe20000000800 */
[----:B------:R-:W-:-:S02]  /*9970*/  F2FP.F16.F32.PACK_AB R49, R49, R116 ;  /* 0x000000743131723e */ /* 0x000fc400000000ff */
[----:B------:R-:W-:Y:S01]  /*9980*/  F2FP.F16.F32.PACK_AB R48, R48, R118 ;  /* 0x000000763030723e */ /* 0x000fe200000000ff */
[----:B------:R-:W-:Y:S01]  /*9990*/  STS [R5+0x2000], R21 ;  /* 0x0020001505007388 */ /* 0x000fe20000000800 */
[----:B------:R-:W-:Y:S01]  /*99a0*/  F2FP.F16.F32.PACK_AB R45, R45, R128 ;  /* 0x000000802d2d723e */ /* 0x000fe200000000ff */
[----:B------:R-:W1:Y:S01]  /*99b0*/  @P0 LDC R17, c[0x0][0x2e8] ;  /* 0x0000ba00ff110b82 */ /* 0x000e620000000800 */
[----:B------:R-:W-:Y:S01]  /*99c0*/  F2FP.F16.F32.PACK_AB R44, R44, R130 ;  /* 0x000000822c2c723e */ /* 0x000fe200000000ff */
[----:B------:R3:W-:Y:S01]  /*99d0*/  STS [R5+0x2400], R25 ;  /* 0x0024001905007388 */ /* 0x0007e20000000800 */
        /* <DEDUP_REMOVED lines=8> */
[----:B------:R-:W-:Y:S01]  /*9a60*/  STS [R4], R30 ;  /* 0x0000001e04007388 */ /* 0x000fe20000000800 */
[----:B------:R-:W-:Y:S02]  /*9a70*/  ISETP.NE.AND P2, PT, RZ, UR5, PT ;  /* 0x00000005ff007c0c */ /* 0x000fe4000bf45270 */
        /* <DEDUP_REMOVED lines=9> */
[----:B------:R-:W-:Y:S01]  /*9b10*/  ISETP.NE.OR P6, PT, RZ, UR4, !P2 ;  /* 0x00000004ff007c0c */ /* 0x000fe2000d7c5670 */
        /* <DEDUP_REMOVED lines=10> */
[----:B------:R-:W-:Y:S01]  /*9bc0*/  F2FP.F16.F32.PACK_AB R53, R53, R188 ;  /* 0x000000bc3535723e */ /* 0x000fe200000000ff */
[----:B------:R-:W4:Y:S01]  /*9bd0*/  @!P6 LDC R15, c[0x0][0x2c4] ;  /* 0x0000b100ff0feb82 */ /* 0x000f220000000800 */
        /* <DEDUP_REMOVED lines=11> */
[----:B---3--:R-:W-:-:S02]  /*9c90*/  MOV R25, 0x7f800000 ;  /* 0x7f80000000197802 */ /* 0x008fc40000000f00 */
[----:B------:R-:W-:Y:S01]  /*9ca0*/  F2FP.F16.F32.PACK_AB R67, R67, R200 ;  /* 0x000000c84343723e */ /* 0x000fe200000000ff */
[----:B------:R-:W-:Y:S01]  /*9cb0*/  STS [R0+0x6000], R47 ;  /* 0x0060002f00007388 */ /* 0x000fe20000000800 */
[----:B------:R-:W-:Y:S02]  /*9cc0*/  F2FP.F16.F32.PACK_AB R66, R203, R66 ;  /* 0x00000042cb42723e */ /* 0x000fe400000000ff */
[----:B------:R-:W-:Y:S01]  /*9cd0*/  MOV R24, 0x7f800000 ;  /* 0x7f80000000187802 */ /* 0x000fe20000000f00 */
[----:B------:R3:W-:Y:S01]  /*9ce0*/  STS [R0+0x6400], R46 ;  /* 0x0064002e00007388 */ /* 0x0007e20000000800 */
[----:B------:R-:W-:Y:S02]  /*9cf0*/  MOV R22, 0x7f800000 ;  /* 0x7f80000000167802 */ /* 0x000fe40000000f00 */
[----:B------:R-:W-:Y:S01]  /*9d00*/  MOV R23, 0x7f800000 ;  /* 0x7f80000000177802 */ /* 0x000fe20000000f00 */
[----:B------:R-:W-:Y:S04]  /*9d10*/  STS [R2+0x6000], R43 ;  /* 0x0060002b02007388 */ /* 0x000fe80000000800 */
[----:B------:R2:W-:Y:S04]  /*9d20*/  STS [R2+0x6400], R42 ;  /* 0x0064002a02007388 */ /* 0x0005e80000000800 */
[----:B------:R-:W-:Y:S04]  /*9d30*/  STS [R3+0x4000], R41 ;  /* 0x0040002903007388 */ /* 0x000fe80000000800 */
[----:B------:R-:W-:Y:S04]  /*9d40*/  STS [R3+0x4400], R40 ;  /* 0x0044002803007388 */ /* 0x000fe80000000800 */
[----:B------:R-:W-:Y:S04]  /*9d50*/  STS [R7+0x4000], R37 ;  /* 0x0040002507007388 */ /* 0x000fe80000000800 */
[----:B------:R-:W-:Y:S01]  /*9d60*/  STS [R7+0x4400], R36 ;  /* 0x0044002407007388 */ /* 0x000fe20000000800 */
[----:B---3--:R-:W3:Y:S03]  /*9d70*/  @!P1 LDC R0, c[0x0][0x270] ;  /* 0x00009c00ff009b82 */ /* 0x008ee60000000800 */
[----:B------:R-:W-:Y:S04]  /*9d80*/  STS [R3+0x6000], R39 ;  /* 0x0060002703007388 */ /* 0x000fe80000000800 */
[----:B------:R-:W-:Y:S01]  /*9d90*/  STS [R3+0x6400], R38 ;  /* 0x0064002603007388 */ /* 0x000fe20000000800 */
[----:B--2---:R-:W2:Y:S03]  /*9da0*/  @!P1 LDC R2, c[0x0][0x2e4] ;  /* 0x0000b900ff029b82 */ /* 0x004ea60000000800 */
[----:B------:R-:W-:Y:S04]  /*9db0*/  STS [R7+0x6000], R35 ;  /* 0x0060002307007388 */ /* 0x000fe80000000800 */
[----:B------:R1:W-:Y:S01]  /*9dc0*/  STS [R7+0x6400], R34 ;  /* 0x0064002207007388 */ /* 0x0003e20000000800 */
[----:B------:R-:W4:Y:S03]  /*9dd0*/  S2R R26, SR_CTAID.Y ;  /* 0x00000000001a7919 */ /* 0x000f260000002600 */
[----:B------:R-:W-:Y:S04]  /*9de0*/  STS [R5+0x4000], R59 ;  /* 0x0040003b05007388 */ /* 0x000fe80000000800 */
[----:B------:R-:W-:Y:S04]  /*9df0*/  STS [R5+0x4400], R58 ;  /* 0x0044003a05007388 */ /* 0x000fe80000000800 */
[----:B------:R-:W-:Y:S04]  /*9e00*/  STS [R8+0x4000], R55 ;  /* 0x0040003708007388 */ /* 0x000fe80000000800 */
[----:B------:R-:W-:Y:S01]  /*9e10*/  STS [R8+0x4400], R54 ;  /* 0x0044003608007388 */ /* 0x000fe20000000800 */
[----:B------:R-:W3:Y:S01]  /*9e20*/  S2R R29, SR_CTAID.X ;  /* 0x00000000001d7919 */ /* 0x000ee20000002500 */
[----:B-1----:R-:W-:-:S02]  /*9e30*/  @P1 IMAD R7, R13, R12, RZ ;  /* 0x0000000c0d071224 */ /* 0x002fc400078e02ff */
[----:B------:R-:W2:Y:S01]  /*9e40*/  @!P1 LDC R13, c[0x0][0x2c4] ;  /* 0x0000b100ff0d9b82 */ /* 0x000ea20000000800 */
[----:B------:R-:W-:Y:S04]  /*9e50*/  STS [R5+0x6000], R57 ;  /* 0x0060003905007388 */ /* 0x000fe80000000800 */
[----:B------:R1:W-:Y:S03]  /*9e60*/  STS [R5+0x6400], R56 ;  /* 0x0064003805007388 */ /* 0x0003e60000000800 */
[----:B------:R-:W3:Y:S01]  /*9e70*/  @P5 LDC R12, c[0x0][0x2e8] ;  /* 0x0000ba00ff0c5b82 */ /* 0x000ee20000000800 */
[----:B------:R-:W-:Y:S01]  /*9e80*/  STS [R8+0x6000], R53 ;  /* 0x0060003508007388 */ /* 0x000fe20000000800 */
[----:B----4-:R-:W-:-:S03]  /*9e90*/  SHF.R.S32.HI R27, RZ, 0x1f, R26 ;  /* 0x0000001fff1b7819 */ /* 0x010fc6000001141a */
[----:B------:R4:W-:Y:S01]  /*9ea0*/  STS [R8+0x6400], R61 ;  /* 0x0064003d08007388 */ /* 0x0009e20000000800 */
[----:B------:R-:W4:Y:S03]  /*9eb0*/  S2R R28, SR_CTAID.Z ;  /* 0x00000000001c7919 */ /* 0x000f260000002700 */
[----:B------:R-:W-:Y:S01]  /*9ec0*/  STS [R4+0x4000], R60 ;  /* 0x0040003c04007388 */ /* 0x000fe20000000800 */
[----:B--2---:R-:W-:-:S03]  /*9ed0*/  @!P1 SEL R7, R13, R2, !P2 ;  /* 0x000000020d079207 */ /* 0x004fc60005000000 */
[----:B------:R-:W-:Y:S01]  /*9ee0*/  STS [R4+0x4400], R63 ;  /* 0x0044003f04007388 */ /* 0x000fe20000000800 */
[----:B------:R-:W-:-:S03]  /*9ef0*/  CS2R R2, SRZ ;  /* 0x0000000000027805 */ /* 0x000fc6000001ff00 */
[----:B------:R-:W-:Y:S01]  /*9f00*/  STS [R6+0x4000], R62 ;  /* 0x0040003e06007388 */ /* 0x000fe20000000800 */
[----:B-1----:R-:W-:Y:S01]  /*9f10*/  @P1 MOV R5, 0x1 ;  /* 0x0000000100051802 */ /* 0x002fe20000000f00 */
[----:B---3--:R-:W-:Y:S02]  /*9f20*/  @!P1 IMAD R5, R7, R0, RZ ;  /* 0x0000000007059224 */ /* 0x008fe400078e02ff */
[----:B------:R-:W-:Y:S01]  /*9f30*/  STS [R6+0x4400], R64 ;  /* 0x0044004006007388 */ /* 0x000fe20000000800 */
[C---:B------:R-:W-:Y:S02]  /*9f40*/  @!P6 IMAD R0, R26.reuse, R15, RZ ;  /* 0x0000000f1a00e224 */ /* 0x040fe400078e02ff */
[----:B------:R-:W1:Y:S01]  /*9f50*/  @P0 MUFU.LG2 R15, R204 ;  /* 0x000000cc000f0308 */ /* 0x000e620000000c00 */
[----:B------:R-:W-:Y:S01]  /*9f60*/  STS [R4+0x6000], R65 ;  /* 0x0060004104007388 */ /* 0x000fe20000000800 */
[----:B----4-:R-:W2:Y:S01]  /*9f70*/  @P1 LDC R8, c[0x0][0x2c0] ;  /* 0x0000b000ff081b82 */ /* 0x010ea20000000800 */
[----:B------:R-:W-:Y:S01]  /*9f80*/  IMAD R5, R26, R5, RZ ;  /* 0x000000051a057224 */ /* 0x000fe200078e02ff */
[----:B------:R-:W-:Y:S01]  /*9f90*/  @!P6 SHF.R.S32.HI R3, RZ, 0x1f, R0 ;  /* 0x0000001fff03e819 */ /* 0x000fe20000011400 */
[----:B------:R3:W-:Y:S01]  /*9fa0*/  STS [R4+0x6400], R68 ;  /* 0x0064004404007388 */ /* 0x0007e20000000800 */
[----:B------:R-:W-:-:S03]  /*9fb0*/  @!P6 MOV R2, R0 ;  /* 0x000000000002e202 */ /* 0x000fc60000000f00 */
[----:B------:R-:W-:Y:S04]  /*9fc0*/  STS [R6+0x6000], R67 ;  /* 0x0060004306007388 */ /* 0x000fe80000000800 */
[----:B------:R4:W-:Y:S01]  /*9fd0*/  STS [R6+0x6400], R66 ;  /* 0x0064004206007388 */ /* 0x0009e20000000800 */
[----:B------:R-:W-:Y:S01]  /*9fe0*/  @!P1 MOV R8, 0x1 ;  /* 0x0000000100089802 */ /* 0x000fe20000000f00 */
[----:B---3--:R-:W-:Y:S01]  /*9ff0*/  @P4 FMUL.FTZ R4, R9, 0.69314718246459960938 ;  /* 0x3f31721809044820 */ /* 0x008fe20000410000 */
[----:B------:R-:W-:-:S03]  /*a000*/  SEL R9, R5, RZ, P6 ;  /* 0x000000ff05097207 */ /* 0x000fc60003000000 */
[----:B--2---:R-:W-:Y:S02]  /*a010*/  IMAD R5, R29, R8, RZ ;  /* 0x000000081d057224 */ /* 0x004fe400078e02ff */
[----:B-----5:R-:W-:Y:S01]  /*a020*/  @P4 FFMA.FTZ R25, R163, R11, R4 ;  /* 0x0000000ba3194223 */ /* 0x020fe20000010004 */
[----:B------:R-:W-:Y:S01]  /*a030*/  BAR.SYNC.DEFER_BLOCKING 0x0 ;  /* 0x0000000000007b1d */ /* 0x000fe20000010000 */
[----:B------:R-:W-:Y:S01]  /*a040*/  LOP3.LUT P4, RZ, R167, 0x3, RZ, 0xc0, !PT ;  /* 0x00000003a7ff7812 */ /* 0x000fe2000788c0ff */
[----:B------:R-:W-:Y:S02]  /*a050*/  IMAD R4, R28, R7, R9 ;  /* 0x000000071c047224 */ /* 0x000fe400078e0209 */
[----:B----4-:R-:W-:Y:S01]  /*a060*/  @P5 FMUL.FTZ R6, R10, 0.69314718246459960938 ;  /* 0x3f3172180a065820 */ /* 0x010fe20000410000 */
[----:B------:R-:W-:Y:S01]  /*a070*/  SHF.L.U32 R0, R5, 0x7, RZ ;  /* 0x0000000705007819 */ /* 0x000fe200000006ff */
[----:B------:R-:W-:Y:S01]  /*a080*/  @P3 FMUL.FTZ R7, R14, 0.69314718246459960938 ;  /* 0x3f3172180e073820 */ /* 0x000fe20000410000 */
[----:B------:R-:W-:Y:S01]  /*a090*/  SHF.L.U32 R14, R205, 0x3, RZ ;  /* 0x00000003cd0e7819 */ /* 0x000fe200000006ff */
[----:B------:R-:W-:Y:S01]  /*a0a0*/  @P5 FFMA.FTZ R24, R164, R12, R6 ;  /* 0x0000000ca4185223 */ /* 0x000fe20000010006 */
[----:B------:R-:W-:Y:S01]  /*a0b0*/  IADD3 R11, P2, P1, R0, R2, R4 ;  /* 0x00000002000b7210 */ /* 0x000fe2000795e004 */
[----:B-1----:R-:W-:Y:S01]  /*a0c0*/  @P0 FMUL.FTZ R6, R15, 0.69314718246459960938 ;  /* 0x3f3172180f060820 */ /* 0x002fe20000410000 */
[----:B------:R-:W-:Y:S01]  /*a0d0*/  SHF.R.S32.HI R5, RZ, 0x1f, R0 ;  /* 0x0000001fff057819 */ /* 0x000fe20000011400 */
[----:B------:R-:W-:Y:S01]  /*a0e0*/  @P3 FFMA.FTZ R22, R162, R16, R7 ;  /* 0x00000010a2163223 */ /* 0x000fe20000010007 */
[----:B------:R-:W-:Y:S01]  /*a0f0*/  SHF.R.S32.HI R4, RZ, 0x1f, R4 ;  /* 0x0000001fff047819 */ /* 0x000fe20000011404 */
[----:B------:R-:W-:Y:S01]  /*a100*/  @P0 FFMA.FTZ R23, R160, R17, R6 ;  /* 0x00000011a0170223 */ /* 0x000fe20000010006 */
[----:B------:R-:W-:-:S02]  /*a110*/  SHF.R.S32.HI R15, RZ, 0x1f, R14 ;  /* 0x0000001fff0f7819 */ /* 0x000fc4000001140e */
[----:B------:R-:W-:Y:S01]  /*a120*/  IADD3.X R9, R5, R3, R4, P2, P1 ;  /* 0x0000000305097210 */ /* 0x000fe200017e2404 */
[----:B------:R-:W-:Y:S06]  /*a130*/  @P4 BRA `(.L_x_124) ;  /* 0x0000000000b04947 */ /* 0x000fec0003800000 */
[----:B------:R-:W-:Y:S02]  /*a140*/  SHF.R.S32.HI R0, RZ, 0x1f, R33 ;  /* 0x0000001fff007819 */ /* 0x000fe40000011421 */
[----:B------:R-:W-:Y:S02]  /*a150*/  SHF.R.S32.HI R3, RZ, 0x1f, R167 ;  /* 0x0000001fff037819 */ /* 0x000fe400000114a7 */
[----:B------:R-:W-:Y:S02]  /*a160*/  LEA.HI R2, R0, R33, RZ, 0x2 ;  /* 0x0000002100027211 */ /* 0x000fe400078f10ff */
[----:B------:R-:W-:Y:S02]  /*a170*/  LEA.HI R0, R3, R167, RZ, 0x2 ;  /* 0x000000a703007211 */ /* 0x000fe400078f10ff */
[----:B------:R-:W-:Y:S02]  /*a180*/  LOP3.LUT R2, R2, 0xffffffc, RZ, 0xc0, !PT ;  /* 0x0ffffffc02027812 */ /* 0x000fe400078ec0ff */
[----:B------:R-:W-:-:S03]  /*a190*/  SHF.R.S32.HI R0, RZ, 0x2, R0 ;  /* 0x00000002ff007819 */ /* 0x000fc60000011400 */
[----:B------:R-:W-:-:S04]  /*a1a0*/  IMAD.IADD R2, R33, 0x1, -R2 ;  /* 0x0000000121027824 */ /* 0x000fc800078e0a02 */
[----:B------:R-:W-:Y:S02]  /*a1b0*/  IMAD R0, R2, 0x10, R0 ;  /* 0x0000001002007824 */ /* 0x000fe400078e0200 */
[----:B------:R-:W-:Y:S02]  /*a1c0*/  IMAD R2, R29, -0x80, R13 ;  /* 0xffffff801d027824 */ /* 0x000fe400078e020d */
[C---:B------:R-:W-:Y:S02]  /*a1d0*/  VIADD R3, R0.reuse, 0x8 ;  /* 0x0000000800037836 */ /* 0x040fe40000000000 */
[C---:B------:R-:W-:Y:S01]  /*a1e0*/  VIADD R4, R0.reuse, 0x40 ;  /* 0x0000004000047836 */ /* 0x040fe20000000000 */
[CC--:B------:R-:W-:Y:S01]  /*a1f0*/  ISETP.GE.AND P6, PT, R0.reuse, R2.reuse, PT ;  /* 0x000000020000720c */ /* 0x0c0fe20003fc6270 */
[----:B------:R-:W-:Y:S01]  /*a200*/  VIADD R5, R0, 0x48 ;  /* 0x0000004800057836 */ /* 0x000fe20000000000 */
[-C--:B------:R-:W-:Y:S02]  /*a210*/  ISETP.GE.AND P5, PT, R3, R2.reuse, PT ;  /* 0x000000020300720c */ /* 0x080fe40003fa6270 */
[----:B------:R-:W-:-:S02]  /*a220*/  ISETP.GE.AND P4, PT, R4, R2, PT ;  /* 0x000000020400720c */ /* 0x000fc40003f86270 */
[----:B------:R-:W-:-:S07]  /*a230*/  ISETP.GE.AND P3, PT, R5, R2, PT ;  /* 0x000000020500720c */ /* 0x000fce0003f66270 */
[----:B------:R-:W1:Y:S01]  /*a240*/  @!P6 LDC.64 R12, c[0x0][0x2b0] ;  /* 0x0000ac00ff0ceb82 */ /* 0x000e620000000a00 */
[-C--:B------:R-:W-:Y:S02]  /*a250*/  @!P6 IMAD R2, R0, R8.reuse, RZ ;  /* 0x000000080002e224 */ /* 0x080fe400078e02ff */
[-C--:B------:R-:W-:Y:S02]  /*a260*/  @!P5 IMAD R0, R3, R8.reuse, RZ ;  /* 0x000000080300d224 */ /* 0x080fe400078e02ff */
[-C--:B------:R-:W-:Y:S01]  /*a270*/  @!P4 IMAD R3, R4, R8.reuse, RZ ;  /* 0x000000080403c224 */ /* 0x080fe200078e02ff */
[-C--:B------:R-:W-:Y:S01]  /*a280*/  @!P6 IADD3 R7, P0, R2, R11.reuse, RZ ;  /* 0x0000000b0207e210 */ /* 0x080fe20007f1e0ff */
[----:B------:R-:W-:Y:S01]  /*a290*/  @!P3 IMAD R5, R5, R8, RZ ;  /* 0x000000080505b224 */ /* 0x000fe200078e02ff */
[----:B------:R-:W2:Y:S01]  /*a2a0*/  @!P5 LDC.64 R16, c[0x0][0x2b0] ;  /* 0x0000ac00ff10db82 */ /* 0x000ea20000000a00 */
[-C--:B------:R-:W-:Y:S02]  /*a2b0*/  @!P5 IADD3 R4, P2, R0, R11.reuse, RZ ;  /* 0x0000000b0004d210 */ /* 0x080fe40007f5e0ff */
[----:B------:R-:W-:-:S02]  /*a2c0*/  @!P4 IADD3 R10, P1, R3, R11, RZ ;  /* 0x0000000b030ac210 */ /* 0x000fc40007f3e0ff */
[-C--:B------:R-:W-:Y:S02]  /*a2d0*/  @!P6 LEA.HI.X.SX32 R2, R2, R9.reuse, 0x1, P0 ;  /* 0x000000090202e211 */ /* 0x080fe400000f0eff */
[----:B------:R-:W-:Y:S01]  /*a2e0*/  @!P5 LEA.HI.X.SX32 R0, R0, R9, 0x1, P2 ;  /* 0x000000090000d211 */ /* 0x000fe200010f0eff */
[----:B------:R-:W3:Y:S01]  /*a2f0*/  @!P4 LDC.64 R18, c[0x0][0x2b0] ;  /* 0x0000ac00ff12cb82 */ /* 0x000ee20000000a00 */
[----:B------:R-:W-:-:S07]  /*a300*/  @!P3 IADD3 R11, P0, R5, R11, RZ ;  /* 0x0000000b050bb210 */ /* 0x000fce0007f1e0ff */
[----:B------:R-:W4:Y:S01]  /*a310*/  @!P3 LDC.64 R20, c[0x0][0x2b0] ;  /* 0x0000ac00ff14bb82 */ /* 0x000f220000000a00 */
[----:B-1----:R-:W-:Y:S02]  /*a320*/  @!P6 LEA R8, P2, R7, R12, 0x2 ;  /* 0x0000000c0708e211 */ /* 0x002fe400078410ff */
[-C--:B------:R-:W-:Y:S02]  /*a330*/  @!P4 LEA.HI.X.SX32 R12, R3, R9.reuse, 0x1, P1 ;  /* 0x00000009030cc211 */ /* 0x080fe400008f0eff */
[----:B------:R-:W-:Y:S02]  /*a340*/  @!P3 LEA.HI.X.SX32 R3, R5, R9, 0x1, P0 ;  /* 0x000000090503b211 */ /* 0x000fe400000f0eff */
[----:B------:R-:W-:Y:S02]  /*a350*/  @!P6 LEA.HI.X R9, R7, R13, R2, 0x2, P2 ;  /* 0x0000000d0709e211 */ /* 0x000fe400010f1402 */
[----:B--2---:R-:W-:-:S03]  /*a360*/  @!P5 LEA R6, P1, R4, R16, 0x2 ;  /* 0x000000100406d211 */ /* 0x004fc600078210ff */
[----:B------:R1:W-:Y:S01]  /*a370*/  @!P6 STG.E desc[UR16][R8.64], R24 ;  /* 0x000000180800e986 */ /* 0x0003e2000c101910 */
[----:B------:R-:W-:Y:S02]  /*a380*/  @!P5 LEA.HI.X R7, R4, R17, R0, 0x2, P1 ;  /* 0x000000110407d211 */ /* 0x000fe400008f1400 */
[----:B---3--:R-:W-:-:S03]  /*a390*/  @!P4 LEA R4, P1, R10, R18, 0x2 ;  /* 0x000000120a04c211 */ /* 0x008fc600078210ff */
[----:B------:R1:W-:Y:S01]  /*a3a0*/  @!P5 STG.E desc[UR16][R6.64], R25 ;  /* 0x000000190600d986 */ /* 0x0003e2000c101910 */
[----:B------:R-:W-:Y:S02]  /*a3b0*/  @!P4 LEA.HI.X R5, R10, R19, R12, 0x2, P1 ;  /* 0x000000130a05c211 */ /* 0x000fe400008f140c */
[----:B----4-:R-:W-:-:S03]  /*a3c0*/  @!P3 LEA R2, P0, R11, R20, 0x2 ;  /* 0x000000140b02b211 */ /* 0x010fc600078010ff */
[----:B------:R1:W-:Y:S01]  /*a3d0*/  @!P4 STG.E desc[UR16][R4.64], R22 ;  /* 0x000000160400c986 */ /* 0x0003e2000c101910 */
[----:B------:R-:W-:-:S05]  /*a3e0*/  @!P3 LEA.HI.X R3, R11, R21, R3, 0x2, P0 ;  /* 0x000000150b03b211 */ /* 0x000fca00000f1403 */
[----:B------:R1:W-:Y:S04]  /*a3f0*/  @!P3 STG.E desc[UR16][R2.64], R23 ;  /* 0x000000170200b986 */ /* 0x0003e8000c101910 */
.L_x_124:
[----:B------:R-:W-:Y:S05]  /*a400*/  BSYNC B0 ;  /* 0x0000000000007941 */ /* 0x000fea0003800000 */
.L_x_123:
[----:B------:R-:W-:Y:S01]  /*a410*/  ULDC.64 UR4, c[0x0][0x290] ;  /* 0x0000a40000047ab9 */ /* 0x000fe20000000a00 */
[----:B-1----:R-:W-:Y:S01]  /*a420*/  SHF.R.S32.HI R5, RZ, 0x1f, R28 ;  /* 0x0000001fff057819 */ /* 0x002fe2000001141c */
[----:B------:R-:W-:Y:S01]  /*a430*/  IMAD R0, R27, UR4, RZ ;  /* 0x000000041b007c24 */ /* 0x000fe2000f8e02ff */
[----:B------:R-:W-:Y:S01]  /*a440*/  SHF.R.S32.HI R4, RZ, 0x3, R206 ;  /* 0x00000003ff047819 */ /* 0x000fe200000114ce */
[C---:B------:R-:W-:Y:S01]  /*a450*/  IMAD.WIDE.U32 R2, R26.reuse, UR4, R14 ;  /* 0x000000041a027c25 */ /* 0x040fe2000f8e000e */
[----:B------:R-:W1:Y:S01]  /*a460*/  LDS.128 R72, [R247] ;  /* 0x00000000f7487984 */ /* 0x000e620000000c00 */
[----:B------:R-:W-:Y:S02]  /*a470*/  ULDC.64 UR6, c[0x0][0x298] ;  /* 0x0000a60000067ab9 */ /* 0x000fe40000000a00 */
[----:B------:R-:W-:Y:S01]  /*a480*/  IMAD R0, R26, UR5, R0 ;  /* 0x000000051a007c24 */ /* 0x000fe2000f8e0200 */
[----:B------:R-:W-:Y:S01]  /*a490*/  ULDC.64 UR4, c[0x0][0x2a0] ;  /* 0x0000a80000047ab9 */ /* 0x000fe20000000a00 */
[----:B------:R-:W2:Y:S02]  /*a4a0*/  LDS.128 R68, [R247+0x4000] ;  /* 0x00400000f7447984 */ /* 0x000ea40000000c00 */
[----:B------:R-:W-:-:S02]  /*a4b0*/  IMAD.IADD R3, R3, 0x1, R0 ;  /* 0x0000000103037824 */ /* 0x000fc400078e0200 */
[----:B------:R-:W-:Y:S01]  /*a4c0*/  IMAD R0, R5, UR4, RZ ;  /* 0x0000000405007c24 */ /* 0x000fe2000f8e02ff */
[----:B------:R-:W-:Y:S01]  /*a4d0*/  SHF.R.S32.HI R5, RZ, 0x1f, R4 ;  /* 0x0000001fff057819 */ /* 0x000fe20000011404 */
[C---:B------:R-:W-:Y:S01]  /*a4e0*/  IMAD.WIDE.U32 R2, R28.reuse, UR4, R2 ;  /* 0x000000041c027c25 */ /* 0x040fe2000f8e0002 */
[----:B------:R-:W3:Y:S03]  /*a4f0*/  LDS.128 R64, [R247+0x800] ;  /* 0x00080000f7407984 */ /* 0x000ee60000000c00 */
[----:B------:R-:W-:Y:S01]  /*a500*/  IMAD R0, R28, UR5, R0 ;  /* 0x000000051c007c24 */ /* 0x000fe2000f8e0200 */
[----:B------:R-:W4:Y:S01]  /*a510*/  LDS.128 R56, [R247+0x4800] ;  /* 0x00480000f7387984 */ /* 0x000f220000000c00 */
[----:B------:R-:W-:Y:S01]  /*a520*/  IMAD.WIDE R4, R29, 0x80, R4 ;  /* 0x000000801d047825 */ /* 0x000fe200078e0204 */
[----:B------:R-:W-:Y:S02]  /*a530*/  ULDC.64 UR4, c[0x0][0x280] ;  /* 0x0000a00000047ab9 */ /* 0x000fe40000000a00 */
[----:B------:R-:W5:Y:S01]  /*a540*/  LDS.128 R60, [R247+0x1000] ;  /* 0x00100000f73c7984 */ /* 0x000f620000000c00 */
[----:B------:R-:W-:-:S02]  /*a550*/  IMAD.IADD R3, R3, 0x1, R0 ;  /* 0x0000000103037824 */ /* 0x000fc400078e0200 */
[----:B------:R-:W-:Y:S01]  /*a560*/  IMAD R0, R5, UR6, RZ ;  /* 0x0000000605007c24 */ /* 0x000fe2000f8e02ff */
[----:B------:R-:W5:Y:S01]  /*a570*/  LDS.128 R52, [R247+0x5000] ;  /* 0x00500000f7347984 */ /* 0x000f620000000c00 */
[----:B------:R-:W-:-:S03]  /*a580*/  IMAD.WIDE.U32 R2, R4, UR6, R2 ;  /* 0x0000000604027c25 */ /* 0x000fc6000f8e0002 */
[----:B------:R-:W5:Y:S01]  /*a590*/  LDS.128 R36, [R247+0x1800] ;  /* 0x00180000f7247984 */ /* 0x000f620000000c00 */
[----:B------:R-:W-:Y:S01]  /*a5a0*/  IMAD R0, R4, UR7, R0 ;  /* 0x0000000704007c24 */ /* 0x000fe2000f8e0200 */
[C---:B------:R-:W-:Y:S01]  /*a5b0*/  LEA R4, P0, R2.reuse, UR4, 0x1 ;  /* 0x0000000402047c11 */ /* 0x040fe2000f8008ff */
[----:B------:R-:W-:Y:S01]  /*a5c0*/  USHF.L.U32 UR4, UR6, 0x5, URZ ;  /* 0x0000000506047899 */ /* 0x000fe2000800063f */
[----:B------:R-:W5:Y:S01]  /*a5d0*/  LDS.128 R44, [R247+0x5800] ;  /* 0x00580000f72c7984 */ /* 0x000f620000000c00 */
[----:B------:R-:W-:Y:S01]  /*a5e0*/  IMAD.IADD R0, R3, 0x1, R0 ;  /* 0x0000000103007824 */ /* 0x000fe200078e0200 */
[----:B------:R-:W-:Y:S02]  /*a5f0*/  USHF.L.U64.HI UR6, UR6, 0x5, UR7 ;  /* 0x0000000506067899 */ /* 0x000fe40008010207 */
[----:B------:R-:W5:Y:S02]  /*a600*/  LDS.128 R48, [R247+0x2000] ;  /* 0x00200000f7307984 */ /* 0x000f640000000c00 */
[----:B------:R-:W-:-:S02]  /*a610*/  LEA.HI.X R5, R2, UR5, R0, 0x1, P0 ;  /* 0x0000000502057c11 */ /* 0x000fc400080f0c00 */
[----:B------:R-:W5:Y:S01]  /*a620*/  LDS.128 R40, [R247+0x6000] ;  /* 0x00600000f7287984 */ /* 0x000f620000000c00 */
[----:B------:R-:W-:-:S03]  /*a630*/  IADD3 R2, P0, R4, UR4, RZ ;  /* 0x0000000404027c10 */ /* 0x000fc6000ff1e0ff */
[----:B------:R-:W5:Y:S01]  /*a640*/  LDS.128 R32, [R247+0x2800] ;  /* 0x00280000f7207984 */ /* 0x000f620000000c00 */
[----:B------:R-:W-:Y:S02]  /*a650*/  IADD3.X R3, R5, UR6, RZ, P0, !PT ;  /* 0x0000000605037c10 */ /* 0x000fe400087fe4ff */
[----:B------:R-:W-:Y:S01]  /*a660*/  IADD3 R8, P0, R2, UR4, RZ ;  /* 0x0000000402087c10 */ /* 0x000fe2000ff1e0ff */
[----:B------:R-:W5:Y:S03]  /*a670*/  LDS.128 R20, [R247+0x6800] ;  /* 0x00680000f7147984 */ /* 0x000f660000000c00 */
[----:B------:R-:W-:Y:S01]  /*a680*/  IADD3.X R9, R3, UR6, RZ, P0, !PT ;  /* 0x0000000603097c10 */ /* 0x000fe200087fe4ff */
[----:B------:R-:W5:Y:S01]  /*a690*/  LDS.128 R28, [R247+0x3000] ;  /* 0x00300000f71c7984 */ /* 0x000f620000000c00 */
[----:B------:R-:W-:-:S03]  /*a6a0*/  IADD3 R10, P0, R8, UR4, RZ ;  /* 0x00000004080a7c10 */ /* 0x000fc6000ff1e0ff */
[----:B------:R-:W5:Y:S01]  /*a6b0*/  LDS.128 R16, [R247+0x7000] ;  /* 0x00700000f7107984 */ /* 0x000f620000000c00 */
[----:B------:R-:W-:Y:S02]  /*a6c0*/  IADD3.X R11, R9, UR6, RZ, P0, !PT ;  /* 0x00000006090b7c10 */ /* 0x000fe400087fe4ff */
[----:B------:R-:W-:Y:S01]  /*a6d0*/  IADD3 R6, P0, R10, UR4, RZ ;  /* 0x000000040a067c10 */ /* 0x000fe2000ff1e0ff */
[----:B------:R-:W5:Y:S03]  /*a6e0*/  LDS.128 R24, [R247+0x3800] ;  /* 0x00380000f7187984 */ /* 0x000f660000000c00 */
[----:B------:R-:W-:Y:S01]  /*a6f0*/  IADD3.X R7, R11, UR6, RZ, P0, !PT ;  /* 0x000000060b077c10 */ /* 0x000fe200087fe4ff */
[----:B------:R-:W5:Y:S04]  /*a700*/  LDS.128 R12, [R247+0x7800] ;  /* 0x00780000f70c7984 */ /* 0x000f680000000c00 */
[----:B-1----:R-:W-:Y:S04]  /*a710*/  STG.E.128 desc[UR16][R4.64], R72 ;  /* 0x0000004804007986 */ /* 0x002fe8000c101d10 */
[----:B--2---:R1:W-:Y:S04]  /*a720*/  STG.E.128 desc[UR16][R4.64+0x80], R68 ;  /* 0x0000804404007986 */ /* 0x0043e8000c101d10 */
[----:B---3--:R-:W-:Y:S04]  /*a730*/  STG.E.128 desc[UR16][R2.64], R64 ;  /* 0x0000004002007986 */ /* 0x008fe8000c101d10 */
[----:B----4-:R2:W-:Y:S04]  /*a740*/  STG.E.128 desc[UR16][R2.64+0x80], R56 ;  /* 0x0000803802007986 */ /* 0x0105e8000c101d10 */
[----:B-----5:R-:W-:Y:S04]  /*a750*/  STG.E.128 desc[UR16][R8.64], R60 ;  /* 0x0000003c08007986 */ /* 0x020fe8000c101d10 */
[----:B------:R3:W-:Y:S04]  /*a760*/  STG.E.128 desc[UR16][R8.64+0x80], R52 ;  /* 0x0000803408007986 */ /* 0x0007e8000c101d10 */
[----:B------:R-:W-:Y:S04]  /*a770*/  STG.E.128 desc[UR16][R10.64], R36 ;  /* 0x000000240a007986 */ /* 0x000fe8000c101d10 */
[----:B------:R-:W-:Y:S04]  /*a780*/  STG.E.128 desc[UR16][R10.64+0x80], R44 ;  /* 0x0000802c0a007986 */ /* 0x000fe8000c101d10 */
[----:B------:R-:W-:Y:S04]  /*a790*/  STG.E.128 desc[UR16][R6.64], R48 ;  /* 0x0000003006007986 */ /* 0x000fe8000c101d10 */
[----:B------:R-:W-:Y:S01]  /*a7a0*/  STG.E.128 desc[UR16][R6.64+0x80], R40 ;  /* 0x0000802806007986 */ /* 0x000fe2000c101d10 */
[----:B-1----:R-:W-:-:S04]  /*a7b0*/  IADD3 R4, P0, R6, UR4, RZ ;  /* 0x0000000406047c10 */ /* 0x002fc8000ff1e0ff */
[----:B------:R-:W-:Y:S02]  /*a7c0*/  IADD3.X R5, R7, UR6, RZ, P0, !PT ;  /* 0x0000000607057c10 */ /* 0x000fe400087fe4ff */
[----:B--2---:R-:W-:-:S03]  /*a7d0*/  IADD3 R2, P0, R4, UR4, RZ ;  /* 0x0000000404027c10 */ /* 0x004fc6000ff1e0ff */
[----:B------:R-:W-:Y:S01]  /*a7e0*/  STG.E.128 desc[UR16][R4.64], R32 ;  /* 0x0000002004007986 */ /* 0x000fe2000c101d10 */
[----:B------:R-:W-:-:S03]  /*a7f0*/  IADD3.X R3, R5, UR6, RZ, P0, !PT ;  /* 0x0000000605037c10 */ /* 0x000fc600087fe4ff */
[----:B------:R-:W-:Y:S01]  /*a800*/  STG.E.128 desc[UR16][R4.64+0x80], R20 ;  /* 0x0000801404007986 */ /* 0x000fe2000c101d10 */
[----:B---3--:R-:W-:-:S03]  /*a810*/  IADD3 R8, P0, R2, UR4, RZ ;  /* 0x0000000402087c10 */ /* 0x008fc6000ff1e0ff */
[----:B------:R-:W-:Y:S01]  /*a820*/  STG.E.128 desc[UR16][R2.64], R28 ;  /* 0x0000001c02007986 */ /* 0x000fe2000c101d10 */
[----:B------:R-:W-:-:S03]  /*a830*/  IADD3.X R9, R3, UR6, RZ, P0, !PT ;  /* 0x0000000603097c10 */ /* 0x000fc600087fe4ff */
[----:B------:R-:W-:Y:S04]  /*a840*/  STG.E.128 desc[UR16][R2.64+0x80], R16 ;  /* 0x0000801002007986 */ /* 0x000fe8000c101d10 */
[----:B------:R-:W-:Y:S04]  /*a850*/  STG.E.128 desc[UR16][R8.64], R24 ;  /* 0x0000001808007986 */ /* 0x000fe8000c101d10 */
[----:B------:R-:W-:Y:S01]  /*a860*/  STG.E.128 desc[UR16][R8.64+0x80], R12 ;  /* 0x0000800c08007986 */ /* 0x000fe2000c101d10 */
[----:B------:R-:W-:Y:S05]  /*a870*/  EXIT ;  /* 0x000000000000794d */ /* 0x000fea0003800000 */
.L_x_125:
        /* <DEDUP_REMOVED lines=16> */
.L_x_2917:


//--------------------- .text._ZN5flash16flash_fwd_kernelI23Flash_fwd_kernel_traitsILi128ELi128ELi64ELi4ELb0ELb0EN7cutlass6half_tE19Flash_kernel_traitsILi128ELi128ELi64ELi4ES3_EELb0ELb0ELb0ELb0ELb1ELb1ELb1ELb0EEEvNS_16Flash_fwd_paramsE --------------------------
	.section	.text._ZN5flash16flash_fwd_kernelI23Flash_fwd_kernel_traitsILi128ELi128ELi64ELi4ELb0ELb0EN7cutlass6half_tE19Flash_kernel_traitsILi128ELi128ELi64ELi4ES3_EELb0ELb0ELb0ELb0ELb1ELb1ELb1ELb0EEEvNS_16Flash_fwd_paramsE,"ax",@progbits
	.align	128
        .global         _ZN5flash16flash_fwd_kernelI23Flash_fwd_kernel_traitsILi128ELi128ELi64ELi4ELb0ELb0EN7cutlass6half_tE19Flash_kernel_traitsILi128ELi128ELi64ELi4ES3_EELb0ELb0ELb0ELb0ELb1ELb1ELb1ELb0EEEvNS_16Flash_fwd_paramsE
        .type           _ZN5flash16flash_fwd_kernelI23Flash_fwd_kernel_traitsILi128ELi128ELi64ELi4ELb0ELb0EN7cutlass6half_tE19Flash_kernel_traitsILi128ELi128ELi64ELi4ES3_EELb0ELb0ELb0ELb0ELb1ELb1ELb1ELb0EEEvNS_16Flash_fwd_paramsE,@function
        .size           _ZN5flash16flash_fwd_kernelI23Flash_fwd_kernel_traitsILi128ELi128ELi64ELi4ELb0ELb0EN7cutlass6half_tE19Flash_kernel_traitsILi128ELi128ELi64ELi4ES3_EELb0ELb0ELb0ELb0ELb1ELb1ELb1ELb0EEEvNS_16Flash_fwd_paramsE,(.L_x_2918 - _ZN5flash16flash_fwd_kernelI23Flash_fwd_kernel_traitsILi128ELi128ELi64ELi4ELb0ELb0EN7cutlass6half_tE19Flash_kernel_traitsILi128ELi128ELi64ELi4ES3_EELb0ELb0ELb0ELb0ELb1ELb1ELb1ELb0EEEvNS_16Flash_fwd_paramsE)
        .other          _ZN5flash16flash_fwd_kernelI23Flash_fwd_kernel_traitsILi128ELi128ELi64ELi4ELb0ELb0EN7cutlass6half_tE19Flash_kernel_traitsILi128ELi128ELi64ELi4ES3_EELb0ELb0ELb0ELb0ELb1ELb1ELb1ELb0EEEvNS_16Flash_fwd_paramsE,@"STO_CUDA_ENTRY STV_DEFAULT"
_ZN5flash16flash_fwd_kernelI23Flash_fwd_kernel_traitsILi128ELi128ELi64ELi4ELb0ELb0EN7cutlass6half_tE19Flash_kernel_traitsILi128ELi128ELi64ELi4ES3_EELb0ELb0ELb0ELb0ELb1ELb1ELb1ELb0EEEvNS_16Flash_fwd_paramsE:
.text._ZN5flash16flash_fwd_kernelI23Flash_fwd_kernel_traitsILi128ELi128ELi64ELi4ELb0ELb0EN7cutlass6half_tE19Flash_kernel_traitsILi128ELi128ELi64ELi4ES3_EELb0ELb0ELb0ELb0ELb1ELb1ELb1ELb0EEEvNS_16Flash_fwd_paramsE:
        /* <DEDUP_REMOVED lines=53> */
[----:B------:R-:W-:Y:S01]  /*0350*/  IMAD R2, R26, UR4, RZ ;  /* 0x000000041a027c24 */ /* 0x000fe2000f8e02ff */
[----:B------:R-:W-:Y:S02]  /*0360*/  SHF.L.U32 R6, R8, 0x6, RZ ;  /* 0x0000000608067819 */ /* 0x000fe400000006ff */
[----:B------:R-:W-:Y:S01]  /*0370*/  SHF.R.S32.HI R13, RZ, 0x1f, R12 ;  /* 0x0000001fff0d7819 */ /* 0x000fe2000001140c */
[----:B------:R-:W-:Y:S01]  /*0380*/  IMAD R11, R28, UR5, R2 ;  /* 0x000000051c0b7c24 */ /* 0x000fe2000f8e0202 */
[----:B------:R-:W-:-:S02]  /*0390*/  LEA.HI R4, R0, R10, RZ, 0x1 ;  /* 0x0000000a00047211 */ /* 0x000fc400078f08ff */
[----:B------:R-:W-:Y:S02]  /*03a0*/  LOP3.LUT R0, R6, 0x1c0, RZ, 0xc0, !PT ;  /* 0x000001c006007812 */ /* 0x000fe400078ec0ff */
[----:B------:R-:W-:Y:S01]  /*03b0*/  LOP3.LUT R6, R4, 0xfffffffe, RZ, 0xc0, !PT ;  /* 0xfffffffe04067812 */ /* 0x000fe200078ec0ff */
[----:B-1----:R-:W-:Y:S01]  /*03c0*/  VIADD R7, R7, 0xffffffe ;  /* 0x0ffffffe07077836 */ /* 0x002fe20000000000 */
[--C-:B------:R-:W-:Y:S01]  /*03d0*/  LOP3.LUT R4, R0, 0x38, R12.reuse, 0xf8, !PT ;  /* 0x0000003800047812 */ /* 0x100fe200078ef80c */
[----:B------:R-:W-:Y:S01]  /*03e0*/  IMAD.WIDE.U32 R2, R28, UR4, R12 ;  /* 0x000000041c027c25 */ /* 0x000fe2000f8e000c */
[----:B------:R-:W-:Y:S01]  /*03f0*/  SHF.R.U32.HI R0, RZ, 0x3, R0 ;  /* 0x00000003ff007819 */ /* 0x000fe20000011600 */
[----:B------:R-:W-:Y:S01]  /*0400*/  ULDC.64 UR4, c[0x0][0x258] ;  /* 0x0000960000047ab9 */ /* 0x000fe20000000a00 */
[----:B------:R-:W-:Y:S01]  /*0410*/  SHF.R.S32.HI R9, RZ, 0x1f, R8 ;  /* 0x0000001fff097819 */ /* 0x000fe20000011408 */
[----:B------:R-:W1:Y:S01]  /*0420*/  F2I.FTZ.U32.TRUNC.NTZ R7, R7 ;  /* 0x0000000700077305 */ /* 0x000e62000021f000 */
[----:B------:R-:W-:Y:S01]  /*0430*/  IMAD.IADD R3, R3, 0x1, R11 ;  /* 0x0000000103037824 */ /* 0x000fe200078e020b */
[----:B------:R-:W-:Y:S01]  /*0440*/  LOP3.LUT R11, R4, R0, RZ, 0x3c, !PT ;  /* 0x00000000040b7212 */ /* 0x000fe200078e3cff */
[----:B------:R-:W-:Y:S01]  /*0450*/  IMAD.IADD R21, R10, 0x1, -R6 ;  /* 0x000000010a157824 */ /* 0x000fe200078e0a06 */
[----:B------:R-:W-:Y:S01]  /*0460*/  SHF.R.S32.HI R0, RZ, 0x1f, R5 ;  /* 0x0000001fff007819 */ /* 0x000fe20000011405 */
[----:B------:R-:W-:Y:S01]  /*0470*/  IMAD R4, R18, UR4, RZ ;  /* 0x0000000412047c24 */ /* 0x000fe2000f8e02ff */
[----:B------:R-:W-:Y:S01]  /*0480*/  SHF.L.U32 R10, R16, 0x3, RZ ;  /* 0x00000003100a7819 */ /* 0x000fe200000006ff */
[----:B------:R-:W-:Y:S01]  /*0490*/  IMAD.WIDE R14, R14, 0x80, R8 ;  /* 0x000000800e0e7825 */ /* 0x000fe200078e0208 */
[----:B------:R-:W-:-:S02]  /*04a0*/  LEA.HI R20, R0, R5, RZ, 0x3 ;  /* 0x0000000500147211 */ /* 0x000fc400078f18ff */
[----:B------:R-:W-:Y:S01]  /*04b0*/  LOP3.LUT R11, R11, 0x7ffffe00, R10, 0xf8, !PT ;  /* 0x7ffffe000b0b7812 */ /* 0x000fe200078ef80a */
[C---:B------:R-:W-:Y:S01]  /*04c0*/  IMAD R4, R29.reuse, UR5, R4 ;  /* 0x000000051d047c24 */ /* 0x040fe2000f8e0204 */
[----:B------:R-:W-:Y:S01]  /*04d0*/  LOP3.LUT R6, R20, 0xfffffff8, RZ, 0xc0, !PT ;  /* 0xfffffff814067812 */ /* 0x000fe200078ec0ff */
[----:B------:R-:W-:Y:S01]  /*04e0*/  IMAD.WIDE.U32 R2, R29, UR4, R2 ;  /* 0x000000041d027c25 */ /* 0x000fe2000f8e0002 */
[----:B------:R-:W-:Y:S01]  /*04f0*/  UMOV UR5, 0x400 ;  /* 0x0000040000057882 */ /* 0x000fe20000000000 */
[----:B------:R-:W-:Y:S02]  /*0500*/  USHF.L.U32 UR4, UR6, 0x5, URZ ;  /* 0x0000000506047899 */ /* 0x000fe4000800063f */
[--C-:B-1----:R-:W-:Y:S01]  /*0510*/  IMAD.MOV R0, RZ, RZ, -R7.reuse ;  /* 0x000000ffff007224 */ /* 0x102fe200078e0a07 */
[----:B----4-:R-:W-:Y:S01]  /*0520*/  ULEA UR5, UR10, UR5, 0x18 ;  /* 0x000000050a057291 */ /* 0x010fe2000f8ec03f */
[----:B------:R-:W-:Y:S02]  /*0530*/  IMAD.IADD R37, R5, 0x1, -R6 ;  /* 0x0000000105257824 */ /* 0x000fe400078e0a06 */
[----:B------:R-:W-:Y:S01]  /*0540*/  IMAD R0, R0, R25, RZ ;  /* 0x0000001900007224 */ /* 0x000fe200078e02ff */
[----:B------:R-:W-:Y:S01]  /*0550*/  ULDC.64 UR10, c[0x0][0x250] ;  /* 0x00009400000a7ab9 */ /* 0x000fe20000000a00 */
[----:B------:R-:W-:Y:S01]  /*0560*/  IMAD.MOV.U32 R6, RZ, RZ, RZ ;  /* 0x000000ffff067224 */ /* 0x000fe200078e00ff */
[----:B------:R-:W-:Y:S01]  /*0570*/  LEA R251, R11, UR5, 0x1 ;  /* 0x000000050bfb7c11 */ /* 0x000fe2000f8e08ff */
[----:B------:R-:W-:Y:S01]  /*0580*/  IMAD.IADD R3, R3, 0x1, R4 ;  /* 0x0000000103037824 */ /* 0x000fe200078e0204 */
[----:B------:R-:W-:Y:S01]  /*0590*/  USHF.L.U32 UR18, UR10, 0x5, URZ ;  /* 0x000000050a127899 */ /* 0x000fe2000800063f */
[----:B------:R-:W-:Y:S01]  /*05a0*/  IMAD R10, R15, UR6, RZ ;  /* 0x000000060f0a7c24 */ /* 0x000fe2000f8e02ff */
[----:B------:R-:W-:Y:S01]  /*05b0*/  USHF.L.U64.HI UR21, UR10, 0x5, UR11 ;  /* 0x000000050a157899 */ /* 0x000fe2000801020b */
[----:B------:R-:W-:-:S04]  /*05c0*/  IMAD.HI.U32 R7, R7, R0, R6 ;  /* 0x0000000007077227 */ /* 0x000fc800078e0006 */
[----:B------:R-:W-:Y:S02]  /*05d0*/  IMAD.SHL.U32 R0, R36, 0x40, RZ ;  /* 0x0000004024007824 */ /* 0x000fe400078e00ff */
[C---:B------:R-:W-:Y:S02]  /*05e0*/  IMAD R10, R14.reuse, UR7, R10 ;  /* 0x000000070e0a7c24 */ /* 0x040fe4000f8e020a */
[----:B------:R-:W-:Y:S01]  /*05f0*/  IMAD.WIDE.U32 R4, R14, UR6, R2 ;  /* 0x000000060e047c25 */ /* 0x000fe2000f8e0002 */
[----:B------:R-:W-:Y:S02]  /*0600*/  IABS R14, R29 ;  /* 0x0000001d000e7213 */ /* 0x000fe40000000000 */
[----:B------:R-:W-:Y:S02]  /*0610*/  LOP3.LUT R0, R0, 0x1c0, RZ, 0xc0, !PT ;  /* 0x000001c000007812 */ /* 0x000fe400078ec0ff */
[----:B------:R-:W-:Y:S02]  /*0620*/  IADD3 R3, R5, R10, RZ ;  /* 0x0000000a05037210 */ /* 0x000fe40007ffe0ff */
        /* <DEDUP_REMOVED lines=43> */
[----:B-1----:R-:W-:-:S03]  /*08e0*/  IMAD R2, R18, UR12, RZ ;  /* 0x0000000c12027c24 */ /* 0x002fc6000f8e02ff */
[----:B------:R-:W-:Y:S01]  /*08f0*/  MOV R9, R0 ;  /* 0x0000000000097202 */ /* 0x000fe20000000f00 */
[C---:B------:R-:W-:Y:S01]  /*0900*/  IMAD R8, R11.reuse, UR13, R2 ;  /* 0x0000000d0b087c24 */ /* 0x040fe2000f8e0202 */
[----:B------:R-:W-:Y:S01]  /*0910*/  IADD3 R2, P0, R4, UR4, RZ ;  /* 0x0000000404027c10 */ /* 0x000fe2000ff1e0ff */
[----:B--2---:R-:W-:-:S03]  /*0920*/  IMAD.WIDE.U32 R6, R11, UR12, R12 ;  /* 0x0000000c0b067c25 */ /* 0x004fc6000f8e000c */
[----:B------:R-:W-:-:S05]  /*0930*/  IADD3.X R3, R5, UR8, RZ, P0, !PT ;  /* 0x0000000805037c10 */ /* 0x000fca00087fe4ff */
[----:B------:R-:W-:Y:S01]  /*0940*/  LDGSTS.E.BYPASS.LTC128B.128 [R251+0x2800], desc[UR16][R2.64] ;  /* 0x0280000002fb7fae */ /* 0x000fe2000b901d50 */
[----:B----4-:R-:W-:Y:S01]  /*0950*/  IMAD.IADD R5, R7, 0x1, R8 ;  /* 0x0000000107057824 */ /* 0x010fe200078e0208 */
[----:B------:R-:W-:Y:S02]  /*0960*/  LOP3.LUT R7, R29, R27, RZ, 0x3c, !PT ;  /* 0x0000001b1d077212 */ /* 0x000fe400078e3cff */
[----:B------:R1:W-:Y:S01]  /*0970*/  LDGSTS.E.BYPASS.LTC128B.128 [R251+0x6800], desc[UR16][R2.64+0x80] ;  /* 0x0680008002fb7fae */ /* 0x0003e2000b901d50 */
[----:B------:R-:W-:Y:S02]  /*0980*/  MOV R4, R6 ;  /* 0x0000000600047202 */ /* 0x000fe40000000f00 */
[----:B------:R-:W-:Y:S01]  /*0990*/  ISETP.GE.AND P0, PT, R7, RZ, PT ;  /* 0x000000ff0700720c */ /* 0x000fe20003f06270 */
[----:B------:R-:W-:Y:S01]  /*09a0*/  IMAD R7, R26, UR6, RZ ;  /* 0x000000061a077c24 */ /* 0x000fe2000f8e02ff */
[----:B---3--:R-:W-:Y:S01]  /*09b0*/  @!P3 SEL R6, R15, RZ, P2 ;  /* 0x000000ff0f06b207 */ /* 0x008fe20001000000 */
[----:B------:R-:W-:-:S03]  /*09c0*/  IMAD.WIDE.U32 R4, R28, UR6, R4 ;  /* 0x000000061c047c25 */ /* 0x000fc6000f8e0004 */
[----:B------:R-:W-:Y:S01]  /*09d0*/  @!P3 IADD3 R160, R6, R14, -R19 ;  /* 0x0000000e06a0b210 */ /* 0x000fe20007ffe813 */
[----:B------:R-:W-:Y:S01]  /*09e0*/  IMAD R0, R28, UR7, R7 ;  /* 0x000000071c007c24 */ /* 0x000fe2000f8e0207 */
[----:B------:R-:W-:-:S03]  /*09f0*/  ULDC.64 UR6, c[0x0][0x260] ;  /* 0x0000980000067ab9 */ /* 0x000fc60000000a00 */
[----:B------:R-:W-:Y:S02]  /*0a00*/  VIADD R8, R160, 0x3f ;  /* 0x0000003fa0087836 */ /* 0x000fe40000000000 */
        /* <DEDUP_REMOVED lines=14> */
[----:B------:R-:W-:-:S02]  /*0af0*/  SHF.R.S32.HI R0, RZ, 0x1f, R8 ;  /* 0x0000001fff007819 */ /* 0x000fc40000011408 */
[----:B------:R-:W-:Y:S01]  /*0b00*/  MOV R2, R4 ;  /* 0x0000000400027202 */ /* 0x000fe20000000f00 */
[----:B------:R-:W-:Y:S01]  /*0b10*/  IMAD R4, R10, UR6, RZ ;  /* 0x000000060a047c24 */ /* 0x000fe2000f8e02ff */
[----:B------:R-:W-:Y:S01]  /*0b20*/  LEA.HI R178, R0, R8, RZ, 0x6 ;  /* 0x0000000800b27211 */ /* 0x000fe200078f30ff */
[----:B------:R-:W-:Y:S02]  /*0b30*/  IMAD R0, R18, UR10, RZ ;  /* 0x0000000a12007c24 */ /* 0x000fe4000f8e02ff */
[C---:B------:R-:W-:Y:S01]  /*0b40*/  IMAD.WIDE.U32 R30, R9.reuse, UR6, R2 ;  /* 0x00000006091e7c25 */ /* 0x040fe2000f8e0002 */
[----:B------:R-:W-:Y:S01]  /*0b50*/  LEA.HI.SX32 R8, R178, 0xffffffff, 0x1a ;  /* 0xffffffffb2087811 */ /* 0x000fe200078fd2ff */
[----:B------:R-:W-:Y:S02]  /*0b60*/  STL [R1], R178 ;  /* 0x000000b201007387 */ /* 0x000fe40000100800 */
        /* <DEDUP_REMOVED lines=14> */
[C---:B------:R-:W-:Y:S01]  /*0c50*/  IMAD R7, R28.reuse, UR7, R7 ;  /* 0x000000071c077c24 */ /* 0x040fe2000f8e0207 */
[----:B------:R-:W-:Y:S01]  /*0c60*/  IADD3 R0, R5, R0, RZ ;  /* 0x0000000005007210 */ /* 0x000fe20007ffe0ff */
[----:B------:R-:W-:Y:S01]  /*0c70*/  IMAD.WIDE.U32 R2, R28, UR6, R2 ;  /* 0x000000061c027c25 */ /* 0x000fe2000f8e0002 */
[----:B------:R-:W-:Y:S02]  /*0c80*/  ULDC.64 UR6, c[0x0][0x218] ;  /* 0x0000860000067ab9 */ /* 0x000fe40000000a00 */
[----:B------:R-:W-:Y:S01]  /*0c90*/  LEA R6, P0, R4, UR6, 0x1 ;  /* 0x0000000604067c11 */ /* 0x000fe2000f8008ff */
        /* <DEDUP_REMOVED lines=31> */
[C---:B------:R-:W-:Y:S01]  /*0e90*/  LEA R44, R0.reuse, UR5, 0x1 ;  /* 0x00000005002c7c11 */ /* 0x040fe2000f8e08ff */
[----:B------:R2:W-:Y:S01]  /*0ea0*/  STL [R1+0x20], R2 ;  /* 0x0000200201007387 */ /* 0x0005e20000100800 */
[----:B------:R-:W-:Y:S01]  /*0eb0*/  LEA R238, R0, UR4, 0x1 ;  /* 0x0000000400ee7c11 */ /* 0x000fe2000f8e08ff */
[----:B------:R-:W-:-:S04]  /*0ec0*/  ULDC UR4, c[0x0][0x39c] ;  /* 0x0000e70000047ab9 */ /* 0x000fc80000000800 */
[----:B------:R-:W-:Y:S01]  /*0ed0*/  VIADD R243, R238, 0x20 ;  /* 0x00000020eef37836 */ /* 0x000fe20000000000 */
[----:B-1----:R-:W-:Y:S01]  /*0ee0*/  LEA R4, P0, R7, UR8, 0x1 ;  /* 0x0000000807047c11 */ /* 0x002fe2000f8008ff */
[----:B------:R-:W-:-:S04]  /*0ef0*/  DEPBAR.LE SB0, 0x0 ;  /* 0x000080000000791a */ /* 0x000fc80000000000 */
[----:B------:R-:W-:Y:S01]  /*0f00*/  LEA.HI.X R5, R7, UR9, R6, 0x1, P0 ;  /* 0x0000000907057c11 */ /* 0x000fe200080f0c06 */
[----:B------:R-:W-:Y:S01]  /*0f10*/  BAR.SYNC.DEFER_BLOCKING 0x0 ;  /* 0x0000000000007b1d */ /* 0x000fe20000010000 */
[----:B--2---:R-:W-:Y:S01]  /*0f20*/  SHF.L.U32 R2, R37, 0x6, RZ ;  /* 0x0000000625027819 */ /* 0x004fe200000006ff */
[----:B------:R-:W-:-:S03]  /*0f30*/  IMAD.SHL.U32 R6, R20, 0x40, RZ ;  /* 0x0000004014067824 */ /* 0x000fc600078e00ff */
[----:B------:R-:W-:Y:S02]  /*0f40*/  LOP3.LUT R2, R2, 0x1c0, RZ, 0xc0, !PT ;  /* 0x000001c002027812 */ /* 0x000fe400078ec0ff */
[----:B------:R-:W-:Y:S02]  /*0f50*/  LOP3.LUT R161, R6, 0xfffffe00, RZ, 0xc0, !PT ;  /* 0xfffffe0006a17812 */ /* 0x000fe400078ec0ff */
[----:B------:R-:W-:Y:S02]  /*0f60*/  LOP3.LUT R7, R2, 0x8, R3, 0xf8, !PT ;  /* 0x0000000802077812 */ /* 0x000fe400078ef803 */
[----:B------:R-:W-:Y:S02]  /*0f70*/  SHF.R.U32.HI R3, RZ, 0x3, R2 ;  /* 0x00000003ff037819 */ /* 0x000fe40000011602 */
[----:B------:R-:W-:Y:S02]  /*0f80*/  IADD3 R2, P0, R4, UR18, RZ ;  /* 0x0000001204027c10 */ /* 0x000fe4000ff1e0ff */
[----:B------:R-:W-:-:S02]  /*0f90*/  LOP3.LUT R162, R7, R3, RZ, 0x3c, !PT ;  /* 0x0000000307a27212 */ /* 0x000fc400078e3cff */
        /* <DEDUP_REMOVED lines=10> */
[----:B-1----:R-:W-:-:S02]  /*1040*/  LEA R5, R7, R161, 0xa ;  /* 0x000000a107057211 */ /* 0x002fc400078e50ff */
[----:B------:R-:W-:Y:S02]  /*1050*/  IADD3 R4, P0, R6, UR18, RZ ;  /* 0x0000001206047c10 */ /* 0x000fe4000ff1e0ff */
        /* <DEDUP_REMOVED lines=8> */
[----:B------:R-:W-:Y:S01]  /*10e0*/  LDGSTS.E.BYPASS.LTC128B.128 [R251+0xf000], desc[UR16][R6.64+0x80] ;  /* 0x0f00008006fb7fae */ /* 0x000fe2000b901d50 */
[----:B------:R-:W-:-:S02]  /*10f0*/  IMAD.MOV.U32 R2, RZ, RZ, 0x40 ;  /* 0x00000040ff027424 */ /* 0x000fc400078e00ff */
[----:B------:R-:W-:Y:S01]  /*1100*/  SEL R3, R3, 0xffffffe0, !P1 ;  /* 0xffffffe003037807 */ /* 0x000fe20004800000 */
[----:B------:R-:W-:Y:S01]  /*1110*/  LDGSTS.E.BYPASS.LTC128B.128 [R251+0xd800], desc[UR16][R4.64] ;  /* 0x0d80000004fb7fae */ /* 0x000fe2000b901d50 */
[----:B------:R-:W-:Y:S02]  /*1120*/  LOP3.LUT P1, RZ, R37, 0x4, RZ, 0xc0, !PT ;  /* 0x0000000425ff7812 */ /* 0x000fe4000782c0ff */
[----:B------:R-:W-:Y:S01]  /*1130*/  IADD3 R240, R239, R3, RZ ;  /* 0x00000003eff07210 */ /* 0x000fe20007ffe0ff */
[----:B------:R1:W-:Y:S02]  /*1140*/  LDGSTS.E.BYPASS.LTC128B.128 [R251+0xf800], desc[UR16][R4.64+0x80] ;  /* 0x0f80008004fb7fae */ /* 0x0003e4000b901d50 */
[----:B------:R-:W-:Y:S01]  /*1150*/  @P0 VIADD R243, R238, 0xffffffe0 ;  /* 0xffffffe0eef30836 */ /* 0x000fe20000000000 */
[----:B------:R-:W-:Y:S01]  /*1160*/  LOP3.LUT P0, RZ, R36, 0x4, RZ, 0xc0, !PT ;  /* 0x0000000424ff7812 */ /* 0x000fe2000780c0ff */
[----:B------:R-:W-:Y:S03]  /*1170*/  LDSM.16.M88.4 R8, [R239] ;  /* 0x00000000ef08783b */ /* 0x000fe60000000200 */
[C---:B------:R-:W-:Y:S01]  /*1180*/  SEL R0, R2.reuse, 0xffffffc0, !P0 ;  /* 0xffffffc002007807 */ /* 0x040fe20004000000 */
[----:B------:R-:W2:Y:S01]  /*1190*/  LDSM.16.M88.4 R20, [R44+0x8000] ;  /* 0x008000002c14783b */ /* 0x000ea20000000200 */
[----:B------:R-:W-:-:S02]  /*11a0*/  SEL R2, R2, 0xffffffc0, !P1 ;  /* 0xffffffc002027807 */ /* 0x000fc40004800000 */
[----:B------:R-:W-:Y:S01]  /*11b0*/  ISETP.GE.AND P0, PT, R160, 0x41, PT ;  /* 0x00000041a000780c */ /* 0x000fe20003f06270 */
[----:B------:R-:W-:Y:S01]  /*11c0*/  LDSM.16.M88.4 R24, [R44+0x9800] ;  /* 0x009800002c18783b */ /* 0x000fe20000000200 */
[----:B------:R-:W-:Y:S01]  /*11d0*/  IMAD.IADD R237, R238, 0x1, R0 ;  /* 0x00000001eeed7824 */ /* 0x000fe200078e0200 */
[----:B------:R-:W-:Y:S01]  /*11e0*/  IADD3 R242, R239, R2, RZ ;  /* 0x00000002eff27210 */ /* 0x000fe20007ffe0ff */
[----:B------:R-:W-:Y:S01]  /*11f0*/  IMAD.IADD R236, R0, 0x1, R243 ;  /* 0x0000000100ec7824 */ /* 0x000fe200078e02f3 */
[----:B------:R-:W3:Y:S01]  /*1200*/  LDSM.16.M88.4 R32, [R44+0x8800] ;  /* 0x008800002c20783b */ /* 0x000ee20000000200 */
[----:B------:R-:W-:-:S03]  /*1210*/  IMAD.IADD R241, R240, 0x1, R2 ;  /* 0x00000001f0f17824 */ /* 0x000fc600078e0202 */
[----:B------:R-:W-:Y:S04]  /*1220*/  LDSM.16.M88.4 R28, [R44+0x9000] ;  /* 0x009000002c1c783b */ /* 0x000fe80000000200 */
[----:B------:R-:W-:Y:S04]  /*1230*/  LDSM.16.M88.4 R16, [R240] ;  /* 0x00000000f010783b */ /* 0x000fe80000000200 */
[----:B-1----:R-:W1:Y:S04]  /*1240*/  LDSM.16.M88.4 R4, [R239+0x2000] ;  /* 0x00200000ef04783b */ /* 0x002e680000000200 */
[----:B------:R-:W4:Y:S04]  /*1250*/  LDSM.16.M88.4 R48, [R243] ;  /* 0x00000000f330783b */ /* 0x000f280000000200 */
[----:B------:R-:W4:Y:S04]  /*1260*/  LDSM.16.M88.4 R12, [R240+0x2000] ;  /* 0x00200000f00c783b */ /* 0x000f280000000200 */
[----:B------:R-:W-:Y:S04]  /*1270*/  LDSM.16.M88.4 R56, [R243+0x800] ;  /* 0x00080000f338783b */ /* 0x000fe80000000200 */
[----:B------:R-:W-:Y:S01]  /*1280*/  LDSM.16.M88.4 R52, [R243+0x1000] ;  /* 0x00100000f334783b */ /* 0x000fe20000000200 */
[C---:B--2---:R-:W-:Y:S03]  /*1290*/  HMMA.16816.F32 R40, R8.reuse, R20, RZ ;  /* 0x000000140828723c */ /* 0x044fe600000018ff */
[----:B------:R-:W-:Y:S04]  /*12a0*/  LDSM.16.M88.4 R68, [R237] ;  /* 0x00000000ed44783b */ /* 0x000fe80000000200 */
[----:B------:R-:W-:Y:S01]  /*12b0*/  LDSM.16.M88.4 R36, [R242] ;  /* 0x00000000f224783b */ /* 0x000fe20000000200 */
[C---:B------:R-:W-:Y:S03]  /*12c0*/  HMMA.16816.F32 R128, R8.reuse, R22, RZ ;  /* 0x000000160880723c */ /* 0x040fe600000018ff */
[----:B------:R-:W-:Y:S03]  /*12d0*/  LDSM.16.M88.4 R64, [R237+0x1000] ;  /* 0x00100000ed40783b */ /* 0x000fe60000000200 */
[C---:B---3--:R-:W-:Y:S01]  /*12e0*/  HMMA.16816.F32 R116, R8.reuse, R32, RZ ;  /* 0x000000200874723c */ /* 0x048fe200000018ff */
[----:B------:R-:W-:Y:S04]  /*12f0*/  LDSM.16.M88.4 R120, [R237+0x1800] ;  /* 0x00180000ed78783b */ /* 0x000fe80000000200 */
[----:B------:R-:W-:Y:S01]  /*1300*/  LDSM.16.M88.4 R60, [R237+0x800] ;  /* 0x00080000ed3c783b */ /* 0x000fe20000000200 */
[----:B------:R-:W-:Y:S03]  /*1310*/  HMMA.16816.F32 R136, R8, R34, RZ ;  /* 0x000000220888723c */ /* 0x000fe600000018ff */
[----:B------:R-:W0:Y:S03]  /*1320*/  LDGDEPBAR ;  /* 0x00000000000079af */ /* 0x000e260000000000 */
[C---:B-1----:R-:W-:Y:S06]  /*1330*/  HMMA.16816.F32 R72, R4.reuse, R20, RZ ;  /* 0x000000140448723c */ /* 0x042fec00000018ff */
[C---:B------:R-:W-:Y:S01]  /*1340*/  HMMA.16816.F32 R92, R4.reuse, R22, RZ ;  /* 0x00000016045c723c */ /* 0x040fe200000018ff */
[----:B------:R-:W1:Y:S05]  /*1350*/  LDSM.16.M88.4 R20, [R243+0x1800] ;  /* 0x00180000f314783b */ /* 0x000e6a0000000200 */
[C---:B------:R-:W-:Y:S06]  /*1360*/  HMMA.16816.F32 R84, R4.reuse, R24, RZ ;  /* 0x000000180454723c */ /* 0x040fec00000018ff */
[C---:B------:R-:W-:Y:S06]  /*1370*/  HMMA.16816.F32 R80, R4.reuse, R32, RZ ;  /* 0x000000200450723c */ /* 0x040fec00000018ff */
[C---:B------:R-:W-:Y:S06]  /*1380*/  HMMA.16816.F32 R88, R4.reuse, R34, RZ ;  /* 0x000000220458723c */ /* 0x040fec00000018ff */
[C---:B------:R-:W-:Y:S06]  /*1390*/  HMMA.16816.F32 R76, R4.reuse, R28, RZ ;  /* 0x0000001c044c723c */ /* 0x040fec00000018ff */
[C---:B------:R-:W-:Y:S06]  /*13a0*/  HMMA.16816.F32 R104, R4.reuse, R30, RZ ;  /* 0x0000001e0468723c */ /* 0x040fec00000018ff */
[----:B------:R-:W-:Y:S01]  /*13b0*/  HMMA.16816.F32 R100, R4, R26, RZ ;  /* 0x0000001a0464723c */ /* 0x000fe200000018ff */
[----:B------:R-:W2:Y:S05]  /*13c0*/  LDSM.16.M88.4 R4, [R242+0x2000] ;  /* 0x00200000f204783b */ /* 0x000eaa0000000200 */
[C---:B------:R-:W-:Y:S06]  /*13d0*/  HMMA.16816.F32 R96, R8.reuse, R28, RZ ;  /* 0x0000001c0860723c */ /* 0x040fec00000018ff */
[C---:B------:R-:W-:Y:S06]  /*13e0*/  HMMA.16816.F32 R132, R8.reuse, R30, RZ ;  /* 0x0000001e0884723c */ /* 0x040fec00000018ff */
[C---:B------:R-:W-:Y:S06]  /*13f0*/  HMMA.16816.F32 R32, R8.reuse, R24, RZ ;  /* 0x000000180820723c */ /* 0x040fec00000018ff */
[----:B------:R-:W-:Y:S06]  /*1400*/  HMMA.16816.F32 R124, R8, R26, RZ ;  /* 0x0000001a087c723c */ /* 0x000fec00000018ff */
[-C--:B----4-:R-:W-:Y:S01]  /*1410*/  HMMA.16816.F32 R8, R16, R48.reuse, R40 ;  /* 0x000000301008723c */ /* 0x090fe20000001828 */
[----:B------:R-:W-:Y:S05]  /*1420*/  LDSM.16.M88.4 R40, [R241] ;  /* 0x00000000f128783b */ /* 0x000fea0000000200 */
[C---:B------:R-:W-:Y:S01]  /*1430*/  HMMA.16816.F32 R112, R12.reuse, R48, R72 ;  /* 0x000000300c70723c */ /* 0x040fe20000001848 */
[----:B------:R-:W3:Y:S05]  /*1440*/  LDSM.16.M88.4 R72, [R236] ;  /* 0x00000000ec48783b */ /* 0x000eea0000000200 */
[C---:B-1----:R-:W-:Y:S06]  /*1450*/  HMMA.16816.F32 R24, R12.reuse, R20, R84 ;  /* 0x000000140c18723c */ /* 0x042fec0000001854 */
[C---:B------:R-:W-:Y:S06]  /*1460*/  HMMA.16816.F32 R108, R12.reuse, R56, R80 ;  /* 0x000000380c6c723c */ /* 0x040fec0000001850 */
[C---:B------:R-:W-:Y:S06]  /*1470*/  HMMA.16816.F32 R84, R12.reuse, R50, R92 ;  /* 0x000000320c54723c */ /* 0x040fec000000185c */
[C---:B------:R-:W-:Y:S06]  /*1480*/  HMMA.16816.F32 R76, R12.reuse, R52, R76 ;  /* 0x000000340c4c723c */ /* 0x040fec000000184c */
[C---:B------:R-:W-:Y:S01]  /*1490*/  HMMA.16816.F32 R80, R12.reuse, R58, R88 ;  /* 0x0000003a0c50723c */ /* 0x040fe20000001858 */
[----:B------:R-:W-:Y:S05]  /*14a0*/  LDSM.16.M88.4 R88, [R44+0xa000] ;  /* 0x00a000002c58783b */ /* 0x000fea0000000200 */
[C---:B------:R-:W-:Y:S06]  /*14b0*/  HMMA.16816.F32 R28, R12.reuse, R54, R104 ;  /* 0x000000360c1c723c */ /* 0x040fec0000001868 */
[----:B------:R-:W-:Y:S06]  /*14c0*/  HMMA.16816.F32 R92, R12, R22, R100 ;  /* 0x000000160c5c723c */ /* 0x000fec0000001864 */
[----:B------:R-:W-:Y:S01]  /*14d0*/  HMMA.16816.F32 R12, R36, R68, R8 ;  /* 0x00000044240c723c */ /* 0x000fe20000001808 */
[----:B------:R-:W1:Y:S05]  /*14e0*/  LDSM.16.M88.4 R8, [R241+0x2000] ;  /* 0x00200000f108783b */ /* 0x000e6a0000000200 */
[C---:B------:R-:W-:Y:S01]  /*14f0*/  HMMA.16816.F32 R156, R16.reuse, R20, R32 ;  /* 0x00000014109c723c */ /* 0x040fe20000001820 */
[----:B------:R-:W4:Y:S05]  /*1500*/  LDSM.16.M88.4 R32, [R239+0x4000] ;  /* 0x00400000ef20783b */ /* 0x000f2a0000000200 */
[C---:B------:R-:W-:Y:S06]  /*1510*/  HMMA.16816.F32 R140, R16.reuse, R56, R116 ;  /* 0x00000038108c723c */ /* 0x040fec0000001874 */
[C---:B------:R-:W-:Y:S06]  /*1520*/  HMMA.16816.F32 R152, R16.reuse, R52, R96 ;  /* 0x000000341098723c */ /* 0x040fec0000001860 */
[C---:B------:R-:W-:Y:S01]  /*1530*/  HMMA.16816.F32 R116, R16.reuse, R54, R132 ;  /* 0x000000361074723c */ /* 0x040fe20000001884 */
[----:B------:R-:W-:Y:S05]  /*1540*/  LDSM.16.M88.4 R52, [R236+0x800] ;  /* 0x00080000ec34783b */ /* 0x000fea0000000200 */
[C---:B------:R-:W-:Y:S01]  /*1550*/  HMMA.16816.F32 R96, R16.reuse, R50, R128 ;  /* 0x000000321060723c */ /* 0x040fe20000001880 */
[----:B------:R-:W-:Y:S05]  /*1560*/  LDSM.16.M88.4 R48, [R243+0x2000] ;  /* 0x00200000f330783b */ /* 0x000fea0000000200 */
[C---:B------:R-:W-:Y:S01]  /*1570*/  HMMA.16816.F32 R100, R16.reuse, R58, R136 ;  /* 0x0000003a1064723c */ /* 0x040fe20000001888 */
[----:B------:R-:W-:Y:S05]  /*1580*/  LDSM.16.M88.4 R56, [R236+0x1800] ;  /* 0x00180000ec38783b */ /* 0x000fea0000000200 */
[----:B------:R-:W-:Y:S01]  /*1590*/  HMMA.16816.F32 R132, R16, R22, R124 ;  /* 0x000000161084723c */ /* 0x000fe2000000187c */
[----:B------:R-:W-:Y:S05]  /*15a0*/  LDSM.16.M88.4 R20, [R240+0x6000] ;  /* 0x00600000f014783b */ /* 0x000fea0000000200 */
[C---:B--2---:R-:W-:Y:S06]  /*15b0*/  HMMA.16816.F32 R16, R4.reuse, R68, R112 ;  /* 0x000000440410723c */ /* 0x044fec0000001870 */
[----:B------:R-:W-:Y:S01]  /*15c0*/  HMMA.16816.F32 R124, R4, R66, R28 ;  /* 0x00000042047c723c */ /* 0x000fe2000000181c */
[----:B------:R-:W2:Y:S05]  /*15d0*/  LDSM.16.M88.4 R28, [R239+0x6000] ;  /* 0x00600000ef1c783b */ /* 0x000eaa0000000200 */
[----:B---3--:R-:W-:Y:S06]  /*15e0*/  HMMA.16816.F32 R12, R40, R72, R12 ;  /* 0x00000048280c723c */ /* 0x008fec000000180c */
[C---:B------:R-:W-:Y:S01]  /*15f0*/  HMMA.16816.F32 R136, R4.reuse, R120, R24 ;  /* 0x000000780488723c */ /* 0x040fe20000001818 */
[----:B------:R-:W3:Y:S05]  /*1600*/  LDSM.16.M88.4 R24, [R240+0x4000] ;  /* 0x00400000f018783b */ /* 0x000eea0000000200 */
[C---:B------:R-:W-:Y:S06]  /*1610*/  HMMA.16816.F32 R148, R4.reuse, R60, R108 ;  /* 0x0000003c0494723c */ /* 0x040fec000000186c */
[C---:B------:R-:W-:Y:S06]  /*1620*/  HMMA.16816.F32 R144, R4.reuse, R64, R76 ;  /* 0x000000400490723c */ /* 0x040fec000000184c */
[C---:B------:R-:W-:Y:S06]  /*1630*/  HMMA.16816.F32 R104, R4.reuse, R70, R84 ;  /* 0x000000460468723c */ /* 0x040fec0000001854 */
[----:B------:R-:W-:Y:S06]  /*1640*/  HMMA.16816.F32 R128, R4, R62, R80 ;  /* 0x0000003e0480723c */ /* 0x000fec0000001850 */
[C---:B------:R-:W-:Y:S01]  /*1650*/  HMMA.16816.F32 R76, R36.reuse, R70, R96 ;  /* 0x00000046244c723c */ /* 0x040fe20000001860 */
[----:B------:R-:W-:Y:S05]  /*1660*/  LDSM.16.M88.4 R68, [R237+0x2000] ;  /* 0x00200000ed44783b */ /* 0x000fea0000000200 */
[C---:B------:R-:W-:Y:S06]  /*1670*/  HMMA.16816.F32 R84, R36.reuse, R60, R140 ;  /* 0x0000003c2454723c */ /* 0x040fec000000188c */
[----:B------:R-:W-:Y:S06]  /*1680*/  HMMA.16816.F32 R108, R36, R62, R100 ;  /* 0x0000003e246c723c */ /* 0x000fec0000001864 */
[----:B------:R-:W-:Y:S01]  /*1690*/  HMMA.16816.F32 R92, R4, R122, R92 ;  /* 0x0000007a045c723c */ /* 0x000fe2000000185c */
[----:B------:R-:W3:Y:S05]  /*16a0*/  LDSM.16.M88.4 R4, [R236+0x1000] ;  /* 0x00100000ec04783b */ /* 0x000eea0000000200 */
[----:B-1----:R-:W-:Y:S01]  /*16b0*/  HMMA.16816.F32 R60, R8, R72, R16 ;  /* 0x00000048083c723c */ /* 0x002fe20000001810 */
[----:B------:R-:W1:Y:S05]  /*16c0*/  LDSM.16.M88.4 R16, [R242+0x4000] ;  /* 0x00400000f210783b */ /* 0x000e6a0000000200 */
[----:B----4-:R-:W-:Y:S06]  /*16d0*/  HMMA.16816.F32 R12, R32, R88, R12 ;  /* 0x00000058200c723c */ /* 0x010fec000000180c */
[-C--:B------:R-:W-:Y:S06]  /*16e0*/  HMMA.16816.F32 R104, R8, R74.reuse, R104 ;  /* 0x0000004a0868723c */ /* 0x080fec0000001868 */
[----:B------:R-:W-:Y:S06]  /*16f0*/  HMMA.16816.F32 R76, R40, R74, R76 ;  /* 0x0000004a284c723c */ /* 0x000fec000000184c */
[----:B--2---:R-:W-:Y:S01]  /*1700*/  HMMA.16816.F32 R72, R28, R88, R60 ;  /* 0x000000581c48723c */ /* 0x004fe2000000183c */
[----:B------:R-:W-:Y:S05]  /*1710*/  LDSM.16.M88.4 R60, [R44+0xa800] ;  /* 0x00a800002c3c783b */ /* 0x000fea0000000200 */
[C---:B------:R-:W-:Y:S06]  /*1720*/  HMMA.16816.F32 R100, R36.reuse, R64, R152 ;  /* 0x000000402464723c */ /* 0x040fec0000001898 */
[C---:B------:R-:W-:Y:S01]  /*1730*/  HMMA.16816.F32 R96, R36.reuse, R66, R116 ;  /* 0x000000422460723c */ /* 0x040fe20000001874 */
[----:B------:R-:W-:Y:S05]  /*1740*/  LDSM.16.M88.4 R64, [R236+0x2000] ;  /* 0x00200000ec40783b */ /* 0x000fea0000000200 */
[C---:B------:R-:W-:Y:S06]  /*1750*/  HMMA.16816.F32 R112, R36.reuse, R120, R156 ;  /* 0x000000782470723c */ /* 0x040fec000000189c */
[----:B------:R-:W-:Y:S06]  /*1760*/  HMMA.16816.F32 R80, R36, R122, R132 ;  /* 0x0000007a2450723c */ /* 0x000fec0000001884 */
[----:B---3--:R-:W-:Y:S01]  /*1770*/  HMMA.16816.F32 R36, R24, R48, R12 ;  /* 0x000000301824723c */ /* 0x008fe2000000180c */
[----:B------:R-:W2:Y:S05]  /*1780*/  LDSM.16.M88.4 R12, [R242+0x6000] ;  /* 0x00600000f20c783b */ /* 0x000eaa0000000200 */
[C---:B------:R-:W-:Y:S06]  /*1790*/  HMMA.16816.F32 R116, R8.reuse, R52, R148 ;  /* 0x000000340874723c */ /* 0x040fec0000001894 */
[C---:B------:R-:W-:Y:S06]  /*17a0*/  HMMA.16816.F32 R128, R8.reuse, R54, R128 ;  /* 0x000000360880723c */ /* 0x040fec0000001880 */
[C---:B------:R-:W-:Y:S06]  /*17b0*/  HMMA.16816.F32 R144, R8.reuse, R4, R144 ;  /* 0x000000040890723c */ /* 0x040fec0000001890 */
[C---:B------:R-:W-:Y:S06]  /*17c0*/  HMMA.16816.F32 R132, R8.reuse, R6, R124 ;  /* 0x000000060884723c */ /* 0x040fec000000187c */
[C---:B------:R-:W-:Y:S06]  /*17d0*/  HMMA.16816.F32 R140, R8.reuse, R56, R136 ;  /* 0x00000038088c723c */ /* 0x040fec0000001888 */
[----:B------:R-:W-:Y:S01]  /*17e0*/  HMMA.16816.F32 R148, R8, R58, R92 ;  /* 0x0000003a0894723c */ /* 0x000fe2000000185c */
[----:B------:R-:W3:Y:S05]  /*17f0*/  LDSM.16.M88.4 R8, [R241+0x4000] ;  /* 0x00400000f108783b */ /* 0x000eea0000000200 */
[C---:B------:R-:W-:Y:S06]  /*1800*/  HMMA.16816.F32 R84, R40.reuse, R52, R84 ;  /* 0x000000342854723c */ /* 0x040fec0000001854 */
[----:B------:R-:W-:Y:S06]  /*1810*/  HMMA.16816.F32 R108, R40, R54, R108 ;  /* 0x00000036286c723c */ /* 0x000fec000000186c */
[----:B------:R-:W-:Y:S06]  /*1820*/  HMMA.16816.F32 R52, R20, R48, R72 ;  /* 0x000000301434723c */ /* 0x000fec0000001848 */
[----:B------:R-:W-:Y:S06]  /*1830*/  HMMA.16816.F32 R76, R32, R90, R76 ;  /* 0x0000005a204c723c */ /* 0x000fec000000184c */
[C---:B------:R-:W-:Y:S06]  /*1840*/  HMMA.16816.F32 R100, R40.reuse, R4, R100 ;  /* 0x000000042864723c */ /* 0x040fec0000001864 */
[----:B------:R-:W-:Y:S01]  /*1850*/  HMMA.16816.F32 R120, R40, R6, R96 ;  /* 0x000000062878723c */ /* 0x000fe20000001860 */
[----:B------:R-:W4:Y:S05]  /*1860*/  LDSM.16.M88.4 R4, [R241+0x6000] ;  /* 0x00600000f104783b */ /* 0x000f2a0000000200 */
[----:B-1----:R-:W-:Y:S01]  /*1870*/  HMMA.16816.F32 R72, R16, R68, R36 ;  /* 0x000000441048723c */ /* 0x002fe20000001824 */
[----:B------:R-:W1:Y:S05]  /*1880*/  LDSM.16.M88.4 R36, [R243+0x2800] ;  /* 0x00280000f324783b */ /* 0x000e6a0000000200 */
[----:B------:R-:W-:Y:S06]  /*1890*/  HMMA.16816.F32 R136, R40, R58, R80 ;  /* 0x0000003a2888723c */ /* 0x000fec0000001850 */
[----:B------:R-:W-:Y:S06]  /*18a0*/  HMMA.16816.F32 R80, R28, R90, R104 ;  /* 0x0000005a1c50723c */ /* 0x000fec0000001868 */
[----:B------:R-:W-:Y:S06]  /*18b0*/  HMMA.16816.F32 R124, R40, R56, R112 ;  /* 0x00000038287c723c */ /* 0x000fec0000001870 */
[----:B--2---:R-:W-:Y:S06]  /*18c0*/  HMMA.16816.F32 R40, R12, R68, R52 ;  /* 0x000000440c28723c */ /* 0x004fec0000001834 */
[----:B------:R-:W-:Y:S06]  /*18d0*/  HMMA.16816.F32 R52, R24, R50, R76 ;  /* 0x000000321834723c */ /* 0x000fec000000184c */
[----:B---3--:R-:W-:Y:S06]  /*18e0*/  HMMA.16816.F32 R76, R8, R64, R72 ;  /* 0x00000040084c723c */ /* 0x008fec0000001848 */
[----:B------:R-:W-:Y:S06]  /*18f0*/  HMMA.16816.F32 R48, R20, R50, R80 ;  /* 0x000000321430723c */ /* 0x000fec0000001850 */
[-C--:B------:R-:W-:Y:S06]  /*1900*/  HMMA.16816.F32 R56, R32, R60.reuse, R84 ;  /* 0x0000003c2038723c */ /* 0x080fec0000001854 */
[----:B------:R-:W-:Y:S06]  /*1910*/  HMMA.16816.F32 R72, R28, R60, R116 ;  /* 0x0000003c1c48723c */ /* 0x000fec0000001874 */
[----:B----4-:R-:W-:Y:S01]  /*1920*/  HMMA.16816.F32 R92, R4, R64, R40 ;  /* 0x00000040045c723c */ /* 0x010fe20000001828 */
[----:B------:R-:W-:-:S04]  /*1930*/  FMUL.FTZ R0, R76, UR4 ;  /* 0x000000044c007c20 */ /* 0x000fc80008410000 */
[----:B------:R2:W-:Y:S01]  /*1940*/  MUFU.TANH R115, R0 ;  /* 0x0000000000737308 */ /* 0x0005e20000002400 */
[-C--:B------:R-:W-:Y:S01]  /*1950*/  HMMA.16816.F32 R40, R16, R70.reuse, R52 ;  /* 0x000000461028723c */ /* 0x080fe20000001834 */
[----:B------:R-:W3:Y:S05]  /*1960*/  LDSM.16.M88.4 R52, [R237+0x2800] ;  /* 0x00280000ed34783b */ /* 0x000eea0000000200 */
[----:B------:R-:W-:Y:S06]  /*1970*/  HMMA.16816.F32 R68, R12, R70, R48 ;  /* 0x000000460c44723c */ /* 0x000fec0000001830 */
[----:B-1----:R-:W-:Y:S01]  /*1980*/  HMMA.16816.F32 R84, R24, R36, R56 ;  /* 0x000000241854723c */ /* 0x002fe20000001838 */
[----:B------:R-:W1:Y:S01]  /*1990*/  LDSM.16.M88.4 R56, [R44+0xb000] ;  /* 0x00b000002c38783b */ /* 0x000e620000000200 */
[----:B--2---:R-:W-:-:S03]  /*19a0*/  FMUL.FTZ R0, R77, UR4 ;  /* 0x000000044d007c20 */ /* 0x004fc60008410000 */
[----:B------:R-:W-:Y:S01]  /*19b0*/  LDSM.16.M88.4 R44, [R44+0xb800] ;  /* 0x00b800002c2c783b */ /* 0x000fe20000000200 */
[----:B------:R-:W-:Y:S01]  /*19c0*/  HMMA.16816.F32 R80, R20, R36, R72 ;  /* 0x000000241450723c */ /* 0x000fe20000001848 */
[----:B------:R2:W4:Y:S05]  /*19d0*/  MUFU.TANH R114, R0 ;  /* 0x0000000000727308 */ /* 0x00052a0000002400 */
[----:B------:R-:W-:Y:S01]  /*19e0*/  HMMA.16816.F32 R72, R8, R66, R40 ;  /* 0x000000420848723c */ /* 0x000fe20000001828 */
[----:B------:R-:W4:Y:S05]  /*19f0*/  LDSM.16.M88.4 R40, [R236+0x2800] ;  /* 0x00280000ec28783b */ /* 0x000f2a0000000200 */
[----:B------:R-:W-:Y:S06]  /*1a00*/  HMMA.16816.F32 R48, R32, R62, R108 ;  /* 0x0000003e2030723c */ /* 0x000fec000000186c */
[----:B------:R-:W-:Y:S01]  /*1a10*/  HMMA.16816.F32 R88, R4, R66, R68 ;  /* 0x000000420458723c */ /* 0x000fe20000001844 */
[----:B--2---:R-:W-:-:S04]  /*1a20*/  FMUL.FTZ R0, R78, UR4 ;  /* 0x000000044e007c20 */ /* 0x004fc80008410000 */
[----:B------:R2:W-:Y:S01]  /*1a30*/  MUFU.TANH R117, R0 ;  /* 0x0000000000757308 */ /* 0x0005e20000002400 */
[----:B---3--:R-:W-:Y:S06]  /*1a40*/  HMMA.16816.F32 R64, R16, R52, R84 ;  /* 0x000000341040723c */ /* 0x008fec0000001854 */
[----:B------:R-:W-:Y:S01]  /*1a50*/  HMMA.16816.F32 R96, R28, R62, R128 ;  /* 0x0000003e1c60723c */ /* 0x000fe20000001880 */
[----:B------:R-:W3:Y:S05]  /*1a60*/  LDSM.16.M88.4 R60, [R243+0x3000] ;  /* 0x00300000f33c783b */ /* 0x000eea0000000200 */
[----:B------:R-:W-:Y:S01]  /*1a70*/  HMMA.16816.F32 R48, R24, R38, R48 ;  /* 0x000000261830723c */ /* 0x000fe20000001830 */
[----:B--2---:R-:W-:-:S05]  /*1a80*/  FMUL.FTZ R0, R79, UR4 ;  /* 0x000000044f007c20 */ /* 0x004fca0008410000 */
[----:B------:R-:W-:Y:S01]  /*1a90*/  HMMA.16816.F32 R76, R12, R52, R80 ;  /* 0x000000340c4c723c */ /* 0x000fe20000001850 */
[----:B------:R2:W-:Y:S05]  /*1aa0*/  MUFU.TANH R116, R0 ;  /* 0x0000000000747308 */ /* 0x0005ea0000002400 */
[-C--:B-1----:R-:W-:Y:S06]  /*1ab0*/  HMMA.16816.F32 R80, R32, R56.reuse, R100 ;  /* 0x000000382050723c */ /* 0x082fec0000001864 */
[----:B------:R-:W-:Y:S01]  /*1ac0*/  HMMA.16816.F32 R68, R28, R56, R144 ;  /* 0x000000381c44723c */ /* 0x000fe20000001890 */
[----:B--2---:R-:W-:-:S04]  /*1ad0*/  FMUL.FTZ R0, R92, UR4 ;  /* 0x000000045c007c20 */ /* 0x004fc80008410000 */
[----:B------:R1:W-:Y:S07]  /*1ae0*/  MUFU.TANH R113, R0 ;  /* 0x0000000000717308 */ /* 0x0003ee0000002400 */
[----:B----4-:R-:W-:Y:S06]  /*1af0*/  HMMA.16816.F32 R84, R4, R40, R76 ;  /* 0x000000280454723c */ /* 0x010fec000000184c */
[-C--:B---3--:R-:W-:Y:S06]  /*1b00*/  HMMA.16816.F32 R80, R24, R60.reuse, R80 ;  /* 0x0000003c1850723c */ /* 0x088fec0000001850 */
[----:B------:R-:W-:Y:S01]  /*1b10*/  HMMA.16816.F32 R76, R20, R60, R68 ;  /* 0x0000003c144c723c */ /* 0x000fe20000001844 */
[----:B-1----:R-:W-:-:S04]  /*1b20*/  FMUL.FTZ R0, R93, UR4 ;  /* 0x000000045d007c20 */ /* 0x002fc80008410000 */
[----:B------:R1:W-:Y:S02]  /*1b30*/  MUFU.TANH R112, R0 ;  /* 0x0000000000707308 */ /* 0x0003e40000002400 */
[----:B-1----:R-:W-:-:S06]  /*1b40*/  FMUL.FTZ R0, R94, UR4 ;  /* 0x000000045e007c20 */ /* 0x002fcc0008410000 */
[----:B------:R1:W-:Y:S02]  /*1b50*/  MUFU.TANH R107, R0 ;  /* 0x00000000006b7308 */ /* 0x0003e40000002400 */
[----:B-1----:R-:W-:-:S06]  /*1b60*/  FMUL.FTZ R0, R95, UR4 ;  /* 0x000000045f007c20 */ /* 0x002fcc0008410000 */
[----:B------:R1:W-:Y:S02]  /*1b70*/  MUFU.TANH R106, R0 ;  /* 0x00000000006a7308 */ /* 0x0003e40000002400 */
[----:B-1----:R-:W-:-:S06]  /*1b80*/  FMUL.FTZ R0, R72, UR4 ;  /* 0x0000000448007c20 */ /* 0x002fcc0008410000 */
[----:B------:R1:W2:Y:S02]  /*1b90*/  MUFU.TANH R105, R0 ;  /* 0x0000000000697308 */ /* 0x0002a40000002400 */
[----:B-1----:R-:W-:-:S06]  /*1ba0*/  FMUL.FTZ R0, R73, UR4 ;  /* 0x0000000449007c20 */ /* 0x002fcc0008410000 */
[----:B------:R1:W3:Y:S02]  /*1bb0*/  MUFU.TANH R104, R0 ;  /* 0x0000000000687308 */ /* 0x0002e40000002400 */
[----:B-1----:R-:W-:-:S06]  /*1bc0*/  FMUL.FTZ R0, R74, UR4 ;  /* 0x000000044a007c20 */ /* 0x002fcc0008410000 */
[----:B------:R1:W-:Y:S02]  /*1bd0*/  MUFU.TANH R108, R0 ;  /* 0x00000000006c7308 */ /* 0x0003e40000002400 */
[----:B-1----:R-:W-:Y:S02]  /*1be0*/  FMUL.FTZ R0, R75, UR4 ;  /* 0x000000044b007c20 */ /* 0x002fe40008410000 */
[----:B------:R-:W-:Y:S04]  /*1bf0*/  HMMA.16816.F32 R72, R8, R40, R64 ;  /* 0x000000280848723c */ /* 0x000fe80000001840 */
[----:B------:R1:W-:Y:S02]  /*1c00*/  MUFU.TANH R109, R0 ;  /* 0x00000000006d7308 */ /* 0x0003e40000002400 */
[----:B------:R-:W-:Y:S06]  /*1c10*/  HMMA.16816.F32 R64, R20, R38, R96 ;  /* 0x000000261440723c */ /* 0x000fec0000001860 */
[----:B------:R-:W-:Y:S01]  /*1c20*/  HMMA.16816.F32 R36, R16, R54, R48 ;  /* 0x000000361024723c */ /* 0x000fe20000001830 */
[----:B------:R-:W4:Y:S01]  /*1c30*/  LDSM.16.M88.4 R48, [R237+0x3000] ;  /* 0x00300000ed30783b */ /* 0x000f220000000200 */
[----:B-1----:R-:W-:-:S04]  /*1c40*/  FMUL.FTZ R0, R88, UR4 ;  /* 0x0000000458007c20 */ /* 0x002fc80008410000 */
[----:B------:R1:W-:-:S12]  /*1c50*/  MUFU.TANH R95, R0 ;  /* 0x00000000005f7308 */ /* 0x0003d80000002400 */
[----:B------:R-:W-:Y:S01]  /*1c60*/  HMMA.16816.F32 R68, R12, R54, R64 ;  /* 0x000000360c44723c */ /* 0x000fe20000001840 */
[----:B------:R-:W2:Y:S05]  /*1c70*/  LDSM.16.M88.4 R52, [R236+0x3000] ;  /* 0x00300000ec34783b */ /* 0x000eaa0000000200 */
[----:B------:R-:W-:Y:S01]  /*1c80*/  HMMA.16816.F32 R64, R8, R42, R36 ;  /* 0x0000002a0840723c */ /* 0x000fe20000001824 */
[----:B-1----:R-:W-:-:S04]  /*1c90*/  FMUL.FTZ R0, R89, UR4 ;  /* 0x0000000459007c20 */ /* 0x002fc80008410000 */
[----:B------:R1:W-:Y:S01]  /*1ca0*/  MUFU.TANH R94, R0 ;  /* 0x00000000005e7308 */ /* 0x0003e20000002400 */
[----:B----4-:R-:W-:-:S12]  /*1cb0*/  HMMA.16816.F32 R36, R16, R48, R80 ;  /* 0x000000301024723c */ /* 0x010fd80000001850 */
[----:B------:R-:W-:Y:S01]  /*1cc0*/  HMMA.16816.F32 R68, R4, R42, R68 ;  /* 0x0000002a0444723c */ /* 0x000fe20000001844 */
[----:B------:R-:W4:Y:S01]  /*1cd0*/  LDSM.16.M88.4 R40, [R243+0x3800] ;  /* 0x00380000f328783b */ /* 0x000f220000000200 */
[----:B-1----:R-:W-:-:S04]  /*1ce0*/  FMUL.FTZ R0, R90, UR4 ;  /* 0x000000045a007c20 */ /* 0x002fc80008410000 */
[----:B------:R1:W-:Y:S01]  /*1cf0*/  MUFU.TANH R96, R0 ;  /* 0x0000000000607308 */ /* 0x0003e20000002400 */
[----:B------:R-:W-:Y:S01]  /*1d00*/  HMMA.16816.F32 R80, R28, R44, R140 ;  /* 0x0000002c1c50723c */ /* 0x000fe2000000188c */
[----:B-1----:R-:W-:-:S05]  /*1d10*/  FMUL.FTZ R0, R91, UR4 ;  /* 0x000000045b007c20 */ /* 0x002fca0008410000 */
[-C--:B------:R-:W-:Y:S01]  /*1d20*/  HMMA.16816.F32 R88, R28, R58.reuse, R132 ;  /* 0x0000003a1c58723c */ /* 0x080fe20000001884 */
[----:B------:R1:W-:Y:S05]  /*1d30*/  MUFU.TANH R97, R0 ;  /* 0x0000000000617308 */ /* 0x0003ea0000002400 */
[----:B------:R-:W-:Y:S01]  /*1d40*/  HMMA.16816.F32 R56, R32, R58, R120 ;  /* 0x0000003a2038723c */ /* 0x000fe20000001878 */
[----:B-1----:R-:W-:-:S04]  /*1d50*/  FMUL.FTZ R0, R72, UR4 ;  /* 0x0000000448007c20 */ /* 0x002fc80008410000 */
[----:B------:R1:W3:-:S15]  /*1d60*/  MUFU.TANH R174, R0 ;  /* 0x0000000000ae7308 */ /* 0x0002de0000002400 */
[----:B------:R-:W-:-:S04]  /*1d70*/  NOP ;  /* 0x0000000000007918 */ /* 0x000fc80000000000 */
[-C--:B------:R-:W-:Y:S06]  /*1d80*/  HMMA.16816.F32 R56, R24, R62.reuse, R56 ;  /* 0x0000003e1838723c */ /* 0x080fec0000001838 */
[----:B------:R-:W-:Y:S01]  /*1d90*/  HMMA.16816.F32 R60, R20, R62, R88 ;  /* 0x0000003e143c723c */ /* 0x000fe20000001858 */
[----:B-1----:R-:W-:-:S04]  /*1da0*/  FMUL.FTZ R0, R73, UR4 ;  /* 0x0000000449007c20 */ /* 0x002fc80008410000 */
[----:B------:R1:W3:-:S13]  /*1db0*/  MUFU.TANH R172, R0 ;  /* 0x0000000000ac7308 */ /* 0x0002da0000002400 */
[----:B------:R-:W-:Y:S01]  /*1dc0*/  HMMA.16816.F32 R56, R16, R50, R56 ;  /* 0x000000321038723c */ /* 0x000fe20000001838 */
[----:B-1----:R-:W-:-:S04]  /*1dd0*/  FMUL.FTZ R0, R74, UR4 ;  /* 0x000000044a007c20 */ /* 0x002fc80008410000 */
[----:B------:R1:W-:-:S15]  /*1de0*/  MUFU.TANH R175, R0 ;  /* 0x0000000000af7308 */ /* 0x0003de0000002400 */
[----:B------:R-:W-:-:S04]  /*1df0*/  NOP ;  /* 0x0000000000007918 */ /* 0x000fc80000000000 */
[----:B--2---:R-:W-:Y:S01]  /*1e00*/  HMMA.16816.F32 R56, R8, R54, R56 ;  /* 0x000000360838723c */ /* 0x004fe20000001838 */
[----:B-1----:R-:W-:-:S05]  /*1e10*/  FMUL.FTZ R0, R75, UR4 ;  /* 0x000000044b007c20 */ /* 0x002fca0008410000 */
[----:B------:R-:W-:Y:S01]  /*1e20*/  HMMA.16816.F32 R72, R12, R48, R76 ;  /* 0x000000300c48723c */ /* 0x000fe2000000184c */
[----:B------:R1:W-:Y:S05]  /*1e30*/  MUFU.TANH R173, R0 ;  /* 0x0000000000ad7308 */ /* 0x0003ea0000002400 */
[----:B------:R-:W-:Y:S06]  /*1e40*/  HMMA.16816.F32 R76, R32, R44, R124 ;  /* 0x0000002c204c723c */ /* 0x000fec000000187c */
[----:B------:R-:W-:Y:S06]  /*1e50*/  HMMA.16816.F32 R48, R12, R50, R60 ;  /* 0x000000320c30723c */ /* 0x000fec000000183c */
[----:B------:R-:W-:Y:S01]  /*1e60*/  HMMA.16816.F32 R32, R32, R46, R136 ;  /* 0x0000002e2020723c */ /* 0x000fe20000001888 */
[----:B-1----:R-:W-:Y:S01]  /*1e70*/  FMUL.FTZ R0, R84, UR4 ;  /* 0x0000000454007c20 */ /* 0x002fe20008410000 */
[----:B------:R-:W-:-:S03]  /*1e80*/  FMUL.FTZ R59, R59, UR4 ;  /* 0x000000043b3b7c20 */ /* 0x000fc60008410000 */
[----:B------:R1:W-:Y:S01]  /*1e90*/  MUFU.TANH R98, R0 ;  /* 0x0000000000627308 */ /* 0x0003e20000002400 */
[----:B------:R-:W-:Y:S06]  /*1ea0*/  HMMA.16816.F32 R72, R4, R52, R72 ;  /* 0x000000340448723c */ /* 0x000fec0000001848 */
[----:B----4-:R-:W-:Y:S01]  /*1eb0*/  HMMA.16816.F32 R60, R24, R40, R76 ;  /* 0x00000028183c723c */ /* 0x010fe2000000184c */
[----:B------:R-:W-:Y:S01]  /*1ec0*/  MUFU.TANH R138, R59 ;  /* 0x0000003b008a7308 */ /* 0x000fe20000002400 */
[----:B-1----:R-:W-:-:S10]  /*1ed0*/  FMUL.FTZ R0, R85, UR4 ;  /* 0x0000000455007c20 */ /* 0x002fd40008410000 */
[----:B------:R-:W-:Y:S01]  /*1ee0*/  HMMA.16816.F32 R24, R24, R42, R32 ;  /* 0x0000002a1818723c */ /* 0x000fe20000001820 */
        /* <DEDUP_REMOVED lines=8> */
[----:B------:R1:W4:Y:S02]  /*1f70*/  MUFU.TANH R168, R0 ;  /* 0x0000000000a87308 */ /* 0x0003240000002400 */
[----:B-1----:R-:W-:-:S06]  /*1f80*/  FMUL.FTZ R0, R66, UR4 ;  /* 0x0000000442007c20 */ /* 0x002fcc0008410000 */
[----:B------:R1:W-:Y:S02]  /*1f90*/  MUFU.TANH R167, R0 ;  /* 0x0000000000a77308 */ /* 0x0003e40000002400 */
[----:B-1----:R-:W-:Y:S02]  /*1fa0*/  FMUL.FTZ R0, R67, UR4 ;  /* 0x0000000443007c20 */ /* 0x002fe40008410000 */
[----:B------:R-:W-:Y:S01]  /*1fb0*/  HMMA.16816.F32 R64, R8, R52, R36 ;  /* 0x000000340840723c */ /* 0x000fe20000001824 */
[----:B------:R-:W1:Y:S03]  /*1fc0*/  LDSM.16.M88.4 R36, [R237+0x3800] ;  /* 0x00380000ed24783b */ /* 0x000e660000000200 */
[----:B------:R3:W-:Y:S02]  /*1fd0*/  MUFU.TANH R165, R0 ;  /* 0x0000000000a57308 */ /* 0x0007e40000002400 */
[----:B------:R-:W-:Y:S01]  /*1fe0*/  HMMA.16816.F32 R52, R4, R54, R48 ;  /* 0x000000360434723c */ /* 0x000fe20000001830 */
[----:B---3--:R-:W-:-:S05]  /*1ff0*/  FMUL.FTZ R0, R68, UR4 ;  /* 0x0000000444007c20 */ /* 0x008fca0008410000 */
[----:B------:R3:W-:Y:S02]  /*2000*/  MUFU.TANH R92, R0 ;  /* 0x00000000005c7308 */ /* 0x0007e40000002400 */
[----:B---3--:R-:W-:Y:S01]  /*2010*/  FMUL.FTZ R0, R69, UR4 ;  /* 0x0000000445007c20 */ /* 0x008fe20008410000 */
[C---:B-1----:R-:W-:Y:S05]  /*2020*/  HMMA.16816.F32 R48, R16.reuse, R36, R60 ;  /* 0x000000241030723c */ /* 0x042fea000000183c */
[----:B------:R1:W-:Y:S01]  /*2030*/  MUFU.TANH R93, R0 ;  /* 0x00000000005d7308 */ /* 0x0003e20000002400 */
[----:B------:R-:W-:Y:S01]  /*2040*/  HMMA.16816.F32 R16, R16, R38, R24 ;  /* 0x000000261010723c */ /* 0x000fe20000001818 */
[----:B-1----:R-:W-:-:S06]  /*2050*/  FMUL.FTZ R0, R70, UR4 ;  /* 0x0000000446007c20 */ /* 0x002fcc0008410000 */
[----:B------:R1:W-:Y:S02]  /*2060*/  MUFU.TANH R100, R0 ;  /* 0x0000000000647308 */ /* 0x0003e40000002400 */
[----:B-1----:R-:W-:Y:S02]  /*2070*/  FMUL.FTZ R0, R71, UR4 ;  /* 0x0000000447007c20 */ /* 0x002fe40008410000 */
[----:B------:R-:W-:Y:S01]  /*2080*/  HMMA.16816.F32 R68, R28, R46, R148 ;  /* 0x0000002e1c44723c */ /* 0x000fe20000001894 */
[----:B------:R-:W1:Y:S03]  /*2090*/  LDSM.16.M88.4 R28, [R236+0x3800] ;  /* 0x00380000ec1c783b */ /* 0x000e660000000200 */
[----:B------:R3:W-:Y:S01]  /*20a0*/  MUFU.TANH R101, R0 ;  /* 0x0000000000657308 */ /* 0x0007e20000002400 */
[----:B------:R-:W-:-:S04]  /*20b0*/  DEPBAR.LE SB0, 0x0 ;  /* 0x000080000000791a */ /* 0x000fc80000000000 */
[----:B------:R-:W-:Y:S01]  /*20c0*/  HMMA.16816.F32 R44, R20, R40, R80 ;  /* 0x00000028142c723c */ /* 0x000fe20000001850 */
[----:B---3--:R-:W-:-:S04]  /*20d0*/  FMUL.FTZ R0, R64, UR4 ;  /* 0x0000000440007c20 */ /* 0x008fc80008410000 */
[----:B------:R3:W4:Y:S10]  /*20e0*/  MUFU.TANH R199, R0 ;  /* 0x0000000000c77308 */ /* 0x0007340000002400 */
[----:B------:R-:W-:Y:S09]  /*20f0*/  HMMA.16816.F32 R20, R20, R42, R68 ;  /* 0x0000002a1414723c */ /* 0x000ff20000001844 */
[----:B------:R-:W-:Y:S01]  /*2100*/  HMMA.16816.F32 R32, R12, R36, R44 ;  /* 0x000000240c20723c */ /* 0x000fe2000000182c */
[----:B---3--:R-:W-:-:S05]  /*2110*/  FMUL.FTZ R0, R65, UR4 ;  /* 0x0000000441007c20 */ /* 0x008fca0008410000 */
[C---:B-1----:R-:W-:Y:S01]  /*2120*/  HMMA.16816.F32 R48, R8.reuse, R28, R48 ;  /* 0x0000001c0830723c */ /* 0x042fe20000001830 */
[----:B------:R1:W3:Y:S05]  /*2130*/  MUFU.TANH R198, R0 ;  /* 0x0000000000c67308 */ /* 0x0002ea0000002400 */
[----:B------:R-:W-:Y:S06]  /*2140*/  HMMA.16816.F32 R16, R8, R30, R16 ;  /* 0x0000001e0810723c */ /* 0x000fec0000001810 */
[----:B------:R-:W-:Y:S06]  /*2150*/  HMMA.16816.F32 R12, R12, R38, R20 ;  /* 0x000000260c0c723c */ /* 0x000fec0000001814 */
[----:B------:R-:W-:Y:S01]  /*2160*/  HMMA.16816.F32 R24, R4, R28, R32 ;  /* 0x0000001c0418723c */ /* 0x000fe20000001820 */
[----:B-1----:R-:W-:-:S04]  /*2170*/  FMUL.FTZ R0, R66, UR4 ;  /* 0x0000000442007c20 */ /* 0x002fc80008410000 */
[----:B------:R1:W-:-:S13]  /*2180*/  MUFU.TANH R197, R0 ;  /* 0x0000000000c57308 */ /* 0x0003da0000002400 */
[----:B------:R-:W-:Y:S01]  /*2190*/  HMMA.16816.F32 R28, R4, R30, R12 ;  /* 0x0000001e041c723c */ /* 0x000fe2000000180c */
[----:B-1----:R-:W-:-:S05]  /*21a0*/  FMUL.FTZ R0, R67, UR4 ;  /* 0x0000000443007c20 */ /* 0x002fca0008410000 */
[----:B------:R-:W-:Y:S01]  /*21b0*/  FMUL.FTZ R8, R24, UR4 ;  /* 0x0000000418087c20 */ /* 0x000fe20008410000 */
[----:B------:R-:W-:Y:S01]  /*21c0*/  FMUL.FTZ R5, R26, UR4 ;  /* 0x000000041a057c20 */ /* 0x000fe20008410000 */
[----:B------:R-:W-:Y:S01]  /*21d0*/  FMUL.FTZ R15, R27, UR4 ;  /* 0x000000041b0f7c20 */ /* 0x000fe20008410000 */
[----:B------:R1:W-:Y:S08]  /*21e0*/  MUFU.TANH R196, R0 ;  /* 0x0000000000c47308 */ /* 0x0003f00000002400 */
[----:B------:R2:W-:Y:S07]  /*21f0*/  MUFU.TANH R249, R5 ;  /* 0x0000000500f97308 */ /* 0x0005ee0000002400 */
[----:B------:R-:W-:Y:S01]  /*2200*/  FMUL.FTZ R7, R29, UR4 ;  /* 0x000000041d077c20 */ /* 0x000fe20008410000 */
[----:B------:R4:W-:Y:S01]  /*2210*/  MUFU.TANH R185, R8 ;  /* 0x0000000800b97308 */ /* 0x0009e20000002400 */
[----:B-1----:R-:W-:-:S07]  /*2220*/  FMUL.FTZ R0, R72, UR4 ;  /* 0x0000000448007c20 */ /* 0x002fce0008410000 */
[----:B------:R1:W-:Y:S01]  /*2230*/  MUFU.TANH R183, R0 ;  /* 0x0000000000b77308 */ /* 0x0003e20000002400 */
[----:B--2---:R-:W-:-:S07]  /*2240*/  FMUL.FTZ R5, R16, UR4 ;  /* 0x0000000410057c20 */ /* 0x004fce0008410000 */
[----:B------:R2:W-:Y:S01]  /*2250*/  MUFU.TANH R222, R5 ;  /* 0x0000000500de7308 */ /* 0x0005e20000002400 */
[----:B----4-:R-:W-:-:S07]  /*2260*/  FMUL.FTZ R8, R25, UR4 ;  /* 0x0000000419087c20 */ /* 0x010fce0008410000 */
[----:B------:R-:W-:Y:S01]  /*2270*/  MUFU.TANH R163, R8 ;  /* 0x0000000800a37308 */ /* 0x000fe20000002400 */
[----:B-1----:R-:W-:-:S07]  /*2280*/  FMUL.FTZ R0, R73, UR4 ;  /* 0x0000000449007c20 */ /* 0x002fce0008410000 */
[----:B------:R1:W-:Y:S01]  /*2290*/  MUFU.TANH R180, R0 ;  /* 0x0000000000b47308 */ /* 0x0003e20000002400 */
[----:B--2---:R-:W-:-:S07]  /*22a0*/  FMUL.FTZ R5, R17, UR4 ;  /* 0x0000000411057c20 */ /* 0x004fce0008410000 */
[----:B------:R2:W-:Y:S08]  /*22b0*/  MUFU.TANH R221, R5 ;  /* 0x0000000500dd7308 */ /* 0x0005f00000002400 */
[----:B------:R-:W-:Y:S01]  /*22c0*/  MUFU.TANH R223, R7 ;  /* 0x0000000700df7308 */ /* 0x000fe20000002400 */
[----:B-1----:R-:W-:-:S07]  /*22d0*/  FMUL.FTZ R0, R74, UR4 ;  /* 0x000000044a007c20 */ /* 0x002fce0008410000 */
[----:B------:R1:W-:Y:S01]  /*22e0*/  MUFU.TANH R182, R0 ;  /* 0x0000000000b67308 */ /* 0x0003e20000002400 */
[----:B--2---:R-:W-:-:S07]  /*22f0*/  FMUL.FTZ R5, R28, UR4 ;  /* 0x000000041c057c20 */ /* 0x004fce0008410000 */
[----:B------:R-:W-:Y:S01]  /*2300*/  MUFU.TANH R248, R5 ;  /* 0x0000000500f87308 */ /* 0x000fe20000002400 */
[----:B-1----:R-:W-:-:S07]  /*2310*/  FMUL.FTZ R0, R75, UR4 ;  /* 0x000000044b007c20 */ /* 0x002fce0008410000 */
[----:B------:R1:W-:Y:S02]  /*2320*/  MUFU.TANH R181, R0 ;  /* 0x0000000000b57308 */ /* 0x0003e40000002400 */
[----:B-1----:R-:W-:-:S06]  /*2330*/  FMUL.FTZ R0, R56, UR4 ;  /* 0x0000000438007c20 */ /* 0x002fcc0008410000 */
[----:B------:R1:W2:Y:S02]  /*2340*/  MUFU.TANH R171, R0 ;  /* 0x0000000000ab7308 */ /* 0x0002a40000002400 */
[----:B-1----:R-:W-:-:S06]  /*2350*/  FMUL.FTZ R0, R57, UR4 ;  /* 0x0000000439007c20 */ /* 0x002fcc0008410000 */
[----:B------:R1:W4:Y:S02]  /*2360*/  MUFU.TANH R170, R0 ;  /* 0x0000000000aa7308 */ /* 0x0003240000002400 */
[----:B-1----:R-:W-:-:S06]  /*2370*/  FMUL.FTZ R0, R58, UR4 ;  /* 0x000000043a007c20 */ /* 0x002fcc0008410000 */
[----:B------:R1:W-:Y:S02]  /*2380*/  MUFU.TANH R166, R0 ;  /* 0x0000000000a67308 */ /* 0x0003e40000002400 */
        /* <DEDUP_REMOVED lines=9> */
[----:B------:R1:W4:Y:S02]  /*2420*/  MUFU.TANH R252, R0 ;  /* 0x0000000000fc7308 */ /* 0x0003240000002400 */
[----:B-1----:R-:W-:-:S06]  /*2430*/  FMUL.FTZ R0, R49, UR4 ;  /* 0x0000000431007c20 */ /* 0x002fcc0008410000 */
[----:B------:R1:W4:Y:S02]  /*2440*/  MUFU.TANH R250, R0 ;  /* 0x0000000000fa7308 */ /* 0x0003240000002400 */
[----:B-1----:R-:W-:-:S04]  /*2450*/  FMNMX.FTZ R0, R115, R114, !PT ;  /* 0x0000007273007209 */ /* 0x002fc80007810000 */
[----:B------:R-:W-:-:S04]  /*2460*/  FMNMX.FTZ R0, R105, R0, !PT ;  /* 0x0000000069007209 */ /* 0x000fc80007810000 */
[----:B------:R-:W-:-:S04]  /*2470*/  FMNMX.FTZ R0, R104, R0, !PT ;  /* 0x0000000068007209 */ /* 0x000fc80007810000 */
[----:B------:R-:W-:-:S04]  /*2480*/  FMNMX.FTZ R0, R174, R0, !PT ;  /* 0x00000000ae007209 */ /* 0x000fc80007810000 */
[----:B------:R-:W-:Y:S02]  /*2490*/  FMNMX.FTZ R4, R172, R0, !PT ;  /* 0x00000000ac047209 */ /* 0x000fe40007810000 */
[----:B------:R-:W-:Y:S02]  /*24a0*/  FMNMX.FTZ R0, R113, R112, !PT ;  /* 0x0000007071007209 */ /* 0x000fe40007810000 */
[----:B------:R-:W-:Y:S02]  /*24b0*/  FMNMX.FTZ R4, R169, R4, !PT ;  /* 0x00000004a9047209 */ /* 0x000fe40007810000 */
[----:B------:R-:W-:Y:S02]  /*24c0*/  FMNMX.FTZ R0, R95, R0, !PT ;  /* 0x000000005f007209 */ /* 0x000fe40007810000 */
[----:B------:R-:W-:Y:S02]  /*24d0*/  FMNMX.FTZ R4, R168, R4, !PT ;  /* 0x00000004a8047209 */ /* 0x000fe40007810000 */
[----:B------:R-:W-:-:S02]  /*24e0*/  FMNMX.FTZ R0, R94, R0, !PT ;  /* 0x000000005e007209 */ /* 0x000fc40007810000 */
[----:B------:R-:W-:Y:S02]  /*24f0*/  FMNMX.FTZ R4, R199, R4, !PT ;  /* 0x00000004c7047209 */ /* 0x000fe40007810000 */
[----:B------:R-:W-:Y:S02]  /*2500*/  FMNMX.FTZ R0, R98, R0, !PT ;  /* 0x0000000062007209 */ /* 0x000fe40007810000 */
[----:B---3--:R-:W-:Y:S02]  /*2510*/  FMNMX.FTZ R4, R198, R4, !PT ;  /* 0x00000004c6047209 */ /* 0x008fe40007810000 */
[----:B------:R-:W-:Y:S02]  /*2520*/  FMNMX.FTZ R0, R99, R0, !PT ;  /* 0x0000000063007209 */ /* 0x000fe40007810000 */
[----:B--2---:R-:W-:Y:S02]  /*2530*/  FMNMX.FTZ R4, R171, R4, !PT ;  /* 0x00000004ab047209 */ /* 0x004fe40007810000 */
[----:B------:R-:W-:-:S02]  /*2540*/  FMNMX.FTZ R0, R92, R0, !PT ;  /* 0x000000005c007209 */ /* 0x000fc40007810000 */
[----:B----4-:R-:W-:Y:S02]  /*2550*/  FMNMX.FTZ R4, R170, R4, !PT ;  /* 0x00000004aa047209 */ /* 0x010fe40007810000 */
[----:B------:R-:W-:Y:S02]  /*2560*/  FMNMX.FTZ R0, R93, R0, !PT ;  /* 0x000000005d007209 */ /* 0x000fe40007810000 */
[----:B------:R-:W-:Y:S02]  /*2570*/  FMNMX.FTZ R5, R252, R4, !PT ;  /* 0x00000004fc057209 */ /* 0x000fe40007810000 */
[----:B------:R-:W-:Y:S02]  /*2580*/  FMNMX.FTZ R4, R107, R106, !PT ;  /* 0x0000006a6b047209 */ /* 0x000fe40007810000 */
[----:B------:R-:W-:Y:S02]  /*2590*/  FMNMX.FTZ R0, R183, R0, !PT ;  /* 0x00000000b7007209 */ /* 0x000fe40007810000 */
[----:B------:R-:W-:-:S02]  /*25a0*/  FMNMX.FTZ R6, R250, R5, !PT ;  /* 0x00000005fa067209 */ /* 0x000fc40007810000 */
[----:B------:R-:W-:Y:S02]  /*25b0*/  FMNMX.FTZ R5, R96, R4, !PT ;  /* 0x0000000460057209 */ /* 0x000fe40007810000 */
[----:B------:R-:W-:Y:S02]  /*25c0*/  FMNMX.FTZ R0, R180, R0, !PT ;  /* 0x00000000b4007209 */ /* 0x000fe40007810000 */
[----:B------:R-:W-:Y:S02]  /*25d0*/  FMNMX.FTZ R4, R222, R6, !PT ;  /* 0x00000006de047209 */ /* 0x000fe40007810000 */
[----:B------:R-:W-:Y:S02]  /*25e0*/  FMNMX.FTZ R13, R97, R5, !PT ;  /* 0x00000005610d7209 */ /* 0x000fe40007810000 */
[----:B------:R-:W-:Y:S02]  /*25f0*/  FMNMX.FTZ R14, R137, R0, !PT ;  /* 0x00000000890e7209 */ /* 0x000fe40007810000 */
[----:B------:R-:W-:Y:S01]  /*2600*/  FMNMX.FTZ R12, R221, R4, !PT ;  /* 0x00000004dd0c7209 */ /* 0x000fe20007810000 */
        /* <DEDUP_REMOVED lines=28> */
.L_x_126:
[----:B-1----:R-:W-:Y:S01]  /*27d0*/  FMNMX.FTZ R4, R132, R14, !PT ;  /* 0x0000000e84047209 */ /* 0x002fe20007810000 */
[----:B------:R-:W1:Y:S01]  /*27e0*/  SHFL.BFLY PT, R136, R12, 0x2, 0x1f ;  /* 0x0c401f000c887f89 */ /* 0x000e6200000e0000 */
[----:B------:R-:W-:Y:S01]  /*27f0*/  FMNMX.FTZ R0, R102, R13, !PT ;  /* 0x0000000d66007209 */ /* 0x000fe20007810000 */
[----:B------:R-:W-:Y:S01]  /*2800*/  FMUL.FTZ R5, R30, UR4 ;  /* 0x000000041e057c20 */ /* 0x000fe20008410000 */
[----:B------:R-:W-:Y:S01]  /*2810*/  FMNMX.FTZ R4, R185, R4, !PT ;  /* 0x00000004b9047209 */ /* 0x000fe20007810000 */
[----:B------:R-:W-:Y:S01]  /*2820*/  STL [R1+0x60], R243 ;  /* 0x000060f301007387 */ /* 0x000fe20000100800 */
[----:B------:R-:W-:Y:S01]  /*2830*/  FMNMX.FTZ R0, R103, R0, !PT ;  /* 0x0000000067007209 */ /* 0x000fe20007810000 */
[----:B------:R2:W-:Y:S01]  /*2840*/  MUFU.TANH R179, R5 ;  /* 0x0000000500b37308 */ /* 0x0005e20000002400 */
[----:B------:R-:W-:Y:S01]  /*2850*/  FMUL.FTZ R6, R31, UR4 ;  /* 0x000000041f067c20 */ /* 0x000fe20008410000 */
[----:B------:R3:W-:Y:S01]  /*2860*/  STL [R1+0x5c], R251 ;  /* 0x00005cfb01007387 */ /* 0x0007e20000100800 */
[----:B------:R-:W-:-:S03]  /*2870*/  FMNMX.FTZ R0, R100, R0, !PT ;  /* 0x0000000064007209 */ /* 0x000fc60007810000 */
[----:B------:R-:W-:Y:S01]  /*2880*/  STL [R1+0x58], R242 ;  /* 0x000058f201007387 */ /* 0x000fe20000100800 */
[----:B------:R-:W-:Y:S01]  /*2890*/  FMNMX.FTZ R0, R101, R0, !PT ;  /* 0x0000000065007209 */ /* 0x000fe20007810000 */
[----:B------:R-:W4:Y:S02]  /*28a0*/  MUFU.TANH R220, R15 ;  /* 0x0000000f00dc7308 */ /* 0x000f240000002400 */
[----:B------:R-:W-:Y:S01]  /*28b0*/  STL [R1+0x54], R241 ;  /* 0x000054f101007387 */ /* 0x000fe20000100800 */
[----:B------:R-:W-:-:S03]  /*28c0*/  FMNMX.FTZ R0, R182, R0, !PT ;  /* 0x00000000b6007209 */ /* 0x000fc60007810000 */
[----:B------:R-:W-:Y:S01]  /*28d0*/  STL [R1+0x50], R240 ;  /* 0x000050f001007387 */ /* 0x000fe20000100800 */
[----:B------:R-:W-:Y:S01]  /*28e0*/  FMNMX.FTZ R0, R181, R0, !PT ;  /* 0x00000000b5007209 */ /* 0x000fe20007810000 */
[----:B------:R4:W-:Y:S01]  /*28f0*/  MUFU.TANH R176, R6 ;  /* 0x0000000600b07308 */ /* 0x0009e20000002400 */
[----:B--2---:R-:W-:Y:S01]  /*2900*/  FMNMX.FTZ R5, R117, R116, !PT ;  /* 0x0000007475057209 */ /* 0x004fe20007810000 */
[----:B------:R-:W-:Y:S01]  /*2910*/  STL [R1+0x4c], R239 ;  /* 0x00004cef01007387 */ /* 0x000fe20000100800 */
[----:B-1----:R-:W-:Y:S02]  /*2920*/  FMNMX.FTZ R136, R12, R136, !PT ;  /* 0x000000880c887209 */ /* 0x002fe40007810000 */
[----:B------:R-:W-:Y:S01]  /*2930*/  FMNMX.FTZ R0, R164, R0, !PT ;  /* 0x00000000a4007209 */ /* 0x000fe20007810000 */
[----:B------:R-:W-:Y:S03]  /*2940*/  STL [R1+0x48], R238 ;  /* 0x000048ee01007387 */ /* 0x000fe60000100800 */
[----:B------:R-:W-:Y:S01]  /*2950*/  FMNMX.FTZ R0, R139, R0, !PT ;  /* 0x000000008b007209 */ /* 0x000fe20007810000 */
[----:B------:R-:W1:Y:S01]  /*2960*/  SHFL.BFLY PT, R7, R136, 0x1, 0x1f ;  /* 0x0c201f0088077f89 */ /* 0x000e6200000e0000 */
[----:B---3--:R-:W-:-:S02]  /*2970*/  MOV R251, R163 ;  /* 0x000000a300fb7202 */ /* 0x008fc40000000f00 */
[----:B------:R-:W-:Y:S01]  /*2980*/  FMNMX.FTZ R0, R249, R0, !PT ;  /* 0x00000000f9007209 */ /* 0x000fe20007810000 */
[----:B------:R-:W-:Y:S01]  /*2990*/  STL [R1+0x44], R237 ;  /* 0x000044ed01007387 */ /* 0x000fe20000100800 */
[----:B------:R-:W-:Y:S02]  /*29a0*/  FMNMX.FTZ R4, R251, R4, !PT ;  /* 0x00000004fb047209 */ /* 0x000fe40007810000 */
[----:B----4-:R-:W-:Y:S01]  /*29b0*/  FMNMX.FTZ R6, R220, R0, !PT ;  /* 0x00000000dc067209 */ /* 0x010fe20007810000 */
[----:B------:R-:W-:Y:S01]  /*29c0*/  STL [R1+0x40], R236 ;  /* 0x000040ec01007387 */ /* 0x000fe20000100800 */
[----:B------:R-:W-:-:S03]  /*29d0*/  FMNMX.FTZ R4, R248, R4, !PT ;  /* 0x00000004f8047209 */ /* 0x000fc60007810000 */
[----:B------:R-:W-:Y:S01]  /*29e0*/  STL [R1+0x7c], R248 ;  /* 0x00007cf801007387 */ /* 0x000fe20000100800 */
[----:B------:R-:W-:Y:S02]  /*29f0*/  FMNMX.FTZ R134, R223, R4, !PT ;  /* 0x00000004df867209 */ /* 0x000fe40007810000 */
[----:B------:R-:W-:Y:S01]  /*2a00*/  FMNMX.FTZ R4, R108, R5, !PT ;  /* 0x000000056c047209 */ /* 0x000fe20007810000 */
[----:B------:R-:W-:Y:S01]  /*2a10*/  FMUL.FTZ R5, R50, UR4 ;  /* 0x0000000432057c20 */ /* 0x000fe20008410000 */
[----:B------:R-:W-:Y:S02]  /*2a20*/  STL [R1+0x80], R223 ;  /* 0x000080df01007387 */ /* 0x000fe40000100800 */
[----:B------:R-:W-:Y:S01]  /*2a30*/  FMNMX.FTZ R4, R109, R4, !PT ;  /* 0x000000046d047209 */ /* 0x000fe20007810000 */
[----:B------:R2:W3:Y:S01]  /*2a40*/  MUFU.TANH R186, R5 ;  /* 0x0000000500ba7308 */ /* 0x0004e20000002400 */
[----:B------:R-:W4:Y:S02]  /*2a50*/  SHFL.BFLY PT, R8, R134, 0x2, 0x1f ;  /* 0x0c401f0086087f89 */ /* 0x000f2400000e0000 */
[----:B------:R-:W-:-:S02]  /*2a60*/  FMNMX.FTZ R4, R175, R4, !PT ;  /* 0x00000004af047209 */ /* 0x000fc40007810000 */
[----:B-1----:R-:W-:Y:S02]  /*2a70*/  FMNMX.FTZ R136, R136, R7, !PT ;  /* 0x0000000788887209 */ /* 0x002fe40007810000 */
[----:B------:R-:W-:Y:S02]  /*2a80*/  FMNMX.FTZ R4, R173, R4, !PT ;  /* 0x00000004ad047209 */ /* 0x000fe40007810000 */
[----:B------:R-:W-:Y:S01]  /*2a90*/  FSETP.NEU.FTZ.AND P1, PT, R136, -INF , PT ;  /* 0xff8000008800780b */ /* 0x000fe20003f3d000 */
[----:B------:R-:W-:Y:S01]  /*2aa0*/  STL [R1+0x64], R136 ;  /* 0x0000648801007387 */ /* 0x000fe20000100800 */
[----:B------:R-:W-:-:S04]  /*2ab0*/  FMNMX.FTZ R4, R167, R4, !PT ;  /* 0x00000004a7047209 */ /* 0x000fc80007810000 */
[----:B------:R-:W-:Y:S01]  /*2ac0*/  FMNMX.FTZ R0, R165, R4, !PT ;  /* 0x00000004a5007209 */ /* 0x000fe20007810000 */
[----:B------:R-:W-:Y:S01]  /*2ad0*/  FMUL.FTZ R4, R18, UR4 ;  /* 0x0000000412047c20 */ /* 0x000fe20008410000 */
[----:B--2---:R-:W-:Y:S02]  /*2ae0*/  FMUL.FTZ R5, R51, UR4 ;  /* 0x0000000433057c20 */ /* 0x004fe40008410000 */
[----:B------:R-:W-:Y:S01]  /*2af0*/  FMNMX.FTZ R0, R197, R0, !PT ;  /* 0x00000000c5007209 */ /* 0x000fe20007810000 */
[----:B------:R1:W-:Y:S03]  /*2b00*/  MUFU.TANH R188, R4 ;  /* 0x0000000400bc7308 */ /* 0x0003e60000002400 */
[----:B------:R-:W-:Y:S02]  /*2b10*/  FMNMX.FTZ R0, R196, R0, !PT ;  /* 0x00000000c4007209 */ /* 0x000fe40007810000 */
[----:B----4-:R-:W-:-:S02]  /*2b20*/  FMNMX.FTZ R134, R134, R8, !PT ;  /* 0x0000000886867209 */ /* 0x010fc40007810000 */
[----:B------:R-:W-:Y:S01]  /*2b30*/  FMNMX.FTZ R0, R166, R0, !PT ;  /* 0x00000000a6007209 */ /* 0x000fe20007810000 */
[----:B------:R2:W4:Y:S03]  /*2b40*/  MUFU.TANH R187, R5 ;  /* 0x0000000500bb7308 */ /* 0x0005260000002400 */
[----:B------:R-:W-:-:S04]  /*2b50*/  FMNMX.FTZ R0, R138, R0, !PT ;  /* 0x000000008a007209 */ /* 0x000fc80007810000 */
[----:B---3--:R-:W-:Y:S01]  /*2b60*/  FMNMX.FTZ R0, R186, R0, !PT ;  /* 0x00000000ba007209 */ /* 0x008fe20007810000 */
[----:B-1----:R-:W-:Y:S01]  /*2b70*/  FMUL.FTZ R4, R19, UR4 ;  /* 0x0000000413047c20 */ /* 0x002fe20008410000 */
[----:B------:R-:W-:Y:S02]  /*2b80*/  ULDC UR4, c[0x0][0x2ec] ;  /* 0x0000bb0000047ab9 */ /* 0x000fe40000000800 */
[----:B------:R-:W-:Y:S01]  /*2b90*/  FMUL.FTZ R18, R136, UR4 ;  /* 0x0000000488127c20 */ /* 0x000fe20008410000 */
[----:B------:R1:W3:Y:S01]  /*2ba0*/  MUFU.TANH R19, R4 ;  /* 0x0000000400137308 */ /* 0x0002e20000002400 */
[----:B--2---:R-:W-:-:S03]  /*2bb0*/  FMNMX.FTZ R5, R179, R6, !PT ;  /* 0x00000006b3057209 */ /* 0x004fc60007810000 */
[----:B------:R-:W-:Y:S02]  /*2bc0*/  FSEL R18, R18, RZ, P1 ;  /* 0x000000ff12127208 */ /* 0x000fe40000800000 */
[----:B------:R-:W-:Y:S02]  /*2bd0*/  FMNMX.FTZ R6, R176, R5, !PT ;  /* 0x00000005b0067209 */ /* 0x000fe40007810000 */
[----:B------:R-:W2:Y:S01]  /*2be0*/  SHFL.BFLY PT, R5, R134, 0x1, 0x1f ;  /* 0x0c201f0086057f89 */ /* 0x000ea200000e0000 */
[----:B----4-:R-:W-:-:S03]  /*2bf0*/  FMNMX.FTZ R0, R187, R0, !PT ;  /* 0x00000000bb007209 */ /* 0x010fc60007810000 */
[----:B------:R-:W4:Y:S01]  /*2c00*/  SHFL.BFLY PT, R133, R6, 0x2, 0x1f ;  /* 0x0c401f0006857f89 */ /* 0x000f2200000e0000 */
[----:B------:R-:W-:Y:S01]  /*2c10*/  FMNMX.FTZ R0, R188, R0, !PT ;  /* 0x00000000bc007209 */ /* 0x000fe20007810000 */
[----:B-1----:R-:W-:-:S03]  /*2c20*/  FFMA.FTZ R4, R115, UR4, -R18 ;  /* 0x0000000473047c23 */ /* 0x002fc60008010812 */
[----:B---3--:R-:W-:Y:S01]  /*2c30*/  FMNMX.FTZ R0, R19, R0, !PT ;  /* 0x0000000013007209 */ /* 0x008fe20007810000 */
[----:B------:R1:W-:Y:S01]  /*2c40*/  MUFU.EX2 R9, R4 ;  /* 0x0000000400097308 */ /* 0x0003e20000000800 */
[----:B--2---:R-:W-:-:S03]  /*2c50*/  FMNMX.FTZ R134, R134, R5, !PT ;  /* 0x0000000586867209 */ /* 0x004fc60007810000 */
[----:B------:R-:W-:Y:S01]  /*2c60*/  SHFL.BFLY PT, R5, R0, 0x2, 0x1f ;  /* 0x0c401f0000057f89 */ /* 0x000fe200000e0000 */
[--C-:B-1----:R-:W-:Y:S01]  /*2c70*/  FFMA.FTZ R4, R114, UR4, -R18.reuse ;  /* 0x0000000472047c23 */ /* 0x102fe20008010812 */
[----:B----4-:R-:W-:Y:S01]  /*2c80*/  FMNMX.FTZ R133, R6, R133, !PT ;  /* 0x0000008506857209 */ /* 0x010fe20007810000 */
[C---:B------:R-:W-:Y:S01]  /*2c90*/  FMUL.FTZ R17, R134.reuse, UR4 ;  /* 0x0000000486117c20 */ /* 0x040fe20008410000 */
[----:B------:R-:W-:Y:S01]  /*2ca0*/  FSETP.NEU.FTZ.AND P1, PT, R134, -INF , PT ;  /* 0xff8000008600780b */ /* 0x000fe20003f3d000 */
[----:B------:R1:W-:Y:S01]  /*2cb0*/  MUFU.EX2 R184, R4 ;  /* 0x0000000400b87308 */ /* 0x0003e20000000800 */
[----:B------:R-:W-:Y:S02]  /*2cc0*/  STL [R1+0x68], R134 ;  /* 0x0000688601007387 */ /* 0x000fe40000100800 */
[----:B------:R-:W-:Y:S02]  /*2cd0*/  FSEL R17, R17, RZ, P1 ;  /* 0x000000ff11117208 */ /* 0x000fe40000800000 */
[----:B------:R-:W2:Y:S01]  /*2ce0*/  SHFL.BFLY PT, R6, R133, 0x1, 0x1f ;  /* 0x0c201f0085067f89 */ /* 0x000ea200000e0000 */
[----:B-1----:R-:W-:-:S04]  /*2cf0*/  FFMA.FTZ R4, R105, UR4, -R18 ;  /* 0x0000000469047c23 */ /* 0x002fc80008010812 */
[----:B------:R1:W-:Y:S01]  /*2d00*/  MUFU.EX2 R136, R4 ;  /* 0x0000000400887308 */ /* 0x0003e20000000800 */
[----:B--2---:R-:W-:-:S04]  /*2d10*/  FMNMX.FTZ R133, R133, R6, !PT ;  /* 0x0000000685857209 */ /* 0x004fc80007810000 */
[C---:B------:R-:W-:Y:S01]  /*2d20*/  FSETP.NEU.FTZ.AND P1, PT, R133.reuse, -INF , PT ;  /* 0xff8000008500780b */ /* 0x040fe20003f3d000 */
[----:B------:R-:W-:Y:S01]  /*2d30*/  FMUL.FTZ R16, R133, UR4 ;  /* 0x0000000485107c20 */ /* 0x000fe20008410000 */
[----:B-1----:R-:W-:-:S04]  /*2d40*/  FFMA.FTZ R4, R104, UR4, -R18 ;  /* 0x0000000468047c23 */ /* 0x002fc80008010812 */
[----:B------:R-:W-:Y:S01]  /*2d50*/  FSEL R16, R16, RZ, P1 ;  /* 0x000000ff10107208 */ /* 0x000fe20000800000 */
[----:B------:R1:W-:Y:S02]  /*2d60*/  MUFU.EX2 R241, R4 ;  /* 0x0000000400f17308 */ /* 0x0003e40000000800 */
[----:B-1----:R-:W-:-:S06]  /*2d70*/  FFMA.FTZ R4, R113, UR4, -R17 ;  /* 0x0000000471047c23 */ /* 0x002fcc0008010811 */
[----:B------:R1:W2:Y:S02]  /*2d80*/  MUFU.EX2 R7, R4 ;  /* 0x0000000400077308 */ /* 0x0002a40000000800 */
[----:B-1----:R-:W-:Y:S01]  /*2d90*/  FMNMX.FTZ R4, R0, R5, !PT ;  /* 0x0000000500047209 */ /* 0x002fe20007810000 */
[----:B------:R-:W-:Y:S01]  /*2da0*/  FFMA.FTZ R0, R112, UR4, -R17 ;  /* 0x0000000470007c23 */ /* 0x000fe20008010811 */
[----:B--2---:R1:W-:Y:S01]  /*2db0*/  STL [R1+0xc], R7 ;  /* 0x00000c0701007387 */ /* 0x0043e20000100800 */
[----:B------:R-:W-:-:S03]  /*2dc0*/  FFMA.FTZ R5, R107, UR4, -R16 ;  /* 0x000000046b057c23 */ /* 0x000fc60008010810 */
[----:B------:R-:W2:Y:S01]  /*2dd0*/  SHFL.BFLY PT, R6, R4, 0x1, 0x1f ;  /* 0x0c201f0004067f89 */ /* 0x000ea200000e0000 */
[----:B------:R-:W-:Y:S08]  /*2de0*/  MUFU.EX2 R134, R5 ;  /* 0x0000000500867308 */ /* 0x000ff00000000800 */
[----:B-1----:R1:W3:Y:S01]  /*2df0*/  MUFU.EX2 R7, R0 ;  /* 0x0000000000077308 */ /* 0x0022e20000000800 */
[----:B--2---:R-:W-:-:S04]  /*2e00*/  FMNMX.FTZ R135, R4, R6, !PT ;  /* 0x0000000604877209 */ /* 0x004fc80007810000 */
[----:B------:R-:W-:Y:S01]  /*2e10*/  FSETP.NEU.FTZ.AND P1, PT, R135, -INF , PT ;  /* 0xff8000008700780b */ /* 0x000fe20003f3d000 */
[--C-:B-1----:R-:W-:Y:S01]  /*2e20*/  FFMA.FTZ R0, R95, UR4, -R17.reuse ;  /* 0x000000045f007c23 */ /* 0x102fe20008010811 */
[----:B---3--:R-:W-:Y:S03]  /*2e30*/  STL [R1+0x8], R7 ;  /* 0x0000080701007387 */ /* 0x008fe60000100800 */
[----:B------:R1:W-:Y:S01]  /*2e40*/  MUFU.EX2 R223, R0 ;  /* 0x0000000000df7308 */ /* 0x0003e20000000800 */
[----:B------:R2:W-:Y:S04]  /*2e50*/  STL [R1+0x6c], R133 ;  /* 0x00006c8501007387 */ /* 0x0005e80000100800 */
[----:B------:R3:W-:Y:S01]  /*2e60*/  STL [R1+0x70], R135 ;  /* 0x0000708701007387 */ /* 0x0007e20000100800 */
[----:B-1----:R-:W-:-:S04]  /*2e70*/  FFMA.FTZ R0, R94, UR4, -R17 ;  /* 0x000000045e007c23 */ /* 0x002fc80008010811 */
[----:B------:R1:W4:Y:S02]  /*2e80*/  MUFU.EX2 R239, R0 ;  /* 0x0000000000ef7308 */ /* 0x0003240000000800 */
[----:B-1----:R-:W-:-:S04]  /*2e90*/  LOP3.LUT R0, R162, R161, RZ, 0xfc, !PT ;  /* 0x000000a1a2007212 */ /* 0x002fc800078efcff */
[----:B------:R-:W-:Y:S01]  /*2ea0*/  LEA R232, R0, UR5, 0x1 ;  /* 0x0000000500e87c11 */ /* 0x000fe2000f8e08ff */
[----:B------:R-:W-:-:S03]  /*2eb0*/  FFMA.FTZ R0, R106, UR4, -R16 ;  /* 0x000000046a007c23 */ /* 0x000fc60008010810 */
[----:B------:R-:W-:Y:S01]  /*2ec0*/  IADD3 R235, R2, R232, RZ ;  /* 0x000000e802eb7210 */ /* 0x000fe20007ffe0ff */
[----:B--2---:R1:W2:Y:S01]  /*2ed0*/  MUFU.EX2 R133, R0 ;  /* 0x0000000000857308 */ /* 0x0042a20000000800 */
[----:B------:R-:W-:Y:S01]  /*2ee0*/  IMAD.IADD R233, R3, 0x1, R232 ;  /* 0x0000000103e97824 */ /* 0x000fe200078e02e8 */
[----:B----4-:R-:W-:Y:S01]  /*2ef0*/  F2FP.F16.F32.PACK_AB R10, R239, R223 ;  /* 0x000000dfef0a723e */ /* 0x010fe200000000ff */
[----:B------:R-:W-:Y:S04]  /*2f00*/  LDSM.16.MT88.4 R72, [R232+0xe000] ;  /* 0x00e00000e848783b */ /* 0x000fe80000004200 */
[----:B------:R-:W-:Y:S04]  /*2f10*/  LDSM.16.MT88.4 R84, [R235+0xe000] ;  /* 0x00e00000eb54783b */ /* 0x000fe80000004200 */
[----:B------:R-:W-:Y:S04]  /*2f20*/  LDSM.16.MT88.4 R140, [R235+0xe800] ;  /* 0x00e80000eb8c783b */ /* 0x000fe80000004200 */
[----:B------:R-:W-:Y:S01]  /*2f30*/  LDSM.16.MT88.4 R52, [R235+0xc000] ;  /* 0x00c00000eb34783b */ /* 0x000fe20000004200 */
[----:B-1----:R-:W-:Y:S01]  /*2f40*/  FFMA.FTZ R0, R96, UR4, -R16 ;  /* 0x0000000460007c23 */ /* 0x002fe20008010810 */
[----:B------:R-:W-:-:S02]  /*2f50*/  IMAD.IADD R234, R2, 0x1, R233 ;  /* 0x0000000102ea7824 */ /* 0x000fc400078e02e9 */
[----:B------:R-:W-:Y:S01]  /*2f60*/  FFMA.FTZ R3, R97, UR4, -R16 ;  /* 0x0000000461037c23 */ /* 0x000fe20008010810 */
[----:B------:R-:W-:Y:S01]  /*2f70*/  LDSM.16.MT88.4 R76, [R233+0xe000] ;  /* 0x00e00000e94c783b */ /* 0x000fe20000004200 */
[----:B------:R1:W-:Y:S03]  /*2f80*/  MUFU.EX2 R242, R0 ;  /* 0x0000000000f27308 */ /* 0x0003e60000000800 */
[----:B------:R-:W-:Y:S04]  /*2f90*/  LDSM.16.MT88.4 R80, [R234+0xe000] ;  /* 0x00e00000ea50783b */ /* 0x000fe80000004200 */
[----:B------:R-:W-:Y:S04]  /*2fa0*/  LDSM.16.MT88.4 R56, [R234+0xc000] ;  /* 0x00c00000ea38783b */ /* 0x000fe80000004200 */
[----:B------:R-:W4:Y:S04]  /*2fb0*/  LDSM.16.MT88.4 R28, [R232+0xc000] ;  /* 0x00c00000e81c783b */ /* 0x000f280000004200 */
[----:B------:R-:W4:Y:S01]  /*2fc0*/  LDSM.16.MT88.4 R20, [R233+0xc000] ;  /* 0x00c00000e914783b */ /* 0x000f220000004200 */
[----:B-1----:R-:W-:-:S03]  /*2fd0*/  FMUL.FTZ R0, R135, UR4 ;  /* 0x0000000487007c20 */ /* 0x002fc60008410000 */
[----:B---3--:R-:W3:Y:S01]  /*2fe0*/  LDL.LU R135, [R1+0xc] ;  /* 0x00000c0001877983 */ /* 0x008ee20000300800 */
[----:B------:R1:W2:Y:S01]  /*2ff0*/  MUFU.EX2 R189, R3 ;  /* 0x0000000300bd7308 */ /* 0x0002a20000000800 */
[----:B------:R-:W-:Y:S02]  /*3000*/  F2FP.F16.F32.PACK_AB R14, R241, R136 ;  /* 0x00000088f10e723e */ /* 0x000fe400000000ff */
[----:B------:R-:W-:Y:S01]  /*3010*/  FSEL R0, R0, RZ, P1 ;  /* 0x000000ff00007208 */ /* 0x000fe20000800000 */
[----:B------:R-:W3:Y:S04]  /*3020*/  LDSM.16.MT88.4 R48, [R235+0xc800] ;  /* 0x00c80000eb30783b */ /* 0x000ee80000004200 */
[----:B------:R-:W-:Y:S01]  /*3030*/  FFMA.FTZ R2, R117, UR4, -R0 ;  /* 0x0000000475027c23 */ /* 0x000fe20008010800 */
[----:B------:R-:W3:Y:S03]  /*3040*/  LDSM.16.MT88.4 R120, [R232+0xe800] ;  /* 0x00e80000e878783b */ /* 0x000ee60000004200 */
[----:B------:R4:W-:Y:S01]  /*3050*/  MUFU.EX2 R248, R2 ;  /* 0x0000000200f87308 */ /* 0x0009e20000000800 */
[----:B------:R-:W3:Y:S01]  /*3060*/  LDSM.16.MT88.4 R128, [R233+0xe800] ;  /* 0x00e80000e980783b */ /* 0x000ee20000004200 */
[----:B-1----:R-:W-:-:S03]  /*3070*/  MOV R3, R9 ;  /* 0x0000000900037202 */ /* 0x002fc60000000f00 */
[----:B------:R-:W1:Y:S01]  /*3080*/  LDSM.16.MT88.4 R144, [R234+0xe800] ;  /* 0x00e80000ea90783b */ /* 0x000e620000004200 */
[----:B--2---:R-:W-:Y:S02]  /*3090*/  F2FP.F16.F32.PACK_AB R9, R133, R134 ;  /* 0x000000868509723e */ /* 0x004fe400000000ff */
[----:B------:R-:W-:Y:S01]  /*30a0*/  F2FP.F16.F32.PACK_AB R11, R189, R242 ;  /* 0x000000f2bd0b723e */ /* 0x000fe200000000ff */
[----:B------:R-:W2:Y:S01]  /*30b0*/  LDSM.16.MT88.4 R68, [R234+0xc800] ;  /* 0x00c80000ea44783b */ /* 0x000ea20000004200 */
[----:B------:R-:W-:-:S03]  /*30c0*/  F2FP.F16.F32.PACK_AB R12, R184, R3 ;  /* 0x00000003b80c723e */ /* 0x000fc600000000ff */
[----:B------:R-:W2:Y:S01]  /*30d0*/  LDSM.16.MT88.4 R44, [R232+0xc800] ;  /* 0x00c80000e82c783b */ /* 0x000ea20000004200 */
[----:B----4-:R-:W-:-:S03]  /*30e0*/  FFMA.FTZ R2, R116, UR4, -R0 ;  /* 0x0000000474027c23 */ /* 0x010fc60008010800 */
[----:B------:R-:W4:Y:S01]  /*30f0*/  LDSM.16.MT88.4 R40, [R233+0xc800] ;  /* 0x00c80000e928783b */ /* 0x000f220000004200 */
[----:B------:R1:W1:Y:S02]  /*3100*/  MUFU.EX2 R212, R2 ;  /* 0x0000000200d47308 */ /* 0x0002640000000800 */
[----:B-1----:R-:W-:Y:S01]  /*3110*/  FFMA.FTZ R2, R108, UR4, -R0 ;  /* 0x000000046c027c23 */ /* 0x002fe20008010800 */
[----:B------:R-:W-:-:S05]  /*3120*/  F2FP.F16.F32.PACK_AB R13, R212, R248 ;  /* 0x000000f8d40d723e */ /* 0x000fca00000000ff */
[----:B------:R1:W-:Y:S02]  /*3130*/  MUFU.EX2 R243, R2 ;  /* 0x0000000200f37308 */ /* 0x0003e40000000800 */
[----:B-1----:R-:W-:-:S06]  /*3140*/  FFMA.FTZ R2, R109, UR4, -R0 ;  /* 0x000000046d027c23 */ /* 0x002fcc0008010800 */
[----:B------:R1:W2:Y:S02]  /*3150*/  MUFU.EX2 R240, R2 ;  /* 0x0000000200f07308 */ /* 0x0002a40000000800 */
[----:B-1----:R-:W-:Y:S01]  /*3160*/  FFMA.FTZ R2, R98, UR4, -R17 ;  /* 0x0000000462027c23 */ /* 0x002fe20008010811 */
[----:B--2---:R-:W-:-:S05]  /*3170*/  F2FP.F16.F32.PACK_AB R15, R240, R243 ;  /* 0x000000f3f00f723e */ /* 0x004fca00000000ff */
[----:B------:R1:W-:Y:S02]  /*3180*/  MUFU.EX2 R238, R2 ;  /* 0x0000000200ee7308 */ /* 0x0003e40000000800 */
[C---:B------:R-:W-:Y:S06]  /*3190*/  HMMA.16816.F32 R156, R12.reuse, R28, RZ ;  /* 0x0000001c0c9c723c */ /* 0x040fec00000018ff */
[----:B------:R-:W-:Y:S01]  /*31a0*/  HMMA.16816.F32 R152, R12, R20, RZ ;  /* 0x000000140c98723c */ /* 0x000fe200000018ff */
[----:B-1----:R-:W-:-:S04]  /*31b0*/  FFMA.FTZ R2, R99, UR4, -R17 ;  /* 0x0000000463027c23 */ /* 0x002fc80008010811 */
        /* <DEDUP_REMOVED lines=14> */
[----:B-1----:R-:W-:Y:S01]  /*32a0*/  FFMA.FTZ R2, R101, UR4, -R16 ;  /* 0x0000000465027c23 */ /* 0x002fe20008010810 */
[----:B---3--:R-:W-:Y:S01]  /*32b0*/  F2FP.F16.F32.PACK_AB R8, R7, R135 ;  /* 0x000000870708723e */ /* 0x008fe200000000ff */
[----:B------:R1:W-:Y:S04]  /*32c0*/  STL [R1+0x74], R135 ;  /* 0x0000748701007387 */ /* 0x0003e80000100800 */
[----:B------:R2:W-:Y:S02]  /*32d0*/  STL [R1+0x78], R239 ;  /* 0x000078ef01007387 */ /* 0x0005e40000100800 */
[C---:B------:R-:W-:Y:S06]  /*32e0*/  HMMA.16816.F32 R32, R8.reuse, R84, RZ ;  /* 0x000000540820723c */ /* 0x040fec00000018ff */
[C---:B------:R-:W-:Y:S06]  /*32f0*/  HMMA.16816.F32 R160, R8.reuse, R86, RZ ;  /* 0x0000005608a0723c */ /* 0x040fec00000018ff */
[C---:B------:R-:W-:Y:S06]  /*3300*/  HMMA.16816.F32 R112, R8.reuse, R52, RZ ;  /* 0x000000340870723c */ /* 0x040fec00000018ff */
[C---:B------:R-:W-:Y:S01]  /*3310*/  HMMA.16816.F32 R88, R8.reuse, R72, RZ ;  /* 0x000000480858723c */ /* 0x040fe200000018ff */
[----:B-1----:R-:W-:Y:S01]  /*3320*/  MOV R135, R176 ;  /* 0x000000b000877202 */ /* 0x002fe20000000f00 */
[----:B--2---:R1:W2:Y:S04]  /*3330*/  MUFU.EX2 R239, R2 ;  /* 0x0000000200ef7308 */ /* 0x0042a80000000800 */
[C---:B------:R-:W-:Y:S06]  /*3340*/  HMMA.16816.F32 R36, R8.reuse, R76, RZ ;  /* 0x0000004c0824723c */ /* 0x040fec00000018ff */
[C---:B------:R-:W-:Y:S06]  /*3350*/  HMMA.16816.F32 R24, R8.reuse, R80, RZ ;  /* 0x000000500818723c */ /* 0x040fec00000018ff */
[----:B------:R-:W-:Y:S01]  /*3360*/  HMMA.16816.F32 R104, R8, R56, RZ ;  /* 0x000000380868723c */ /* 0x000fe200000018ff */
[----:B-1----:R-:W-:Y:S01]  /*3370*/  FFMA.FTZ R2, R174, UR4, -R18 ;  /* 0x00000004ae027c23 */ /* 0x002fe20008010812 */
[----:B--2---:R-:W-:-:S04]  /*3380*/  F2FP.F16.F32.PACK_AB R7, R239, R213 ;  /* 0x000000d5ef07723e */ /* 0x004fc800000000ff */
[----:B------:R-:W-:Y:S01]  /*3390*/  HMMA.16816.F32 R124, R8, R28, RZ ;  /* 0x0000001c087c723c */ /* 0x000fe200000018ff */
[----:B------:R1:W-:Y:S05]  /*33a0*/  MUFU.EX2 R237, R2 ;  /* 0x0000000200ed7308 */ /* 0x0003ea0000000800 */
[----:B------:R-:W-:Y:S01]  /*33b0*/  HMMA.16816.F32 R200, R4, R140, R32 ;  /* 0x0000008c04c8723c */ /* 0x000fe20000001820 */
[----:B------:R-:W-:Y:S01]  /*33c0*/  MOV R28, R178 ;  /* 0x000000b2001c7202 */ /* 0x000fe20000000f00 */
[----:B------:R-:W-:-:S04]  /*33d0*/  IMAD.MOV.U32 R29, RZ, RZ, R177 ;  /* 0x000000ffff1d7224 */ /* 0x000fc800078e00b1 */
[C---:B------:R-:W-:Y:S06]  /*33e0*/  HMMA.16816.F32 R116, R8.reuse, R20, RZ ;  /* 0x000000140874723c */ /* 0x040fec00000018ff */
[C---:B------:R-:W-:Y:S01]  /*33f0*/  HMMA.16816.F32 R64, R8.reuse, R30, RZ ;  /* 0x0000001e0840723c */ /* 0x040fe200000018ff */
[----:B-1----:R-:W-:Y:S01]  /*3400*/  FFMA.FTZ R2, R172, UR4, -R18 ;  /* 0x00000004ac027c23 */ /* 0x002fe20008010812 */
[----:B------:R-:W-:Y:S01]  /*3410*/  IMAD.MOV.U32 R21, RZ, RZ, R179 ;  /* 0x000000ffff157224 */ /* 0x000fe200078e00b3 */
[----:B------:R-:W-:Y:S02]  /*3420*/  MOV R20, R213 ;  /* 0x000000d500147202 */ /* 0x000fe40000000f00 */
[----:B------:R1:W-:Y:S01]  /*3430*/  MUFU.EX2 R215, R2 ;  /* 0x0000000200d77308 */ /* 0x0003e20000000800 */
[----:B------:R-:W-:Y:S01]  /*3440*/  HMMA.16816.F32 R60, R8, R22, RZ ;  /* 0x00000016083c723c */ /* 0x000fe200000018ff */
[----:B------:R-:W-:-:S05]  /*3450*/  IMAD.MOV.U32 R174, RZ, RZ, R21 ;  /* 0x000000ffffae7224 */ /* 0x000fca00078e0015 */
[C---:B------:R-:W-:Y:S06]  /*3460*/  HMMA.16816.F32 R96, R8.reuse, R54, RZ ;  /* 0x000000360860723c */ /* 0x040fec00000018ff */
[----:B------:R-:W-:Y:S01]  /*3470*/  HMMA.16816.F32 R92, R8, R58, RZ ;  /* 0x0000003a085c723c */ /* 0x000fe200000018ff */
[----:B-1----:R-:W-:-:S05]  /*3480*/  FFMA.FTZ R2, R169, UR4, -R18 ;  /* 0x00000004a9027c23 */ /* 0x002fca0008010812 */
[C---:B------:R-:W-:Y:S01]  /*3490*/  HMMA.16816.F32 R100, R8.reuse, R74, RZ ;  /* 0x0000004a0864723c */ /* 0x040fe200000018ff */
[----:B------:R1:W2:Y:S05]  /*34a0*/  MUFU.EX2 R192, R2 ;  /* 0x0000000200c07308 */ /* 0x0002aa0000000800 */
[C---:B------:R-:W-:Y:S06]  /*34b0*/  HMMA.16816.F32 R108, R8.reuse, R78, RZ ;  /* 0x0000004e086c723c */ /* 0x040fec00000018ff */
[----:B------:R-:W-:Y:S06]  /*34c0*/  HMMA.16816.F32 R148, R8, R82, RZ ;  /* 0x000000520894723c */ /* 0x000fec00000018ff */
[----:B------:R-:W-:Y:S01]  /*34d0*/  HMMA.16816.F32 R176, R4, R142, R160 ;  /* 0x0000008e04b0723c */ /* 0x000fe200000018a0 */
[----:B-1----:R-:W-:Y:S01]  /*34e0*/  FFMA.FTZ R2, R168, UR4, -R18 ;  /* 0x00000004a8027c23 */ /* 0x002fe20008010812 */
[----:B--2---:R-:W-:-:S03]  /*34f0*/  IMAD.MOV.U32 R168, RZ, RZ, R192 ;  /* 0x000000ffffa87224 */ /* 0x004fc600078e00c0 */
[----:B------:R1:W2:Y:S01]  /*3500*/  MUFU.EX2 R33, R2 ;  /* 0x0000000200217308 */ /* 0x0002a20000000800 */
[----:B------:R-:W-:Y:S01]  /*3510*/  HMMA.16816.F32 R244, R4, R48, R112 ;  /* 0x0000003004f4723c */ /* 0x000fe20000001870 */
[----:B------:R-:W-:Y:S01]  /*3520*/  IMAD.MOV.U32 R163, RZ, RZ, R212 ;  /* 0x000000ffffa37224 */ /* 0x000fe200078e00d4 */
[----:B------:R-:W-:-:S04]  /*3530*/  MOV R160, R20 ;  /* 0x0000001400a07202 */ /* 0x000fc80000000f00 */
[C---:B------:R-:W-:Y:S01]  /*3540*/  HMMA.16816.F32 R224, R4.reuse, R120, R88 ;  /* 0x0000007804e0723c */ /* 0x040fe20000001858 */
[----:B------:R-:W-:Y:S01]  /*3550*/  MOV R114, R191 ;  /* 0x000000bf00727202 */ /* 0x000fe20000000f00 */
[----:B------:R-:W-:Y:S01]  /*3560*/  IMAD.MOV.U32 R113, RZ, RZ, R190 ;  /* 0x000000ffff717224 */ /* 0x000fe200078e00be */
[----:B------:R-:W-:Y:S01]  /*3570*/  MOV R112, R189 ;  /* 0x000000bd00707202 */ /* 0x000fe20000000f00 */
[----:B------:R-:W-:Y:S02]  /*3580*/  IMAD.MOV.U32 R115, RZ, RZ, R214 ;  /* 0x000000ffff737224 */ /* 0x000fe400078e00d6 */
[C---:B------:R-:W-:Y:S01]  /*3590*/  HMMA.16816.F32 R208, R4.reuse, R128, R36 ;  /* 0x0000008004d0723c */ /* 0x040fe20000001824 */
[----:B------:R-:W-:Y:S01]  /*35a0*/  IMAD.MOV.U32 R91, RZ, RZ, R188 ;  /* 0x000000ffff5b7224 */ /* 0x000fe200078e00bc */
[----:B------:R-:W-:Y:S01]  /*35b0*/  MOV R90, R187 ;  /* 0x000000bb005a7202 */ /* 0x000fe20000000f00 */
[----:B------:R-:W-:Y:S02]  /*35c0*/  IMAD.MOV.U32 R89, RZ, RZ, R186 ;  /* 0x000000ffff597224 */ /* 0x000fe400078e00ba */
[----:B-1----:R-:W-:Y:S01]  /*35d0*/  FFMA.FTZ R2, R175, UR4, -R0 ;  /* 0x00000004af027c23 */ /* 0x002fe20008010800 */
[----:B--2---:R-:W-:Y:S01]  /*35e0*/  IMAD.MOV.U32 R161, RZ, RZ, R33 ;  /* 0x000000ffffa17224 */ /* 0x004fe200078e0021 */
[----:B------:R-:W-:Y:S01]  /*35f0*/  HMMA.16816.F32 R216, R4, R144, R24 ;  /* 0x0000009004d8723c */ /* 0x000fe20000001818 */
[----:B------:R-:W-:Y:S01]  /*3600*/  MOV R88, R185 ;  /* 0x000000b900587202 */ /* 0x000fe20000000f00 */
[----:B------:R1:W-:Y:S01]  /*3610*/  MUFU.EX2 R236, R2 ;  /* 0x0000000200ec7308 */ /* 0x0003e20000000800 */
[----:B------:R-:W-:-:S02]  /*3620*/  IMAD.MOV.U32 R39, RZ, RZ, R184 ;  /* 0x000000ffff277224 */ /* 0x000fc400078e00b8 */
[----:B------:R-:W-:Y:S01]  /*3630*/  IMAD.MOV.U32 R175, RZ, RZ, R29 ;  /* 0x000000ffffaf7224 */ /* 0x000fe200078e001d */
[----:B------:R-:W-:Y:S01]  /*3640*/  HMMA.16816.F32 R228, R4, R68, R104 ;  /* 0x0000004404e4723c */ /* 0x000fe20000001868 */
[----:B------:R-:W-:-:S05]  /*3650*/  IMAD.MOV.U32 R169, RZ, RZ, R114 ;  /* 0x000000ffffa97224 */ /* 0x000fca00078e0072 */
[C---:B------:R-:W-:Y:S06]  /*3660*/  HMMA.16816.F32 R24, R12.reuse, R52, RZ ;  /* 0x000000340c18723c */ /* 0x040fec00000018ff */
[----:B------:R-:W-:Y:S01]  /*3670*/  HMMA.16816.F32 R8, R12, R56, RZ ;  /* 0x000000380c08723c */ /* 0x000fe200000018ff */
[--C-:B-1----:R-:W-:Y:S01]  /*3680*/  FFMA.FTZ R2, R173, UR4, -R0.reuse ;  /* 0x00000004ad027c23 */ /* 0x102fe20008010800 */
[----:B------:R-:W-:Y:S01]  /*3690*/  MOV R173, R239 ;  /* 0x000000ef00ad7202 */ /* 0x000fe20000000f00 */
[----:B------:R-:W-:Y:S02]  /*36a0*/  IMAD.MOV.U32 R239, RZ, RZ, R135 ;  /* 0x000000ffffef7224 */ /* 0x000fe400078e0087 */
[----:B------:R1:W2:Y:S01]  /*36b0*/  MUFU.EX2 R172, R2 ;  /* 0x0000000200ac7308 */ /* 0x0002a20000000800 */
[C---:B------:R-:W-:Y:S06]  /*36c0*/  HMMA.16816.F32 R124, R4.reuse, R44, R124 ;  /* 0x0000002c047c723c */ /* 0x040fec000000187c */
[C---:B----4-:R-:W-:Y:S06]  /*36d0*/  HMMA.16816.F32 R116, R4.reuse, R40, R116 ;  /* 0x000000280474723c */ /* 0x050fec0000001874 */
[----:B------:R-:W-:Y:S01]  /*36e0*/  HMMA.16816.F32 R104, R4, R46, R64 ;  /* 0x0000002e0468723c */ /* 0x000fe20000001840 */
[----:B-1----:R-:W-:Y:S01]  /*36f0*/  FFMA.FTZ R2, R167, UR4, -R0 ;  /* 0x00000004a7027c23 */ /* 0x002fe20008010800 */
[----:B------:R-:W-:-:S04]  /*3700*/  MOV R167, R28 ;  /* 0x0000001c00a77202 */ /* 0x000fc80000000f00 */
[C---:B------:R-:W-:Y:S01]  /*3710*/  HMMA.16816.F32 R60, R4.reuse, R42, R60 ;  /* 0x0000002a043c723c */ /* 0x040fe2000000183c */
[----:B------:R1:W-:Y:S05]  /*3720*/  MUFU.EX2 R32, R2 ;  /* 0x0000000200207308 */ /* 0x0003ea0000000800 */
[C---:B------:R-:W-:Y:S06]  /*3730*/  HMMA.16816.F32 R188, R4.reuse, R50, R96 ;  /* 0x0000003204bc723c */ /* 0x040fec0000001860 */
[C---:B------:R-:W-:Y:S06]  /*3740*/  HMMA.16816.F32 R204, R4.reuse, R70, R92 ;  /* 0x0000004604cc723c */ /* 0x040fec000000185c */
[----:B------:R-:W-:Y:S01]  /*3750*/  HMMA.16816.F32 R192, R4, R122, R100 ;  /* 0x0000007a04c0723c */ /* 0x000fe20000001864 */
[----:B-1----:R-:W-:Y:S01]  /*3760*/  FFMA.FTZ R2, R165, UR4, -R0 ;  /* 0x00000004a5027c23 */ /* 0x002fe20008010800 */
[----:B------:R-:W-:-:S04]  /*3770*/  MOV R165, R215 ;  /* 0x000000d700a57202 */ /* 0x000fc80000000f00 */
[C---:B------:R-:W-:Y:S01]  /*3780*/  HMMA.16816.F32 R184, R4.reuse, R130, R108 ;  /* 0x0000008204b8723c */ /* 0x040fe2000000186c */
[----:B------:R-:W1:Y:S05]  /*3790*/  MUFU.EX2 R2, R2 ;  /* 0x0000000200027308 */ /* 0x000e6a0000000800 */
[----:B------:R-:W-:Y:S06]  /*37a0*/  HMMA.16816.F32 R212, R4, R146, R148 ;  /* 0x0000009204d4723c */ /* 0x000fec0000001894 */
[----:B------:R-:W-:Y:S01]  /*37b0*/  HMMA.16816.F32 R52, R12, R54, RZ ;  /* 0x000000360c34723c */ /* 0x000fe200000018ff */
[----:B------:R-:W-:-:S02]  /*37c0*/  F2FP.F16.F32.PACK_AB R4, R165, R237 ;  /* 0x000000eda504723e */ /* 0x000fc400000000ff */
[----:B--2---:R-:W-:Y:S02]  /*37d0*/  F2FP.F16.F32.PACK_AB R5, R172, R236 ;  /* 0x000000ecac05723e */ /* 0x004fe400000000ff */
[----:B------:R-:W-:Y:S01]  /*37e0*/  F2FP.F16.F32.PACK_AB R6, R161, R168 ;  /* 0x000000a8a106723e */ /* 0x000fe200000000ff */
[----:B------:R-:W-:Y:S01]  /*37f0*/  HMMA.16816.F32 R56, R12, R58, RZ ;  /* 0x0000003a0c38723c */ /* 0x000fe200000018ff */
[----:B-1----:R-:W-:Y:S01]  /*3800*/  MOV R162, R2 ;  /* 0x0000000200a27202 */ /* 0x002fe20000000f00 */
[----:B------:R-:W-:Y:S01]  /*3810*/  FFMA.FTZ R2, R199, UR4, -R18 ;  /* 0x00000004c7027c23 */ /* 0x000fe20008010812 */
[----:B------:R-:W-:Y:S02]  /*3820*/  IMAD.MOV.U32 R199, RZ, RZ, R165 ;  /* 0x000000ffffc77224 */ /* 0x000fe400078e00a5 */
[----:B------:R-:W-:-:S07]  /*3830*/  F2FP.F16.F32.PACK_AB R7, R162, R32 ;  /* 0x00000020a207723e */ /* 0x000fce00000000ff */
[C---:B------:R-:W-:Y:S06]  /*3840*/  HMMA.16816.F32 R148, R4.reuse, R44, R156 ;  /* 0x0000002c0494723c */ /* 0x040fec000000189c */
[----:B------:R-:W-:Y:S01]  /*3850*/  HMMA.16816.F32 R108, R4, R48, R24 ;  /* 0x00000030046c723c */ /* 0x000fe20000001818 */
[----:B------:R-:W-:Y:S01]  /*3860*/  MOV R157, R39 ;  /* 0x00000027009d7202 */ /* 0x000fe20000000f00 */
[----:B------:R-:W-:Y:S01]  /*3870*/  IMAD.MOV.U32 R156, RZ, RZ, R88 ;  /* 0x000000ffff9c7224 */ /* 0x000fe200078e0058 */
[----:B------:R-:W-:Y:S01]  /*3880*/  MOV R158, R32 ;  /* 0x00000020009e7202 */ /* 0x000fe20000000f00 */
[----:B------:R-:W-:Y:S01]  /*3890*/  IMAD.MOV.U32 R44, RZ, RZ, R90 ;  /* 0x000000ffff2c7224 */ /* 0x000fe200078e005a */
[----:B------:R-:W-:Y:S01]  /*38a0*/  MOV R45, R89 ;  /* 0x00000059002d7202 */ /* 0x000fe20000000f00 */
[----:B------:R-:W-:Y:S01]  /*38b0*/  HMMA.16816.F32 R36, R12, R30, RZ ;  /* 0x0000001e0c24723c */ /* 0x000fe200000018ff */
[----:B------:R-:W-:Y:S01]  /*38c0*/  MOV R49, R91 ;  /* 0x0000005b00317202 */ /* 0x000fe20000000f00 */
[----:B------:R-:W-:-:S02]  /*38d0*/  IMAD.MOV.U32 R48, RZ, RZ, R112 ;  /* 0x000000ffff307224 */ /* 0x000fc400078e0070 */
[----:B------:R-:W-:Y:S02]  /*38e0*/  IMAD.MOV.U32 R159, RZ, RZ, R115 ;  /* 0x000000ffff9f7224 */ /* 0x000fe400078e0073 */
[----:B------:R-:W-:Y:S06]  /*38f0*/  HMMA.16816.F32 R28, R12, R72, RZ ;  /* 0x000000480c1c723c */ /* 0x000fec00000018ff */
[----:B------:R-:W-:Y:S06]  /*3900*/  HMMA.16816.F32 R96, R4, R68, R8 ;  /* 0x000000440460723c */ /* 0x000fec0000001808 */
[----:B------:R-:W-:Y:S01]  /*3910*/  HMMA.16816.F32 R32, R12, R22, RZ ;  /* 0x000000160c20723c */ /* 0x000fe200000018ff */
[----:B------:R-:W-:-:S05]  /*3920*/  MOV R69, R113 ;  /* 0x0000007100457202 */ /* 0x000fca0000000f00 */
[C---:B------:R-:W-:Y:S06]  /*3930*/  HMMA.16816.F32 R24, R12.reuse, R76, RZ ;  /* 0x0000004c0c18723c */ /* 0x040fec00000018ff */
[C---:B------:R-:W-:Y:S06]  /*3940*/  HMMA.16816.F32 R20, R12.reuse, R84, RZ ;  /* 0x000000540c14723c */ /* 0x040fec00000018ff */
[C---:B------:R-:W-:Y:S06]  /*3950*/  HMMA.16816.F32 R8, R12.reuse, R80, RZ ;  /* 0x000000500c08723c */ /* 0x040fec00000018ff */
[C---:B------:R-:W-:Y:S06]  /*3960*/  HMMA.16816.F32 R72, R12.reuse, R74, RZ ;  /* 0x0000004a0c48723c */ /* 0x040fec00000018ff */
[C---:B------:R-:W-:Y:S06]  /*3970*/  HMMA.16816.F32 R76, R12.reuse, R78, RZ ;  /* 0x0000004e0c4c723c */ /* 0x040fec00000018ff */
[C---:B------:R-:W-:Y:S06]  /*3980*/  HMMA.16816.F32 R84, R12.reuse, R86, RZ ;  /* 0x000000560c54723c */ /* 0x040fec00000018ff */
[----:B------:R-:W-:Y:S01]  /*3990*/  HMMA.16816.F32 R80, R12, R82, RZ ;  /* 0x000000520c50723c */ /* 0x000fe200000018ff */
[----:B------:R1:W-:Y:S05]  /*39a0*/  MUFU.EX2 R15, R2 ;  /* 0x00000002000f7308 */ /* 0x0003ea0000000800 */
[C---:B------:R-:W-:Y:S06]  /*39b0*/  HMMA.16816.F32 R152, R4.reuse, R40, R152 ;  /* 0x000000280498723c */ /* 0x040fec0000001898 */
[----:B------:R-:W-:Y:S01]  /*39c0*/  HMMA.16816.F32 R92, R4, R120, R28 ;  /* 0x00000078045c723c */ /* 0x000fe2000000181c */
[----:B-1----:R-:W-:-:S05]  /*39d0*/  FFMA.FTZ R2, R198, UR4, -R18 ;  /* 0x00000004c6027c23 */ /* 0x002fca0008010812 */
[C---:B------:R-:W-:Y:S01]  /*39e0*/  HMMA.16816.F32 R100, R4.reuse, R140, R20 ;  /* 0x0000008c0464723c */ /* 0x040fe20000001814 */
[----:B------:R-:W-:Y:S01]  /*39f0*/  IMAD.MOV.U32 R31, RZ, RZ, R157 ;  /* 0x000000ffff1f7224 */ /* 0x000fe200078e009d */
[----:B------:R-:W1:Y:S01]  /*3a00*/  LDSM.16.MT88.4 R20, [R232+0xd000] ;  /* 0x00d00000e814783b */ /* 0x000e620000004200 */
[----:B------:R2:W-:Y:S01]  /*3a10*/  MUFU.EX2 R40, R2 ;  /* 0x0000000200287308 */ /* 0x0005e20000000800 */
        /* <DEDUP_REMOVED lines=8> */
[C---:B------:R-:W-:Y:S01]  /*3aa0*/  HMMA.16816.F32 R112, R4.reuse, R144, R8 ;  /* 0x000000900470723c */ /* 0x040fe20000001808 */
[----:B------:R-:W-:Y:S01]  /*3ab0*/  IMAD.MOV.U32 R121, RZ, RZ, R69 ;  /* 0x000000ffff797224 */ /* 0x000fe200078e0045 */
[----:B------:R-:W-:Y:S01]  /*3ac0*/  MOV R28, R48 ;  /* 0x00000030001c7202 */ /* 0x000fe20000000f00 */
[----:B------:R-:W-:Y:S01]  /*3ad0*/  IMAD.MOV.U32 R69, RZ, RZ, R49 ;  /* 0x000000ffff457224 */ /* 0x000fe200078e0031 */
[----:B------:R-:W-:Y:S01]  /*3ae0*/  LDSM.16.MT88.4 R24, [R232+0xf000] ;  /* 0x00f00000e818783b */ /* 0x000fe20000004200 */
[----:B------:R-:W-:Y:S01]  /*3af0*/  MOV R129, R31 ;  /* 0x0000001f00817202 */ /* 0x000fe20000000f00 */
[----:B------:R-:W-:Y:S01]  /*3b00*/  HMMA.16816.F32 R32, R4, R42, R32 ;  /* 0x0000002a0420723c */ /* 0x000fe20000001820 */
[----:B--2---:R-:W-:Y:S01]  /*3b10*/  FFMA.FTZ R2, R171, UR4, -R18 ;  /* 0x00000004ab027c23 */ /* 0x004fe20008010812 */
[----:B------:R-:W-:-:S03]  /*3b20*/  IMAD.MOV.U32 R171, RZ, RZ, R158 ;  /* 0x000000ffffab7224 */ /* 0x000fc600078e009e */
[----:B------:R2:W3:Y:S01]  /*3b30*/  MUFU.EX2 R120, R2 ;  /* 0x0000000200787308 */ /* 0x0004e20000000800 */
[C---:B------:R-:W-:Y:S06]  /*3b40*/  HMMA.16816.F32 R36, R4.reuse, R46, R36 ;  /* 0x0000002e0424723c */ /* 0x040fec0000001824 */
[C---:B------:R-:W-:Y:S06]  /*3b50*/  HMMA.16816.F32 R64, R4.reuse, R50, R52 ;  /* 0x000000320440723c */ /* 0x040fec0000001834 */
[----:B------:R-:W-:Y:S01]  /*3b60*/  HMMA.16816.F32 R48, R4, R146, R80 ;  /* 0x000000920430723c */ /* 0x000fe20000001850 */
[----:B--2---:R-:W-:Y:S01]  /*3b70*/  FFMA.FTZ R2, R170, UR4, -R18 ;  /* 0x00000004aa027c23 */ /* 0x004fe20008010812 */
[----:B------:R-:W-:-:S04]  /*3b80*/  MOV R170, R159 ;  /* 0x0000009f00aa7202 */ /* 0x000fc80000000f00 */
[C---:B------:R-:W-:Y:S01]  /*3b90*/  HMMA.16816.F32 R56, R4.reuse, R70, R56 ;  /* 0x000000460438723c */ /* 0x040fe20000001838 */
[----:B---3--:R-:W-:Y:S01]  /*3ba0*/  MOV R82, R120 ;  /* 0x0000007800527202 */ /* 0x008fe20000000f00 */
[----:B------:R2:W3:Y:S01]  /*3bb0*/  MUFU.EX2 R135, R2 ;  /* 0x0000000200877308 */ /* 0x0004e20000000800 */
[----:B------:R-:W-:Y:S01]  /*3bc0*/  MOV R81, R121 ;  /* 0x0000007900517202 */ /* 0x000fe20000000f00 */
[----:B------:R-:W-:Y:S01]  /*3bd0*/  IMAD.MOV.U32 R80, RZ, RZ, R28 ;  /* 0x000000ffff507224 */ /* 0x000fe200078e001c */
[----:B------:R-:W-:Y:S01]  /*3be0*/  MOV R121, R29 ;  /* 0x0000001d00797202 */ /* 0x000fe20000000f00 */
[----:B------:R-:W-:Y:S01]  /*3bf0*/  HMMA.16816.F32 R84, R4, R142, R84 ;  /* 0x0000008e0454723c */ /* 0x000fe20000001854 */
[----:B------:R-:W-:Y:S01]  /*3c00*/  MOV R71, R157 ;  /* 0x0000009d00477202 */ /* 0x000fe20000000f00 */
[----:B------:R-:W-:Y:S02]  /*3c10*/  IMAD.MOV.U32 R70, RZ, RZ, R160 ;  /* 0x000000ffff467224 */ /* 0x000fe400078e00a0 */
[----:B------:R-:W-:-:S02]  /*3c20*/  IMAD.MOV.U32 R120, RZ, RZ, R30 ;  /* 0x000000ffff787224 */ /* 0x000fc400078e001e */
[----:B------:R-:W-:Y:S01]  /*3c30*/  LDSM.16.MT88.4 R28, [R233+0xf000] ;  /* 0x00f00000e91c783b */ /* 0x000fe20000004200 */
[----:B--2---:R-:W-:Y:S01]  /*3c40*/  FFMA.FTZ R2, R197, UR4, -R0 ;  /* 0x00000004c5027c23 */ /* 0x004fe20008010800 */
[----:B---3--:R-:W-:-:S03]  /*3c50*/  F2FP.F16.F32.PACK_AB R10, R135, R82 ;  /* 0x00000052870a723e */ /* 0x008fc600000000ff */
[----:B------:R2:W3:Y:S02]  /*3c60*/  MUFU.EX2 R68, R2 ;  /* 0x0000000200447308 */ /* 0x0004e40000000800 */
[----:B--2---:R-:W-:-:S06]  /*3c70*/  FFMA.FTZ R2, R196, UR4, -R0 ;  /* 0x00000004c4027c23 */ /* 0x004fcc0008010800 */
[----:B------:R2:W4:Y:S02]  /*3c80*/  MUFU.EX2 R140, R2 ;  /* 0x00000002008c7308 */ /* 0x0005240000000800 */
[----:B--2---:R-:W-:-:S06]  /*3c90*/  FFMA.FTZ R2, R166, UR4, -R0 ;  /* 0x00000004a6027c23 */ /* 0x004fcc0008010800 */
[----:B------:R2:W-:Y:S02]  /*3ca0*/  MUFU.EX2 R198, R2 ;  /* 0x0000000200c67308 */ /* 0x0005e40000000800 */
[----:B--2---:R-:W-:Y:S01]  /*3cb0*/  FFMA.FTZ R2, R138, UR4, -R0 ;  /* 0x000000048a027c23 */ /* 0x004fe20008010800 */
[----:B------:R-:W-:Y:S02]  /*3cc0*/  MOV R138, R40 ;  /* 0x00000028008a7202 */ /* 0x000fe40000000f00 */
[C---:B------:R-:W-:Y:S03]  /*3cd0*/  HMMA.16816.F32 R40, R4.reuse, R122, R72 ;  /* 0x0000007a0428723c */ /* 0x040fe60000001848 */
[----:B------:R2:W1:Y:S04]  /*3ce0*/  MUFU.EX2 R128, R2 ;  /* 0x0000000200807308 */ /* 0x0004680000000800 */
[----:B---3--:R-:W-:Y:S01]  /*3cf0*/  MOV R122, R68 ;  /* 0x00000044007a7202 */ /* 0x008fe20000000f00 */
[----:B------:R-:W-:Y:S01]  /*3d00*/  IMAD.MOV.U32 R123, RZ, RZ, R15 ;  /* 0x000000ffff7b7224 */ /* 0x000fe200078e000f */
[----:B------:R-:W-:Y:S01]  /*3d10*/  MOV R68, R44 ;  /* 0x0000002c00447202 */ /* 0x000fe20000000f00 */
[----:B------:R-:W3:Y:S01]  /*3d20*/  LDSM.16.MT88.4 R12, [R233+0xd000] ;  /* 0x00d00000e90c783b */ /* 0x000ee20000004200 */
[----:B------:R-:W-:Y:S01]  /*3d30*/  HMMA.16816.F32 R44, R4, R130, R76 ;  /* 0x00000082042c723c */ /* 0x000fe2000000184c */
[----:B----4-:R-:W-:Y:S01]  /*3d40*/  F2FP.F16.F32.PACK_AB R9, R140, R122 ;  /* 0x0000007a8c09723e */ /* 0x010fe200000000ff */
[----:B------:R-:W-:Y:S01]  /*3d50*/  IMAD.MOV.U32 R74, RZ, RZ, R162 ;  /* 0x000000ffff4a7224 */ /* 0x000fe200078e00a2 */
[----:B------:R-:W-:-:S02]  /*3d60*/  MOV R75, R161 ;  /* 0x000000a1004b7202 */ /* 0x000fc40000000f00 */
[----:B------:R-:W-:Y:S01]  /*3d70*/  MOV R73, R163 ;  /* 0x000000a300497202 */ /* 0x000fe20000000f00 */
[----:B--2---:R-:W-:Y:S01]  /*3d80*/  FFMA.FTZ R2, R183, UR4, -R17 ;  /* 0x00000004b7027c23 */ /* 0x004fe20008010811 */
[----:B-1----:R-:W-:Y:S01]  /*3d90*/  F2FP.F16.F32.PACK_AB R11, R128, R198 ;  /* 0x000000c6800b723e */ /* 0x002fe200000000ff */
[----:B------:R-:W-:Y:S01]  /*3da0*/  IMAD.MOV.U32 R131, RZ, RZ, R173 ;  /* 0x000000ffff837224 */ /* 0x000fe200078e00ad */
[----:B------:R-:W-:Y:S01]  /*3db0*/  MOV R76, R175 ;  /* 0x000000af004c7202 */ /* 0x000fe20000000f00 */
[----:B------:R1:W2:Y:S01]  /*3dc0*/  MUFU.EX2 R8, R2 ;  /* 0x0000000200087308 */ /* 0x0002a20000000800 */
[----:B------:R-:W-:Y:S01]  /*3dd0*/  IMAD.MOV.U32 R77, RZ, RZ, R172 ;  /* 0x000000ffff4d7224 */ /* 0x000fe200078e00ac */
[----:B------:R-:W-:Y:S02]  /*3de0*/  MOV R78, R174 ;  /* 0x000000ae004e7202 */ /* 0x000fe40000000f00 */
[----:B------:R-:W-:Y:S01]  /*3df0*/  MOV R72, R167 ;  /* 0x000000a700487202 */ /* 0x000fe20000000f00 */
[----:B-1----:R-:W-:Y:S01]  /*3e00*/  FFMA.FTZ R2, R180, UR4, -R17 ;  /* 0x00000004b4027c23 */ /* 0x002fe20008010811 */
[----:B--2---:R-:W-:-:S03]  /*3e10*/  MOV R79, R8 ;  /* 0x00000008004f7202 */ /* 0x004fc60000000f00 */
[----:B------:R1:W2:Y:S02]  /*3e20*/  MUFU.EX2 R141, R2 ;  /* 0x00000002008d7308 */ /* 0x0002a40000000800 */
[----:B-1----:R-:W-:Y:S01]  /*3e30*/  FFMA.FTZ R2, R137, UR4, -R17 ;  /* 0x0000000489027c23 */ /* 0x002fe20008010811 */
[----:B--2---:R-:W-:Y:S01]  /*3e40*/  F2FP.F16.F32.PACK_AB R4, R141, R79 ;  /* 0x0000004f8d04723e */ /* 0x004fe200000000ff */
[----:B------:R-:W-:-:S04]  /*3e50*/  IMAD.MOV.U32 R137, RZ, RZ, R156 ;  /* 0x000000ffff897224 */ /* 0x000fc800078e009c */
        /* <DEDUP_REMOVED lines=13> */
[----:B-1----:R-:W-:Y:S01]  /*3f30*/  IMAD.MOV.U32 R83, RZ, RZ, R8 ;  /* 0x000000ffff537224 */ /* 0x002fe200078e0008 */
[----:B------:R-:W-:Y:S01]  /*3f40*/  F2FP.F16.F32.PACK_AB R8, R138, R123 ;  /* 0x0000007b8a08723e */ /* 0x000fe200000000ff */
[----:B------:R-:W-:-:S03]  /*3f50*/  FFMA.FTZ R2, R252, UR4, -R18 ;  /* 0x00000004fc027c23 */ /* 0x000fc60008010812 */
[----:B------:R-:W-:-:S03]  /*3f60*/  F2FP.F16.F32.PACK_AB R7, R83, R239 ;  /* 0x000000ef5307723e */ /* 0x000fc600000000ff */
[-C--:B------:R-:W-:Y:S06]  /*3f70*/  HMMA.16816.F32 R148, R8, R20.reuse, R148 ;  /* 0x000000140894723c */ /* 0x080fec0000001894 */
[C---:B------:R-:W-:Y:S06]  /*3f80*/  HMMA.16816.F32 R144, R4.reuse, R20, R124 ;  /* 0x000000140490723c */ /* 0x040fec000000187c */
[----:B------:R-:W-:Y:S01]  /*3f90*/  HMMA.16816.F32 R156, R4, R22, R104 ;  /* 0x00000016049c723c */ /* 0x000fe20000001868 */
[----:B------:R-:W-:Y:S01]  /*3fa0*/  IMAD.MOV.U32 R127, RZ, RZ, R199 ;  /* 0x000000ffff7f7224 */ /* 0x000fe200078e00c7 */
[----:B------:R-:W-:Y:S01]  /*3fb0*/  MOV R125, R76 ;  /* 0x0000004c007d7202 */ /* 0x000fe20000000f00 */
[----:B------:R-:W-:-:S02]  /*3fc0*/  IMAD.MOV.U32 R124, RZ, RZ, R70 ;  /* 0x000000ffff7c7224 */ /* 0x000fc400078e0046 */
[----:B------:R-:W-:Y:S01]  /*3fd0*/  IMAD.MOV.U32 R126, RZ, RZ, R77 ;  /* 0x000000ffff7e7224 */ /* 0x000fe200078e004d */
[----:B------:R-:W-:Y:S01]  /*3fe0*/  HMMA.16816.F32 R52, R8, R22, R36 ;  /* 0x000000160834723c */ /* 0x000fe20000001824 */
[----:B------:R-:W1:Y:S04]  /*3ff0*/  LDSM.16.MT88.4 R20, [R235+0xd000] ;  /* 0x00d00000eb14783b */ /* 0x000e680000004200 */
[----:B------:R-:W2:Y:S01]  /*4000*/  LDSM.16.MT88.4 R36, [R235+0xf000] ;  /* 0x00f00000eb24783b */ /* 0x000ea20000004200 */
[----:B---3--:R-:W-:Y:S06]  /*4010*/  HMMA.16816.F32 R172, R4, R14, R60 ;  /* 0x0000000e04ac723c */ /* 0x008fec000000183c */
[-C--:B------:R-:W-:Y:S06]  /*4020*/  HMMA.16816.F32 R160, R8, R12.reuse, R152 ;  /* 0x0000000c08a0723c */ /* 0x080fec0000001898 */
[----:B------:R-:W-:Y:S01]  /*4030*/  HMMA.16816.F32 R164, R4, R12, R116 ;  /* 0x0000000c04a4723c */ /* 0x000fe20000001874 */
[----:B------:R-:W-:Y:S01]  /*4040*/  MOV R152, R72 ;  /* 0x0000004800987202 */ /* 0x000fe20000000f00 */
[----:B------:R-:W-:Y:S01]  /*4050*/  IMAD.MOV.U32 R153, RZ, RZ, R73 ;  /* 0x000000ffff997224 */ /* 0x000fe200078e0049 */
[----:B------:R-:W-:-:S02]  /*4060*/  MOV R154, R74 ;  /* 0x0000004a009a7202 */ /* 0x000fc40000000f00 */
[----:B------:R-:W-:Y:S01]  /*4070*/  MOV R155, R75 ;  /* 0x0000004b009b7202 */ /* 0x000fe20000000f00 */
[----:B------:R-:W-:Y:S01]  /*4080*/  HMMA.16816.F32 R60, R8, R14, R32 ;  /* 0x0000000e083c723c */ /* 0x000fe20000001820 */
[----:B------:R-:W3:Y:S01]  /*4090*/  LDSM.16.MT88.4 R12, [R234+0xd000] ;  /* 0x00d00000ea0c783b */ /* 0x000ee20000004200 */
[----:B------:R-:W-:Y:S01]  /*40a0*/  IMAD.MOV.U32 R116, RZ, RZ, R138 ;  /* 0x000000ffff747224 */ /* 0x000fe200078e008a */
[----:B------:R-:W-:Y:S01]  /*40b0*/  MOV R119, R123 ;  /* 0x0000007b00777202 */ /* 0x000fe20000000f00 */
[----:B------:R4:W-:Y:S01]  /*40c0*/  MUFU.EX2 R138, R2 ;  /* 0x00000002008a7308 */ /* 0x0009e20000000800 */
[----:B------:R-:W3:Y:S01]  /*40d0*/  LDSM.16.MT88.4 R32, [R234+0xf000] ;  /* 0x00f00000ea20783b */ /* 0x000ee20000004200 */
[----:B------:R-:W-:Y:S01]  /*40e0*/  HMMA.16816.F32 R72, R4, R24, R224 ;  /* 0x000000180448723c */ /* 0x000fe200000018e0 */
[----:B------:R-:W-:Y:S01]  /*40f0*/  IMAD.MOV.U32 R118, RZ, RZ, R122 ;  /* 0x000000ffff767224 */ /* 0x000fe200078e007a */
[----:B------:R-:W-:-:S04]  /*4100*/  MOV R117, R79 ;  /* 0x0000004f00757202 */ /* 0x000fc80000000f00 */
[----:B------:R-:W-:Y:S01]  /*4110*/  HMMA.16816.F32 R40, R8, R26, R40 ;  /* 0x0000001a0828723c */ /* 0x000fe20000001828 */
[----:B------:R-:W-:Y:S01]  /*4120*/  MOV R225, R121 ;  /* 0x0000007900e17202 */ /* 0x000fe20000000f00 */
[----:B------:R-:W-:Y:S01]  /*4130*/  IMAD.MOV.U32 R227, RZ, RZ, R69 ;  /* 0x000000ffffe37224 */ /* 0x000fe200078e0045 */
[----:B------:R-:W-:-:S03]  /*4140*/  MOV R226, R68 ;  /* 0x0000004400e27202 */ /* 0x000fc60000000f00 */
[----:B-1----:R-:W-:Y:S01]  /*4150*/  HMMA.16816.F32 R180, R4, R20, R244 ;  /* 0x0000001404b4723c */ /* 0x002fe200000018f4 */
[----:B----4-:R-:W-:-:S05]  /*4160*/  FFMA.FTZ R2, R250, UR4, -R18 ;  /* 0x00000004fa027c23 */ /* 0x010fca0008010812 */
[----:B------:R-:W-:Y:S01]  /*4170*/  HMMA.16816.F32 R188, R4, R22, R188 ;  /* 0x0000001604bc723c */ /* 0x000fe200000018bc */
[----:B------:R1:W-:Y:S01]  /*4180*/  MUFU.EX2 R139, R2 ;  /* 0x00000002008b7308 */ /* 0x0003e20000000800 */
[----:B------:R-:W-:Y:S01]  /*4190*/  IMAD.MOV.U32 R244, RZ, RZ, R198 ;  /* 0x000000fffff47224 */ /* 0x000fe200078e00c6 */
[----:B------:R-:W-:Y:S02]  /*41a0*/  MOV R245, R196 ;  /* 0x000000c400f57202 */ /* 0x000fe40000000f00 */
[----:B------:R-:W-:Y:S01]  /*41b0*/  MOV R246, R141 ;  /* 0x0000008d00f67202 */ /* 0x000fe20000000f00 */
[----:B------:R-:W-:Y:S01]  /*41c0*/  HMMA.16816.F32 R44, R8, R30, R44 ;  /* 0x0000001e082c723c */ /* 0x000fe2000000182c */
[----:B------:R-:W-:-:S05]  /*41d0*/  MOV R247, R140 ;  /* 0x0000008c00f77202 */ /* 0x000fca0000000f00 */
[----:B--2---:R-:W-:Y:S01]  /*41e0*/  HMMA.16816.F32 R140, R4, R38, R176 ;  /* 0x00000026048c723c */ /* 0x004fe200000018b0 */
[----:B-1----:R-:W-:-:S05]  /*41f0*/  FFMA.FTZ R2, R222, UR4, -R18 ;  /* 0x00000004de027c23 */ /* 0x002fca0008010812 */
[C---:B---3--:R-:W-:Y:S01]  /*4200*/  HMMA.16816.F32 R196, R4.reuse, R12, R228 ;  /* 0x0000000c04c4723c */ /* 0x048fe200000018e4 */
[----:B------:R1:W-:Y:S05]  /*4210*/  MUFU.EX2 R222, R2 ;  /* 0x0000000200de7308 */ /* 0x0003ea0000000800 */
[----:B------:R-:W-:Y:S01]  /*4220*/  HMMA.16816.F32 R204, R4, R14, R204 ;  /* 0x0000000e04cc723c */ /* 0x000fe200000018cc */
[----:B------:R-:W-:Y:S01]  /*4230*/  MOV R231, R131 ;  /* 0x0000008300e77202 */ /* 0x000fe20000000f00 */
[----:B------:R-:W-:Y:S01]  /*4240*/  IMAD.MOV.U32 R228, RZ, RZ, R120 ;  /* 0x000000ffffe47224 */ /* 0x000fe200078e0078 */
[----:B------:R-:W-:Y:S02]  /*4250*/  MOV R131, R137 ;  /* 0x0000008900837202 */ /* 0x000fe40000000f00 */
[----:B------:R-:W-:Y:S01]  /*4260*/  MOV R229, R71 ;  /* 0x0000004700e57202 */ /* 0x000fe20000000f00 */
[----:B------:R-:W-:Y:S01]  /*4270*/  HMMA.16816.F32 R176, R8, R20, R108 ;  /* 0x0000001408b0723c */ /* 0x000fe2000000186c */
[----:B------:R-:W-:-:S05]  /*4280*/  MOV R230, R78 ;  /* 0x0000004e00e67202 */ /* 0x000fca0000000f00 */
[----:B------:R-:W-:Y:S01]  /*4290*/  HMMA.16816.F32 R68, R4, R28, R208 ;  /* 0x0000001c0444723c */ /* 0x000fe200000018d0 */
[----:B-1----:R-:W-:-:S04]  /*42a0*/  FFMA.FTZ R2, R221, UR4, -R18 ;  /* 0x00000004dd027c23 */ /* 0x002fc80008010812 */
[----:B------:R1:W-:Y:S01]  /*42b0*/  MUFU.EX2 R137, R2 ;  /* 0x0000000200897308 */ /* 0x0003e20000000800 */
[C---:B------:R-:W-:Y:S06]  /*42c0*/  HMMA.16816.F32 R208, R8.reuse, R22, R64 ;  /* 0x0000001608d0723c */ /* 0x040fec0000001840 */
[----:B------:R-:W-:Y:S01]  /*42d0*/  HMMA.16816.F32 R64, R8, R14, R56 ;  /* 0x0000000e0840723c */ /* 0x000fe20000001838 */
[----:B------:R-:W-:-:S05]  /*42e0*/  IMAD.MOV.U32 R224, RZ, RZ, R118 ;  /* 0x000000ffffe07224 */ /* 0x000fca00078e0076 */
[----:B------:R-:W-:Y:S01]  /*42f0*/  HMMA.16816.F32 R120, R4, R36, R200 ;  /* 0x000000240478723c */ /* 0x000fe200000018c8 */
[----:B-1----:R-:W-:Y:S01]  /*4300*/  FFMA.FTZ R2, R225, UR4, -R0 ;  /* 0x00000004e1027c23 */ /* 0x002fe20008010800 */
[----:B------:R-:W-:-:S04]  /*4310*/  MOV R225, R226 ;  /* 0x000000e200e17202 */ /* 0x000fc80000000f00 */
[----:B------:R-:W-:Y:S01]  /*4320*/  HMMA.16816.F32 R76, R4, R26, R192 ;  /* 0x0000001a044c723c */ /* 0x000fe200000018c0 */
[----:B------:R-:W-:Y:S01]  /*4330*/  MOV R226, R227 ;  /* 0x000000e300e27202 */ /* 0x000fe20000000f00 */
[----:B------:R1:W-:Y:S01]  /*4340*/  MUFU.EX2 R15, R2 ;  /* 0x00000002000f7308 */ /* 0x0003e20000000800 */
[----:B------:R-:W-:Y:S01]  /*4350*/  IMAD.MOV.U32 R227, RZ, RZ, R228 ;  /* 0x000000ffffe37224 */ /* 0x000fe200078e00e4 */
[----:B------:R-:W-:Y:S02]  /*4360*/  MOV R228, R229 ;  /* 0x000000e500e47202 */ /* 0x000fe40000000f00 */
[----:B------:R-:W-:Y:S01]  /*4370*/  MOV R229, R230 ;  /* 0x000000e600e57202 */ /* 0x000fe20000000f00 */
[----:B------:R-:W-:Y:S01]  /*4380*/  IMAD.MOV.U32 R230, RZ, RZ, R231 ;  /* 0x000000ffffe67224 */ /* 0x000fe200078e00e7 */
[----:B------:R-:W-:Y:S01]  /*4390*/  MOV R231, R82 ;  /* 0x0000005200e77202 */ /* 0x000fe20000000f00 */
[----:B------:R-:W-:Y:S01]  /*43a0*/  HMMA.16816.F32 R192, R8, R12, R96 ;  /* 0x0000000c08c0723c */ /* 0x000fe20000001860 */
[----:B------:R-:W-:-:S02]  /*43b0*/  MOV R82, R223 ;  /* 0x000000df00527202 */ /* 0x000fc40000000f00 */
[----:B------:R-:W-:Y:S01]  /*43c0*/  MOV R201, R119 ;  /* 0x0000007700c97202 */ /* 0x000fe20000000f00 */
[----:B------:R-:W2:Y:S02]  /*43d0*/  LDL.LU R223, [R1+0x80] ;  /* 0x0000800001df7983 */ /* 0x000ea40000300800 */
[----:B------:R-:W-:Y:S01]  /*43e0*/  HMMA.16816.F32 R100, R8, R36, R100 ;  /* 0x000000240864723c */ /* 0x000fe20000001864 */
[----:B-1----:R-:W-:Y:S01]  /*43f0*/  FFMA.FTZ R2, R225, UR4, -R0 ;  /* 0x00000004e1027c23 */ /* 0x002fe20008010800 */
[----:B------:R-:W-:-:S04]  /*4400*/  MOV R118, R171 ;  /* 0x000000ab00767202 */ /* 0x000fc80000000f00 */
[C---:B------:R-:W-:Y:S01]  /*4410*/  HMMA.16816.F32 R56, R8.reuse, R24, R92 ;  /* 0x000000180838723c */ /* 0x040fe2000000185c */
[----:B------:R-:W-:Y:S01]  /*4420*/  MOV R202, R152 ;  /* 0x0000009800ca7202 */ /* 0x000fe20000000f00 */
[----:B------:R1:W-:Y:S04]  /*4430*/  MUFU.EX2 R18, R2 ;  /* 0x0000000200127308 */ /* 0x0003e80000000800 */
[-C--:B------:R-:W-:Y:S01]  /*4440*/  HMMA.16816.F32 R48, R8, R34.reuse, R48 ;  /* 0x000000220830723c */ /* 0x080fe20000001830 */
[----:B------:R-:W-:Y:S01]  /*4450*/  IMAD.MOV.U32 R203, RZ, RZ, R153 ;  /* 0x000000ffffcb7224 */ /* 0x000fe200078e0099 */
[----:B------:R-:W3:Y:S04]  /*4460*/  LDSM.16.MT88.4 R96, [R233+0xf800] ;  /* 0x00f80000e960783b */ /* 0x000ee80000004200 */
[C---:B------:R-:W-:Y:S06]  /*4470*/  HMMA.16816.F32 R212, R4.reuse, R34, R212 ;  /* 0x0000002204d4723c */ /* 0x040fec00000018d4 */
[----:B------:R-:W-:Y:S01]  /*4480*/  HMMA.16816.F32 R216, R4, R32, R216 ;  /* 0x0000002004d8723c */ /* 0x000fe200000018d8 */
[----:B-1----:R-:W-:Y:S01]  /*4490*/  FFMA.FTZ R2, R226, UR4, -R0 ;  /* 0x00000004e2027c23 */ /* 0x002fe20008010800 */
[----:B------:R-:W-:Y:S01]  /*44a0*/  IMAD.MOV.U32 R226, RZ, RZ, R227 ;  /* 0x000000ffffe27224 */ /* 0x000fe200078e00e3 */
[----:B------:R-:W-:-:S02]  /*44b0*/  MOV R227, R228 ;  /* 0x000000e400e37202 */ /* 0x000fc40000000f00 */
[----:B------:R-:W-:Y:S01]  /*44c0*/  MOV R228, R229 ;  /* 0x000000e500e47202 */ /* 0x000fe20000000f00 */
[----:B------:R-:W-:Y:S01]  /*44d0*/  IMAD.MOV.U32 R229, RZ, RZ, R230 ;  /* 0x000000ffffe57224 */ /* 0x000fe200078e00e6 */
[----:B------:R-:W-:Y:S01]  /*44e0*/  MOV R230, R130 ;  /* 0x0000008200e67202 */ /* 0x000fe20000000f00 */
[----:B------:R-:W-:Y:S01]  /*44f0*/  HMMA.16816.F32 R104, R4, R30, R184 ;  /* 0x0000001e0468723c */ /* 0x000fe200000018b8 */
[----:B------:R-:W-:Y:S01]  /*4500*/  MOV R130, R131 ;  /* 0x0000008300827202 */ /* 0x000fe20000000f00 */
[----:B------:R-:W-:Y:S02]  /*4510*/  IMAD.MOV.U32 R131, RZ, RZ, R248 ;  /* 0x000000ffff837224 */ /* 0x000fe400078e00f8 */
[----:B------:R-:W-:Y:S01]  /*4520*/  FFMA.FTZ R0, R19, UR4, -R0 ;  /* 0x0000000413007c23 */ /* 0x000fe20008010800 */
[----:B------:R-:W4:Y:S03]  /*4530*/  LDL.LU R248, [R1+0x7c] ;  /* 0x00007c0001f87983 */ /* 0x000f260000300800 */
[----:B------:R1:W-:Y:S01]  /*4540*/  MUFU.EX2 R19, R0 ;  /* 0x0000000000137308 */ /* 0x0003e20000000800 */
[----:B------:R-:W-:Y:S01]  /*4550*/  MOV R225, R117 ;  /* 0x0000007500e17202 */ /* 0x000fe20000000f00 */
[----:B------:R-:W-:Y:S01]  /*4560*/  IMAD.MOV.U32 R119, RZ, RZ, R168 ;  /* 0x000000ffff777224 */ /* 0x000fe200078e00a8 */
[----:B------:R-:W-:Y:S01]  /*4570*/  HMMA.16816.F32 R24, R8, R28, R88 ;  /* 0x0000001c0818723c */ /* 0x000fe20000001858 */
[----:B------:R-:W-:-:S05]  /*4580*/  MOV R35, R82 ;  /* 0x0000005200237202 */ /* 0x000fca0000000f00 */
[----:B------:R-:W-:Y:S01]  /*4590*/  HMMA.16816.F32 R36, R8, R38, R84 ;  /* 0x000000260824723c */ /* 0x000fe20000001854 */
[----:B------:R-:W-:Y:S01]  /*45a0*/  IMAD.MOV.U32 R30, RZ, RZ, R125 ;  /* 0x000000ffff1e7224 */ /* 0x000fe200078e007d */
[----:B------:R-:W-:Y:S01]  /*45b0*/  MUFU.EX2 R20, R2 ;  /* 0x0000000200147308 */ /* 0x000fe20000000800 */
[----:B------:R-:W-:Y:S01]  /*45c0*/  IMAD.MOV.U32 R250, RZ, RZ, R202 ;  /* 0x000000fffffa7224 */ /* 0x000fe200078e00ca */
[----:B------:R-:W-:Y:S01]  /*45d0*/  MOV R252, R201 ;  /* 0x000000c900fc7202 */ /* 0x000fe20000000f00 */
[----:B------:R-:W-:Y:S01]  /*45e0*/  LDSM.16.MT88.4 R4, [R234+0xf800] ;  /* 0x00f80000ea04783b */ /* 0x000fe20000004200 */
[--C-:B-1----:R-:W-:Y:S01]  /*45f0*/  FFMA.FTZ R0, R226, UR4, -R17.reuse ;  /* 0x00000004e2007c23 */ /* 0x102fe20008010811 */
[----:B------:R-:W-:Y:S02]  /*4600*/  MOV R221, R203 ;  /* 0x000000cb00dd7202 */ /* 0x000fe40000000f00 */
[----:B------:R-:W-:Y:S01]  /*4610*/  LDSM.16.MT88.4 R184, [R235+0xd800] ;  /* 0x00d80000ebb8783b */ /* 0x000fe20000004200 */
[----:B------:R1:W-:Y:S02]  /*4620*/  MUFU.EX2 R22, R0 ;  /* 0x0000000000167308 */ /* 0x0003e40000000800 */
[----:B-1----:R-:W-:Y:S01]  /*4630*/  FFMA.FTZ R0, R227, UR4, -R17 ;  /* 0x00000004e3007c23 */ /* 0x002fe20008010811 */
[----:B------:R-:W-:-:S02]  /*4640*/  MOV R227, R228 ;  /* 0x000000e400e37202 */ /* 0x000fc40000000f00 */
[----:B------:R-:W-:-:S03]  /*4650*/  MOV R228, R229 ;  /* 0x000000e500e47202 */ /* 0x000fc60000000f00 */
[----:B------:R4:W1:Y:S01]  /*4660*/  MUFU.EX2 R23, R0 ;  /* 0x0000000000177308 */ /* 0x0008620000000800 */
[----:B------:R-:W-:Y:S01]  /*4670*/  IMAD.MOV.U32 R229, RZ, RZ, R246 ;  /* 0x000000ffffe57224 */ /* 0x000fe200078e00f6 */
[----:B------:R-:W-:Y:S02]  /*4680*/  MOV R246, R247 ;  /* 0x000000f700f67202 */ /* 0x000fe40000000f00 */
[----:B------:R-:W-:Y:S01]  /*4690*/  MOV R247, R116 ;  /* 0x0000007400f77202 */ /* 0x000fe20000000f00 */
[----:B------:R-:W-:Y:S01]  /*46a0*/  IMAD.MOV.U32 R116, RZ, RZ, R132 ;  /* 0x000000ffff747224 */ /* 0x000fe200078e0084 */
[----:B------:R-:W-:Y:S02]  /*46b0*/  MOV R200, R228 ;  /* 0x000000e400c87202 */ /* 0x000fe40000000f00 */
[----:B------:R-:W-:Y:S02]  /*46c0*/  MOV R117, R170 ;  /* 0x000000aa00757202 */ /* 0x000fe40000000f00 */
[----:B------:R-:W-:Y:S01]  /*46d0*/  MOV R226, R116 ;  /* 0x0000007400e27202 */ /* 0x000fe20000000f00 */
[----:B------:R-:W-:Y:S01]  /*46e0*/  IMAD.MOV.U32 R116, RZ, RZ, R124 ;  /* 0x000000ffff747224 */ /* 0x000fe200078e007c */
[----:B------:R-:W-:Y:S01]  /*46f0*/  MOV R29, R117 ;  /* 0x00000075001d7202 */ /* 0x000fe20000000f00 */
[----:B------:R-:W-:Y:S01]  /*4700*/  IMAD.MOV.U32 R28, RZ, RZ, R118 ;  /* 0x000000ffff1c7224 */ /* 0x000fe200078e0076 */
[----:B------:R-:W-:-:S02]  /*4710*/  MOV R124, R169 ;  /* 0x000000a9007c7202 */ /* 0x000fc40000000f00 */
[----:B------:R-:W-:Y:S01]  /*4720*/  MOV R228, R246 ;  /* 0x000000f600e47202 */ /* 0x000fe20000000f00 */
[----:B------:R-:W-:Y:S01]  /*4730*/  LDSM.16.MT88.4 R168, [R233+0xd800] ;  /* 0x00d80000e9a8783b */ /* 0x000fe20000004200 */
[----:B------:R-:W-:Y:S02]  /*4740*/  MOV R34, R130 ;  /* 0x0000008200227202 */ /* 0x000fe40000000f00 */
[----:B------:R-:W-:Y:S02]  /*4750*/  MOV R246, R154 ;  /* 0x0000009a00f67202 */ /* 0x000fe40000000f00 */
[----:B------:R-:W-:Y:S02]  /*4760*/  MOV R31, R124 ;  /* 0x0000007c001f7202 */ /* 0x000fe40000000f00 */
[----:B------:R-:W-:Y:S01]  /*4770*/  MOV R2, R131 ;  /* 0x0000008300027202 */ /* 0x000fe20000000f00 */
[----:B----4-:R-:W-:-:S04]  /*4780*/  FFMA.FTZ R0, R248, UR4, -R17 ;  /* 0x00000004f8007c23 */ /* 0x010fc80008010811 */
[----:B------:R2:W-:Y:S02]  /*4790*/  MUFU.EX2 R132, R0 ;  /* 0x0000000000847308 */ /* 0x0005e40000000800 */
[----:B--2---:R-:W-:-:S06]  /*47a0*/  FFMA.FTZ R0, R223, UR4, -R17 ;  /* 0x00000004df007c23 */ /* 0x004fcc0008010811 */
[----:B------:R2:W-:Y:S02]  /*47b0*/  MUFU.EX2 R21, R0 ;  /* 0x0000000000157308 */ /* 0x0005e40000000800 */
[----:B--2---:R-:W-:-:S06]  /*47c0*/  FFMA.FTZ R0, R249, UR4, -R16 ;  /* 0x00000004f9007c23 */ /* 0x004fcc0008010810 */
[----:B------:R2:W-:Y:S01]  /*47d0*/  MUFU.EX2 R17, R0 ;  /* 0x0000000000117308 */ /* 0x0005e20000000800 */
[----:B------:R-:W-:Y:S01]  /*47e0*/  MOV R249, R116 ;  /* 0x0000007400f97202 */ /* 0x000fe20000000f00 */
[----:B--2---:R-:W-:-:S06]  /*47f0*/  FFMA.FTZ R0, R220, UR4, -R16 ;  /* 0x00000004dc007c23 */ /* 0x004fcc0008010810 */
[----:B------:R2:W4:Y:S01]  /*4800*/  MUFU.EX2 R14, R0 ;  /* 0x00000000000e7308 */ /* 0x0005220000000800 */
[----:B------:R-:W-:Y:S02]  /*4810*/  MOV R220, R119 ;  /* 0x0000007700dc7202 */ /* 0x000fe40000000f00 */
[----:B------:R-:W-:Y:S01]  /*4820*/  HMMA.16816.F32 R116, R8, R32, R112 ;  /* 0x000000200874723c */ /* 0x000fe20000001870 */
[----:B------:R-:W-:Y:S01]  /*4830*/  MOV R248, R246 ;  /* 0x000000f600f87202 */ /* 0x000fe20000000f00 */
[----:B------:R-:W3:Y:S05]  /*4840*/  LDSM.16.MT88.4 R112, [R235+0xf800] ;  /* 0x00f80000eb70783b */ /* 0x000eea0000004200 */
[----:B------:R-:W-:Y:S01]  /*4850*/  MOV R11, R129 ;  /* 0x00000081000b7202 */ /* 0x000fe20000000f00 */
[----:B--2---:R-:W-:-:S04]  /*4860*/  FFMA.FTZ R0, R227, UR4, -R16 ;  /* 0x00000004e3007c23 */ /* 0x004fc80008010810 */
[----:B------:R2:W-:Y:S01]  /*4870*/  MUFU.EX2 R13, R0 ;  /* 0x00000000000d7308 */ /* 0x0005e20000000800 */
        /* <DEDUP_REMOVED lines=8> */
[----:B--2---:R-:W-:Y:S01]  /*4900*/  FFMA.FTZ R0, R200, UR4, -R16 ;  /* 0x00000004c8007c23 */ /* 0x004fe20008010810 */
[----:B------:R-:W-:Y:S01]  /*4910*/  MOV R16, R126 ;  /* 0x0000007e00107202 */ /* 0x000fe20000000f00 */
[----:B------:R-:W-:Y:S01]  /*4920*/  IMAD.MOV.U32 R223, RZ, RZ, R247 ;  /* 0x000000ffffdf7224 */ /* 0x000fe200078e00f7 */
[----:B------:R-:W-:Y:S01]  /*4930*/  MOV R35, R33 ;  /* 0x0000002100237202 */ /* 0x000fe20000000f00 */
[----:B------:R2:W3:Y:S01]  /*4940*/  MUFU.EX2 R12, R0 ;  /* 0x00000000000c7308 */ /* 0x0004e20000000800 */
        /* <DEDUP_REMOVED lines=8> */
[----:B------:R-:W-:Y:S01]  /*49d0*/  FADD.FTZ R3, R136, R3 ;  /* 0x0000000388037221 */ /* 0x000fe20000010000 */
[----:B-1----:R-:W-:Y:S01]  /*49e0*/  F2FP.F16.F32.PACK_AB R124, R23, R22 ;  /* 0x00000016177c723e */ /* 0x002fe200000000ff */
[----:B------:R-:W-:Y:S01]  /*49f0*/  IMAD.MOV.U32 R246, RZ, RZ, R128 ;  /* 0x000000fffff67224 */ /* 0x000fe200078e0080 */
[----:B----4-:R-:W-:Y:S01]  /*4a00*/  F2FP.F16.F32.PACK_AB R125, R14, R17 ;  /* 0x000000110e7d723e */ /* 0x010fe200000000ff */
[----:B------:R-:W1:Y:S01]  /*4a10*/  LDSM.16.MT88.4 R152, [R232+0xd800] ;  /* 0x00d80000e898783b */ /* 0x000e620000004200 */
[----:B--2---:R-:W-:-:S03]  /*4a20*/  MOV R0, R127 ;  /* 0x0000007f00007202 */ /* 0x004fc60000000f00 */
[----:B------:R-:W2:Y:S02]  /*4a30*/  LDSM.16.MT88.4 R200, [R234+0xd800] ;  /* 0x00d80000eac8783b */ /* 0x000ea40000004200 */
[----:B------:R-:W-:Y:S01]  /*4a40*/  IMAD.MOV.U32 R32, RZ, RZ, R0 ;  /* 0x000000ffff207224 */ /* 0x000fe200078e0000 */
[----:B------:R-:W-:Y:S02]  /*4a50*/  MOV R0, R30 ;  /* 0x0000001e00007202 */ /* 0x000fe40000000f00 */
[----:B------:R-:W-:Y:S01]  /*4a60*/  MOV R30, R220 ;  /* 0x000000dc001e7202 */ /* 0x000fe20000000f00 */
[----:B------:R-:W-:Y:S01]  /*4a70*/  IMAD.MOV.U32 R220, RZ, RZ, R29 ;  /* 0x000000ffffdc7224 */ /* 0x000fe200078e001d */
[----:B------:R-:W-:Y:S02]  /*4a80*/  MOV R29, R223 ;  /* 0x000000df001d7202 */ /* 0x000fe40000000f00 */
[----:B------:R-:W-:Y:S01]  /*4a90*/  MOV R223, R221 ;  /* 0x000000dd00df7202 */ /* 0x000fe20000000f00 */
[----:B------:R-:W-:Y:S01]  /*4aa0*/  IMAD.MOV.U32 R221, RZ, RZ, R252 ;  /* 0x000000ffffdd7224 */ /* 0x000fe200078e00fc */
[----:B------:R-:W-:Y:S01]  /*4ab0*/  MOV R250, R224 ;  /* 0x000000e000fa7202 */ /* 0x000fe20000000f00 */
[----:B------:R-:W-:Y:S01]  /*4ac0*/  IMAD.MOV.U32 R224, RZ, RZ, R226 ;  /* 0x000000ffffe07224 */ /* 0x000fe200078e00e2 */
[----:B------:R-:W-:-:S02]  /*4ad0*/  MOV R252, R225 ;  /* 0x000000e100fc7202 */ /* 0x000fc40000000f00 */
        /* <DEDUP_REMOVED lines=12> */
[----:B------:R-:W-:Y:S01]  /*4ba0*/  MOV R35, R32 ;  /* 0x0000002000237202 */ /* 0x000fe20000000f00 */
[----:B------:R-:W4:Y:S01]  /*4bb0*/  LDL.LU R239, [R1+0x78] ;  /* 0x0000780001ef7983 */ /* 0x000f220000300800 */
[----:B------:R-:W-:Y:S01]  /*4bc0*/  MOV R32, R33 ;  /* 0x0000002100207202 */ /* 0x000fe20000000f00 */
[----:B------:R-:W-:Y:S02]  /*4bd0*/  IMAD.MOV.U32 R33, RZ, RZ, R0 ;  /* 0x000000ffff217224 */ /* 0x000fe400078e0000 */
[----:B------:R-:W2:Y:S04]  /*4be0*/  LDL.LU R135, [R1+0x74] ;  /* 0x0000740001877983 */ /* 0x000ea80000300800 */
[----:B------:R-:W2:Y:S01]  /*4bf0*/  LDL.LU R0, [R1+0x8] ;  /* 0x0000080001007983 */ /* 0x000ea20000300800 */
[----:B------:R-:W-:Y:S01]  /*4c00*/  FADD.FTZ R2, R243, R2 ;  /* 0x00000002f3027221 */ /* 0x000fe20000010000 */
[----:B------:R-:W-:-:S02]  /*4c10*/  F2FP.F16.F32.PACK_AB R126, R21, R132 ;  /* 0x00000084157e723e */ /* 0x000fc400000000ff */
[----:B---3--:R-:W-:Y:S02]  /*4c20*/  F2FP.F16.F32.PACK_AB R127, R12, R13 ;  /* 0x0000000d0c7f723e */ /* 0x008fe400000000ff */
[----:B------:R-:W-:Y:S02]  /*4c30*/  MOV R9, R10 ;  /* 0x0000000a00097202 */ /* 0x000fe40000000f00 */
[----:B------:R-:W-:Y:S02]  /*4c40*/  MOV R10, R34 ;  /* 0x00000022000a7202 */ /* 0x000fe40000000f00 */
[----:B------:R-:W-:Y:S02]  /*4c50*/  F2FP.F16.F32.PACK_AB R128, R139, R138 ;  /* 0x0000008a8b80723e */ /* 0x000fe400000000ff */
[----:B------:R-:W-:Y:S02]  /*4c60*/  F2FP.F16.F32.PACK_AB R129, R18, R15 ;  /* 0x0000000f1281723e */ /* 0x000fe400000000ff */
[----:B------:R-:W-:-:S02]  /*4c70*/  F2FP.F16.F32.PACK_AB R130, R137, R222 ;  /* 0x000000de8982723e */ /* 0x000fc400000000ff */
[----:B------:R-:W-:Y:S01]  /*4c80*/  F2FP.F16.F32.PACK_AB R131, R19, R20 ;  /* 0x000000141383723e */ /* 0x000fe200000000ff */
[----:B------:R-:W-:Y:S01]  /*4c90*/  FADD.FTZ R8, R242, R8 ;  /* 0x00000008f2087221 */ /* 0x000fe20000010000 */
[----:B------:R-:W-:Y:S01]  /*4ca0*/  HMMA.16816.F32 R92, R124, R98, R104 ;  /* 0x000000627c5c723c */ /* 0x000fe20000001868 */
[----:B------:R-:W-:Y:S01]  /*4cb0*/  FADD.FTZ R3, R241, R3 ;  /* 0x00000003f1037221 */ /* 0x000fe20000010000 */
[----:B------:R-:W-:Y:S01]  /*4cc0*/  FADD.FTZ R2, R240, R2 ;  /* 0x00000002f0027221 */ /* 0x000fe20000010000 */
[----:B------:R-:W-:-:S03]  /*4cd0*/  IMAD.MOV.U32 R34, RZ, RZ, R35 ;  /* 0x000000ffff227224 */ /* 0x000fc600078e0023 */
[----:B------:R-:W-:Y:S01]  /*4ce0*/  HMMA.16816.F32 R104, R124, R112, R120 ;  /* 0x000000707c68723c */ /* 0x000fe20000001878 */
[----:B------:R-:W-:Y:S01]  /*4cf0*/  MOV R35, R32 ;  /* 0x0000002000237202 */ /* 0x000fe20000000f00 */
[----:B------:R-:W-:Y:S01]  /*4d00*/  FADD.FTZ R3, R237, R3 ;  /* 0x00000003ed037221 */ /* 0x000fe20000010000 */
[----:B------:R-:W-:-:S03]  /*4d10*/  MOV R32, R33 ;  /* 0x0000002100207202 */ /* 0x000fc60000000f00 */
[----:B------:R-:W-:Y:S01]  /*4d20*/  HMMA.16816.F32 R120, R124, R4, R216 ;  /* 0x000000047c78723c */ /* 0x000fe200000018d8 */
[----:B------:R-:W-:Y:S01]  /*4d30*/  FADD.FTZ R2, R236, R2 ;  /* 0x00000002ec027221 */ /* 0x000fe20000010000 */
[----:B------:R-:W-:-:S04]  /*4d40*/  IMAD.MOV.U32 R33, RZ, RZ, R16 ;  /* 0x000000ffff217224 */ /* 0x000fc800078e0010 */
[----:B------:R-:W-:Y:S01]  /*4d50*/  HMMA.16816.F32 R116, R128, R4, R116 ;  /* 0x000000048074723c */ /* 0x000fe20000001874 */
[----:B------:R-:W-:Y:S01]  /*4d60*/  MOV R16, R30 ;  /* 0x0000001e00107202 */ /* 0x000fe20000000f00 */
[----:B------:R-:W-:Y:S01]  /*4d70*/  FADD.FTZ R3, R34, R3 ;  /* 0x0000000322037221 */ /* 0x000fe20000010000 */
[----:B------:R-:W-:Y:S01]  /*4d80*/  MOV R30, R31 ;  /* 0x0000001f001e7202 */ /* 0x000fe20000000f00 */
[----:B------:R-:W-:Y:S02]  /*4d90*/  IMAD.MOV.U32 R31, RZ, RZ, R220 ;  /* 0x000000ffff1f7224 */ /* 0x000fe400078e00dc */
[----:B------:R-:W-:Y:S01]  /*4da0*/  FADD.FTZ R2, R35, R2 ;  /* 0x0000000223027221 */ /* 0x000fe20000010000 */
        /* <DEDUP_REMOVED lines=11> */
[----:B------:R-:W-:-:S02]  /*4e60*/  IMAD.MOV.U32 R252, RZ, RZ, R224 ;  /* 0x000000fffffc7224 */ /* 0x000fc400078e00e0 */
[----:B--2---:R-:W-:Y:S02]  /*4e70*/  FADD.FTZ R0, R135, R0 ;  /* 0x0000000087007221 */ /* 0x004fe40000010000 */
[----:B------:R2:W5:Y:S04]  /*4e80*/  LDL.LU R135, [R1+0x70] ;  /* 0x0000700001877983 */ /* 0x0005680000300800 */
[----:B------:R2:W5:Y:S04]  /*4e90*/  LDL.LU R133, [R1+0x6c] ;  /* 0x00006c0001857983 */ /* 0x0005680000300800 */
[----:B------:R2:W5:Y:S04]  /*4ea0*/  LDL.LU R134, [R1+0x68] ;  /* 0x0000680001867983 */ /* 0x0005680000300800 */
[----:B------:R2:W5:Y:S04]  /*4eb0*/  LDL.LU R136, [R1+0x64] ;  /* 0x0000640001887983 */ /* 0x0005680000300800 */
[----:B------:R-:W3:Y:S01]  /*4ec0*/  LDL.LU R243, [R1+0x60] ;  /* 0x0000600001f37983 */ /* 0x000ee20000300800 */
[----:B------:R-:W-:Y:S01]  /*4ed0*/  FADD.FTZ R0, R9, R0 ;  /* 0x0000000009007221 */ /* 0x000fe20000010000 */
[----:B------:R-:W-:Y:S01]  /*4ee0*/  IMAD.MOV.U32 R9, RZ, RZ, R10 ;  /* 0x000000ffff097224 */ /* 0x000fe200078e000a */
[----:B------:R-:W-:-:S02]  /*4ef0*/  MOV R10, R238 ;  /* 0x000000ee000a7202 */ /* 0x000fc40000000f00 */
[----:B----4-:R-:W-:Y:S01]  /*4f00*/  FADD.FTZ R0, R239, R0 ;  /* 0x00000000ef007221 */ /* 0x010fe20000010000 */
[----:B------:R-:W-:-:S03]  /*4f10*/  FADD.FTZ R4, R9, R8 ;  /* 0x0000000809047221 */ /* 0x000fc60000010000 */
[----:B------:R-:W-:Y:S01]  /*4f20*/  FADD.FTZ R0, R10, R0 ;  /* 0x000000000a007221 */ /* 0x000fe20000010000 */
[----:B------:R-:W-:-:S03]  /*4f30*/  FADD.FTZ R4, R11, R4 ;  /* 0x000000040b047221 */ /* 0x000fc60000010000 */
[----:B------:R-:W-:Y:S01]  /*4f40*/  FADD.FTZ R0, R32, R0 ;  /* 0x0000000020007221 */ /* 0x000fe20000010000 */
[----:B------:R-:W-:-:S03]  /*4f50*/  FADD.FTZ R4, R33, R4 ;  /* 0x0000000421047221 */ /* 0x000fc60000010000 */
[----:B------:R-:W-:Y:S01]  /*4f60*/  FADD.FTZ R2, R31, R0 ;  /* 0x000000001f027221 */ /* 0x000fe20000010000 */
[----:B------:R-:W-:Y:S01]  /*4f70*/  FADD.FTZ R0, R220, R4 ;  /* 0x00000004dc007221 */ /* 0x000fe20000010000 */
[----:B------:R-:W-:Y:S01]  /*4f80*/  FADD.FTZ R4, R28, R5 ;  /* 0x000000051c047221 */ /* 0x000fe20000010000 */
[----:B------:R-:W-:Y:S01]  /*4f90*/  MOV R224, R225 ;  /* 0x000000e100e07202 */ /* 0x000fe20000000f00 */
[----:B------:R-:W-:Y:S01]  /*4fa0*/  FADD.FTZ R2, R249, R2 ;  /* 0x00000002f9027221 */ /* 0x000fe20000010000 */
        /* <DEDUP_REMOVED lines=23> */
[----:B------:R-:W4:Y:S01]  /*5120*/  LDSM.16.MT88.4 R80, [R232+0xf800] ;  /* 0x00f80000e850783b */ /* 0x000f220000004200 */
        /* <DEDUP_REMOVED lines=33> */
[----:B------:R-:W-:Y:S06]  /*5340*/  HMMA.16816.F32 R88, R124, R96, R68 ;  /* 0x000000607c58723c */ /* 0x000fec0000001844 */
[-C--:B-1----:R-:W-:Y:S06]  /*5350*/  HMMA.16816.F32 R148, R128, R152.reuse, R148 ;  /* 0x000000988094723c */ /* 0x082fec0000001894 */
        /* <DEDUP_REMOVED lines=9> */
[C---:B----4-:R-:W-:Y:S06]  /*53f0*/  HMMA.16816.F32 R72, R124.reuse, R80, R72 ;  /* 0x000000507c48723c */ /* 0x050fec0000001848 */
        /* <DEDUP_REMOVED lines=16> */
[C---:B---3--:R-:W-:Y:S01]  /*5500*/  IADD3 R250, R243.reuse, 0x800, RZ ;  /* 0x00000800f3fa7810 */ /* 0x048fe20007ffe0ff */
[C---:B------:R-:W-:Y:S01]  /*5510*/  VIADD R249, R243.reuse, 0x1000 ;  /* 0x00001000f3f97836 */ /* 0x040fe20000000000 */
[C---:B------:R-:W-:Y:S01]  /*5520*/  IADD3 R248, R243.reuse, 0x1800, RZ ;  /* 0x00001800f3f87810 */ /* 0x040fe20007ffe0ff */
[C---:B------:R-:W-:Y:S01]  /*5530*/  VIADD R246, R243.reuse, 0x2800 ;  /* 0x00002800f3f67836 */ /* 0x040fe20000000000 */
[----:B------:R-:W-:-:S02]  /*5540*/  IADD3 R247, R243, 0x2000, RZ ;  /* 0x00002000f3f77810 */ /* 0x000fc40007ffe0ff */
[C---:B------:R-:W-:Y:S02]  /*5550*/  IADD3 R245, R243.reuse, 0x3000, RZ ;  /* 0x00003000f3f57810 */ /* 0x040fe40007ffe0ff */
[----:B------:R-:W-:Y:S01]  /*5560*/  IADD3 R244, R243, 0x3800, RZ ;  /* 0x00003800f3f47810 */ /* 0x000fe20007ffe0ff */
[----:B--2---:R-:W-:-:S14]  /*5570*/  @!P0 BRA `(.L_x_127) ;  /* 0x0000005000148947 */ /* 0x004fdc0003800000 */
[----:B------:R-:W2:Y:S01]  /*5580*/  LDL.LU R231, [R1] ;  /* 0x0000000001e77983 */ /* 0x000ea20000300800 */
[----:B-----5:R-:W-:Y:S01]  /*5590*/  IMAD.MOV.U32 R132, RZ, RZ, R135 ;  /* 0x000000ffff847224 */ /* 0x020fe200078e0087 */
[----:B------:R-:W-:Y:S01]  /*55a0*/  MOV R140, R133 ;  /* 0x00000085008c7202 */ /* 0x000fe20000000f00 */
[----:B------:R-:W-:Y:S01]  /*55b0*/  IMAD.MOV.U32 R3, RZ, RZ, R136 ;  /* 0x000000ffff037224 */ /* 0x000fe200078e0088 */
[----:B------:R-:W-:Y:S01]  /*55c0*/  MOV R139, R134 ;  /* 0x00000086008b7202 */ /* 0x000fe20000000f00 */
[----:B------:R-:W-:Y:S01]  /*55d0*/  ULDC UR5, c[0x0][0x39c] ;  /* 0x0000e70000057ab9 */ /* 0x000fe20000000800 */
[----:B------:R-:W-:Y:S01]  /*55e0*/  ULDC UR4, c[0x0][0x2ec] ;  /* 0x0000bb0000047ab9 */ /* 0x000fe20000000800 */
[----:B------:R-:W-:Y:S01]  /*55f0*/  ULDC.64 UR10, c[0x0][0x220] ;  /* 0x00008800000a7ab9 */ /* 0x000fe20000000a00 */
[----:B------:R-:W-:Y:S01]  /*5600*/  ULDC.64 UR12, c[0x0][0x250] ;  /* 0x00009400000c7ab9 */ /* 0x000fe20000000a00 */
[----:B------:R-:W-:Y:S01]  /*5610*/  ULDC.64 UR6, c[0x0][0x218] ;  /* 0x0000860000067ab9 */ /* 0x000fe20000000a00 */
[----:B------:R-:W-:Y:S01]  /*5620*/  ULDC.64 UR8, c[0x0][0x248] ;  /* 0x0000920000087ab9 */ /* 0x000fe20000000a00 */
[----:B--2---:R-:W-:-:S05]  /*5630*/  LEA.HI.SX32 R0, R231, 0xfffffffe, 0x1a ;  /* 0xfffffffee7007811 */ /* 0x004fca00078fd2ff */
[----:B------:R1:W-:Y:S01]  /*5640*/  STL [R1+0x4], R0 ;  /* 0x0000040001007387 */ /* 0x0003e20000100800 */
[----:B------:R-:W-:Y:S05]  /*5650*/  BRA `(.L_x_128) ;  /* 0x00000000007c7947 */ /* 0x000fea0003800000 */
.L_x_130:
        /* <DEDUP_REMOVED lines=31> */
.L_x_128:
[----:B------:R-:W1:Y:S01]  /*5850*/  LDL R133, [R1+0x4] ;  /* 0x0000040001857983 */ /* 0x000e620000100800 */
[----:B------:R-:W-:Y:S04]  /*5860*/  DEPBAR.LE SB0, 0x0 ;  /* 0x000080000000791a */ /* 0x000fe80000000000 */
[----:B---3--:R-:W2:Y:S06]  /*5870*/  LDL.64 R10, [R1+0x30] ;  /* 0x00003000010a7983 */ /* 0x008eac0000100a00 */
[----:B------:R-:W3:Y:S01]  /*5880*/  LDL R6, [R1+0x20] ;  /* 0x0000200001067983 */ /* 0x000ee20000100800 */
[----:B------:R-:W-:Y:S01]  /*5890*/  BAR.SYNC.DEFER_BLOCKING 0x0 ;  /* 0x0000000000007b1d */ /* 0x000fe20000010000 */
[----:B-1----:R-:W-:Y:S01]  /*58a0*/  SHF.R.S32.HI R0, RZ, 0x1f, R133 ;  /* 0x0000001fff007819 */ /* 0x002fe20000011485 */
[C---:B------:R-:W-:Y:S04]  /*58b0*/  IMAD.WIDE.U32 R4, R133.reuse, UR12, RZ ;  /* 0x0000000c85047c25 */ /* 0x040fe8000f8e00ff */
[----:B------:R-:W-:Y:S04]  /*58c0*/  IMAD R0, R0, UR12, RZ ;  /* 0x0000000c00007c24 */ /* 0x000fe8000f8e02ff */
[----:B------:R-:W-:Y:S01]  /*58d0*/  IMAD R2, R133, UR13, R0 ;  /* 0x0000000d85027c24 */ /* 0x000fe2000f8e0200 */
[----:B--2---:R-:W-:Y:S03]  /*58e0*/  LEA R0, P0, R4, R10, 0x6 ;  /* 0x0000000a04007211 */ /* 0x004fe600078030ff */
[----:B------:R-:W-:Y:S01]  /*58f0*/  IMAD.IADD R2, R5, 0x1, R2 ;  /* 0x0000000105027824 */ /* 0x000fe200078e0202 */
[----:B------:R-:W-:Y:S04]  /*5900*/  LEA R8, P1, R0, UR10, 0x1 ;  /* 0x0000000a00087c11 */ /* 0x000fe8000f8208ff */
        /* <DEDUP_REMOVED lines=13> */
[----:B------:R-:W-:Y:S07]  /*59e0*/  ISETP.GT.AND P0, PT, R133, RZ, PT ;  /* 0x000000ff8500720c */ /* 0x000fee0003f04270 */
[----:B------:R-:W-:Y:S08]  /*59f0*/  LDGSTS.E.BYPASS.LTC128B.128 [R251+0xc800], desc[UR16][R6.64] ;  /* 0x0c80000006fb7fae */ /* 0x000ff0000b901d50 */
[----:B------:R-:W-:Y:S08]  /*5a00*/  LDGSTS.E.BYPASS.LTC128B.128 [R251+0xe800], desc[UR16][R6.64+0x80] ;  /* 0x0e80008006fb7fae */ /* 0x000ff0000b901d50 */
[----:B------:R-:W-:Y:S08]  /*5a10*/  LDGSTS.E.BYPASS.LTC128B.128 [R251+0xd000], desc[UR16][R4.64] ;  /* 0x0d00000004fb7fae */ /* 0x000ff0000b901d50 */
[----:B------:R1:W-:Y:S08]  /*5a20*/  LDGSTS.E.BYPASS.LTC128B.128 [R251+0xf000], desc[UR16][R4.64+0x80] ;  /* 0x0f00008004fb7fae */ /* 0x0003f0000b901d50 */
[----:B------:R-:W-:Y:S08]  /*5a30*/  LDGSTS.E.BYPASS.LTC128B.128 [R251+0xd800], desc[UR16][R10.64] ;  /* 0x0d8000000afb7fae */ /* 0x000ff0000b901d50 */
[----:B------:R2:W-:Y:S08]  /*5a40*/  LDGSTS.E.BYPASS.LTC128B.128 [R251+0xf800], desc[UR16][R10.64+0x80] ;  /* 0x0f8000800afb7fae */ /* 0x0005f0000b901d50 */
[----:B------:R-:W-:Y:S08]  /*5a50*/  LDSM.16.M88.4 R64, [R239] ;  /* 0x00000000ef40783b */ /* 0x000ff00000000200 */
[----:B------:R-:W1:Y:S08]  /*5a60*/  LDSM.16.M88.4 R16, [R238] ;  /* 0x00000000ee10783b */ /* 0x000e700000000200 */
        /* <DEDUP_REMOVED lines=164> */
[----:B------:R-:W1:Y:S01]  /*64b0*/  MUFU.TANH R142, R4 ;  /* 0x00000004008e7308 */ /* 0x000e620000002400 */
        /* <DEDUP_REMOVED lines=14> */
[----:B--2---:R-:W2:Y:S09]  /*65a0*/  LDSM.16.M88.4 R4, [R236+0x2800] ;  /* 0x00280000ec04783b */ /* 0x004eb20000000200 */
[----:B------:R-:W-:Y:S10]  /*65b0*/  MUFU.TANH R226, R9 ;  /* 0x0000000900e27308 */ /* 0x000ff40000002400 */
[----:B------:R3:W-:Y:S10]  /*65c0*/  MUFU.TANH R223, R11 ;  /* 0x0000000b00df7308 */ /* 0x0007f40000002400 */
[----:B------:R4:W-:Y:S10]  /*65d0*/  MUFU.TANH R221, R15 ;  /* 0x0000000f00dd7308 */ /* 0x0009f40000002400 */
[----:B------:R5:W-:Y:S01]  /*65e0*/  MUFU.TANH R141, R16 ;  /* 0x00000010008d7308 */ /* 0x000be20000002400 */
[----:B---3--:R-:W3:Y:S09]  /*65f0*/  LDSM.16.M88.4 R8, [R236+0x3000] ;  /* 0x00300000ec08783b */ /* 0x008ef20000000200 */
[----:B------:R-:W-:Y:S01]  /*6600*/  MUFU.TANH R225, R14 ;  /* 0x0000000e00e17308 */ /* 0x000fe20000002400 */
[-C--:B--2---:R-:W-:Y:S03]  /*6610*/  HMMA.16816.F32 R20, R216, R4.reuse, R20 ;  /* 0x00000004d814723c */ /* 0x084fe60000001814 */
[----:B----4-:R-:W-:Y:S03]  /*6620*/  FMUL.FTZ R15, R19, UR5 ;  /* 0x00000005130f7c20 */ /* 0x010fe60008410000 */
[C---:B------:R-:W-:Y:S03]  /*6630*/  HMMA.16816.F32 R24, R212.reuse, R4, R24 ;  /* 0x00000004d418723c */ /* 0x040fe60000001818 */
[----:B------:R-:W-:Y:S02]  /*6640*/  MUFU.TANH R209, R209 ;  /* 0x000000d100d17308 */ /* 0x000fe40000002400 */
[----:B-----5:R-:W-:Y:S01]  /*6650*/  FMUL.FTZ R16, R17, UR5 ;  /* 0x0000000511107c20 */ /* 0x020fe20008410000 */
[-C--:B------:R-:W-:Y:S07]  /*6660*/  HMMA.16816.F32 R28, R212, R6.reuse, R28 ;  /* 0x00000006d41c723c */ /* 0x080fee000000181c */
[----:B------:R-:W-:Y:S01]  /*6670*/  MUFU.TANH R18, R18 ;  /* 0x0000001200127308 */ /* 0x000fe20000002400 */
[C---:B------:R-:W-:Y:S01]  /*6680*/  HMMA.16816.F32 R32, R216.reuse, R6, R32 ;  /* 0x00000006d820723c */ /* 0x040fe20000001820 */
[----:B------:R-:W2:Y:S01]  /*6690*/  LDSM.16.M88.4 R4, [R236+0x3800] ;  /* 0x00380000ec04783b */ /* 0x000ea20000000200 */
[----:B------:R-:W-:Y:S07]  /*66a0*/  DEPBAR.LE SB0, 0x0 ;  /* 0x000080000000791a */ /* 0x000fee0000000000 */
[----:B------:R-:W-:Y:S02]  /*66b0*/  MUFU.TANH R222, R12 ;  /* 0x0000000c00de7308 */ /* 0x000fe40000002400 */
[----:B------:R-:W-:Y:S01]  /*66c0*/  FMUL.FTZ R20, R20, UR5 ;  /* 0x0000000514147c20 */ /* 0x000fe20008410000 */
[----:B------:R-:W-:Y:S01]  /*66d0*/  FMUL.FTZ R22, R22, UR5 ;  /* 0x0000000516167c20 */ /* 0x000fe20008410000 */
[----:B------:R-:W-:Y:S01]  /*66e0*/  FMUL.FTZ R23, R23, UR5 ;  /* 0x0000000517177c20 */ /* 0x000fe20008410000 */
[----:B------:R-:W-:Y:S01]  /*66f0*/  FMUL.FTZ R24, R24, UR5 ;  /* 0x0000000518187c20 */ /* 0x000fe20008410000 */
[----:B------:R-:W-:Y:S04]  /*6700*/  FMUL.FTZ R21, R21, UR5 ;  /* 0x0000000515157c20 */ /* 0x000fe80008410000 */
[----:B------:R-:W4:Y:S01]  /*6710*/  MUFU.TANH R2, R20 ;  /* 0x0000001400027308 */ /* 0x000f220000002400 */
[----:B------:R-:W-:Y:S01]  /*6720*/  BAR.SYNC.DEFER_BLOCKING 0x0 ;  /* 0x0000000000007b1d */ /* 0x000fe20000010000 */
[-C--:B---3--:R-:W-:Y:S05]  /*6730*/  HMMA.16816.F32 R36, R216, R8.reuse, R36 ;  /* 0x00000008d824723c */ /* 0x088fea0000001824 */
[----:B------:R-:W-:Y:S03]  /*6740*/  FMUL.FTZ R31, R31, UR5 ;  /* 0x000000051f1f7c20 */ /* 0x000fe60008410000 */
[----:B------:R-:W-:Y:S01]  /*6750*/  MUFU.TANH R16, R16 ;  /* 0x0000001000107308 */ /* 0x000fe20000002400 */
[C---:B------:R-:W-:Y:S04]  /*6760*/  HMMA.16816.F32 R40, R212.reuse, R8, R40 ;  /* 0x00000008d428723c */ /* 0x040fe80000001828 */
[----:B------:R-:W-:Y:S01]  /*6770*/  FMUL.FTZ R35, R35, UR5 ;  /* 0x0000000523237c20 */ /* 0x000fe20008410000 */
[----:B------:R-:W-:Y:S01]  /*6780*/  FMUL.FTZ R30, R30, UR5 ;  /* 0x000000051e1e7c20 */ /* 0x000fe20008410000 */
[-C--:B------:R-:W-:Y:S03]  /*6790*/  HMMA.16816.F32 R44, R212, R10.reuse, R44 ;  /* 0x0000000ad42c723c */ /* 0x080fe6000000182c */
[----:B------:R-:W3:Y:S02]  /*67a0*/  MUFU.TANH R0, R31 ;  /* 0x0000001f00007308 */ /* 0x000ee40000002400 */
[----:B------:R-:W-:Y:S01]  /*67b0*/  FMUL.FTZ R32, R32, UR5 ;  /* 0x0000000520207c20 */ /* 0x000fe20008410000 */
[C---:B------:R-:W-:Y:S07]  /*67c0*/  HMMA.16816.F32 R48, R216.reuse, R10, R48 ;  /* 0x0000000ad830723c */ /* 0x040fee0000001830 */
[----:B------:R-:W-:Y:S01]  /*67d0*/  MUFU.TANH R14, R35 ;  /* 0x00000023000e7308 */ /* 0x000fe20000002400 */
[----:B------:R-:W-:Y:S01]  /*67e0*/  FMUL.FTZ R36, R36, UR5 ;  /* 0x0000000524247c20 */ /* 0x000fe20008410000 */
[-C--:B--2---:R-:W-:Y:S08]  /*67f0*/  HMMA.16816.F32 R52, R216, R4.reuse, R52 ;  /* 0x00000004d834723c */ /* 0x084ff00000001834 */
[----:B------:R-:W-:Y:S01]  /*6800*/  MUFU.TANH R137, R30 ;  /* 0x0000001e00897308 */ /* 0x000fe20000002400 */
[C---:B------:R-:W-:Y:S04]  /*6810*/  HMMA.16816.F32 R56, R212.reuse, R4, R56 ;  /* 0x00000004d438723c */ /* 0x040fe80000001838 */
[----:B------:R-:W-:Y:S02]  /*6820*/  FMUL.FTZ R40, R40, UR5 ;  /* 0x0000000528287c20 */ /* 0x000fe40008410000 */
[-C--:B------:R-:W-:Y:S03]  /*6830*/  HMMA.16816.F32 R60, R212, R6.reuse, R60 ;  /* 0x00000006d43c723c */ /* 0x080fe6000000183c */
[----:B------:R-:W-:Y:S02]  /*6840*/  MUFU.TANH R138, R36 ;  /* 0x00000024008a7308 */ /* 0x000fe40000002400 */
[----:B------:R-:W-:Y:S01]  /*6850*/  FMUL.FTZ R42, R42, UR5 ;  /* 0x000000052a2a7c20 */ /* 0x000fe20008410000 */
[----:B------:R-:W-:Y:S01]  /*6860*/  FMUL.FTZ R48, R48, UR5 ;  /* 0x0000000530307c20 */ /* 0x000fe20008410000 */
[----:B------:R-:W-:Y:S06]  /*6870*/  HMMA.16816.F32 R64, R216, R6, R64 ;  /* 0x00000006d840723c */ /* 0x000fec0000001840 */
[----:B------:R4:W-:Y:S01]  /*6880*/  MUFU.TANH R19, R40 ;  /* 0x0000002800137308 */ /* 0x0009e20000002400 */
[----:B------:R-:W-:Y:S01]  /*6890*/  FMUL.FTZ R41, R41, UR5 ;  /* 0x0000000529297c20 */ /* 0x000fe20008410000 */
[----:B------:R-:W-:Y:S03]  /*68a0*/  FMUL.FTZ R44, R44, UR5 ;  /* 0x000000052c2c7c20 */ /* 0x000fe60008410000 */
[----:B------:R-:W-:Y:S01]  /*68b0*/  FMUL.FTZ R46, R46, UR5 ;  /* 0x000000052e2e7c20 */ /* 0x000fe20008410000 */
[----:B------:R-:W-:Y:S01]  /*68c0*/  FMUL.FTZ R49, R49, UR5 ;  /* 0x0000000531317c20 */ /* 0x000fe20008410000 */
[----:B------:R-:W-:Y:S03]  /*68d0*/  FMUL.FTZ R50, R50, UR5 ;  /* 0x0000000532327c20 */ /* 0x000fe60008410000 */
[----:B------:R-:W-:Y:S01]  /*68e0*/  MUFU.TANH R35, R48 ;  /* 0x0000003000237308 */ /* 0x000fe20000002400 */
[----:B------:R-:W-:Y:S01]  /*68f0*/  FMUL.FTZ R57, R57, UR5 ;  /* 0x0000000539397c20 */ /* 0x000fe20008410000 */
[----:B------:R-:W-:Y:S01]  /*6900*/  FMUL.FTZ R58, R58, UR5 ;  /* 0x000000053a3a7c20 */ /* 0x000fe20008410000 */
[----:B------:R-:W-:Y:S01]  /*6910*/  FMUL.FTZ R59, R59, UR5 ;  /* 0x000000053b3b7c20 */ /* 0x000fe20008410000 */
[----:B-1----:R-:W-:Y:S01]  /*6920*/  FMNMX.FTZ R4, R142, R3, !PT ;  /* 0x000000038e047209 */ /* 0x002fe20007810000 */
[----:B------:R-:W-:Y:S01]  /*6930*/  FMUL.FTZ R26, R26, UR5 ;  /* 0x000000051a1a7c20 */ /* 0x000fe20008410000 */
[----:B------:R-:W-:Y:S01]  /*6940*/  FMUL.FTZ R27, R27, UR5 ;  /* 0x000000051b1b7c20 */ /* 0x000fe20008410000 */
[----:B------:R-:W-:Y:S03]  /*6950*/  FMUL.FTZ R60, R60, UR5 ;  /* 0x000000053c3c7c20 */ /* 0x000fe60008410000 */
[----:B------:R3:W-:Y:S01]  /*6960*/  MUFU.TANH R218, R57 ;  /* 0x0000003900da7308 */ /* 0x0007e20000002400 */
[----:B----4-:R-:W-:Y:S02]  /*6970*/  IMAD.MOV.U32 R40, RZ, RZ, R2 ;  /* 0x000000ffff287224 */ /* 0x010fe400078e0002 */
[----:B------:R-:W-:Y:S01]  /*6980*/  FMUL.FTZ R61, R61, UR5 ;  /* 0x000000053d3d7c20 */ /* 0x000fe20008410000 */
[----:B------:R-:W-:Y:S01]  /*6990*/  FMUL.FTZ R62, R62, UR5 ;  /* 0x000000053e3e7c20 */ /* 0x000fe20008410000 */
[----:B------:R-:W-:Y:S01]  /*69a0*/  FMUL.FTZ R25, R25, UR5 ;  /* 0x0000000519197c20 */ /* 0x000fe20008410000 */
[----:B------:R-:W-:Y:S01]  /*69b0*/  FMNMX.FTZ R5, R211, R139, !PT ;  /* 0x0000008bd3057209 */ /* 0x000fe20007810000 */
[----:B------:R-:W-:Y:S01]  /*69c0*/  FMUL.FTZ R28, R28, UR5 ;  /* 0x000000051c1c7c20 */ /* 0x000fe20008410000 */
[----:B------:R-:W-:Y:S02]  /*69d0*/  FMUL.FTZ R33, R33, UR5 ;  /* 0x0000000521217c20 */ /* 0x000fe40008410000 */
[----:B------:R-:W1:Y:S01]  /*69e0*/  MUFU.TANH R2, R42 ;  /* 0x0000002a00027308 */ /* 0x000e620000002400 */
[----:B------:R-:W-:Y:S01]  /*69f0*/  FMNMX.FTZ R7, R210, R4, !PT ;  /* 0x00000004d2077209 */ /* 0x000fe20007810000 */
[----:B------:R-:W-:Y:S01]  /*6a00*/  FMUL.FTZ R43, R43, UR5 ;  /* 0x000000052b2b7c20 */ /* 0x000fe20008410000 */
[----:B------:R-:W-:Y:S01]  /*6a10*/  FMNMX.FTZ R6, R220, R140, !PT ;  /* 0x0000008cdc067209 */ /* 0x000fe20007810000 */
[----:B------:R-:W-:Y:S01]  /*6a20*/  FMUL.FTZ R45, R45, UR5 ;  /* 0x000000052d2d7c20 */ /* 0x000fe20008410000 */
[----:B------:R-:W-:Y:S01]  /*6a30*/  FMUL.FTZ R34, R34, UR5 ;  /* 0x0000000522227c20 */ /* 0x000fe20008410000 */
[----:B------:R-:W-:Y:S01]  /*6a40*/  FMUL.FTZ R39, R39, UR5 ;  /* 0x0000000527277c20 */ /* 0x000fe20008410000 */
[----:B------:R-:W-:Y:S03]  /*6a50*/  FMUL.FTZ R51, R51, UR5 ;  /* 0x0000000533337c20 */ /* 0x000fe60008410000 */
[----:B------:R1:W-:Y:S01]  /*6a60*/  MUFU.TANH R217, R60 ;  /* 0x0000003c00d97308 */ /* 0x0003e20000002400 */
[----:B---3--:R-:W-:Y:S02]  /*6a70*/  IMAD.MOV.U32 R57, RZ, RZ, R0 ;  /* 0x000000ffff397224 */ /* 0x008fe400078e0000 */
[----:B------:R-:W-:Y:S01]  /*6a80*/  FMUL.FTZ R0, R63, UR5 ;  /* 0x000000053f007c20 */ /* 0x000fe20008410000 */
[----:B------:R-:W-:Y:S01]  /*6a90*/  FMNMX.FTZ R7, R141, R7, !PT ;  /* 0x000000078d077209 */ /* 0x000fe20007810000 */
[----:B------:R-:W-:Y:S01]  /*6aa0*/  FMUL.FTZ R38, R38, UR5 ;  /* 0x0000000526267c20 */ /* 0x000fe20008410000 */
[----:B------:R-:W-:Y:S01]  /*6ab0*/  FMUL.FTZ R37, R37, UR5 ;  /* 0x0000000525257c20 */ /* 0x000fe20008410000 */
[----:B------:R-:W-:Y:S01]  /*6ac0*/  FMUL.FTZ R56, R56, UR5 ;  /* 0x0000000538387c20 */ /* 0x000fe20008410000 */
[----:B------:R-:W-:Y:S02]  /*6ad0*/  FMNMX.FTZ R7, R16, R7, !PT ;  /* 0x0000000710077209 */ /* 0x000fe40007810000 */
[----:B------:R2:W-:Y:S01]  /*6ae0*/  MUFU.TANH R48, R58 ;  /* 0x0000003a00307308 */ /* 0x0005e20000002400 */
        /* <DEDUP_REMOVED lines=8> */
[----:B-1----:R-:W-:Y:S01]  /*6b70*/  IMAD.MOV.U32 R60, RZ, RZ, R2 ;  /* 0x000000ffff3c7224 */ /* 0x002fe200078e0002 */
[----:B------:R-:W-:Y:S01]  /*6b80*/  FMNMX.FTZ R2, R143, R132, !PT ;  /* 0x000000848f027209 */ /* 0x000fe20007810000 */
[----:B------:R-:W-:Y:S01]  /*6b90*/  FMUL.FTZ R66, R66, UR5 ;  /* 0x0000000542427c20 */ /* 0x000fe20008410000 */
[----:B------:R-:W-:Y:S01]  /*6ba0*/  FMUL.FTZ R65, R65, UR5 ;  /* 0x0000000541417c20 */ /* 0x000fe20008410000 */
[----:B------:R-:W-:Y:S01]  /*6bb0*/  FMUL.FTZ R67, R67, UR5 ;  /* 0x0000000543437c20 */ /* 0x000fe20008410000 */
[----:B------:R-:W-:Y:S04]  /*6bc0*/  FMNMX.FTZ R4, R209, R2, !PT ;  /* 0x00000002d1047209 */ /* 0x000fe80007810000 */
[----:B------:R-:W1:Y:S01]  /*6bd0*/  MUFU.TANH R224, R13 ;  /* 0x0000000d00e07308 */ /* 0x000e620000002400 */
[----:B--2---:R-:W-:Y:S02]  /*6be0*/  MOV R58, R138 ;  /* 0x0000008a003a7202 */ /* 0x004fe40000000f00 */
[----:B------:R-:W-:Y:S02]  /*6bf0*/  FMNMX.FTZ R2, R226, R5, !PT ;  /* 0x00000005e2027209 */ /* 0x000fe40007810000 */
[----:B------:R-:W-:Y:S02]  /*6c00*/  FMNMX.FTZ R5, R223, R6, !PT ;  /* 0x00000006df057209 */ /* 0x000fe40007810000 */
[----:B------:R-:W-:Y:S03]  /*6c10*/  FMNMX.FTZ R6, R18, R4, !PT ;  /* 0x0000000412067209 */ /* 0x000fe60007810000 */
[----:B------:R-:W-:Y:S01]  /*6c20*/  MUFU.TANH R13, R24 ;  /* 0x00000018000d7308 */ /* 0x000fe20000002400 */
[----:B---3--:R-:W-:Y:S01]  /*6c30*/  IMAD.MOV.U32 R59, RZ, RZ, R137 ;  /* 0x000000ffff3b7224 */ /* 0x008fe200078e0089 */
[----:B------:R-:W-:Y:S02]  /*6c40*/  FMNMX.FTZ R4, R222, R2, !PT ;  /* 0x00000002de047209 */ /* 0x000fe40007810000 */
[----:B------:R-:W-:Y:S06]  /*6c50*/  FMNMX.FTZ R2, R225, R5, !PT ;  /* 0x00000005e1027209 */ /* 0x000fec0007810000 */
[----:B------:R-:W2:Y:S01]  /*6c60*/  MUFU.TANH R15, R15 ;  /* 0x0000000f000f7308 */ /* 0x000ea20000002400 */
[----:B-1----:R-:W-:Y:S09]  /*6c70*/  FMNMX.FTZ R4, R224, R4, !PT ;  /* 0x00000004e0047209 */ /* 0x002ff20007810000 */
[----:B------:R1:W-:Y:S10]  /*6c80*/  MUFU.TANH R24, R41 ;  /* 0x0000002900187308 */ /* 0x0003f40000002400 */
[----:B------:R-:W3:Y:S01]  /*6c90*/  MUFU.TANH R12, R22 ;  /* 0x00000016000c7308 */ /* 0x000ee20000002400 */
[----:B--2---:R-:W-:Y:S02]  /*6ca0*/  FMNMX.FTZ R5, R15, R6, !PT ;  /* 0x000000060f057209 */ /* 0x004fe40007810000 */
[----:B------:R-:W-:Y:S07]  /*6cb0*/  FMNMX.FTZ R6, R40, R7, !PT ;  /* 0x0000000728067209 */ /* 0x000fee0007810000 */
[----:B------:R3:W2:Y:S01]  /*6cc0*/  MUFU.TANH R10, R44 ;  /* 0x0000002c000a7308 */ /* 0x0006a20000002400 */
[----:B-1----:R-:W-:Y:S09]  /*6cd0*/  MOV R41, R13 ;  /* 0x0000000d00297202 */ /* 0x002ff20000000f00 */
[----:B------:R-:W-:Y:S10]  /*6ce0*/  MUFU.TANH R227, R32 ;  /* 0x0000002000e37308 */ /* 0x000ff40000002400 */
[----:B------:R-:W1:Y:S01]  /*6cf0*/  MUFU.TANH R8, R49 ;  /* 0x0000003100087308 */ /* 0x000e620000002400 */
[----:B---3--:R-:W-:Y:S02]  /*6d00*/  MOV R44, R12 ;  /* 0x0000000c002c7202 */ /* 0x008fe40000000f00 */
[----:B--2---:R-:W-:Y:S02]  /*6d10*/  MOV R63, R10 ;  /* 0x0000000a003f7202 */ /* 0x004fe40000000f00 */
[----:B------:R-:W-:Y:S05]  /*6d20*/  FMNMX.FTZ R5, R44, R5, !PT ;  /* 0x000000052c057209 */ /* 0x000fea0007810000 */
[----:B------:R1:W-:Y:S10]  /*6d30*/  MUFU.TANH R216, R61 ;  /* 0x0000003d00d87308 */ /* 0x0003f40000002400 */
[----:B------:R-:W-:Y:S10]  /*6d40*/  MUFU.TANH R32, R46 ;  /* 0x0000002e00207308 */ /* 0x000ff40000002400 */
[----:B------:R-:W2:Y:S01]  /*6d50*/  MUFU.TANH R231, R23 ;  /* 0x0000001700e77308 */ /* 0x000ea20000002400 */
[----:B-1----:R-:W-:Y:S02]  /*6d60*/  MOV R61, R8 ;  /* 0x00000008003d7202 */ /* 0x002fe40000000f00 */
[----:B------:R-:W-:Y:S02]  /*6d70*/  FMNMX.FTZ R8, R221, R2, !PT ;  /* 0x00000002dd087209 */ /* 0x000fe40007810000 */
[----:B------:R-:W-:Y:S05]  /*6d80*/  FMNMX.FTZ R2, R41, R4, !PT ;  /* 0x0000000429027209 */ /* 0x000fea0007810000 */
[----:B------:R2:W-:Y:S10]  /*6d90*/  MUFU.TANH R46, R50 ;  /* 0x00000032002e7308 */ /* 0x0005f40000002400 */
[----:B------:R-:W1:Y:S10]  /*6da0*/  MUFU.TANH R252, R21 ;  /* 0x0000001500fc7308 */ /* 0x000e740000002400 */
[----:B------:R-:W-:Y:S01]  /*6db0*/  MUFU.TANH R17, R26 ;  /* 0x0000001a00117308 */ /* 0x000fe20000002400 */
[----:B--2---:R-:W-:Y:S05]  /*6dc0*/  IMAD.MOV.U32 R50, RZ, RZ, R231 ;  /* 0x000000ffff327224 */ /* 0x004fea00078e00e7 */
[----:B------:R-:W-:Y:S04]  /*6dd0*/  FMNMX.FTZ R5, R50, R5, !PT ;  /* 0x0000000532057209 */ /* 0x000fe80007810000 */
[----:B------:R-:W2:Y:S01]  /*6de0*/  MUFU.TANH R134, R27 ;  /* 0x0000001b00867308 */ /* 0x000ea20000002400 */
[----:B-1----:R-:W-:Y:S04]  /*6df0*/  FMNMX.FTZ R4, R252, R6, !PT ;  /* 0x00000006fc047209 */ /* 0x002fe80007810000 */
[----:B------:R-:W-:Y:S05]  /*6e00*/  FMNMX.FTZ R4, R227, R4, !PT ;  /* 0x00000004e3047209 */ /* 0x000fea0007810000 */
[----:B------:R2:W-:Y:S10]  /*6e10*/  MUFU.TANH R138, R62 ;  /* 0x0000003e008a7308 */ /* 0x0005f40000002400 */
[----:B------:R1:W-:Y:S10]  /*6e20*/  MUFU.TANH R137, R0 ;  /* 0x0000000000897308 */ /* 0x0003f40000002400 */
[----:B------:R-:W3:Y:S01]  /*6e30*/  MUFU.TANH R135, R28 ;  /* 0x0000001c00877308 */ /* 0x000ee20000002400 */
[----:B--2---:R-:W-:Y:S09]  /*6e40*/  MOV R62, R134 ;  /* 0x00000086003e7202 */ /* 0x004ff20000000f00 */
[----:B------:R3:W2:Y:S01]  /*6e50*/  MUFU.TANH R230, R33 ;  /* 0x0000002100e67308 */ /* 0x0006a20000002400 */
[----:B-1----:R-:W-:Y:S04]  /*6e60*/  FMNMX.FTZ R0, R17, R8, !PT ;  /* 0x0000000811007209 */ /* 0x002fe80007810000 */
[----:B------:R-:W-:Y:S05]  /*6e70*/  FMNMX.FTZ R0, R62, R0, !PT ;  /* 0x000000003e007209 */ /* 0x000fea0007810000 */
[----:B------:R-:W1:Y:S10]  /*6e80*/  MUFU.TANH R25, R25 ;  /* 0x0000001900197308 */ /* 0x000e740000002400 */
[----:B------:R4:W-:Y:S01]  /*6e90*/  MUFU.TANH R31, R43 ;  /* 0x0000002b001f7308 */ /* 0x0009e20000002400 */
[----:B---3--:R-:W-:Y:S01]  /*6ea0*/  IMAD.MOV.U32 R33, RZ, RZ, R135 ;  /* 0x000000ffff217224 */ /* 0x008fe200078e0087 */
[----:B--2---:R-:W-:Y:S04]  /*6eb0*/  FMNMX.FTZ R4, R230, R4, !PT ;  /* 0x00000004e6047209 */ /* 0x004fe80007810000 */
[----:B------:R-:W-:Y:S04]  /*6ec0*/  FMNMX.FTZ R4, R58, R4, !PT ;  /* 0x000000043a047209 */ /* 0x000fe80007810000 */
[----:B------:R-:W2:Y:S01]  /*6ed0*/  MUFU.TANH R26, R34 ;  /* 0x00000022001a7308 */ /* 0x000ea20000002400 */
[----:B-1----:R-:W-:Y:S09]  /*6ee0*/  FMNMX.FTZ R6, R25, R2, !PT ;  /* 0x0000000219067209 */ /* 0x002ff20007810000 */
[----:B------:R-:W-:Y:S01]  /*6ef0*/  MUFU.TANH R30, R45 ;  /* 0x0000002d001e7308 */ /* 0x000fe20000002400 */
[----:B----4-:R-:W-:Y:S09]  /*6f00*/  IMAD.MOV.U32 R43, RZ, RZ, R14 ;  /* 0x000000ffff2b7224 */ /* 0x010ff200078e000e */
[----:B------:R-:W1:Y:S01]  /*6f10*/  MUFU.TANH R229, R39 ;  /* 0x0000002700e57308 */ /* 0x000e620000002400 */
[----:B--2---:R-:W-:Y:S02]  /*6f20*/  FMNMX.FTZ R2, R26, R5, !PT ;  /* 0x000000051a027209 */ /* 0x004fe40007810000 */
[----:B------:R-:W-:Y:S02]  /*6f30*/  FMNMX.FTZ R5, R33, R6, !PT ;  /* 0x0000000621057209 */ /* 0x000fe40007810000 */
[----:B------:R-:W-:Y:S02]  /*6f40*/  FMNMX.FTZ R6, R59, R0, !PT ;  /* 0x000000003b067209 */ /* 0x000fe40007810000 */
[----:B------:R-:W-:Y:S03]  /*6f50*/  FMNMX.FTZ R0, R43, R2, !PT ;  /* 0x000000022b007209 */ /* 0x000fe60007810000 */
[----:B------:R1:W-:Y:S10]  /*6f60*/  MUFU.TANH R45, R51 ;  /* 0x00000033002d7308 */ /* 0x0003f40000002400 */
[----:B------:R-:W-:Y:S10]  /*6f70*/  MUFU.TANH R208, R38 ;  /* 0x0000002600d07308 */ /* 0x000ff40000002400 */
[----:B------:R-:W2:Y:S01]  /*6f80*/  MUFU.TANH R228, R37 ;  /* 0x0000002500e47308 */ /* 0x000ea20000002400 */
[----:B-1----:R-:W-:Y:S09]  /*6f90*/  IMAD.MOV.U32 R51, RZ, RZ, R229 ;  /* 0x000000ffff337224 */ /* 0x002ff200078e00e5 */
[----:B------:R1:W-:Y:S10]  /*6fa0*/  MUFU.TANH R219, R56 ;  /* 0x0000003800db7308 */ /* 0x0003f40000002400 */
[----:B------:R-:W3:Y:S01]  /*6fb0*/  MUFU.TANH R136, R29 ;  /* 0x0000001d00887308 */ /* 0x000ee20000002400 */
[----:B--2---:R-:W-:Y:S04]  /*6fc0*/  MOV R49, R228 ;  /* 0x000000e400317202 */ /* 0x004fe80000000f00 */
[----:B------:R-:W-:Y:S05]  /*6fd0*/  FMNMX.FTZ R4, R49, R4, !PT ;  /* 0x0000000431047209 */ /* 0x000fea0007810000 */
[----:B------:R-:W2:Y:S01]  /*6fe0*/  MUFU.TANH R229, R52 ;  /* 0x0000003400e57308 */ /* 0x000ea20000002400 */
[----:B-1----:R-:W-:Y:S02]  /*6ff0*/  MOV R56, R208 ;  /* 0x000000d000387202 */ /* 0x002fe40000000f00 */
[----:B------:R-:W-:Y:S02]  /*7000*/  FMNMX.FTZ R4, R35, R4, !PT ;  /* 0x0000000423047209 */ /* 0x000fe40007810000 */
[----:B------:R-:W-:Y:S02]  /*7010*/  FMNMX.FTZ R2, R56, R0, !PT ;  /* 0x0000000038027209 */ /* 0x000fe40007810000 */
[----:B------:R-:W-:Y:S03]  /*7020*/  FMNMX.FTZ R0, R57, R6, !PT ;  /* 0x0000000639007209 */ /* 0x000fe60007810000 */
[----:B------:R-:W-:Y:S01]  /*7030*/  MUFU.TANH R42, R47 ;  /* 0x0000002f002a7308 */ /* 0x000fe20000002400 */
[----:B---3--:R-:W-:Y:S02]  /*7040*/  MOV R34, R136 ;  /* 0x0000008800227202 */ /* 0x008fe40000000f00 */
[----:B------:R-:W-:Y:S02]  /*7050*/  FMNMX.FTZ R2, R51, R2, !PT ;  /* 0x0000000233027209 */ /* 0x000fe40007810000 */
[----:B------:R-:W-:Y:S02]  /*7060*/  FMNMX.FTZ R5, R34, R5, !PT ;  /* 0x0000000522057209 */ /* 0x000fe40007810000 */
[----:B------:R-:W-:Y:S03]  /*7070*/  FMNMX.FTZ R0, R60, R0, !PT ;  /* 0x000000003c007209 */ /* 0x000fe60007810000 */
        /* <DEDUP_REMOVED lines=8> */
[----:B--2---:R-:W-:Y:S02]  /*7100*/  FMNMX.FTZ R4, R229, R4, !PT ;  /* 0x00000004e5047209 */ /* 0x004fe40007810000 */
[----:B------:R-:W-:Y:S03]  /*7110*/  FMNMX.FTZ R2, R63, R5, !PT ;  /* 0x000000053f027209 */ /* 0x000fe60007810000 */
[----:B------:R-:W2:Y:S01]  /*7120*/  MUFU.TANH R231, R55 ;  /* 0x0000003700e77308 */ /* 0x000ea20000002400 */
[----:B-1----:R-:W-:Y:S02]  /*7130*/  FMNMX.FTZ R0, R47, R0, !PT ;  /* 0x000000002f007209 */ /* 0x002fe40007810000 */
[----:B------:R-:W-:Y:S02]  /*7140*/  FMNMX.FTZ R5, R32, R6, !PT ;  /* 0x0000000620057209 */ /* 0x000fe40007810000 */
[----:B------:R-:W-:Y:S02]  /*7150*/  FMNMX.FTZ R2, R30, R2, !PT ;  /* 0x000000021e027209 */ /* 0x000fe40007810000 */
[----:B------:R-:W-:Y:S03]  /*7160*/  FMNMX.FTZ R14, R42, R5, !PT ;  /* 0x000000052a0e7209 */ /* 0x000fe60007810000 */
[----:B------:R-:W1:Y:S01]  /*7170*/  MUFU.TANH R214, R64 ;  /* 0x0000004000d67308 */ /* 0x000e620000002400 */
[----:B---3--:R-:W-:Y:S02]  /*7180*/  FMNMX.FTZ R4, R228, R4, !PT ;  /* 0x00000004e4047209 */ /* 0x008fe40007810000 */
[----:B------:R-:W-:Y:S07]  /*7190*/  FMNMX.FTZ R12, R219, R2, !PT ;  /* 0x00000002db0c7209 */ /* 0x000fee0007810000 */
[----:B------:R-:W3:Y:S01]  /*71a0*/  MUFU.TANH R215, R66 ;  /* 0x0000004200d77308 */ /* 0x000ee20000002400 */
[----:B--2---:R-:W-:Y:S09]  /*71b0*/  FMNMX.FTZ R0, R231, R0, !PT ;  /* 0x00000000e7007209 */ /* 0x004ff20007810000 */
[----:B------:R-:W2:Y:S01]  /*71c0*/  MUFU.TANH R212, R65 ;  /* 0x0000004100d47308 */ /* 0x000ea20000002400 */
[----:B-1----:R-:W-:Y:S09]  /*71d0*/  FMNMX.FTZ R136, R214, R4, !PT ;  /* 0x00000004d6887209 */ /* 0x002ff20007810000 */
[----:B------:R1:W4:Y:S01]  /*71e0*/  MUFU.TANH R213, R67 ;  /* 0x0000004300d57308 */ /* 0x0003220000002400 */
[----:B---3--:R-:W-:Y:S02]  /*71f0*/  FMNMX.FTZ R13, R215, R0, !PT ;  /* 0x00000000d70d7209 */ /* 0x008fe40007810000 */
[----:B--2---:R-:W-:Y:S01]  /*7200*/  FMNMX.FTZ R136, R212, R136, !PT ;  /* 0x00000088d4887209 */ /* 0x004fe20007810000 */
[----:B------:R-:W-:Y:S06]  /*7210*/  @P0 BRA `(.L_x_130) ;  /* 0xffffffe400100947 */ /* 0x000fec000383ffff */
.L_x_129:
[----:B------:R-:W-:Y:S01]  /*7220*/  STL [R1+0x7c], R251 ;  /* 0x00007cfb01007387 */ /* 0x000fe20000100800 */
[----:B--2-4-:R-:W-:Y:S02]  /*7230*/  FMNMX.FTZ R5, R213, R13, !PT ;  /* 0x0000000dd5057209 */ /* 0x014fe40007810000 */
[----:B------:R-:W-:Y:S01]  /*7240*/  FMNMX.FTZ R2, R218, R12, !PT ;  /* 0x0000000cda027209 */ /* 0x000fe20007810000 */
[----:B------:R-:W-:Y:S01]  /*7250*/  STL [R1+0x78], R250 ;  /* 0x000078fa01007387 */ /* 0x000fe20000100800 */
[----:B------:R-:W-:Y:S02]  /*7260*/  FMNMX.FTZ R0, R48, R14, !PT ;  /* 0x0000000e30007209 */ /* 0x000fe40007810000 */
[----:B------:R-:W-:Y:S01]  /*7270*/  FMNMX.FTZ R2, R217, R2, !PT ;  /* 0x00000002d9027209 */ /* 0x000fe20007810000 */
[----:B------:R-:W-:Y:S03]  /*7280*/  STL [R1+0x74], R249 ;  /* 0x000074f901007387 */ /* 0x000fe60000100800 */
[----:B------:R-:W-:Y:S01]  /*7290*/  FMNMX.FTZ R4, R216, R2, !PT ;  /* 0x00000002d8047209 */ /* 0x000fe20007810000 */
        /* <DEDUP_REMOVED lines=8> */
[----:B------:R1:W-:Y:S04]  /*7320*/  STL [R1+0x50], R240 ;  /* 0x000050f001007387 */ /* 0x0003e80000100800 */
[----:B------:R1:W-:Y:S04]  /*7330*/  STL [R1+0x4c], R239 ;  /* 0x00004cef01007387 */ /* 0x0003e80000100800 */
[----:B------:R1:W-:Y:S01]  /*7340*/  STL [R1+0x48], R238 ;  /* 0x000048ee01007387 */ /* 0x0003e20000100800 */
[----:B--2---:R-:W-:Y:S03]  /*7350*/  MOV R244, R25 ;  /* 0x0000001900f47202 */ /* 0x004fe60000000f00 */
[----:B------:R2:W-:Y:S01]  /*7360*/  STL [R1+0x44], R237 ;  /* 0x000044ed01007387 */ /* 0x0005e20000100800 */
[----:B---3--:R-:W-:Y:S03]  /*7370*/  MOV R243, R42 ;  /* 0x0000002a00f37202 */ /* 0x008fe60000000f00 */
[----:B------:R-:W3:Y:S01]  /*7380*/  SHFL.BFLY PT, R6, R136, 0x2, 0x1f ;  /* 0x0c401f0088067f89 */ /* 0x000ee200000e0000 */
[----:B----4-:R-:W-:Y:S07]  /*7390*/  MOV R242, R19 ;  /* 0x0000001300f27202 */ /* 0x010fee0000000f00 */
[----:B------:R-:W4:Y:S01]  /*73a0*/  SHFL.BFLY PT, R7, R5, 0x2, 0x1f ;  /* 0x0c401f0005077f89 */ /* 0x000f2200000e0000 */
[----:B-1----:R-:W-:Y:S07]  /*73b0*/  MOV R241, R41 ;  /* 0x0000002900f17202 */ /* 0x002fee0000000f00 */
[----:B------:R-:W1:Y:S01]  /*73c0*/  SHFL.BFLY PT, R134, R4, 0x2, 0x1f ;  /* 0x0c401f0004867f89 */ /* 0x000e6200000e0000 */
[----:B------:R-:W-:Y:S07]  /*73d0*/  MOV R240, R26 ;  /* 0x0000001a00f07202 */ /* 0x000fee0000000f00 */
[----:B------:R3:W-:Y:S01]  /*73e0*/  STL [R1+0x40], R236 ;  /* 0x000040ec01007387 */ /* 0x0007e20000100800 */
[----:B------:R-:W-:Y:S03]  /*73f0*/  MOV R239, R46 ;  /* 0x0000002e00ef7202 */ /* 0x000fe60000000f00 */
[----:B------:R-:W-:Y:S01]  /*7400*/  LDSM.16.MT88.4 R36, [R233+0xc000] ;  /* 0x00c00000e924783b */ /* 0x000fe20000004200 */
[----:B------:R-:W-:Y:S02]  /*7410*/  MOV R238, R24 ;  /* 0x0000001800ee7202 */ /* 0x000fe40000000f00 */
[----:B--2---:R-:W-:Y:S05]  /*7420*/  MOV R237, R20 ;  /* 0x0000001400ed7202 */ /* 0x004fea0000000f00 */
[----:B------:R-:W-:Y:S01]  /*7430*/  LDSM.16.MT88.4 R20, [R232+0xc000] ;  /* 0x00c00000e814783b */ /* 0x000fe20000004200 */
[----:B------:R-:W-:Y:S04]  /*7440*/  FMNMX.FTZ R0, R237, R0, !PT ;  /* 0x00000000ed007209 */ /* 0x000fe80007810000 */
[----:B------:R-:W-:Y:S03]  /*7450*/  FMNMX.FTZ R0, R138, R0, !PT ;  /* 0x000000008a007209 */ /* 0x000fe60007810000 */
[----:B------:R-:W-:Y:S01]  /*7460*/  LDSM.16.MT88.4 R52, [R235+0xc000] ;  /* 0x00c00000eb34783b */ /* 0x000fe20000004200 */
[----:B------:R-:W-:Y:S02]  /*7470*/  FMNMX.FTZ R0, R137, R0, !PT ;  /* 0x0000000089007209 */ /* 0x000fe40007810000 */
[----:B---3--:R-:W-:Y:S05]  /*7480*/  MOV R236, R45 ;  /* 0x0000002d00ec7202 */ /* 0x008fea0000000f00 */
[----:B------:R-:W2:Y:S01]  /*7490*/  SHFL.BFLY PT, R2, R0, 0x2, 0x1f ;  /* 0x0c401f0000027f89 */ /* 0x000ea200000e0000 */
[----:B------:R-:W-:Y:S02]  /*74a0*/  FMNMX.FTZ R136, R136, R6, !PT ;  /* 0x0000000688887209 */ /* 0x000fe40007810000 */
[----:B----4-:R-:W-:Y:S02]  /*74b0*/  FMNMX.FTZ R5, R5, R7, !PT ;  /* 0x0000000705057209 */ /* 0x010fe40007810000 */
[----:B-1----:R-:W-:Y:S03]  /*74c0*/  FMNMX.FTZ R134, R4, R134, !PT ;  /* 0x0000008604867209 */ /* 0x002fe60007810000 */
[----:B------:R-:W1:Y:S08]  /*74d0*/  SHFL.BFLY PT, R6, R136, 0x1, 0x1f ;  /* 0x0c201f0088067f89 */ /* 0x000e7000000e0000 */
[----:B------:R-:W3:Y:S08]  /*74e0*/  SHFL.BFLY PT, R135, R5, 0x1, 0x1f ;  /* 0x0c201f0005877f89 */ /* 0x000ef000000e0000 */
[----:B------:R-:W4:Y:S01]  /*74f0*/  SHFL.BFLY PT, R7, R134, 0x1, 0x1f ;  /* 0x0c201f0086077f89 */ /* 0x000f2200000e0000 */
[----:B--2---:R-:W-:Y:S07]  /*7500*/  FMNMX.FTZ R2, R0, R2, !PT ;  /* 0x0000000200027209 */ /* 0x004fee0007810000 */
[----:B------:R-:W2:Y:S01]  /*7510*/  SHFL.BFLY PT, R4, R2, 0x1, 0x1f ;  /* 0x0c201f0002047f89 */ /* 0x000ea200000e0000 */
[----:B-1----:R-:W-:Y:S02]  /*7520*/  FMNMX.FTZ R136, R136, R6, !PT ;  /* 0x0000000688887209 */ /* 0x002fe40007810000 */
[----:B---3--:R-:W-:Y:S03]  /*7530*/  FMNMX.FTZ R135, R5, R135, !PT ;  /* 0x0000008705877209 */ /* 0x008fe60007810000 */
[C---:B------:R-:W-:Y:S01]  /*7540*/  FADD.FTZ R0, -R136.reuse, R3 ;  /* 0x0000000388007221 */ /* 0x040fe20000010100 */
[----:B------:R-:W-:Y:S01]  /*7550*/  FSETP.NEU.FTZ.AND P1, PT, R136, -INF , PT ;  /* 0xff8000008800780b */ /* 0x000fe20003f3d000 */
[----:B------:R-:W-:Y:S01]  /*7560*/  STL [R1+0x80], R136 ;  /* 0x0000808801007387 */ /* 0x000fe20000100800 */
[----:B----4-:R-:W-:Y:S01]  /*7570*/  FMNMX.FTZ R134, R134, R7, !PT ;  /* 0x0000000786867209 */ /* 0x010fe20007810000 */
[----:B------:R-:W-:Y:S01]  /*7580*/  FMUL.FTZ R3, R0, UR4 ;  /* 0x0000000400037c20 */ /* 0x000fe20008410000 */
[C---:B------:R-:W-:Y:S01]  /*7590*/  FADD.FTZ R0, -R135.reuse, R132 ;  /* 0x0000008487007221 */ /* 0x040fe20000010100 */
[----:B------:R1:W-:Y:S01]  /*75a0*/  STL [R1+0x84], R135 ;  /* 0x0000848701007387 */ /* 0x0003e20000100800 */
[----:B------:R-:W-:Y:S01]  /*75b0*/  FMUL.FTZ R208, R135, UR4 ;  /* 0x0000000487d07c20 */ /* 0x000fe20008410000 */
[----:B------:R3:W4:Y:S01]  /*75c0*/  MUFU.EX2 R132, R3 ;  /* 0x0000000300847308 */ /* 0x0007220000000800 */
[----:B--2---:R-:W-:Y:S01]  /*75d0*/  FMNMX.FTZ R133, R2, R4, !PT ;  /* 0x0000000402857209 */ /* 0x004fe20007810000 */
[----:B---3--:R-:W-:Y:S01]  /*75e0*/  FMUL.FTZ R3, R0, UR4 ;  /* 0x0000000400037c20 */ /* 0x008fe20008410000 */
[----:B------:R-:W-:Y:S01]  /*75f0*/  FADD.FTZ R0, -R134, R139 ;  /* 0x0000008b86007221 */ /* 0x000fe20000010100 */
[----:B------:R-:W-:Y:S01]  /*7600*/  FMUL.FTZ R139, R136, UR4 ;  /* 0x00000004888b7c20 */ /* 0x000fe20008410000 */
[C---:B----4-:R-:W-:Y:S01]  /*7610*/  FMUL.FTZ R65, R132.reuse, R201 ;  /* 0x000000c984417220 */ /* 0x050fe20000410000 */
[----:B------:R-:W-:Y:S01]  /*7620*/  FMUL.FTZ R64, R132, R200 ;  /* 0x000000c884407220 */ /* 0x000fe20000410000 */
[----:B------:R-:W-:Y:S01]  /*7630*/  FMUL.FTZ R2, R0, UR4 ;  /* 0x0000000400027c20 */ /* 0x000fe20008410000 */
[----:B------:R-:W-:Y:S01]  /*7640*/  FADD.FTZ R0, -R133, R140 ;  /* 0x0000008c85007221 */ /* 0x000fe20000010100 */
[----:B------:R-:W-:Y:S01]  /*7650*/  FSEL R139, R139, RZ, P1 ;  /* 0x000000ff8b8b7208 */ /* 0x000fe20000800000 */
[----:B------:R-:W2:Y:S01]  /*7660*/  MUFU.EX2 R3, R3 ;  /* 0x0000000300037308 */ /* 0x000ea20000000800 */
[----:B------:R-:W-:Y:S01]  /*7670*/  FSETP.NEU.FTZ.AND P1, PT, R135, -INF , PT ;  /* 0xff8000008700780b */ /* 0x000fe20003f3d000 */
[----:B------:R-:W-:Y:S01]  /*7680*/  FMUL.FTZ R0, R0, UR4 ;  /* 0x0000000400007c20 */ /* 0x000fe20008410000 */
[----:B------:R-:W-:Y:S01]  /*7690*/  FMUL.FTZ R68, R132, R68 ;  /* 0x0000004484447220 */ /* 0x000fe20000410000 */
[--C-:B------:R-:W-:Y:S01]  /*76a0*/  FFMA.FTZ R4, R142, UR4, -R139.reuse ;  /* 0x000000048e047c23 */ /* 0x100fe2000801088b */
[----:B------:R-:W-:Y:S01]  /*76b0*/  FSEL R208, R208, RZ, P1 ;  /* 0x000000ffd0d07208 */ /* 0x000fe20000800000 */
[----:B------:R-:W-:Y:S01]  /*76c0*/  FMUL.FTZ R69, R132, R69 ;  /* 0x0000004584457220 */ /* 0x000fe20000410000 */
[----:B------:R-:W-:Y:S03]  /*76d0*/  FSETP.NEU.FTZ.AND P1, PT, R134, -INF , PT ;  /* 0xff8000008600780b */ /* 0x000fe60003f3d000 */
[----:B------:R3:W-:Y:S01]  /*76e0*/  MUFU.EX2 R8, R4 ;  /* 0x0000000400087308 */ /* 0x0007e20000000800 */
[C---:B------:R-:W-:Y:S01]  /*76f0*/  FMUL.FTZ R80, R132.reuse, R80 ;  /* 0x0000005084507220 */ /* 0x040fe20000410000 */
[--C-:B------:R-:W-:Y:S01]  /*7700*/  FFMA.FTZ R6, R15, UR4, -R208.reuse ;  /* 0x000000040f067c23 */ /* 0x100fe200080108d0 */
[C---:B------:R-:W-:Y:S01]  /*7710*/  FMUL.FTZ R81, R132.reuse, R81 ;  /* 0x0000005184517220 */ /* 0x040fe20000410000 */
[C---:B------:R-:W-:Y:S01]  /*7720*/  FMUL.FTZ R84, R132.reuse, R84 ;  /* 0x0000005484547220 */ /* 0x040fe20000410000 */
[C---:B------:R-:W-:Y:S01]  /*7730*/  FMUL.FTZ R85, R132.reuse, R85 ;  /* 0x0000005584557220 */ /* 0x040fe20000410000 */
        /* <DEDUP_REMOVED lines=8> */
[C---:B------:R-:W-:Y:S01]  /*77c0*/  FMUL.FTZ R71, R3.reuse, R71 ;  /* 0x0000004703477220 */ /* 0x040fe20000410000 */
[----:B------:R-:W-:Y:S03]  /*77d0*/  FMUL.FTZ R82, R3, R82 ;  /* 0x0000005203527220 */ /* 0x000fe60000410000 */
[----:B------:R-:W2:Y:S01]  /*77e0*/  MUFU.EX2 R2, R2 ;  /* 0x0000000200027308 */ /* 0x000ea20000000800 */
[----:B---3--:R-:W-:Y:S01]  /*77f0*/  FFMA.FTZ R4, R210, UR4, -R139 ;  /* 0x00000004d2047c23 */ /* 0x008fe2000801088b */
[----:B------:R-:W-:Y:S01]  /*7800*/  FMUL.FTZ R210, R133, UR4 ;  /* 0x0000000485d27c20 */ /* 0x000fe20008410000 */
[C---:B------:R-:W-:Y:S01]  /*7810*/  FMUL.FTZ R83, R3.reuse, R83 ;  /* 0x0000005303537220 */ /* 0x040fe20000410000 */
[C---:B------:R-:W-:Y:S01]  /*7820*/  FMUL.FTZ R86, R3.reuse, R86 ;  /* 0x0000005603567220 */ /* 0x040fe20000410000 */
[C---:B------:R-:W-:Y:S01]  /*7830*/  FMUL.FTZ R87, R3.reuse, R87 ;  /* 0x0000005703577220 */ /* 0x040fe20000410000 */
[C---:B------:R-:W-:Y:S01]  /*7840*/  FMUL.FTZ R98, R3.reuse, R98 ;  /* 0x0000006203627220 */ /* 0x040fe20000410000 */
[C---:B------:R-:W-:Y:S03]  /*7850*/  FMUL.FTZ R99, R3.reuse, R99 ;  /* 0x0000006303637220 */ /* 0x040fe60000410000 */
[----:B-1----:R1:W-:Y:S01]  /*7860*/  MUFU.EX2 R135, R4 ;  /* 0x0000000400877308 */ /* 0x0023e20000000800 */
[C---:B----4-:R-:W-:Y:S01]  /*7870*/  FMUL.FTZ R6, R3.reuse, R150 ;  /* 0x0000009603067220 */ /* 0x050fe20000410000 */
[C---:B------:R-:W-:Y:S01]  /*7880*/  FMUL.FTZ R100, R132.reuse, R100 ;  /* 0x0000006484647220 */ /* 0x040fe20000410000 */
[C---:B------:R-:W-:Y:S01]  /*7890*/  FMUL.FTZ R101, R132.reuse, R101 ;  /* 0x0000006584657220 */ /* 0x040fe20000410000 */
[C---:B------:R-:W-:Y:S01]  /*78a0*/  FMUL.FTZ R102, R3.reuse, R102 ;  /* 0x0000006603667220 */ /* 0x040fe20000410000 */
[C---:B------:R-:W-:Y:S01]  /*78b0*/  FMUL.FTZ R103, R3.reuse, R103 ;  /* 0x0000006703677220 */ /* 0x040fe20000410000 */
[C---:B------:R-:W-:Y:S01]  /*78c0*/  FMUL.FTZ R112, R132.reuse, R112 ;  /* 0x0000007084707220 */ /* 0x040fe20000410000 */
[----:B------:R-:W-:Y:S03]  /*78d0*/  FMUL.FTZ R113, R132, R113 ;  /* 0x0000007184717220 */ /* 0x000fe60000410000 */
[----:B------:R-:W3:Y:S01]  /*78e0*/  MUFU.EX2 R0, R0 ;  /* 0x0000000000007308 */ /* 0x000ee20000000800 */
[C---:B--2---:R-:W-:Y:S01]  /*78f0*/  FMUL.FTZ R13, R2.reuse, R157 ;  /* 0x0000009d020d7220 */ /* 0x044fe20000410000 */
[C---:B------:R-:W-:Y:S01]  /*7900*/  FMUL.FTZ R24, R2.reuse, R164 ;  /* 0x000000a402187220 */ /* 0x040fe20000410000 */
[C---:B------:R-:W-:Y:S01]  /*7910*/  FMUL.FTZ R25, R2.reuse, R165 ;  /* 0x000000a502197220 */ /* 0x040fe20000410000 */
[----:B------:R-:W-:Y:S01]  /*7920*/  MOV R164, R30 ;  /* 0x0000001e00a47202 */ /* 0x000fe20000000f00 */
[C---:B------:R-:W-:Y:S01]  /*7930*/  FMUL.FTZ R28, R2.reuse, R172 ;  /* 0x000000ac021c7220 */ /* 0x040fe20000410000 */
[C---:B------:R-:W-:Y:S01]  /*7940*/  FMUL.FTZ R29, R2.reuse, R173 ;  /* 0x000000ad021d7220 */ /* 0x040fe20000410000 */
[----:B------:R-:W-:Y:S01]  /*7950*/  MOV R165, R35 ;  /* 0x0000002300a57202 */ /* 0x000fe20000000f00 */
[----:B------:R-:W-:Y:S01]  /*7960*/  FMUL.FTZ R35, R3, R171 ;  /* 0x000000ab03237220 */ /* 0x000fe20000410000 */
[--C-:B-1----:R-:W-:Y:S01]  /*7970*/  FFMA.FTZ R4, R143, UR4, -R208.reuse ;  /* 0x000000048f047c23 */ /* 0x102fe200080108d0 */
[----:B------:R-:W-:Y:S01]  /*7980*/  MOV R172, R43 ;  /* 0x0000002b00ac7202 */ /* 0x000fe20000000f00 */
[C---:B------:R-:W-:Y:S01]  /*7990*/  FMUL.FTZ R41, R2.reuse, R181 ;  /* 0x000000b502297220 */ /* 0x040fe20000410000 */
[----:B------:R-:W-:Y:S01]  /*79a0*/  FMUL.FTZ R45, R2, R189 ;  /* 0x000000bd022d7220 */ /* 0x000fe20000410000 */
[----:B------:R1:W2:Y:S01]  /*79b0*/  MUFU.EX2 R9, R4 ;  /* 0x0000000400097308 */ /* 0x0002a20000000800 */
[----:B------:R-:W-:Y:S01]  /*79c0*/  MOV R171, R50 ;  /* 0x0000003200ab7202 */ /* 0x000fe20000000f00 */
[C---:B------:R-:W-:Y:S01]  /*79d0*/  FMUL.FTZ R50, R3.reuse, R186 ;  /* 0x000000ba03327220 */ /* 0x040fe20000410000 */
[----:B------:R-:W-:Y:S01]  /*79e0*/  MOV R157, R61 ;  /* 0x0000003d009d7202 */ /* 0x000fe20000000f00 */
        /* <DEDUP_REMOVED lines=8> */
[----:B------:R-:W-:Y:S01]  /*7a70*/  MOV R175, R32 ;  /* 0x0000002000af7202 */ /* 0x000fe20000000f00 */
[----:B------:R-:W-:Y:S01]  /*7a80*/  FMUL.FTZ R32, R132, R168 ;  /* 0x000000a884207220 */ /* 0x000fe20000410000 */
[----:B------:R-:W-:Y:S01]  /*7a90*/  MOV R168, R34 ;  /* 0x0000002200a87202 */ /* 0x000fe20000000f00 */
[----:B------:R-:W-:Y:S01]  /*7aa0*/  FMUL.FTZ R34, R3, R170 ;  /* 0x000000aa03227220 */ /* 0x000fe20000410000 */
[----:B------:R-:W-:Y:S01]  /*7ab0*/  FMUL.FTZ R42, R0, R182 ;  /* 0x000000b6002a7220 */ /* 0x000fe20000410000 */
[----:B-1----:R-:W-:Y:S01]  /*7ac0*/  FFMA.FTZ R4, R209, UR4, -R208 ;  /* 0x00000004d1047c23 */ /* 0x002fe200080108d0 */
[----:B------:R-:W-:Y:S01]  /*7ad0*/  FMUL.FTZ R209, R134, UR4 ;  /* 0x0000000486d17c20 */ /* 0x000fe20008410000 */
[C---:B------:R-:W-:Y:S01]  /*7ae0*/  FMUL.FTZ R43, R0.reuse, R183 ;  /* 0x000000b7002b7220 */ /* 0x040fe20000410000 */
[----:B------:R-:W-:Y:S01]  /*7af0*/  FMUL.FTZ R46, R0, R190 ;  /* 0x000000be002e7220 */ /* 0x000fe20000410000 */
[----:B------:R1:W3:Y:S01]  /*7b00*/  MUFU.EX2 R136, R4 ;  /* 0x0000000400887308 */ /* 0x0002e20000000800 */
[----:B------:R-:W-:Y:S01]  /*7b10*/  MOV R166, R49 ;  /* 0x0000003100a67202 */ /* 0x000fe20000000f00 */
[----:B------:R-:W-:Y:S01]  /*7b20*/  FMUL.FTZ R49, R132, R185 ;  /* 0x000000b984317220 */ /* 0x000fe20000410000 */
[----:B------:R-:W-:Y:S01]  /*7b30*/  FSEL R209, R209, RZ, P1 ;  /* 0x000000ffd1d17208 */ /* 0x000fe20000800000 */
[C---:B------:R-:W-:Y:S01]  /*7b40*/  FMUL.FTZ R61, R2.reuse, R205 ;  /* 0x000000cd023d7220 */ /* 0x040fe20000410000 */
[----:B------:R-:W-:Y:S01]  /*7b50*/  FSETP.NEU.FTZ.AND P1, PT, R133, -INF , PT ;  /* 0xff8000008500780b */ /* 0x000fe20003f3d000 */
[----:B------:R-:W-:Y:S01]  /*7b60*/  FMUL.FTZ R72, R2, R72 ;  /* 0x0000004802487220 */ /* 0x000fe20000410000 */
[----:B------:R-:W-:Y:S01]  /*7b70*/  MOV R170, R59 ;  /* 0x0000003b00aa7202 */ /* 0x000fe20000000f00 */
[--C-:B------:R-:W-:Y:S01]  /*7b80*/  FFMA.FTZ R5, R211, UR4, -R209.reuse ;  /* 0x00000004d3057c23 */ /* 0x100fe200080108d1 */
[----:B------:R-:W-:Y:S01]  /*7b90*/  FSEL R210, R210, RZ, P1 ;  /* 0x000000ffd2d27208 */ /* 0x000fe20000800000 */
[----:B------:R-:W-:Y:S01]  /*7ba0*/  FFMA.FTZ R10, R224, UR4, -R209 ;  /* 0x00000004e00a7c23 */ /* 0x000fe200080108d1 */
[----:B--2---:R-:W-:Y:S01]  /*7bb0*/  MOV R224, R9 ;  /* 0x0000000900e07202 */ /* 0x004fe20000000f00 */
[----:B------:R-:W-:Y:S01]  /*7bc0*/  MUFU.EX2 R211, R5 ;  /* 0x0000000500d37308 */ /* 0x000fe20000000800 */
[C---:B------:R-:W-:Y:S01]  /*7bd0*/  FMUL.FTZ R9, R2.reuse, R145 ;  /* 0x0000009102097220 */ /* 0x040fe20000410000 */
[----:B------:R-:W-:Y:S01]  /*7be0*/  FFMA.FTZ R12, R225, UR4, -R210 ;  /* 0x00000004e10c7c23 */ /* 0x000fe200080108d2 */
[----:B------:R-:W-:Y:S01]  /*7bf0*/  MOV R225, R8 ;  /* 0x0000000800e17202 */ /* 0x000fe20000000f00 */
[----:B------:R-:W-:Y:S01]  /*7c00*/  FMUL.FTZ R8, R2, R144 ;  /* 0x0000009002087220 */ /* 0x000fe20000410000 */
[--C-:B-1----:R-:W-:Y:S01]  /*7c10*/  FFMA.FTZ R4, R141, UR4, -R139.reuse ;  /* 0x000000048d047c23 */ /* 0x102fe2000801088b */
[----:B---3--:R-:W-:Y:S01]  /*7c20*/  F2FP.F16.F32.PACK_AB R141, R136, R224 ;  /* 0x000000e0888d723e */ /* 0x008fe200000000ff */
[----:B------:R-:W-:Y:S03]  /*7c30*/  FMUL.FTZ R59, R0, R199 ;  /* 0x000000c7003b7220 */ /* 0x000fe60000410000 */
[----:B------:R1:W-:Y:S01]  /*7c40*/  MUFU.EX2 R5, R10 ;  /* 0x0000000a00057308 */ /* 0x0003e20000000800 */
[----:B------:R-:W-:Y:S01]  /*7c50*/  F2FP.F16.F32.PACK_AB R140, R135, R225 ;  /* 0x000000e1878c723e */ /* 0x000fe200000000ff */
[----:B------:R-:W-:Y:S01]  /*7c60*/  FMUL.FTZ R73, R2, R73 ;  /* 0x0000004902497220 */ /* 0x000fe20000410000 */
[----:B------:R-:W-:Y:S01]  /*7c70*/  MOV R167, R58 ;  /* 0x0000003a00a77202 */ /* 0x000fe20000000f00 */
[----:B------:R-:W-:Y:S01]  /*7c80*/  FMUL.FTZ R58, R0, R198 ;  /* 0x000000c6003a7220 */ /* 0x000fe20000410000 */
[----:B------:R-:W-:Y:S01]  /*7c90*/  MOV R158, R60 ;  /* 0x0000003c009e7202 */ /* 0x000fe20000000f00 */
[----:B------:R-:W-:Y:S01]  /*7ca0*/  FMUL.FTZ R60, R2, R204 ;  /* 0x000000cc023c7220 */ /* 0x000fe20000410000 */
[----:B------:R-:W-:Y:S03]  /*7cb0*/  MOV R159, R63 ;  /* 0x0000003f009f7202 */ /* 0x000fe60000000f00 */
[----:B------:R2:W-:Y:S01]  /*7cc0*/  MUFU.EX2 R250, R4 ;  /* 0x0000000400fa7308 */ /* 0x0005e20000000800 */
[----:B------:R-:W-:Y:S01]  /*7cd0*/  MOV R173, R62 ;  /* 0x0000003e00ad7202 */ /* 0x000fe20000000f00 */
[C---:B------:R-:W-:Y:S01]  /*7ce0*/  FMUL.FTZ R62, R0.reuse, R206 ;  /* 0x000000ce003e7220 */ /* 0x040fe20000410000 */
[C---:B------:R-:W-:Y:S01]  /*7cf0*/  FMUL.FTZ R63, R0.reuse, R207 ;  /* 0x000000cf003f7220 */ /* 0x040fe20000410000 */
[C---:B------:R-:W-:Y:S01]  /*7d00*/  FMUL.FTZ R74, R0.reuse, R74 ;  /* 0x0000004a004a7220 */ /* 0x040fe20000410000 */
[----:B------:R-:W-:Y:S01]  /*7d10*/  FMUL.FTZ R75, R0, R75 ;  /* 0x0000004b004b7220 */ /* 0x000fe20000410000 */
[C---:B------:R-:W-:Y:S01]  /*7d20*/  FMUL.FTZ R76, R2.reuse, R76 ;  /* 0x0000004c024c7220 */ /* 0x040fe20000410000 */
[----:B------:R-:W-:Y:S01]  /*7d30*/  FMUL.FTZ R77, R2, R77 ;  /* 0x0000004d024d7220 */ /* 0x000fe20000410000 */
[C---:B------:R-:W-:Y:S01]  /*7d40*/  FMUL.FTZ R78, R0.reuse, R78 ;  /* 0x0000004e004e7220 */ /* 0x040fe20000410000 */
[C---:B-1----:R-:W-:Y:S01]  /*7d50*/  FMUL.FTZ R10, R0.reuse, R146 ;  /* 0x00000092000a7220 */ /* 0x042fe20000410000 */
[----:B------:R-:W-:Y:S01]  /*7d60*/  FMUL.FTZ R79, R0, R79 ;  /* 0x0000004f004f7220 */ /* 0x000fe20000410000 */
[C---:B------:R-:W-:Y:S01]  /*7d70*/  FMUL.FTZ R88, R2.reuse, R88 ;  /* 0x0000005802587220 */ /* 0x040fe20000410000 */
[----:B------:R-:W-:Y:S01]  /*7d80*/  FMUL.FTZ R89, R2, R89 ;  /* 0x0000005902597220 */ /* 0x000fe20000410000 */
[C---:B------:R-:W-:Y:S01]  /*7d90*/  FMUL.FTZ R90, R0.reuse, R90 ;  /* 0x0000005a005a7220 */ /* 0x040fe20000410000 */
[----:B------:R-:W-:Y:S01]  /*7da0*/  FMUL.FTZ R91, R0, R91 ;  /* 0x0000005b005b7220 */ /* 0x000fe20000410000 */
[C---:B------:R-:W-:Y:S01]  /*7db0*/  FMUL.FTZ R92, R2.reuse, R92 ;  /* 0x0000005c025c7220 */ /* 0x040fe20000410000 */
[----:B------:R-:W-:Y:S01]  /*7dc0*/  FMUL.FTZ R93, R2, R93 ;  /* 0x0000005d025d7220 */ /* 0x000fe20000410000 */
[--C-:B--2---:R-:W-:Y:S01]  /*7dd0*/  FFMA.FTZ R4, R16, UR4, -R139.reuse ;  /* 0x0000000410047c23 */ /* 0x104fe2000801088b */
        /* <DEDUP_REMOVED lines=18> */
[C---:B------:R-:W-:Y:S01]  /*7f00*/  FMUL.FTZ R120, R2.reuse, R120 ;  /* 0x0000007802787220 */ /* 0x040fe20000410000 */
[----:B------:R-:W-:Y:S01]  /*7f10*/  FMUL.FTZ R121, R2, R121 ;  /* 0x0000007902797220 */ /* 0x000fe20000410000 */
[--C-:B-1----:R-:W-:Y:S01]  /*7f20*/  FFMA.FTZ R4, R18, UR4, -R208.reuse ;  /* 0x0000000412047c23 */ /* 0x102fe200080108d0 */
[----:B--2---:R-:W-:Y:S01]  /*7f30*/  F2FP.F16.F32.PACK_AB R142, R247, R250 ;  /* 0x000000faf78e723e */ /* 0x004fe200000000ff */
[C---:B------:R-:W-:Y:S01]  /*7f40*/  FMUL.FTZ R18, R3.reuse, R154 ;  /* 0x0000009a03127220 */ /* 0x040fe20000410000 */
[C---:B------:R-:W-:Y:S01]  /*7f50*/  FMUL.FTZ R122, R0.reuse, R122 ;  /* 0x0000007a007a7220 */ /* 0x040fe20000410000 */
[----:B------:R1:W2:Y:S01]  /*7f60*/  MUFU.EX2 R249, R4 ;  /* 0x0000000400f97308 */ /* 0x0002a20000000800 */
        /* <DEDUP_REMOVED lines=12> */
[--C-:B------:R-:W-:Y:S01]  /*8030*/  FFMA.FTZ R165, R165, UR4, -R139.reuse ;  /* 0x00000004a5a57c23 */ /* 0x100fe2000801088b */
[--C-:B------:R-:W-:Y:S01]  /*8040*/  FFMA.FTZ R166, R166, UR4, -R139.reuse ;  /* 0x00000004a6a67c23 */ /* 0x100fe2000801088b */
[----:B------:R-:W-:Y:S01]  /*8050*/  FFMA.FTZ R229, R229, UR4, -R139 ;  /* 0x00000004e5e57c23 */ /* 0x000fe2000801088b */
[----:B------:R-:W-:Y:S01]  /*8060*/  FFMA.FTZ R231, R231, UR4, -R208 ;  /* 0x00000004e7e77c23 */ /* 0x000fe200080108d0 */
[----:B-1----:R-:W-:Y:S01]  /*8070*/  FFMA.FTZ R4, R226, UR4, -R209 ;  /* 0x00000004e2047c23 */ /* 0x002fe200080108d1 */
[----:B--2---:R-:W-:Y:S01]  /*8080*/  F2FP.F16.F32.PACK_AB R143, R246, R249 ;  /* 0x000000f9f68f723e */ /* 0x004fe200000000ff */
[----:B------:R-:W-:Y:S01]  /*8090*/  FFMA.FTZ R228, R228, UR4, -R139 ;  /* 0x00000004e4e47c23 */ /* 0x000fe2000801088b */
[----:B------:R-:W-:Y:S01]  /*80a0*/  MOV R226, R17 ;  /* 0x0000001100e27202 */ /* 0x000fe20000000f00 */
[----:B------:R1:W2:Y:S01]  /*80b0*/  MUFU.EX2 R251, R4 ;  /* 0x0000000400fb7308 */ /* 0x0002a20000000800 */
[----:B------:R-:W-:Y:S02]  /*80c0*/  FMUL.FTZ R17, R132, R153 ;  /* 0x0000009984117220 */ /* 0x000fe40000410000 */
[----:B------:R-:W-:Y:S07]  /*80d0*/  LDSM.16.MT88.4 R152, [R232+0xe000] ;  /* 0x00e00000e898783b */ /* 0x000fee0000004200 */
[----:B------:R-:W-:Y:S10]  /*80e0*/  MUFU.EX2 R206, R165 ;  /* 0x000000a500ce7308 */ /* 0x000ff40000000800 */
[----:B------:R-:W-:Y:S01]  /*80f0*/  MUFU.EX2 R231, R231 ;  /* 0x000000e700e77308 */ /* 0x000fe20000000800 */
[--C-:B-1----:R-:W-:Y:S01]  /*8100*/  FFMA.FTZ R4, R220, UR4, -R210.reuse ;  /* 0x00000004dc047c23 */ /* 0x102fe200080108d2 */
[----:B--2---:R-:W-:Y:S08]  /*8110*/  F2FP.F16.F32.PACK_AB R144, R251, R211 ;  /* 0x000000d3fb90723e */ /* 0x004ff000000000ff */
[----:B------:R1:W-:Y:S02]  /*8120*/  MUFU.EX2 R220, R4 ;  /* 0x0000000400dc7308 */ /* 0x0003e40000000800 */
[--C-:B-1----:R-:W-:Y:S08]  /*8130*/  FFMA.FTZ R4, R223, UR4, -R210.reuse ;  /* 0x00000004df047c23 */ /* 0x102ff000080108d2 */
[----:B------:R1:W2:Y:S02]  /*8140*/  MUFU.EX2 R223, R4 ;  /* 0x0000000400df7308 */ /* 0x0002a40000000800 */
[--C-:B-1----:R-:W-:Y:S01]  /*8150*/  FFMA.FTZ R4, R222, UR4, -R209.reuse ;  /* 0x00000004de047c23 */ /* 0x102fe200080108d1 */
[----:B--2---:R-:W-:Y:S07]  /*8160*/  F2FP.F16.F32.PACK_AB R145, R223, R220 ;  /* 0x000000dcdf91723e */ /* 0x004fee00000000ff */
[----:B------:R1:W-:Y:S10]  /*8170*/  MUFU.EX2 R222, R12 ;  /* 0x0000000c00de7308 */ /* 0x0003f40000000800 */
[----:B------:R2:W3:Y:S01]  /*8180*/  MUFU.EX2 R248, R4 ;  /* 0x0000000400f87308 */ /* 0x0004e20000000800 */
[----:B-1----:R-:W-:Y:S01]  /*8190*/  FMUL.FTZ R12, R2, R156 ;  /* 0x0000009c020c7220 */ /* 0x002fe20000410000 */
[----:B------:R-:W-:Y:S01]  /*81a0*/  MOV R156, R33 ;  /* 0x00000021009c7202 */ /* 0x000fe20000000f00 */
[----:B------:R-:W-:Y:S01]  /*81b0*/  FMUL.FTZ R33, R132, R169 ;  /* 0x000000a984217220 */ /* 0x000fe20000410000 */
[----:B------:R-:W-:Y:S01]  /*81c0*/  MOV R169, R57 ;  /* 0x0000003900a97202 */ /* 0x000fe20000000f00 */
[----:B------:R-:W-:Y:S02]  /*81d0*/  FMUL.FTZ R57, R2, R197 ;  /* 0x000000c502397220 */ /* 0x000fe40000410000 */
[--C-:B------:R-:W-:Y:S01]  /*81e0*/  FFMA.FTZ R156, R156, UR4, -R209.reuse ;  /* 0x000000049c9c7c23 */ /* 0x100fe200080108d1 */
[----:B--2---:R-:W-:Y:S01]  /*81f0*/  FFMA.FTZ R4, R221, UR4, -R210 ;  /* 0x00000004dd047c23 */ /* 0x004fe200080108d2 */
[----:B------:R-:W-:Y:S01]  /*8200*/  MOV R221, R5 ;  /* 0x0000000500dd7202 */ /* 0x000fe20000000f00 */
[C---:B------:R-:W-:Y:S01]  /*8210*/  FMUL.FTZ R5, R132.reuse, R149 ;  /* 0x0000009584057220 */ /* 0x040fe20000410000 */
[----:B------:R-:W-:Y:S02]  /*8220*/  MUFU.EX2 R199, R156 ;  /* 0x0000009c00c77308 */ /* 0x000fe40000000800 */
[----:B---3--:R-:W-:Y:S08]  /*8230*/  F2FP.F16.F32.PACK_AB R146, R221, R248 ;  /* 0x000000f8dd92723e */ /* 0x008ff000000000ff */
[----:B------:R1:W2:Y:S02]  /*8240*/  MUFU.EX2 R245, R4 ;  /* 0x0000000400f57308 */ /* 0x0002a40000000800 */
[C---:B-1----:R-:W-:Y:S01]  /*8250*/  FMUL.FTZ R4, R132.reuse, R148 ;  /* 0x0000009484047220 */ /* 0x042fe20000410000 */
[----:B--2---:R-:W-:Y:S01]  /*8260*/  F2FP.F16.F32.PACK_AB R147, R245, R222 ;  /* 0x000000def593723e */ /* 0x004fe200000000ff */
[----:B------:R-:W1:Y:S05]  /*8270*/  LDSM.16.MT88.4 R148, [R234+0xc000] ;  /* 0x00c00000ea94783b */ /* 0x000e6a0000004200 */
        /* <DEDUP_REMOVED lines=9> */
[----:B------:R-:W-:Y:S01]  /*8310*/  FMUL.FTZ R47, R0, R191 ;  /* 0x000000bf002f7220 */ /* 0x000fe20000410000 */
[----:B------:R-:W-:Y:S01]  /*8320*/  MOV R162, R51 ;  /* 0x0000003300a27202 */ /* 0x000fe20000000f00 */
[----:B------:R-:W-:Y:S01]  /*8330*/  FMUL.FTZ R51, R3, R187 ;  /* 0x000000bb03337220 */ /* 0x000fe20000410000 */
[----:B------:R-:W-:Y:S01]  /*8340*/  MOV R161, R48 ;  /* 0x0000003000a17202 */ /* 0x000fe20000000f00 */
[-C--:B------:R-:W-:Y:S03]  /*8350*/  HMMA.16816.F32 R20, R140, R36.reuse, R20 ;  /* 0x000000248c14723c */ /* 0x080fe60000001814 */
[----:B------:R-:W-:Y:S01]  /*8360*/  FMUL.FTZ R48, R132, R184 ;  /* 0x000000b884307220 */ /* 0x000fe20000410000 */
[--C-:B------:R-:W-:Y:S01]  /*8370*/  FFMA.FTZ R162, R162, UR4, -R208.reuse ;  /* 0x00000004a2a27c23 */ /* 0x100fe200080108d0 */
[----:B------:R-:W-:Y:S01]  /*8380*/  MOV R163, R56 ;  /* 0x0000003800a37202 */ /* 0x000fe20000000f00 */
[C---:B------:R-:W-:Y:S02]  /*8390*/  HMMA.16816.F32 R24, R144.reuse, R36, R24 ;  /* 0x000000249018723c */ /* 0x040fe40000001818 */
[----:B------:R-:W-:Y:S03]  /*83a0*/  MUFU.EX2 R197, R162 ;  /* 0x000000a200c57308 */ /* 0x000fe60000000800 */
[----:B------:R-:W-:Y:S01]  /*83b0*/  FMUL.FTZ R56, R2, R196 ;  /* 0x000000c402387220 */ /* 0x000fe20000410000 */
[-C--:B------:R-:W-:Y:S06]  /*83c0*/  HMMA.16816.F32 R28, R144, R38.reuse, R28 ;  /* 0x00000026901c723c */ /* 0x080fec000000181c */
[----:B------:R2:W-:Y:S01]  /*83d0*/  MUFU.EX2 R196, R166 ;  /* 0x000000a600c47308 */ /* 0x0005e20000000800 */
[--C-:B------:R-:W-:Y:S01]  /*83e0*/  FFMA.FTZ R163, R163, UR4, -R208.reuse ;  /* 0x00000004a3a37c23 */ /* 0x100fe200080108d0 */
[C---:B------:R-:W-:Y:S04]  /*83f0*/  HMMA.16816.F32 R32, R140.reuse, R38, R32 ;  /* 0x000000268c20723c */ /* 0x040fe80000001820 */
[C---:B------:R-:W-:Y:S01]  /*8400*/  FMUL.FTZ R36, R132.reuse, R176 ;  /* 0x000000b084247220 */ /* 0x040fe20000410000 */
[----:B------:R-:W-:Y:S02]  /*8410*/  FMUL.FTZ R37, R132, R177 ;  /* 0x000000b184257220 */ /* 0x000fe40000410000 */
[C---:B------:R-:W-:Y:S01]  /*8420*/  FMUL.FTZ R38, R3.reuse, R178 ;  /* 0x000000b203267220 */ /* 0x040fe20000410000 */
[----:B------:R-:W-:Y:S03]  /*8430*/  FMUL.FTZ R39, R3, R179 ;  /* 0x000000b303277220 */ /* 0x000fe60000410000 */
[----:B------:R-:W-:Y:S01]  /*8440*/  MOV R177, R40 ;  /* 0x0000002800b17202 */ /* 0x000fe20000000f00 */
[C---:B------:R-:W-:Y:S01]  /*8450*/  FMUL.FTZ R40, R2.reuse, R180 ;  /* 0x000000b402287220 */ /* 0x040fe20000410000 */
[----:B------:R-:W-:Y:S01]  /*8460*/  MOV R176, R44 ;  /* 0x0000002c00b07202 */ /* 0x000fe20000000f00 */
[----:B------:R-:W-:Y:S01]  /*8470*/  FMUL.FTZ R44, R2, R188 ;  /* 0x000000bc022c7220 */ /* 0x000fe20000410000 */
[-C--:B------:R-:W-:Y:S03]  /*8480*/  HMMA.16816.F32 R36, R140, R52.reuse, R36 ;  /* 0x000000348c24723c */ /* 0x080fe60000001824 */
[----:B--2---:R-:W-:Y:S01]  /*8490*/  FFMA.FTZ R166, R219, UR4, -R209 ;  /* 0x00000004dba67c23 */ /* 0x004fe200080108d1 */
[----:B------:R-:W-:Y:S02]  /*84a0*/  MOV R191, R242 ;  /* 0x000000f200bf7202 */ /* 0x000fe40000000f00 */
[C---:B------:R-:W-:Y:S05]  /*84b0*/  HMMA.16816.F32 R40, R144.reuse, R52, R40 ;  /* 0x000000349028723c */ /* 0x040fea0000001828 */
[----:B------:R-:W-:Y:S01]  /*84c0*/  MOV R179, R176 ;  /* 0x000000b000b37202 */ /* 0x000fe20000000f00 */
[-C--:B------:R-:W-:Y:S05]  /*84d0*/  HMMA.16816.F32 R44, R144, R54.reuse, R44 ;  /* 0x00000036902c723c */ /* 0x080fea000000182c */
[C---:B------:R-:W-:Y:S01]  /*84e0*/  FMUL.FTZ R52, R132.reuse, R192 ;  /* 0x000000c084347220 */ /* 0x040fe20000410000 */
[C---:B------:R-:W-:Y:S05]  /*84f0*/  HMMA.16816.F32 R48, R140.reuse, R54, R48 ;  /* 0x000000368c30723c */ /* 0x040fea0000001830 */
[----:B------:R-:W-:Y:S01]  /*8500*/  FMUL.FTZ R53, R132, R193 ;  /* 0x000000c184357220 */ /* 0x000fe20000410000 */
[----:B------:R-:W-:Y:S01]  /*8510*/  MOV R176, R173 ;  /* 0x000000ad00b07202 */ /* 0x000fe20000000f00 */
[C---:B------:R-:W-:Y:S01]  /*8520*/  FMUL.FTZ R54, R3.reuse, R194 ;  /* 0x000000c203367220 */ /* 0x040fe20000410000 */
[----:B------:R-:W-:Y:S03]  /*8530*/  FMUL.FTZ R55, R3, R195 ;  /* 0x000000c303377220 */ /* 0x000fe60000410000 */
[----:B------:R-:W-:Y:S02]  /*8540*/  MOV R173, R238 ;  /* 0x000000ee00ad7202 */ /* 0x000fe40000000f00 */
[----:B------:R-:W-:Y:S02]  /*8550*/  MOV R238, R244 ;  /* 0x000000f400ee7202 */ /* 0x000fe40000000f00 */
[-C--:B-1----:R-:W-:Y:S03]  /*8560*/  HMMA.16816.F32 R52, R140, R148.reuse, R52 ;  /* 0x000000948c34723c */ /* 0x082fe60000001834 */
[----:B------:R-:W-:Y:S02]  /*8570*/  MOV R178, R171 ;  /* 0x000000ab00b27202 */ /* 0x000fe40000000f00 */
[----:B------:R-:W-:Y:S01]  /*8580*/  MOV R171, R168 ;  /* 0x000000a800ab7202 */ /* 0x000fe20000000f00 */
[C---:B------:R-:W-:Y:S05]  /*8590*/  HMMA.16816.F32 R56, R144.reuse, R148, R56 ;  /* 0x000000949038723c */ /* 0x040fea0000001838 */
[----:B------:R-:W-:Y:S01]  /*85a0*/  MOV R168, R175 ;  /* 0x000000af00a87202 */ /* 0x000fe20000000f00 */
[-C--:B------:R-:W-:Y:S05]  /*85b0*/  HMMA.16816.F32 R60, R144, R150.reuse, R60 ;  /* 0x00000096903c723c */ /* 0x080fea000000183c */
[----:B------:R-:W-:Y:S01]  /*85c0*/  MOV R175, R174 ;  /* 0x000000ae00af7202 */ /* 0x000fe20000000f00 */
[C---:B------:R-:W-:Y:S01]  /*85d0*/  HMMA.16816.F32 R64, R140.reuse, R150, R64 ;  /* 0x000000968c40723c */ /* 0x040fe20000001840 */
[----:B------:R-:W1:Y:S04]  /*85e0*/  LDSM.16.MT88.4 R148, [R233+0xe000] ;  /* 0x00e00000e994783b */ /* 0x000e680000004200 */
[----:B------:R-:W-:Y:S01]  /*85f0*/  MOV R174, R240 ;  /* 0x000000f000ae7202 */ /* 0x000fe20000000f00 */
[-C--:B------:R-:W-:Y:S06]  /*8600*/  HMMA.16816.F32 R68, R140, R152.reuse, R68 ;  /* 0x000000988c44723c */ /* 0x080fec0000001844 */
        /* <DEDUP_REMOVED lines=9> */
[----:B------:R1:W-:Y:S02]  /*86a0*/  MUFU.EX2 R244, R148 ;  /* 0x0000009400f47308 */ /* 0x0003e40000000800 */
[----:B------:R-:W-:Y:S01]  /*86b0*/  MOV R177, R226 ;  /* 0x000000e200b17202 */ /* 0x000fe20000000f00 */
[-C--:B--2---:R-:W-:Y:S01]  /*86c0*/  HMMA.16816.F32 R100, R140, R152.reuse, R100 ;  /* 0x000000988c64723c */ /* 0x084fe20000001864 */
[----:B------:R-:W2:Y:S04]  /*86d0*/  LDL.LU R226, [R1+0x4] ;  /* 0x0000040001e27983 */ /* 0x000ea80000300800 */
[----:B------:R-:W3:Y:S01]  /*86e0*/  LDL.LU R185, [R1+0x18] ;  /* 0x0000180001b97983 */ /* 0x000ee20000300800 */
[C---:B------:R-:W-:Y:S03]  /*86f0*/  HMMA.16816.F32 R104, R144.reuse, R152, R104 ;  /* 0x000000989068723c */ /* 0x040fe60000001868 */
[----:B------:R-:W4:Y:S02]  /*8700*/  LDL.LU R184, [R1+0x14] ;  /* 0x0000140001b87983 */ /* 0x000f240000300800 */
[--C-:B------:R-:W-:Y:S01]  /*8710*/  FFMA.FTZ R149, R227, UR4, -R139.reuse ;  /* 0x00000004e3957c23 */ /* 0x100fe2000801088b */
[-C--:B------:R-:W-:Y:S05]  /*8720*/  HMMA.16816.F32 R108, R144, R154.reuse, R108 ;  /* 0x0000009a906c723c */ /* 0x080fea000000186c */
[----:B-1----:R-:W-:Y:S01]  /*8730*/  FFMA.FTZ R148, R252, UR4, -R139 ;  /* 0x00000004fc947c23 */ /* 0x002fe2000801088b */
[C---:B------:R-:W-:Y:S03]  /*8740*/  HMMA.16816.F32 R112, R140.reuse, R154, R112 ;  /* 0x0000009a8c70723c */ /* 0x040fe60000001870 */
[----:B------:R1:W1:Y:S02]  /*8750*/  MUFU.EX2 R240, R148 ;  /* 0x0000009400f07308 */ /* 0x0002640000000800 */
[----:B-1----:R-:W-:Y:S01]  /*8760*/  FFMA.FTZ R148, R179, UR4, -R208 ;  /* 0x00000004b3947c23 */ /* 0x002fe200080108d0 */
[----:B------:R-:W-:Y:S02]  /*8770*/  MOV R179, R178 ;  /* 0x000000b200b37202 */ /* 0x000fe40000000f00 */
[----:B------:R-:W-:Y:S03]  /*8780*/  MOV R178, R174 ;  /* 0x000000ae00b27202 */ /* 0x000fe60000000f00 */
[----:B------:R-:W-:Y:S02]  /*8790*/  MOV R174, R172 ;  /* 0x000000ac00ae7202 */ /* 0x000fe40000000f00 */
[----:B------:R-:W-:Y:S02]  /*87a0*/  MOV R172, R241 ;  /* 0x000000f100ac7202 */ /* 0x000fe40000000f00 */
[----:B------:R-:W-:Y:S02]  /*87b0*/  MOV R241, R243 ;  /* 0x000000f300f17202 */ /* 0x000fe40000000f00 */
[----:B------:R1:W-:Y:S01]  /*87c0*/  MUFU.EX2 R243, R148 ;  /* 0x0000009400f37308 */ /* 0x0003e20000000800 */
[----:B------:R-:W-:Y:S02]  /*87d0*/  MOV R181, R178 ;  /* 0x000000b200b57202 */ /* 0x000fe40000000f00 */
[----:B------:R-:W-:Y:S01]  /*87e0*/  MOV R180, R174 ;  /* 0x000000ae00b47202 */ /* 0x000fe20000000f00 */
[----:B------:R-:W-:Y:S01]  /*87f0*/  IMAD.MOV.U32 R174, RZ, RZ, R160 ;  /* 0x000000ffffae7224 */ /* 0x000fe200078e00a0 */
[----:B------:R-:W-:Y:S01]  /*8800*/  MOV R160, R239 ;  /* 0x000000ef00a07202 */ /* 0x000fe20000000f00 */
[--C-:B------:R-:W-:Y:S01]  /*8810*/  FFMA.FTZ R152, R181, UR4, -R208.reuse ;  /* 0x00000004b5987c23 */ /* 0x100fe200080108d0 */
[----:B------:R-:W-:Y:S02]  /*8820*/  MOV R181, R175 ;  /* 0x000000af00b57202 */ /* 0x000fe40000000f00 */
[----:B------:R-:W-:Y:S01]  /*8830*/  MOV R175, R158 ;  /* 0x0000009e00af7202 */ /* 0x000fe20000000f00 */
[----:B------:R1:W-:Y:S01]  /*8840*/  MUFU.EX2 R182, R152 ;  /* 0x0000009800b67308 */ /* 0x0003e20000000800 */
[--C-:B------:R-:W-:Y:S01]  /*8850*/  FFMA.FTZ R160, R160, UR4, -R208.reuse ;  /* 0x00000004a0a07c23 */ /* 0x100fe200080108d0 */
[----:B------:R-:W-:Y:S02]  /*8860*/  MOV R189, R181 ;  /* 0x000000b500bd7202 */ /* 0x000fe40000000f00 */
[----:B------:R-:W-:Y:S01]  /*8870*/  MOV R190, R175 ;  /* 0x000000af00be7202 */ /* 0x000fe20000000f00 */
[--C-:B-1----:R-:W-:Y:S01]  /*8880*/  FFMA.FTZ R148, R179, UR4, -R208.reuse ;  /* 0x00000004b3947c23 */ /* 0x102fe200080108d0 */
[----:B------:R-:W-:Y:S04]  /*8890*/  MOV R179, R172 ;  /* 0x000000ac00b37202 */ /* 0x000fe80000000f00 */
[----:B------:R-:W-:Y:S01]  /*88a0*/  MUFU.EX2 R207, R160 ;  /* 0x000000a000cf7308 */ /* 0x000fe20000000800 */
[----:B------:R-:W-:Y:S02]  /*88b0*/  MOV R172, R161 ;  /* 0x000000a100ac7202 */ /* 0x000fe40000000f00 */
[----:B------:R-:W-:Y:S01]  /*88c0*/  MOV R161, R236 ;  /* 0x000000ec00a17202 */ /* 0x000fe20000000f00 */
[----:B------:R-:W-:Y:S01]  /*88d0*/  FFMA.FTZ R153, R179, UR4, -R209 ;  /* 0x00000004b3997c23 */ /* 0x000fe200080108d1 */
[----:B------:R-:W-:Y:S05]  /*88e0*/  MOV R179, R177 ;  /* 0x000000b100b37202 */ /* 0x000fea0000000f00 */
[----:B------:R1:W1:Y:S01]  /*88f0*/  MUFU.EX2 R239, R148 ;  /* 0x0000009400ef7308 */ /* 0x0002620000000800 */
[--C-:B------:R-:W-:Y:S01]  /*8900*/  FFMA.FTZ R152, R180, UR4, -R208.reuse ;  /* 0x00000004b4987c23 */ /* 0x100fe200080108d0 */
[----:B------:R-:W-:Y:S08]  /*8910*/  FFMA.FTZ R161, R161, UR4, -R208 ;  /* 0x00000004a1a17c23 */ /* 0x000ff000080108d0 */
[----:B------:R1:W-:Y:S10]  /*8920*/  MUFU.EX2 R177, R152 ;  /* 0x0000009800b17308 */ /* 0x0003f40000000800 */
[----:B------:R-:W-:Y:S01]  /*8930*/  MUFU.EX2 R236, R149 ;  /* 0x0000009500ec7308 */ /* 0x000fe20000000800 */
[----:B-1----:R-:W-:Y:S09]  /*8940*/  FFMA.FTZ R148, R230, UR4, -R139 ;  /* 0x00000004e6947c23 */ /* 0x002ff2000801088b */
[----:B------:R1:W1:Y:S01]  /*8950*/  MUFU.EX2 R178, R148 ;  /* 0x0000009400b27308 */ /* 0x0002620000000800 */
[--C-:B------:R-:W-:Y:S09]  /*8960*/  FFMA.FTZ R152, R238, UR4, -R209.reuse ;  /* 0x00000004ee987c23 */ /* 0x100ff200080108d1 */
[----:B------:R1:W-:Y:S10]  /*8970*/  MUFU.EX2 R180, R153 ;  /* 0x0000009900b47308 */ /* 0x0003f40000000800 */
[----:B------:R1:W-:Y:S02]  /*8980*/  MUFU.EX2 R238, R152 ;  /* 0x0000009800ee7308 */ /* 0x0003e40000000800 */
[----:B-1----:R-:W1:Y:S08]  /*8990*/  LDSM.16.MT88.4 R148, [R234+0xe000] ;  /* 0x00e00000ea94783b */ /* 0x002e700000004200 */
[----:B------:R-:W-:Y:S01]  /*89a0*/  MUFU.EX2 R181, R163 ;  /* 0x000000a300b57308 */ /* 0x000fe20000000800 */
[--C-:B------:R-:W-:Y:S01]  /*89b0*/  FFMA.FTZ R153, R176, UR4, -R210.reuse ;  /* 0x00000004b0997c23 */ /* 0x100fe200080108d2 */
[----:B------:R-:W-:Y:S02]  /*89c0*/  MOV R176, R171 ;  /* 0x000000ab00b07202 */ /* 0x000fe40000000f00 */
[----:B------:R-:W-:Y:S02]  /*89d0*/  MOV R171, R170 ;  /* 0x000000aa00ab7202 */ /* 0x000fe40000000f00 */
[----:B------:R-:W-:Y:S02]  /*89e0*/  MOV R170, R169 ;  /* 0x000000a900aa7202 */ /* 0x000fe40000000f00 */
[----:B------:R-:W-:Y:S01]  /*89f0*/  MOV R169, R174 ;  /* 0x000000ae00a97202 */ /* 0x000fe20000000f00 */
[--C-:B------:R-:W-:Y:S01]  /*8a00*/  FFMA.FTZ R152, R179, UR4, -R210.reuse ;  /* 0x00000004b3987c23 */ /* 0x100fe200080108d2 */
[----:B------:R-:W-:Y:S01]  /*8a10*/  MOV R174, R241 ;  /* 0x000000f100ae7202 */ /* 0x000fe20000000f00 */
[----:B------:R-:W-:Y:S01]  /*8a20*/  MUFU.EX2 R179, R153 ;  /* 0x0000009900b37308 */ /* 0x000fe20000000800 */
[----:B------:R-:W-:Y:S02]  /*8a30*/  MOV R183, R170 ;  /* 0x000000aa00b77202 */ /* 0x000fe40000000f00 */
[----:B------:R-:W-:Y:S07]  /*8a40*/  MOV R170, R159 ;  /* 0x0000009f00aa7202 */ /* 0x000fee0000000f00 */
[----:B------:R1:W1:Y:S01]  /*8a50*/  MUFU.EX2 R241, R152 ;  /* 0x0000009800f17308 */ /* 0x0002620000000800 */
[--C-:B------:R-:W-:Y:S01]  /*8a60*/  FFMA.FTZ R160, R170, UR4, -R209.reuse ;  /* 0x00000004aaa07c23 */ /* 0x100fe200080108d1 */
[--C-:B------:R-:W-:Y:S08]  /*8a70*/  FFMA.FTZ R170, R217, UR4, -R209.reuse ;  /* 0x00000004d9aa7c23 */ /* 0x100ff000080108d1 */
[----:B------:R-:W-:Y:S01]  /*8a80*/  MUFU.EX2 R242, R161 ;  /* 0x000000a100f27308 */ /* 0x000fe20000000800 */
[-C--:B-1----:R-:W-:Y:S09]  /*8a90*/  HMMA.16816.F32 R116, R140, R148.reuse, R116 ;  /* 0x000000948c74723c */ /* 0x082ff20000001874 */
[----:B------:R-:W-:Y:S01]  /*8aa0*/  MUFU.EX2 R230, R166 ;  /* 0x000000a600e67308 */ /* 0x000fe20000000800 */
[----:B------:R-:W1:Y:S01]  /*8ab0*/  LDSM.16.MT88.4 R152, [R232+0xc800] ;  /* 0x00c80000e898783b */ /* 0x000e620000004200 */
[C---:B------:R-:W-:Y:S06]  /*8ac0*/  HMMA.16816.F32 R120, R144.reuse, R148, R120 ;  /* 0x000000949078723c */ /* 0x040fec0000001878 */
[-C--:B------:R-:W-:Y:S05]  /*8ad0*/  HMMA.16816.F32 R124, R144, R150.reuse, R124 ;  /* 0x00000096907c723c */ /* 0x080fea000000187c */
[----:B------:R-:W-:Y:S01]  /*8ae0*/  FFMA.FTZ R148, R176, UR4, -R209 ;  /* 0x00000004b0947c23 */ /* 0x000fe200080108d1 */
[----:B------:R-:W-:Y:S03]  /*8af0*/  HMMA.16816.F32 R128, R140, R150, R128 ;  /* 0x000000968c80723c */ /* 0x000fe60000001880 */
[----:B------:R-:W1:Y:S02]  /*8b00*/  MUFU.EX2 R176, R148 ;  /* 0x0000009400b07308 */ /* 0x000e640000000800 */
[--C-:B------:R-:W-:Y:S01]  /*8b10*/  FFMA.FTZ R149, R171, UR4, -R210.reuse ;  /* 0x00000004ab957c23 */ /* 0x100fe200080108d2 */
[----:B------:R-:W-:Y:S01]  /*8b20*/  FFMA.FTZ R144, R183, UR4, -R210 ;  /* 0x00000004b7907c23 */ /* 0x000fe200080108d2 */
[----:B------:R-:W-:Y:S04]  /*8b30*/  MOV R171, R169 ;  /* 0x000000a900ab7202 */ /* 0x000fe80000000f00 */
[----:B------:R-:W-:Y:S02]  /*8b40*/  MOV R169, R168 ;  /* 0x000000a800a97202 */ /* 0x000fe40000000f00 */
[----:B------:R1:W-:Y:S01]  /*8b50*/  MUFU.EX2 R200, R149 ;  /* 0x0000009500c87308 */ /* 0x0003e20000000800 */
[----:B------:R-:W-:Y:S01]  /*8b60*/  MOV R168, R164 ;  /* 0x000000a400a87202 */ /* 0x000fe20000000f00 */
[----:B------:R-:W-:Y:S01]  /*8b70*/  FFMA.FTZ R164, R157, UR4, -R139 ;  /* 0x000000049da47c23 */ /* 0x000fe2000801088b */
[----:B------:R-:W-:Y:S01]  /*8b80*/  F2FP.F16.F32.PACK_AB R140, R240, R244 ;  /* 0x000000f4f08c723e */ /* 0x000fe200000000ff */
[----:B------:R-:W2:Y:S01]  /*8b90*/  LDSM.16.MT88.4 R156, [R233+0xc800] ;  /* 0x00c80000e99c783b */ /* 0x000ea20000004200 */
[----:B------:R-:W-:Y:S01]  /*8ba0*/  F2FP.F16.F32.PACK_AB R141, R239, R243 ;  /* 0x000000f3ef8d723e */ /* 0x000fe200000000ff */
[--C-:B------:R-:W-:Y:S01]  /*8bb0*/  FFMA.FTZ R165, R168, UR4, -R209.reuse ;  /* 0x00000004a8a57c23 */ /* 0x100fe200080108d1 */
[----:B------:R-:W-:Y:S03]  /*8bc0*/  F2FP.F16.F32.PACK_AB R142, R178, R236 ;  /* 0x000000ecb28e723e */ /* 0x000fe600000000ff */
[----:B------:R1:W1:Y:S01]  /*8bd0*/  MUFU.EX2 R188, R144 ;  /* 0x0000009000bc7308 */ /* 0x0002620000000800 */
[----:B------:R-:W-:Y:S01]  /*8be0*/  F2FP.F16.F32.PACK_AB R143, R177, R182 ;  /* 0x000000b6b18f723e */ /* 0x000fe200000000ff */
[--C-:B------:R-:W-:Y:S01]  /*8bf0*/  FFMA.FTZ R171, R171, UR4, -R208.reuse ;  /* 0x00000004abab7c23 */ /* 0x100fe200080108d0 */
[----:B------:R-:W-:Y:S01]  /*8c00*/  F2FP.F16.F32.PACK_AB R145, R179, R241 ;  /* 0x000000f1b391723e */ /* 0x000fe200000000ff */
[----:B------:R-:W-:Y:S01]  /*8c10*/  FFMA.FTZ R168, R218, UR4, -R209 ;  /* 0x00000004daa87c23 */ /* 0x000fe200080108d1 */
[----:B-1----:R-:W-:Y:S01]  /*8c20*/  F2FP.F16.F32.PACK_AB R146, R176, R199 ;  /* 0x000000c7b092723e */ /* 0x002fe200000000ff */
[----:B------:R-:W-:Y:S01]  /*8c30*/  FFMA.FTZ R139, R212, UR4, -R139 ;  /* 0x00000004d48b7c23 */ /* 0x000fe2000801088b */
[----:B------:R-:W-:Y:S01]  /*8c40*/  FFMA.FTZ R208, R213, UR4, -R208 ;  /* 0x00000004d5d07c23 */ /* 0x000fe200080108d0 */
[-C--:B------:R-:W-:Y:S01]  /*8c50*/  HMMA.16816.F32 R4, R140, R152.reuse, R4 ;  /* 0x000000988c04723c */ /* 0x080fe20000001804 */
[----:B------:R-:W1:Y:S01]  /*8c60*/  LDSM.16.MT88.4 R148, [R235+0xc800] ;  /* 0x00c80000eb94783b */ /* 0x000e620000004200 */
[----:B------:R1:W-:Y:S10]  /*8c70*/  MUFU.EX2 R183, R167 ;  /* 0x000000a700b77308 */ /* 0x0003f40000000800 */
[----:B------:R1:W-:Y:S01]  /*8c80*/  MUFU.EX2 R175, R164 ;  /* 0x000000a400af7308 */ /* 0x0003e20000000800 */
[----:B------:R-:W-:Y:S02]  /*8c90*/  F2FP.F16.F32.PACK_AB R144, R238, R180 ;  /* 0x000000b4ee90723e */ /* 0x000fe400000000ff */
[----:B------:R-:W-:Y:S07]  /*8ca0*/  F2FP.F16.F32.PACK_AB R147, R188, R200 ;  /* 0x000000c8bc93723e */ /* 0x000fee00000000ff */
[----:B------:R-:W-:Y:S01]  /*8cb0*/  MUFU.EX2 R252, R171 ;  /* 0x000000ab00fc7308 */ /* 0x000fe20000000800 */
[--C-:B-1----:R-:W-:Y:S01]  /*8cc0*/  FFMA.FTZ R167, R172, UR4, -R210.reuse ;  /* 0x00000004aca77c23 */ /* 0x102fe200080108d2 */
[C---:B------:R-:W-:Y:S04]  /*8cd0*/  HMMA.16816.F32 R8, R144.reuse, R152, R8 ;  /* 0x000000989008723c */ /* 0x040fe80000001808 */
[--C-:B------:R-:W-:Y:S02]  /*8ce0*/  FFMA.FTZ R172, R138, UR4, -R210.reuse ;  /* 0x000000048aac7c23 */ /* 0x100fe400080108d2 */
[-C--:B------:R-:W-:Y:S02]  /*8cf0*/  HMMA.16816.F32 R12, R144, R154.reuse, R12 ;  /* 0x0000009a900c723c */ /* 0x080fe4000000180c */
[----:B------:R-:W-:Y:S03]  /*8d00*/  MUFU.EX2 R194, R139 ;  /* 0x0000008b00c27308 */ /* 0x000fe60000000800 */
[--C-:B------:R-:W-:Y:S01]  /*8d10*/  FFMA.FTZ R164, R169, UR4, -R210.reuse ;  /* 0x00000004a9a47c23 */ /* 0x100fe200080108d2 */
[C---:B------:R-:W-:Y:S01]  /*8d20*/  HMMA.16816.F32 R16, R140.reuse, R154, R16 ;  /* 0x0000009a8c10723c */ /* 0x040fe20000001810 */
[----:B------:R-:W1:Y:S05]  /*8d30*/  LDSM.16.MT88.4 R152, [R234+0xc800] ;  /* 0x00c80000ea98783b */ /* 0x000e6a0000004200 */
[----:B------:R-:W-:Y:S01]  /*8d40*/  MUFU.EX2 R195, R208 ;  /* 0x000000d000c37308 */ /* 0x000fe20000000800 */
[--C-:B------:R-:W-:Y:S01]  /*8d50*/  FFMA.FTZ R169, R237, UR4, -R210.reuse ;  /* 0x00000004eda97c23 */ /* 0x100fe200080108d2 */
[-C--:B--2---:R-:W-:Y:S08]  /*8d60*/  HMMA.16816.F32 R20, R140, R156.reuse, R20 ;  /* 0x0000009c8c14723c */ /* 0x084ff00000001814 */
[----:B------:R-:W-:Y:S01]  /*8d70*/  MUFU.EX2 R227, R169 ;  /* 0x000000a900e37308 */ /* 0x000fe20000000800 */
[C---:B------:R-:W-:Y:S06]  /*8d80*/  HMMA.16816.F32 R24, R144.reuse, R156, R24 ;  /* 0x0000009c9018723c */ /* 0x040fec0000001818 */
[-C--:B------:R-:W-:Y:S03]  /*8d90*/  HMMA.16816.F32 R28, R144, R158.reuse, R28 ;  /* 0x0000009e901c723c */ /* 0x080fe6000000181c */
[----:B------:R-:W2:Y:S03]  /*8da0*/  MUFU.EX2 R164, R164 ;  /* 0x000000a400a47308 */ /* 0x000ea60000000800 */
[C---:B------:R-:W-:Y:S01]  /*8db0*/  HMMA.16816.F32 R32, R140.reuse, R158, R32 ;  /* 0x0000009e8c20723c */ /* 0x040fe20000001820 */
[----:B------:R-:W-:Y:S05]  /*8dc0*/  LDSM.16.MT88.4 R156, [R233+0xd000] ;  /* 0x00d00000e99c783b */ /* 0x000fea0000004200 */
[-C--:B------:R-:W-:Y:S06]  /*8dd0*/  HMMA.16816.F32 R36, R140, R148.reuse, R36 ;  /* 0x000000948c24723c */ /* 0x080fec0000001824 */
[C---:B------:R-:W-:Y:S05]  /*8de0*/  HMMA.16816.F32 R40, R144.reuse, R148, R40 ;  /* 0x000000949028723c */ /* 0x040fea0000001828 */
[----:B--2---:R-:W-:Y:S01]  /*8df0*/  MOV R166, R164 ;  /* 0x000000a400a67202 */ /* 0x004fe20000000f00 */
[-C--:B------:R-:W-:Y:S06]  /*8e00*/  HMMA.16816.F32 R44, R144, R150.reuse, R44 ;  /* 0x00000096902c723c */ /* 0x080fec000000182c */
[C---:B------:R-:W-:Y:S01]  /*8e10*/  HMMA.16816.F32 R48, R140.reuse, R150, R48 ;  /* 0x000000968c30723c */ /* 0x040fe20000001830 */
[----:B------:R-:W2:Y:S05]  /*8e20*/  LDSM.16.MT88.4 R148, [R232+0xe800] ;  /* 0x00e80000e894783b */ /* 0x000eaa0000004200 */
[-C--:B-1----:R-:W-:Y:S06]  /*8e30*/  HMMA.16816.F32 R52, R140, R152.reuse, R52 ;  /* 0x000000988c34723c */ /* 0x082fec0000001834 */
[C---:B------:R-:W-:Y:S06]  /*8e40*/  HMMA.16816.F32 R56, R144.reuse, R152, R56 ;  /* 0x000000989038723c */ /* 0x040fec0000001838 */
[-C--:B------:R-:W-:Y:S05]  /*8e50*/  HMMA.16816.F32 R60, R144, R154.reuse, R60 ;  /* 0x0000009a903c723c */ /* 0x080fea000000183c */
[----:B---3--:R-:W-:Y:S01]  /*8e60*/  FFMA.FTZ R132, R132, R185, R225 ;  /* 0x000000b984847223 */ /* 0x008fe200000100e1 */
[C---:B------:R-:W-:Y:S01]  /*8e70*/  HMMA.16816.F32 R64, R140.reuse, R154, R64 ;  /* 0x0000009a8c40723c */ /* 0x040fe20000001840 */
[----:B------:R-:W1:Y:S04]  /*8e80*/  LDSM.16.MT88.4 R152, [R233+0xe800] ;  /* 0x00e80000e998783b */ /* 0x000e680000004200 */
[----:B------:R-:W-:Y:S02]  /*8e90*/  MOV R198, R226 ;  /* 0x000000e200c67202 */ /* 0x000fe40000000f00 */
[----:B------:R-:W-:Y:S01]  /*8ea0*/  MUFU.EX2 R226, R170 ;  /* 0x000000aa00e27308 */ /* 0x000fe20000000800 */
[-C--:B--2---:R-:W-:Y:S06]  /*8eb0*/  HMMA.16816.F32 R68, R140, R148.reuse, R68 ;  /* 0x000000948c44723c */ /* 0x084fec0000001844 */
        /* <DEDUP_REMOVED lines=13> */
[C---:B------:R-:W-:Y:S01]  /*8f90*/  HMMA.16816.F32 R112, R140.reuse, R150, R112 ;  /* 0x000000968c70723c */ /* 0x040fe20000001870 */
[----:B------:R-:W-:Y:S05]  /*8fa0*/  MUFU.EX2 R191, R215 ;  /* 0x000000d700bf7308 */ /* 0x000fea0000000800 */
[-C--:B-1----:R-:W-:Y:S05]  /*8fb0*/  HMMA.16816.F32 R116, R140, R152.reuse, R116 ;  /* 0x000000988c74723c */ /* 0x082fea0000001874 */
[----:B------:R1:W-:Y:S01]  /*8fc0*/  MUFU.EX2 R192, R148 ;  /* 0x0000009400c07308 */ /* 0x0003e20000000800 */
[C---:B------:R-:W-:Y:S06]  /*8fd0*/  HMMA.16816.F32 R120, R144.reuse, R152, R120 ;  /* 0x000000989078723c */ /* 0x040fec0000001878 */
[-C--:B------:R-:W-:Y:S05]  /*8fe0*/  HMMA.16816.F32 R124, R144, R154.reuse, R124 ;  /* 0x0000009a907c723c */ /* 0x080fea000000187c */
[--C-:B------:R-:W-:Y:S01]  /*8ff0*/  FFMA.FTZ R152, R189, UR4, -R210.reuse ;  /* 0x00000004bd987c23 */ /* 0x100fe200080108d2 */
[----:B------:R-:W-:Y:S01]  /*9000*/  HMMA.16816.F32 R128, R140, R154, R128 ;  /* 0x0000009a8c80723c */ /* 0x000fe20000001880 */
[----:B------:R-:W-:Y:S04]  /*9010*/  MUFU.EX2 R189, R228 ;  /* 0x000000e400bd7308 */ /* 0x000fe80000000800 */
[--C-:B-1----:R-:W-:Y:S01]  /*9020*/  FFMA.FTZ R148, R173, UR4, -R209.reuse ;  /* 0x00000004ad947c23 */ /* 0x102fe200080108d1 */
[--C-:B------:R-:W-:Y:S01]  /*9030*/  FFMA.FTZ R153, R174, UR4, -R210.reuse ;  /* 0x00000004ae997c23 */ /* 0x100fe200080108d2 */
[----:B------:R-:W2:Y:S01]  /*9040*/  LDL.LU R173, [R1+0x10] ;  /* 0x0000100001ad7983 */ /* 0x000ea20000300800 */
[----:B------:R-:W-:Y:S03]  /*9050*/  F2FP.F16.F32.PACK_AB R143, R242, R207 ;  /* 0x000000cff28f723e */ /* 0x000fe600000000ff */
[----:B------:R1:W3:Y:S01]  /*9060*/  MUFU.EX2 R204, R148 ;  /* 0x0000009400cc7308 */ /* 0x0002e20000000800 */
[----:B------:R-:W-:Y:S01]  /*9070*/  F2FP.F16.F32.PACK_AB R140, R196, R183 ;  /* 0x000000b7c48c723e */ /* 0x000fe200000000ff */
[----:B------:R-:W-:Y:S01]  /*9080*/  FFMA.FTZ R209, R216, UR4, -R209 ;  /* 0x00000004d8d17c23 */ /* 0x000fe200080108d1 */
[----:B------:R-:W-:Y:S01]  /*9090*/  F2FP.F16.F32.PACK_AB R141, R197, R181 ;  /* 0x000000b5c58d723e */ /* 0x000fe200000000ff */
[----:B------:R-:W-:Y:S01]  /*90a0*/  LDSM.16.MT88.4 R216, [R233+0xf800] ;  /* 0x00f80000e9d8783b */ /* 0x000fe20000004200 */
[----:B------:R-:W-:Y:S05]  /*90b0*/  F2FP.F16.F32.PACK_AB R142, R175, R206 ;  /* 0x000000ceaf8e723e */ /* 0x000fea00000000ff */
[----:B------:R-:W-:Y:S10]  /*90c0*/  MUFU.EX2 R205, R152 ;  /* 0x0000009800cd7308 */ /* 0x000ff40000000800 */
[----:B------:R4:W-:Y:S01]  /*90d0*/  MUFU.EX2 R152, R160 ;  /* 0x000000a000987308 */ /* 0x0009e20000000800 */
[--C-:B-1----:R-:W-:Y:S01]  /*90e0*/  FFMA.FTZ R148, R190, UR4, -R210.reuse ;  /* 0x00000004be947c23 */ /* 0x102fe200080108d2 */
[----:B---3--:R-:W-:Y:S01]  /*90f0*/  F2FP.F16.F32.PACK_AB R144, R204, R192 ;  /* 0x000000c0cc90723e */ /* 0x008fe200000000ff */
[----:B------:R-:W-:Y:S01]  /*9100*/  FFMA.FTZ R210, R137, UR4, -R210 ;  /* 0x0000000489d27c23 */ /* 0x000fe200080108d2 */
[----:B----4-:R-:W-:Y:S01]  /*9110*/  FFMA.FTZ R137, R3, R184, R224 ;  /* 0x000000b803897223 */ /* 0x010fe200000100e0 */
[----:B------:R-:W-:Y:S01]  /*9120*/  FADD.FTZ R3, R135, R132 ;  /* 0x0000008487037221 */ /* 0x000fe20000010000 */
[----:B------:R-:W-:Y:S04]  /*9130*/  LDSM.16.MT88.4 R184, [R235+0xd800] ;  /* 0x00d80000ebb8783b */ /* 0x000fe80000004200 */
[----:B------:R1:W3:Y:S01]  /*9140*/  MUFU.EX2 R193, R148 ;  /* 0x0000009400c17308 */ /* 0x0002e20000000800 */
[----:B------:R-:W-:Y:S09]  /*9150*/  FADD.FTZ R3, R250, R3 ;  /* 0x00000003fa037221 */ /* 0x000ff20000010000 */
[----:B------:R4:W4:Y:S01]  /*9160*/  MUFU.EX2 R174, R165 ;  /* 0x000000a500ae7308 */ /* 0x0009220000000800 */
[----:B------:R-:W-:Y:S09]  /*9170*/  LDSM.16.MT88.4 R160, [R235+0xd000] ;  /* 0x00d00000eba0783b */ /* 0x000ff20000004200 */
[----:B------:R-:W4:Y:S01]  /*9180*/  MUFU.EX2 R237, R153 ;  /* 0x0000009900ed7308 */ /* 0x000f220000000800 */
[----:B-1----:R-:W1:Y:S01]  /*9190*/  LDSM.16.MT88.4 R148, [R232+0xd000] ;  /* 0x00d00000e894783b */ /* 0x002e620000004200 */
[----:B---3--:R-:W-:Y:S08]  /*91a0*/  F2FP.F16.F32.PACK_AB R145, R205, R193 ;  /* 0x000000c1cd91723e */ /* 0x008ff000000000ff */
[----:B------:R3:W-:Y:S01]  /*91b0*/  MUFU.EX2 R190, R214 ;  /* 0x000000d600be7308 */ /* 0x0007e20000000800 */
[----:B----4-:R-:W-:Y:S04]  /*91c0*/  MOV R165, R152 ;  /* 0x0000009800a57202 */ /* 0x010fe80000000f00 */
[----:B------:R-:W-:Y:S05]  /*91d0*/  F2FP.F16.F32.PACK_AB R146, R174, R165 ;  /* 0x000000a5ae92723e */ /* 0x000fea00000000ff */
[----:B------:R-:W4:Y:S01]  /*91e0*/  MUFU.EX2 R225, R209 ;  /* 0x000000d100e17308 */ /* 0x000f220000000800 */
[----:B------:R-:W-:Y:S01]  /*91f0*/  F2FP.F16.F32.PACK_AB R147, R237, R164 ;  /* 0x000000a4ed93723e */ /* 0x000fe200000000ff */
[----:B------:R-:W4:Y:S01]  /*9200*/  LDSM.16.MT88.4 R152, [R234+0xd000] ;  /* 0x00d00000ea98783b */ /* 0x000f220000004200 */
[----:B------:R-:W-:Y:S07]  /*9210*/  MOV R164, R200 ;  /* 0x000000c800a47202 */ /* 0x000fee0000000f00 */
[----:B------:R4:W-:Y:S01]  /*9220*/  MUFU.EX2 R139, R210 ;  /* 0x000000d2008b7308 */ /* 0x0009e20000000800 */
[----:B------:R-:W-:Y:S09]  /*9230*/  LDSM.16.MT88.4 R200, [R234+0xd800] ;  /* 0x00d80000eac8783b */ /* 0x000ff20000004200 */
[----:B------:R-:W-:Y:S01]  /*9240*/  MUFU.EX2 R224, R172 ;  /* 0x000000ac00e07308 */ /* 0x000fe20000000800 */
[----:B---3--:R-:W-:Y:S09]  /*9250*/  LDSM.16.MT88.4 R212, [R232+0xf800] ;  /* 0x00f80000e8d4783b */ /* 0x008ff20000004200 */
[----:B------:R-:W3:Y:S01]  /*9260*/  MUFU.EX2 R228, R167 ;  /* 0x000000a700e47308 */ /* 0x000ee20000000800 */
[-C--:B-1----:R-:W-:Y:S03]  /*9270*/  HMMA.16816.F32 R4, R140, R148.reuse, R4 ;  /* 0x000000948c04723c */ /* 0x082fe60000001804 */
[----:B----4-:R-:W-:Y:S03]  /*9280*/  F2FP.F16.F32.PACK_AB R210, R225, R226 ;  /* 0x000000e2e1d2723e */ /* 0x010fe600000000ff */
[C---:B------:R-:W-:Y:S06]  /*9290*/  HMMA.16816.F32 R8, R144.reuse, R148, R8 ;  /* 0x000000949008723c */ /* 0x040fec0000001808 */
[-C--:B------:R-:W-:Y:S05]  /*92a0*/  HMMA.16816.F32 R12, R144, R150.reuse, R12 ;  /* 0x00000096900c723c */ /* 0x080fea000000180c */
[----:B---3--:R-:W-:Y:S01]  /*92b0*/  F2FP.F16.F32.PACK_AB R209, R227, R228 ;  /* 0x000000e4e3d1723e */ /* 0x008fe200000000ff */
[C---:B------:R-:W-:Y:S01]  /*92c0*/  HMMA.16816.F32 R16, R140.reuse, R150, R16 ;  /* 0x000000968c10723c */ /* 0x040fe20000001810 */
[----:B------:R-:W1:Y:S05]  /*92d0*/  LDSM.16.MT88.4 R148, [R232+0xf000] ;  /* 0x00f00000e894783b */ /* 0x000e6a0000004200 */
[-C--:B------:R-:W-:Y:S06]  /*92e0*/  HMMA.16816.F32 R20, R140, R156.reuse, R20 ;  /* 0x0000009c8c14723c */ /* 0x080fec0000001814 */
[C---:B------:R-:W-:Y:S06]  /*92f0*/  HMMA.16816.F32 R24, R144.reuse, R156, R24 ;  /* 0x0000009c9018723c */ /* 0x040fec0000001818 */
[-C--:B------:R-:W-:Y:S06]  /*9300*/  HMMA.16816.F32 R28, R144, R158.reuse, R28 ;  /* 0x0000009e901c723c */ /* 0x080fec000000181c */
[C---:B------:R-:W-:Y:S01]  /*9310*/  HMMA.16816.F32 R32, R140.reuse, R158, R32 ;  /* 0x0000009e8c20723c */ /* 0x040fe20000001820 */
[----:B------:R-:W3:Y:S05]  /*9320*/  LDSM.16.MT88.4 R156, [R233+0xf000] ;  /* 0x00f00000e99c783b */ /* 0x000eea0000004200 */
[-C--:B------:R-:W-:Y:S06]  /*9330*/  HMMA.16816.F32 R36, R140, R160.reuse, R36 ;  /* 0x000000a08c24723c */ /* 0x080fec0000001824 */
[C---:B------:R-:W-:Y:S06]  /*9340*/  HMMA.16816.F32 R40, R144.reuse, R160, R40 ;  /* 0x000000a09028723c */ /* 0x040fec0000001828 */
[-C--:B------:R-:W-:Y:S06]  /*9350*/  HMMA.16816.F32 R44, R144, R162.reuse, R44 ;  /* 0x000000a2902c723c */ /* 0x080fec000000182c */
[C---:B------:R-:W-:Y:S01]  /*9360*/  HMMA.16816.F32 R48, R140.reuse, R162, R48 ;  /* 0x000000a28c30723c */ /* 0x040fe20000001830 */
[----:B------:R-:W4:Y:S05]  /*9370*/  LDSM.16.MT88.4 R160, [R235+0xf000] ;  /* 0x00f00000eba0783b */ /* 0x000f2a0000004200 */
[-C--:B------:R-:W-:Y:S06]  /*9380*/  HMMA.16816.F32 R52, R140, R152.reuse, R52 ;  /* 0x000000988c34723c */ /* 0x080fec0000001834 */
[C---:B------:R-:W-:Y:S06]  /*9390*/  HMMA.16816.F32 R56, R144.reuse, R152, R56 ;  /* 0x000000989038723c */ /* 0x040fec0000001838 */
[-C--:B------:R-:W-:Y:S06]  /*93a0*/  HMMA.16816.F32 R60, R144, R154.reuse, R60 ;  /* 0x0000009a903c723c */ /* 0x080fec000000183c */
[C---:B------:R-:W-:Y:S01]  /*93b0*/  HMMA.16816.F32 R64, R140.reuse, R154, R64 ;  /* 0x0000009a8c40723c */ /* 0x040fe20000001840 */
[----:B------:R-:W4:Y:S05]  /*93c0*/  LDSM.16.MT88.4 R152, [R234+0xf000] ;  /* 0x00f00000ea98783b */ /* 0x000f2a0000004200 */
[-C--:B-1----:R-:W-:Y:S06]  /*93d0*/  HMMA.16816.F32 R68, R140, R148.reuse, R68 ;  /* 0x000000948c44723c */ /* 0x082fec0000001844 */
[C---:B------:R-:W-:Y:S06]  /*93e0*/  HMMA.16816.F32 R72, R144.reuse, R148, R72 ;  /* 0x000000949048723c */ /* 0x040fec0000001848 */
[-C--:B------:R-:W-:Y:S06]  /*93f0*/  HMMA.16816.F32 R76, R144, R150.reuse, R76 ;  /* 0x00000096904c723c */ /* 0x080fec000000184c */
[C---:B------:R-:W-:Y:S06]  /*9400*/  HMMA.16816.F32 R80, R140.reuse, R150, R80 ;  /* 0x000000968c50723c */ /* 0x040fec0000001850 */
[-C--:B---3--:R-:W-:Y:S06]  /*9410*/  HMMA.16816.F32 R84, R140, R156.reuse, R84 ;  /* 0x0000009c8c54723c */ /* 0x088fec0000001854 */
[C---:B------:R-:W-:Y:S06]  /*9420*/  HMMA.16816.F32 R88, R144.reuse, R156, R88 ;  /* 0x0000009c9058723c */ /* 0x040fec0000001858 */
[-C--:B------:R-:W-:Y:S06]  /*9430*/  HMMA.16816.F32 R92, R144, R158.reuse, R92 ;  /* 0x0000009e905c723c */ /* 0x080fec000000185c */
[C---:B------:R-:W-:Y:S06]  /*9440*/  HMMA.16816.F32 R96, R140.reuse, R158, R96 ;  /* 0x0000009e8c60723c */ /* 0x040fec0000001860 */
[-C--:B----4-:R-:W-:Y:S06]  /*9450*/  HMMA.16816.F32 R100, R140, R160.reuse, R100 ;  /* 0x000000a08c64723c */ /* 0x090fec0000001864 */
[C---:B------:R-:W-:Y:S06]  /*9460*/  HMMA.16816.F32 R104, R144.reuse, R160, R104 ;  /* 0x000000a09068723c */ /* 0x040fec0000001868 */
[-C--:B------:R-:W-:Y:S06]  /*9470*/  HMMA.16816.F32 R108, R144, R162.reuse, R108 ;  /* 0x000000a2906c723c */ /* 0x080fec000000186c */
[C---:B------:R-:W-:Y:S01]  /*9480*/  HMMA.16816.F32 R112, R140.reuse, R162, R112 ;  /* 0x000000a28c70723c */ /* 0x040fe20000001870 */
[----:B------:R-:W1:Y:S05]  /*9490*/  LDSM.16.MT88.4 R160, [R232+0xd800] ;  /* 0x00d80000e8a0783b */ /* 0x000e6a0000004200 */
[-C--:B------:R-:W-:Y:S06]  /*94a0*/  HMMA.16816.F32 R116, R140, R152.reuse, R116 ;  /* 0x000000988c74723c */ /* 0x080fec0000001874 */
[C---:B------:R-:W-:Y:S06]  /*94b0*/  HMMA.16816.F32 R120, R144.reuse, R152, R120 ;  /* 0x000000989078723c */ /* 0x040fec0000001878 */
[-C--:B------:R-:W-:Y:S06]  /*94c0*/  HMMA.16816.F32 R124, R144, R154.reuse, R124 ;  /* 0x0000009a907c723c */ /* 0x080fec000000187c */
[----:B------:R-:W-:Y:S07]  /*94d0*/  HMMA.16816.F32 R128, R140, R154, R128 ;  /* 0x0000009a8c80723c */ /* 0x000fee0000001880 */
[----:B------:R-:W-:Y:S04]  /*94e0*/  F2FP.F16.F32.PACK_AB R141, R231, R252 ;  /* 0x000000fce78d723e */ /* 0x000fe800000000ff */
[----:B------:R-:W-:Y:S02]  /*94f0*/  F2FP.F16.F32.PACK_AB R142, R194, R190 ;  /* 0x000000bec28e723e */ /* 0x000fe400000000ff */
[----:B------:R-:W-:Y:S01]  /*9500*/  F2FP.F16.F32.PACK_AB R143, R195, R191 ;  /* 0x000000bfc38f723e */ /* 0x000fe200000000ff */
[----:B--2---:R-:W-:Y:S01]  /*9510*/  FFMA.FTZ R138, R2, R173, R211 ;  /* 0x000000ad028a7223 */ /* 0x004fe200000100d3 */
[----:B------:R-:W-:Y:S01]  /*9520*/  F2FP.F16.F32.PACK_AB R211, R139, R224 ;  /* 0x000000e08bd3723e */ /* 0x000fe200000000ff */
[----:B------:R-:W2:Y:S01]  /*9530*/  LDL.LU R2, [R1+0x1c] ;  /* 0x00001c0001027983 */ /* 0x000ea20000300800 */
[----:B------:R-:W3:Y:S01]  /*9540*/  MUFU.EX2 R173, R229 ;  /* 0x000000e500ad7308 */ /* 0x000ee20000000800 */
[----:B------:R-:W-:Y:S02]  /*9550*/  FADD.FTZ R132, R251, R138 ;  /* 0x0000008afb847221 */ /* 0x000fe40000010000 */
[----:B------:R-:W4:Y:S02]  /*9560*/  LDL.LU R135, [R1+0x84] ;  /* 0x0000840001877983 */ /* 0x000f240000300800 */
[----:B------:R-:W-:Y:S05]  /*9570*/  FADD.FTZ R138, R248, R132 ;  /* 0x00000084f88a7221 */ /* 0x000fea0000010000 */
[----:B------:R1:W1:Y:S01]  /*9580*/  MUFU.EX2 R229, R168 ;  /* 0x000000a800e57308 */ /* 0x0002620000000800 */
[----:B---3--:R-:W-:Y:S07]  /*9590*/  F2FP.F16.F32.PACK_AB R140, R189, R173 ;  /* 0x000000adbd8c723e */ /* 0x008fee00000000ff */
[-C--:B-1----:R-:W-:Y:S01]  /*95a0*/  HMMA.16816.F32 R148, R140, R160.reuse, R4 ;  /* 0x000000a08c94723c */ /* 0x082fe20000001804 */
[----:B------:R-:W1:Y:S02]  /*95b0*/  LDSM.16.MT88.4 R168, [R233+0xd800] ;  /* 0x00d80000e9a8783b */ /* 0x000e640000004200 */
[----:B------:R-:W-:Y:S06]  /*95c0*/  F2FP.F16.F32.PACK_AB R208, R229, R230 ;  /* 0x000000e6e5d0723e */ /* 0x000fec00000000ff */
[----:B------:R-:W-:Y:S01]  /*95d0*/  LDSM.16.MT88.4 R4, [R234+0xf800] ;  /* 0x00f80000ea04783b */ /* 0x000fe20000004200 */
[C---:B------:R-:W-:Y:S06]  /*95e0*/  HMMA.16816.F32 R144, R208.reuse, R160, R8 ;  /* 0x000000a0d090723c */ /* 0x040fec0000001808 */
        /* <DEDUP_REMOVED lines=9> */
[----:B------:R-:W-:Y:S02]  /*9680*/  MOV R13, R191 ;  /* 0x000000bf000d7202 */ /* 0x000fe40000000f00 */
[----:B------:R-:W-:Y:S01]  /*9690*/  MOV R19, R189 ;  /* 0x000000bd00137202 */ /* 0x000fe20000000f00 */
[-C--:B-1----:R-:W-:Y:S03]  /*96a0*/  HMMA.16816.F32 R160, R140, R168.reuse, R20 ;  /* 0x000000a88ca0723c */ /* 0x082fe60000001814 */
[----:B------:R-:W-:Y:S02]  /*96b0*/  MOV R15, R195 ;  /* 0x000000c3000f7202 */ /* 0x000fe40000000f00 */
[----:B------:R-:W-:Y:S01]  /*96c0*/  MOV R14, R194 ;  /* 0x000000c2000e7202 */ /* 0x000fe20000000f00 */
[C---:B------:R-:W-:Y:S05]  /*96d0*/  HMMA.16816.F32 R164, R208.reuse, R168, R24 ;  /* 0x000000a8d0a4723c */ /* 0x040fea0000001818 */
[----:B------:R-:W-:Y:S02]  /*96e0*/  MOV R20, R199 ;  /* 0x000000c700147202 */ /* 0x000fe40000000f00 */
[----:B------:R-:W-:Y:S04]  /*96f0*/  MOV R24, R192 ;  /* 0x000000c000187202 */ /* 0x000fe80000000f00 */
[----:B------:R-:W-:Y:S02]  /*9700*/  MOV R25, R193 ;  /* 0x000000c100197202 */ /* 0x000fe40000000f00 */
[----:B------:R-:W-:Y:S02]  /*9710*/  MOV R26, R196 ;  /* 0x000000c4001a7202 */ /* 0x000fe40000000f00 */
[----:B------:R-:W-:Y:S02]  /*9720*/  MOV R27, R197 ;  /* 0x000000c5001b7202 */ /* 0x000fe40000000f00 */
[----:B------:R-:W-:Y:S02]  /*9730*/  MOV R21, R204 ;  /* 0x000000cc00157202 */ /* 0x000fe40000000f00 */
[----:B------:R-:W-:Y:S02]  /*9740*/  MOV R22, R205 ;  /* 0x000000cd00167202 */ /* 0x000fe40000000f00 */
[----:B------:R-:W-:Y:S02]  /*9750*/  MOV R23, R206 ;  /* 0x000000ce00177202 */ /* 0x000fe40000000f00 */
[----:B------:R-:W-:Y:S04]  /*9760*/  MOV R11, R198 ;  /* 0x000000c6000b7202 */ /* 0x000fe80000000f00 */
[----:B------:R-:W-:Y:S01]  /*9770*/  IADD3 R11, R11, -0x1, RZ ;  /* 0xffffffff0b0b7810 */ /* 0x000fe20007ffe0ff */
[----:B--2---:R-:W-:Y:S01]  /*9780*/  FFMA.FTZ R0, R0, R2, R220 ;  /* 0x0000000200007223 */ /* 0x004fe200000100dc */
[----:B------:R-:W-:Y:S01]  /*9790*/  FADD.FTZ R2, R136, R137 ;  /* 0x0000008988027221 */ /* 0x000fe20000010000 */
[----:B------:R-:W-:Y:S01]  /*97a0*/  FADD.FTZ R137, R247, R3 ;  /* 0x00000003f7897221 */ /* 0x000fe20000010000 */
[----:B------:R-:W2:Y:S01]  /*97b0*/  LDL.LU R136, [R1+0x80] ;  /* 0x0000800001887983 */ /* 0x000ea20000300800 */
[----:B------:R-:W-:Y:S01]  /*97c0*/  FADD.FTZ R0, R223, R0 ;  /* 0x00000000df007221 */ /* 0x000fe20000010000 */
[----:B------:R-:W-:Y:S02]  /*97d0*/  FADD.FTZ R2, R249, R2 ;  /* 0x00000002f9027221 */ /* 0x000fe40000010000 */
[----:B------:R3:W5:Y:S01]  /*97e0*/  LDL.LU R251, [R1+0x7c] ;  /* 0x00007c0001fb7983 */ /* 0x0007620000300800 */
[----:B------:R-:W-:Y:S01]  /*97f0*/  FADD.FTZ R132, R222, R0 ;  /* 0x00000000de847221 */ /* 0x000fe20000010000 */
[----:B------:R-:W-:Y:S01]  /*9800*/  FADD.FTZ R3, R246, R2 ;  /* 0x00000002f6037221 */ /* 0x000fe20000010000 */
[----:B------:R-:W-:Y:S01]  /*9810*/  MOV R2, R175 ;  /* 0x000000af00027202 */ /* 0x000fe20000000f00 */
[----:B------:R3:W5:Y:S01]  /*9820*/  LDL.LU R250, [R1+0x78] ;  /* 0x0000780001fa7983 */ /* 0x0007620000300800 */
[----:B------:R-:W-:Y:S01]  /*9830*/  MOV R175, R221 ;  /* 0x000000dd00af7202 */ /* 0x000fe20000000f00 */
[----:B------:R-:W-:Y:S02]  /*9840*/  FADD.FTZ R3, R243, R3 ;  /* 0x00000003f3037221 */ /* 0x000fe40000010000 */
[----:B------:R-:W1:Y:S01]  /*9850*/  LDSM.16.MT88.4 R220, [R235+0xf800] ;  /* 0x00f80000ebdc783b */ /* 0x000e620000004200 */
[----:B------:R-:W-:Y:S02]  /*9860*/  MOV R0, R175 ;  /* 0x000000af00007202 */ /* 0x000fe40000000f00 */
[-C--:B------:R-:W-:Y:S03]  /*9870*/  HMMA.16816.F32 R172, R208, R170.reuse, R28 ;  /* 0x000000aad0ac723c */ /* 0x080fe6000000181c */
[----:B------:R-:W-:Y:S02]  /*9880*/  FADD.FTZ R0, R0, R138 ;  /* 0x0000008a00007221 */ /* 0x000fe40000010000 */
[----:B------:R3:W5:Y:S01]  /*9890*/  LDL.LU R249, [R1+0x74] ;  /* 0x0000740001f97983 */ /* 0x0007620000300800 */
[C---:B------:R-:W-:Y:S03]  /*98a0*/  HMMA.16816.F32 R168, R140.reuse, R170, R32 ;  /* 0x000000aa8ca8723c */ /* 0x040fe60000001820 */
[----:B------:R3:W5:Y:S02]  /*98b0*/  LDL.LU R248, [R1+0x70] ;  /* 0x0000700001f87983 */ /* 0x0007640000300800 */
[----:B------:R-:W-:Y:S02]  /*98c0*/  MOV R28, R188 ;  /* 0x000000bc001c7202 */ /* 0x000fe40000000f00 */
[----:B------:R-:W-:Y:S01]  /*98d0*/  MOV R32, R179 ;  /* 0x000000b300207202 */ /* 0x000fe20000000f00 */
[----:B------:R3:W5:Y:S03]  /*98e0*/  LDL.LU R247, [R1+0x6c] ;  /* 0x00006c0001f77983 */ /* 0x0007660000300800 */
[----:B------:R-:W-:Y:S01]  /*98f0*/  MOV R33, R178 ;  /* 0x000000b200217202 */ /* 0x000fe20000000f00 */
[----:B------:R3:W5:Y:S01]  /*9900*/  LDL.LU R246, [R1+0x68] ;  /* 0x0000680001f67983 */ /* 0x0007620000300800 */
[----:B------:R-:W-:Y:S02]  /*9910*/  MOV R34, R177 ;  /* 0x000000b100227202 */ /* 0x000fe40000000f00 */
[----:B------:R-:W-:Y:S02]  /*9920*/  MOV R35, R176 ;  /* 0x000000b000237202 */ /* 0x000fe40000000f00 */
[----:B------:R-:W-:Y:S01]  /*9930*/  MOV R29, R183 ;  /* 0x000000b7001d7202 */ /* 0x000fe20000000f00 */
[-C--:B------:R-:W-:Y:S03]  /*9940*/  HMMA.16816.F32 R176, R140, R184.reuse, R36 ;  /* 0x000000b88cb0723c */ /* 0x080fe60000001824 */
[----:B------:R-:W-:Y:S02]  /*9950*/  MOV R30, R182 ;  /* 0x000000b6001e7202 */ /* 0x000fe40000000f00 */
[----:B------:R-:W-:Y:S02]  /*9960*/  MOV R31, R181 ;  /* 0x000000b5001f7202 */ /* 0x000fe40000000f00 */
[----:B------:R-:W-:Y:S02]  /*9970*/  MOV R39, R180 ;  /* 0x000000b400277202 */ /* 0x000fe40000000f00 */
[C---:B------:R-:W-:Y:S04]  /*9980*/  HMMA.16816.F32 R180, R208.reuse, R184, R40 ;  /* 0x000000b8d0b4723c */ /* 0x040fe80000001828 */
[----:B------:R-:W-:Y:S02]  /*9990*/  MOV R38, R39 ;  /* 0x0000002700267202 */ /* 0x000fe40000000f00 */
[----:B------:R-:W-:Y:S01]  /*99a0*/  MOV R39, R32 ;  /* 0x0000002000277202 */ /* 0x000fe20000000f00 */
[-C--:B------:R-:W-:Y:S04]  /*99b0*/  HMMA.16816.F32 R188, R208, R186.reuse, R44 ;  /* 0x000000bad0bc723c */ /* 0x080fe8000000182c */
[----:B------:R-:W-:Y:S02]  /*99c0*/  MOV R32, R33 ;  /* 0x0000002100207202 */ /* 0x000fe40000000f00 */
[----:B------:R-:W-:Y:S01]  /*99d0*/  MOV R33, R34 ;  /* 0x0000002200217202 */ /* 0x000fe20000000f00 */
        /* <DEDUP_REMOVED lines=16> */
[----:B------:R-:W-:Y:S01]  /*9ae0*/  MOV R33, R34 ;  /* 0x0000002200217202 */ /* 0x000fe20000000f00 */
[----:B------:R-:W-:Y:S01]  /*9af0*/  IMAD.MOV.U32 R34, RZ, RZ, R35 ;  /* 0x000000ffff227224 */ /* 0x000fe200078e0023 */
        /* <DEDUP_REMOVED lines=12> */
[----:B------:R-:W-:Y:S01]  /*9bc0*/  FADD.FTZ R0, R36, R0 ;  /* 0x0000000024007221 */ /* 0x000fe20000010000 */
        /* <DEDUP_REMOVED lines=10> */
[-C--:B-1----:R-:W-:Y:S04]  /*9c70*/  HMMA.16816.F32 R100, R140, R220.reuse, R100 ;  /* 0x000000dc8c64723c */ /* 0x082fe80000001864 */
        /* <DEDUP_REMOVED lines=20> */
[----:B------:R-:W-:Y:S04]  /*9dc0*/  HMMA.16816.F32 R128, R140, R6, R128 ;  /* 0x000000068c80723c */ /* 0x000fe80000001880 */
[----:B------:R-:W-:Y:S02]  /*9dd0*/  MOV R28, R29 ;  /* 0x0000001d001c7202 */ /* 0x000fe40000000f00 */
[----:B------:R-:W-:Y:S01]  /*9de0*/  MOV R9, R2 ;  /* 0x0000000200097202 */ /* 0x000fe20000000f00 */
[----:B------:R-:W-:Y:S01]  /*9df0*/  FADD.FTZ R2, R245, R132 ;  /* 0x00000084f5027221 */ /* 0x000fe20000010000 */
[----:B------:R-:W-:Y:S01]  /*9e00*/  MOV R21, R22 ;  /* 0x0000001600157202 */ /* 0x000fe20000000f00 */
[----:B------:R3:W5:Y:S02]  /*9e10*/  LDL.LU R245, [R1+0x64] ;  /* 0x0000640001f57983 */ /* 0x0007640000300800 */
[----:B------:R-:W-:Y:S01]  /*9e20*/  MOV R29, R30 ;  /* 0x0000001e001d7202 */ /* 0x000fe20000000f00 */
[----:B------:R-:W-:Y:S01]  /*9e30*/  FADD.FTZ R2, R241, R2 ;  /* 0x00000002f1027221 */ /* 0x000fe20000010000 */
        /* <DEDUP_REMOVED lines=75> */
[----:B------:R3:W5:Y:S01]  /*a2f0*/  LDL.LU R237, [R1+0x44] ;  /* 0x0000440001ed7983 */ /* 0x0007620000300800 */
[----:B------:R-:W-:Y:S01]  /*a300*/  FADD.FTZ R2, R28, R8 ;  /* 0x000000081c027221 */ /* 0x000fe20000010000 */
[----:B------:R-:W-:Y:S01]  /*a310*/  FADD.FTZ R10, R34, R0 ;  /* 0x00000000220a7221 */ /* 0x000fe20000010000 */
[----:B------:R-:W-:Y:S01]  /*a320*/  FADD.FTZ R3, R29, R3 ;  /* 0x000000031d037221 */ /* 0x000fe20000010000 */
[----:B------:R3:W5:Y:S01]  /*a330*/  LDL.LU R236, [R1+0x40] ;  /* 0x0000400001ec7983 */ /* 0x0007620000300800 */
[----:B------:R-:W-:Y:S01]  /*a340*/  FADD.FTZ R9, R43, R9 ;  /* 0x000000092b097221 */ /* 0x000fe20000010000 */
[----:B------:R-:W-:Y:S02]  /*a350*/  MOV R140, R133 ;  /* 0x00000085008c7202 */ /* 0x000fe40000000f00 */
[----:B----4-:R-:W-:Y:S01]  /*a360*/  MOV R132, R135 ;  /* 0x0000008700847202 */ /* 0x010fe20000000f00 */
[----:B------:R-:W-:Y:S04]  /*a370*/  FADD.FTZ R9, R39, R9 ;  /* 0x0000000927097221 */ /* 0x000fe80000010000 */
        /* <DEDUP_REMOVED lines=30> */
[----:B------:R-:W-:Y:S04]  /*a560*/  STL [R1+0x18], R5 ;  /* 0x0000180501007387 */ /* 0x000fe80000100800 */
[----:B------:R2:W-:Y:S04]  /*a570*/  STL [R1+0x14], R3 ;  /* 0x0000140301007387 */ /* 0x0005e80000100800 */
[----:B------:R3:W-:Y:S04]  /*a580*/  STL [R1+0x10], R2 ;  /* 0x0000100201007387 */ /* 0x0007e80000100800 */
[----:B------:R3:W-:Y:S04]  /*a590*/  STL [R1+0x1c], R0 ;  /* 0x00001c0001007387 */ /* 0x0007e80000100800 */
[----:B------:R3:W-:Y:S01]  /*a5a0*/  STL [R1+0x4], R11 ;  /* 0x0000040b01007387 */ /* 0x0007e20000100800 */
[----:B--2---:R-:W-:Y:S01]  /*a5b0*/  MOV R3, R136 ;  /* 0x0000008800037202 */ /* 0x004fe20000000f00 */
[----:B------:R-:W-:Y:S06]  /*a5c0*/  @P0 BRA `(.L_x_128) ;  /* 0xffffffb000a00947 */ /* 0x000fec000383ffff */
.L_x_127:
[----:B---3--:R-:W2:Y:S04]  /*a5d0*/  LDL.LU R2, [R1+0x18] ;  /* 0x0000180001027983 */ /* 0x008ea80000300800 */
        /* <DEDUP_REMOVED lines=183> */
[----:B------:R-:W-:-:S02]  /*b150*/  SHF.L.U32 R0, R3, 0x6, RZ ;  /* 0x0000000603007819 */ /* 0x000fc400000006ff */
[----:B------:R-:W-:Y:S02]  /*b160*/  F2FP.F16.F32.PACK_AB R49, R49, R33 ;  /* 0x000000213131723e */ /* 0x000fe400000000ff */
[----:B------:R-:W-:Y:S02]  /*b170*/  SHF.R.S32.HI R33, RZ, 0x5, R60 ;  /* 0x00000005ff217819 */ /* 0x000fe4000001143c */
[----:B------:R-:W-:Y:S02]  /*b180*/  LOP3.LUT R0, R0, 0x1c0, RZ, 0xc0, !PT ;  /* 0x000001c000007812 */ /* 0x000fe400078ec0ff */
[----:B------:R-:W-:Y:S02]  /*b190*/  LOP3.LUT R60, R3, 0x1, RZ, 0xc0, !PT ;  /* 0x00000001033c7812 */ /* 0x000fe400078ec0ff */
[----:B------:R-:W-:Y:S02]  /*b1a0*/  LEA R2, R33, R141, 0x9 ;  /* 0x0000008d21027211 */ /* 0x000fe400078e48ff */
[----:B------:R-:W-:-:S02]  /*b1b0*/  LEA.HI R0, R0, R0, RZ, 0x1d ;  /* 0x0000000000007211 */ /* 0x000fc400078fe8ff */
[----:B------:R-:W-:Y:S02]  /*b1c0*/  ISETP.NE.U32.AND P1, PT, R60, 0x1, PT ;  /* 0x000000013c00780c */ /* 0x000fe40003f25070 */
        /* <DEDUP_REMOVED lines=25> */
[----:B------:R-:W-:Y:S01]  /*b360*/  STS [R2+0x2000], R10 ;  /* 0x0020000a02007388 */ /* 0x000fe20000000800 */
[----:B------:R-:W-:-:S02]  /*b370*/  F2FP.F16.F32.PACK_AB R14, R14, R170 ;  /* 0x000000aa0e0e723e */ /* 0x000fc400000000ff */
[----:B------:R-:W-:Y:S01]  /*b380*/  SEL R6, R6, 0xffffffc0, !P2 ;  /* 0xffffffc006067807 */ /* 0x000fe20005000000 */
[----:B------:R1:W-:Y:S01]  /*b390*/  STS [R2+0x2400], R13 ;  /* 0x0024000d02007388 */ /* 0x0003e20000000800 */
[----:B------:R-:W-:Y:S02]  /*b3a0*/  F2FP.F16.F32.PACK_AB R16, R16, R164 ;  /* 0x000000a41010723e */ /* 0x000fe400000000ff */
[----:B--2---:R-:W-:Y:S02]  /*b3b0*/  SEL R4, R3, 0xffffffe0, !P1 ;  /* 0xffffffe003047807 */ /* 0x004fe40004800000 */
[----:B------:R-:W-:Y:S02]  /*b3c0*/  ISETP.NE.AND P1, PT, RZ, UR4, PT ;  /* 0x00000004ff007c0c */ /* 0x000fe4000bf25270 */
[----:B------:R-:W-:Y:S02]  /*b3d0*/  IADD3 R3, R0, R4, RZ ;  /* 0x0000000400037210 */ /* 0x000fe40007ffe0ff */
[----:B---3--:R-:W-:-:S02]  /*b3e0*/  IADD3 R7, R4, R2, RZ ;  /* 0x0000000204077210 */ /* 0x008fc40007ffe0ff */
[----:B------:R-:W-:Y:S01]  /*b3f0*/  F2FP.F16.F32.PACK_AB R18, R167, R18 ;  /* 0x00000012a712723e */ /* 0x000fe200000000ff */
[----:B------:R2:W-:Y:S01]  /*b400*/  STS [R3+0x400], R11 ;  /* 0x0004000b03007388 */ /* 0x0005e20000000800 */
[----:B------:R-:W-:Y:S01]  /*b410*/  F2FP.F16.F32.PACK_AB R17, R17, R172 ;  /* 0x000000ac1111723e */ /* 0x000fe200000000ff */
[----:B----4-:R-:W3:Y:S01]  /*b420*/  @P4 MUFU.LG2 R9, R137 ;  /* 0x0000008900094308 */ /* 0x010ee20000000c00 */
[----:B------:R-:W-:Y:S01]  /*b430*/  F2FP.F16.F32.PACK_AB R24, R175, R24 ;  /* 0x00000018af18723e */ /* 0x000fe200000000ff */
[----:B------:R4:W-:Y:S01]  /*b440*/  STS [R3], R12 ;  /* 0x0000000c03007388 */ /* 0x0009e20000000800 */
[----:B------:R-:W-:Y:S02]  /*b450*/  F2FP.F16.F32.PACK_AB R23, R23, R176 ;  /* 0x000000b01717723e */ /* 0x000fe400000000ff */
[----:B------:R-:W-:Y:S01]  /*b460*/  F2FP.F16.F32.PACK_AB R22, R22, R178 ;  /* 0x000000b21616723e */ /* 0x000fe200000000ff */
[----:B------:R-:W-:Y:S01]  /*b470*/  STS [R7], R15 ;  /* 0x0000000f07007388 */ /* 0x000fe20000000800 */
[----:B------:R-:W-:-:S02]  /*b480*/  IADD3 R5, R0, R6, RZ ;  /* 0x0000000600057210 */ /* 0x000fc40007ffe0ff */
[----:B------:R-:W-:Y:S01]  /*b490*/  F2FP.F16.F32.PACK_AB R20, R20, R184 ;  /* 0x000000b81414723e */ /* 0x000fe200000000ff */
[----:B------:R3:W-:Y:S01]  /*b4a0*/  STS [R7+0x400], R14 ;  /* 0x0004000e07007388 */ /* 0x0007e20000000800 */
[----:B------:R-:W-:Y:S01]  /*b4b0*/  F2FP.F16.F32.PACK_AB R19, R19, R186 ;  /* 0x000000ba1313723e */ /* 0x000fe200000000ff */
[----:B-1----:R-:W1:Y:S01]  /*b4c0*/  @P5 LDC R13, c[0x0][0x2e8] ;  /* 0x0000ba00ff0d5b82 */ /* 0x002e620000000800 */
[----:B------:R-:W-:Y:S01]  /*b4d0*/  IADD3 R8, R6, R2, RZ ;  /* 0x0000000206087210 */ /* 0x000fe20007ffe0ff */
[----:B------:R3:W-:Y:S01]  /*b4e0*/  STS [R3+0x2000], R16 ;  /* 0x0020001003007388 */ /* 0x0007e20000000800 */
[----:B------:R-:W-:Y:S02]  /*b4f0*/  F2FP.F16.F32.PACK_AB R21, R21, R180 ;  /* 0x000000b41515723e */ /* 0x000fe400000000ff */
[----:B------:R-:W-:Y:S01]  /*b500*/  F2FP.F16.F32.PACK_AB R25, R183, R25 ;  /* 0x00000019b719723e */ /* 0x000fe200000000ff */
[----:B------:R-:W-:Y:S01]  /*b510*/  STS [R3+0x2400], R18 ;  /* 0x0024001203007388 */ /* 0x000fe20000000800 */
[----:B------:R-:W-:-:S02]  /*b520*/  F2FP.F16.F32.PACK_AB R32, R32, R188 ;  /* 0x000000bc2020723e */ /* 0x000fc400000000ff */
[----:B------:R-:W-:Y:S01]  /*b530*/  F2FP.F16.F32.PACK_AB R31, R191, R31 ;  /* 0x0000001fbf1f723e */ /* 0x000fe200000000ff */
[----:B------:R3:W-:Y:S01]  /*b540*/  STS [R7+0x2000], R17 ;  /* 0x0020001107007388 */ /* 0x0007e20000000800 */
[----:B--2---:R-:W2:Y:S01]  /*b550*/  @P1 LDC.64 R10, c[0x0][0x2c0] ;  /* 0x0000b000ff0a1b82 */ /* 0x004ea20000000a00 */
[----:B------:R-:W-:Y:S02]  /*b560*/  F2FP.F16.F32.PACK_AB R30, R30, R192 ;  /* 0x000000c01e1e723e */ /* 0x000fe400000000ff */
        /* <DEDUP_REMOVED lines=10> */
[----:B---3--:R-:W-:Y:S01]  /*b610*/  @P3 MUFU.LG2 R14, R138 ;  /* 0x0000008a000e3308 */ /* 0x008fe20000000c00 */
[----:B------:R-:W-:Y:S01]  /*b620*/  F2FP.F16.F32.PACK_AB R52, R199, R52 ;  /* 0x00000034c734723e */ /* 0x000fe200000000ff */
[----:B------:R-:W-:Y:S01]  /*b630*/  STS [R8], R20 ;  /* 0x0000001408007388 */ /* 0x000fe20000000800 */
[----:B------:R-:W-:Y:S01]  /*b640*/  F2FP.F16.F32.PACK_AB R51, R51, R204 ;  /* 0x000000cc3333723e */ /* 0x000fe200000000ff */
[----:B------:R-:W3:Y:S01]  /*b650*/  @P3 LDC R16, c[0x0][0x2e8] ;  /* 0x0000ba00ff103b82 */ /* 0x000ee20000000800 */
[----:B------:R-:W-:Y:S01]  /*b660*/  F2FP.F16.F32.PACK_AB R50, R207, R50 ;  /* 0x00000032cf32723e */ /* 0x000fe200000000ff */
[----:B------:R-:W-:Y:S01]  /*b670*/  STS [R8+0x400], R19 ;  /* 0x0004001308007388 */ /* 0x000fe20000000800 */
[----:B------:R-:W-:-:S02]  /*b680*/  F2FP.F16.F32.PACK_AB R48, R48, R70 ;  /* 0x000000463030723e */ /* 0x000fc400000000ff */
[----:B------:R-:W-:Y:S01]  /*b690*/  F2FP.F16.F32.PACK_AB R45, R45, R80 ;  /* 0x000000502d2d723e */ /* 0x000fe200000000ff */
[----:B------:R-:W-:Y:S01]  /*b6a0*/  STS [R5+0x2000], R21 ;  /* 0x0020001505007388 */ /* 0x000fe20000000800 */
[----:B------:R-:W-:Y:S01]  /*b6b0*/  F2FP.F16.F32.PACK_AB R44, R44, R82 ;  /* 0x000000522c2c723e */ /* 0x000fe200000000ff */
[----:B------:R-:W3:Y:S01]  /*b6c0*/  @P0 LDC R17, c[0x0][0x2e8] ;  /* 0x0000ba00ff110b82 */ /* 0x000ee20000000800 */
        /* <DEDUP_REMOVED lines=9> */
[----:B------:R-:W-:Y:S01]  /*b760*/  ISETP.NE.AND P2, PT, RZ, UR5, PT ;  /* 0x00000005ff007c0c */ /* 0x000fe2000bf45270 */
[----:B------:R-:W-:Y:S01]  /*b770*/  STS [R4], R30 ;  /* 0x0000001e04007388 */ /* 0x000fe20000000800 */
        /* <DEDUP_REMOVED lines=9> */
[----:B------:R-:W-:Y:S02]  /*b810*/  ISETP.NE.OR P6, PT, RZ, UR4, !P2 ;  /* 0x00000004ff007c0c */ /* 0x000fe4000d7c5670 */
        /* <DEDUP_REMOVED lines=22> */
[----:B-1----:R-:W-:Y:S01]  /*b980*/  MOV R25, 0x7f800000 ;  /* 0x7f80000000197802 */ /* 0x002fe20000000f00 */
[----:B------:R-:W-:Y:S01]  /*b990*/  STS [R2+0x4400], R44 ;  /* 0x0044002c02007388 */ /* 0x000fe20000000800 */
[----:B------:R-:W-:Y:S02]  /*b9a0*/  F2FP.F16.F32.PACK_AB R67, R67, R124 ;  /* 0x0000007c4343723e */ /* 0x000fe400000000ff */
[----:B------:R-:W-:Y:S01]  /*b9b0*/  F2FP.F16.F32.PACK_AB R66, R127, R66 ;  /* 0x000000427f42723e */ /* 0x000fe200000000ff */
[----:B------:R-:W-:Y:S01]  /*b9c0*/  STS [R0+0x6000], R47 ;  /* 0x0060002f00007388 */ /* 0x000fe20000000800 */
[----:B------:R-:W-:Y:S02]  /*b9d0*/  MOV R24, 0x7f800000 ;  /* 0x7f80000000187802 */ /* 0x000fe40000000f00 */
[----:B------:R-:W-:Y:S01]  /*b9e0*/  MOV R22, 0x7f800000 ;  /* 0x7f80000000167802 */ /* 0x000fe20000000f00 */
[----:B------:R1:W-:Y:S01]  /*b9f0*/  STS [R0+0x6400], R46 ;  /* 0x0064002e00007388 */ /* 0x0003e20000000800 */
[----:B------:R-:W-:-:S03]  /*ba00*/  MOV R23, 0x7f800000 ;  /* 0x7f80000000177802 */ /* 0x000fc60000000f00 */
[----:B------:R-:W-:Y:S04]  /*ba10*/  STS [R2+0x6000], R43 ;  /* 0x0060002b02007388 */ /* 0x000fe80000000800 */
[----:B------:R2:W-:Y:S04]  /*ba20*/  STS [R2+0x6400], R42 ;  /* 0x0064002a02007388 */ /* 0x0005e80000000800 */
[----:B------:R-:W-:Y:S04]  /*ba30*/  STS [R3+0x4000], R41 ;  /* 0x0040002903007388 */ /* 0x000fe80000000800 */
[----:B------:R-:W-:Y:S04]  /*ba40*/  STS [R3+0x4400], R40 ;  /* 0x0044002803007388 */ /* 0x000fe80000000800 */
[----:B------:R-:W-:Y:S04]  /*ba50*/  STS [R7+0x4000], R37 ;  /* 0x0040002507007388 */ /* 0x000fe80000000800 */
[----:B------:R-:W-:Y:S01]  /*ba60*/  STS [R7+0x4400], R36 ;  /* 0x0044002407007388 */ /* 0x000fe20000000800 */
[----:B-1----:R-:W1:Y:S03]  /*ba70*/  @!P1 LDC R0, c[0x0][0x270] ;  /* 0x00009c00ff009b82 */ /* 0x002e660000000800 */
        /* <DEDUP_REMOVED lines=10> */
[----:B------:R-:W1:Y:S01]  /*bb20*/  S2R R29, SR_CTAID.X ;  /* 0x00000000001d7919 */ /* 0x000e620000002500 */
[----:B---3--:R-:W-:-:S02]  /*bb30*/  @P1 IMAD R7, R11, R10, RZ ;  /* 0x0000000a0b071224 */ /* 0x008fc400078e02ff */
[----:B------:R-:W2:Y:S01]  /*bb40*/  @!P1 LDC R11, c[0x0][0x2c4] ;  /* 0x0000b100ff0b9b82 */ /* 0x000ea20000000800 */
[----:B------:R-:W-:Y:S01]  /*bb50*/  STS [R5+0x6000], R57 ;  /* 0x0060003905007388 */ /* 0x000fe20000000800 */
[----:B------:R-:W3:Y:S03]  /*bb60*/  @P5 MUFU.LG2 R10, R132 ;  /* 0x00000084000a5308 */ /* 0x000ee60000000c00 */
[----:B------:R3:W-:Y:S04]  /*bb70*/  STS [R5+0x6400], R56 ;  /* 0x0064003805007388 */ /* 0x0007e80000000800 */
        /* <DEDUP_REMOVED lines=9> */
[----:B---3--:R-:W-:Y:S01]  /*bc10*/  @P1 MOV R5, 0x1 ;  /* 0x0000000100051802 */ /* 0x008fe20000000f00 */
[----:B-1----:R-:W-:Y:S02]  /*bc20*/  @!P1 IMAD R5, R7, R0, RZ ;  /* 0x0000000007059224 */ /* 0x002fe400078e02ff */
        /* <DEDUP_REMOVED lines=52> */
[----:B------:R-:W-:Y:S01]  /*bf70*/  @!P4 IMAD R3, R4, R8, RZ ;  /* 0x000000080403c224 */ /* 0x000fe200078e02ff */
[----:B------:R-:W-:Y:S01]  /*bf80*/  @!P6 IADD3 R7, P0, R2, R10, RZ ;  /* 0x0000000a0207e210 */ /* 0x000fe20007f1e0ff */
        /* <DEDUP_REMOVED lines=23> */
.L_x_132:
[----:B------:R-:W-:Y:S05]  /*c100*/  BSYNC B0 ;  /* 0x0000000000007941 */ /* 0x000fea0003800000 */
.L_x_131:
        /* <DEDUP_REMOVED lines=71> */
.L_x_133:
        /* <DEDUP_REMOVED lines=16> */
.L_x_2918:


//--------------------- .text._ZN5flash16flash_fwd_kernelI23Flash_fwd_kernel_traitsILi128ELi128ELi64ELi4ELb0ELb0EN7cutlass6half_tE19Flash_kernel_traitsILi128ELi128ELi64ELi4ES3_EELb0ELb0ELb0ELb0ELb0ELb0ELb0ELb0EEEvNS_16Flash_fwd_paramsE --------------------------
	.section	.text._ZN5flash16flash_fwd_kernelI23Flash_fwd_kernel_traitsILi128ELi128ELi64ELi4ELb0ELb0EN7cutlass6half_tE19Flash_kernel_traitsILi128ELi128ELi64ELi4ES3_EELb0ELb0ELb0ELb0ELb0ELb0ELb0ELb0EEEvNS_16Flash_fwd_paramsE,"ax",@progbits
	.align	128
        .global         _ZN5flash16flash_fwd_kernelI23Flash_fwd_kernel_traitsILi128ELi128ELi64ELi4ELb0ELb0EN7cutlass6half_tE19Flash_kernel_traitsILi128ELi128ELi64ELi4ES3_EELb0ELb0ELb0ELb0ELb0ELb0ELb0ELb0EEEvNS_16Flash_fwd_paramsE
        .type           _ZN5flash16flash_fwd_kernelI23Flash_fwd_kernel_traitsILi128ELi128ELi64ELi4ELb0ELb0EN7cutlass6half_tE19Flash_kernel_traitsILi128ELi128ELi64ELi4ES3_EELb0ELb0ELb0ELb0ELb0ELb0ELb0ELb0EEEvNS_16Flash_fwd_paramsE,@function
        .size           _ZN5flash16flash_fwd_kernelI23Flash_fwd_kernel_traitsILi128ELi128ELi64ELi4ELb0ELb0EN7cutlass6half_tE19Flash_kernel_traitsILi128ELi128ELi64ELi4ES3_EELb0ELb0ELb0ELb0ELb0ELb0ELb0ELb0EEEvNS_16Flash_fwd_paramsE,(.L_x_2919 - _ZN5flash16flash_fwd_kernelI23Flash_fwd_kernel_traitsILi128ELi128ELi64ELi4ELb0ELb0EN7cutlass6half_tE19Flash_kernel_traitsILi128ELi128ELi64ELi4ES3_EELb0ELb0ELb0ELb0ELb0ELb0ELb0ELb0EEEvNS_16Flash_fwd_paramsE)
        .other          _ZN5flash16flash_fwd_kernelI23Flash_fwd_kernel_traitsILi128ELi128ELi64ELi4ELb0ELb0EN7cutlass6half_tE19Flash_kernel_traitsILi128ELi128ELi64ELi4ES3_EELb0ELb0ELb0ELb0ELb0ELb0ELb0ELb0EEEvNS_16Flash_fwd_paramsE,@"STO_CUDA_ENTRY STV_DEFAULT"
_ZN5flash16flash_fwd_kernelI23Flash_fwd_kernel_traitsILi128ELi128ELi64ELi4ELb0ELb0EN7cutlass6half_tE19Flash_kernel_traitsILi128ELi128ELi64ELi4ES3_EELb0ELb0ELb0ELb0ELb0ELb0ELb0ELb0EEEvNS_16Flash_fwd_paramsE:
.text._ZN5flash16flash_fwd_kernelI23Flash_fwd_kernel_traitsILi128ELi128ELi64ELi4ELb0ELb0EN7cutlass6half_tE19Flash_kernel_traitsILi128ELi128ELi64ELi4ES3_EELb0ELb0ELb0ELb0ELb0ELb0ELb0ELb0EEEvNS_16Flash_fwd_paramsE:
        /* <DEDUP_REMOVED lines=55> */
.L_x_134:
[----:B------:R-:W-:-:S05]  /*0370*/  ULDC UR7, c[0x0][0x2c8] ;  /* 0x0000b20000077ab9 */ /* 0x000fca0000000800 */
.L_x_135:
        /* <DEDUP_REMOVED lines=11> */
[----:B------:R-:W-:-:S06]  /*0430*/  UISETP.GT.AND UP0, UPT, UR12, UR14, UPT ;  /* 0x0000000e0c00728c */ /* 0x000fcc000bf04270 */
[----:B------:R-:W-:Y:S01]  /*0440*/  PLOP3.LUT P0, PT, PT, PT, UP0, 0x80, 0x0 ;  /* 0x000000000000781c */ /* 0x000fe20003f0f008 */
[----:B------:R-:W-:-:S04]  /*0450*/  @!UP1 UISETP.NE.U32.AND UP0, UPT, UR4, URZ, UPT ;  /* 0x0000003f0400928c */ /* 0x000fc8000bf05070 */
[----:B------:R-:W-:Y:S01]  /*0460*/  @!UP1 UISETP.NE.AND.EX UP0, UPT, UR5, URZ, UPT, UP0 ;  /* 0x0000003f0500928c */ /* 0x000fe2000bf05300 */
[----:B--2---:R-:W-:-:S07]  /*0470*/  @P1 R2UR UR20, R0 ;  /* 0x00000000001412ca */ /* 0x004fce00000e0000 */
[----:B------:R-:W-:Y:S08]  /*0480*/  @!P0 EXIT ;  /* 0x000000000000894d */ /* 0x000ff00003800000 */
[----:B------:R-:W-:Y:S01]  /*0490*/  @!UP1 ULDC UR4, c[0x0][0x2cc] ;  /* 0x0000b30000049ab9 */ /* 0x000fe20000000800 */
[----:B------:R-:W-:Y:S01]  /*04a0*/  @UP1 UIADD3 UR20, UR20, -UR13, URZ ;  /* 0x8000000d14141290 */ /* 0x000fe2000fffe03f */
[----:B------:R-:W1:Y:S01]  /*04b0*/  S2R R138, SR_TID.X ;  /* 0x00000000008a7919 */ /* 0x000e620000002100 */
[----:B------:R-:W-:-:S04]  /*04c0*/  @!UP1 USEL UR4, UR4, URZ, UP0 ;  /* 0x0000003f04049287 */ /* 0x000fc80008000000 */
[----:B------:R-:W-:-:S04]  /*04d0*/  @!UP1 UIADD3 UR20, UR4, UR7, -UR13 ;  /* 0x0000000704149290 */ /* 0x000fc8000fffe80d */
[----:B------:R-:W-:Y:S02]  /*04e0*/  UISETP.GE.AND UP0, UPT, UR20, 0x1, UPT ;  /* 0x000000011400788c */ /* 0x000fe4000bf06270 */
[----:B------:R-:W-:-:S04]  /*04f0*/  UIADD3 UR4, UR20, 0x3f, URZ ;  /* 0x0000003f14047890 */ /* 0x000fc8000fffe03f */
[----:B------:R-:W-:Y:S01]  /*0500*/  PLOP3.LUT P0, PT, PT, PT, UP0, 0x80, 0x0 ;  /* 0x000000000000781c */ /* 0x000fe20003f0f008 */
[----:B------:R-:W-:-:S04]  /*0510*/  USHF.R.S32.HI UR17, URZ, 0x1f, UR4 ;  /* 0x0000001f3f117899 */ /* 0x000fc80008011404 */
[----:B------:R-:W-:-:S08]  /*0520*/  ULEA.HI UR17, UR17, UR4, URZ, 0x6 ;  /* 0x0000000411117291 */ /* 0x000fd0000f8f303f */
[----:B------:R-:W-:Y:S05]  /*0530*/  @!P0 BRA `(.L_x_136) ;  /* 0x000000e000b48947 */ /* 0x000fea0003800000 */
[----:B------:R-:W2:Y:S01]  /*0540*/  LDC R12, c[0x0][0x278] ;  /* 0x00009e00ff0c7b82 */ /* 0x000ea20000000800 */
[----:B------:R-:W3:Y:S01]  /*0550*/  S2R R4, SR_CTAID.Z ;  /* 0x0000000000047919 */ /* 0x000ee20000002700 */
[----:B-1----:R-:W-:Y:S01]  /*0560*/  SHF.R.S32.HI R28, RZ, 0x1f, R138 ;  /* 0x0000001fff1c7819 */ /* 0x002fe2000001148a */
[----:B------:R-:W-:Y:S01]  /*0570*/  UISETP.NE.AND UP1, UPT, UR15, -0x1, UPT ;  /* 0xffffffff0f00788c */ /* 0x000fe2000bf25270 */
[----:B------:R-:W-:Y:S01]  /*0580*/  IMAD.U32 R8, RZ, RZ, UR16 ;  /* 0x00000010ff087e24 */ /* 0x000fe2000f8e00ff */
[----:B------:R-:W-:Y:S01]  /*0590*/  UISETP.NE.AND UP0, UPT, UR6, -0x1, UPT ;  /* 0xffffffff0600788c */ /* 0x000fe2000bf05270 */
[----:B------:R-:W-:-:S05]  /*05a0*/  LEA.HI R18, R28, R138, RZ, 0x4 ;  /* 0x0000008a1c127211 */ /* 0x000fca00078f20ff */
[----:B------:R-:W-:-:S03]  /*05b0*/  PLOP3.LUT P0, PT, PT, PT, UP0, 0x80, 0x0 ;  /* 0x000000000000781c */ /* 0x000fc60003f0f008 */
[----:B------:R-:W-:Y:S01]  /*05c0*/  @UP1 ULDC.64 UR4, c[0x0][0x240] ;  /* 0x0000900000041ab9 */ /* 0x000fe20000000a00 */
[----:B------:R-:W-:Y:S02]  /*05d0*/  @!UP1 USHF.R.S32.HI UR7, URZ, 0x1f, UR11 ;  /* 0x0000001f3f079899 */ /* 0x000fe4000801140b */
[----:B------:R-:W-:Y:S02]  /*05e0*/  @UP1 UIMAD.WIDE.U32 UR24, UR15, UR4, URZ ;  /* 0x000000040f1812a5 */ /* 0x000fe4000f8e003f */
[----:B------:R-:W-:Y:S02]  /*05f0*/  @UP0 UIADD3 UR23, UR13, UR6, URZ ;  /* 0x000000060d170290 */ /* 0x000fe4000fffe03f */
[----:B------:R-:W-:Y:S01]  /*0600*/  @UP1 UIMAD UR10, UR15, UR5, UR25 ;  /* 0x000000050f0a12a4 */ /* 0x000fe2000f8e0219 */
[----:B------:R-:W-:Y:S01]  /*0610*/  @UP0 ULDC.64 UR8, c[0x0][0x248] ;  /* 0x0000920000080ab9 */ /* 0x000fe20000000a00 */
[----:B--2---:R-:W-:Y:S01]  /*0620*/  IABS R0, R12 ;  /* 0x0000000c00007213 */ /* 0x004fe20000000000 */
[----:B------:R-:W-:Y:S01]  /*0630*/  @!UP1 ULDC.64 UR4, c[0x0][0x228] ;  /* 0x00008a0000049ab9 */ /* 0x000fe20000000a00 */
[----:B------:R-:W-:-:S02]  /*0640*/  @UP0 UIMAD.WIDE.U32 UR26, UR23, UR8, URZ ;  /* 0x00000008171a02a5 */ /* 0x000fc4000f8e003f */
[----:B------:R-:W-:Y:S01]  /*0650*/  @!UP1 UIMAD UR7, UR7, UR4, URZ ;  /* 0x00000004070792a4 */ /* 0x000fe2000f8e023f */
[----:B------:R-:W-:Y:S01]  /*0660*/  IMAD.MOV.U32 R5, RZ, RZ, R0 ;  /* 0x000000ffff057224 */ /* 0x000fe200078e0000 */
[----:B------:R-:W-:Y:S02]  /*0670*/  @!UP1 UIMAD.WIDE.U32 UR28, UR11, UR4, URZ ;  /* 0x000000040b1c92a5 */ /* 0x000fe4000f8e003f */
[----:B------:R-:W-:Y:S01]  /*0680*/  @!UP1 UIMAD UR5, UR11, UR5, UR7 ;  /* 0x000000050b0592a4 */ /* 0x000fe2000f8e0207 */
[----:B------:R-:W1:Y:S01]  /*0690*/  I2F.RP R2, R5 ;  /* 0x0000000500027306 */ /* 0x000e620000209400 */
[----:B---3--:R-:W-:Y:S01]  /*06a0*/  IABS R4, R4 ;  /* 0x0000000400047213 */ /* 0x008fe20000000000 */
[----:B------:R-:W-:Y:S02]  /*06b0*/  @UP0 UIMAD UR23, UR23, UR9, URZ ;  /* 0x00000009171702a4 */ /* 0x000fe4000f8e023f */
[----:B------:R-:W-:Y:S02]  /*06c0*/  @!UP1 UIADD3 UR10, UR29, UR5, URZ ;  /* 0x000000051d0a9290 */ /* 0x000fe4000fffe03f */
[----:B------:R-:W-:Y:S01]  /*06d0*/  @UP0 UIADD3 UR23, UR27, UR23, URZ ;  /* 0x000000171b170290 */ /* 0x000fe2000fffe03f */
[----:B------:R-:W-:Y:S01]  /*06e0*/  @!UP1 UMOV UR24, UR28 ;  /* 0x0000001c00189c82 */ /* 0x000fe20008000000 */
[----:B-1----:R-:W1:Y:S02]  /*06f0*/  MUFU.RCP R2, R2 ;  /* 0x0000000200027308 */ /* 0x002e640000001000 */
[----:B-1----:R-:W-:-:S06]  /*0700*/  VIADD R2, R2, 0xffffffe ;  /* 0x0ffffffe02027836 */ /* 0x002fcc0000000000 */
[----:B------:R-:W1:Y:S02]  /*0710*/  F2I.FTZ.U32.TRUNC.NTZ R3, R2 ;  /* 0x0000000200037305 */ /* 0x000e64000021f000 */
[----:B-1----:R-:W-:Y:S02]  /*0720*/  IMAD.MOV R0, RZ, RZ, -R3 ;  /* 0x000000ffff007224 */ /* 0x002fe400078e0a03 */
[----:B------:R-:W-:Y:S02]  /*0730*/  IMAD.MOV.U32 R2, RZ, RZ, RZ ;  /* 0x000000ffff027224 */ /* 0x000fe400078e00ff */
[----:B------:R-:W-:-:S04]  /*0740*/  IMAD R0, R0, R5, RZ ;  /* 0x0000000500007224 */ /* 0x000fc800078e02ff */
[----:B------:R-:W-:-:S04]  /*0750*/  IMAD.HI.U32 R2, R3, R0, R2 ;  /* 0x0000000003027227 */ /* 0x000fc800078e0002 */
[----:B------:R-:W-:Y:S01]  /*0760*/  IMAD.MOV.U32 R3, RZ, RZ, R4 ;  /* 0x000000ffff037224 */ /* 0x000fe200078e0004 */
[----:B------:R-:W-:-:S03]  /*0770*/  LEA.HI R4, R28, R138, RZ, 0x3 ;  /* 0x0000008a1c047211 */ /* 0x000fc600078f18ff */
[----:B------:R-:W-:Y:S01]  /*0780*/  IMAD.HI.U32 R0, R2, R3, RZ ;  /* 0x0000000302007227 */ /* 0x000fe200078e00ff */
[----:B------:R-:W-:Y:S02]  /*0790*/  SHF.R.S32.HI R6, RZ, 0x3, R4 ;  /* 0x00000003ff067819 */ /* 0x000fe40000011404 */
[----:B------:R-:W-:Y:S01]  /*07a0*/  LOP3.LUT R4, R4, 0xfffffff8, RZ, 0xc0, !PT ;  /* 0xfffffff804047812 */ /* 0x000fe200078ec0ff */
[----:B------:R-:W-:Y:S01]  /*07b0*/  IMAD.MOV R2, RZ, RZ, -R0 ;  /* 0x000000ffff027224 */ /* 0x000fe200078e0a00 */
[----:B------:R-:W-:-:S03]  /*07c0*/  SHF.R.S32.HI R7, RZ, 0x1f, R6 ;  /* 0x0000001fff077819 */ /* 0x000fc60000011406 */
[C---:B------:R-:W-:Y:S02]  /*07d0*/  IMAD R2, R5.reuse, R2, R3 ;  /* 0x0000000205027224 */ /* 0x040fe400078e0203 */
[----:B------:R-:W-:Y:S02]  /*07e0*/  IMAD.SHL.U32 R3, R6, 0x40, RZ ;  /* 0x0000004006037824 */ /* 0x000fe400078e00ff */
[----:B------:R-:W-:Y:S01]  /*07f0*/  IMAD.IADD R36, R138, 0x1, -R4 ;  /* 0x000000018a247824 */ /* 0x000fe200078e0a04 */
[----:B------:R-:W-:Y:S01]  /*0800*/  ISETP.GT.U32.AND P2, PT, R5, R2, PT ;  /* 0x000000020500720c */ /* 0x000fe20003f44070 */
[----:B------:R-:W-:Y:S01]  /*0810*/  IMAD.WIDE R8, R8, 0x80, R6 ;  /* 0x0000008008087825 */ /* 0x000fe200078e0206 */
[----:B------:R-:W-:-:S03]  /*0820*/  LOP3.LUT R3, R3, 0x1c0, RZ, 0xc0, !PT ;  /* 0x000001c003037812 */ /* 0x000fc600078ec0ff */
[----:B------:R-:W-:-:S05]  /*0830*/  IMAD.SHL.U32 R204, R36, 0x8, RZ ;  /* 0x0000000824cc7824 */ /* 0x000fca00078e00ff */
[----:B------:R-:W-:Y:S02]  /*0840*/  LOP3.LUT R4, R3, 0x38, R204, 0xf8, !PT ;  /* 0x0000003803047812 */ /* 0x000fe400078ef8cc */
[----:B------:R-:W-:Y:S01]  /*0850*/  SHF.R.U32.HI R3, RZ, 0x3, R3 ;  /* 0x00000003ff037819 */ /* 0x000fe20000011603 */
[----:B------:R-:W-:-:S03]  /*0860*/  @!P2 IMAD.IADD R2, R2, 0x1, -R5 ;  /* 0x000000010202a824 */ /* 0x000fc600078e0a05 */
[----:B------:R-:W-:Y:S02]  /*0870*/  LOP3.LUT R4, R4, R3, RZ, 0x3c, !PT ;  /* 0x0000000304047212 */ /* 0x000fe400078e3cff */
[----:B------:R-:W-:Y:S02]  /*0880*/  LOP3.LUT R3, R18, 0xfffffff0, RZ, 0xc0, !PT ;  /* 0xfffffff012037812 */ /* 0x000fe400078ec0ff */
[----:B------:R-:W-:-:S03]  /*0890*/  ISETP.GE.U32.AND P1, PT, R2, R5, PT ;  /* 0x000000050200720c */ /* 0x000fc60003f26070 */
[----:B------:R-:W-:Y:S01]  /*08a0*/  IMAD.IADD R2, R138, 0x1, -R3 ;  /* 0x000000018a027824 */ /* 0x000fe200078e0a03 */
[----:B------:R-:W-:-:S04]  /*08b0*/  LEA.HI R3, R28, R138, RZ, 0x6 ;  /* 0x0000008a1c037211 */ /* 0x000fc800078f30ff */
[----:B------:R-:W-:Y:S01]  /*08c0*/  SHF.R.S32.HI R5, RZ, 0x1f, R2 ;  /* 0x0000001fff057819 */ /* 0x000fe20000011402 */
[----:B------:R-:W-:Y:S06]  /*08d0*/  @P0 BRA `(.L_x_137) ;  /* 0x0000000000340947 */ /* 0x000fec0003800000 */
        /* <DEDUP_REMOVED lines=8> */
[----:B------:R-:W-:Y:S01]  /*0960*/  UIMAD UR7, UR7, UR4, URZ ;  /* 0x00000004070772a4 */ /* 0x000fe2000f8e023f */
[----:B------:R-:W-:-:S03]  /*0970*/  UMOV UR22, UR26 ;  /* 0x0000001a00167c82 */ /* 0x000fc60008000000 */
[----:B------:R-:W-:Y:S02]  /*0980*/  UIMAD UR5, UR11, UR5, UR7 ;  /* 0x000000050b0572a4 */ /* 0x000fe4000f8e0207 */
[----:B------:R-:W-:-:S04]  /*0990*/  UIMAD.WIDE.U32 UR26, UR11, UR4, UR22 ;  /* 0x000000040b1a72a5 */ /* 0x000fc8000f8e0016 */
[----:B------:R-:W-:-:S12]  /*09a0*/  UIADD3 UR23, UR27, UR5, URZ ;  /* 0x000000051b177290 */ /* 0x000fd8000fffe03f */
.L_x_137:
[----:B------:R-:W-:Y:S01]  /*09b0*/  @UP0 UIADD3 UR25, UR13, UR6, URZ ;  /* 0x000000060d190290 */ /* 0x000fe2000fffe03f */
[----:B------:R-:W-:Y:S01]  /*09c0*/  IMAD.SHL.U32 R3, R3, 0x8, RZ ;  /* 0x0000000803037824 */ /* 0x000fe200078e00ff */
[----:B------:R-:W-:Y:S01]  /*09d0*/  LEA.HI R25, R5, R2, RZ, 0x3 ;  /* 0x0000000205197211 */ /* 0x000fe200078f18ff */
[----:B------:R-:W-:Y:S01]  /*09e0*/  @UP0 ULDC.64 UR6, c[0x0][0x250] ;  /* 0x0000940000060ab9 */ /* 0x000fe20000000a00 */
[----:B------:R-:W-:Y:S02]  /*09f0*/  USHF.R.S32.HI UR22, URZ, 0x1f, UR21 ;  /* 0x0000001f3f167899 */ /* 0x000fe40008011415 */
[----:B------:R-:W-:Y:S01]  /*0a00*/  @UP0 UIMAD.WIDE.U32 UR28, UR25, UR6, URZ ;  /* 0x00000006191c02a5 */ /* 0x000fe2000f8e003f */
[----:B------:R-:W-:Y:S01]  /*0a10*/  LOP3.LUT R242, R4, 0xfffffe00, R3, 0xf8, !PT ;  /* 0xfffffe0004f27812 */ /* 0x000fe200078ef803 */
[----:B------:R-:W-:Y:S01]  /*0a20*/  @UP0 UIMAD UR25, UR25, UR7, URZ ;  /* 0x00000007191902a4 */ /* 0x000fe2000f8e023f */
[----:B------:R-:W-:Y:S02]  /*0a30*/  LOP3.LUT R4, R12, UR21, RZ, 0x3c, !PT ;  /* 0x000000150c047c12 */ /* 0x000fe4000f8e3cff */
[----:B------:R-:W-:Y:S01]  /*0a40*/  LOP3.LUT R3, R25, 0xfffffff8, RZ, 0xc0, !PT ;  /* 0xfffffff819037812 */ /* 0x000fe200078ec0ff */
[----:B------:R-:W-:Y:S01]  /*0a50*/  @UP0 UIADD3 UR25, UR29, UR25, URZ ;  /* 0x000000191d190290 */ /* 0x000fe2000fffe03f */
[----:B------:R-:W-:Y:S11]  /*0a60*/  @P0 BRA `(.L_x_138) ;  /* 0x0000000000300947 */ /* 0x000ff60003800000 */
        /* <DEDUP_REMOVED lines=12> */
.L_x_138:
[----:B------:R-:W-:Y:S01]  /*0b30*/  UIADD3 UR14, -UR14, UR12, URZ ;  /* 0x0000000c0e0e7290 */ /* 0x000fe2000fffe13f */
[----:B------:R-:W-:Y:S01]  /*0b40*/  IMAD.IADD R24, R2, 0x1, -R3 ;  /* 0x0000000102187824 */ /* 0x000fe200078e0a03 */
[--C-:B------:R-:W-:Y:S01]  /*0b50*/  SHF.R.S32.HI R205, RZ, 0x1f, R204.reuse ;  /* 0x0000001fffcd7819 */ /* 0x100fe200000114cc */
[----:B------:R-:W-:Y:S01]  /*0b60*/  VIADD R2, R6, 0x40 ;  /* 0x0000004006027836 */ /* 0x000fe20000000000 */
[----:B------:R-:W-:Y:S01]  /*0b70*/  ISETP.GE.AND P0, PT, R4, RZ, PT ;  /* 0x000000ff0400720c */ /* 0x000fe20003f06270 */
[----:B------:R-:W-:Y:S01]  /*0b80*/  IMAD R4, R7, UR8, RZ ;  /* 0x0000000807047c24 */ /* 0x000fe2000f8e02ff */
[----:B------:R-:W-:Y:S01]  /*0b90*/  @!P2 IADD3 R0, R0, 0x1, RZ ;  /* 0x000000010000a810 */ /* 0x000fe20007ffe0ff */
[----:B------:R-:W-:Y:S01]  /*0ba0*/  VIADD R11, R6, 0x50 ;  /* 0x00000050060b7836 */ /* 0x000fe20000000000 */
[----:B------:R-:W-:Y:S01]  /*0bb0*/  ISETP.GE.AND P4, PT, R2, UR14, PT ;  /* 0x0000000e02007c0c */ /* 0x000fe2000bf86270 */
[----:B------:R-:W-:Y:S01]  /*0bc0*/  IMAD.WIDE.U32 R2, R6, UR8, R204 ;  /* 0x0000000806027c25 */ /* 0x000fe2000f8e00cc */
[----:B------:R-:W-:Y:S01]  /*0bd0*/  ISETP.NE.AND P2, PT, R12, RZ, PT ;  /* 0x000000ff0c00720c */ /* 0x000fe20003f45270 */
[----:B------:R-:W-:Y:S01]  /*0be0*/  ULDC.64 UR12, c[0x0][0x260] ;  /* 0x00009800000c7ab9 */ /* 0x000fe20000000a00 */
[----:B------:R-:W-:Y:S01]  /*0bf0*/  IADD3 R10, R6, 0x60, RZ ;  /* 0x00000060060a7810 */ /* 0x000fe20007ffe0ff */
[----:B------:R-:W-:Y:S01]  /*0c00*/  @P1 VIADD R0, R0, 0x1 ;  /* 0x0000000100001836 */ /* 0x000fe20000000000 */
[----:B------:R-:W-:Y:S01]  /*0c10*/  ISETP.GE.AND P3, PT, R11, UR14, PT ;  /* 0x0000000e0b007c0c */ /* 0x000fe2000bf66270 */
[----:B------:R-:W-:Y:S01]  /*0c20*/  IMAD R5, R6, UR9, R4 ;  /* 0x0000000906057c24 */ /* 0x000fe2000f8e0204 */
[----:B------:R-:W-:Y:S01]  /*0c30*/  IADD3 R4, P1, R2, UR26, RZ ;  /* 0x0000001a02047c10 */ /* 0x000fe2000ff3e0ff */
[----:B------:R-:W-:Y:S01]  /*0c40*/  @!P0 IMAD.MOV R0, RZ, RZ, -R0 ;  /* 0x000000ffff008224 */ /* 0x000fe200078e0a00 */
[----:B------:R-:W-:Y:S01]  /*0c50*/  ISETP.GE.AND P0, PT, R10, UR14, PT ;  /* 0x0000000e0a007c0c */ /* 0x000fe2000bf06270 */
[----:B------:R-:W-:Y:S01]  /*0c60*/  IMAD R10, R7, UR6, RZ ;  /* 0x00000006070a7c24 */ /* 0x000fe2000f8e02ff */
[----:B------:R-:W-:Y:S01]  /*0c70*/  IADD3.X R5, R3, UR23, R5, P1, !PT ;  /* 0x0000001703057c10 */ /* 0x000fe20008ffe405 */
[----:B------:R-:W-:Y:S01]  /*0c80*/  IMAD.WIDE.U32 R2, R6, UR6, R204 ;  /* 0x0000000606027c25 */ /* 0x000fe2000f8e00cc */
[----:B------:R-:W-:Y:S01]  /*0c90*/  IADD3 R14, P1, R204, UR24, RZ ;  /* 0x00000018cc0e7c10 */ /* 0x000fe2000ff3e0ff */
[----:B------:R-:W1:Y:S01]  /*0ca0*/  S2UR UR23, SR_CgaCtaId ;  /* 0x00000000001779c3 */ /* 0x000e620000008800 */
[----:B------:R-:W-:Y:S01]  /*0cb0*/  @!P2 LOP3.LUT R0, RZ, R12, RZ, 0x33, !PT ;  /* 0x0000000cff00a212 */ /* 0x000fe200078e33ff */
[----:B------:R-:W-:Y:S01]  /*0cc0*/  IMAD R11, R6, UR7, R10 ;  /* 0x00000007060b7c24 */ /* 0x000fe2000f8e020a */
[----:B------:R-:W-:Y:S01]  /*0cd0*/  IADD3 R2, P2, R2, UR28, RZ ;  /* 0x0000001c02027c10 */ /* 0x000fe2000ff5e0ff */
[----:B------:R-:W-:Y:S01]  /*0ce0*/  VIADD R161, R204, 0x40 ;  /* 0x00000040cca17836 */ /* 0x000fe20000000000 */
[----:B------:R-:W-:Y:S01]  /*0cf0*/  IADD3.X R15, R205, UR10, RZ, P1, !PT ;  /* 0x0000000acd0f7c10 */ /* 0x000fe20008ffe4ff */
[----:B------:R-:W-:Y:S01]  /*0d00*/  ULDC.64 UR10, c[0x0][0x268] ;  /* 0x00009a00000a7ab9 */ /* 0x000fe20000000a00 */
[----:B------:R-:W-:Y:S01]  /*0d10*/  IADD3.X R3, R3, UR25, R11, P2, !PT ;  /* 0x0000001903037c10 */ /* 0x000fe200097fe40b */
[----:B------:R-:W-:Y:S01]  /*0d20*/  IMAD.WIDE.U32 R32, R0, UR12, R4 ;  /* 0x0000000c00207c25 */ /* 0x000fe2000f8e0004 */
[----:B------:R-:W-:Y:S01]  /*0d30*/  R2P PR, R24, 0x6 ;  /* 0x0000000618007804 */ /* 0x000fe20000000000 */
[----:B------:R-:W-:Y:S01]  /*0d40*/  ULDC.64 UR4, c[0x0][0x258] ;  /* 0x0000960000047ab9 */ /* 0x000fe20000000a00 */
[----:B------:R-:W-:Y:S01]  /*0d50*/  ISETP.GE.AND P6, PT, R6, UR14, PT ;  /* 0x0000000e06007c0c */ /* 0x000fe2000bfc6270 */
[----:B------:R-:W-:Y:S01]  /*0d60*/  IMAD.WIDE.U32 R30, R0, UR10, R2 ;  /* 0x0000000a001e7c25 */ /* 0x000fe2000f8e0002 */
[----:B------:R2:W-:Y:S01]  /*0d70*/  STL.64 [R1+0x48], R32 ;  /* 0x0000482001007387 */ /* 0x0005e20000100a00 */
[----:B------:R-:W-:Y:S01]  /*0d80*/  SHF.R.S32.HI R10, RZ, 0x1f, R0 ;  /* 0x0000001fff0a7819 */ /* 0x000fe20000011400 */
[----:B------:R-:W-:Y:S01]  /*0d90*/  UIMAD UR22, UR22, UR4, URZ ;  /* 0x00000004161672a4 */ /* 0x000fe2000f8e023f */
[----:B------:R-:W-:Y:S01]  /*0da0*/  IMAD.U32 R12, RZ, RZ, UR4 ;  /* 0x00000004ff0c7e24 */ /* 0x000fe2000f8e00ff */
[----:B------:R2:W-:Y:S01]  /*0db0*/  STL.64 [R1+0x40], R30 ;  /* 0x0000401e01007387 */ /* 0x0005e20000100a00 */
[----:B------:R-:W-:Y:S01]  /*0dc0*/  UMOV UR4, 0x400 ;  /* 0x0000040000047882 */ /* 0x000fe20000000000 */
[----:B------:R-:W-:Y:S01]  /*0dd0*/  IMAD R4, R10, UR10, RZ ;  /* 0x0000000a0a047c24 */ /* 0x000fe2000f8e02ff */
[----:B------:R-:W-:Y:S01]  /*0de0*/  UIMAD UR5, UR21, UR5, UR22 ;  /* 0x00000005150572a4 */ /* 0x000fe2000f8e0216 */
[----:B------:R2:W-:Y:S01]  /*0df0*/  STL [R1+0x10], R161 ;  /* 0x000010a101007387 */ /* 0x0005e20000100800 */
[----:B------:R-:W-:Y:S01]  /*0e00*/  IMAD.WIDE.U32 R14, R12, UR21, R14 ;  /* 0x000000150c0e7c25 */ /* 0x000fe2000f8e000e */
[----:B------:R-:W-:Y:S01]  /*0e10*/  BSSY B0, `(.L_x_139) ;  /* 0x0000029000007945 */ /* 0x000fe20003800000 */
[----:B-1----:R-:W-:Y:S01]  /*0e20*/  ULEA UR4, UR23, UR4, 0x18 ;  /* 0x0000000417047291 */ /* 0x002fe2000f8ec03f */
[----:B------:R-:W-:Y:S01]  /*0e30*/  IADD3 R23, R6, 0x20, RZ ;  /* 0x0000002006177810 */ /* 0x000fe20007ffe0ff */
[----:B------:R-:W-:-:S02]  /*0e40*/  IMAD R11, R10, UR12, RZ ;  /* 0x0000000c0a0b7c24 */ /* 0x000fc4000f8e02ff */
[----:B------:R-:W-:Y:S01]  /*0e50*/  IMAD R27, R0, UR11, R4 ;  /* 0x0000000b001b7c24 */ /* 0x000fe2000f8e0204 */
[----:B------:R-:W-:Y:S01]  /*0e60*/  MOV R4, 0x10 ;  /* 0x0000001000047802 */ /* 0x000fe20000000f00 */
[----:B------:R-:W-:Y:S01]  /*0e70*/  VIADD R22, R6, 0x10 ;  /* 0x0000001006167836 */ /* 0x000fe20000000000 */
[----:B------:R-:W-:Y:S01]  /*0e80*/  LEA R242, R242, UR4, 0x1 ;  /* 0x00000004f2f27c11 */ /* 0x000fe2000f8e08ff */
[----:B------:R-:W-:Y:S01]  /*0e90*/  IMAD.MOV.U32 R2, RZ, RZ, 0x20 ;  /* 0x00000020ff027424 */ /* 0x000fe200078e00ff */
[----:B------:R-:W-:Y:S01]  /*0ea0*/  SEL R4, R4, 0xfffffff0, !P1 ;  /* 0xfffffff004047807 */ /* 0x000fe20004800000 */
[----:B------:R-:W-:Y:S01]  /*0eb0*/  IMAD R26, R0, UR13, R11 ;  /* 0x0000000d001a7c24 */ /* 0x000fe2000f8e020b */
[----:B------:R-:W-:Y:S02]  /*0ec0*/  IADD3 R11, R15, UR5, RZ ;  /* 0x000000050f0b7c10 */ /* 0x000fe4000fffe0ff */
[----:B------:R-:W-:Y:S02]  /*0ed0*/  ISETP.GE.AND P5, PT, R22, UR14, PT ;  /* 0x0000000e16007c0c */ /* 0x000fe4000bfa6270 */
[----:B------:R-:W-:Y:S01]  /*0ee0*/  SEL R2, R2, 0xffffffe0, !P2 ;  /* 0xffffffe002027807 */ /* 0x000fe20005000000 */
[----:B------:R-:W-:Y:S10]  /*0ef0*/  @P6 BRA `(.L_x_140) ;  /* 0x0000000000686947 */ /* 0x000ff40003800000 */
[----:B------:R-:W-:Y:S01]  /*0f00*/  ULDC UR5, c[0x0][0x2d0] ;  /* 0x0000b40000057ab9 */ /* 0x000fe20000000800 */
[----:B------:R-:W-:Y:S01]  /*0f10*/  ULDC.64 UR10, c[0x0][0x240] ;  /* 0x00009000000a7ab9 */ /* 0x000fe20000000a00 */
[----:B------:R-:W-:Y:S01]  /*0f20*/  ISETP.GE.AND P6, PT, R204, UR5, PT ;  /* 0x00000005cc007c0c */ /* 0x000fe2000bfc6270 */
[----:B------:R-:W-:Y:S01]  /*0f30*/  IMAD R0, R9, UR10, RZ ;  /* 0x0000000a09007c24 */ /* 0x000fe2000f8e02ff */
[----:B------:R-:W-:Y:S01]  /*0f40*/  ISETP.GE.AND P2, PT, R161, UR5, PT ;  /* 0x00000005a1007c0c */ /* 0x000fe2000bf46270 */
[----:B------:R-:W-:Y:S02]  /*0f50*/  IMAD.MOV.U32 R10, RZ, RZ, R14 ;  /* 0x000000ffff0a7224 */ /* 0x000fe400078e000e */
[C---:B------:R-:W-:Y:S02]  /*0f60*/  IMAD R0, R8.reuse, UR11, R0 ;  /* 0x0000000b08007c24 */ /* 0x040fe4000f8e0200 */
[----:B------:R-:W-:-:S05]  /*0f70*/  IMAD.WIDE.U32 R12, R8, UR10, R10 ;  /* 0x0000000a080c7c25 */ /* 0x000fca000f8e000a */
[----:B------:R-:W-:Y:S01]  /*0f80*/  IADD3 R0, R13, R0, RZ ;  /* 0x000000000d007210 */ /* 0x000fe20007ffe0ff */
[----:B------:R-:W1:Y:S01]  /*0f90*/  @!P6 LDC.64 R16, c[0x0][0x210] ;  /* 0x00008400ff10eb82 */ /* 0x000e620000000a00 */
[----:B------:R3:W-:Y:S01]  /*0fa0*/  @P6 STS.128 [R242], RZ ;  /* 0x000000fff2006388 */ /* 0x0007e20000000c00 */
[----:B-1----:R-:W-:-:S04]  /*0fb0*/  @!P6 LEA R16, P1, R12, R16, 0x1 ;  /* 0x000000100c10e211 */ /* 0x002fc800078208ff */
[----:B------:R-:W-:-:S05]  /*0fc0*/  @!P6 LEA.HI.X R17, R12, R17, R0, 0x1, P1 ;  /* 0x000000110c11e211 */ /* 0x000fca00008f0c00 */
[----:B------:R-:W-:Y:S01]  /*0fd0*/  @!PT LDS RZ, [RZ] ;  /* 0x00000000fffff984 */ /* 0x000fe20000000800 */
[----:B------:R-:W-:Y:S01]  /*0fe0*/  @!PT LDS RZ, [RZ] ;  /* 0x00000000fffff984 */ /* 0x000fe20000000800 */
[----:B------:R-:W-:Y:S01]  /*0ff0*/  @!PT LDS RZ, [RZ] ;  /* 0x00000000fffff984 */ /* 0x000fe20000000800 */
[----:B------:R3:W-:Y:S04]  /*1000*/  @!P6 LDGSTS.E.BYPASS.LTC128B.128 [R242], desc[UR18][R16.64] ;  /* 0x0000000010f2efae */ /* 0x0007e8000b901d52 */
[----:B------:R3:W-:Y:S01]  /*1010*/  @P2 STS.128 [R242+0x4000], RZ ;  /* 0x004000fff2002388 */ /* 0x0007e20000000c00 */
[----:B------:R-:W-:Y:S05]  /*1020*/  @P2 BRA `(.L_x_140) ;  /* 0x00000000001c2947 */ /* 0x000fea0003800000 */
[----:B------:R-:W-:Y:S02]  /*1030*/  ULDC.64 UR10, c[0x0][0x210] ;  /* 0x00008400000a7ab9 */ /* 0x000fe40000000a00 */
[----:B---3--:R-:W-:-:S04]  /*1040*/  LEA R16, P1, R12, UR10, 0x1 ;  /* 0x0000000a0c107c11 */ /* 0x008fc8000f8208ff */
[----:B------:R-:W-:-:S05]  /*1050*/  LEA.HI.X R17, R12, UR11, R0, 0x1, P1 ;  /* 0x0000000b0c117c11 */ /* 0x000fca00088f0c00 */
[----:B------:R-:W-:Y:S01]  /*1060*/  @!PT LDS RZ, [RZ] ;  /* 0x00000000fffff984 */ /* 0x000fe20000000800 */
[----:B------:R-:W-:Y:S01]  /*1070*/  @!PT LDS RZ, [RZ] ;  /* 0x00000000fffff984 */ /* 0x000fe20000000800 */
[----:B------:R-:W-:Y:S01]  /*1080*/  @!PT LDS RZ, [RZ] ;  /* 0x00000000fffff984 */ /* 0x000fe20000000800 */
[----:B------:R1:W-:Y:S04]  /*1090*/  LDGSTS.E.BYPASS.LTC128B.128 [R242+0x4000], desc[UR18][R16.64+0x80] ;  /* 0x0400008010f27fae */ /* 0x0003e8000b901d52 */
.L_x_140:
[----:B------:R-:W-:Y:S05]  /*10a0*/  BSYNC B0 ;  /* 0x0000000000007941 */ /* 0x000fea0003800000 */
.L_x_139:
[----:B------:R-:W-:Y:S01]  /*10b0*/  BSSY B0, `(.L_x_141) ;  /* 0x0000022000007945 */ /* 0x000fe20003800000 */
[----:B------:R-:W-:Y:S01]  /*10c0*/  ISETP.GE.AND P1, PT, R23, UR14, PT ;  /* 0x0000000e17007c0c */ /* 0x000fe2000bf26270 */
[----:B------:R-:W-:Y:S01]  /*10d0*/  VIADD R5, R6, 0x70 ;  /* 0x0000007006057836 */ /* 0x000fe20000000000 */
[----:B------:R-:W-:Y:S01]  /*10e0*/  SHF.R.S32.HI R20, RZ, 0x4, R18 ;  /* 0x00000004ff147819 */ /* 0x000fe20000011412 */
[----:B------:R-:W-:Y:S05]  /*10f0*/  @P5 BRA `(.L_x_142) ;  /* 0x0000000000745947 */ /* 0x000fea0003800000 */
[----:B------:R-:W-:Y:S01]  /*1100*/  ULDC UR5, c[0x0][0x2d0] ;  /* 0x0000b40000057ab9 */ /* 0x000fe20000000800 */
[----:B------:R-:W-:Y:S01]  /*1110*/  IADD3 R0, P2, R8, 0x10, RZ ;  /* 0x0000001008007810 */ /* 0x000fe20007f5e0ff */
[----:B------:R-:W-:Y:S01]  /*1120*/  ULDC.64 UR10, c[0x0][0x240] ;  /* 0x00009000000a7ab9 */ /* 0x000fe20000000a00 */
[----:B------:R-:W-:Y:S01]  /*1130*/  ISETP.GE.AND P5, PT, R204, UR5, PT ;  /* 0x00000005cc007c0c */ /* 0x000fe2000bfa6270 */
[----:B------:R-:W-:Y:S01]  /*1140*/  IMAD.MOV.U32 R12, RZ, RZ, R14 ;  /* 0x000000ffff0c7224 */ /* 0x000fe200078e000e */
[----:B------:R-:W-:Y:S01]  /*1150*/  MOV R13, R11 ;  /* 0x0000000b000d7202 */ /* 0x000fe20000000f00 */
[----:B------:R-:W-:Y:S01]  /*1160*/  IMAD.X R3, RZ, RZ, R9, P2 ;  /* 0x000000ffff037224 */ /* 0x000fe200010e0609 */
[----:B------:R-:W-:-:S03]  /*1170*/  ISETP.GE.AND P2, PT, R161, UR5, PT ;  /* 0x00000005a1007c0c */ /* 0x000fc6000bf46270 */
[----:B------:R-:W-:Y:S02]  /*1180*/  IMAD R3, R3, UR10, RZ ;  /* 0x0000000a03037c24 */ /* 0x000fe4000f8e02ff */
[----:B------:R-:W-:-:S04]  /*1190*/  IMAD.WIDE.U32 R12, R0, UR10, R12 ;  /* 0x0000000a000c7c25 */ /* 0x000fc8000f8e000c */
[----:B-1-3--:R-:W1:Y:S01]  /*11a0*/  @!P5 LDC.64 R16, c[0x0][0x210] ;  /* 0x00008400ff10db82 */ /* 0x00ae620000000a00 */
[----:B------:R-:W-:Y:S01]  /*11b0*/  IMAD R0, R0, UR11, R3 ;  /* 0x0000000b00007c24 */ /* 0x000fe2000f8e0203 */
[----:B------:R4:W-:Y:S03]  /*11c0*/  @P5 STS.128 [R242+0x800], RZ ;  /* 0x000800fff2005388 */ /* 0x0009e60000000c00 */
[----:B------:R-:W-:Y:S01]  /*11d0*/  IMAD.IADD R0, R13, 0x1, R0 ;  /* 0x000000010d007824 */ /* 0x000fe200078e0200 */
[----:B-1----:R-:W-:-:S04]  /*11e0*/  @!P5 LEA R16, P6, R12, R16, 0x1 ;  /* 0x000000100c10d211 */ /* 0x002fc800078c08ff */
[----:B------:R-:W-:-:S05]  /*11f0*/  @!P5 LEA.HI.X R17, R12, R17, R0, 0x1, P6 ;  /* 0x000000110c11d211 */ /* 0x000fca00030f0c00 */
[----:B------:R-:W-:Y:S01]  /*1200*/  @!PT LDS RZ, [RZ] ;  /* 0x00000000fffff984 */ /* 0x000fe20000000800 */
[----:B------:R-:W-:Y:S01]  /*1210*/  @!PT LDS RZ, [RZ] ;  /* 0x00000000fffff984 */ /* 0x000fe20000000800 */
[----:B------:R-:W-:Y:S01]  /*1220*/  @!PT LDS RZ, [RZ] ;  /* 0x00000000fffff984 */ /* 0x000fe20000000800 */
[----:B------:R4:W-:Y:S04]  /*1230*/  @!P5 LDGSTS.E.BYPASS.LTC128B.128 [R242+0x800], desc[UR18][R16.64] ;  /* 0x0080000010f2dfae */ /* 0x0009e8000b901d52 */
[----:B------:R4:W-:Y:S01]  /*1240*/  @P2 STS.128 [R242+0x4800], RZ ;  /* 0x004800fff2002388 */ /* 0x0009e20000000c00 */
[----:B------:R-:W-:Y:S05]  /*1250*/  @P2 BRA `(.L_x_142) ;  /* 0x00000000001c2947 */ /* 0x000fea0003800000 */
[----:B------:R-:W-:Y:S02]  /*1260*/  ULDC.64 UR10, c[0x0][0x210] ;  /* 0x00008400000a7ab9 */ /* 0x000fe40000000a00 */
[----:B----4-:R-:W-:-:S04]  /*1270*/  LEA R16, P2, R12, UR10, 0x1 ;  /* 0x0000000a0c107c11 */ /* 0x010fc8000f8408ff */
[----:B------:R-:W-:-:S05]  /*1280*/  LEA.HI.X R17, R12, UR11, R0, 0x1, P2 ;  /* 0x0000000b0c117c11 */ /* 0x000fca00090f0c00 */
[----:B------:R-:W-:Y:S01]  /*1290*/  @!PT LDS RZ, [RZ] ;  /* 0x00000000fffff984 */ /* 0x000fe20000000800 */
[----:B------:R-:W-:Y:S01]  /*12a0*/  @!PT LDS RZ, [RZ] ;  /* 0x00000000fffff984 */ /* 0x000fe20000000800 */
[----:B------:R-:W-:Y:S01]  /*12b0*/  @!PT LDS RZ, [RZ] ;  /* 0x00000000fffff984 */ /* 0x000fe20000000800 */
[----:B------:R1:W-:Y:S04]  /*12c0*/  LDGSTS.E.BYPASS.LTC128B.128 [R242+0x4800], desc[UR18][R16.64+0x80] ;  /* 0x0480008010f27fae */ /* 0x0003e8000b901d52 */
.L_x_142:
[----:B------:R-:W-:Y:S05]  /*12d0*/  BSYNC B0 ;  /* 0x0000000000007941 */ /* 0x000fea0003800000 */
.L_x_141:
[----:B------:R-:W-:Y:S01]  /*12e0*/  ISETP.GE.AND P5, PT, R5, UR14, PT ;  /* 0x0000000e05007c0c */ /* 0x000fe2000bfa6270 */
[----:B------:R-:W-:Y:S01]  /*12f0*/  IMAD.SHL.U32 R5, R36, 0x40, RZ ;  /* 0x0000004024057824 */ /* 0x000fe200078e00ff */
[----:B------:R-:W-:Y:S01]  /*1300*/  BSSY B0, `(.L_x_143) ;  /* 0x0000023000007945 */ /* 0x000fe20003800000 */
[----:B------:R-:W-:Y:S01]  /*1310*/  LEA.HI R18, R18, R20, RZ, 0x1 ;  /* 0x0000001412127211 */ /* 0x000fe200078f08ff */
[C---:B------:R-:W-:Y:S02]  /*1320*/  VIADD R21, R6.reuse, 0x30 ;  /* 0x0000003006157836 */ /* 0x040fe40000000000 */
[----:B------:R-:W-:Y:S01]  /*1330*/  IMAD.SHL.U32 R19, R6, 0x8, RZ ;  /* 0x0000000806137824 */ /* 0x000fe200078e00ff */
[----:B------:R-:W-:Y:S01]  /*1340*/  LOP3.LUT R5, R5, 0x1c0, RZ, 0xc0, !PT ;  /* 0x000001c005057812 */ /* 0x000fe200078ec0ff */
        /* <DEDUP_REMOVED lines=11> */
[----:B-1-34-:R-:W1:Y:S01]  /*1400*/  @!P2 LDC.64 R16, c[0x0][0x210] ;  /* 0x00008400ff10ab82 */ /* 0x01ae620000000a00 */
        /* <DEDUP_REMOVED lines=18> */
.L_x_144:
[----:B------:R-:W-:Y:S05]  /*1530*/  BSYNC B0 ;  /* 0x0000000000007941 */ /* 0x000fea0003800000 */
.L_x_143:
[----:B------:R-:W-:Y:S01]  /*1540*/  ISETP.GE.AND P1, PT, R21, UR14, PT ;  /* 0x0000000e15007c0c */ /* 0x000fe2000bf26270 */
[----:B------:R-:W-:Y:S01]  /*1550*/  BSSY B0, `(.L_x_145) ;  /* 0x0000024000007945 */ /* 0x000fe20003800000 */
[----:B------:R-:W-:Y:S02]  /*1560*/  LOP3.LUT R18, R18, 0xfffffffe, RZ, 0xc0, !PT ;  /* 0xfffffffe12127812 */ /* 0x000fe400078ec0ff */
[----:B------:R-:W-:Y:S02]  /*1570*/  LOP3.LUT R0, R5, 0x8, R19, 0xf8, !PT ;  /* 0x0000000805007812 */ /* 0x000fe400078ef813 */
[----:B------:R-:W-:Y:S01]  /*1580*/  SHF.R.U32.HI R5, RZ, 0x3, R5 ;  /* 0x00000003ff057819 */ /* 0x000fe20000011605 */
[----:B------:R-:W-:-:S03]  /*1590*/  IMAD.IADD R18, R20, 0x1, -R18 ;  /* 0x0000000114127824 */ /* 0x000fc600078e0a12 */
[----:B------:R-:W-:-:S03]  /*15a0*/  LOP3.LUT R19, R0, R5, RZ, 0x3c, !PT ;  /* 0x0000000500137212 */ /* 0x000fc600078e3cff */
        /* <DEDUP_REMOVED lines=30> */
.L_x_146:
[----:B------:R-:W-:Y:S05]  /*1790*/  BSYNC B0 ;  /* 0x0000000000007941 */ /* 0x000fea0003800000 */
.L_x_145:
[----:B------:R-:W-:Y:S04]  /*17a0*/  BSSY B0, `(.L_x_147) ;  /* 0x000001f000007945 */ /* 0x000fe80003800000 */
        /* <DEDUP_REMOVED lines=30> */
.L_x_148:
[----:B------:R-:W-:Y:S05]  /*1990*/  BSYNC B0 ;  /* 0x0000000000007941 */ /* 0x000fea0003800000 */
.L_x_147:
        /* <DEDUP_REMOVED lines=31> */
.L_x_150:
[----:B------:R-:W-:Y:S05]  /*1b90*/  BSYNC B0 ;  /* 0x0000000000007941 */ /* 0x000fea0003800000 */
.L_x_149:
        /* <DEDUP_REMOVED lines=31> */
.L_x_152:
[----:B------:R-:W-:Y:S05]  /*1d90*/  BSYNC B0 ;  /* 0x0000000000007941 */ /* 0x000fea0003800000 */
.L_x_151:
[----:B------:R-:W-:Y:S04]  /*1da0*/  BSSY B0, `(.L_x_153) ;  /* 0x000001e000007945 */ /* 0x000fe80003800000 */
[----:B------:R-:W-:Y:S05]  /*1db0*/  @P5 BRA `(.L_x_154) ;  /* 0x0000000000705947 */ /* 0x000fea0003800000 */
[----:B------:R-:W-:Y:S01]  /*1dc0*/  ULDC UR5, c[0x0][0x2d0] ;  /* 0x0000b40000057ab9 */ /* 0x000fe20000000800 */
[----:B------:R-:W-:Y:S01]  /*1dd0*/  IADD3 R0, P0, R8, 0x70, RZ ;  /* 0x0000007008007810 */ /* 0x000fe20007f1e0ff */
[----:B------:R-:W-:Y:S01]  /*1de0*/  ULDC.64 UR10, c[0x0][0x240] ;  /* 0x00009000000a7ab9 */ /* 0x000fe20000000a00 */
[----:B------:R-:W-:Y:S02]  /*1df0*/  ISETP.GE.AND P1, PT, R204, UR5, PT ;  /* 0x00000005cc007c0c */ /* 0x000fe4000bf26270 */
[----:B------:R-:W-:Y:S01]  /*1e00*/  MOV R10, R14 ;  /* 0x0000000e000a7202 */ /* 0x000fe20000000f00 */
[----:B------:R-:W-:Y:S01]  /*1e10*/  IMAD.X R8, RZ, RZ, R9, P0 ;  /* 0x000000ffff087224 */ /* 0x000fe200000e0609 */
[----:B------:R-:W-:-:S03]  /*1e20*/  ISETP.GE.AND P0, PT, R161, UR5, PT ;  /* 0x00000005a1007c0c */ /* 0x000fc6000bf06270 */
[----:B------:R-:W-:Y:S02]  /*1e30*/  IMAD R8, R8, UR10, RZ ;  /* 0x0000000a08087c24 */ /* 0x000fe4000f8e02ff */
[----:B------:R-:W-:-:S04]  /*1e40*/  IMAD.WIDE.U32 R10, R0, UR10, R10 ;  /* 0x0000000a000a7c25 */ /* 0x000fc8000f8e000a */
[----:B------:R-:W5:Y:S01]  /*1e50*/  @!P1 LDC.64 R12, c[0x0][0x210] ;  /* 0x00008400ff0c9b82 */ /* 0x000f620000000a00 */
[----:B------:R-:W-:Y:S01]  /*1e60*/  IMAD R0, R0, UR11, R8 ;  /* 0x0000000b00007c24 */ /* 0x000fe2000f8e0208 */
[----:B------:R1:W-:Y:S03]  /*1e70*/  @P1 STS.128 [R242+0x3800], RZ ;  /* 0x003800fff2001388 */ /* 0x0003e60000000c00 */
[----:B------:R-:W-:Y:S01]  /*1e80*/  IMAD.IADD R0, R11, 0x1, R0 ;  /* 0x000000010b007824 */ /* 0x000fe200078e0200 */
[----:B-----5:R-:W-:-:S04]  /*1e90*/  @!P1 LEA R8, P2, R10, R12, 0x1 ;  /* 0x0000000c0a089211 */ /* 0x020fc800078408ff */
        /* <DEDUP_REMOVED lines=8> */
[----:B-1----:R-:W-:-:S04]  /*1f20*/  LEA R8, P0, R10, UR10, 0x1 ;  /* 0x0000000a0a087c11 */ /* 0x002fc8000f8008ff */
[----:B------:R-:W-:-:S05]  /*1f30*/  LEA.HI.X R9, R10, UR11, R0, 0x1, P0 ;  /* 0x0000000b0a097c11 */ /* 0x000fca00080f0c00 */
[----:B------:R-:W-:Y:S01]  /*1f40*/  @!PT LDS RZ, [RZ] ;  /* 0x00000000fffff984 */ /* 0x000fe20000000800 */
[----:B------:R-:W-:Y:S01]  /*1f50*/  @!PT LDS RZ, [RZ] ;  /* 0x00000000fffff984 */ /* 0x000fe20000000800 */
[----:B------:R-:W-:Y:S01]  /*1f60*/  @!PT LDS RZ, [RZ] ;  /* 0x00000000fffff984 */ /* 0x000fe20000000800 */
[----:B------:R1:W-:Y:S04]  /*1f70*/  LDGSTS.E.BYPASS.LTC128B.128 [R242+0x7800], desc[UR18][R8.64+0x80] ;  /* 0x0780008008f27fae */ /* 0x0003e8000b901d52 */
.L_x_154:
[----:B------:R-:W-:Y:S05]  /*1f80*/  BSYNC B0 ;  /* 0x0000000000007941 */ /* 0x000fea0003800000 */
.L_x_153:
[----:B------:R-:W-:Y:S01]  /*1f90*/  ULEA.HI.SX32 UR5, UR17, 0xffffffff, 0x1a ;  /* 0xffffffff11057891 */ /* 0x000fe2000f8fd23f */
[----:B------:R-:W-:Y:S01]  /*1fa0*/  IMAD.IADD R163, R33, 0x1, R26 ;  /* 0x0000000121a37824 */ /* 0x000fe200078e021a */
[----:B------:R-:W-:Y:S01]  /*1fb0*/  MOV R162, R32 ;  /* 0x0000002000a27202 */ /* 0x000fe20000000f00 */
[----:B------:R-:W-:Y:S01]  /*1fc0*/  USHF.L.U32 UR13, UR8, 0x6, URZ ;  /* 0x00000006080d7899 */ /* 0x000fe2000800063f */
[----:B------:R-:W-:Y:S01]  /*1fd0*/  IMAD.SHL.U32 R3, R24, 0x40, RZ ;  /* 0x0000004018037824 */ /* 0x000fe200078e00ff */
[----:B------:R-:W-:Y:S01]  /*1fe0*/  UIMAD UR23, UR5, -0x40, UR20 ;  /* 0xffffffc0051778a4 */ /* 0x000fe2000f8e0214 */
[----:B------:R-:W-:Y:S01]  /*1ff0*/  IMAD.SHL.U32 R5, R18, 0x8, RZ ;  /* 0x0000000812057824 */ /* 0x000fe200078e00ff */
[----:B------:R2:W-:Y:S01]  /*2000*/  STL.64 [R1+0x38], R162 ;  /* 0x000038a201007387 */ /* 0x0005e20000100a00 */
[----:B------:R-:W-:Y:S01]  /*2010*/  USHF.L.U64.HI UR12, UR8, 0x6, UR9 ;  /* 0x00000006080c7899 */ /* 0x000fe20008010209 */
[----:B------:R-:W-:Y:S01]  /*2020*/  IMAD.U32 R156, RZ, RZ, UR13 ;  /* 0x0000000dff9c7e24 */ /* 0x000fe2000f8e00ff */
[----:B------:R-:W-:Y:S01]  /*2030*/  USHF.R.S32.HI UR24, URZ, 0x1f, UR5 ;  /* 0x0000001f3f187899 */ /* 0x000fe20008011405 */
[----:B------:R-:W-:Y:S01]  /*2040*/  ISETP.GE.AND P0, PT, R6, UR23, PT ;  /* 0x0000001706007c0c */ /* 0x000fe2000bf06270 */
[----:B------:R-:W-:Y:S01]  /*2050*/  UIMAD UR10, UR12, UR5, URZ ;  /* 0x000000050c0a72a4 */ /* 0x000fe2000f8e023f */
[----:B-1----:R-:W-:Y:S01]  /*2060*/  IMAD.WIDE.U32 R8, R156, UR5, R162 ;  /* 0x000000059c087c25 */ /* 0x002fe2000f8e00a2 */
[----:B------:R-:W-:Y:S01]  /*2070*/  LOP3.LUT R3, R3, 0x1c0, RZ, 0xc0, !PT ;  /* 0x000001c003037812 */ /* 0x000fe200078ec0ff */
[----:B------:R-:W-:Y:S01]  /*2080*/  BSSY B0, `(.L_x_155) ;  /* 0x000001e000007945 */ /* 0x000fe20003800000 */
[----:B------:R-:W-:Y:S01]  /*2090*/  UIMAD UR10, UR24, UR13, UR10 ;  /* 0x0000000d180a72a4 */ /* 0x000fe2000f8e020a */
[----:B------:R-:W-:Y:S01]  /*20a0*/  ISETP.GE.AND P5, PT, R22, UR23, PT ;  /* 0x0000001716007c0c */ /* 0x000fe2000bfa6270 */
[----:B------:R-:W-:Y:S01]  /*20b0*/  IMAD R0, R18, 0x200, R19 ;  /* 0x0000020012007824 */ /* 0x000fe200078e0213 */
[----:B------:R-:W-:-:S02]  /*20c0*/  LOP3.LUT R5, R3, 0x8, R5, 0xf8, !PT ;  /* 0x0000000803057812 */ /* 0x000fc400078ef805 */
[----:B------:R-:W-:Y:S02]  /*20d0*/  ISETP.GE.AND P4, PT, R23, UR23, PT ;  /* 0x0000001717007c0c */ /* 0x000fe4000bf86270 */
[----:B------:R-:W-:Y:S02]  /*20e0*/  IADD3 R11, R9, UR10, RZ ;  /* 0x0000000a090b7c10 */ /* 0x000fe4000fffe0ff */
[----:B------:R-:W-:Y:S02]  /*20f0*/  ISETP.GE.AND P3, PT, R21, UR23, PT ;  /* 0x0000001715007c0c */ /* 0x000fe4000bf66270 */
[----:B------:R-:W-:Y:S01]  /*2100*/  SHF.R.U32.HI R3, RZ, 0x3, R3 ;  /* 0x00000003ff037819 */ /* 0x000fe20000011603 */
[----:B------:R-:W-:Y:S10]  /*2110*/  @P0 BRA `(.L_x_156) ;  /* 0x0000000000500947 */ /* 0x000ff40003800000 */
[----:B------:R-:W-:Y:S02]  /*2120*/  ULDC UR10, c[0x0][0x2d0] ;  /* 0x0000b400000a7ab9 */ /* 0x000fe40000000800 */
[----:B------:R-:W-:Y:S02]  /*2130*/  ISETP.GE.AND P1, PT, R204, UR10, PT ;  /* 0x0000000acc007c0c */ /* 0x000fe4000bf26270 */
[----:B------:R-:W-:-:S11]  /*2140*/  ISETP.GE.AND P0, PT, R161, UR10, PT ;  /* 0x0000000aa1007c0c */ /* 0x000fd6000bf06270 */
[----:B------:R-:W1:Y:S01]  /*2150*/  @!P1 LDC.64 R12, c[0x0][0x218] ;  /* 0x00008600ff0c9b82 */ /* 0x000e620000000a00 */
[----:B------:R1:W-:Y:S02]  /*2160*/  @P1 STS.128 [R242+0x8000], RZ ;  /* 0x008000fff2001388 */ /* 0x0003e40000000c00 */
        /* <DEDUP_REMOVED lines=15> */
.L_x_156:
[----:B------:R-:W-:Y:S05]  /*2260*/  BSYNC B0 ;  /* 0x0000000000007941 */ /* 0x000fea0003800000 */
.L_x_155:
[----:B------:R-:W-:Y:S01]  /*2270*/  USHF.L.U64.HI UR21, UR8, 0x4, UR9 ;  /* 0x0000000408157899 */ /* 0x000fe20008010209 */
[----:B------:R-:W-:Y:S01]  /*2280*/  BSSY B0, `(.L_x_157) ;  /* 0x000001a000007945 */ /* 0x000fe20003800000 */
[----:B------:R-:W-:Y:S01]  /*2290*/  USHF.L.U32 UR22, UR8, 0x4, URZ ;  /* 0x0000000408167899 */ /* 0x000fe2000800063f */
[----:B------:R-:W-:Y:S02]  /*22a0*/  LOP3.LUT R137, R5, R3, RZ, 0x3c, !PT ;  /* 0x0000000305897212 */ /* 0x000fe400078e3cff */
[----:B------:R-:W-:Y:S09]  /*22b0*/  @P5 BRA `(.L_x_158) ;  /* 0x0000000000585947 */ /* 0x000ff20003800000 */
[----:B------:R-:W-:Y:S01]  /*22c0*/  ULDC UR10, c[0x0][0x2d0] ;  /* 0x0000b400000a7ab9 */ /* 0x000fe20000000800 */
[----:B------:R-:W-:Y:S02]  /*22d0*/  IADD3 R3, P2, R8, UR22, RZ ;  /* 0x0000001608037c10 */ /* 0x000fe4000ff5e0ff */
[----:B------:R-:W-:Y:S02]  /*22e0*/  ISETP.GE.AND P1, PT, R204, UR10, PT ;  /* 0x0000000acc007c0c */ /* 0x000fe4000bf26270 */
[----:B------:R-:W-:Y:S02]  /*22f0*/  ISETP.GE.AND P0, PT, R161, UR10, PT ;  /* 0x0000000aa1007c0c */ /* 0x000fe4000bf06270 */
[----:B------:R-:W-:-:S09]  /*2300*/  IADD3.X R5, R11, UR21, RZ, P2, !PT ;  /* 0x000000150b057c10 */ /* 0x000fd200097fe4ff */
[----:B-1----:R-:W1:Y:S01]  /*2310*/  @!P1 LDC.64 R12, c[0x0][0x218] ;  /* 0x00008600ff0c9b82 */ /* 0x002e620000000a00 */
        /* <DEDUP_REMOVED lines=16> */
.L_x_158:
[----:B------:R-:W-:Y:S05]  /*2420*/  BSYNC B0 ;  /* 0x0000000000007941 */ /* 0x000fea0003800000 */
.L_x_157:
[----:B------:R-:W-:Y:S04]  /*2430*/  BSSY B0, `(.L_x_159) ;  /* 0x000001a000007945 */ /* 0x000fe80003800000 */
[----:B------:R-:W-:Y:S05]  /*2440*/  @P4 BRA `(.L_x_160) ;  /* 0x0000000000604947 */ /* 0x000fea0003800000 */
[----:B------:R-:W-:Y:S01]  /*2450*/  ULDC UR10, c[0x0][0x2d0] ;  /* 0x0000b400000a7ab9 */ /* 0x000fe20000000800 */
[----:B------:R-:W-:Y:S01]  /*2460*/  IMAD.U32 R5, RZ, RZ, UR8 ;  /* 0x00000008ff057e24 */ /* 0x000fe2000f8e00ff */
[----:B------:R-:W-:Y:S01]  /*2470*/  ISETP.GE.AND P1, PT, R204, UR10, PT ;  /* 0x0000000acc007c0c */ /* 0x000fe2000bf26270 */
[----:B-1----:R-:W-:Y:S01]  /*2480*/  IMAD.U32 R12, RZ, RZ, UR9 ;  /* 0x00000009ff0c7e24 */ /* 0x002fe2000f8e00ff */
[----:B------:R-:W-:Y:S02]  /*2490*/  ISETP.GE.AND P0, PT, R161, UR10, PT ;  /* 0x0000000aa1007c0c */ /* 0x000fe4000bf06270 */
[----:B------:R-:W-:-:S04]  /*24a0*/  LEA R3, P2, R5, R8, 0x5 ;  /* 0x0000000805037211 */ /* 0x000fc800078428ff */
[----:B------:R-:W-:-:S05]  /*24b0*/  LEA.HI.X R5, R5, R11, R12, 0x5, P2 ;  /* 0x0000000b05057211 */ /* 0x000fca00010f2c0c */
        /* <DEDUP_REMOVED lines=17> */
.L_x_160:
[----:B------:R-:W-:Y:S05]  /*25d0*/  BSYNC B0 ;  /* 0x0000000000007941 */ /* 0x000fea0003800000 */
.L_x_159:
[----:B------:R-:W-:Y:S04]  /*25e0*/  BSSY B0, `(.L_x_161) ;  /* 0x000001b000007945 */ /* 0x000fe80003800000 */
[----:B------:R-:W-:Y:S05]  /*25f0*/  @P3 BRA `(.L_x_162) ;  /* 0x0000000000643947 */ /* 0x000fea0003800000 */
[----:B------:R-:W-:Y:S01]  /*2600*/  ULDC UR10, c[0x0][0x2d0] ;  /* 0x0000b400000a7ab9 */ /* 0x000fe20000000800 */
[----:B------:R-:W-:Y:S01]  /*2610*/  IMAD.U32 R3, RZ, RZ, UR8 ;  /* 0x00000008ff037e24 */ /* 0x000fe2000f8e00ff */
[----:B------:R-:W-:Y:S01]  /*2620*/  ISETP.GE.AND P1, PT, R204, UR10, PT ;  /* 0x0000000acc007c0c */ /* 0x000fe2000bf26270 */
[----:B------:R-:W-:Y:S01]  /*2630*/  IMAD.MOV.U32 R10, RZ, RZ, R8 ;  /* 0x000000ffff0a7224 */ /* 0x000fe200078e0008 */
[----:B------:R-:W-:Y:S01]  /*2640*/  UIMAD UR11, UR9, 0x30, URZ ;  /* 0x00000030090b78a4 */ /* 0x000fe2000f8e023f */
[----:B------:R-:W-:Y:S02]  /*2650*/  ISETP.GE.AND P0, PT, R161, UR10, PT ;  /* 0x0000000aa1007c0c */ /* 0x000fe4000bf06270 */
[----:B------:R-:W-:-:S04]  /*2660*/  IMAD.WIDE.U32 R10, R3, 0x30, R10 ;  /* 0x00000030030a7825 */ /* 0x000fc800078e000a */
[----:B------:R-:W-:-:S04]  /*2670*/  VIADD R3, R11, UR11 ;  /* 0x0000000b0b037c36 */ /* 0x000fc80008000000 */
        /* <DEDUP_REMOVED lines=17> */
.L_x_162:
[----:B------:R-:W-:Y:S05]  /*2790*/  BSYNC B0 ;  /* 0x0000000000007941 */ /* 0x000fea0003800000 */
.L_x_161:
[----:B------:R-:W0:Y:S01]  /*27a0*/  LDGDEPBAR ;  /* 0x00000000000079af */ /* 0x000e220000000000 */
[----:B------:R-:W-:Y:S01]  /*27b0*/  ISETP.GE.AND P1, PT, R6, UR23, PT ;  /* 0x0000001706007c0c */ /* 0x000fe2000bf26270 */
[----:B------:R-:W-:Y:S01]  /*27c0*/  IMAD.IADD R10, R31, 0x1, R27 ;  /* 0x000000011f0a7824 */ /* 0x000fe200078e021b */
[----:B------:R-:W-:Y:S01]  /*27d0*/  UIMAD UR8, UR24, UR6, URZ ;  /* 0x00000006180872a4 */ /* 0x000fe2000f8e023f */
[----:B------:R-:W-:Y:S01]  /*27e0*/  IMAD.SHL.U32 R3, R25, 0x40, RZ ;  /* 0x0000004019037824 */ /* 0x000fe200078e00ff */
[----:B------:R-:W-:Y:S01]  /*27f0*/  LEA.HI R5, R28, R138, RZ, 0x5 ;  /* 0x0000008a1c057211 */ /* 0x000fe200078f28ff */
[----:B------:R-:W-:Y:S01]  /*2800*/  UIMAD.WIDE.U32 UR10, UR5, UR6, URZ ;  /* 0x00000006050a72a5 */ /* 0x000fe2000f8e003f */
[----:B------:R2:W-:Y:S01]  /*2810*/  STL [R1+0x50], R10 ;  /* 0x0000500a01007387 */ /* 0x0005e20000100800 */
[----:B------:R-:W-:Y:S01]  /*2820*/  UIMAD UR8, UR5, UR7, UR8 ;  /* 0x00000007050872a4 */ /* 0x000fe2000f8e0208 */
[----:B------:R-:W-:Y:S01]  /*2830*/  SHF.R.S32.HI R5, RZ, 0x5, R5 ;  /* 0x00000005ff057819 */ /* 0x000fe20000011405 */
[----:B------:R-:W-:Y:S01]  /*2840*/  BSSY B0, `(.L_x_163) ;  /* 0x0000028000007945 */ /* 0x000fe20003800000 */
[----:B------:R-:W-:Y:S01]  /*2850*/  LOP3.LUT R136, R3, 0xfffffe00, RZ, 0xc0, !PT ;  /* 0xfffffe0003887812 */ /* 0x000fe200078ec0ff */
[----:B------:R-:W-:Y:S01]  /*2860*/  UIADD3 UR8, UR11, UR8, URZ ;  /* 0x000000080b087290 */ /* 0x000fe2000fffe03f */
[----:B-1----:R-:W-:Y:S01]  /*2870*/  IMAD.U32 R8, RZ, RZ, UR10 ;  /* 0x0000000aff087e24 */ /* 0x002fe2000f8e00ff */
[----:B------:R-:W-:Y:S01]  /*2880*/  ISETP.GE.AND P5, PT, R22, UR23, PT ;  /* 0x0000001716007c0c */ /* 0x000fe2000bfa6270 */
[----:B------:R-:W-:Y:S01]  /*2890*/  IMAD.U32 R9, RZ, RZ, UR11 ;  /* 0x0000000bff097e24 */ /* 0x000fe2000f8e00ff */
[----:B------:R-:W-:Y:S01]  /*28a0*/  ISETP.GE.AND P4, PT, R23, UR23, PT ;  /* 0x0000001717007c0c */ /* 0x000fe2000bf86270 */
[----:B------:R-:W-:Y:S01]  /*28b0*/  IMAD R3, R5, 0x400, R136 ;  /* 0x0000040005037824 */ /* 0x000fe200078e0288 */
[----:B------:R-:W-:Y:S01]  /*28c0*/  LEA R6, P0, R8, R30, 0x6 ;  /* 0x0000001e08067211 */ /* 0x000fe200078030ff */
[----:B------:R-:W-:Y:S01]  /*28d0*/  IMAD.U32 R5, RZ, RZ, UR8 ;  /* 0x00000008ff057e24 */ /* 0x000fe2000f8e00ff */
[----:B------:R-:W-:Y:S01]  /*28e0*/  ISETP.GE.AND P3, PT, R21, UR23, PT ;  /* 0x0000001715007c0c */ /* 0x000fe2000bf66270 */
[----:B------:R-:W-:Y:S01]  /*28f0*/  IMAD.IADD R3, R137, 0x1, R3 ;  /* 0x0000000189037824 */ /* 0x000fe200078e0203 */
[----:B------:R-:W-:Y:S01]  /*2900*/  LEA R139, R0, UR4, 0x1 ;  /* 0x00000004008b7c11 */ /* 0x000fe2000f8e08ff */
[----:B------:R-:W-:-:S04]  /*2910*/  DEPBAR.LE SB0, 0x0 ;  /* 0x000080000000791a */ /* 0x000fc80000000000 */
[----:B------:R-:W-:Y:S01]  /*2920*/  BAR.SYNC.DEFER_BLOCKING 0x0 ;  /* 0x0000000000007b1d */ /* 0x000fe20000010000 */
[----:B------:R-:W-:Y:S02]  /*2930*/  LEA.HI.X R7, R8, R10, R5, 0x6, P0 ;  /* 0x0000000a08077211 */ /* 0x000fe400000f3405 */
[----:B------:R-:W-:-:S03]  /*2940*/  LEA R230, R3, UR4, 0x1 ;  /* 0x0000000403e67c11 */ /* 0x000fc6000f8e08ff */
[----:B------:R2:W-:Y:S04]  /*2950*/  @P1 STS.128 [R242+0xc000], RZ ;  /* 0x00c000fff2001388 */ /* 0x0005e80000000c00 */
[----:B------:R2:W-:Y:S01]  /*2960*/  @P1 STS.128 [R242+0xe000], RZ ;  /* 0x00e000fff2001388 */ /* 0x0005e20000000c00 */
[----:B------:R-:W-:Y:S05]  /*2970*/  @P1 BRA `(.L_x_164) ;  /* 0x0000000000501947 */ /* 0x000fea0003800000 */
        /* <DEDUP_REMOVED lines=20> */
.L_x_164:
[----:B------:R-:W-:Y:S05]  /*2ac0*/  BSYNC B0 ;  /* 0x0000000000007941 */ /* 0x000fea0003800000 */
.L_x_163:
[----:B------:R1:W-:Y:S01]  /*2ad0*/  @P5 STS.128 [R242+0xc800], RZ ;  /* 0x00c800fff2005388 */ /* 0x0003e20000000c00 */
[----:B------:R-:W-:Y:S03]  /*2ae0*/  BSSY B0, `(.L_x_165) ;  /* 0x000001c000007945 */ /* 0x000fe60003800000 */
[----:B------:R1:W-:Y:S01]  /*2af0*/  @P5 STS.128 [R242+0xe800], RZ ;  /* 0x00e800fff2005388 */ /* 0x0003e20000000c00 */
[----:B------:R-:W-:Y:S05]  /*2b00*/  @P5 BRA `(.L_x_166) ;  /* 0x0000000000645947 */ /* 0x000fea0003800000 */
[----:B------:R-:W-:Y:S01]  /*2b10*/  ULDC UR8, c[0x0][0x2d0] ;  /* 0x0000b40000087ab9 */ /* 0x000fe20000000800 */
[----:B------:R-:W-:Y:S01]  /*2b20*/  USHF.L.U32 UR9, UR7, 0x4, URZ ;  /* 0x0000000407097899 */ /* 0x000fe2000800063f */
[----:B------:R-:W-:Y:S01]  /*2b30*/  ISETP.GE.AND P1, PT, R204, UR8, PT ;  /* 0x00000008cc007c0c */ /* 0x000fe2000bf26270 */
[----:B------:R-:W-:Y:S01]  /*2b40*/  UIMAD.WIDE.U32 UR10, UR6, 0x10, URZ ;  /* 0x00000010060a78a5 */ /* 0x000fe2000f8e003f */
[----:B------:R-:W-:-:S03]  /*2b50*/  ISETP.GE.AND P0, PT, R161, UR8, PT ;  /* 0x00000008a1007c0c */ /* 0x000fc6000bf06270 */
[----:B------:R-:W-:Y:S02]  /*2b60*/  IMAD.U32 R3, RZ, RZ, UR9 ;  /* 0x00000009ff037e24 */ /* 0x000fe4000f8e00ff */
[----:B------:R-:W-:-:S04]  /*2b70*/  IADD3 R0, P2, R6, UR10, RZ ;  /* 0x0000000a06007c10 */ /* 0x000fc8000ff5e0ff */
[----:B------:R-:W-:Y:S02]  /*2b80*/  IADD3.X R3, R7, UR11, R3, P2, !PT ;  /* 0x0000000b07037c10 */ /* 0x000fe400097fe403 */
        /* <DEDUP_REMOVED lines=17> */
.L_x_166:
[----:B------:R-:W-:Y:S05]  /*2ca0*/  BSYNC B0 ;  /* 0x0000000000007941 */ /* 0x000fea0003800000 */
.L_x_165:
[----:B------:R1:W-:Y:S01]  /*2cb0*/  @P4 STS.128 [R242+0xd000], RZ ;  /* 0x00d000fff2004388 */ /* 0x0003e20000000c00 */
[----:B------:R-:W-:Y:S03]  /*2cc0*/  BSSY B0, `(.L_x_167) ;  /* 0x000001b000007945 */ /* 0x000fe60003800000 */
[----:B------:R1:W-:Y:S01]  /*2cd0*/  @P4 STS.128 [R242+0xf000], RZ ;  /* 0x00f000fff2004388 */ /* 0x0003e20000000c00 */
[----:B------:R-:W-:Y:S05]  /*2ce0*/  @P4 BRA `(.L_x_168) ;  /* 0x0000000000604947 */ /* 0x000fea0003800000 */
[----:B------:R-:W-:Y:S01]  /*2cf0*/  ULDC UR8, c[0x0][0x2d0] ;  /* 0x0000b40000087ab9 */ /* 0x000fe20000000800 */
[----:B------:R-:W-:Y:S01]  /*2d00*/  IMAD.U32 R3, RZ, RZ, UR6 ;  /* 0x00000006ff037e24 */ /* 0x000fe2000f8e00ff */
[----:B------:R-:W-:Y:S01]  /*2d10*/  ISETP.GE.AND P1, PT, R204, UR8, PT ;  /* 0x00000008cc007c0c */ /* 0x000fe2000bf26270 */
[----:B------:R-:W-:Y:S01]  /*2d20*/  IMAD.U32 R5, RZ, RZ, UR7 ;  /* 0x00000007ff057e24 */ /* 0x000fe2000f8e00ff */
[----:B------:R-:W-:Y:S02]  /*2d30*/  ISETP.GE.AND P0, PT, R161, UR8, PT ;  /* 0x00000008a1007c0c */ /* 0x000fe4000bf06270 */
[----:B------:R-:W-:-:S04]  /*2d40*/  LEA R0, P2, R3, R6, 0x5 ;  /* 0x0000000603007211 */ /* 0x000fc800078428ff */
[----:B------:R-:W-:-:S05]  /*2d50*/  LEA.HI.X R3, R3, R7, R5, 0x5, P2 ;  /* 0x0000000703037211 */ /* 0x000fca00010f2c05 */
        /* <DEDUP_REMOVED lines=17> */
.L_x_168:
[----:B------:R-:W-:Y:S05]  /*2e70*/  BSYNC B0 ;  /* 0x0000000000007941 */ /* 0x000fea0003800000 */
.L_x_167:
[----:B------:R1:W-:Y:S01]  /*2e80*/  @P3 STS.128 [R242+0xd800], RZ ;  /* 0x00d800fff2003388 */ /* 0x0003e20000000c00 */
[----:B------:R-:W-:Y:S03]  /*2e90*/  BSSY B0, `(.L_x_169) ;  /* 0x000001b000007945 */ /* 0x000fe60003800000 */
[----:B------:R1:W-:Y:S01]  /*2ea0*/  @P3 STS.128 [R242+0xf800], RZ ;  /* 0x00f800fff2003388 */ /* 0x0003e20000000c00 */
[----:B------:R-:W-:Y:S05]  /*2eb0*/  @P3 BRA `(.L_x_170) ;  /* 0x0000000000603947 */ /* 0x000fea0003800000 */
[----:B------:R-:W-:Y:S01]  /*2ec0*/  ULDC UR8, c[0x0][0x2d0] ;  /* 0x0000b40000087ab9 */ /* 0x000fe20000000800 */
[----:B------:R-:W-:Y:S01]  /*2ed0*/  IMAD.U32 R0, RZ, RZ, UR6 ;  /* 0x00000006ff007e24 */ /* 0x000fe2000f8e00ff */
[----:B------:R-:W-:Y:S01]  /*2ee0*/  ISETP.GE.AND P1, PT, R204, UR8, PT ;  /* 0x00000008cc007c0c */ /* 0x000fe2000bf26270 */
[----:B------:R-:W-:Y:S01]  /*2ef0*/  UIMAD UR9, UR7, 0x30, URZ ;  /* 0x00000030070978a4 */ /* 0x000fe2000f8e023f */
[----:B------:R-:W-:Y:S01]  /*2f00*/  ISETP.GE.AND P0, PT, R161, UR8, PT ;  /* 0x00000008a1007c0c */ /* 0x000fe2000bf06270 */
[----:B------:R-:W-:-:S04]  /*2f10*/  IMAD.WIDE.U32 R6, R0, 0x30, R6 ;  /* 0x0000003000067825 */ /* 0x000fc800078e0006 */
[----:B------:R-:W-:-:S06]  /*2f20*/  VIADD R0, R7, UR9 ;  /* 0x0000000907007c36 */ /* 0x000fcc0008000000 */
        /* <DEDUP_REMOVED lines=17> */
.L_x_170:
[----:B------:R-:W-:Y:S05]  /*3040*/  BSYNC B0 ;  /* 0x0000000000007941 */ /* 0x000fea0003800000 */
.L_x_169:
[----:B------:R-:W-:Y:S01]  /*3050*/  LDSM.16.M88.4 R12, [R230] ;  /* 0x00000000e60c783b */ /* 0x000fe20000000200 */
[----:B------:R-:W-:Y:S01]  /*3060*/  R2P PR, R36, 0x6 ;  /* 0x0000000624007804 */ /* 0x000fe20000000000 */
[C---:B------:R-:W-:Y:S01]  /*3070*/  VIADD R0, R139.reuse, 0x8000 ;  /* 0x000080008b007836 */ /* 0x040fe20000000000 */
[----:B------:R-:W-:Y:S01]  /*3080*/  UISETP.GE.AND UP0, UPT, UR20, 0x41, UPT ;  /* 0x000000411400788c */ /* 0x000fe2000bf06270 */
[----:B------:R-:W5:Y:S01]  /*3090*/  LDSM.16.M88.4 R20, [R139+0x8000] ;  /* 0x008000008b14783b */ /* 0x000f620000000200 */
[----:B------:R-:W-:Y:S02]  /*30a0*/  VIADD R234, R139, 0x8020 ;  /* 0x000080208bea7836 */ /* 0x000fe40000000000 */
[--C-:B------:R-:W-:Y:S01]  /*30b0*/  IMAD R231, R4, 0x2, R230.reuse ;  /* 0x0000000204e77824 */ /* 0x100fe200078e02e6 */
[----:B-12---:R-:W1:Y:S01]  /*30c0*/  LDSM.16.M88.4 R8, [R230+0x2000] ;  /* 0x00200000e608783b */ /* 0x006e620000000200 */
[C---:B------:R-:W-:Y:S02]  /*30d0*/  IMAD R233, R2.reuse, 0x2, R230 ;  /* 0x0000000202e97824 */ /* 0x040fe400078e02e6 */
[----:B------:R-:W-:Y:S01]  /*30e0*/  IMAD R232, R2, 0x2, R231 ;  /* 0x0000000202e87824 */ /* 0x000fe200078e02e7 */
[----:B------:R-:W2:Y:S01]  /*30f0*/  LDSM.16.M88.4 R32, [R139+0x8800] ;  /* 0x008800008b20783b */ /* 0x000ea20000000200 */
[----:B------:R-:W-:-:S02]  /*3100*/  IMAD.U32 R3, RZ, RZ, UR5 ;  /* 0x00000005ff037e24 */ /* 0x000fc4000f8e00ff */
[----:B------:R-:W-:Y:S01]  /*3110*/  @P1 VIADD R234, R0, 0xffffffe0 ;  /* 0xffffffe000ea1836 */ /* 0x000fe20000000000 */
[----:B------:R-:W2:Y:S01]  /*3120*/  LDSM.16.M88.4 R28, [R139+0x9000] ;  /* 0x009000008b1c783b */ /* 0x000ea20000000200 */
[----:B------:R-:W-:Y:S02]  /*3130*/  IMAD.MOV.U32 R0, RZ, RZ, 0x40 ;  /* 0x00000040ff007424 */ /* 0x000fe400078e00ff */
[C---:B------:R-:W-:Y:S01]  /*3140*/  VIADD R241, R234.reuse, 0x800 ;  /* 0x00000800eaf17836 */ /* 0x040fe20000000000 */
[----:B------:R-:W2:Y:S01]  /*3150*/  LDSM.16.M88.4 R24, [R139+0x9800] ;  /* 0x009800008b18783b */ /* 0x000ea20000000200 */
[----:B------:R-:W-:Y:S01]  /*3160*/  VIADD R240, R234, 0x1000 ;  /* 0x00001000eaf07836 */ /* 0x000fe20000000000 */
[----:B------:R-:W-:Y:S01]  /*3170*/  SEL R0, R0, 0xffffffc0, !P2 ;  /* 0xffffffc000007807 */ /* 0x000fe20005000000 */
[C---:B------:R-:W-:Y:S01]  /*3180*/  VIADD R239, R234.reuse, 0x1800 ;  /* 0x00001800eaef7836 */ /* 0x040fe20000000000 */
[----:B---34-:R-:W-:Y:S01]  /*3190*/  LDSM.16.M88.4 R16, [R231+0x2000] ;  /* 0x00200000e710783b */ /* 0x018fe20000000200 */
[----:B------:R-:W-:-:S02]  /*31a0*/  VIADD R238, R234, 0x2000 ;  /* 0x00002000eaee7836 */ /* 0x000fc40000000000 */
[----:B------:R-:W-:Y:S01]  /*31b0*/  IMAD.IADD R229, R139, 0x1, R0 ;  /* 0x000000018be57824 */ /* 0x000fe200078e0200 */
[----:B------:R-:W3:Y:S01]  /*31c0*/  LDSM.16.M88.4 R48, [R234+0x800] ;  /* 0x00080000ea30783b */ /* 0x000ee20000000200 */
[----:B------:R-:W-:Y:S02]  /*31d0*/  IMAD.IADD R228, R0, 0x1, R234 ;  /* 0x0000000100e47824 */ /* 0x000fe400078e02ea */
[----:B------:R-:W-:Y:S01]  /*31e0*/  IMAD.SHL.U32 R0, R138, 0x2, RZ ;  /* 0x000000028a007824 */ /* 0x000fe200078e00ff */
[----:B------:R-:W4:Y:S01]  /*31f0*/  LDSM.16.M88.4 R40, [R234] ;  /* 0x00000000ea28783b */ /* 0x000f220000000200 */
[C---:B------:R-:W-:Y:S02]  /*3200*/  VIADD R237, R234.reuse, 0x2800 ;  /* 0x00002800eaed7836 */ /* 0x040fe40000000000 */
[----:B------:R-:W-:Y:S01]  /*3210*/  VIADD R236, R234, 0x3000 ;  /* 0x00003000eaec7836 */ /* 0x000fe20000000000 */
[----:B------:R-:W4:Y:S01]  /*3220*/  LDSM.16.M88.4 R44, [R234+0x1000] ;  /* 0x00100000ea2c783b */ /* 0x000f220000000200 */
[----:B------:R-:W-:Y:S01]  /*3230*/  LOP3.LUT R0, R0, 0x6, RZ, 0xc0, !PT ;  /* 0x0000000600007812 */ /* 0x000fe200078ec0ff */
[----:B------:R-:W-:-:S02]  /*3240*/  VIADD R235, R234, 0x3800 ;  /* 0x00003800eaeb7836 */ /* 0x000fc40000000000 */
[----:B------:R-:W4:Y:S02]  /*3250*/  LDSM.16.M88.4 R52, [R234+0x1800] ;  /* 0x00180000ea34783b */ /* 0x000f240000000200 */
[----:B------:R-:W-:Y:S01]  /*3260*/  IMAD R3, R3, 0x40, R0 ;  /* 0x0000004003037824 */ /* 0x000fe200078e0200 */
[----:B------:R-:W-:Y:S01]  /*3270*/  LOP3.LUT R0, R137, R136, RZ, 0xfc, !PT ;  /* 0x0000008889007212 */ /* 0x000fe200078efcff */
[-C--:B-----5:R-:W-:Y:S01]  /*3280*/  HMMA.16816.F32 R104, R12, R20.reuse, RZ ;  /* 0x000000140c68723c */ /* 0x0a0fe200000018ff */
[----:B------:R-:W0:Y:S01]  /*3290*/  LDGDEPBAR ;  /* 0x00000000000079af */ /* 0x000e220000000000 */
[C---:B------:R-:W-:Y:S01]  /*32a0*/  VIADD R5, R3.reuse, 0x8 ;  /* 0x0000000803057836 */ /* 0x040fe20000000000 */
[C---:B------:R-:W-:Y:S01]  /*32b0*/  ISETP.GE.AND P1, PT, R3.reuse, UR20, PT ;  /* 0x0000001403007c0c */ /* 0x040fe2000bf26270 */
[----:B------:R-:W-:Y:S02]  /*32c0*/  VIADD R6, R3, 0x1 ;  /* 0x0000000103067836 */ /* 0x000fe40000000000 */
[----:B-1----:R-:W-:Y:S01]  /*32d0*/  HMMA.16816.F32 R36, R8, R20, RZ ;  /* 0x000000140824723c */ /* 0x002fe200000018ff */
[----:B------:R-:W-:Y:S01]  /*32e0*/  ISETP.GE.AND P6, PT, R5, UR20, PT ;  /* 0x0000001405007c0c */ /* 0x000fe2000bfc6270 */
[C---:B------:R-:W-:Y:S01]  /*32f0*/  VIADD R5, R3.reuse, 0x10 ;  /* 0x0000001003057836 */ /* 0x040fe20000000000 */
[----:B------:R-:W-:Y:S01]  /*3300*/  ISETP.GE.AND P0, PT, R6, UR20, PT ;  /* 0x0000001406007c0c */ /* 0x000fe2000bf06270 */
[----:B------:R-:W-:-:S02]  /*3310*/  VIADD R6, R3, 0x9 ;  /* 0x0000000903067836 */ /* 0x000fc40000000000 */
[-C--:B------:R-:W-:Y:S01]  /*3320*/  HMMA.16816.F32 R96, R8, R22.reuse, RZ ;  /* 0x000000160860723c */ /* 0x080fe200000018ff */
[----:B------:R-:W-:Y:S01]  /*3330*/  ISETP.GE.AND P4, PT, R5, UR20, PT ;  /* 0x0000001405007c0c */ /* 0x000fe2000bf86270 */
[C---:B------:R-:W-:Y:S01]  /*3340*/  VIADD R5, R3.reuse, 0x19 ;  /* 0x0000001903057836 */ /* 0x040fe20000000000 */
[----:B------:R-:W-:Y:S01]  /*3350*/  ISETP.GE.AND P5, PT, R6, UR20, PT ;  /* 0x0000001406007c0c */ /* 0x000fe2000bfa6270 */
[C---:B------:R-:W-:Y:S02]  /*3360*/  VIADD R7, R3.reuse, 0x11 ;  /* 0x0000001103077836 */ /* 0x040fe40000000000 */
[----:B------:R-:W-:Y:S01]  /*3370*/  HMMA.16816.F32 R92, R12, R22, RZ ;  /* 0x000000160c5c723c */ /* 0x000fe200000018ff */
[----:B------:R-:W1:Y:S01]  /*3380*/  LDSM.16.M88.4 R20, [R231] ;  /* 0x00000000e714783b */ /* 0x000e620000000200 */
[----:B------:R-:W-:Y:S01]  /*3390*/  VIADD R6, R3, 0x18 ;  /* 0x0000001803067836 */ /* 0x000fe20000000000 */
[----:B------:R-:W-:-:S03]  /*33a0*/  ISETP.GE.AND P3, PT, R7, UR20, PT ;  /* 0x0000001407007c0c */ /* 0x000fc6000bf66270 */
[----:B--2---:R-:W-:Y:S01]  /*33b0*/  HMMA.16816.F32 R60, R8, R32, RZ ;  /* 0x00000020083c723c */ /* 0x004fe200000018ff */
[----:B------:R-:W-:-:S05]  /*33c0*/  ISETP.GE.AND P2, PT, R6, UR20, PT ;  /* 0x0000001406007c0c */ /* 0x000fca000bf46270 */
[C---:B------:R-:W-:Y:S06]  /*33d0*/  HMMA.16816.F32 R84, R8.reuse, R28, RZ ;  /* 0x0000001c0854723c */ /* 0x040fec00000018ff */
[C---:B------:R-:W-:Y:S06]  /*33e0*/  HMMA.16816.F32 R76, R8.reuse, R24, RZ ;  /* 0x00000018084c723c */ /* 0x040fec00000018ff */
[C---:B------:R-:W-:Y:S06]  /*33f0*/  HMMA.16816.F32 R88, R8.reuse, R34, RZ ;  /* 0x000000220858723c */ /* 0x040fec00000018ff */
[C---:B------:R-:W-:Y:S06]  /*3400*/  HMMA.16816.F32 R80, R8.reuse, R30, RZ ;  /* 0x0000001e0850723c */ /* 0x040fec00000018ff */
[----:B------:R-:W-:Y:S01]  /*3410*/  HMMA.16816.F32 R72, R8, R26, RZ ;  /* 0x0000001a0848723c */ /* 0x000fe200000018ff */
[----:B------:R-:W-:Y:S05]  /*3420*/  LDSM.16.M88.4 R8, [R233+0x2000] ;  /* 0x00200000e908783b */ /* 0x000fea0000000200 */
[C---:B------:R-:W-:Y:S06]  /*3430*/  HMMA.16816.F32 R64, R12.reuse, R28, RZ ;  /* 0x0000001c0c40723c */ /* 0x040fec00000018ff */
[C---:B------:R-:W-:Y:S01]  /*3440*/  HMMA.16816.F32 R108, R12.reuse, R30, RZ ;  /* 0x0000001e0c6c723c */ /* 0x040fe200000018ff */
[----:B------:R-:W2:Y:S05]  /*3450*/  LDSM.16.M88.4 R28, [R229+0x9000] ;  /* 0x00900000e51c783b */ /* 0x000eaa0000000200 */
[C---:B------:R-:W-:Y:S06]  /*3460*/  HMMA.16816.F32 R56, R12.reuse, R24, RZ ;  /* 0x000000180c38723c */ /* 0x040fec00000018ff */
[----:B------:R-:W-:Y:S01]  /*3470*/  HMMA.16816.F32 R112, R12, R26, RZ ;  /* 0x0000001a0c70723c */ /* 0x000fe200000018ff */
[----:B------:R-:W-:Y:S05]  /*3480*/  LDSM.16.M88.4 R24, [R229+0x9800] ;  /* 0x00980000e518783b */ /* 0x000fea0000000200 */
[----:B---3--:R-:W-:Y:S06]  /*3490*/  HMMA.16816.F32 R116, R16, R48, R60 ;  /* 0x000000301074723c */ /* 0x008fec000000183c */
[C---:B------:R-:W-:Y:S06]  /*34a0*/  HMMA.16816.F32 R68, R12.reuse, R32, RZ ;  /* 0x000000200c44723c */ /* 0x040fec00000018ff */
[----:B------:R-:W-:Y:S01]  /*34b0*/  HMMA.16816.F32 R100, R12, R34, RZ ;  /* 0x000000220c64723c */ /* 0x000fe200000018ff */
[----:B------:R-:W-:Y:S04]  /*34c0*/  LDSM.16.M88.4 R12, [R233] ;  /* 0x00000000e90c783b */ /* 0x000fe80000000200 */
[----:B------:R-:W-:Y:S01]  /*34d0*/  LDSM.16.M88.4 R32, [R229+0x8800] ;  /* 0x00880000e520783b */ /* 0x000fe20000000200 */
[C---:B----4-:R-:W-:Y:S03]  /*34e0*/  HMMA.16816.F32 R120, R16.reuse, R40, R36 ;  /* 0x000000281078723c */ /* 0x050fe60000001824 */
[----:B------:R-:W3:Y:S03]  /*34f0*/  LDSM.16.M88.4 R36, [R229+0x8000] ;  /* 0x00800000e524783b */ /* 0x000ee60000000200 */
[C---:B------:R-:W-:Y:S06]  /*3500*/  HMMA.16816.F32 R60, R16.reuse, R44, R84 ;  /* 0x0000002c103c723c */ /* 0x040fec0000001854 */
[C---:B------:R-:W-:Y:S06]  /*3510*/  HMMA.16816.F32 R152, R16.reuse, R52, R76 ;  /* 0x000000341098723c */ /* 0x040fec000000184c */
[C---:B------:R-:W-:Y:S06]  /*3520*/  HMMA.16816.F32 R96, R16.reuse, R42, R96 ;  /* 0x0000002a1060723c */ /* 0x040fec0000001860 */
[C---:B------:R-:W-:Y:S06]  /*3530*/  HMMA.16816.F32 R132, R16.reuse, R50, R88 ;  /* 0x000000321084723c */ /* 0x040fec0000001858 */
[C---:B------:R-:W-:Y:S06]  /*3540*/  HMMA.16816.F32 R128, R16.reuse, R46, R80 ;  /* 0x0000002e1080723c */ /* 0x040fec0000001850 */
[----:B------:R-:W-:Y:S01]  /*3550*/  HMMA.16816.F32 R124, R16, R54, R72 ;  /* 0x00000036107c723c */ /* 0x000fe20000001848 */
[----:B------:R-:W-:Y:S05]  /*3560*/  LDSM.16.M88.4 R16, [R232+0x2000] ;  /* 0x00200000e810783b */ /* 0x000fea0000000200 */
[C---:B-1----:R-:W-:Y:S06]  /*3570*/  HMMA.16816.F32 R148, R20.reuse, R52, R56 ;  /* 0x000000341494723c */ /* 0x042fec0000001838 */
[C---:B------:R-:W-:Y:S01]  /*3580*/  HMMA.16816.F32 R76, R20.reuse, R54, R112 ;  /* 0x00000036144c723c */ /* 0x040fe20000001870 */
[----:B------:R-:W1:Y:S05]  /*3590*/  LDSM.16.M88.4 R52, [R228+0x1000] ;  /* 0x00100000e434783b */ /* 0x000e6a0000000200 */
[C---:B------:R-:W-:Y:S06]  /*35a0*/  HMMA.16816.F32 R80, R20.reuse, R40, R104 ;  /* 0x000000281450723c */ /* 0x040fec0000001868 */
[----:B------:R-:W-:Y:S06]  /*35b0*/  HMMA.16816.F32 R88, R20, R42, R92 ;  /* 0x0000002a1458723c */ /* 0x000fec000000185c */
[----:B--2---:R-:W-:Y:S01]  /*35c0*/  HMMA.16816.F32 R40, R8, R28, R60 ;  /* 0x0000001c0828723c */ /* 0x004fe2000000183c */
[----:B------:R-:W2:Y:S05]  /*35d0*/  LDSM.16.M88.4 R60, [R228+0x1800] ;  /* 0x00180000e43c783b */ /* 0x000eaa0000000200 */
[C---:B------:R-:W-:Y:S06]  /*35e0*/  HMMA.16816.F32 R140, R20.reuse, R48, R68 ;  /* 0x00000030148c723c */ /* 0x040fec0000001844 */
[C---:B------:R-:W-:Y:S06]  /*35f0*/  HMMA.16816.F32 R144, R20.reuse, R44, R64 ;  /* 0x0000002c1490723c */ /* 0x040fec0000001840 */
[C---:B------:R-:W-:Y:S01]  /*3600*/  HMMA.16816.F32 R100, R20.reuse, R50, R100 ;  /* 0x000000321464723c */ /* 0x040fe20000001864 */
[----:B------:R-:W4:Y:S05]  /*3610*/  LDSM.16.M88.4 R48, [R228+0x800] ;  /* 0x00080000e430783b */ /* 0x000f2a0000000200 */
[----:B------:R-:W-:Y:S01]  /*3620*/  HMMA.16816.F32 R84, R20, R46, R108 ;  /* 0x0000002e1454723c */ /* 0x000fe2000000186c */
[----:B------:R-:W-:Y:S04]  /*3630*/  LDSM.16.M88.4 R44, [R228] ;  /* 0x00000000e42c783b */ /* 0x000fe80000000200 */
[----:B------:R-:W5:Y:S01]  /*3640*/  LDSM.16.M88.4 R20, [R232] ;  /* 0x00000000e814783b */ /* 0x000f620000000200 */
[C---:B---3--:R-:W-:Y:S06]  /*3650*/  HMMA.16816.F32 R72, R8.reuse, R36, R120 ;  /* 0x000000240848723c */ /* 0x048fec0000001878 */
[C---:B------:R-:W-:Y:S06]  /*3660*/  HMMA.16816.F32 R68, R8.reuse, R38, R96 ;  /* 0x000000260844723c */ /* 0x040fec0000001860 */
[----:B------:R-:W-:Y:S06]  /*3670*/  HMMA.16816.F32 R92, R8, R26, R124 ;  /* 0x0000001a085c723c */ /* 0x000fec000000187c */
[----:B------:R-:W-:Y:S06]  /*3680*/  HMMA.16816.F32 R80, R12, R36, R80 ;  /* 0x000000240c50723c */ /* 0x000fec0000001850 */
[----:B------:R-:W-:Y:S06]  /*3690*/  HMMA.16816.F32 R56, R8, R34, R132 ;  /* 0x000000220838723c */ /* 0x000fec0000001884 */
[----:B------:R-:W-:Y:S06]  /*36a0*/  HMMA.16816.F32 R36, R12, R38, R88 ;  /* 0x000000260c24723c */ /* 0x000fec0000001858 */
[----:B------:R-:W-:Y:S06]  /*36b0*/  HMMA.16816.F32 R64, R8, R32, R116 ;  /* 0x000000200840723c */ /* 0x000fec0000001874 */
[C---:B------:R-:W-:Y:S06]  /*36c0*/  HMMA.16816.F32 R120, R12.reuse, R24, R148 ;  /* 0x000000180c78723c */ /* 0x040fec0000001894 */
[C---:B------:R-:W-:Y:S06]  /*36d0*/  HMMA.16816.F32 R88, R12.reuse, R32, R140 ;  /* 0x000000200c58723c */ /* 0x040fec000000188c */
[C---:B------:R-:W-:Y:S01]  /*36e0*/  HMMA.16816.F32 R100, R12.reuse, R34, R100 ;  /* 0x000000220c64723c */ /* 0x040fe20000001864 */
[----:B------:R-:W-:Y:S05]  /*36f0*/  LDSM.16.M88.4 R32, [R139+0xb000] ;  /* 0x00b000008b20783b */ /* 0x000fea0000000200 */
[C---:B------:R-:W-:Y:S06]  /*3700*/  HMMA.16816.F32 R108, R12.reuse, R28, R144 ;  /* 0x0000001c0c6c723c */ /* 0x040fec0000001890 */
[C---:B------:R-:W-:Y:S06]  /*3710*/  HMMA.16816.F32 R84, R12.reuse, R30, R84 ;  /* 0x0000001e0c54723c */ /* 0x040fec0000001854 */
[----:B------:R-:W-:Y:S01]  /*3720*/  HMMA.16816.F32 R116, R12, R26, R76 ;  /* 0x0000001a0c74723c */ /* 0x000fe2000000184c */
[----:B------:R-:W-:Y:S05]  /*3730*/  LDSM.16.M88.4 R12, [R230+0x4000] ;  /* 0x00400000e60c783b */ /* 0x000fea0000000200 */
[----:B-1----:R-:W-:Y:S01]  /*3740*/  HMMA.16816.F32 R148, R16, R52, R40 ;  /* 0x000000341094723c */ /* 0x002fe20000001828 */
[----:B------:R-:W1:Y:S05]  /*3750*/  LDSM.16.M88.4 R40, [R139+0xa000] ;  /* 0x00a000008b28783b */ /* 0x000e6a0000000200 */
[C---:B------:R-:W-:Y:S01]  /*3760*/  HMMA.16816.F32 R96, R8.reuse, R30, R128 ;  /* 0x0000001e0860723c */ /* 0x040fe20000001880 */
[----:B------:R-:W-:Y:S05]  /*3770*/  LDSM.16.M88.4 R28, [R139+0xb800] ;  /* 0x00b800008b1c783b */ /* 0x000fea0000000200 */
[----:B------:R-:W-:Y:S01]  /*3780*/  HMMA.16816.F32 R104, R8, R24, R152 ;  /* 0x000000180868723c */ /* 0x000fe20000001898 */
[----:B------:R-:W3:Y:S04]  /*3790*/  LDSM.16.M88.4 R8, [R230+0x6000] ;  /* 0x00600000e608783b */ /* 0x000ee80000000200 */
[----:B------:R-:W-:Y:S01]  /*37a0*/  LDSM.16.M88.4 R24, [R231+0x4000] ;  /* 0x00400000e718783b */ /* 0x000fe20000000200 */
[C---:B--2---:R-:W-:Y:S06]  /*37b0*/  HMMA.16816.F32 R124, R16.reuse, R62, R92 ;  /* 0x0000003e107c723c */ /* 0x044fec000000185c */
[----:B----4-:R-:W-:Y:S06]  /*37c0*/  HMMA.16816.F32 R152, R16, R50, R56 ;  /* 0x000000321098723c */ /* 0x010fec0000001838 */
[C---:B-----5:R-:W-:Y:S01]  /*37d0*/  HMMA.16816.F32 R92, R20.reuse, R46, R36 ;  /* 0x0000002e145c723c */ /* 0x060fe20000001824 */
[----:B------:R-:W2:Y:S05]  /*37e0*/  LDSM.16.M88.4 R36, [R139+0xa800] ;  /* 0x00a800008b24783b */ /* 0x000eaa0000000200 */
[-C--:B------:R-:W-:Y:S06]  /*37f0*/  HMMA.16816.F32 R56, R20, R44.reuse, R80 ;  /* 0x0000002c1438723c */ /* 0x080fec0000001850 */
        /* <DEDUP_REMOVED lines=8> */
[----:B------:R-:W4:Y:S05]  /*3880*/  LDSM.16.M88.4 R48, [R234+0x2000] ;  /* 0x00200000ea30783b */ /* 0x000f2a0000000200 */
[C---:B------:R-:W-:Y:S06]  /*3890*/  HMMA.16816.F32 R76, R20.reuse, R52, R108 ;  /* 0x00000034144c723c */ /* 0x040fec000000186c */
[C---:B------:R-:W-:Y:S01]  /*38a0*/  HMMA.16816.F32 R72, R20.reuse, R54, R84 ;  /* 0x000000361448723c */ /* 0x040fe20000001854 */
[----:B------:R-:W-:Y:S05]  /*38b0*/  LDSM.16.M88.4 R52, [R234+0x3800] ;  /* 0x00380000ea34783b */ /* 0x000fea0000000200 */
[C---:B------:R-:W-:Y:S06]  /*38c0*/  HMMA.16816.F32 R68, R20.reuse, R60, R120 ;  /* 0x0000003c1444723c */ /* 0x040fec0000001878 */
[----:B------:R-:W-:Y:S01]  /*38d0*/  HMMA.16816.F32 R44, R20, R62, R116 ;  /* 0x0000003e142c723c */ /* 0x000fe20000001874 */
[----:B------:R-:W5:Y:S05]  /*38e0*/  LDSM.16.M88.4 R60, [R234+0x2800] ;  /* 0x00280000ea3c783b */ /* 0x000f6a0000000200 */
[-C--:B-1----:R-:W-:Y:S01]  /*38f0*/  HMMA.16816.F32 R64, R12, R40.reuse, R56 ;  /* 0x000000280c40723c */ /* 0x082fe20000001838 */
[----:B------:R-:W1:Y:S05]  /*3900*/  LDSM.16.M88.4 R56, [R234+0x3000] ;  /* 0x00300000ea38783b */ /* 0x000e6a0000000200 */
[C---:B---3--:R-:W-:Y:S06]  /*3910*/  HMMA.16816.F32 R20, R8.reuse, R40, R112 ;  /* 0x000000280814723c */ /* 0x048fec0000001870 */
[C---:B------:R-:W-:Y:S06]  /*3920*/  HMMA.16816.F32 R84, R8.reuse, R42, R128 ;  /* 0x0000002a0854723c */ /* 0x040fec0000001880 */
[C---:B--2---:R-:W-:Y:S06]  /*3930*/  HMMA.16816.F32 R96, R8.reuse, R36, R132 ;  /* 0x000000240860723c */ /* 0x044fec0000001884 */
[C---:B------:R-:W-:Y:S06]  /*3940*/  HMMA.16816.F32 R104, R8.reuse, R34, R144 ;  /* 0x000000220868723c */ /* 0x040fec0000001890 */
[C---:B------:R-:W-:Y:S06]  /*3950*/  HMMA.16816.F32 R108, R8.reuse, R38, R152 ;  /* 0x00000026086c723c */ /* 0x040fec0000001898 */
[C---:B------:R-:W-:Y:S06]  /*3960*/  HMMA.16816.F32 R100, R8.reuse, R32, R148 ;  /* 0x000000200864723c */ /* 0x040fec0000001894 */
[C---:B------:R-:W-:Y:S06]  /*3970*/  HMMA.16816.F32 R132, R8.reuse, R28, R140 ;  /* 0x0000001c0884723c */ /* 0x040fec000000188c */
[----:B------:R-:W-:Y:S01]  /*3980*/  HMMA.16816.F32 R112, R8, R30, R124 ;  /* 0x0000001e0870723c */ /* 0x000fe2000000187c */
[----:B------:R-:W-:Y:S05]  /*3990*/  LDSM.16.M88.4 R8, [R233+0x6000] ;  /* 0x00600000e908783b */ /* 0x000fea0000000200 */
[C---:B------:R-:W-:Y:S01]  /*39a0*/  HMMA.16816.F32 R144, R12.reuse, R42, R92 ;  /* 0x0000002a0c90723c */ /* 0x040fe2000000185c */
[----:B------:R-:W-:Y:S05]  /*39b0*/  LDSM.16.M88.4 R40, [R229+0xa800] ;  /* 0x00a80000e528783b */ /* 0x000fea0000000200 */
        /* <DEDUP_REMOVED lines=8> */
[----:B------:R-:W2:Y:S04]  /*3a40*/  LDSM.16.M88.4 R44, [R229+0xa000] ;  /* 0x00a00000e52c783b */ /* 0x000ea80000000200 */
[----:B------:R-:W3:Y:S01]  /*3a50*/  LDSM.16.M88.4 R12, [R233+0x4000] ;  /* 0x00400000e90c783b */ /* 0x000ee20000000200 */
[-C--:B----4-:R-:W-:Y:S03]  /*3a60*/  HMMA.16816.F32 R120, R16, R48.reuse, R20 ;  /* 0x000000301078723c */ /* 0x090fe60000001814 */
[----:B------:R-:W-:Y:S03]  /*3a70*/  LDSM.16.M88.4 R28, [R228+0x2000] ;  /* 0x00200000e41c783b */ /* 0x000fe60000000200 */
[----:B------:R-:W-:Y:S01]  /*3a80*/  HMMA.16816.F32 R64, R24, R48, R64 ;  /* 0x000000301840723c */ /* 0x000fe20000001840 */
[----:B------:R-:W-:Y:S05]  /*3a90*/  LDSM.16.M88.4 R20, [R232+0x4000] ;  /* 0x00400000e814783b */ /* 0x000fea0000000200 */
[C---:B------:R-:W-:Y:S06]  /*3aa0*/  HMMA.16816.F32 R68, R16.reuse, R50, R84 ;  /* 0x000000321044723c */ /* 0x040fec0000001854 */
[C---:B-----5:R-:W-:Y:S06]  /*3ab0*/  HMMA.16816.F32 R80, R16.reuse, R60, R96 ;  /* 0x0000003c1050723c */ /* 0x060fec0000001860 */
[C---:B------:R-:W-:Y:S06]  /*3ac0*/  HMMA.16816.F32 R108, R16.reuse, R62, R108 ;  /* 0x0000003e106c723c */ /* 0x040fec000000186c */
[C---:B-1----:R-:W-:Y:S06]  /*3ad0*/  HMMA.16816.F32 R100, R16.reuse, R56, R100 ;  /* 0x000000381064723c */ /* 0x042fec0000001864 */
[C---:B------:R-:W-:Y:S06]  /*3ae0*/  HMMA.16816.F32 R96, R16.reuse, R58, R104 ;  /* 0x0000003a1060723c */ /* 0x040fec0000001868 */
[C---:B------:R-:W-:Y:S06]  /*3af0*/  HMMA.16816.F32 R92, R16.reuse, R52, R132 ;  /* 0x00000034105c723c */ /* 0x040fec0000001884 */
[----:B------:R-:W-:Y:S01]  /*3b00*/  HMMA.16816.F32 R76, R16, R54, R112 ;  /* 0x00000036104c723c */ /* 0x000fe20000001870 */
[----:B------:R-:W1:Y:S05]  /*3b10*/  LDSM.16.M88.4 R16, [R232+0x6000] ;  /* 0x00600000e810783b */ /* 0x000e6a0000000200 */
[C---:B------:R-:W-:Y:S01]  /*3b20*/  HMMA.16816.F32 R72, R24.reuse, R50, R144 ;  /* 0x000000321848723c */ /* 0x040fe20000001890 */
[----:B------:R-:W4:Y:S05]  /*3b30*/  LDSM.16.M88.4 R48, [R228+0x2800] ;  /* 0x00280000e430783b */ /* 0x000f2a0000000200 */
[C---:B------:R-:W-:Y:S06]  /*3b40*/  HMMA.16816.F32 R84, R24.reuse, R60, R148 ;  /* 0x0000003c1854723c */ /* 0x040fec0000001894 */
[C---:B------:R-:W-:Y:S06]  /*3b50*/  HMMA.16816.F32 R104, R24.reuse, R56, R140 ;  /* 0x000000381868723c */ /* 0x040fec000000188c */
[C---:B------:R-:W-:Y:S06]  /*3b60*/  HMMA.16816.F32 R112, R24.reuse, R58, R128 ;  /* 0x0000003a1870723c */ /* 0x040fec0000001880 */
[C---:B------:R-:W-:Y:S06]  /*3b70*/  HMMA.16816.F32 R88, R24.reuse, R62, R88 ;  /* 0x0000003e1858723c */ /* 0x040fec0000001858 */
[C---:B------:R-:W-:Y:S06]  /*3b80*/  HMMA.16816.F32 R116, R24.reuse, R52, R116 ;  /* 0x000000341874723c */ /* 0x040fec0000001874 */
[----:B------:R-:W-:Y:S06]  /*3b90*/  HMMA.16816.F32 R56, R24, R54, R124 ;  /* 0x000000361838723c */ /* 0x000fec000000187c */
[-C--:B--2---:R-:W-:Y:S06]  /*3ba0*/  HMMA.16816.F32 R52, R8, R44.reuse, R120 ;  /* 0x0000002c0834723c */ /* 0x084fec0000001878 */
[----:B---3--:R-:W-:Y:S06]  /*3bb0*/  HMMA.16816.F32 R24, R12, R44, R64 ;  /* 0x0000002c0c18723c */ /* 0x008fec0000001840 */
[C---:B------:R-:W-:Y:S06]  /*3bc0*/  HMMA.16816.F32 R60, R8.reuse, R46, R68 ;  /* 0x0000002e083c723c */ /* 0x040fec0000001844 */
[C---:B------:R-:W-:Y:S06]  /*3bd0*/  HMMA.16816.F32 R80, R8.reuse, R40, R80 ;  /* 0x000000280850723c */ /* 0x040fec0000001850 */
        /* <DEDUP_REMOVED lines=12> */
[----:B------:R-:W2:Y:S05]  /*3ca0*/  LDSM.16.M88.4 R12, [R228+0x3000] ;  /* 0x00300000e40c783b */ /* 0x000eaa0000000200 */
[-C--:B-1----:R-:W-:Y:S06]  /*3cb0*/  HMMA.16816.F32 R52, R16, R28.reuse, R52 ;  /* 0x0000001c1034723c */ /* 0x082fec0000001834 */
[----:B------:R-:W-:Y:S06]  /*3cc0*/  HMMA.16816.F32 R32, R20, R28, R24 ;  /* 0x0000001c1420723c */ /* 0x000fec0000001818 */
[-C--:B------:R-:W-:Y:S06]  /*3cd0*/  HMMA.16816.F32 R36, R16, R30.reuse, R60 ;  /* 0x0000001e1024723c */ /* 0x080fec000000183c */
[C---:B------:R-:W-:Y:S06]  /*3ce0*/  HMMA.16816.F32 R28, R20.reuse, R30, R44 ;  /* 0x0000001e141c723c */ /* 0x040fec000000182c */
[----:B----4-:R-:W-:Y:S01]  /*3cf0*/  HMMA.16816.F32 R44, R20, R48, R8 ;  /* 0x00000030142c723c */ /* 0x010fe20000001808 */
[----:B------:R-:W1:Y:S01]  /*3d00*/  LDSM.16.M88.4 R8, [R228+0x3800] ;  /* 0x00380000e408783b */ /* 0x000e620000000200 */
[----:B------:R-:W-:Y:S01]  /*3d10*/  FSEL R77, R52, -INF , !P1 ;  /* 0xff800000344d7808 */ /* 0x000fe20004800000 */
[----:B------:R-:W-:-:S04]  /*3d20*/  DEPBAR.LE SB0, 0x0 ;  /* 0x000080000000791a */ /* 0x000fc80000000000 */
[C---:B------:R-:W-:Y:S01]  /*3d30*/  HMMA.16816.F32 R24, R16.reuse, R48, R80 ;  /* 0x000000301018723c */ /* 0x040fe20000001850 */
[----:B------:R-:W-:Y:S02]  /*3d40*/  FSEL R74, R34, -INF , !P1 ;  /* 0xff800000224a7808 */ /* 0x000fe40004800000 */
[----:B------:R-:W-:Y:S02]  /*3d50*/  FSEL R63, R32, -INF , !P1 ;  /* 0xff800000203f7808 */ /* 0x000fe40004800000 */
[----:B------:R-:W-:Y:S01]  /*3d60*/  FSEL R79, R55, -INF , !P0 ;  /* 0xff800000374f7808 */ /* 0x000fe20004000000 */
[-C--:B------:R-:W-:Y:S01]  /*3d70*/  HMMA.16816.F32 R56, R16, R50.reuse, R108 ;  /* 0x000000321038723c */ /* 0x080fe2000000186c */
[----:B------:R-:W-:Y:S02]  /*3d80*/  FSEL R81, R54, -INF , !P1 ;  /* 0xff80000036517808 */ /* 0x000fe40004800000 */
[----:B------:R-:W-:Y:S01]  /*3d90*/  ISETP.GE.AND P1, PT, R5, UR20, PT ;  /* 0x0000001405007c0c */ /* 0x000fe2000bf26270 */
[----:B------:R-:W-:Y:S01]  /*3da0*/  VIADD R5, R3, 0x20 ;  /* 0x0000002003057836 */ /* 0x000fe20000000000 */
[----:B------:R-:W-:Y:S01]  /*3db0*/  FSEL R76, R53, -INF , !P0 ;  /* 0xff800000354c7808 */ /* 0x000fe20004000000 */
[----:B------:R-:W-:Y:S01]  /*3dc0*/  HMMA.16816.F32 R48, R20, R50, R40 ;  /* 0x000000321430723c */ /* 0x000fe20000001828 */
[----:B------:R-:W-:-:S02]  /*3dd0*/  FSEL R72, R35, -INF , !P0 ;  /* 0xff80000023487808 */ /* 0x000fc40004000000 */
[----:B------:R-:W-:Y:S02]  /*3de0*/  FSEL R60, R33, -INF , !P0 ;  /* 0xff800000213c7808 */ /* 0x000fe40004000000 */
[----:B------:R-:W-:Y:S01]  /*3df0*/  ISETP.GE.AND P0, PT, R5, UR20, PT ;  /* 0x0000001405007c0c */ /* 0x000fe2000bf06270 */
[----:B------:R-:W-:Y:S01]  /*3e00*/  VIADD R5, R3, 0x21 ;  /* 0x0000002103057836 */ /* 0x000fe20000000000 */
[-C--:B--2---:R-:W-:Y:S01]  /*3e10*/  HMMA.16816.F32 R52, R20, R12.reuse, R64 ;  /* 0x0000000c1434723c */ /* 0x084fe20000001840 */
[----:B------:R-:W-:Y:S02]  /*3e20*/  FSEL R80, R38, -INF , !P6 ;  /* 0xff80000026507808 */ /* 0x000fe40007000000 */
[----:B------:R-:W-:Y:S02]  /*3e30*/  FSEL R75, R36, -INF , !P6 ;  /* 0xff800000244b7808 */ /* 0x000fe40007000000 */
[----:B------:R-:W-:Y:S01]  /*3e40*/  FSEL R62, R28, -INF , !P6 ;  /* 0xff8000001c3e7808 */ /* 0x000fe20007000000 */
[----:B------:R-:W-:Y:S01]  /*3e50*/  HMMA.16816.F32 R40, R16, R12, R100 ;  /* 0x0000000c1028723c */ /* 0x000fe20000001864 */
[----:B------:R-:W-:-:S02]  /*3e60*/  FSEL R66, R30, -INF , !P6 ;  /* 0xff8000001e427808 */ /* 0x000fc40007000000 */
[----:B------:R-:W-:Y:S01]  /*3e70*/  ISETP.GE.AND P6, PT, R5, UR20, PT ;  /* 0x0000001405007c0c */ /* 0x000fe2000bfc6270 */
[----:B------:R-:W-:Y:S01]  /*3e80*/  VIADD R5, R3, 0x28 ;  /* 0x0000002803057836 */ /* 0x000fe20000000000 */
[----:B------:R-:W-:Y:S01]  /*3e90*/  FSEL R78, R39, -INF , !P5 ;  /* 0xff800000274e7808 */ /* 0x000fe20006800000 */
[-C--:B------:R-:W-:Y:S01]  /*3ea0*/  HMMA.16816.F32 R32, R16, R14.reuse, R96 ;  /* 0x0000000e1020723c */ /* 0x080fe20000001860 */
[----:B------:R-:W-:Y:S02]  /*3eb0*/  FSEL R73, R37, -INF , !P5 ;  /* 0xff80000025497808 */ /* 0x000fe40006800000 */
[----:B------:R-:W-:Y:S02]  /*3ec0*/  FSEL R64, R31, -INF , !P5 ;  /* 0xff8000001f407808 */ /* 0x000fe40006800000 */
[----:B------:R-:W-:Y:S02]  /*3ed0*/  FSEL R61, R29, -INF , !P5 ;  /* 0xff8000001d3d7808 */ /* 0x000fe40006800000 */
[----:B------:R-:W-:Y:S01]  /*3ee0*/  ISETP.GE.AND P5, PT, R5, UR20, PT ;  /* 0x0000001405007c0c */ /* 0x000fe2000bfa6270 */
[----:B------:R-:W-:Y:S01]  /*3ef0*/  VIADD R5, R3, 0x29 ;  /* 0x0000002903057836 */ /* 0x000fe20000000000 */
[----:B------:R-:W-:Y:S01]  /*3f00*/  FSEL R82, R26, -INF , !P4 ;  /* 0xff8000001a527808 */ /* 0x000fe20006000000 */
[----:B------:R-:W-:Y:S01]  /*3f10*/  HMMA.16816.F32 R28, R20, R14, R68 ;  /* 0x0000000e141c723c */ /* 0x000fe20000001844 */
[----:B------:R-:W-:-:S02]  /*3f20*/  FSEL R67, R24, -INF , !P4 ;  /* 0xff80000018437808 */ /* 0x000fc40006000000 */
[----:B------:R-:W-:Y:S02]  /*3f30*/  FSEL R83, R27, -INF , !P3 ;  /* 0xff8000001b537808 */ /* 0x000fe40005800000 */
[----:B------:R-:W-:Y:S01]  /*3f40*/  FSEL R65, R25, -INF , !P3 ;  /* 0xff80000019417808 */ /* 0x000fe20005800000 */
[-C--:B-1----:R-:W-:Y:S01]  /*3f50*/  HMMA.16816.F32 R12, R16, R8.reuse, R92 ;  /* 0x00000008100c723c */ /* 0x082fe2000000185c */
[----:B------:R-:W-:Y:S02]  /*3f60*/  FSEL R46, R46, -INF , !P4 ;  /* 0xff8000002e2e7808 */ /* 0x000fe40006000000 */
[----:B------:R-:W-:Y:S02]  /*3f70*/  FSEL R39, R44, -INF , !P4 ;  /* 0xff8000002c277808 */ /* 0x000fe40006000000 */
[----:B------:R-:W-:Y:S01]  /*3f80*/  ISETP.GE.AND P4, PT, R5, UR20, PT ;  /* 0x0000001405007c0c */ /* 0x000fe2000bf86270 */
[----:B------:R-:W-:Y:S01]  /*3f90*/  HMMA.16816.F32 R24, R20, R8, R116 ;  /* 0x000000081418723c */ /* 0x000fe20000001874 */
[----:B------:R-:W-:Y:S01]  /*3fa0*/  VIADD R5, R3, 0x30 ;  /* 0x0000003003057836 */ /* 0x000fe20000000000 */
[----:B------:R-:W-:-:S02]  /*3fb0*/  FSEL R47, R47, -INF , !P3 ;  /* 0xff8000002f2f7808 */ /* 0x000fc40005800000 */
[----:B------:R-:W-:Y:S02]  /*3fc0*/  FSEL R38, R45, -INF , !P3 ;  /* 0xff8000002d267808 */ /* 0x000fe40005800000 */
[-C--:B------:R-:W-:Y:S01]  /*3fd0*/  HMMA.16816.F32 R20, R20, R10.reuse, R84 ;  /* 0x0000000a1414723c */ /* 0x080fe20000001854 */
[----:B------:R-:W-:Y:S01]  /*3fe0*/  ISETP.GE.AND P3, PT, R5, UR20, PT ;  /* 0x0000001405007c0c */ /* 0x000fe2000bf66270 */
[----:B------:R-:W-:Y:S01]  /*3ff0*/  VIADD R5, R3, 0x31 ;  /* 0x0000003103057836 */ /* 0x000fe20000000000 */
[----:B------:R-:W-:Y:S02]  /*4000*/  FSEL R88, R58, -INF , !P2 ;  /* 0xff8000003a587808 */ /* 0x000fe40005000000 */
[----:B------:R-:W-:Y:S01]  /*4010*/  FSEL R56, R56, -INF , !P2 ;  /* 0xff80000038387808 */ /* 0x000fe20005000000 */
[----:B------:R-:W-:Y:S01]  /*4020*/  HMMA.16816.F32 R16, R16, R10, R120 ;  /* 0x0000000a1010723c */ /* 0x000fe20000001878 */
[----:B------:R-:W-:Y:S02]  /*4030*/  FSEL R45, R50, -INF , !P2 ;  /* 0xff800000322d7808 */ /* 0x000fe40005000000 */
[----:B------:R-:W-:-:S02]  /*4040*/  FSEL R37, R48, -INF , !P2 ;  /* 0xff80000030257808 */ /* 0x000fc40005000000 */
[----:B------:R-:W-:Y:S01]  /*4050*/  ISETP.GE.AND P2, PT, R5, UR20, PT ;  /* 0x0000001405007c0c */ /* 0x000fe2000bf46270 */
[----:B------:R-:W-:Y:S01]  /*4060*/  VIADD R5, R3, 0x38 ;  /* 0x0000003803057836 */ /* 0x000fe20000000000 */
[----:B------:R-:W-:Y:S01]  /*4070*/  FSEL R89, R59, -INF , !P1 ;  /* 0xff8000003b597808 */ /* 0x000fe20004800000 */
[----:B------:R-:W-:Y:S01]  /*4080*/  VIADD R3, R3, 0x39 ;  /* 0x0000003903037836 */ /* 0x000fe20000000000 */
[----:B------:R-:W-:Y:S02]  /*4090*/  FSEL R48, R57, -INF , !P1 ;  /* 0xff80000039307808 */ /* 0x000fe40004800000 */
[----:B------:R-:W-:Y:S02]  /*40a0*/  FSEL R44, R51, -INF , !P1 ;  /* 0xff800000332c7808 */ /* 0x000fe40004800000 */
[----:B------:R-:W-:Y:S02]  /*40b0*/  FSEL R36, R49, -INF , !P1 ;  /* 0xff80000031247808 */ /* 0x000fe40004800000 */
[----:B------:R-:W-:-:S02]  /*40c0*/  ISETP.GE.AND P1, PT, R5, UR20, PT ;  /* 0x0000001405007c0c */ /* 0x000fc4000bf26270 */
[----:B------:R-:W-:Y:S02]  /*40d0*/  FSEL R177, R54, -INF , !P0 ;  /* 0xff80000036b17808 */ /* 0x000fe40004000000 */
[----:B------:R-:W-:Y:S02]  /*40e0*/  FSEL R188, R42, -INF , !P0 ;  /* 0xff8000002abc7808 */ /* 0x000fe40004000000 */
[----:B------:R-:W-:Y:S02]  /*40f0*/  FSEL R179, R40, -INF , !P0 ;  /* 0xff80000028b37808 */ /* 0x000fe40004000000 */
[----:B------:R-:W-:Y:S02]  /*4100*/  FSEL R170, R52, -INF , !P0 ;  /* 0xff80000034aa7808 */ /* 0x000fe40004000000 */
[----:B------:R-:W-:Y:S02]  /*4110*/  ISETP.GE.AND P0, PT, R3, UR20, PT ;  /* 0x0000001403007c0c */ /* 0x000fe4000bf06270 */
[----:B------:R-:W-:-:S02]  /*4120*/  FSEL R207, R22, -INF , !P1 ;  /* 0xff80000016cf7808 */ /* 0x000fc40004800000 */
[----:B------:R-:W-:Y:S02]  /*4130*/  FSEL R158, R19, -INF , !P0 ;  /* 0xff800000139e7808 */ /* 0x000fe40004000000 */
[----:B------:R-:W-:Y:S02]  /*4140*/  FSEL R201, R17, -INF , !P0 ;  /* 0xff80000011c97808 */ /* 0x000fe40004000000 */
[----:B------:R-:W-:Y:S02]  /*4150*/  FSEL R23, R23, -INF , !P0 ;  /* 0xff80000017177808 */ /* 0x000fe40004000000 */
[----:B------:R-:W-:Y:S02]  /*4160*/  FSEL R22, R21, -INF , !P0 ;  /* 0xff80000015167808 */ /* 0x000fe40004000000 */
[----:B------:R-:W-:Y:S02]  /*4170*/  PLOP3.LUT P0, PT, PT, PT, UP0, 0x80, 0x0 ;  /* 0x000000000000781c */ /* 0x000fe40003f0f008 */
[----:B------:R-:W-:-:S02]  /*4180*/  FSEL R178, R43, -INF , !P6 ;  /* 0xff8000002bb27808 */ /* 0x000fc40007000000 */
[----:B------:R-:W-:Y:S02]  /*4190*/  FSEL R168, R41, -INF , !P6 ;  /* 0xff80000029a87808 */ /* 0x000fe40007000000 */
[----:B------:R-:W-:Y:S02]  /*41a0*/  FSEL R166, R55, -INF , !P6 ;  /* 0xff80000037a67808 */ /* 0x000fe40007000000 */
[----:B------:R-:W-:Y:S02]  /*41b0*/  FSEL R165, R53, -INF , !P6 ;  /* 0xff80000035a57808 */ /* 0x000fe40007000000 */
[----:B------:R-:W-:Y:S02]  /*41c0*/  FSEL R176, R34, -INF , !P5 ;  /* 0xff80000022b07808 */ /* 0x000fe40006800000 */
[----:B------:R-:W-:Y:S02]  /*41d0*/  FSEL R167, R32, -INF , !P5 ;  /* 0xff80000020a77808 */ /* 0x000fe40006800000 */
        /* <DEDUP_REMOVED lines=16> */
[----:B------:R-:W-:Y:S01]  /*42e0*/  FSEL R206, R20, -INF , !P1 ;  /* 0xff80000014ce7808 */ /* 0x000fe20004800000 */
[----:B------:R-:W-:Y:S06]  /*42f0*/  BAR.SYNC.DEFER_BLOCKING 0x0 ;  /* 0x0000000000007b1d */ /* 0x000fec0000010000 */
[----:B------:R-:W-:Y:S05]  /*4300*/  @!P0 BRA `(.L_x_171) ;  /* 0x00000004004c8947 */ /* 0x000fea0003800000 */
[----:B------:R-:W-:Y:S01]  /*4310*/  ULDC UR5, c[0x0][0x2d0] ;  /* 0x0000b40000057ab9 */ /* 0x000fe20000000800 */
[----:B------:R-:W-:Y:S01]  /*4320*/  ULEA.HI.SX32 UR6, UR17, 0xfffffffe, 0x1a ;  /* 0xfffffffe11067891 */ /* 0x000fe2000f8fd23f */
[----:B------:R-:W-:Y:S01]  /*4330*/  ISETP.GE.AND P3, PT, R204, UR5, PT ;  /* 0x00000005cc007c0c */ /* 0x000fe2000bf66270 */
[----:B------:R-:W-:Y:S01]  /*4340*/  BSSY B0, `(.L_x_172) ;  /* 0x000004e000007945 */ /* 0x000fe20003800000 */
[----:B------:R-:W-:Y:S01]  /*4350*/  ISETP.GE.AND P2, PT, R161, UR5, PT ;  /* 0x00000005a1007c0c */ /* 0x000fe2000bf46270 */
[----:B------:R-:W-:Y:S02]  /*4360*/  USHF.R.S32.HI UR5, URZ, 0x1f, UR6 ;  /* 0x0000001f3f057899 */ /* 0x000fe40008011406 */
[----:B------:R-:W-:Y:S01]  /*4370*/  UIMAD UR12, UR12, UR6, URZ ;  /* 0x000000060c0c72a4 */ /* 0x000fe2000f8e023f */
[----:B------:R-:W-:-:S03]  /*4380*/  IMAD.WIDE.U32 R6, R156, UR6, R162 ;  /* 0x000000069c067c25 */ /* 0x000fc6000f8e00a2 */
[----:B------:R-:W-:Y:S01]  /*4390*/  UIMAD UR5, UR5, UR13, UR12 ;  /* 0x0000000d050572a4 */ /* 0x000fe2000f8e020c */
[----:B------:R-:W-:-:S03]  /*43a0*/  IADD3 R5, P6, R6, UR22, RZ ;  /* 0x0000001606057c10 */ /* 0x000fc6000ffde0ff */
[----:B------:R-:W1:Y:S01]  /*43b0*/  @!P3 LDC.64 R8, c[0x0][0x218] ;  /* 0x00008600ff08bb82 */ /* 0x000e620000000a00 */
[----:B------:R2:W-:Y:S01]  /*43c0*/  @P3 STS.128 [R242+0x8000], RZ ;  /* 0x008000fff2003388 */ /* 0x0005e20000000c00 */
[----:B------:R-:W-:-:S06]  /*43d0*/  VIADD R7, R7, UR5 ;  /* 0x0000000507077c36 */ /* 0x000fcc0008000000 */
[----:B------:R-:W3:Y:S08]  /*43e0*/  @!P2 LDC.64 R10, c[0x0][0x218] ;  /* 0x00008600ff0aab82 */ /* 0x000ef00000000a00 */
[----:B------:R-:W4:Y:S08]  /*43f0*/  @!P3 LDC.64 R16, c[0x0][0x218] ;  /* 0x00008600ff10bb82 */ /* 0x000f300000000a00 */
[----:B------:R-:W5:Y:S01]  /*4400*/  @!P2 LDC.64 R14, c[0x0][0x218] ;  /* 0x00008600ff0eab82 */ /* 0x000f620000000a00 */
[----:B-1----:R-:W-:-:S04]  /*4410*/  @!P3 LEA R8, P1, R6, R8, 0x1 ;  /* 0x000000080608b211 */ /* 0x002fc800078208ff */
[----:B------:R-:W-:-:S03]  /*4420*/  @!P3 LEA.HI.X R9, R6, R9, R7, 0x1, P1 ;  /* 0x000000090609b211 */ /* 0x000fc600008f0c07 */
[----:B------:R-:W1:Y:S01]  /*4430*/  @!P3 LDC.64 R12, c[0x0][0x218] ;  /* 0x00008600ff0cbb82 */ /* 0x000e620000000a00 */
[C---:B---3--:R-:W-:Y:S01]  /*4440*/  @!P2 LEA R10, P1, R6.reuse, R10, 0x1 ;  /* 0x0000000a060aa211 */ /* 0x048fe200078208ff */
[----:B------:R-:W-:Y:S01]  /*4450*/  @!PT LDS RZ, [RZ] ;  /* 0x00000000fffff984 */ /* 0x000fe20000000800 */
[----:B------:R-:W-:Y:S01]  /*4460*/  @!PT LDS RZ, [RZ] ;  /* 0x00000000fffff984 */ /* 0x000fe20000000800 */
[----:B------:R-:W-:Y:S01]  /*4470*/  @!PT LDS RZ, [RZ] ;  /* 0x00000000fffff984 */ /* 0x000fe20000000800 */
[----:B------:R3:W-:Y:S03]  /*4480*/  @!P3 LDGSTS.E.BYPASS.LTC128B.128 [R242+0x8000], desc[UR18][R8.64] ;  /* 0x0800000008f2bfae */ /* 0x0007e6000b901d52 */
[----:B------:R-:W-:Y:S01]  /*4490*/  @!P2 LEA.HI.X R11, R6, R11, R7, 0x1, P1 ;  /* 0x0000000b060ba211 */ /* 0x000fe200008f0c07 */
[----:B------:R2:W-:Y:S01]  /*44a0*/  @P2 STS.128 [R242+0xa000], RZ ;  /* 0x00a000fff2002388 */ /* 0x0005e20000000c00 */
[----:B------:R-:W-:Y:S01]  /*44b0*/  IADD3.X R6, R7, UR21, RZ, P6, !PT ;  /* 0x0000001507067c10 */ /* 0x000fe2000b7fe4ff */
[----:B------:R-:W3:Y:S01]  /*44c0*/  @!P2 LDC.64 R20, c[0x0][0x218] ;  /* 0x00008600ff14ab82 */ /* 0x000ee20000000a00 */
[C---:B----4-:R-:W-:Y:S01]  /*44d0*/  @!P3 LEA R16, P5, R5.reuse, R16, 0x1 ;  /* 0x000000100510b211 */ /* 0x050fe200078a08ff */
[----:B------:R-:W-:Y:S01]  /*44e0*/  @!PT LDS RZ, [RZ] ;  /* 0x00000000fffff984 */ /* 0x000fe20000000800 */
[----:B------:R-:W-:Y:S01]  /*44f0*/  @!PT LDS RZ, [RZ] ;  /* 0x00000000fffff984 */ /* 0x000fe20000000800 */
[----:B------:R-:W-:Y:S01]  /*4500*/  @!PT LDS RZ, [RZ] ;  /* 0x00000000fffff984 */ /* 0x000fe20000000800 */
[----:B------:R4:W-:Y:S01]  /*4510*/  @!P2 LDGSTS.E.BYPASS.LTC128B.128 [R242+0xa000], desc[UR18][R10.64+0x80] ;  /* 0x0a0000800af2afae */ /* 0x0009e2000b901d52 */
[----:B------:R-:W-:-:S02]  /*4520*/  IADD3 R3, P1, R5, UR22, RZ ;  /* 0x0000001605037c10 */ /* 0x000fc4000ff3e0ff */
[C-C-:B------:R-:W-:Y:S01]  /*4530*/  @!P3 LEA.HI.X R17, R5.reuse, R17, R6.reuse, 0x1, P5 ;  /* 0x000000110511b211 */ /* 0x140fe200028f0c06 */
[----:B------:R2:W-:Y:S02]  /*4540*/  @P3 STS.128 [R242+0x8800], RZ ;  /* 0x008800fff2003388 */ /* 0x0005e40000000c00 */
[----:B------:R-:W4:Y:S01]  /*4550*/  @!P3 LDC.64 R18, c[0x0][0x218] ;  /* 0x00008600ff12bb82 */ /* 0x000f220000000a00 */
[C---:B-----5:R-:W-:Y:S01]  /*4560*/  @!P2 LEA R14, P4, R5.reuse, R14, 0x1 ;  /* 0x0000000e050ea211 */ /* 0x060fe200078808ff */
[----:B------:R-:W-:Y:S01]  /*4570*/  @!PT LDS RZ, [RZ] ;  /* 0x00000000fffff984 */ /* 0x000fe20000000800 */
[----:B------:R-:W-:Y:S01]  /*4580*/  @!PT LDS RZ, [RZ] ;  /* 0x00000000fffff984 */ /* 0x000fe20000000800 */
[----:B------:R-:W-:Y:S01]  /*4590*/  @!PT LDS RZ, [RZ] ;  /* 0x00000000fffff984 */ /* 0x000fe20000000800 */
[----:B------:R2:W-:Y:S03]  /*45a0*/  @!P3 LDGSTS.E.BYPASS.LTC128B.128 [R242+0x8800], desc[UR18][R16.64] ;  /* 0x0880000010f2bfae */ /* 0x0005e6000b901d52 */
[----:B------:R-:W-:Y:S01]  /*45b0*/  @!P2 LEA.HI.X R15, R5, R15, R6, 0x1, P4 ;  /* 0x0000000f050fa211 */ /* 0x000fe200020f0c06 */
[----:B------:R2:W-:Y:S01]  /*45c0*/  @P2 STS.128 [R242+0xa800], RZ ;  /* 0x00a800fff2002388 */ /* 0x0005e20000000c00 */
[----:B------:R-:W-:-:S02]  /*45d0*/  IADD3 R5, P5, R3, UR22, RZ ;  /* 0x0000001603057c10 */ /* 0x000fc4000ffbe0ff */
[----:B------:R-:W-:Y:S01]  /*45e0*/  IADD3.X R6, R6, UR21, RZ, P1, !PT ;  /* 0x0000001506067c10 */ /* 0x000fe20008ffe4ff */
[----:B------:R-:W-:Y:S01]  /*45f0*/  @!PT LDS RZ, [RZ] ;  /* 0x00000000fffff984 */ /* 0x000fe20000000800 */
[----:B------:R-:W-:Y:S01]  /*4600*/  @!PT LDS RZ, [RZ] ;  /* 0x00000000fffff984 */ /* 0x000fe20000000800 */
[----:B------:R-:W-:Y:S01]  /*4610*/  @!PT LDS RZ, [RZ] ;  /* 0x00000000fffff984 */ /* 0x000fe20000000800 */
[----:B------:R2:W-:Y:S01]  /*4620*/  @!P2 LDGSTS.E.BYPASS.LTC128B.128 [R242+0xa800], desc[UR18][R14.64+0x80] ;  /* 0x0a8000800ef2afae */ /* 0x0005e2000b901d52 */
[C---:B-1----:R-:W-:Y:S02]  /*4630*/  @!P3 LEA R12, P6, R3.reuse, R12, 0x1 ;  /* 0x0000000c030cb211 */ /* 0x042fe400078c08ff */
[----:B------:R-:W-:Y:S01]  /*4640*/  IADD3.X R7, R6, UR21, RZ, P5, !PT ;  /* 0x0000001506077c10 */ /* 0x000fe2000affe4ff */
[----:B------:R2:W-:Y:S01]  /*4650*/  @P3 STS.128 [R242+0x9000], RZ ;  /* 0x009000fff2003388 */ /* 0x0005e20000000c00 */
[C---:B------:R-:W-:Y:S02]  /*4660*/  @!P3 LEA.HI.X R13, R3.reuse, R13, R6, 0x1, P6 ;  /* 0x0000000d030db211 */ /* 0x040fe400030f0c06 */
[----:B---3--:R-:W-:-:S03]  /*4670*/  @!P2 LEA R8, P1, R3, R20, 0x1 ;  /* 0x000000140308a211 */ /* 0x008fc600078208ff */
[----:B------:R-:W-:Y:S01]  /*4680*/  @!PT LDS RZ, [RZ] ;  /* 0x00000000fffff984 */ /* 0x000fe20000000800 */
[----:B------:R-:W-:Y:S01]  /*4690*/  @!PT LDS RZ, [RZ] ;  /* 0x00000000fffff984 */ /* 0x000fe20000000800 */
[----:B------:R-:W-:Y:S01]  /*46a0*/  @!PT LDS RZ, [RZ] ;  /* 0x00000000fffff984 */ /* 0x000fe20000000800 */
[----:B------:R2:W-:Y:S01]  /*46b0*/  @!P3 LDGSTS.E.BYPASS.LTC128B.128 [R242+0x9000], desc[UR18][R12.64] ;  /* 0x090000000cf2bfae */ /* 0x0005e2000b901d52 */
[----:B------:R-:W-:Y:S02]  /*46c0*/  @!P2 LEA.HI.X R9, R3, R21, R6, 0x1, P1 ;  /* 0x000000150309a211 */ /* 0x000fe400008f0c06 */
[C---:B----4-:R-:W-:Y:S01]  /*46d0*/  @!P3 LEA R10, P4, R5.reuse, R18, 0x1 ;  /* 0x00000012050ab211 */ /* 0x050fe200078808ff */
[----:B------:R2:W-:Y:S03]  /*46e0*/  @P2 STS.128 [R242+0xb000], RZ ;  /* 0x00b000fff2002388 */ /* 0x0005e60000000c00 */
[----:B------:R-:W-:Y:S01]  /*46f0*/  @!P3 LEA.HI.X R11, R5, R19, R7, 0x1, P4 ;  /* 0x00000013050bb211 */ /* 0x000fe200020f0c07 */
[----:B------:R-:W-:Y:S01]  /*4700*/  @!PT LDS RZ, [RZ] ;  /* 0x00000000fffff984 */ /* 0x000fe20000000800 */
[----:B------:R-:W-:Y:S01]  /*4710*/  @!PT LDS RZ, [RZ] ;  /* 0x00000000fffff984 */ /* 0x000fe20000000800 */
[----:B------:R-:W-:Y:S01]  /*4720*/  @!PT LDS RZ, [RZ] ;  /* 0x00000000fffff984 */ /* 0x000fe20000000800 */
[----:B------:R2:W-:Y:S04]  /*4730*/  @!P2 LDGSTS.E.BYPASS.LTC128B.128 [R242+0xb000], desc[UR18][R8.64+0x80] ;  /* 0x0b00008008f2afae */ /* 0x0005e8000b901d52 */
[----:B------:R2:W-:Y:S04]  /*4740*/  @P3 STS.128 [R242+0x9800], RZ ;  /* 0x009800fff2003388 */ /* 0x0005e80000000c00 */
[----:B------:R-:W-:Y:S01]  /*4750*/  @!PT LDS RZ, [RZ] ;  /* 0x00000000fffff984 */ /* 0x000fe20000000800 */
[----:B------:R-:W-:Y:S01]  /*4760*/  @!PT LDS RZ, [RZ] ;  /* 0x00000000fffff984 */ /* 0x000fe20000000800 */
[----:B------:R-:W-:Y:S01]  /*4770*/  @!PT LDS RZ, [RZ] ;  /* 0x00000000fffff984 */ /* 0x000fe20000000800 */
[----:B------:R2:W-:Y:S04]  /*4780*/  @!P3 LDGSTS.E.BYPASS.LTC128B.128 [R242+0x9800], desc[UR18][R10.64] ;  /* 0x098000000af2bfae */ /* 0x0005e8000b901d52 */
[----:B------:R2:W-:Y:S01]  /*4790*/  @P2 STS.128 [R242+0xb800], RZ ;  /* 0x00b800fff2002388 */ /* 0x0005e20000000c00 */
[----:B------:R-:W-:Y:S05]  /*47a0*/  @P2 BRA `(.L_x_173) ;  /* 0x00000000001c2947 */ /* 0x000fea0003800000 */
[----:B------:R-:W-:Y:S02]  /*47b0*/  ULDC.64 UR6, c[0x0][0x218] ;  /* 0x0000860000067ab9 */ /* 0x000fe40000000a00 */
[----:B------:R-:W-:-:S04]  /*47c0*/  LEA R6, P1, R5, UR6, 0x1 ;  /* 0x0000000605067c11 */ /* 0x000fc8000f8208ff */
[----:B------:R-:W-:-:S05]  /*47d0*/  LEA.HI.X R7, R5, UR7, R7, 0x1, P1 ;  /* 0x0000000705077c11 */ /* 0x000fca00088f0c07 */
[----:B------:R-:W-:Y:S01]  /*47e0*/  @!PT LDS RZ, [RZ] ;  /* 0x00000000fffff984 */ /* 0x000fe20000000800 */
[----:B------:R-:W-:Y:S01]  /*47f0*/  @!PT LDS RZ, [RZ] ;  /* 0x00000000fffff984 */ /* 0x000fe20000000800 */
[----:B------:R-:W-:Y:S01]  /*4800*/  @!PT LDS RZ, [RZ] ;  /* 0x00000000fffff984 */ /* 0x000fe20000000800 */
[----:B------:R1:W-:Y:S04]  /*4810*/  LDGSTS.E.BYPASS.LTC128B.128 [R242+0xb800], desc[UR18][R6.64+0x80] ;  /* 0x0b80008006f27fae */ /* 0x0003e8000b901d52 */
.L_x_173:
[----:B------:R-:W-:Y:S05]  /*4820*/  BSYNC B0 ;  /* 0x0000000000007941 */ /* 0x000fea0003800000 */
.L_x_172:
[----:B------:R-:W0:Y:S02]  /*4830*/  LDGDEPBAR ;  /* 0x00000000000079af */ /* 0x000e240000000000 */
.L_x_171:
[----:B------:R-:W-:Y:S01]  /*4840*/  FMNMX.FTZ R3, R63, R60, !PT ;  /* 0x0000003c3f037209 */ /* 0x000fe20007810000 */
[----:B------:R-:W-:Y:S01]  /*4850*/  ULDC UR5, c[0x0][0x2ec] ;  /* 0x0000bb0000057ab9 */ /* 0x000fe20000000800 */
[----:B------:R-:W-:Y:S01]  /*4860*/  STL [R1+0x98], R242 ;  /* 0x000098f201007387 */ /* 0x000fe20000100800 */
[----:B------:R-:W-:Y:S02]  /*4870*/  LEA R224, R0, UR4, 0x1 ;  /* 0x0000000400e07c11 */ /* 0x000fe4000f8e08ff */
[----:B------:R-:W-:Y:S01]  /*4880*/  FMNMX.FTZ R3, R62, R3, !PT ;  /* 0x000000033e037209 */ /* 0x000fe20007810000 */
[----:B------:R-:W-:Y:S01]  /*4890*/  STL [R1+0x94], R241 ;  /* 0x000094f101007387 */ /* 0x000fe20000100800 */
[----:B------:R-:W-:Y:S01]  /*48a0*/  LEA R227, R2, R224, 0x1 ;  /* 0x000000e002e37211 */ /* 0x000fe200078e08ff */
[----:B------:R-:W-:Y:S01]  /*48b0*/  IMAD R225, R4, 0x2, R224 ;  /* 0x0000000204e17824 */ /* 0x000fe200078e02e0 */
[----:B------:R-:W-:Y:S01]  /*48c0*/  FMNMX.FTZ R3, R61, R3, !PT ;  /* 0x000000033d037209 */ /* 0x000fe20007810000 */
[----:B------:R-:W-:Y:S02]  /*48d0*/  STL [R1+0x90], R240 ;  /* 0x000090f001007387 */ /* 0x000fe40000100800 */
[----:B------:R-:W-:Y:S01]  /*48e0*/  IMAD R226, R2, 0x2, R225 ;  /* 0x0000000202e27824 */ /* 0x000fe200078e02e1 */
[----:B------:R-:W-:Y:S01]  /*48f0*/  FMNMX.FTZ R3, R39, R3, !PT ;  /* 0x0000000327037209 */ /* 0x000fe20007810000 */
[----:B------:R-:W-:Y:S03]  /*4900*/  STL [R1+0x8c], R239 ;  /* 0x00008cef01007387 */ /* 0x000fe60000100800 */
[----:B------:R-:W-:Y:S01]  /*4910*/  FMNMX.FTZ R3, R38, R3, !PT ;  /* 0x0000000326037209 */ /* 0x000fe20007810000 */
[----:B------:R-:W-:Y:S03]  /*4920*/  STL [R1+0x88], R238 ;  /* 0x000088ee01007387 */ /* 0x000fe60000100800 */
[----:B------:R-:W-:Y:S01]  /*4930*/  FMNMX.FTZ R3, R37, R3, !PT ;  /* 0x0000000325037209 */ /* 0x000fe20007810000 */
[----:B------:R-:W-:Y:S03]  /*4940*/  STL [R1+0x84], R237 ;  /* 0x000084ed01007387 */ /* 0x000fe60000100800 */
[----:B------:R-:W-:Y:S01]  /*4950*/  FMNMX.FTZ R3, R36, R3, !PT ;  /* 0x0000000324037209 */ /* 0x000fe20007810000 */
[----:B------:R-:W-:Y:S03]  /*4960*/  STL [R1+0x80], R236 ;  /* 0x000080ec01007387 */ /* 0x000fe60000100800 */
[----:B------:R-:W-:Y:S01]  /*4970*/  FMNMX.FTZ R3, R170, R3, !PT ;  /* 0x00000003aa037209 */ /* 0x000fe20007810000 */
[----:B------:R3:W-:Y:S03]  /*4980*/  STL [R1+0x7c], R235 ;  /* 0x00007ceb01007387 */ /* 0x0007e60000100800 */
        /* <DEDUP_REMOVED lines=9> */
[----:B------:R-:W-:Y:S01]  /*4a20*/  STL [R1+0x68], R230 ;  /* 0x000068e601007387 */ /* 0x000fe20000100800 */
[----:B------:R-:W-:-:S02]  /*4a30*/  FMNMX.FTZ R3, R74, R72, !PT ;  /* 0x000000484a037209 */ /* 0x000fc40007810000 */
[----:B------:R-:W-:Y:S01]  /*4a40*/  FMNMX.FTZ R5, R206, R5, !PT ;  /* 0x00000005ce057209 */ /* 0x000fe20007810000 */
[----:B------:R-:W-:Y:S01]  /*4a50*/  STL [R1+0x64], R229 ;  /* 0x000064e501007387 */ /* 0x000fe20000100800 */
[----:B------:R-:W-:Y:S02]  /*4a60*/  FMNMX.FTZ R3, R66, R3, !PT ;  /* 0x0000000342037209 */ /* 0x000fe40007810000 */
[----:B------:R-:W-:Y:S01]  /*4a70*/  FMNMX.FTZ R136, R22, R5, !PT ;  /* 0x0000000516887209 */ /* 0x000fe20007810000 */
[----:B------:R4:W-:Y:S01]  /*4a80*/  STL [R1+0x60], R228 ;  /* 0x000060e401007387 */ /* 0x0009e20000100800 */
[----:B------:R-:W-:Y:S02]  /*4a90*/  FMNMX.FTZ R3, R64, R3, !PT ;  /* 0x0000000340037209 */ /* 0x000fe40007810000 */
[----:B---3--:R-:W-:Y:S01]  /*4aa0*/  MOV R235, R160 ;  /* 0x000000a000eb7202 */ /* 0x008fe20000000f00 */
[----:B------:R-:W3:Y:S01]  /*4ab0*/  SHFL.BFLY PT, R5, R136, 0x2, 0x1f ;  /* 0x0c401f0088057f89 */ /* 0x000ee200000e0000 */
[----:B------:R-:W-:-:S03]  /*4ac0*/  FMNMX.FTZ R3, R46, R3, !PT ;  /* 0x000000032e037209 */ /* 0x000fc60007810000 */
[----:B------:R-:W-:Y:S01]  /*4ad0*/  STL [R1+0x5c], R205 ;  /* 0x00005ccd01007387 */ /* 0x000fe20000100800 */
[----:B------:R-:W-:-:S03]  /*4ae0*/  FMNMX.FTZ R3, R47, R3, !PT ;  /* 0x000000032f037209 */ /* 0x000fc60007810000 */
[----:B------:R-:W-:Y:S01]  /*4af0*/  STL [R1+0x58], R204 ;  /* 0x000058cc01007387 */ /* 0x000fe20000100800 */
[----:B------:R-:W-:-:S03]  /*4b00*/  FMNMX.FTZ R3, R45, R3, !PT ;  /* 0x000000032d037209 */ /* 0x000fc60007810000 */
[----:B------:R-:W-:Y:S01]  /*4b10*/  STL [R1+0x54], R139 ;  /* 0x0000548b01007387 */ /* 0x000fe20000100800 */
[----:B------:R-:W-:-:S03]  /*4b20*/  FMNMX.FTZ R3, R44, R3, !PT ;  /* 0x000000032c037209 */ /* 0x000fc60007810000 */
[----:B------:R-:W-:Y:S01]  /*4b30*/  STL [R1+0xa8], R207 ;  /* 0x0000a8cf01007387 */ /* 0x000fe20000100800 */
[----:B------:R-:W-:-:S03]  /*4b40*/  FMNMX.FTZ R3, R177, R3, !PT ;  /* 0x00000003b1037209 */ /* 0x000fc60007810000 */
[----:B------:R-:W-:Y:S01]  /*4b50*/  LDSM.16.MT88.4 R28, [R225+0xc000] ;  /* 0x00c00000e11c783b */ /* 0x000fe20000004200 */
[----:B------:R-:W-:Y:S01]  /*4b60*/  FMNMX.FTZ R3, R166, R3, !PT ;  /* 0x00000003a6037209 */ /* 0x000fe20007810000 */
[----:B----4-:R-:W-:Y:S01]  /*4b70*/  IMAD.MOV.U32 R228, RZ, RZ, R159 ;  /* 0x000000ffffe47224 */ /* 0x010fe200078e009f */
[----:B---3--:R-:W-:Y:S01]  /*4b80*/  FMNMX.FTZ R136, R136, R5, !PT ;  /* 0x0000000588887209 */ /* 0x008fe20007810000 */
[----:B------:R-:W-:Y:S01]  /*4b90*/  LDSM.16.MT88.4 R52, [R227+0xe000] ;  /* 0x00e00000e334783b */ /* 0x000fe20000004200 */
[----:B------:R-:W-:-:S03]  /*4ba0*/  FMNMX.FTZ R3, R164, R3, !PT ;  /* 0x00000003a4037209 */ /* 0x000fc60007810000 */
[----:B-1----:R-:W1:Y:S01]  /*4bb0*/  SHFL.BFLY PT, R7, R136, 0x1, 0x1f ;  /* 0x0c201f0088077f89 */ /* 0x002e6200000e0000 */
[----:B------:R-:W-:-:S03]  /*4bc0*/  FMNMX.FTZ R3, R138, R3, !PT ;  /* 0x000000038a037209 */ /* 0x000fc60007810000 */
[----:B------:R-:W-:Y:S01]  /*4bd0*/  LDSM.16.MT88.4 R32, [R225+0xe800] ;  /* 0x00e80000e120783b */ /* 0x000fe20000004200 */
[----:B------:R-:W-:Y:S02]  /*4be0*/  FMNMX.FTZ R5, R190, R3, !PT ;  /* 0x00000003be057209 */ /* 0x000fe40007810000 */
[----:B------:R-:W-:Y:S01]  /*4bf0*/  FMNMX.FTZ R3, R77, R76, !PT ;  /* 0x0000004c4d037209 */ /* 0x000fe20007810000 */
[----:B------:R-:W-:Y:S01]  /*4c00*/  LDSM.16.MT88.4 R68, [R224+0xe000] ;  /* 0x00e00000e044783b */ /* 0x000fe20000004200 */
[----:B------:R-:W-:Y:S02]  /*4c10*/  FMNMX.FTZ R5, R191, R5, !PT ;  /* 0x00000005bf057209 */ /* 0x000fe40007810000 */
[----:B------:R-:W-:Y:S01]  /*4c20*/  FMNMX.FTZ R3, R75, R3, !PT ;  /* 0x000000034b037209 */ /* 0x000fe20007810000 */
[----:B------:R-:W-:Y:S01]  /*4c30*/  LDSM.16.MT88.4 R40, [R226+0xc800] ;  /* 0x00c80000e228783b */ /* 0x000fe20000004200 */
[----:B------:R-:W-:Y:S02]  /*4c40*/  FMNMX.FTZ R6, R207, R5, !PT ;  /* 0x00000005cf067209 */ /* 0x000fe40007810000 */
[----:B------:R-:W-:Y:S01]  /*4c50*/  FMNMX.FTZ R5, R73, R3, !PT ;  /* 0x0000000349057209 */ /* 0x000fe20007810000 */
[----:B------:R-:W-:Y:S01]  /*4c60*/  LDSM.16.MT88.4 R24, [R227+0xe800] ;  /* 0x00e80000e318783b */ /* 0x000fe20000004200 */
[----:B------:R-:W-:-:S02]  /*4c70*/  FMNMX.FTZ R3, R23, R6, !PT ;  /* 0x0000000617037209 */ /* 0x000fc40007810000 */
[----:B------:R-:W-:Y:S01]  /*4c80*/  FMNMX.FTZ R5, R67, R5, !PT ;  /* 0x0000000543057209 */ /* 0x000fe20007810000 */
[----:B------:R-:W-:Y:S03]  /*4c90*/  LDSM.16.MT88.4 R84, [R226+0xe800] ;  /* 0x00e80000e254783b */ /* 0x000fe60000004200 */
[----:B------:R-:W-:Y:S01]  /*4ca0*/  FMNMX.FTZ R5, R65, R5, !PT ;  /* 0x0000000541057209 */ /* 0x000fe20007810000 */
[----:B------:R-:W3:Y:S01]  /*4cb0*/  SHFL.BFLY PT, R135, R3, 0x2, 0x1f ;  /* 0x0c401f0003877f89 */ /* 0x000ee200000e0000 */
[----:B-1----:R-:W-:Y:S02]  /*4cc0*/  FMNMX.FTZ R136, R136, R7, !PT ;  /* 0x0000000788887209 */ /* 0x002fe40007810000 */
[----:B------:R-:W-:Y:S02]  /*4cd0*/  FMNMX.FTZ R5, R56, R5, !PT ;  /* 0x0000000538057209 */ /* 0x000fe40007810000 */
[C---:B------:R-:W-:Y:S01]  /*4ce0*/  FSETP.NEU.FTZ.AND P1, PT, R136.reuse, -INF , PT ;  /* 0xff8000008800780b */ /* 0x040fe20003f3d000 */
[----:B------:R-:W-:Y:S01]  /*4cf0*/  FMUL.FTZ R21, R136, UR5 ;  /* 0x0000000588157c20 */ /* 0x000fe20008410000 */
[----:B------:R-:W-:Y:S01]  /*4d00*/  FMNMX.FTZ R5, R48, R5, !PT ;  /* 0x0000000530057209 */ /* 0x000fe20007810000 */
[----:B------:R-:W-:Y:S03]  /*4d10*/  STL [R1+0x9c], R136 ;  /* 0x00009c8801007387 */ /* 0x000fe60000100800 */
[----:B------:R-:W-:-:S02]  /*4d20*/  FSEL R21, R21, RZ, P1 ;  /* 0x000000ff15157208 */ /* 0x000fc40000800000 */
[----:B------:R-:W-:-:S03]  /*4d30*/  FMNMX.FTZ R5, R179, R5, !PT ;  /* 0x00000005b3057209 */ /* 0x000fc60007810000 */
[--C-:B------:R-:W-:Y:S01]  /*4d40*/  FFMA.FTZ R6, R63, UR5, -R21.reuse ;  /* 0x000000053f067c23 */ /* 0x100fe20008010815 */
[----:B------:R-:W-:Y:S01]  /*4d50*/  FMNMX.FTZ R7, R168, R5, !PT ;  /* 0x00000005a8077209 */ /* 0x000fe20007810000 */
[----:B------:R-:W-:Y:S02]  /*4d60*/  FFMA.FTZ R5, R60, UR5, -R21 ;  /* 0x000000053c057c23 */ /* 0x000fe40008010815 */
[----:B------:R1:W-:Y:S01]  /*4d70*/  MUFU.EX2 R189, R6 ;  /* 0x0000000600bd7308 */ /* 0x0003e20000000800 */
[----:B------:R-:W-:Y:S02]  /*4d80*/  FMNMX.FTZ R7, R167, R7, !PT ;  /* 0x00000007a7077209 */ /* 0x000fe40007810000 */
[----:B---3--:R-:W-:Y:S02]  /*4d90*/  FMNMX.FTZ R135, R3, R135, !PT ;  /* 0x0000008703877209 */ /* 0x008fe40007810000 */
[----:B------:R-:W-:-:S03]  /*4da0*/  FMNMX.FTZ R134, R169, R7, !PT ;  /* 0x00000007a9867209 */ /* 0x000fc60007810000 */
[----:B------:R3:W2:Y:S01]  /*4db0*/  MUFU.EX2 R199, R5 ;  /* 0x0000000500c77308 */ /* 0x0006a20000000800 */
[----:B------:R-:W4:Y:S01]  /*4dc0*/  SHFL.BFLY PT, R7, R135, 0x1, 0x1f ;  /* 0x0c201f0087077f89 */ /* 0x000f2200000e0000 */
[----:B------:R-:W-:-:S04]  /*4dd0*/  FMNMX.FTZ R134, R235, R134, !PT ;  /* 0x00000086eb867209 */ /* 0x000fc80007810000 */
[----:B------:R-:W-:Y:S02]  /*4de0*/  FMNMX.FTZ R134, R228, R134, !PT ;  /* 0x00000086e4867209 */ /* 0x000fe40007810000 */
[----:B-1----:R-:W-:Y:S02]  /*4df0*/  FMNMX.FTZ R6, R81, R79, !PT ;  /* 0x0000004f51067209 */ /* 0x002fe40007810000 */
[----:B------:R-:W-:Y:S02]  /*4e00*/  FMNMX.FTZ R134, R203, R134, !PT ;  /* 0x00000086cb867209 */ /* 0x000fe40007810000 */
[----:B------:R-:W-:Y:S02]  /*4e10*/  FMNMX.FTZ R3, R80, R6, !PT ;  /* 0x0000000650037209 */ /* 0x000fe40007810000 */
[----:B------:R-:W-:Y:S02]  /*4e20*/  FMNMX.FTZ R134, R201, R134, !PT ;  /* 0x00000086c9867209 */ /* 0x000fe40007810000 */
[----:B------:R-:W-:Y:S01]  /*4e30*/  FMNMX.FTZ R3, R78, R3, !PT ;  /* 0x000000034e037209 */ /* 0x000fe20007810000 */
[----:B---3--:R-:W-:Y:S01]  /*4e40*/  FFMA.FTZ R5, R62, UR5, -R21 ;  /* 0x000000053e057c23 */ /* 0x008fe20008010815 */
[----:B--2---:R-:W-:Y:S01]  /*4e50*/  F2FP.F16.F32.PACK_AB R16, R199, R189 ;  /* 0x000000bdc710723e */ /* 0x004fe200000000ff */
[----:B------:R-:W1:Y:S01]  /*4e60*/  SHFL.BFLY PT, R6, R134, 0x2, 0x1f ;  /* 0x0c401f0086067f89 */ /* 0x000e6200000e0000 */
[----:B------:R-:W-:Y:S01]  /*4e70*/  FMNMX.FTZ R3, R82, R3, !PT ;  /* 0x0000000352037209 */ /* 0x000fe20007810000 */
[----:B------:R2:W-:Y:S03]  /*4e80*/  MUFU.EX2 R230, R5 ;  /* 0x0000000500e67308 */ /* 0x0005e60000000800 */
[----:B------:R-:W-:-:S02]  /*4e90*/  FMNMX.FTZ R3, R83, R3, !PT ;  /* 0x0000000353037209 */ /* 0x000fc40007810000 */
[----:B----4-:R-:W-:-:S04]  /*4ea0*/  FMNMX.FTZ R135, R135, R7, !PT ;  /* 0x0000000787877209 */ /* 0x010fc80007810000 */
[C---:B------:R-:W-:Y:S01]  /*4eb0*/  FSETP.NEU.FTZ.AND P1, PT, R135.reuse, -INF , PT ;  /* 0xff8000008700780b */ /* 0x040fe20003f3d000 */
[----:B------:R-:W-:Y:S01]  /*4ec0*/  FMUL.FTZ R20, R135, UR5 ;  /* 0x0000000587147c20 */ /* 0x000fe20008410000 */
[----:B------:R3:W-:Y:S04]  /*4ed0*/  STL [R1+0xa0], R135 ;  /* 0x0000a08701007387 */ /* 0x0007e80000100800 */
[----:B------:R-:W-:Y:S01]  /*4ee0*/  FSEL R20, R20, RZ, P1 ;  /* 0x000000ff14147208 */ /* 0x000fe20000800000 */
[----:B--2---:R-:W-:Y:S02]  /*4ef0*/  FFMA.FTZ R5, R61, UR5, -R21 ;  /* 0x000000053d057c23 */ /* 0x004fe40008010815 */
[----:B------:R-:W-:Y:S02]  /*4f00*/  LDSM.16.MT88.4 R60, [R225+0xe000] ;  /* 0x00e00000e13c783b */ /* 0x000fe40000004200 */
[----:B------:R2:W4:Y:S01]  /*4f10*/  MUFU.EX2 R204, R5 ;  /* 0x0000000500cc7308 */ /* 0x0005220000000800 */
[----:B-1----:R-:W-:-:S02]  /*4f20*/  FMNMX.FTZ R134, R134, R6, !PT ;  /* 0x0000000686867209 */ /* 0x002fc40007810000 */
[----:B---3--:R-:W-:Y:S02]  /*4f30*/  MOV R135, R158 ;  /* 0x0000009e00877202 */ /* 0x008fe40000000f00 */
[----:B--2---:R-:W-:Y:S01]  /*4f40*/  FMNMX.FTZ R5, R88, R3, !PT ;  /* 0x0000000358057209 */ /* 0x004fe20007810000 */
[----:B------:R-:W-:Y:S01]  /*4f50*/  FFMA.FTZ R3, R39, UR5, -R21 ;  /* 0x0000000527037c23 */ /* 0x000fe20008010815 */
[----:B----4-:R-:W-:Y:S02]  /*4f60*/  F2FP.F16.F32.PACK_AB R18, R204, R230 ;  /* 0x000000e6cc12723e */ /* 0x010fe400000000ff */
[----:B------:R-:W-:Y:S01]  /*4f70*/  FMNMX.FTZ R5, R89, R5, !PT ;  /* 0x0000000559057209 */ /* 0x000fe20007810000 */
[----:B------:R1:W-:Y:S03]  /*4f80*/  MUFU.EX2 R234, R3 ;  /* 0x0000000300ea7308 */ /* 0x0003e60000000800 */
[----:B------:R-:W-:-:S04]  /*4f90*/  FMNMX.FTZ R5, R188, R5, !PT ;  /* 0x00000005bc057209 */ /* 0x000fc80007810000 */
[----:B------:R-:W-:-:S04]  /*4fa0*/  FMNMX.FTZ R5, R178, R5, !PT ;  /* 0x00000005b2057209 */ /* 0x000fc80007810000 */
[----:B------:R-:W-:-:S04]  /*4fb0*/  FMNMX.FTZ R5, R176, R5, !PT ;  /* 0x00000005b0057209 */ /* 0x000fc80007810000 */
[----:B------:R-:W-:Y:S01]  /*4fc0*/  FMNMX.FTZ R5, R171, R5, !PT ;  /* 0x00000005ab057209 */ /* 0x000fe20007810000 */
[----:B-1----:R-:W-:-:S03]  /*4fd0*/  FFMA.FTZ R3, R38, UR5, -R21 ;  /* 0x0000000526037c23 */ /* 0x002fc60008010815 */
[----:B------:R-:W-:Y:S01]  /*4fe0*/  FMNMX.FTZ R5, R208, R5, !PT ;  /* 0x00000005d0057209 */ /* 0x000fe20007810000 */
[----:B------:R1:W2:Y:S03]  /*4ff0*/  MUFU.EX2 R121, R3 ;  /* 0x0000000300797308 */ /* 0x0002a60000000800 */
[----:B------:R-:W-:Y:S02]  /*5000*/  FMNMX.FTZ R132, R192, R5, !PT ;  /* 0x00000005c0847209 */ /* 0x000fe40007810000 */
[----:B------:R-:W3:Y:S02]  /*5010*/  SHFL.BFLY PT, R5, R134, 0x1, 0x1f ;  /* 0x0c201f0086057f89 */ /* 0x000ee400000e0000 */
[----:B------:R-:W-:-:S04]  /*5020*/  FMNMX.FTZ R132, R157, R132, !PT ;  /* 0x000000849d847209 */ /* 0x000fc80007810000 */
[----:B------:R-:W-:-:S05]  /*5030*/  FMNMX.FTZ R132, R135, R132, !PT ;  /* 0x0000008487847209 */ /* 0x000fca0007810000 */
[----:B------:R-:W4:Y:S01]  /*5040*/  SHFL.BFLY PT, R6, R132, 0x2, 0x1f ;  /* 0x0c401f0084067f89 */ /* 0x000f2200000e0000 */
[----:B-1----:R-:W-:Y:S01]  /*5050*/  FFMA.FTZ R3, R37, UR5, -R21 ;  /* 0x0000000525037c23 */ /* 0x002fe20008010815 */
[----:B--2---:R-:W-:-:S03]  /*5060*/  F2FP.F16.F32.PACK_AB R8, R121, R234 ;  /* 0x000000ea7908723e */ /* 0x004fc600000000ff */
[----:B------:R1:W-:Y:S01]  /*5070*/  MUFU.EX2 R200, R3 ;  /* 0x0000000300c87308 */ /* 0x0003e20000000800 */
[----:B---3--:R-:W-:Y:S01]  /*5080*/  FMNMX.FTZ R134, R134, R5, !PT ;  /* 0x0000000586867209 */ /* 0x008fe20007810000 */
[----:B------:R-:W-:-:S03]  /*5090*/  FFMA.FTZ R5, R45, UR5, -R20 ;  /* 0x000000052d057c23 */ /* 0x000fc60008010814 */
[----:B------:R-:W-:-:S03]  /*50a0*/  FSETP.NEU.FTZ.AND P1, PT, R134, -INF , PT ;  /* 0xff8000008600780b */ /* 0x000fc60003f3d000 */
[----:B------:R2:W-:Y:S01]  /*50b0*/  MUFU.EX2 R186, R5 ;  /* 0x0000000500ba7308 */ /* 0x0005e20000000800 */
[----:B------:R-:W-:Y:S01]  /*50c0*/  STL [R1+0xa4], R134 ;  /* 0x0000a48601007387 */ /* 0x000fe20000100800 */
[----:B-1----:R-:W-:Y:S01]  /*50d0*/  FFMA.FTZ R3, R36, UR5, -R21 ;  /* 0x0000000524037c23 */ /* 0x002fe20008010815 */
[----:B----4-:R-:W-:Y:S02]  /*50e0*/  FMNMX.FTZ R132, R132, R6, !PT ;  /* 0x0000000684847209 */ /* 0x010fe40007810000 */
[----:B------:R-:W-:Y:S03]  /*50f0*/  LDSM.16.MT88.4 R36, [R224+0xe800] ;  /* 0x00e80000e024783b */ /* 0x000fe60000004200 */
[----:B------:R1:W3:Y:S01]  /*5100*/  MUFU.EX2 R202, R3 ;  /* 0x0000000300ca7308 */ /* 0x0002e20000000800 */
[----:B------:R-:W4:Y:S01]  /*5110*/  SHFL.BFLY PT, R6, R132, 0x1, 0x1f ;  /* 0x0c201f0084067f89 */ /* 0x000f2200000e0000 */
[----:B--2---:R-:W-:-:S06]  /*5120*/  FFMA.FTZ R5, R44, UR5, -R20 ;  /* 0x000000052c057c23 */ /* 0x004fcc0008010814 */
[----:B------:R-:W2:Y:S01]  /*5130*/  MUFU.EX2 R242, R5 ;  /* 0x0000000500f27308 */ /* 0x000ea20000000800 */
[----:B-1----:R-:W-:Y:S01]  /*5140*/  FFMA.FTZ R3, R74, UR5, -R20 ;  /* 0x000000054a037c23 */ /* 0x002fe20008010814 */
[----:B---3--:R-:W-:-:S06]  /*5150*/  F2FP.F16.F32.PACK_AB R10, R202, R200 ;  /* 0x000000c8ca0a723e */ /* 0x008fcc00000000ff */
[----:B------:R1:W-:Y:S01]  /*5160*/  MUFU.EX2 R184, R3 ;  /* 0x0000000300b87308 */ /* 0x0003e20000000800 */
[----:B----4-:R-:W-:Y:S02]  /*5170*/  FMNMX.FTZ R132, R132, R6, !PT ;  /* 0x0000000684847209 */ /* 0x010fe40007810000 */
[----:B--2---:R-:W-:-:S03]  /*5180*/  F2FP.F16.F32.PACK_AB R11, R242, R186 ;  /* 0x000000baf20b723e */ /* 0x004fc600000000ff */
[----:B------:R-:W-:Y:S01]  /*5190*/  FMUL.FTZ R6, R132, UR5 ;  /* 0x0000000584067c20 */ /* 0x000fe20008410000 */
        /* <DEDUP_REMOVED lines=10> */
[----:B------:R-:W-:Y:S01]  /*5240*/  HMMA.16816.F32 R108, R16, R28, RZ ;  /* 0x0000001c106c723c */ /* 0x000fe200000018ff */
[----:B-1----:R-:W-:Y:S02]  /*5250*/  FFMA.FTZ R3, R47, UR5, -R20 ;  /* 0x000000052f037c23 */ /* 0x002fe40008010814 */
[----:B------:R-:W1:Y:S03]  /*5260*/  LDSM.16.MT88.4 R44, [R224+0xc000] ;  /* 0x00c00000e02c783b */ /* 0x000e660000004200 */
[----:B------:R2:W3:Y:S02]  /*5270*/  MUFU.EX2 R239, R3 ;  /* 0x0000000300ef7308 */ /* 0x0004e40000000800 */
[----:B--2---:R-:W-:Y:S01]  /*5280*/  FMUL.FTZ R3, R134, UR5 ;  /* 0x0000000586037c20 */ /* 0x004fe20008410000 */
[----:B---3--:R-:W-:-:S04]  /*5290*/  F2FP.F16.F32.PACK_AB R9, R239, R236 ;  /* 0x000000ecef09723e */ /* 0x008fc800000000ff */
[----:B------:R-:W-:Y:S02]  /*52a0*/  FSEL R3, R3, RZ, P1 ;  /* 0x000000ff03037208 */ /* 0x000fe40000800000 */
[----:B------:R-:W-:-:S03]  /*52b0*/  FSETP.NEU.FTZ.AND P1, PT, R132, -INF , PT ;  /* 0xff8000008400780b */ /* 0x000fc60003f3d000 */
[--C-:B------:R-:W-:Y:S01]  /*52c0*/  FFMA.FTZ R5, R77, UR5, -R3.reuse ;  /* 0x000000054d057c23 */ /* 0x100fe20008010803 */
[----:B------:R-:W-:Y:S01]  /*52d0*/  FSEL R0, R6, RZ, P1 ;  /* 0x000000ff06007208 */ /* 0x000fe20000800000 */
[--C-:B------:R-:W-:Y:S02]  /*52e0*/  FFMA.FTZ R2, R56, UR5, -R3.reuse ;  /* 0x0000000538027c23 */ /* 0x100fe40008010803 */
[----:B------:R2:W-:Y:S01]  /*52f0*/  MUFU.EX2 R232, R5 ;  /* 0x0000000500e87308 */ /* 0x0005e20000000800 */
[----:B------:R-:W-:Y:S01]  /*5300*/  LDSM.16.MT88.4 R56, [R226+0xe000] ;  /* 0x00e00000e238783b */ /* 0x000fe20000004200 */
[----:B------:R-:W-:Y:S01]  /*5310*/  FFMA.FTZ R4, R79, UR5, -R0 ;  /* 0x000000054f047c23 */ /* 0x000fe20008010800 */
[----:B-1----:R-:W-:Y:S05]  /*5320*/  HMMA.16816.F32 R116, R16, R44, RZ ;  /* 0x0000002c1074723c */ /* 0x002fea00000018ff */
[----:B------:R1:W-:Y:S08]  /*5330*/  MUFU.EX2 R241, R4 ;  /* 0x0000000400f17308 */ /* 0x0003f00000000800 */
[----:B------:R3:W-:Y:S01]  /*5340*/  MUFU.EX2 R187, R2 ;  /* 0x0000000200bb7308 */ /* 0x0007e20000000800 */
[----:B--2---:R-:W-:-:S07]  /*5350*/  FFMA.FTZ R5, R76, UR5, -R3 ;  /* 0x000000054c057c23 */ /* 0x004fce0008010803 */
[----:B------:R2:W4:Y:S01]  /*5360*/  MUFU.EX2 R233, R5 ;  /* 0x0000000500e97308 */ /* 0x0005220000000800 */
[----:B-1----:R-:W-:-:S07]  /*5370*/  FFMA.FTZ R4, R80, UR5, -R0 ;  /* 0x0000000550047c23 */ /* 0x002fce0008010800 */
[----:B------:R1:W-:Y:S01]  /*5380*/  MUFU.EX2 R205, R4 ;  /* 0x0000000400cd7308 */ /* 0x0003e20000000800 */
[--C-:B---3--:R-:W-:Y:S02]  /*5390*/  FFMA.FTZ R2, R48, UR5, -R3.reuse ;  /* 0x0000000530027c23 */ /* 0x108fe40008010803 */
[----:B------:R-:W-:Y:S05]  /*53a0*/  LDSM.16.MT88.4 R48, [R227+0xc800] ;  /* 0x00c80000e330783b */ /* 0x000fea0000004200 */
[----:B------:R3:W3:Y:S01]  /*53b0*/  MUFU.EX2 R196, R2 ;  /* 0x0000000200c47308 */ /* 0x0006e20000000800 */
[----:B--2---:R-:W-:Y:S01]  /*53c0*/  FFMA.FTZ R5, R75, UR5, -R3 ;  /* 0x000000054b057c23 */ /* 0x004fe20008010803 */
[----:B----4-:R-:W-:-:S06]  /*53d0*/  F2FP.F16.F32.PACK_AB R12, R233, R232 ;  /* 0x000000e8e90c723e */ /* 0x010fcc00000000ff */
[----:B------:R2:W-:Y:S01]  /*53e0*/  MUFU.EX2 R207, R5 ;  /* 0x0000000500cf7308 */ /* 0x0005e20000000800 */
[--C-:B-1----:R-:W-:Y:S02]  /*53f0*/  FFMA.FTZ R4, R78, UR5, -R0.reuse ;  /* 0x000000054e047c23 */ /* 0x102fe40008010800 */
[----:B------:R-:W1:Y:S05]  /*5400*/  LDSM.16.MT88.4 R76, [R225+0xc800] ;  /* 0x00c80000e14c783b */ /* 0x000e6a0000004200 */
[----:B------:R4:W4:Y:S01]  /*5410*/  MUFU.EX2 R197, R4 ;  /* 0x0000000400c57308 */ /* 0x0009220000000800 */
[----:B---3--:R-:W-:Y:S01]  /*5420*/  FFMA.FTZ R2, R83, UR5, -R0 ;  /* 0x0000000553027c23 */ /* 0x008fe20008010800 */
[----:B------:R-:W-:-:S06]  /*5430*/  F2FP.F16.F32.PACK_AB R6, R196, R187 ;  /* 0x000000bbc406723e */ /* 0x000fcc00000000ff */
[----:B------:R3:W-:Y:S01]  /*5440*/  MUFU.EX2 R240, R2 ;  /* 0x0000000200f07308 */ /* 0x0007e20000000800 */
[----:B--2---:R-:W-:Y:S02]  /*5450*/  FFMA.FTZ R5, R73, UR5, -R3 ;  /* 0x0000000549057c23 */ /* 0x004fe40008010803 */
[----:B------:R-:W-:Y:S05]  /*5460*/  LDSM.16.MT88.4 R72, [R227+0xc000] ;  /* 0x00c00000e348783b */ /* 0x000fea0000004200 */
[----:B------:R2:W2:Y:S01]  /*5470*/  MUFU.EX2 R238, R5 ;  /* 0x0000000500ee7308 */ /* 0x0004a20000000800 */
[----:B----4-:R-:W-:Y:S01]  /*5480*/  FFMA.FTZ R4, R82, UR5, -R0 ;  /* 0x0000000552047c23 */ /* 0x010fe20008010800 */
[----:B------:R-:W-:-:S06]  /*5490*/  F2FP.F16.F32.PACK_AB R15, R197, R205 ;  /* 0x000000cdc50f723e */ /* 0x000fcc00000000ff */
[----:B------:R-:W-:Y:S01]  /*54a0*/  MUFU.EX2 R134, R4 ;  /* 0x0000000400867308 */ /* 0x000fe20000000800 */
[----:B---3--:R-:W-:-:S07]  /*54b0*/  FFMA.FTZ R2, R88, UR5, -R0 ;  /* 0x0000000558027c23 */ /* 0x008fce0008010800 */
[----:B------:R3:W-:Y:S01]  /*54c0*/  MUFU.EX2 R185, R2 ;  /* 0x0000000200b97308 */ /* 0x0007e20000000800 */
[----:B--2---:R-:W-:Y:S01]  /*54d0*/  FFMA.FTZ R5, R67, UR5, -R3 ;  /* 0x0000000543057c23 */ /* 0x004fe20008010803 */
[----:B------:R-:W-:Y:S01]  /*54e0*/  F2FP.F16.F32.PACK_AB R14, R238, R207 ;  /* 0x000000cfee0e723e */ /* 0x000fe200000000ff */
[----:B-1----:R-:W-:Y:S05]  /*54f0*/  HMMA.16816.F32 R180, R8, R76, R108 ;  /* 0x0000004c08b4723c */ /* 0x002fea000000186c */
[----:B------:R1:W-:Y:S01]  /*5500*/  MUFU.EX2 R237, R5 ;  /* 0x0000000500ed7308 */ /* 0x0003e20000000800 */
[----:B---3--:R-:W-:-:S07]  /*5510*/  FFMA.FTZ R2, R89, UR5, -R0 ;  /* 0x0000000559027c23 */ /* 0x008fce0008010800 */
[----:B------:R-:W2:Y:S01]  /*5520*/  MUFU.EX2 R136, R2 ;  /* 0x0000000200887308 */ /* 0x000ea20000000800 */
[----:B-1----:R-:W-:Y:S02]  /*5530*/  FFMA.FTZ R5, R65, UR5, -R3 ;  /* 0x0000000541057c23 */ /* 0x002fe40008010803 */
[----:B------:R-:W1:Y:S05]  /*5540*/  LDSM.16.MT88.4 R64, [R226+0xc000] ;  /* 0x00c00000e240783b */ /* 0x000e6a0000004200 */
[----:B------:R3:W4:Y:S01]  /*5550*/  MUFU.EX2 R120, R5 ;  /* 0x0000000500787308 */ /* 0x0007220000000800 */
[----:B--2---:R-:W-:Y:S02]  /*5560*/  F2FP.F16.F32.PACK_AB R7, R136, R185 ;  /* 0x000000b98807723e */ /* 0x004fe400000000ff */
[----:B------:R-:W-:Y:S01]  /*5570*/  MOV R2, R157 ;  /* 0x0000009d00027202 */ /* 0x000fe20000000f00 */
[----:B---3--:R-:W-:Y:S01]  /*5580*/  FFMA.FTZ R5, R81, UR5, -R0 ;  /* 0x0000000551057c23 */ /* 0x008fe20008010800 */
[----:B----4-:R-:W-:Y:S01]  /*5590*/  F2FP.F16.F32.PACK_AB R4, R120, R237 ;  /* 0x000000ed7804723e */ /* 0x010fe200000000ff */
[----:B------:R-:W2:Y:S02]  /*55a0*/  LDSM.16.MT88.4 R80, [R224+0xc800] ;  /* 0x00c80000e050783b */ /* 0x000ea40000004200 */
[----:B------:R-:W3:Y:S02]  /*55b0*/  MUFU.EX2 R231, R5 ;  /* 0x0000000500e77308 */ /* 0x000ee40000000800 */
[----:B---3--:R-:W-:-:S02]  /*55c0*/  F2FP.F16.F32.PACK_AB R13, R241, R231 ;  /* 0x000000e7f10d723e */ /* 0x008fc400000000ff */
[----:B------:R-:W-:-:S05]  /*55d0*/  F2FP.F16.F32.PACK_AB R5, R240, R134 ;  /* 0x00000086f005723e */ /* 0x000fca00000000ff */
[C---:B------:R-:W-:Y:S06]  /*55e0*/  HMMA.16816.F32 R88, R12.reuse, R60, RZ ;  /* 0x0000003c0c58723c */ /* 0x040fec00000018ff */
[C---:B------:R-:W-:Y:S06]  /*55f0*/  HMMA.16816.F32 R104, R12.reuse, R28, RZ ;  /* 0x0000001c0c68723c */ /* 0x040fec00000018ff */
[C---:B------:R-:W-:Y:S06]  /*5600*/  HMMA.16816.F32 R112, R12.reuse, R44, RZ ;  /* 0x0000002c0c70723c */ /* 0x040fec00000018ff */
[C---:B-1----:R-:W-:Y:S06]  /*5610*/  HMMA.16816.F32 R96, R12.reuse, R64, RZ ;  /* 0x000000400c60723c */ /* 0x042fec00000018ff */
[C---:B------:R-:W-:Y:S06]  /*5620*/  HMMA.16816.F32 R144, R12.reuse, R74, RZ ;  /* 0x0000004a0c90723c */ /* 0x040fec00000018ff */
[----:B------:R-:W-:Y:S06]  /*5630*/  HMMA.16816.F32 R140, R12, R66, RZ ;  /* 0x000000420c8c723c */ /* 0x000fec00000018ff */
[----:B--2---:R-:W-:Y:S06]  /*5640*/  HMMA.16816.F32 R156, R8, R80, R116 ;  /* 0x00000050089c723c */ /* 0x004fec0000001874 */
[----:B------:R-:W-:Y:S06]  /*5650*/  HMMA.16816.F32 R116, R12, R54, RZ ;  /* 0x000000360c74723c */ /* 0x000fec00000018ff */
[----:B------:R-:W-:Y:S06]  /*5660*/  HMMA.16816.F32 R244, R4, R32, R88 ;  /* 0x0000002004f4723c */ /* 0x000fec0000001858 */
[----:B------:R-:W-:Y:S06]  /*5670*/  HMMA.16816.F32 R88, R16, R52, RZ ;  /* 0x000000341058723c */ /* 0x000fec00000018ff */
[----:B------:R-:W-:Y:S06]  /*5680*/  HMMA.16816.F32 R172, R4, R76, R104 ;  /* 0x0000004c04ac723c */ /* 0x000fec0000001868 */
[----:B------:R-:W-:Y:S01]  /*5690*/  HMMA.16816.F32 R100, R12, R72, RZ ;  /* 0x000000480c64723c */ /* 0x000fe200000018ff */
[----:B------:R-:W-:Y:S01]  /*56a0*/  IMAD.MOV.U32 R76, RZ, RZ, R120 ;  /* 0x000000ffff4c7224 */ /* 0x000fe200078e0078 */
[----:B------:R-:W-:-:S04]  /*56b0*/  MOV R77, R192 ;  /* 0x000000c0004d7202 */ /* 0x000fc80000000f00 */
[----:B------:R-:W-:Y:S06]  /*56c0*/  HMMA.16816.F32 R104, R16, R72, RZ ;  /* 0x000000481068723c */ /* 0x000fec00000018ff */
[-C--:B------:R-:W-:Y:S06]  /*56d0*/  HMMA.16816.F32 R148, R12, R30.reuse, RZ ;  /* 0x0000001e0c94723c */ /* 0x080fec00000018ff */
[----:B------:R-:W-:Y:S06]  /*56e0*/  HMMA.16816.F32 R28, R16, R30, RZ ;  /* 0x0000001e101c723c */ /* 0x000fec00000018ff */
[----:B------:R-:W-:Y:S06]  /*56f0*/  HMMA.16816.F32 R160, R4, R80, R112 ;  /* 0x0000005004a0723c */ /* 0x000fec0000001870 */
[----:B------:R-:W-:Y:S01]  /*5700*/  HMMA.16816.F32 R92, R12, R68, RZ ;  /* 0x000000440c5c723c */ /* 0x000fe200000018ff */
[----:B------:R-:W-:-:S02]  /*5710*/  IMAD.MOV.U32 R80, RZ, RZ, R121 ;  /* 0x000000ffff507224 */ /* 0x000fc400078e0079 */
[----:B------:R-:W-:-:S03]  /*5720*/  IMAD.MOV.U32 R81, RZ, RZ, R185 ;  /* 0x000000ffff517224 */ /* 0x000fc600078e00b9 */
[C---:B------:R-:W-:Y:S06]  /*5730*/  HMMA.16816.F32 R120, R12.reuse, R52, RZ ;  /* 0x000000340c78723c */ /* 0x040fec00000018ff */
[C---:B------:R-:W-:Y:S06]  /*5740*/  HMMA.16816.F32 R112, R12.reuse, R56, RZ ;  /* 0x000000380c70723c */ /* 0x040fec00000018ff */
[C---:B------:R-:W-:Y:S06]  /*5750*/  HMMA.16816.F32 R152, R12.reuse, R46, RZ ;  /* 0x0000002e0c98723c */ /* 0x040fec00000018ff */
[C---:B------:R-:W-:Y:S06]  /*5760*/  HMMA.16816.F32 R128, R12.reuse, R70, RZ ;  /* 0x000000460c80723c */ /* 0x040fec00000018ff */
[C---:B------:R-:W-:Y:S06]  /*5770*/  HMMA.16816.F32 R124, R12.reuse, R62, RZ ;  /* 0x0000003e0c7c723c */ /* 0x040fec00000018ff */
[----:B------:R-:W-:Y:S06]  /*5780*/  HMMA.16816.F32 R108, R12, R58, RZ ;  /* 0x0000003a0c6c723c */ /* 0x000fec00000018ff */
[----:B------:R-:W-:Y:S06]  /*5790*/  HMMA.16816.F32 R216, R4, R40, R96 ;  /* 0x0000002804d8723c */ /* 0x000fec0000001860 */
[C---:B------:R-:W-:Y:S06]  /*57a0*/  HMMA.16816.F32 R96, R16.reuse, R68, RZ ;  /* 0x000000441060723c */ /* 0x040fec00000018ff */
[----:B------:R-:W-:Y:S01]  /*57b0*/  HMMA.16816.F32 R12, R16, R56, RZ ;  /* 0x00000038100c723c */ /* 0x000fe200000018ff */
[----:B------:R-:W-:Y:S01]  /*57c0*/  IMAD.MOV.U32 R68, RZ, RZ, R187 ;  /* 0x000000ffff447224 */ /* 0x000fe200078e00bb */
[----:B------:R-:W-:-:S04]  /*57d0*/  MOV R69, R208 ;  /* 0x000000d000457202 */ /* 0x000fc80000000f00 */
[----:B------:R-:W-:Y:S01]  /*57e0*/  HMMA.16816.F32 R192, R4, R48, R100 ;  /* 0x0000003004c0723c */ /* 0x000fe20000001864 */
[----:B------:R-:W-:Y:S02]  /*57f0*/  MOV R56, R186 ;  /* 0x000000ba00387202 */ /* 0x000fe40000000f00 */
[----:B------:R-:W-:-:S03]  /*5800*/  MOV R57, R184 ;  /* 0x000000b800397202 */ /* 0x000fc60000000f00 */
[----:B------:R-:W-:Y:S06]  /*5810*/  HMMA.16816.F32 R184, R4, R50, R144 ;  /* 0x0000003204b8723c */ /* 0x000fec0000001890 */
[----:B------:R-:W-:Y:S01]  /*5820*/  HMMA.16816.F32 R104, R8, R48, R104 ;  /* 0x000000300868723c */ /* 0x000fe20000001868 */
[----:B------:R-:W-:Y:S01]  /*5830*/  IMAD.MOV.U32 R144, RZ, RZ, R203 ;  /* 0x000000ffff907224 */ /* 0x000fe200078e00cb */
[----:B------:R-:W-:Y:S01]  /*5840*/  MOV R145, R202 ;  /* 0x000000ca00917202 */ /* 0x000fe20000000f00 */
[----:B------:R-:W-:Y:S01]  /*5850*/  IMAD.MOV.U32 R146, RZ, RZ, R201 ;  /* 0x000000ffff927224 */ /* 0x000fe200078e00c9 */
[----:B------:R-:W-:-:S02]  /*5860*/  MOV R147, R200 ;  /* 0x000000c800937202 */ /* 0x000fc40000000f00 */
[C---:B------:R-:W-:Y:S06]  /*5870*/  HMMA.16816.F32 R200, R4.reuse, R42, R140 ;  /* 0x0000002a04c8723c */ /* 0x040fec000000188c */
[----:B------:R-:W-:Y:S01]  /*5880*/  HMMA.16816.F32 R148, R4, R78, R148 ;  /* 0x0000004e0494723c */ /* 0x000fe20000001894 */
[----:B------:R-:W-:Y:S01]  /*5890*/  IMAD.MOV.U32 R140, RZ, RZ, R199 ;  /* 0x000000ffff8c7224 */ /* 0x000fe200078e00c7 */
[----:B------:R-:W-:Y:S01]  /*58a0*/  MOV R141, R198 ;  /* 0x000000c6008d7202 */ /* 0x000fe20000000f00 */
[----:B------:R-:W-:Y:S01]  /*58b0*/  IMAD.MOV.U32 R142, RZ, RZ, R197 ;  /* 0x000000ffff8e7224 */ /* 0x000fe200078e00c5 */
[----:B------:R-:W-:-:S02]  /*58c0*/  MOV R143, R196 ;  /* 0x000000c4008f7202 */ /* 0x000fc40000000f00 */
[----:B------:R-:W-:Y:S06]  /*58d0*/  HMMA.16816.F32 R196, R4, R26, R116 ;  /* 0x0000001a04c4723c */ /* 0x000fec0000001874 */
        /* <DEDUP_REMOVED lines=8> */
[----:B------:R-:W-:Y:S01]  /*5960*/  IMAD.MOV.U32 R78, RZ, RZ, R77 ;  /* 0x000000ffff4e7224 */ /* 0x000fe200078e004d */
[----:B------:R-:W-:Y:S01]  /*5970*/  MOV R77, R228 ;  /* 0x000000e4004d7202 */ /* 0x000fe20000000f00 */
[----:B------:R-:W-:Y:S01]  /*5980*/  HMMA.16816.F32 R72, R16, R74, RZ ;  /* 0x0000004a1048723c */ /* 0x000fe200000018ff */
[----:B------:R-:W-:Y:S01]  /*5990*/  MOV R79, R76 ;  /* 0x0000004c004f7202 */ /* 0x000fe20000000f00 */
[----:B------:R-:W-:-:S04]  /*59a0*/  IMAD.MOV.U32 R76, RZ, RZ, R235 ;  /* 0x000000ffff4c7224 */ /* 0x000fc800078e00eb */
[----:B------:R-:W-:Y:S06]  /*59b0*/  HMMA.16816.F32 R248, R4, R36, R92 ;  /* 0x0000002404f8723c */ /* 0x000fec000000185c */
[----:B------:R-:W-:Y:S01]  /*59c0*/  HMMA.16816.F32 R92, R16, R60, RZ ;  /* 0x0000003c105c723c */ /* 0x000fe200000018ff */
[----:B-1----:R-:W-:Y:S01]  /*59d0*/  FFMA.FTZ R2, R165, UR5, -R21 ;  /* 0x00000005a5027c23 */ /* 0x002fe20008010815 */
[----:B------:R-:W-:-:S03]  /*59e0*/  MOV R165, R189 ;  /* 0x000000bd00a57202 */ /* 0x000fc60000000f00 */
[----:B------:R1:W2:Y:S01]  /*59f0*/  MUFU.EX2 R228, R2 ;  /* 0x0000000200e47308 */ /* 0x0002a20000000800 */
[----:B------:R-:W-:Y:S06]  /*5a00*/  HMMA.16816.F32 R220, R4, R24, R120 ;  /* 0x0000001804dc723c */ /* 0x000fec0000001878 */
[----:B------:R-:W-:Y:S06]  /*5a10*/  HMMA.16816.F32 R72, R8, R50, R72 ;  /* 0x000000320848723c */ /* 0x000fec0000001848 */
[----:B------:R-:W-:Y:S01]  /*5a20*/  HMMA.16816.F32 R208, R4, R34, R124 ;  /* 0x0000002204d0723c */ /* 0x000fe2000000187c */
[----:B-1----:R-:W-:-:S05]  /*5a30*/  FFMA.FTZ R2, R137, UR5, -R21 ;  /* 0x0000000589027c23 */ /* 0x002fca0008010815 */
[C---:B------:R-:W-:Y:S01]  /*5a40*/  HMMA.16816.F32 R120, R4.reuse, R84, R112 ;  /* 0x000000540478723c */ /* 0x040fe20000001870 */
[----:B------:R1:W-:Y:S05]  /*5a50*/  MUFU.EX2 R134, R2 ;  /* 0x0000000200867308 */ /* 0x0003ea0000000800 */
[C---:B------:R-:W-:Y:S06]  /*5a60*/  HMMA.16816.F32 R152, R4.reuse, R82, R152 ;  /* 0x000000520498723c */ /* 0x040fec0000001898 */
[C---:B------:R-:W-:Y:S06]  /*5a70*/  HMMA.16816.F32 R212, R4.reuse, R38, R128 ;  /* 0x0000002604d4723c */ /* 0x040fec0000001880 */
[----:B------:R-:W-:Y:S01]  /*5a80*/  HMMA.16816.F32 R124, R4, R86, R108 ;  /* 0x00000056047c723c */ /* 0x000fe2000000186c */
[----:B-1----:R-:W-:-:S04]  /*5a90*/  FFMA.FTZ R2, R133, UR5, -R21 ;  /* 0x0000000585027c23 */ /* 0x002fc80008010815 */
[----:B------:R1:W-:Y:S01]  /*5aa0*/  MUFU.EX2 R235, R2 ;  /* 0x0000000200eb7308 */ /* 0x0003e20000000800 */
[C---:B------:R-:W-:Y:S01]  /*5ab0*/  HMMA.16816.F32 R4, R16.reuse, R70, RZ ;  /* 0x000000461004723c */ /* 0x040fe200000018ff */
[----:B------:R-:W-:Y:S01]  /*5ac0*/  MOV R111, R141 ;  /* 0x0000008d006f7202 */ /* 0x000fe20000000f00 */
[----:B------:R-:W-:Y:S01]  /*5ad0*/  IMAD.MOV.U32 R110, RZ, RZ, R142 ;  /* 0x000000ffff6e7224 */ /* 0x000fe200078e008e */
[----:B------:R-:W-:Y:S01]  /*5ae0*/  MOV R109, R143 ;  /* 0x0000008f006d7202 */ /* 0x000fe20000000f00 */
[----:B------:R-:W-:Y:S02]  /*5af0*/  IMAD.MOV.U32 R108, RZ, RZ, R144 ;  /* 0x000000ffff6c7224 */ /* 0x000fe400078e0090 */
[----:B------:R-:W-:Y:S01]  /*5b00*/  HMMA.16816.F32 R100, R16, R64, RZ ;  /* 0x000000401064723c */ /* 0x000fe200000018ff */
[----:B------:R-:W-:Y:S01]  /*5b10*/  MOV R71, R68 ;  /* 0x0000004400477202 */ /* 0x000fe20000000f00 */
[----:B------:R-:W-:-:S04]  /*5b20*/  IMAD.MOV.U32 R68, RZ, RZ, R190 ;  /* 0x000000ffff447224 */ /* 0x000fc800078e00be */
[----:B------:R-:W-:Y:S01]  /*5b30*/  HMMA.16816.F32 R44, R16, R46, RZ ;  /* 0x0000002e102c723c */ /* 0x000fe200000018ff */
[----:B-1----:R-:W-:-:S05]  /*5b40*/  FFMA.FTZ R2, R177, UR5, -R20 ;  /* 0x00000005b1027c23 */ /* 0x002fca0008010814 */
[C---:B------:R-:W-:Y:S01]  /*5b50*/  HMMA.16816.F32 R64, R16.reuse, R66, RZ ;  /* 0x000000421040723c */ /* 0x040fe200000018ff */
[----:B------:R1:W-:Y:S05]  /*5b60*/  MUFU.EX2 R135, R2 ;  /* 0x0000000200877308 */ /* 0x0003ea0000000800 */
[C---:B------:R-:W-:Y:S06]  /*5b70*/  HMMA.16816.F32 R60, R16.reuse, R62, RZ ;  /* 0x0000003e103c723c */ /* 0x040fec00000018ff */
[C---:B------:R-:W-:Y:S06]  /*5b80*/  HMMA.16816.F32 R52, R16.reuse, R54, RZ ;  /* 0x000000361034723c */ /* 0x040fec00000018ff */
[----:B------:R-:W-:Y:S01]  /*5b90*/  HMMA.16816.F32 R16, R16, R58, RZ ;  /* 0x0000003a1010723c */ /* 0x000fe200000018ff */
[----:B-1----:R-:W-:Y:S01]  /*5ba0*/  FFMA.FTZ R2, R166, UR5, -R20 ;  /* 0x00000005a6027c23 */ /* 0x002fe20008010814 */
[----:B------:R-:W-:-:S03]  /*5bb0*/  IMAD.MOV.U32 R166, RZ, RZ, R79 ;  /* 0x000000ffffa67224 */ /* 0x000fc600078e004f */
[----:B------:R1:W3:Y:S01]  /*5bc0*/  MUFU.EX2 R80, R2 ;  /* 0x0000000200507308 */ /* 0x0002e20000000800 */
[C---:B------:R-:W-:Y:S06]  /*5bd0*/  HMMA.16816.F32 R112, R8.reuse, R32, R92 ;  /* 0x000000200870723c */ /* 0x040fec000000185c */
[C---:B------:R-:W-:Y:S01]  /*5be0*/  HMMA.16816.F32 R128, R8.reuse, R84, R12 ;  /* 0x000000540880723c */ /* 0x040fe2000000180c */
[----:B------:R-:W-:Y:S01]  /*5bf0*/  IMAD.MOV.U32 R92, RZ, RZ, R56 ;  /* 0x000000ffff5c7224 */ /* 0x000fe200078e0038 */
[----:B------:R-:W4:Y:S01]  /*5c00*/  LDSM.16.MT88.4 R12, [R224+0xd000] ;  /* 0x00d00000e00c783b */ /* 0x000f220000004200 */
[----:B------:R-:W-:Y:S01]  /*5c10*/  MOV R95, R145 ;  /* 0x00000091005f7202 */ /* 0x000fe20000000f00 */
[----:B------:R-:W-:Y:S01]  /*5c20*/  IMAD.MOV.U32 R94, RZ, RZ, R146 ;  /* 0x000000ffff5e7224 */ /* 0x000fe200078e0092 */
[----:B------:R-:W-:Y:S01]  /*5c30*/  MOV R93, R147 ;  /* 0x00000093005d7202 */ /* 0x000fe20000000f00 */
[----:B------:R-:W-:Y:S01]  /*5c40*/  HMMA.16816.F32 R44, R8, R82, R44 ;  /* 0x00000052082c723c */ /* 0x000fe2000000182c */
[----:B-1----:R-:W-:-:S03]  /*5c50*/  FFMA.FTZ R2, R164, UR5, -R20 ;  /* 0x00000005a4027c23 */ /* 0x002fc60008010814 */
[----:B------:R-:W-:Y:S02]  /*5c60*/  IMAD.MOV.U32 R164, RZ, RZ, R93 ;  /* 0x000000ffffa47224 */ /* 0x000fe400078e005d */
[C---:B------:R-:W-:Y:S01]  /*5c70*/  HMMA.16816.F32 R96, R8.reuse, R36, R96 ;  /* 0x000000240860723c */ /* 0x040fe20000001860 */
[----:B------:R-:W-:Y:S01]  /*5c80*/  IMAD.MOV.U32 R83, RZ, RZ, R140 ;  /* 0x000000ffff537224 */ /* 0x000fe200078e008c */
[----:B------:R1:W-:Y:S01]  /*5c90*/  MUFU.EX2 R49, R2 ;  /* 0x0000000200317308 */ /* 0x0003e20000000800 */
[----:B------:R-:W-:Y:S01]  /*5ca0*/  IMAD.MOV.U32 R82, RZ, RZ, R69 ;  /* 0x000000ffff527224 */ /* 0x000fe200078e0045 */
[----:B------:R-:W-:Y:S02]  /*5cb0*/  MOV R69, R191 ;  /* 0x000000bf00457202 */ /* 0x000fe40000000f00 */
[C---:B------:R-:W-:Y:S06]  /*5cc0*/  HMMA.16816.F32 R100, R8.reuse, R40, R100 ;  /* 0x000000280864723c */ /* 0x040fec0000001864 */
[C---:B------:R-:W-:Y:S06]  /*5cd0*/  HMMA.16816.F32 R64, R8.reuse, R42, R64 ;  /* 0x0000002a0840723c */ /* 0x040fec0000001840 */
[----:B------:R-:W-:Y:S01]  /*5ce0*/  HMMA.16816.F32 R36, R8, R38, R4 ;  /* 0x000000260824723c */ /* 0x000fe20000001804 */
[----:B-1----:R-:W-:-:S04]  /*5cf0*/  FFMA.FTZ R2, R138, UR5, -R20 ;  /* 0x000000058a027c23 */ /* 0x002fc80008010814 */
[----:B------:R1:W4:Y:S01]  /*5d00*/  MUFU.EX2 R51, R2 ;  /* 0x0000000200337308 */ /* 0x0003220000000800 */
[C---:B------:R-:W-:Y:S06]  /*5d10*/  HMMA.16816.F32 R60, R8.reuse, R34, R60 ;  /* 0x00000022083c723c */ /* 0x040fec000000183c */
[C---:B------:R-:W-:Y:S01]  /*5d20*/  HMMA.16816.F32 R52, R8.reuse, R26, R52 ;  /* 0x0000001a0834723c */ /* 0x040fe20000001834 */
[----:B------:R-:W4:Y:S05]  /*5d30*/  LDSM.16.MT88.4 R24, [R225+0xd000] ;  /* 0x00d00000e118783b */ /* 0x000f2a0000004200 */
[----:B------:R-:W-:Y:S01]  /*5d40*/  HMMA.16816.F32 R84, R8, R86, R16 ;  /* 0x000000560854723c */ /* 0x000fe20000001810 */
[----:B------:R-:W4:Y:S01]  /*5d50*/  LDSM.16.MT88.4 R16, [R227+0xd000] ;  /* 0x00d00000e310783b */ /* 0x000f220000004200 */
[----:B-1----:R-:W-:-:S05]  /*5d60*/  FFMA.FTZ R2, R179, UR5, -R3 ;  /* 0x00000005b3027c23 */ /* 0x002fca0008010803 */
[----:B--2---:R-:W-:Y:S01]  /*5d70*/  F2FP.F16.F32.PACK_AB R8, R228, R48 ;  /* 0x00000030e408723e */ /* 0x004fe200000000ff */
[----:B------:R1:W-:Y:S01]  /*5d80*/  MUFU.EX2 R70, R2 ;  /* 0x0000000200467308 */ /* 0x0003e20000000800 */
[----:B---3--:R-:W-:Y:S02]  /*5d90*/  F2FP.F16.F32.PACK_AB R9, R80, R135 ;  /* 0x000000875009723e */ /* 0x008fe400000000ff */
[----:B------:R-:W-:Y:S02]  /*5da0*/  F2FP.F16.F32.PACK_AB R10, R235, R134 ;  /* 0x00000086eb0a723e */ /* 0x000fe400000000ff */
[----:B----4-:R-:W-:-:S07]  /*5db0*/  F2FP.F16.F32.PACK_AB R11, R51, R49 ;  /* 0x00000031330b723e */ /* 0x010fce00000000ff */
[----:B------:R-:W-:Y:S01]  /*5dc0*/  HMMA.16816.F32 R144, R8, R12, R156 ;  /* 0x0000000c0890723c */ /* 0x000fe2000000189c */
[----:B-1----:R-:W-:-:S05]  /*5dd0*/  FFMA.FTZ R2, R168, UR5, -R3 ;  /* 0x00000005a8027c23 */ /* 0x002fca0008010803 */
[C---:B------:R-:W-:Y:S01]  /*5de0*/  HMMA.16816.F32 R44, R8.reuse, R14, R44 ;  /* 0x0000000e082c723c */ /* 0x040fe2000000182c */
[----:B------:R1:W2:Y:S05]  /*5df0*/  MUFU.EX2 R58, R2 ;  /* 0x00000002003a7308 */ /* 0x0002aa0000000800 */
[C---:B------:R-:W-:Y:S01]  /*5e00*/  HMMA.16816.F32 R32, R8.reuse, R26, R28 ;  /* 0x0000001a0820723c */ /* 0x040fe2000000181c */
[----:B------:R-:W3:Y:S05]  /*5e10*/  LDSM.16.MT88.4 R28, [R226+0xf000] ;  /* 0x00f00000e21c783b */ /* 0x000eea0000004200 */
[----:B------:R-:W-:Y:S01]  /*5e20*/  HMMA.16816.F32 R72, R8, R18, R72 ;  /* 0x000000120848723c */ /* 0x000fe20000001848 */
[----:B-1----:R-:W-:Y:S01]  /*5e30*/  FFMA.FTZ R2, R167, UR5, -R3 ;  /* 0x00000005a7027c23 */ /* 0x002fe20008010803 */
[----:B--2---:R-:W-:-:S02]  /*5e40*/  F2FP.F16.F32.PACK_AB R4, R58, R70 ;  /* 0x000000463a04723e */ /* 0x004fc400000000ff */
[----:B------:R-:W-:Y:S01]  /*5e50*/  MOV R167, R92 ;  /* 0x0000005c00a77202 */ /* 0x000fe20000000f00 */
        /* <DEDUP_REMOVED lines=8> */
[--C-:B-1----:R-:W-:Y:S01]  /*5ee0*/  FFMA.FTZ R2, R176, UR5, -R0.reuse ;  /* 0x00000005b0027c23 */ /* 0x102fe20008010800 */
[----:B--2---:R-:W-:Y:S01]  /*5ef0*/  F2FP.F16.F32.PACK_AB R5, R133, R59 ;  /* 0x0000003b8505723e */ /* 0x004fe200000000ff */
[----:B------:R-:W-:Y:S04]  /*5f00*/  HMMA.16816.F32 R176, R8, R16, R104 ;  /* 0x0000001008b0723c */ /* 0x000fe80000001868 */
[----:B------:R1:W-:Y:S02]  /*5f10*/  MUFU.EX2 R137, R2 ;  /* 0x0000000200897308 */ /* 0x0003e40000000800 */
[----:B-1----:R-:W-:-:S06]  /*5f20*/  FFMA.FTZ R2, R171, UR5, -R0 ;  /* 0x00000005ab027c23 */ /* 0x002fcc0008010800 */
[----:B------:R-:W1:Y:S02]  /*5f30*/  MUFU.EX2 R138, R2 ;  /* 0x00000002008a7308 */ /* 0x000e640000000800 */
[----:B-1----:R-:W-:Y:S01]  /*5f40*/  F2FP.F16.F32.PACK_AB R7, R138, R137 ;  /* 0x000000898a07723e */ /* 0x002fe200000000ff */
[----:B------:R-:W-:-:S06]  /*5f50*/  FFMA.FTZ R2, R252, UR5, -R21 ;  /* 0x00000005fc027c23 */ /* 0x000fcc0008010815 */
[C---:B------:R-:W-:Y:S06]  /*5f60*/  HMMA.16816.F32 R140, R4.reuse, R12, R160 ;  /* 0x0000000c048c723c */ /* 0x040fec00000018a0 */
[C---:B------:R-:W-:Y:S01]  /*5f70*/  HMMA.16816.F32 R152, R4.reuse, R14, R152 ;  /* 0x0000000e0498723c */ /* 0x040fe20000001898 */
[----:B------:R-:W1:Y:S05]  /*5f80*/  LDSM.16.MT88.4 R12, [R226+0xd000] ;  /* 0x00d00000e20c783b */ /* 0x000e6a0000004200 */
[C---:B------:R-:W-:Y:S06]  /*5f90*/  HMMA.16816.F32 R156, R4.reuse, R24, R172 ;  /* 0x00000018049c723c */ /* 0x040fec00000018ac */
[----:B------:R-:W-:Y:S06]  /*5fa0*/  HMMA.16816.F32 R172, R4, R16, R192 ;  /* 0x0000001004ac723c */ /* 0x000fec00000018c0 */
[----:B------:R-:W-:Y:S06]  /*5fb0*/  HMMA.16816.F32 R160, R8, R24, R180 ;  /* 0x0000001808a0723c */ /* 0x000fec00000018b4 */
[----:B------:R-:W-:Y:S01]  /*5fc0*/  HMMA.16816.F32 R168, R4, R26, R148 ;  /* 0x0000001a04a8723c */ /* 0x000fe20000001894 */
[----:B------:R-:W2:Y:S01]  /*5fd0*/  LDSM.16.MT88.4 R24, [R224+0xf000] ;  /* 0x00f00000e018783b */ /* 0x000ea20000004200 */
[----:B------:R-:W-:-:S02]  /*5fe0*/  IMAD.MOV.U32 R183, RZ, RZ, R89 ;  /* 0x000000ffffb77224 */ /* 0x000fc400078e0059 */
[----:B------:R-:W-:Y:S02]  /*5ff0*/  IMAD.MOV.U32 R181, RZ, RZ, R95 ;  /* 0x000000ffffb57224 */ /* 0x000fe400078e005f */
[C---:B------:R-:W-:Y:S01]  /*6000*/  HMMA.16816.F32 R184, R4.reuse, R18, R184 ;  /* 0x0000001204b8723c */ /* 0x040fe200000018b8 */
[----:B------:R-:W4:Y:S01]  /*6010*/  LDSM.16.MT88.4 R16, [R225+0xf000] ;  /* 0x00f00000e110783b */ /* 0x000f220000004200 */
[----:B------:R-:W-:Y:S01]  /*6020*/  MOV R149, R58 ;  /* 0x0000003a00957202 */ /* 0x000fe20000000f00 */
[----:B------:R-:W-:Y:S02]  /*6030*/  IMAD.MOV.U32 R182, RZ, RZ, R71 ;  /* 0x000000ffffb67224 */ /* 0x000fe400078e0047 */
[----:B------:R-:W-:Y:S01]  /*6040*/  IMAD.MOV.U32 R150, RZ, RZ, R70 ;  /* 0x000000ffff967224 */ /* 0x000fe200078e0046 */
[----:B---3--:R-:W-:Y:S01]  /*6050*/  HMMA.16816.F32 R120, R4, R28, R120 ;  /* 0x0000001c0478723c */ /* 0x008fe20000001878 */
[----:B------:R-:W-:Y:S02]  /*6060*/  IMAD.MOV.U32 R180, RZ, RZ, R109 ;  /* 0x000000ffffb47224 */ /* 0x000fe400078e006d */
[----:B------:R-:W-:-:S02]  /*6070*/  IMAD.MOV.U32 R148, RZ, RZ, R111 ;  /* 0x000000ffff947224 */ /* 0x000fc400078e006f */
[----:B------:R-:W-:Y:S01]  /*6080*/  IMAD.MOV.U32 R151, RZ, RZ, R48 ;  /* 0x000000ffff977224 */ /* 0x000fe200078e0030 */
[-C--:B-1----:R-:W-:Y:S06]  /*6090*/  HMMA.16816.F32 R192, R8, R12.reuse, R100 ;  /* 0x0000000c08c0723c */ /* 0x082fec0000001864 */
[C---:B------:R-:W-:Y:S06]  /*60a0*/  HMMA.16816.F32 R188, R4.reuse, R12, R216 ;  /* 0x0000000c04bc723c */ /* 0x040fec00000018d8 */
[-C--:B------:R-:W-:Y:S01]  /*60b0*/  HMMA.16816.F32 R200, R4, R14.reuse, R200 ;  /* 0x0000000e04c8723c */ /* 0x080fe200000018c8 */
[----:B------:R-:W-:Y:S01]  /*60c0*/  IMAD.MOV.U32 R216, RZ, RZ, R56 ;  /* 0x000000ffffd87224 */ /* 0x000fe200078e0038 */
[----:B------:R-:W-:Y:S01]  /*60d0*/  MOV R217, R57 ;  /* 0x0000003900d97202 */ /* 0x000fe20000000f00 */
[----:B------:R1:W-:Y:S01]  /*60e0*/  MUFU.EX2 R56, R2 ;  /* 0x0000000200387308 */ /* 0x0003e20000000800 */
[----:B------:R-:W-:Y:S01]  /*60f0*/  MOV R219, R50 ;  /* 0x0000003200db7202 */ /* 0x000fe20000000f00 */
[----:B------:R-:W-:Y:S01]  /*6100*/  IMAD.MOV.U32 R218, RZ, RZ, R51 ;  /* 0x000000ffffda7224 */ /* 0x000fe200078e0033 */
[----:B------:R-:W-:Y:S01]  /*6110*/  HMMA.16816.F32 R64, R8, R14, R64 ;  /* 0x0000000e0840723c */ /* 0x000fe20000001840 */
[----:B------:R-:W3:Y:S05]  /*6120*/  LDSM.16.MT88.4 R12, [R227+0xf000] ;  /* 0x00f00000e30c783b */ /* 0x000eea0000004200 */
[----:B--2---:R-:W-:Y:S06]  /*6130*/  HMMA.16816.F32 R40, R4, R24, R248 ;  /* 0x000000180428723c */ /* 0x004fec00000018f8 */
[----:B----4-:R-:W-:Y:S01]  /*6140*/  HMMA.16816.F32 R60, R8, R18, R60 ;  /* 0x00000012083c723c */ /* 0x010fe2000000183c */
[----:B------:R-:W-:-:S02]  /*6150*/  IMAD.MOV.U32 R250, RZ, RZ, R165 ;  /* 0x000000fffffa7224 */ /* 0x000fc400078e00a5 */
[----:B-1----:R-:W-:Y:S01]  /*6160*/  FFMA.FTZ R2, R243, UR5, -R21 ;  /* 0x00000005f3027c23 */ /* 0x002fe20008010815 */
[----:B------:R-:W-:Y:S01]  /*6170*/  MOV R249, R88 ;  /* 0x0000005800f97202 */ /* 0x000fe20000000f00 */
[----:B------:R-:W-:Y:S01]  /*6180*/  IMAD.MOV.U32 R165, RZ, RZ, R91 ;  /* 0x000000ffffa57224 */ /* 0x000fe200078e005b */
[----:B------:R-:W-:Y:S01]  /*6190*/  MOV R248, R90 ;  /* 0x0000005a00f87202 */ /* 0x000fe20000000f00 */
[----:B------:R1:W2:Y:S01]  /*61a0*/  MUFU.EX2 R57, R2 ;  /* 0x0000000200397308 */ /* 0x0002a20000000800 */
[----:B------:R-:W-:Y:S01]  /*61b0*/  HMMA.16816.F32 R88, R4, R16, R244 ;  /* 0x000000100458723c */ /* 0x000fe200000018f4 */
[----:B------:R-:W-:-:S05]  /*61c0*/  MOV R251, R49 ;  /* 0x0000003100fb7202 */ /* 0x000fca0000000f00 */
[----:B------:R-:W-:Y:S01]  /*61d0*/  HMMA.16816.F32 R36, R8, R26, R36 ;  /* 0x0000001a0824723c */ /* 0x000fe20000001824 */
[----:B------:R-:W-:Y:S02]  /*61e0*/  MOV R244, R108 ;  /* 0x0000006c00f47202 */ /* 0x000fe40000000f00 */
[----:B------:R-:W-:Y:S02]  /*61f0*/  MOV R246, R82 ;  /* 0x0000005200f67202 */ /* 0x000fe40000000f00 */
[----:B------:R-:W-:Y:S01]  /*6200*/  MOV R245, R94 ;  /* 0x0000005e00f57202 */ /* 0x000fe20000000f00 */
[----:B------:R-:W-:Y:S01]  /*6210*/  HMMA.16816.F32 R48, R4, R30, R124 ;  /* 0x0000001e0430723c */ /* 0x000fe2000000187c */
[----:B------:R-:W-:Y:S02]  /*6220*/  MOV R247, R78 ;  /* 0x0000004e00f77202 */ /* 0x000fe40000000f00 */
[----:B------:R-:W-:Y:S01]  /*6230*/  MOV R82, R110 ;  /* 0x0000006e00527202 */ /* 0x000fe20000000f00 */
[----:B-1----:R-:W-:-:S02]  /*6240*/  FFMA.FTZ R2, R206, UR5, -R21 ;  /* 0x00000005ce027c23 */ /* 0x002fc40008010815 */
[C---:B------:R-:W-:Y:S02]  /*6250*/  HMMA.16816.F32 R92, R4.reuse, R18, R208 ;  /* 0x00000012045c723c */ /* 0x040fe400000018d0 */
[----:B------:R1:W-:Y:S04]  /*6260*/  MUFU.EX2 R58, R2 ;  /* 0x00000002003a7308 */ /* 0x0003e80000000800 */
[C---:B---3--:R-:W-:Y:S06]  /*6270*/  HMMA.16816.F32 R104, R4.reuse, R12, R220 ;  /* 0x0000000c0468723c */ /* 0x048fec00000018dc */
[----:B------:R-:W-:Y:S01]  /*6280*/  HMMA.16816.F32 R108, R4, R14, R196 ;  /* 0x0000000e046c723c */ /* 0x000fe200000018c4 */
[----:B------:R-:W-:Y:S01]  /*6290*/  MOV R220, R68 ;  /* 0x0000004400dc7202 */ /* 0x000fe20000000f00 */
[----:B------:R-:W-:Y:S01]  /*62a0*/  IMAD.MOV.U32 R221, RZ, RZ, R69 ;  /* 0x000000ffffdd7224 */ /* 0x000fe200078e0045 */
[----:B------:R-:W-:Y:S01]  /*62b0*/  MOV R222, R76 ;  /* 0x0000004c00de7202 */ /* 0x000fe20000000f00 */
[----:B------:R-:W-:-:S02]  /*62c0*/  IMAD.MOV.U32 R223, RZ, RZ, R77 ;  /* 0x000000ffffdf7224 */ /* 0x000fc400078e004d */
[----:B------:R-:W-:Y:S01]  /*62d0*/  HMMA.16816.F32 R76, R4, R26, R212 ;  /* 0x0000001a044c723c */ /* 0x000fe200000018d4 */
[----:B-1----:R-:W-:Y:S01]  /*62e0*/  FFMA.FTZ R2, R22, UR5, -R21 ;  /* 0x0000000516027c23 */ /* 0x002fe20008010815 */
[----:B------:R-:W1:Y:S03]  /*62f0*/  LDSM.16.MT88.4 R4, [R226+0xf800] ;  /* 0x00f80000e204783b */ /* 0x000e660000004200 */
[----:B------:R3:W-:Y:S01]  /*6300*/  MUFU.EX2 R22, R2 ;  /* 0x0000000200167308 */ /* 0x0007e20000000800 */
[C---:B------:R-:W-:Y:S06]  /*6310*/  HMMA.16816.F32 R68, R8.reuse, R24, R96 ;  /* 0x000000180844723c */ /* 0x040fec0000001860 */
[C---:B------:R-:W-:Y:S06]  /*6320*/  HMMA.16816.F32 R52, R8.reuse, R14, R52 ;  /* 0x0000000e0834723c */ /* 0x040fec0000001834 */
[C---:B------:R-:W-:Y:S01]  /*6330*/  HMMA.16816.F32 R100, R8.reuse, R12, R116 ;  /* 0x0000000c0864723c */ /* 0x040fe20000001874 */
[----:B------:R-:W-:Y:S01]  /*6340*/  MOV R199, R183 ;  /* 0x000000b700c77202 */ /* 0x000fe20000000f00 */
[----:B------:R-:W-:Y:S01]  /*6350*/  LDSM.16.MT88.4 R96, [R225+0xf800] ;  /* 0x00f80000e160783b */ /* 0x000fe20000004200 */
[----:B---3--:R-:W-:Y:S01]  /*6360*/  FFMA.FTZ R2, R220, UR5, -R20 ;  /* 0x00000005dc027c23 */ /* 0x008fe20008010814 */
        /* <DEDUP_REMOVED lines=13> */
[----:B------:R-:W3:Y:S01]  /*6440*/  LDL.LU R207, [R1+0xa8] ;  /* 0x0000a80001cf7983 */ /* 0x000ee20000300800 */
[----:B------:R4:W-:Y:S03]  /*6450*/  MUFU.EX2 R18, R2 ;  /* 0x0000000200127308 */ /* 0x0009e60000000800 */
[----:B------:R-:W-:Y:S01]  /*6460*/  LDSM.16.MT88.4 R112, [R227+0xf800] ;  /* 0x00f80000e370783b */ /* 0x000fe20000004200 */
[----:B----4-:R-:W-:Y:S01]  /*6470*/  FFMA.FTZ R2, R220, UR5, -R20 ;  /* 0x00000005dc027c23 */ /* 0x010fe20008010814 */
[----:B------:R-:W-:Y:S01]  /*6480*/  MOV R220, R221 ;  /* 0x000000dd00dc7202 */ /* 0x000fe20000000f00 */
[----:B------:R-:W-:Y:S01]  /*6490*/  IMAD.MOV.U32 R221, RZ, RZ, R222 ;  /* 0x000000ffffdd7224 */ /* 0x000fe200078e00de */
[----:B------:R-:W-:Y:S01]  /*64a0*/  MOV R222, R223 ;  /* 0x000000df00de7202 */ /* 0x000fe20000000f00 */
[----:B------:R-:W4:Y:S01]  /*64b0*/  MUFU.EX2 R19, R2 ;  /* 0x0000000200137308 */ /* 0x000f220000000800 */
[----:B------:R-:W-:Y:S01]  /*64c0*/  IMAD.MOV.U32 R223, RZ, RZ, R244 ;  /* 0x000000ffffdf7224 */ /* 0x000fe200078e00f4 */
[----:B------:R-:W-:Y:S01]  /*64d0*/  MOV R244, R245 ;  /* 0x000000f500f47202 */ /* 0x000fe20000000f00 */
[----:B------:R-:W-:Y:S01]  /*64e0*/  IMAD.MOV.U32 R245, RZ, RZ, R246 ;  /* 0x000000fffff57224 */ /* 0x000fe200078e00f6 */
[----:B------:R-:W-:Y:S01]  /*64f0*/  MOV R246, R247 ;  /* 0x000000f700f67202 */ /* 0x000fe20000000f00 */
[----:B------:R-:W-:Y:S01]  /*6500*/  IMAD.MOV.U32 R247, RZ, RZ, R248 ;  /* 0x000000fffff77224 */ /* 0x000fe200078e00f8 */
[----:B------:R-:W-:Y:S01]  /*6510*/  MOV R248, R249 ;  /* 0x000000f900f87202 */ /* 0x000fe20000000f00 */
[----:B------:R-:W-:Y:S01]  /*6520*/  IMAD.MOV.U32 R249, RZ, RZ, R250 ;  /* 0x000000fffff97224 */ /* 0x000fe200078e00fa */
[----:B------:R-:W-:Y:S01]  /*6530*/  HMMA.16816.F32 R116, R8, R28, R128 ;  /* 0x0000001c0874723c */ /* 0x000fe20000001880 */
[----:B------:R-:W-:-:S02]  /*6540*/  MOV R250, R134 ;  /* 0x0000008600fa7202 */ /* 0x000fc40000000f00 */
[----:B------:R1:W5:Y:S03]  /*6550*/  LDL.LU R134, [R1+0xa4] ;  /* 0x0000a40001867983 */ /* 0x0003660000300800 */
[----:B------:R-:W-:Y:S01]  /*6560*/  HMMA.16816.F32 R28, R8, R30, R84 ;  /* 0x0000001e081c723c */ /* 0x000fe20000001854 */
[----:B--2---:R-:W-:Y:S02]  /*6570*/  F2FP.F16.F32.PACK_AB R128, R57, R56 ;  /* 0x000000383980723e */ /* 0x004fe400000000ff */
[----:B----4-:R-:W-:Y:S02]  /*6580*/  F2FP.F16.F32.PACK_AB R129, R19, R18 ;  /* 0x000000121381723e */ /* 0x010fe400000000ff */
[----:B------:R-:W-:Y:S02]  /*6590*/  F2FP.F16.F32.PACK_AB R130, R22, R58 ;  /* 0x0000003a1682723e */ /* 0x000fe400000000ff */
[----:B------:R-:W-:Y:S01]  /*65a0*/  MOV R8, R231 ;  /* 0x000000e700087202 */ /* 0x000fe20000000f00 */
[----:B---3--:R-:W-:-:S04]  /*65b0*/  FFMA.FTZ R2, R207, UR5, -R20 ;  /* 0x00000005cf027c23 */ /* 0x008fc80008010814 */
[----:B------:R2:W-:Y:S02]  /*65c0*/  MUFU.EX2 R21, R2 ;  /* 0x0000000200157308 */ /* 0x0005e40000000800 */
[----:B--2---:R-:W-:-:S06]  /*65d0*/  FFMA.FTZ R2, R23, UR5, -R20 ;  /* 0x0000000517027c23 */ /* 0x004fcc0008010814 */
[----:B------:R2:W3:Y:S02]  /*65e0*/  MUFU.EX2 R17, R2 ;  /* 0x0000000200117308 */ /* 0x0004e40000000800 */
[----:B--2---:R-:W-:Y:S01]  /*65f0*/  FFMA.FTZ R2, R220, UR5, -R3 ;  /* 0x00000005dc027c23 */ /* 0x004fe20008010803 */
[----:B------:R-:W-:Y:S01]  /*6600*/  IMAD.MOV.U32 R220, RZ, RZ, R221 ;  /* 0x000000ffffdc7224 */ /* 0x000fe200078e00dd */
        /* <DEDUP_REMOVED lines=14> */
[----:B---3--:R-:W-:Y:S01]  /*66f0*/  F2FP.F16.F32.PACK_AB R131, R17, R21 ;  /* 0x000000151183723e */ /* 0x008fe200000000ff */
[----:B------:R3:W5:Y:S01]  /*6700*/  LDL.LU R135, [R1+0xa0] ;  /* 0x0000a00001877983 */ /* 0x0007620000300800 */
[----:B--2---:R-:W-:Y:S01]  /*6710*/  FFMA.FTZ R2, R220, UR5, -R3 ;  /* 0x00000005dc027c23 */ /* 0x004fe20008010803 */
[----:B------:R-:W-:Y:S01]  /*6720*/  IMAD.MOV.U32 R220, RZ, RZ, R221 ;  /* 0x000000ffffdc7224 */ /* 0x000fe200078e00dd */
[----:B------:R-:W-:Y:S01]  /*6730*/  MOV R221, R222 ;  /* 0x000000de00dd7202 */ /* 0x000fe20000000f00 */
[----:B------:R-:W-:Y:S01]  /*6740*/  IMAD.MOV.U32 R222, RZ, RZ, R223 ;  /* 0x000000ffffde7224 */ /* 0x000fe200078e00df */
[----:B------:R-:W-:Y:S01]  /*6750*/  MOV R223, R244 ;  /* 0x000000f400df7202 */ /* 0x000fe20000000f00 */
        /* <DEDUP_REMOVED lines=13> */
[----:B------:R-:W-:Y:S01]  /*6830*/  MOV R20, R82 ;  /* 0x0000005200147202 */ /* 0x000fe20000000f00 */
[----:B-1----:R-:W-:Y:S01]  /*6840*/  HMMA.16816.F32 R116, R128, R4, R116 ;  /* 0x000000048074723c */ /* 0x002fe20000001874 */
[----:B------:R3:W5:Y:S01]  /*6850*/  LDL.LU R136, [R1+0x9c] ;  /* 0x00009c0001887983 */ /* 0x0007620000300800 */
[----:B--2---:R-:W-:Y:S01]  /*6860*/  FFMA.FTZ R2, R220, UR5, -R3 ;  /* 0x00000005dc027c23 */ /* 0x004fe20008010803 */
        /* <DEDUP_REMOVED lines=17> */
[----:B------:R1:W-:Y:S01]  /*6980*/  MUFU.EX2 R14, R2 ;  /* 0x00000002000e7308 */ /* 0x0003e20000000800 */
[----:B------:R-:W-:Y:S01]  /*6990*/  MOV R214, R223 ;  /* 0x000000df00d67202 */ /* 0x000fe20000000f00 */
[----:B------:R-:W-:-:S02]  /*69a0*/  IMAD.MOV.U32 R215, RZ, RZ, R244 ;  /* 0x000000ffffd77224 */ /* 0x000fc400078e00f4 */
[----:B------:R-:W-:Y:S01]  /*69b0*/  FFMA.FTZ R3, R220, UR5, -R3 ;  /* 0x00000005dc037c23 */ /* 0x000fe20008010803 */
[----:B------:R-:W-:Y:S01]  /*69c0*/  MOV R220, R245 ;  /* 0x000000f500dc7202 */ /* 0x000fe20000000f00 */
[----:B------:R-:W-:Y:S01]  /*69d0*/  IMAD.MOV.U32 R221, RZ, RZ, R246 ;  /* 0x000000ffffdd7224 */ /* 0x000fe200078e00f6 */
[----:B------:R-:W-:Y:S01]  /*69e0*/  MOV R245, R149 ;  /* 0x0000009500f57202 */ /* 0x000fe20000000f00 */
[----:B------:R-:W-:Y:S01]  /*69f0*/  IMAD.MOV.U32 R223, RZ, RZ, R248 ;  /* 0x000000ffffdf7224 */ /* 0x000fe200078e00f8 */
[----:B------:R-:W-:Y:S01]  /*6a00*/  MOV R248, R151 ;  /* 0x0000009700f87202 */ /* 0x000fe20000000f00 */
[----:B------:R-:W-:Y:S02]  /*6a10*/  IMAD.MOV.U32 R246, RZ, RZ, R148 ;  /* 0x000000fffff67224 */ /* 0x000fe400078e0094 */
[----:B------:R-:W-:Y:S02]  /*6a20*/  IMAD.MOV.U32 R244, RZ, RZ, R150 ;  /* 0x000000fffff47224 */ /* 0x000fe400078e0096 */
[----:B------:R-:W2:Y:S01]  /*6a30*/  LDSM.16.MT88.4 R148, [R224+0xd800] ;  /* 0x00d80000e094783b */ /* 0x000ea20000004200 */
[----:B------:R-:W-:Y:S01]  /*6a40*/  MOV R222, R247 ;  /* 0x000000f700de7202 */ /* 0x000fe20000000f00 */
[----:B------:R-:W-:-:S02]  /*6a50*/  IMAD.MOV.U32 R180, RZ, RZ, R242 ;  /* 0x000000ffffb47224 */ /* 0x000fc400078e00f2 */
[----:B-1----:R-:W-:Y:S01]  /*6a60*/  FFMA.FTZ R2, R212, UR5, -R0 ;  /* 0x00000005d4027c23 */ /* 0x002fe20008010800 */
        /* <DEDUP_REMOVED lines=9> */
[----:B------:R3:W5:Y:S01]  /*6b00*/  LDL.LU R242, [R1+0x98] ;  /* 0x0000980001f27983 */ /* 0x0007620000300800 */
[----:B------:R-:W-:Y:S01]  /*6b10*/  IMAD.MOV.U32 R217, RZ, RZ, R180 ;  /* 0x000000ffffd97224 */ /* 0x000fe200078e00b4 */
[----:B------:R-:W3:Y:S01]  /*6b20*/  MUFU.EX2 R13, R3 ;  /* 0x00000003000d7308 */ /* 0x000ee20000000800 */
[----:B------:R-:W-:Y:S01]  /*6b30*/  MOV R180, R181 ;  /* 0x000000b500b47202 */ /* 0x000fe20000000f00 */
[----:B------:R-:W-:-:S02]  /*6b40*/  IMAD.MOV.U32 R181, RZ, RZ, R81 ;  /* 0x000000ffffb57224 */ /* 0x000fc400078e0051 */
[----:B-1----:R-:W-:Y:S01]  /*6b50*/  FFMA.FTZ R2, R212, UR5, -R0 ;  /* 0x00000005d4027c23 */ /* 0x002fe20008010800 */
[----:B------:R-:W-:Y:S01]  /*6b60*/  MOV R212, R213 ;  /* 0x000000d500d47202 */ /* 0x000fe20000000f00 */
[----:B------:R-:W-:Y:S01]  /*6b70*/  IMAD.MOV.U32 R213, RZ, RZ, R214 ;  /* 0x000000ffffd57224 */ /* 0x000fe200078e00d6 */
[----:B------:R-:W-:Y:S01]  /*6b80*/  MOV R214, R215 ;  /* 0x000000d700d67202 */ /* 0x000fe20000000f00 */
[----:B------:R1:W2:Y:S01]  /*6b90*/  MUFU.EX2 R11, R2 ;  /* 0x00000002000b7308 */ /* 0x0002a20000000800 */
[----:B------:R-:W-:Y:S01]  /*6ba0*/  MOV R223, R248 ;  /* 0x000000f800df7202 */ /* 0x000fe20000000f00 */
[----:B------:R-:W-:Y:S01]  /*6bb0*/  IMAD.MOV.U32 R208, RZ, RZ, R213 ;  /* 0x000000ffffd07224 */ /* 0x000fe200078e00d5 */
[----:B----4-:R-:W-:Y:S01]  /*6bc0*/  F2FP.F16.F32.PACK_AB R124, R16, R15 ;  /* 0x0000000f107c723e */ /* 0x010fe200000000ff */
[----:B------:R-:W-:Y:S01]  /*6bd0*/  IMAD.MOV.U32 R215, RZ, RZ, R220 ;  /* 0x000000ffffd77224 */ /* 0x000fe200078e00dc */
[----:B------:R-:W-:Y:S01]  /*6be0*/  MOV R220, R221 ;  /* 0x000000dd00dc7202 */ /* 0x000fe20000000f00 */
[----:B------:R-:W-:Y:S01]  /*6bf0*/  IMAD.MOV.U32 R221, RZ, RZ, R222 ;  /* 0x000000ffffdd7224 */ /* 0x000fe200078e00de */
[----:B------:R-:W-:Y:S01]  /*6c00*/  MOV R209, R214 ;  /* 0x000000d600d17202 */ /* 0x000fe20000000f00 */
[----:B------:R-:W-:Y:S01]  /*6c10*/  IMAD.MOV.U32 R210, RZ, RZ, R215 ;  /* 0x000000ffffd27224 */ /* 0x000fe200078e00d7 */
[----:B------:R-:W-:-:S02]  /*6c20*/  MOV R211, R220 ;  /* 0x000000dc00d37202 */ /* 0x000fc40000000f00 */
[----:B---3--:R-:W-:Y:S02]  /*6c30*/  F2FP.F16.F32.PACK_AB R126, R13, R14 ;  /* 0x0000000e0d7e723e */ /* 0x008fe400000000ff */
[----:B------:R-:W-:Y:S01]  /*6c40*/  MOV R81, R241 ;  /* 0x000000f100517202 */ /* 0x000fe20000000f00 */
[--C-:B-1----:R-:W-:Y:S01]  /*6c50*/  FFMA.FTZ R2, R212, UR5, -R0.reuse ;  /* 0x00000005d4027c23 */ /* 0x102fe20008010800 */
[----:B------:R-:W-:Y:S01]  /*6c60*/  FFMA.FTZ R0, R208, UR5, -R0 ;  /* 0x00000005d0007c23 */ /* 0x000fe20008010800 */
[----:B------:R-:W-:Y:S01]  /*6c70*/  IMAD.MOV.U32 R212, RZ, RZ, R221 ;  /* 0x000000ffffd47224 */ /* 0x000fe200078e00dd */
[----:B------:R-:W-:Y:S01]  /*6c80*/  MOV R196, R209 ;  /* 0x000000d100c47202 */ /* 0x000fe20000000f00 */
[----:B------:R1:W-:Y:S01]  /*6c90*/  MUFU.EX2 R10, R2 ;  /* 0x00000002000a7308 */ /* 0x0003e20000000800 */
[----:B------:R-:W-:Y:S01]  /*6ca0*/  IMAD.MOV.U32 R248, RZ, RZ, R217 ;  /* 0x000000fffff87224 */ /* 0x000fe200078e00d9 */
[----:B------:R-:W-:Y:S01]  /*6cb0*/  MOV R197, R211 ;  /* 0x000000d300c57202 */ /* 0x000fe20000000f00 */
[----:B------:R-:W-:Y:S01]  /*6cc0*/  IMAD.MOV.U32 R127, RZ, RZ, R210 ;  /* 0x000000ffff7f7224 */ /* 0x000fe200078e00d2 */
[----:B--2---:R-:W-:Y:S01]  /*6cd0*/  F2FP.F16.F32.PACK_AB R125, R11, R9 ;  /* 0x000000090b7d723e */ /* 0x004fe200000000ff */
[----:B------:R-:W-:Y:S01]  /*6ce0*/  HMMA.16816.F32 R144, R128, R148, R144 ;  /* 0x000000948090723c */ /* 0x000fe20000001890 */
[----:B------:R2:W5:Y:S01]  /*6cf0*/  LDL.LU R241, [R1+0x94] ;  /* 0x0000940001f17983 */ /* 0x0005620000300800 */
[----:B------:R-:W-:Y:S01]  /*6d00*/  MOV R217, R180 ;  /* 0x000000b400d97202 */ /* 0x000fe20000000f00 */
[----:B------:R-:W3:Y:S01]  /*6d10*/  MUFU.EX2 R12, R0 ;  /* 0x00000000000c7308 */ /* 0x000ee20000000800 */
[----:B------:R-:W-:Y:S01]  /*6d20*/  MOV R198, R212 ;  /* 0x000000d400c67202 */ /* 0x000fe20000000f00 */
[----:B------:R-:W-:Y:S01]  /*6d30*/  IMAD.MOV.U32 R180, RZ, RZ, R181 ;  /* 0x000000ffffb47224 */ /* 0x000fe200078e00b5 */
[----:B------:R-:W-:Y:S01]  /*6d40*/  MOV R181, R182 ;  /* 0x000000b600b57202 */ /* 0x000fe20000000f00 */
[----:B------:R-:W-:-:S02]  /*6d50*/  IMAD.MOV.U32 R182, RZ, RZ, R167 ;  /* 0x000000ffffb67224 */ /* 0x000fc400078e00a7 */
[----:B------:R-:W-:Y:S01]  /*6d60*/  FADD.FTZ R3, R196, R127 ;  /* 0x0000007fc4037221 */ /* 0x000fe20000010000 */
        /* <DEDUP_REMOVED lines=9> */
[----:B------:R-:W-:-:S02]  /*6e00*/  IMAD.MOV.U32 R182, RZ, RZ, R167 ;  /* 0x000000ffffb67224 */ /* 0x000fc400078e00a7 */
[----:B-1----:R-:W-:Y:S01]  /*6e10*/  FADD.FTZ R2, R196, R127 ;  /* 0x0000007fc4027221 */ /* 0x002fe20000010000 */
[----:B------:R-:W-:Y:S01]  /*6e20*/  MOV R167, R164 ;  /* 0x000000a400a77202 */ /* 0x000fe20000000f00 */
[----:B------:R-:W-:Y:S01]  /*6e30*/  IMAD.MOV.U32 R164, RZ, RZ, R166 ;  /* 0x000000ffffa47224 */ /* 0x000fe200078e00a6 */
[----:B---3--:R-:W-:Y:S01]  /*6e40*/  F2FP.F16.F32.PACK_AB R127, R12, R10 ;  /* 0x0000000a0c7f723e */ /* 0x008fe200000000ff */
[----:B------:R-:W-:Y:S01]  /*6e50*/  FADD.FTZ R0, R232, R233 ;  /* 0x000000e9e8007221 */ /* 0x000fe20000010000 */
[----:B------:R-:W-:Y:S01]  /*6e60*/  MOV R221, R248 ;  /* 0x000000f800dd7202 */ /* 0x000fe20000000f00 */
[----:B------:R-:W-:Y:S01]  /*6e70*/  IMAD.MOV.U32 R248, RZ, RZ, R167 ;  /* 0x000000fffff87224 */ /* 0x000fe200078e00a7 */
[----:B------:R-:W-:Y:S01]  /*6e80*/  MOV R220, R217 ;  /* 0x000000d900dc7202 */ /* 0x000fe20000000f00 */
[----:B------:R-:W-:Y:S01]  /*6e90*/  FADD.FTZ R3, R230, R3 ;  /* 0x00000003e6037221 */ /* 0x000fe20000010000 */
[----:B------:R-:W-:Y:S01]  /*6ea0*/  MOV R217, R164 ;  /* 0x000000a400d97202 */ /* 0x000fe20000000f00 */
[C---:B------:R-:W-:Y:S01]  /*6eb0*/  HMMA.16816.F32 R140, R124.reuse, R148, R140 ;  /* 0x000000947c8c723c */ /* 0x040fe2000000188c */
[----:B------:R-:W-:Y:S01]  /*6ec0*/  MOV R213, R182 ;  /* 0x000000b600d57202 */ /* 0x000fe20000000f00 */
[----:B------:R-:W-:Y:S01]  /*6ed0*/  IMAD.MOV.U32 R212, RZ, RZ, R248 ;  /* 0x000000ffffd47224 */ /* 0x000fe200078e00f8 */
[----:B------:R-:W-:Y:S01]  /*6ee0*/  MOV R182, R238 ;  /* 0x000000ee00b67202 */ /* 0x000fe20000000f00 */
[----:B------:R2:W5:Y:S01]  /*6ef0*/  LDL.LU R240, [R1+0x90] ;  /* 0x0000900001f07983 */ /* 0x0005620000300800 */
[----:B------:R-:W-:Y:S01]  /*6f00*/  MOV R166, R239 ;  /* 0x000000ef00a67202 */ /* 0x000fe20000000f00 */
[-C--:B------:R-:W-:Y:S01]  /*6f10*/  HMMA.16816.F32 R152, R124, R150.reuse, R152 ;  /* 0x000000967c98723c */ /* 0x080fe20000001898 */
[----:B------:R-:W-:Y:S01]  /*6f20*/  MOV R211, R217 ;  /* 0x000000d900d37202 */ /* 0x000fe20000000f00 */
[----:B------:R-:W-:Y:S01]  /*6f30*/  IMAD.MOV.U32 R248, RZ, RZ, R237 ;  /* 0x000000fffff87224 */ /* 0x000fe200078e00ed */
[----:B------:R-:W-:Y:S01]  /*6f40*/  MOV R217, R236 ;  /* 0x000000ec00d97202 */ /* 0x000fe20000000f00 */
[----:B------:R-:W-:Y:S01]  /*6f50*/  IMAD.MOV.U32 R215, RZ, RZ, R180 ;  /* 0x000000ffffd77224 */ /* 0x000fe200078e00b4 */
[----:B------:R-:W-:Y:S01]  /*6f60*/  MOV R214, R181 ;  /* 0x000000b500d67202 */ /* 0x000fe20000000f00 */
[----:B------:R-:W-:Y:S01]  /*6f70*/  HMMA.16816.F32 R148, R128, R150, R44 ;  /* 0x000000968094723c */ /* 0x000fe2000000182c */
[----:B------:R-:W-:-:S02]  /*6f80*/  MOV R208, R182 ;  /* 0x000000b600d07202 */ /* 0x000fc40000000f00 */
[----:B------:R-:W-:Y:S01]  /*6f90*/  MOV R197, R199 ;  /* 0x000000c700c57202 */ /* 0x000fe20000000f00 */
[----:B------:R-:W-:Y:S01]  /*6fa0*/  FADD.FTZ R2, R229, R2 ;  /* 0x00000002e5027221 */ /* 0x000fe20000010000 */
[----:B------:R-:W-:Y:S01]  /*6fb0*/  FADD.FTZ R3, R204, R3 ;  /* 0x00000003cc037221 */ /* 0x000fe20000010000 */
[----:B------:R-:W-:Y:S01]  /*6fc0*/  HMMA.16816.F32 R120, R124, R4, R120 ;  /* 0x000000047c78723c */ /* 0x000fe20000001878 */
[----:B------:R-:W-:Y:S01]  /*6fd0*/  MOV R47, R81 ;  /* 0x00000051002f7202 */ /* 0x000fe20000000f00 */
[----:B------:R-:W-:Y:S01]  /*6fe0*/  IMAD.MOV.U32 R181, RZ, RZ, R165 ;  /* 0x000000ffffb57224 */ /* 0x000fe200078e00a5 */
[----:B------:R-:W-:Y:S01]  /*6ff0*/  MOV R198, R248 ;  /* 0x000000f800c67202 */ /* 0x000fe20000000f00 */
[----:B------:R-:W-:Y:S01]  /*7000*/  IMAD.MOV.U32 R199, RZ, RZ, R217 ;  /* 0x000000ffffc77224 */ /* 0x000fe200078e00d9 */
[----:B------:R2:W5:Y:S01]  /*7010*/  LDL.LU R239, [R1+0x8c] ;  /* 0x00008c0001ef7983 */ /* 0x0005620000300800 */
[----:B------:R-:W-:Y:S01]  /*7020*/  FADD.FTZ R8, R8, R47 ;  /* 0x0000002f08087221 */ /* 0x000fe20000010000 */
[----:B------:R-:W-:Y:S01]  /*7030*/  IMAD.MOV.U32 R47, RZ, RZ, R23 ;  /* 0x000000ffff2f7224 */ /* 0x000fe200078e0017 */
[----:B------:R-:W-:Y:S01]  /*7040*/  MOV R180, R166 ;  /* 0x000000a600b47202 */ /* 0x000fe20000000f00 */
[----:B------:R-:W-:Y:S01]  /*7050*/  IMAD.MOV.U32 R209, RZ, RZ, R181 ;  /* 0x000000ffffd17224 */ /* 0x000fe200078e00b5 */
[----:B------:R-:W-:Y:S01]  /*7060*/  MOV R248, R234 ;  /* 0x000000ea00f87202 */ /* 0x000fe20000000f00 */
        /* <DEDUP_REMOVED lines=8> */
[----:B------:R-:W-:Y:S01]  /*70f0*/  FADD.FTZ R0, R23, R0 ;  /* 0x0000000017007221 */ /* 0x000fe20000010000 */
[----:B------:R-:W-:Y:S01]  /*7100*/  IMAD.MOV.U32 R252, RZ, RZ, R197 ;  /* 0x000000fffffc7224 */ /* 0x000fe200078e00c5 */
        /* <DEDUP_REMOVED lines=41> */
[----:B------:R-:W-:Y:S01]  /*73a0*/  MOV R217, R235 ;  /* 0x000000eb00d97202 */ /* 0x000fe20000000f00 */
[----:B------:R-:W-:Y:S01]  /*73b0*/  FADD.FTZ R2, R249, R2 ;  /* 0x00000002f9027221 */ /* 0x000fe20000010000 */
[----:B------:R-:W-:Y:S01]  /*73c0*/  FADD.FTZ R4, R250, R4 ;  /* 0x00000004fa047221 */ /* 0x000fe20000010000 */
[----:B------:R-:W1:Y:S01]  /*73d0*/  LDSM.16.MT88.4 R180, [R227+0xd800] ;  /* 0x00d80000e3b4783b */ /* 0x000e620000004200 */
[----:B------:R-:W-:Y:S01]  /*73e0*/  FADD.FTZ R3, R251, R3 ;  /* 0x00000003fb037221 */ /* 0x000fe20000010000 */
[----:B------:R-:W-:Y:S01]  /*73f0*/  FADD.FTZ R0, R137, R0 ;  /* 0x0000000089007221 */ /* 0x000fe20000010000 */
[----:B------:R-:W-:Y:S01]  /*7400*/  FADD.FTZ R2, R216, R2 ;  /* 0x00000002d8027221 */ /* 0x000fe20000010000 */
[----:B------:R-:W3:Y:S01]  /*7410*/  LDSM.16.MT88.4 R164, [R225+0xd800] ;  /* 0x00d80000e1a4783b */ /* 0x000ee20000004200 */
[----:B------:R-:W-:Y:S01]  /*7420*/  FADD.FTZ R4, R217, R4 ;  /* 0x00000004d9047221 */ /* 0x000fe20000010000 */
[----:B------:R-:W-:-:S02]  /*7430*/  FADD.FTZ R3, R218, R3 ;  /* 0x00000003da037221 */ /* 0x000fc40000010000 */
[----:B------:R-:W4:Y:S01]  /*7440*/  LDSM.16.MT88.4 R196, [R226+0xd800] ;  /* 0x00d80000e2c4783b */ /* 0x000f220000004200 */
[----:B------:R-:W-:-:S03]  /*7450*/  FADD.FTZ R0, R138, R0 ;  /* 0x000000008a007221 */ /* 0x000fc60000010000 */
[----:B------:R-:W2:Y:S01]  /*7460*/  LDSM.16.MT88.4 R80, [R224+0xf800] ;  /* 0x00f80000e050783b */ /* 0x000ea20000004200 */
        /* <DEDUP_REMOVED lines=22> */
[----:B------:R-:W-:Y:S01]  /*75d0*/  FADD.FTZ R3, R17, R3 ;  /* 0x0000000311037221 */ /* 0x000fe20000010000 */
[----:B-1----:R-:W-:Y:S02]  /*75e0*/  HMMA.16816.F32 R176, R128, R180, R176 ;  /* 0x000000b480b0723c */ /* 0x002fe400000018b0 */
[----:B------:R1:W5:Y:S01]  /*75f0*/  LDL.LU R230, [R1+0x68] ;  /* 0x0000680001e67983 */ /* 0x0003620000300800 */
[----:B------:R-:W-:-:S03]  /*7600*/  FADD.FTZ R0, R12, R0 ;  /* 0x000000000c007221 */ /* 0x000fc60000010000 */
[----:B------:R1:W5:Y:S01]  /*7610*/  LDL.LU R229, [R1+0x64] ;  /* 0x0000640001e57983 */ /* 0x0003620000300800 */
[----:B------:R-:W-:Y:S01]  /*7620*/  FADD.FTZ R2, R13, R2 ;  /* 0x000000020d027221 */ /* 0x000fe20000010000 */
[C---:B------:R-:W-:Y:S02]  /*7630*/  HMMA.16816.F32 R172, R124.reuse, R180, R172 ;  /* 0x000000b47cac723c */ /* 0x040fe400000018ac */
[----:B------:R1:W5:Y:S04]  /*7640*/  LDL.LU R228, [R1+0x60] ;  /* 0x0000600001e47983 */ /* 0x0003680000300800 */
[----:B------:R1:W5:Y:S01]  /*7650*/  LDL.LU R205, [R1+0x5c] ;  /* 0x00005c0001cd7983 */ /* 0x0003620000300800 */
[-C--:B------:R-:W-:Y:S03]  /*7660*/  HMMA.16816.F32 R184, R124, R182.reuse, R184 ;  /* 0x000000b67cb8723c */ /* 0x080fe600000018b8 */
[----:B------:R1:W5:Y:S03]  /*7670*/  LDL.LU R204, [R1+0x58] ;  /* 0x0000580001cc7983 */ /* 0x0003660000300800 */
[C---:B------:R-:W-:Y:S01]  /*7680*/  HMMA.16816.F32 R180, R128.reuse, R182, R72 ;  /* 0x000000b680b4723c */ /* 0x040fe20000001848 */
[----:B------:R1:W5:Y:S04]  /*7690*/  LDL.LU R139, [R1+0x54] ;  /* 0x00005400018b7983 */ /* 0x0003680000300800 */
[----:B------:R1:W-:Y:S01]  /*76a0*/  STL [R1], R4 ;  /* 0x0000000401007387 */ /* 0x0003e20000100800 */
[-C--:B---3--:R-:W-:Y:S03]  /*76b0*/  HMMA.16816.F32 R160, R128, R164.reuse, R160 ;  /* 0x000000a480a0723c */ /* 0x088fe600000018a0 */
[----:B------:R1:W-:Y:S03]  /*76c0*/  STL [R1+0x4], R3 ;  /* 0x0000040301007387 */ /* 0x0003e60000100800 */
[C---:B------:R-:W-:Y:S01]  /*76d0*/  HMMA.16816.F32 R156, R124.reuse, R164, R156 ;  /* 0x000000a47c9c723c */ /* 0x040fe2000000189c */
[----:B------:R1:W-:Y:S04]  /*76e0*/  STL [R1+0xc], R0 ;  /* 0x00000c0001007387 */ /* 0x0003e80000100800 */
[----:B------:R1:W-:Y:S01]  /*76f0*/  STL [R1+0x8], R2 ;  /* 0x0000080201007387 */ /* 0x0003e20000100800 */
[C---:B------:R-:W-:Y:S06]  /*7700*/  HMMA.16816.F32 R168, R124.reuse, R166, R168 ;  /* 0x000000a67ca8723c */ /* 0x040fec00000018a8 */
[C---:B----4-:R-:W-:Y:S06]  /*7710*/  HMMA.16816.F32 R188, R124.reuse, R196, R188 ;  /* 0x000000c47cbc723c */ /* 0x050fec00000018bc */
[C---:B------:R-:W-:Y:S06]  /*7720*/  HMMA.16816.F32 R200, R124.reuse, R198, R200 ;  /* 0x000000c67cc8723c */ /* 0x040fec00000018c8 */
[C---:B--2---:R-:W-:Y:S06]  /*7730*/  HMMA.16816.F32 R72, R124.reuse, R80, R40 ;  /* 0x000000507c48723c */ /* 0x044fec0000001828 */
        /* <DEDUP_REMOVED lines=16> */
[----:B------:R-:W-:-:S08]  /*7840*/  NOP ;  /* 0x0000000000007918 */ /* 0x000fd00000000000 */
[----:B-1----:R-:W-:-:S15]  /*7850*/  @!P0 BRA `(.L_x_174) ;  /* 0x0000004400888947 */ /* 0x002fde0003800000 */
[----:B------:R-:W-:Y:S01]  /*7860*/  ULDC UR4, c[0x0][0x2d0] ;  /* 0x0000b40000047ab9 */ /* 0x000fe20000000800 */
[----:B-----5:R-:W-:Y:S01]  /*7870*/  IMAD.MOV.U32 R133, RZ, RZ, R135 ;  /* 0x000000ffff857224 */ /* 0x020fe200078e0087 */
[----:B------:R-:W-:Y:S01]  /*7880*/  ISETP.GE.AND P3, PT, R204, UR4, PT ;  /* 0x00000004cc007c0c */ /* 0x000fe2000bf66270 */
[----:B------:R-:W-:Y:S01]  /*7890*/  ULDC.64 UR8, c[0x0][0x250] ;  /* 0x0000940000087ab9 */ /* 0x000fe20000000a00 */
[----:B------:R-:W-:Y:S01]  /*78a0*/  MOV R138, R132 ;  /* 0x00000084008a7202 */ /* 0x000fe20000000f00 */
[----:B------:R-:W-:Y:S01]  /*78b0*/  ULEA.HI.SX32 UR17, UR17, 0xfffffffe, 0x1a ;  /* 0xfffffffe11117891 */ /* 0x000fe2000f8fd23f */
[----:B------:R-:W-:Y:S01]  /*78c0*/  MOV R137, R134 ;  /* 0x0000008600897202 */ /* 0x000fe20000000f00 */
[----:B------:R-:W-:Y:S02]  /*78d0*/  USHF.L.U64.HI UR11, UR8, 0x4, UR9 ;  /* 0x00000004080b7899 */ /* 0x000fe40008010209 */
[----:B------:R-:W-:Y:S01]  /*78e0*/  USHF.L.U32 UR12, UR8, 0x4, URZ ;  /* 0x00000004080c7899 */ /* 0x000fe2000800063f */
[----:B------:R-:W-:Y:S01]  /*78f0*/  ULDC UR5, c[0x0][0x2d0] ;  /* 0x0000b40000057ab9 */ /* 0x000fe20000000800 */
[----:B------:R-:W-:Y:S01]  /*7900*/  ULDC UR4, c[0x0][0x2ec] ;  /* 0x0000bb0000047ab9 */ /* 0x000fe20000000800 */
[----:B------:R-:W-:-:S03]  /*7910*/  ULDC.64 UR6, c[0x0][0x248] ;  /* 0x0000920000067ab9 */ /* 0x000fc60000000a00 */
[----:B------:R-:W1:Y:S08]  /*7920*/  @!P3 LDC.64 R2, c[0x0][0x220] ;  /* 0x00008800ff02bb82 */ /* 0x000e700000000a00 */
[----:B------:R-:W2:Y:S08]  /*7930*/  @!P3 LDC.64 R6, c[0x0][0x220] ;  /* 0x00008800ff06bb82 */ /* 0x000eb00000000a00 */
[----:B------:R-:W3:Y:S01]  /*7940*/  @!P3 LDC.64 R4, c[0x0][0x220] ;  /* 0x00008800ff04bb82 */ /* 0x000ee20000000a00 */
[----:B-1----:R1:W-:Y:S04]  /*7950*/  @!P3 STL.64 [R1+0x30], R2 ;  /* 0x000030020100b387 */ /* 0x0023e80000100a00 */
[----:B--2---:R-:W-:Y:S04]  /*7960*/  @!P3 STL.64 [R1+0x28], R6 ;  /* 0x000028060100b387 */ /* 0x004fe80000100a00 */
[----:B---3--:R-:W-:Y:S01]  /*7970*/  @!P3 STL.64 [R1+0x20], R4 ;  /* 0x000020040100b387 */ /* 0x008fe20000100a00 */
[----:B-1----:R-:W1:Y:S03]  /*7980*/  @!P3 LDC.64 R2, c[0x0][0x220] ;  /* 0x00008800ff02bb82 */ /* 0x002e660000000a00 */
[----:B-1----:R1:W-:Y:S02]  /*7990*/  @!P3 STL.64 [R1+0x18], R2 ;  /* 0x000018020100b387 */ /* 0x0023e40000100a00 */
[----:B-1----:R-:W-:Y:S01]  /*79a0*/  IMAD.MOV.U32 R3, RZ, RZ, R136 ;  /* 0x000000ffff037224 */ /* 0x002fe200078e0088 */
[----:B------:R-:W-:Y:S06]  /*79b0*/  BRA `(.L_x_175) ;  /* 0x0000000400547947 */ /* 0x000fec0003800000 */
.L_x_177:
[----:B------:R-:W2:Y:S01]  /*79c0*/  LDL.64 R222, [R1+0x48] ;  /* 0x0000480001de7983 */ /* 0x000ea20000100a00 */
[----:B------:R-:W1:Y:S01]  /*79d0*/  @!P3 LDC.64 R206, c[0x0][0x218] ;  /* 0x00008600ffcebb82 */ /* 0x000e620000000a00 */
[----:B------:R-:W-:Y:S02]  /*79e0*/  UIADD3 UR13, UR17, -0x1, URZ ;  /* 0xffffffff110d7890 */ /* 0x000fe4000fffe03f */
[----:B------:R-:W3:Y:S02]  /*79f0*/  LDL.64 R220, [R1+0x38] ;  /* 0x0000380001dc7983 */ /* 0x000ee40000100a00 */
[----:B------:R-:W-:Y:S02]  /*7a00*/  USHF.R.S32.HI UR10, URZ, 0x1f, UR13 ;  /* 0x0000001f3f0a7899 */ /* 0x000fe4000801140d */
[----:B------:R4:W-:Y:S01]  /*7a10*/  @P3 STS.128 [R242+0x8000], RZ ;  /* 0x008000fff2003388 */ /* 0x0009e20000000c00 */
[----:B------:R-:W5:Y:S01]  /*7a20*/  @!P2 LDC.64 R204, c[0x0][0x218] ;  /* 0x00008600ffccab82 */ /* 0x000f620000000a00 */
[----:B------:R-:W-:Y:S02]  /*7a30*/  UIMAD UR10, UR10, UR6, URZ ;  /* 0x000000060a0a72a4 */ /* 0x000fe4000f8e023f */
[----:B------:R-:W-:Y:S02]  /*7a40*/  UIMAD.WIDE.U32 UR24, UR13, UR6, URZ ;  /* 0x000000060d1872a5 */ /* 0x000fe4000f8e003f */
[----:B------:R-:W-:Y:S03]  /*7a50*/  UIMAD UR10, UR13, UR7, UR10 ;  /* 0x000000070d0a72a4 */ /* 0x000fe6000f8e020a */
[----:B------:R-:W4:Y:S01]  /*7a60*/  @!P3 LDC.64 R134, c[0x0][0x218] ;  /* 0x00008600ff86bb82 */ /* 0x000f220000000a00 */
[----:B------:R-:W-:Y:S01]  /*7a70*/  UIADD3 UR10, UR25, UR10, URZ ;  /* 0x0000000a190a7290 */ /* 0x000fe2000fffe03f */
[----:B------:R-:W-:Y:S02]  /*7a80*/  IMAD.U32 R2, RZ, RZ, UR24 ;  /* 0x00000018ff027e24 */ /* 0x000fe4000f8e00ff */
[----:B------:R-:W-:Y:S03]  /*7a90*/  IMAD.U32 R0, RZ, RZ, UR24 ;  /* 0x00000018ff007e24 */ /* 0x000fe6000f8e00ff */
[----:B------:R-:W-:Y:S01]  /*7aa0*/  IMAD.U32 R132, RZ, RZ, UR10 ;  /* 0x0000000aff847e24 */ /* 0x000fe2000f8e00ff */
[----:B------:R-:W4:Y:S08]  /*7ab0*/  @!P2 LDC.64 R212, c[0x0][0x218] ;  /* 0x00008600ffd4ab82 */ /* 0x000f300000000a00 */
[----:B------:R-:W4:Y:S08]  /*7ac0*/  @!P3 LDC.64 R208, c[0x0][0x218] ;  /* 0x00008600ffd0bb82 */ /* 0x000f300000000a00 */
[----:B------:R-:W4:Y:S01]  /*7ad0*/  @!P2 LDC.64 R210, c[0x0][0x218] ;  /* 0x00008600ffd2ab82 */ /* 0x000f220000000a00 */
[----:B--2---:R-:W-:Y:S04]  /*7ae0*/  LEA R2, P0, R2, R222, 0x6 ;  /* 0x000000de02027211 */ /* 0x004fe800078030ff */
[----:B-1----:R-:W-:Y:S02]  /*7af0*/  @!P3 LEA R206, P5, R2, R206, 0x1 ;  /* 0x000000ce02ceb211 */ /* 0x002fe400078a08ff */
[----:B---3--:R-:W-:Y:S02]  /*7b00*/  LEA.HI.X R132, R0, R221, R132, 0x6, P0 ;  /* 0x000000dd00847211 */ /* 0x008fe400000f3484 */
[C---:B-----5:R-:W-:Y:S02]  /*7b10*/  @!P2 LEA R204, P0, R2.reuse, R204, 0x1 ;  /* 0x000000cc02cca211 */ /* 0x060fe400078008ff */
[C-C-:B------:R-:W-:Y:S02]  /*7b20*/  @!P3 LEA.HI.X R207, R2.reuse, R207, R132.reuse, 0x1, P5 ;  /* 0x000000cf02cfb211 */ /* 0x140fe400028f0c84 */
[C---:B------:R-:W-:Y:S02]  /*7b30*/  @!P2 LEA.HI.X R205, R2.reuse, R205, R132, 0x1, P0 ;  /* 0x000000cd02cda211 */ /* 0x040fe400000f0c84 */
[----:B------:R-:W-:Y:S01]  /*7b40*/  IADD3 R0, P1, R2, UR22, RZ ;  /* 0x0000001602007c10 */ /* 0x000fe2000ff3e0ff */
[----:B------:R-:W-:Y:S01]  /*7b50*/  @!PT LDS RZ, [RZ] ;  /* 0x00000000fffff984 */ /* 0x000fe20000000800 */
[----:B------:R-:W-:Y:S01]  /*7b60*/  @!PT LDS RZ, [RZ] ;  /* 0x00000000fffff984 */ /* 0x000fe20000000800 */
[----:B------:R-:W-:Y:S01]  /*7b70*/  @!PT LDS RZ, [RZ] ;  /* 0x00000000fffff984 */ /* 0x000fe20000000800 */
[----:B------:R1:W-:Y:S03]  /*7b80*/  @!P3 LDGSTS.E.BYPASS.LTC128B.128 [R242+0x8000], desc[UR18][R206.64] ;  /* 0x08000000cef2bfae */ /* 0x0003e6000b901d52 */
[----:B----4-:R-:W-:Y:S01]  /*7b90*/  @!P3 LEA R134, P0, R0, R134, 0x1 ;  /* 0x000000860086b211 */ /* 0x010fe200078008ff */
[----:B------:R2:W-:Y:S01]  /*7ba0*/  @P2 STS.128 [R242+0xa000], RZ ;  /* 0x00a000fff2002388 */ /* 0x0005e20000000c00 */
[----:B------:R-:W-:Y:S03]  /*7bb0*/  IADD3.X R132, R132, UR21, RZ, P1, !PT ;  /* 0x0000001584847c10 */ /* 0x000fe60008ffe4ff */
[----:B------:R-:W-:Y:S01]  /*7bc0*/  @!PT LDS RZ, [RZ] ;  /* 0x00000000fffff984 */ /* 0x000fe20000000800 */
[----:B------:R-:W-:Y:S01]  /*7bd0*/  @!PT LDS RZ, [RZ] ;  /* 0x00000000fffff984 */ /* 0x000fe20000000800 */
[----:B------:R-:W-:Y:S01]  /*7be0*/  @!PT LDS RZ, [RZ] ;  /* 0x00000000fffff984 */ /* 0x000fe20000000800 */
[----:B------:R3:W-:Y:S01]  /*7bf0*/  @!P2 LDGSTS.E.BYPASS.LTC128B.128 [R242+0xa000], desc[UR18][R204.64+0x80] ;  /* 0x0a000080ccf2afae */ /* 0x0007e2000b901d52 */
[C-C-:B------:R-:W-:Y:S03]  /*7c00*/  @!P3 LEA.HI.X R135, R0.reuse, R135, R132.reuse, 0x1, P0 ;  /* 0x000000870087b211 */ /* 0x140fe600000f0c84 */
[----:B------:R2:W-:Y:S04]  /*7c10*/  @P3 STS.128 [R242+0x8800], RZ ;  /* 0x008800fff2003388 */ /* 0x0005e80000000c00 */
[----:B------:R-:W-:Y:S01]  /*7c20*/  @!PT LDS RZ, [RZ] ;  /* 0x00000000fffff984 */ /* 0x000fe20000000800 */
[----:B------:R-:W-:Y:S01]  /*7c30*/  @!PT LDS RZ, [RZ] ;  /* 0x00000000fffff984 */ /* 0x000fe20000000800 */
[----:B------:R-:W-:Y:S01]  /*7c40*/  @!PT LDS RZ, [RZ] ;  /* 0x00000000fffff984 */ /* 0x000fe20000000800 */
[----:B------:R4:W-:Y:S04]  /*7c50*/  @!P3 LDGSTS.E.BYPASS.LTC128B.128 [R242+0x8800], desc[UR18][R134.64] ;  /* 0x0880000086f2bfae */ /* 0x0009e8000b901d52 */
[----:B------:R2:W-:Y:S01]  /*7c60*/  @P2 STS.128 [R242+0xa800], RZ ;  /* 0x00a800fff2002388 */ /* 0x0005e20000000c00 */
[----:B-1----:R-:W1:Y:S08]  /*7c70*/  @!P3 LDC.64 R206, c[0x0][0x218] ;  /* 0x00008600ffcebb82 */ /* 0x002e700000000a00 */
[----:B---3--:R-:W3:Y:S01]  /*7c80*/  @!P2 LDC.64 R204, c[0x0][0x218] ;  /* 0x00008600ffccab82 */ /* 0x008ee20000000a00 */
[C---:B----4-:R-:W-:Y:S04]  /*7c90*/  @!P2 LEA R134, P0, R0.reuse, R212, 0x1 ;  /* 0x000000d40086a211 */ /* 0x050fe800078008ff */
[C---:B------:R-:W-:Y:S02]  /*7ca0*/  @!P2 LEA.HI.X R135, R0.reuse, R213, R132, 0x1, P0 ;  /* 0x000000d50087a211 */ /* 0x040fe400000f0c84 */
[----:B------:R-:W-:Y:S03]  /*7cb0*/  IADD3 R0, P0, R0, UR22, RZ ;  /* 0x0000001600007c10 */ /* 0x000fe6000ff1e0ff */
[----:B------:R-:W-:Y:S01]  /*7cc0*/  @!PT LDS RZ, [RZ] ;  /* 0x00000000fffff984 */ /* 0x000fe20000000800 */
[----:B------:R-:W-:Y:S01]  /*7cd0*/  @!PT LDS RZ, [RZ] ;  /* 0x00000000fffff984 */ /* 0x000fe20000000800 */
[----:B------:R-:W-:Y:S01]  /*7ce0*/  @!PT LDS RZ, [RZ] ;  /* 0x00000000fffff984 */ /* 0x000fe20000000800 */
[----:B------:R4:W-:Y:S01]  /*7cf0*/  @!P2 LDGSTS.E.BYPASS.LTC128B.128 [R242+0xa800], desc[UR18][R134.64+0x80] ;  /* 0x0a80008086f2afae */ /* 0x0009e2000b901d52 */
[----:B------:R-:W-:Y:S02]  /*7d00*/  @!P3 LEA R208, P1, R0, R208, 0x1 ;  /* 0x000000d000d0b211 */ /* 0x000fe400078208ff */
[----:B------:R-:W-:Y:S01]  /*7d10*/  IADD3.X R132, R132, UR21, RZ, P0, !PT ;  /* 0x0000001584847c10 */ /* 0x000fe200087fe4ff */
[----:B------:R2:W-:Y:S01]  /*7d20*/  @P3 STS.128 [R242+0x9000], RZ ;  /* 0x009000fff2003388 */ /* 0x0005e20000000c00 */
[C---:B------:R-:W-:Y:S02]  /*7d30*/  IADD3 R2, P0, R0.reuse, UR22, RZ ;  /* 0x0000001600027c10 */ /* 0x040fe4000ff1e0ff */
[C-C-:B------:R-:W-:Y:S02]  /*7d40*/  @!P3 LEA.HI.X R209, R0.reuse, R209, R132.reuse, 0x1, P1 ;  /* 0x000000d100d1b211 */ /* 0x140fe400008f0c84 */
[----:B---3--:R-:W-:Y:S02]  /*7d50*/  @!P2 LEA R204, P1, R0, R204, 0x1 ;  /* 0x000000cc00cca211 */ /* 0x008fe400078208ff */
[----:B-1----:R-:W-:Y:S01]  /*7d60*/  @!P3 LEA R206, P5, R2, R206, 0x1 ;  /* 0x000000ce02ceb211 */ /* 0x002fe200078a08ff */
[----:B------:R-:W-:Y:S01]  /*7d70*/  @!PT LDS RZ, [RZ] ;  /* 0x00000000fffff984 */ /* 0x000fe20000000800 */
[----:B------:R-:W-:Y:S01]  /*7d80*/  @!PT LDS RZ, [RZ] ;  /* 0x00000000fffff984 */ /* 0x000fe20000000800 */
[----:B------:R-:W-:Y:S01]  /*7d90*/  @!PT LDS RZ, [RZ] ;  /* 0x00000000fffff984 */ /* 0x000fe20000000800 */
[----:B------:R2:W-:Y:S01]  /*7da0*/  @!P3 LDGSTS.E.BYPASS.LTC128B.128 [R242+0x9000], desc[UR18][R208.64] ;  /* 0x09000000d0f2bfae */ /* 0x0005e2000b901d52 */
[----:B------:R-:W-:Y:S03]  /*7db0*/  @!P2 LEA.HI.X R205, R0, R205, R132, 0x1, P1 ;  /* 0x000000cd00cda211 */ /* 0x000fe600008f0c84 */
[----:B------:R2:W-:Y:S04]  /*7dc0*/  @P2 STS.128 [R242+0xb000], RZ ;  /* 0x00b000fff2002388 */ /* 0x0005e80000000c00 */
[----:B------:R-:W-:Y:S01]  /*7dd0*/  @!PT LDS RZ, [RZ] ;  /* 0x00000000fffff984 */ /* 0x000fe20000000800 */
[----:B------:R-:W-:Y:S01]  /*7de0*/  @!PT LDS RZ, [RZ] ;  /* 0x00000000fffff984 */ /* 0x000fe20000000800 */
[----:B------:R-:W-:Y:S01]  /*7df0*/  @!PT LDS RZ, [RZ] ;  /* 0x00000000fffff984 */ /* 0x000fe20000000800 */
[----:B------:R2:W-:Y:S04]  /*7e00*/  @!P2 LDGSTS.E.BYPASS.LTC128B.128 [R242+0xb000], desc[UR18][R204.64+0x80] ;  /* 0x0b000080ccf2afae */ /* 0x0005e8000b901d52 */
[----:B------:R2:W-:Y:S01]  /*7e10*/  @P3 STS.128 [R242+0x9800], RZ ;  /* 0x009800fff2003388 */ /* 0x0005e20000000c00 */
[----:B----4-:R-:W-:Y:S02]  /*7e20*/  IADD3.X R135, R132, UR21, RZ, P0, !PT ;  /* 0x0000001584877c10 */ /* 0x010fe400087fe4ff */
[C---:B------:R-:W-:Y:S02]  /*7e30*/  @!P2 LEA R134, P0, R2.reuse, R210, 0x1 ;  /* 0x000000d20286a211 */ /* 0x040fe400078008ff */
[C-C-:B------:R-:W-:Y:S02]  /*7e40*/  @!P3 LEA.HI.X R207, R2.reuse, R207, R135.reuse, 0x1, P5 ;  /* 0x000000cf02cfb211 */ /* 0x140fe400028f0c87 */
[----:B------:R-:W-:Y:S03]  /*7e50*/  @!P2 LEA.HI.X R135, R2, R211, R135, 0x1, P0 ;  /* 0x000000d30287a211 */ /* 0x000fe600000f0c87 */
        /* <DEDUP_REMOVED lines=9> */
[----:B------:R-:W0:Y:S01]  /*7ef0*/  LDGDEPBAR ;  /* 0x00000000000079af */ /* 0x000e220000000000 */
[----:B------:R-:W-:Y:S05]  /*7f00*/  BRA `(.L_x_176) ;  /* 0x0000001000587947 */ /* 0x000fea0003800000 */
.L_x_175:
[----:B-1----:R-:W2:Y:S01]  /*7f10*/  LDL R0, [R1+0x10] ;  /* 0x0000100001007983 */ /* 0x002ea20000100800 */
[----:B------:R-:W-:Y:S01]  /*7f20*/  USHF.R.S32.HI UR10, URZ, 0x1f, UR17 ;  /* 0x0000001f3f0a7899 */ /* 0x000fe20008011411 */
[----:B------:R-:W-:Y:S04]  /*7f30*/  DEPBAR.LE SB0, 0x0 ;  /* 0x000080000000791a */ /* 0x000fe80000000000 */
[----:B------:R-:W3:Y:S01]  /*7f40*/  LDL.64 R14, [R1+0x40] ;  /* 0x00004000010e7983 */ /* 0x000ee20000100a00 */
[----:B------:R-:W-:Y:S02]  /*7f50*/  UIMAD UR10, UR10, UR8, URZ ;  /* 0x000000080a0a72a4 */ /* 0x000fe4000f8e023f */
[----:B------:R-:W-:Y:S02]  /*7f60*/  UIMAD.WIDE.U32 UR24, UR17, UR8, URZ ;  /* 0x00000008111872a5 */ /* 0x000fe4000f8e003f */
[----:B------:R-:W4:Y:S01]  /*7f70*/  LDL R9, [R1+0x50] ;  /* 0x0000500001097983 */ /* 0x000f220000100800 */
[----:B------:R-:W-:Y:S04]  /*7f80*/  UIMAD UR10, UR17, UR9, UR10 ;  /* 0x00000009110a72a4 */ /* 0x000fe8000f8e020a */
[----:B-----5:R-:W5:Y:S01]  /*7f90*/  LDL R8, [R1+0x30] ;  /* 0x0000300001087983 */ /* 0x020f620000100800 */
[----:B------:R-:W-:Y:S01]  /*7fa0*/  UIADD3 UR10, UR25, UR10, URZ ;  /* 0x0000000a190a7290 */ /* 0x000fe2000fffe03f */
[----:B------:R-:W-:Y:S03]  /*7fb0*/  IMAD.U32 R4, RZ, RZ, UR24 ;  /* 0x00000018ff047e24 */ /* 0x000fe6000f8e00ff */
[----:B------:R-:W5:Y:S01]  /*7fc0*/  LDL R7, [R1+0x34] ;  /* 0x0000340001077983 */ /* 0x000f620000100800 */
[----:B------:R-:W-:Y:S02]  /*7fd0*/  IMAD.U32 R5, RZ, RZ, UR25 ;  /* 0x00000019ff057e24 */ /* 0x000fe4000f8e00ff */
[----:B------:R-:W-:Y:S02]  /*7fe0*/  IMAD.U32 R2, RZ, RZ, UR10 ;  /* 0x0000000aff027e24 */ /* 0x000fe4000f8e00ff */
[----:B------:R-:W5:Y:S05]  /*7ff0*/  LDL R6, [R1+0x28] ;  /* 0x0000280001067983 */ /* 0x000f6a0000100800 */
[----:B------:R-:W5:Y:S05]  /*8000*/  LDL R13, [R1+0x2c] ;  /* 0x00002c00010d7983 */ /* 0x000f6a0000100800 */
[----:B------:R-:W5:Y:S05]  /*8010*/  LDL R12, [R1+0x20] ;  /* 0x00002000010c7983 */ /* 0x000f6a0000100800 */
[----:B------:R-:W5:Y:S05]  /*8020*/  LDL R21, [R1+0x24] ;  /* 0x0000240001157983 */ /* 0x000f6a0000100800 */
[----:B------:R-:W5:Y:S05]  /*8030*/  LDL R22, [R1+0x18] ;  /* 0x0000180001167983 */ /* 0x000f6a0000100800 */
[----:B------:R-:W5:Y:S01]  /*8040*/  LDL R20, [R1+0x1c] ;  /* 0x00001c0001147983 */ /* 0x000f620000100800 */
[----:B------:R-:W-:Y:S06]  /*8050*/  BAR.SYNC.DEFER_BLOCKING 0x0 ;  /* 0x0000000000007b1d */ /* 0x000fec0000010000 */
[----:B------:R-:W-:Y:S01]  /*8060*/  @P3 STS.128 [R242+0xc000], RZ ;  /* 0x00c000fff2003388 */ /* 0x000fe20000000c00 */
[----:B--2---:R-:W-:Y:S02]  /*8070*/  ISETP.GE.AND P2, PT, R0, UR5, PT ;  /* 0x0000000500007c0c */ /* 0x004fe4000bf46270 */
[C---:B---3--:R-:W-:Y:S04]  /*8080*/  LEA R0, P1, R4.reuse, R14, 0x6 ;  /* 0x0000000e04007211 */ /* 0x048fe800078230ff */
[----:B----4-:R-:W-:Y:S02]  /*8090*/  LEA.HI.X R4, R4, R9, R2, 0x6, P1 ;  /* 0x0000000904047211 */ /* 0x010fe400008f3402 */
[C---:B------:R-:W-:Y:S05]  /*80a0*/  IADD3 R2, P1, R0.reuse, UR12, RZ ;  /* 0x0000000c00027c10 */ /* 0x040fea000ff3e0ff */
[----:B------:R-:W1:Y:S08]  /*80b0*/  @!P2 LDC.64 R10, c[0x0][0x220] ;  /* 0x00008800ff0aab82 */ /* 0x000e700000000a00 */
[----:B------:R-:W2:Y:S08]  /*80c0*/  @!P2 LDC.64 R14, c[0x0][0x220] ;  /* 0x00008800ff0eab82 */ /* 0x000eb00000000a00 */
[----:B------:R-:W3:Y:S01]  /*80d0*/  @!P2 LDC.64 R16, c[0x0][0x220] ;  /* 0x00008800ff10ab82 */ /* 0x000ee20000000a00 */
[C---:B-1----:R-:W-:Y:S07]  /*80e0*/  @!P2 LEA R10, P0, R0.reuse, R10, 0x1 ;  /* 0x0000000a000aa211 */ /* 0x042fee00078008ff */
[----:B------:R-:W1:Y:S01]  /*80f0*/  @!P2 LDC.64 R18, c[0x0][0x220] ;  /* 0x00008800ff12ab82 */ /* 0x000e620000000a00 */
[C-C-:B------:R-:W-:Y:S02]  /*8100*/  @!P2 LEA.HI.X R11, R0.reuse, R11, R4.reuse, 0x1, P0 ;  /* 0x0000000b000ba211 */ /* 0x140fe400000f0c04 */
[C---:B-----5:R-:W-:Y:S04]  /*8110*/  @!P3 LEA R8, P0, R0.reuse, R8, 0x1 ;  /* 0x000000080008b211 */ /* 0x060fe800078008ff */
[----:B------:R-:W-:Y:S02]  /*8120*/  @!P3 LEA.HI.X R9, R0, R7, R4, 0x1, P0 ;  /* 0x000000070009b211 */ /* 0x000fe400000f0c04 */
[----:B------:R-:W-:Y:S02]  /*8130*/  @!P3 LEA R6, P0, R2, R6, 0x1 ;  /* 0x000000060206b211 */ /* 0x000fe400078008ff */
[----:B------:R-:W-:Y:S01]  /*8140*/  IADD3.X R4, R4, UR11, RZ, P1, !PT ;  /* 0x0000000b04047c10 */ /* 0x000fe20008ffe4ff */
[----:B------:R-:W-:Y:S01]  /*8150*/  @!PT LDS RZ, [RZ] ;  /* 0x00000000fffff984 */ /* 0x000fe20000000800 */
[----:B------:R-:W-:Y:S01]  /*8160*/  @!PT LDS RZ, [RZ] ;  /* 0x00000000fffff984 */ /* 0x000fe20000000800 */
[----:B------:R-:W-:Y:S01]  /*8170*/  @!PT LDS RZ, [RZ] ;  /* 0x00000000fffff984 */ /* 0x000fe20000000800 */
[----:B------:R3:W-:Y:S01]  /*8180*/  @!P3 LDGSTS.E.BYPASS.LTC128B.128 [R242+0xc000], desc[UR18][R8.64] ;  /* 0x0c00000008f2bfae */ /* 0x0007e2000b901d52 */
[C---:B--2---:R-:W-:Y:S02]  /*8190*/  @!P2 LEA R14, P1, R2.reuse, R14, 0x1 ;  /* 0x0000000e020ea211 */ /* 0x044fe400078208ff */
[C-C-:B------:R-:W-:Y:S02]  /*81a0*/  @!P3 LEA.HI.X R7, R2.reuse, R13, R4.reuse, 0x1, P0 ;  /* 0x0000000d0207b211 */ /* 0x140fe400000f0c04 */
[----:B------:R-:W-:Y:S01]  /*81b0*/  @P2 STS.128 [R242+0xe000], RZ ;  /* 0x00e000fff2002388 */ /* 0x000fe20000000c00 */
[C---:B------:R-:W-:Y:S02]  /*81c0*/  @!P2 LEA.HI.X R15, R2.reuse, R15, R4, 0x1, P1 ;  /* 0x0000000f020fa211 */ /* 0x040fe400008f0c04 */
[----:B------:R-:W-:Y:S02]  /*81d0*/  IADD3 R0, P0, R2, UR12, RZ ;  /* 0x0000000c02007c10 */ /* 0x000fe4000ff1e0ff */
[----:B------:R-:W-:Y:S01]  /*81e0*/  @!PT LDS RZ, [RZ] ;  /* 0x00000000fffff984 */ /* 0x000fe20000000800 */
[----:B------:R-:W-:Y:S01]  /*81f0*/  @!PT LDS RZ, [RZ] ;  /* 0x00000000fffff984 */ /* 0x000fe20000000800 */
[----:B------:R-:W-:Y:S01]  /*8200*/  @!PT LDS RZ, [RZ] ;  /* 0x00000000fffff984 */ /* 0x000fe20000000800 */
[----:B------:R2:W-:Y:S02]  /*8210*/  @!P2 LDGSTS.E.BYPASS.LTC128B.128 [R242+0xe000], desc[UR18][R10.64+0x80] ;  /* 0x0e0000800af2afae */ /* 0x0005e4000b901d52 */
[----:B------:R-:W-:Y:S03]  /*8220*/  @!P3 LEA R12, P6, R0, R12, 0x1 ;  /* 0x0000000c000cb211 */ /* 0x000fe600078c08ff */
[----:B------:R-:W-:Y:S01]  /*8230*/  @P3 STS.128 [R242+0xc800], RZ ;  /* 0x00c800fff2003388 */ /* 0x000fe20000000c00 */
[----:B------:R-:W-:Y:S02]  /*8240*/  IADD3.X R4, R4, UR11, RZ, P0, !PT ;  /* 0x0000000b04047c10 */ /* 0x000fe400087fe4ff */
[C---:B------:R-:W-:Y:S02]  /*8250*/  IADD3 R2, P5, R0.reuse, UR12, RZ ;  /* 0x0000000c00027c10 */ /* 0x040fe4000ffbe0ff */
[----:B------:R-:W-:Y:S01]  /*8260*/  @!PT LDS RZ, [RZ] ;  /* 0x00000000fffff984 */ /* 0x000fe20000000800 */
[----:B------:R-:W-:Y:S01]  /*8270*/  @!PT LDS RZ, [RZ] ;  /* 0x00000000fffff984 */ /* 0x000fe20000000800 */
[----:B------:R-:W-:Y:S01]  /*8280*/  @!PT LDS RZ, [RZ] ;  /* 0x00000000fffff984 */ /* 0x000fe20000000800 */
[----:B------:R1:W-:Y:S01]  /*8290*/  @!P3 LDGSTS.E.BYPASS.LTC128B.128 [R242+0xc800], desc[UR18][R6.64] ;  /* 0x0c80000006f2bfae */ /* 0x0003e2000b901d52 */
[--C-:B------:R-:W-:Y:S02]  /*82a0*/  @!P3 LEA.HI.X R13, R0, R21, R4.reuse, 0x1, P6 ;  /* 0x00000015000db211 */ /* 0x100fe400030f0c04 */
[----:B------:R-:W-:Y:S02]  /*82b0*/  IADD3.X R5, R4, UR11, RZ, P5, !PT ;  /* 0x0000000b04057c10 */ /* 0x000fe4000affe4ff */
[----:B------:R-:W-:Y:S05]  /*82c0*/  @P2 STS.128 [R242+0xe800], RZ ;  /* 0x00e800fff2002388 */ /* 0x000fea0000000c00 */
[----:B------:R-:W-:Y:S01]  /*82d0*/  @!PT LDS RZ, [RZ] ;  /* 0x00000000fffff984 */ /* 0x000fe20000000800 */
[----:B------:R-:W-:Y:S01]  /*82e0*/  @!PT LDS RZ, [RZ] ;  /* 0x00000000fffff984 */ /* 0x000fe20000000800 */
[----:B------:R-:W-:Y:S01]  /*82f0*/  @!PT LDS RZ, [RZ] ;  /* 0x00000000fffff984 */ /* 0x000fe20000000800 */
[----:B------:R-:W-:Y:S01]  /*8300*/  @!P2 LDGSTS.E.BYPASS.LTC128B.128 [R242+0xe800], desc[UR18][R14.64+0x80] ;  /* 0x0e8000800ef2afae */ /* 0x000fe2000b901d52 */
[C---:B---3--:R-:W-:Y:S04]  /*8310*/  @!P2 LEA R8, P1, R0.reuse, R16, 0x1 ;  /* 0x000000100008a211 */ /* 0x048fe800078208ff */
[----:B------:R-:W-:Y:S01]  /*8320*/  @P3 STS.128 [R242+0xd000], RZ ;  /* 0x00d000fff2003388 */ /* 0x000fe20000000c00 */
[----:B------:R-:W-:Y:S04]  /*8330*/  @!P2 LEA.HI.X R9, R0, R17, R4, 0x1, P1 ;  /* 0x000000110009a211 */ /* 0x000fe800008f0c04 */
[----:B------:R-:W-:Y:S01]  /*8340*/  @!PT LDS RZ, [RZ] ;  /* 0x00000000fffff984 */ /* 0x000fe20000000800 */
[----:B------:R-:W-:Y:S01]  /*8350*/  @!PT LDS RZ, [RZ] ;  /* 0x00000000fffff984 */ /* 0x000fe20000000800 */
[----:B------:R-:W-:Y:S01]  /*8360*/  @!PT LDS RZ, [RZ] ;  /* 0x00000000fffff984 */ /* 0x000fe20000000800 */
[----:B------:R-:W-:Y:S01]  /*8370*/  @!P3 LDGSTS.E.BYPASS.LTC128B.128 [R242+0xd000], desc[UR18][R12.64] ;  /* 0x0d0000000cf2bfae */ /* 0x000fe2000b901d52 */
[C---:B--2---:R-:W-:Y:S04]  /*8380*/  @!P3 LEA R10, P4, R2.reuse, R22, 0x1 ;  /* 0x00000016020ab211 */ /* 0x044fe800078808ff */
[----:B------:R-:W-:Y:S01]  /*8390*/  @P2 STS.128 [R242+0xf000], RZ ;  /* 0x00f000fff2002388 */ /* 0x000fe20000000c00 */
[C-C-:B------:R-:W-:Y:S04]  /*83a0*/  @!P3 LEA.HI.X R11, R2.reuse, R20, R5.reuse, 0x1, P4 ;  /* 0x00000014020bb211 */ /* 0x140fe800020f0c05 */
[----:B------:R-:W-:Y:S01]  /*83b0*/  @!PT LDS RZ, [RZ] ;  /* 0x00000000fffff984 */ /* 0x000fe20000000800 */
[----:B------:R-:W-:Y:S01]  /*83c0*/  @!PT LDS RZ, [RZ] ;  /* 0x00000000fffff984 */ /* 0x000fe20000000800 */
[----:B------:R-:W-:Y:S01]  /*83d0*/  @!PT LDS RZ, [RZ] ;  /* 0x00000000fffff984 */ /* 0x000fe20000000800 */
[----:B------:R-:W-:Y:S01]  /*83e0*/  @!P2 LDGSTS.E.BYPASS.LTC128B.128 [R242+0xf000], desc[UR18][R8.64+0x80] ;  /* 0x0f00008008f2afae */ /* 0x000fe2000b901d52 */
[----:B------:R-:W-:Y:S02]  /*83f0*/  ISETP.LT.AND P4, PT, RZ, UR17, PT ;  /* 0x00000011ff007c0c */ /* 0x000fe4000bf81270 */
[C---:B-1----:R-:W-:Y:S02]  /*8400*/  @!P2 LEA R6, P0, R2.reuse, R18, 0x1 ;  /* 0x000000120206a211 */ /* 0x042fe400078008ff */
[----:B------:R-:W-:Y:S02]  /*8410*/  @P3 STS.128 [R242+0xd800], RZ ;  /* 0x00d800fff2003388 */ /* 0x000fe40000000c00 */
[----:B------:R-:W-:Y:S03]  /*8420*/  @!P2 LEA.HI.X R7, R2, R19, R5, 0x1, P0 ;  /* 0x000000130207a211 */ /* 0x000fe600000f0c05 */
[----:B------:R-:W-:Y:S01]  /*8430*/  @!PT LDS RZ, [RZ] ;  /* 0x00000000fffff984 */ /* 0x000fe20000000800 */
[----:B------:R-:W-:Y:S01]  /*8440*/  @!PT LDS RZ, [RZ] ;  /* 0x00000000fffff984 */ /* 0x000fe20000000800 */
[----:B------:R-:W-:Y:S01]  /*8450*/  @!PT LDS RZ, [RZ] ;  /* 0x00000000fffff984 */ /* 0x000fe20000000800 */
[----:B------:R-:W-:Y:S05]  /*8460*/  @!P3 LDGSTS.E.BYPASS.LTC128B.128 [R242+0xd800], desc[UR18][R10.64] ;  /* 0x0d8000000af2bfae */ /* 0x000fea000b901d52 */
[----:B------:R-:W-:Y:S05]  /*8470*/  @P2 STS.128 [R242+0xf800], RZ ;  /* 0x00f800fff2002388 */ /* 0x000fea0000000c00 */
[----:B------:R-:W-:Y:S01]  /*8480*/  @!PT LDS RZ, [RZ] ;  /* 0x00000000fffff984 */ /* 0x000fe20000000800 */
[----:B------:R-:W-:Y:S01]  /*8490*/  @!PT LDS RZ, [RZ] ;  /* 0x00000000fffff984 */ /* 0x000fe20000000800 */
[----:B------:R-:W-:Y:S01]  /*84a0*/  @!PT LDS RZ, [RZ] ;  /* 0x00000000fffff984 */ /* 0x000fe20000000800 */
[----:B------:R1:W-:Y:S05]  /*84b0*/  @!P2 LDGSTS.E.BYPASS.LTC128B.128 [R242+0xf800], desc[UR18][R6.64+0x80] ;  /* 0x0f80008006f2afae */ /* 0x0003ea000b901d52 */
[----:B------:R-:W-:Y:S05]  /*84c0*/  LDSM.16.M88.4 R64, [R230] ;  /* 0x00000000e640783b */ /* 0x000fea0000000200 */
[----:B------:R-:W1:Y:S05]  /*84d0*/  LDSM.16.M88.4 R16, [R139+0x8000] ;  /* 0x008000008b10783b */ /* 0x000e6a0000000200 */
[----:B------:R-:W2:Y:S05]  /*84e0*/  LDSM.16.M88.4 R60, [R230+0x2000] ;  /* 0x00200000e63c783b */ /* 0x000eaa0000000200 */
[----:B------:R-:W3:Y:S05]  /*84f0*/  LDSM.16.M88.4 R32, [R139+0x8800] ;  /* 0x008800008b20783b */ /* 0x000eea0000000200 */
[----:B------:R-:W0:Y:S05]  /*8500*/  LDGDEPBAR ;  /* 0x00000000000079af */ /* 0x000e2a0000000000 */
[----:B------:R-:W4:Y:S05]  /*8510*/  LDSM.16.M88.4 R48, [R139+0x9000] ;  /* 0x009000008b30783b */ /* 0x000f2a0000000200 */
[----:B------:R-:W5:Y:S05]  /*8520*/  LDSM.16.M88.4 R204, [R139+0x9800] ;  /* 0x009800008bcc783b */ /* 0x000f6a0000000200 */
[----:B------:R-:W-:Y:S05]  /*8530*/  LDSM.16.M88.4 R208, [R231] ;  /* 0x00000000e7d0783b */ /* 0x000fea0000000200 */
[----:B------:R-:W5:Y:S05]  /*8540*/  LDSM.16.M88.4 R212, [R234] ;  /* 0x00000000ead4783b */ /* 0x000f6a0000000200 */
[----:B------:R-:W5:Y:S01]  /*8550*/  LDSM.16.M88.4 R216, [R231+0x2000] ;  /* 0x00200000e7d8783b */ /* 0x000f620000000200 */
[-C--:B-1----:R-:W-:Y:S06]  /*8560*/  HMMA.16816.F32 R4, R64, R16.reuse, RZ ;  /* 0x000000104004723c */ /* 0x082fec00000018ff */
[C---:B--2---:R-:W-:Y:S06]  /*8570*/  HMMA.16816.F32 R8, R60.reuse, R16, RZ ;  /* 0x000000103c08723c */ /* 0x044fec00000018ff */
[-C--:B------:R-:W-:Y:S06]  /*8580*/  HMMA.16816.F32 R12, R60, R18.reuse, RZ ;  /* 0x000000123c0c723c */ /* 0x080fec00000018ff */
[C---:B------:R-:W-:Y:S06]  /*8590*/  HMMA.16816.F32 R16, R64.reuse, R18, RZ ;  /* 0x000000124010723c */ /* 0x040fec00000018ff */
        /* <DEDUP_REMOVED lines=12> */
[----:B------:R-:W1:Y:S05]  /*8660*/  LDSM.16.M88.4 R204, [R241] ;  /* 0x00000000f1cc783b */ /* 0x000e6a0000000200 */
[-C--:B------:R-:W-:Y:S06]  /*8670*/  HMMA.16816.F32 R4, R208, R212.reuse, R4 ;  /* 0x000000d4d004723c */ /* 0x080fec0000001804 */
[C---:B------:R-:W-:Y:S06]  /*8680*/  HMMA.16816.F32 R8, R216.reuse, R212, R8 ;  /* 0x000000d4d808723c */ /* 0x040fec0000001808 */
[-C--:B------:R-:W-:Y:S06]  /*8690*/  HMMA.16816.F32 R12, R216, R214.reuse, R12 ;  /* 0x000000d6d80c723c */ /* 0x080fec000000180c */
[C---:B------:R-:W-:Y:S01]  /*86a0*/  HMMA.16816.F32 R16, R208.reuse, R214, R16 ;  /* 0x000000d6d010723c */ /* 0x040fe20000001810 */
[----:B------:R-:W2:Y:S05]  /*86b0*/  LDSM.16.M88.4 R212, [R240] ;  /* 0x00000000f0d4783b */ /* 0x000eaa0000000200 */
[-C--:B-1----:R-:W-:Y:S06]  /*86c0*/  HMMA.16816.F32 R20, R208, R204.reuse, R20 ;  /* 0x000000ccd014723c */ /* 0x082fec0000001814 */
[C---:B------:R-:W-:Y:S06]  /*86d0*/  HMMA.16816.F32 R24, R216.reuse, R204, R24 ;  /* 0x000000ccd818723c */ /* 0x040fec0000001818 */
[-C--:B------:R-:W-:Y:S06]  /*86e0*/  HMMA.16816.F32 R28, R216, R206.reuse, R28 ;  /* 0x000000ced81c723c */ /* 0x080fec000000181c */
[C---:B------:R-:W-:Y:S01]  /*86f0*/  HMMA.16816.F32 R32, R208.reuse, R206, R32 ;  /* 0x000000ced020723c */ /* 0x040fe20000001820 */
[----:B------:R-:W1:Y:S05]  /*8700*/  LDSM.16.M88.4 R204, [R239] ;  /* 0x00000000efcc783b */ /* 0x000e6a0000000200 */
[-C--:B--2---:R-:W-:Y:S06]  /*8710*/  HMMA.16816.F32 R36, R208, R212.reuse, R36 ;  /* 0x000000d4d024723c */ /* 0x084fec0000001824 */
[C---:B------:R-:W-:Y:S06]  /*8720*/  HMMA.16816.F32 R40, R216.reuse, R212, R40 ;  /* 0x000000d4d828723c */ /* 0x040fec0000001828 */
[-C--:B------:R-:W-:Y:S06]  /*8730*/  HMMA.16816.F32 R44, R216, R214.reuse, R44 ;  /* 0x000000d6d82c723c */ /* 0x080fec000000182c */
[C---:B------:R-:W-:Y:S01]  /*8740*/  HMMA.16816.F32 R48, R208.reuse, R214, R48 ;  /* 0x000000d6d030723c */ /* 0x040fe20000001830 */
[----:B------:R-:W-:Y:S05]  /*8750*/  LDSM.16.M88.4 R212, [R233] ;  /* 0x00000000e9d4783b */ /* 0x000fea0000000200 */
[-C--:B-1----:R-:W-:Y:S06]  /*8760*/  HMMA.16816.F32 R52, R208, R204.reuse, R52 ;  /* 0x000000ccd034723c */ /* 0x082fec0000001834 */
[C---:B------:R-:W-:Y:S06]  /*8770*/  HMMA.16816.F32 R56, R216.reuse, R204, R56 ;  /* 0x000000ccd838723c */ /* 0x040fec0000001838 */
[-C--:B------:R-:W-:Y:S01]  /*8780*/  HMMA.16816.F32 R60, R216, R206.reuse, R60 ;  /* 0x000000ced83c723c */ /* 0x080fe2000000183c */
[----:B------:R-:W1:Y:S05]  /*8790*/  LDSM.16.M88.4 R216, [R229+0x8000] ;  /* 0x00800000e5d8783b */ /* 0x000e6a0000000200 */
[----:B------:R-:W-:Y:S01]  /*87a0*/  HMMA.16816.F32 R64, R208, R206, R64 ;  /* 0x000000ced040723c */ /* 0x000fe20000001840 */
[----:B------:R-:W2:Y:S05]  /*87b0*/  LDSM.16.M88.4 R204, [R233+0x2000] ;  /* 0x00200000e9cc783b */ /* 0x000eaa0000000200 */
[----:B------:R-:W3:Y:S01]  /*87c0*/  LDSM.16.M88.4 R208, [R229+0x8800] ;  /* 0x00880000e5d0783b */ /* 0x000ee20000000200 */
[-C--:B-1----:R-:W-:Y:S06]  /*87d0*/  HMMA.16816.F32 R4, R212, R216.reuse, R4 ;  /* 0x000000d8d404723c */ /* 0x082fec0000001804 */
[C---:B--2---:R-:W-:Y:S06]  /*87e0*/  HMMA.16816.F32 R8, R204.reuse, R216, R8 ;  /* 0x000000d8cc08723c */ /* 0x044fec0000001808 */
[-C--:B------:R-:W-:Y:S06]  /*87f0*/  HMMA.16816.F32 R12, R204, R218.reuse, R12 ;  /* 0x000000dacc0c723c */ /* 0x080fec000000180c */
[C---:B------:R-:W-:Y:S01]  /*8800*/  HMMA.16816.F32 R16, R212.reuse, R218, R16 ;  /* 0x000000dad410723c */ /* 0x040fe20000001810 */
[----:B------:R-:W1:Y:S05]  /*8810*/  LDSM.16.M88.4 R216, [R229+0x9000] ;  /* 0x00900000e5d8783b */ /* 0x000e6a0000000200 */
[-C--:B---3--:R-:W-:Y:S06]  /*8820*/  HMMA.16816.F32 R20, R212, R208.reuse, R20 ;  /* 0x000000d0d414723c */ /* 0x088fec0000001814 */
[C---:B------:R-:W-:Y:S06]  /*8830*/  HMMA.16816.F32 R24, R204.reuse, R208, R24 ;  /* 0x000000d0cc18723c */ /* 0x040fec0000001818 */
[-C--:B------:R-:W-:Y:S06]  /*8840*/  HMMA.16816.F32 R28, R204, R210.reuse, R28 ;  /* 0x000000d2cc1c723c */ /* 0x080fec000000181c */
[C---:B------:R-:W-:Y:S01]  /*8850*/  HMMA.16816.F32 R32, R212.reuse, R210, R32 ;  /* 0x000000d2d420723c */ /* 0x040fe20000001820 */
[----:B------:R-:W2:Y:S05]  /*8860*/  LDSM.16.M88.4 R208, [R229+0x9800] ;  /* 0x00980000e5d0783b */ /* 0x000eaa0000000200 */
[-C--:B-1----:R-:W-:Y:S06]  /*8870*/  HMMA.16816.F32 R36, R212, R216.reuse, R36 ;  /* 0x000000d8d424723c */ /* 0x082fec0000001824 */
[C---:B------:R-:W-:Y:S06]  /*8880*/  HMMA.16816.F32 R40, R204.reuse, R216, R40 ;  /* 0x000000d8cc28723c */ /* 0x040fec0000001828 */
[-C--:B------:R-:W-:Y:S06]  /*8890*/  HMMA.16816.F32 R44, R204, R218.reuse, R44 ;  /* 0x000000dacc2c723c */ /* 0x080fec000000182c */
[C---:B------:R-:W-:Y:S01]  /*88a0*/  HMMA.16816.F32 R48, R212.reuse, R218, R48 ;  /* 0x000000dad430723c */ /* 0x040fe20000001830 */
[----:B------:R-:W-:Y:S05]  /*88b0*/  LDSM.16.M88.4 R216, [R228] ;  /* 0x00000000e4d8783b */ /* 0x000fea0000000200 */
[-C--:B--2---:R-:W-:Y:S06]  /*88c0*/  HMMA.16816.F32 R52, R212, R208.reuse, R52 ;  /* 0x000000d0d434723c */ /* 0x084fec0000001834 */
[C---:B------:R-:W-:Y:S06]  /*88d0*/  HMMA.16816.F32 R56, R204.reuse, R208, R56 ;  /* 0x000000d0cc38723c */ /* 0x040fec0000001838 */
[-C--:B------:R-:W-:Y:S01]  /*88e0*/  HMMA.16816.F32 R60, R204, R210.reuse, R60 ;  /* 0x000000d2cc3c723c */ /* 0x080fe2000000183c */
[----:B------:R-:W1:Y:S05]  /*88f0*/  LDSM.16.M88.4 R204, [R232] ;  /* 0x00000000e8cc783b */ /* 0x000e6a0000000200 */
        /* <DEDUP_REMOVED lines=17> */
[----:B------:R-:W-:Y:S05]  /*8a10*/  LDSM.16.M88.4 R216, [R139+0xa000] ;  /* 0x00a000008bd8783b */ /* 0x000fea0000000200 */
[-C--:B--2---:R-:W-:Y:S06]  /*8a20*/  HMMA.16816.F32 R52, R204, R212.reuse, R52 ;  /* 0x000000d4cc34723c */ /* 0x084fec0000001834 */
        /* <DEDUP_REMOVED lines=24> */
[----:B------:R-:W1:Y:S05]  /*8bb0*/  LDSM.16.M88.4 R204, [R231+0x4000] ;  /* 0x00400000e7cc783b */ /* 0x000e6a0000000200 */
[----:B------:R-:W-:Y:S01]  /*8bc0*/  HMMA.16816.F32 R64, R208, R214, R64 ;  /* 0x000000d6d040723c */ /* 0x000fe20000001840 */
[----:B------:R-:W2:Y:S05]  /*8bd0*/  LDSM.16.M88.4 R208, [R231+0x6000] ;  /* 0x00600000e7d0783b */ /* 0x000eaa0000000200 */
[----:B------:R-:W3:Y:S01]  /*8be0*/  LDSM.16.M88.4 R212, [R237] ;  /* 0x00000000edd4783b */ /* 0x000ee20000000200 */
[-C--:B-1----:R-:W-:Y:S06]  /*8bf0*/  HMMA.16816.F32 R4, R204, R216.reuse, R4 ;  /* 0x000000d8cc04723c */ /* 0x082fec0000001804 */
[C---:B--2---:R-:W-:Y:S06]  /*8c00*/  HMMA.16816.F32 R8, R208.reuse, R216, R8 ;  /* 0x000000d8d008723c */ /* 0x044fec0000001808 */
[-C--:B------:R-:W-:Y:S06]  /*8c10*/  HMMA.16816.F32 R12, R208, R218.reuse, R12 ;  /* 0x000000dad00c723c */ /* 0x080fec000000180c */
[C---:B------:R-:W-:Y:S01]  /*8c20*/  HMMA.16816.F32 R16, R204.reuse, R218, R16 ;  /* 0x000000dacc10723c */ /* 0x040fe20000001810 */
[----:B------:R-:W1:Y:S05]  /*8c30*/  LDSM.16.M88.4 R216, [R236] ;  /* 0x00000000ecd8783b */ /* 0x000e6a0000000200 */
[-C--:B---3--:R-:W-:Y:S06]  /*8c40*/  HMMA.16816.F32 R20, R204, R212.reuse, R20 ;  /* 0x000000d4cc14723c */ /* 0x088fec0000001814 */
        /* <DEDUP_REMOVED lines=43> */
[-C--:B---3--:R-:W-:Y:S05]  /*8f00*/  HMMA.16816.F32 R20, R204, R212.reuse, R20 ;  /* 0x000000d4cc14723c */ /* 0x088fea0000001814 */
[----:B------:R-:W-:Y:S01]  /*8f10*/  FMNMX.FTZ R0, R4, R3, !PT ;  /* 0x0000000304007209 */ /* 0x000fe20007810000 */
[C---:B------:R-:W-:Y:S05]  /*8f20*/  HMMA.16816.F32 R24, R208.reuse, R212, R24 ;  /* 0x000000d4d018723c */ /* 0x040fea0000001818 */
[----:B------:R-:W-:Y:S01]  /*8f30*/  FMNMX.FTZ R2, R5, R0, !PT ;  /* 0x0000000005027209 */ /* 0x000fe20007810000 */
[-C--:B------:R-:W-:Y:S05]  /*8f40*/  HMMA.16816.F32 R28, R208, R214.reuse, R28 ;  /* 0x000000d6d01c723c */ /* 0x080fea000000181c */
[----:B------:R-:W-:Y:S01]  /*8f50*/  FMNMX.FTZ R0, R6, R133, !PT ;  /* 0x0000008506007209 */ /* 0x000fe20007810000 */
[C---:B------:R-:W-:Y:S01]  /*8f60*/  HMMA.16816.F32 R32, R204.reuse, R214, R32 ;  /* 0x000000d6cc20723c */ /* 0x040fe20000001820 */
[----:B------:R-:W2:Y:S01]  /*8f70*/  LDSM.16.M88.4 R212, [R228+0x3800] ;  /* 0x00380000e4d4783b */ /* 0x000ea20000000200 */
[----:B------:R-:W-:Y:S04]  /*8f80*/  DEPBAR.LE SB0, 0x0 ;  /* 0x000080000000791a */ /* 0x000fe80000000000 */
[----:B------:R-:W-:Y:S01]  /*8f90*/  BAR.SYNC.DEFER_BLOCKING 0x0 ;  /* 0x0000000000007b1d */ /* 0x000fe20000010000 */
[----:B------:R-:W-:Y:S04]  /*8fa0*/  FMNMX.FTZ R2, R16, R2, !PT ;  /* 0x0000000210027209 */ /* 0x000fe80007810000 */
[----:B------:R-:W-:Y:S01]  /*8fb0*/  FMNMX.FTZ R136, R7, R0, !PT ;  /* 0x0000000007887209 */ /* 0x000fe20007810000 */
[-C--:B-1----:R-:W-:Y:S06]  /*8fc0*/  HMMA.16816.F32 R36, R204, R216.reuse, R36 ;  /* 0x000000d8cc24723c */ /* 0x082fec0000001824 */
[C---:B------:R-:W-:Y:S06]  /*8fd0*/  HMMA.16816.F32 R40, R208.reuse, R216, R40 ;  /* 0x000000d8d028723c */ /* 0x040fec0000001828 */
[-C--:B------:R-:W-:Y:S06]  /*8fe0*/  HMMA.16816.F32 R44, R208, R218.reuse, R44 ;  /* 0x000000dad02c723c */ /* 0x080fec000000182c */
[C---:B------:R-:W-:Y:S06]  /*8ff0*/  HMMA.16816.F32 R48, R204.reuse, R218, R48 ;  /* 0x000000dacc30723c */ /* 0x040fec0000001830 */
[-C--:B--2---:R-:W-:Y:S06]  /*9000*/  HMMA.16816.F32 R52, R204, R212.reuse, R52 ;  /* 0x000000d4cc34723c */ /* 0x084fec0000001834 */
[C---:B------:R-:W-:Y:S06]  /*9010*/  HMMA.16816.F32 R56, R208.reuse, R212, R56 ;  /* 0x000000d4d038723c */ /* 0x040fec0000001838 */
[-C--:B------:R-:W-:Y:S06]  /*9020*/  HMMA.16816.F32 R60, R208, R214.reuse, R60 ;  /* 0x000000d6d03c723c */ /* 0x080fec000000183c */
[----:B------:R-:W-:Y:S07]  /*9030*/  HMMA.16816.F32 R64, R204, R214, R64 ;  /* 0x000000d6cc40723c */ /* 0x000fee0000001840 */
[----:B------:R-:W-:Y:S01]  /*9040*/  FMNMX.FTZ R214, R17, R2, !PT ;  /* 0x0000000211d67209 */ /* 0x000fe20007810000 */
[----:B------:R-:W-:Y:S05]  /*9050*/  @!UPT UIADD3 URZ, URZ, URZ, URZ ;  /* 0x0000003f3f3ff290 */ /* 0x000fea000fffe03f */
[----:B------:R-:W-:Y:S11]  /*9060*/  @P4 BRA `(.L_x_177) ;  /* 0xffffffe800544947 */ /* 0x000ff6000383ffff */
.L_x_176:
[----:B------:R-:W-:Y:S01]  /*9070*/  FMNMX.FTZ R132, R18, R136, !PT ;  /* 0x0000008812847209 */ /* 0x000fe20007810000 */
[----:B------:R-:W-:Y:S01]  /*9080*/  STL [R1+0x80], R238 ;  /* 0x000080ee01007387 */ /* 0x000fe20000100800 */
[----:B--2---:R-:W-:Y:S01]  /*9090*/  FMNMX.FTZ R134, R20, R214, !PT ;  /* 0x000000d614867209 */ /* 0x004fe20007810000 */
[----:B------:R-:W-:Y:S01]  /*90a0*/  UIADD3 UR17, UR17, -0x1, URZ ;  /* 0xffffffff11117890 */ /* 0x000fe2000fffe03f */
        /* <DEDUP_REMOVED lines=52> */
[----:B------:R-:W-:Y:S01]  /*93f0*/  SHFL.BFLY PT, R205, R136, 0x2, 0x1f ;  /* 0x0c401f0088cd7f89 */ /* 0x000fe200000e0000 */
[----:B------:R-:W-:Y:S02]  /*9400*/  FMNMX.FTZ R132, R66, R132, !PT ;  /* 0x0000008442847209 */ /* 0x000fe40007810000 */
[----:B------:R-:W-:Y:S02]  /*9410*/  FMNMX.FTZ R0, R43, R0, !PT ;  /* 0x000000002b007209 */ /* 0x000fe40007810000 */
[----:B------:R-:W-:Y:S02]  /*9420*/  FMNMX.FTZ R2, R44, R2, !PT ;  /* 0x000000022c027209 */ /* 0x000fe40007810000 */
[----:B------:R-:W-:Y:S02]  /*9430*/  FMNMX.FTZ R132, R67, R132, !PT ;  /* 0x0000008443847209 */ /* 0x000fe40007810000 */
[----:B------:R-:W-:Y:S02]  /*9440*/  FMNMX.FTZ R134, R46, R0, !PT ;  /* 0x000000002e867209 */ /* 0x000fe40007810000 */
[----:B------:R-:W-:Y:S01]  /*9450*/  FMNMX.FTZ R0, R45, R2, !PT ;  /* 0x000000022d007209 */ /* 0x000fe20007810000 */
[----:B------:R-:W-:Y:S03]  /*9460*/  SHFL.BFLY PT, R135, R132, 0x2, 0x1f ;  /* 0x0c401f0084877f89 */ /* 0x000fe600000e0000 */
[----:B------:R-:W-:Y:S02]  /*9470*/  FMNMX.FTZ R2, R56, R0, !PT ;  /* 0x0000000038027209 */ /* 0x000fe40007810000 */
[----:B------:R-:W-:Y:S02]  /*9480*/  FMNMX.FTZ R0, R47, R134, !PT ;  /* 0x000000862f007209 */ /* 0x000fe40007810000 */
[----:B------:R-:W-:Y:S02]  /*9490*/  FMNMX.FTZ R2, R57, R2, !PT ;  /* 0x0000000239027209 */ /* 0x000fe40007810000 */
[----:B------:R-:W-:Y:S02]  /*94a0*/  FMNMX.FTZ R0, R58, R0, !PT ;  /* 0x000000003a007209 */ /* 0x000fe40007810000 */
        /* <DEDUP_REMOVED lines=22> */
[----:B----4-:R-:W-:Y:S02]  /*9610*/  FMNMX.FTZ R132, R2, R132, !PT ;  /* 0x0000008402847209 */ /* 0x010fe40007810000 */
[----:B------:R1:W2:Y:S01]  /*9620*/  MUFU.EX2 R133, R3 ;  /* 0x0000000300857308 */ /* 0x0002a20000000800 */
[----:B------:R-:W-:Y:S01]  /*9630*/  FSETP.NEU.FTZ.AND P1, PT, R134, -INF , PT ;  /* 0xff8000008600780b */ /* 0x000fe20003f3d000 */
[----:B-1----:R-:W-:Y:S01]  /*9640*/  FMUL.FTZ R3, R0, UR4 ;  /* 0x0000000400037c20 */ /* 0x002fe20008410000 */
[----:B------:R-:W-:Y:S01]  /*9650*/  FADD.FTZ R0, -R134, R137 ;  /* 0x0000008986007221 */ /* 0x000fe20000010100 */
[----:B------:R-:W-:Y:S01]  /*9660*/  FMUL.FTZ R137, R135, UR4 ;  /* 0x0000000487897c20 */ /* 0x000fe20008410000 */
[C---:B--2---:R-:W-:Y:S01]  /*9670*/  FMUL.FTZ R68, R133.reuse, R68 ;  /* 0x0000004485447220 */ /* 0x044fe20000410000 */
[C---:B------:R-:W-:Y:S01]  /*9680*/  FMUL.FTZ R69, R133.reuse, R69 ;  /* 0x0000004585457220 */ /* 0x040fe20000410000 */
[----:B------:R-:W-:Y:S01]  /*9690*/  FMUL.FTZ R2, R0, UR4 ;  /* 0x0000000400027c20 */ /* 0x000fe20008410000 */
[----:B------:R-:W-:Y:S01]  /*96a0*/  FADD.FTZ R0, -R132, R138 ;  /* 0x0000008a84007221 */ /* 0x000fe20000010100 */
[----:B------:R-:W-:Y:S01]  /*96b0*/  FMUL.FTZ R138, R136, UR4 ;  /* 0x00000004888a7c20 */ /* 0x000fe20008410000 */
[----:B------:R-:W-:Y:S01]  /*96c0*/  MUFU.EX2 R3, R3 ;  /* 0x0000000300037308 */ /* 0x000fe20000000800 */
[C---:B------:R-:W-:Y:S01]  /*96d0*/  FMUL.FTZ R80, R133.reuse, R80 ;  /* 0x0000005085507220 */ /* 0x040fe20000410000 */
[----:B------:R-:W-:Y:S01]  /*96e0*/  FMUL.FTZ R0, R0, UR4 ;  /* 0x0000000400007c20 */ /* 0x000fe20008410000 */
[C---:B------:R-:W-:Y:S01]  /*96f0*/  FMUL.FTZ R81, R133.reuse, R81 ;  /* 0x0000005185517220 */ /* 0x040fe20000410000 */
[----:B------:R-:W-:Y:S01]  /*9700*/  FSEL R138, R138, RZ, P0 ;  /* 0x000000ff8a8a7208 */ /* 0x000fe20000000000 */
[----:B------:R-:W-:Y:S01]  /*9710*/  FMUL.FTZ R84, R133, R84 ;  /* 0x0000005485547220 */ /* 0x000fe20000410000 */
[----:B------:R-:W-:Y:S01]  /*9720*/  FSETP.NEU.FTZ.AND P0, PT, R135, -INF , PT ;  /* 0xff8000008700780b */ /* 0x000fe20003f1d000 */
[----:B------:R-:W-:Y:S03]  /*9730*/  FMUL.FTZ R85, R133, R85 ;  /* 0x0000005585557220 */ /* 0x000fe60000410000 */
[----:B------:R-:W-:Y:S01]  /*9740*/  MUFU.EX2 R2, R2 ;  /* 0x0000000200027308 */ /* 0x000fe20000000800 */
[--C-:B------:R-:W-:Y:S01]  /*9750*/  FFMA.FTZ R4, R4, UR4, -R138.reuse ;  /* 0x0000000404047c23 */ /* 0x100fe2000801088a */
[----:B------:R-:W-:Y:S01]  /*9760*/  FSEL R137, R137, RZ, P0 ;  /* 0x000000ff89897208 */ /* 0x000fe20000000000 */
[--C-:B------:R-:W-:Y:S01]  /*9770*/  FFMA.FTZ R5, R5, UR4, -R138.reuse ;  /* 0x0000000405057c23 */ /* 0x100fe2000801088a */
[--C-:B------:R-:W-:Y:S01]  /*9780*/  FFMA.FTZ R219, R20, UR4, -R138.reuse ;  /* 0x0000000414db7c23 */ /* 0x100fe2000801088a */
[--C-:B------:R-:W-:Y:S01]  /*9790*/  FFMA.FTZ R218, R21, UR4, -R138.reuse ;  /* 0x0000000415da7c23 */ /* 0x100fe2000801088a */
[--C-:B------:R-:W-:Y:S01]  /*97a0*/  FFMA.FTZ R215, R33, UR4, -R138.reuse ;  /* 0x0000000421d77c23 */ /* 0x100fe2000801088a */
[--C-:B------:R-:W-:Y:S03]  /*97b0*/  FFMA.FTZ R18, R18, UR4, -R137.reuse ;  /* 0x0000000412127c23 */ /* 0x100fe60008010889 */
[----:B------:R-:W1:Y:S01]  /*97c0*/  MUFU.EX2 R209, R4 ;  /* 0x0000000400d17308 */ /* 0x000e620000000800 */
[--C-:B------:R-:W-:Y:S01]  /*97d0*/  FFMA.FTZ R207, R36, UR4, -R138.reuse ;  /* 0x0000000424cf7c23 */ /* 0x100fe2000801088a */
[--C-:B------:R-:W-:Y:S01]  /*97e0*/  FFMA.FTZ R251, R37, UR4, -R138.reuse ;  /* 0x0000000425fb7c23 */ /* 0x100fe2000801088a */
[--C-:B------:R-:W-:Y:S01]  /*97f0*/  FFMA.FTZ R52, R52, UR4, -R138.reuse ;  /* 0x0000000434347c23 */ /* 0x100fe2000801088a */
[--C-:B------:R-:W-:Y:S01]  /*9800*/  FFMA.FTZ R53, R53, UR4, -R138.reuse ;  /* 0x0000000435357c23 */ /* 0x100fe2000801088a */
[--C-:B------:R-:W-:Y:S01]  /*9810*/  FFMA.FTZ R17, R17, UR4, -R138.reuse ;  /* 0x0000000411117c23 */ /* 0x100fe2000801088a */
[--C-:B------:R-:W-:Y:S01]  /*9820*/  FFMA.FTZ R217, R32, UR4, -R138.reuse ;  /* 0x0000000420d97c23 */ /* 0x100fe2000801088a */
[--C-:B------:R-:W-:Y:S03]  /*9830*/  FFMA.FTZ R249, R49, UR4, -R138.reuse ;  /* 0x0000000431f97c23 */ /* 0x100fe6000801088a */
[----:B------:R-:W2:Y:S01]  /*9840*/  MUFU.EX2 R208, R18 ;  /* 0x0000001200d07308 */ /* 0x000ea20000000800 */
[--C-:B------:R-:W-:Y:S01]  /*9850*/  FFMA.FTZ R64, R64, UR4, -R138.reuse ;  /* 0x0000000440407c23 */ /* 0x100fe2000801088a */
[--C-:B------:R-:W-:Y:S01]  /*9860*/  FFMA.FTZ R16, R16, UR4, -R138.reuse ;  /* 0x0000000410107c23 */ /* 0x100fe2000801088a */
[--C-:B------:R-:W-:Y:S01]  /*9870*/  FFMA.FTZ R250, R48, UR4, -R138.reuse ;  /* 0x0000000430fa7c23 */ /* 0x100fe2000801088a */
[----:B------:R-:W-:Y:S01]  /*9880*/  FFMA.FTZ R138, R65, UR4, -R138 ;  /* 0x00000004418a7c23 */ /* 0x000fe2000801088a */
[----:B------:R-:W-:Y:S01]  /*9890*/  FSETP.NEU.FTZ.AND P0, PT, R132, -INF , PT ;  /* 0xff8000008400780b */ /* 0x000fe20003f1d000 */
[--C-:B------:R-:W-:Y:S01]  /*98a0*/  FFMA.FTZ R6, R6, UR4, -R137.reuse ;  /* 0x0000000406067c23 */ /* 0x100fe20008010889 */
[--C-:B------:R-:W-:Y:S03]  /*98b0*/  FFMA.FTZ R7, R7, UR4, -R137.reuse ;  /* 0x0000000407077c23 */ /* 0x100fe60008010889 */
[----:B------:R3:W4:Y:S01]  /*98c0*/  MUFU.EX2 R211, R5 ;  /* 0x0000000500d37308 */ /* 0x0007220000000800 */
[----:B-1----:R-:W-:Y:S01]  /*98d0*/  MOV R48, R209 ;  /* 0x000000d100307202 */ /* 0x002fe20000000f00 */
[--C-:B------:R-:W-:Y:S01]  /*98e0*/  FFMA.FTZ R209, R22, UR4, -R137.reuse ;  /* 0x0000000416d17c23 */ /* 0x100fe20008010889 */
[----:B------:R-:W-:Y:S01]  /*98f0*/  FMUL.FTZ R4, R132, UR4 ;  /* 0x0000000484047c20 */ /* 0x000fe20008410000 */
[--C-:B------:R-:W-:Y:S01]  /*9900*/  FFMA.FTZ R19, R19, UR4, -R137.reuse ;  /* 0x0000000413137c23 */ /* 0x100fe20008010889 */
[--C-:B------:R-:W-:Y:S01]  /*9910*/  FFMA.FTZ R33, R54, UR4, -R137.reuse ;  /* 0x0000000436217c23 */ /* 0x100fe20008010889 */
[--C-:B------:R-:W-:Y:S01]  /*9920*/  FFMA.FTZ R210, R34, UR4, -R137.reuse ;  /* 0x0000000422d27c23 */ /* 0x100fe20008010889 */
[--C-:B------:R-:W-:Y:S01]  /*9930*/  FFMA.FTZ R244, R50, UR4, -R137.reuse ;  /* 0x0000000432f47c23 */ /* 0x100fe20008010889 */
[----:B------:R-:W-:Y:S02]  /*9940*/  FSEL R4, R4, RZ, P0 ;  /* 0x000000ff04047208 */ /* 0x000fe40000000000 */
[----:B------:R-:W1:Y:S01]  /*9950*/  MUFU.EX2 R213, R6 ;  /* 0x0000000600d57308 */ /* 0x000e620000000800 */
[----:B--2---:R-:W-:Y:S01]  /*9960*/  MOV R65, R208 ;  /* 0x000000d000417202 */ /* 0x004fe20000000f00 */
[--C-:B------:R-:W-:Y:S01]  /*9970*/  FFMA.FTZ R208, R23, UR4, -R137.reuse ;  /* 0x0000000417d07c23 */ /* 0x100fe20008010889 */
[--C-:B------:R-:W-:Y:S01]  /*9980*/  FFMA.FTZ R243, R51, UR4, -R137.reuse ;  /* 0x0000000433f37c23 */ /* 0x100fe20008010889 */
[----:B------:R-:W2:Y:S01]  /*9990*/  LDSM.16.MT88.4 R20, [R224+0xc000] ;  /* 0x00c00000e014783b */ /* 0x000ea20000004200 */
[--C-:B------:R-:W-:Y:S01]  /*99a0*/  FFMA.FTZ R10, R10, UR4, -R4.reuse ;  /* 0x000000040a0a7c23 */ /* 0x100fe20008010804 */
[--C-:B------:R-:W-:Y:S01]  /*99b0*/  FFMA.FTZ R11, R11, UR4, -R4.reuse ;  /* 0x000000040b0b7c23 */ /* 0x100fe20008010804 */
[--C-:B------:R-:W-:Y:S01]  /*99c0*/  FFMA.FTZ R14, R14, UR4, -R4.reuse ;  /* 0x000000040e0e7c23 */ /* 0x100fe20008010804 */
[----:B---3--:R-:W-:Y:S02]  /*99d0*/  FMUL.FTZ R5, R134, UR4 ;  /* 0x0000000486057c20 */ /* 0x008fe40008410000 */
[----:B------:R-:W3:Y:S01]  /*99e0*/  MUFU.EX2 R212, R7 ;  /* 0x0000000700d47308 */ /* 0x000ee20000000800 */
[--C-:B------:R-:W-:Y:S01]  /*99f0*/  FFMA.FTZ R15, R15, UR4, -R4.reuse ;  /* 0x000000040f0f7c23 */ /* 0x100fe20008010804 */
[----:B----4-:R-:W-:Y:S01]  /*9a00*/  MOV R34, R211 ;  /* 0x000000d300227202 */ /* 0x010fe20000000f00 */
[----:B------:R-:W-:Y:S01]  /*9a10*/  FFMA.FTZ R211, R35, UR4, -R137 ;  /* 0x0000000423d37c23 */ /* 0x000fe20008010889 */
[----:B------:R-:W-:Y:S01]  /*9a20*/  FSEL R5, R5, RZ, P1 ;  /* 0x000000ff05057208 */ /* 0x000fe20000800000 */
[--C-:B------:R-:W-:Y:S01]  /*9a30*/  FFMA.FTZ R220, R42, UR4, -R4.reuse ;  /* 0x000000042adc7c23 */ /* 0x100fe20008010804 */
[----:B------:R-:W-:Y:S01]  /*9a40*/  MOV R49, R207 ;  /* 0x000000cf00317202 */ /* 0x000fe20000000f00 */
[--C-:B------:R-:W-:Y:S03]  /*9a50*/  FFMA.FTZ R222, R43, UR4, -R4.reuse ;  /* 0x000000042bde7c23 */ /* 0x100fe60008010804 */
[----:B------:R-:W-:Y:S01]  /*9a60*/  MUFU.EX2 R232, R17 ;  /* 0x0000001100e87308 */ /* 0x000fe20000000800 */
[--C-:B------:R-:W-:Y:S01]  /*9a70*/  FFMA.FTZ R8, R8, UR4, -R5.reuse ;  /* 0x0000000408087c23 */ /* 0x100fe20008010805 */
[--C-:B------:R-:W-:Y:S01]  /*9a80*/  FFMA.FTZ R9, R9, UR4, -R5.reuse ;  /* 0x0000000409097c23 */ /* 0x100fe20008010805 */
[--C-:B------:R-:W-:Y:S01]  /*9a90*/  FFMA.FTZ R12, R12, UR4, -R5.reuse ;  /* 0x000000040c0c7c23 */ /* 0x100fe20008010805 */
[--C-:B------:R-:W-:Y:S01]  /*9aa0*/  FFMA.FTZ R13, R13, UR4, -R5.reuse ;  /* 0x000000040d0d7c23 */ /* 0x100fe20008010805 */
[----:B-1----:R-:W-:Y:S01]  /*9ab0*/  MOV R35, R213 ;  /* 0x000000d500237202 */ /* 0x002fe20000000f00 */
[--C-:B------:R-:W-:Y:S01]  /*9ac0*/  FFMA.FTZ R216, R25, UR4, -R5.reuse ;  /* 0x0000000419d87c23 */ /* 0x100fe20008010805 */
[--C-:B------:R-:W-:Y:S03]  /*9ad0*/  FFMA.FTZ R214, R28, UR4, -R5.reuse ;  /* 0x000000041cd67c23 */ /* 0x100fe60008010805 */
[----:B------:R-:W-:Y:S01]  /*9ae0*/  MUFU.EX2 R54, R11 ;  /* 0x0000000b00367308 */ /* 0x000fe20000000800 */
[----:B---3--:R-:W-:Y:S01]  /*9af0*/  MOV R50, R212 ;  /* 0x000000d400327202 */ /* 0x008fe20000000f00 */
[--C-:B------:R-:W-:Y:S01]  /*9b00*/  FFMA.FTZ R213, R29, UR4, -R5.reuse ;  /* 0x000000041dd57c23 */ /* 0x100fe20008010805 */
        /* <DEDUP_REMOVED lines=13> */
[----:B------:R3:W-:Y:S01]  /*9be0*/  MUFU.EX2 R17, R8 ;  /* 0x0000000800117308 */ /* 0x0007e20000000800 */
[----:B------:R-:W-:Y:S01]  /*9bf0*/  FFMA.FTZ R57, R57, UR4, -R5 ;  /* 0x0000000439397c23 */ /* 0x000fe20008010805 */
[--C-:B------:R-:W-:Y:S01]  /*9c00*/  FFMA.FTZ R207, R26, UR4, -R4.reuse ;  /* 0x000000041acf7c23 */ /* 0x100fe20008010804 */
[--C-:B------:R-:W-:Y:S01]  /*9c10*/  FFMA.FTZ R206, R27, UR4, -R4.reuse ;  /* 0x000000041bce7c23 */ /* 0x100fe20008010804 */
[--C-:B------:R-:W-:Y:S01]  /*9c20*/  FFMA.FTZ R205, R30, UR4, -R4.reuse ;  /* 0x000000041ecd7c23 */ /* 0x100fe20008010804 */
[--C-:B------:R-:W-:Y:S01]  /*9c30*/  FFMA.FTZ R204, R31, UR4, -R4.reuse ;  /* 0x000000041fcc7c23 */ /* 0x100fe20008010804 */
[--C-:B------:R-:W-:Y:S01]  /*9c40*/  FFMA.FTZ R248, R46, UR4, -R4.reuse ;  /* 0x000000042ef87c23 */ /* 0x100fe20008010804 */
[----:B------:R-:W-:Y:S03]  /*9c50*/  FFMA.FTZ R247, R47, UR4, -R4 ;  /* 0x000000042ff77c23 */ /* 0x000fe60008010804 */
[----:B------:R4:W2:Y:S01]  /*9c60*/  MUFU.EX2 R6, R9 ;  /* 0x0000000900067308 */ /* 0x0008a20000000800 */
[----:B-1----:R-:W-:Y:S01]  /*9c70*/  FMUL.FTZ R11, R0, R143 ;  /* 0x0000008f000b7220 */ /* 0x002fe20000410000 */
[C---:B------:R-:W-:Y:S01]  /*9c80*/  FMUL.FTZ R4, R133.reuse, R144 ;  /* 0x0000009085047220 */ /* 0x040fe20000410000 */
[----:B------:R-:W-:Y:S01]  /*9c90*/  FMUL.FTZ R5, R133, R145 ;  /* 0x0000009185057220 */ /* 0x000fe20000410000 */
[----:B------:R-:W-:Y:S01]  /*9ca0*/  FMUL.FTZ R7, R3, R147 ;  /* 0x0000009303077220 */ /* 0x000fe20000410000 */
[--C-:B------:R-:W-:Y:S01]  /*9cb0*/  FFMA.FTZ R246, R38, UR4, -R137.reuse ;  /* 0x0000000426f67c23 */ /* 0x100fe20008010889 */
[--C-:B------:R-:W-:Y:S01]  /*9cc0*/  FFMA.FTZ R245, R39, UR4, -R137.reuse ;  /* 0x0000000427f57c23 */ /* 0x100fe20008010889 */
[----:B------:R-:W-:Y:S03]  /*9cd0*/  FMUL.FTZ R18, R3, R150 ;  /* 0x0000009603127220 */ /* 0x000fe60000410000 */
[----:B------:R1:W1:Y:S01]  /*9ce0*/  MUFU.EX2 R32, R10 ;  /* 0x0000000a00207308 */ /* 0x0002620000000800 */
[----:B---3--:R-:W-:Y:S01]  /*9cf0*/  FMUL.FTZ R8, R2, R140 ;  /* 0x0000008c02087220 */ /* 0x008fe20000410000 */
[----:B------:R-:W-:Y:S01]  /*9d00*/  F2FP.F16.F32.PACK_AB R140, R34, R48 ;  /* 0x00000030228c723e */ /* 0x000fe200000000ff */
[----:B------:R-:W3:Y:S01]  /*9d10*/  LDSM.16.MT88.4 R36, [R225+0xc000] ;  /* 0x00c00000e124783b */ /* 0x000ee20000004200 */
[--C-:B------:R-:W-:Y:S01]  /*9d20*/  FFMA.FTZ R55, R55, UR4, -R137.reuse ;  /* 0x0000000437377c23 */ /* 0x100fe20008010889 */
[C---:B------:R-:W-:Y:S01]  /*9d30*/  FMUL.FTZ R28, R2.reuse, R168 ;  /* 0x000000a8021c7220 */ /* 0x040fe20000410000 */
[C---:B------:R-:W-:Y:S01]  /*9d40*/  FMUL.FTZ R24, R2.reuse, R156 ;  /* 0x0000009c02187220 */ /* 0x040fe20000410000 */
[C---:B------:R-:W-:Y:S03]  /*9d50*/  FMUL.FTZ R25, R2.reuse, R157 ;  /* 0x0000009d02197220 */ /* 0x040fe60000410000 */
[----:B------:R-:W1:Y:S01]  /*9d60*/  MUFU.EX2 R230, R19 ;  /* 0x0000001300e67308 */ /* 0x000e620000000800 */
[----:B----4-:R-:W-:Y:S01]  /*9d70*/  FMUL.FTZ R9, R2, R141 ;  /* 0x0000008d02097220 */ /* 0x010fe20000410000 */
[----:B--2---:R-:W-:Y:S01]  /*9d80*/  MOV R51, R6 ;  /* 0x0000000600337202 */ /* 0x004fe20000000f00 */
[----:B------:R-:W-:Y:S01]  /*9d90*/  FMUL.FTZ R6, R3, R146 ;  /* 0x0000009203067220 */ /* 0x000fe20000410000 */
[----:B------:R-:W-:Y:S01]  /*9da0*/  F2FP.F16.F32.PACK_AB R141, R50, R35 ;  /* 0x00000023328d723e */ /* 0x000fe200000000ff */
[C---:B------:R-:W-:Y:S01]  /*9db0*/  FMUL.FTZ R26, R0.reuse, R158 ;  /* 0x0000009e001a7220 */ /* 0x040fe20000410000 */
[----:B------:R-:W-:Y:S01]  /*9dc0*/  F2FP.F16.F32.PACK_AB R144, R51, R17 ;  /* 0x000000113390723e */ /* 0x000fe200000000ff */
[C---:B------:R-:W-:Y:S03]  /*9dd0*/  FMUL.FTZ R27, R0.reuse, R159 ;  /* 0x0000009f001b7220 */ /* 0x040fe60000410000 */
[----:B------:R-:W2:Y:S01]  /*9de0*/  MUFU.EX2 R16, R16 ;  /* 0x0000001000107308 */ /* 0x000ea20000000800 */
[----:B-1----:R-:W-:Y:S01]  /*9df0*/  FMUL.FTZ R10, R0, R142 ;  /* 0x0000008e000a7220 */ /* 0x002fe20000410000 */
[----:B------:R-:W-:Y:S01]  /*9e00*/  F2FP.F16.F32.PACK_AB R145, R54, R32 ;  /* 0x000000203691723e */ /* 0x000fe200000000ff */
[----:B------:R-:W-:Y:S01]  /*9e10*/  FMUL.FTZ R29, R2, R169 ;  /* 0x000000a9021d7220 */ /* 0x000fe20000410000 */
[----:B------:R-:W-:Y:S01]  /*9e20*/  MOV R168, R55 ;  /* 0x0000003700a87202 */ /* 0x000fe20000000f00 */
[C---:B------:R-:W-:Y:S01]  /*9e30*/  FMUL.FTZ R30, R0.reuse, R170 ;  /* 0x000000aa001e7220 */ /* 0x040fe20000410000 */
[----:B------:R-:W-:Y:S01]  /*9e40*/  FMUL.FTZ R31, R0, R171 ;  /* 0x000000ab001f7220 */ /* 0x000fe20000410000 */
[----:B------:R-:W-:Y:S03]  /*9e50*/  FMUL.FTZ R40, R2, R172 ;  /* 0x000000ac02287220 */ /* 0x000fe60000410000 */
[----:B------:R1:W-:Y:S01]  /*9e60*/  MUFU.EX2 R234, R12 ;  /* 0x0000000c00ea7308 */ /* 0x0003e20000000800 */
[----:B------:R-:W-:Y:S01]  /*9e70*/  F2FP.F16.F32.PACK_AB R143, R230, R65 ;  /* 0x00000041e68f723e */ /* 0x000fe200000000ff */
[----:B------:R-:W-:Y:S01]  /*9e80*/  FMUL.FTZ R19, R3, R151 ;  /* 0x0000009703137220 */ /* 0x000fe20000410000 */
[----:B------:R-:W-:Y:S01]  /*9e90*/  FMUL.FTZ R41, R2, R173 ;  /* 0x000000ad02297220 */ /* 0x000fe20000410000 */
[C---:B------:R-:W-:Y:S01]  /*9ea0*/  FMUL.FTZ R42, R0.reuse, R174 ;  /* 0x000000ae002a7220 */ /* 0x040fe20000410000 */
[----:B------:R-:W-:Y:S01]  /*9eb0*/  FMUL.FTZ R43, R0, R175 ;  /* 0x000000af002b7220 */ /* 0x000fe20000410000 */
[----:B------:R-:W-:Y:S01]  /*9ec0*/  MOV R156, R65 ;  /* 0x00000041009c7202 */ /* 0x000fe20000000f00 */
[C---:B------:R-:W-:Y:S03]  /*9ed0*/  FMUL.FTZ R65, R133.reuse, R197 ;  /* 0x000000c585417220 */ /* 0x040fe60000410000 */
[----:B------:R-:W4:Y:S01]  /*9ee0*/  MUFU.EX2 R229, R13 ;  /* 0x0000000d00e57308 */ /* 0x000f220000000800 */
[----:B--2---:R-:W-:Y:S01]  /*9ef0*/  F2FP.F16.F32.PACK_AB R142, R232, R16 ;  /* 0x00000010e88e723e */ /* 0x004fe200000000ff */
[C---:B------:R-:W-:Y:S01]  /*9f00*/  FMUL.FTZ R96, R133.reuse, R96 ;  /* 0x0000006085607220 */ /* 0x040fe20000410000 */
[C---:B------:R-:W-:Y:S01]  /*9f10*/  FMUL.FTZ R97, R133.reuse, R97 ;  /* 0x0000006185617220 */ /* 0x040fe20000410000 */
[C---:B------:R-:W-:Y:S01]  /*9f20*/  FMUL.FTZ R100, R133.reuse, R100 ;  /* 0x0000006485647220 */ /* 0x040fe20000410000 */
[C---:B------:R-:W-:Y:S01]  /*9f30*/  FMUL.FTZ R101, R133.reuse, R101 ;  /* 0x0000006585657220 */ /* 0x040fe20000410000 */
[C---:B------:R-:W-:Y:S01]  /*9f40*/  FMUL.FTZ R112, R133.reuse, R112 ;  /* 0x0000007085707220 */ /* 0x040fe20000410000 */
[----:B------:R-:W-:Y:S01]  /*9f50*/  FMUL.FTZ R113, R133, R113 ;  /* 0x0000007185717220 */ /* 0x000fe20000410000 */
[-C--:B------:R-:W-:Y:S02]  /*9f60*/  HMMA.16816.F32 R4, R140, R20.reuse, R4 ;  /* 0x000000148c04723c */ /* 0x080fe40000001804 */
[----:B------:R2:W-:Y:S03]  /*9f70*/  MUFU.EX2 R233, R14 ;  /* 0x0000000e00e97308 */ /* 0x0005e60000000800 */
[C---:B-1----:R-:W-:Y:S01]  /*9f80*/  FMUL.FTZ R12, R2.reuse, R152 ;  /* 0x00000098020c7220 */ /* 0x042fe20000410000 */
[----:B------:R-:W-:Y:S01]  /*9f90*/  MOV R152, R35 ;  /* 0x0000002300987202 */ /* 0x000fe20000000f00 */
[----:B------:R-:W-:Y:S01]  /*9fa0*/  FMUL.FTZ R35, R3, R167 ;  /* 0x000000a703237220 */ /* 0x000fe20000410000 */
[----:B------:R-:W-:Y:S04]  /*9fb0*/  MOV R167, R52 ;  /* 0x0000003400a77202 */ /* 0x000fe80000000f00 */
[----:B------:R1:W3:Y:S01]  /*9fc0*/  MUFU.EX2 R228, R15 ;  /* 0x0000000f00e47308 */ /* 0x0002e20000000800 */
[----:B----4-:R-:W-:Y:S01]  /*9fd0*/  F2FP.F16.F32.PACK_AB R146, R229, R234 ;  /* 0x000000eae592723e */ /* 0x010fe200000000ff */
[----:B------:R-:W-:Y:S01]  /*9fe0*/  FMUL.FTZ R13, R2, R153 ;  /* 0x00000099020d7220 */ /* 0x000fe20000410000 */
[----:B------:R-:W-:Y:S01]  /*9ff0*/  MOV R153, R34 ;  /* 0x0000002200997202 */ /* 0x000fe20000000f00 */
[----:B------:R-:W-:Y:S01]  /*a000*/  FMUL.FTZ R34, R3, R166 ;  /* 0x000000a603227220 */ /* 0x000fe20000410000 */
[----:B------:R-:W-:Y:S01]  /*a010*/  MOV R166, R53 ;  /* 0x0000003500a67202 */ /* 0x000fe20000000f00 */
[C---:B------:R-:W-:Y:S01]  /*a020*/  FMUL.FTZ R116, R133.reuse, R116 ;  /* 0x0000007485747220 */ /* 0x040fe20000410000 */
[----:B------:R-:W-:Y:S01]  /*a030*/  MOV R173, R153 ;  /* 0x0000009900ad7202 */ /* 0x000fe20000000f00 */
[C---:B--2---:R-:W-:Y:S01]  /*a040*/  FMUL.FTZ R14, R0.reuse, R154 ;  /* 0x0000009a000e7220 */ /* 0x044fe20000410000 */
[----:B------:R-:W-:Y:S01]  /*a050*/  MOV R154, R17 ;  /* 0x00000011009a7202 */ /* 0x000fe20000000f00 */
[C---:B------:R-:W-:Y:S01]  /*a060*/  FMUL.FTZ R17, R133.reuse, R149 ;  /* 0x0000009585117220 */ /* 0x040fe20000410000 */
[----:B------:R-:W-:Y:S01]  /*a070*/  MOV R153, R152 ;  /* 0x0000009800997202 */ /* 0x000fe20000000f00 */
[C---:B------:R-:W-:Y:S01]  /*a080*/  FMUL.FTZ R117, R133.reuse, R117 ;  /* 0x0000007585757220 */ /* 0x040fe20000410000 */
[----:B------:R-:W-:Y:S01]  /*a090*/  MOV R171, R64 ;  /* 0x0000004000ab7202 */ /* 0x000fe20000000f00 */
[C---:B------:R-:W-:Y:S01]  /*a0a0*/  FMUL.FTZ R64, R133.reuse, R196 ;  /* 0x000000c485407220 */ /* 0x040fe20000410000 */
[----:B------:R-:W-:Y:S01]  /*a0b0*/  MOV R169, R49 ;  /* 0x0000003100a97202 */ /* 0x000fe20000000f00 */
[----:B-1----:R-:W-:Y:S01]  /*a0c0*/  FMUL.FTZ R15, R0, R155 ;  /* 0x0000009b000f7220 */ /* 0x002fe20000410000 */
[----:B---3--:R-:W-:Y:S01]  /*a0d0*/  F2FP.F16.F32.PACK_AB R147, R228, R233 ;  /* 0x000000e9e493723e */ /* 0x008fe200000000ff */
[C---:B------:R-:W-:Y:S01]  /*a0e0*/  FMUL.FTZ R49, R133.reuse, R181 ;  /* 0x000000b585317220 */ /* 0x040fe20000410000 */
[----:B------:R-:W-:Y:S01]  /*a0f0*/  MOV R155, R16 ;  /* 0x00000010009b7202 */ /* 0x000fe20000000f00 */
[C---:B------:R-:W-:Y:S01]  /*a100*/  FMUL.FTZ R16, R133.reuse, R148 ;  /* 0x0000009485107220 */ /* 0x040fe20000410000 */
[C---:B------:R-:W-:Y:S01]  /*a110*/  FMUL.FTZ R128, R133.reuse, R128 ;  /* 0x0000008085807220 */ /* 0x040fe20000410000 */
[----:B------:R-:W-:Y:S01]  /*a120*/  LDSM.16.MT88.4 R148, [R226+0xc000] ;  /* 0x00c00000e294783b */ /* 0x000fe20000004200 */
[C---:B------:R-:W-:Y:S01]  /*a130*/  FMUL.FTZ R129, R133.reuse, R129 ;  /* 0x0000008185817220 */ /* 0x040fe20000410000 */
[C---:B------:R-:W-:Y:S01]  /*a140*/  HMMA.16816.F32 R8, R144.reuse, R20, R8 ;  /* 0x000000149008723c */ /* 0x040fe20000001808 */
[----:B------:R-:W1:Y:S03]  /*a150*/  MUFU.EX2 R219, R219 ;  /* 0x000000db00db7308 */ /* 0x000e660000000800 */
[----:B------:R-:W-:Y:S01]  /*a160*/  MOV R158, R45 ;  /* 0x0000002d009e7202 */ /* 0x000fe20000000f00 */
[C---:B------:R-:W-:Y:S01]  /*a170*/  FMUL.FTZ R44, R2.reuse, R184 ;  /* 0x000000b8022c7220 */ /* 0x040fe20000410000 */
[-C--:B------:R-:W-:Y:S05]  /*a180*/  HMMA.16816.F32 R12, R144, R22.reuse, R12 ;  /* 0x00000016900c723c */ /* 0x080fea000000180c */
[----:B------:R-:W-:Y:S01]  /*a190*/  MUFU.EX2 R218, R218 ;  /* 0x000000da00da7308 */ /* 0x000fe20000000800 */
[C---:B------:R-:W-:Y:S01]  /*a1a0*/  FMUL.FTZ R20, R133.reuse, R160 ;  /* 0x000000a085147220 */ /* 0x040fe20000410000 */
[C---:B------:R-:W-:Y:S04]  /*a1b0*/  HMMA.16816.F32 R16, R140.reuse, R22, R16 ;  /* 0x000000168c10723c */ /* 0x040fe80000001810 */
[----:B------:R-:W-:Y:S01]  /*a1c0*/  MOV R160, R32 ;  /* 0x0000002000a07202 */ /* 0x000fe20000000f00 */
[C---:B------:R-:W-:Y:S01]  /*a1d0*/  FMUL.FTZ R32, R133.reuse, R164 ;  /* 0x000000a485207220 */ /* 0x040fe20000410000 */
[----:B------:R-:W-:Y:S01]  /*a1e0*/  MOV R164, R33 ;  /* 0x0000002100a47202 */ /* 0x000fe20000000f00 */
[C---:B------:R-:W-:Y:S01]  /*a1f0*/  FMUL.FTZ R33, R133.reuse, R165 ;  /* 0x000000a585217220 */ /* 0x040fe20000410000 */
[----:B------:R-:W-:Y:S01]  /*a200*/  MUFU.EX2 R212, R212 ;  /* 0x000000d400d47308 */ /* 0x000fe20000000800 */
[----:B------:R-:W2:Y:S02]  /*a210*/  LDL.LU R165, [R1] ;  /* 0x0000000001a57983 */ /* 0x000ea40000300800 */
[----:B------:R-:W-:Y:S01]  /*a220*/  FMUL.FTZ R21, R133, R161 ;  /* 0x000000a185157220 */ /* 0x000fe20000410000 */
[----:B------:R-:W-:Y:S01]  /*a230*/  MOV R161, R54 ;  /* 0x0000003600a17202 */ /* 0x000fe20000000f00 */
[C---:B------:R-:W-:Y:S01]  /*a240*/  FMUL.FTZ R22, R3.reuse, R162 ;  /* 0x000000a203167220 */ /* 0x040fe20000410000 */
[----:B------:R-:W3:Y:S01]  /*a250*/  LDSM.16.MT88.4 R52, [R227+0xc000] ;  /* 0x00c00000e334783b */ /* 0x000ee20000004200 */
[----:B------:R-:W-:Y:S01]  /*a260*/  FMUL.FTZ R23, R3, R163 ;  /* 0x000000a303177220 */ /* 0x000fe20000410000 */
[C---:B------:R-:W-:Y:S01]  /*a270*/  FMUL.FTZ R45, R2.reuse, R185 ;  /* 0x000000b9022d7220 */ /* 0x040fe20000410000 */
[----:B------:R-:W-:Y:S01]  /*a280*/  MOV R157, R57 ;  /* 0x00000039009d7202 */ /* 0x000fe20000000f00 */
[C---:B------:R-:W-:Y:S01]  /*a290*/  FMUL.FTZ R57, R2.reuse, R189 ;  /* 0x000000bd02397220 */ /* 0x040fe20000410000 */
[----:B------:R-:W-:Y:S01]  /*a2a0*/  MOV R159, R56 ;  /* 0x00000038009f7202 */ /* 0x000fe20000000f00 */
[C---:B------:R-:W-:Y:S01]  /*a2b0*/  FMUL.FTZ R56, R2.reuse, R188 ;  /* 0x000000bc02387220 */ /* 0x040fe20000410000 */
[C---:B------:R-:W-:Y:S01]  /*a2c0*/  FMUL.FTZ R60, R2.reuse, R200 ;  /* 0x000000c8023c7220 */ /* 0x040fe20000410000 */
[-C--:B------:R-:W-:Y:S01]  /*a2d0*/  HMMA.16816.F32 R20, R140, R36.reuse, R20 ;  /* 0x000000248c14723c */ /* 0x080fe20000001814 */
[----:B------:R-:W4:Y:S01]  /*a2e0*/  LDL.LU R152, [R1+0x4] ;  /* 0x0000040001987983 */ /* 0x000f220000300800 */
[----:B------:R-:W-:Y:S01]  /*a2f0*/  MUFU.EX2 R181, R204 ;  /* 0x000000cc00b57308 */ /* 0x000fe20000000800 */
[C---:B------:R-:W-:Y:S01]  /*a300*/  FMUL.FTZ R61, R2.reuse, R201 ;  /* 0x000000c9023d7220 */ /* 0x040fe20000410000 */
[C---:B------:R-:W-:Y:S01]  /*a310*/  FMUL.FTZ R72, R2.reuse, R72 ;  /* 0x0000004802487220 */ /* 0x040fe20000410000 */
[C---:B------:R-:W-:Y:S01]  /*a320*/  FMUL.FTZ R73, R2.reuse, R73 ;  /* 0x0000004902497220 */ /* 0x040fe20000410000 */
[C---:B------:R-:W-:Y:S06]  /*a330*/  HMMA.16816.F32 R24, R144.reuse, R36, R24 ;  /* 0x000000249018723c */ /* 0x040fec0000001818 */
[----:B------:R1:W-:Y:S01]  /*a340*/  MUFU.EX2 R184, R217 ;  /* 0x000000d900b87308 */ /* 0x0003e20000000800 */
[C---:B------:R-:W-:Y:S01]  /*a350*/  FMUL.FTZ R76, R2.reuse, R76 ;  /* 0x0000004c024c7220 */ /* 0x040fe20000410000 */
[-C--:B------:R-:W-:Y:S03]  /*a360*/  HMMA.16816.F32 R28, R144, R38.reuse, R28 ;  /* 0x00000026901c723c */ /* 0x080fe6000000181c */
[C---:B------:R-:W-:Y:S03]  /*a370*/  FMUL.FTZ R36, R133.reuse, R176 ;  /* 0x000000b085247220 */ /* 0x040fe60000410000 */
[C---:B------:R-:W-:Y:S02]  /*a380*/  HMMA.16816.F32 R32, R140.reuse, R38, R32 ;  /* 0x000000268c20723c */ /* 0x040fe40000001820 */
[----:B------:R-:W-:Y:S03]  /*a390*/  MUFU.EX2 R201, R249 ;  /* 0x000000f900c97308 */ /* 0x000fe60000000800 */
[----:B------:R-:W-:Y:S01]  /*a3a0*/  FMUL.FTZ R37, R133, R177 ;  /* 0x000000b185257220 */ /* 0x000fe20000410000 */
[----:B------:R-:W-:Y:S01]  /*a3b0*/  MOV R176, R48 ;  /* 0x0000003000b07202 */ /* 0x000fe20000000f00 */
[C---:B------:R-:W-:Y:S01]  /*a3c0*/  FMUL.FTZ R38, R3.reuse, R178 ;  /* 0x000000b203267220 */ /* 0x040fe20000410000 */
[----:B------:R-:W-:Y:S04]  /*a3d0*/  FMUL.FTZ R39, R3, R179 ;  /* 0x000000b303277220 */ /* 0x000fe80000410000 */
[----:B------:R-:W-:Y:S01]  /*a3e0*/  MUFU.EX2 R178, R215 ;  /* 0x000000d700b27308 */ /* 0x000fe20000000800 */
[C---:B------:R-:W-:Y:S01]  /*a3f0*/  FMUL.FTZ R48, R133.reuse, R180 ;  /* 0x000000b485307220 */ /* 0x040fe20000410000 */
[C---:B------:R-:W-:Y:S01]  /*a400*/  FMUL.FTZ R77, R2.reuse, R77 ;  /* 0x0000004d024d7220 */ /* 0x040fe20000410000 */
[C---:B------:R-:W-:Y:S01]  /*a410*/  FMUL.FTZ R88, R2.reuse, R88 ;  /* 0x0000005802587220 */ /* 0x040fe20000410000 */
[C---:B------:R-:W-:Y:S01]  /*a420*/  FMUL.FTZ R89, R2.reuse, R89 ;  /* 0x0000005902597220 */ /* 0x040fe20000410000 */
[-C--:B---3--:R-:W-:Y:S05]  /*a430*/  HMMA.16816.F32 R36, R140, R52.reuse, R36 ;  /* 0x000000348c24723c */ /* 0x088fea0000001824 */
[----:B------:R-:W-:Y:S01]  /*a440*/  MUFU.EX2 R180, R213 ;  /* 0x000000d500b47308 */ /* 0x000fe20000000800 */
[C---:B------:R-:W-:Y:S01]  /*a450*/  FMUL.FTZ R92, R2.reuse, R92 ;  /* 0x0000005c025c7220 */ /* 0x040fe20000410000 */
[C---:B------:R-:W-:Y:S01]  /*a460*/  FMUL.FTZ R93, R2.reuse, R93 ;  /* 0x0000005d025d7220 */ /* 0x040fe20000410000 */
[----:B------:R-:W-:Y:S01]  /*a470*/  FMUL.FTZ R104, R2, R104 ;  /* 0x0000006802687220 */ /* 0x000fe20000410000 */
[C---:B------:R-:W-:Y:S06]  /*a480*/  HMMA.16816.F32 R40, R144.reuse, R52, R40 ;  /* 0x000000349028723c */ /* 0x040fec0000001828 */
[----:B------:R-:W-:Y:S01]  /*a490*/  MUFU.EX2 R204, R247 ;  /* 0x000000f700cc7308 */ /* 0x000fe20000000800 */
[C---:B------:R-:W-:Y:S01]  /*a4a0*/  FMUL.FTZ R46, R0.reuse, R186 ;  /* 0x000000ba002e7220 */ /* 0x040fe20000410000 */
[----:B------:R-:W-:Y:S03]  /*a4b0*/  FMUL.FTZ R47, R0, R187 ;  /* 0x000000bb002f7220 */ /* 0x000fe60000410000 */
[C---:B------:R-:W-:Y:S01]  /*a4c0*/  FMUL.FTZ R52, R133.reuse, R192 ;  /* 0x000000c085347220 */ /* 0x040fe20000410000 */
[----:B------:R-:W-:Y:S01]  /*a4d0*/  FMUL.FTZ R53, R133, R193 ;  /* 0x000000c185357220 */ /* 0x000fe20000410000 */
[----:B------:R-:W-:Y:S01]  /*a4e0*/  MOV R162, R51 ;  /* 0x0000003300a27202 */ /* 0x000fe20000000f00 */
[C---:B------:R-:W-:Y:S01]  /*a4f0*/  FMUL.FTZ R51, R3.reuse, R183 ;  /* 0x000000b703337220 */ /* 0x040fe20000410000 */
[-C--:B------:R-:W-:Y:S01]  /*a500*/  HMMA.16816.F32 R44, R144, R54.reuse, R44 ;  /* 0x00000036902c723c */ /* 0x080fe2000000182c */
[----:B------:R-:W3:Y:S02]  /*a510*/  MUFU.EX2 R193, R216 ;  /* 0x000000d800c17308 */ /* 0x000ee40000000800 */
[----:B------:R-:W-:Y:S01]  /*a520*/  MOV R163, R50 ;  /* 0x0000003200a37202 */ /* 0x000fe20000000f00 */
[C---:B------:R-:W-:Y:S01]  /*a530*/  FMUL.FTZ R50, R3.reuse, R182 ;  /* 0x000000b603327220 */ /* 0x040fe20000410000 */
[C---:B------:R-:W-:Y:S01]  /*a540*/  FMUL.FTZ R105, R2.reuse, R105 ;  /* 0x0000006902697220 */ /* 0x040fe20000410000 */
[C---:B------:R-:W-:Y:S01]  /*a550*/  FMUL.FTZ R108, R2.reuse, R108 ;  /* 0x0000006c026c7220 */ /* 0x040fe20000410000 */
[----:B------:R-:W-:Y:S01]  /*a560*/  FMUL.FTZ R109, R2, R109 ;  /* 0x0000006d026d7220 */ /* 0x000fe20000410000 */
[----:B------:R-:W-:Y:S03]  /*a570*/  MOV R182, R154 ;  /* 0x0000009a00b67202 */ /* 0x000fe60000000f00 */
[----:B------:R-:W-:Y:S01]  /*a580*/  MUFU.EX2 R247, R238 ;  /* 0x000000ee00f77308 */ /* 0x000fe20000000800 */
[C---:B------:R-:W-:Y:S04]  /*a590*/  HMMA.16816.F32 R48, R140.reuse, R54, R48 ;  /* 0x000000368c30723c */ /* 0x040fe80000001830 */
[C---:B------:R-:W-:Y:S01]  /*a5a0*/  FMUL.FTZ R58, R0.reuse, R190 ;  /* 0x000000be003a7220 */ /* 0x040fe20000410000 */
[C---:B------:R-:W-:Y:S01]  /*a5b0*/  FMUL.FTZ R59, R0.reuse, R191 ;  /* 0x000000bf003b7220 */ /* 0x040fe20000410000 */
[----:B------:R-:W-:Y:S01]  /*a5c0*/  FMUL.FTZ R62, R0, R202 ;  /* 0x000000ca003e7220 */ /* 0x000fe20000410000 */
[C---:B------:R-:W-:Y:S01]  /*a5d0*/  FMUL.FTZ R54, R3.reuse, R194 ;  /* 0x000000c203367220 */ /* 0x040fe20000410000 */
[----:B------:R-:W-:Y:S01]  /*a5e0*/  FMUL.FTZ R55, R3, R195 ;  /* 0x000000c303377220 */ /* 0x000fe20000410000 */
[----:B------:R-:W-:Y:S02]  /*a5f0*/  MUFU.EX2 R190, R221 ;  /* 0x000000dd00be7308 */ /* 0x000fe40000000800 */
[C---:B------:R-:W-:Y:S01]  /*a600*/  FMUL.FTZ R120, R2.reuse, R120 ;  /* 0x0000007802787220 */ /* 0x040fe20000410000 */
[C---:B------:R-:W-:Y:S01]  /*a610*/  FMUL.FTZ R121, R2.reuse, R121 ;  /* 0x0000007902797220 */ /* 0x040fe20000410000 */
[C---:B------:R-:W-:Y:S01]  /*a620*/  FMUL.FTZ R124, R2.reuse, R124 ;  /* 0x0000007c027c7220 */ /* 0x040fe20000410000 */
[----:B------:R-:W-:Y:S01]  /*a630*/  FMUL.FTZ R125, R2, R125 ;  /* 0x0000007d027d7220 */ /* 0x000fe20000410000 */
[-C--:B------:R-:W-:Y:S04]  /*a640*/  HMMA.16816.F32 R52, R140, R148.reuse, R52 ;  /* 0x000000948c34723c */ /* 0x080fe80000001834 */
[----:B------:R-:W-:Y:S01]  /*a650*/  MUFU.EX2 R191, R246 ;  /* 0x000000f600bf7308 */ /* 0x000fe20000000800 */
[----:B------:R-:W-:Y:S01]  /*a660*/  FMUL.FTZ R63, R0, R203 ;  /* 0x000000cb003f7220 */ /* 0x000fe20000410000 */
[--C-:B------:R-:W-:Y:S01]  /*a670*/  FFMA.FTZ R66, R66, UR4, -R137.reuse ;  /* 0x0000000442427c23 */ /* 0x100fe20008010889 */
[----:B------:R-:W-:Y:S01]  /*a680*/  MOV R175, R158 ;  /* 0x0000009e00af7202 */ /* 0x000fe20000000f00 */
[C---:B------:R-:W-:Y:S06]  /*a690*/  HMMA.16816.F32 R56, R144.reuse, R148, R56 ;  /* 0x000000949038723c */ /* 0x040fec0000001838 */
[----:B------:R-:W-:Y:S01]  /*a6a0*/  MUFU.EX2 R246, R237 ;  /* 0x000000ed00f67308 */ /* 0x000fe20000000800 */
[----:B------:R-:W-:Y:S01]  /*a6b0*/  FFMA.FTZ R137, R67, UR4, -R137 ;  /* 0x0000000443897c23 */ /* 0x000fe20008010889 */
[-C--:B------:R-:W-:Y:S03]  /*a6c0*/  HMMA.16816.F32 R60, R144, R150.reuse, R60 ;  /* 0x00000096903c723c */ /* 0x080fe6000000183c */
[----:B------:R-:W-:Y:S01]  /*a6d0*/  MOV R170, R66 ;  /* 0x0000004200aa7202 */ /* 0x000fe20000000f00 */
[C---:B------:R-:W-:Y:S01]  /*a6e0*/  FMUL.FTZ R66, R3.reuse, R198 ;  /* 0x000000c603427220 */ /* 0x040fe20000410000 */
[C---:B------:R-:W-:Y:S01]  /*a6f0*/  FMUL.FTZ R67, R3.reuse, R199 ;  /* 0x000000c703437220 */ /* 0x040fe20000410000 */
[----:B------:R-:W-:Y:S02]  /*a700*/  MOV R174, R156 ;  /* 0x0000009c00ae7202 */ /* 0x000fe40000000f00 */
[----:B------:R-:W-:Y:S03]  /*a710*/  MUFU.EX2 R202, R243 ;  /* 0x000000f300ca7308 */ /* 0x000fe60000000800 */
[----:B-1----:R-:W-:Y:S01]  /*a720*/  MOV R217, R173 ;  /* 0x000000ad00d97202 */ /* 0x002fe20000000f00 */
[C---:B------:R-:W-:Y:S01]  /*a730*/  FMUL.FTZ R70, R3.reuse, R70 ;  /* 0x0000004603467220 */ /* 0x040fe20000410000 */
[C---:B------:R-:W-:Y:S01]  /*a740*/  FMUL.FTZ R71, R3.reuse, R71 ;  /* 0x0000004703477220 */ /* 0x040fe20000410000 */
[C---:B------:R-:W-:Y:S01]  /*a750*/  HMMA.16816.F32 R64, R140.reuse, R150, R64 ;  /* 0x000000968c40723c */ /* 0x040fe20000001840 */
[----:B------:R-:W1:Y:S03]  /*a760*/  LDSM.16.MT88.4 R148, [R224+0xe000] ;  /* 0x00e00000e094783b */ /* 0x000e660000004200 */
[----:B------:R-:W-:Y:S01]  /*a770*/  MUFU.EX2 R243, R231 ;  /* 0x000000e700f37308 */ /* 0x000fe20000000800 */
[C---:B------:R-:W-:Y:S01]  /*a780*/  FMUL.FTZ R74, R0.reuse, R74 ;  /* 0x0000004a004a7220 */ /* 0x040fe20000410000 */
[C---:B------:R-:W-:Y:S01]  /*a790*/  FMUL.FTZ R75, R0.reuse, R75 ;  /* 0x0000004b004b7220 */ /* 0x040fe20000410000 */
[C---:B------:R-:W-:Y:S01]  /*a7a0*/  FMUL.FTZ R78, R0.reuse, R78 ;  /* 0x0000004e004e7220 */ /* 0x040fe20000410000 */
[C---:B------:R-:W-:Y:S03]  /*a7b0*/  FMUL.FTZ R79, R0.reuse, R79 ;  /* 0x0000004f004f7220 */ /* 0x040fe60000410000 */
        /* <DEDUP_REMOVED lines=18> */
[----:B------:R-:W-:Y:S01]  /*a8e0*/  MOV R172, R163 ;  /* 0x000000a300ac7202 */ /* 0x000fe20000000f00 */
        /* <DEDUP_REMOVED lines=10> */
[----:B------:R-:W-:Y:S01]  /*a990*/  FMUL.FTZ R127, R0, R127 ;  /* 0x0000007f007f7220 */ /* 0x000fe20000410000 */
[----:B------:R-:W-:Y:S01]  /*a9a0*/  MOV R197, R162 ;  /* 0x000000a200c57202 */ /* 0x000fe20000000f00 */
[-C--:B-1----:R-:W-:Y:S01]  /*a9b0*/  HMMA.16816.F32 R68, R140, R148.reuse, R68 ;  /* 0x000000948c44723c */ /* 0x082fe20000001844 */
[----:B------:R-:W-:Y:S02]  /*a9c0*/  MUFU.EX2 R172, R244 ;  /* 0x000000f400ac7308 */ /* 0x000fe40000000800 */
[----:B------:R-:W-:Y:S01]  /*a9d0*/  MOV R196, R161 ;  /* 0x000000a100c47202 */ /* 0x000fe20000000f00 */
[C---:B------:R-:W-:Y:S01]  /*a9e0*/  FMUL.FTZ R130, R3.reuse, R130 ;  /* 0x0000008203827220 */ /* 0x040fe20000410000 */
[----:B------:R-:W-:Y:S01]  /*a9f0*/  MOV R185, R164 ;  /* 0x000000a400b97202 */ /* 0x000fe20000000f00 */
[C---:B------:R-:W-:Y:S05]  /*aa00*/  HMMA.16816.F32 R72, R144.reuse, R148, R72 ;  /* 0x000000949048723c */ /* 0x040fea0000001848 */
[----:B------:R-:W-:Y:S01]  /*aa10*/  MUFU.EX2 R244, R235 ;  /* 0x000000eb00f47308 */ /* 0x000fe20000000800 */
[----:B------:R-:W-:Y:S01]  /*aa20*/  FMUL.FTZ R131, R3, R131 ;  /* 0x0000008303837220 */ /* 0x000fe20000410000 */
[-C--:B------:R-:W-:Y:S04]  /*aa30*/  HMMA.16816.F32 R76, R144, R150.reuse, R76 ;  /* 0x00000096904c723c */ /* 0x080fe8000000184c */
[----:B------:R-:W-:Y:S02]  /*aa40*/  MOV R177, R171 ;  /* 0x000000ab00b17202 */ /* 0x000fe40000000f00 */
[C---:B------:R-:W-:Y:S01]  /*aa50*/  HMMA.16816.F32 R80, R140.reuse, R150, R80 ;  /* 0x000000968c50723c */ /* 0x040fe20000001850 */
[----:B------:R-:W1:Y:S01]  /*aa60*/  LDSM.16.MT88.4 R148, [R225+0xe000] ;  /* 0x00e00000e194783b */ /* 0x000e620000004200 */
[----:B------:R-:W-:Y:S03]  /*aa70*/  MUFU.EX2 R171, R214 ;  /* 0x000000d600ab7308 */ /* 0x000fe60000000800 */
[----:B------:R-:W-:Y:S02]  /*aa80*/  MOV R187, R167 ;  /* 0x000000a700bb7202 */ /* 0x000fe40000000f00 */
[----:B------:R-:W-:Y:S05]  /*aa90*/  MOV R167, R159 ;  /* 0x0000009f00a77202 */ /* 0x000fea0000000f00 */
[----:B------:R-:W-:Y:S01]  /*aaa0*/  MUFU.EX2 R194, R252 ;  /* 0x000000fc00c27308 */ /* 0x000fe20000000800 */
[----:B------:R-:W-:Y:S02]  /*aab0*/  MOV R186, R166 ;  /* 0x000000a600ba7202 */ /* 0x000fe40000000f00 */
[----:B------:R-:W-:Y:S02]  /*aac0*/  MOV R166, R157 ;  /* 0x0000009d00a67202 */ /* 0x000fe40000000f00 */
[----:B------:R-:W-:Y:S01]  /*aad0*/  LDSM.16.MT88.4 R156, [R225+0xc800] ;  /* 0x00c80000e19c783b */ /* 0x000fe20000004200 */
[----:B------:R-:W-:Y:S04]  /*aae0*/  MOV R183, R186 ;  /* 0x000000ba00b77202 */ /* 0x000fe80000000f00 */
[----:B------:R-:W-:Y:S01]  /*aaf0*/  MUFU.EX2 R249, R167 ;  /* 0x000000a700f97308 */ /* 0x000fe20000000800 */
[----:B------:R-:W-:Y:S02]  /*ab00*/  MOV R200, R175 ;  /* 0x000000af00c87202 */ /* 0x000fe40000000f00 */
[----:B------:R-:W-:Y:S02]  /*ab10*/  MOV R188, R187 ;  /* 0x000000bb00bc7202 */ /* 0x000fe40000000f00 */
[----:B------:R-:W-:Y:S05]  /*ab20*/  MOV R189, R174 ;  /* 0x000000ae00bd7202 */ /* 0x000fea0000000f00 */
[----:B------:R-:W-:Y:S10]  /*ab30*/  MUFU.EX2 R175, R223 ;  /* 0x000000df00af7308 */ /* 0x000ff40000000800 */
[----:B------:R-:W-:Y:S01]  /*ab40*/  MUFU.EX2 R187, R220 ;  /* 0x000000dc00bb7308 */ /* 0x000fe20000000800 */
[-C--:B-1----:R-:W-:Y:S09]  /*ab50*/  HMMA.16816.F32 R84, R140, R148.reuse, R84 ;  /* 0x000000948c54723c */ /* 0x082ff20000001854 */
[----:B------:R1:W-:Y:S01]  /*ab60*/  MUFU.EX2 R174, R222 ;  /* 0x000000de00ae7308 */ /* 0x0003e20000000800 */
[C---:B------:R-:W-:Y:S09]  /*ab70*/  HMMA.16816.F32 R88, R144.reuse, R148, R88 ;  /* 0x000000949058723c */ /* 0x040ff20000001858 */
[----:B------:R-:W-:Y:S01]  /*ab80*/  MUFU.EX2 R252, R183 ;  /* 0x000000b700fc7308 */ /* 0x000fe20000000800 */
[-C--:B------:R-:W-:Y:S09]  /*ab90*/  HMMA.16816.F32 R92, R144, R150.reuse, R92 ;  /* 0x00000096905c723c */ /* 0x080ff2000000185c */
[----:B------:R-:W-:Y:S01]  /*aba0*/  MUFU.EX2 R186, R251 ;  /* 0x000000fb00ba7308 */ /* 0x000fe20000000800 */
[C---:B------:R-:W-:Y:S01]  /*abb0*/  HMMA.16816.F32 R96, R140.reuse, R150, R96 ;  /* 0x000000968c60723c */ /* 0x040fe20000001860 */
[----:B------:R-:W3:Y:S08]  /*abc0*/  LDSM.16.MT88.4 R148, [R227+0xe000] ;  /* 0x00e00000e394783b */ /* 0x000ef00000004200 */
[----:B------:R-:W-:Y:S01]  /*abd0*/  MUFU.EX2 R209, R209 ;  /* 0x000000d100d17308 */ /* 0x000fe20000000800 */
[----:B-1----:R-:W-:Y:S09]  /*abe0*/  LDSM.16.MT88.4 R220, [R227+0xf800] ;  /* 0x00f80000e3dc783b */ /* 0x002ff20000004200 */
[----:B------:R-:W1:Y:S10]  /*abf0*/  MUFU.EX2 R208, R208 ;  /* 0x000000d000d07308 */ /* 0x000e740000000800 */
[----:B------:R-:W-:Y:S10]  /*ac00*/  MUFU.EX2 R195, R210 ;  /* 0x000000d200c37308 */ /* 0x000ff40000000800 */
[----:B------:R-:W1:Y:S10]  /*ac10*/  MUFU.EX2 R179, R211 ;  /* 0x000000d300b37308 */ /* 0x000e740000000800 */
[----:B------:R-:W-:Y:S01]  /*ac20*/  MUFU.EX2 R207, R207 ;  /* 0x000000cf00cf7308 */ /* 0x000fe20000000800 */
[-C--:B---3--:R-:W-:Y:S06]  /*ac30*/  HMMA.16816.F32 R100, R140, R148.reuse, R100 ;  /* 0x000000948c64723c */ /* 0x088fec0000001864 */
[C---:B------:R-:W-:Y:S03]  /*ac40*/  HMMA.16816.F32 R104, R144.reuse, R148, R104 ;  /* 0x000000949068723c */ /* 0x040fe60000001868 */
[----:B------:R-:W-:Y:S03]  /*ac50*/  MUFU.EX2 R192, R206 ;  /* 0x000000ce00c07308 */ /* 0x000fe60000000800 */
[-C--:B------:R-:W-:Y:S07]  /*ac60*/  HMMA.16816.F32 R108, R144, R150.reuse, R108 ;  /* 0x00000096906c723c */ /* 0x080fee000000186c */
[----:B------:R-:W-:Y:S01]  /*ac70*/  MUFU.EX2 R169, R169 ;  /* 0x000000a900a97308 */ /* 0x000fe20000000800 */
[C---:B------:R-:W-:Y:S01]  /*ac80*/  HMMA.16816.F32 R112, R140.reuse, R150, R112 ;  /* 0x000000968c70723c */ /* 0x040fe20000001870 */
[----:B------:R-:W3:Y:S08]  /*ac90*/  LDSM.16.MT88.4 R148, [R226+0xe000] ;  /* 0x00e00000e294783b */ /* 0x000ef00000004200 */
[----:B------:R-:W-:Y:S02]  /*aca0*/  MUFU.EX2 R173, R250 ;  /* 0x000000fa00ad7308 */ /* 0x000fe40000000800 */
[----:B--2---:R-:W-:Y:S02]  /*acb0*/  FFMA.FTZ R165, R133, R165, R176 ;  /* 0x000000a585a57223 */ /* 0x004fe400000100b0 */
[----:B------:R-:W2:Y:S06]  /*acc0*/  LDL.LU R133, [R1+0x8] ;  /* 0x0000080001857983 */ /* 0x000eac0000300800 */
[----:B------:R-:W1:Y:S01]  /*acd0*/  MUFU.EX2 R176, R205 ;  /* 0x000000cd00b07308 */ /* 0x000e620000000800 */
[----:B----4-:R-:W-:Y:S01]  /*ace0*/  FFMA.FTZ R164, R3, R152, R153 ;  /* 0x0000009803a47223 */ /* 0x010fe20000010099 */
[----:B------:R-:W-:Y:S01]  /*acf0*/  FADD.FTZ R3, R217, R165 ;  /* 0x000000a5d9037221 */ /* 0x000fe20000010000 */
[----:B------:R-:W4:Y:S07]  /*ad00*/  LDSM.16.MT88.4 R152, [R224+0xc800] ;  /* 0x00c80000e098783b */ /* 0x000f2e0000004200 */
[----:B------:R-:W4:Y:S01]  /*ad10*/  MUFU.EX2 R203, R200 ;  /* 0x000000c800cb7308 */ /* 0x000f220000000800 */
[----:B------:R-:W-:Y:S04]  /*ad20*/  FADD.FTZ R3, R196, R3 ;  /* 0x00000003c4037221 */ /* 0x000fe80000010000 */
[----:B------:R-:W-:Y:S05]  /*ad30*/  FADD.FTZ R3, R232, R3 ;  /* 0x00000003e8037221 */ /* 0x000fea0000010000 */
[----:B------:R-:W4:Y:S01]  /*ad40*/  MUFU.EX2 R200, R248 ;  /* 0x000000f800c87308 */ /* 0x000f220000000800 */
[----:B------:R-:W-:Y:S09]  /*ad50*/  FADD.FTZ R3, R219, R3 ;  /* 0x00000003db037221 */ /* 0x000ff20000010000 */
[----:B------:R-:W-:Y:S01]  /*ad60*/  MUFU.EX2 R248, R166 ;  /* 0x000000a600f87308 */ /* 0x000fe20000000800 */
[-C--:B---3--:R-:W-:Y:S06]  /*ad70*/  HMMA.16816.F32 R116, R140, R148.reuse, R116 ;  /* 0x000000948c74723c */ /* 0x088fec0000001874 */
[C---:B------:R-:W-:Y:S03]  /*ad80*/  HMMA.16816.F32 R120, R144.reuse, R148, R120 ;  /* 0x000000949078723c */ /* 0x040fe60000001878 */
[----:B------:R-:W3:Y:S03]  /*ad90*/  MUFU.EX2 R250, R188 ;  /* 0x000000bc00fa7308 */ /* 0x000ee60000000800 */
[-C--:B------:R-:W-:Y:S07]  /*ada0*/  HMMA.16816.F32 R124, R144, R150.reuse, R124 ;  /* 0x00000096907c723c */ /* 0x080fee000000187c */
[----:B------:R4:W-:Y:S01]  /*adb0*/  MUFU.EX2 R188, R137 ;  /* 0x0000008900bc7308 */ /* 0x0009e20000000800 */
[----:B------:R-:W-:Y:S01]  /*adc0*/  HMMA.16816.F32 R128, R140, R150, R128 ;  /* 0x000000968c80723c */ /* 0x000fe20000001880 */
[----:B------:R-:W3:Y:S03]  /*add0*/  LDSM.16.MT88.4 R148, [R227+0xc800] ;  /* 0x00c80000e394783b */ /* 0x000ee60000004200 */
[----:B------:R-:W-:Y:S05]  /*ade0*/  F2FP.F16.F32.PACK_AB R144, R193, R212 ;  /* 0x000000d4c190723e */ /* 0x000fea00000000ff */
[----:B------:R-:W-:Y:S02]  /*adf0*/  MUFU.EX2 R168, R168 ;  /* 0x000000a800a87308 */ /* 0x000fe40000000800 */
[----:B------:R-:W-:Y:S02]  /*ae00*/  F2FP.F16.F32.PACK_AB R140, R218, R219 ;  /* 0x000000dbda8c723e */ /* 0x000fe400000000ff */
[----:B-1----:R-:W-:Y:S02]  /*ae10*/  F2FP.F16.F32.PACK_AB R141, R208, R209 ;  /* 0x000000d1d08d723e */ /* 0x002fe400000000ff */
[----:B------:R-:W-:Y:S01]  /*ae20*/  F2FP.F16.F32.PACK_AB R142, R178, R184 ;  /* 0x000000b8b28e723e */ /* 0x000fe200000000ff */
[----:B----4-:R-:W-:Y:S01]  /*ae30*/  FADD.FTZ R137, R218, R3 ;  /* 0x00000003da897221 */ /* 0x010fe20000010000 */
[----:B------:R-:W-:Y:S01]  /*ae40*/  F2FP.F16.F32.PACK_AB R143, R179, R195 ;  /* 0x000000c3b38f723e */ /* 0x000fe200000000ff */
[----:B------:R-:W-:Y:S01]  /*ae50*/  LDSM.16.MT88.4 R216, [R225+0xf800] ;  /* 0x00f80000e1d8783b */ /* 0x000fe20000004200 */
[----:B------:R-:W-:Y:S01]  /*ae60*/  F2FP.F16.F32.PACK_AB R146, R180, R171 ;  /* 0x000000abb492723e */ /* 0x000fe200000000ff */
[----:B------:R-:W-:Y:S01]  /*ae70*/  MUFU.EX2 R177, R177 ;  /* 0x000000b100b17308 */ /* 0x000fe20000000800 */
[----:B------:R-:W-:Y:S02]  /*ae80*/  F2FP.F16.F32.PACK_AB R147, R181, R176 ;  /* 0x000000b0b593723e */ /* 0x000fe400000000ff */
[----:B------:R-:W-:Y:S01]  /*ae90*/  F2FP.F16.F32.PACK_AB R145, R192, R207 ;  /* 0x000000cfc091723e */ /* 0x000fe200000000ff */
[-C--:B------:R-:W-:Y:S03]  /*aea0*/  HMMA.16816.F32 R4, R140, R152.reuse, R4 ;  /* 0x000000988c04723c */ /* 0x080fe60000001804 */
[----:B------:R-:W-:Y:S03]  /*aeb0*/  MOV R3, R204 ;  /* 0x000000cc00037202 */ /* 0x000fe60000000f00 */
[----:B------:R-:W-:Y:S01]  /*aec0*/  MUFU.EX2 R170, R170 ;  /* 0x000000aa00aa7308 */ /* 0x000fe20000000800 */
        /* <DEDUP_REMOVED lines=8> */
[----:B------:R-:W-:Y:S05]  /*af50*/  LDSM.16.MT88.4 R156, [R225+0xd000] ;  /* 0x00d00000e19c783b */ /* 0x000fea0000004200 */
[-C--:B---3--:R-:W-:Y:S06]  /*af60*/  HMMA.16816.F32 R36, R140, R148.reuse, R36 ;  /* 0x000000948c24723c */ /* 0x088fec0000001824 */
[C---:B------:R-:W-:Y:S06]  /*af70*/  HMMA.16816.F32 R40, R144.reuse, R148, R40 ;  /* 0x000000949028723c */ /* 0x040fec0000001828 */
[-C--:B------:R-:W-:Y:S06]  /*af80*/  HMMA.16816.F32 R44, R144, R150.reuse, R44 ;  /* 0x00000096902c723c */ /* 0x080fec000000182c */
[C---:B------:R-:W-:Y:S01]  /*af90*/  HMMA.16816.F32 R48, R140.reuse, R150, R48 ;  /* 0x000000968c30723c */ /* 0x040fe20000001830 */
[----:B------:R-:W3:Y:S05]  /*afa0*/  LDSM.16.MT88.4 R148, [R224+0xe800] ;  /* 0x00e80000e094783b */ /* 0x000eea0000004200 */
[-C--:B-1----:R-:W-:Y:S06]  /*afb0*/  HMMA.16816.F32 R52, R140, R152.reuse, R52 ;  /* 0x000000988c34723c */ /* 0x082fec0000001834 */
        /* <DEDUP_REMOVED lines=22> */
[----:B------:R-:W-:Y:S01]  /*b120*/  HMMA.16816.F32 R128, R140, R154, R128 ;  /* 0x0000009a8c80723c */ /* 0x000fe20000001880 */
[----:B------:R-:W-:Y:S04]  /*b130*/  LDSM.16.MT88.4 R152, [R226+0xd000] ;  /* 0x00d00000e298783b */ /* 0x000fe80000004200 */
[----:B------:R-:W-:Y:S02]  /*b140*/  F2FP.F16.F32.PACK_AB R144, R175, R190 ;  /* 0x000000beaf90723e */ /* 0x000fe400000000ff */
[----:B------:R-:W-:Y:S04]  /*b150*/  F2FP.F16.F32.PACK_AB R140, R186, R169 ;  /* 0x000000a9ba8c723e */ /* 0x000fe800000000ff */
[----:B------:R-:W-:Y:S02]  /*b160*/  F2FP.F16.F32.PACK_AB R142, R201, R173 ;  /* 0x000000adc98e723e */ /* 0x000fe400000000ff */
[----:B------:R-:W-:Y:S02]  /*b170*/  F2FP.F16.F32.PACK_AB R143, R202, R172 ;  /* 0x000000acca8f723e */ /* 0x000fe400000000ff */
[----:B------:R-:W-:Y:S02]  /*b180*/  F2FP.F16.F32.PACK_AB R145, R174, R187 ;  /* 0x000000bbae91723e */ /* 0x000fe400000000ff */
[----:B------:R-:W-:Y:S02]  /*b190*/  F2FP.F16.F32.PACK_AB R146, R203, R194 ;  /* 0x000000c2cb92723e */ /* 0x000fe400000000ff */
[----:B------:R-:W-:Y:S01]  /*b1a0*/  F2FP.F16.F32.PACK_AB R147, R204, R200 ;  /* 0x000000c8cc93723e */ /* 0x000fe200000000ff */
[----:B--2---:R-:W-:Y:S01]  /*b1b0*/  FFMA.FTZ R133, R2, R133, R182 ;  /* 0x0000008502857223 */ /* 0x004fe200000100b6 */
[----:B------:R-:W-:Y:S01]  /*b1c0*/  MOV R182, R185 ;  /* 0x000000b900b67202 */ /* 0x000fe20000000f00 */
[----:B------:R-:W2:Y:S01]  /*b1d0*/  LDL.LU R2, [R1+0xc] ;  /* 0x00000c0001027983 */ /* 0x000ea20000300800 */
[----:B------:R-:W1:Y:S01]  /*b1e0*/  MUFU.EX2 R185, R245 ;  /* 0x000000f500b97308 */ /* 0x000e620000000800 */
[----:B------:R-:W-:Y:S01]  /*b1f0*/  FADD.FTZ R133, R198, R133 ;  /* 0x00000085c6857221 */ /* 0x000fe20000010000 */
[----:B------:R-:W-:Y:S01]  /*b200*/  F2FP.F16.F32.PACK_AB R204, R252, R250 ;  /* 0x000000fafccc723e */ /* 0x000fe200000000ff */
[----:B------:R4:W5:Y:S02]  /*b210*/  LDL.LU R238, [R1+0x80] ;  /* 0x0000800001ee7983 */ /* 0x0009640000300800 */
[----:B------:R-:W-:Y:S02]  /*b220*/  FADD.FTZ R133, R234, R133 ;  /* 0x00000085ea857221 */ /* 0x000fe40000010000 */
[----:B------:R4:W5:Y:S03]  /*b230*/  LDL.LU R237, [R1+0x7c] ;  /* 0x00007c0001ed7983 */ /* 0x0009660000300800 */
[----:B------:R3:W3:Y:S01]  /*b240*/  MUFU.EX2 R245, R236 ;  /* 0x000000ec00f57308 */ /* 0x0006e20000000800 */
[----:B------:R-:W-:Y:S04]  /*b250*/  FADD.FTZ R133, R229, R133 ;  /* 0x00000085e5857221 */ /* 0x000fe80000010000 */
[----:B------:R-:W-:Y:S02]  /*b260*/  FADD.FTZ R133, R212, R133 ;  /* 0x00000085d4857221 */ /* 0x000fe40000010000 */
[----:B------:R-:W-:Y:S03]  /*b270*/  LDSM.16.MT88.4 R212, [R224+0xf800] ;  /* 0x00f80000e0d4783b */ /* 0x000fe60000004200 */
[----:B------:R-:W4:Y:S01]  /*b280*/  MUFU.EX2 R251, R182 ;  /* 0x000000b600fb7308 */ /* 0x000f220000000800 */
[----:B-1----:R-:W-:Y:S07]  /*b290*/  F2FP.F16.F32.PACK_AB R141, R185, R191 ;  /* 0x000000bfb98d723e */ /* 0x002fee00000000ff */
[-C--:B---3--:R-:W-:Y:S01]  /*b2a0*/  HMMA.16816.F32 R4, R140, R148.reuse, R4 ;  /* 0x000000948c04723c */ /* 0x088fe20000001804 */
[----:B------:R1:W5:Y:S02]  /*b2b0*/  LDL.LU R236, [R1+0x78] ;  /* 0x0000780001ec7983 */ /* 0x0003640000300800 */
[----:B------:R-:W-:Y:S02]  /*b2c0*/  F2FP.F16.F32.PACK_AB R210, R244, R245 ;  /* 0x000000f5f4d2723e */ /* 0x000fe400000000ff */
[----:B------:R1:W5:Y:S01]  /*b2d0*/  LDL.LU R235, [R1+0x74] ;  /* 0x0000740001eb7983 */ /* 0x0003620000300800 */
[C---:B------:R-:W-:Y:S03]  /*b2e0*/  HMMA.16816.F32 R8, R144.reuse, R148, R8 ;  /* 0x000000949008723c */ /* 0x040fe60000001808 */
[----:B------:R1:W5:Y:S02]  /*b2f0*/  LDL.LU R234, [R1+0x70] ;  /* 0x0000700001ea7983 */ /* 0x0003640000300800 */
[----:B----4-:R-:W-:Y:S01]  /*b300*/  F2FP.F16.F32.PACK_AB R205, R168, R251 ;  /* 0x000000fba8cd723e */ /* 0x010fe200000000ff */
[-C--:B------:R-:W-:Y:S06]  /*b310*/  HMMA.16816.F32 R12, R144, R150.reuse, R12 ;  /* 0x00000096900c723c */ /* 0x080fec000000180c */
[C---:B------:R-:W-:Y:S01]  /*b320*/  HMMA.16816.F32 R16, R140.reuse, R150, R16 ;  /* 0x000000968c10723c */ /* 0x040fe20000001810 */
[----:B------:R-:W-:Y:S05]  /*b330*/  LDSM.16.MT88.4 R148, [R224+0xf000] ;  /* 0x00f00000e094783b */ /* 0x000fea0000004200 */
[-C--:B------:R-:W-:Y:S06]  /*b340*/  HMMA.16816.F32 R20, R140, R156.reuse, R20 ;  /* 0x0000009c8c14723c */ /* 0x080fec0000001814 */
[C---:B------:R-:W-:Y:S06]  /*b350*/  HMMA.16816.F32 R24, R144.reuse, R156, R24 ;  /* 0x0000009c9018723c */ /* 0x040fec0000001818 */
[-C--:B------:R-:W-:Y:S06]  /*b360*/  HMMA.16816.F32 R28, R144, R158.reuse, R28 ;  /* 0x0000009e901c723c */ /* 0x080fec000000181c */
[C---:B------:R-:W-:Y:S01]  /*b370*/  HMMA.16816.F32 R32, R140.reuse, R158, R32 ;  /* 0x0000009e8c20723c */ /* 0x040fe20000001820 */
[----:B------:R-:W-:Y:S04]  /*b380*/  LDSM.16.MT88.4 R156, [R225+0xf000] ;  /* 0x00f00000e19c783b */ /* 0x000fe80000004200 */
[----:B--2---:R-:W-:Y:S01]  /*b390*/  FFMA.FTZ R0, R0, R2, R160 ;  /* 0x0000000200007223 */ /* 0x004fe200000100a0 */
[----:B------:R-:W-:Y:S03]  /*b3a0*/  FADD.FTZ R2, R199, R164 ;  /* 0x000000a4c7027221 */ /* 0x000fe60000010000 */
[----:B------:R-:W2:Y:S02]  /*b3b0*/  LDSM.16.MT88.4 R160, [R227+0xd000] ;  /* 0x00d00000e3a0783b */ /* 0x000ea40000004200 */
[----:B------:R-:W-:Y:S01]  /*b3c0*/  FADD.FTZ R0, R197, R0 ;  /* 0x00000000c5007221 */ /* 0x000fe20000010000 */
[----:B------:R-:W-:Y:S02]  /*b3d0*/  FADD.FTZ R2, R189, R2 ;  /* 0x00000002bd027221 */ /* 0x000fe40000010000 */
[----:B------:R-:W3:Y:S01]  /*b3e0*/  MUFU.EX2 R189, R138 ;  /* 0x0000008a00bd7308 */ /* 0x000ee20000000800 */
[----:B------:R-:W-:Y:S01]  /*b3f0*/  FADD.FTZ R0, R233, R0 ;  /* 0x00000000e9007221 */ /* 0x000fe20000010000 */
[----:B------:R-:W-:Y:S01]  /*b400*/  FADD.FTZ R2, R230, R2 ;  /* 0x00000002e6027221 */ /* 0x000fe20000010000 */
[----:B------:R-:W-:Y:S02]  /*b410*/  LDSM.16.MT88.4 R164, [R225+0xd800] ;  /* 0x00d80000e1a4783b */ /* 0x000fe40000004200 */
[----:B------:R-:W-:Y:S01]  /*b420*/  FADD.FTZ R0, R228, R0 ;  /* 0x00000000e4007221 */ /* 0x000fe20000010000 */
[----:B------:R-:W-:Y:S01]  /*b430*/  FADD.FTZ R2, R209, R2 ;  /* 0x00000002d1027221 */ /* 0x000fe20000010000 */
[----:B------:R-:W-:Y:S03]  /*b440*/  F2FP.F16.F32.PACK_AB R209, R246, R247 ;  /* 0x000000f7f6d1723e */ /* 0x000fe600000000ff */
[----:B------:R-:W4:Y:S01]  /*b450*/  MUFU.EX2 R138, R139 ;  /* 0x0000008b008a7308 */ /* 0x000f220000000800 */
[----:B------:R-:W-:Y:S01]  /*b460*/  FADD.FTZ R0, R207, R0 ;  /* 0x00000000cf007221 */ /* 0x000fe20000010000 */
[----:B------:R-:W-:Y:S01]  /*b470*/  F2FP.F16.F32.PACK_AB R207, R188, R170 ;  /* 0x000000aabccf723e */ /* 0x000fe200000000ff */
[----:B------:R-:W-:Y:S01]  /*b480*/  LDSM.16.MT88.4 R196, [R226+0xd800] ;  /* 0x00d80000e2c4783b */ /* 0x000fe20000004200 */
[----:B------:R-:W-:Y:S01]  /*b490*/  FADD.FTZ R2, R208, R2 ;  /* 0x00000002d0027221 */ /* 0x000fe20000010000 */
[----:B------:R-:W-:Y:S02]  /*b4a0*/  F2FP.F16.F32.PACK_AB R208, R248, R249 ;  /* 0x000000f9f8d0723e */ /* 0x000fe400000000ff */
[----:B---3--:R-:W-:Y:S04]  /*b4b0*/  F2FP.F16.F32.PACK_AB R206, R189, R177 ;  /* 0x000000b1bdce723e */ /* 0x008fe800000000ff */
[----:B------:R1:W5:Y:S04]  /*b4c0*/  LDL.LU R233, [R1+0x6c] ;  /* 0x00006c0001e97983 */ /* 0x0003680000300800 */
[----:B------:R1:W5:Y:S01]  /*b4d0*/  LDL.LU R232, [R1+0x68] ;  /* 0x0000680001e87983 */ /* 0x0003620000300800 */
[----:B----4-:R-:W-:Y:S03]  /*b4e0*/  F2FP.F16.F32.PACK_AB R211, R138, R243 ;  /* 0x000000f38ad3723e */ /* 0x010fe600000000ff */
[----:B------:R1:W5:Y:S04]  /*b4f0*/  LDL.LU R231, [R1+0x64] ;  /* 0x0000640001e77983 */ /* 0x0003680000300800 */
[----:B------:R1:W5:Y:S01]  /*b500*/  LDL.LU R230, [R1+0x60] ;  /* 0x0000600001e67983 */ /* 0x0003620000300800 */
[-C--:B--2---:R-:W-:Y:S03]  /*b510*/  HMMA.16816.F32 R36, R140, R160.reuse, R36 ;  /* 0x000000a08c24723c */ /* 0x084fe60000001824 */
[----:B------:R1:W5:Y:S04]  /*b520*/  LDL.LU R229, [R1+0x5c] ;  /* 0x00005c0001e57983 */ /* 0x0003680000300800 */
[----:B------:R1:W5:Y:S01]  /*b530*/  LDL.LU R228, [R1+0x58] ;  /* 0x0000580001e47983 */ /* 0x0003620000300800 */
[C---:B------:R-:W-:Y:S03]  /*b540*/  HMMA.16816.F32 R40, R144.reuse, R160, R40 ;  /* 0x000000a09028723c */ /* 0x040fe60000001828 */
[----:B------:R1:W5:Y:S03]  /*b550*/  LDL.LU R139, [R1+0x54] ;  /* 0x00005400018b7983 */ /* 0x0003660000300800 */
[-C--:B------:R-:W-:Y:S06]  /*b560*/  HMMA.16816.F32 R44, R144, R162.reuse, R44 ;  /* 0x000000a2902c723c */ /* 0x080fec000000182c */
[C---:B------:R-:W-:Y:S01]  /*b570*/  HMMA.16816.F32 R48, R140.reuse, R162, R48 ;  /* 0x000000a28c30723c */ /* 0x040fe20000001830 */
[----:B------:R-:W2:Y:S05]  /*b580*/  LDSM.16.MT88.4 R160, [R227+0xf000] ;  /* 0x00f00000e3a0783b */ /* 0x000eaa0000004200 */
        /* <DEDUP_REMOVED lines=12> */
[-C--:B------:R-:W-:Y:S05]  /*b650*/  HMMA.16816.F32 R92, R144, R158.reuse, R92 ;  /* 0x0000009e905c723c */ /* 0x080fea000000185c */
[----:B------:R-:W-:Y:S01]  /*b660*/  MOV R156, R181 ;  /* 0x000000b5009c7202 */ /* 0x000fe20000000f00 */
[C---:B------:R-:W-:Y:S05]  /*b670*/  HMMA.16816.F32 R96, R140.reuse, R158, R96 ;  /* 0x0000009e8c60723c */ /* 0x040fea0000001860 */
[----:B------:R-:W-:Y:S01]  /*b680*/  MOV R157, R180 ;  /* 0x000000b4009d7202 */ /* 0x000fe20000000f00 */
[-C--:B--2---:R-:W-:Y:S01]  /*b690*/  HMMA.16816.F32 R100, R140, R160.reuse, R100 ;  /* 0x000000a08c64723c */ /* 0x084fe20000001864 */
[----:B------:R-:W2:Y:S05]  /*b6a0*/  LDSM.16.MT88.4 R180, [R227+0xd800] ;  /* 0x00d80000e3b4783b */ /* 0x000eaa0000004200 */
[C---:B------:R-:W-:Y:S06]  /*b6b0*/  HMMA.16816.F32 R104, R144.reuse, R160, R104 ;  /* 0x000000a09068723c */ /* 0x040fec0000001868 */
[-C--:B------:R-:W-:Y:S06]  /*b6c0*/  HMMA.16816.F32 R108, R144, R162.reuse, R108 ;  /* 0x000000a2906c723c */ /* 0x080fec000000186c */
[C---:B------:R-:W-:Y:S06]  /*b6d0*/  HMMA.16816.F32 R112, R140.reuse, R162, R112 ;  /* 0x000000a28c70723c */ /* 0x040fec0000001870 */
[-C--:B---3--:R-:W-:Y:S06]  /*b6e0*/  HMMA.16816.F32 R116, R140, R152.reuse, R116 ;  /* 0x000000988c74723c */ /* 0x088fec0000001874 */
[C---:B------:R-:W-:Y:S06]  /*b6f0*/  HMMA.16816.F32 R120, R144.reuse, R152, R120 ;  /* 0x000000989078723c */ /* 0x040fec0000001878 */
[-C--:B------:R-:W-:Y:S06]  /*b700*/  HMMA.16816.F32 R124, R144, R154.reuse, R124 ;  /* 0x0000009a907c723c */ /* 0x080fec000000187c */
[----:B------:R-:W-:Y:S06]  /*b710*/  HMMA.16816.F32 R128, R140, R154, R128 ;  /* 0x0000009a8c80723c */ /* 0x000fec0000001880 */
[-C--:B----4-:R-:W-:Y:S06]  /*b720*/  HMMA.16816.F32 R144, R204, R148.reuse, R4 ;  /* 0x00000094cc90723c */ /* 0x090fec0000001804 */
[C---:B------:R-:W-:Y:S05]  /*b730*/  HMMA.16816.F32 R140, R208.reuse, R148, R8 ;  /* 0x00000094d08c723c */ /* 0x040fea0000001808 */
[----:B------:R-:W-:Y:S01]  /*b740*/  MOV R5, R156 ;  /* 0x0000009c00057202 */ /* 0x000fe20000000f00 */
[-C--:B------:R-:W-:Y:S05]  /*b750*/  HMMA.16816.F32 R152, R208, R150.reuse, R12 ;  /* 0x00000096d098723c */ /* 0x080fea000000180c */
[----:B------:R-:W-:Y:S01]  /*b760*/  MOV R6, R157 ;  /* 0x0000009d00067202 */ /* 0x000fe20000000f00 */
[C---:B------:R-:W-:Y:S05]  /*b770*/  HMMA.16816.F32 R148, R204.reuse, R150, R16 ;  /* 0x00000096cc94723c */ /* 0x040fea0000001810 */
[----:B------:R-:W-:Y:S01]  /*b780*/  MOV R7, R171 ;  /* 0x000000ab00077202 */ /* 0x000fe20000000f00 */
[-C--:B------:R-:W-:Y:S05]  /*b790*/  HMMA.16816.F32 R160, R204, R164.reuse, R20 ;  /* 0x000000a4cca0723c */ /* 0x080fea0000001814 */
[----:B------:R-:W-:Y:S01]  /*b7a0*/  MOV R15, R189 ;  /* 0x000000bd000f7202 */ /* 0x000fe20000000f00 */
[C---:B------:R-:W-:Y:S05]  /*b7b0*/  HMMA.16816.F32 R156, R208.reuse, R164, R24 ;  /* 0x000000a4d09c723c */ /* 0x040fea0000001818 */
[----:B------:R-:W-:Y:S02]  /*b7c0*/  MOV R14, R170 ;  /* 0x000000aa000e7202 */ /* 0x000fe40000000f00 */
[----:B------:R-:W-:Y:S04]  /*b7d0*/  MOV R10, R169 ;  /* 0x000000a9000a7202 */ /* 0x000fe80000000f00 */
[----:B------:R-:W-:Y:S02]  /*b7e0*/  MOV R12, R168 ;  /* 0x000000a8000c7202 */ /* 0x000fe40000000f00 */
[-C--:B------:R-:W-:Y:S03]  /*b7f0*/  HMMA.16816.F32 R168, R208, R166.reuse, R28 ;  /* 0x000000a6d0a8723c */ /* 0x080fe6000000181c */
[----:B------:R-:W-:Y:S02]  /*b800*/  MOV R11, R188 ;  /* 0x000000bc000b7202 */ /* 0x000fe40000000f00 */
[----:B------:R-:W-:Y:S01]  /*b810*/  MOV R13, R177 ;  /* 0x000000b1000d7202 */ /* 0x000fe20000000f00 */
[C---:B------:R-:W-:Y:S05]  /*b820*/  HMMA.16816.F32 R164, R204.reuse, R166, R32 ;  /* 0x000000a6cca4723c */ /* 0x040fea0000001820 */
[----:B------:R-:W-:Y:S02]  /*b830*/  MOV R21, R172 ;  /* 0x000000ac00157202 */ /* 0x000fe40000000f00 */
[----:B------:R-:W-:Y:S04]  /*b840*/  MOV R34, R179 ;  /* 0x000000b300227202 */ /* 0x000fe80000000f00 */
[----:B------:R-:W-:Y:S02]  /*b850*/  MOV R33, R178 ;  /* 0x000000b200217202 */ /* 0x000fe40000000f00 */
[----:B------:R-:W-:Y:S02]  /*b860*/  MOV R32, R176 ;  /* 0x000000b000207202 */ /* 0x000fe40000000f00 */
[-C--:B--2---:R-:W-:Y:S03]  /*b870*/  HMMA.16816.F32 R176, R204, R180.reuse, R36 ;  /* 0x000000b4ccb0723c */ /* 0x084fe60000001824 */
        /* <DEDUP_REMOVED lines=8> */
[-C--:B------:R-:W-:Y:S03]  /*b900*/  HMMA.16816.F32 R184, R208, R182.reuse, R44 ;  /* 0x000000b6d0b8723c */ /* 0x080fe6000000182c */
[----:B------:R-:W-:Y:S01]  /*b910*/  MOV R28, R5 ;  /* 0x00000005001c7202 */ /* 0x000fe20000000f00 */
[----:B------:R-:W-:Y:S01]  /*b920*/  FADD.FTZ R8, R8, R137 ;  /* 0x0000008908087221 */ /* 0x000fe20000010000 */
[----:B------:R-:W-:Y:S01]  /*b930*/  MOV R35, R6 ;  /* 0x0000000600237202 */ /* 0x000fe20000000f00 */
[C---:B------:R-:W-:Y:S05]  /*b940*/  HMMA.16816.F32 R180, R204.reuse, R182, R48 ;  /* 0x000000b6ccb4723c */ /* 0x040fea0000001830 */
[----:B------:R-:W-:Y:S02]  /*b950*/  MOV R19, R3 ;  /* 0x0000000300137202 */ /* 0x000fe40000000f00 */
        /* <DEDUP_REMOVED lines=8> */
[----:B------:R-:W-:Y:S01]  /*b9e0*/  MOV R30, R190 ;  /* 0x000000be001e7202 */ /* 0x000fe20000000f00 */
[----:B------:R-:W-:Y:S01]  /*b9f0*/  FADD.FTZ R3, R3, R133 ;  /* 0x0000008503037221 */ /* 0x000fe20000010000 */
[C---:B------:R-:W-:Y:S04]  /*ba00*/  HMMA.16816.F32 R188, R208.reuse, R196, R56 ;  /* 0x000000c4d0bc723c */ /* 0x040fe80000001838 */
[----:B------:R-:W-:Y:S01]  /*ba10*/  MOV R18, R203 ;  /* 0x000000cb00127202 */ /* 0x000fe20000000f00 */
[----:B------:R-:W-:Y:S01]  /*ba20*/  FADD.FTZ R0, R38, R0 ;  /* 0x0000000026007221 */ /* 0x000fe20000010000 */
[----:B------:R-:W-:Y:S02]  /*ba30*/  MOV R17, R202 ;  /* 0x000000ca00117202 */ /* 0x000fe40000000f00 */
[----:B------:R-:W-:Y:S03]  /*ba40*/  MOV R16, R201 ;  /* 0x000000c900107202 */ /* 0x000fe60000000f00 */
[----:B------:R-:W-:Y:S01]  /*ba50*/  MOV R23, R200 ;  /* 0x000000c800177202 */ /* 0x000fe20000000f00 */
[----:B------:R-:W-:Y:S01]  /*ba60*/  FADD.FTZ R2, R32, R0 ;  /* 0x0000000020027221 */ /* 0x000fe20000010000 */
[-C--:B------:R-:W-:Y:S03]  /*ba70*/  HMMA.16816.F32 R200, R208, R198.reuse, R60 ;  /* 0x000000c6d0c8723c */ /* 0x080fe6000000183c */
[----:B------:R-:W-:Y:S01]  /*ba80*/  MOV R39, R7 ;  /* 0x0000000700277202 */ /* 0x000fe20000000f00 */
[----:B------:R-:W-:Y:S01]  /*ba90*/  FADD.FTZ R0, R33, R8 ;  /* 0x0000000821007221 */ /* 0x000fe20000010000 */
[----:B------:R-:W2:Y:S01]  /*baa0*/  LDSM.16.MT88.4 R4, [R226+0xf800] ;  /* 0x00f80000e204783b */ /* 0x000ea20000004200 */
        /* <DEDUP_REMOVED lines=30> */
[----:B------:R-:W-:Y:S01]  /*bc90*/  FADD.FTZ R9, R24, R10 ;  /* 0x0000000a18097221 */ /* 0x000fe20000010000 */
[----:B------:R-:W-:Y:S01]  /*bca0*/  FADD.FTZ R5, R17, R8 ;  /* 0x0000000811057221 */ /* 0x000fe20000010000 */
[----:B------:R-:W-:Y:S01]  /*bcb0*/  MOV R133, R135 ;  /* 0x0000008700857202 */ /* 0x000fe20000000f00 */
[-C--:B------:R-:W-:Y:S03]  /*bcc0*/  HMMA.16816.F32 R124, R208, R6.reuse, R124 ;  /* 0x00000006d07c723c */ /* 0x080fe6000000187c */
[----:B------:R-:W-:Y:S01]  /*bcd0*/  FADD.FTZ R4, R19, R0 ;  /* 0x0000000013047221 */ /* 0x000fe20000010000 */
[----:B------:R-:W-:Y:S01]  /*bce0*/  FADD.FTZ R9, R20, R9 ;  /* 0x0000000914097221 */ /* 0x000fe20000010000 */
[----:B------:R-:W-:Y:S01]  /*bcf0*/  MOV R137, R134 ;  /* 0x0000008600897202 */ /* 0x000fe20000000f00 */
[----:B------:R-:W-:Y:S05]  /*bd00*/  HMMA.16816.F32 R128, R204, R6, R128 ;  /* 0x00000006cc80723c */ /* 0x000fea0000001880 */
[----:B------:R-:W-:Y:S01]  /*bd10*/  FADD.FTZ R4, R247, R4 ;  /* 0x00000004f7047221 */ /* 0x000fe20000010000 */
[----:B------:R-:W-:Y:S05]  /*bd20*/  FADD.FTZ R2, R16, R9 ;  /* 0x0000000910027221 */ /* 0x000fea0000010000 */
        /* <DEDUP_REMOVED lines=15> */
[----:B------:R-:W-:Y:S04]  /*be20*/  STL [R1], R5 ;  /* 0x0000000501007387 */ /* 0x000fe80000100800 */
[----:B------:R2:W-:Y:S04]  /*be30*/  STL [R1+0x4], R3 ;  /* 0x0000040301007387 */ /* 0x0005e80000100800 */
[----:B------:R1:W-:Y:S04]  /*be40*/  STL [R1+0x8], R2 ;  /* 0x0000080201007387 */ /* 0x0003e80000100800 */
[----:B------:R1:W-:Y:S01]  /*be50*/  STL [R1+0xc], R0 ;  /* 0x00000c0001007387 */ /* 0x0003e20000100800 */
[----:B--2---:R-:W-:Y:S01]  /*be60*/  MOV R3, R136 ;  /* 0x0000008800037202 */ /* 0x004fe20000000f00 */
[----:B------:R-:W-:Y:S06]  /*be70*/  @P4 BRA `(.L_x_175) ;  /* 0xffffffc000244947 */ /* 0x000fec000383ffff */
.L_x_174:
[----:B------:R-:W2:Y:S04]  /*be80*/  LDL.LU R8, [R1] ;  /* 0x0000000001087983 */ /* 0x000ea80000300800 */
[----:B------:R-:W3:Y:S04]  /*be90*/  LDL.LU R7, [R1+0x4] ;  /* 0x0000040001077983 */ /* 0x000ee80000300800 */
[----:B------:R-:W1:Y:S04]  /*bea0*/  LDL.LU R6, [R1+0x8] ;  /* 0x0000080001067983 */ /* 0x000e680000300800 */
[----:B------:R-:W4:Y:S01]  /*beb0*/  LDL.LU R5, [R1+0xc] ;  /* 0x00000c0001057983 */ /* 0x000f220000300800 */
[----:B------:R-:W2:Y:S01]  /*bec0*/  S2UR UR7, SR_CgaCtaId ;  /* 0x00000000000779c3 */ /* 0x000ea20000008800 */
[----:B------:R-:W-:Y:S01]  /*bed0*/  UISETP.NE.AND UP0, UPT, UR15, -0x1, UPT ;  /* 0xffffffff0f00788c */ /* 0x000fe2000bf05270 */
[----:B-----5:R-:W-:Y:S01]  /*bee0*/  MOV R205, 0x20 ;  /* 0x0000002000cd7802 */ /* 0x020fe20000000f00 */
[----:B------:R-:W2:Y:S01]  /*bef0*/  S2R R13, SR_TID.X ;  /* 0x00000000000d7919 */ /* 0x000ea20000002100 */
[----:B------:R-:W-:Y:S01]  /*bf00*/  MOV R133, 0x40 ;  /* 0x0000004000857802 */ /* 0x000fe20000000f00 */
[----:B------:R-:W2:Y:S07]  /*bf10*/  S2R R207, SR_TID.X ;  /* 0x0000000000cf7919 */ /* 0x000eae0000002100 */
[----:B------:R-:W-:-:S02]  /*bf20*/  @UP0 ULDC.64 UR4, c[0x0][0x298] ;  /* 0x0000a60000040ab9 */ /* 0x000fc40000000a00 */
[----:B------:R-:W-:-:S03]  /*bf30*/  @UP0 UIMAD.WIDE.U32 UR8, UR15, UR4, URZ ;  /* 0x000000040f0802a5 */ /* 0x000fc6000f8e003f */
[----:B------:R-:W-:Y:S01]  /*bf40*/  UMOV UR4, 0x400 ;  /* 0x0000040000047882 */ /* 0x000fe20000000000 */
[----:B------:R-:W-:Y:S02]  /*bf50*/  @UP0 UIMAD UR6, UR15, UR5, UR9 ;  /* 0x000000050f0602a4 */ /* 0x000fe4000f8e0209 */
[----:B--2---:R-:W-:Y:S01]  /*bf60*/  ULEA UR7, UR7, UR4, 0x18 ;  /* 0x0000000407077291 */ /* 0x004fe2000f8ec03f */
[----:B------:R-:W-:-:S04]  /*bf70*/  SHF.R.S32.HI R12, RZ, 0x1f, R13 ;  /* 0x0000001fff0c7819 */ /* 0x000fc8000001140d */
[----:B------:R-:W-:Y:S02]  /*bf80*/  LEA.HI R10, R12, R13, RZ, 0x2 ;  /* 0x0000000d0c0a7211 */ /* 0x000fe400078f10ff */
[----:B------:R-:W-:Y:S02]  /*bf90*/  SHF.R.S32.HI R58, RZ, 0x1f, R207 ;  /* 0x0000001fff3a7819 */ /* 0x000fe400000114cf */
[--C-:B------:R-:W-:Y:S02]  /*bfa0*/  SHF.R.S32.HI R9, RZ, 0x2, R10.reuse ;  /* 0x00000002ff097819 */ /* 0x100fe4000001140a */
[CC--:B------:R-:W-:Y:S02]  /*bfb0*/  LEA.HI R206, R58.reuse, R207.reuse, RZ, 0x5 ;  /* 0x000000cf3ace7211 */ /* 0x0c0fe400078f28ff */
[----:B------:R-:W-:Y:S02]  /*bfc0*/  LEA.HI R58, R58, R207, RZ, 0x3 ;  /* 0x000000cf3a3a7211 */ /* 0x000fe400078f18ff */
[----:B------:R-:W-:-:S02]  /*bfd0*/  SHF.R.S32.HI R11, RZ, 0x1f, R10 ;  /* 0x0000001fff0b7819 */ /* 0x000fc4000001140a */
[----:B------:R-:W-:-:S05]  /*bfe0*/  LOP3.LUT R137, R206, 0xffffffe0, RZ, 0xc0, !PT ;  /* 0xffffffe0ce897812 */ /* 0x000fca00078ec0ff */
[----:B------:R-:W-:Y:S01]  /*bff0*/  IMAD.IADD R137, R207, 0x1, -R137 ;  /* 0x00000001cf897824 */ /* 0x000fe200078e0a89 */
[----:B------:R-:W2:Y:S04]  /*c000*/  SHFL.BFLY PT, R4, R8, 0x2, 0x1f ;  /* 0x0c401f0008047f89 */ /* 0x000ea800000e0000 */
[----:B---3--:R-:W3:Y:S04]  /*c010*/  SHFL.BFLY PT, R3, R7, 0x2, 0x1f ;  /* 0x0c401f0007037f89 */ /* 0x008ee800000e0000 */
[----:B-1----:R-:W1:Y:S04]  /*c020*/  SHFL.BFLY PT, R2, R6, 0x2, 0x1f ;  /* 0x0c401f0006027f89 */ /* 0x002e6800000e0000 */
[----:B----4-:R-:W4:Y:S01]  /*c030*/  SHFL.BFLY PT, R0, R5, 0x2, 0x1f ;  /* 0x0c401f0005007f89 */ /* 0x010f2200000e0000 */
[----:B--2---:R-:W-:Y:S01]  /*c040*/  FADD.FTZ R4, R4, R8 ;  /* 0x0000000804047221 */ /* 0x004fe20000010000 */
[----:B---3--:R-:W-:Y:S01]  /*c050*/  FADD.FTZ R3, R3, R7 ;  /* 0x0000000703037221 */ /* 0x008fe20000010000 */
[----:B-1----:R-:W-:-:S03]  /*c060*/  FADD.FTZ R2, R2, R6 ;  /* 0x0000000602027221 */ /* 0x002fc60000010000 */
[----:B------:R-:W1:Y:S01]  /*c070*/  SHFL.BFLY PT, R6, R4, 0x1, 0x1f ;  /* 0x0c201f0004067f89 */ /* 0x000e6200000e0000 */
[----:B----4-:R-:W-:-:S03]  /*c080*/  FADD.FTZ R0, R0, R5 ;  /* 0x0000000500007221 */ /* 0x010fc60000010000 */
[----:B------:R-:W2:Y:S04]  /*c090*/  SHFL.BFLY PT, R5, R3, 0x1, 0x1f ;  /* 0x0c201f0003057f89 */ /* 0x000ea800000e0000 */
[----:B------:R-:W3:Y:S04]  /*c0a0*/  SHFL.BFLY PT, R7, R0, 0x1, 0x1f ;  /* 0x0c201f0000077f89 */ /* 0x000ee800000e0000 */
[----:B------:R-:W4:Y:S01]  /*c0b0*/  SHFL.BFLY PT, R8, R2, 0x1, 0x1f ;  /* 0x0c201f0002087f89 */ /* 0x000f2200000e0000 */
[----:B-1----:R-:W-:Y:S01]  /*c0c0*/  FADD.FTZ R138, R4, R6 ;  /* 0x00000006048a7221 */ /* 0x002fe20000010000 */
[----:B------:R-:W-:Y:S01]  /*c0d0*/  LEA.HI R4, R12, R13, RZ, 0x5 ;  /* 0x0000000d0c047211 */ /* 0x000fe200078f28ff */
[----:B--2---:R-:W-:Y:S01]  /*c0e0*/  FADD.FTZ R59, R3, R5 ;  /* 0x00000005033b7221 */ /* 0x004fe20000010000 */
[----:B------:R-:W-:-:S02]  /*c0f0*/  LEA.HI R3, R11, R9, RZ, 0x3 ;  /* 0x000000090b037211 */ /* 0x000fc400078f18ff */
[----:B------:R-:W-:Y:S01]  /*c100*/  FSETP.NE.FTZ.AND P3, PT, R138, RZ, PT ;  /* 0x000000ff8a00720b */ /* 0x000fe20003f75000 */
[----:B---3--:R-:W-:Y:S01]  /*c110*/  FADD.FTZ R204, R0, R7 ;  /* 0x0000000700cc7221 */ /* 0x008fe20000010000 */
[----:B------:R-:W-:Y:S02]  /*c120*/  LOP3.LUT R0, R10, 0x3ffffffc, RZ, 0xc0, !PT ;  /* 0x3ffffffc0a007812 */ /* 0x000fe400078ec0ff */
[----:B------:R-:W-:Y:S01]  /*c130*/  SHF.R.S32.HI R4, RZ, 0x5, R4 ;  /* 0x00000005ff047819 */ /* 0x000fe20000011404 */
[----:B----4-:R-:W-:Y:S01]  /*c140*/  FADD.FTZ R139, R2, R8 ;  /* 0x00000008028b7221 */ /* 0x010fe20000010000 */
[----:B------:R-:W-:Y:S01]  /*c150*/  LOP3.LUT R2, R3, 0xfffffff8, RZ, 0xc0, !PT ;  /* 0xfffffff803027812 */ /* 0x000fe200078ec0ff */
[----:B------:R-:W-:Y:S01]  /*c160*/  IMAD.IADD R5, R13, 0x1, -R0 ;  /* 0x000000010d057824 */ /* 0x000fe200078e0a00 */
[----:B------:R-:W-:Y:S02]  /*c170*/  LOP3.LUT R0, R58, 0xfffffff8, RZ, 0xc0, !PT ;  /* 0xfffffff83a007812 */ /* 0x000fe400078ec0ff */
[----:B------:R-:W-:Y:S01]  /*c180*/  SHF.R.S32.HI R58, RZ, 0x3, R58 ;  /* 0x00000003ff3a7819 */ /* 0x000fe2000001143a */
[----:B------:R-:W-:Y:S01]  /*c190*/  IMAD.IADD R2, R9, 0x1, -R2 ;  /* 0x0000000109027824 */ /* 0x000fe200078e0a02 */
[----:B------:R-:W-:Y:S01]  /*c1a0*/  IADD3 R207, -R0, R207, RZ ;  /* 0x000000cf00cf7210 */ /* 0x000fe20007ffe1ff */
[----:B------:R-:W-:-:S02]  /*c1b0*/  IMAD.MOV.U32 R0, RZ, RZ, 0x3f800000 ;  /* 0x3f800000ff007424 */ /* 0x000fc400078e00ff */
[----:B------:R-:W-:Y:S02]  /*c1c0*/  VIADD R3, R58, 0x10 ;  /* 0x000000103a037836 */ /* 0x000fe40000000000 */
[----:B------:R-:W-:Y:S01]  /*c1d0*/  IMAD R5, R4, 0x200, R5 ;  /* 0x0000020004057824 */ /* 0x000fe200078e0205 */
[C---:B------:R-:W-:Y:S01]  /*c1e0*/  SHF.L.U32 R4, R2.reuse, 0x6, RZ ;  /* 0x0000000602047819 */ /* 0x040fe200000006ff */
[----:B------:R-:W1:Y:S01]  /*c1f0*/  @P3 MUFU.RCP R0, R138 ;  /* 0x0000008a00003308 */ /* 0x000e620000001000 */
[----:B------:R-:W-:Y:S02]  /*c200*/  ISETP.GE.AND P0, PT, R3, UR14, PT ;  /* 0x0000000e03007c0c */ /* 0x000fe4000bf06270 */
[C---:B------:R-:W-:Y:S02]  /*c210*/  LOP3.LUT R3, R2.reuse, 0x1, RZ, 0xc0, !PT ;  /* 0x0000000102037812 */ /* 0x040fe400078ec0ff */
[----:B------:R-:W-:Y:S02]  /*c220*/  R2P PR, R2, 0x6 ;  /* 0x0000000602007804 */ /* 0x000fe40000000000 */
[----:B------:R-:W-:-:S02]  /*c230*/  FSETP.NE.FTZ.AND P4, PT, R59, RZ, PT ;  /* 0x000000ff3b00720b */ /* 0x000fc40003f95000 */
[----:B------:R-:W-:Y:S01]  /*c240*/  ISETP.NE.U32.AND P5, PT, R3, 0x1, PT ;  /* 0x000000010300780c */ /* 0x000fe20003fa5070 */
[----:B------:R-:W-:Y:S01]  /*c250*/  IMAD.MOV.U32 R3, RZ, RZ, 0x3f800000 ;  /* 0x3f800000ff037424 */ /* 0x000fe200078e00ff */
[----:B------:R-:W-:Y:S02]  /*c260*/  LOP3.LUT R4, R4, 0x1c0, RZ, 0xc0, !PT ;  /* 0x000001c004047812 */ /* 0x000fe400078ec0ff */
[----:B------:R-:W-:Y:S02]  /*c270*/  SEL R205, R205, 0xffffffe0, !P1 ;  /* 0xffffffe0cdcd7807 */ /* 0x000fe40004800000 */
[----:B------:R-:W-:Y:S02]  /*c280*/  PLOP3.LUT P1, PT, PT, PT, UP0, 0x80, 0x0 ;  /* 0x000000000000781c */ /* 0x000fe40003f2f008 */
[----:B------:R-:W-:Y:S01]  /*c290*/  LEA.HI R2, R4, R4, RZ, 0x1d ;  /* 0x0000000404027211 */ /* 0x000fe200078fe8ff */
[C---:B-1----:R-:W-:Y:S01]  /*c2a0*/  FMUL.FTZ R144, R0.reuse, R144 ;  /* 0x0000009000907220 */ /* 0x042fe20000410000 */
[----:B------:R-:W-:Y:S01]  /*c2b0*/  PLOP3.LUT P6, PT, PT, PT, PT, 0x8, 0x0 ;  /* 0x000000000000781c */ /* 0x000fe20003fce170 */
[----:B------:R1:W2:Y:S01]  /*c2c0*/  @P4 MUFU.RCP R3, R59 ;  /* 0x0000003b00034308 */ /* 0x0002a20000001000 */
[C---:B------:R-:W-:Y:S01]  /*c2d0*/  FMUL.FTZ R148, R0.reuse, R148 ;  /* 0x0000009400947220 */ /* 0x040fe20000410000 */
[----:B------:R-:W-:Y:S01]  /*c2e0*/  IMAD.U32 R2, R5, 0x2, R2 ;  /* 0x0000000205027824 */ /* 0x000fe200078e0002 */
[----:B------:R-:W-:Y:S01]  /*c2f0*/  P2R R4, PR, RZ, 0x40 ;  /* 0x00000040ff047803 */ /* 0x000fe20000000000 */
        /* <DEDUP_REMOVED lines=14> */
[----:B-12---:R-:W-:Y:S06]  /*c3e0*/  @P1 BRA `(.L_x_178) ;  /* 0x00000000001c1947 */ /* 0x006fec0003800000 */
[----:B------:R-:W1:Y:S01]  /*c3f0*/  S2UR UR7, SR_CTAID.Y ;  /* 0x00000000000779c3 */ /* 0x000e620000002600 */
[----:B------:R-:W-:Y:S01]  /*c400*/  ULDC.64 UR4, c[0x0][0x290] ;  /* 0x0000a40000047ab9 */ /* 0x000fe20000000a00 */
[----:B-1----:R-:W-:Y:S02]  /*c410*/  USHF.R.S32.HI UR6, URZ, 0x1f, UR7 ;  /* 0x0000001f3f067899 */ /* 0x002fe40008011407 */
[----:B------:R-:W-:Y:S02]  /*c420*/  UIMAD.WIDE.U32 UR8, UR7, UR4, URZ ;  /* 0x00000004070872a5 */ /* 0x000fe4000f8e003f */
[----:B------:R-:W-:-:S04]  /*c430*/  UIMAD UR6, UR6, UR4, URZ ;  /* 0x00000004060672a4 */ /* 0x000fc8000f8e023f */
[----:B------:R-:W-:-:S04]  /*c440*/  UIMAD UR6, UR7, UR5, UR6 ;  /* 0x00000005070672a4 */ /* 0x000fc8000f8e0206 */
[----:B------:R-:W-:-:S12]  /*c450*/  UIADD3 UR6, UR9, UR6, URZ ;  /* 0x0000000609067290 */ /* 0x000fd8000fffe03f */
.L_x_178:
        /* <DEDUP_REMOVED lines=18> */
[----:B------:R-:W-:-:S04]  /*c580*/  PLOP3.LUT P1, PT, PT, PT, PT, 0x80, 0x0 ;  /* 0x000000000000781c */ /* 0x000fc80003f2f070 */
[----:B------:R-:W-:Y:S01]  /*c590*/  P2R R4, PR, RZ, 0x2 ;  /* 0x00000002ff047803 */ /* 0x000fe20000000000 */
[----:B-1----:R-:W-:-:S04]  /*c5a0*/  UIMAD UR4, UR4, UR5, URZ ;  /* 0x00000005040472a4 */ /* 0x002fc8000f8e023f */
[----:B------:R-:W-:-:S04]  /*c5b0*/  USEL UR15, UR4, UR15, !UP0 ;  /* 0x0000000f040f7287 */ /* 0x000fc8000c000000 */
[----:B------:R-:W-:Y:S02]  /*c5c0*/  USHF.R.S32.HI UR4, URZ, 0x1f, UR15 ;  /* 0x0000001f3f047899 */ /* 0x000fe4000801140f */
[----:B------:R-:W-:-:S04]  /*c5d0*/  IMAD.U32 R80, RZ, RZ, UR15 ;  /* 0x0000000fff507e24 */ /* 0x000fc8000f8e00ff */
[----:B------:R-:W-:-:S07]  /*c5e0*/  IMAD.U32 R81, RZ, RZ, UR4 ;  /* 0x00000004ff517e24 */ /* 0x000fce000f8e00ff */
.L_x_179:
[----:B------:R-:W-:Y:S01]  /*c5f0*/  ISETP.NE.AND P1, PT, RZ, UR7, PT ;  /* 0x00000007ff007c0c */ /* 0x000fe2000bf25270 */
[----:B------:R-:W-:Y:S01]  /*c600*/  FMUL.FTZ R100, R0, R100 ;  /* 0x0000006400647220 */ /* 0x000fe20000410000 */
[----:B------:R-:W-:Y:S01]  /*c610*/  IADD3 R22, R24, -0x10, RZ ;  /* 0xfffffff018167810 */ /* 0x000fe20007ffe0ff */
[----:B------:R-:W-:Y:S01]  /*c620*/  FMUL.FTZ R33, R0, R101 ;  /* 0x0000006500217220 */ /* 0x000fe20000410000 */
[----:B------:R-:W-:Y:S01]  /*c630*/  @P5 IADD3 R22, R24, 0x10, RZ ;  /* 0x0000001018165810 */ /* 0x000fe20007ffe0ff */
[----:B------:R-:W-:Y:S01]  /*c640*/  FMUL.FTZ R112, R0, R112 ;  /* 0x0000007000707220 */ /* 0x000fe20000410000 */
[----:B------:R-:W-:Y:S01]  /*c650*/  FSETP.NE.FTZ.AND P5, PT, R204, RZ, PT ;  /* 0x000000ffcc00720b */ /* 0x000fe20003fb5000 */
[C---:B------:R-:W-:Y:S01]  /*c660*/  FMUL.FTZ R113, R0.reuse, R113 ;  /* 0x0000007100717220 */ /* 0x040fe20000410000 */
[----:B------:R-:W-:Y:S01]  /*c670*/  PLOP3.LUT P2, PT, PT, PT, PT, 0x8, 0x0 ;  /* 0x000000000000781c */ /* 0x000fe20003f4e170 */
[C---:B------:R-:W-:Y:S01]  /*c680*/  FMUL.FTZ R116, R0.reuse, R116 ;  /* 0x0000007400747220 */ /* 0x040fe20000410000 */
[C---:B------:R-:W-:Y:S01]  /*c690*/  FMUL.FTZ R117, R0.reuse, R117 ;  /* 0x0000007500757220 */ /* 0x040fe20000410000 */
[C---:B------:R-:W-:Y:S01]  /*c6a0*/  FMUL.FTZ R128, R0.reuse, R128 ;  /* 0x0000008000807220 */ /* 0x040fe20000410000 */
[----:B------:R-:W-:Y:S01]  /*c6b0*/  FMUL.FTZ R65, R0, R129 ;  /* 0x0000008100417220 */ /* 0x000fe20000410000 */
[----:B------:R-:W-:Y:S01]  /*c6c0*/  @!P1 PLOP3.LUT P2, PT, P6, PT, PT, 0x80, 0x0 ;  /* 0x000000000000981c */ /* 0x000fe2000374f070 */
[----:B------:R-:W1:Y:S01]  /*c6d0*/  @!P1 LDC R69, c[0x0][0x2c4] ;  /* 0x0000b100ff459b82 */ /* 0x000e620000000800 */
[----:B------:R-:W-:Y:S01]  /*c6e0*/  FSETP.NE.FTZ.AND P6, PT, R139, RZ, PT ;  /* 0x000000ff8b00720b */ /* 0x000fe20003fd5000 */
[C---:B------:R-:W-:Y:S01]  /*c6f0*/  FMUL.FTZ R146, R3.reuse, R146 ;  /* 0x0000009203927220 */ /* 0x040fe20000410000 */
[----:B------:R-:W-:Y:S01]  /*c700*/  MOV R0, 0x3f800000 ;  /* 0x3f80000000007802 */ /* 0x000fe20000000f00 */
[C---:B------:R-:W-:Y:S01]  /*c710*/  FMUL.FTZ R147, R3.reuse, R147 ;  /* 0x0000009303937220 */ /* 0x040fe20000410000 */
[----:B------:R-:W-:Y:S01]  /*c720*/  MOV R2, 0x3f800000 ;  /* 0x3f80000000027802 */ /* 0x000fe20000000f00 */
        /* <DEDUP_REMOVED lines=12> */
[C---:B------:R-:W-:Y:S01]  /*c7f0*/  FMUL.FTZ R194, R3.reuse, R194 ;  /* 0x000000c203c27220 */ /* 0x040fe20000410000 */
[C---:B------:R-:W-:Y:S01]  /*c800*/  FMUL.FTZ R56, R3.reuse, R195 ;  /* 0x000000c303387220 */ /* 0x040fe20000410000 */
[C---:B------:R-:W-:Y:S01]  /*c810*/  FMUL.FTZ R198, R3.reuse, R198 ;  /* 0x000000c603c67220 */ /* 0x040fe20000410000 */
[C---:B------:R-:W-:Y:S01]  /*c820*/  FMUL.FTZ R52, R3.reuse, R199 ;  /* 0x000000c703347220 */ /* 0x040fe20000410000 */
[C---:B------:R-:W-:Y:S01]  /*c830*/  FMUL.FTZ R70, R3.reuse, R70 ;  /* 0x0000004603467220 */ /* 0x040fe20000410000 */
[C---:B------:R-:W-:Y:S01]  /*c840*/  FMUL.FTZ R48, R3.reuse, R71 ;  /* 0x0000004703307220 */ /* 0x040fe20000410000 */
[----:B-1----:R-:W1:Y:S01]  /*c850*/  @P2 LDC R69, c[0x0][0x2e4] ;  /* 0x0000b900ff452b82 */ /* 0x002e620000000800 */
[C---:B------:R-:W-:Y:S01]  /*c860*/  FMUL.FTZ R82, R3.reuse, R82 ;  /* 0x0000005203527220 */ /* 0x040fe20000410000 */
[C---:B--2---:R-:W-:Y:S01]  /*c870*/  FMUL.FTZ R143, R0.reuse, R143 ;  /* 0x0000008f008f7220 */ /* 0x044fe20000410000 */
[----:B------:R-:W-:Y:S01]  /*c880*/  FMUL.FTZ R6, R0, R142 ;  /* 0x0000008e00067220 */ /* 0x000fe20000410000 */
[C---:B------:R-:W-:Y:S01]  /*c890*/  FMUL.FTZ R44, R3.reuse, R83 ;  /* 0x00000053032c7220 */ /* 0x040fe20000410000 */
[----:B------:R-:W-:Y:S01]  /*c8a0*/  ISETP.NE.AND P2, PT, R4, RZ, PT ;  /* 0x000000ff0400720c */ /* 0x000fe20003f45270 */
        /* <DEDUP_REMOVED lines=97> */
[----:B------:R2:W-:Y:S01]  /*cec0*/  STS [R22+0x2000], R13 ;  /* 0x0020000d16007388 */ /* 0x0005e20000000800 */
        /* <DEDUP_REMOVED lines=12> */
[-C--:B-1----:R-:W-:Y:S01]  /*cf90*/  IADD3 R3, R24, R133.reuse, RZ ;  /* 0x0000008518037210 */ /* 0x082fe20007ffe0ff */
[----:B------:R1:W-:Y:S01]  /*cfa0*/  STS [R0+0x400], R10 ;  /* 0x0004000a00007388 */ /* 0x0003e20000000800 */
[----:B------:R-:W-:Y:S02]  /*cfb0*/  F2FP.F16.F32.PACK_AB R61, R61, R184 ;  /* 0x000000b83d3d723e */ /* 0x000fe400000000ff */
[----:B------:R-:W-:Y:S01]  /*cfc0*/  F2FP.F16.F32.PACK_AB R60, R187, R60 ;  /* 0x0000003cbb3c723e */ /* 0x000fe200000000ff */
[----:B------:R-:W-:Y:S01]  /*cfd0*/  STS [R6], R8 ;  /* 0x0000000806007388 */ /* 0x000fe20000000800 */
[----:B------:R-:W-:Y:S01]  /*cfe0*/  F2FP.F16.F32.PACK_AB R57, R57, R192 ;  /* 0x000000c03939723e */ /* 0x000fe200000000ff */
[----:B--2---:R-:W2:Y:S01]  /*cff0*/  @P6 LDC R13, c[0x0][0x2e8] ;  /* 0x0000ba00ff0d6b82 */ /* 0x004ea20000000800 */
[----:B------:R-:W-:Y:S01]  /*d000*/  F2FP.F16.F32.PACK_AB R56, R56, R194 ;  /* 0x000000c23838723e */ /* 0x000fe200000000ff */
[----:B------:R4:W-:Y:S01]  /*d010*/  STS [R6+0x400], R7 ;  /* 0x0004000706007388 */ /* 0x0009e20000000800 */
[----:B------:R-:W-:Y:S01]  /*d020*/  IADD3 R2, R0, R133, RZ ;  /* 0x0000008500027210 */ /* 0x000fe20007ffe0ff */
[----:B------:R-:W-:Y:S01]  /*d030*/  @P6 MUFU.LG2 R12, R139 ;  /* 0x0000008b000c6308 */ /* 0x000fe20000000c00 */
[----:B------:R-:W-:Y:S01]  /*d040*/  F2FP.F16.F32.PACK_AB R53, R53, R196 ;  /* 0x000000c43535723e */ /* 0x000fe200000000ff */
[----:B------:R5:W-:Y:S01]  /*d050*/  STS [R0+0x2000], R9 ;  /* 0x0020000900007388 */ /* 0x000be20000000800 */
[----:B------:R-:W-:-:S02]  /*d060*/  F2FP.F16.F32.PACK_AB R52, R52, R198 ;  /* 0x000000c63434723e */ /* 0x000fc400000000ff */
[----:B------:R-:W-:Y:S01]  /*d070*/  IADD3 R4, R6, R133, RZ ;  /* 0x0000008506047210 */ /* 0x000fe20007ffe0ff */
[----:B------:R-:W-:Y:S01]  /*d080*/  STS [R0+0x2400], R14 ;  /* 0x0024000e00007388 */ /* 0x000fe20000000800 */
[----:B------:R-:W-:Y:S02]  /*d090*/  F2FP.F16.F32.PACK_AB R55, R55, R188 ;  /* 0x000000bc3737723e */ /* 0x000fe400000000ff */
[----:B------:R-:W-:Y:S01]  /*d0a0*/  F2FP.F16.F32.PACK_AB R54, R191, R54 ;  /* 0x00000036bf36723e */ /* 0x000fe200000000ff */
[----:B------:R-:W-:Y:S01]  /*d0b0*/  STS [R6+0x2000], R21 ;  /* 0x0020001506007388 */ /* 0x000fe20000000800 */
[----:B------:R-:W-:Y:S01]  /*d0c0*/  F2FP.F16.F32.PACK_AB R51, R51, R200 ;  /* 0x000000c83333723e */ /* 0x000fe200000000ff */
[----:B---3--:R-:W3:Y:S01]  /*d0d0*/  @P4 LDC R11, c[0x0][0x2e8] ;  /* 0x0000ba00ff0b4b82 */ /* 0x008ee20000000800 */
[----:B------:R-:W-:Y:S01]  /*d0e0*/  F2FP.F16.F32.PACK_AB R50, R203, R50 ;  /* 0x00000032cb32723e */ /* 0x000fe200000000ff */
[----:B------:R-:W-:Y:S01]  /*d0f0*/  STS [R6+0x2400], R20 ;  /* 0x0024001406007388 */ /* 0x000fe20000000800 */
[----:B------:R-:W-:Y:S01]  /*d100*/  F2FP.F16.F32.PACK_AB R49, R49, R25 ;  /* 0x000000193131723e */ /* 0x000fe200000000ff */
[----:B-1----:R-:W-:Y:S01]  /*d110*/  @P4 MUFU.LG2 R10, R59 ;  /* 0x0000003b000a4308 */ /* 0x002fe20000000c00 */
[----:B------:R-:W-:Y:S01]  /*d120*/  F2FP.F16.F32.PACK_AB R48, R48, R70 ;  /* 0x000000463030723e */ /* 0x000fe200000000ff */
[----:B------:R1:W-:Y:S01]  /*d130*/  STS [R3], R19 ;  /* 0x0000001303007388 */ /* 0x0003e20000000800 */
[----:B------:R-:W-:-:S02]  /*d140*/  F2FP.F16.F32.PACK_AB R45, R45, R29 ;  /* 0x0000001d2d2d723e */ /* 0x000fc400000000ff */
[----:B------:R-:W-:Y:S01]  /*d150*/  F2FP.F16.F32.PACK_AB R44, R44, R82 ;  /* 0x000000522c2c723e */ /* 0x000fe200000000ff */
[----:B------:R-:W-:Y:S01]  /*d160*/  STS [R3+0x400], R18 ;  /* 0x0004001203007388 */ /* 0x000fe20000000800 */
[----:B------:R-:W-:Y:S01]  /*d170*/  F2FP.F16.F32.PACK_AB R47, R47, R72 ;  /* 0x000000482f2f723e */ /* 0x000fe200000000ff */
[----:B----4-:R-:W4:Y:S01]  /*d180*/  @!P1 LDC R7, c[0x0][0x270] ;  /* 0x00009c00ff079b82 */ /* 0x010f220000000800 */
[----:B------:R-:W-:Y:S01]  /*d190*/  F2FP.F16.F32.PACK_AB R46, R75, R46 ;  /* 0x0000002e4b2e723e */ /* 0x000fe200000000ff */
[----:B------:R-:W-:Y:S01]  /*d1a0*/  STS [R5], R16 ;  /* 0x0000001005007388 */ /* 0x000fe20000000800 */
[----:B------:R-:W-:Y:S02]  /*d1b0*/  F2FP.F16.F32.PACK_AB R43, R43, R76 ;  /* 0x0000004c2b2b723e */ /* 0x000fe400000000ff */
[----:B------:R-:W-:Y:S01]  /*d1c0*/  F2FP.F16.F32.PACK_AB R42, R79, R42 ;  /* 0x0000002a4f2a723e */ /* 0x000fe200000000ff */
[----:B------:R-:W-:Y:S01]  /*d1d0*/  STS [R5+0x400], R15 ;  /* 0x0004000f05007388 */ /* 0x000fe20000000800 */
[----:B------:R-:W-:Y:S01]  /*d1e0*/  F2FP.F16.F32.PACK_AB R41, R41, R84 ;  /* 0x000000542929723e */ /* 0x000fe200000000ff */
[----:B-----5:R-:W5:Y:S01]  /*d1f0*/  @P1 LDC.64 R8, c[0x0][0x2c0] ;  /* 0x0000b000ff081b82 */ /* 0x020f620000000a00 */
[----:B------:R-:W-:Y:S01]  /*d200*/  F2FP.F16.F32.PACK_AB R40, R40, R86 ;  /* 0x000000562828723e */ /* 0x000fe200000000ff */
[----:B------:R2:W-:Y:S01]  /*d210*/  STS [R3+0x2000], R17 ;  /* 0x0020001103007388 */ /* 0x0005e20000000800 */
        /* <DEDUP_REMOVED lines=33> */
[----:B-1----:R-:W-:Y:S02]  /*d430*/  MOV R19, 0x7f800000 ;  /* 0x7f80000000137802 */ /* 0x002fe40000000f00 */
[----:B--2---:R-:W-:Y:S01]  /*d440*/  MOV R17, 0x7f800000 ;  /* 0x7f80000000117802 */ /* 0x004fe20000000f00 */
[----:B------:R-:W-:Y:S01]  /*d450*/  STS [R24+0x4000], R49 ;  /* 0x0040003118007388 */ /* 0x000fe20000000800 */
[----:B------:R-:W-:-:S02]  /*d460*/  MOV R16, 0x7f800000 ;  /* 0x7f80000000107802 */ /* 0x000fc40000000f00 */
[----:B------:R-:W-:Y:S01]  /*d470*/  SHF.L.U32 R21, R207, 0x3, RZ ;  /* 0x00000003cf157819 */ /* 0x000fe200000006ff */
        /* <DEDUP_REMOVED lines=15> */
[----:B------:R1:W-:Y:S04]  /*d570*/  STS [R6+0x6400], R34 ;  /* 0x0064002206007388 */ /* 0x0003e80000000800 */
[----:B------:R-:W-:Y:S04]  /*d580*/  STS [R3+0x4000], R33 ;  /* 0x0040002103007388 */ /* 0x000fe80000000800 */
[----:B------:R-:W-:Y:S04]  /*d590*/  STS [R3+0x4400], R32 ;  /* 0x0044002003007388 */ /* 0x000fe80000000800 */
[----:B------:R-:W-:Y:S04]  /*d5a0*/  STS [R5+0x4000], R29 ;  /* 0x0040001d05007388 */ /* 0x000fe80000000800 */
[----:B------:R-:W-:Y:S01]  /*d5b0*/  STS [R5+0x4400], R28 ;  /* 0x0044001c05007388 */ /* 0x000fe20000000800 */
[----:B--2---:R-:W2:Y:S03]  /*d5c0*/  @P3 MUFU.LG2 R0, R138 ;  /* 0x0000008a00003308 */ /* 0x004ea60000000c00 */
[----:B------:R-:W-:Y:S04]  /*d5d0*/  STS [R3+0x6000], R31 ;  /* 0x0060001f03007388 */ /* 0x000fe80000000800 */
[----:B------:R3:W-:Y:S01]  /*d5e0*/  STS [R3+0x6400], R30 ;  /* 0x0064001e03007388 */ /* 0x0007e20000000800 */
[----:B-1----:R-:W1:Y:S03]  /*d5f0*/  @P1 LDC R6, c[0x0][0x2c0] ;  /* 0x0000b000ff061b82 */ /* 0x002e660000000800 */
[----:B------:R-:W-:Y:S04]  /*d600*/  STS [R5+0x6000], R27 ;  /* 0x0060001b05007388 */ /* 0x000fe80000000800 */
[----:B------:R4:W-:Y:S04]  /*d610*/  STS [R5+0x6400], R26 ;  /* 0x0064001a05007388 */ /* 0x0009e80000000800 */
[----:B------:R-:W-:Y:S04]  /*d620*/  STS [R2+0x4000], R25 ;  /* 0x0040001902007388 */ /* 0x000fe80000000800 */
[----:B------:R-:W-:Y:S04]  /*d630*/  STS [R2+0x4400], R62 ;  /* 0x0044003e02007388 */ /* 0x000fe80000000800 */
[----:B------:R-:W-:Y:S04]  /*d640*/  STS [R4+0x4000], R65 ;  /* 0x0040004104007388 */ /* 0x000fe80000000800 */
[----:B------:R-:W-:Y:S01]  /*d650*/  STS [R4+0x4400], R64 ;  /* 0x0044004004007388 */ /* 0x000fe20000000800 */
[----:B---3--:R-:W-:-:S02]  /*d660*/  IADD3 R3, R58, 0x20, RZ ;  /* 0x000000203a037810 */ /* 0x008fc40007ffe0ff */
[----:B------:R-:W-:Y:S01]  /*d670*/  @!P1 MOV R6, 0x1 ;  /* 0x0000000100069802 */ /* 0x000fe20000000f00 */
[----:B------:R-:W-:Y:S04]  /*d680*/  STS [R2+0x6000], R67 ;  /* 0x0060004302007388 */ /* 0x000fe80000000800 */
[----:B------:R3:W-:Y:S01]  /*d690*/  STS [R2+0x6400], R66 ;  /* 0x0064004202007388 */ /* 0x0007e20000000800 */
[----:B----4-:R-:W4:Y:S03]  /*d6a0*/  @P3 LDC R5, c[0x0][0x2e8] ;  /* 0x0000ba00ff053b82 */ /* 0x010f260000000800 */
[----:B------:R-:W-:Y:S04]  /*d6b0*/  STS [R4+0x6000], R63 ;  /* 0x0060003f04007388 */ /* 0x000fe80000000800 */
[----:B------:R2:W-:Y:S01]  /*d6c0*/  STS [R4+0x6400], R68 ;  /* 0x0064004404007388 */ /* 0x0005e20000000800 */
[----:B------:R-:W-:Y:S06]  /*d6d0*/  BAR.SYNC.DEFER_BLOCKING 0x0 ;  /* 0x0000000000007b1d */ /* 0x000fec0000010000 */
[----:B------:R-:W1:Y:S01]  /*d6e0*/  S2R R14, SR_CTAID.Y ;  /* 0x00000000000e7919 */ /* 0x000e620000002600 */
[----:B------:R-:W1:Y:S01]  /*d6f0*/  S2R R23, SR_CTAID.Z ;  /* 0x0000000000177919 */ /* 0x000e620000002700 */
[----:B---3--:R-:W-:Y:S01]  /*d700*/  @P1 MOV R2, 0x1 ;  /* 0x0000000100021802 */ /* 0x008fe20000000f00 */
[----:B------:R-:W-:-:S02]  /*d710*/  @!P1 IMAD R2, R69, R7, RZ ;  /* 0x0000000745029224 */ /* 0x000fc400078e02ff */
[----:B------:R-:W3:Y:S01]  /*d720*/  @P5 MUFU.LG2 R7, R204 ;  /* 0x000000cc00075308 */ /* 0x000ee20000000c00 */
[----:B--2---:R-:W-:Y:S01]  /*d730*/  @P3 FMUL.FTZ R4, R0, 0.69314718246459960938 ;  /* 0x3f31721800043820 */ /* 0x004fe20000410000 */
[----:B-----5:R-:W-:Y:S01]  /*d740*/  @P1 IMAD R0, R9, R8, RZ ;  /* 0x0000000809001224 */ /* 0x020fe200078e02ff */
[----:B------:R-:W-:Y:S01]  /*d750*/  @!P1 MOV R0, R69 ;  /* 0x0000004500009202 */ /* 0x000fe20000000f00 */
[----:B------:R2:W2:Y:S01]  /*d760*/  LDS.128 R24, [R242+0x3800] ;  /* 0x00380000f2187984 */ /* 0x0004a20000000c00 */
[----:B------:R-:W5:Y:S01]  /*d770*/  @P5 LDC R8, c[0x0][0x2e8] ;  /* 0x0000ba00ff085b82 */ /* 0x000f620000000800 */
[----:B----4-:R-:W-:Y:S01]  /*d780*/  @P3 FFMA.FTZ R22, R136, R5, R4 ;  /* 0x0000000588163223 */ /* 0x010fe20000010004 */
[----:B------:R-:W-:Y:S01]  /*d790*/  @P4 FMUL.FTZ R5, R10, 0.69314718246459960938 ;  /* 0x3f3172180a054820 */ /* 0x000fe20000410000 */
[----:B------:R-:W-:Y:S02]  /*d7a0*/  ISETP.GE.AND P3, PT, R3, UR14, PT ;  /* 0x0000000e03007c0c */ /* 0x000fe4000bf66270 */
[----:B------:R-:W-:Y:S01]  /*d7b0*/  IADD3 R3, R58, 0x30, RZ ;  /* 0x000000303a037810 */ /* 0x000fe20007ffe0ff */
[----:B------:R-:W-:Y:S01]  /*d7c0*/  @P4 FFMA.FTZ R19, R135, R11, R5 ;  /* 0x0000000b87134223 */ /* 0x000fe20000010005 */
[----:B------:R-:W-:Y:S01]  /*d7d0*/  LOP3.LUT P4, RZ, R137, 0x3, RZ, 0xc0, !PT ;  /* 0x0000000389ff7812 */ /* 0x000fe2000788c0ff */
[----:B-1----:R-:W-:Y:S01]  /*d7e0*/  IMAD R4, R14, R2, RZ ;  /* 0x000000020e047224 */ /* 0x002fe200078e02ff */
[----:B------:R-:W-:-:S04]  /*d7f0*/  IADD3 R2, R58, 0x40, RZ ;  /* 0x000000403a027810 */ /* 0x000fc80007ffe0ff */
[----:B------:R-:W-:Y:S02]  /*d800*/  SEL R4, R4, RZ, !P2 ;  /* 0x000000ff04047207 */ /* 0x000fe40005000000 */
[----:B------:R-:W-:Y:S01]  /*d810*/  ISETP.GE.AND P1, PT, R2, UR14, PT ;  /* 0x0000000e02007c0c */ /* 0x000fe2000bf26270 */
[----:B------:R-:W-:Y:S01]  /*d820*/  IMAD R2, R6, UR4, RZ ;  /* 0x0000000406027c24 */ /* 0x000fe2000f8e02ff */
[----:B------:R-:W-:Y:S01]  /*d830*/  ISETP.GE.AND P2, PT, R3, UR14, PT ;  /* 0x0000000e03007c0c */ /* 0x000fe2000bf46270 */
[----:B------:R-:W-:Y:S02]  /*d840*/  IMAD R0, R23, R0, R4 ;  /* 0x0000000017007224 */ /* 0x000fe400078e0204 */
[----:B------:R-:W-:Y:S01]  /*d850*/  @P6 FMUL.FTZ R4, R12, 0.69314718246459960938 ;  /* 0x3f3172180c046820 */ /* 0x000fe20000410000 */
[----:B---3--:R-:W-:Y:S01]  /*d860*/  @P5 FMUL.FTZ R3, R7, 0.69314718246459960938 ;  /* 0x3f31721807035820 */ /* 0x008fe20000410000 */
[----:B------:R-:W-:Y:S02]  /*d870*/  SHF.L.U32 R5, R2, 0x7, RZ ;  /* 0x0000000702057819 */ /* 0x000fe400000006ff */
[----:B------:R-:W-:Y:S01]  /*d880*/  @P6 FFMA.FTZ R17, R134, R13, R4 ;  /* 0x0000000d86116223 */ /* 0x000fe20000010004 */
[----:B-----5:R-:W-:Y:S01]  /*d890*/  @P5 FFMA.FTZ R16, R132, R8, R3 ;  /* 0x0000000884105223 */ /* 0x020fe20000010003 */
[----:B------:R-:W-:-:S02]  /*d8a0*/  SHF.R.S32.HI R2, RZ, 0x1f, R5 ;  /* 0x0000001fff027819 */ /* 0x000fc40000011405 */
[--C-:B------:R-:W-:Y:S02]  /*d8b0*/  IADD3 R5, P6, P5, R5, R80, R0.reuse ;  /* 0x0000005005057210 */ /* 0x100fe40007dde000 */
[----:B------:R-:W-:-:S04]  /*d8c0*/  SHF.R.S32.HI R0, RZ, 0x1f, R0 ;  /* 0x0000001fff007819 */ /* 0x000fc80000011400 */
[----:B------:R-:W-:Y:S01]  /*d8d0*/  IADD3.X R4, R2, R81, R0, P6, P5 ;  /* 0x0000005102047210 */ /* 0x000fe200037ea400 */
[----:B--2---:R-:W-:Y:S06]  /*d8e0*/  @P4 BRA `(.L_x_181) ;  /* 0x0000000000c44947 */ /* 0x004fec0003800000 */
[----:B------:R-:W-:Y:S02]  /*d8f0*/  SHF.R.S32.HI R3, RZ, 0x5, R206 ;  /* 0x00000005ff037819 */ /* 0x000fe400000114ce */
[----:B------:R-:W-:Y:S02]  /*d900*/  SHF.R.S32.HI R2, RZ, 0x1f, R137 ;  /* 0x0000001fff027819 */ /* 0x000fe40000011489 */
[----:B------:R-:W-:Y:S02]  /*d910*/  SHF.R.S32.HI R0, RZ, 0x1f, R3 ;  /* 0x0000001fff007819 */ /* 0x000fe40000011403 */
[----:B------:R-:W-:Y:S02]  /*d920*/  LEA.HI R2, R2, R137, RZ, 0x2 ;  /* 0x0000008902027211 */ /* 0x000fe400078f10ff */
[----:B------:R-:W-:Y:S02]  /*d930*/  LEA.HI R0, R0, R3, RZ, 0x2 ;  /* 0x0000000300007211 */ /* 0x000fe400078f10ff */
[----:B------:R-:W-:-:S02]  /*d940*/  SHF.R.S32.HI R2, RZ, 0x2, R2 ;  /* 0x00000002ff027819 */ /* 0x000fc40000011402 */
[----:B------:R-:W-:Y:S02]  /*d950*/  LOP3.LUT R0, R0, 0xfffffffc, RZ, 0xc0, !PT ;  /* 0xfffffffc00007812 */ /* 0x000fe400078ec0ff */
[----:B------:R-:W-:Y:S02]  /*d960*/  P2R R20, PR, RZ, 0x1 ;  /* 0x00000001ff147803 */ /* 0x000fe40000000000 */
[----:B------:R-:W-:Y:S01]  /*d970*/  P2R R18, PR, RZ, 0x2 ;  /* 0x00000002ff127803 */ /* 0x000fe20000000000 */
[----:B------:R-:W-:-:S04]  /*d980*/  IMAD.IADD R0, R3, 0x1, -R0 ;  /* 0x0000000103007824 */ /* 0x000fc800078e0a00 */
[----:B------:R-:W-:-:S04]  /*d990*/  IMAD R2, R0, 0x10, R2 ;  /* 0x0000001000027824 */ /* 0x000fc800078e0202 */
[C---:B------:R-:W-:Y:S01]  /*d9a0*/  VIADD R12, R2.reuse, 0x8 ;  /* 0x00000008020c7836 */ /* 0x040fe20000000000 */
[----:B------:R-:W-:-:S04]  /*d9b0*/  ISETP.GE.AND P0, PT, R2, UR14, PT ;  /* 0x0000000e02007c0c */ /* 0x000fc8000bf06270 */
[----:B------:R-:W-:-:S09]  /*d9c0*/  ISETP.GE.AND P1, PT, R12, UR14, PT ;  /* 0x0000000e0c007c0c */ /* 0x000fd2000bf26270 */
[----:B------:R-:W-:-:S04]  /*d9d0*/  @!P0 IMAD R0, R2, R6, RZ ;  /* 0x0000000602008224 */ /* 0x000fc800078e02ff */
[----:B------:R-:W-:Y:S01]  /*d9e0*/  @!P1 IMAD R3, R12, R6, RZ ;  /* 0x000000060c039224 */ /* 0x000fe200078e02ff */
[----:B------:R-:W-:-:S04]  /*d9f0*/  @!P0 IADD3 R7, P4, R0, R5, RZ ;  /* 0x0000000500078210 */ /* 0x000fc80007f9e0ff */
[----:B------:R-:W-:Y:S01]  /*da00*/  @!P0 LEA.HI.X.SX32 R9, R0, R4, 0x1, P4 ;  /* 0x0000000400098211 */ /* 0x000fe200020f0eff */
[----:B------:R-:W-:Y:S01]  /*da10*/  VIADD R0, R2, 0x40 ;  /* 0x0000004002007836 */ /* 0x000fe20000000000 */
[----:B------:R-:W-:-:S04]  /*da20*/  @!P1 IADD3 R10, P4, R3, R5, RZ ;  /* 0x00000005030a9210 */ /* 0x000fc80007f9e0ff */
[----:B------:R-:W-:Y:S02]  /*da30*/  ISETP.GE.AND P6, PT, R0, UR14, PT ;  /* 0x0000000e00007c0c */ /* 0x000fe4000bfc6270 */
[----:B------:R-:W-:-:S11]  /*da40*/  @!P1 LEA.HI.X.SX32 R14, R3, R4, 0x1, P4 ;  /* 0x00000004030e9211 */ /* 0x000fd600020f0eff */
        /* <DEDUP_REMOVED lines=20> */
[----:B------:R-:W1:Y:S02]  /*db90*/  @!P5 LDC.64 R2, c[0x0][0x2b0] ;  /* 0x0000ac00ff02db82 */ /* 0x000e640000000a00 */
[----:B-1----:R-:W-:-:S04]  /*dba0*/  @!P5 LEA R2, P4, R11, R2, 0x2 ;  /* 0x000000020b02d211 */ /* 0x002fc800078810ff */
[----:B------:R-:W-:Y:S02]  /*dbb0*/  @!P5 LEA.HI.X R3, R11, R3, R0, 0x2, P4 ;  /* 0x000000030b03d211 */ /* 0x000fe400020f1400 */
[----:B------:R-:W-:-:S13]  /*dbc0*/  ISETP.GE.AND P4, PT, R12, UR14, PT ;  /* 0x0000000e0c007c0c */ /* 0x000fda000bf86270 */
[----:B------:R2:W-:Y:S04]  /*dbd0*/  @!P4 STG.E desc[UR18][R6.64], R19 ;  /* 0x000000130600c986 */ /* 0x0005e8000c101912 */
[----:B------:R2:W-:Y:S04]  /*dbe0*/  @!P6 STG.E desc[UR18][R4.64], R17 ;  /* 0x000000110400e986 */ /* 0x0005e8000c101912 */
[----:B------:R2:W-:Y:S02]  /*dbf0*/  @!P5 STG.E desc[UR18][R2.64], R16 ;  /* 0x000000100200d986 */ /* 0x0005e4000c101912 */
.L_x_181:
[----:B------:R-:W-:Y:S05]  /*dc00*/  BSYNC B0 ;  /* 0x0000000000007941 */ /* 0x000fea0003800000 */
.L_x_180:
[----:B------:R1:W5:Y:S01]  /*dc10*/  LDL R28, [R1+0x10] ;  /* 0x00001000011c7983 */ /* 0x0003620000100800 */
[----:B--2---:R-:W-:Y:S01]  /*dc20*/  SHF.R.S32.HI R3, RZ, 0x1f, R21 ;  /* 0x0000001fff037819 */ /* 0x004fe20000011415 */
[C---:B------:R-:W-:Y:S01]  /*dc30*/  VIADD R0, R58.reuse, 0x50 ;  /* 0x000000503a007836 */ /* 0x040fe20000000000 */
[----:B------:R-:W-:Y:S01]  /*dc40*/  IADD3 R2, P4, R21, UR8, RZ ;  /* 0x0000000815027c10 */ /* 0x000fe2000ff9e0ff */
[----:B------:R1:W2:Y:S01]  /*dc50*/  LDS.128 R16, [R242] ;  /* 0x00000000f2107984 */ /* 0x0002a20000000c00 */
[----:B------:R-:W-:Y:S01]  /*dc60*/  SHF.R.S32.HI R4, RZ, 0x1f, R23 ;  /* 0x0000001fff047819 */ /* 0x000fe20000011417 */
[----:B------:R-:W-:Y:S01]  /*dc70*/  ULDC.64 UR4, c[0x0][0x2a0] ;  /* 0x0000a80000047ab9 */ /* 0x000fe20000000a00 */
[----:B------:R-:W-:Y:S01]  /*dc80*/  IADD3.X R3, R3, UR6, RZ, P4, !PT ;  /* 0x0000000603037c10 */ /* 0x000fe2000a7fe4ff */
[----:B------:R1:W3:Y:S01]  /*dc90*/  LDS.128 R12, [R242+0x4000] ;  /* 0x00400000f20c7984 */ /* 0x0002e20000000c00 */
        /* <DEDUP_REMOVED lines=13> */
[----:B------:R-:W-:Y:S02]  /*dd70*/  IMAD.MOV.U32 R8, RZ, RZ, R10 ;  /* 0x000000ffff087224 */ /* 0x000fe400078e000a */
[----:B------:R-:W-:Y:S02]  /*dd80*/  IMAD R0, R7, UR4, RZ ;  /* 0x0000000407007c24 */ /* 0x000fe4000f8e02ff */
[----:B------:R-:W-:-:S04]  /*dd90*/  IMAD.WIDE.U32 R4, R6, UR4, R8 ;  /* 0x0000000406047c25 */ /* 0x000fc8000f8e0008 */
[----:B------:R-:W-:Y:S01]  /*dda0*/  IMAD R0, R6, UR5, R0 ;  /* 0x0000000506007c24 */ /* 0x000fe2000f8e0200 */
[----:B------:R-:W-:Y:S02]  /*ddb0*/  ULDC.64 UR4, c[0x0][0x280] ;  /* 0x0000a00000047ab9 */ /* 0x000fe40000000a00 */
[C---:B------:R-:W-:Y:S01]  /*ddc0*/  LEA R2, P4, R4.reuse, UR4, 0x1 ;  /* 0x0000000404027c11 */ /* 0x040fe2000f8808ff */
[----:B------:R-:W-:Y:S01]  /*ddd0*/  ULDC UR4, c[0x0][0x2d0] ;  /* 0x0000b40000047ab9 */ /* 0x000fe20000000800 */
[----:B------:R-:W-:Y:S02]  /*dde0*/  IADD3 R0, R5, R0, RZ ;  /* 0x0000000005007210 */ /* 0x000fe40007ffe0ff */
[----:B------:R-:W-:Y:S02]  /*ddf0*/  ISETP.GE.AND P6, PT, R21, UR4, PT ;  /* 0x0000000415007c0c */ /* 0x000fe4000bfc6270 */
[----:B------:R-:W-:Y:S02]  /*de00*/  LEA.HI.X R3, R4, UR5, R0, 0x1, P4 ;  /* 0x0000000504037c11 */ /* 0x000fe4000a0f0c00 */
[----:B-----5:R-:W-:-:S09]  /*de10*/  ISETP.GE.AND P4, PT, R28, UR4, PT ;  /* 0x000000041c007c0c */ /* 0x020fd2000bf86270 */
[----:B--2---:R4:W-:Y:S04]  /*de20*/  @!P6 STG.E.128 desc[UR18][R2.64], R16 ;  /* 0x000000100200e986 */ /* 0x0049e8000c101d12 */
[----:B---3--:R4:W-:Y:S02]  /*de30*/  @!P4 STG.E.128 desc[UR18][R2.64+0x80], R12 ;  /* 0x0000800c0200c986 */ /* 0x0089e4000c101d12 */
.L_x_183:
[----:B------:R-:W-:Y:S05]  /*de40*/  BSYNC B0 ;  /* 0x0000000000007941 */ /* 0x000fea0003800000 */
.L_x_182:
[----:B--2-4-:R2:W4:Y:S01]  /*de50*/  LDS.128 R16, [R242+0x800] ;  /* 0x00080000f2107984 */ /* 0x0145220000000c00 */
[----:B------:R-:W-:Y:S01]  /*de60*/  BSSY B0, `(.L_x_184) ;  /* 0x0000016000007945 */ /* 0x000fe20003800000 */
[----:B------:R-:W-:Y:S02]  /*de70*/  ISETP.GE.AND P4, PT, R20, UR14, PT ;  /* 0x0000000e14007c0c */ /* 0x000fe4000bf86270 */
[----:B---3--:R2:W3:Y:S01]  /*de80*/  LDS.128 R12, [R242+0x4800] ;  /* 0x00480000f20c7984 */ /* 0x0084e20000000c00 */
[----:B------:R-:W-:Y:S01]  /*de90*/  IADD3 R20, R58, 0x70, RZ ;  /* 0x000000703a147810 */ /* 0x000fe20007ffe0ff */
        /* <DEDUP_REMOVED lines=10> */
[C---:B------:R-:W-:Y:S01]  /*df40*/  LEA R2, P0, R4.reuse, UR4, 0x1 ;  /* 0x0000000404027c11 */ /* 0x040fe2000f8008ff */
[----:B------:R-:W-:Y:S01]  /*df50*/  IMAD.IADD R0, R5, 0x1, R0 ;  /* 0x0000000105007824 */ /* 0x000fe200078e0200 */
[----:B------:R-:W-:Y:S02]  /*df60*/  ULDC UR4, c[0x0][0x2d0] ;  /* 0x0000b40000047ab9 */ /* 0x000fe40000000800 */
[----:B------:R-:W-:Y:S02]  /*df70*/  ISETP.GE.AND P6, PT, R21, UR4, PT ;  /* 0x0000000415007c0c */ /* 0x000fe4000bfc6270 */
[----:B------:R-:W-:Y:S02]  /*df80*/  LEA.HI.X R3, R4, UR5, R0, 0x1, P0 ;  /* 0x0000000504037c11 */ /* 0x000fe400080f0c00 */
[----:B-----5:R-:W-:-:S09]  /*df90*/  ISETP.GE.AND P0, PT, R28, UR4, PT ;  /* 0x000000041c007c0c */ /* 0x020fd2000bf06270 */
[----:B----4-:R4:W-:Y:S04]  /*dfa0*/  @!P6 STG.E.128 desc[UR18][R2.64], R16 ;  /* 0x000000100200e986 */ /* 0x0109e8000c101d12 */
[----:B---3--:R4:W-:Y:S02]  /*dfb0*/  @!P0 STG.E.128 desc[UR18][R2.64+0x80], R12 ;  /* 0x0000800c02008986 */ /* 0x0089e4000c101d12 */
.L_x_185:
[----:B------:R-:W-:Y:S05]  /*dfc0*/  BSYNC B0 ;  /* 0x0000000000007941 */ /* 0x000fea0003800000 */
.L_x_184:
[----:B----4-:R4:W1:Y:S01]  /*dfd0*/  LDS.128 R16, [R242+0x1000] ;  /* 0x00100000f2107984 */ /* 0x0108620000000c00 */
[----:B------:R-:W-:Y:S01]  /*dfe0*/  BSSY B0, `(.L_x_186) ;  /* 0x0000015000007945 */ /* 0x000fe20003800000 */
[----:B------:R-:W-:Y:S02]  /*dff0*/  ISETP.GE.AND P0, PT, R20, UR14, PT ;  /* 0x0000000e14007c0c */ /* 0x000fe4000bf06270 */
[----:B---3--:R4:W3:Y:S01]  /*e000*/  LDS.128 R12, [R242+0x5000] ;  /* 0x00500000f20c7984 */ /* 0x0088e20000000c00 */
[----:B------:R-:W-:Y:S10]  /*e010*/  @P3 BRA `(.L_x_187) ;  /* 0x0000000000443947 */ /* 0x000ff40003800000 */
        /* <DEDUP_REMOVED lines=15> */
[----:B-1----:R1:W-:Y:S04]  /*e110*/  @!P6 STG.E.128 desc[UR18][R2.64], R16 ;  /* 0x000000100200e986 */ /* 0x0023e8000c101d12 */
[----:B---3--:R1:W-:Y:S02]  /*e120*/  @!P3 STG.E.128 desc[UR18][R2.64+0x80], R12 ;  /* 0x0000800c0200b986 */ /* 0x0083e4000c101d12 */
.L_x_187:
[----:B------:R-:W-:Y:S05]  /*e130*/  BSYNC B0 ;  /* 0x0000000000007941 */ /* 0x000fea0003800000 */
.L_x_186:
[----:B-1----:R1:W1:Y:S01]  /*e140*/  LDS.128 R16, [R242+0x1800] ;  /* 0x00180000f2107984 */ /* 0x0022620000000c00 */
[----:B------:R-:W-:Y:S03]  /*e150*/  BSSY B0, `(.L_x_188) ;  /* 0x0000014000007945 */ /* 0x000fe60003800000 */
[----:B---3--:R3:W1:Y:S01]  /*e160*/  LDS.128 R12, [R242+0x5800] ;  /* 0x00580000f20c7984 */ /* 0x0086620000000c00 */
[----:B------:R-:W-:Y:S05]  /*e170*/  @P2 BRA `(.L_x_189) ;  /* 0x0000000000442947 */ /* 0x000fea0003800000 */
[----:B------:R-:W-:Y:S01]  /*e180*/  IADD3 R0, P2, R6, 0x30, RZ ;  /* 0x0000003006007810 */ /* 0x000fe20007f5e0ff */
[----:B------:R-:W-:Y:S01]  /*e190*/  ULDC.64 UR4, c[0x0][0x298] ;  /* 0x0000a60000047ab9 */ /* 0x000fe20000000a00 */
[----:B------:R-:W-:Y:S01]  /*e1a0*/  MOV R3, R9 ;  /* 0x0000000900037202 */ /* 0x000fe20000000f00 */
[----:B------:R-:W-:Y:S02]  /*e1b0*/  ULDC UR6, c[0x0][0x2d0] ;  /* 0x0000b40000067ab9 */ /* 0x000fe40000000800 */
[----:B------:R-:W-:Y:S01]  /*e1c0*/  IMAD.X R2, RZ, RZ, R7, P2 ;  /* 0x000000ffff027224 */ /* 0x000fe200010e0607 */
[----:B------:R-:W-:Y:S02]  /*e1d0*/  ISETP.GE.AND P3, PT, R21, UR6, PT ;  /* 0x0000000615007c0c */ /* 0x000fe4000bf66270 */
[----:B-----5:R-:W-:Y:S01]  /*e1e0*/  ISETP.GE.AND P2, PT, R28, UR6, PT ;  /* 0x000000061c007c0c */ /* 0x020fe2000bf46270 */
[----:B------:R-:W-:Y:S02]  /*e1f0*/  IMAD R20, R2, UR4, RZ ;  /* 0x0000000402147c24 */ /* 0x000fe4000f8e02ff */
[----:B------:R-:W-:-:S04]  /*e200*/  IMAD.MOV.U32 R2, RZ, RZ, R10 ;  /* 0x000000ffff027224 */ /* 0x000fc800078e000a */
[----:B------:R-:W-:-:S04]  /*e210*/  IMAD.WIDE.U32 R4, R0, UR4, R2 ;  /* 0x0000000400047c25 */ /* 0x000fc8000f8e0002 */
[----:B------:R-:W-:Y:S01]  /*e220*/  IMAD R0, R0, UR5, R20 ;  /* 0x0000000500007c24 */ /* 0x000fe2000f8e0214 */
[----:B------:R-:W-:Y:S02]  /*e230*/  ULDC.64 UR4, c[0x0][0x280] ;  /* 0x0000a00000047ab9 */ /* 0x000fe40000000a00 */
[----:B------:R-:W-:Y:S01]  /*e240*/  LEA R2, P6, R4, UR4, 0x1 ;  /* 0x0000000404027c11 */ /* 0x000fe2000f8c08ff */
[----:B------:R-:W-:-:S05]  /*e250*/  IMAD.IADD R0, R5, 0x1, R0 ;  /* 0x0000000105007824 */ /* 0x000fca00078e0200 */
[----:B------:R-:W-:-:S05]  /*e260*/  LEA.HI.X R3, R4, UR5, R0, 0x1, P6 ;  /* 0x0000000504037c11 */ /* 0x000fca000b0f0c00 */
[----:B-1----:R1:W-:Y:S04]  /*e270*/  @!P3 STG.E.128 desc[UR18][R2.64], R16 ;  /* 0x000000100200b986 */ /* 0x0023e8000c101d12 */
[----:B------:R1:W-:Y:S02]  /*e280*/  @!P2 STG.E.128 desc[UR18][R2.64+0x80], R12 ;  /* 0x0000800c0200a986 */ /* 0x0003e4000c101d12 */
.L_x_189:
[----:B------:R-:W-:Y:S05]  /*e290*/  BSYNC B0 ;  /* 0x0000000000007941 */ /* 0x000fea0003800000 */
.L_x_188:
[----:B-1----:R1:W1:Y:S01]  /*e2a0*/  LDS.128 R16, [R242+0x2000] ;  /* 0x00200000f2107984 */ /* 0x0022620000000c00 */
[----:B------:R-:W-:Y:S03]  /*e2b0*/  BSSY B0, `(.L_x_190) ;  /* 0x0000014000007945 */ /* 0x000fe60003800000 */
[----:B------:R1:W1:Y:S01]  /*e2c0*/  LDS.128 R12, [R242+0x6000] ;  /* 0x00600000f20c7984 */ /* 0x0002620000000c00 */
        /* <DEDUP_REMOVED lines=18> */
.L_x_191:
[----:B------:R-:W-:Y:S05]  /*e3f0*/  BSYNC B0 ;  /* 0x0000000000007941 */ /* 0x000fea0003800000 */
.L_x_190:
        /* <DEDUP_REMOVED lines=21> */
.L_x_193:
[----:B------:R-:W-:Y:S05]  /*e550*/  BSYNC B0 ;  /* 0x0000000000007941 */ /* 0x000fea0003800000 */
.L_x_192:
        /* <DEDUP_REMOVED lines=21> */
.L_x_195:
[----:B------:R-:W-:Y:S05]  /*e6b0*/  BSYNC B0 ;  /* 0x0000000000007941 */ /* 0x000fea0003800000 */
.L_x_194:
[----:B-1234-:R-:W1:Y:S01]  /*e6c0*/  LDS.128 R240, [R242+0x7800] ;  /* 0x00780000f2f07984 */ /* 0x01ee620000000c00 */
[----:B------:R-:W-:Y:S05]  /*e6d0*/  @P0 EXIT ;  /* 0x000000000000094d */ /* 0x000fea0003800000 */
[----:B------:R-:W-:Y:S01]  /*e6e0*/  IADD3 R6, P0, R6, 0x70, RZ ;  /* 0x0000007006067810 */ /* 0x000fe20007f1e0ff */
[----:B------:R-:W-:Y:S01]  /*e6f0*/  ULDC.64 UR4, c[0x0][0x298] ;  /* 0x0000a60000047ab9 */ /* 0x000fe20000000a00 */
[----:B------:R-:W-:Y:S01]  /*e700*/  MOV R3, R9 ;  /* 0x0000000900037202 */ /* 0x000fe20000000f00 */
[----:B------:R-:W-:Y:S01]  /*e710*/  IMAD.MOV.U32 R2, RZ, RZ, R10 ;  /* 0x000000ffff027224 */ /* 0x000fe200078e000a */
[----:B------:R-:W-:Y:S01]  /*e720*/  ULDC UR6, c[0x0][0x2d0] ;  /* 0x0000b40000067ab9 */ /* 0x000fe20000000800 */
[----:B------:R-:W-:Y:S01]  /*e730*/  IMAD.X R0, RZ, RZ, R7, P0 ;  /* 0x000000ffff007224 */ /* 0x000fe200000e0607 */
[----:B------:R-:W-:Y:S01]  /*e740*/  ISETP.GE.AND P1, PT, R21, UR6, PT ;  /* 0x0000000615007c0c */ /* 0x000fe2000bf26270 */
[----:B------:R-:W-:Y:S01]  /*e750*/  IMAD.WIDE.U32 R4, R6, UR4, R2 ;  /* 0x0000000406047c25 */ /* 0x000fe2000f8e0002 */
[----:B-----5:R-:W-:-:S03]  /*e760*/  ISETP.GE.AND P0, PT, R28, UR6, PT ;  /* 0x000000061c007c0c */ /* 0x020fc6000bf06270 */
[----:B------:R-:W-:-:S04]  /*e770*/  IMAD R0, R0, UR4, RZ ;  /* 0x0000000400007c24 */ /* 0x000fc8000f8e02ff */
[----:B------:R-:W-:Y:S01]  /*e780*/  IMAD R0, R6, UR5, R0 ;  /* 0x0000000506007c24 */ /* 0x000fe2000f8e0200 */
[----:B------:R-:W-:Y:S02]  /*e790*/  ULDC.64 UR4, c[0x0][0x280] ;  /* 0x0000a00000047ab9 */ /* 0x000fe40000000a00 */
[----:B------:R-:W-:Y:S01]  /*e7a0*/  LEA R2, P2, R4, UR4, 0x1 ;  /* 0x0000000404027c11 */ /* 0x000fe2000f8408ff */
[----:B------:R-:W-:-:S05]  /*e7b0*/  IMAD.IADD R0, R5, 0x1, R0 ;  /* 0x0000000105007824 */ /* 0x000fca00078e0200 */
[----:B------:R-:W-:-:S05]  /*e7c0*/  LEA.HI.X R3, R4, UR5, R0, 0x1, P2 ;  /* 0x0000000504037c11 */ /* 0x000fca00090f0c00 */
[----:B------:R2:W-:Y:S01]  /*e7d0*/  @!P1 STG.E.128 desc[UR18][R2.64], R24 ;  /* 0x0000001802009986 */ /* 0x0005e2000c101d12 */
[----:B------:R-:W-:Y:S05]  /*e7e0*/  @P0 EXIT ;  /* 0x000000000000094d */ /* 0x000fea0003800000 */
[----:B-1----:R-:W-:Y:S01]  /*e7f0*/  STG.E.128 desc[UR18][R2.64+0x80], R240 ;  /* 0x000080f002007986 */ /* 0x002fe2000c101d12 */
[----:B------:R-:W-:Y:S05]  /*e800*/  EXIT ;  /* 0x000000000000794d */ /* 0x000fea0003800000 */
.L_x_136:
[----:B------:R-:W-:Y:S01]  /*e810*/  UISETP.NE.AND UP0, UPT, UR15, -0x1, UPT ;  /* 0xffffffff0f00788c */ /* 0x000fe2000bf05270 */
[----:B-1----:R-:W-:Y:S01]  /*e820*/  SHF.R.S32.HI R8, RZ, 0x1f, R138 ;  /* 0x0000001fff087819 */ /* 0x002fe2000001148a */
[----:B------:R-:W-:Y:S01]  /*e830*/  ULDC.U8 UR8, c[0x0][0x3d9] ;  /* 0x0000f64000087ab9 */ /* 0x000fe20000000000 */
[----:B------:R-:W-:Y:S01]  /*e840*/  ULDC.U8 UR10, c[0x0][0x3d8] ;  /* 0x0000f600000a7ab9 */ /* 0x000fe20000000000 */
[----:B------:R-:W-:Y:S01]  /*e850*/  UISETP.NE.AND UP2, UPT, UR8, URZ, UPT ;  /* 0x0000003f0800728c */ /* 0x000fe2000bf45270 */
[----:B------:R-:W-:Y:S01]  /*e860*/  LEA.HI R8, R8, R138, RZ, 0x3 ;  /* 0x0000008a08087211 */ /* 0x000fe200078f18ff */
[----:B------:R-:W-:Y:S01]  /*e870*/  UISETP.NE.AND UP3, UPT, UR10, URZ, UPT ;  /* 0x0000003f0a00728c */ /* 0x000fe2000bf65270 */
[----:B------:R-:W-:Y:S01]  /*e880*/  IMAD.U32 R6, RZ, RZ, UR16 ;  /* 0x00000010ff067e24 */ /* 0x000fe2000f8e00ff */
[----:B------:R-:W-:Y:S01]  /*e890*/  UIADD3 UR12, -UR14, UR12, URZ ;  /* 0x0000000c0e0c7290 */ /* 0x000fe2000fffe13f */
[----:B------:R-:W-:Y:S01]  /*e8a0*/  LOP3.LUT R0, R8, 0xfffffff8, RZ, 0xc0, !PT ;  /* 0xfffffff808007812 */ /* 0x000fe200078ec0ff */
[----:B------:R-:W-:Y:S01]  /*e8b0*/  UISETP.NE.OR UP3, UPT, UR8, URZ, !UP3 ;  /* 0x0000003f0800728c */ /* 0x000fe2000df65670 */
[----:B------:R-:W-:Y:S01]  /*e8c0*/  SHF.R.S32.HI R8, RZ, 0x3, R8 ;  /* 0x00000003ff087819 */ /* 0x000fe20000011408 */
[----:B------:R-:W-:Y:S01]  /*e8d0*/  @!UP0 USHF.R.S32.HI UR9, URZ, 0x1f, UR11 ;  /* 0x0000001f3f098899 */ /* 0x000fe2000801140b */
[----:B------:R-:W-:Y:S01]  /*e8e0*/  BSSY B0, `(.L_x_196) ;  /* 0x000004a000007945 */ /* 0x000fe20003800000 */
[----:B------:R-:W-:Y:S01]  /*e8f0*/  @UP0 ULDC.64 UR6, c[0x0][0x298] ;  /* 0x0000a60000060ab9 */ /* 0x000fe20000000a00 */
[----:B------:R-:W-:Y:S01]  /*e900*/  @!UP0 ULDC.64 UR4, c[0x0][0x290] ;  /* 0x0000a40000048ab9 */ /* 0x000fe20000000a00 */
[----:B------:R-:W-:Y:S01]  /*e910*/  @UP0 UIMAD.WIDE.U32 UR22, UR15, UR6, URZ ;  /* 0x000000060f1602a5 */ /* 0x000fe2000f8e003f */
[----:B------:R-:W-:Y:S01]  /*e920*/  IMAD.IADD R0, R138, 0x1, -R0 ;  /* 0x000000018a007824 */ /* 0x000fe200078e0a00 */
[----:B------:R-:W-:Y:S01]  /*e930*/  @!UP0 UIMAD UR6, UR9, UR4, URZ ;  /* 0x00000004090682a4 */ /* 0x000fe2000f8e023f */
[----:B------:R-:W-:Y:S01]  /*e940*/  ISETP.GE.AND P4, PT, R8, UR12, PT ;  /* 0x0000000c08007c0c */ /* 0x000fe2000bf86270 */
[----:B------:R-:W-:Y:S01]  /*e950*/  @!UP0 UIMAD.WIDE.U32 UR24, UR11, UR4, URZ ;  /* 0x000000040b1882a5 */ /* 0x000fe2000f8e003f */
[----:B------:R-:W-:Y:S01]  /*e960*/  IMAD.SHL.U32 R14, R0, 0x8, RZ ;  /* 0x00000008000e7824 */ /* 0x000fe200078e00ff */
[----:B------:R-:W-:Y:S01]  /*e970*/  @!UP0 UIMAD UR6, UR11, UR5, UR6 ;  /* 0x000000050b0682a4 */ /* 0x000fe2000f8e0206 */
[----:B------:R-:W-:Y:S01]  /*e980*/  SHF.R.S32.HI R9, RZ, 0x1f, R8 ;  /* 0x0000001fff097819 */ /* 0x000fe20000011408 */
[----:B------:R-:W-:Y:S01]  /*e990*/  @UP0 UIMAD UR7, UR15, UR7, UR23 ;  /* 0x000000070f0702a4 */ /* 0x000fe2000f8e0217 */
[C---:B------:R-:W-:Y:S01]  /*e9a0*/  VIADD R17, R8.reuse, 0x10 ;  /* 0x0000001008117836 */ /* 0x040fe20000000000 */
[----:B------:R-:W-:Y:S01]  /*e9b0*/  @!UP0 UIADD3 UR7, UR25, UR6, URZ ;  /* 0x0000000619078290 */ /* 0x000fe2000fffe03f */
[----:B------:R-:W-:Y:S01]  /*e9c0*/  VIADD R18, R8, 0x20 ;  /* 0x0000002008127836 */ /* 0x000fe20000000000 */
[----:B------:R-:W-:Y:S01]  /*e9d0*/  @!UP0 UMOV UR22, UR24 ;  /* 0x0000001800168c82 */ /* 0x000fe20008000000 */
[----:B------:R-:W-:Y:S01]  /*e9e0*/  UISETP.NE.AND UP0, UPT, UR10, URZ, !UP2 ;  /* 0x0000003f0a00728c */ /* 0x000fe2000d705270 */
[----:B------:R-:W-:Y:S01]  /*e9f0*/  IADD3 R2, P0, R14, UR22, RZ ;  /* 0x000000160e027c10 */ /* 0x000fe2000ff1e0ff */
[----:B------:R-:W-:Y:S01]  /*ea00*/  @UP2 ULDC.64 UR4, c[0x0][0x2c0] ;  /* 0x0000b00000042ab9 */ /* 0x000fe20000000a00 */
[----:B------:R-:W-:Y:S01]  /*ea10*/  USHF.R.S32.HI UR9, URZ, 0x1f, UR21 ;  /* 0x0000001f3f097899 */ /* 0x000fe20008011415 */
[----:B------:R-:W-:Y:S01]  /*ea20*/  VIADD R20, R8, 0x30 ;  /* 0x0000003008147836 */ /* 0x000fe20000000000 */
[----:B------:R-:W-:Y:S01]  /*ea30*/  @UP2 UIMAD UR13, UR5, UR4, URZ ;  /* 0x00000004050d22a4 */ /* 0x000fe2000f8e023f */
[----:B------:R-:W-:Y:S01]  /*ea40*/  LEA.HI.X.SX32 R3, R14, UR7, 0x1, P0 ;  /* 0x000000070e037c11 */ /* 0x000fe200080f0eff */
[----:B------:R-:W-:Y:S01]  /*ea50*/  UISETP.NE.OR UP1, UPT, UR15, -0x1, UP3 ;  /* 0xffffffff0f00788c */ /* 0x000fe20009f25670 */
[----:B------:R-:W-:Y:S01]  /*ea60*/  ISETP.NE.AND P1, PT, R0, RZ, PT ;  /* 0x000000ff0000720c */ /* 0x000fe20003f25270 */
        /* <DEDUP_REMOVED lines=10> */
[----:B------:R-:W-:Y:S01]  /*eb10*/  UIMAD UR5, UR21, UR5, UR9 ;  /* 0x00000005150572a4 */ /* 0x000fe2000f8e0209 */
[----:B------:R-:W-:Y:S01]  /*eb20*/  ISETP.GE.AND P0, PT, R17, UR12, PT ;  /* 0x0000000c11007c0c */ /* 0x000fe2000bf06270 */
[----:B------:R-:W-:Y:S01]  /*eb30*/  UIMAD UR8, UR11, UR8, URZ ;  /* 0x000000080b0872a4 */ /* 0x000fe2000f8e023f */
[----:B------:R-:W-:Y:S01]  /*eb40*/  ISETP.GE.AND P3, PT, R18, UR12, PT ;  /* 0x0000000c12007c0c */ /* 0x000fe2000bf66270 */
[----:B------:R-:W-:Y:S01]  /*eb50*/  @!UP1 UIMAD UR15, UR11, UR7, URZ ;  /* 0x000000070b0f92a4 */ /* 0x000fe2000f8e023f */
[----:B------:R-:W-:Y:S01]  /*eb60*/  ISETP.GE.AND P2, PT, R20, UR12, PT ;  /* 0x0000000c14007c0c */ /* 0x000fe2000bf46270 */
[----:B------:R-:W-:Y:S01]  /*eb70*/  @UP2 ULDC UR9, c[0x0][0x2c0] ;  /* 0x0000b00000092ab9 */ /* 0x000fe20000000800 */
[----:B------:R-:W-:Y:S01]  /*eb80*/  USEL UR8, UR8, URZ, UP3 ;  /* 0x0000003f08087287 */ /* 0x000fe20009800000 */
[----:B------:R-:W-:Y:S01]  /*eb90*/  VIADD R11, R13, UR5 ;  /* 0x000000050d0b7c36 */ /* 0x000fe20008000000 */
[----:B------:R-:W-:Y:S01]  /*eba0*/  @!UP2 UMOV UR9, 0x1 ;  /* 0x000000010009a882 */ /* 0x000fe20000000000 */
[----:B------:R-:W-:Y:S01]  /*ebb0*/  @!UP2 UMOV UR13, UR4 ;  /* 0x00000004000dac82 */ /* 0x000fe20008000000 */
[----:B------:R-:W-:Y:S01]  /*ebc0*/  UIMAD UR6, UR14, UR9, URZ ;  /* 0x000000090e0672a4 */ /* 0x000fe2000f8e023f */
[----:B------:R-:W-:Y:S01]  /*ebd0*/  IMAD.WIDE R6, R6, 0x80, R8 ;  /* 0x0000008006067825 */ /* 0x000fe200078e0208 */
[----:B------:R-:W-:Y:S01]  /*ebe0*/  UIMAD UR13, UR21, UR13, UR8 ;  /* 0x0000000d150d72a4 */ /* 0x000fe2000f8e0208 */
[----:B------:R-:W-:Y:S01]  /*ebf0*/  UMOV UR26, URZ ;  /* 0x0000003f001a7c82 */ /* 0x000fe20008000000 */
[----:B------:R-:W-:Y:S01]  /*ec00*/  @!UP3 UMOV UR26, UR15 ;  /* 0x0000000f001abc82 */ /* 0x000fe20008000000 */
[----:B------:R-:W-:Y:S01]  /*ec10*/  UMOV UR27, URZ ;  /* 0x0000003f001b7c82 */ /* 0x000fe20008000000 */
[----:B------:R-:W-:Y:S01]  /*ec20*/  USHF.R.S32.HI UR4, URZ, 0x1f, UR6 ;  /* 0x0000001f3f047899 */ /* 0x000fe20008011406 */
[----:B------:R-:W-:Y:S01]  /*ec30*/  VIADD R22, R8, 0x40 ;  /* 0x0000004008167836 */ /* 0x000fe20000000000 */
[----:B------:R-:W-:Y:S01]  /*ec40*/  @!UP3 USHF.R.S32.HI UR27, URZ, 0x1f, UR15 ;  /* 0x0000001f3f1bb899 */ /* 0x000fe2000801140f */
[----:B------:R-:W-:Y:S01]  /*ec50*/  VIADD R15, R14, 0x40 ;  /* 0x000000400e0f7836 */ /* 0x000fe20000000000 */
[----:B------:R-:W-:-:S02]  /*ec60*/  USHF.R.S32.HI UR7, URZ, 0x1f, UR13 ;  /* 0x0000001f3f077899 */ /* 0x000fc4000801140d */
[----:B------:R-:W-:-:S04]  /*ec70*/  UIADD3 UR6, UP1, UP0, UR6, UR26, UR13 ;  /* 0x0000001a06067290 */ /* 0x000fc8000f83e00d */
[----:B------:R-:W-:Y:S01]  /*ec80*/  UIADD3.X UR26, UR4, UR27, UR7, UP1, UP0 ;  /* 0x0000001b041a7290 */ /* 0x000fe20008fe0407 */
[----:B------:R-:W-:Y:S11]  /*ec90*/  @P4 BRA `(.L_x_197) ;  /* 0x0000000000384947 */ /* 0x000ff60003800000 */
[----:B------:R-:W-:Y:S01]  /*eca0*/  ULDC.64 UR4, c[0x0][0x298] ;  /* 0x0000a60000047ab9 */ /* 0x000fe20000000a00 */
[----:B------:R-:W-:Y:S01]  /*ecb0*/  IMAD.MOV.U32 R10, RZ, RZ, R12 ;  /* 0x000000ffff0a7224 */ /* 0x000fe200078e000c */
[----:B------:R-:W-:Y:S01]  /*ecc0*/  ULDC UR7, c[0x0][0x2d0] ;  /* 0x0000b40000077ab9 */ /* 0x000fe20000000800 */
[----:B------:R-:W-:Y:S01]  /*ecd0*/  IMAD R0, R7, UR4, RZ ;  /* 0x0000000407007c24 */ /* 0x000fe2000f8e02ff */
[----:B------:R-:W-:Y:S01]  /*ece0*/  ISETP.GE.AND P5, PT, R14, UR7, PT ;  /* 0x000000070e007c0c */ /* 0x000fe2000bfa6270 */
[----:B------:R-:W-:Y:S01]  /*ecf0*/  IMAD.WIDE.U32 R4, R6, UR4, R10 ;  /* 0x0000000406047c25 */ /* 0x000fe2000f8e000a */
[----:B------:R-:W-:-:S03]  /*ed00*/  ISETP.GE.AND P4, PT, R15, UR7, PT ;  /* 0x000000070f007c0c */ /* 0x000fc6000bf86270 */
[----:B------:R-:W-:Y:S01]  /*ed10*/  IMAD R0, R6, UR5, R0 ;  /* 0x0000000506007c24 */ /* 0x000fe2000f8e0200 */
[----:B------:R-:W-:Y:S02]  /*ed20*/  ULDC.64 UR4, c[0x0][0x280] ;  /* 0x0000a00000047ab9 */ /* 0x000fe40000000a00 */
[----:B------:R-:W-:Y:S02]  /*ed30*/  LEA R2, P6, R4, UR4, 0x1 ;  /* 0x0000000404027c11 */ /* 0x000fe4000f8c08ff */
[----:B------:R-:W-:-:S04]  /*ed40*/  IADD3 R0, R5, R0, RZ ;  /* 0x0000000005007210 */ /* 0x000fc80007ffe0ff */
[----:B------:R-:W-:-:S05]  /*ed50*/  LEA.HI.X R3, R4, UR5, R0, 0x1, P6 ;  /* 0x0000000504037c11 */ /* 0x000fca000b0f0c00 */
[----:B------:R1:W-:Y:S04]  /*ed60*/  @!P5 STG.E.128 desc[UR18][R2.64], RZ ;  /* 0x000000ff0200d986 */ /* 0x0003e8000c101d12 */
[----:B------:R1:W-:Y:S02]  /*ed70*/  @!P4 STG.E.128 desc[UR18][R2.64+0x80], RZ ;  /* 0x000080ff0200c986 */ /* 0x0003e4000c101d12 */
.L_x_197:
[----:B------:R-:W-:Y:S05]  /*ed80*/  BSYNC B0 ;  /* 0x0000000000007941 */ /* 0x000fea0003800000 */
.L_x_196:
[----:B------:R-:W-:Y:S01]  /*ed90*/  BSSY B0, `(.L_x_198) ;  /* 0x0000015000007945 */ /* 0x000fe20003800000 */
[----:B------:R-:W-:Y:S02]  /*eda0*/  ISETP.GE.AND P4, PT, R22, UR12, PT ;  /* 0x0000000c16007c0c */ /* 0x000fe4000bf86270 */
[----:B------:R-:W-:Y:S01]  /*edb0*/  IADD3 R21, R8, 0x50, RZ ;  /* 0x0000005008157810 */ /* 0x000fe20007ffe0ff */
[----:B------:R-:W-:Y:S05]  /*edc0*/  @P0 BRA `(.L_x_199) ;  /* 0x0000000000440947 */ /* 0x000fea0003800000 */
[----:B------:R-:W-:Y:S01]  /*edd0*/  IADD3 R0, P0, R6, 0x10, RZ ;  /* 0x0000001006007810 */ /* 0x000fe20007f1e0ff */
[----:B------:R-:W-:Y:S01]  /*ede0*/  ULDC.64 UR4, c[0x0][0x298] ;  /* 0x0000a60000047ab9 */ /* 0x000fe20000000a00 */
[----:B------:R-:W-:Y:S01]  /*edf0*/  MOV R5, R11 ;  /* 0x0000000b00057202 */ /* 0x000fe20000000f00 */
[----:B------:R-:W-:Y:S01]  /*ee00*/  IMAD.MOV.U32 R4, RZ, RZ, R12 ;  /* 0x000000ffff047224 */ /* 0x000fe200078e000c */
[----:B------:R-:W-:Y:S01]  /*ee10*/  ULDC UR7, c[0x0][0x2d0] ;  /* 0x0000b40000077ab9 */ /* 0x000fe20000000800 */
[----:B-1----:R-:W-:Y:S01]  /*ee20*/  IMAD.X R2, RZ, RZ, R7, P0 ;  /* 0x000000ffff027224 */ /* 0x002fe200000e0607 */
[----:B------:R-:W-:Y:S01]  /*ee30*/  ISETP.GE.AND P5, PT, R14, UR7, PT ;  /* 0x000000070e007c0c */ /* 0x000fe2000bfa6270 */
[----:B------:R-:W-:Y:S01]  /*ee40*/  IMAD.WIDE.U32 R4, R0, UR4, R4 ;  /* 0x0000000400047c25 */ /* 0x000fe2000f8e0004 */
[----:B------:R-:W-:-:S03]  /*ee50*/  ISETP.GE.AND P0, PT, R15, UR7, PT ;  /* 0x000000070f007c0c */ /* 0x000fc6000bf06270 */
[----:B------:R-:W-:-:S04]  /*ee60*/  IMAD R2, R2, UR4, RZ ;  /* 0x0000000402027c24 */ /* 0x000fc8000f8e02ff */
[----:B------:R-:W-:Y:S01]  /*ee70*/  IMAD R0, R0, UR5, R2 ;  /* 0x0000000500007c24 */ /* 0x000fe2000f8e0202 */
[----:B------:R-:W-:Y:S02]  /*ee80*/  ULDC.64 UR4, c[0x0][0x280] ;  /* 0x0000a00000047ab9 */ /* 0x000fe40000000a00 */
[----:B------:R-:W-:Y:S01]  /*ee90*/  LEA R2, P6, R4, UR4, 0x1 ;  /* 0x0000000404027c11 */ /* 0x000fe2000f8c08ff */
[----:B------:R-:W-:-:S05]  /*eea0*/  IMAD.IADD R0, R5, 0x1, R0 ;  /* 0x0000000105007824 */ /* 0x000fca00078e0200 */
[----:B------:R-:W-:-:S05]  /*eeb0*/  LEA.HI.X R3, R4, UR5, R0, 0x1, P6 ;  /* 0x0000000504037c11 */ /* 0x000fca000b0f0c00 */
[----:B------:R2:W-:Y:S04]  /*eec0*/  @!P5 STG.E.128 desc[UR18][R2.64], RZ ;  /* 0x000000ff0200d986 */ /* 0x0005e8000c101d12 */
[----:B------:R2:W-:Y:S02]  /*eed0*/  @!P0 STG.E.128 desc[UR18][R2.64+0x80], RZ ;  /* 0x000080ff02008986 */ /* 0x0005e4000c101d12 */
.L_x_199:
[----:B------:R-:W-:Y:S05]  /*eee0*/  BSYNC B0 ;  /* 0x0000000000007941 */ /* 0x000fea0003800000 */
.L_x_198:
        /* <DEDUP_REMOVED lines=9> */
[----:B-12---:R-:W-:Y:S01]  /*ef80*/  IMAD.X R2, RZ, RZ, R7, P3 ;  /* 0x000000ffff027224 */ /* 0x006fe200018e0607 */
        /* <DEDUP_REMOVED lines=11> */
.L_x_201:
[----:B------:R-:W-:Y:S05]  /*f040*/  BSYNC B0 ;  /* 0x0000000000007941 */ /* 0x000fea0003800000 */
.L_x_200:
        /* <DEDUP_REMOVED lines=9> */
[----:B-123--:R-:W-:Y:S01]  /*f0e0*/  IMAD.X R2, RZ, RZ, R7, P2 ;  /* 0x000000ffff027224 */ /* 0x00efe200010e0607 */
        /* <DEDUP_REMOVED lines=11> */
.L_x_203:
[----:B------:R-:W-:Y:S05]  /*f1a0*/  BSYNC B0 ;  /* 0x0000000000007941 */ /* 0x000fea0003800000 */
.L_x_202:
[----:B------:R-:W-:Y:S01]  /*f1b0*/  BSSY B0, `(.L_x_204) ;  /* 0x0000014000007945 */ /* 0x000fe20003800000 */
[----:B------:R-:W-:-:S03]  /*f1c0*/  ISETP.GE.AND P2, PT, R16, UR12, PT ;  /* 0x0000000c10007c0c */ /* 0x000fc6000bf46270 */
[----:B------:R-:W-:Y:S10]  /*f1d0*/  @P4 BRA `(.L_x_205) ;  /* 0x0000000000444947 */ /* 0x000ff40003800000 */
[----:B------:R-:W-:Y:S01]  /*f1e0*/  IADD3 R0, P4, R6, 0x40, RZ ;  /* 0x0000004006007810 */ /* 0x000fe20007f9e0ff */
[----:B------:R-:W-:Y:S01]  /*f1f0*/  ULDC.64 UR4, c[0x0][0x298] ;  /* 0x0000a60000047ab9 */ /* 0x000fe20000000a00 */
[----:B------:R-:W-:Y:S01]  /*f200*/  MOV R5, R11 ;  /* 0x0000000b00057202 */ /* 0x000fe20000000f00 */
[----:B------:R-:W-:Y:S01]  /*f210*/  IMAD.MOV.U32 R4, RZ, RZ, R12 ;  /* 0x000000ffff047224 */ /* 0x000fe200078e000c */
[----:B------:R-:W-:Y:S01]  /*f220*/  ULDC UR7, c[0x0][0x2d0] ;  /* 0x0000b40000077ab9 */ /* 0x000fe20000000800 */
[----:B-1234-:R-:W-:Y:S01]  /*f230*/  IMAD.X R2, RZ, RZ, R7, P4 ;  /* 0x000000ffff027224 */ /* 0x01efe200020e0607 */
        /* <DEDUP_REMOVED lines=11> */
.L_x_205:
[----:B------:R-:W-:Y:S05]  /*f2f0*/  BSYNC B0 ;  /* 0x0000000000007941 */ /* 0x000fea0003800000 */
.L_x_204:
[----:B------:R-:W-:Y:S01]  /*f300*/  BSSY B0, `(.L_x_206) ;  /* 0x0000014000007945 */ /* 0x000fe20003800000 */
[----:B------:R-:W-:-:S03]  /*f310*/  ISETP.GE.OR P5, PT, R8, UR12, P1 ;  /* 0x0000000c08007c0c */ /* 0x000fc60008fa6670 */
        /* <DEDUP_REMOVED lines=18> */
.L_x_207:
[----:B------:R-:W-:Y:S05]  /*f440*/  BSYNC B0 ;  /* 0x0000000000007941 */ /* 0x000fea0003800000 */
.L_x_206:
        /* <DEDUP_REMOVED lines=20> */
.L_x_209:
[----:B------:R-:W-:Y:S05]  /*f590*/  BSYNC B0 ;  /* 0x0000000000007941 */ /* 0x000fea0003800000 */
.L_x_208:
[----:B------:R-:W-:Y:S01]  /*f5a0*/  BSSY B0, `(.L_x_210) ;  /* 0x0000014000007945 */ /* 0x000fe20003800000 */
[----:B------:R-:W-:-:S03]  /*f5b0*/  ISETP.GE.OR P6, PT, R18, UR12, P1 ;  /* 0x0000000c12007c0c */ /* 0x000fc60008fc6670 */
[----:B------:R-:W-:Y:S10]  /*f5c0*/  @P2 BRA `(.L_x_211) ;  /* 0x0000000000442947 */ /* 0x000ff40003800000 */
[----:B------:R-:W-:Y:S01]  /*f5d0*/  IADD3 R0, P2, R6, 0x70, RZ ;  /* 0x0000007006007810 */ /* 0x000fe20007f5e0ff */
[----:B------:R-:W-:Y:S01]  /*f5e0*/  ULDC.64 UR4, c[0x0][0x298] ;  /* 0x0000a60000047ab9 */ /* 0x000fe20000000a00 */
[----:B-1234-:R-:W-:Y:S01]  /*f5f0*/  MOV R3, R11 ;  /* 0x0000000b00037202 */ /* 0x01efe20000000f00 */
[----:B------:R-:W-:Y:S01]  /*f600*/  IMAD.MOV.U32 R2, RZ, RZ, R12 ;  /* 0x000000ffff027224 */ /* 0x000fe200078e000c */
[----:B------:R-:W-:Y:S01]  /*f610*/  ULDC UR7, c[0x0][0x2d0] ;  /* 0x0000b40000077ab9 */ /* 0x000fe20000000800 */
[----:B------:R-:W-:Y:S01]  /*f620*/  IMAD.X R6, RZ, RZ, R7, P2 ;  /* 0x000000ffff067224 */ /* 0x000fe200010e0607 */
        /* <DEDUP_REMOVED lines=11> */
.L_x_211:
[----:B------:R-:W-:Y:S05]  /*f6e0*/  BSYNC B0 ;  /* 0x0000000000007941 */ /* 0x000fea0003800000 */
.L_x_210:
[----:B------:R-:W-:Y:S04]  /*f6f0*/  BSSY B0, `(.L_x_212) ;  /* 0x000000a000007945 */ /* 0x000fe80003800000 */
[----:B------:R-:W-:Y:S05]  /*f700*/  @P5 BRA `(.L_x_213) ;  /* 0x0000000000205947 */ /* 0x000fea0003800000 */
[----:B------:R-:W-:Y:S01]  /*f710*/  IMAD R0, R8, UR9, RZ ;  /* 0x0000000908007c24 */ /* 0x000fe2000f8e02ff */
[----:B------:R-:W-:-:S04]  /*f720*/  ULDC.64 UR4, c[0x0][0x2b0] ;  /* 0x0000ac0000047ab9 */ /* 0x000fc80000000a00 */
[----:B-1234-:R-:W-:-:S04]  /*f730*/  IADD3 R3, P2, R0, UR6, RZ ;  /* 0x0000000600037c10 */ /* 0x01efc8000ff5e0ff */
[----:B------:R-:W-:Y:S02]  /*f740*/  LEA.HI.X.SX32 R0, R0, UR26, 0x1, P2 ;  /* 0x0000001a00007c11 */ /* 0x000fe400090f0eff */
[----:B------:R-:W-:-:S04]  /*f750*/  LEA R2, P2, R3, UR4, 0x2 ;  /* 0x0000000403027c11 */ /* 0x000fc8000f8410ff */
[----:B------:R-:W-:Y:S01]  /*f760*/  LEA.HI.X R3, R3, UR5, R0, 0x2, P2 ;  /* 0x0000000503037c11 */ /* 0x000fe200090f1400 */
[----:B------:R-:W-:-:S05]  /*f770*/  IMAD.MOV.U32 R0, RZ, RZ, 0x7f800000 ;  /* 0x7f800000ff007424 */ /* 0x000fca00078e00ff */
[----:B------:R1:W-:Y:S03]  /*f780*/  STG.E desc[UR18][R2.64], R0 ;  /* 0x0000000002007986 */ /* 0x0003e6000c101912 */
.L_x_213:
[----:B------:R-:W-:Y:S05]  /*f790*/  BSYNC B0 ;  /* 0x0000000000007941 */ /* 0x000fea0003800000 */
.L_x_212:
        /* <DEDUP_REMOVED lines=9> */
[----:B--234-:R-:W-:-:S04]  /*f830*/  IADD3 R3, P0, R0, UR6, RZ ;  /* 0x0000000600037c10 */ /* 0x01cfc8000ff1e0ff */
[----:B------:R-:W-:Y:S02]  /*f840*/  LEA.HI.X.SX32 R0, R0, UR26, 0x1, P0 ;  /* 0x0000001a00007c11 */ /* 0x000fe400080f0eff */
[----:B------:R-:W-:-:S04]  /*f850*/  LEA R2, P0, R3, UR4, 0x2 ;  /* 0x0000000403027c11 */ /* 0x000fc8000f8010ff */
[----:B------:R-:W-:Y:S01]  /*f860*/  LEA.HI.X R3, R3, UR5, R0, 0x2, P0 ;  /* 0x0000000503037c11 */ /* 0x000fe200080f1400 */
[----:B------:R-:W-:-:S05]  /*f870*/  IMAD.MOV.U32 R0, RZ, RZ, 0x7f800000 ;  /* 0x7f800000ff007424 */ /* 0x000fca00078e00ff */
[----:B------:R1:W-:Y:S03]  /*f880*/  STG.E desc[UR18][R2.64], R0 ;  /* 0x0000000002007986 */ /* 0x0003e6000c101912 */
.L_x_215:
[----:B------:R-:W-:Y:S05]  /*f890*/  BSYNC B0 ;  /* 0x0000000000007941 */ /* 0x000fea0003800000 */
.L_x_214:
[----:B------:R-:W-:Y:S04]  /*f8a0*/  BSSY B0, `(.L_x_216) ;  /* 0x000000a000007945 */ /* 0x000fe80003800000 */
[----:B------:R-:W-:Y:S05]  /*f8b0*/  @P6 BRA `(.L_x_217) ;  /* 0x0000000000206947 */ /* 0x000fea0003800000 */
        /* <DEDUP_REMOVED lines=8> */
.L_x_217:
[----:B------:R-:W-:Y:S05]  /*f940*/  BSYNC B0 ;  /* 0x0000000000007941 */ /* 0x000fea0003800000 */
.L_x_216:
        /* <DEDUP_REMOVED lines=10> */
.L_x_219:
[----:B------:R-:W-:Y:S05]  /*f9f0*/  BSYNC B0 ;  /* 0x0000000000007941 */ /* 0x000fea0003800000 */
.L_x_218:
        /* <DEDUP_REMOVED lines=10> */
.L_x_221:
[----:B------:R-:W-:Y:S05]  /*faa0*/  BSYNC B0 ;  /* 0x0000000000007941 */ /* 0x000fea0003800000 */
.L_x_220:
        /* <DEDUP_REMOVED lines=10> */
.L_x_223:
[----:B------:R-:W-:Y:S05]  /*fb50*/  BSYNC B0 ;  /* 0x0000000000007941 */ /* 0x000fea0003800000 */
.L_x_222:
        /* <DEDUP_REMOVED lines=10> */
.L_x_225:
[----:B------:R-:W-:Y:S05]  /*fc00*/  BSYNC B0 ;  /* 0x0000000000007941 */ /* 0x000fea0003800000 */
.L_x_224:
[----:B------:R-:W-:Y:S05]  /*fc10*/  @P1 EXIT ;  /* 0x000000000000194d */ /* 0x000fea0003800000 */
[----:B-1----:R-:W-:Y:S01]  /*fc20*/  IMAD R0, R16, UR9, RZ ;  /* 0x0000000910007c24 */ /* 0x002fe2000f8e02ff */
[----:B------:R-:W-:-:S04]  /*fc30*/  ULDC.64 UR4, c[0x0][0x2b0] ;  /* 0x0000ac0000047ab9 */ /* 0x000fc80000000a00 */
[----:B--234-:R-:W-:-:S04]  /*fc40*/  IADD3 R3, P0, R0, UR6, RZ ;  /* 0x0000000600037c10 */ /* 0x01cfc8000ff1e0ff */
[----:B------:R-:W-:Y:S02]  /*fc50*/  LEA.HI.X.SX32 R0, R0, UR26, 0x1, P0 ;  /* 0x0000001a00007c11 */ /* 0x000fe400080f0eff */
[----:B------:R-:W-:-:S04]  /*fc60*/  LEA R2, P0, R3, UR4, 0x2 ;  /* 0x0000000403027c11 */ /* 0x000fc8000f8010ff */
[----:B------:R-:W-:Y:S01]  /*fc70*/  LEA.HI.X R3, R3, UR5, R0, 0x2, P0 ;  /* 0x0000000503037c11 */ /* 0x000fe200080f1400 */
[----:B------:R-:W-:-:S05]  /*fc80*/  IMAD.MOV.U32 R0, RZ, RZ, 0x7f800000 ;  /* 0x7f800000ff007424 */ /* 0x000fca00078e00ff */
[----:B------:R-:W-:Y:S01]  /*fc90*/  STG.E desc[UR18][R2.64], R0 ;  /* 0x0000000002007986 */ /* 0x000fe2000c101912 */
[----:B------:R-:W-:Y:S05]  /*fca0*/  EXIT ;  /* 0x000000000000794d */ /* 0x000fea0003800000 */
.L_x_226:
        /* <DEDUP_REMOVED lines=13> */
.L_x_2919:


//--------------------- .text._ZN5flash16flash_fwd_kernelI23Flash_fwd_kernel_traitsILi128ELi128ELi64ELi4ELb0ELb0EN7cutlass6half_tE19Flash_kernel_traitsILi128ELi128ELi64ELi4ES3_EELb0ELb0ELb0ELb0ELb0ELb0ELb1ELb0EEEvNS_16Flash_fwd_paramsE --------------------------
	.section	.text._ZN5flash16flash_fwd_kernelI23Flash_fwd_kernel_traitsILi128ELi128ELi64ELi4ELb0ELb0EN7cutlass6half_tE19Flash_kernel_traitsILi128ELi128ELi64ELi4ES3_EELb0ELb0ELb0ELb0ELb0ELb0ELb1ELb0EEEvNS_16Flash_fwd_paramsE,"ax",@progbits
	.align	128
        .global         _ZN5flash16flash_fwd_kernelI23Flash_fwd_kernel_traitsILi128ELi128ELi64ELi4ELb0ELb0EN7cutlass6half_tE19Flash_kernel_traitsILi128ELi128ELi64ELi4ES3_EELb0ELb0ELb0ELb0ELb0ELb0ELb1ELb0EEEvNS_16Flash_fwd_paramsE
        .type           _ZN5flash16flash_fwd_kernelI23Flash_fwd_kernel_traitsILi128ELi128ELi64ELi4ELb0ELb0EN7cutlass6half_tE19Flash_kernel_traitsILi128ELi128ELi64ELi4ES3_EELb0ELb0ELb0ELb0ELb0ELb0ELb1ELb0EEEvNS_16Flash_fwd_paramsE,@function
        .size           _ZN5flash16flash_fwd_kernelI23Flash_fwd_kernel_traitsILi128ELi128ELi64ELi4ELb0ELb0EN7cutlass6half_tE19Flash_kernel_traitsILi128ELi128ELi64ELi4ES3_EELb0ELb0ELb0ELb0ELb0ELb0ELb1ELb0EEEvNS_16Flash_fwd_paramsE,(.L_x_2920 - _ZN5flash16flash_fwd_kernelI23Flash_fwd_kernel_traitsILi128ELi128ELi64ELi4ELb0ELb0EN7cutlass6half_tE19Flash_kernel_traitsILi128ELi128ELi64ELi4ES3_EELb0ELb0ELb0ELb0ELb0ELb0ELb1ELb0EEEvNS_16Flash_fwd_paramsE)
        .other          _ZN5flash16flash_fwd_kernelI23Flash_fwd_kernel_traitsILi128ELi128ELi64ELi4ELb0ELb0EN7cutlass6half_tE19Flash_kernel_traitsILi128ELi128ELi64ELi4ES3_EELb0ELb0ELb0ELb0ELb0ELb0ELb1ELb0EEEvNS_16Flash_fwd_paramsE,@"STO_CUDA_ENTRY STV_DEFAULT"
_ZN5flash16flash_fwd_kernelI23Flash_fwd_kernel_traitsILi128ELi128ELi64ELi4ELb0ELb0EN7cutlass6half_tE19Flash_kernel_traitsILi128ELi128ELi64ELi4ES3_EELb0ELb0ELb0ELb0ELb0ELb0ELb1ELb0EEEvNS_16Flash_fwd_paramsE:
.text._ZN5flash16flash_fwd_kernelI23Flash_fwd_kernel_traitsILi128ELi128ELi64ELi4ELb0ELb0EN7cutlass6half_tE19Flash_kernel_traitsILi128ELi128ELi64ELi4ES3_EELb0ELb0ELb0ELb0ELb0ELb0ELb1ELb0EEEvNS_16Flash_fwd_paramsE:
        /* <DEDUP_REMOVED lines=55> */
.L_x_227:
[----:B------:R-:W-:-:S05]  /*0370*/  ULDC UR7, c[0x0][0x2c8] ;  /* 0x0000b20000077ab9 */ /* 0x000fca0000000800 */
.L_x_228:
        /* <DEDUP_REMOVED lines=99> */
.L_x_230:
        /* <DEDUP_REMOVED lines=24> */
.L_x_231:
        /* <DEDUP_REMOVED lines=87> */
.L_x_233:
[----:B------:R-:W-:Y:S05]  /*10a0*/  BSYNC B0 ;  /* 0x0000000000007941 */ /* 0x000fea0003800000 */
.L_x_232:
        /* <DEDUP_REMOVED lines=34> */
.L_x_235:
[----:B------:R-:W-:Y:S05]  /*12d0*/  BSYNC B0 ;  /* 0x0000000000007941 */ /* 0x000fea0003800000 */
.L_x_234:
        /* <DEDUP_REMOVED lines=37> */
.L_x_237:
[----:B------:R-:W-:Y:S05]  /*1530*/  BSYNC B0 ;  /* 0x0000000000007941 */ /* 0x000fea0003800000 */
.L_x_236:
        /* <DEDUP_REMOVED lines=37> */
.L_x_239:
[----:B------:R-:W-:Y:S05]  /*1790*/  BSYNC B0 ;  /* 0x0000000000007941 */ /* 0x000fea0003800000 */
.L_x_238:
        /* <DEDUP_REMOVED lines=31> */
.L_x_241:
[----:B------:R-:W-:Y:S05]  /*1990*/  BSYNC B0 ;  /* 0x0000000000007941 */ /* 0x000fea0003800000 */
.L_x_240:
        /* <DEDUP_REMOVED lines=31> */
.L_x_243:
[----:B------:R-:W-:Y:S05]  /*1b90*/  BSYNC B0 ;  /* 0x0000000000007941 */ /* 0x000fea0003800000 */
.L_x_242:
        /* <DEDUP_REMOVED lines=31> */
.L_x_245:
[----:B------:R-:W-:Y:S05]  /*1d90*/  BSYNC B0 ;  /* 0x0000000000007941 */ /* 0x000fea0003800000 */
.L_x_244:
        /* <DEDUP_REMOVED lines=30> */
.L_x_247:
[----:B------:R-:W-:Y:S05]  /*1f80*/  BSYNC B0 ;  /* 0x0000000000007941 */ /* 0x000fea0003800000 */
.L_x_246:
        /* <DEDUP_REMOVED lines=45> */
.L_x_249:
[----:B------:R-:W-:Y:S05]  /*2260*/  BSYNC B0 ;  /* 0x0000000000007941 */ /* 0x000fea0003800000 */
.L_x_248:
        /* <DEDUP_REMOVED lines=27> */
.L_x_251:
[----:B------:R-:W-:Y:S05]  /*2420*/  BSYNC B0 ;  /* 0x0000000000007941 */ /* 0x000fea0003800000 */
.L_x_250:
        /* <DEDUP_REMOVED lines=26> */
.L_x_253:
[----:B------:R-:W-:Y:S05]  /*25d0*/  BSYNC B0 ;  /* 0x0000000000007941 */ /* 0x000fea0003800000 */
.L_x_252:
        /* <DEDUP_REMOVED lines=27> */
.L_x_255:
[----:B------:R-:W-:Y:S05]  /*2790*/  BSYNC B0 ;  /* 0x0000000000007941 */ /* 0x000fea0003800000 */
.L_x_254:
        /* <DEDUP_REMOVED lines=50> */
.L_x_257:
[----:B------:R-:W-:Y:S05]  /*2ac0*/  BSYNC B0 ;  /* 0x0000000000007941 */ /* 0x000fea0003800000 */
.L_x_256:
        /* <DEDUP_REMOVED lines=29> */
.L_x_259:
[----:B------:R-:W-:Y:S05]  /*2ca0*/  BSYNC B0 ;  /* 0x0000000000007941 */ /* 0x000fea0003800000 */
.L_x_258:
        /* <DEDUP_REMOVED lines=28> */
.L_x_261:
[----:B------:R-:W-:Y:S05]  /*2e70*/  BSYNC B0 ;  /* 0x0000000000007941 */ /* 0x000fea0003800000 */
.L_x_260:
        /* <DEDUP_REMOVED lines=28> */
.L_x_263:
[----:B------:R-:W-:Y:S05]  /*3040*/  BSYNC B0 ;  /* 0x0000000000007941 */ /* 0x000fea0003800000 */
.L_x_262:
[----:B------:R-:W-:Y:S01]  /*3050*/  LDSM.16.M88.4 R12, [R230] ;  /* 0x00000000e60c783b */ /* 0x000fe20000000200 */
[----:B------:R-:W-:Y:S01]  /*3060*/  R2P PR, R40, 0x6 ;  /* 0x0000000628007804 */ /* 0x000fe20000000000 */
[C---:B------:R-:W-:Y:S01]  /*3070*/  VIADD R0, R139.reuse, 0x8000 ;  /* 0x000080008b007836 */ /* 0x040fe20000000000 */
[----:B------:R-:W-:Y:S01]  /*3080*/  ULDC UR6, c[0x0][0x39c] ;  /* 0x0000e70000067ab9 */ /* 0x000fe20000000800 */
[----:B------:R-:W5:Y:S01]  /*3090*/  LDSM.16.M88.4 R24, [R139+0x8000] ;  /* 0x008000008b18783b */ /* 0x000f620000000200 */
[----:B------:R-:W-:Y:S01]  /*30a0*/  VIADD R234, R139, 0x8020 ;  /* 0x000080208bea7836 */ /* 0x000fe20000000000 */
[----:B------:R-:W-:Y:S01]  /*30b0*/  UISETP.GE.AND UP0, UPT, UR20, 0x41, UPT ;  /* 0x000000411400788c */ /* 0x000fe2000bf06270 */
[--C-:B------:R-:W-:Y:S01]  /*30c0*/  IMAD R231, R4, 0x2, R230.reuse ;  /* 0x0000000204e77824 */ /* 0x100fe200078e02e6 */
[----:B-12---:R-:W1:Y:S01]  /*30d0*/  LDSM.16.M88.4 R8, [R230+0x2000] ;  /* 0x00200000e608783b */ /* 0x006e620000000200 */
[C---:B------:R-:W-:Y:S02]  /*30e0*/  IMAD R233, R2.reuse, 0x2, R230 ;  /* 0x0000000202e97824 */ /* 0x040fe400078e02e6 */
[----:B------:R-:W-:Y:S01]  /*30f0*/  IMAD R232, R2, 0x2, R231 ;  /* 0x0000000202e87824 */ /* 0x000fe200078e02e7 */
[----:B------:R-:W2:Y:S01]  /*3100*/  LDSM.16.M88.4 R36, [R139+0x9000] ;  /* 0x009000008b24783b */ /* 0x000ea20000000200 */
[----:B------:R-:W-:-:S02]  /*3110*/  IMAD.SHL.U32 R5, R168, 0x2, RZ ;  /* 0x00000002a8057824 */ /* 0x000fc400078e00ff */
[----:B------:R-:W-:Y:S01]  /*3120*/  @P1 VIADD R234, R0, 0xffffffe0 ;  /* 0xffffffe000ea1836 */ /* 0x000fe20000000000 */
[----:B------:R-:W2:Y:S01]  /*3130*/  LDSM.16.M88.4 R28, [R139+0x8800] ;  /* 0x008800008b1c783b */ /* 0x000ea20000000200 */
[----:B------:R-:W-:Y:S01]  /*3140*/  MOV R0, 0x40 ;  /* 0x0000004000007802 */ /* 0x000fe20000000f00 */
[----:B------:R-:W-:Y:S01]  /*3150*/  IMAD.U32 R3, RZ, RZ, UR5 ;  /* 0x00000005ff037e24 */ /* 0x000fe2000f8e00ff */
[----:B------:R-:W-:Y:S01]  /*3160*/  LOP3.LUT R5, R5, 0x6, RZ, 0xc0, !PT ;  /* 0x0000000605057812 */ /* 0x000fe200078ec0ff */
[----:B------:R-:W2:Y:S01]  /*3170*/  LDSM.16.M88.4 R32, [R139+0x9800] ;  /* 0x009800008b20783b */ /* 0x000ea20000000200 */
[----:B------:R-:W-:Y:S01]  /*3180*/  SEL R0, R0, 0xffffffc0, !P2 ;  /* 0xffffffc000007807 */ /* 0x000fe20005000000 */
[C---:B------:R-:W-:Y:S01]  /*3190*/  VIADD R241, R234.reuse, 0x800 ;  /* 0x00000800eaf17836 */ /* 0x040fe20000000000 */
[----:B------:R-:W-:Y:S01]  /*31a0*/  IADD3 R240, R234, 0x1000, RZ ;  /* 0x00001000eaf07810 */ /* 0x000fe20007ffe0ff */
[----:B------:R-:W-:Y:S01]  /*31b0*/  LDSM.16.M88.4 R20, [R231] ;  /* 0x00000000e714783b */ /* 0x000fe20000000200 */
[----:B------:R-:W-:Y:S01]  /*31c0*/  IADD3 R228, R0, R234, RZ ;  /* 0x000000ea00e47210 */ /* 0x000fe20007ffe0ff */
[----:B------:R-:W-:Y:S01]  /*31d0*/  IMAD.IADD R229, R139, 0x1, R0 ;  /* 0x000000018be57824 */ /* 0x000fe200078e0200 */
[----:B------:R-:W-:Y:S01]  /*31e0*/  IADD3 R236, R234, 0x3000, RZ ;  /* 0x00003000eaec7810 */ /* 0x000fe20007ffe0ff */
[----:B------:R-:W2:Y:S01]  /*31f0*/  LDSM.16.M88.4 R52, [R234] ;  /* 0x00000000ea34783b */ /* 0x000ea20000000200 */
[----:B------:R-:W-:-:S02]  /*3200*/  IMAD R3, R3, 0x40, R5 ;  /* 0x0000004003037824 */ /* 0x000fc400078e0205 */
[C---:B------:R-:W-:Y:S01]  /*3210*/  VIADD R239, R234.reuse, 0x1800 ;  /* 0x00001800eaef7836 */ /* 0x040fe20000000000 */
[----:B---34-:R-:W-:Y:S01]  /*3220*/  LDSM.16.M88.4 R16, [R231+0x2000] ;  /* 0x00200000e710783b */ /* 0x018fe20000000200 */
[C---:B------:R-:W-:Y:S01]  /*3230*/  VIADD R5, R3.reuse, 0x9 ;  /* 0x0000000903057836 */ /* 0x040fe20000000000 */
[C---:B------:R-:W-:Y:S01]  /*3240*/  ISETP.GE.AND P2, PT, R3.reuse, UR20, PT ;  /* 0x0000001403007c0c */ /* 0x040fe2000bf46270 */
[C---:B------:R-:W-:Y:S01]  /*3250*/  VIADD R6, R3.reuse, 0x8 ;  /* 0x0000000803067836 */ /* 0x040fe20000000000 */
[----:B------:R-:W3:Y:S01]  /*3260*/  LDSM.16.M88.4 R60, [R234+0x1000] ;  /* 0x00100000ea3c783b */ /* 0x000ee20000000200 */
[----:B------:R-:W-:Y:S01]  /*3270*/  IADD3 R7, R3, 0x1, RZ ;  /* 0x0000000103077810 */ /* 0x000fe20007ffe0ff */
[C---:B------:R-:W-:Y:S01]  /*3280*/  VIADD R238, R234.reuse, 0x2000 ;  /* 0x00002000eaee7836 */ /* 0x040fe20000000000 */
[----:B------:R-:W-:Y:S01]  /*3290*/  ISETP.GE.AND P6, PT, R5, UR20, PT ;  /* 0x0000001405007c0c */ /* 0x000fe2000bfc6270 */
[----:B------:R-:W4:Y:S01]  /*32a0*/  LDSM.16.M88.4 R64, [R234+0x800] ;  /* 0x00080000ea40783b */ /* 0x000f220000000200 */
[----:B------:R-:W-:Y:S01]  /*32b0*/  VIADD R5, R3, 0x18 ;  /* 0x0000001803057836 */ /* 0x000fe20000000000 */
[----:B------:R-:W-:Y:S01]  /*32c0*/  ISETP.GE.AND P1, PT, R7, UR20, PT ;  /* 0x0000001407007c0c */ /* 0x000fe2000bf26270 */
[----:B------:R-:W-:Y:S01]  /*32d0*/  VIADD R7, R3, 0x10 ;  /* 0x0000001003077836 */ /* 0x000fe20000000000 */
[-C--:B-----5:R-:W-:Y:S01]  /*32e0*/  HMMA.16816.F32 R72, R12, R24.reuse, RZ ;  /* 0x000000180c48723c */ /* 0x0a0fe200000018ff */
[----:B------:R-:W-:Y:S01]  /*32f0*/  LDSM.16.M88.4 R48, [R233] ;  /* 0x00000000e930783b */ /* 0x000fe20000000200 */
[----:B------:R-:W-:Y:S01]  /*3300*/  ISETP.GE.AND P3, PT, R5, UR20, PT ;  /* 0x0000001405007c0c */ /* 0x000fe2000bf66270 */
[----:B------:R-:W-:Y:S01]  /*3310*/  VIADD R237, R234, 0x2800 ;  /* 0x00002800eaed7836 */ /* 0x000fe20000000000 */
[----:B------:R-:W-:Y:S01]  /*3320*/  ISETP.GE.AND P0, PT, R6, UR20, PT ;  /* 0x0000001406007c0c */ /* 0x000fe2000bf06270 */
[----:B------:R-:W-:Y:S01]  /*3330*/  LDSM.16.M88.4 R56, [R234+0x1800] ;  /* 0x00180000ea38783b */ /* 0x000fe20000000200 */
[----:B-1----:R-:W-:Y:S01]  /*3340*/  HMMA.16816.F32 R84, R8, R24, RZ ;  /* 0x000000180854723c */ /* 0x002fe200000018ff */
[----:B------:R-:W-:Y:S01]  /*3350*/  ISETP.GE.AND P5, PT, R7, UR20, PT ;  /* 0x0000001407007c0c */ /* 0x000fe2000bfa6270 */
[----:B------:R-:W-:Y:S01]  /*3360*/  VIADD R235, R234, 0x3800 ;  /* 0x00003800eaeb7836 */ /* 0x000fe20000000000 */
[----:B------:R-:W-:Y:S01]  /*3370*/  LDSM.16.M88.4 R108, [R229+0x9800] ;  /* 0x00980000e56c783b */ /* 0x000fe20000000200 */
[----:B------:R-:W-:-:S02]  /*3380*/  IADD3 R6, R3, 0x11, RZ ;  /* 0x0000001103067810 */ /* 0x000fc40007ffe0ff */
[----:B------:R-:W-:Y:S01]  /*3390*/  HMMA.16816.F32 R80, R8, R26, RZ ;  /* 0x0000001a0850723c */ /* 0x000fe200000018ff */
[----:B------:R-:W0:Y:S01]  /*33a0*/  LDGDEPBAR ;  /* 0x00000000000079af */ /* 0x000e220000000000 */
[----:B------:R-:W-:-:S04]  /*33b0*/  ISETP.GE.AND P4, PT, R6, UR20, PT ;  /* 0x0000001406007c0c */ /* 0x000fc8000bf86270 */
[----:B------:R-:W-:Y:S01]  /*33c0*/  HMMA.16816.F32 R144, R12, R26, RZ ;  /* 0x0000001a0c90723c */ /* 0x000fe200000018ff */
[----:B------:R-:W1:Y:S05]  /*33d0*/  LDSM.16.M88.4 R24, [R229+0x8000] ;  /* 0x00800000e518783b */ /* 0x000e6a0000000200 */
[C---:B--2---:R-:W-:Y:S06]  /*33e0*/  HMMA.16816.F32 R44, R8.reuse, R36, RZ ;  /* 0x00000024082c723c */ /* 0x044fec00000018ff */
[C---:B------:R-:W-:Y:S06]  /*33f0*/  HMMA.16816.F32 R68, R8.reuse, R28, RZ ;  /* 0x0000001c0844723c */ /* 0x040fec00000018ff */
[----:B------:R-:W-:Y:S06]  /*3400*/  HMMA.16816.F32 R76, R8, R30, RZ ;  /* 0x0000001e084c723c */ /* 0x000fec00000018ff */
[C---:B------:R-:W-:Y:S06]  /*3410*/  HMMA.16816.F32 R104, R12.reuse, R28, RZ ;  /* 0x0000001c0c68723c */ /* 0x040fec00000018ff */
[C---:B------:R-:W-:Y:S06]  /*3420*/  HMMA.16816.F32 R152, R12.reuse, R30, RZ ;  /* 0x0000001e0c98723c */ /* 0x040fec00000018ff */
[C---:B------:R-:W-:Y:S06]  /*3430*/  HMMA.16816.F32 R96, R12.reuse, R36, RZ ;  /* 0x000000240c60723c */ /* 0x040fec00000018ff */
[C---:B------:R-:W-:Y:S06]  /*3440*/  HMMA.16816.F32 R148, R12.reuse, R38, RZ ;  /* 0x000000260c94723c */ /* 0x040fec00000018ff */
[C---:B------:R-:W-:Y:S06]  /*3450*/  HMMA.16816.F32 R28, R12.reuse, R32, RZ ;  /* 0x000000200c1c723c */ /* 0x040fec00000018ff */
[----:B------:R-:W-:Y:S06]  /*3460*/  HMMA.16816.F32 R140, R12, R34, RZ ;  /* 0x000000220c8c723c */ /* 0x000fec00000018ff */
[----:B------:R-:W-:Y:S01]  /*3470*/  HMMA.16816.F32 R12, R20, R52, R72 ;  /* 0x00000034140c723c */ /* 0x000fe20000001848 */
[----:B------:R-:W-:Y:S05]  /*3480*/  LDSM.16.M88.4 R72, [R228] ;  /* 0x00000000e448783b */ /* 0x000fea0000000200 */
[C---:B------:R-:W-:Y:S06]  /*3490*/  HMMA.16816.F32 R40, R8.reuse, R32, RZ ;  /* 0x000000200828723c */ /* 0x040fec00000018ff */
[C---:B------:R-:W-:Y:S01]  /*34a0*/  HMMA.16816.F32 R88, R8.reuse, R38, RZ ;  /* 0x000000260858723c */ /* 0x040fe200000018ff */
[----:B------:R-:W-:Y:S05]  /*34b0*/  LDSM.16.M88.4 R36, [R230+0x4000] ;  /* 0x00400000e624783b */ /* 0x000fea0000000200 */
[----:B------:R-:W-:Y:S01]  /*34c0*/  HMMA.16816.F32 R100, R8, R34, RZ ;  /* 0x000000220864723c */ /* 0x000fe200000018ff */
[----:B------:R-:W2:Y:S05]  /*34d0*/  LDSM.16.M88.4 R8, [R233+0x2000] ;  /* 0x00200000e908783b */ /* 0x000eaa0000000200 */
[C---:B---3--:R-:W-:Y:S01]  /*34e0*/  HMMA.16816.F32 R120, R16.reuse, R60, R44 ;  /* 0x0000003c1078723c */ /* 0x048fe2000000182c */
[----:B------:R-:W3:Y:S05]  /*34f0*/  LDSM.16.M88.4 R44, [R232] ;  /* 0x00000000e82c783b */ /* 0x000eea0000000200 */
[C---:B----4-:R-:W-:Y:S01]  /*3500*/  HMMA.16816.F32 R32, R16.reuse, R64, R68 ;  /* 0x000000401020723c */ /* 0x050fe20000001844 */
[----:B------:R-:W4:Y:S05]  /*3510*/  LDSM.16.M88.4 R68, [R229+0x8800] ;  /* 0x00880000e544783b */ /* 0x000f2a0000000200 */
[----:B------:R-:W-:Y:S01]  /*3520*/  HMMA.16816.F32 R112, R16, R52, R84 ;  /* 0x000000341070723c */ /* 0x000fe20000001854 */
[----:B------:R-:W-:Y:S05]  /*3530*/  LDSM.16.M88.4 R84, [R229+0x9000] ;  /* 0x00900000e554783b */ /* 0x000fea0000000200 */
[----:B-1----:R-:W-:Y:S06]  /*3540*/  HMMA.16816.F32 R12, R48, R24, R12 ;  /* 0x00000018300c723c */ /* 0x002fec000000180c */
[C---:B------:R-:W-:Y:S01]  /*3550*/  HMMA.16816.F32 R116, R16.reuse, R56, R40 ;  /* 0x000000381074723c */ /* 0x040fe20000001828 */
[----:B------:R-:W1:Y:S05]  /*3560*/  LDSM.16.M88.4 R40, [R232+0x2000] ;  /* 0x00200000e828783b */ /* 0x000e6a0000000200 */
[C---:B------:R-:W-:Y:S01]  /*3570*/  HMMA.16816.F32 R128, R16.reuse, R54, R80 ;  /* 0x000000361080723c */ /* 0x040fe20000001850 */
[----:B------:R-:W5:Y:S05]  /*3580*/  LDSM.16.M88.4 R80, [R139+0xa000] ;  /* 0x00a000008b50783b */ /* 0x000f6a0000000200 */
[C---:B------:R-:W-:Y:S06]  /*3590*/  HMMA.16816.F32 R92, R16.reuse, R62, R88 ;  /* 0x0000003e105c723c */ /* 0x040fec0000001858 */
[C---:B------:R-:W-:Y:S01]  /*35a0*/  HMMA.16816.F32 R124, R16.reuse, R66, R76 ;  /* 0x00000042107c723c */ /* 0x040fe2000000184c */
[----:B------:R-:W-:Y:S05]  /*35b0*/  LDSM.16.M88.4 R76, [R234+0x2000] ;  /* 0x00200000ea4c783b */ /* 0x000fea0000000200 */
[----:B------:R-:W-:Y:S06]  /*35c0*/  HMMA.16816.F32 R88, R16, R58, R100 ;  /* 0x0000003a1058723c */ /* 0x000fec0000001864 */
[----:B--2---:R-:W-:Y:S06]  /*35d0*/  HMMA.16816.F32 R16, R8, R24, R112 ;  /* 0x000000180810723c */ /* 0x004fec0000001870 */
[----:B---3--:R-:W-:Y:S06]  /*35e0*/  HMMA.16816.F32 R12, R44, R72, R12 ;  /* 0x000000482c0c723c */ /* 0x008fec000000180c */
[C---:B------:R-:W-:Y:S06]  /*35f0*/  HMMA.16816.F32 R52, R20.reuse, R54, R144 ;  /* 0x000000361434723c */ /* 0x040fec0000001890 */
[----:B------:R-:W-:Y:S06]  /*3600*/  HMMA.16816.F32 R144, R20, R62, R148 ;  /* 0x0000003e1490723c */ /* 0x000fec0000001894 */
[----:B----4-:R-:W-:Y:S01]  /*3610*/  HMMA.16816.F32 R148, R8, R68, R32 ;  /* 0x000000440894723c */ /* 0x010fe20000001820 */
[----:B------:R-:W2:Y:S05]  /*3620*/  LDSM.16.M88.4 R32, [R230+0x6000] ;  /* 0x00600000e620783b */ /* 0x000eaa0000000200 */
[C---:B------:R-:W-:Y:S01]  /*3630*/  HMMA.16816.F32 R164, R20.reuse, R56, R28 ;  /* 0x0000003814a4723c */ /* 0x040fe2000000181c */
[----:B------:R-:W3:Y:S05]  /*3640*/  LDSM.16.M88.4 R28, [R231+0x4000] ;  /* 0x00400000e71c783b */ /* 0x000eea0000000200 */
[C---:B------:R-:W-:Y:S06]  /*3650*/  HMMA.16816.F32 R100, R20.reuse, R64, R104 ;  /* 0x000000401464723c */ /* 0x040fec0000001868 */
[C---:B------:R-:W-:Y:S06]  /*3660*/  HMMA.16816.F32 R64, R20.reuse, R66, R152 ;  /* 0x000000421440723c */ /* 0x040fec0000001898 */
[C---:B------:R-:W-:Y:S01]  /*3670*/  HMMA.16816.F32 R104, R20.reuse, R60, R96 ;  /* 0x0000003c1468723c */ /* 0x040fe20000001860 */
[----:B------:R-:W-:Y:S05]  /*3680*/  LDSM.16.M88.4 R60, [R229+0xa000] ;  /* 0x00a00000e53c783b */ /* 0x000fea0000000200 */
[----:B------:R-:W-:Y:S01]  /*3690*/  HMMA.16816.F32 R152, R20, R58, R140 ;  /* 0x0000003a1498723c */ /* 0x000fe2000000188c */
[----:B------:R-:W-:Y:S05]  /*36a0*/  LDSM.16.M88.4 R56, [R228+0x800] ;  /* 0x00080000e438783b */ /* 0x000fea0000000200 */
[----:B-1----:R-:W-:Y:S06]  /*36b0*/  HMMA.16816.F32 R20, R40, R72, R16 ;  /* 0x000000482814723c */ /* 0x002fec0000001810 */
[----:B------:R-:W-:Y:S06]  /*36c0*/  HMMA.16816.F32 R96, R8, R26, R128 ;  /* 0x0000001a0860723c */ /* 0x000fec0000001880 */
[----:B-----5:R-:W-:Y:S01]  /*36d0*/  HMMA.16816.F32 R16, R36, R80, R12 ;  /* 0x000000502410723c */ /* 0x020fe2000000180c */
[----:B------:R-:W1:Y:S05]  /*36e0*/  LDSM.16.M88.4 R12, [R231+0x6000] ;  /* 0x00600000e70c783b */ /* 0x000e6a0000000200 */
[----:B------:R-:W-:Y:S01]  /*36f0*/  HMMA.16816.F32 R24, R48, R26, R52 ;  /* 0x0000001a3018723c */ /* 0x000fe20000001834 */
[----:B------:R-:W-:Y:S05]  /*3700*/  LDSM.16.M88.4 R52, [R228+0x1000] ;  /* 0x00100000e434783b */ /* 0x000fea0000000200 */
[C---:B------:R-:W-:Y:S06]  /*3710*/  HMMA.16816.F32 R128, R8.reuse, R70, R124 ;  /* 0x000000460880723c */ /* 0x040fec000000187c */
[C---:B------:R-:W-:Y:S06]  /*3720*/  HMMA.16816.F32 R156, R8.reuse, R84, R120 ;  /* 0x00000054089c723c */ /* 0x040fec0000001878 */
[C---:B------:R-:W-:Y:S06]  /*3730*/  HMMA.16816.F32 R160, R8.reuse, R108, R116 ;  /* 0x0000006c08a0723c */ /* 0x040fec0000001874 */
[C---:B------:R-:W-:Y:S06]  /*3740*/  HMMA.16816.F32 R124, R8.reuse, R86, R92 ;  /* 0x00000056087c723c */ /* 0x040fec000000185c */
[----:B------:R-:W-:Y:S01]  /*3750*/  HMMA.16816.F32 R140, R8, R110, R88 ;  /* 0x0000006e088c723c */ /* 0x000fe20000001858 */
[----:B------:R-:W4:Y:S05]  /*3760*/  LDSM.16.M88.4 R8, [R233+0x4000] ;  /* 0x00400000e908783b */ /* 0x000f2a0000000200 */
[----:B------:R-:W-:Y:S06]  /*3770*/  HMMA.16816.F32 R116, R48, R70, R64 ;  /* 0x000000463074723c */ /* 0x000fec0000001840 */
[----:B--2---:R-:W-:Y:S01]  /*3780*/  HMMA.16816.F32 R92, R32, R80, R20 ;  /* 0x00000050205c723c */ /* 0x004fe20000001814 */
[----:B------:R-:W-:Y:S05]  /*3790*/  LDSM.16.M88.4 R20, [R232+0x4000] ;  /* 0x00400000e814783b */ /* 0x000fea0000000200 */
[----:B---3--:R-:W-:Y:S01]  /*37a0*/  HMMA.16816.F32 R64, R28, R76, R16 ;  /* 0x0000004c1c40723c */ /* 0x008fe20000001810 */
[----:B------:R-:W-:Y:S05]  /*37b0*/  LDSM.16.M88.4 R16, [R232+0x6000] ;  /* 0x00600000e810783b */ /* 0x000fea0000000200 */
[----:B------:R-:W-:Y:S01]  /*37c0*/  HMMA.16816.F32 R88, R44, R74, R24 ;  /* 0x0000004a2c58723c */ /* 0x000fe20000001818 */
[----:B------:R-:W2:Y:S05]  /*37d0*/  LDSM.16.M88.4 R24, [R233+0x6000] ;  /* 0x00600000e918783b */ /* 0x000eaa0000000200 */
[----:B------:R-:W-:Y:S01]  /*37e0*/  HMMA.16816.F32 R100, R48, R68, R100 ;  /* 0x000000443064723c */ /* 0x000fe20000001864 */
[----:B------:R-:W3:Y:S05]  /*37f0*/  LDSM.16.M88.4 R68, [R228+0x2000] ;  /* 0x00200000e444783b */ /* 0x000eea0000000200 */
[----:B------:R-:W-:Y:S01]  /*3800*/  HMMA.16816.F32 R96, R40, R74, R96 ;  /* 0x0000004a2860723c */ /* 0x000fe20000001860 */
[----:B------:R-:W5:Y:S05]  /*3810*/  LDSM.16.M88.4 R72, [R139+0xa800] ;  /* 0x00a800008b48783b */ /* 0x000f6a0000000200 */
[----:B-1----:R-:W-:Y:S06]  /*3820*/  HMMA.16816.F32 R92, R12, R76, R92 ;  /* 0x0000004c0c5c723c */ /* 0x002fec000000185c */
[C---:B------:R-:W-:Y:S06]  /*3830*/  HMMA.16816.F32 R120, R48.reuse, R84, R104 ;  /* 0x000000543078723c */ /* 0x040fec0000001868 */
[----:B------:R-:W-:Y:S01]  /*3840*/  HMMA.16816.F32 R112, R48, R86, R144 ;  /* 0x000000563070723c */ /* 0x000fe20000001890 */
[----:B------:R-:W1:Y:S05]  /*3850*/  LDSM.16.M88.4 R144, [R228+0x1800] ;  /* 0x00180000e490783b */ /* 0x000e6a0000000200 */
[----:B----4-:R-:W-:Y:S06]  /*3860*/  HMMA.16816.F32 R64, R8, R60, R64 ;  /* 0x0000003c0840723c */ /* 0x010fec0000001840 */
[----:B------:R-:W-:Y:S06]  /*3870*/  HMMA.16816.F32 R84, R36, R82, R88 ;  /* 0x000000522454723c */ /* 0x000fec0000001858 */
[----:B------:R-:W-:Y:S06]  /*3880*/  HMMA.16816.F32 R100, R44, R56, R100 ;  /* 0x000000382c64723c */ /* 0x000fec0000001864 */
[----:B------:R-:W-:Y:S06]  /*3890*/  HMMA.16816.F32 R80, R32, R82, R96 ;  /* 0x000000522050723c */ /* 0x000fec0000001860 */
[C---:B------:R-:W-:Y:S06]  /*38a0*/  HMMA.16816.F32 R164, R48.reuse, R108, R164 ;  /* 0x0000006c30a4723c */ /* 0x040fec00000018a4 */
[----:B------:R-:W-:Y:S06]  /*38b0*/  HMMA.16816.F32 R152, R48, R110, R152 ;  /* 0x0000006e3098723c */ /* 0x000fec0000001898 */
[----:B--2---:R-:W-:Y:S06]  /*38c0*/  HMMA.16816.F32 R48, R24, R60, R92 ;  /* 0x0000003c1830723c */ /* 0x004fec000000185c */
[----:B------:R-:W-:Y:S06]  /*38d0*/  HMMA.16816.F32 R104, R40, R56, R148 ;  /* 0x000000382868723c */ /* 0x000fec0000001894 */
[----:B---3--:R-:W-:Y:S01]  /*38e0*/  HMMA.16816.F32 R92, R20, R68, R64 ;  /* 0x00000044145c723c */ /* 0x008fe20000001840 */
[----:B------:R-:W2:Y:S05]  /*38f0*/  LDSM.16.M88.4 R64, [R234+0x2800] ;  /* 0x00280000ea40783b */ /* 0x000eaa0000000200 */
[----:B------:R-:W-:Y:S06]  /*3900*/  HMMA.16816.F32 R84, R28, R78, R84 ;  /* 0x0000004e1c54723c */ /* 0x000fec0000001854 */
[-C--:B------:R-:W-:Y:S06]  /*3910*/  HMMA.16816.F32 R108, R40, R58.reuse, R128 ;  /* 0x0000003a286c723c */ /* 0x080fec0000001880 */
[----:B------:R-:W-:Y:S06]  /*3920*/  HMMA.16816.F32 R96, R44, R58, R116 ;  /* 0x0000003a2c60723c */ /* 0x000fec0000001874 */
[----:B------:R-:W-:Y:S01]  /*3930*/  HMMA.16816.F32 R76, R12, R78, R80 ;  /* 0x0000004e0c4c723c */ /* 0x000fe20000001850 */
[----:B------:R-:W-:-:S04]  /*3940*/  FMUL.FTZ R0, R92, UR6 ;  /* 0x000000065c007c20 */ /* 0x000fc80008410000 */
[----:B------:R3:W-:Y:S01]  /*3950*/  MUFU.TANH R149, R0 ;  /* 0x0000000000957308 */ /* 0x0007e20000002400 */
[----:B-----5:R-:W-:Y:S06]  /*3960*/  HMMA.16816.F32 R56, R36, R72, R100 ;  /* 0x000000482438723c */ /* 0x020fec0000001864 */
[C---:B------:R-:W-:Y:S06]  /*3970*/  HMMA.16816.F32 R156, R40.reuse, R52, R156 ;  /* 0x00000034289c723c */ /* 0x040fec000000189c */
[----:B------:R-:W-:Y:S01]  /*3980*/  HMMA.16816.F32 R124, R40, R54, R124 ;  /* 0x00000036287c723c */ /* 0x000fe2000000187c */
[----:B---3--:R-:W-:-:S05]  /*3990*/  FMUL.FTZ R0, R93, UR6 ;  /* 0x000000065d007c20 */ /* 0x008fca0008410000 */
[C---:B-1----:R-:W-:Y:S01]  /*39a0*/  HMMA.16816.F32 R160, R40.reuse, R144, R160 ;  /* 0x0000009028a0723c */ /* 0x042fe200000018a0 */
[----:B------:R1:W-:Y:S05]  /*39b0*/  MUFU.TANH R148, R0 ;  /* 0x0000000000947308 */ /* 0x0003ea0000002400 */
[----:B------:R-:W-:Y:S06]  /*39c0*/  HMMA.16816.F32 R140, R40, R146, R140 ;  /* 0x00000092288c723c */ /* 0x000fec000000188c */
[C---:B------:R-:W-:Y:S06]  /*39d0*/  HMMA.16816.F32 R120, R44.reuse, R52, R120 ;  /* 0x000000342c78723c */ /* 0x040fec0000001878 */
[----:B------:R-:W-:Y:S01]  /*39e0*/  HMMA.16816.F32 R112, R44, R54, R112 ;  /* 0x000000362c70723c */ /* 0x000fe20000001870 */
[----:B-1----:R-:W-:-:S04]  /*39f0*/  FMUL.FTZ R0, R94, UR6 ;  /* 0x000000065e007c20 */ /* 0x002fc80008410000 */
[----:B------:R1:W-:Y:S01]  /*3a00*/  MUFU.TANH R138, R0 ;  /* 0x00000000008a7308 */ /* 0x0003e20000002400 */
[----:B------:R-:W-:Y:S01]  /*3a10*/  HMMA.16816.F32 R88, R16, R68, R48 ;  /* 0x000000441058723c */ /* 0x000fe20000001830 */
[----:B------:R-:W3:Y:S05]  /*3a20*/  LDSM.16.M88.4 R48, [R229+0xa800] ;  /* 0x00a80000e530783b */ /* 0x000eea0000000200 */
[----:B------:R-:W-:Y:S06]  /*3a30*/  HMMA.16816.F32 R40, R32, R72, R104 ;  /* 0x000000482028723c */ /* 0x000fec0000001868 */
[----:B------:R-:W-:Y:S01]  /*3a40*/  HMMA.16816.F32 R52, R8, R62, R84 ;  /* 0x0000003e0834723c */ /* 0x000fe20000001854 */
[----:B-1----:R-:W-:-:S05]  /*3a50*/  FMUL.FTZ R0, R95, UR6 ;  /* 0x000000065f007c20 */ /* 0x002fca0008410000 */
[----:B------:R-:W-:Y:S01]  /*3a60*/  HMMA.16816.F32 R76, R24, R62, R76 ;  /* 0x0000003e184c723c */ /* 0x000fe2000000184c */
[----:B------:R1:W-:Y:S05]  /*3a70*/  MUFU.TANH R137, R0 ;  /* 0x0000000000897308 */ /* 0x0003ea0000002400 */
[-C--:B--2---:R-:W-:Y:S06]  /*3a80*/  HMMA.16816.F32 R56, R28, R64.reuse, R56 ;  /* 0x000000401c38723c */ /* 0x084fec0000001838 */
[----:B------:R-:W-:Y:S01]  /*3a90*/  HMMA.16816.F32 R60, R12, R64, R40 ;  /* 0x000000400c3c723c */ /* 0x000fe20000001828 */
[----:B------:R-:W-:Y:S05]  /*3aa0*/  LDSM.16.M88.4 R40, [R228+0x2800] ;  /* 0x00280000e428783b */ /* 0x000fea0000000200 */
[----:B------:R-:W-:Y:S01]  /*3ab0*/  HMMA.16816.F32 R80, R20, R70, R52 ;  /* 0x000000461450723c */ /* 0x000fe20000001834 */
[----:B-1----:R-:W-:-:S04]  /*3ac0*/  FMUL.FTZ R0, R88, UR6 ;  /* 0x0000000658007c20 */ /* 0x002fc80008410000 */
[----:B------:R1:W-:Y:S01]  /*3ad0*/  MUFU.TANH R131, R0 ;  /* 0x0000000000837308 */ /* 0x0003e20000002400 */
[----:B------:R-:W-:Y:S06]  /*3ae0*/  HMMA.16816.F32 R92, R16, R70, R76 ;  /* 0x00000046105c723c */ /* 0x000fec000000184c */
[----:B---3--:R-:W-:Y:S01]  /*3af0*/  HMMA.16816.F32 R52, R8, R48, R56 ;  /* 0x000000300834723c */ /* 0x008fe20000001838 */
[----:B------:R-:W2:Y:S05]  /*3b00*/  LDSM.16.M88.4 R56, [R139+0xb000] ;  /* 0x00b000008b38783b */ /* 0x000eaa0000000200 */
[----:B------:R-:W-:Y:S01]  /*3b10*/  HMMA.16816.F32 R68, R36, R74, R96 ;  /* 0x0000004a2444723c */ /* 0x000fe20000001860 */
[----:B-1----:R-:W-:-:S05]  /*3b20*/  FMUL.FTZ R0, R89, UR6 ;  /* 0x0000000659007c20 */ /* 0x002fca0008410000 */
[----:B------:R-:W-:Y:S01]  /*3b30*/  HMMA.16816.F32 R72, R32, R74, R108 ;  /* 0x0000004a2048723c */ /* 0x000fe2000000186c */
[----:B------:R1:W-:Y:S05]  /*3b40*/  MUFU.TANH R130, R0 ;  /* 0x0000000000827308 */ /* 0x0003ea0000002400 */
[----:B------:R-:W-:-:S12]  /*3b50*/  HMMA.16816.F32 R60, R24, R48, R60 ;  /* 0x00000030183c723c */ /* 0x000fd8000000183c */
[----:B------:R-:W-:Y:S01]  /*3b60*/  HMMA.16816.F32 R68, R28, R66, R68 ;  /* 0x000000421c44723c */ /* 0x000fe20000001844 */
[----:B-1----:R-:W-:-:S04]  /*3b70*/  FMUL.FTZ R0, R90, UR6 ;  /* 0x000000065a007c20 */ /* 0x002fc80008410000 */
[----:B------:R1:W-:Y:S01]  /*3b80*/  MUFU.TANH R119, R0 ;  /* 0x0000000000777308 */ /* 0x0003e20000002400 */
[----:B------:R-:W-:Y:S01]  /*3b90*/  HMMA.16816.F32 R72, R12, R66, R72 ;  /* 0x000000420c48723c */ /* 0x000fe20000001848 */
[----:B------:R-:W-:Y:S05]  /*3ba0*/  LDSM.16.M88.4 R64, [R229+0xb000] ;  /* 0x00b00000e540783b */ /* 0x000fea0000000200 */
[----:B--2---:R-:W-:Y:S06]  /*3bb0*/  HMMA.16816.F32 R76, R36, R56, R120 ;  /* 0x00000038244c723c */ /* 0x004fec0000001878 */
[----:B------:R-:W-:Y:S01]  /*3bc0*/  HMMA.16816.F32 R84, R16, R40, R60 ;  /* 0x000000281054723c */ /* 0x000fe2000000183c */
[----:B-1----:R-:W-:-:S05]  /*3bd0*/  FMUL.FTZ R0, R91, UR6 ;  /* 0x000000065b007c20 */ /* 0x002fca0008410000 */
[----:B------:R-:W-:Y:S01]  /*3be0*/  HMMA.16816.F32 R60, R32, R56, R156 ;  /* 0x00000038203c723c */ /* 0x000fe2000000189c */
[----:B------:R1:W-:Y:S05]  /*3bf0*/  MUFU.TANH R118, R0 ;  /* 0x0000000000767308 */ /* 0x0003ea0000002400 */
[-C--:B------:R-:W-:Y:S06]  /*3c00*/  HMMA.16816.F32 R68, R8, R50.reuse, R68 ;  /* 0x000000320844723c */ /* 0x080fec0000001844 */
[----:B------:R-:W-:Y:S01]  /*3c10*/  HMMA.16816.F32 R72, R24, R50, R72 ;  /* 0x000000321848723c */ /* 0x000fe20000001848 */
[----:B-1----:R-:W-:-:S04]  /*3c20*/  FMUL.FTZ R0, R80, UR6 ;  /* 0x0000000650007c20 */ /* 0x002fc80008410000 */
[----:B------:R1:W-:-:S15]  /*3c30*/  MUFU.TANH R129, R0 ;  /* 0x0000000000817308 */ /* 0x0003de0000002400 */
[----:B------:R-:W-:-:S04]  /*3c40*/  NOP ;  /* 0x0000000000007918 */ /* 0x000fc80000000000 */
[----:B------:R-:W-:Y:S01]  /*3c50*/  HMMA.16816.F32 R88, R16, R42, R72 ;  /* 0x0000002a1058723c */ /* 0x000fe20000001848 */
[----:B-1----:R-:W-:-:S05]  /*3c60*/  FMUL.FTZ R0, R81, UR6 ;  /* 0x0000000651007c20 */ /* 0x002fca0008410000 */
[----:B------:R-:W-:Y:S01]  /*3c70*/  HMMA.16816.F32 R72, R32, R58, R124 ;  /* 0x0000003a2048723c */ /* 0x000fe2000000187c */
[----:B------:R1:W-:Y:S02]  /*3c80*/  MUFU.TANH R128, R0 ;  /* 0x0000000000807308 */ /* 0x0003e40000002400 */
[----:B-1----:R-:W-:-:S06]  /*3c90*/  FMUL.FTZ R0, R82, UR6 ;  /* 0x0000000652007c20 */ /* 0x002fcc0008410000 */
[----:B------:R1:W-:Y:S02]  /*3ca0*/  MUFU.TANH R116, R0 ;  /* 0x0000000000747308 */ /* 0x0003e40000002400 */
[----:B-1----:R-:W-:Y:S02]  /*3cb0*/  FMUL.FTZ R0, R83, UR6 ;  /* 0x0000000653007c20 */ /* 0x002fe40008410000 */
[----:B------:R-:W-:Y:S01]  /*3cc0*/  HMMA.16816.F32 R80, R20, R40, R52 ;  /* 0x000000281450723c */ /* 0x000fe20000001834 */
[----:B------:R-:W1:Y:S03]  /*3cd0*/  LDSM.16.M88.4 R52, [R234+0x3000] ;  /* 0x00300000ea34783b */ /* 0x000e660000000200 */
[----:B------:R2:W-:Y:S02]  /*3ce0*/  MUFU.TANH R117, R0 ;  /* 0x0000000000757308 */ /* 0x0005e40000002400 */
[----:B--2---:R-:W-:-:S06]  /*3cf0*/  FMUL.FTZ R0, R92, UR6 ;  /* 0x000000065c007c20 */ /* 0x004fcc0008410000 */
[----:B------:R2:W-:Y:S02]  /*3d00*/  MUFU.TANH R111, R0 ;  /* 0x00000000006f7308 */ /* 0x0005e40000002400 */
[----:B--2---:R-:W-:Y:S01]  /*3d10*/  FMUL.FTZ R0, R93, UR6 ;  /* 0x000000065d007c20 */ /* 0x004fe20008410000 */
[-C--:B-1----:R-:W-:Y:S05]  /*3d20*/  HMMA.16816.F32 R76, R28, R52.reuse, R76 ;  /* 0x000000341c4c723c */ /* 0x082fea000000184c */
[----:B------:R1:W-:Y:S01]  /*3d30*/  MUFU.TANH R110, R0 ;  /* 0x00000000006e7308 */ /* 0x0003e20000002400 */
[C---:B------:R-:W-:Y:S01]  /*3d40*/  HMMA.16816.F32 R48, R12.reuse, R52, R60 ;  /* 0x000000340c30723c */ /* 0x040fe2000000183c */
[----:B------:R-:W2:Y:S05]  /*3d50*/  LDSM.16.M88.4 R60, [R228+0x3000] ;  /* 0x00300000e43c783b */ /* 0x000eaa0000000200 */
[----:B------:R-:W-:Y:S01]  /*3d60*/  HMMA.16816.F32 R72, R12, R54, R72 ;  /* 0x000000360c48723c */ /* 0x000fe20000001848 */
[----:B-1----:R-:W-:-:S04]  /*3d70*/  FMUL.FTZ R0, R94, UR6 ;  /* 0x000000065e007c20 */ /* 0x002fc80008410000 */
[----:B------:R1:W-:-:S15]  /*3d80*/  MUFU.TANH R106, R0 ;  /* 0x00000000006a7308 */ /* 0x0003de0000002400 */
[----:B------:R-:W-:-:S04]  /*3d90*/  NOP ;  /* 0x0000000000007918 */ /* 0x000fc80000000000 */
[----:B------:R-:W-:Y:S01]  /*3da0*/  HMMA.16816.F32 R72, R24, R66, R72 ;  /* 0x000000421848723c */ /* 0x000fe20000001848 */
[----:B-1----:R-:W-:-:S04]  /*3db0*/  FMUL.FTZ R0, R95, UR6 ;  /* 0x000000065f007c20 */ /* 0x002fc80008410000 */
[----:B------:R1:W-:-:S15]  /*3dc0*/  MUFU.TANH R107, R0 ;  /* 0x00000000006b7308 */ /* 0x0003de0000002400 */
[----:B------:R-:W-:-:S04]  /*3dd0*/  NOP ;  /* 0x0000000000007918 */ /* 0x000fc80000000000 */
[----:B--2---:R-:W-:Y:S01]  /*3de0*/  HMMA.16816.F32 R72, R16, R62, R72 ;  /* 0x0000003e1048723c */ /* 0x004fe20000001848 */
[----:B-1----:R-:W-:-:S04]  /*3df0*/  FMUL.FTZ R0, R80, UR6 ;  /* 0x0000000650007c20 */ /* 0x002fc80008410000 */
[----:B------:R1:W-:Y:S02]  /*3e00*/  MUFU.TANH R109, R0 ;  /* 0x00000000006d7308 */ /* 0x0003e40000002400 */
[----:B-1----:R-:W-:-:S15]  /*3e10*/  FMUL.FTZ R0, R81, UR6 ;  /* 0x0000000651007c20 */ /* 0x002fde0008410000 */
[----:B------:R-:W-:-:S02]  /*3e20*/  NOP ;  /* 0x0000000000007918 */ /* 0x000fc40000000000 */
[----:B------:R-:W-:Y:S01]  /*3e30*/  FMUL.FTZ R72, R72, UR6 ;  /* 0x0000000648487c20 */ /* 0x000fe20008410000 */
[----:B------:R-:W-:Y:S01]  /*3e40*/  FMUL.FTZ R73, R73, UR6 ;  /* 0x0000000649497c20 */ /* 0x000fe20008410000 */
[----:B------:R-:W-:Y:S01]  /*3e50*/  FMUL.FTZ R74, R74, UR6 ;  /* 0x000000064a4a7c20 */ /* 0x000fe20008410000 */
[----:B------:R1:W-:Y:S08]  /*3e60*/  MUFU.TANH R108, R0 ;  /* 0x00000000006c7308 */ /* 0x0003f00000002400 */
[----:B------:R-:W-:Y:S08]  /*3e70*/  MUFU.TANH R72, R72 ;  /* 0x0000004800487308 */ /* 0x000ff00000002400 */
[----:B------:R-:W-:Y:S01]  /*3e80*/  MUFU.TANH R73, R73 ;  /* 0x0000004900497308 */ /* 0x000fe20000002400 */
[----:B-1----:R-:W-:-:S07]  /*3e90*/  FMUL.FTZ R0, R82, UR6 ;  /* 0x0000000652007c20 */ /* 0x002fce0008410000 */
[----:B------:R1:W2:Y:S08]  /*3ea0*/  MUFU.TANH R104, R0 ;  /* 0x0000000000687308 */ /* 0x0002b00000002400 */
[----:B------:R-:W-:Y:S01]  /*3eb0*/  MUFU.TANH R74, R74 ;  /* 0x0000004a004a7308 */ /* 0x000fe20000002400 */
[----:B-1----:R-:W-:Y:S02]  /*3ec0*/  FMUL.FTZ R0, R83, UR6 ;  /* 0x0000000653007c20 */ /* 0x002fe40008410000 */
[----:B------:R-:W-:Y:S05]  /*3ed0*/  HMMA.16816.F32 R80, R20, R42, R68 ;  /* 0x0000002a1450723c */ /* 0x000fea0000001844 */
[----:B------:R1:W3:Y:S01]  /*3ee0*/  MUFU.TANH R105, R0 ;  /* 0x0000000000697308 */ /* 0x0002e20000002400 */
[----:B------:R-:W-:Y:S06]  /*3ef0*/  HMMA.16816.F32 R40, R36, R58, R112 ;  /* 0x0000003a2428723c */ /* 0x000fec0000001870 */
[-C--:B------:R-:W-:Y:S06]  /*3f00*/  HMMA.16816.F32 R68, R8, R64.reuse, R76 ;  /* 0x000000400844723c */ /* 0x080fec000000184c */
[----:B------:R-:W-:Y:S01]  /*3f10*/  HMMA.16816.F32 R76, R24, R64, R48 ;  /* 0x00000040184c723c */ /* 0x000fe20000001830 */
[----:B-1----:R-:W-:Y:S01]  /*3f20*/  FMUL.FTZ R0, R84, UR6 ;  /* 0x0000000654007c20 */ /* 0x002fe20008410000 */
[----:B------:R-:W1:Y:S03]  /*3f30*/  LDSM.16.M88.4 R48, [R139+0xb800] ;  /* 0x00b800008b30783b */ /* 0x000e660000000200 */
[----:B------:R4:W-:Y:S07]  /*3f40*/  MUFU.TANH R103, R0 ;  /* 0x0000000000677308 */ /* 0x0009ee0000002400 */
[----:B------:R-:W-:Y:S01]  /*3f50*/  HMMA.16816.F32 R56, R28, R54, R40 ;  /* 0x000000361c38723c */ /* 0x000fe20000001828 */
[----:B------:R-:W5:Y:S04]  /*3f60*/  LDSM.16.M88.4 R40, [R234+0x3800] ;  /* 0x00380000ea28783b */ /* 0x000f680000000200 */
[----:B------:R-:W3:Y:S01]  /*3f70*/  LDSM.16.M88.4 R52, [R229+0xb800] ;  /* 0x00b80000e534783b */ /* 0x000ee20000000200 */
[----:B----4-:R-:W-:-:S04]  /*3f80*/  FMUL.FTZ R0, R85, UR6 ;  /* 0x0000000655007c20 */ /* 0x010fc80008410000 */
[----:B------:R4:W-:-:S14]  /*3f90*/  MUFU.TANH R102, R0 ;  /* 0x0000000000667308 */ /* 0x0009dc0000002400 */
[----:B------:R-:W-:Y:S01]  /*3fa0*/  HMMA.16816.F32 R56, R8, R66, R56 ;  /* 0x000000420838723c */ /* 0x000fe20000001838 */
[----:B----4-:R-:W-:-:S04]  /*3fb0*/  FMUL.FTZ R0, R86, UR6 ;  /* 0x0000000656007c20 */ /* 0x010fc80008410000 */
[----:B------:R4:W-:Y:S02]  /*3fc0*/  MUFU.TANH R98, R0 ;  /* 0x0000000000627308 */ /* 0x0009e40000002400 */
[----:B----4-:R-:W-:Y:S02]  /*3fd0*/  FMUL.FTZ R0, R87, UR6 ;  /* 0x0000000657007c20 */ /* 0x010fe40008410000 */
[----:B------:R-:W-:Y:S04]  /*3fe0*/  HMMA.16816.F32 R84, R16, R60, R76 ;  /* 0x0000003c1054723c */ /* 0x000fe8000000184c */
[----:B------:R4:W-:Y:S02]  /*3ff0*/  MUFU.TANH R99, R0 ;  /* 0x0000000000637308 */ /* 0x0009e40000002400 */
[C---:B-1----:R-:W-:Y:S06]  /*4000*/  HMMA.16816.F32 R76, R32.reuse, R48, R160 ;  /* 0x00000030204c723c */ /* 0x042fec00000018a0 */
[----:B------:R-:W-:Y:S01]  /*4010*/  HMMA.16816.F32 R32, R32, R50, R140 ;  /* 0x000000322020723c */ /* 0x000fe2000000188c */
[----:B----4-:R-:W-:-:S04]  /*4020*/  FMUL.FTZ R0, R80, UR6 ;  /* 0x0000000650007c20 */ /* 0x010fc80008410000 */
[----:B------:R1:W-:-:S13]  /*4030*/  MUFU.TANH R101, R0 ;  /* 0x0000000000657308 */ /* 0x0003da0000002400 */
[C---:B-----5:R-:W-:Y:S06]  /*4040*/  HMMA.16816.F32 R64, R12.reuse, R40, R76 ;  /* 0x000000280c40723c */ /* 0x060fec000000184c */
[----:B------:R-:W-:Y:S01]  /*4050*/  HMMA.16816.F32 R12, R12, R42, R32 ;  /* 0x0000002a0c0c723c */ /* 0x000fe20000001820 */
[----:B-1----:R-:W-:-:S06]  /*4060*/  FMUL.FTZ R0, R81, UR6 ;  /* 0x0000000651007c20 */ /* 0x002fcc0008410000 */
[----:B--2---:R-:W-:Y:S01]  /*4070*/  FSEL R35, R104, -INF , !P5 ;  /* 0xff80000068237808 */ /* 0x004fe20006800000 */
[----:B------:R1:W-:Y:S01]  /*4080*/  MUFU.TANH R100, R0 ;  /* 0x0000000000647308 */ /* 0x0003e20000002400 */
[----:B---3--:R-:W-:Y:S01]  /*4090*/  FSEL R34, R105, -INF , !P4 ;  /* 0xff80000069227808 */ /* 0x008fe20006000000 */
[----:B-1----:R-:W-:-:S06]  /*40a0*/  FMUL.FTZ R0, R82, UR6 ;  /* 0x0000000652007c20 */ /* 0x002fcc0008410000 */
[----:B------:R1:W2:Y:S02]  /*40b0*/  MUFU.TANH R96, R0 ;  /* 0x0000000000607308 */ /* 0x0002a40000002400 */
[----:B-1----:R-:W-:Y:S01]  /*40c0*/  FMUL.FTZ R0, R83, UR6 ;  /* 0x0000000653007c20 */ /* 0x002fe20008410000 */
[----:B--2---:R-:W-:Y:S01]  /*40d0*/  FSEL R33, R96, -INF , !P3 ;  /* 0xff80000060217808 */ /* 0x004fe20005800000 */
[----:B------:R-:W-:Y:S04]  /*40e0*/  HMMA.16816.F32 R80, R20, R60, R68 ;  /* 0x0000003c1450723c */ /* 0x000fe80000001844 */
[----:B------:R1:W-:Y:S02]  /*40f0*/  MUFU.TANH R97, R0 ;  /* 0x0000000000617308 */ /* 0x0003e40000002400 */
[----:B------:R-:W-:Y:S01]  /*4100*/  HMMA.16816.F32 R68, R44, R144, R164 ;  /* 0x000000902c44723c */ /* 0x000fe200000018a4 */
[----:B-1----:R-:W-:-:S05]  /*4110*/  FMUL.FTZ R0, R88, UR6 ;  /* 0x0000000658007c20 */ /* 0x002fca0008410000 */
[----:B------:R1:W2:-:S15]  /*4120*/  MUFU.TANH R95, R0 ;  /* 0x00000000005f7308 */ /* 0x00029e0000002400 */
[----:B------:R-:W-:-:S03]  /*4130*/  NOP ;  /* 0x0000000000007918 */ /* 0x000fc60000000000 */
[----:B------:R-:W-:Y:S07]  /*4140*/  HMMA.16816.F32 R68, R36, R48, R68 ;  /* 0x000000302444723c */ /* 0x000fee0000001844 */
[----:B------:R-:W-:Y:S01]  /*4150*/  FSEL R49, R107, -INF , !P6 ;  /* 0xff8000006b317808 */ /* 0x000fe20007000000 */
[----:B-1----:R-:W-:Y:S01]  /*4160*/  FMUL.FTZ R0, R89, UR6 ;  /* 0x0000000659007c20 */ /* 0x002fe20008410000 */
[----:B--2---:R-:W-:-:S03]  /*4170*/  FSEL R48, R95, -INF , !P3 ;  /* 0xff8000005f307808 */ /* 0x004fc60005800000 */
[----:B------:R1:W-:-:S12]  /*4180*/  MUFU.TANH R94, R0 ;  /* 0x00000000005e7308 */ /* 0x0003d80000002400 */
[----:B------:R-:W-:Y:S01]  /*4190*/  HMMA.16816.F32 R68, R28, R40, R68 ;  /* 0x000000281c44723c */ /* 0x000fe20000001844 */
[----:B-1----:R-:W-:-:S06]  /*41a0*/  FMUL.FTZ R0, R90, UR6 ;  /* 0x000000065a007c20 */ /* 0x002fcc0008410000 */
[----:B------:R-:W-:Y:S02]  /*41b0*/  FSEL R41, R103, -INF , !P5 ;  /* 0xff80000067297808 */ /* 0x000fe40006800000 */
[----:B------:R-:W-:Y:S01]  /*41c0*/  FSEL R40, R102, -INF , !P4 ;  /* 0xff80000066287808 */ /* 0x000fe20006000000 */
[----:B------:R1:W2:-:S14]  /*41d0*/  MUFU.TANH R93, R0 ;  /* 0x00000000005d7308 */ /* 0x00029c0000002400 */
[----:B------:R-:W-:Y:S01]  /*41e0*/  HMMA.16816.F32 R68, R8, R52, R68 ;  /* 0x000000340844723c */ /* 0x000fe20000001844 */
[----:B-1----:R-:W-:-:S04]  /*41f0*/  FMUL.FTZ R0, R91, UR6 ;  /* 0x000000065b007c20 */ /* 0x002fc80008410000 */
[----:B------:R1:W3:Y:S02]  /*4200*/  MUFU.TANH R92, R0 ;  /* 0x00000000005c7308 */ /* 0x0002e40000002400 */
[----:B-1----:R-:W-:-:S06]  /*4210*/  FMUL.FTZ R0, R80, UR6 ;  /* 0x0000000650007c20 */ /* 0x002fcc0008410000 */
[----:B------:R1:W-:Y:S02]  /*4220*/  MUFU.TANH R167, R0 ;  /* 0x0000000000a77308 */ /* 0x0003e40000002400 */
[----:B-1----:R-:W-:-:S06]  /*4230*/  FMUL.FTZ R0, R81, UR6 ;  /* 0x0000000651007c20 */ /* 0x002fcc0008410000 */
[----:B------:R1:W-:Y:S02]  /*4240*/  MUFU.TANH R165, R0 ;  /* 0x0000000000a57308 */ /* 0x0003e40000002400 */
[----:B-1----:R-:W-:-:S06]  /*4250*/  FMUL.FTZ R0, R82, UR6 ;  /* 0x0000000652007c20 */ /* 0x002fcc0008410000 */
[----:B------:R1:W-:Y:S02]  /*4260*/  MUFU.TANH R91, R0 ;  /* 0x00000000005b7308 */ /* 0x0003e40000002400 */
[----:B-1----:R-:W-:Y:S02]  /*4270*/  FMUL.FTZ R0, R83, UR6 ;  /* 0x0000000653007c20 */ /* 0x002fe40008410000 */
[----:B------:R-:W-:Y:S04]  /*4280*/  HMMA.16816.F32 R80, R20, R62, R56 ;  /* 0x0000003e1450723c */ /* 0x000fe80000001838 */
[----:B------:R1:W-:Y:S02]  /*4290*/  MUFU.TANH R90, R0 ;  /* 0x00000000005a7308 */ /* 0x0003e40000002400 */
[----:B------:R-:W-:Y:S01]  /*42a0*/  HMMA.16816.F32 R56, R44, R146, R152 ;  /* 0x000000922c38723c */ /* 0x000fe20000001898 */
[----:B------:R-:W4:Y:S01]  /*42b0*/  LDSM.16.M88.4 R44, [R228+0x3800] ;  /* 0x00380000e42c783b */ /* 0x000f220000000200 */
[----:B------:R-:W-:-:S04]  /*42c0*/  DEPBAR.LE SB0, 0x0 ;  /* 0x000080000000791a */ /* 0x000fc80000000000 */
[----:B-1----:R-:W-:Y:S01]  /*42d0*/  FMUL.FTZ R0, R84, UR6 ;  /* 0x0000000654007c20 */ /* 0x002fe20008410000 */
[----:B--2---:R-:W-:-:S03]  /*42e0*/  FSEL R84, R93, -INF , !P3 ;  /* 0xff8000005d547808 */ /* 0x004fc60005800000 */
[----:B------:R1:W-:-:S14]  /*42f0*/  MUFU.TANH R88, R0 ;  /* 0x0000000000587308 */ /* 0x0003dc0000002400 */
[----:B------:R-:W-:Y:S06]  /*4300*/  HMMA.16816.F32 R36, R36, R50, R56 ;  /* 0x000000322424723c */ /* 0x000fec0000001838 */
[----:B------:R-:W-:Y:S01]  /*4310*/  HMMA.16816.F32 R56, R24, R52, R64 ;  /* 0x000000341838723c */ /* 0x000fe20000001840 */
[----:B------:R-:W-:Y:S01]  /*4320*/  FSEL R50, R106, -INF , !P0 ;  /* 0xff8000006a327808 */ /* 0x000fe20004000000 */
[----:B-1----:R-:W-:-:S04]  /*4330*/  FMUL.FTZ R0, R85, UR6 ;  /* 0x0000000655007c20 */ /* 0x002fc80008410000 */
[----:B------:R-:W-:Y:S01]  /*4340*/  HMMA.16816.F32 R24, R24, R54, R12 ;  /* 0x000000361818723c */ /* 0x000fe2000000180c */
[----:B------:R-:W-:Y:S01]  /*4350*/  FSEL R53, R119, -INF , !P2 ;  /* 0xff80000077357808 */ /* 0x000fe20005000000 */
[----:B------:R1:W-:Y:S01]  /*4360*/  MUFU.TANH R89, R0 ;  /* 0x0000000000597308 */ /* 0x0003e20000002400 */
[----:B------:R-:W-:-:S03]  /*4370*/  FSEL R52, R118, -INF , !P1 ;  /* 0xff80000076347808 */ /* 0x000fc60004800000 */
[----:B----4-:R-:W-:Y:S06]  /*4380*/  HMMA.16816.F32 R68, R20, R44, R68 ;  /* 0x0000002c1444723c */ /* 0x010fec0000001844 */
[----:B------:R-:W-:Y:S06]  /*4390*/  HMMA.16816.F32 R28, R28, R42, R36 ;  /* 0x0000002a1c1c723c */ /* 0x000fec0000001824 */
[----:B------:R-:W-:Y:S01]  /*43a0*/  HMMA.16816.F32 R56, R16, R44, R56 ;  /* 0x0000002c1038723c */ /* 0x000fe20000001838 */
[----:B------:R-:W-:Y:S01]  /*43b0*/  FSEL R38, R138, -INF , !P2 ;  /* 0xff8000008a267808 */ /* 0x000fe20005000000 */
[----:B-1----:R-:W-:Y:S01]  /*43c0*/  FMUL.FTZ R0, R86, UR6 ;  /* 0x0000000656007c20 */ /* 0x002fe20008410000 */
[----:B------:R-:W-:-:S02]  /*43d0*/  FSEL R39, R137, -INF , !P1 ;  /* 0xff80000089277808 */ /* 0x000fc40004800000 */
[----:B------:R-:W-:Y:S01]  /*43e0*/  FSEL R43, R111, -INF , !P0 ;  /* 0xff8000006f2b7808 */ /* 0x000fe20004000000 */
[----:B------:R1:W2:Y:S01]  /*43f0*/  MUFU.TANH R86, R0 ;  /* 0x0000000000567308 */ /* 0x0002a20000002400 */
[----:B------:R-:W-:Y:S01]  /*4400*/  FSEL R45, R131, -INF , !P2 ;  /* 0xff800000832d7808 */ /* 0x000fe20005000000 */
[----:B------:R-:W-:Y:S01]  /*4410*/  HMMA.16816.F32 R16, R16, R46, R24 ;  /* 0x0000002e1010723c */ /* 0x000fe20000001818 */
[----:B------:R-:W-:Y:S02]  /*4420*/  FSEL R44, R130, -INF , !P1 ;  /* 0xff800000822c7808 */ /* 0x000fe40004800000 */
[----:B------:R-:W-:Y:S01]  /*4430*/  FSEL R37, R116, -INF , !P0 ;  /* 0xff80000074257808 */ /* 0x000fe20004000000 */
[----:B------:R-:W-:Y:S01]  /*4440*/  FMUL.FTZ R5, R69, UR6 ;  /* 0x0000000645057c20 */ /* 0x000fe20008410000 */
[----:B------:R-:W-:Y:S01]  /*4450*/  FSEL R42, R110, -INF , !P6 ;  /* 0xff8000006e2a7808 */ /* 0x000fe20007000000 */
[----:B------:R-:W-:Y:S01]  /*4460*/  FMUL.FTZ R6, R71, UR6 ;  /* 0x0000000647067c20 */ /* 0x000fe20008410000 */
[----:B------:R-:W-:-:S02]  /*4470*/  FSEL R24, R129, -INF , !P0 ;  /* 0xff80000081187808 */ /* 0x000fc40004000000 */
[----:B------:R-:W-:Y:S01]  /*4480*/  FSEL R36, R117, -INF , !P6 ;  /* 0xff80000075247808 */ /* 0x000fe20007000000 */
[----:B------:R-:W-:Y:S01]  /*4490*/  HMMA.16816.F32 R8, R8, R54, R28 ;  /* 0x000000360808723c */ /* 0x000fe2000000181c */
[----:B------:R-:W-:Y:S02]  /*44a0*/  FSEL R25, R128, -INF , !P6 ;  /* 0xff80000080197808 */ /* 0x000fe40007000000 */
[----:B------:R-:W-:Y:S01]  /*44b0*/  FSEL R26, R109, -INF , !P5 ;  /* 0xff8000006d1a7808 */ /* 0x000fe20006800000 */
[----:B-1----:R-:W-:Y:S01]  /*44c0*/  FMUL.FTZ R0, R87, UR6 ;  /* 0x0000000657007c20 */ /* 0x002fe20008410000 */
[----:B------:R-:W-:Y:S02]  /*44d0*/  FSEL R27, R108, -INF , !P4 ;  /* 0xff8000006c1b7808 */ /* 0x000fe40006000000 */
[----:B------:R-:W-:Y:S01]  /*44e0*/  FMUL.FTZ R28, R56, UR6 ;  /* 0x00000006381c7c20 */ /* 0x000fe20008410000 */
[----:B------:R-:W-:Y:S01]  /*44f0*/  FSEL R29, R148, -INF , !P1 ;  /* 0xff800000941d7808 */ /* 0x000fe20004800000 */
[----:B------:R1:W4:Y:S01]  /*4500*/  MUFU.TANH R77, R0 ;  /* 0x00000000004d7308 */ /* 0x0003220000002400 */
[----:B------:R-:W-:Y:S01]  /*4510*/  FSEL R54, R98, -INF , !P5 ;  /* 0xff80000062367808 */ /* 0x000fe20006800000 */
[----:B------:R-:W-:Y:S01]  /*4520*/  FMUL.FTZ R7, R57, UR6 ;  /* 0x0000000639077c20 */ /* 0x000fe20008410000 */
[----:B------:R-:W-:Y:S01]  /*4530*/  FSEL R55, R99, -INF , !P4 ;  /* 0xff80000063377808 */ /* 0x000fe20006000000 */
[----:B------:R-:W-:Y:S01]  /*4540*/  FMUL.FTZ R12, R58, UR6 ;  /* 0x000000063a0c7c20 */ /* 0x000fe20008410000 */
[----:B------:R-:W-:Y:S01]  /*4550*/  FSEL R31, R101, -INF , !P3 ;  /* 0xff800000651f7808 */ /* 0x000fe20005800000 */
[----:B------:R-:W-:Y:S01]  /*4560*/  FMUL.FTZ R16, R16, UR6 ;  /* 0x0000000610107c20 */ /* 0x000fe20008410000 */
[----:B------:R-:W-:Y:S01]  /*4570*/  FMUL.FTZ R18, R18, UR6 ;  /* 0x0000000612127c20 */ /* 0x000fe20008410000 */
[----:B------:R5:W-:Y:S01]  /*4580*/  MUFU.TANH R56, R28 ;  /* 0x0000001c00387308 */ /* 0x000be20000002400 */
[----:B------:R-:W-:-:S06]  /*4590*/  FMUL.FTZ R19, R19, UR6 ;  /* 0x0000000613137c20 */ /* 0x000fcc0008410000 */
[----:B------:R-:W-:Y:S01]  /*45a0*/  HMMA.16816.F32 R20, R20, R46, R8 ;  /* 0x0000002e1414723c */ /* 0x000fe20000001808 */
[----:B------:R3:W-:Y:S01]  /*45b0*/  MUFU.TANH R11, R5 ;  /* 0x00000005000b7308 */ /* 0x0007e20000002400 */
[----:B-1----:R-:W-:-:S07]  /*45c0*/  FMUL.FTZ R0, R80, UR6 ;  /* 0x0000000650007c20 */ /* 0x002fce0008410000 */
[----:B------:R1:W-:Y:S01]  /*45d0*/  MUFU.TANH R79, R0 ;  /* 0x00000000004f7308 */ /* 0x0003e20000002400 */
[----:B-----5:R-:W-:-:S07]  /*45e0*/  FSEL R28, R149, -INF , !P2 ;  /* 0xff800000951c7808 */ /* 0x020fce0005000000 */
[----:B------:R5:W-:Y:S01]  /*45f0*/  MUFU.TANH R10, R6 ;  /* 0x00000006000a7308 */ /* 0x000be20000002400 */
[----:B---3--:R-:W-:-:S05]  /*4600*/  VIADD R5, R3, 0x19 ;  /* 0x0000001903057836 */ /* 0x008fca0000000000 */
[----:B------:R-:W-:Y:S01]  /*4610*/  ISETP.GE.AND P2, PT, R5, UR20, PT ;  /* 0x0000001405007c0c */ /* 0x000fe2000bf46270 */
[----:B------:R-:W-:Y:S02]  /*4620*/  VIADD R5, R3, 0x20 ;  /* 0x0000002003057836 */ /* 0x000fe40000000000 */
[----:B------:R-:W-:Y:S01]  /*4630*/  FMUL.FTZ R20, R20, UR6 ;  /* 0x0000000614147c20 */ /* 0x000fe20008410000 */
[----:B-1----:R-:W-:Y:S01]  /*4640*/  FMUL.FTZ R0, R81, UR6 ;  /* 0x0000000651007c20 */ /* 0x002fe20008410000 */
[----:B------:R-:W-:Y:S01]  /*4650*/  FSEL R85, R92, -INF , !P2 ;  /* 0xff8000005c557808 */ /* 0x000fe20005000000 */
[----:B------:R-:W-:Y:S01]  /*4660*/  FMUL.FTZ R22, R22, UR6 ;  /* 0x0000000616167c20 */ /* 0x000fe20008410000 */
[----:B------:R-:W-:Y:S01]  /*4670*/  ISETP.GE.AND P1, PT, R5, UR20, PT ;  /* 0x0000001405007c0c */ /* 0x000fe2000bf26270 */
[----:B------:R1:W-:Y:S01]  /*4680*/  MUFU.TANH R78, R0 ;  /* 0x00000000004e7308 */ /* 0x0003e20000002400 */
[----:B------:R-:W-:Y:S02]  /*4690*/  IADD3 R5, R3, 0x21, RZ ;  /* 0x0000002103057810 */ /* 0x000fe40007ffe0ff */
[----:B------:R-:W-:Y:S01]  /*46a0*/  FSEL R51, R94, -INF , !P2 ;  /* 0xff8000005e337808 */ /* 0x000fe20005000000 */
[----:B-----5:R-:W-:Y:S01]  /*46b0*/  FMUL.FTZ R6, R59, UR6 ;  /* 0x000000063b067c20 */ /* 0x020fe20008410000 */
[----:B------:R-:W-:Y:S01]  /*46c0*/  ISETP.GE.AND P0, PT, R5, UR20, PT ;  /* 0x0000001405007c0c */ /* 0x000fe2000bf06270 */
[----:B------:R-:W-:Y:S01]  /*46d0*/  VIADD R5, R3, 0x28 ;  /* 0x0000002803057836 */ /* 0x000fe20000000000 */
[----:B------:R-:W-:Y:S01]  /*46e0*/  FSEL R32, R97, -INF , !P2 ;  /* 0xff80000061207808 */ /* 0x000fe20005000000 */
[----:B------:R3:W-:Y:S01]  /*46f0*/  MUFU.TANH R8, R6 ;  /* 0x0000000600087308 */ /* 0x0007e20000002400 */
[----:B------:R-:W-:-:S02]  /*4700*/  FSEL R30, R100, -INF , !P2 ;  /* 0xff800000641e7808 */ /* 0x000fc40005000000 */
[----:B------:R-:W-:Y:S01]  /*4710*/  ISETP.GE.AND P6, PT, R5, UR20, PT ;  /* 0x0000001405007c0c */ /* 0x000fe2000bfc6270 */
[----:B------:R-:W-:Y:S01]  /*4720*/  VIADD R5, R3, 0x29 ;  /* 0x0000002903057836 */ /* 0x000fe20000000000 */
[----:B--2---:R-:W-:Y:S02]  /*4730*/  FSEL R188, R86, -INF , !P1 ;  /* 0xff80000056bc7808 */ /* 0x004fe40004800000 */
[----:B------:R-:W-:Y:S01]  /*4740*/  FSEL R172, R88, -INF , !P1 ;  /* 0xff80000058ac7808 */ /* 0x000fe20004800000 */
[----:B------:R-:W-:Y:S01]  /*4750*/  MUFU.TANH R9, R7 ;  /* 0x0000000700097308 */ /* 0x000fe20000002400 */
[----:B------:R-:W-:Y:S01]  /*4760*/  ISETP.GE.AND P5, PT, R5, UR20, PT ;  /* 0x0000001405007c0c */ /* 0x000fe2000bfa6270 */
[----:B-1----:R-:W-:Y:S01]  /*4770*/  FMUL.FTZ R0, R82, UR6 ;  /* 0x0000000652007c20 */ /* 0x002fe20008410000 */
[----:B------:R-:W-:Y:S01]  /*4780*/  VIADD R5, R3, 0x30 ;  /* 0x0000003003057836 */ /* 0x000fe20000000000 */
[----:B------:R-:W-:Y:S02]  /*4790*/  FSEL R170, R91, -INF , !P1 ;  /* 0xff8000005baa7808 */ /* 0x000fe40004800000 */
[----:B------:R-:W-:-:S02]  /*47a0*/  FSEL R167, R167, -INF , !P1 ;  /* 0xff800000a7a77808 */ /* 0x000fc40004800000 */
[----:B------:R1:W2:Y:S01]  /*47b0*/  MUFU.TANH R76, R0 ;  /* 0x00000000004c7308 */ /* 0x0002a20000002400 */
[----:B------:R-:W-:Y:S01]  /*47c0*/  ISETP.GE.AND P4, PT, R5, UR20, PT ;  /* 0x0000001405007c0c */ /* 0x000fe2000bf86270 */
[----:B---3--:R-:W-:Y:S01]  /*47d0*/  FMUL.FTZ R6, R21, UR6 ;  /* 0x0000000615067c20 */ /* 0x008fe20008410000 */
[----:B------:R-:W-:Y:S02]  /*47e0*/  IADD3 R5, R3, 0x31, RZ ;  /* 0x0000003103057810 */ /* 0x000fe40007ffe0ff */
[----:B----4-:R-:W-:Y:S02]  /*47f0*/  FSEL R175, R77, -INF , !P0 ;  /* 0xff8000004daf7808 */ /* 0x010fe40004000000 */
[----:B------:R-:W-:Y:S01]  /*4800*/  ISETP.GE.AND P3, PT, R5, UR20, PT ;  /* 0x0000001405007c0c */ /* 0x000fe2000bf66270 */
[C---:B------:R-:W-:Y:S01]  /*4810*/  VIADD R5, R3.reuse, 0x38 ;  /* 0x0000003803057836 */ /* 0x040fe20000000000 */
[----:B------:R-:W-:Y:S01]  /*4820*/  MUFU.TANH R7, R6 ;  /* 0x0000000600077308 */ /* 0x000fe20000002400 */
[----:B------:R-:W-:Y:S01]  /*4830*/  VIADD R3, R3, 0x39 ;  /* 0x0000003903037836 */ /* 0x000fe20000000000 */
[----:B------:R-:W-:-:S02]  /*4840*/  FSEL R169, R89, -INF , !P0 ;  /* 0xff80000059a97808 */ /* 0x000fc40004000000 */
[----:B------:R-:W-:Y:S01]  /*4850*/  ISETP.GE.AND P2, PT, R5, UR20, PT ;  /* 0x0000001405007c0c */ /* 0x000fe2000bf46270 */
[----:B------:R-:W-:Y:S01]  /*4860*/  FMUL.FTZ R5, R17, UR6 ;  /* 0x0000000611057c20 */ /* 0x000fe20008410000 */
[----:B------:R-:W-:Y:S01]  /*4870*/  ISETP.GE.AND P1, PT, R3, UR20, PT ;  /* 0x0000001403007c0c */ /* 0x000fe2000bf26270 */
[----:B------:R-:W-:Y:S01]  /*4880*/  FMUL.FTZ R3, R23, UR6 ;  /* 0x0000000617037c20 */ /* 0x000fe20008410000 */
[----:B-1----:R-:W-:Y:S01]  /*4890*/  FMUL.FTZ R0, R83, UR6 ;  /* 0x0000000653007c20 */ /* 0x002fe20008410000 */
[----:B------:R-:W1:Y:S01]  /*48a0*/  MUFU.TANH R12, R12 ;  /* 0x0000000c000c7308 */ /* 0x000e620000002400 */
[----:B------:R-:W-:Y:S02]  /*48b0*/  FSEL R166, R90, -INF , !P0 ;  /* 0xff8000005aa67808 */ /* 0x000fe40004000000 */
[----:B------:R-:W-:Y:S02]  /*48c0*/  FSEL R165, R165, -INF , !P0 ;  /* 0xff800000a5a57808 */ /* 0x000fe40004000000 */
[----:B------:R-:W-:-:S02]  /*48d0*/  PLOP3.LUT P0, PT, PT, PT, UP0, 0x80, 0x0 ;  /* 0x000000000000781c */ /* 0x000fc40003f0f008 */
[----:B------:R-:W-:Y:S01]  /*48e0*/  FSEL R174, R74, -INF , !P6 ;  /* 0xff8000004aae7808 */ /* 0x000fe20007000000 */
[----:B------:R3:W4:Y:S01]  /*48f0*/  MUFU.TANH R63, R0 ;  /* 0x00000000003f7308 */ /* 0x0007220000002400 */
[----:B------:R-:W-:Y:S02]  /*4900*/  FSEL R168, R72, -INF , !P6 ;  /* 0xff80000048a87808 */ /* 0x000fe40007000000 */
[----:B--2---:R-:W-:Y:S02]  /*4910*/  FSEL R164, R76, -INF , !P6 ;  /* 0xff8000004ca47808 */ /* 0x004fe40007000000 */
[----:B------:R-:W-:Y:S02]  /*4920*/  FSEL R137, R79, -INF , !P6 ;  /* 0xff8000004f897808 */ /* 0x000fe40007000000 */
[----:B------:R-:W-:Y:S01]  /*4930*/  FSEL R171, R73, -INF , !P5 ;  /* 0xff80000049ab7808 */ /* 0x000fe20006800000 */
[----:B------:R-:W2:Y:S01]  /*4940*/  MUFU.TANH R6, R3 ;  /* 0x0000000300067308 */ /* 0x000ea20000002400 */
[----:B------:R-:W-:-:S02]  /*4950*/  FSEL R23, R78, -INF , !P5 ;  /* 0xff8000004e177808 */ /* 0x000fc40006800000 */
[----:B-1----:R-:W-:Y:S02]  /*4960*/  FSEL R184, R12, -INF , !P4 ;  /* 0xff8000000cb87808 */ /* 0x002fe40006000000 */
[----:B------:R-:W-:Y:S02]  /*4970*/  FSEL R176, R56, -INF , !P4 ;  /* 0xff80000038b07808 */ /* 0x000fe40006000000 */
[----:B------:R-:W-:Y:S01]  /*4980*/  FSEL R202, R8, -INF , !P3 ;  /* 0xff80000008ca7808 */ /* 0x000fe20005800000 */
[----:B------:R-:W1:Y:S01]  /*4990*/  MUFU.TANH R20, R20 ;  /* 0x0000001400147308 */ /* 0x000e620000002400 */
[----:B---3--:R-:W-:Y:S01]  /*49a0*/  FMUL.FTZ R0, R75, UR6 ;  /* 0x000000064b007c20 */ /* 0x008fe20008410000 */
[----:B----4-:R-:W-:Y:S02]  /*49b0*/  FSEL R138, R63, -INF , !P5 ;  /* 0xff8000003f8a7808 */ /* 0x010fe40006800000 */
[----:B------:R-:W-:Y:S02]  /*49c0*/  FSEL R191, R9, -INF , !P3 ;  /* 0xff80000009bf7808 */ /* 0x000fe40005800000 */
[----:B------:R-:W-:-:S02]  /*49d0*/  FSEL R199, R10, -INF , !P3 ;  /* 0xff8000000ac77808 */ /* 0x000fc40005800000 */
[----:B------:R3:W4:Y:S01]  /*49e0*/  MUFU.TANH R62, R0 ;  /* 0x00000000003e7308 */ /* 0x0007220000002400 */
[----:B------:R-:W-:Y:S02]  /*49f0*/  FSEL R249, R11, -INF , !P3 ;  /* 0xff8000000bf97808 */ /* 0x000fe40005800000 */
[----:B--2---:R-:W-:Y:S02]  /*4a00*/  FSEL R250, R6, -INF , !P1 ;  /* 0xff80000006fa7808 */ /* 0x004fe40004800000 */
[----:B------:R-:W-:-:S03]  /*4a10*/  FSEL R243, R7, -INF , !P1 ;  /* 0xff80000007f37808 */ /* 0x000fc60004800000 */
[----:B------:R-:W2:Y:S01]  /*4a20*/  MUFU.TANH R22, R22 ;  /* 0x0000001600167308 */ /* 0x000ea20000002400 */
[----:B-1----:R-:W-:-:S07]  /*4a30*/  FSEL R248, R20, -INF , !P2 ;  /* 0xff80000014f87808 */ /* 0x002fce0005000000 */
[----:B------:R-:W1:Y:S01]  /*4a40*/  MUFU.TANH R16, R16 ;  /* 0x0000001000107308 */ /* 0x000e620000002400 */
[----:B---3--:R-:W-:Y:S01]  /*4a50*/  FMUL.FTZ R0, R68, UR6 ;  /* 0x0000000644007c20 */ /* 0x008fe20008410000 */
[----:B----4-:R-:W-:-:S06]  /*4a60*/  FSEL R173, R62, -INF , !P5 ;  /* 0xff8000003ead7808 */ /* 0x010fcc0006800000 */
[----:B------:R3:W4:Y:S01]  /*4a70*/  MUFU.TANH R61, R0 ;  /* 0x00000000003d7308 */ /* 0x0007220000002400 */
[----:B--2---:R-:W-:-:S07]  /*4a80*/  FSEL R252, R22, -INF , !P2 ;  /* 0xff80000016fc7808 */ /* 0x004fce0005000000 */
        /* <DEDUP_REMOVED lines=8> */
[----:B-1----:R-:W-:Y:S02]  /*4b10*/  FSEL R201, R5, -INF , !P1 ;  /* 0xff80000005c97808 */ /* 0x002fe40004800000 */
[----:B---3--:R-:W-:Y:S02]  /*4b20*/  LOP3.LUT R0, R135, R134, RZ, 0xfc, !PT ;  /* 0x0000008687007212 */ /* 0x008fe400078efcff */
[----:B----4-:R-:W-:Y:S02]  /*4b30*/  FSEL R190, R60, -INF , !P4 ;  /* 0xff8000003cbe7808 */ /* 0x010fe40006000000 */
[----:B--2---:R-:W-:Y:S01]  /*4b40*/  FSEL R187, R3, -INF , !P1 ;  /* 0xff80000003bb7808 */ /* 0x004fe20004800000 */
        /* <DEDUP_REMOVED lines=83> */
.L_x_266:
[----:B------:R-:W-:Y:S05]  /*5080*/  BSYNC B0 ;  /* 0x0000000000007941 */ /* 0x000fea0003800000 */
.L_x_265:
[----:B------:R-:W0:Y:S02]  /*5090*/  LDGDEPBAR ;  /* 0x00000000000079af */ /* 0x000e240000000000 */
.L_x_264:
[----:B------:R-:W-:Y:S01]  /*50a0*/  FMNMX.FTZ R3, R28, R29, !PT ;  /* 0x0000001d1c037209 */ /* 0x000fe20007810000 */
[----:B------:R-:W-:Y:S01]  /*50b0*/  ULDC UR5, c[0x0][0x2ec] ;  /* 0x0000bb0000057ab9 */ /* 0x000fe20000000800 */
[----:B------:R1:W-:Y:S02]  /*50c0*/  STL [R1+0xc4], R242 ;  /* 0x0000c4f201007387 */ /* 0x0003e40000100800 */
[----:B------:R-:W-:Y:S02]  /*50d0*/  FMNMX.FTZ R3, R24, R3, !PT ;  /* 0x0000000318037209 */ /* 0x000fe40007810000 */
[----:B------:R-:W-:Y:S02]  /*50e0*/  STL [R1+0xc0], R241 ;  /* 0x0000c0f101007387 */ /* 0x000fe40000100800 */
[----:B------:R-:W-:Y:S02]  /*50f0*/  FMNMX.FTZ R3, R25, R3, !PT ;  /* 0x0000000319037209 */ /* 0x000fe40007810000 */
[----:B------:R-:W-:Y:S02]  /*5100*/  STL [R1+0xbc], R240 ;  /* 0x0000bcf001007387 */ /* 0x000fe40000100800 */
[----:B------:R-:W-:-:S02]  /*5110*/  FMNMX.FTZ R3, R26, R3, !PT ;  /* 0x000000031a037209 */ /* 0x000fc40007810000 */
[----:B------:R-:W-:Y:S02]  /*5120*/  STL [R1+0xb8], R239 ;  /* 0x0000b8ef01007387 */ /* 0x000fe40000100800 */
[----:B------:R-:W-:Y:S02]  /*5130*/  FMNMX.FTZ R3, R27, R3, !PT ;  /* 0x000000031b037209 */ /* 0x000fe40007810000 */
[----:B------:R-:W-:Y:S02]  /*5140*/  STL [R1+0xb4], R238 ;  /* 0x0000b4ee01007387 */ /* 0x000fe40000100800 */
[----:B------:R-:W-:Y:S02]  /*5150*/  FMNMX.FTZ R3, R31, R3, !PT ;  /* 0x000000031f037209 */ /* 0x000fe40007810000 */
[----:B------:R-:W-:Y:S02]  /*5160*/  STL [R1+0xb0], R237 ;  /* 0x0000b0ed01007387 */ /* 0x000fe40000100800 */
[----:B------:R-:W-:-:S02]  /*5170*/  FMNMX.FTZ R3, R30, R3, !PT ;  /* 0x000000031e037209 */ /* 0x000fc40007810000 */
[----:B------:R-:W-:Y:S01]  /*5180*/  STL [R1+0xac], R236 ;  /* 0x0000acec01007387 */ /* 0x000fe20000100800 */
[----:B-12---:R-:W-:Y:S02]  /*5190*/  MOV R242, R176 ;  /* 0x000000b000f27202 */ /* 0x006fe40000000f00 */
        /* <DEDUP_REMOVED lines=17> */
[----:B------:R-:W-:Y:S01]  /*52b0*/  STL [R1+0x8c], R228 ;  /* 0x00008ce401007387 */ /* 0x000fe20000100800 */
[----:B------:R-:W-:-:S03]  /*52c0*/  FMNMX.FTZ R3, R36, R3, !PT ;  /* 0x0000000324037209 */ /* 0x000fc60007810000 */
[----:B------:R-:W1:Y:S01]  /*52d0*/  SHFL.BFLY PT, R5, R136, 0x2, 0x1f ;  /* 0x0c401f0088057f89 */ /* 0x000e6200000e0000 */
        /* <DEDUP_REMOVED lines=8> */
[----:B------:R-:W-:-:S04]  /*5360*/  FMNMX.FTZ R3, R170, R3, !PT ;  /* 0x00000003aa037209 */ /* 0x000fc80007810000 */
[----:B------:R-:W-:Y:S02]  /*5370*/  FMNMX.FTZ R3, R166, R3, !PT ;  /* 0x00000003a6037209 */ /* 0x000fe40007810000 */
[----:B-1----:R-:W-:Y:S02]  /*5380*/  FMNMX.FTZ R136, R136, R5, !PT ;  /* 0x0000000588887209 */ /* 0x002fe40007810000 */
[----:B------:R-:W-:-:S03]  /*5390*/  FMNMX.FTZ R3, R164, R3, !PT ;  /* 0x00000003a4037209 */ /* 0x000fc60007810000 */
[----:B------:R-:W1:Y:S01]  /*53a0*/  SHFL.BFLY PT, R7, R136, 0x1, 0x1f ;  /* 0x0c201f0088077f89 */ /* 0x000e6200000e0000 */
        /* <DEDUP_REMOVED lines=8> */
[----:B------:R-:W-:-:S03]  /*5430*/  FMNMX.FTZ R5, R41, R5, !PT ;  /* 0x0000000529057209 */ /* 0x000fc60007810000 */
[----:B------:R-:W2:Y:S01]  /*5440*/  SHFL.BFLY PT, R135, R3, 0x2, 0x1f ;  /* 0x0c401f0003877f89 */ /* 0x000ea200000e0000 */
[----:B------:R-:W-:Y:S02]  /*5450*/  FMNMX.FTZ R5, R40, R5, !PT ;  /* 0x0000000528057209 */ /* 0x000fe40007810000 */
[----:B-1----:R-:W-:Y:S02]  /*5460*/  FMNMX.FTZ R136, R136, R7, !PT ;  /* 0x0000000788887209 */ /* 0x002fe40007810000 */
[----:B------:R-:W-:Y:S02]  /*5470*/  FMNMX.FTZ R5, R48, R5, !PT ;  /* 0x0000000530057209 */ /* 0x000fe40007810000 */
[C---:B------:R-:W-:Y:S01]  /*5480*/  FSETP.NEU.FTZ.AND P1, PT, R136.reuse, -INF , PT ;  /* 0xff8000008800780b */ /* 0x040fe20003f3d000 */
[----:B------:R-:W-:Y:S01]  /*5490*/  FMUL.FTZ R22, R136, UR5 ;  /* 0x0000000588167c20 */ /* 0x000fe20008410000 */
[----:B------:R-:W-:Y:S01]  /*54a0*/  FMNMX.FTZ R5, R51, R5, !PT ;  /* 0x0000000533057209 */ /* 0x000fe20007810000 */
[----:B------:R-:W-:Y:S03]  /*54b0*/  STL [R1+0xc8], R136 ;  /* 0x0000c88801007387 */ /* 0x000fe60000100800 */
[----:B------:R-:W-:-:S02]  /*54c0*/  FMNMX.FTZ R5, R172, R5, !PT ;  /* 0x00000005ac057209 */ /* 0x000fc40007810000 */
[----:B------:R-:W-:Y:S02]  /*54d0*/  FSEL R22, R22, RZ, P1 ;  /* 0x000000ff16167208 */ /* 0x000fe40000800000 */
[----:B------:R-:W-:-:S03]  /*54e0*/  FMNMX.FTZ R7, R169, R5, !PT ;  /* 0x00000005a9077209 */ /* 0x000fc60007810000 */
[--C-:B------:R-:W-:Y:S01]  /*54f0*/  FFMA.FTZ R6, R28, UR5, -R22.reuse ;  /* 0x000000051c067c23 */ /* 0x100fe20008010816 */
[----:B------:R-:W-:Y:S01]  /*5500*/  FMNMX.FTZ R7, R168, R7, !PT ;  /* 0x00000007a8077209 */ /* 0x000fe20007810000 */
[----:B------:R-:W-:Y:S02]  /*5510*/  FFMA.FTZ R5, R29, UR5, -R22 ;  /* 0x000000051d057c23 */ /* 0x000fe40008010816 */
[----:B------:R1:W-:Y:S01]  /*5520*/  MUFU.EX2 R231, R6 ;  /* 0x0000000600e77308 */ /* 0x0003e20000000800 */
[----:B------:R-:W-:Y:S02]  /*5530*/  FMNMX.FTZ R134, R171, R7, !PT ;  /* 0x00000007ab867209 */ /* 0x000fe40007810000 */
[----:B--2---:R-:W-:Y:S02]  /*5540*/  FMNMX.FTZ R135, R3, R135, !PT ;  /* 0x0000008703877209 */ /* 0x004fe40007810000 */
[----:B------:R-:W-:-:S03]  /*5550*/  FMNMX.FTZ R134, R242, R134, !PT ;  /* 0x00000086f2867209 */ /* 0x000fc60007810000 */
[----:B------:R2:W-:Y:S01]  /*5560*/  MUFU.EX2 R189, R5 ;  /* 0x0000000500bd7308 */ /* 0x0005e20000000800 */
[----:B------:R-:W-:Y:S01]  /*5570*/  FMNMX.FTZ R134, R191, R134, !PT ;  /* 0x00000086bf867209 */ /* 0x000fe20007810000 */
[----:B------:R-:W3:Y:S03]  /*5580*/  SHFL.BFLY PT, R7, R135, 0x1, 0x1f ;  /* 0x0c201f0087077f89 */ /* 0x000ee600000e0000 */
[----:B------:R-:W-:Y:S02]  /*5590*/  FMNMX.FTZ R134, R205, R134, !PT ;  /* 0x00000086cd867209 */ /* 0x000fe40007810000 */
[----:B-1----:R-:W-:Y:S02]  /*55a0*/  FMNMX.FTZ R6, R53, R52, !PT ;  /* 0x0000003435067209 */ /* 0x002fe40007810000 */
[----:B------:R-:W-:Y:S02]  /*55b0*/  FMNMX.FTZ R134, R201, R134, !PT ;  /* 0x00000086c9867209 */ /* 0x000fe40007810000 */
[----:B------:R-:W-:-:S03]  /*55c0*/  FMNMX.FTZ R3, R50, R6, !PT ;  /* 0x0000000632037209 */ /* 0x000fc60007810000 */
[----:B------:R-:W1:Y:S01]  /*55d0*/  SHFL.BFLY PT, R6, R134, 0x2, 0x1f ;  /* 0x0c401f0086067f89 */ /* 0x000e6200000e0000 */
[----:B------:R-:W-:Y:S01]  /*55e0*/  FMNMX.FTZ R3, R49, R3, !PT ;  /* 0x0000000331037209 */ /* 0x000fe20007810000 */
[----:B--2---:R-:W-:-:S03]  /*55f0*/  FFMA.FTZ R5, R24, UR5, -R22 ;  /* 0x0000000518057c23 */ /* 0x004fc60008010816 */
[----:B------:R-:W-:Y:S01]  /*5600*/  FMNMX.FTZ R3, R54, R3, !PT ;  /* 0x0000000336037209 */ /* 0x000fe20007810000 */
[----:B------:R2:W-:Y:S03]  /*5610*/  MUFU.EX2 R233, R5 ;  /* 0x0000000500e97308 */ /* 0x0005e60000000800 */
[----:B------:R-:W-:Y:S02]  /*5620*/  FMNMX.FTZ R3, R55, R3, !PT ;  /* 0x0000000337037209 */ /* 0x000fe40007810000 */
[----:B---3--:R-:W-:-:S04]  /*5630*/  FMNMX.FTZ R135, R135, R7, !PT ;  /* 0x0000000787877209 */ /* 0x008fc80007810000 */
[C---:B------:R-:W-:Y:S01]  /*5640*/  FSETP.NEU.FTZ.AND P1, PT, R135.reuse, -INF , PT ;  /* 0xff8000008700780b */ /* 0x040fe20003f3d000 */
[----:B------:R-:W-:Y:S01]  /*5650*/  FMUL.FTZ R21, R135, UR5 ;  /* 0x0000000587157c20 */ /* 0x000fe20008410000 */
[----:B------:R-:W-:Y:S04]  /*5660*/  STL [R1+0xcc], R135 ;  /* 0x0000cc8701007387 */ /* 0x000fe80000100800 */
[----:B------:R-:W-:Y:S01]  /*5670*/  FSEL R21, R21, RZ, P1 ;  /* 0x000000ff15157208 */ /* 0x000fe20000800000 */
[----:B--2---:R-:W-:Y:S01]  /*5680*/  FFMA.FTZ R5, R25, UR5, -R22 ;  /* 0x0000000519057c23 */ /* 0x004fe20008010816 */
[----:B-1----:R-:W-:-:S03]  /*5690*/  FMNMX.FTZ R134, R134, R6, !PT ;  /* 0x0000000686867209 */ /* 0x002fc60007810000 */
[----:B------:R1:W-:Y:S02]  /*56a0*/  MUFU.EX2 R229, R5 ;  /* 0x0000000500e57308 */ /* 0x0003e40000000800 */
[----:B------:R-:W2:Y:S01]  /*56b0*/  SHFL.BFLY PT, R6, R134, 0x1, 0x1f ;  /* 0x0c201f0086067f89 */ /* 0x000ea200000e0000 */
[----:B-1----:R-:W-:Y:S01]  /*56c0*/  FMNMX.FTZ R5, R84, R3, !PT ;  /* 0x0000000354057209 */ /* 0x002fe20007810000 */
[----:B------:R-:W-:-:S03]  /*56d0*/  FFMA.FTZ R3, R26, UR5, -R22 ;  /* 0x000000051a037c23 */ /* 0x000fc60008010816 */
[----:B------:R-:W-:Y:S01]  /*56e0*/  FMNMX.FTZ R5, R85, R5, !PT ;  /* 0x0000000555057209 */ /* 0x000fe20007810000 */
[----:B------:R1:W-:Y:S03]  /*56f0*/  MUFU.EX2 R132, R3 ;  /* 0x0000000300847308 */ /* 0x0003e60000000800 */
[----:B------:R-:W-:Y:S02]  /*5700*/  FMNMX.FTZ R5, R188, R5, !PT ;  /* 0x00000005bc057209 */ /* 0x000fe40007810000 */
[----:B--2---:R-:W-:Y:S02]  /*5710*/  FMNMX.FTZ R134, R134, R6, !PT ;  /* 0x0000000686867209 */ /* 0x004fe40007810000 */
[----:B------:R-:W-:Y:S02]  /*5720*/  FMNMX.FTZ R5, R175, R5, !PT ;  /* 0x00000005af057209 */ /* 0x000fe40007810000 */
[C---:B------:R-:W-:Y:S01]  /*5730*/  FSETP.NEU.FTZ.AND P1, PT, R134.reuse, -INF , PT ;  /* 0xff8000008600780b */ /* 0x040fe20003f3d000 */
[----:B------:R-:W-:Y:S01]  /*5740*/  FMUL.FTZ R20, R134, UR5 ;  /* 0x0000000586147c20 */ /* 0x000fe20008410000 */
[----:B------:R-:W-:-:S04]  /*5750*/  FMNMX.FTZ R5, R174, R5, !PT ;  /* 0x00000005ae057209 */ /* 0x000fc80007810000 */
[----:B------:R-:W-:Y:S01]  /*5760*/  FMNMX.FTZ R5, R173, R5, !PT ;  /* 0x00000005ad057209 */ /* 0x000fe20007810000 */
[----:B-1----:R-:W-:-:S03]  /*5770*/  FFMA.FTZ R3, R27, UR5, -R22 ;  /* 0x000000051b037c23 */ /* 0x002fc60008010816 */
[----:B------:R-:W-:Y:S01]  /*5780*/  FMNMX.FTZ R5, R184, R5, !PT ;  /* 0x00000005b8057209 */ /* 0x000fe20007810000 */
[----:B------:R1:W-:Y:S02]  /*5790*/  MUFU.EX2 R8, R3 ;  /* 0x0000000300087308 */ /* 0x0003e40000000800 */
[----:B-1----:R-:W-:-:S06]  /*57a0*/  FFMA.FTZ R3, R31, UR5, -R22 ;  /* 0x000000051f037c23 */ /* 0x002fcc0008010816 */
[----:B------:R1:W-:Y:S02]  /*57b0*/  MUFU.EX2 R238, R3 ;  /* 0x0000000300ee7308 */ /* 0x0003e40000000800 */
[----:B-1----:R-:W-:-:S06]  /*57c0*/  FFMA.FTZ R3, R30, UR5, -R22 ;  /* 0x000000051e037c23 */ /* 0x002fcc0008010816 */
[----:B------:R1:W-:Y:S02]  /*57d0*/  MUFU.EX2 R240, R3 ;  /* 0x0000000300f07308 */ /* 0x0003e40000000800 */
[----:B-1----:R-:W-:Y:S01]  /*57e0*/  FMNMX.FTZ R3, R202, R5, !PT ;  /* 0x00000005ca037209 */ /* 0x002fe20007810000 */
[----:B------:R-:W-:-:S03]  /*57f0*/  FFMA.FTZ R5, R38, UR5, -R21 ;  /* 0x0000000526057c23 */ /* 0x000fc60008010815 */
[----:B------:R-:W-:-:S03]  /*5800*/  FMNMX.FTZ R3, R185, R3, !PT ;  /* 0x00000003b9037209 */ /* 0x000fc60007810000 */
[----:B------:R-:W1:Y:S01]  /*5810*/  MUFU.EX2 R5, R5 ;  /* 0x0000000500057308 */ /* 0x000e620000000800 */
[----:B------:R-:W-:-:S05]  /*5820*/  FMNMX.FTZ R3, R187, R3, !PT ;  /* 0x00000003bb037209 */ /* 0x000fca0007810000 */
[----:B------:R-:W2:Y:S04]  /*5830*/  SHFL.BFLY PT, R7, R3, 0x2, 0x1f ;  /* 0x0c401f0003077f89 */ /* 0x000ea800000e0000 */
[----:B-1----:R1:W-:Y:S04]  /*5840*/  STL [R1+0x34], R5 ;  /* 0x0000340501007387 */ /* 0x0023e80000100800 */
[----:B------:R3:W-:Y:S01]  /*5850*/  STL [R1+0xd0], R134 ;  /* 0x0000d08601007387 */ /* 0x0007e20000100800 */
[----:B--2---:R-:W-:Y:S01]  /*5860*/  FMNMX.FTZ R3, R3, R7, !PT ;  /* 0x0000000703037209 */ /* 0x004fe20007810000 */
[----:B-1----:R-:W-:-:S02]  /*5870*/  FFMA.FTZ R5, R39, UR5, -R21 ;  /* 0x0000000527057c23 */ /* 0x002fc40008010815 */
[----:B---3--:R-:W2:Y:S02]  /*5880*/  LDL.LU R134, [R1+0x34] ;  /* 0x0000340001867983 */ /* 0x008ea40000300800 */
[----:B------:R1:W-:Y:S02]  /*5890*/  MUFU.EX2 R136, R5 ;  /* 0x0000000500887308 */ /* 0x0003e40000000800 */
[----:B------:R-:W3:Y:S01]  /*58a0*/  SHFL.BFLY PT, R6, R3, 0x1, 0x1f ;  /* 0x0c201f0003067f89 */ /* 0x000ee200000e0000 */
[----:B-1----:R-:W-:-:S05]  /*58b0*/  FFMA.FTZ R5, R37, UR5, -R21 ;  /* 0x0000000525057c23 */ /* 0x002fca0008010815 */
[----:B------:R1:W-:Y:S02]  /*58c0*/  MUFU.EX2 R232, R5 ;  /* 0x0000000500e87308 */ /* 0x0003e40000000800 */
[----:B-1----:R-:W-:-:S06]  /*58d0*/  FFMA.FTZ R5, R36, UR5, -R21 ;  /* 0x0000000524057c23 */ /* 0x002fcc0008010815 */
[----:B------:R1:W4:Y:S01]  /*58e0*/  MUFU.EX2 R228, R5 ;  /* 0x0000000500e47308 */ /* 0x0003220000000800 */
[----:B------:R-:W-:Y:S01]  /*58f0*/  FSEL R20, R20, RZ, P1 ;  /* 0x000000ff14147208 */ /* 0x000fe20000800000 */
[----:B-1----:R-:W-:-:S06]  /*5900*/  FFMA.FTZ R5, R35, UR5, -R21 ;  /* 0x0000000523057c23 */ /* 0x002fcc0008010815 */
[----:B------:R1:W-:Y:S02]  /*5910*/  MUFU.EX2 R200, R5 ;  /* 0x0000000500c87308 */ /* 0x0003e40000000800 */
[----:B-1----:R-:W-:-:S06]  /*5920*/  FFMA.FTZ R5, R34, UR5, -R21 ;  /* 0x0000000522057c23 */ /* 0x002fcc0008010815 */
[----:B------:R1:W-:Y:S01]  /*5930*/  MUFU.EX2 R252, R5 ;  /* 0x0000000500fc7308 */ /* 0x0003e20000000800 */
[----:B---3--:R-:W-:Y:S01]  /*5940*/  FMNMX.FTZ R3, R3, R6, !PT ;  /* 0x0000000603037209 */ /* 0x008fe20007810000 */
[----:B-1----:R-:W-:-:S06]  /*5950*/  FFMA.FTZ R5, R33, UR5, -R21 ;  /* 0x0000000521057c23 */ /* 0x002fcc0008010815 */
[----:B------:R1:W-:Y:S01]  /*5960*/  MUFU.EX2 R120, R5 ;  /* 0x0000000500787308 */ /* 0x0003e20000000800 */
[----:B------:R-:W-:Y:S01]  /*5970*/  LEA R224, R0, UR4, 0x1 ;  /* 0x0000000400e07c11 */ /* 0x000fe2000f8e08ff */
[C---:B------:R-:W-:Y:S01]  /*5980*/  FMUL.FTZ R6, R3.reuse, UR5 ;  /* 0x0000000503067c20 */ /* 0x040fe20008410000 */
[----:B-1----:R-:W-:Y:S01]  /*5990*/  FFMA.FTZ R5, R32, UR5, -R21 ;  /* 0x0000000520057c23 */ /* 0x002fe20008010815 */
[----:B------:R-:W-:Y:S02]  /*59a0*/  FSETP.NEU.FTZ.AND P1, PT, R3, -INF , PT ;  /* 0xff8000000300780b */ /* 0x000fe40003f3d000 */
[----:B------:R-:W-:Y:S02]  /*59b0*/  LDSM.16.MT88.4 R80, [R224+0xc800] ;  /* 0x00c80000e050783b */ /* 0x000fe40000004200 */
[----:B------:R1:W-:Y:S01]  /*59c0*/  MUFU.EX2 R186, R5 ;  /* 0x0000000500ba7308 */ /* 0x0003e20000000800 */
[----:B------:R-:W-:Y:S01]  /*59d0*/  IMAD R225, R4, 0x2, R224 ;  /* 0x0000000204e17824 */ /* 0x000fe200078e02e0 */
[----:B------:R-:W-:Y:S01]  /*59e0*/  FSEL R0, R6, RZ, P1 ;  /* 0x000000ff06007208 */ /* 0x000fe20000800000 */
[----:B------:R-:W-:Y:S04]  /*59f0*/  LDSM.16.MT88.4 R68, [R224+0xe000] ;  /* 0x00e00000e044783b */ /* 0x000fe80000004200 */
[----:B------:R-:W-:Y:S01]  /*5a00*/  LDSM.16.MT88.4 R28, [R225+0xc000] ;  /* 0x00c00000e11c783b */ /* 0x000fe20000004200 */
[----:B------:R-:W-:-:S02]  /*5a10*/  F2FP.F16.F32.PACK_AB R16, R189, R231 ;  /* 0x000000e7bd10723e */ /* 0x000fc400000000ff */
[----:B------:R-:W-:Y:S01]  /*5a20*/  F2FP.F16.F32.PACK_AB R18, R229, R233 ;  /* 0x000000e9e512723e */ /* 0x000fe200000000ff */
[----:B------:R-:W-:Y:S01]  /*5a30*/  LDSM.16.MT88.4 R36, [R224+0xe800] ;  /* 0x00e80000e024783b */ /* 0x000fe20000004200 */
[----:B-1----:R-:W-:Y:S01]  /*5a40*/  FFMA.FTZ R5, R45, UR5, -R20 ;  /* 0x000000052d057c23 */ /* 0x002fe20008010814 */
[----:B------:R-:W-:Y:S02]  /*5a50*/  LEA R227, R2, R224, 0x1 ;  /* 0x000000e002e37211 */ /* 0x000fe400078e08ff */
[----:B------:R-:W-:Y:S01]  /*5a60*/  LDSM.16.MT88.4 R76, [R225+0xc800] ;  /* 0x00c80000e14c783b */ /* 0x000fe20000004200 */
[----:B------:R1:W-:Y:S01]  /*5a70*/  MUFU.EX2 R204, R5 ;  /* 0x0000000500cc7308 */ /* 0x0003e20000000800 */
[----:B------:R-:W-:Y:S01]  /*5a80*/  FFMA.FTZ R4, R52, UR5, -R0 ;  /* 0x0000000534047c23 */ /* 0x000fe20008010800 */
[----:B------:R-:W-:Y:S01]  /*5a90*/  IMAD R226, R2, 0x2, R225 ;  /* 0x0000000202e27824 */ /* 0x000fe200078e02e1 */
[----:B------:R-:W-:Y:S04]  /*5aa0*/  LDSM.16.MT88.4 R72, [R227+0xc000] ;  /* 0x00c00000e348783b */ /* 0x000fe80000004200 */
[----:B------:R-:W-:Y:S01]  /*5ab0*/  LDSM.16.MT88.4 R60, [R225+0xe000] ;  /* 0x00e00000e13c783b */ /* 0x000fe20000004200 */
[----:B----4-:R-:W-:-:S03]  /*5ac0*/  F2FP.F16.F32.PACK_AB R19, R228, R232 ;  /* 0x000000e8e413723e */ /* 0x010fc600000000ff */
[----:B------:R-:W-:Y:S04]  /*5ad0*/  LDSM.16.MT88.4 R32, [R225+0xe800] ;  /* 0x00e80000e120783b */ /* 0x000fe80000004200 */
[----:B------:R-:W-:Y:S01]  /*5ae0*/  LDSM.16.MT88.4 R24, [R227+0xe800] ;  /* 0x00e80000e318783b */ /* 0x000fe20000004200 */
[----:B-1----:R-:W-:-:S03]  /*5af0*/  FFMA.FTZ R5, R44, UR5, -R20 ;  /* 0x000000052c057c23 */ /* 0x002fc60008010814 */
[----:B------:R-:W1:Y:S01]  /*5b00*/  LDSM.16.MT88.4 R44, [R224+0xc000] ;  /* 0x00c00000e02c783b */ /* 0x000e620000004200 */
[----:B------:R3:W4:Y:S08]  /*5b10*/  MUFU.EX2 R135, R5 ;  /* 0x0000000500877308 */ /* 0x0007300000000800 */
[----:B------:R4:W-:Y:S01]  /*5b20*/  MUFU.EX2 R234, R4 ;  /* 0x0000000400ea7308 */ /* 0x0009e20000000800 */
[--C-:B------:R-:W-:Y:S01]  /*5b30*/  FFMA.FTZ R2, R48, UR5, -R20.reuse ;  /* 0x0000000530027c23 */ /* 0x100fe20008010814 */
[----:B------:R-:W1:Y:S04]  /*5b40*/  LDSM.16.MT88.4 R64, [R226+0xc000] ;  /* 0x00c00000e240783b */ /* 0x000e680000004200 */
[----:B------:R-:W-:Y:S01]  /*5b50*/  LDSM.16.MT88.4 R56, [R226+0xe000] ;  /* 0x00e00000e238783b */ /* 0x000fe20000004200 */
[----:B---3--:R-:W-:-:S04]  /*5b60*/  FFMA.FTZ R5, R43, UR5, -R20 ;  /* 0x000000052b057c23 */ /* 0x008fc80008010814 */
[----:B------:R3:W-:Y:S01]  /*5b70*/  MUFU.EX2 R198, R5 ;  /* 0x0000000500c67308 */ /* 0x0007e20000000800 */
[----:B----4-:R-:W-:Y:S01]  /*5b80*/  FFMA.FTZ R4, R50, UR5, -R0 ;  /* 0x0000000532047c23 */ /* 0x010fe20008010800 */
[----:B---3--:R-:W-:-:S06]  /*5b90*/  FFMA.FTZ R5, R42, UR5, -R20 ;  /* 0x000000052a057c23 */ /* 0x008fcc0008010814 */
[----:B------:R3:W4:Y:S08]  /*5ba0*/  MUFU.EX2 R139, R5 ;  /* 0x00000005008b7308 */ /* 0x0007300000000800 */
[----:B------:R1:W-:Y:S01]  /*5bb0*/  MUFU.EX2 R230, R4 ;  /* 0x0000000400e67308 */ /* 0x0003e20000000800 */
[----:B---3--:R-:W-:-:S07]  /*5bc0*/  FFMA.FTZ R5, R41, UR5, -R20 ;  /* 0x0000000529057c23 */ /* 0x008fce0008010814 */
[----:B------:R3:W-:Y:S01]  /*5bd0*/  MUFU.EX2 R133, R5 ;  /* 0x0000000500857308 */ /* 0x0007e20000000800 */
[----:B-1----:R-:W-:-:S07]  /*5be0*/  FFMA.FTZ R4, R49, UR5, -R0 ;  /* 0x0000000531047c23 */ /* 0x002fce0008010800 */
[----:B------:R1:W4:Y:S01]  /*5bf0*/  MUFU.EX2 R196, R4 ;  /* 0x0000000400c47308 */ /* 0x0003220000000800 */
[----:B---3--:R-:W-:-:S07]  /*5c00*/  FFMA.FTZ R5, R40, UR5, -R20 ;  /* 0x0000000528057c23 */ /* 0x008fce0008010814 */
[----:B------:R-:W-:Y:S01]  /*5c10*/  MUFU.EX2 R121, R2 ;  /* 0x0000000200797308 */ /* 0x000fe20000000800 */
[----:B------:R-:W-:Y:S01]  /*5c20*/  F2FP.F16.F32.PACK_AB R12, R135, R204 ;  /* 0x000000cc870c723e */ /* 0x000fe200000000ff */
[----:B------:R-:W-:Y:S06]  /*5c30*/  LDSM.16.MT88.4 R40, [R226+0xc800] ;  /* 0x00c80000e228783b */ /* 0x000fec0000004200 */
[----:B------:R3:W-:Y:S01]  /*5c40*/  MUFU.EX2 R236, R5 ;  /* 0x0000000500ec7308 */ /* 0x0007e20000000800 */
[--C-:B-1----:R-:W-:Y:S01]  /*5c50*/  FFMA.FTZ R4, R54, UR5, -R0.reuse ;  /* 0x0000000536047c23 */ /* 0x102fe20008010800 */
[----:B---3--:R-:W-:-:S06]  /*5c60*/  FFMA.FTZ R5, R53, UR5, -R0 ;  /* 0x0000000535057c23 */ /* 0x008fcc0008010800 */
[----:B------:R-:W1:Y:S01]  /*5c70*/  MUFU.EX2 R235, R5 ;  /* 0x0000000500eb7308 */ /* 0x000e620000000800 */
[----:B------:R-:W-:Y:S01]  /*5c80*/  FFMA.FTZ R2, R51, UR5, -R20 ;  /* 0x0000000533027c23 */ /* 0x000fe20008010814 */
[----:B----4-:R-:W-:Y:S01]  /*5c90*/  F2FP.F16.F32.PACK_AB R14, R139, R198 ;  /* 0x000000c68b0e723e */ /* 0x010fe200000000ff */
[----:B------:R-:W-:Y:S05]  /*5ca0*/  LDSM.16.MT88.4 R48, [R227+0xc800] ;  /* 0x00c80000e330783b */ /* 0x000fea0000004200 */
[----:B------:R3:W-:Y:S01]  /*5cb0*/  MUFU.EX2 R241, R2 ;  /* 0x0000000200f17308 */ /* 0x0007e20000000800 */
[----:B------:R-:W-:Y:S02]  /*5cc0*/  F2FP.F16.F32.PACK_AB R15, R196, R230 ;  /* 0x000000e6c40f723e */ /* 0x000fe400000000ff */
[----:B-1----:R-:W-:Y:S01]  /*5cd0*/  F2FP.F16.F32.PACK_AB R13, R234, R235 ;  /* 0x000000ebea0d723e */ /* 0x002fe200000000ff */
[----:B---3--:R-:W-:-:S02]  /*5ce0*/  FFMA.FTZ R2, R55, UR5, -R0 ;  /* 0x0000000537027c23 */ /* 0x008fc40008010800 */
[----:B------:R-:W1:Y:S02]  /*5cf0*/  LDSM.16.MT88.4 R52, [R227+0xe000] ;  /* 0x00e00000e334783b */ /* 0x000e640000004200 */
[----:B------:R3:W-:Y:S01]  /*5d00*/  MUFU.EX2 R237, R2 ;  /* 0x0000000200ed7308 */ /* 0x0007e20000000800 */
[----:B--2---:R-:W-:Y:S01]  /*5d10*/  F2FP.F16.F32.PACK_AB R17, R136, R134 ;  /* 0x000000868811723e */ /* 0x004fe200000000ff */
[-C--:B------:R-:W-:Y:S06]  /*5d20*/  HMMA.16816.F32 R112, R12, R44.reuse, RZ ;  /* 0x0000002c0c70723c */ /* 0x080fec00000018ff */
[----:B------:R-:W-:Y:S01]  /*5d30*/  HMMA.16816.F32 R116, R16, R44, RZ ;  /* 0x0000002c1074723c */ /* 0x000fe200000018ff */
[----:B---3--:R-:W-:-:S04]  /*5d40*/  FFMA.FTZ R2, R84, UR5, -R0 ;  /* 0x0000000554027c23 */ /* 0x008fc80008010800 */
[----:B------:R2:W-:Y:S01]  /*5d50*/  MUFU.EX2 R239, R2 ;  /* 0x0000000200ef7308 */ /* 0x0005e20000000800 */
[-C--:B------:R-:W-:Y:S06]  /*5d60*/  HMMA.16816.F32 R108, R16, R28.reuse, RZ ;  /* 0x0000001c106c723c */ /* 0x080fec00000018ff */
[----:B------:R-:W-:Y:S01]  /*5d70*/  HMMA.16816.F32 R104, R12, R28, RZ ;  /* 0x0000001c0c68723c */ /* 0x000fe200000018ff */
[----:B------:R3:W4:Y:S01]  /*5d80*/  MUFU.EX2 R197, R4 ;  /* 0x0000000400c57308 */ /* 0x0007220000000800 */
[----:B--2---:R-:W-:Y:S02]  /*5d90*/  FFMA.FTZ R2, R85, UR5, -R0 ;  /* 0x0000000555027c23 */ /* 0x004fe40008010800 */
[----:B------:R-:W2:Y:S05]  /*5da0*/  LDSM.16.MT88.4 R84, [R226+0xe800] ;  /* 0x00e80000e254783b */ /* 0x000eaa0000004200 */
[----:B------:R-:W1:Y:S01]  /*5db0*/  MUFU.EX2 R44, R2 ;  /* 0x00000002002c7308 */ /* 0x000e620000000800 */
[----:B------:R-:W-:-:S02]  /*5dc0*/  MOV R45, R8 ;  /* 0x00000008002d7202 */ /* 0x000fc40000000f00 */
[----:B------:R-:W-:Y:S02]  /*5dd0*/  F2FP.F16.F32.PACK_AB R9, R252, R200 ;  /* 0x000000c8fc09723e */ /* 0x000fe400000000ff */
[----:B------:R-:W-:Y:S02]  /*5de0*/  F2FP.F16.F32.PACK_AB R8, R45, R132 ;  /* 0x000000842d08723e */ /* 0x000fe400000000ff */
[----:B---3--:R-:W-:Y:S02]  /*5df0*/  F2FP.F16.F32.PACK_AB R4, R236, R133 ;  /* 0x00000085ec04723e */ /* 0x008fe400000000ff */
[----:B----4-:R-:W-:Y:S02]  /*5e00*/  F2FP.F16.F32.PACK_AB R5, R237, R197 ;  /* 0x000000c5ed05723e */ /* 0x010fe400000000ff */
[----:B------:R-:W-:Y:S02]  /*5e10*/  F2FP.F16.F32.PACK_AB R10, R240, R238 ;  /* 0x000000eef00a723e */ /* 0x000fe400000000ff */
[----:B------:R-:W-:-:S02]  /*5e20*/  F2FP.F16.F32.PACK_AB R11, R186, R120 ;  /* 0x00000078ba0b723e */ /* 0x000fc400000000ff */
[----:B------:R-:W-:Y:S02]  /*5e30*/  F2FP.F16.F32.PACK_AB R6, R241, R121 ;  /* 0x00000079f106723e */ /* 0x000fe400000000ff */
[----:B-1----:R-:W-:Y:S01]  /*5e40*/  F2FP.F16.F32.PACK_AB R7, R44, R239 ;  /* 0x000000ef2c07723e */ /* 0x002fe200000000ff */
[C---:B------:R-:W-:Y:S06]  /*5e50*/  HMMA.16816.F32 R96, R12.reuse, R64, RZ ;  /* 0x000000400c60723c */ /* 0x040fec00000018ff */
[----:B------:R-:W-:Y:S06]  /*5e60*/  HMMA.16816.F32 R144, R12, R74, RZ ;  /* 0x0000004a0c90723c */ /* 0x000fec00000018ff */
[-C--:B------:R-:W-:Y:S06]  /*5e70*/  HMMA.16816.F32 R156, R8, R80.reuse, R116 ;  /* 0x00000050089c723c */ /* 0x080fec0000001874 */
[----:B------:R-:W-:Y:S06]  /*5e80*/  HMMA.16816.F32 R160, R4, R80, R112 ;  /* 0x0000005004a0723c */ /* 0x000fec0000001870 */
[----:B------:R-:W-:Y:S01]  /*5e90*/  HMMA.16816.F32 R180, R8, R76, R108 ;  /* 0x0000004c08b4723c */ /* 0x000fe2000000186c */
[----:B------:R-:W-:-:S05]  /*5ea0*/  IMAD.MOV.U32 R81, RZ, RZ, R121 ;  /* 0x000000ffff517224 */ /* 0x000fca00078e0079 */
        /* <DEDUP_REMOVED lines=13> */
[----:B------:R-:W-:Y:S01]  /*5f80*/  HMMA.16816.F32 R108, R12, R58, RZ ;  /* 0x0000003a0c6c723c */ /* 0x000fe200000018ff */
[----:B------:R-:W-:-:S05]  /*5f90*/  IMAD.MOV.U32 R76, RZ, RZ, R187 ;  /* 0x000000ffff4c7224 */ /* 0x000fca00078e00bb */
[----:B------:R-:W-:Y:S06]  /*5fa0*/  HMMA.16816.F32 R104, R16, R72, RZ ;  /* 0x000000481068723c */ /* 0x000fec00000018ff */
[----:B------:R-:W-:Y:S06]  /*5fb0*/  HMMA.16816.F32 R212, R4, R40, R96 ;  /* 0x0000002804d4723c */ /* 0x000fec0000001860 */
[C---:B------:R-:W-:Y:S06]  /*5fc0*/  HMMA.16816.F32 R96, R16.reuse, R68, RZ ;  /* 0x000000441060723c */ /* 0x040fec00000018ff */
[----:B------:R-:W-:Y:S01]  /*5fd0*/  HMMA.16816.F32 R12, R16, R56, RZ ;  /* 0x00000038100c723c */ /* 0x000fe200000018ff */
[----:B------:R-:W-:Y:S01]  /*5fe0*/  MOV R69, R186 ;  /* 0x000000ba00457202 */ /* 0x000fe20000000f00 */
[----:B------:R-:W-:-:S05]  /*5ff0*/  IMAD.MOV.U32 R68, RZ, RZ, R185 ;  /* 0x000000ffff447224 */ /* 0x000fca00078e00b9 */
[----:B------:R-:W-:Y:S01]  /*6000*/  MOV R57, R184 ;  /* 0x000000b800397202 */ /* 0x000fe20000000f00 */
[----:B------:R-:W-:Y:S01]  /*6010*/  HMMA.16816.F32 R72, R16, R74, RZ ;  /* 0x0000004a1048723c */ /* 0x000fe200000018ff */
[----:B------:R-:W-:-:S05]  /*6020*/  MOV R56, R204 ;  /* 0x000000cc00387202 */ /* 0x000fca0000000f00 */
[----:B------:R-:W-:Y:S01]  /*6030*/  HMMA.16816.F32 R184, R4, R50, R144 ;  /* 0x0000003204b8723c */ /* 0x000fe20000001890 */
[----:B------:R-:W-:-:S06]  /*6040*/  MOV R80, R198 ;  /* 0x000000c600507202 */ /* 0x000fcc0000000f00 */
[----:B------:R-:W-:Y:S01]  /*6050*/  IMAD.MOV.U32 R147, RZ, RZ, R202 ;  /* 0x000000ffff937224 */ /* 0x000fe200078e00ca */
[----:B------:R-:W-:Y:S01]  /*6060*/  MOV R144, R200 ;  /* 0x000000c800907202 */ /* 0x000fe20000000f00 */
[----:B------:R-:W-:Y:S02]  /*6070*/  IMAD.MOV.U32 R145, RZ, RZ, R201 ;  /* 0x000000ffff917224 */ /* 0x000fe400078e00c9 */
[----:B------:R-:W-:Y:S01]  /*6080*/  HMMA.16816.F32 R200, R4, R42, R140 ;  /* 0x0000002a04c8723c */ /* 0x000fe2000000188c */
[----:B------:R-:W-:-:S05]  /*6090*/  FFMA.FTZ R2, R167, UR5, -R22 ;  /* 0x00000005a7027c23 */ /* 0x000fca0008010816 */
[C---:B------:R-:W-:Y:S01]  /*60a0*/  HMMA.16816.F32 R216, R4.reuse, R24, R120 ;  /* 0x0000001804d8723c */ /* 0x040fe20000001878 */
[----:B------:R-:W-:Y:S01]  /*60b0*/  IMAD.MOV.U32 R143, RZ, RZ, R205 ;  /* 0x000000ffff8f7224 */ /* 0x000fe200078e00cd */
[----:B------:R-:W-:Y:S01]  /*60c0*/  MOV R140, R196 ;  /* 0x000000c4008c7202 */ /* 0x000fe20000000f00 */
[----:B------:R-:W-:Y:S02]  /*60d0*/  IMAD.MOV.U32 R142, RZ, RZ, R199 ;  /* 0x000000ffff8e7224 */ /* 0x000fe400078e00c7 */
[----:B------:R-:W-:Y:S01]  /*60e0*/  IMAD.MOV.U32 R141, RZ, RZ, R197 ;  /* 0x000000ffff8d7224 */ /* 0x000fe200078e00c5 */
[C---:B------:R-:W-:Y:S06]  /*60f0*/  HMMA.16816.F32 R204, R4.reuse, R34, R124 ;  /* 0x0000002204cc723c */ /* 0x040fec000000187c */
[C---:B------:R-:W-:Y:S06]  /*6100*/  HMMA.16816.F32 R192, R4.reuse, R48, R100 ;  /* 0x0000003004c0723c */ /* 0x040fec0000001864 */
[C---:B------:R-:W-:Y:S06]  /*6110*/  HMMA.16816.F32 R244, R4.reuse, R36, R92 ;  /* 0x0000002404f4723c */ /* 0x040fec000000185c */
[C---:B------:R-:W-:Y:S06]  /*6120*/  HMMA.16816.F32 R220, R4.reuse, R32, R88 ;  /* 0x0000002004dc723c */ /* 0x040fec0000001858 */
[C---:B--2---:R-:W-:Y:S06]  /*6130*/  HMMA.16816.F32 R120, R4.reuse, R84, R112 ;  /* 0x000000540478723c */ /* 0x044fec0000001870 */
[C---:B------:R-:W-:Y:S06]  /*6140*/  HMMA.16816.F32 R152, R4.reuse, R82, R152 ;  /* 0x000000520498723c */ /* 0x040fec0000001898 */
[C---:B------:R-:W-:Y:S06]  /*6150*/  HMMA.16816.F32 R148, R4.reuse, R78, R148 ;  /* 0x0000004e0494723c */ /* 0x040fec0000001894 */
[C---:B------:R-:W-:Y:S06]  /*6160*/  HMMA.16816.F32 R208, R4.reuse, R38, R128 ;  /* 0x0000002604d0723c */ /* 0x040fec0000001880 */
[C---:B------:R-:W-:Y:S06]  /*6170*/  HMMA.16816.F32 R196, R4.reuse, R26, R116 ;  /* 0x0000001a04c4723c */ /* 0x040fec0000001874 */
[----:B------:R-:W-:Y:S01]  /*6180*/  HMMA.16816.F32 R124, R4, R86, R108 ;  /* 0x00000056047c723c */ /* 0x000fe2000000186c */
[----:B------:R1:W-:Y:S05]  /*6190*/  MUFU.EX2 R108, R2 ;  /* 0x00000002006c7308 */ /* 0x0003ea0000000800 */
[C---:B------:R-:W-:Y:S06]  /*61a0*/  HMMA.16816.F32 R4, R16.reuse, R70, RZ ;  /* 0x000000461004723c */ /* 0x040fec00000018ff */
[----:B------:R-:W-:Y:S01]  /*61b0*/  HMMA.16816.F32 R88, R16, R52, RZ ;  /* 0x000000341058723c */ /* 0x000fe200000018ff */
[----:B-1----:R-:W-:-:S05]  /*61c0*/  FFMA.FTZ R2, R165, UR5, -R22 ;  /* 0x00000005a5027c23 */ /* 0x002fca0008010816 */
[----:B------:R-:W-:Y:S01]  /*61d0*/  HMMA.16816.F32 R92, R16, R60, RZ ;  /* 0x0000003c105c723c */ /* 0x000fe200000018ff */
[----:B------:R1:W-:Y:S05]  /*61e0*/  MUFU.EX2 R70, R2 ;  /* 0x0000000200467308 */ /* 0x0003ea0000000800 */
[C---:B------:R-:W-:Y:S06]  /*61f0*/  HMMA.16816.F32 R104, R8.reuse, R48, R104 ;  /* 0x000000300868723c */ /* 0x040fec0000001868 */
[----:B------:R-:W-:Y:S01]  /*6200*/  HMMA.16816.F32 R72, R8, R50, R72 ;  /* 0x000000320848723c */ /* 0x000fe20000001848 */
[----:B-1----:R-:W-:-:S04]  /*6210*/  FFMA.FTZ R2, R137, UR5, -R22 ;  /* 0x0000000589027c23 */ /* 0x002fc80008010816 */
[----:B------:R1:W-:Y:S01]  /*6220*/  MUFU.EX2 R49, R2 ;  /* 0x0000000200317308 */ /* 0x0003e20000000800 */
[C---:B------:R-:W-:Y:S06]  /*6230*/  HMMA.16816.F32 R96, R8.reuse, R36, R96 ;  /* 0x000000240860723c */ /* 0x040fec0000001860 */
[----:B------:R-:W-:Y:S01]  /*6240*/  HMMA.16816.F32 R36, R8, R38, R4 ;  /* 0x000000260824723c */ /* 0x000fe20000001804 */
[----:B-1----:R-:W-:-:S04]  /*6250*/  FFMA.FTZ R2, R23, UR5, -R22 ;  /* 0x0000000517027c23 */ /* 0x002fc80008010816 */
[----:B------:R1:W-:Y:S01]  /*6260*/  MUFU.EX2 R51, R2 ;  /* 0x0000000200337308 */ /* 0x0003e20000000800 */
[----:B------:R-:W-:Y:S07]  /*6270*/  HMMA.16816.F32 R116, R8, R24, R88 ;  /* 0x000000180874723c */ /* 0x000fee0000001858 */
[----:B------:R-:W-:Y:S01]  /*6280*/  MOV R90, R76 ;  /* 0x0000004c005a7202 */ /* 0x000fe20000000f00 */
[----:B-1----:R-:W-:-:S04]  /*6290*/  FFMA.FTZ R2, R170, UR5, -R21 ;  /* 0x00000005aa027c23 */ /* 0x002fc80008010815 */
[----:B------:R1:W2:Y:S01]  /*62a0*/  MUFU.EX2 R4, R2 ;  /* 0x0000000200047308 */ /* 0x0002a20000000800 */
[----:B------:R-:W-:Y:S01]  /*62b0*/  MOV R76, R242 ;  /* 0x000000f2004c7202 */ /* 0x000fe20000000f00 */
[----:B------:R-:W-:Y:S07]  /*62c0*/  HMMA.16816.F32 R112, R8, R32, R92 ;  /* 0x000000200870723c */ /* 0x000fee000000185c */
[----:B------:R-:W-:Y:S02]  /*62d0*/  IMAD.MOV.U32 R93, RZ, RZ, R57 ;  /* 0x000000ffff5d7224 */ /* 0x000fe400078e0039 */
[----:B-1----:R-:W-:-:S04]  /*62e0*/  FFMA.FTZ R2, R166, UR5, -R21 ;  /* 0x00000005a6027c23 */ /* 0x002fc80008010815 */
[----:B------:R1:W-:Y:S01]  /*62f0*/  MUFU.EX2 R242, R2 ;  /* 0x0000000200f27308 */ /* 0x0003e20000000800 */
[----:B------:R-:W-:Y:S01]  /*6300*/  MOV R57, R135 ;  /* 0x0000008700397202 */ /* 0x000fe20000000f00 */
[----:B-1----:R-:W-:-:S06]  /*6310*/  FFMA.FTZ R2, R164, UR5, -R21 ;  /* 0x00000005a4027c23 */ /* 0x002fcc0008010815 */
[----:B------:R1:W-:Y:S01]  /*6320*/  MUFU.EX2 R135, R2 ;  /* 0x0000000200877308 */ /* 0x0003e20000000800 */
[----:B------:R-:W-:Y:S01]  /*6330*/  HMMA.16816.F32 R100, R16, R64, RZ ;  /* 0x000000401064723c */ /* 0x000fe200000018ff */
[----:B-1----:R-:W-:-:S06]  /*6340*/  FFMA.FTZ R2, R138, UR5, -R21 ;  /* 0x000000058a027c23 */ /* 0x002fcc0008010815 */
[----:B------:R1:W-:Y:S01]  /*6350*/  MUFU.EX2 R50, R2 ;  /* 0x0000000200327308 */ /* 0x0003e20000000800 */
[----:B------:R-:W-:Y:S01]  /*6360*/  MOV R146, R44 ;  /* 0x0000002c00927202 */ /* 0x000fe20000000f00 */
[----:B------:R-:W-:Y:S01]  /*6370*/  IMAD.MOV.U32 R111, RZ, RZ, R45 ;  /* 0x000000ffff6f7224 */ /* 0x000fe200078e002d */
[----:B------:R-:W-:Y:S01]  /*6380*/  HMMA.16816.F32 R28, R16, R30, RZ ;  /* 0x0000001e101c723c */ /* 0x000fe200000018ff */
[----:B-1----:R-:W-:-:S04]  /*6390*/  FFMA.FTZ R2, R172, UR5, -R20 ;  /* 0x00000005ac027c23 */ /* 0x002fc80008010814 */
[----:B------:R1:W-:Y:S01]  /*63a0*/  MUFU.EX2 R164, R2 ;  /* 0x0000000200a47308 */ /* 0x0003e20000000800 */
[C---:B------:R-:W-:Y:S06]  /*63b0*/  HMMA.16816.F32 R44, R16.reuse, R46, RZ ;  /* 0x0000002e102c723c */ /* 0x040fec00000018ff */
[----:B------:R-:W-:Y:S01]  /*63c0*/  HMMA.16816.F32 R64, R16, R66, RZ ;  /* 0x000000421040723c */ /* 0x000fe200000018ff */
[----:B-1----:R-:W-:-:S05]  /*63d0*/  FFMA.FTZ R2, R169, UR5, -R20 ;  /* 0x00000005a9027c23 */ /* 0x002fca0008010814 */
[C---:B------:R-:W-:Y:S01]  /*63e0*/  HMMA.16816.F32 R60, R16.reuse, R62, RZ ;  /* 0x0000003e103c723c */ /* 0x040fe200000018ff */
[----:B------:R1:W3:Y:S05]  /*63f0*/  MUFU.EX2 R48, R2 ;  /* 0x0000000200307308 */ /* 0x0002ea0000000800 */
[----:B------:R-:W-:Y:S01]  /*6400*/  HMMA.16816.F32 R52, R16, R54, RZ ;  /* 0x000000361034723c */ /* 0x000fe200000018ff */
[----:B------:R-:W-:-:S05]  /*6410*/  IMAD.MOV.U32 R71, RZ, RZ, R231 ;  /* 0x000000ffff477224 */ /* 0x000fca00078e00e7 */
[----:B------:R-:W-:Y:S01]  /*6420*/  HMMA.16816.F32 R16, R16, R58, RZ ;  /* 0x0000003a1010723c */ /* 0x000fe200000018ff */
[----:B-1----:R-:W-:-:S04]  /*6430*/  FFMA.FTZ R2, R168, UR5, -R20 ;  /* 0x00000005a8027c23 */ /* 0x002fc80008010814 */
[----:B------:R1:W-:Y:S01]  /*6440*/  MUFU.EX2 R59, R2 ;  /* 0x00000002003b7308 */ /* 0x0003e20000000800 */
[----:B------:R-:W-:Y:S01]  /*6450*/  HMMA.16816.F32 R128, R8, R84, R12 ;  /* 0x000000540880723c */ /* 0x000fe2000000180c */
[----:B------:R-:W4:Y:S01]  /*6460*/  LDSM.16.MT88.4 R12, [R224+0xd000] ;  /* 0x00d00000e00c783b */ /* 0x000f220000004200 */
[----:B------:R-:W-:Y:S01]  /*6470*/  MOV R92, R68 ;  /* 0x00000044005c7202 */ /* 0x000fe20000000f00 */
[----:B------:R-:W-:Y:S02]  /*6480*/  IMAD.MOV.U32 R68, RZ, RZ, R136 ;  /* 0x000000ffff447224 */ /* 0x000fe400078e0088 */
[----:B-1----:R-:W-:-:S04]  /*6490*/  FFMA.FTZ R2, R171, UR5, -R20 ;  /* 0x00000005ab027c23 */ /* 0x002fc80008010814 */
[----:B------:R1:W-:Y:S02]  /*64a0*/  MUFU.EX2 R231, R2 ;  /* 0x0000000200e77308 */ /* 0x0003e40000000800 */
[----:B-1----:R-:W-:-:S06]  /*64b0*/  FFMA.FTZ R2, R188, UR5, -R0 ;  /* 0x00000005bc027c23 */ /* 0x002fcc0008010800 */
[----:B------:R1:W-:Y:S01]  /*64c0*/  MUFU.EX2 R138, R2 ;  /* 0x00000002008a7308 */ /* 0x0003e20000000800 */
[----:B------:R-:W-:Y:S01]  /*64d0*/  MOV R88, R81 ;  /* 0x0000005100587202 */ /* 0x000fe20000000f00 */
[----:B------:R-:W-:Y:S01]  /*64e0*/  HMMA.16816.F32 R44, R8, R82, R44 ;  /* 0x00000052082c723c */ /* 0x000fe2000000182c */
[----:B-1----:R-:W-:-:S05]  /*64f0*/  FFMA.FTZ R2, R175, UR5, -R0 ;  /* 0x00000005af027c23 */ /* 0x002fca0008010800 */
[----:B------:R1:W4:Y:S02]  /*6500*/  MUFU.EX2 R136, R2 ;  /* 0x0000000200887308 */ /* 0x0003240000000800 */
[----:B-1----:R-:W-:-:S06]  /*6510*/  FFMA.FTZ R2, R174, UR5, -R0 ;  /* 0x00000005ae027c23 */ /* 0x002fcc0008010800 */
[----:B------:R1:W-:Y:S01]  /*6520*/  MUFU.EX2 R58, R2 ;  /* 0x00000002003a7308 */ /* 0x0003e20000000800 */
[----:B--2---:R-:W-:Y:S02]  /*6530*/  IMAD.MOV.U32 R166, RZ, RZ, R4 ;  /* 0x000000ffffa67224 */ /* 0x004fe400078e0004 */
[----:B-1----:R-:W-:-:S05]  /*6540*/  FFMA.FTZ R2, R173, UR5, -R0 ;  /* 0x00000005ad027c23 */ /* 0x002fca0008010800 */
[----:B------:R-:W1:Y:S01]  /*6550*/  MUFU.EX2 R81, R2 ;  /* 0x0000000200517308 */ /* 0x000e620000000800 */
[----:B------:R-:W-:Y:S01]  /*6560*/  MOV R165, R108 ;  /* 0x0000006c00a57202 */ /* 0x000fe20000000f00 */
[C---:B------:R-:W-:Y:S01]  /*6570*/  HMMA.16816.F32 R100, R8.reuse, R40, R100 ;  /* 0x000000280864723c */ /* 0x040fe20000001864 */
[----:B---3--:R-:W-:Y:S02]  /*6580*/  F2FP.F16.F32.PACK_AB R4, R48, R164 ;  /* 0x000000a43004723e */ /* 0x008fe400000000ff */
[----:B----4-:R-:W-:Y:S02]  /*6590*/  F2FP.F16.F32.PACK_AB R5, R136, R138 ;  /* 0x0000008a8805723e */ /* 0x010fe400000000ff */
[----:B------:R-:W-:Y:S01]  /*65a0*/  F2FP.F16.F32.PACK_AB R6, R231, R59 ;  /* 0x0000003be706723e */ /* 0x000fe200000000ff */
[C---:B------:R-:W-:Y:S06]  /*65b0*/  HMMA.16816.F32 R28, R8.reuse, R78, R28 ;  /* 0x0000004e081c723c */ /* 0x040fec000000181c */
[----:B------:R-:W-:Y:S01]  /*65c0*/  HMMA.16816.F32 R64, R8, R42, R64 ;  /* 0x0000002a0840723c */ /* 0x000fe20000001840 */
[----:B-1----:R-:W-:-:S05]  /*65d0*/  F2FP.F16.F32.PACK_AB R7, R81, R58 ;  /* 0x0000003a5107723e */ /* 0x002fca00000000ff */
[C---:B------:R-:W-:Y:S06]  /*65e0*/  HMMA.16816.F32 R60, R8.reuse, R34, R60 ;  /* 0x00000022083c723c */ /* 0x040fec000000183c */
[C---:B------:R-:W-:Y:S06]  /*65f0*/  HMMA.16816.F32 R52, R8.reuse, R26, R52 ;  /* 0x0000001a0834723c */ /* 0x040fec0000001834 */
[----:B------:R-:W-:Y:S01]  /*6600*/  HMMA.16816.F32 R84, R8, R86, R16 ;  /* 0x000000560854723c */ /* 0x000fe20000001810 */
[----:B------:R-:W-:Y:S01]  /*6610*/  MOV R23, R111 ;  /* 0x0000006f00177202 */ /* 0x000fe20000000f00 */
[----:B------:R-:W-:Y:S01]  /*6620*/  IMAD.MOV.U32 R82, RZ, RZ, R140 ;  /* 0x000000ffff527224 */ /* 0x000fe200078e008c */
[----:B------:R-:W-:Y:S01]  /*6630*/  MOV R83, R141 ;  /* 0x0000008d00537202 */ /* 0x000fe20000000f00 */
[----:B------:R-:W-:Y:S01]  /*6640*/  IMAD.MOV.U32 R109, RZ, RZ, R144 ;  /* 0x000000ffff6d7224 */ /* 0x000fe200078e0090 */
[----:B------:R-:W-:Y:S01]  /*6650*/  MOV R110, R143 ;  /* 0x0000008f006e7202 */ /* 0x000fe20000000f00 */
[----:B------:R-:W-:Y:S01]  /*6660*/  IMAD.MOV.U32 R95, RZ, RZ, R146 ;  /* 0x000000ffff5f7224 */ /* 0x000fe200078e0092 */
[----:B------:R-:W-:Y:S01]  /*6670*/  F2FP.F16.F32.PACK_AB R8, R70, R165 ;  /* 0x000000a54608723e */ /* 0x000fe200000000ff */
[----:B------:R-:W-:Y:S01]  /*6680*/  HMMA.16816.F32 R152, R4, R14, R152 ;  /* 0x0000000e0498723c */ /* 0x000fe20000001898 */
[----:B------:R-:W-:Y:S01]  /*6690*/  F2FP.F16.F32.PACK_AB R9, R242, R166 ;  /* 0x000000a6f209723e */ /* 0x000fe200000000ff */
[----:B------:R-:W1:Y:S01]  /*66a0*/  LDSM.16.MT88.4 R24, [R225+0xd000] ;  /* 0x00d00000e118783b */ /* 0x000e620000004200 */
[----:B------:R-:W-:-:S02]  /*66b0*/  F2FP.F16.F32.PACK_AB R10, R51, R49 ;  /* 0x00000031330a723e */ /* 0x000fc400000000ff */
[----:B------:R-:W-:Y:S01]  /*66c0*/  F2FP.F16.F32.PACK_AB R11, R50, R135 ;  /* 0x00000087320b723e */ /* 0x000fe200000000ff */
[----:B------:R-:W-:Y:S01]  /*66d0*/  IMAD.MOV.U32 R111, RZ, RZ, R142 ;  /* 0x000000ffff6f7224 */ /* 0x000fe200078e008e */
[----:B------:R-:W-:Y:S01]  /*66e0*/  MOV R108, R145 ;  /* 0x00000091006c7202 */ /* 0x000fe20000000f00 */
[-C--:B------:R-:W-:Y:S01]  /*66f0*/  HMMA.16816.F32 R140, R4, R12.reuse, R160 ;  /* 0x0000000c048c723c */ /* 0x080fe200000018a0 */
[----:B------:R-:W-:Y:S01]  /*6700*/  MOV R94, R147 ;  /* 0x00000093005e7202 */ /* 0x000fe20000000f00 */
[----:B------:R-:W2:Y:S04]  /*6710*/  LDSM.16.MT88.4 R16, [R227+0xd000] ;  /* 0x00d00000e310783b */ /* 0x000ea80000004200 */
[C---:B------:R-:W-:Y:S06]  /*6720*/  HMMA.16816.F32 R144, R8.reuse, R12, R156 ;  /* 0x0000000c0890723c */ /* 0x040fec000000189c */
[----:B------:R-:W-:Y:S01]  /*6730*/  HMMA.16816.F32 R44, R8, R14, R44 ;  /* 0x0000000e082c723c */ /* 0x000fe2000000182c */
[----:B------:R-:W3:Y:S01]  /*6740*/  LDSM.16.MT88.4 R12, [R226+0xd000] ;  /* 0x00d00000e20c783b */ /* 0x000ee20000004200 */
[----:B------:R-:W-:Y:S01]  /*6750*/  IMAD.MOV.U32 R91, RZ, RZ, R69 ;  /* 0x000000ffff5b7224 */ /* 0x000fe200078e0045 */
[----:B------:R-:W-:Y:S01]  /*6760*/  MOV R69, R190 ;  /* 0x000000be00457202 */ /* 0x000fe20000000f00 */
[----:B------:R-:W-:-:S02]  /*6770*/  IMAD.MOV.U32 R89, RZ, RZ, R77 ;  /* 0x000000ffff597224 */ /* 0x000fc400078e004d */
[----:B------:R-:W-:Y:S02]  /*6780*/  IMAD.MOV.U32 R77, RZ, RZ, R191 ;  /* 0x000000ffff4d7224 */ /* 0x000fe400078e00bf */
[----:B------:R-:W-:Y:S01]  /*6790*/  IMAD.MOV.U32 R41, RZ, RZ, R189 ;  /* 0x000000ffff297224 */ /* 0x000fe200078e00bd */
[----:B-1----:R-:W-:Y:S06]  /*67a0*/  HMMA.16816.F32 R160, R8, R24, R180 ;  /* 0x0000001808a0723c */ /* 0x002fec00000018b4 */
[C---:B--2---:R-:W-:Y:S06]  /*67b0*/  HMMA.16816.F32 R172, R4.reuse, R16, R192 ;  /* 0x0000001004ac723c */ /* 0x044fec00000018c0 */
[----:B------:R-:W-:Y:S06]  /*67c0*/  HMMA.16816.F32 R156, R4, R24, R176 ;  /* 0x00000018049c723c */ /* 0x000fec00000018b0 */
[-C--:B---3--:R-:W-:Y:S06]  /*67d0*/  HMMA.16816.F32 R192, R8, R12.reuse, R100 ;  /* 0x0000000c08c0723c */ /* 0x088fec0000001864 */
[C---:B------:R-:W-:Y:S06]  /*67e0*/  HMMA.16816.F32 R188, R4.reuse, R12, R212 ;  /* 0x0000000c04bc723c */ /* 0x040fec00000018d4 */
[-C--:B------:R-:W-:Y:S06]  /*67f0*/  HMMA.16816.F32 R200, R4, R14.reuse, R200 ;  /* 0x0000000e04c8723c */ /* 0x080fec00000018c8 */
[----:B------:R-:W-:Y:S01]  /*6800*/  HMMA.16816.F32 R64, R8, R14, R64 ;  /* 0x0000000e0840723c */ /* 0x000fe20000001840 */
[----:B------:R-:W1:Y:S05]  /*6810*/  LDSM.16.MT88.4 R12, [R227+0xf000] ;  /* 0x00f00000e30c783b */ /* 0x000e6a0000004200 */
[-C--:B------:R-:W-:Y:S06]  /*6820*/  HMMA.16816.F32 R168, R4, R26.reuse, R148 ;  /* 0x0000001a04a8723c */ /* 0x080fec0000001894 */
[C---:B------:R-:W-:Y:S01]  /*6830*/  HMMA.16816.F32 R32, R8.reuse, R26, R28 ;  /* 0x0000001a0820723c */ /* 0x040fe2000000181c */
[----:B------:R-:W2:Y:S05]  /*6840*/  LDSM.16.MT88.4 R24, [R224+0xf000] ;  /* 0x00f00000e018783b */ /* 0x000eaa0000004200 */
[----:B------:R-:W-:Y:S06]  /*6850*/  HMMA.16816.F32 R176, R8, R16, R104 ;  /* 0x0000001008b0723c */ /* 0x000fec0000001868 */
[-C--:B------:R-:W-:Y:S06]  /*6860*/  HMMA.16816.F32 R184, R4, R18.reuse, R184 ;  /* 0x0000001204b8723c */ /* 0x080fec00000018b8 */
[----:B------:R-:W-:Y:S01]  /*6870*/  HMMA.16816.F32 R72, R8, R18, R72 ;  /* 0x000000120848723c */ /* 0x000fe20000001848 */
[----:B------:R-:W3:Y:S01]  /*6880*/  LDSM.16.MT88.4 R16, [R225+0xf000] ;  /* 0x00f00000e110783b */ /* 0x000ee20000004200 */
[--C-:B------:R-:W-:Y:S01]  /*6890*/  FFMA.FTZ R2, R251, UR5, -R22.reuse ;  /* 0x00000005fb027c23 */ /* 0x100fe20008010816 */
[----:B------:R-:W-:Y:S01]  /*68a0*/  MOV R149, R58 ;  /* 0x0000003a00957202 */ /* 0x000fe20000000f00 */
[----:B------:R-:W-:Y:S01]  /*68b0*/  IMAD.MOV.U32 R150, RZ, RZ, R59 ;  /* 0x000000ffff967224 */ /* 0x000fe200078e003b */
[----:B------:R-:W-:Y:S01]  /*68c0*/  MOV R215, R41 ;  /* 0x0000002900d77202 */ /* 0x000fe20000000f00 */
[----:B------:R4:W-:Y:S01]  /*68d0*/  MUFU.EX2 R58, R2 ;  /* 0x00000002003a7308 */ /* 0x0009e20000000800 */
[----:B------:R-:W-:Y:S01]  /*68e0*/  IMAD.MOV.U32 R213, RZ, RZ, R57 ;  /* 0x000000ffffd57224 */ /* 0x000fe200078e0039 */
[----:B------:R-:W3:Y:S01]  /*68f0*/  LDSM.16.MT88.4 R28, [R226+0xf000] ;  /* 0x00f00000e21c783b */ /* 0x000ee20000004200 */
[----:B-1----:R-:W-:Y:S01]  /*6900*/  HMMA.16816.F32 R104, R4, R12, R216 ;  /* 0x0000000c0468723c */ /* 0x002fe200000018d8 */
[----:B----4-:R-:W-:-:S04]  /*6910*/  FFMA.FTZ R2, R249, UR5, -R22 ;  /* 0x00000005f9027c23 */ /* 0x010fc80008010816 */
[----:B------:R1:W4:Y:S02]  /*6920*/  MUFU.EX2 R59, R2 ;  /* 0x00000002003b7308 */ /* 0x0003240000000800 */
[----:B------:R-:W-:Y:S02]  /*6930*/  IMAD.MOV.U32 R217, RZ, RZ, R76 ;  /* 0x000000ffffd97224 */ /* 0x000fe400078e004c */
[----:B------:R-:W-:Y:S02]  /*6940*/  IMAD.MOV.U32 R218, RZ, RZ, R77 ;  /* 0x000000ffffda7224 */ /* 0x000fe400078e004d */
[----:B--2---:R-:W-:Y:S01]  /*6950*/  HMMA.16816.F32 R76, R4, R26, R208 ;  /* 0x0000001a044c723c */ /* 0x004fe200000018d0 */
[----:B------:R-:W-:Y:S01]  /*6960*/  MOV R216, R111 ;  /* 0x0000006f00d87202 */ /* 0x000fe20000000f00 */
[----:B------:R-:W-:Y:S02]  /*6970*/  IMAD.MOV.U32 R183, RZ, RZ, R91 ;  /* 0x000000ffffb77224 */ /* 0x000fe400078e005b */
[----:B-1----:R-:W-:-:S03]  /*6980*/  FFMA.FTZ R2, R248, UR5, -R22 ;  /* 0x00000005f8027c23 */ /* 0x002fc60008010816 */
[----:B------:R-:W-:Y:S01]  /*6990*/  IMAD.MOV.U32 R211, RZ, RZ, R69 ;  /* 0x000000ffffd37224 */ /* 0x000fe200078e0045 */
[----:B------:R1:W-:Y:S01]  /*69a0*/  MUFU.EX2 R137, R2 ;  /* 0x0000000200897308 */ /* 0x0003e20000000800 */
[----:B------:R-:W-:Y:S01]  /*69b0*/  HMMA.16816.F32 R40, R4, R24, R244 ;  /* 0x000000180428723c */ /* 0x000fe200000018f4 */
[----:B------:R-:W-:-:S06]  /*69c0*/  IMAD.MOV.U32 R219, RZ, RZ, R110 ;  /* 0x000000ffffdb7224 */ /* 0x000fcc00078e006e */
[----:B------:R-:W-:Y:S01]  /*69d0*/  MOV R246, R88 ;  /* 0x0000005800f67202 */ /* 0x000fe20000000f00 */
[----:B------:R-:W-:Y:S01]  /*69e0*/  IMAD.MOV.U32 R245, RZ, RZ, R89 ;  /* 0x000000fffff57224 */ /* 0x000fe200078e0059 */
[----:B------:R-:W-:Y:S02]  /*69f0*/  MOV R244, R90 ;  /* 0x0000005a00f47202 */ /* 0x000fe40000000f00 */
[----:B---3--:R-:W-:Y:S01]  /*6a00*/  HMMA.16816.F32 R88, R4, R16, R220 ;  /* 0x000000100458723c */ /* 0x008fe200000018dc */
[----:B-1----:R-:W-:-:S06]  /*6a10*/  FFMA.FTZ R2, R243, UR5, -R22 ;  /* 0x00000005f3027c23 */ /* 0x002fcc0008010816 */
[----:B------:R-:W-:Y:S01]  /*6a20*/  MOV R221, R94 ;  /* 0x0000005e00dd7202 */ /* 0x000fe20000000f00 */
[----:B------:R1:W-:Y:S01]  /*6a30*/  MUFU.EX2 R57, R2 ;  /* 0x0000000200397308 */ /* 0x0003e20000000800 */
        /* <DEDUP_REMOVED lines=20> */
[----:B------:R-:W2:Y:S01]  /*6b80*/  LDL.LU R252, [R1+0xd4] ;  /* 0x0000d40001fc7983 */ /* 0x000ea20000300800 */
[----:B------:R1:W-:Y:S01]  /*6b90*/  MUFU.EX2 R22, R2 ;  /* 0x0000000200167308 */ /* 0x0003e20000000800 */
        /* <DEDUP_REMOVED lines=9> */
[----:B-1----:R-:W-:-:S04]  /*6c30*/  FFMA.FTZ R2, R211, UR5, -R21 ;  /* 0x00000005d3027c23 */ /* 0x002fc80008010815 */
[----:B------:R-:W1:Y:S01]  /*6c40*/  MUFU.EX2 R23, R2 ;  /* 0x0000000200177308 */ /* 0x000e620000000800 */
[----:B------:R-:W-:Y:S01]  /*6c50*/  MOV R246, R56 ;  /* 0x0000003800f67202 */ /* 0x000fe20000000f00 */
[----:B------:R-:W-:Y:S01]  /*6c60*/  IMAD.MOV.U32 R167, RZ, RZ, R95 ;  /* 0x000000ffffa77224 */ /* 0x000fe200078e005f */
[----:B------:R-:W-:Y:S01]  /*6c70*/  HMMA.16816.F32 R60, R8, R18, R60 ;  /* 0x00000012083c723c */ /* 0x000fe2000000183c */
[----:B------:R-:W-:Y:S01]  /*6c80*/  IMAD.MOV.U32 R211, RZ, RZ, R218 ;  /* 0x000000ffffd37224 */ /* 0x000fe200078e00da */
[----:B------:R-:W-:-:S04]  /*6c90*/  MOV R218, R221 ;  /* 0x000000dd00da7202 */ /* 0x000fc80000000f00 */
[----:B------:R-:W-:Y:S01]  /*6ca0*/  HMMA.16816.F32 R92, R4, R18, R204 ;  /* 0x00000012045c723c */ /* 0x000fe200000018cc */
[----:B------:R-:W-:Y:S01]  /*6cb0*/  IMAD.MOV.U32 R181, RZ, RZ, R70 ;  /* 0x000000ffffb57224 */ /* 0x000fe200078e0046 */
[----:B------:R-:W-:-:S04]  /*6cc0*/  MOV R212, R68 ;  /* 0x0000004400d47202 */ /* 0x000fc80000000f00 */
[----:B------:R-:W-:Y:S01]  /*6cd0*/  HMMA.16816.F32 R68, R8, R24, R96 ;  /* 0x000000180844723c */ /* 0x000fe20000001860 */
[----:B------:R-:W-:-:S05]  /*6ce0*/  IMAD.MOV.U32 R221, RZ, RZ, R244 ;  /* 0x000000ffffdd7224 */ /* 0x000fca00078e00f4 */
[----:B------:R-:W-:Y:S01]  /*6cf0*/  HMMA.16816.F32 R36, R8, R26, R36 ;  /* 0x0000001a0824723c */ /* 0x000fe20000001824 */
[----:B------:R-:W-:Y:S01]  /*6d00*/  IMAD.MOV.U32 R148, RZ, RZ, R51 ;  /* 0x000000ffff947224 */ /* 0x000fe200078e0033 */
[----:B------:R-:W-:-:S04]  /*6d10*/  MOV R182, R109 ;  /* 0x0000006d00b67202 */ /* 0x000fc80000000f00 */
[C---:B------:R-:W-:Y:S01]  /*6d20*/  HMMA.16816.F32 R52, R8.reuse, R14, R52 ;  /* 0x0000000e0834723c */ /* 0x040fe20000001834 */
[----:B------:R-:W-:Y:S02]  /*6d30*/  MOV R214, R50 ;  /* 0x0000003200d67202 */ /* 0x000fe40000000f00 */
[----:B------:R-:W-:Y:S02]  /*6d40*/  MOV R151, R49 ;  /* 0x0000003100977202 */ /* 0x000fe40000000f00 */
[----:B------:R-:W-:Y:S01]  /*6d50*/  MOV R180, R48 ;  /* 0x0000003000b47202 */ /* 0x000fe20000000f00 */
[----:B------:R-:W-:Y:S01]  /*6d60*/  HMMA.16816.F32 R24, R8, R16, R112 ;  /* 0x000000100818723c */ /* 0x000fe20000001870 */
[----:B------:R-:W-:Y:S01]  /*6d70*/  MOV R244, R247 ;  /* 0x000000f700f47202 */ /* 0x000fe20000000f00 */
[----:B------:R-:W-:-:S04]  /*6d80*/  IMAD.MOV.U32 R247, RZ, RZ, R134 ;  /* 0x000000fffff77224 */ /* 0x000fc800078e0086 */
[----:B------:R-:W-:Y:S06]  /*6d90*/  HMMA.16816.F32 R100, R8, R12, R116 ;  /* 0x0000000c0864723c */ /* 0x000fec0000001874 */
[C---:B------:R-:W-:Y:S01]  /*6da0*/  HMMA.16816.F32 R120, R4.reuse, R28, R120 ;  /* 0x0000001c0478723c */ /* 0x040fe20000001878 */
[----:B------:R-:W-:Y:S01]  /*6db0*/  IMAD.MOV.U32 R248, RZ, RZ, R215 ;  /* 0x000000fffff87224 */ /* 0x000fe200078e00d7 */
[----:B------:R-:W-:Y:S01]  /*6dc0*/  MOV R243, R83 ;  /* 0x0000005300f37202 */ /* 0x000fe20000000f00 */
[----:B------:R-:W-:Y:S03]  /*6dd0*/  LDSM.16.MT88.4 R96, [R225+0xf800] ;  /* 0x00f80000e160783b */ /* 0x000fe60000004200 */
[C---:B------:R-:W-:Y:S01]  /*6de0*/  HMMA.16816.F32 R108, R4.reuse, R14, R196 ;  /* 0x0000000e046c723c */ /* 0x040fe200000018c4 */
[----:B------:R-:W-:Y:S04]  /*6df0*/  LDSM.16.MT88.4 R112, [R227+0xf800] ;  /* 0x00f80000e370783b */ /* 0x000fe80000004200 */
[----:B------:R3:W5:Y:S01]  /*6e00*/  LDL.LU R134, [R1+0xd0] ;  /* 0x0000d00001867983 */ /* 0x0007620000300800 */
[----:B------:R-:W-:Y:S03]  /*6e10*/  HMMA.16816.F32 R48, R4, R30, R124 ;  /* 0x0000001e0430723c */ /* 0x000fe6000000187c */
[----:B------:R-:W3:Y:S03]  /*6e20*/  LDSM.16.MT88.4 R4, [R226+0xf800] ;  /* 0x00f80000e204783b */ /* 0x000ee60000004200 */
[C---:B------:R-:W-:Y:S06]  /*6e30*/  HMMA.16816.F32 R116, R8.reuse, R28, R128 ;  /* 0x0000001c0874723c */ /* 0x040fec0000001880 */
[----:B------:R-:W-:Y:S01]  /*6e40*/  HMMA.16816.F32 R28, R8, R30, R84 ;  /* 0x0000001e081c723c */ /* 0x000fe20000001854 */
[----:B------:R-:W-:-:S02]  /*6e50*/  MOV R215, R81 ;  /* 0x0000005100d77202 */ /* 0x000fc40000000f00 */
[----:B----4-:R-:W-:Y:S02]  /*6e60*/  F2FP.F16.F32.PACK_AB R128, R59, R58 ;  /* 0x0000003a3b80723e */ /* 0x010fe400000000ff */
[----:B-1----:R-:W-:Y:S02]  /*6e70*/  F2FP.F16.F32.PACK_AB R129, R23, R22 ;  /* 0x000000161781723e */ /* 0x002fe400000000ff */
[----:B------:R-:W-:Y:S01]  /*6e80*/  F2FP.F16.F32.PACK_AB R130, R57, R137 ;  /* 0x000000893982723e */ /* 0x000fe200000000ff */
[----:B--2---:R-:W-:-:S04]  /*6e90*/  FFMA.FTZ R2, R252, UR5, -R21 ;  /* 0x00000005fc027c23 */ /* 0x004fc80008010815 */
[----:B------:R1:W-:Y:S02]  /*6ea0*/  MUFU.EX2 R56, R2 ;  /* 0x0000000200387308 */ /* 0x0003e40000000800 */
[----:B-1----:R-:W-:-:S06]  /*6eb0*/  FFMA.FTZ R2, R250, UR5, -R21 ;  /* 0x00000005fa027c23 */ /* 0x002fcc0008010815 */
[----:B------:R1:W2:Y:S02]  /*6ec0*/  MUFU.EX2 R19, R2 ;  /* 0x0000000200137308 */ /* 0x0002a40000000800 */
[----:B-1----:R-:W-:Y:S01]  /*6ed0*/  FFMA.FTZ R2, R209, UR5, -R20 ;  /* 0x00000005d1027c23 */ /* 0x002fe20008010814 */
[----:B------:R-:W-:Y:S01]  /*6ee0*/  MOV R209, R210 ;  /* 0x000000d200d17202 */ /* 0x000fe20000000f00 */
[----:B------:R-:W-:Y:S01]  /*6ef0*/  IMAD.MOV.U32 R210, RZ, RZ, R211 ;  /* 0x000000ffffd27224 */ /* 0x000fe200078e00d3 */
[----:B------:R-:W-:Y:S01]  /*6f00*/  MOV R211, R216 ;  /* 0x000000d800d37202 */ /* 0x000fe20000000f00 */
[----:B------:R-:W-:Y:S01]  /*6f10*/  IMAD.MOV.U32 R216, RZ, RZ, R217 ;  /* 0x000000ffffd87224 */ /* 0x000fe200078e00d9 */
[----:B------:R-:W-:Y:S01]  /*6f20*/  MOV R217, R218 ;  /* 0x000000da00d97202 */ /* 0x000fe20000000f00 */
[----:B------:R1:W-:Y:S01]  /*6f30*/  MUFU.EX2 R17, R2 ;  /* 0x0000000200117308 */ /* 0x0003e20000000800 */
[----:B------:R-:W-:Y:S01]  /*6f40*/  IMAD.MOV.U32 R218, RZ, RZ, R219 ;  /* 0x000000ffffda7224 */ /* 0x000fe200078e00db */
[----:B------:R-:W-:Y:S01]  /*6f50*/  MOV R219, R220 ;  /* 0x000000dc00db7202 */ /* 0x000fe20000000f00 */
[----:B------:R-:W-:Y:S01]  /*6f60*/  IMAD.MOV.U32 R220, RZ, RZ, R221 ;  /* 0x000000ffffdc7224 */ /* 0x000fe200078e00dd */
[----:B------:R-:W-:Y:S01]  /*6f70*/  MOV R221, R222 ;  /* 0x000000de00dd7202 */ /* 0x000fe20000000f00 */
[----:B------:R-:W-:Y:S01]  /*6f80*/  IMAD.MOV.U32 R222, RZ, RZ, R223 ;  /* 0x000000ffffde7224 */ /* 0x000fe200078e00df */
[----:B------:R-:W-:Y:S01]  /*6f90*/  MOV R223, R244 ;  /* 0x000000f400df7202 */ /* 0x000fe20000000f00 */
[----:B------:R-:W-:-:S02]  /*6fa0*/  IMAD.MOV.U32 R244, RZ, RZ, R245 ;  /* 0x000000fffff47224 */ /* 0x000fc400078e00f5 */
[----:B-1----:R-:W-:Y:S01]  /*6fb0*/  FFMA.FTZ R2, R209, UR5, -R20 ;  /* 0x00000005d1027c23 */ /* 0x002fe20008010814 */
[----:B------:R-:W-:Y:S01]  /*6fc0*/  MOV R209, R210 ;  /* 0x000000d200d17202 */ /* 0x000fe20000000f00 */
[----:B------:R-:W-:Y:S01]  /*6fd0*/  IMAD.MOV.U32 R210, RZ, RZ, R211 ;  /* 0x000000ffffd27224 */ /* 0x000fe200078e00d3 */
[----:B------:R-:W-:Y:S01]  /*6fe0*/  MOV R211, R216 ;  /* 0x000000d800d37202 */ /* 0x000fe20000000f00 */
[----:B------:R-:W-:Y:S01]  /*6ff0*/  IMAD.MOV.U32 R216, RZ, RZ, R217 ;  /* 0x000000ffffd87224 */ /* 0x000fe200078e00d9 */
[----:B------:R1:W4:Y:S01]  /*7000*/  MUFU.EX2 R18, R2 ;  /* 0x0000000200127308 */ /* 0x0003220000000800 */
        /* <DEDUP_REMOVED lines=10> */
[--C-:B-1----:R-:W-:Y:S01]  /*70b0*/  FFMA.FTZ R2, R209, UR5, -R20.reuse ;  /* 0x00000005d1027c23 */ /* 0x102fe20008010814 */
        /* <DEDUP_REMOVED lines=49> */
[----:B-1----:R-:W-:Y:S01]  /*73d0*/  FFMA.FTZ R2, R207, UR5, -R0 ;  /* 0x00000005cf027c23 */ /* 0x002fe20008010800 */
[----:B------:R-:W-:Y:S01]  /*73e0*/  MOV R222, R246 ;  /* 0x000000f600de7202 */ /* 0x000fe20000000f00 */
[----:B------:R-:W-:Y:S01]  /*73f0*/  IMAD.MOV.U32 R221, RZ, RZ, R245 ;  /* 0x000000ffffdd7224 */ /* 0x000fe200078e00f5 */
[----:B------:R-:W-:Y:S01]  /*7400*/  MOV R149, R150 ;  /* 0x0000009600957202 */ /* 0x000fe20000000f00 */
[----:B------:R1:W3:Y:S01]  /*7410*/  MUFU.EX2 R13, R2 ;  /* 0x00000002000d7308 */ /* 0x0002e20000000800 */
        /* <DEDUP_REMOVED lines=10> */
[----:B------:R-:W3:Y:S01]  /*74c0*/  LDSM.16.MT88.4 R80, [R224+0xf800] ;  /* 0x00f80000e050783b */ /* 0x000ee20000004200 */
[----:B------:R-:W-:Y:S01]  /*74d0*/  IMAD.MOV.U32 R204, RZ, RZ, R209 ;  /* 0x000000ffffcc7224 */ /* 0x000fe200078e00d1 */
[----:B------:R-:W-:-:S02]  /*74e0*/  MOV R250, R235 ;  /* 0x000000eb00fa7202 */ /* 0x000fc40000000f00 */
[----:B--2---:R-:W-:Y:S01]  /*74f0*/  F2FP.F16.F32.PACK_AB R131, R19, R56 ;  /* 0x000000381383723e */ /* 0x004fe200000000ff */
[----:B------:R2:W5:Y:S01]  /*7500*/  LDL.LU R136, [R1+0xc8] ;  /* 0x0000c80001887983 */ /* 0x0005620000300800 */
[----:B-1----:R-:W-:Y:S01]  /*7510*/  FFMA.FTZ R2, R208, UR5, -R0 ;  /* 0x00000005d0027c23 */ /* 0x002fe20008010800 */
[----:B------:R-:W-:Y:S02]  /*7520*/  IMAD.MOV.U32 R208, RZ, RZ, R217 ;  /* 0x000000ffffd07224 */ /* 0x000fe400078e00d9 */
        /* <DEDUP_REMOVED lines=19> */
[----:B------:R-:W-:Y:S01]  /*7660*/  FFMA.FTZ R0, R204, UR5, -R0 ;  /* 0x00000005cc007c23 */ /* 0x000fe20008010800 */
[----:B------:R-:W-:Y:S01]  /*7670*/  MOV R204, R216 ;  /* 0x000000d800cc7202 */ /* 0x000fe20000000f00 */
[----:B------:R-:W-:Y:S01]  /*7680*/  IMAD.MOV.U32 R211, RZ, RZ, R182 ;  /* 0x000000ffffd37224 */ /* 0x000fe200078e00b6 */
[----:B------:R-:W-:Y:S01]  /*7690*/  MOV R217, R180 ;  /* 0x000000b400d97202 */ /* 0x000fe20000000f00 */
[----:B------:R-:W-:Y:S01]  /*76a0*/  IMAD.MOV.U32 R244, RZ, RZ, R150 ;  /* 0x000000fffff47224 */ /* 0x000fe200078e0096 */
[----:B------:R-:W-:Y:S02]  /*76b0*/  MOV R216, R181 ;  /* 0x000000b500d87202 */ /* 0x000fe40000000f00 */
[----:B------:R-:W-:Y:S02]  /*76c0*/  MOV R245, R149 ;  /* 0x0000009500f57202 */ /* 0x000fe40000000f00 */
[----:B------:R-:W-:Y:S01]  /*76d0*/  MOV R223, R151 ;  /* 0x0000009700df7202 */ /* 0x000fe20000000f00 */
[----:B------:R-:W-:Y:S01]  /*76e0*/  FADD.FTZ R9, R250, R20 ;  /* 0x00000014fa097221 */ /* 0x000fe20000010000 */
[----:B------:R-:W-:Y:S01]  /*76f0*/  MOV R210, R183 ;  /* 0x000000b700d27202 */ /* 0x000fe20000000f00 */
[----:B------:R-:W-:Y:S01]  /*7700*/  FADD.FTZ R10, R197, R196 ;  /* 0x000000c4c50a7221 */ /* 0x000fe20000010000 */
[----:B------:R-:W1:Y:S01]  /*7710*/  LDSM.16.MT88.4 R180, [R227+0xd800] ;  /* 0x00d80000e3b4783b */ /* 0x000e620000004200 */
[----:B------:R-:W-:-:S02]  /*7720*/  MOV R219, R164 ;  /* 0x000000a400db7202 */ /* 0x000fc40000000f00 */
[----:B------:R-:W-:Y:S01]  /*7730*/  MOV R218, R166 ;  /* 0x000000a600da7202 */ /* 0x000fe20000000f00 */
[----:B------:R-:W2:Y:S01]  /*7740*/  LDSM.16.MT88.4 R148, [R224+0xd800] ;  /* 0x00d80000e094783b */ /* 0x000ea20000004200 */
[----:B------:R-:W-:Y:S02]  /*7750*/  MOV R251, R198 ;  /* 0x000000c600fb7202 */ /* 0x000fe40000000f00 */
[----:B------:R-:W-:Y:S01]  /*7760*/  MOV R249, R199 ;  /* 0x000000c700f97202 */ /* 0x000fe20000000f00 */
[----:B------:R-:W2:Y:S04]  /*7770*/  LDSM.16.MT88.4 R164, [R225+0xd800] ;  /* 0x00d80000e1a4783b */ /* 0x000ea80000004200 */
[----:B------:R-:W2:Y:S01]  /*7780*/  LDSM.16.MT88.4 R196, [R226+0xd800] ;  /* 0x00d80000e2c4783b */ /* 0x000ea20000004200 */
[----:B------:R1:W-:Y:S01]  /*7790*/  MUFU.EX2 R12, R2 ;  /* 0x00000002000c7308 */ /* 0x0003e20000000800 */
[----:B----4-:R-:W-:-:S02]  /*77a0*/  F2FP.F16.F32.PACK_AB R124, R18, R17 ;  /* 0x00000011127c723e */ /* 0x010fc400000000ff */
[----:B---3--:R-:W-:Y:S01]  /*77b0*/  F2FP.F16.F32.PACK_AB R125, R13, R11 ;  /* 0x0000000b0d7d723e */ /* 0x008fe200000000ff */
[C---:B------:R-:W-:Y:S01]  /*77c0*/  HMMA.16816.F32 R116, R128.reuse, R4, R116 ;  /* 0x000000048074723c */ /* 0x040fe20000001874 */
[----:B------:R3:W5:Y:S03]  /*77d0*/  LDL.LU R242, [R1+0xc4] ;  /* 0x0000c40001f27983 */ /* 0x0007660000300800 */
[----:B------:R4:W4:Y:S01]  /*77e0*/  MUFU.EX2 R14, R0 ;  /* 0x00000000000e7308 */ /* 0x0009220000000800 */
[----:B------:R-:W-:Y:S02]  /*77f0*/  MOV R126, R204 ;  /* 0x000000cc007e7202 */ /* 0x000fe40000000f00 */
[----:B------:R-:W-:Y:S01]  /*7800*/  MOV R250, R21 ;  /* 0x0000001500fa7202 */ /* 0x000fe20000000f00 */
[----:B------:R-:W-:Y:S01]  /*7810*/  FADD.FTZ R9, R230, R9 ;  /* 0x00000009e6097221 */ /* 0x000fe20000010000 */
[----:B------:R-:W-:Y:S01]  /*7820*/  MOV R21, R252 ;  /* 0x000000fc00157202 */ /* 0x000fe20000000f00 */
[----:B------:R-:W-:Y:S01]  /*7830*/  IMAD.MOV.U32 R252, RZ, RZ, R220 ;  /* 0x000000fffffc7224 */ /* 0x000fe200078e00dc */
[----:B------:R-:W-:Y:S01]  /*7840*/  MOV R205, R238 ;  /* 0x000000ee00cd7202 */ /* 0x000fe20000000f00 */
[----:B------:R-:W-:Y:S01]  /*7850*/  HMMA.16816.F32 R68, R128, R80, R68 ;  /* 0x000000508044723c */ /* 0x000fe20000001844 */
[----:B-1----:R-:W-:Y:S01]  /*7860*/  FADD.FTZ R2, R127, R126 ;  /* 0x0000007e7f027221 */ /* 0x002fe20000010000 */
[----:B------:R-:W-:Y:S01]  /*7870*/  F2FP.F16.F32.PACK_AB R126, R15, R16 ;  /* 0x000000100f7e723e */ /* 0x000fe200000000ff */
[----:B------:R-:W-:-:S03]  /*7880*/  IMAD.MOV.U32 R208, RZ, RZ, R239 ;  /* 0x000000ffffd07224 */ /* 0x000fc600078e00ef */
[----:B------:R-:W-:Y:S01]  /*7890*/  HMMA.16816.F32 R84, R128, R96, R24 ;  /* 0x000000608054723c */ /* 0x000fe20000001818 */
[----:B------:R-:W-:Y:S01]  /*78a0*/  FADD.FTZ R2, R232, R2 ;  /* 0x00000002e8027221 */ /* 0x000fe20000010000 */
[----:B------:R-:W-:Y:S01]  /*78b0*/  MOV R209, R240 ;  /* 0x000000f000d17202 */ /* 0x000fe20000000f00 */
[----:B----4-:R-:W-:Y:S01]  /*78c0*/  FADD.FTZ R0, R233, R8 ;  /* 0x00000008e9007221 */ /* 0x010fe20000010000 */
[----:B------:R-:W-:Y:S01]  /*78d0*/  F2FP.F16.F32.PACK_AB R127, R14, R12 ;  /* 0x0000000c0e7f723e */ /* 0x000fe200000000ff */
[----:B------:R-:W-:Y:S01]  /*78e0*/  FADD.FTZ R8, R250, R10 ;  /* 0x0000000afa087221 */ /* 0x000fe20000010000 */
[----:B------:R-:W-:Y:S02]  /*78f0*/  IMAD.MOV.U32 R250, RZ, RZ, R21 ;  /* 0x000000fffffa7224 */ /* 0x000fe400078e0015 */
[----:B------:R-:W-:Y:S01]  /*7900*/  FADD.FTZ R0, R229, R0 ;  /* 0x00000000e5007221 */ /* 0x000fe20000010000 */
[----:B------:R-:W-:Y:S01]  /*7910*/  MOV R21, R252 ;  /* 0x000000fc00157202 */ /* 0x000fe20000000f00 */
[----:B------:R-:W-:Y:S01]  /*7920*/  FADD.FTZ R2, R228, R2 ;  /* 0x00000002e4027221 */ /* 0x000fe20000010000 */
[----:B------:R-:W-:Y:S01]  /*7930*/  MOV R252, R133 ;  /* 0x0000008500fc7202 */ /* 0x000fe20000000f00 */
[----:B------:R-:W-:Y:S01]  /*7940*/  HMMA.16816.F32 R120, R124, R4, R120 ;  /* 0x000000047c78723c */ /* 0x000fe20000001878 */
[----:B------:R-:W-:Y:S01]  /*7950*/  FADD.FTZ R8, R139, R8 ;  /* 0x000000088b087221 */ /* 0x000fe20000010000 */
[----:B------:R-:W-:Y:S01]  /*7960*/  FADD.FTZ R0, R132, R0 ;  /* 0x0000000084007221 */ /* 0x000fe20000010000 */
[----:B------:R-:W-:Y:S01]  /*7970*/  FADD.FTZ R2, R21, R2 ;  /* 0x0000000215027221 */ /* 0x000fe20000010000 */
[----:B------:R-:W-:Y:S01]  /*7980*/  MOV R204, R237 ;  /* 0x000000ed00cc7202 */ /* 0x000fe20000000f00 */
[----:B------:R3:W5:Y:S02]  /*7990*/  LDL.LU R241, [R1+0xc0] ;  /* 0x0000c00001f17983 */ /* 0x0007640000300800 */
[----:B------:R-:W-:Y:S01]  /*79a0*/  FADD.FTZ R4, R250, R9 ;  /* 0x00000009fa047221 */ /* 0x000fe20000010000 */
[----:B------:R-:W-:Y:S01]  /*79b0*/  FADD.FTZ R5, R252, R8 ;  /* 0x00000008fc057221 */ /* 0x000fe20000010000 */
[----:B------:R-:W-:Y:S01]  /*79c0*/  HMMA.16816.F32 R176, R128, R180, R176 ;  /* 0x000000b480b0723c */ /* 0x000fe200000018b0 */
[----:B------:R-:W-:Y:S01]  /*79d0*/  FADD.FTZ R2, R249, R2 ;  /* 0x00000002f9027221 */ /* 0x000fe20000010000 */
[----:B------:R-:W-:Y:S01]  /*79e0*/  FADD.FTZ R8, R243, R4 ;  /* 0x00000004f3087221 */ /* 0x000fe20000010000 */
[----:B------:R-:W-:-:S03]  /*79f0*/  FADD.FTZ R4, R248, R0 ;  /* 0x00000000f8047221 */ /* 0x000fc60000010000 */
[----:B------:R-:W-:Y:S01]  /*7a00*/  HMMA.16816.F32 R172, R124, R180, R172 ;  /* 0x000000b47cac723c */ /* 0x000fe200000018ac */
[----:B------:R-:W-:Y:S01]  /*7a10*/  FADD.FTZ R0, R251, R5 ;  /* 0x00000005fb007221 */ /* 0x000fe20000010000 */
[----:B------:R-:W-:-:S04]  /*7a20*/  FADD.FTZ R5, R204, R8 ;  /* 0x00000008cc057221 */ /* 0x000fc80000010000 */
[C---:B--2---:R-:W-:Y:S06]  /*7a30*/  HMMA.16816.F32 R144, R128.reuse, R148, R144 ;  /* 0x000000948090723c */ /* 0x044fec0000001890 */
[C---:B------:R-:W-:Y:S06]  /*7a40*/  HMMA.16816.F32 R160, R128.reuse, R164, R160 ;  /* 0x000000a480a0723c */ /* 0x040fec00000018a0 */
[C---:B------:R-:W-:Y:S06]  /*7a50*/  HMMA.16816.F32 R192, R128.reuse, R196, R192 ;  /* 0x000000c480c0723c */ /* 0x040fec00000018c0 */
[----:B------:R-:W-:Y:S01]  /*7a60*/  HMMA.16816.F32 R100, R128, R112, R100 ;  /* 0x000000708064723c */ /* 0x000fe20000001864 */
[----:B------:R-:W-:Y:S01]  /*7a70*/  MOV R220, R221 ;  /* 0x000000dd00dc7202 */ /* 0x000fe20000000f00 */
[----:B------:R3:W5:Y:S04]  /*7a80*/  LDL.LU R240, [R1+0xbc] ;  /* 0x0000bc0001f07983 */ /* 0x0007680000300800 */
        /* <DEDUP_REMOVED lines=19> */
[----:B------:R-:W-:Y:S01]  /*7bc0*/  HMMA.16816.F32 R112, R128, R114, R52 ;  /* 0x000000728070723c */ /* 0x000fe20000001834 */
[----:B------:R-:W-:Y:S01]  /*7bd0*/  IMAD.MOV.U32 R222, RZ, RZ, R223 ;  /* 0x000000ffffde7224 */ /* 0x000fe200078e00df */
[----:B------:R3:W5:Y:S04]  /*7be0*/  LDL.LU R238, [R1+0xb4] ;  /* 0x0000b40001ee7983 */ /* 0x0007680000300800 */
[----:B------:R-:W-:Y:S01]  /*7bf0*/  HMMA.16816.F32 R72, R124, R80, R40 ;  /* 0x000000507c48723c */ /* 0x000fe20000001828 */
[----:B------:R-:W-:Y:S01]  /*7c00*/  MOV R223, R244 ;  /* 0x000000f400df7202 */ /* 0x000fe20000000f00 */
[----:B------:R3:W5:Y:S04]  /*7c10*/  LDL.LU R237, [R1+0xb0] ;  /* 0x0000b00001ed7983 */ /* 0x0007680000300800 */
[----:B------:R-:W-:Y:S06]  /*7c20*/  HMMA.16816.F32 R80, R128, R82, R36 ;  /* 0x000000528050723c */ /* 0x000fec0000001824 */
[-C--:B------:R-:W-:Y:S01]  /*7c30*/  HMMA.16816.F32 R124, R124, R6.reuse, R48 ;  /* 0x000000067c7c723c */ /* 0x080fe20000001830 */
[----:B------:R-:W-:Y:S01]  /*7c40*/  MOV R244, R245 ;  /* 0x000000f500f47202 */ /* 0x000fe20000000f00 */
[----:B------:R3:W5:Y:S04]  /*7c50*/  LDL.LU R236, [R1+0xac] ;  /* 0x0000ac0001ec7983 */ /* 0x0007680000300800 */
[----:B------:R-:W-:Y:S01]  /*7c60*/  HMMA.16816.F32 R128, R128, R6, R28 ;  /* 0x000000068080723c */ /* 0x000fe2000000181c */
[----:B------:R-:W-:Y:S01]  /*7c70*/  IMAD.MOV.U32 R245, RZ, RZ, R246 ;  /* 0x000000fffff57224 */ /* 0x000fe200078e00f6 */
[----:B------:R3:W5:Y:S05]  /*7c80*/  LDL.LU R235, [R1+0xa8] ;  /* 0x0000a80001eb7983 */ /* 0x00076a0000300800 */
        /* <DEDUP_REMOVED lines=59> */
[----:B------:R-:W-:Y:S05]  /*8040*/  @!P0 BRA `(.L_x_267) ;  /* 0x0000004c00e88947 */ /* 0x000fea0003800000 */
[----:B------:R-:W-:Y:S01]  /*8050*/  ULDC UR4, c[0x0][0x2d0] ;  /* 0x0000b40000047ab9 */ /* 0x000fe20000000800 */
[----:B-----5:R-:W-:Y:S01]  /*8060*/  IMAD.MOV.U32 R133, RZ, RZ, R135 ;  /* 0x000000ffff857224 */ /* 0x020fe200078e0087 */
[----:B------:R-:W-:Y:S01]  /*8070*/  ISETP.GE.AND P3, PT, R132, UR4, PT ;  /* 0x0000000484007c0c */ /* 0x000fe2000bf66270 */
[----:B------:R-:W-:Y:S01]  /*8080*/  IMAD.MOV.U32 R132, RZ, RZ, R136 ;  /* 0x000000ffff847224 */ /* 0x000fe200078e0088 */
[----:B------:R-:W-:Y:S01]  /*8090*/  MOV R138, R3 ;  /* 0x00000003008a7202 */ /* 0x000fe20000000f00 */
[----:B------:R-:W-:Y:S01]  /*80a0*/  ULDC.64 UR8, c[0x0][0x250] ;  /* 0x0000940000087ab9 */ /* 0x000fe20000000a00 */
[----:B------:R-:W-:Y:S01]  /*80b0*/  MOV R137, R134 ;  /* 0x0000008600897202 */ /* 0x000fe20000000f00 */
[----:B------:R-:W-:Y:S02]  /*80c0*/  ULEA.HI.SX32 UR20, UR17, 0xfffffffe, 0x1a ;  /* 0xfffffffe11147891 */ /* 0x000fe4000f8fd23f */
[----:B------:R-:W-:Y:S02]  /*80d0*/  USHF.L.U64.HI UR12, UR8, 0x4, UR9 ;  /* 0x00000004080c7899 */ /* 0x000fe40008010209 */
[----:B------:R-:W-:Y:S01]  /*80e0*/  USHF.L.U32 UR13, UR8, 0x4, URZ ;  /* 0x00000004080d7899 */ /* 0x000fe2000800063f */
[----:B------:R-:W-:Y:S01]  /*80f0*/  ULDC UR10, c[0x0][0x2d0] ;  /* 0x0000b400000a7ab9 */ /* 0x000fe20000000800 */
[----:B------:R-:W-:-:S02]  /*8100*/  ULDC UR5, c[0x0][0x39c] ;  /* 0x0000e70000057ab9 */ /* 0x000fc40000000800 */
[----:B---3--:R-:W1:Y:S01]  /*8110*/  @!P3 LDC.64 R4, c[0x0][0x220] ;  /* 0x00008800ff04bb82 */ /* 0x008e620000000a00 */
[----:B------:R-:W-:Y:S01]  /*8120*/  ULDC UR4, c[0x0][0x2ec] ;  /* 0x0000bb0000047ab9 */ /* 0x000fe20000000800 */
[----:B------:R-:W-:-:S06]  /*8130*/  ULDC.64 UR6, c[0x0][0x248] ;  /* 0x0000920000067ab9 */ /* 0x000fcc0000000a00 */
[----:B------:R-:W2:Y:S08]  /*8140*/  @!P3 LDC.64 R8, c[0x0][0x220] ;  /* 0x00008800ff08bb82 */ /* 0x000eb00000000a00 */
[----:B------:R-:W3:Y:S01]  /*8150*/  @!P3 LDC.64 R6, c[0x0][0x220] ;  /* 0x00008800ff06bb82 */ /* 0x000ee20000000a00 */
[----:B-1----:R1:W-:Y:S04]  /*8160*/  @!P3 STL.64 [R1+0x60], R4 ;  /* 0x000060040100b387 */ /* 0x0023e80000100a00 */
[----:B--2---:R2:W-:Y:S04]  /*8170*/  @!P3 STL.64 [R1+0x58], R8 ;  /* 0x000058080100b387 */ /* 0x0045e80000100a00 */
[----:B---3--:R2:W-:Y:S01]  /*8180*/  @!P3 STL.64 [R1+0x50], R6 ;  /* 0x000050060100b387 */ /* 0x0085e20000100a00 */
[----:B-1----:R-:W1:Y:S03]  /*8190*/  @!P3 LDC.64 R4, c[0x0][0x220] ;  /* 0x00008800ff04bb82 */ /* 0x002e660000000a00 */
[----:B-1----:R2:W-:Y:S01]  /*81a0*/  @!P3 STL.64 [R1+0x48], R4 ;  /* 0x000048040100b387 */ /* 0x0025e20000100a00 */
[----:B------:R-:W-:Y:S05]  /*81b0*/  BRA `(.L_x_268) ;  /* 0x0000000400547947 */ /* 0x000fea0003800000 */
.L_x_270:
        /* <DEDUP_REMOVED lines=15> */
[----:B------:R-:W4:Y:S01]  /*82b0*/  @!P2 LDC.64 R16, c[0x0][0x218] ;  /* 0x00008600ff10ab82 */ /* 0x000f220000000a00 */
[----:B--2---:R-:W-:Y:S07]  /*82c0*/  LEA R3, P0, R3, R14, 0x6 ;  /* 0x0000000e03037211 */ /* 0x004fee00078030ff */
[----:B------:R-:W2:Y:S01]  /*82d0*/  @!P2 LDC.64 R14, c[0x0][0x218] ;  /* 0x00008600ff0eab82 */ /* 0x000ea20000000a00 */
[----:B---3--:R-:W-:Y:S02]  /*82e0*/  LEA.HI.X R4, R2, R13, R4, 0x6, P0 ;  /* 0x0000000d02047211 */ /* 0x008fe400000f3404 */
[C---:B-1----:R-:W-:Y:S02]  /*82f0*/  @!P3 LEA R10, P5, R3.reuse, R10, 0x1 ;  /* 0x0000000a030ab211 */ /* 0x042fe400078a08ff */
[C---:B-----5:R-:W-:Y:S02]  /*8300*/  @!P2 LEA R8, P0, R3.reuse, R8, 0x1 ;  /* 0x000000080308a211 */ /* 0x060fe400078008ff */
[C-C-:B------:R-:W-:Y:S01]  /*8310*/  @!P3 LEA.HI.X R11, R3.reuse, R11, R4.reuse, 0x1, P5 ;  /* 0x0000000b030bb211 */ /* 0x140fe200028f0c04 */
[----:B------:R-:W1:Y:S01]  /*8320*/  @!P3 LDC.64 R12, c[0x0][0x218] ;  /* 0x00008600ff0cbb82 */ /* 0x000e620000000a00 */
        /* <DEDUP_REMOVED lines=20> */
[----:B---3--:R-:W3:Y:S08]  /*8470*/  @!P3 LDC.64 R10, c[0x0][0x218] ;  /* 0x00008600ff0abb82 */ /* 0x008ef00000000a00 */
[----:B-----5:R-:W5:Y:S01]  /*8480*/  @!P2 LDC.64 R8, c[0x0][0x218] ;  /* 0x00008600ff08ab82 */ /* 0x020f620000000a00 */
[C---:B----4-:R-:W-:Y:S04]  /*8490*/  @!P2 LEA R6, P0, R2.reuse, R16, 0x1 ;  /* 0x000000100206a211 */ /* 0x050fe800078008ff */
[C---:B------:R-:W-:Y:S02]  /*84a0*/  @!P2 LEA.HI.X R7, R2.reuse, R17, R4, 0x1, P0 ;  /* 0x000000110207a211 */ /* 0x040fe400000f0c04 */
[----:B------:R-:W-:Y:S03]  /*84b0*/  IADD3 R2, P0, R2, UR22, RZ ;  /* 0x0000001602027c10 */ /* 0x000fe6000ff1e0ff */
[----:B------:R-:W-:Y:S01]  /*84c0*/  @!PT LDS RZ, [RZ] ;  /* 0x00000000fffff984 */ /* 0x000fe20000000800 */
[----:B------:R-:W-:Y:S01]  /*84d0*/  @!PT LDS RZ, [RZ] ;  /* 0x00000000fffff984 */ /* 0x000fe20000000800 */
[----:B------:R-:W-:Y:S01]  /*84e0*/  @!PT LDS RZ, [RZ] ;  /* 0x00000000fffff984 */ /* 0x000fe20000000800 */
[----:B------:R2:W-:Y:S01]  /*84f0*/  @!P2 LDGSTS.E.BYPASS.LTC128B.128 [R242+0xa800], desc[UR18][R6.64+0x80] ;  /* 0x0a80008006f2afae */ /* 0x0005e2000b901d52 */
[----:B-1----:R-:W-:Y:S02]  /*8500*/  @!P3 LEA R12, P1, R2, R12, 0x1 ;  /* 0x0000000c020cb211 */ /* 0x002fe400078208ff */
[----:B------:R-:W-:Y:S01]  /*8510*/  IADD3.X R4, R4, UR21, RZ, P0, !PT ;  /* 0x0000001504047c10 */ /* 0x000fe200087fe4ff */
[----:B------:R1:W-:Y:S01]  /*8520*/  @P3 STS.128 [R242+0x9000], RZ ;  /* 0x009000fff2003388 */ /* 0x0003e20000000c00 */
[C---:B------:R-:W-:Y:S02]  /*8530*/  IADD3 R3, P0, R2.reuse, UR22, RZ ;  /* 0x0000001602037c10 */ /* 0x040fe4000ff1e0ff */
[C-C-:B------:R-:W-:Y:S02]  /*8540*/  @!P3 LEA.HI.X R13, R2.reuse, R13, R4.reuse, 0x1, P1 ;  /* 0x0000000d020db211 */ /* 0x140fe400008f0c04 */
[C---:B-----5:R-:W-:Y:S02]  /*8550*/  @!P2 LEA R8, P1, R2.reuse, R8, 0x1 ;  /* 0x000000080208a211 */ /* 0x060fe400078208ff */
[C---:B---3--:R-:W-:Y:S01]  /*8560*/  @!P3 LEA R10, P5, R3.reuse, R10, 0x1 ;  /* 0x0000000a030ab211 */ /* 0x048fe200078a08ff */
[----:B------:R-:W-:Y:S01]  /*8570*/  @!PT LDS RZ, [RZ] ;  /* 0x00000000fffff984 */ /* 0x000fe20000000800 */
[----:B------:R-:W-:Y:S01]  /*8580*/  @!PT LDS RZ, [RZ] ;  /* 0x00000000fffff984 */ /* 0x000fe20000000800 */
[----:B------:R-:W-:Y:S01]  /*8590*/  @!PT LDS RZ, [RZ] ;  /* 0x00000000fffff984 */ /* 0x000fe20000000800 */
[----:B------:R1:W-:Y:S01]  /*85a0*/  @!P3 LDGSTS.E.BYPASS.LTC128B.128 [R242+0x9000], desc[UR18][R12.64] ;  /* 0x090000000cf2bfae */ /* 0x0003e2000b901d52 */
[----:B------:R-:W-:Y:S02]  /*85b0*/  @!P2 LEA.HI.X R9, R2, R9, R4, 0x1, P1 ;  /* 0x000000090209a211 */ /* 0x000fe400008f0c04 */
[----:B------:R-:W-:Y:S01]  /*85c0*/  IADD3.X R5, R4, UR21, RZ, P0, !PT ;  /* 0x0000001504057c10 */ /* 0x000fe200087fe4ff */
[----:B------:R1:W-:Y:S03]  /*85d0*/  @P2 STS.128 [R242+0xb000], RZ ;  /* 0x00b000fff2002388 */ /* 0x0003e60000000c00 */
[C-C-:B------:R-:W-:Y:S01]  /*85e0*/  @!P3 LEA.HI.X R11, R3.reuse, R11, R5.reuse, 0x1, P5 ;  /* 0x0000000b030bb211 */ /* 0x140fe200028f0c05 */
[----:B------:R-:W-:Y:S01]  /*85f0*/  @!PT LDS RZ, [RZ] ;  /* 0x00000000fffff984 */ /* 0x000fe20000000800 */
[----:B------:R-:W-:Y:S01]  /*8600*/  @!PT LDS RZ, [RZ] ;  /* 0x00000000fffff984 */ /* 0x000fe20000000800 */
[----:B------:R-:W-:Y:S01]  /*8610*/  @!PT LDS RZ, [RZ] ;  /* 0x00000000fffff984 */ /* 0x000fe20000000800 */
[----:B------:R1:W-:Y:S04]  /*8620*/  @!P2 LDGSTS.E.BYPASS.LTC128B.128 [R242+0xb000], desc[UR18][R8.64+0x80] ;  /* 0x0b00008008f2afae */ /* 0x0003e8000b901d52 */
[----:B------:R1:W-:Y:S01]  /*8630*/  @P3 STS.128 [R242+0x9800], RZ ;  /* 0x009800fff2003388 */ /* 0x0003e20000000c00 */
[C---:B--2---:R-:W-:Y:S03]  /*8640*/  @!P2 LEA R6, P0, R3.reuse, R14, 0x1 ;  /* 0x0000000e0306a211 */ /* 0x044fe600078008ff */
        /* <DEDUP_REMOVED lines=10> */
[----:B------:R-:W0:Y:S01]  /*86f0*/  LDGDEPBAR ;  /* 0x00000000000079af */ /* 0x000e220000000000 */
[----:B------:R-:W-:Y:S05]  /*8700*/  BRA `(.L_x_269) ;  /* 0x0000001800647947 */ /* 0x000fea0003800000 */
.L_x_268:
[----:B-1----:R-:W3:Y:S01]  /*8710*/  LDL R0, [R1+0x3c] ;  /* 0x00003c0001007983 */ /* 0x002ee20000100800 */
[----:B------:R-:W-:Y:S01]  /*8720*/  USHF.R.S32.HI UR11, URZ, 0x1f, UR20 ;  /* 0x0000001f3f0b7899 */ /* 0x000fe20008011414 */
[----:B------:R-:W-:Y:S04]  /*8730*/  DEPBAR.LE SB0, 0x0 ;  /* 0x000080000000791a */ /* 0x000fe80000000000 */
[----:B------:R-:W4:Y:S01]  /*8740*/  LDL.64 R12, [R1+0x70] ;  /* 0x00007000010c7983 */ /* 0x000f220000100a00 */
[----:B------:R-:W-:Y:S02]  /*8750*/  UIMAD UR11, UR11, UR8, URZ ;  /* 0x000000080b0b72a4 */ /* 0x000fe4000f8e023f */
[----:B------:R-:W-:Y:S02]  /*8760*/  UIMAD.WIDE.U32 UR24, UR20, UR8, URZ ;  /* 0x00000008141872a5 */ /* 0x000fe4000f8e003f */
[----:B--2---:R-:W2:Y:S01]  /*8770*/  LDL R7, [R1+0x40] ;  /* 0x0000400001077983 */ /* 0x004ea20000100800 */
[----:B------:R-:W-:Y:S04]  /*8780*/  UIMAD UR11, UR20, UR9, UR11 ;  /* 0x00000009140b72a4 */ /* 0x000fe8000f8e020b */
[----:B-----5:R-:W5:Y:S01]  /*8790*/  LDL R6, [R1+0x60] ;  /* 0x0000600001067983 */ /* 0x020f620000100800 */
[----:B------:R-:W-:Y:S01]  /*87a0*/  UIADD3 UR11, UR25, UR11, URZ ;  /* 0x0000000b190b7290 */ /* 0x000fe2000fffe03f */
[----:B------:R-:W-:Y:S03]  /*87b0*/  MOV R2, UR24 ;  /* 0x0000001800027c02 */ /* 0x000fe60008000f00 */
[----:B------:R-:W5:Y:S01]  /*87c0*/  LDL R5, [R1+0x64] ;  /* 0x0000640001057983 */ /* 0x000f620000100800 */
[----:B------:R-:W-:Y:S02]  /*87d0*/  MOV R3, UR25 ;  /* 0x0000001900037c02 */ /* 0x000fe40008000f00 */
[----:B------:R-:W-:Y:S02]  /*87e0*/  MOV R3, UR11 ;  /* 0x0000000b00037c02 */ /* 0x000fe40008000f00 */
        /* <DEDUP_REMOVED lines=8> */
[----:B---3--:R-:W-:Y:S02]  /*8870*/  ISETP.GE.AND P2, PT, R0, UR10, PT ;  /* 0x0000000a00007c0c */ /* 0x008fe4000bf46270 */
[C---:B----4-:R-:W-:Y:S04]  /*8880*/  LEA R0, P1, R2.reuse, R12, 0x6 ;  /* 0x0000000c02007211 */ /* 0x050fe800078230ff */
[----:B--2---:R-:W-:Y:S02]  /*8890*/  LEA.HI.X R3, R2, R7, R3, 0x6, P1 ;  /* 0x0000000702037211 */ /* 0x004fe400008f3403 */
        /* <DEDUP_REMOVED lines=9> */
[C---:B------:R-:W-:Y:S02]  /*8930*/  @!P3 LEA R4, P0, R2.reuse, R4, 0x1 ;  /* 0x000000040204b211 */ /* 0x040fe400078008ff */
        /* <DEDUP_REMOVED lines=14> */
[C---:B------:R-:W-:Y:S03]  /*8a20*/  @!P3 LEA R10, P6, R0.reuse, R10, 0x1 ;  /* 0x0000000a000ab211 */ /* 0x040fe600078c08ff */
[----:B------:R-:W-:Y:S01]  /*8a30*/  @P3 STS.128 [R242+0xc800], RZ ;  /* 0x00c800fff2003388 */ /* 0x000fe20000000c00 */
[----:B------:R-:W-:Y:S02]  /*8a40*/  IADD3.X R3, R3, UR12, RZ, P0, !PT ;  /* 0x0000000c03037c10 */ /* 0x000fe400087fe4ff */
[C---:B------:R-:W-:Y:S02]  /*8a50*/  IADD3 R2, P5, R0.reuse, UR13, RZ ;  /* 0x0000000d00027c10 */ /* 0x040fe4000ffbe0ff */
[----:B------:R-:W-:Y:S01]  /*8a60*/  @!PT LDS RZ, [RZ] ;  /* 0x00000000fffff984 */ /* 0x000fe20000000800 */
[----:B------:R-:W-:Y:S01]  /*8a70*/  @!PT LDS RZ, [RZ] ;  /* 0x00000000fffff984 */ /* 0x000fe20000000800 */
[----:B------:R-:W-:Y:S01]  /*8a80*/  @!PT LDS RZ, [RZ] ;  /* 0x00000000fffff984 */ /* 0x000fe20000000800 */
[----:B------:R4:W-:Y:S01]  /*8a90*/  @!P3 LDGSTS.E.BYPASS.LTC128B.128 [R242+0xc800], desc[UR18][R4.64] ;  /* 0x0c80000004f2bfae */ /* 0x0009e2000b901d52 */
[C-C-:B------:R-:W-:Y:S04]  /*8aa0*/  @!P3 LEA.HI.X R11, R0.reuse, R19, R3.reuse, 0x1, P6 ;  /* 0x00000013000bb211 */ /* 0x140fe800030f0c03 */
        /* <DEDUP_REMOVED lines=13> */
[----:B------:R-:W-:Y:S05]  /*8b80*/  @P2 STS.128 [R242+0xf000], RZ ;  /* 0x00f000fff2002388 */ /* 0x000fea0000000c00 */
[----:B------:R-:W-:Y:S01]  /*8b90*/  @!PT LDS RZ, [RZ] ;  /* 0x00000000fffff984 */ /* 0x000fe20000000800 */
[----:B------:R-:W-:Y:S01]  /*8ba0*/  @!PT LDS RZ, [RZ] ;  /* 0x00000000fffff984 */ /* 0x000fe20000000800 */
[----:B------:R-:W-:Y:S01]  /*8bb0*/  @!PT LDS RZ, [RZ] ;  /* 0x00000000fffff984 */ /* 0x000fe20000000800 */
[----:B------:R-:W-:Y:S01]  /*8bc0*/  @!P2 LDGSTS.E.BYPASS.LTC128B.128 [R242+0xf000], desc[UR18][R6.64+0x80] ;  /* 0x0f00008006f2afae */ /* 0x000fe2000b901d52 */
[----:B----4-:R-:W-:Y:S04]  /*8bd0*/  IADD3.X R5, R3, UR12, RZ, P5, !PT ;  /* 0x0000000c03057c10 */ /* 0x010fe8000affe4ff */
[----:B------:R-:W-:Y:S01]  /*8be0*/  @P3 STS.128 [R242+0xd800], RZ ;  /* 0x00d800fff2003388 */ /* 0x000fe20000000c00 */
[C---:B-1----:R-:W-:Y:S02]  /*8bf0*/  @!P2 LEA R4, P0, R2.reuse, R16, 0x1 ;  /* 0x000000100204a211 */ /* 0x042fe400078008ff */
[C-C-:B------:R-:W-:Y:S02]  /*8c00*/  @!P3 LEA.HI.X R9, R2.reuse, R18, R5.reuse, 0x1, P4 ;  /* 0x000000120209b211 */ /* 0x140fe400020f0c05 */
[----:B------:R-:W-:Y:S02]  /*8c10*/  @!P2 LEA.HI.X R5, R2, R17, R5, 0x1, P0 ;  /* 0x000000110205a211 */ /* 0x000fe400000f0c05 */
[----:B------:R-:W-:Y:S01]  /*8c20*/  ISETP.LT.AND P4, PT, RZ, UR20, PT ;  /* 0x00000014ff007c0c */ /* 0x000fe2000bf81270 */
        /* <DEDUP_REMOVED lines=167> */
[-C--:B-1----:R-:W-:Y:S06]  /*96a0*/  HMMA.16816.F32 R4, R216, R204.reuse, R4 ;  /* 0x000000ccd804723c */ /* 0x082fec0000001804 */
[C---:B--2---:R-:W-:Y:S06]  /*96b0*/  HMMA.16816.F32 R8, R208.reuse, R204, R8 ;  /* 0x000000ccd008723c */ /* 0x044fec0000001808 */
[-C--:B------:R-:W-:Y:S06]  /*96c0*/  HMMA.16816.F32 R12, R208, R206.reuse, R12 ;  /* 0x000000ced00c723c */ /* 0x080fec000000180c */
[C---:B------:R-:W-:Y:S06]  /*96d0*/  HMMA.16816.F32 R16, R216.reuse, R206, R16 ;  /* 0x000000ced810723c */ /* 0x040fec0000001810 */
[----:B------:R-:W-:Y:S01]  /*96e0*/  FMUL.FTZ R4, R4, UR5 ;  /* 0x0000000504047c20 */ /* 0x000fe20008410000 */
[----:B------:R-:W-:Y:S01]  /*96f0*/  FMUL.FTZ R6, R6, UR5 ;  /* 0x0000000506067c20 */ /* 0x000fe20008410000 */
[----:B------:R-:W-:Y:S02]  /*9700*/  FMUL.FTZ R5, R5, UR5 ;  /* 0x0000000505057c20 */ /* 0x000fe40008410000 */
[----:B------:R-:W1:Y:S01]  /*9710*/  MUFU.TANH R2, R4 ;  /* 0x0000000400027308 */ /* 0x000e620000002400 */
[----:B------:R-:W-:Y:S01]  /*9720*/  FMUL.FTZ R7, R7, UR5 ;  /* 0x0000000507077c20 */ /* 0x000fe20008410000 */
[----:B------:R-:W-:Y:S01]  /*9730*/  FMUL.FTZ R8, R8, UR5 ;  /* 0x0000000508087c20 */ /* 0x000fe20008410000 */
[----:B------:R-:W-:Y:S01]  /*9740*/  FMUL.FTZ R10, R10, UR5 ;  /* 0x000000050a0a7c20 */ /* 0x000fe20008410000 */
[----:B------:R-:W-:Y:S01]  /*9750*/  FMUL.FTZ R9, R9, UR5 ;  /* 0x0000000509097c20 */ /* 0x000fe20008410000 */
[----:B------:R-:W-:Y:S05]  /*9760*/  FMUL.FTZ R11, R11, UR5 ;  /* 0x000000050b0b7c20 */ /* 0x000fea0008410000 */
[----:B------:R-:W2:Y:S01]  /*9770*/  MUFU.TANH R0, R6 ;  /* 0x0000000600007308 */ /* 0x000ea20000002400 */
[----:B------:R-:W-:Y:S01]  /*9780*/  FMUL.FTZ R12, R12, UR5 ;  /* 0x000000050c0c7c20 */ /* 0x000fe20008410000 */
[----:B------:R-:W-:Y:S01]  /*9790*/  FMUL.FTZ R14, R14, UR5 ;  /* 0x000000050e0e7c20 */ /* 0x000fe20008410000 */
[----:B------:R-:W-:Y:S01]  /*97a0*/  FMUL.FTZ R13, R13, UR5 ;  /* 0x000000050d0d7c20 */ /* 0x000fe20008410000 */
[----:B------:R-:W-:Y:S01]  /*97b0*/  FMUL.FTZ R15, R15, UR5 ;  /* 0x000000050f0f7c20 */ /* 0x000fe20008410000 */
[----:B------:R-:W-:Y:S01]  /*97c0*/  FMUL.FTZ R19, R19, UR5 ;  /* 0x0000000513137c20 */ /* 0x000fe20008410000 */
[----:B------:R-:W-:Y:S04]  /*97d0*/  FMUL.FTZ R16, R16, UR5 ;  /* 0x0000000510107c20 */ /* 0x000fe80008410000 */
[----:B------:R-:W-:Y:S01]  /*97e0*/  MUFU.TANH R135, R14 ;  /* 0x0000000e00877308 */ /* 0x000fe20000002400 */
[----:B-1----:R1:W-:Y:S01]  /*97f0*/  STL [R1+0x4], R2 ;  /* 0x0000040201007387 */ /* 0x0023e20000100800 */
[----:B------:R-:W-:Y:S01]  /*9800*/  FMUL.FTZ R18, R18, UR5 ;  /* 0x0000000512127c20 */ /* 0x000fe20008410000 */
[----:B------:R-:W-:Y:S07]  /*9810*/  FMUL.FTZ R17, R17, UR5 ;  /* 0x0000000511117c20 */ /* 0x000fee0008410000 */
[----:B------:R-:W-:Y:S01]  /*9820*/  MUFU.TANH R136, R13 ;  /* 0x0000000d00887308 */ /* 0x000fe20000002400 */
[----:B--2---:R2:W-:Y:S09]  /*9830*/  STL [R1+0x8], R0 ;  /* 0x0000080001007387 */ /* 0x0045f20000100800 */
[----:B------:R-:W-:Y:S10]  /*9840*/  MUFU.TANH R134, R15 ;  /* 0x0000000f00867308 */ /* 0x000ff40000002400 */
[----:B------:R-:W-:Y:S10]  /*9850*/  MUFU.TANH R250, R16 ;  /* 0x0000001000fa7308 */ /* 0x000ff40000002400 */
[----:B-1----:R-:W1:Y:S10]  /*9860*/  MUFU.TANH R2, R5 ;  /* 0x0000000500027308 */ /* 0x002e740000002400 */
[----:B--2---:R-:W2:Y:S10]  /*9870*/  MUFU.TANH R0, R7 ;  /* 0x0000000700007308 */ /* 0x004eb40000002400 */
[----:B------:R-:W-:Y:S01]  /*9880*/  MUFU.TANH R252, R18 ;  /* 0x0000001200fc7308 */ /* 0x000fe20000002400 */
[----:B-1----:R1:W-:Y:S09]  /*9890*/  STL [R1+0x14], R2 ;  /* 0x0000140201007387 */ /* 0x0023f20000100800 */
[----:B------:R-:W-:Y:S01]  /*98a0*/  MUFU.TANH R246, R17 ;  /* 0x0000001100f67308 */ /* 0x000fe20000002400 */
[----:B--2---:R2:W-:Y:S05]  /*98b0*/  STL [R1+0x18], R0 ;  /* 0x0000180001007387 */ /* 0x0045ea0000100800 */
[----:B------:R-:W3:Y:S04]  /*98c0*/  LDSM.16.M88.4 R4, [R228+0x2800] ;  /* 0x00280000e404783b */ /* 0x000ee80000000200 */
[----:B-1----:R-:W-:Y:S10]  /*98d0*/  MUFU.TANH R2, R9 ;  /* 0x0000000900027308 */ /* 0x002ff40000002400 */
[----:B--2---:R-:W1:Y:S02]  /*98e0*/  MUFU.TANH R0, R8 ;  /* 0x0000000800007308 */ /* 0x004e640000002400 */
[----:B-1----:R1:W-:Y:S01]  /*98f0*/  STL [R1+0xc], R0 ;  /* 0x00000c0001007387 */ /* 0x0023e20000100800 */
[-C--:B---3--:R-:W-:Y:S06]  /*9900*/  HMMA.16816.F32 R20, R216, R4.reuse, R20 ;  /* 0x00000004d814723c */ /* 0x088fec0000001814 */
[C---:B------:R-:W-:Y:S06]  /*9910*/  HMMA.16816.F32 R24, R208.reuse, R4, R24 ;  /* 0x00000004d018723c */ /* 0x040fec0000001818 */
[-C--:B------:R-:W-:Y:S06]  /*9920*/  HMMA.16816.F32 R28, R208, R6.reuse, R28 ;  /* 0x00000006d01c723c */ /* 0x080fec000000181c */
[C---:B------:R-:W-:Y:S01]  /*9930*/  HMMA.16816.F32 R32, R216.reuse, R6, R32 ;  /* 0x00000006d820723c */ /* 0x040fe20000001820 */
[----:B------:R-:W-:Y:S01]  /*9940*/  LDSM.16.M88.4 R4, [R228+0x3800] ;  /* 0x00380000e404783b */ /* 0x000fe20000000200 */
[----:B-1----:R-:W1:Y:S04]  /*9950*/  MUFU.TANH R0, R10 ;  /* 0x0000000a00007308 */ /* 0x002e680000002400 */
[----:B------:R-:W-:Y:S01]  /*9960*/  FMUL.FTZ R20, R20, UR5 ;  /* 0x0000000514147c20 */ /* 0x000fe20008410000 */
[----:B------:R-:W-:Y:S01]  /*9970*/  FMUL.FTZ R21, R21, UR5 ;  /* 0x0000000515157c20 */ /* 0x000fe20008410000 */
[----:B------:R-:W-:Y:S03]  /*9980*/  FMUL.FTZ R22, R22, UR5 ;  /* 0x0000000516167c20 */ /* 0x000fe60008410000 */
[----:B------:R-:W-:Y:S01]  /*9990*/  FMUL.FTZ R23, R23, UR5 ;  /* 0x0000000517177c20 */ /* 0x000fe20008410000 */
[----:B------:R-:W-:Y:S01]  /*99a0*/  FMUL.FTZ R24, R24, UR5 ;  /* 0x0000000518187c20 */ /* 0x000fe20008410000 */
[----:B------:R-:W-:Y:S01]  /*99b0*/  MUFU.TANH R249, R20 ;  /* 0x0000001400f97308 */ /* 0x000fe20000002400 */
[----:B------:R-:W-:Y:S01]  /*99c0*/  FMUL.FTZ R26, R26, UR5 ;  /* 0x000000051a1a7c20 */ /* 0x000fe20008410000 */
[----:B------:R-:W-:Y:S01]  /*99d0*/  FMUL.FTZ R25, R25, UR5 ;  /* 0x0000000519197c20 */ /* 0x000fe20008410000 */
[----:B------:R-:W-:Y:S02]  /*99e0*/  FMUL.FTZ R27, R27, UR5 ;  /* 0x000000051b1b7c20 */ /* 0x000fe40008410000 */
[----:B------:R-:W-:Y:S01]  /*99f0*/  FMUL.FTZ R31, R31, UR5 ;  /* 0x000000051f1f7c20 */ /* 0x000fe20008410000 */
[----:B------:R-:W-:Y:S01]  /*9a00*/  FMUL.FTZ R28, R28, UR5 ;  /* 0x000000051c1c7c20 */ /* 0x000fe20008410000 */
[----:B------:R-:W-:Y:S03]  /*9a10*/  FMUL.FTZ R30, R30, UR5 ;  /* 0x000000051e1e7c20 */ /* 0x000fe60008410000 */
[----:B------:R-:W-:Y:S01]  /*9a20*/  MUFU.TANH R245, R21 ;  /* 0x0000001500f57308 */ /* 0x000fe20000002400 */
[----:B-1----:R1:W-:Y:S01]  /*9a30*/  STL [R1+0x10], R0 ;  /* 0x0000100001007387 */ /* 0x0023e20000100800 */
[----:B------:R-:W-:Y:S01]  /*9a40*/  FMUL.FTZ R29, R29, UR5 ;  /* 0x000000051d1d7c20 */ /* 0x000fe20008410000 */
[----:B------:R-:W-:Y:S01]  /*9a50*/  FMUL.FTZ R32, R32, UR5 ;  /* 0x0000000520207c20 */ /* 0x000fe20008410000 */
[----:B------:R-:W-:Y:S02]  /*9a60*/  FMUL.FTZ R34, R34, UR5 ;  /* 0x0000000522227c20 */ /* 0x000fe40008410000 */
[----:B------:R-:W-:Y:S01]  /*9a70*/  STL [R1+0x20], R2 ;  /* 0x0000200201007387 */ /* 0x000fe20000100800 */
[----:B------:R-:W-:Y:S01]  /*9a80*/  FMUL.FTZ R33, R33, UR5 ;  /* 0x0000000521217c20 */ /* 0x000fe20008410000 */
[----:B------:R-:W-:Y:S02]  /*9a90*/  FMUL.FTZ R35, R35, UR5 ;  /* 0x0000000523237c20 */ /* 0x000fe40008410000 */
[----:B------:R-:W-:Y:S10]  /*9aa0*/  MUFU.TANH R215, R31 ;  /* 0x0000001f00d77308 */ /* 0x000ff40000002400 */
[----:B------:R-:W-:Y:S10]  /*9ab0*/  MUFU.TANH R214, R32 ;  /* 0x0000002000d67308 */ /* 0x000ff40000002400 */
[----:B------:R-:W-:Y:S10]  /*9ac0*/  MUFU.TANH R213, R34 ;  /* 0x0000002200d57308 */ /* 0x000ff40000002400 */
[----:B-1----:R-:W1:Y:S10]  /*9ad0*/  MUFU.TANH R0, R11 ;  /* 0x0000000b00007308 */ /* 0x002e740000002400 */
[----:B------:R-:W-:Y:S10]  /*9ae0*/  MUFU.TANH R248, R22 ;  /* 0x0000001600f87308 */ /* 0x000ff40000002400 */
[----:B------:R-:W-:Y:S01]  /*9af0*/  MUFU.TANH R243, R23 ;  /* 0x0000001700f37308 */ /* 0x000fe20000002400 */
[----:B-1----:R1:W-:Y:S05]  /*9b00*/  STL [R1+0x24], R0 ;  /* 0x0000240001007387 */ /* 0x0023ea0000100800 */
[----:B------:R-:W2:Y:S01]  /*9b10*/  LDSM.16.M88.4 R8, [R228+0x3000] ;  /* 0x00300000e408783b */ /* 0x000ea20000000200 */
[----:B------:R-:W-:Y:S04]  /*9b20*/  DEPBAR.LE SB0, 0x0 ;  /* 0x000080000000791a */ /* 0x000fe80000000000 */
[----:B------:R-:W-:Y:S01]  /*9b30*/  MUFU.TANH R247, R24 ;  /* 0x0000001800f77308 */ /* 0x000fe20000002400 */
[----:B------:R-:W-:Y:S09]  /*9b40*/  BAR.SYNC.DEFER_BLOCKING 0x0 ;  /* 0x0000000000007b1d */ /* 0x000ff20000010000 */
[----:B------:R-:W-:Y:S10]  /*9b50*/  MUFU.TANH R251, R26 ;  /* 0x0000001a00fb7308 */ /* 0x000ff40000002400 */
[----:B-1----:R-:W1:Y:S10]  /*9b60*/  MUFU.TANH R0, R12 ;  /* 0x0000000c00007308 */ /* 0x002e740000002400 */
[----:B------:R-:W-:Y:S10]  /*9b70*/  MUFU.TANH R244, R25 ;  /* 0x0000001900f47308 */ /* 0x000ff40000002400 */
[----:B------:R-:W-:Y:S01]  /*9b80*/  MUFU.TANH R223, R27 ;  /* 0x0000001b00df7308 */ /* 0x000fe20000002400 */
[----:B-1----:R1:W-:Y:S01]  /*9b90*/  STL [R1+0x1c], R0 ;  /* 0x00001c0001007387 */ /* 0x0023e20000100800 */
[-C--:B--2---:R-:W-:Y:S08]  /*9ba0*/  HMMA.16816.F32 R36, R216, R8.reuse, R36 ;  /* 0x00000008d824723c */ /* 0x084ff00000001824 */
[----:B------:R-:W-:Y:S01]  /*9bb0*/  MUFU.TANH R221, R28 ;  /* 0x0000001c00dd7308 */ /* 0x000fe20000002400 */
[C---:B------:R-:W-:Y:S06]  /*9bc0*/  HMMA.16816.F32 R40, R208.reuse, R8, R40 ;  /* 0x00000008d028723c */ /* 0x040fec0000001828 */
[-C--:B------:R-:W-:Y:S03]  /*9bd0*/  HMMA.16816.F32 R44, R208, R10.reuse, R44 ;  /* 0x0000000ad02c723c */ /* 0x080fe6000000182c */
[----:B------:R-:W-:Y:S03]  /*9be0*/  MUFU.TANH R222, R30 ;  /* 0x0000001e00de7308 */ /* 0x000fe60000002400 */
[C---:B------:R-:W-:Y:S07]  /*9bf0*/  HMMA.16816.F32 R48, R216.reuse, R10, R48 ;  /* 0x0000000ad830723c */ /* 0x040fee0000001830 */
[----:B------:R2:W-:Y:S01]  /*9c00*/  MUFU.TANH R220, R29 ;  /* 0x0000001d00dc7308 */ /* 0x0005e20000002400 */
[----:B------:R-:W-:Y:S01]  /*9c10*/  FMUL.FTZ R36, R36, UR5 ;  /* 0x0000000524247c20 */ /* 0x000fe20008410000 */
[-C--:B------:R-:W-:Y:S08]  /*9c20*/  HMMA.16816.F32 R52, R216, R4.reuse, R52 ;  /* 0x00000004d834723c */ /* 0x080ff00000001834 */
[----:B------:R3:W-:Y:S03]  /*9c30*/  MUFU.TANH R206, R36 ;  /* 0x0000002400ce7308 */ /* 0x0007e60000002400 */
[----:B------:R-:W-:Y:S01]  /*9c40*/  FMUL.FTZ R38, R38, UR5 ;  /* 0x0000000526267c20 */ /* 0x000fe20008410000 */
[C---:B------:R-:W-:Y:S04]  /*9c50*/  HMMA.16816.F32 R56, R208.reuse, R4, R56 ;  /* 0x00000004d038723c */ /* 0x040fe80000001838 */
[----:B------:R-:W-:Y:S02]  /*9c60*/  FMUL.FTZ R34, R44, UR5 ;  /* 0x000000052c227c20 */ /* 0x000fe40008410000 */
[----:B-1----:R-:W1:Y:S01]  /*9c70*/  MUFU.TANH R0, R19 ;  /* 0x0000001300007308 */ /* 0x002e620000002400 */
[----:B------:R-:W-:Y:S01]  /*9c80*/  FMUL.FTZ R32, R45, UR5 ;  /* 0x000000052d207c20 */ /* 0x000fe20008410000 */
[----:B------:R-:W-:Y:S01]  /*9c90*/  FMUL.FTZ R37, R37, UR5 ;  /* 0x0000000525257c20 */ /* 0x000fe20008410000 */
[-C--:B------:R-:W-:Y:S03]  /*9ca0*/  HMMA.16816.F32 R60, R208, R6.reuse, R60 ;  /* 0x00000006d03c723c */ /* 0x080fe6000000183c */
[----:B------:R-:W-:Y:S01]  /*9cb0*/  FMUL.FTZ R31, R48, UR5 ;  /* 0x00000005301f7c20 */ /* 0x000fe20008410000 */
[----:B--2---:R-:W-:Y:S03]  /*9cc0*/  FMUL.FTZ R29, R49, UR5 ;  /* 0x00000005311d7c20 */ /* 0x004fe60008410000 */
[----:B------:R2:W4:Y:S01]  /*9cd0*/  MUFU.TANH R205, R38 ;  /* 0x0000002600cd7308 */ /* 0x0005220000002400 */
[----:B---3--:R-:W-:Y:S03]  /*9ce0*/  FMUL.FTZ R36, R41, UR5 ;  /* 0x0000000529247c20 */ /* 0x008fe60008410000 */
[----:B------:R-:W-:Y:S01]  /*9cf0*/  FMUL.FTZ R30, R50, UR5 ;  /* 0x00000005321e7c20 */ /* 0x000fe20008410000 */
[----:B------:R-:W-:Y:S01]  /*9d00*/  FMUL.FTZ R28, R51, UR5 ;  /* 0x00000005331c7c20 */ /* 0x000fe20008410000 */
[----:B------:R-:W-:Y:S04]  /*9d10*/  HMMA.16816.F32 R64, R216, R6, R64 ;  /* 0x00000006d840723c */ /* 0x000fe80000001840 */
[----:B------:R3:W3:Y:S01]  /*9d20*/  MUFU.TANH R212, R33 ;  /* 0x0000002100d47308 */ /* 0x0006e20000002400 */
[----:B-1----:R1:W-:Y:S01]  /*9d30*/  STL [R1], R0 ;  /* 0x0000000001007387 */ /* 0x0023e20000100800 */
[----:B------:R-:W-:Y:S01]  /*9d40*/  FMUL.FTZ R23, R52, UR5 ;  /* 0x0000000534177c20 */ /* 0x000fe20008410000 */
[----:B------:R-:W-:Y:S01]  /*9d50*/  FMUL.FTZ R21, R53, UR5 ;  /* 0x0000000535157c20 */ /* 0x000fe20008410000 */
[----:B------:R-:W-:Y:S02]  /*9d60*/  FMUL.FTZ R22, R54, UR5 ;  /* 0x0000000536167c20 */ /* 0x000fe40008410000 */
[----:B------:R-:W5:Y:S01]  /*9d70*/  LDL R41, [R1+0x4] ;  /* 0x0000040001297983 */ /* 0x000f620000100800 */
[----:B------:R-:W-:Y:S03]  /*9d80*/  FMUL.FTZ R20, R55, UR5 ;  /* 0x0000000537147c20 */ /* 0x000fe60008410000 */
[----:B------:R4:W1:Y:S01]  /*9d90*/  MUFU.TANH R207, R35 ;  /* 0x0000002300cf7308 */ /* 0x0008620000002400 */
[----:B------:R-:W5:Y:S01]  /*9da0*/  LDL R48, [R1+0x8] ;  /* 0x0000080001307983 */ /* 0x000f620000100800 */
[----:B--2---:R-:W-:Y:S01]  /*9db0*/  FMUL.FTZ R38, R39, UR5 ;  /* 0x0000000527267c20 */ /* 0x004fe20008410000 */
[----:B------:R-:W-:Y:S01]  /*9dc0*/  FMUL.FTZ R39, R40, UR5 ;  /* 0x0000000528277c20 */ /* 0x000fe20008410000 */
[----:B------:R-:W-:Y:S02]  /*9dd0*/  FMUL.FTZ R40, R42, UR5 ;  /* 0x000000052a287c20 */ /* 0x000fe40008410000 */
[----:B------:R-:W2:Y:S01]  /*9de0*/  LDL R44, [R1+0x14] ;  /* 0x00001400012c7983 */ /* 0x000ea20000100800 */
[----:B------:R-:W-:Y:S01]  /*9df0*/  FMUL.FTZ R27, R56, UR5 ;  /* 0x00000005381b7c20 */ /* 0x000fe20008410000 */
[----:B------:R-:W-:Y:S02]  /*9e00*/  FMUL.FTZ R25, R57, UR5 ;  /* 0x0000000539197c20 */ /* 0x000fe40008410000 */
[----:B------:R1:W2:Y:S01]  /*9e10*/  MUFU.TANH R204, R37 ;  /* 0x0000002500cc7308 */ /* 0x0002a20000002400 */
[----:B------:R-:W2:Y:S01]  /*9e20*/  LDL R45, [R1+0x18] ;  /* 0x00001800012d7983 */ /* 0x000ea20000100800 */
[----:B---3--:R-:W-:Y:S01]  /*9e30*/  FMUL.FTZ R33, R47, UR5 ;  /* 0x000000052f217c20 */ /* 0x008fe20008410000 */
[----:B------:R-:W-:Y:S01]  /*9e40*/  FMUL.FTZ R26, R58, UR5 ;  /* 0x000000053a1a7c20 */ /* 0x000fe20008410000 */
[----:B------:R-:W-:Y:S01]  /*9e50*/  FMUL.FTZ R24, R59, UR5 ;  /* 0x000000053b187c20 */ /* 0x000fe20008410000 */
[----:B------:R-:W-:Y:S01]  /*9e60*/  FMUL.FTZ R60, R60, UR5 ;  /* 0x000000053c3c7c20 */ /* 0x000fe20008410000 */
[----:B------:R-:W-:Y:S01]  /*9e70*/  FMUL.FTZ R61, R61, UR5 ;  /* 0x000000053d3d7c20 */ /* 0x000fe20008410000 */
[----:B------:R-:W-:Y:S03]  /*9e80*/  FMUL.FTZ R62, R62, UR5 ;  /* 0x000000053e3e7c20 */ /* 0x000fe60008410000 */
[----:B------:R-:W3:Y:S01]  /*9e90*/  MUFU.TANH R38, R38 ;  /* 0x0000002600267308 */ /* 0x000ee20000002400 */
[----:B----4-:R-:W-:Y:S01]  /*9ea0*/  FMUL.FTZ R35, R46, UR5 ;  /* 0x000000052e237c20 */ /* 0x010fe20008410000 */
[----:B-1----:R-:W-:Y:S01]  /*9eb0*/  FMUL.FTZ R0, R63, UR5 ;  /* 0x000000053f007c20 */ /* 0x002fe20008410000 */
[----:B------:R-:W-:Y:S01]  /*9ec0*/  FMUL.FTZ R64, R64, UR5 ;  /* 0x0000000540407c20 */ /* 0x000fe20008410000 */
[----:B------:R-:W-:Y:S01]  /*9ed0*/  FMUL.FTZ R65, R65, UR5 ;  /* 0x0000000541417c20 */ /* 0x000fe20008410000 */
[----:B------:R-:W-:Y:S01]  /*9ee0*/  FMUL.FTZ R66, R66, UR5 ;  /* 0x0000000542427c20 */ /* 0x000fe20008410000 */
[----:B------:R-:W-:Y:S04]  /*9ef0*/  FMUL.FTZ R67, R67, UR5 ;  /* 0x0000000543437c20 */ /* 0x000fe80008410000 */
[----:B------:R-:W1:Y:S01]  /*9f00*/  MUFU.TANH R39, R39 ;  /* 0x0000002700277308 */ /* 0x000e620000002400 */
[----:B------:R-:W-:Y:S09]  /*9f10*/  FMUL.FTZ R37, R43, UR5 ;  /* 0x000000052b257c20 */ /* 0x000ff20008410000 */
[----:B------:R-:W4:Y:S10]  /*9f20*/  MUFU.TANH R40, R40 ;  /* 0x0000002800287308 */ /* 0x000f340000002400 */
[----:B------:R-:W1:Y:S10]  /*9f30*/  MUFU.TANH R36, R36 ;  /* 0x0000002400247308 */ /* 0x000e740000002400 */
        /* <DEDUP_REMOVED lines=16> */
[----:B------:R-:W1:Y:S01]  /*a040*/  MUFU.TANH R24, R24 ;  /* 0x0000001800187308 */ /* 0x000e620000002400 */
[----:B-----5:R-:W-:Y:S02]  /*a050*/  FMNMX.FTZ R3, R41, R132, !PT ;  /* 0x0000008429037209 */ /* 0x020fe40007810000 */
[----:B------:R-:W-:Y:S02]  /*a060*/  FMNMX.FTZ R2, R48, R133, !PT ;  /* 0x0000008530027209 */ /* 0x000fe40007810000 */
[----:B--2---:R-:W-:Y:S02]  /*a070*/  FMNMX.FTZ R18, R44, R3, !PT ;  /* 0x000000032c127209 */ /* 0x004fe40007810000 */
[----:B------:R-:W-:Y:S01]  /*a080*/  FMNMX.FTZ R19, R45, R2, !PT ;  /* 0x000000022d137209 */ /* 0x000fe20007810000 */
[----:B-1-34-:R-:W-:Y:S06]  /*a090*/  @P4 BRA `(.L_x_270) ;  /* 0xffffffe000484947 */ /* 0x01afec000383ffff */
.L_x_269:
[----:B------:R-:W2:Y:S01]  /*a0a0*/  LDL.LU R15, [R1+0xc] ;  /* 0x00000c00010f7983 */ /* 0x000ea20000300800 */
[----:B------:R-:W-:Y:S01]  /*a0b0*/  FMNMX.FTZ R4, R250, R18, !PT ;  /* 0x00000012fa047209 */ /* 0x000fe20007810000 */
[----:B-1----:R-:W1:Y:S01]  /*a0c0*/  MUFU.TANH R13, R64 ;  /* 0x00000040000d7308 */ /* 0x002e620000002400 */
[----:B------:R-:W-:Y:S01]  /*a0d0*/  MOV R56, R135 ;  /* 0x0000008700387202 */ /* 0x000fe20000000f00 */
[----:B------:R-:W3:Y:S01]  /*a0e0*/  LDL.LU R46, [R1+0x20] ;  /* 0x00002000012e7983 */ /* 0x000ee20000300800 */
[----:B------:R-:W-:Y:S01]  /*a0f0*/  FMNMX.FTZ R4, R246, R4, !PT ;  /* 0x00000004f6047209 */ /* 0x000fe20007810000 */
[----:B------:R-:W-:Y:S01]  /*a100*/  UIADD3 UR20, UR20, -0x1, URZ ;  /* 0xffffffff14147890 */ /* 0x000fe2000fffe03f */
[----:B------:R-:W-:Y:S01]  /*a110*/  MOV R55, R134 ;  /* 0x0000008600377202 */ /* 0x000fe20000000f00 */
[----:B------:R-:W4:Y:S01]  /*a120*/  LDL.LU R50, [R1] ;  /* 0x0000000001327983 */ /* 0x000f220000300800 */
[----:B------:R-:W-:Y:S03]  /*a130*/  FMNMX.FTZ R4, R249, R4, !PT ;  /* 0x00000004f9047209 */ /* 0x000fe60007810000 */
[----:B------:R-:W1:Y:S01]  /*a140*/  MUFU.TANH R12, R65 ;  /* 0x00000041000c7308 */ /* 0x000e620000002400 */
[----:B------:R-:W-:Y:S01]  /*a150*/  FMNMX.FTZ R5, R252, R19, !PT ;  /* 0x00000013fc057209 */ /* 0x000fe20007810000 */
[----:B------:R-:W4:Y:S01]  /*a160*/  LDL.LU R47, [R1+0x10] ;  /* 0x00001000012f7983 */ /* 0x000f220000300800 */
[----:B------:R-:W-:Y:S03]  /*a170*/  MOV R43, R136 ;  /* 0x00000088002b7202 */ /* 0x000fe60000000f00 */
[----:B------:R-:W4:Y:S04]  /*a180*/  LDL.LU R42, [R1+0x24] ;  /* 0x00002400012a7983 */ /* 0x000f280000300800 */
[----:B------:R-:W1:Y:S01]  /*a190*/  MUFU.TANH R11, R66 ;  /* 0x00000042000b7308 */ /* 0x000e620000002400 */
[----:B------:R-:W4:Y:S04]  /*a1a0*/  LDL.LU R57, [R1+0x1c] ;  /* 0x00001c0001397983 */ /* 0x000f280000300800 */
[----:B------:R-:W-:Y:S05]  /*a1b0*/  STL [R1+0xac], R238 ;  /* 0x0000acee01007387 */ /* 0x000fea0000100800 */
[----:B------:R-:W1:Y:S01]  /*a1c0*/  MUFU.TANH R10, R67 ;  /* 0x00000043000a7308 */ /* 0x000e620000002400 */
[----:B------:R-:W-:Y:S04]  /*a1d0*/  STL [R1+0xa8], R237 ;  /* 0x0000a8ed01007387 */ /* 0x000fe80000100800 */
[----:B------:R-:W-:Y:S05]  /*a1e0*/  STL [R1+0xa4], R236 ;  /* 0x0000a4ec01007387 */ /* 0x000fea0000100800 */
[----:B------:R-:W-:Y:S01]  /*a1f0*/  MUFU.TANH R17, R60 ;  /* 0x0000003c00117308 */ /* 0x000fe20000002400 */
[----:B------:R-:W-:Y:S04]  /*a200*/  STL [R1+0xa0], R235 ;  /* 0x0000a0eb01007387 */ /* 0x000fe80000100800 */
[----:B------:R-:W-:Y:S05]  /*a210*/  STL [R1+0x9c], R234 ;  /* 0x00009cea01007387 */ /* 0x000fea0000100800 */
[----:B------:R-:W-:Y:S01]  /*a220*/  MUFU.TANH R16, R61 ;  /* 0x0000003d00107308 */ /* 0x000fe20000002400 */
[----:B------:R-:W-:Y:S04]  /*a230*/  STL [R1+0x98], R233 ;  /* 0x000098e901007387 */ /* 0x000fe80000100800 */
[----:B------:R-:W-:Y:S04]  /*a240*/  STL [R1+0x94], R232 ;  /* 0x000094e801007387 */ /* 0x000fe80000100800 */
[----:B------:R-:W-:Y:S04]  /*a250*/  STL [R1+0x90], R231 ;  /* 0x000090e701007387 */ /* 0x000fe80000100800 */
[----:B------:R-:W-:Y:S04]  /*a260*/  STL [R1+0x8c], R230 ;  /* 0x00008ce601007387 */ /* 0x000fe80000100800 */
[----:B------:R-:W-:Y:S04]  /*a270*/  STL [R1+0x88], R229 ;  /* 0x000088e501007387 */ /* 0x000fe80000100800 */
[----:B------:R-:W-:Y:S04]  /*a280*/  STL [R1+0x84], R228 ;  /* 0x000084e401007387 */ /* 0x000fe80000100800 */
[----:B------:R-:W-:Y:S01]  /*a290*/  STL [R1+0x80], R139 ;  /* 0x0000808b01007387 */ /* 0x000fe20000100800 */
[----:B--2---:R-:W-:Y:S04]  /*a2a0*/  FMNMX.FTZ R3, R15, R137, !PT ;  /* 0x000000890f037209 */ /* 0x004fe80007810000 */
[----:B---3--:R-:W-:Y:S02]  /*a2b0*/  FMNMX.FTZ R3, R46, R3, !PT ;  /* 0x000000032e037209 */ /* 0x008fe40007810000 */
[----:B----4-:R-:W-:Y:S02]  /*a2c0*/  FMNMX.FTZ R5, R50, R5, !PT ;  /* 0x0000000532057209 */ /* 0x010fe40007810000 */
[----:B------:R-:W-:Y:S02]  /*a2d0*/  FMNMX.FTZ R2, R47, R138, !PT ;  /* 0x0000008a2f027209 */ /* 0x000fe40007810000 */
        /* <DEDUP_REMOVED lines=31> */
[----:B-1----:R-:W-:Y:S02]  /*a4d0*/  FMNMX.FTZ R14, R13, R4, !PT ;  /* 0x000000040d0e7209 */ /* 0x002fe40007810000 */
[----:B------:R-:W-:Y:S02]  /*a4e0*/  FMNMX.FTZ R3, R28, R3, !PT ;  /* 0x000000031c037209 */ /* 0x000fe40007810000 */
[----:B------:R-:W-:Y:S02]  /*a4f0*/  FMNMX.FTZ R4, R35, R5, !PT ;  /* 0x0000000523047209 */ /* 0x000fe40007810000 */
[----:B------:R1:W-:Y:S01]  /*a500*/  MUFU.TANH R5, R0 ;  /* 0x0000000000057308 */ /* 0x0003e20000002400 */
[----:B------:R-:W-:Y:S02]  /*a510*/  FMNMX.FTZ R14, R12, R14, !PT ;  /* 0x0000000e0c0e7209 */ /* 0x000fe40007810000 */
[----:B------:R-:W-:Y:S02]  /*a520*/  FMNMX.FTZ R3, R22, R3, !PT ;  /* 0x0000000316037209 */ /* 0x000fe40007810000 */
[----:B------:R-:W-:Y:S01]  /*a530*/  FMNMX.FTZ R4, R33, R4, !PT ;  /* 0x0000000421047209 */ /* 0x000fe20007810000 */
[----:B------:R-:W2:Y:S01]  /*a540*/  SHFL.BFLY PT, R7, R14, 0x2, 0x1f ;  /* 0x0c401f000e077f89 */ /* 0x000ea200000e0000 */
[----:B------:R-:W-:Y:S02]  /*a550*/  FMNMX.FTZ R3, R20, R3, !PT ;  /* 0x0000000314037209 */ /* 0x000fe40007810000 */
[----:B------:R-:W-:Y:S02]  /*a560*/  FMNMX.FTZ R6, R39, R6, !PT ;  /* 0x0000000627067209 */ /* 0x000fe40007810000 */
[----:B------:R-:W-:Y:S02]  /*a570*/  FMNMX.FTZ R3, R11, R3, !PT ;  /* 0x000000030b037209 */ /* 0x000fe40007810000 */
[----:B------:R-:W-:Y:S02]  /*a580*/  FMNMX.FTZ R2, R36, R6, !PT ;  /* 0x0000000624027209 */ /* 0x000fe40007810000 */
[----:B------:R-:W-:Y:S01]  /*a590*/  FMNMX.FTZ R8, R10, R3, !PT ;  /* 0x000000030a087209 */ /* 0x000fe20007810000 */
[----:B------:R-:W3:Y:S01]  /*a5a0*/  MUFU.TANH R6, R62 ;  /* 0x0000003e00067308 */ /* 0x000ee20000002400 */
[----:B-1----:R-:W-:Y:S02]  /*a5b0*/  FMNMX.FTZ R0, R26, R4, !PT ;  /* 0x000000041a007209 */ /* 0x002fe40007810000 */
[----:B------:R-:W-:Y:S01]  /*a5c0*/  FMNMX.FTZ R2, R34, R2, !PT ;  /* 0x0000000222027209 */ /* 0x000fe20007810000 */
[----:B------:R-:W1:Y:S01]  /*a5d0*/  SHFL.BFLY PT, R4, R8, 0x2, 0x1f ;  /* 0x0c401f0008047f89 */ /* 0x000e6200000e0000 */
[----:B------:R-:W-:Y:S02]  /*a5e0*/  FMNMX.FTZ R0, R24, R0, !PT ;  /* 0x0000000018007209 */ /* 0x000fe40007810000 */
[----:B------:R-:W-:Y:S04]  /*a5f0*/  FMNMX.FTZ R2, R32, R2, !PT ;  /* 0x0000000220027209 */ /* 0x000fe80007810000 */
[----:B------:R-:W-:Y:S02]  /*a600*/  FMNMX.FTZ R2, R27, R2, !PT ;  /* 0x000000021b027209 */ /* 0x000fe40007810000 */
[----:B--2---:R-:W-:Y:S02]  /*a610*/  FMNMX.FTZ R7, R14, R7, !PT ;  /* 0x000000070e077209 */ /* 0x004fe40007810000 */
[----:B------:R-:W-:Y:S02]  /*a620*/  FMNMX.FTZ R2, R25, R2, !PT ;  /* 0x0000000219027209 */ /* 0x000fe40007810000 */
[----:B---3--:R-:W-:Y:S01]  /*a630*/  FMNMX.FTZ R0, R6, R0, !PT ;  /* 0x0000000006007209 */ /* 0x008fe20007810000 */
[----:B------:R-:W2:Y:S01]  /*a640*/  SHFL.BFLY PT, R136, R7, 0x1, 0x1f ;  /* 0x0c201f0007887f89 */ /* 0x000ea200000e0000 */
[----:B------:R-:W-:Y:S04]  /*a650*/  FMNMX.FTZ R2, R17, R2, !PT ;  /* 0x0000000211027209 */ /* 0x000fe80007810000 */
[----:B------:R-:W-:Y:S02]  /*a660*/  FMNMX.FTZ R9, R16, R2, !PT ;  /* 0x0000000210097209 */ /* 0x000fe40007810000 */
[----:B------:R-:W-:Y:S02]  /*a670*/  FMNMX.FTZ R2, R5, R0, !PT ;  /* 0x0000000005027209 */ /* 0x000fe40007810000 */
[----:B-1----:R-:W-:Y:S01]  /*a680*/  FMNMX.FTZ R8, R8, R4, !PT ;  /* 0x0000000408087209 */ /* 0x002fe20007810000 */
[----:B------:R-:W1:Y:S08]  /*a690*/  SHFL.BFLY PT, R3, R9, 0x2, 0x1f ;  /* 0x0c401f0009037f89 */ /* 0x000e7000000e0000 */
[----:B------:R-:W3:Y:S08]  /*a6a0*/  SHFL.BFLY PT, R135, R8, 0x1, 0x1f ;  /* 0x0c201f0008877f89 */ /* 0x000ef000000e0000 */
[----:B------:R-:W4:Y:S01]  /*a6b0*/  SHFL.BFLY PT, R0, R2, 0x2, 0x1f ;  /* 0x0c401f0002007f89 */ /* 0x000f2200000e0000 */
[----:B--2---:R-:W-:Y:S04]  /*a6c0*/  FMNMX.FTZ R136, R7, R136, !PT ;  /* 0x0000008807887209 */ /* 0x004fe80007810000 */
[C---:B------:R-:W-:Y:S01]  /*a6d0*/  FSETP.NEU.FTZ.AND P0, PT, R136.reuse, -INF , PT ;  /* 0xff8000008800780b */ /* 0x040fe20003f1d000 */
[----:B------:R-:W-:Y:S05]  /*a6e0*/  FMUL.FTZ R7, R136, UR4 ;  /* 0x0000000488077c20 */ /* 0x000fea0008410000 */
[----:B------:R-:W-:Y:S02]  /*a6f0*/  FSEL R7, R7, RZ, P0 ;  /* 0x000000ff07077208 */ /* 0x000fe40000000000 */
[----:B-1----:R-:W-:Y:S02]  /*a700*/  FMNMX.FTZ R9, R9, R3, !PT ;  /* 0x0000000309097209 */ /* 0x002fe40007810000 */
[----:B---3--:R-:W-:Y:S01]  /*a710*/  FMNMX.FTZ R135, R8, R135, !PT ;  /* 0x0000008708877209 */ /* 0x008fe20007810000 */
[--C-:B------:R-:W-:Y:S01]  /*a720*/  FFMA.FTZ R8, R41, UR4, -R7.reuse ;  /* 0x0000000429087c23 */ /* 0x100fe20008010807 */
[--C-:B------:R-:W-:Y:S01]  /*a730*/  FFMA.FTZ R212, R212, UR4, -R7.reuse ;  /* 0x00000004d4d47c23 */ /* 0x100fe20008010807 */
[----:B------:R-:W1:Y:S01]  /*a740*/  SHFL.BFLY PT, R134, R9, 0x1, 0x1f ;  /* 0x0c201f0009867f89 */ /* 0x000e6200000e0000 */
[----:B----4-:R-:W-:Y:S01]  /*a750*/  FMNMX.FTZ R4, R2, R0, !PT ;  /* 0x0000000002047209 */ /* 0x010fe20007810000 */
[----:B------:R2:W-:Y:S01]  /*a760*/  MUFU.EX2 R41, R8 ;  /* 0x0000000800297308 */ /* 0x0005e20000000800 */
[----:B------:R-:W-:Y:S01]  /*a770*/  FADD.FTZ R0, -R136, R132 ;  /* 0x0000008488007221 */ /* 0x000fe20000010100 */
[----:B------:R-:W-:Y:S01]  /*a780*/  FSETP.NEU.FTZ.AND P0, PT, R135, -INF , PT ;  /* 0xff8000008700780b */ /* 0x000fe20003f1d000 */
[----:B------:R-:W-:Y:S03]  /*a790*/  FFMA.FTZ R219, R31, UR4, -R7 ;  /* 0x000000041fdb7c23 */ /* 0x000fe60008010807 */
[----:B------:R-:W3:Y:S01]  /*a7a0*/  SHFL.BFLY PT, R3, R4, 0x1, 0x1f ;  /* 0x0c201f0004037f89 */ /* 0x000ee200000e0000 */
[----:B------:R-:W-:Y:S01]  /*a7b0*/  FMUL.FTZ R2, R0, UR4 ;  /* 0x0000000400027c20 */ /* 0x000fe20008410000 */
[----:B------:R-:W-:Y:S01]  /*a7c0*/  FADD.FTZ R0, -R135, R133 ;  /* 0x0000008587007221 */ /* 0x000fe20000010100 */
[--C-:B------:R-:W-:Y:S01]  /*a7d0*/  FFMA.FTZ R218, R29, UR4, -R7.reuse ;  /* 0x000000041dda7c23 */ /* 0x100fe20008010807 */
[--C-:B------:R-:W-:Y:S01]  /*a7e0*/  FFMA.FTZ R19, R23, UR4, -R7.reuse ;  /* 0x0000000417137c23 */ /* 0x100fe20008010807 */
[----:B------:R4:W3:Y:S01]  /*a7f0*/  MUFU.EX2 R132, R2 ;  /* 0x0000000200847308 */ /* 0x0008e20000000800 */
[--C-:B------:R-:W-:Y:S01]  /*a800*/  FFMA.FTZ R18, R21, UR4, -R7.reuse ;  /* 0x0000000415127c23 */ /* 0x100fe20008010807 */
[--C-:B------:R-:W-:Y:S01]  /*a810*/  FFMA.FTZ R52, R13, UR4, -R7.reuse ;  /* 0x000000040d347c23 */ /* 0x100fe20008010807 */
[--C-:B------:R-:W-:Y:S01]  /*a820*/  FFMA.FTZ R214, R214, UR4, -R7.reuse ;  /* 0x00000004d6d67c23 */ /* 0x100fe20008010807 */
[--C-:B------:R-:W-:Y:S01]  /*a830*/  FFMA.FTZ R51, R12, UR4, -R7.reuse ;  /* 0x000000040c337c23 */ /* 0x100fe20008010807 */
[--C-:B------:R-:W-:Y:S01]  /*a840*/  FFMA.FTZ R249, R249, UR4, -R7.reuse ;  /* 0x00000004f9f97c23 */ /* 0x100fe20008010807 */
[--C-:B------:R-:W-:Y:S01]  /*a850*/  FFMA.FTZ R245, R245, UR4, -R7.reuse ;  /* 0x00000004f5f57c23 */ /* 0x100fe20008010807 */
[----:B--2---:R-:W-:Y:S04]  /*a860*/  FFMA.FTZ R8, R44, UR4, -R7 ;  /* 0x000000042c087c23 */ /* 0x004fe80008010807 */
[----:B------:R2:W-:Y:S01]  /*a870*/  MUFU.EX2 R44, R8 ;  /* 0x00000008002c7308 */ /* 0x0005e20000000800 */
[----:B-1----:R-:W-:Y:S01]  /*a880*/  FMNMX.FTZ R134, R9, R134, !PT ;  /* 0x0000008609867209 */ /* 0x002fe20007810000 */
[----:B----4-:R-:W-:Y:S04]  /*a890*/  FMUL.FTZ R2, R0, UR4 ;  /* 0x0000000400027c20 */ /* 0x010fe80008410000 */
[----:B------:R-:W-:Y:S01]  /*a8a0*/  FADD.FTZ R0, -R134, R137 ;  /* 0x0000008986007221 */ /* 0x000fe20000010100 */
[----:B---3--:R-:W-:Y:S01]  /*a8b0*/  FMNMX.FTZ R3, R4, R3, !PT ;  /* 0x0000000304037209 */ /* 0x008fe20007810000 */
[----:B------:R-:W-:Y:S02]  /*a8c0*/  FMUL.FTZ R4, R135, UR4 ;  /* 0x0000000487047c20 */ /* 0x000fe40008410000 */
[----:B------:R1:W3:Y:S01]  /*a8d0*/  MUFU.EX2 R133, R2 ;  /* 0x0000000200857308 */ /* 0x0002e20000000800 */
[C---:B------:R-:W-:Y:S01]  /*a8e0*/  FMUL.FTZ R9, R134.reuse, UR4 ;  /* 0x0000000486097c20 */ /* 0x040fe20008410000 */
[----:B------:R-:W-:Y:S01]  /*a8f0*/  FSETP.NEU.FTZ.AND P1, PT, R134, -INF , PT ;  /* 0xff8000008600780b */ /* 0x000fe20003f3d000 */
[----:B------:R-:W-:Y:S01]  /*a900*/  FMUL.FTZ R64, R132, R196 ;  /* 0x000000c484407220 */ /* 0x000fe20000410000 */
[----:B------:R-:W-:Y:S01]  /*a910*/  FSEL R4, R4, RZ, P0 ;  /* 0x000000ff04047208 */ /* 0x000fe20000000000 */
[C---:B------:R-:W-:Y:S01]  /*a920*/  FMUL.FTZ R65, R132.reuse, R197 ;  /* 0x000000c584417220 */ /* 0x040fe20000410000 */
[----:B------:R-:W-:Y:S01]  /*a930*/  FSETP.NEU.FTZ.AND P0, PT, R3, -INF , PT ;  /* 0xff8000000300780b */ /* 0x000fe20003f1d000 */
[----:B------:R-:W-:Y:S01]  /*a940*/  FMUL.FTZ R68, R132, R68 ;  /* 0x0000004484447220 */ /* 0x000fe20000410000 */
[----:B------:R-:W-:Y:S01]  /*a950*/  FSEL R9, R9, RZ, P1 ;  /* 0x000000ff09097208 */ /* 0x000fe20000800000 */
[--C-:B--2---:R-:W-:Y:S01]  /*a960*/  FFMA.FTZ R8, R48, UR4, -R4.reuse ;  /* 0x0000000430087c23 */ /* 0x104fe20008010804 */
[--C-:B------:R-:W-:Y:S01]  /*a970*/  FFMA.FTZ R14, R50, UR4, -R4.reuse ;  /* 0x00000004320e7c23 */ /* 0x100fe20008010804 */
[--C-:B------:R-:W-:Y:S01]  /*a980*/  FFMA.FTZ R210, R38, UR4, -R4.reuse ;  /* 0x0000000426d27c23 */ /* 0x100fe20008010804 */
[--C-:B------:R-:W-:Y:S01]  /*a990*/  FFMA.FTZ R54, R22, UR4, -R4.reuse ;  /* 0x0000000416367c23 */ /* 0x100fe20008010804 */
[----:B------:R2:W-:Y:S01]  /*a9a0*/  MUFU.EX2 R137, R8 ;  /* 0x0000000800897308 */ /* 0x0005e20000000800 */
[--C-:B------:R-:W-:Y:S01]  /*a9b0*/  FFMA.FTZ R53, R20, UR4, -R4.reuse ;  /* 0x0000000414357c23 */ /* 0x100fe20008010804 */
        /* <DEDUP_REMOVED lines=8> */
[----:B------:R-:W-:Y:S01]  /*aa40*/  FFMA.FTZ R209, R30, UR4, -R4 ;  /* 0x000000041ed17c23 */ /* 0x000fe20008010804 */
[----:B-1----:R-:W-:Y:S01]  /*aa50*/  FMUL.FTZ R2, R0, UR4 ;  /* 0x0000000400027c20 */ /* 0x002fe20008410000 */
[----:B------:R-:W-:Y:S01]  /*aa60*/  FADD.FTZ R0, -R3, R138 ;  /* 0x0000008a03007221 */ /* 0x000fe20000010100 */
[----:B------:R-:W1:Y:S01]  /*aa70*/  LDSM.16.MT88.4 R20, [R224+0xc000] ;  /* 0x00c00000e014783b */ /* 0x000e620000004200 */
[----:B------:R4:W-:Y:S01]  /*aa80*/  MUFU.EX2 R230, R14 ;  /* 0x0000000e00e67308 */ /* 0x0009e20000000800 */
[--C-:B------:R-:W-:Y:S01]  /*aa90*/  FFMA.FTZ R15, R15, UR4, -R9.reuse ;  /* 0x000000040f0f7c23 */ /* 0x100fe20008010809 */
[----:B------:R-:W-:Y:S01]  /*aaa0*/  FMUL.FTZ R0, R0, UR4 ;  /* 0x0000000400007c20 */ /* 0x000fe20008410000 */
[--C-:B--2---:R-:W-:Y:S01]  /*aab0*/  FFMA.FTZ R8, R45, UR4, -R4.reuse ;  /* 0x000000042d087c23 */ /* 0x104fe20008010804 */
[--C-:B------:R-:W-:Y:S01]  /*aac0*/  FFMA.FTZ R30, R27, UR4, -R9.reuse ;  /* 0x000000041b1e7c23 */ /* 0x100fe20008010809 */
[--C-:B------:R-:W-:Y:S01]  /*aad0*/  FFMA.FTZ R221, R221, UR4, -R9.reuse ;  /* 0x00000004dddd7c23 */ /* 0x100fe20008010809 */
[--C-:B------:R-:W-:Y:S01]  /*aae0*/  FFMA.FTZ R220, R220, UR4, -R9.reuse ;  /* 0x00000004dcdc7c23 */ /* 0x100fe20008010809 */
[--C-:B------:R-:W-:Y:S03]  /*aaf0*/  FFMA.FTZ R236, R17, UR4, -R9.reuse ;  /* 0x0000000411ec7c23 */ /* 0x100fe60008010809 */
[----:B------:R2:W-:Y:S01]  /*ab00*/  MUFU.EX2 R45, R8 ;  /* 0x00000008002d7308 */ /* 0x0005e20000000800 */
[--C-:B------:R-:W-:Y:S01]  /*ab10*/  FFMA.FTZ R235, R16, UR4, -R9.reuse ;  /* 0x0000000410eb7c23 */ /* 0x100fe20008010809 */
[--C-:B------:R-:W-:Y:S01]  /*ab20*/  FFMA.FTZ R247, R247, UR4, -R9.reuse ;  /* 0x00000004f7f77c23 */ /* 0x100fe20008010809 */
[--C-:B------:R-:W-:Y:S01]  /*ab30*/  FFMA.FTZ R244, R244, UR4, -R9.reuse ;  /* 0x00000004f4f47c23 */ /* 0x100fe20008010809 */
[--C-:B------:R-:W-:Y:S01]  /*ab40*/  FFMA.FTZ R31, R25, UR4, -R9.reuse ;  /* 0x00000004191f7c23 */ /* 0x100fe20008010809 */
[C---:B------:R-:W-:Y:S01]  /*ab50*/  FMUL.FTZ R16, R132.reuse, R148 ;  /* 0x0000009484107220 */ /* 0x040fe20000410000 */
[----:B------:R-:W-:Y:S01]  /*ab60*/  FMUL.FTZ R17, R132, R149 ;  /* 0x0000009584117220 */ /* 0x000fe20000410000 */
[C---:B---3--:R-:W-:Y:S03]  /*ab70*/  FMUL.FTZ R66, R133.reuse, R198 ;  /* 0x000000c685427220 */ /* 0x048fe60000410000 */
[----:B------:R-:W3:Y:S01]  /*ab80*/  MUFU.EX2 R2, R2 ;  /* 0x0000000200027308 */ /* 0x000ee20000000800 */
[----:B----4-:R-:W-:Y:S01]  /*ab90*/  FFMA.FTZ R14, R46, UR4, -R9 ;  /* 0x000000042e0e7c23 */ /* 0x010fe20008010809 */
[C---:B------:R-:W-:Y:S01]  /*aba0*/  FMUL.FTZ R67, R133.reuse, R199 ;  /* 0x000000c785437220 */ /* 0x040fe20000410000 */
[C---:B------:R-:W-:Y:S01]  /*abb0*/  FMUL.FTZ R69, R132.reuse, R69 ;  /* 0x0000004584457220 */ /* 0x040fe20000410000 */
[C---:B------:R-:W-:Y:S01]  /*abc0*/  FMUL.FTZ R70, R133.reuse, R70 ;  /* 0x0000004685467220 */ /* 0x040fe20000410000 */
[C---:B------:R-:W-:Y:S01]  /*abd0*/  FMUL.FTZ R71, R133.reuse, R71 ;  /* 0x0000004785477220 */ /* 0x040fe20000410000 */
[C---:B------:R-:W-:Y:S01]  /*abe0*/  FMUL.FTZ R80, R132.reuse, R80 ;  /* 0x0000005084507220 */ /* 0x040fe20000410000 */
[----:B------:R-:W-:Y:S03]  /*abf0*/  FMUL.FTZ R81, R132, R81 ;  /* 0x0000005184517220 */ /* 0x000fe60000410000 */
[----:B------:R-:W4:Y:S01]  /*ac00*/  MUFU.EX2 R0, R0 ;  /* 0x0000000000007308 */ /* 0x000f220000000800 */
[----:B--2---:R-:W-:Y:S01]  /*ac10*/  FFMA.FTZ R8, R250, UR4, -R7 ;  /* 0x00000004fa087c23 */ /* 0x004fe20008010807 */
[----:B------:R-:W-:Y:S01]  /*ac20*/  FFMA.FTZ R250, R34, UR4, -R9 ;  /* 0x0000000422fa7c23 */ /* 0x000fe20008010809 */
[C---:B------:R-:W-:Y:S01]  /*ac30*/  FMUL.FTZ R34, R133.reuse, R166 ;  /* 0x000000a685227220 */ /* 0x040fe20000410000 */
[C---:B------:R-:W-:Y:S01]  /*ac40*/  FMUL.FTZ R82, R133.reuse, R82 ;  /* 0x0000005285527220 */ /* 0x040fe20000410000 */
[C---:B------:R-:W-:Y:S01]  /*ac50*/  FMUL.FTZ R83, R133.reuse, R83 ;  /* 0x0000005385537220 */ /* 0x040fe20000410000 */
[C---:B------:R-:W-:Y:S01]  /*ac60*/  FMUL.FTZ R84, R132.reuse, R84 ;  /* 0x0000005484547220 */ /* 0x040fe20000410000 */
[----:B------:R-:W-:Y:S03]  /*ac70*/  FMUL.FTZ R85, R132, R85 ;  /* 0x0000005584557220 */ /* 0x000fe60000410000 */
[----:B------:R2:W-:Y:S01]  /*ac80*/  MUFU.EX2 R48, R8 ;  /* 0x0000000800307308 */ /* 0x0005e20000000800 */
[C---:B---3--:R-:W-:Y:S01]  /*ac90*/  FMUL.FTZ R13, R2.reuse, R153 ;  /* 0x00000099020d7220 */ /* 0x048fe20000410000 */
[C---:B------:R-:W-:Y:S01]  /*aca0*/  FMUL.FTZ R25, R2.reuse, R157 ;  /* 0x0000009d02197220 */ /* 0x040fe20000410000 */
[----:B------:R-:W-:Y:S01]  /*acb0*/  MOV R157, R53 ;  /* 0x00000035009d7202 */ /* 0x000fe20000000f00 */
[C---:B------:R-:W-:Y:S01]  /*acc0*/  FMUL.FTZ R28, R2.reuse, R168 ;  /* 0x000000a8021c7220 */ /* 0x040fe20000410000 */
[----:B------:R-:W-:Y:S01]  /*acd0*/  MOV R168, R29 ;  /* 0x0000001d00a87202 */ /* 0x000fe20000000f00 */
[----:B------:R-:W-:Y:S01]  /*ace0*/  FMUL.FTZ R29, R2, R169 ;  /* 0x000000a9021d7220 */ /* 0x000fe20000410000 */
[----:B------:R-:W-:Y:S03]  /*acf0*/  MOV R169, R30 ;  /* 0x0000001e00a97202 */ /* 0x000fe60000000f00 */
[----:B------:R-:W3:Y:S01]  /*ad00*/  MUFU.EX2 R15, R15 ;  /* 0x0000000f000f7308 */ /* 0x000ee20000000800 */
[C---:B----4-:R-:W-:Y:S01]  /*ad10*/  FMUL.FTZ R10, R0.reuse, R142 ;  /* 0x0000008e000a7220 */ /* 0x050fe20000410000 */
[C---:B------:R-:W-:Y:S01]  /*ad20*/  FMUL.FTZ R27, R0.reuse, R159 ;  /* 0x0000009f001b7220 */ /* 0x040fe20000410000 */
[----:B------:R-:W-:Y:S01]  /*ad30*/  MOV R159, R50 ;  /* 0x00000032009f7202 */ /* 0x000fe20000000f00 */
[----:B------:R-:W-:Y:S01]  /*ad40*/  FMUL.FTZ R50, R133, R182 ;  /* 0x000000b685327220 */ /* 0x000fe20000410000 */
[C---:B------:R-:W-:Y:S01]  /*ad50*/  FMUL.FTZ R11, R0.reuse, R143 ;  /* 0x0000008f000b7220 */ /* 0x040fe20000410000 */
[----:B------:R-:W-:Y:S01]  /*ad60*/  FMUL.FTZ R30, R0, R170 ;  /* 0x000000aa001e7220 */ /* 0x000fe20000410000 */
[----:B------:R-:W-:Y:S03]  /*ad70*/  MOV R170, R31 ;  /* 0x0000001f00aa7202 */ /* 0x000fe60000000f00 */
[----:B------:R4:W1:Y:S01]  /*ad80*/  MUFU.EX2 R46, R14 ;  /* 0x0000000e002e7308 */ /* 0x0008620000000800 */
[--C-:B--2---:R-:W-:Y:S01]  /*ad90*/  FFMA.FTZ R8, R246, UR4, -R7.reuse ;  /* 0x00000004f6087c23 */ /* 0x104fe20008010807 */
[----:B------:R-:W-:Y:S01]  /*ada0*/  FFMA.FTZ R246, R204, UR4, -R7 ;  /* 0x00000004ccf67c23 */ /* 0x000fe20008010807 */
[----:B------:R-:W-:Y:S01]  /*adb0*/  FFMA.FTZ R204, R39, UR4, -R9 ;  /* 0x0000000427cc7c23 */ /* 0x000fe20008010809 */
[C---:B------:R-:W-:Y:S01]  /*adc0*/  FMUL.FTZ R31, R0.reuse, R171 ;  /* 0x000000ab001f7220 */ /* 0x040fe20000410000 */
[C---:B------:R-:W-:Y:S01]  /*add0*/  FMUL.FTZ R58, R0.reuse, R190 ;  /* 0x000000be003a7220 */ /* 0x040fe20000410000 */
[----:B------:R-:W-:Y:S01]  /*ade0*/  FMUL.FTZ R59, R0, R191 ;  /* 0x000000bf003b7220 */ /* 0x000fe20000410000 */
[C---:B------:R-:W-:Y:S03]  /*adf0*/  FMUL.FTZ R60, R2.reuse, R200 ;  /* 0x000000c8023c7220 */ /* 0x040fe60000410000 */
[----:B------:R2:W2:Y:S01]  /*ae00*/  MUFU.EX2 R232, R8 ;  /* 0x0000000800e87308 */ /* 0x0004a20000000800 */
[----:B---3--:R-:W-:Y:S01]  /*ae10*/  MOV R153, R15 ;  /* 0x0000000f00997202 */ /* 0x008fe20000000f00 */
[----:B------:R-:W-:Y:S01]  /*ae20*/  FMUL.FTZ R61, R2, R201 ;  /* 0x000000c9023d7220 */ /* 0x000fe20000410000 */
[C---:B------:R-:W-:Y:S01]  /*ae30*/  FMUL.FTZ R62, R0.reuse, R202 ;  /* 0x000000ca003e7220 */ /* 0x040fe20000410000 */
[----:B------:R-:W-:Y:S01]  /*ae40*/  FMUL.FTZ R63, R0, R203 ;  /* 0x000000cb003f7220 */ /* 0x000fe20000410000 */
[C---:B------:R-:W-:Y:S01]  /*ae50*/  FMUL.FTZ R72, R2.reuse, R72 ;  /* 0x0000004802487220 */ /* 0x040fe20000410000 */
[----:B------:R-:W-:Y:S01]  /*ae60*/  FMUL.FTZ R73, R2, R73 ;  /* 0x0000004902497220 */ /* 0x000fe20000410000 */
[C---:B------:R-:W-:Y:S01]  /*ae70*/  FMUL.FTZ R74, R0.reuse, R74 ;  /* 0x0000004a004a7220 */ /* 0x040fe20000410000 */
[C---:B------:R-:W-:Y:S01]  /*ae80*/  FMUL.FTZ R75, R0.reuse, R75 ;  /* 0x0000004b004b7220 */ /* 0x040fe20000410000 */
[----:B----4-:R-:W-:Y:S01]  /*ae90*/  FMUL.FTZ R14, R0, R154 ;  /* 0x0000009a000e7220 */ /* 0x010fe20000410000 */
[----:B------:R-:W-:Y:S01]  /*aea0*/  MOV R154, R19 ;  /* 0x00000013009a7202 */ /* 0x000fe20000000f00 */
[----:B------:R-:W-:Y:S01]  /*aeb0*/  FMUL.FTZ R19, R133, R151 ;  /* 0x0000009785137220 */ /* 0x000fe20000410000 */
[----:B-1----:R-:W-:Y:S01]  /*aec0*/  MOV R166, R46 ;  /* 0x0000002e00a67202 */ /* 0x002fe20000000f00 */
[C---:B------:R-:W-:Y:S01]  /*aed0*/  FMUL.FTZ R76, R2.reuse, R76 ;  /* 0x0000004c024c7220 */ /* 0x040fe20000410000 */
[----:B------:R-:W-:Y:S01]  /*aee0*/  FMUL.FTZ R77, R2, R77 ;  /* 0x0000004d024d7220 */ /* 0x000fe20000410000 */
[C---:B------:R-:W-:Y:S01]  /*aef0*/  FMUL.FTZ R78, R0.reuse, R78 ;  /* 0x0000004e004e7220 */ /* 0x040fe20000410000 */
[----:B------:R-:W-:Y:S01]  /*af00*/  FMUL.FTZ R79, R0, R79 ;  /* 0x0000004f004f7220 */ /* 0x000fe20000410000 */
[----:B--2---:R-:W-:Y:S01]  /*af10*/  FFMA.FTZ R8, R252, UR4, -R4 ;  /* 0x00000004fc087c23 */ /* 0x004fe20008010804 */
[----:B------:R-:W-:Y:S01]  /*af20*/  FFMA.FTZ R252, R206, UR4, -R7 ;  /* 0x00000004cefc7c23 */ /* 0x000fe20008010807 */
[--C-:B------:R-:W-:Y:S01]  /*af30*/  FFMA.FTZ R4, R43, UR4, -R9.reuse ;  /* 0x000000042b047c23 */ /* 0x100fe20008010809 */
[--C-:B------:R-:W-:Y:S01]  /*af40*/  FFMA.FTZ R43, R32, UR4, -R9.reuse ;  /* 0x00000004202b7c23 */ /* 0x100fe20008010809 */
[----:B------:R1:W2:Y:S01]  /*af50*/  MUFU.EX2 R49, R8 ;  /* 0x0000000800317308 */ /* 0x0002a20000000800 */
[----:B------:R-:W-:Y:S01]  /*af60*/  FMUL.FTZ R32, R132, R164 ;  /* 0x000000a484207220 */ /* 0x000fe20000410000 */
[-C--:B------:R-:W-:Y:S01]  /*af70*/  F2FP.F16.F32.PACK_AB R142, R232, R48.reuse ;  /* 0x00000030e88e723e */ /* 0x080fe200000000ff */
[--C-:B------:R-:W-:Y:S01]  /*af80*/  FFMA.FTZ R206, R36, UR4, -R9.reuse ;  /* 0x0000000424ce7c23 */ /* 0x100fe20008010809 */
[----:B------:R-:W-:Y:S01]  /*af90*/  MOV R164, R48 ;  /* 0x0000003000a47202 */ /* 0x000fe20000000f00 */
[----:B------:R-:W-:Y:S01]  /*afa0*/  FMUL.FTZ R48, R132, R180 ;  /* 0x000000b484307220 */ /* 0x000fe20000410000 */
[C---:B------:R-:W-:Y:S01]  /*afb0*/  FMUL.FTZ R86, R133.reuse, R86 ;  /* 0x0000005685567220 */ /* 0x040fe20000410000 */
[----:B------:R-:W-:Y:S03]  /*afc0*/  FMUL.FTZ R87, R133, R87 ;  /* 0x0000005785577220 */ /* 0x000fe60000410000 */
[----:B------:R3:W-:Y:S01]  /*afd0*/  MUFU.EX2 R229, R4 ;  /* 0x0000000400e57308 */ /* 0x0007e20000000800 */
        /* <DEDUP_REMOVED lines=8> */
[----:B-1----:R-:W-:Y:S01]  /*b060*/  FMUL.FTZ R8, R3, UR4 ;  /* 0x0000000403087c20 */ /* 0x002fe20008410000 */
[-C--:B--2---:R-:W-:Y:S01]  /*b070*/  F2FP.F16.F32.PACK_AB R143, R230, R49.reuse ;  /* 0x00000031e68f723e */ /* 0x084fe200000000ff */
[C---:B------:R-:W-:Y:S01]  /*b080*/  FMUL.FTZ R96, R132.reuse, R96 ;  /* 0x0000006084607220 */ /* 0x040fe20000410000 */
[----:B------:R-:W-:Y:S01]  /*b090*/  MOV R171, R49 ;  /* 0x0000003100ab7202 */ /* 0x000fe20000000f00 */
[----:B------:R-:W-:Y:S01]  /*b0a0*/  FMUL.FTZ R49, R132, R181 ;  /* 0x000000b584317220 */ /* 0x000fe20000410000 */
[----:B------:R-:W-:Y:S01]  /*b0b0*/  FSEL R8, R8, RZ, P0 ;  /* 0x000000ff08087208 */ /* 0x000fe20000000000 */
[C---:B------:R-:W-:Y:S01]  /*b0c0*/  FMUL.FTZ R97, R132.reuse, R97 ;  /* 0x0000006184617220 */ /* 0x040fe20000410000 */
[C---:B------:R-:W-:Y:S01]  /*b0d0*/  FMUL.FTZ R98, R133.reuse, R98 ;  /* 0x0000006285627220 */ /* 0x040fe20000410000 */
[----:B------:R-:W-:Y:S01]  /*b0e0*/  FMUL.FTZ R99, R133, R99 ;  /* 0x0000006385637220 */ /* 0x000fe20000410000 */
[----:B------:R-:W-:Y:S01]  /*b0f0*/  FMUL.FTZ R100, R132, R100 ;  /* 0x0000006484647220 */ /* 0x000fe20000410000 */
[--C-:B------:R-:W-:Y:S01]  /*b100*/  FFMA.FTZ R7, R42, UR4, -R8.reuse ;  /* 0x000000042a077c23 */ /* 0x100fe20008010808 */
[--C-:B------:R-:W-:Y:S01]  /*b110*/  FFMA.FTZ R12, R47, UR4, -R8.reuse ;  /* 0x000000042f0c7c23 */ /* 0x100fe20008010808 */
[--C-:B---3--:R-:W-:Y:S01]  /*b120*/  FFMA.FTZ R4, R55, UR4, -R8.reuse ;  /* 0x0000000437047c23 */ /* 0x108fe20008010808 */
[--C-:B------:R-:W-:Y:S01]  /*b130*/  FFMA.FTZ R217, R35, UR4, -R8.reuse ;  /* 0x0000000423d97c23 */ /* 0x100fe20008010808 */
[----:B------:R1:W-:Y:S01]  /*b140*/  MUFU.EX2 R47, R7 ;  /* 0x00000007002f7308 */ /* 0x0003e20000000800 */
[----:B------:R-:W-:Y:S01]  /*b150*/  FMUL.FTZ R35, R133, R167 ;  /* 0x000000a785237220 */ /* 0x000fe20000410000 */
[--C-:B------:R-:W-:Y:S01]  /*b160*/  FFMA.FTZ R205, R37, UR4, -R8.reuse ;  /* 0x0000000425cd7c23 */ /* 0x100fe20008010808 */
[----:B------:R-:W2:Y:S01]  /*b170*/  LDL.LU R167, [R1+0x28] ;  /* 0x0000280001a77983 */ /* 0x000ea20000300800 */
[--C-:B------:R-:W-:Y:S01]  /*b180*/  FFMA.FTZ R223, R223, UR4, -R8.reuse ;  /* 0x00000004dfdf7c23 */ /* 0x100fe20008010808 */
[--C-:B------:R-:W-:Y:S01]  /*b190*/  FFMA.FTZ R222, R222, UR4, -R8.reuse ;  /* 0x00000004dede7c23 */ /* 0x100fe20008010808 */
[--C-:B------:R-:W-:Y:S01]  /*b1a0*/  FFMA.FTZ R215, R215, UR4, -R8.reuse ;  /* 0x00000004d7d77c23 */ /* 0x100fe20008010808 */
[--C-:B------:R-:W-:Y:S03]  /*b1b0*/  FFMA.FTZ R216, R33, UR4, -R8.reuse ;  /* 0x0000000421d87c23 */ /* 0x100fe60008010808 */
[----:B------:R3:W4:Y:S01]  /*b1c0*/  MUFU.EX2 R42, R12 ;  /* 0x0000000c002a7308 */ /* 0x0007220000000800 */
[--C-:B------:R-:W-:Y:S01]  /*b1d0*/  FFMA.FTZ R238, R26, UR4, -R8.reuse ;  /* 0x000000041aee7c23 */ /* 0x100fe20008010808 */
[--C-:B------:R-:W-:Y:S01]  /*b1e0*/  FFMA.FTZ R237, R24, UR4, -R8.reuse ;  /* 0x0000000418ed7c23 */ /* 0x100fe20008010808 */
[--C-:B------:R-:W-:Y:S01]  /*b1f0*/  FFMA.FTZ R231, R6, UR4, -R8.reuse ;  /* 0x0000000406e77c23 */ /* 0x100fe20008010808 */
[--C-:B------:R-:W-:Y:S01]  /*b200*/  FFMA.FTZ R139, R5, UR4, -R8.reuse ;  /* 0x00000004058b7c23 */ /* 0x100fe20008010808 */
[--C-:B------:R-:W-:Y:S01]  /*b210*/  FFMA.FTZ R251, R251, UR4, -R8.reuse ;  /* 0x00000004fbfb7c23 */ /* 0x100fe20008010808 */
[--C-:B------:R-:W-:Y:S01]  /*b220*/  FFMA.FTZ R138, R40, UR4, -R8.reuse ;  /* 0x00000004288a7c23 */ /* 0x100fe20008010808 */
[----:B------:R-:W4:Y:S03]  /*b230*/  LDSM.16.MT88.4 R36, [R225+0xc000] ;  /* 0x00c00000e124783b */ /* 0x000f260000004200 */
[----:B------:R4:W-:Y:S01]  /*b240*/  MUFU.EX2 R228, R4 ;  /* 0x0000000400e47308 */ /* 0x0009e20000000800 */
[----:B-1----:R-:W-:Y:S01]  /*b250*/  FFMA.FTZ R7, R57, UR4, -R9 ;  /* 0x0000000439077c23 */ /* 0x002fe20008010809 */
[----:B------:R-:W-:Y:S01]  /*b260*/  FMUL.FTZ R9, R2, R141 ;  /* 0x0000008d02097220 */ /* 0x000fe20000410000 */
[----:B------:R-:W-:Y:S01]  /*b270*/  FMUL.FTZ R6, R133, R146 ;  /* 0x0000009285067220 */ /* 0x000fe20000410000 */
[----:B------:R-:W-:Y:S01]  /*b280*/  F2FP.F16.F32.PACK_AB R141, R45, R137 ;  /* 0x000000892d8d723e */ /* 0x000fe200000000ff */
[----:B------:R-:W-:Y:S01]  /*b290*/  FMUL.FTZ R5, R132, R145 ;  /* 0x0000009184057220 */ /* 0x000fe20000410000 */
[C---:B------:R-:W-:Y:S01]  /*b2a0*/  FMUL.FTZ R24, R2.reuse, R156 ;  /* 0x0000009c02187220 */ /* 0x040fe20000410000 */
[----:B------:R-:W-:Y:S03]  /*b2b0*/  MOV R156, R54 ;  /* 0x00000036009c7202 */ /* 0x000fe60000000f00 */
[----:B------:R1:W1:Y:S01]  /*b2c0*/  MUFU.EX2 R234, R7 ;  /* 0x0000000700ea7308 */ /* 0x0002620000000800 */
[----:B---3--:R-:W-:Y:S01]  /*b2d0*/  FMUL.FTZ R12, R2, R152 ;  /* 0x00000098020c7220 */ /* 0x008fe20000410000 */
[----:B------:R-:W-:Y:S01]  /*b2e0*/  MOV R152, R52 ;  /* 0x0000003400987202 */ /* 0x000fe20000000f00 */
[----:B------:R-:W-:Y:S01]  /*b2f0*/  FMUL.FTZ R26, R0, R158 ;  /* 0x0000009e001a7220 */ /* 0x000fe20000410000 */
[----:B----4-:R-:W-:Y:S01]  /*b300*/  F2FP.F16.F32.PACK_AB R145, R47, R42 ;  /* 0x0000002a2f91723e */ /* 0x010fe200000000ff */
[----:B------:R-:W3:Y:S01]  /*b310*/  LDSM.16.MT88.4 R52, [R227+0xc000] ;  /* 0x00c00000e334783b */ /* 0x000ee20000004200 */
[----:B------:R-:W-:Y:S01]  /*b320*/  MOV R180, R152 ;  /* 0x0000009800b47202 */ /* 0x000fe20000000f00 */
[----:B------:R-:W-:Y:S01]  /*b330*/  FMUL.FTZ R33, R132, R165 ;  /* 0x000000a584217220 */ /* 0x000fe20000410000 */
[----:B------:R-:W-:Y:S01]  /*b340*/  FMUL.FTZ R40, R2, R172 ;  /* 0x000000ac02287220 */ /* 0x000fe20000410000 */
[----:B------:R-:W-:Y:S01]  /*b350*/  FMUL.FTZ R4, R132, R144 ;  /* 0x0000009084047220 */ /* 0x000fe20000410000 */
[----:B------:R-:W-:Y:S01]  /*b360*/  F2FP.F16.F32.PACK_AB R144, R46, R15 ;  /* 0x0000000f2e90723e */ /* 0x000fe200000000ff */
[C---:B------:R-:W-:Y:S01]  /*b370*/  FMUL.FTZ R15, R0.reuse, R155 ;  /* 0x0000009b000f7220 */ /* 0x040fe20000410000 */
[----:B------:R-:W-:Y:S01]  /*b380*/  MOV R155, R18 ;  /* 0x00000012009b7202 */ /* 0x000fe20000000f00 */
[----:B------:R-:W4:Y:S01]  /*b390*/  LDL.LU R152, [R1+0x2c] ;  /* 0x00002c0001987983 */ /* 0x000f220000300800 */
[----:B------:R-:W-:Y:S01]  /*b3a0*/  FMUL.FTZ R18, R133, R150 ;  /* 0x0000009685127220 */ /* 0x000fe20000410000 */
[----:B------:R-:W-:Y:S01]  /*b3b0*/  MOV R165, R47 ;  /* 0x0000002f00a57202 */ /* 0x000fe20000000f00 */
[----:B------:R-:W-:Y:S01]  /*b3c0*/  FMUL.FTZ R46, R0, R186 ;  /* 0x000000ba002e7220 */ /* 0x000fe20000410000 */
[----:B-1----:R-:W-:Y:S01]  /*b3d0*/  FFMA.FTZ R7, R56, UR4, -R8 ;  /* 0x0000000438077c23 */ /* 0x002fe20008010808 */
[----:B------:R-:W-:Y:S01]  /*b3e0*/  FMUL.FTZ R8, R2, R140 ;  /* 0x0000008c02087220 */ /* 0x000fe20000410000 */
[----:B------:R-:W4:Y:S01]  /*b3f0*/  LDL.LU R182, [R1+0x30] ;  /* 0x0000300001b67983 */ /* 0x000f220000300800 */
[----:B------:R-:W-:Y:S01]  /*b400*/  F2FP.F16.F32.PACK_AB R140, R44, R41 ;  /* 0x000000292c8c723e */ /* 0x000fe200000000ff */
[----:B------:R1:W1:Y:S01]  /*b410*/  MUFU.EX2 R233, R7 ;  /* 0x0000000700e97308 */ /* 0x0002620000000800 */
[----:B------:R-:W-:Y:S01]  /*b420*/  F2FP.F16.F32.PACK_AB R146, R229, R234 ;  /* 0x000000eae592723e */ /* 0x000fe200000000ff */
[----:B------:R-:W3:Y:S01]  /*b430*/  LDSM.16.MT88.4 R148, [R226+0xc000] ;  /* 0x00c00000e294783b */ /* 0x000ee20000004200 */
[----:B------:R-:W-:Y:S01]  /*b440*/  FMUL.FTZ R47, R0, R187 ;  /* 0x000000bb002f7220 */ /* 0x000fe20000410000 */
[----:B------:R-:W-:Y:S01]  /*b450*/  MOV R158, R51 ;  /* 0x00000033009e7202 */ /* 0x000fe20000000f00 */
[C---:B------:R-:W-:Y:S01]  /*b460*/  FMUL.FTZ R51, R133.reuse, R183 ;  /* 0x000000b785337220 */ /* 0x040fe20000410000 */
[C---:B------:R-:W-:Y:S01]  /*b470*/  FMUL.FTZ R56, R2.reuse, R188 ;  /* 0x000000bc02387220 */ /* 0x040fe20000410000 */
[----:B------:R-:W-:Y:S01]  /*b480*/  FMUL.FTZ R57, R2, R189 ;  /* 0x000000bd02397220 */ /* 0x000fe20000410000 */
        /* <DEDUP_REMOVED lines=9> */
[C---:B-1----:R-:W-:Y:S01]  /*b520*/  FMUL.FTZ R7, R133.reuse, R147 ;  /* 0x0000009385077220 */ /* 0x042fe20000410000 */
[----:B------:R-:W-:Y:S01]  /*b530*/  F2FP.F16.F32.PACK_AB R147, R228, R233 ;  /* 0x000000e9e493723e */ /* 0x000fe200000000ff */
[C---:B------:R-:W-:Y:S01]  /*b540*/  FMUL.FTZ R120, R2.reuse, R120 ;  /* 0x0000007802787220 */ /* 0x040fe20000410000 */
[----:B------:R-:W-:Y:S01]  /*b550*/  MOV R183, R153 ;  /* 0x0000009900b77202 */ /* 0x000fe20000000f00 */
[C---:B------:R-:W-:Y:S01]  /*b560*/  FMUL.FTZ R121, R2.reuse, R121 ;  /* 0x0000007902797220 */ /* 0x040fe20000410000 */
[C---:B------:R-:W-:Y:S01]  /*b570*/  FMUL.FTZ R124, R2.reuse, R124 ;  /* 0x0000007c027c7220 */ /* 0x040fe20000410000 */
[----:B------:R-:W-:Y:S01]  /*b580*/  FMUL.FTZ R125, R2, R125 ;  /* 0x0000007d027d7220 */ /* 0x000fe20000410000 */
[-C--:B------:R-:W-:Y:S01]  /*b590*/  HMMA.16816.F32 R4, R140, R20.reuse, R4 ;  /* 0x000000148c04723c */ /* 0x080fe20000001804 */
[----:B------:R-:W-:Y:S04]  /*b5a0*/  MUFU.EX2 R213, R213 ;  /* 0x000000d500d57308 */ /* 0x000fe80000000800 */
[----:B------:R-:W-:Y:S01]  /*b5b0*/  MOV R187, R158 ;  /* 0x0000009e00bb7202 */ /* 0x000fe20000000f00 */
[C---:B------:R-:W-:Y:S05]  /*b5c0*/  HMMA.16816.F32 R8, R144.reuse, R20, R8 ;  /* 0x000000149008723c */ /* 0x040fea0000001808 */
[----:B------:R-:W-:Y:S01]  /*b5d0*/  MUFU.EX2 R196, R221 ;  /* 0x000000dd00c47308 */ /* 0x000fe20000000800 */
[----:B------:R-:W-:Y:S01]  /*b5e0*/  MOV R181, R156 ;  /* 0x0000009c00b57202 */ /* 0x000fe20000000f00 */
[-C--:B------:R-:W-:Y:S08]  /*b5f0*/  HMMA.16816.F32 R12, R144, R22.reuse, R12 ;  /* 0x00000016900c723c */ /* 0x080ff0000000180c */
[----:B------:R-:W-:Y:S01]  /*b600*/  MUFU.EX2 R191, R215 ;  /* 0x000000d700bf7308 */ /* 0x000fe20000000800 */
[C---:B------:R-:W-:Y:S04]  /*b610*/  HMMA.16816.F32 R16, R140.reuse, R22, R16 ;  /* 0x000000168c10723c */ /* 0x040fe80000001810 */
[C---:B------:R-:W-:Y:S01]  /*b620*/  FMUL.FTZ R20, R132.reuse, R160 ;  /* 0x000000a084147220 */ /* 0x040fe20000410000 */
[----:B------:R-:W-:Y:S02]  /*b630*/  FMUL.FTZ R21, R132, R161 ;  /* 0x000000a184157220 */ /* 0x000fe40000410000 */
[C---:B------:R-:W-:Y:S01]  /*b640*/  FMUL.FTZ R22, R133.reuse, R162 ;  /* 0x000000a285167220 */ /* 0x040fe20000410000 */
[C---:B------:R-:W-:Y:S01]  /*b650*/  FMUL.FTZ R23, R133.reuse, R163 ;  /* 0x000000a385177220 */ /* 0x040fe20000410000 */
[----:B------:R-:W-:Y:S02]  /*b660*/  MUFU.EX2 R200, R219 ;  /* 0x000000db00c87308 */ /* 0x000fe40000000800 */
[----:B------:R-:W-:Y:S01]  /*b670*/  MOV R161, R43 ;  /* 0x0000002b00a17202 */ /* 0x000fe20000000f00 */
[C---:B------:R-:W-:Y:S01]  /*b680*/  FMUL.FTZ R43, R0.reuse, R175 ;  /* 0x000000af002b7220 */ /* 0x040fe20000410000 */
[----:B------:R-:W-:Y:S01]  /*b690*/  MOV R160, R42 ;  /* 0x0000002a00a07202 */ /* 0x000fe20000000f00 */
[----:B------:R-:W-:Y:S01]  /*b6a0*/  FMUL.FTZ R42, R0, R174 ;  /* 0x000000ae002a7220 */ /* 0x000fe20000410000 */
[-C--:B------:R-:W-:Y:S04]  /*b6b0*/  HMMA.16816.F32 R20, R140, R36.reuse, R20 ;  /* 0x000000248c14723c */ /* 0x080fe80000001814 */
[----:B------:R-:W-:Y:S01]  /*b6c0*/  MUFU.EX2 R175, R223 ;  /* 0x000000df00af7308 */ /* 0x000fe20000000800 */
[----:B------:R-:W-:Y:S01]  /*b6d0*/  MOV R163, R45 ;  /* 0x0000002d00a37202 */ /* 0x000fe20000000f00 */
[C---:B------:R-:W-:Y:S01]  /*b6e0*/  FMUL.FTZ R45, R2.reuse, R185 ;  /* 0x000000b9022d7220 */ /* 0x040fe20000410000 */
[----:B------:R-:W-:Y:S01]  /*b6f0*/  MOV R162, R44 ;  /* 0x0000002c00a27202 */ /* 0x000fe20000000f00 */
[C---:B------:R-:W-:Y:S06]  /*b700*/  HMMA.16816.F32 R24, R144.reuse, R36, R24 ;  /* 0x000000249018723c */ /* 0x040fec0000001818 */
[----:B------:R-:W-:Y:S01]  /*b710*/  MUFU.EX2 R197, R208 ;  /* 0x000000d000c57308 */ /* 0x000fe20000000800 */
[----:B------:R-:W-:Y:S01]  /*b720*/  FMUL.FTZ R44, R2, R184 ;  /* 0x000000b8022c7220 */ /* 0x000fe20000410000 */
[-C--:B------:R-:W-:Y:S03]  /*b730*/  HMMA.16816.F32 R28, R144, R38.reuse, R28 ;  /* 0x00000026901c723c */ /* 0x080fe6000000181c */
[----:B------:R-:W-:Y:S03]  /*b740*/  MOV R198, R161 ;  /* 0x000000a100c67202 */ /* 0x000fe60000000f00 */
[C---:B------:R-:W-:Y:S02]  /*b750*/  HMMA.16816.F32 R32, R140.reuse, R38, R32 ;  /* 0x000000268c20723c */ /* 0x040fe40000001820 */
[----:B------:R-:W-:Y:S03]  /*b760*/  MUFU.EX2 R199, R216 ;  /* 0x000000d800c77308 */ /* 0x000fe60000000800 */
[C---:B------:R-:W-:Y:S01]  /*b770*/  FMUL.FTZ R37, R132.reuse, R177 ;  /* 0x000000b184257220 */ /* 0x040fe20000410000 */
[----:B------:R-:W-:Y:S01]  /*b780*/  FMUL.FTZ R36, R132, R176 ;  /* 0x000000b084247220 */ /* 0x000fe20000410000 */
[C---:B------:R-:W-:Y:S01]  /*b790*/  FMUL.FTZ R38, R133.reuse, R178 ;  /* 0x000000b285267220 */ /* 0x040fe20000410000 */
[C---:B------:R-:W-:Y:S04]  /*b7a0*/  FMUL.FTZ R39, R133.reuse, R179 ;  /* 0x000000b385277220 */ /* 0x040fe80000410000 */
[----:B------:R-:W-:Y:S01]  /*b7b0*/  MUFU.EX2 R198, R198 ;  /* 0x000000c600c67308 */ /* 0x000fe20000000800 */
[----:B------:R-:W-:Y:S01]  /*b7c0*/  MOV R176, R41 ;  /* 0x0000002900b07202 */ /* 0x000fe20000000f00 */
[----:B------:R-:W-:Y:S01]  /*b7d0*/  FMUL.FTZ R41, R2, R173 ;  /* 0x000000ad02297220 */ /* 0x000fe20000410000 */
[----:B------:R-:W-:Y:S01]  /*b7e0*/  MOV R177, R155 ;  /* 0x0000009b00b17202 */ /* 0x000fe20000000f00 */
[C---:B------:R-:W-:Y:S01]  /*b7f0*/  FMUL.FTZ R110, R0.reuse, R110 ;  /* 0x0000006e006e7220 */ /* 0x040fe20000410000 */
[-C--:B---3--:R-:W-:Y:S05]  /*b800*/  HMMA.16816.F32 R36, R140, R52.reuse, R36 ;  /* 0x000000348c24723c */ /* 0x088fea0000001824 */
[----:B------:R1:W-:Y:S01]  /*b810*/  MUFU.EX2 R173, R243 ;  /* 0x000000f300ad7308 */ /* 0x0003e20000000800 */
[----:B------:R-:W-:Y:S01]  /*b820*/  MOV R179, R154 ;  /* 0x0000009a00b37202 */ /* 0x000fe20000000f00 */
[----:B------:R-:W-:Y:S01]  /*b830*/  FMUL.FTZ R111, R0, R111 ;  /* 0x0000006f006f7220 */ /* 0x000fe20000410000 */
[----:B------:R-:W-:Y:S01]  /*b840*/  MOV R178, R157 ;  /* 0x0000009d00b27202 */ /* 0x000fe20000000f00 */
[C---:B------:R-:W-:Y:S06]  /*b850*/  HMMA.16816.F32 R40, R144.reuse, R52, R40 ;  /* 0x000000349028723c */ /* 0x040fec0000001828 */
[----:B------:R3:W-:Y:S01]  /*b860*/  MUFU.EX2 R203, R214 ;  /* 0x000000d600cb7308 */ /* 0x0007e20000000800 */
[C---:B------:R-:W-:Y:S01]  /*b870*/  FMUL.FTZ R112, R132.reuse, R112 ;  /* 0x0000007084707220 */ /* 0x040fe20000410000 */
[-C--:B------:R-:W-:Y:S03]  /*b880*/  HMMA.16816.F32 R44, R144, R54.reuse, R44 ;  /* 0x00000036902c723c */ /* 0x080fe6000000182c */
[C---:B------:R-:W-:Y:S03]  /*b890*/  FMUL.FTZ R52, R132.reuse, R192 ;  /* 0x000000c084347220 */ /* 0x040fe60000410000 */
[C---:B------:R-:W-:Y:S02]  /*b8a0*/  HMMA.16816.F32 R48, R140.reuse, R54, R48 ;  /* 0x000000368c30723c */ /* 0x040fe40000001830 */
[----:B------:R3:W-:Y:S03]  /*b8b0*/  MUFU.EX2 R172, R245 ;  /* 0x000000f500ac7308 */ /* 0x0007e60000000800 */
[C---:B------:R-:W-:Y:S01]  /*b8c0*/  FMUL.FTZ R53, R132.reuse, R193 ;  /* 0x000000c184357220 */ /* 0x040fe20000410000 */
[C---:B------:R-:W-:Y:S01]  /*b8d0*/  FMUL.FTZ R113, R132.reuse, R113 ;  /* 0x0000007184717220 */ /* 0x040fe20000410000 */
[C---:B------:R-:W-:Y:S01]  /*b8e0*/  FMUL.FTZ R54, R133.reuse, R194 ;  /* 0x000000c285367220 */ /* 0x040fe20000410000 */
[C---:B------:R-:W-:Y:S04]  /*b8f0*/  FMUL.FTZ R55, R133.reuse, R195 ;  /* 0x000000c385377220 */ /* 0x040fe80000410000 */
[----:B------:R-:W-:Y:S01]  /*b900*/  MUFU.EX2 R194, R212 ;  /* 0x000000d400c27308 */ /* 0x000fe20000000800 */
[----:B-1----:R-:W-:Y:S01]  /*b910*/  MOV R243, R163 ;  /* 0x000000a300f37202 */ /* 0x002fe20000000f00 */
[C---:B------:R-:W-:Y:S01]  /*b920*/  FMUL.FTZ R114, R133.reuse, R114 ;  /* 0x0000007285727220 */ /* 0x040fe20000410000 */
[----:B---3--:R-:W-:Y:S01]  /*b930*/  MOV R214, R162 ;  /* 0x000000a200d67202 */ /* 0x008fe20000000f00 */
[C---:B------:R-:W-:Y:S01]  /*b940*/  FMUL.FTZ R115, R133.reuse, R115 ;  /* 0x0000007385737220 */ /* 0x040fe20000410000 */
[-C--:B------:R-:W-:Y:S05]  /*b950*/  HMMA.16816.F32 R52, R140, R148.reuse, R52 ;  /* 0x000000948c34723c */ /* 0x080fea0000001834 */
[----:B------:R-:W-:Y:S01]  /*b960*/  MUFU.EX2 R192, R220 ;  /* 0x000000dc00c07308 */ /* 0x000fe20000000800 */
[C---:B------:R-:W-:Y:S01]  /*b970*/  FMUL.FTZ R118, R133.reuse, R118 ;  /* 0x0000007685767220 */ /* 0x040fe20000410000 */
[C---:B------:R-:W-:Y:S01]  /*b980*/  FMUL.FTZ R119, R133.reuse, R119 ;  /* 0x0000007785777220 */ /* 0x040fe20000410000 */
[C---:B------:R-:W-:Y:S01]  /*b990*/  FMUL.FTZ R130, R133.reuse, R130 ;  /* 0x0000008285827220 */ /* 0x040fe20000410000 */
[C---:B------:R-:W-:Y:S06]  /*b9a0*/  HMMA.16816.F32 R56, R144.reuse, R148, R56 ;  /* 0x000000949038723c */ /* 0x040fec0000001838 */
[----:B------:R-:W-:Y:S01]  /*b9b0*/  MUFU.EX2 R193, R207 ;  /* 0x000000cf00c17308 */ /* 0x000fe20000000800 */
[----:B------:R-:W-:Y:S01]  /*b9c0*/  FMUL.FTZ R131, R133, R131 ;  /* 0x0000008385837220 */ /* 0x000fe20000410000 */
[-C--:B------:R-:W-:Y:S03]  /*b9d0*/  HMMA.16816.F32 R60, R144, R150.reuse, R60 ;  /* 0x00000096903c723c */ /* 0x080fe6000000183c */
[C---:B------:R-:W-:Y:S03]  /*b9e0*/  FMUL.FTZ R116, R132.reuse, R116 ;  /* 0x0000007484747220 */ /* 0x040fe60000410000 */
[C---:B------:R-:W-:Y:S01]  /*b9f0*/  HMMA.16816.F32 R64, R140.reuse, R150, R64 ;  /* 0x000000968c40723c */ /* 0x040fe20000001840 */
[----:B------:R-:W1:Y:S01]  /*ba00*/  LDSM.16.MT88.4 R148, [R224+0xe000] ;  /* 0x00e00000e094783b */ /* 0x000e620000004200 */
[----:B------:R-:W-:Y:S03]  /*ba10*/  MUFU.EX2 R207, R218 ;  /* 0x000000da00cf7308 */ /* 0x000fe60000000800 */
[----:B------:R-:W-:Y:S01]  /*ba20*/  FMUL.FTZ R117, R132, R117 ;  /* 0x0000007584757220 */ /* 0x000fe20000410000 */
[C---:B------:R-:W-:Y:S01]  /*ba30*/  FMUL.FTZ R122, R0.reuse, R122 ;  /* 0x0000007a007a7220 */ /* 0x040fe20000410000 */
[C---:B------:R-:W-:Y:S01]  /*ba40*/  FMUL.FTZ R123, R0.reuse, R123 ;  /* 0x0000007b007b7220 */ /* 0x040fe20000410000 */
[----:B------:R-:W-:Y:S04]  /*ba50*/  MOV R185, R164 ;  /* 0x000000a400b97202 */ /* 0x000fe80000000f00 */
[----:B------:R-:W-:Y:S01]  /*ba60*/  MUFU.EX2 R195, R244 ;  /* 0x000000f400c37308 */ /* 0x000fe20000000800 */
[----:B------:R-:W-:Y:S01]  /*ba70*/  MOV R164, R170 ;  /* 0x000000aa00a47202 */ /* 0x000fe20000000f00 */
[C---:B------:R-:W-:Y:S01]  /*ba80*/  FMUL.FTZ R126, R0.reuse, R126 ;  /* 0x0000007e007e7220 */ /* 0x040fe20000410000 */
[----:B------:R-:W-:Y:S01]  /*ba90*/  FMUL.FTZ R127, R0, R127 ;  /* 0x0000007f007f7220 */ /* 0x000fe20000410000 */
[----:B------:R-:W-:Y:S01]  /*baa0*/  MOV R186, R171 ;  /* 0x000000ab00ba7202 */ /* 0x000fe20000000f00 */
[C---:B------:R-:W-:Y:S01]  /*bab0*/  FMUL.FTZ R128, R132.reuse, R128 ;  /* 0x0000008084807220 */ /* 0x040fe20000410000 */
[C---:B------:R-:W-:Y:S01]  /*bac0*/  FMUL.FTZ R129, R132.reuse, R129 ;  /* 0x0000008184817220 */ /* 0x040fe20000410000 */
[----:B------:R-:W-:Y:S03]  /*bad0*/  MOV R174, R166 ;  /* 0x000000a600ae7202 */ /* 0x000fe60000000f00 */
[----:B------:R-:W-:Y:S01]  /*bae0*/  MUFU.EX2 R244, R236 ;  /* 0x000000ec00f47308 */ /* 0x000fe20000000800 */
[----:B------:R-:W-:Y:S02]  /*baf0*/  MOV R166, R168 ;  /* 0x000000a800a67202 */ /* 0x000fe40000000f00 */
[----:B------:R-:W-:Y:S02]  /*bb00*/  MOV R184, R165 ;  /* 0x000000a500b87202 */ /* 0x000fe40000000f00 */
[----:B------:R-:W-:Y:S02]  /*bb10*/  MOV R165, R169 ;  /* 0x000000a900a57202 */ /* 0x000fe40000000f00 */
[----:B------:R-:W-:Y:S03]  /*bb20*/  MOV R245, R184 ;  /* 0x000000b800f57202 */ /* 0x000fe60000000f00 */
[----:B------:R-:W-:Y:S10]  /*bb30*/  MUFU.EX2 R169, R247 ;  /* 0x000000f700a97308 */ /* 0x000ff40000000800 */
[----:B------:R-:W-:Y:S01]  /*bb40*/  MUFU.EX2 R247, R166 ;  /* 0x000000a600f77308 */ /* 0x000fe20000000800 */
[-C--:B-1----:R-:W-:Y:S09]  /*bb50*/  HMMA.16816.F32 R68, R140, R148.reuse, R68 ;  /* 0x000000948c44723c */ /* 0x082ff20000001844 */
[----:B------:R-:W-:Y:S01]  /*bb60*/  MUFU.EX2 R168, R251 ;  /* 0x000000fb00a87308 */ /* 0x000fe20000000800 */
[C---:B------:R-:W-:Y:S09]  /*bb70*/  HMMA.16816.F32 R72, R144.reuse, R148, R72 ;  /* 0x000000949048723c */ /* 0x040ff20000001848 */
[----:B------:R-:W-:Y:S01]  /*bb80*/  MUFU.EX2 R251, R164 ;  /* 0x000000a400fb7308 */ /* 0x000fe20000000800 */
[-C--:B------:R-:W-:Y:S09]  /*bb90*/  HMMA.16816.F32 R76, R144, R150.reuse, R76 ;  /* 0x00000096904c723c */ /* 0x080ff2000000184c */
[----:B------:R-:W-:Y:S01]  /*bba0*/  MUFU.EX2 R190, R252 ;  /* 0x000000fc00be7308 */ /* 0x000fe20000000800 */
[C---:B------:R-:W-:Y:S01]  /*bbb0*/  HMMA.16816.F32 R80, R140.reuse, R150, R80 ;  /* 0x000000968c50723c */ /* 0x040fe20000001850 */
[----:B------:R-:W1:Y:S08]  /*bbc0*/  LDSM.16.MT88.4 R148, [R225+0xe000] ;  /* 0x00e00000e194783b */ /* 0x000e700000004200 */
[----:B------:R-:W3:Y:S10]  /*bbd0*/  MUFU.EX2 R252, R165 ;  /* 0x000000a500fc7308 */ /* 0x000ef40000000800 */
[----:B------:R-:W-:Y:S10]  /*bbe0*/  MUFU.EX2 R201, R209 ;  /* 0x000000d100c97308 */ /* 0x000ff40000000800 */
[----:B------:R-:W-:Y:S01]  /*bbf0*/  MUFU.EX2 R202, R250 ;  /* 0x000000fa00ca7308 */ /* 0x000fe20000000800 */
[----:B---3--:R-:W-:Y:S09]  /*bc00*/  F2FP.F16.F32.PACK_AB R208, R251, R252 ;  /* 0x000000fcfbd0723e */ /* 0x008ff200000000ff */
[----:B------:R-:W-:Y:S10]  /*bc10*/  MUFU.EX2 R250, R238 ;  /* 0x000000ee00fa7308 */ /* 0x000ff40000000800 */
[----:B------:R3:W4:Y:S01]  /*bc20*/  MUFU.EX2 R171, R249 ;  /* 0x000000f900ab7308 */ /* 0x0007220000000800 */
[-C--:B-1----:R-:W-:Y:S06]  /*bc30*/  HMMA.16816.F32 R84, R140, R148.reuse, R84 ;  /* 0x000000948c54723c */ /* 0x082fec0000001854 */
[C---:B------:R-:W-:Y:S03]  /*bc40*/  HMMA.16816.F32 R88, R144.reuse, R148, R88 ;  /* 0x000000949058723c */ /* 0x040fe60000001858 */
[----:B------:R1:W-:Y:S03]  /*bc50*/  MUFU.EX2 R170, R248 ;  /* 0x000000f800aa7308 */ /* 0x0003e60000000800 */
[-C--:B------:R-:W-:Y:S07]  /*bc60*/  HMMA.16816.F32 R92, R144, R150.reuse, R92 ;  /* 0x00000096905c723c */ /* 0x080fee000000185c */
[----:B------:R-:W-:Y:S01]  /*bc70*/  MUFU.EX2 R188, R211 ;  /* 0x000000d300bc7308 */ /* 0x000fe20000000800 */
[----:B--2---:R-:W-:Y:S01]  /*bc80*/  FFMA.FTZ R132, R132, R167, R176 ;  /* 0x000000a784847223 */ /* 0x004fe200000100b0 */
[C---:B------:R-:W-:Y:S01]  /*bc90*/  HMMA.16816.F32 R96, R140.reuse, R150, R96 ;  /* 0x000000968c60723c */ /* 0x040fe20000001860 */
[----:B------:R-:W2:Y:S03]  /*bca0*/  LDSM.16.MT88.4 R148, [R227+0xe000] ;  /* 0x00e00000e394783b */ /* 0x000ea60000004200 */
[----:B------:R-:W-:Y:S04]  /*bcb0*/  MOV R167, R159 ;  /* 0x0000009f00a77202 */ /* 0x000fe80000000f00 */
[----:B------:R4:W-:Y:S03]  /*bcc0*/  MUFU.EX2 R176, R222 ;  /* 0x000000de00b07308 */ /* 0x0009e60000000800 */
[----:B------:R-:W-:Y:S01]  /*bcd0*/  FADD.FTZ R132, R214, R132 ;  /* 0x00000084d6847221 */ /* 0x000fe20000010000 */
[----:B---3--:R-:W-:Y:S01]  /*bce0*/  MOV R249, R185 ;  /* 0x000000b900f97202 */ /* 0x008fe20000000f00 */
[----:B------:R-:W-:Y:S01]  /*bcf0*/  LDSM.16.MT88.4 R156, [R225+0xc800] ;  /* 0x00c80000e19c783b */ /* 0x000fe20000004200 */
[----:B-1----:R-:W-:Y:S03]  /*bd00*/  MOV R248, R174 ;  /* 0x000000ae00f87202 */ /* 0x002fe60000000f00 */
[----:B------:R-:W-:Y:S01]  /*bd10*/  FADD.FTZ R132, R249, R132 ;  /* 0x00000084f9847221 */ /* 0x000fe20000010000 */
[----:B------:R-:W-:Y:S03]  /*bd20*/  MUFU.EX2 R185, R246 ;  /* 0x000000f600b97308 */ /* 0x000fe60000000800 */
[----:B------:R-:W-:Y:S04]  /*bd30*/  FADD.FTZ R132, R232, R132 ;  /* 0x00000084e8847221 */ /* 0x000fe80000010000 */
[----:B----4-:R-:W-:Y:S03]  /*bd40*/  FADD.FTZ R132, R171, R132 ;  /* 0x00000084ab847221 */ /* 0x010fe60000010000 */
[----:B------:R-:W1:Y:S01]  /*bd50*/  MUFU.EX2 R249, R237 ;  /* 0x000000ed00f97308 */ /* 0x000e620000000800 */
[----:B------:R-:W-:Y:S01]  /*bd60*/  LDSM.16.MT88.4 R220, [R227+0xf800] ;  /* 0x00f80000e3dc783b */ /* 0x000fe20000004200 */
[----:B------:R-:W-:Y:S08]  /*bd70*/  FADD.FTZ R132, R172, R132 ;  /* 0x00000084ac847221 */ /* 0x000ff00000010000 */
[----:B------:R3:W-:Y:S01]  /*bd80*/  MUFU.EX2 R246, R167 ;  /* 0x000000a700f67308 */ /* 0x0007e20000000800 */
[----:B------:R-:W-:Y:S02]  /*bd90*/  FFMA.FTZ R137, R133, R152, R137 ;  /* 0x0000009885897223 */ /* 0x000fe40000010089 */
[----:B------:R-:W-:Y:S07]  /*bda0*/  LDSM.16.MT88.4 R152, [R224+0xc800] ;  /* 0x00c80000e098783b */ /* 0x000fee0000004200 */
[----:B------:R-:W-:Y:S01]  /*bdb0*/  MUFU.EX2 R189, R210 ;  /* 0x000000d200bd7308 */ /* 0x000fe20000000800 */
[----:B------:R-:W-:Y:S01]  /*bdc0*/  FFMA.FTZ R133, R2, R182, R183 ;  /* 0x000000b602857223 */ /* 0x000fe200000100b7 */
[----:B------:R-:W-:Y:S01]  /*bdd0*/  MOV R182, R181 ;  /* 0x000000b500b67202 */ /* 0x000fe20000000f00 */
[-C--:B--2---:R-:W-:Y:S01]  /*bde0*/  HMMA.16816.F32 R100, R140, R148.reuse, R100 ;  /* 0x000000948c64723c */ /* 0x084fe20000001864 */
[----:B------:R-:W2:Y:S02]  /*bdf0*/  LDL.LU R2, [R1+0x38] ;  /* 0x0000380001027983 */ /* 0x000ea40000300800 */
[----:B------:R-:W-:Y:S01]  /*be00*/  MOV R181, R180 ;  /* 0x000000b400b57202 */ /* 0x000fe20000000f00 */
[----:B------:R-:W-:Y:S01]  /*be10*/  FADD.FTZ R133, R248, R133 ;  /* 0x00000085f8857221 */ /* 0x000fe20000010000 */
[----:B------:R-:W-:Y:S01]  /*be20*/  MOV R180, R187 ;  /* 0x000000bb00b47202 */ /* 0x000fe20000000f00 */
[C---:B------:R-:W-:Y:S01]  /*be30*/  HMMA.16816.F32 R104, R144.reuse, R148, R104 ;  /* 0x000000949068723c */ /* 0x040fe20000001868 */
[----:B---3--:R-:W-:Y:S01]  /*be40*/  LDSM.16.MT88.4 R164, [R225+0xd800] ;  /* 0x00d80000e1a4783b */ /* 0x008fe20000004200 */
[----:B------:R-:W-:Y:S03]  /*be50*/  MUFU.EX2 R187, R204 ;  /* 0x000000cc00bb7308 */ /* 0x000fe60000000800 */
[----:B------:R-:W-:Y:S01]  /*be60*/  MOV R183, R186 ;  /* 0x000000ba00b77202 */ /* 0x000fe20000000f00 */
[-C--:B------:R-:W-:Y:S03]  /*be70*/  HMMA.16816.F32 R108, R144, R150.reuse, R108 ;  /* 0x00000096906c723c */ /* 0x080fe6000000186c */
[----:B------:R4:W5:Y:S03]  /*be80*/  LDL.LU R238, [R1+0xac] ;  /* 0x0000ac0001ee7983 */ /* 0x0009660000300800 */
[----:B------:R3:W4:Y:S01]  /*be90*/  MUFU.EX2 R204, R217 ;  /* 0x000000d900cc7308 */ /* 0x0007220000000800 */
[----:B------:R-:W-:Y:S01]  /*bea0*/  FADD.FTZ R133, R234, R133 ;  /* 0x00000085ea857221 */ /* 0x000fe20000010000 */
[C---:B------:R-:W-:Y:S01]  /*beb0*/  HMMA.16816.F32 R112, R140.reuse, R150, R112 ;  /* 0x000000968c70723c */ /* 0x040fe20000001870 */
[----:B------:R-:W4:Y:S03]  /*bec0*/  LDSM.16.MT88.4 R148, [R226+0xe000] ;  /* 0x00e00000e294783b */ /* 0x000f260000004200 */
[----:B------:R-:W-:Y:S04]  /*bed0*/  FADD.FTZ R133, R229, R133 ;  /* 0x00000085e5857221 */ /* 0x000fe80000010000 */
[----:B------:R-:W-:Y:S03]  /*bee0*/  MUFU.EX2 R248, R180 ;  /* 0x000000b400f87308 */ /* 0x000fe60000000800 */
[----:B-1----:R-:W-:Y:S01]  /*bef0*/  F2FP.F16.F32.PACK_AB R209, R249, R250 ;  /* 0x000000faf9d1723e */ /* 0x002fe200000000ff */
[----:B------:R1:W5:Y:S01]  /*bf00*/  LDL.LU R237, [R1+0xa8] ;  /* 0x0000a80001ed7983 */ /* 0x0003620000300800 */
[----:B------:R-:W-:Y:S03]  /*bf10*/  FADD.FTZ R133, R169, R133 ;  /* 0x00000085a9857221 */ /* 0x000fe60000010000 */
[----:B------:R1:W5:Y:S02]  /*bf20*/  LDL.LU R236, [R1+0xa4] ;  /* 0x0000a40001ec7983 */ /* 0x0003640000300800 */
[----:B------:R-:W-:Y:S02]  /*bf30*/  MUFU.EX2 R186, R138 ;  /* 0x0000008a00ba7308 */ /* 0x000fe40000000800 */
[----:B---3--:R-:W-:Y:S08]  /*bf40*/  LDSM.16.MT88.4 R216, [R225+0xf800] ;  /* 0x00f80000e1d8783b */ /* 0x008ff00000004200 */
[----:B------:R-:W-:Y:S10]  /*bf50*/  MUFU.EX2 R138, R231 ;  /* 0x000000e7008a7308 */ /* 0x000ff40000000800 */
[----:B------:R-:W3:Y:S10]  /*bf60*/  MUFU.EX2 R174, R206 ;  /* 0x000000ce00ae7308 */ /* 0x000ef40000000800 */
[----:B------:R-:W1:Y:S01]  /*bf70*/  MUFU.EX2 R184, R205 ;  /* 0x000000cd00b87308 */ /* 0x000e620000000800 */
[-C--:B----4-:R-:W-:Y:S09]  /*bf80*/  HMMA.16816.F32 R116, R140, R148.reuse, R116 ;  /* 0x000000948c74723c */ /* 0x090ff20000001874 */
[----:B------:R-:W-:Y:S01]  /*bf90*/  MUFU.EX2 R179, R179 ;  /* 0x000000b300b37308 */ /* 0x000fe20000000800 */
[C---:B------:R-:W-:Y:S06]  /*bfa0*/  HMMA.16816.F32 R120, R144.reuse, R148, R120 ;  /* 0x000000949078723c */ /* 0x040fec0000001878 */
[-C--:B------:R-:W-:Y:S03]  /*bfb0*/  HMMA.16816.F32 R124, R144, R150.reuse, R124 ;  /* 0x00000096907c723c */ /* 0x080fe6000000187c */
[----:B------:R-:W4:Y:S03]  /*bfc0*/  MUFU.EX2 R177, R177 ;  /* 0x000000b100b17308 */ /* 0x000f260000000800 */
[----:B------:R-:W-:Y:S01]  /*bfd0*/  HMMA.16816.F32 R128, R140, R150, R128 ;  /* 0x000000968c80723c */ /* 0x000fe20000001880 */
[----:B------:R-:W3:Y:S06]  /*bfe0*/  LDSM.16.MT88.4 R148, [R227+0xc800] ;  /* 0x00c80000e394783b */ /* 0x000eec0000004200 */
[----:B------:R-:W-:Y:S01]  /*bff0*/  MUFU.EX2 R178, R178 ;  /* 0x000000b200b27308 */ /* 0x000fe20000000800 */
[----:B------:R-:W-:Y:S03]  /*c000*/  F2FP.F16.F32.PACK_AB R146, R192, R196 ;  /* 0x000000c4c092723e */ /* 0x000fe600000000ff */
[----:B------:R-:W-:Y:S02]  /*c010*/  F2FP.F16.F32.PACK_AB R143, R193, R213 ;  /* 0x000000d5c18f723e */ /* 0x000fe400000000ff */
[----:B------:R-:W-:Y:S02]  /*c020*/  F2FP.F16.F32.PACK_AB R140, R172, R171 ;  /* 0x000000abac8c723e */ /* 0x000fe400000000ff */
[----:B------:R-:W-:Y:S02]  /*c030*/  F2FP.F16.F32.PACK_AB R141, R173, R170 ;  /* 0x000000aaad8d723e */ /* 0x000fe400000000ff */
[----:B------:R-:W-:Y:S02]  /*c040*/  F2FP.F16.F32.PACK_AB R142, R194, R203 ;  /* 0x000000cbc28e723e */ /* 0x000fe400000000ff */
[----:B------:R-:W-:Y:S02]  /*c050*/  F2FP.F16.F32.PACK_AB R144, R195, R169 ;  /* 0x000000a9c390723e */ /* 0x000fe400000000ff */
[----:B------:R-:W-:Y:S02]  /*c060*/  F2FP.F16.F32.PACK_AB R145, R175, R168 ;  /* 0x000000a8af91723e */ /* 0x000fe400000000ff */
[----:B------:R-:W-:Y:S01]  /*c070*/  F2FP.F16.F32.PACK_AB R147, R191, R176 ;  /* 0x000000b0bf93723e */ /* 0x000fe200000000ff */
[-C--:B------:R-:W-:Y:S03]  /*c080*/  HMMA.16816.F32 R4, R140, R152.reuse, R4 ;  /* 0x000000988c04723c */ /* 0x080fe60000001804 */
[----:B------:R-:W-:Y:S03]  /*c090*/  MOV R172, R204 ;  /* 0x000000cc00ac7202 */ /* 0x000fe60000000f00 */
        /* <DEDUP_REMOVED lines=37> */
[----:B--2---:R-:W-:Y:S01]  /*c2f0*/  FFMA.FTZ R0, R0, R2, R160 ;  /* 0x0000000200007223 */ /* 0x004fe200000100a0 */
[----:B------:R-:W-:Y:S01]  /*c300*/  HMMA.16816.F32 R128, R140, R154, R128 ;  /* 0x0000009a8c80723c */ /* 0x000fe20000001880 */
[----:B------:R-:W1:Y:S04]  /*c310*/  LDSM.16.MT88.4 R160, [R227+0xd000] ;  /* 0x00d00000e3a0783b */ /* 0x000e680000004200 */
[----:B------:R-:W-:Y:S01]  /*c320*/  F2FP.F16.F32.PACK_AB R146, R198, R202 ;  /* 0x000000cac692723e */ /* 0x000fe200000000ff */
[----:B------:R-:W-:Y:S01]  /*c330*/  FADD.FTZ R2, R243, R137 ;  /* 0x00000089f3027221 */ /* 0x000fe20000010000 */
[----:B------:R-:W-:Y:S01]  /*c340*/  F2FP.F16.F32.PACK_AB R143, R197, R201 ;  /* 0x000000c9c58f723e */ /* 0x000fe200000000ff */
[----:B------:R2:W4:Y:S01]  /*c350*/  MUFU.EX2 R243, R235 ;  /* 0x000000eb00f37308 */ /* 0x0005220000000800 */
[----:B------:R-:W1:Y:S02]  /*c360*/  LDSM.16.MT88.4 R152, [R226+0xd000] ;  /* 0x00d00000e298783b */ /* 0x000e640000004200 */
[----:B------:R-:W-:Y:S01]  /*c370*/  F2FP.F16.F32.PACK_AB R140, R185, R190 ;  /* 0x000000beb98c723e */ /* 0x000fe200000000ff */
[----:B------:R-:W-:Y:S01]  /*c380*/  FADD.FTZ R2, R183, R2 ;  /* 0x00000002b7027221 */ /* 0x000fe20000010000 */
[----:B------:R-:W-:Y:S01]  /*c390*/  F2FP.F16.F32.PACK_AB R141, R189, R188 ;  /* 0x000000bcbd8d723e */ /* 0x000fe200000000ff */
[----:B------:R-:W-:Y:S01]  /*c3a0*/  FADD.FTZ R0, R245, R0 ;  /* 0x00000000f5007221 */ /* 0x000fe20000010000 */
[----:B------:R-:W-:Y:S03]  /*c3b0*/  F2FP.F16.F32.PACK_AB R142, R207, R200 ;  /* 0x000000c8cf8e723e */ /* 0x000fe600000000ff */
[----:B------:R-:W-:Y:S01]  /*c3c0*/  MUFU.EX2 R137, R182 ;  /* 0x000000b600897308 */ /* 0x000fe20000000800 */
[----:B------:R-:W-:Y:S01]  /*c3d0*/  F2FP.F16.F32.PACK_AB R147, R199, R204 ;  /* 0x000000ccc793723e */ /* 0x000fe200000000ff */
[----:B------:R-:W-:Y:S01]  /*c3e0*/  FADD.FTZ R2, R230, R2 ;  /* 0x00000002e6027221 */ /* 0x000fe20000010000 */
[----:B------:R-:W-:Y:S01]  /*c3f0*/  F2FP.F16.F32.PACK_AB R144, R174, R187 ;  /* 0x000000bbae90723e */ /* 0x000fe200000000ff */
[----:B------:R-:W-:Y:S01]  /*c400*/  FADD.FTZ R0, R233, R0 ;  /* 0x00000000e9007221 */ /* 0x000fe20000010000 */
[----:B------:R-:W-:Y:S01]  /*c410*/  F2FP.F16.F32.PACK_AB R145, R184, R186 ;  /* 0x000000bab891723e */ /* 0x000fe200000000ff */
[-C--:B---3--:R-:W-:Y:S04]  /*c420*/  HMMA.16816.F32 R4, R140, R148.reuse, R4 ;  /* 0x000000948c04723c */ /* 0x088fe80000001804 */
[----:B------:R-:W3:Y:S01]  /*c430*/  MUFU.EX2 R245, R181 ;  /* 0x000000b500f57308 */ /* 0x000ee20000000800 */
[----:B--2---:R2:W5:Y:S01]  /*c440*/  LDL.LU R235, [R1+0xa0] ;  /* 0x0000a00001eb7983 */ /* 0x0045620000300800 */
[----:B------:R-:W-:Y:S01]  /*c450*/  FADD.FTZ R0, R228, R0 ;  /* 0x00000000e4007221 */ /* 0x000fe20000010000 */
[----:B----4-:R-:W-:Y:S01]  /*c460*/  F2FP.F16.F32.PACK_AB R204, R177, R179 ;  /* 0x000000b3b1cc723e */ /* 0x010fe200000000ff */
[C---:B------:R-:W-:Y:S01]  /*c470*/  HMMA.16816.F32 R8, R144.reuse, R148, R8 ;  /* 0x000000949008723c */ /* 0x040fe20000001808 */
[----:B------:R2:W5:Y:S04]  /*c480*/  LDL.LU R234, [R1+0x9c] ;  /* 0x00009c0001ea7983 */ /* 0x0005680000300800 */
[----:B------:R2:W5:Y:S01]  /*c490*/  LDL.LU R233, [R1+0x98] ;  /* 0x0000980001e97983 */ /* 0x0005620000300800 */
[-C--:B------:R-:W-:Y:S03]  /*c4a0*/  HMMA.16816.F32 R12, R144, R150.reuse, R12 ;  /* 0x00000096900c723c */ /* 0x080fe6000000180c */
[----:B------:R2:W5:Y:S02]  /*c4b0*/  LDL.LU R232, [R1+0x94] ;  /* 0x0000940001e87983 */ /* 0x0005640000300800 */
[----:B------:R-:W-:Y:S01]  /*c4c0*/  F2FP.F16.F32.PACK_AB R210, R243, R244 ;  /* 0x000000f4f3d2723e */ /* 0x000fe200000000ff */
[C---:B------:R-:W-:Y:S01]  /*c4d0*/  HMMA.16816.F32 R16, R140.reuse, R150, R16 ;  /* 0x000000968c10723c */ /* 0x040fe20000001810 */
[----:B------:R-:W4:Y:S04]  /*c4e0*/  LDSM.16.MT88.4 R148, [R224+0xf000] ;  /* 0x00f00000e094783b */ /* 0x000f280000004200 */
[----:B---3--:R-:W-:Y:S01]  /*c4f0*/  F2FP.F16.F32.PACK_AB R206, R248, R245 ;  /* 0x000000f5f8ce723e */ /* 0x008fe200000000ff */
[-C--:B------:R-:W-:Y:S03]  /*c500*/  HMMA.16816.F32 R20, R140, R156.reuse, R20 ;  /* 0x0000009c8c14723c */ /* 0x080fe60000001814 */
[----:B------:R-:W-:Y:S02]  /*c510*/  LDSM.16.MT88.4 R180, [R227+0xd800] ;  /* 0x00d80000e3b4783b */ /* 0x000fe40000004200 */
[----:B------:R-:W-:Y:S01]  /*c520*/  FADD.FTZ R2, R170, R2 ;  /* 0x00000002aa027221 */ /* 0x000fe20000010000 */
[C---:B------:R-:W-:Y:S05]  /*c530*/  HMMA.16816.F32 R24, R144.reuse, R156, R24 ;  /* 0x0000009c9018723c */ /* 0x040fea0000001818 */
[----:B------:R2:W5:Y:S01]  /*c540*/  LDL.LU R231, [R1+0x90] ;  /* 0x0000900001e77983 */ /* 0x0005620000300800 */
[-C--:B------:R-:W-:Y:S03]  /*c550*/  HMMA.16816.F32 R28, R144, R158.reuse, R28 ;  /* 0x0000009e901c723c */ /* 0x080fe6000000181c */
[----:B------:R2:W5:Y:S02]  /*c560*/  LDL.LU R230, [R1+0x8c] ;  /* 0x00008c0001e67983 */ /* 0x0005640000300800 */
[----:B------:R-:W-:Y:S01]  /*c570*/  FADD.FTZ R2, R173, R2 ;  /* 0x00000002ad027221 */ /* 0x000fe20000010000 */
[C---:B------:R-:W-:Y:S01]  /*c580*/  HMMA.16816.F32 R32, R140.reuse, R158, R32 ;  /* 0x0000009e8c20723c */ /* 0x040fe20000001820 */
[----:B------:R-:W3:Y:S04]  /*c590*/  LDSM.16.MT88.4 R156, [R225+0xf000] ;  /* 0x00f00000e19c783b */ /* 0x000ee80000004200 */
[----:B------:R-:W-:Y:S01]  /*c5a0*/  MOV R173, R207 ;  /* 0x000000cf00ad7202 */ /* 0x000fe20000000f00 */
[-C--:B-1----:R-:W-:Y:S03]  /*c5b0*/  HMMA.16816.F32 R36, R140, R160.reuse, R36 ;  /* 0x000000a08c24723c */ /* 0x082fe60000001824 */
[----:B------:R2:W5:Y:S02]  /*c5c0*/  LDL.LU R229, [R1+0x88] ;  /* 0x0000880001e57983 */ /* 0x0005640000300800 */
[----:B------:R-:W-:Y:S01]  /*c5d0*/  F2FP.F16.F32.PACK_AB R207, R247, R246 ;  /* 0x000000f6f7cf723e */ /* 0x000fe200000000ff */
[C---:B------:R-:W-:Y:S01]  /*c5e0*/  HMMA.16816.F32 R40, R144.reuse, R160, R40 ;  /* 0x000000a09028723c */ /* 0x040fe20000001828 */
[----:B------:R2:W5:Y:S04]  /*c5f0*/  LDL.LU R228, [R1+0x84] ;  /* 0x0000840001e47983 */ /* 0x0005680000300800 */
[----:B------:R-:W-:Y:S01]  /*c600*/  FADD.FTZ R0, R168, R0 ;  /* 0x00000000a8007221 */ /* 0x000fe20000010000 */
[-C--:B------:R-:W-:Y:S06]  /*c610*/  HMMA.16816.F32 R44, R144, R162.reuse, R44 ;  /* 0x000000a2902c723c */ /* 0x080fec000000182c */
[C---:B------:R-:W-:Y:S01]  /*c620*/  HMMA.16816.F32 R48, R140.reuse, R162, R48 ;  /* 0x000000a28c30723c */ /* 0x040fe20000001830 */
[----:B------:R-:W1:Y:S05]  /*c630*/  LDSM.16.MT88.4 R160, [R227+0xf000] ;  /* 0x00f00000e3a0783b */ /* 0x000e6a0000004200 */
[-C--:B------:R-:W-:Y:S06]  /*c640*/  HMMA.16816.F32 R52, R140, R152.reuse, R52 ;  /* 0x000000988c34723c */ /* 0x080fec0000001834 */
[C---:B------:R-:W-:Y:S06]  /*c650*/  HMMA.16816.F32 R56, R144.reuse, R152, R56 ;  /* 0x000000989038723c */ /* 0x040fec0000001838 */
[-C--:B------:R-:W-:Y:S06]  /*c660*/  HMMA.16816.F32 R60, R144, R154.reuse, R60 ;  /* 0x0000009a903c723c */ /* 0x080fec000000183c */
[C---:B------:R-:W-:Y:S01]  /*c670*/  HMMA.16816.F32 R64, R140.reuse, R154, R64 ;  /* 0x0000009a8c40723c */ /* 0x040fe20000001840 */
[----:B------:R-:W2:Y:S05]  /*c680*/  LDSM.16.MT88.4 R152, [R226+0xf000] ;  /* 0x00f00000e298783b */ /* 0x000eaa0000004200 */
[-C--:B----4-:R-:W-:Y:S06]  /*c690*/  HMMA.16816.F32 R68, R140, R148.reuse, R68 ;  /* 0x000000948c44723c */ /* 0x090fec0000001844 */
[C---:B------:R-:W-:Y:S06]  /*c6a0*/  HMMA.16816.F32 R72, R144.reuse, R148, R72 ;  /* 0x000000949048723c */ /* 0x040fec0000001848 */
[-C--:B------:R-:W-:Y:S06]  /*c6b0*/  HMMA.16816.F32 R76, R144, R150.reuse, R76 ;  /* 0x00000096904c723c */ /* 0x080fec000000184c */
[C---:B------:R-:W-:Y:S01]  /*c6c0*/  HMMA.16816.F32 R80, R140.reuse, R150, R80 ;  /* 0x000000968c50723c */ /* 0x040fe20000001850 */
[----:B------:R-:W4:Y:S05]  /*c6d0*/  LDSM.16.MT88.4 R148, [R224+0xd800] ;  /* 0x00d80000e094783b */ /* 0x000f2a0000004200 */
[-C--:B---3--:R-:W-:Y:S06]  /*c6e0*/  HMMA.16816.F32 R84, R140, R156.reuse, R84 ;  /* 0x0000009c8c54723c */ /* 0x088fec0000001854 */
[C---:B------:R-:W-:Y:S06]  /*c6f0*/  HMMA.16816.F32 R88, R144.reuse, R156, R88 ;  /* 0x0000009c9058723c */ /* 0x040fec0000001858 */
[-C--:B------:R-:W-:Y:S05]  /*c700*/  HMMA.16816.F32 R92, R144, R158.reuse, R92 ;  /* 0x0000009e905c723c */ /* 0x080fea000000185c */
[----:B------:R-:W-:Y:S01]  /*c710*/  MOV R157, R137 ;  /* 0x00000089009d7202 */ /* 0x000fe20000000f00 */
[C---:B------:R-:W-:Y:S01]  /*c720*/  HMMA.16816.F32 R96, R140.reuse, R158, R96 ;  /* 0x0000009e8c60723c */ /* 0x040fe20000001860 */
[----:B------:R3:W4:Y:S04]  /*c730*/  MUFU.EX2 R137, R139 ;  /* 0x0000008b00897308 */ /* 0x0007280000000800 */
[----:B------:R-:W-:Y:S01]  /*c740*/  MOV R156, R196 ;  /* 0x000000c4009c7202 */ /* 0x000fe20000000f00 */
[-C--:B-1----:R-:W-:Y:S05]  /*c750*/  HMMA.16816.F32 R100, R140, R160.reuse, R100 ;  /* 0x000000a08c64723c */ /* 0x082fea0000001864 */
[----:B------:R-:W-:Y:S01]  /*c760*/  MOV R158, R198 ;  /* 0x000000c6009e7202 */ /* 0x000fe20000000f00 */
[C---:B------:R-:W-:Y:S05]  /*c770*/  HMMA.16816.F32 R104, R144.reuse, R160, R104 ;  /* 0x000000a09068723c */ /* 0x040fea0000001868 */
[----:B------:R-:W-:Y:S01]  /*c780*/  MOV R159, R197 ;  /* 0x000000c5009f7202 */ /* 0x000fe20000000f00 */
[-C--:B------:R-:W-:Y:S01]  /*c790*/  HMMA.16816.F32 R108, R144, R162.reuse, R108 ;  /* 0x000000a2906c723c */ /* 0x080fe2000000186c */
[----:B---3--:R1:W5:Y:S04]  /*c7a0*/  LDL.LU R139, [R1+0x80] ;  /* 0x00008000018b7983 */ /* 0x0083680000300800 */
[----:B------:R-:W-:Y:S01]  /*c7b0*/  MOV R160, R213 ;  /* 0x000000d500a07202 */ /* 0x000fe20000000f00 */
[C---:B------:R-:W-:Y:S01]  /*c7c0*/  HMMA.16816.F32 R112, R140.reuse, R162, R112 ;  /* 0x000000a28c70723c */ /* 0x040fe20000001870 */
[----:B------:R-:W-:Y:S04]  /*c7d0*/  LDSM.16.MT88.4 R212, [R224+0xf800] ;  /* 0x00f80000e0d4783b */ /* 0x000fe80000004200 */
[----:B------:R-:W-:Y:S01]  /*c7e0*/  MOV R161, R199 ;  /* 0x000000c700a17202 */ /* 0x000fe20000000f00 */
[-C--:B--2---:R-:W-:Y:S03]  /*c7f0*/  HMMA.16816.F32 R116, R140, R152.reuse, R116 ;  /* 0x000000988c74723c */ /* 0x084fe60000001874 */
[----:B------:R-:W2:Y:S02]  /*c800*/  LDSM.16.MT88.4 R196, [R226+0xd800] ;  /* 0x00d80000e2c4783b */ /* 0x000ea40000004200 */
[----:B------:R-:W-:Y:S01]  /*c810*/  F2FP.F16.F32.PACK_AB R205, R178, R157 ;  /* 0x0000009db2cd723e */ /* 0x000fe200000000ff */
[C---:B------:R-:W-:Y:S05]  /*c820*/  HMMA.16816.F32 R120, R144.reuse, R152, R120 ;  /* 0x000000989078723c */ /* 0x040fea0000001878 */
[----:B----4-:R-:W-:Y:S01]  /*c830*/  F2FP.F16.F32.PACK_AB R211, R137, R138 ;  /* 0x0000008a89d3723e */ /* 0x010fe200000000ff */
[-C--:B------:R-:W-:Y:S06]  /*c840*/  HMMA.16816.F32 R124, R144, R154.reuse, R124 ;  /* 0x0000009a907c723c */ /* 0x080fec000000187c */
[----:B------:R-:W-:Y:S06]  /*c850*/  HMMA.16816.F32 R128, R140, R154, R128 ;  /* 0x0000009a8c80723c */ /* 0x000fec0000001880 */
[-C--:B------:R-:W-:Y:S06]  /*c860*/  HMMA.16816.F32 R144, R204, R148.reuse, R4 ;  /* 0x00000094cc90723c */ /* 0x080fec0000001804 */
[C---:B------:R-:W-:Y:S05]  /*c870*/  HMMA.16816.F32 R140, R208.reuse, R148, R8 ;  /* 0x00000094d08c723c */ /* 0x040fea0000001808 */
[----:B------:R-:W-:Y:S01]  /*c880*/  MOV R4, R160 ;  /* 0x000000a000047202 */ /* 0x000fe20000000f00 */
[-C--:B------:R-:W-:Y:S05]  /*c890*/  HMMA.16816.F32 R152, R208, R150.reuse, R12 ;  /* 0x00000096d098723c */ /* 0x080fea000000180c */
[----:B------:R-:W-:Y:S01]  /*c8a0*/  MOV R5, R161 ;  /* 0x000000a100057202 */ /* 0x000fe20000000f00 */
[C---:B------:R-:W-:Y:S05]  /*c8b0*/  HMMA.16816.F32 R148, R204.reuse, R150, R16 ;  /* 0x00000096cc94723c */ /* 0x040fea0000001810 */
[----:B------:R-:W-:Y:S01]  /*c8c0*/  MOV R6, R158 ;  /* 0x0000009e00067202 */ /* 0x000fe20000000f00 */
[-C--:B------:R-:W-:Y:S05]  /*c8d0*/  HMMA.16816.F32 R160, R204, R164.reuse, R20 ;  /* 0x000000a4cca0723c */ /* 0x080fea0000001814 */
[----:B------:R-:W-:Y:S02]  /*c8e0*/  MOV R7, R159 ;  /* 0x0000009f00077202 */ /* 0x000fe40000000f00 */
[----:B------:R-:W-:Y:S04]  /*c8f0*/  MOV R10, R157 ;  /* 0x0000009d000a7202 */ /* 0x000fe80000000f00 */
[----:B------:R-:W-:Y:S02]  /*c900*/  MOV R9, R156 ;  /* 0x0000009c00097202 */ /* 0x000fe40000000f00 */
[C---:B------:R-:W-:Y:S04]  /*c910*/  HMMA.16816.F32 R156, R208.reuse, R164, R24 ;  /* 0x000000a4d09c723c */ /* 0x040fe80000001818 */
[----:B------:R-:W-:Y:S02]  /*c920*/  MOV R19, R5 ;  /* 0x0000000500137202 */ /* 0x000fe40000000f00 */
[-C--:B------:R-:W-:Y:S05]  /*c930*/  HMMA.16816.F32 R168, R208, R166.reuse, R28 ;  /* 0x000000a6d0a8723c */ /* 0x080fea000000181c */
[----:B------:R-:W-:Y:S01]  /*c940*/  MOV R18, R6 ;  /* 0x0000000600127202 */ /* 0x000fe20000000f00 */
[C---:B------:R-:W-:Y:S05]  /*c950*/  HMMA.16816.F32 R164, R204.reuse, R166, R32 ;  /* 0x000000a6cca4723c */ /* 0x040fea0000001820 */
[----:B------:R-:W-:Y:S02]  /*c960*/  MOV R15, R178 ;  /* 0x000000b2000f7202 */ /* 0x000fe40000000f00 */
[----:B------:R-:W-:Y:S04]  /*c970*/  MOV R14, R177 ;  /* 0x000000b1000e7202 */ /* 0x000fe80000000f00 */
[----:B------:R-:W-:Y:S02]  /*c980*/  MOV R11, R179 ;  /* 0x000000b3000b7202 */ /* 0x000fe40000000f00 */
[----:B------:R-:W-:Y:S02]  /*c990*/  MOV R32, R176 ;  /* 0x000000b000207202 */ /* 0x000fe40000000f00 */
[-C--:B------:R-:W-:Y:S03]  /*c9a0*/  HMMA.16816.F32 R176, R204, R180.reuse, R36 ;  /* 0x000000b4ccb0723c */ /* 0x080fe60000001824 */
[----:B------:R-:W-:Y:S02]  /*c9b0*/  MOV R16, R173 ;  /* 0x000000ad00107202 */ /* 0x000fe40000000f00 */
[----:B------:R-:W-:Y:S02]  /*c9c0*/  MOV R23, R172 ;  /* 0x000000ac00177202 */ /* 0x000fe40000000f00 */
[----:B------:R-:W-:Y:S04]  /*c9d0*/  MOV R26, R174 ;  /* 0x000000ae001a7202 */ /* 0x000fe80000000f00 */
[----:B------:R-:W-:Y:S02]  /*c9e0*/  MOV R38, R175 ;  /* 0x000000af00267202 */ /* 0x000fe40000000f00 */
[C---:B------:R-:W-:Y:S04]  /*c9f0*/  HMMA.16816.F32 R172, R208.reuse, R180, R40 ;  /* 0x000000b4d0ac723c */ /* 0x040fe80000001828 */
[----:B------:R-:W-:Y:S01]  /*ca00*/  MOV R31, R186 ;  /* 0x000000ba001f7202 */ /* 0x000fe20000000f00 */
[----:B------:R-:W-:Y:S01]  /*ca10*/  FADD.FTZ R0, R38, R0 ;  /* 0x0000000026007221 */ /* 0x000fe20000010000 */
[----:B------:R-:W-:Y:S02]  /*ca20*/  MOV R27, R184 ;  /* 0x000000b8001b7202 */ /* 0x000fe40000000f00 */
[----:B------:R-:W-:Y:S03]  /*ca30*/  MOV R30, R187 ;  /* 0x000000bb001e7202 */ /* 0x000fe60000000f00 */
        /* <DEDUP_REMOVED lines=10> */
[----:B------:R-:W-:Y:S01]  /*cae0*/  MOV R12, R11 ;  /* 0x0000000b000c7202 */ /* 0x000fe20000000f00 */
[----:B------:R-:W-:Y:S01]  /*caf0*/  FADD.FTZ R8, R8, R133 ;  /* 0x0000008508087221 */ /* 0x000fe20000010000 */
[----:B------:R-:W-:Y:S02]  /*cb00*/  MOV R28, R191 ;  /* 0x000000bf001c7202 */ /* 0x000fe40000000f00 */
[----:B------:R-:W-:Y:S04]  /*cb10*/  MOV R25, R189 ;  /* 0x000000bd00197202 */ /* 0x000fe80000000f00 */
[----:B------:R-:W-:Y:S02]  /*cb20*/  MOV R29, R188 ;  /* 0x000000bc001d7202 */ /* 0x000fe40000000f00 */
[----:B------:R-:W-:Y:S02]  /*cb30*/  MOV R11, R190 ;  /* 0x000000be000b7202 */ /* 0x000fe40000000f00 */
[C---:B------:R-:W-:Y:S04]  /*cb40*/  HMMA.16816.F32 R188, R208.reuse, R196, R56 ;  /* 0x000000c4d0bc723c */ /* 0x040fe80000001838 */
[----:B------:R-:W-:Y:S02]  /*cb50*/  MOV R39, R9 ;  /* 0x0000000900277202 */ /* 0x000fe40000000f00 */
[----:B------:R-:W-:Y:S02]  /*cb60*/  MOV R22, R202 ;  /* 0x000000ca00167202 */ /* 0x000fe40000000f00 */
[----:B------:R-:W-:Y:S03]  /*cb70*/  MOV R21, R201 ;  /* 0x000000c900157202 */ /* 0x000fe60000000f00 */
[----:B------:R-:W-:Y:S01]  /*cb80*/  MOV R20, R200 ;  /* 0x000000c800147202 */ /* 0x000fe20000000f00 */
[----:B------:R-:W-:Y:S01]  /*cb90*/  FADD.FTZ R8, R39, R8 ;  /* 0x0000000827087221 */ /* 0x000fe20000010000 */
[----:B------:R-:W-:Y:S02]  /*cba0*/  MOV R9, R203 ;  /* 0x000000cb00097202 */ /* 0x000fe40000000f00 */
        /* <DEDUP_REMOVED lines=44> */
[----:B------:R-:W-:Y:S02]  /*ce70*/  MOV R133, R135 ;  /* 0x0000008700857202 */ /* 0x000fe40000000f00 */
[----:B------:R-:W-:Y:S01]  /*ce80*/  MOV R132, R136 ;  /* 0x0000008800847202 */ /* 0x000fe20000000f00 */
        /* <DEDUP_REMOVED lines=16> */
[----:B------:R1:W-:Y:S01]  /*cf90*/  STL [R1+0x28], R6 ;  /* 0x0000280601007387 */ /* 0x0003e20000100800 */
[----:B------:R-:W-:Y:S03]  /*cfa0*/  MOV R137, R134 ;  /* 0x0000008600897202 */ /* 0x000fe60000000f00 */
[----:B------:R1:W-:Y:S04]  /*cfb0*/  STL [R1+0x2c], R4 ;  /* 0x00002c0401007387 */ /* 0x0003e80000100800 */
[----:B------:R1:W-:Y:S04]  /*cfc0*/  STL [R1+0x30], R2 ;  /* 0x0000300201007387 */ /* 0x0003e80000100800 */
[----:B------:R1:W-:Y:S01]  /*cfd0*/  STL [R1+0x38], R0 ;  /* 0x0000380001007387 */ /* 0x0003e20000100800 */
[----:B------:R-:W-:Y:S05]  /*cfe0*/  @P4 BRA `(.L_x_268) ;  /* 0xffffffb400c84947 */ /* 0x000fea000383ffff */
.L_x_267:
[----:B------:R-:W3:Y:S04]  /*cff0*/  LDL.LU R9, [R1+0x28] ;  /* 0x0000280001097983 */ /* 0x000ee80000300800 */
[----:B------:R-:W2:Y:S04]  /*d000*/  LDL.LU R8, [R1+0x2c] ;  /* 0x00002c0001087983 */ /* 0x000ea80000300800 */
[----:B------:R-:W4:Y:S04]  /*d010*/  LDL.LU R7, [R1+0x30] ;  /* 0x0000300001077983 */ /* 0x000f280000300800 */
[----:B-1----:R-:W4:Y:S01]  /*d020*/  LDL.LU R6, [R1+0x38] ;  /* 0x0000380001067983 */ /* 0x002f220000300800 */
[----:B------:R-:W1:Y:S01]  /*d030*/  S2UR UR7, SR_CgaCtaId ;  /* 0x00000000000779c3 */ /* 0x000e620000008800 */
[----:B------:R-:W-:Y:S01]  /*d040*/  UISETP.NE.AND UP0, UPT, UR15, -0x1, UPT ;  /* 0xffffffff0f00788c */ /* 0x000fe2000bf05270 */
[----:B------:R-:W-:Y:S01]  /*d050*/  MOV R204, 0x20 ;  /* 0x0000002000cc7802 */ /* 0x000fe20000000f00 */
[----:B------:R-:W1:Y:S01]  /*d060*/  S2R R14, SR_TID.X ;  /* 0x00000000000e7919 */ /* 0x000e620000002100 */
[----:B-----5:R-:W-:Y:S01]  /*d070*/  MOV R132, 0x40 ;  /* 0x0000004000847802 */ /* 0x020fe20000000f00 */
[----:B------:R-:W1:Y:S07]  /*d080*/  S2R R206, SR_TID.X ;  /* 0x0000000000ce7919 */ /* 0x000e6e0000002100 */
[----:B------:R-:W-:-:S02]  /*d090*/  @UP0 ULDC.64 UR4, c[0x0][0x298] ;  /* 0x0000a60000040ab9 */ /* 0x000fc40000000a00 */
[----:B------:R-:W-:-:S03]  /*d0a0*/  @UP0 UIMAD.WIDE.U32 UR8, UR15, UR4, URZ ;  /* 0x000000040f0802a5 */ /* 0x000fc6000f8e003f */
[----:B------:R-:W-:Y:S01]  /*d0b0*/  UMOV UR4, 0x400 ;  /* 0x0000040000047882 */ /* 0x000fe20000000000 */
[----:B------:R-:W-:Y:S02]  /*d0c0*/  @UP0 UIMAD UR6, UR15, UR5, UR9 ;  /* 0x000000050f0602a4 */ /* 0x000fe4000f8e0209 */
[----:B-1----:R-:W-:Y:S01]  /*d0d0*/  ULEA UR7, UR7, UR4, 0x18 ;  /* 0x0000000407077291 */ /* 0x002fe2000f8ec03f */
        /* <DEDUP_REMOVED lines=9> */
[----:B---3--:R-:W1:Y:S04]  /*d170*/  SHFL.BFLY PT, R5, R9, 0x2, 0x1f ;  /* 0x0c401f0009057f89 */ /* 0x008e6800000e0000 */
[----:B--2---:R-:W2:Y:S04]  /*d180*/  SHFL.BFLY PT, R4, R8, 0x2, 0x1f ;  /* 0x0c401f0008047f89 */ /* 0x004ea800000e0000 */
[----:B----4-:R-:W3:Y:S04]  /*d190*/  SHFL.BFLY PT, R2, R7, 0x2, 0x1f ;  /* 0x0c401f0007027f89 */ /* 0x010ee800000e0000 */
[----:B------:R-:W4:Y:S01]  /*d1a0*/  SHFL.BFLY PT, R0, R6, 0x2, 0x1f ;  /* 0x0c401f0006007f89 */ /* 0x000f2200000e0000 */
[----:B-1----:R-:W-:Y:S01]  /*d1b0*/  FADD.FTZ R5, R5, R9 ;  /* 0x0000000905057221 */ /* 0x002fe20000010000 */
[----:B--2---:R-:W-:Y:S01]  /*d1c0*/  FADD.FTZ R4, R4, R8 ;  /* 0x0000000804047221 */ /* 0x004fe20000010000 */
[----:B---3--:R-:W-:-:S03]  /*d1d0*/  FADD.FTZ R2, R2, R7 ;  /* 0x0000000702027221 */ /* 0x008fc60000010000 */
        /* <DEDUP_REMOVED lines=23> */
[----:B------:R-:W-:Y:S01]  /*d350*/  SHF.L.U32 R5, R2, 0x6, RZ ;  /* 0x0000000602057819 */ /* 0x000fe200000006ff */
        /* <DEDUP_REMOVED lines=14> */
[----:B------:R-:W-:Y:S01]  /*d440*/  FMUL.FTZ R148, R0, R148 ;  /* 0x0000009400947220 */ /* 0x000fe20000410000 */
        /* <DEDUP_REMOVED lines=24> */
.L_x_271:
        /* <DEDUP_REMOVED lines=25> */
.L_x_272:
[----:B------:R-:W-:Y:S01]  /*d760*/  ISETP.NE.AND P1, PT, RZ, UR7, PT ;  /* 0x00000007ff007c0c */ /* 0x000fe2000bf25270 */
[C---:B------:R-:W-:Y:S01]  /*d770*/  FMUL.FTZ R100, R0.reuse, R100 ;  /* 0x0000006400647220 */ /* 0x040fe20000410000 */
[C---:B------:R-:W-:Y:S01]  /*d780*/  IADD3 R23, R25.reuse, -0x10, RZ ;  /* 0xfffffff019177810 */ /* 0x040fe20007ffe0ff */
[C---:B------:R-:W-:Y:S01]  /*d790*/  FMUL.FTZ R101, R0.reuse, R101 ;  /* 0x0000006500657220 */ /* 0x040fe20000410000 */
[----:B------:R-:W-:Y:S01]  /*d7a0*/  @P5 IADD3 R23, R25, 0x10, RZ ;  /* 0x0000001019175810 */ /* 0x000fe20007ffe0ff */
[C---:B------:R-:W-:Y:S01]  /*d7b0*/  FMUL.FTZ R112, R0.reuse, R112 ;  /* 0x0000007000707220 */ /* 0x040fe20000410000 */
        /* <DEDUP_REMOVED lines=33> */
[----:B------:R-:W-:Y:S01]  /*d9d0*/  FMUL.FTZ R82, R4, R82 ;  /* 0x0000005204527220 */ /* 0x000fe20000410000 */
        /* <DEDUP_REMOVED lines=123> */
[----:B--2---:R-:W2:Y:S01]  /*e190*/  @P6 LDC R13, c[0x0][0x2e8] ;  /* 0x0000ba00ff0d6b82 */ /* 0x004ea20000000800 */
[----:B------:R-:W-:Y:S01]  /*e1a0*/  F2FP.F16.F32.PACK_AB R54, R54, R196 ;  /* 0x000000c43636723e */ /* 0x000fe200000000ff */
[----:B------:R5:W-:Y:S01]  /*e1b0*/  STS [R0+0x2000], R10 ;  /* 0x0020000a00007388 */ /* 0x000be20000000800 */
[----:B------:R-:W-:Y:S02]  /*e1c0*/  F2FP.F16.F32.PACK_AB R53, R53, R198 ;  /* 0x000000c63535723e */ /* 0x000fe400000000ff */
[----:B------:R-:W-:Y:S01]  /*e1d0*/  IADD3 R5, R7, R132, RZ ;  /* 0x0000008407057210 */ /* 0x000fe20007ffe0ff */
[----:B------:R-:W-:Y:S01]  /*e1e0*/  STS [R0+0x2400], R15 ;  /* 0x0024000f00007388 */ /* 0x000fe20000000800 */
[----:B------:R-:W-:-:S02]  /*e1f0*/  F2FP.F16.F32.PACK_AB R56, R56, R188 ;  /* 0x000000bc3838723e */ /* 0x000fc400000000ff */
[----:B------:R-:W-:Y:S01]  /*e200*/  F2FP.F16.F32.PACK_AB R55, R191, R55 ;  /* 0x00000037bf37723e */ /* 0x000fe200000000ff */
[----:B------:R2:W-:Y:S01]  /*e210*/  STS [R7+0x2000], R22 ;  /* 0x0020001607007388 */ /* 0x0005e20000000800 */
[----:B------:R-:W-:Y:S01]  /*e220*/  F2FP.F16.F32.PACK_AB R52, R52, R200 ;  /* 0x000000c83434723e */ /* 0x000fe200000000ff */
[----:B---3--:R-:W3:Y:S01]  /*e230*/  @!P1 LDC R12, c[0x0][0x270] ;  /* 0x00009c00ff0c9b82 */ /* 0x008ee20000000800 */
[----:B------:R-:W-:Y:S01]  /*e240*/  F2FP.F16.F32.PACK_AB R51, R203, R51 ;  /* 0x00000033cb33723e */ /* 0x000fe200000000ff */
[----:B------:R-:W-:Y:S01]  /*e250*/  STS [R7+0x2400], R21 ;  /* 0x0024001507007388 */ /* 0x000fe20000000800 */
[----:B------:R-:W-:Y:S02]  /*e260*/  F2FP.F16.F32.PACK_AB R50, R50, R26 ;  /* 0x0000001a3232723e */ /* 0x000fe400000000ff */
[----:B------:R-:W-:Y:S01]  /*e270*/  F2FP.F16.F32.PACK_AB R49, R49, R70 ;  /* 0x000000463131723e */ /* 0x000fe200000000ff */
[----:B------:R-:W-:Y:S01]  /*e280*/  STS [R4], R20 ;  /* 0x0000001404007388 */ /* 0x000fe20000000800 */
[----:B------:R-:W-:Y:S01]  /*e290*/  F2FP.F16.F32.PACK_AB R46, R46, R30 ;  /* 0x0000001e2e2e723e */ /* 0x000fe200000000ff */
[----:B-1----:R-:W1:Y:S01]  /*e2a0*/  @P4 LDC R11, c[0x0][0x2e8] ;  /* 0x0000ba00ff0b4b82 */ /* 0x002e620000000800 */
[----:B------:R-:W-:Y:S01]  /*e2b0*/  F2FP.F16.F32.PACK_AB R45, R45, R82 ;  /* 0x000000522d2d723e */ /* 0x000fe200000000ff */
[----:B------:R2:W-:Y:S01]  /*e2c0*/  STS [R4+0x400], R19 ;  /* 0x0004001304007388 */ /* 0x0005e20000000800 */
[----:B------:R-:W-:-:S02]  /*e2d0*/  F2FP.F16.F32.PACK_AB R48, R48, R72 ;  /* 0x000000483030723e */ /* 0x000fc400000000ff */
[----:B------:R-:W-:Y:S01]  /*e2e0*/  F2FP.F16.F32.PACK_AB R47, R75, R47 ;  /* 0x0000002f4b2f723e */ /* 0x000fe200000000ff */
[----:B------:R2:W-:Y:S01]  /*e2f0*/  STS [R6], R17 ;  /* 0x0000001106007388 */ /* 0x0005e20000000800 */
[----:B------:R-:W-:Y:S01]  /*e300*/  F2FP.F16.F32.PACK_AB R44, R44, R76 ;  /* 0x0000004c2c2c723e */ /* 0x000fe200000000ff */
[----:B----4-:R-:W4:Y:S01]  /*e310*/  @P1 LDC.64 R8, c[0x0][0x2c0] ;  /* 0x0000b000ff081b82 */ /* 0x010f220000000a00 */
[----:B------:R-:W-:Y:S01]  /*e320*/  F2FP.F16.F32.PACK_AB R43, R79, R43 ;  /* 0x0000002b4f2b723e */ /* 0x000fe200000000ff */
[----:B------:R3:W-:Y:S01]  /*e330*/  STS [R6+0x400], R16 ;  /* 0x0004001006007388 */ /* 0x0007e20000000800 */
[----:B------:R-:W-:Y:S01]  /*e340*/  F2FP.F16.F32.PACK_AB R42, R42, R34 ;  /* 0x000000222a2a723e */ /* 0x000fe200000000ff */
[----:B-----5:R-:W-:Y:S01]  /*e350*/  @P4 MUFU.LG2 R10, R61 ;  /* 0x0000003d000a4308 */ /* 0x020fe20000000c00 */
        /* <DEDUP_REMOVED lines=35> */
[----:B--2---:R-:W-:Y:S02]  /*e590*/  MOV R22, 0x7f800000 ;  /* 0x7f80000000167802 */ /* 0x004fe40000000f00 */
[----:B------:R-:W-:Y:S01]  /*e5a0*/  MOV R19, 0x7f800000 ;  /* 0x7f80000000137802 */ /* 0x000fe20000000f00 */
[----:B------:R-:W-:Y:S01]  /*e5b0*/  STS [R25+0x4000], R50 ;  /* 0x0040003219007388 */ /* 0x000fe20000000800 */
[----:B------:R-:W-:-:S02]  /*e5c0*/  MOV R17, 0x7f800000 ;  /* 0x7f80000000117802 */ /* 0x000fc40000000f00 */
[----:B---3--:R-:W-:Y:S01]  /*e5d0*/  MOV R16, 0x7f800000 ;  /* 0x7f80000000107802 */ /* 0x008fe20000000f00 */
[----:B------:R-:W-:Y:S01]  /*e5e0*/  STS [R25+0x4400], R49 ;  /* 0x0044003119007388 */ /* 0x000fe20000000800 */
[----:B------:R-:W-:-:S03]  /*e5f0*/  SHF.L.U32 R21, R206, 0x3, RZ ;  /* 0x00000003ce157819 */ /* 0x000fc600000006ff */
[----:B------:R-:W-:Y:S04]  /*e600*/  STS [R23+0x4000], R46 ;  /* 0x0040002e17007388 */ /* 0x000fe80000000800 */
        /* <DEDUP_REMOVED lines=20> */
[----:B---3--:R-:W3:Y:S03]  /*e750*/  @P3 LDC R7, c[0x0][0x2e8] ;  /* 0x0000ba00ff073b82 */ /* 0x008ee60000000800 */
[----:B------:R-:W-:Y:S04]  /*e760*/  STS [R6+0x6000], R28 ;  /* 0x0060001c06007388 */ /* 0x000fe80000000800 */
[----:B------:R1:W-:Y:S04]  /*e770*/  STS [R6+0x6400], R27 ;  /* 0x0064001b06007388 */ /* 0x0003e80000000800 */
[----:B------:R-:W-:Y:S04]  /*e780*/  STS [R2+0x4000], R26 ;  /* 0x0040001a02007388 */ /* 0x000fe80000000800 */
[----:B------:R-:W-:Y:S04]  /*e790*/  STS [R2+0x4400], R63 ;  /* 0x0044003f02007388 */ /* 0x000fe80000000800 */
[----:B------:R-:W-:Y:S04]  /*e7a0*/  STS [R5+0x4000], R66 ;  /* 0x0040004205007388 */ /* 0x000fe80000000800 */
[----:B------:R-:W-:Y:S01]  /*e7b0*/  STS [R5+0x4400], R65 ;  /* 0x0044004105007388 */ /* 0x000fe20000000800 */
[----:B-----5:R-:W-:-:S03]  /*e7c0*/  IADD3 R4, R60, 0x20, RZ ;  /* 0x000000203c047810 */ /* 0x020fc60007ffe0ff */
[----:B------:R-:W-:Y:S04]  /*e7d0*/  STS [R2+0x6000], R68 ;  /* 0x0060004402007388 */ /* 0x000fe80000000800 */
[----:B------:R5:W-:Y:S01]  /*e7e0*/  STS [R2+0x6400], R67 ;  /* 0x0064004302007388 */ /* 0x000be20000000800 */
[----:B-1----:R-:W1:Y:S03]  /*e7f0*/  @P1 LDC R6, c[0x0][0x2c0] ;  /* 0x0000b000ff061b82 */ /* 0x002e660000000800 */
[----:B------:R-:W-:Y:S04]  /*e800*/  STS [R5+0x6000], R64 ;  /* 0x0060004005007388 */ /* 0x000fe80000000800 */
[----:B------:R2:W-:Y:S01]  /*e810*/  STS [R5+0x6400], R69 ;  /* 0x0064004505007388 */ /* 0x0005e20000000800 */
[----:B------:R-:W-:Y:S06]  /*e820*/  BAR.SYNC.DEFER_BLOCKING 0x0 ;  /* 0x0000000000007b1d */ /* 0x000fec0000010000 */
[----:B------:R-:W1:Y:S01]  /*e830*/  S2R R14, SR_CTAID.Y ;  /* 0x00000000000e7919 */ /* 0x000e620000002600 */
[----:B------:R-:W1:Y:S01]  /*e840*/  S2R R23, SR_CTAID.Z ;  /* 0x0000000000177919 */ /* 0x000e620000002700 */
[----:B-----5:R-:W-:Y:S01]  /*e850*/  @P1 MOV R2, 0x1 ;  /* 0x0000000100021802 */ /* 0x020fe20000000f00 */
[----:B------:R-:W-:Y:S01]  /*e860*/  @!P1 IMAD R2, R84, R12, RZ ;  /* 0x0000000c54029224 */ /* 0x000fe200078e02ff */
[----:B------:R-:W-:Y:S01]  /*e870*/  @!P1 MOV R6, 0x1 ;  /* 0x0000000100069802 */ /* 0x000fe20000000f00 */
[----:B------:R-:W5:Y:S01]  /*e880*/  @P6 MUFU.LG2 R12, R138 ;  /* 0x0000008a000c6308 */ /* 0x000f620000000c00 */
[----:B--2---:R-:W-:Y:S01]  /*e890*/  @P3 FMUL.FTZ R5, R0, 0.69314718246459960938 ;  /* 0x3f31721800053820 */ /* 0x004fe20000410000 */
[----:B----4-:R-:W-:Y:S01]  /*e8a0*/  @P1 IMAD R0, R9, R8, RZ ;  /* 0x0000000809001224 */ /* 0x010fe200078e02ff */
[----:B------:R-:W-:Y:S01]  /*e8b0*/  @!P1 MOV R0, R84 ;  /* 0x0000005400009202 */ /* 0x000fe20000000f00 */
[----:B------:R2:W4:Y:S01]  /*e8c0*/  LDS.128 R24, [R242+0x3800] ;  /* 0x00380000f2187984 */ /* 0x0005220000000c00 */
[----:B------:R-:W2:Y:S03]  /*e8d0*/  @P5 LDC R9, c[0x0][0x2e8] ;  /* 0x0000ba00ff095b82 */ /* 0x000ea60000000800 */
[----:B------:R-:W5:Y:S01]  /*e8e0*/  @P5 MUFU.LG2 R8, R139 ;  /* 0x0000008b00085308 */ /* 0x000f620000000c00 */
[----:B---3--:R-:W-:Y:S01]  /*e8f0*/  @P3 FFMA.FTZ R22, R136, R7, R5 ;  /* 0x0000000788163223 */ /* 0x008fe20000010005 */
[----:B------:R-:W-:Y:S01]  /*e900*/  @P4 FMUL.FTZ R7, R10, 0.69314718246459960938 ;  /* 0x3f3172180a074820 */ /* 0x000fe20000410000 */
[----:B------:R-:W-:-:S02]  /*e910*/  ISETP.GE.AND P3, PT, R4, UR14, PT ;  /* 0x0000000e04007c0c */ /* 0x000fc4000bf66270 */
        /* <DEDUP_REMOVED lines=10> */
[----:B-----5:R-:W-:Y:S01]  /*e9c0*/  @P6 FMUL.FTZ R5, R12, 0.69314718246459960938 ;  /* 0x3f3172180c056820 */ /* 0x020fe20000410000 */
[----:B------:R-:W-:Y:S01]  /*e9d0*/  @P5 FMUL.FTZ R4, R8, 0.69314718246459960938 ;  /* 0x3f31721808045820 */ /* 0x000fe20000410000 */
[----:B------:R-:W-:Y:S02]  /*e9e0*/  SHF.L.U32 R7, R2, 0x7, RZ ;  /* 0x0000000702077819 */ /* 0x000fe400000006ff */
[----:B------:R-:W-:Y:S01]  /*e9f0*/  @P6 FFMA.FTZ R17, R134, R13, R5 ;  /* 0x0000000d86116223 */ /* 0x000fe20000010005 */
[----:B--2---:R-:W-:Y:S01]  /*ea00*/  @P5 FFMA.FTZ R16, R3, R9, R4 ;  /* 0x0000000903105223 */ /* 0x004fe20000010004 */
[----:B------:R-:W-:-:S02]  /*ea10*/  IADD3 R5, P6, P5, R7, R80, R0 ;  /* 0x0000005007057210 */ /* 0x000fc40007dde000 */
[----:B------:R-:W-:Y:S02]  /*ea20*/  SHF.R.S32.HI R2, RZ, 0x1f, R7 ;  /* 0x0000001fff027819 */ /* 0x000fe40000011407 */
[----:B------:R-:W-:-:S04]  /*ea30*/  SHF.R.S32.HI R0, RZ, 0x1f, R0 ;  /* 0x0000001fff007819 */ /* 0x000fc80000011400 */
[----:B------:R-:W-:Y:S01]  /*ea40*/  IADD3.X R4, R2, R81, R0, P6, P5 ;  /* 0x0000005102047210 */ /* 0x000fe200037ea400 */
[----:B----4-:R-:W-:Y:S06]  /*ea50*/  @P4 BRA `(.L_x_274) ;  /* 0x0000000000c44947 */ /* 0x010fec0003800000 */
        /* <DEDUP_REMOVED lines=49> */
.L_x_274:
[----:B------:R-:W-:Y:S05]  /*ed70*/  BSYNC B0 ;  /* 0x0000000000007941 */ /* 0x000fea0003800000 */
.L_x_273:
        /* <DEDUP_REMOVED lines=35> */
.L_x_276:
[----:B------:R-:W-:Y:S05]  /*efb0*/  BSYNC B0 ;  /* 0x0000000000007941 */ /* 0x000fea0003800000 */
.L_x_275:
        /* <DEDUP_REMOVED lines=23> */
.L_x_278:
[----:B------:R-:W-:Y:S05]  /*f130*/  BSYNC B0 ;  /* 0x0000000000007941 */ /* 0x000fea0003800000 */
.L_x_277:
        /* <DEDUP_REMOVED lines=22> */
.L_x_280:
[----:B------:R-:W-:Y:S05]  /*f2a0*/  BSYNC B0 ;  /* 0x0000000000007941 */ /* 0x000fea0003800000 */
.L_x_279:
        /* <DEDUP_REMOVED lines=21> */
.L_x_282:
[----:B------:R-:W-:Y:S05]  /*f400*/  BSYNC B0 ;  /* 0x0000000000007941 */ /* 0x000fea0003800000 */
.L_x_281:
        /* <DEDUP_REMOVED lines=21> */
.L_x_284:
[----:B------:R-:W-:Y:S05]  /*f560*/  BSYNC B0 ;  /* 0x0000000000007941 */ /* 0x000fea0003800000 */
.L_x_283:
        /* <DEDUP_REMOVED lines=21> */
.L_x_286:
[----:B------:R-:W-:Y:S05]  /*f6c0*/  BSYNC B0 ;  /* 0x0000000000007941 */ /* 0x000fea0003800000 */
.L_x_285:
        /* <DEDUP_REMOVED lines=21> */
.L_x_288:
[----:B------:R-:W-:Y:S05]  /*f820*/  BSYNC B0 ;  /* 0x0000000000007941 */ /* 0x000fea0003800000 */
.L_x_287:
        /* <DEDUP_REMOVED lines=21> */
.L_x_229:
        /* <DEDUP_REMOVED lines=87> */
.L_x_290:
[----:B------:R-:W-:Y:S05]  /*fef0*/  BSYNC B0 ;  /* 0x0000000000007941 */ /* 0x000fea0003800000 */
.L_x_289:
        /* <DEDUP_REMOVED lines=21> */
.L_x_292:
[----:B------:R-:W-:Y:S05]  /*10050*/  BSYNC B0 ;  /* 0x0000000000007941 */ /* 0x000fea0003800000 */
.L_x_291:
        /* <DEDUP_REMOVED lines=21> */
.L_x_294:
[----:B------:R-:W-:Y:S05]  /*101b0*/  BSYNC B0 ;  /* 0x0000000000007941 */ /* 0x000fea0003800000 */
.L_x_293:
        /* <DEDUP_REMOVED lines=21> */
.L_x_296:
[----:B------:R-:W-:Y:S05]  /*10310*/  BSYNC B0 ;  /* 0x0000000000007941 */ /* 0x000fea0003800000 */
.L_x_295:
        /* <DEDUP_REMOVED lines=20> */
.L_x_298:
[----:B------:R-:W-:Y:S05]  /*10460*/  BSYNC B0 ;  /* 0x0000000000007941 */ /* 0x000fea0003800000 */
.L_x_297:
        /* <DEDUP_REMOVED lines=20> */
.L_x_300:
[----:B------:R-:W-:Y:S05]  /*105b0*/  BSYNC B0 ;  /* 0x0000000000007941 */ /* 0x000fea0003800000 */
.L_x_299:
        /* <DEDUP_REMOVED lines=20> */
.L_x_302:
[----:B------:R-:W-:Y:S05]  /*10700*/  BSYNC B0 ;  /* 0x0000000000007941 */ /* 0x000fea0003800000 */
.L_x_301:
        /* <DEDUP_REMOVED lines=20> */
.L_x_304:
[----:B------:R-:W-:Y:S05]  /*10850*/  BSYNC B0 ;  /* 0x0000000000007941 */ /* 0x000fea0003800000 */
.L_x_303:
        /* <DEDUP_REMOVED lines=10> */
.L_x_306:
[----:B------:R-:W-:Y:S05]  /*10900*/  BSYNC B0 ;  /* 0x0000000000007941 */ /* 0x000fea0003800000 */
.L_x_305:
        /* <DEDUP_REMOVED lines=15> */
.L_x_308:
[----:B------:R-:W-:Y:S05]  /*10a00*/  BSYNC B0 ;  /* 0x0000000000007941 */ /* 0x000fea0003800000 */
.L_x_307:
        /* <DEDUP_REMOVED lines=10> */
.L_x_310:
[----:B------:R-:W-:Y:S05]  /*10ab0*/  BSYNC B0 ;  /* 0x0000000000007941 */ /* 0x000fea0003800000 */
.L_x_309:
        /* <DEDUP_REMOVED lines=10> */
.L_x_312:
[----:B------:R-:W-:Y:S05]  /*10b60*/  BSYNC B0 ;  /* 0x0000000000007941 */ /* 0x000fea0003800000 */
.L_x_311:
        /* <DEDUP_REMOVED lines=10> */
.L_x_314:
[----:B------:R-:W-:Y:S05]  /*10c10*/  BSYNC B0 ;  /* 0x0000000000007941 */ /* 0x000fea0003800000 */
.L_x_313:
        /* <DEDUP_REMOVED lines=10> */
.L_x_316:
[----:B------:R-:W-:Y:S05]  /*10cc0*/  BSYNC B0 ;  /* 0x0000000000007941 */ /* 0x000fea0003800000 */
.L_x_315:
        /* <DEDUP_REMOVED lines=10> */
.L_x_318:
[----:B------:R-:W-:Y:S05]  /*10d70*/  BSYNC B0 ;  /* 0x0000000000007941 */ /* 0x000fea0003800000 */
.L_x_317:
        /* <DEDUP_REMOVED lines=10> */
.L_x_319:
        /* <DEDUP_REMOVED lines=14> */
.L_x_2920:


//--------------------- .text._ZN5flash16flash_fwd_kernelI23Flash_fwd_kernel_traitsILi128ELi128ELi64ELi4ELb0ELb0EN7cutlass6half_tE19Flash_kernel_traitsILi128ELi128ELi64ELi4ES3_EELb0ELb0ELb0ELb1ELb0ELb0ELb0ELb0EEEvNS_16Flash_fwd_paramsE --------------------------
	.section	.text._ZN5flash16flash_fwd_kernelI23Flash_fwd_kernel_traitsILi128ELi128ELi64ELi4ELb0ELb0EN7cutlass6half_tE19Flash_kernel_traitsILi128ELi128ELi64ELi4ES3_EELb0ELb0ELb0ELb1ELb0ELb0ELb0ELb0EEEvNS_16Flash_fwd_paramsE,"ax",@progbits
	.align	128
        .global         _ZN5flash16flash_fwd_kernelI23Flash_fwd_kernel_traitsILi128ELi128ELi64ELi4ELb0ELb0EN7cutlass6half_tE19Flash_kernel_traitsILi128ELi128ELi64ELi4ES3_EELb0ELb0ELb0ELb1ELb0ELb0ELb0ELb0EEEvNS_16Flash_fwd_paramsE
        .type           _ZN5flash16flash_fwd_kernelI23Flash_fwd_kernel_traitsILi128ELi128ELi64ELi4ELb0ELb0EN7cutlass6half_tE19Flash_kernel_traitsILi128ELi128ELi64ELi4ES3_EELb0ELb0ELb0ELb1ELb0ELb0ELb0ELb0EEEvNS_16Flash_fwd_paramsE,@function
        .size           _ZN5flash16flash_fwd_kernelI23Flash_fwd_kernel_traitsILi128ELi128ELi64ELi4ELb0ELb0EN7cutlass6half_tE19Flash_kernel_traitsILi128ELi128ELi64ELi4ES3_EELb0ELb0ELb0ELb1ELb0ELb0ELb0ELb0EEEvNS_16Flash_fwd_paramsE,(.L_x_2921 - _ZN5flash16flash_fwd_kernelI23Flash_fwd_kernel_traitsILi128ELi128ELi64ELi4ELb0ELb0EN7cutlass6half_tE19Flash_kernel_traitsILi128ELi128ELi64ELi4ES3_EELb0ELb0ELb0ELb1ELb0ELb0ELb0ELb0EEEvNS_16Flash_fwd_paramsE)
        .other          _ZN5flash16flash_fwd_kernelI23Flash_fwd_kernel_traitsILi128ELi128ELi64ELi4ELb0ELb0EN7cutlass6half_tE19Flash_kernel_traitsILi128ELi128ELi64ELi4ES3_EELb0ELb0ELb0ELb1ELb0ELb0ELb0ELb0EEEvNS_16Flash_fwd_paramsE,@"STO_CUDA_ENTRY STV_DEFAULT"
_ZN5flash16flash_fwd_kernelI23Flash_fwd_kernel_traitsILi128ELi128ELi64ELi4ELb0ELb0EN7cutlass6half_tE19Flash_kernel_traitsILi128ELi128ELi64ELi4ES3_EELb0ELb0ELb0ELb1ELb0ELb0ELb0ELb0EEEvNS_16Flash_fwd_paramsE:
.text._ZN5flash16flash_fwd_kernelI23Flash_fwd_kernel_traitsILi128ELi128ELi64ELi4ELb0ELb0EN7cutlass6half_tE19Flash_kernel_traitsILi128ELi128ELi64ELi4ES3_EELb0ELb0ELb0ELb1ELb0ELb0ELb0ELb0EEEvNS_16Flash_fwd_paramsE:
        /* <DEDUP_REMOVED lines=55> */
.L_x_320:
[----:B------:R-:W-:-:S05]  /*0370*/  ULDC UR6, c[0x0][0x2c8] ;  /* 0x0000b20000067ab9 */ /* 0x000fca0000000800 */
.L_x_321:
        /* <DEDUP_REMOVED lines=22> */
[----:B------:R-:W-:-:S06]  /*04e0*/  UISETP.GE.AND UP0, UPT, UR23, 0x1, UPT ;  /* 0x000000011700788c */ /* 0x000fcc000bf06270 */
[----:B------:R-:W-:-:S13]  /*04f0*/  PLOP3.LUT P0, PT, PT, PT, UP0, 0x80, 0x0 ;  /* 0x000000000000781c */ /* 0x000fda0003f0f008 */
[----:B------:R-:W-:Y:S05]  /*0500*/  @!P0 BRA `(.L_x_322) ;  /* 0x000000fc00cc8947 */ /* 0x000fea0003800000 */
[----:B------:R-:W2:Y:S01]  /*0510*/  LDC R11, c[0x0][0x278] ;  /* 0x00009e00ff0b7b82 */ /* 0x000ea20000000800 */
[----:B------:R-:W3:Y:S01]  /*0520*/  S2R R4, SR_CTAID.Z ;  /* 0x0000000000047919 */ /* 0x000ee20000002700 */
[----:B-1----:R-:W-:Y:S01]  /*0530*/  SHF.R.S32.HI R27, RZ, 0x1f, R153 ;  /* 0x0000001fff1b7819 */ /* 0x002fe20000011499 */
[----:B------:R-:W-:Y:S01]  /*0540*/  UISETP.NE.AND UP1, UPT, UR13, -0x1, UPT ;  /* 0xffffffff0d00788c */ /* 0x000fe2000bf25270 */
[----:B------:R-:W-:Y:S01]  /*0550*/  IMAD.U32 R8, RZ, RZ, UR14 ;  /* 0x0000000eff087e24 */ /* 0x000fe2000f8e00ff */
[----:B------:R-:W-:Y:S01]  /*0560*/  UIADD3 UR12, -UR22, UR24, URZ ;  /* 0x00000018160c7290 */ /* 0x000fe2000fffe13f */
[CC--:B------:R-:W-:Y:S01]  /*0570*/  LEA.HI R5, R27.reuse, R153.reuse, RZ, 0x3 ;  /* 0x000000991b057211 */ /* 0x0c0fe200078f18ff */
[----:B------:R-:W-:Y:S01]  /*0580*/  UISETP.NE.AND UP0, UPT, UR9, -0x1, UPT ;  /* 0xffffffff0900788c */ /* 0x000fe2000bf05270 */
[----:B------:R-:W-:Y:S02]  /*0590*/  LEA.HI R26, R27, R153, RZ, 0x4 ;  /* 0x000000991b1a7211 */ /* 0x000fe400078f20ff */
[----:B------:R-:W-:-:S03]  /*05a0*/  SHF.R.S32.HI R12, RZ, 0x3, R5 ;  /* 0x00000003ff0c7819 */ /* 0x000fc60000011405 */
[----:B------:R-:W-:Y:S01]  /*05b0*/  PLOP3.LUT P1, PT, PT, PT, UP0, 0x80, 0x0 ;  /* 0x000000000000781c */ /* 0x000fe20003f2f008 */
[----:B------:R-:W-:Y:S01]  /*05c0*/  @UP1 ULDC.64 UR4, c[0x0][0x240] ;  /* 0x0000900000041ab9 */ /* 0x000fe20000000a00 */
[----:B------:R-:W-:Y:S01]  /*05d0*/  @!UP1 USHF.R.S32.HI UR6, URZ, 0x1f, UR27 ;  /* 0x0000001f3f069899 */ /* 0x000fe2000801141b */
[----:B------:R-:W-:Y:S01]  /*05e0*/  SHF.R.S32.HI R13, RZ, 0x1f, R12 ;  /* 0x0000001fff0d7819 */ /* 0x000fe2000001140c */
[----:B------:R-:W-:Y:S01]  /*05f0*/  @UP1 UIMAD.WIDE.U32 UR16, UR13, UR4, URZ ;  /* 0x000000040d1012a5 */ /* 0x000fe2000f8e003f */
[----:B------:R-:W-:-:S03]  /*0600*/  @UP0 ULDC.64 UR10, c[0x0][0x248] ;  /* 0x00009200000a0ab9 */ /* 0x000fc60000000a00 */
[----:B------:R-:W-:Y:S01]  /*0610*/  @UP1 UIMAD UR15, UR13, UR5, UR17 ;  /* 0x000000050d0f12a4 */ /* 0x000fe2000f8e0211 */
[----:B------:R-:W-:Y:S01]  /*0620*/  IMAD.WIDE R8, R8, 0x80, R12 ;  /* 0x0000008008087825 */ /* 0x000fe200078e020c */
[----:B--2---:R-:W-:Y:S01]  /*0630*/  IABS R0, R11 ;  /* 0x0000000b00007213 */ /* 0x004fe20000000000 */
[----:B------:R-:W-:Y:S02]  /*0640*/  @!UP1 ULDC.64 UR4, c[0x0][0x228] ;  /* 0x00008a0000049ab9 */ /* 0x000fe40000000a00 */
[----:B------:R-:W-:Y:S02]  /*0650*/  @!UP1 UIMAD UR6, UR6, UR4, URZ ;  /* 0x00000004060692a4 */ /* 0x000fe4000f8e023f */
[----:B------:R-:W-:Y:S01]  /*0660*/  IMAD.MOV.U32 R6, RZ, RZ, R0 ;  /* 0x000000ffff067224 */ /* 0x000fe200078e0000 */
[----:B------:R-:W-:Y:S02]  /*0670*/  @!UP1 UIMAD.WIDE.U32 UR18, UR27, UR4, URZ ;  /* 0x000000041b1292a5 */ /* 0x000fe4000f8e003f */
[----:B------:R-:W-:Y:S01]  /*0680*/  @UP0 UIADD3 UR4, UR8, UR9, URZ ;  /* 0x0000000908040290 */ /* 0x000fe2000fffe03f */
[----:B------:R-:W1:Y:S01]  /*0690*/  I2F.RP R2, R6 ;  /* 0x0000000600027306 */ /* 0x000e620000209400 */
[----:B---3--:R-:W-:Y:S01]  /*06a0*/  IABS R4, R4 ;  /* 0x0000000400047213 */ /* 0x008fe20000000000 */
[----:B------:R-:W-:-:S02]  /*06b0*/  @!UP1 UIMAD UR6, UR27, UR5, UR6 ;  /* 0x000000051b0692a4 */ /* 0x000fc4000f8e0206 */
[----:B------:R-:W-:Y:S02]  /*06c0*/  @UP0 UIMAD.WIDE.U32 UR30, UR4, UR10, URZ ;  /* 0x0000000a041e02a5 */ /* 0x000fe4000f8e003f */
[----:B------:R-:W-:Y:S02]  /*06d0*/  @UP0 UIMAD UR4, UR4, UR11, URZ ;  /* 0x0000000b040402a4 */ /* 0x000fe4000f8e023f */
[----:B------:R-:W-:Y:S02]  /*06e0*/  USHF.R.S32.HI UR5, URZ, 0x1f, UR28 ;  /* 0x0000001f3f057899 */ /* 0x000fe4000801141c */
[----:B------:R-:W-:Y:S01]  /*06f0*/  @UP0 UIADD3 UR4, UR31, UR4, URZ ;  /* 0x000000041f040290 */ /* 0x000fe2000fffe03f */
[----:B------:R-:W-:Y:S01]  /*0700*/  @UP0 UMOV UR26, UR30 ;  /* 0x0000001e001a0c82 */ /* 0x000fe20008000000 */
[----:B------:R-:W-:Y:S01]  /*0710*/  @!UP1 UIADD3 UR15, UR19, UR6, URZ ;  /* 0x00000006130f9290 */ /* 0x000fe2000fffe03f */
[----:B-1----:R-:W1:Y:S01]  /*0720*/  MUFU.RCP R2, R2 ;  /* 0x0000000200027308 */ /* 0x002e620000001000 */
[----:B------:R-:W-:Y:S01]  /*0730*/  @!UP1 UMOV UR16, UR18 ;  /* 0x0000001200109c82 */ /* 0x000fe20008000000 */
[----:B-1----:R-:W-:-:S06]  /*0740*/  VIADD R2, R2, 0xffffffe ;  /* 0x0ffffffe02027836 */ /* 0x002fcc0000000000 */
[----:B------:R-:W1:Y:S02]  /*0750*/  F2I.FTZ.U32.TRUNC.NTZ R3, R2 ;  /* 0x0000000200037305 */ /* 0x000e64000021f000 */
[----:B-1----:R-:W-:Y:S02]  /*0760*/  IMAD.MOV R0, RZ, RZ, -R3 ;  /* 0x000000ffff007224 */ /* 0x002fe400078e0a03 */
[----:B------:R-:W-:Y:S02]  /*0770*/  IMAD.MOV.U32 R2, RZ, RZ, RZ ;  /* 0x000000ffff027224 */ /* 0x000fe400078e00ff */
[----:B------:R-:W-:-:S04]  /*0780*/  IMAD R0, R0, R6, RZ ;  /* 0x0000000600007224 */ /* 0x000fc800078e02ff */
[----:B------:R-:W-:-:S04]  /*0790*/  IMAD.HI.U32 R2, R3, R0, R2 ;  /* 0x0000000003027227 */ /* 0x000fc800078e0002 */
[----:B------:R-:W-:-:S04]  /*07a0*/  IMAD.MOV.U32 R3, RZ, RZ, R4 ;  /* 0x000000ffff037224 */ /* 0x000fc800078e0004 */
[----:B------:R-:W-:-:S04]  /*07b0*/  IMAD.HI.U32 R4, R2, R3, RZ ;  /* 0x0000000302047227 */ /* 0x000fc800078e00ff */
[----:B------:R-:W-:Y:S02]  /*07c0*/  IMAD.MOV R0, RZ, RZ, -R4 ;  /* 0x000000ffff007224 */ /* 0x000fe400078e0a04 */
[----:B------:R-:W-:Y:S02]  /*07d0*/  VIADD R2, R12, 0x40 ;  /* 0x000000400c027836 */ /* 0x000fe40000000000 */
[----:B------:R-:W-:Y:S02]  /*07e0*/  IMAD R0, R6, R0, R3 ;  /* 0x0000000006007224 */ /* 0x000fe400078e0203 */
[----:B------:R-:W-:Y:S01]  /*07f0*/  VIADD R3, R12, 0x50 ;  /* 0x000000500c037836 */ /* 0x000fe20000000000 */
[----:B------:R-:W-:Y:S01]  /*0800*/  ISETP.GE.AND P4, PT, R2, UR12, PT ;  /* 0x0000000c02007c0c */ /* 0x000fe2000bf86270 */
[----:B------:R-:W-:Y:S01]  /*0810*/  VIADD R2, R12, 0x60 ;  /* 0x000000600c027836 */ /* 0x000fe20000000000 */
[----:B------:R-:W-:Y:S02]  /*0820*/  ISETP.GT.U32.AND P5, PT, R6, R0, PT ;  /* 0x000000000600720c */ /* 0x000fe40003fa4070 */
[----:B------:R-:W-:-:S02]  /*0830*/  ISETP.GE.AND P3, PT, R3, UR12, PT ;  /* 0x0000000c03007c0c */ /* 0x000fc4000bf66270 */
[----:B------:R-:W-:Y:S02]  /*0840*/  ISETP.GE.AND P0, PT, R2, UR12, PT ;  /* 0x0000000c02007c0c */ /* 0x000fe4000bf06270 */
[----:B------:R-:W-:-:S04]  /*0850*/  LOP3.LUT R2, R11, UR28, RZ, 0x3c, !PT ;  /* 0x0000001c0b027c12 */ /* 0x000fc8000f8e3cff */
[----:B------:R-:W-:Y:S02]  /*0860*/  ISETP.GE.AND P2, PT, R2, RZ, PT ;  /* 0x000000ff0200720c */ /* 0x000fe40003f46270 */
[----:B------:R-:W-:Y:S01]  /*0870*/  LOP3.LUT R2, R26, 0xfffffff0, RZ, 0xc0, !PT ;  /* 0xfffffff01a027812 */ /* 0x000fe200078ec0ff */
[----:B------:R-:W-:Y:S02]  /*0880*/  @!P5 IMAD.IADD R0, R0, 0x1, -R6 ;  /* 0x000000010000d824 */ /* 0x000fe400078e0a06 */
[----:B------:R-:W-:Y:S01]  /*0890*/  @!P5 VIADD R4, R4, 0x1 ;  /* 0x000000010404d836 */ /* 0x000fe20000000000 */
[----:B------:R-:W-:Y:S02]  /*08a0*/  ISETP.NE.AND P5, PT, R11, RZ, PT ;  /* 0x000000ff0b00720c */ /* 0x000fe40003fa5270 */
[----:B------:R-:W-:Y:S02]  /*08b0*/  ISETP.GE.U32.AND P6, PT, R0, R6, PT ;  /* 0x000000060000720c */ /* 0x000fe40003fc6070 */
[----:B------:R-:W-:Y:S01]  /*08c0*/  LOP3.LUT R0, R5, 0xfffffff8, RZ, 0xc0, !PT ;  /* 0xfffffff805007812 */ /* 0x000fe200078ec0ff */
[----:B------:R-:W-:-:S04]  /*08d0*/  IMAD.IADD R5, R153, 0x1, -R2 ;  /* 0x0000000199057824 */ /* 0x000fc800078e0a02 */
[----:B------:R-:W-:Y:S01]  /*08e0*/  IMAD.IADD R24, R153, 0x1, -R0 ;  /* 0x0000000199187824 */ /* 0x000fe200078e0a00 */
[----:B------:R-:W-:Y:S01]  /*08f0*/  SHF.R.S32.HI R3, RZ, 0x1f, R5 ;  /* 0x0000001fff037819 */ /* 0x000fe20000011405 */
[----:B------:R-:W-:Y:S02]  /*0900*/  IMAD.SHL.U32 R0, R12, 0x40, RZ ;  /* 0x000000400c007824 */ /* 0x000fe400078e00ff */
[----:B------:R-:W-:-:S03]  /*0910*/  IMAD.SHL.U32 R204, R24, 0x8, RZ ;  /* 0x0000000818cc7824 */ /* 0x000fc600078e00ff */
[----:B------:R-:W-:-:S04]  /*0920*/  LOP3.LUT R0, R0, 0x1c0, RZ, 0xc0, !PT ;  /* 0x000001c000007812 */ /* 0x000fc800078ec0ff */
[----:B------:R-:W-:Y:S01]  /*0930*/  LOP3.LUT R2, R0, 0x38, R204, 0xf8, !PT ;  /* 0x0000003800027812 */ /* 0x000fe200078ef8cc */
[----:B------:R-:W-:Y:S06]  /*0940*/  @P1 BRA `(.L_x_323) ;  /* 0x0000000000341947 */ /* 0x000fec0003800000 */
[----:B------:R-:W-:Y:S01]  /*0950*/  USHF.R.S32.HI UR17, URZ, 0x1f, UR8 ;  /* 0x0000001f3f117899 */ /* 0x000fe20008011408 */
[----:B------:R-:W-:Y:S01]  /*0960*/  ULDC.64 UR10, c[0x0][0x248] ;  /* 0x00009200000a7ab9 */ /* 0x000fe20000000a00 */
[----:B------:R-:W-:Y:S02]  /*0970*/  USHF.R.S32.HI UR4, URZ, 0x1f, UR27 ;  /* 0x0000001f3f047899 */ /* 0x000fe4000801141b */
[----:B------:R-:W-:Y:S02]  /*0980*/  UIMAD UR17, UR17, UR10, URZ ;  /* 0x0000000a111172a4 */ /* 0x000fe4000f8e023f */
[----:B------:R-:W-:Y:S02]  /*0990*/  UIMAD.WIDE.U32 UR18, UR8, UR10, URZ ;  /* 0x0000000a081272a5 */ /* 0x000fe4000f8e003f */
[----:B------:R-:W-:Y:S01]  /*09a0*/  UIMAD UR17, UR8, UR11, UR17 ;  /* 0x0000000b081172a4 */ /* 0x000fe2000f8e0211 */
[----:B------:R-:W-:Y:S02]  /*09b0*/  ULDC.64 UR6, c[0x0][0x230] ;  /* 0x00008c0000067ab9 */ /* 0x000fe40000000a00 */
[----:B------:R-:W-:-:S02]  /*09c0*/  UIMAD UR4, UR4, UR6, URZ ;  /* 0x00000006040472a4 */ /* 0x000fc4000f8e023f */
[----:B------:R-:W-:Y:S02]  /*09d0*/  UIADD3 UR19, UR19, UR17, URZ ;  /* 0x0000001113137290 */ /* 0x000fe4000fffe03f */
[----:B------:R-:W-:Y:S02]  /*09e0*/  UIMAD UR4, UR27, UR7, UR4 ;  /* 0x000000071b0472a4 */ /* 0x000fe4000f8e0204 */
[----:B------:R-:W-:-:S04]  /*09f0*/  UIMAD.WIDE.U32 UR6, UR27, UR6, UR18 ;  /* 0x000000061b0672a5 */ /* 0x000fc8000f8e0012 */
[----:B------:R-:W-:-:S03]  /*0a00*/  UIADD3 UR4, UR7, UR4, URZ ;  /* 0x0000000407047290 */ /* 0x000fc6000fffe03f */
[----:B------:R-:W-:-:S09]  /*0a10*/  UMOV UR26, UR6 ;  /* 0x00000006001a7c82 */ /* 0x000fd20008000000 */
.L_x_323:
[----:B------:R-:W-:Y:S01]  /*0a20*/  @UP0 UIADD3 UR9, UR8, UR9, URZ ;  /* 0x0000000908090290 */ /* 0x000fe2000fffe03f */
[----:B------:R-:W-:Y:S01]  /*0a30*/  SHF.R.U32.HI R0, RZ, 0x3, R0 ;  /* 0x00000003ff007819 */ /* 0x000fe20000011600 */
[----:B------:R-:W-:Y:S01]  /*0a40*/  @UP0 ULDC.64 UR6, c[0x0][0x250] ;  /* 0x0000940000060ab9 */ /* 0x000fe20000000a00 */
[----:B------:R-:W-:Y:S01]  /*0a50*/  SHF.R.S32.HI R205, RZ, 0x1f, R204 ;  /* 0x0000001fffcd7819 */ /* 0x000fe200000114cc */
[----:B------:R-:W-:Y:S01]  /*0a60*/  @UP0 UIMAD.WIDE.U32 UR18, UR9, UR6, URZ ;  /* 0x00000006091202a5 */ /* 0x000fe2000f8e003f */
[----:B------:R-:W-:Y:S01]  /*0a70*/  LOP3.LUT R10, R2, R0, RZ, 0x3c, !PT ;  /* 0x00000000020a7212 */ /* 0x000fe200078e3cff */
[----:B------:R-:W-:Y:S01]  /*0a80*/  @UP0 UIMAD UR9, UR9, UR7, URZ ;  /* 0x00000007090902a4 */ /* 0x000fe2000f8e023f */
[----:B------:R-:W-:Y:S02]  /*0a90*/  LEA.HI R0, R27, R153, RZ, 0x6 ;  /* 0x000000991b007211 */ /* 0x000fe400078f30ff */
[----:B------:R-:W-:Y:S01]  /*0aa0*/  LEA.HI R23, R3, R5, RZ, 0x3 ;  /* 0x0000000503177211 */ /* 0x000fe200078f18ff */
[----:B------:R-:W-:Y:S01]  /*0ab0*/  @UP0 UIADD3 UR17, UR19, UR9, URZ ;  /* 0x0000000913110290 */ /* 0x000fe2000fffe03f */
[----:B------:R-:W-:Y:S11]  /*0ac0*/  @P1 BRA `(.L_x_324) ;  /* 0x0000000000341947 */ /* 0x000ff60003800000 */
[----:B------:R-:W-:Y:S01]  /*0ad0*/  USHF.R.S32.HI UR18, URZ, 0x1f, UR8 ;  /* 0x0000001f3f127899 */ /* 0x000fe20008011408 */
[----:B------:R-:W-:Y:S01]  /*0ae0*/  ULDC.64 UR6, c[0x0][0x250] ;  /* 0x0000940000067ab9 */ /* 0x000fe20000000a00 */
[----:B------:R-:W-:Y:S02]  /*0af0*/  USHF.R.S32.HI UR17, URZ, 0x1f, UR27 ;  /* 0x0000001f3f117899 */ /* 0x000fe4000801141b */
[----:B------:R-:W-:Y:S02]  /*0b00*/  UIMAD UR18, UR18, UR6, URZ ;  /* 0x00000006121272a4 */ /* 0x000fe4000f8e023f */
[----:B------:R-:W-:Y:S02]  /*0b10*/  UIMAD.WIDE.U32 UR30, UR8, UR6, URZ ;  /* 0x00000006081e72a5 */ /* 0x000fe4000f8e003f */
[----:B------:R-:W-:-:S03]  /*0b20*/  UIMAD UR18, UR8, UR7, UR18 ;  /* 0x00000007081272a4 */ /* 0x000fc6000f8e0212 */
[----:B------:R-:W-:Y:S01]  /*0b30*/  ULDC.64 UR8, c[0x0][0x238] ;  /* 0x00008e0000087ab9 */ /* 0x000fe20000000a00 */
[----:B------:R-:W-:Y:S02]  /*0b40*/  UIADD3 UR19, UR31, UR18, URZ ;  /* 0x000000121f137290 */ /* 0x000fe4000fffe03f */
[----:B------:R-:W-:Y:S01]  /*0b50*/  UIMAD UR17, UR17, UR8, URZ ;  /* 0x00000008111172a4 */ /* 0x000fe2000f8e023f */
[----:B------:R-:W-:-:S03]  /*0b60*/  UMOV UR18, UR30 ;  /* 0x0000001e00127c82 */ /* 0x000fc60008000000 */
[----:B------:R-:W-:Y:S02]  /*0b70*/  UIMAD UR17, UR27, UR9, UR17 ;  /* 0x000000091b1172a4 */ /* 0x000fe4000f8e0211 */
[----:B------:R-:W-:-:S04]  /*0b80*/  UIMAD.WIDE.U32 UR18, UR27, UR8, UR18 ;  /* 0x000000081b1272a5 */ /* 0x000fc8000f8e0012 */
[----:B------:R-:W-:-:S12]  /*0b90*/  UIADD3 UR17, UR19, UR17, URZ ;  /* 0x0000001113117290 */ /* 0x000fd8000fffe03f */
.L_x_324:
[----:B------:R-:W-:Y:S01]  /*0ba0*/  @P6 VIADD R4, R4, 0x1 ;  /* 0x0000000104046836 */ /* 0x000fe20000000000 */
[----:B------:R-:W-:Y:S01]  /*0bb0*/  LOP3.LUT R7, R23, 0xfffffff8, RZ, 0xc0, !PT ;  /* 0xfffffff817077812 */ /* 0x000fe200078ec0ff */
[----:B------:R-:W-:Y:S01]  /*0bc0*/  IMAD R6, R13, UR10, RZ ;  /* 0x0000000a0d067c24 */ /* 0x000fe2000f8e02ff */
[----:B------:R-:W-:Y:S01]  /*0bd0*/  IADD3 R154, R204, 0x40, RZ ;  /* 0x00000040cc9a7810 */ /* 0x000fe20007ffe0ff */
[C---:B------:R-:W-:Y:S01]  /*0be0*/  IMAD.WIDE.U32 R2, R12.reuse, UR10, R204 ;  /* 0x0000000a0c027c25 */ /* 0x040fe2000f8e00cc */
[----:B------:R-:W-:Y:S01]  /*0bf0*/  IADD3 R21, R5, -R7, RZ ;  /* 0x8000000705157210 */ /* 0x000fe20007ffe0ff */
[----:B------:R-:W-:Y:S01]  /*0c00*/  ULDC.64 UR8, c[0x0][0x258] ;  /* 0x0000960000087ab9 */ /* 0x000fe20000000a00 */
[----:B------:R-:W-:Y:S01]  /*0c10*/  ISETP.GE.AND P6, PT, R12, UR12, PT ;  /* 0x0000000c0c007c0c */ /* 0x000fe2000bfc6270 */
[----:B------:R-:W-:Y:S01]  /*0c20*/  IMAD.SHL.U32 R234, R0, 0x8, RZ ;  /* 0x0000000800ea7824 */ /* 0x000fe200078e00ff */
[----:B------:R-:W-:Y:S01]  /*0c30*/  MOV R0, R4 ;  /* 0x0000000400007202 */ /* 0x000fe20000000f00 */
[----:B------:R-:W-:Y:S01]  /*0c40*/  IMAD R4, R12, UR11, R6 ;  /* 0x0000000b0c047c24 */ /* 0x000fe2000f8e0206 */
[----:B------:R-:W-:Y:S01]  /*0c50*/  IADD3 R6, P1, R2, UR26, RZ ;  /* 0x0000001a02067c10 */ /* 0x000fe2000ff3e0ff */
[----:B------:R-:W-:Y:S01]  /*0c60*/  IMAD R5, R13, UR6, RZ ;  /* 0x000000060d057c24 */ /* 0x000fe2000f8e02ff */
[----:B------:R-:W-:Y:S01]  /*0c70*/  LOP3.LUT R234, R10, 0xfffffe00, R234, 0xf8, !PT ;  /* 0xfffffe000aea7812 */ /* 0x000fe200078ef8ea */
[----:B------:R-:W-:Y:S01]  /*0c80*/  @!P2 IMAD.MOV R0, RZ, RZ, -R0 ;  /* 0x000000ffff00a224 */ /* 0x000fe200078e0a00 */
[----:B------:R-:W-:Y:S01]  /*0c90*/  IADD3.X R7, R3, UR4, R4, P1, !PT ;  /* 0x0000000403077c10 */ /* 0x000fe20008ffe404 */
[----:B------:R-:W-:Y:S01]  /*0ca0*/  IMAD.WIDE.U32 R2, R12, UR6, R204 ;  /* 0x000000060c027c25 */ /* 0x000fe2000f8e00cc */
[----:B------:R-:W-:Y:S01]  /*0cb0*/  @!P5 LOP3.LUT R0, RZ, R11, RZ, 0x33, !PT ;  /* 0x0000000bff00d212 */ /* 0x000fe200078e33ff */
[----:B------:R-:W1:Y:S01]  /*0cc0*/  S2UR UR4, SR_CgaCtaId ;  /* 0x00000000000479c3 */ /* 0x000e620000008800 */
[----:B------:R-:W-:Y:S01]  /*0cd0*/  IADD3 R4, P1, R204, UR16, RZ ;  /* 0x00000010cc047c10 */ /* 0x000fe2000ff3e0ff */
[----:B------:R-:W-:Y:S01]  /*0ce0*/  IMAD R11, R12, UR7, R5 ;  /* 0x000000070c0b7c24 */ /* 0x000fe2000f8e0205 */
[----:B------:R-:W-:Y:S01]  /*0cf0*/  IADD3 R2, P2, R2, UR18, RZ ;  /* 0x0000001202027c10 */ /* 0x000fe2000ff5e0ff */
[----:B------:R-:W-:Y:S01]  /*0d00*/  ULDC.64 UR18, c[0x0][0x260] ;  /* 0x0000980000127ab9 */ /* 0x000fe20000000a00 */
[----:B------:R-:W-:Y:S01]  /*0d10*/  IADD3.X R5, R205, UR15, RZ, P1, !PT ;  /* 0x0000000fcd057c10 */ /* 0x000fe20008ffe4ff */
[C---:B------:R-:W-:Y:S01]  /*0d20*/  IMAD.WIDE.U32 R30, R0.reuse, UR18, R6 ;  /* 0x00000012001e7c25 */ /* 0x040fe2000f8e0006 */
[----:B------:R-:W-:Y:S01]  /*0d30*/  IADD3.X R3, R3, UR17, R11, P2, !PT ;  /* 0x0000001103037c10 */ /* 0x000fe200097fe40b */
[----:B------:R-:W-:Y:S01]  /*0d40*/  ULDC.64 UR16, c[0x0][0x268] ;  /* 0x00009a0000107ab9 */ /* 0x000fe20000000a00 */
[----:B------:R-:W-:Y:S01]  /*0d50*/  SHF.R.S32.HI R10, RZ, 0x1f, R0 ;  /* 0x0000001fff0a7819 */ /* 0x000fe20000011400 */
[----:B------:R-:W-:Y:S01]  /*0d60*/  IMAD.U32 R14, RZ, RZ, UR8 ;  /* 0x00000008ff0e7e24 */ /* 0x000fe2000f8e00ff */
[----:B------:R2:W-:Y:S01]  /*0d70*/  STL.64 [R1+0x48], R30 ;  /* 0x0000481e01007387 */ /* 0x0005e20000100a00 */
[----:B------:R-:W-:Y:S01]  /*0d80*/  IMAD.WIDE.U32 R28, R0, UR16, R2 ;  /* 0x00000010001c7c25 */ /* 0x000fe2000f8e0002 */
[----:B------:R-:W-:Y:S01]  /*0d90*/  UIMAD UR8, UR5, UR8, URZ ;  /* 0x00000008050872a4 */ /* 0x000fe2000f8e023f */
[----:B------:R-:W-:Y:S01]  /*0da0*/  IADD3 R19, R12, 0x10, RZ ;  /* 0x000000100c137810 */ /* 0x000fe20007ffe0ff */
[----:B------:R-:W-:Y:S01]  /*0db0*/  BSSY B0, `(.L_x_325) ;  /* 0x000002f000007945 */ /* 0x000fe20003800000 */
[----:B------:R-:W-:Y:S01]  /*0dc0*/  IMAD.WIDE.U32 R14, R14, UR28, R4 ;  /* 0x0000001c0e0e7c25 */ /* 0x000fe2000f8e0004 */
[----:B------:R2:W-:Y:S01]  /*0dd0*/  STL.64 [R1+0x40], R28 ;  /* 0x0000401c01007387 */ /* 0x0005e20000100a00 */
[----:B------:R-:W-:Y:S01]  /*0de0*/  UIMAD UR8, UR28, UR9, UR8 ;  /* 0x000000091c0872a4 */ /* 0x000fe2000f8e0208 */
[----:B------:R-:W-:Y:S01]  /*0df0*/  ISETP.GE.AND P5, PT, R19, UR12, PT ;  /* 0x0000000c13007c0c */ /* 0x000fe2000bfa6270 */
[----:B------:R-:W-:Y:S01]  /*0e00*/  IMAD R4, R10, UR18, RZ ;  /* 0x000000120a047c24 */ /* 0x000fe2000f8e02ff */
[----:B------:R2:W-:Y:S01]  /*0e10*/  STL [R1+0x10], R154 ;  /* 0x0000109a01007387 */ /* 0x0005e20000100800 */
[----:B------:R-:W-:Y:S01]  /*0e20*/  UMOV UR9, 0x400 ;  /* 0x0000040000097882 */ /* 0x000fe20000000000 */
[----:B------:R-:W-:Y:S01]  /*0e30*/  R2P PR, R21, 0x6 ;  /* 0x0000000615007804 */ /* 0x000fe20000000000 */
[----:B------:R-:W-:Y:S01]  /*0e40*/  IMAD R22, R0, UR19, R4 ;  /* 0x0000001300167c24 */ /* 0x000fe2000f8e0204 */
[----:B-1----:R-:W-:Y:S01]  /*0e50*/  ULEA UR4, UR4, UR9, 0x18 ;  /* 0x0000000904047291 */ /* 0x002fe2000f8ec03f */
[----:B------:R-:W-:-:S02]  /*0e60*/  IMAD R4, R10, UR16, RZ ;  /* 0x000000100a047c24 */ /* 0x000fc4000f8e02ff */
[----:B------:R-:W-:Y:S02]  /*0e70*/  VIADD R11, R15, UR8 ;  /* 0x000000080f0b7c36 */ /* 0x000fe40008000000 */
[----:B------:R-:W-:Y:S01]  /*0e80*/  IMAD R25, R0, UR17, R4 ;  /* 0x0000001100197c24 */ /* 0x000fe2000f8e0204 */
[----:B------:R-:W-:Y:S01]  /*0e90*/  MOV R0, 0x20 ;  /* 0x0000002000007802 */ /* 0x000fe20000000f00 */
[----:B------:R-:W-:Y:S01]  /*0ea0*/  IMAD.MOV.U32 R4, RZ, RZ, 0x10 ;  /* 0x00000010ff047424 */ /* 0x000fe200078e00ff */
[----:B------:R-:W-:Y:S01]  /*0eb0*/  LEA R234, R234, UR4, 0x1 ;  /* 0x00000004eaea7c11 */ /* 0x000fe2000f8e08ff */
[----:B------:R-:W-:Y:S01]  /*0ec0*/  VIADD R20, R12, 0x20 ;  /* 0x000000200c147836 */ /* 0x000fe20000000000 */
[----:B------:R-:W-:Y:S02]  /*0ed0*/  SEL R0, R0, 0xffffffe0, !P2 ;  /* 0xffffffe000007807 */ /* 0x000fe40005000000 */
[----:B------:R-:W-:Y:S01]  /*0ee0*/  SEL R4, R4, 0xfffffff0, !P1 ;  /* 0xfffffff004047807 */ /* 0x000fe20004800000 */
[----:B------:R-:W-:Y:S06]  /*0ef0*/  @P6 BRA `(.L_x_326) ;  /* 0x0000000000686947 */ /* 0x000fec0003800000 */
        /* <DEDUP_REMOVED lines=26> */
.L_x_326:
[----:B------:R-:W-:Y:S05]  /*10a0*/  BSYNC B0 ;  /* 0x0000000000007941 */ /* 0x000fea0003800000 */
.L_x_325:
[----:B------:R-:W-:Y:S01]  /*10b0*/  BSSY B0, `(.L_x_327) ;  /* 0x0000021000007945 */ /* 0x000fe20003800000 */
[----:B------:R-:W-:Y:S02]  /*10c0*/  ISETP.GE.AND P2, PT, R20, UR12, PT ;  /* 0x0000000c14007c0c */ /* 0x000fe4000bf46270 */
[----:B------:R-:W-:Y:S01]  /*10d0*/  IADD3 R18, R12, 0x30, RZ ;  /* 0x000000300c127810 */ /* 0x000fe20007ffe0ff */
[----:B------:R-:W-:Y:S05]  /*10e0*/  @P5 BRA `(.L_x_328) ;  /* 0x0000000000745947 */ /* 0x000fea0003800000 */
[----:B------:R-:W-:Y:S01]  /*10f0*/  ULDC UR15, c[0x0][0x2d0] ;  /* 0x0000b400000f7ab9 */ /* 0x000fe20000000800 */
[----:B------:R-:W-:Y:S01]  /*1100*/  IADD3 R5, P1, R8, 0x10, RZ ;  /* 0x0000001008057810 */ /* 0x000fe20007f3e0ff */
[----:B------:R-:W-:Y:S01]  /*1110*/  ULDC.64 UR8, c[0x0][0x240] ;  /* 0x0000900000087ab9 */ /* 0x000fe20000000a00 */
[----:B------:R-:W-:Y:S02]  /*1120*/  ISETP.GE.AND P5, PT, R204, UR15, PT ;  /* 0x0000000fcc007c0c */ /* 0x000fe4000bfa6270 */
[----:B-1-3--:R-:W-:Y:S01]  /*1130*/  MOV R3, R11 ;  /* 0x0000000b00037202 */ /* 0x00afe20000000f00 */
[----:B------:R-:W-:Y:S01]  /*1140*/  IMAD.X R2, RZ, RZ, R9, P1 ;  /* 0x000000ffff027224 */ /* 0x000fe200008e0609 */
[----:B------:R-:W-:-:S03]  /*1150*/  ISETP.GE.AND P1, PT, R154, UR15, PT ;  /* 0x0000000f9a007c0c */ /* 0x000fc6000bf26270 */
[----:B------:R-:W-:Y:S02]  /*1160*/  IMAD R16, R2, UR8, RZ ;  /* 0x0000000802107c24 */ /* 0x000fe4000f8e02ff */
[----:B------:R-:W-:-:S04]  /*1170*/  IMAD.MOV.U32 R2, RZ, RZ, R14 ;  /* 0x000000ffff027224 */ /* 0x000fc800078e000e */
[----:B------:R-:W1:Y:S01]  /*1180*/  @!P5 LDC.64 R6, c[0x0][0x210] ;  /* 0x00008400ff06db82 */ /* 0x000e620000000a00 */
[C---:B------:R-:W-:Y:S01]  /*1190*/  IMAD.WIDE.U32 R2, R5.reuse, UR8, R2 ;  /* 0x0000000805027c25 */ /* 0x040fe2000f8e0002 */
[----:B------:R4:W-:Y:S03]  /*11a0*/  @P5 STS.128 [R234+0x800], RZ ;  /* 0x000800ffea005388 */ /* 0x0009e60000000c00 */
[----:B------:R-:W-:-:S04]  /*11b0*/  IMAD R5, R5, UR9, R16 ;  /* 0x0000000905057c24 */ /* 0x000fc8000f8e0210 */
        /* <DEDUP_REMOVED lines=16> */
.L_x_328:
[----:B------:R-:W-:Y:S05]  /*12c0*/  BSYNC B0 ;  /* 0x0000000000007941 */ /* 0x000fea0003800000 */
.L_x_327:
        /* <DEDUP_REMOVED lines=13> */
[----:B----4-:R-:W1:Y:S01]  /*13a0*/  @!P5 LDC.64 R6, c[0x0][0x210] ;  /* 0x00008400ff06db82 */ /* 0x010e620000000a00 */
        /* <DEDUP_REMOVED lines=19> */
.L_x_330:
[----:B------:R-:W-:Y:S05]  /*14e0*/  BSYNC B0 ;  /* 0x0000000000007941 */ /* 0x000fea0003800000 */
.L_x_329:
[----:B------:R-:W-:Y:S01]  /*14f0*/  BSSY B0, `(.L_x_331) ;  /* 0x0000020000007945 */ /* 0x000fe20003800000 */
[----:B------:R-:W-:-:S03]  /*1500*/  ISETP.GE.AND P5, PT, R16, UR12, PT ;  /* 0x0000000c10007c0c */ /* 0x000fc6000bfa6270 */
[----:B------:R-:W-:Y:S10]  /*1510*/  @P1 BRA `(.L_x_332) ;  /* 0x0000000000741947 */ /* 0x000ff40003800000 */
        /* <DEDUP_REMOVED lines=29> */
.L_x_332:
[----:B------:R-:W-:Y:S05]  /*16f0*/  BSYNC B0 ;  /* 0x0000000000007941 */ /* 0x000fea0003800000 */
.L_x_331:
[----:B------:R-:W-:Y:S04]  /*1700*/  BSSY B0, `(.L_x_333) ;  /* 0x000001f000007945 */ /* 0x000fe80003800000 */
        /* <DEDUP_REMOVED lines=30> */
.L_x_334:
[----:B------:R-:W-:Y:S05]  /*18f0*/  BSYNC B0 ;  /* 0x0000000000007941 */ /* 0x000fea0003800000 */
.L_x_333:
        /* <DEDUP_REMOVED lines=31> */
.L_x_336:
[----:B------:R-:W-:Y:S05]  /*1af0*/  BSYNC B0 ;  /* 0x0000000000007941 */ /* 0x000fea0003800000 */
.L_x_335:
        /* <DEDUP_REMOVED lines=31> */
.L_x_338:
[----:B------:R-:W-:Y:S05]  /*1cf0*/  BSYNC B0 ;  /* 0x0000000000007941 */ /* 0x000fea0003800000 */
.L_x_337:
[----:B------:R-:W-:Y:S01]  /*1d00*/  UIADD3 UR8, UR23, 0x3f, URZ ;  /* 0x0000003f17087890 */ /* 0x000fe2000fffe03f */
[----:B------:R-:W-:Y:S03]  /*1d10*/  BSSY B0, `(.L_x_339) ;  /* 0x0000021000007945 */ /* 0x000fe60003800000 */
[----:B------:R-:W-:-:S04]  /*1d20*/  USHF.R.S32.HI UR17, URZ, 0x1f, UR8 ;  /* 0x0000001f3f117899 */ /* 0x000fc80008011408 */
[----:B------:R-:W-:Y:S01]  /*1d30*/  ULEA.HI UR17, UR17, UR8, URZ, 0x6 ;  /* 0x0000000811117291 */ /* 0x000fe2000f8f303f */
[----:B------:R-:W-:Y:S11]  /*1d40*/  @P5 BRA `(.L_x_340) ;  /* 0x0000000000745947 */ /* 0x000ff60003800000 */
[----:B------:R-:W-:Y:S01]  /*1d50*/  ULDC UR15, c[0x0][0x2d0] ;  /* 0x0000b400000f7ab9 */ /* 0x000fe20000000800 */
[----:B------:R-:W-:Y:S01]  /*1d60*/  IADD3 R5, P0, R8, 0x70, RZ ;  /* 0x0000007008057810 */ /* 0x000fe20007f1e0ff */
[----:B------:R-:W-:Y:S01]  /*1d70*/  ULDC.64 UR8, c[0x0][0x240] ;  /* 0x0000900000087ab9 */ /* 0x000fe20000000a00 */
[----:B------:R-:W-:Y:S01]  /*1d80*/  ISETP.GE.AND P1, PT, R204, UR15, PT ;  /* 0x0000000fcc007c0c */ /* 0x000fe2000bf26270 */
[----:B-1-3--:R-:W-:Y:S01]  /*1d90*/  IMAD.MOV.U32 R2, RZ, RZ, R14 ;  /* 0x000000ffff027224 */ /* 0x00afe200078e000e */
[----:B------:R-:W-:Y:S01]  /*1da0*/  MOV R3, R11 ;  /* 0x0000000b00037202 */ /* 0x000fe20000000f00 */
[----:B------:R-:W-:Y:S01]  /*1db0*/  IMAD.X R8, RZ, RZ, R9, P0 ;  /* 0x000000ffff087224 */ /* 0x000fe200000e0609 */
[----:B------:R-:W-:-:S03]  /*1dc0*/  ISETP.GE.AND P0, PT, R154, UR15, PT ;  /* 0x0000000f9a007c0c */ /* 0x000fc6000bf06270 */
[----:B------:R-:W-:Y:S02]  /*1dd0*/  IMAD R8, R8, UR8, RZ ;  /* 0x0000000808087c24 */ /* 0x000fe4000f8e02ff */
[----:B----4-:R-:W-:-:S04]  /*1de0*/  IMAD.WIDE.U32 R6, R5, UR8, R2 ;  /* 0x0000000805067c25 */ /* 0x010fc8000f8e0002 */
[----:B------:R-:W1:Y:S01]  /*1df0*/  @!P1 LDC.64 R16, c[0x0][0x210] ;  /* 0x00008400ff109b82 */ /* 0x000e620000000a00 */
        /* <DEDUP_REMOVED lines=18> */
.L_x_340:
[----:B------:R-:W-:Y:S05]  /*1f20*/  BSYNC B0 ;  /* 0x0000000000007941 */ /* 0x000fea0003800000 */
.L_x_339:
[----:B------:R-:W-:Y:S01]  /*1f30*/  ULEA.HI.SX32 UR16, UR17, 0xffffffff, 0x1a ;  /* 0xffffffff11107891 */ /* 0x000fe2000f8fd23f */
[----:B------:R-:W-:Y:S01]  /*1f40*/  IMAD.IADD R181, R31, 0x1, R22 ;  /* 0x000000011fb57824 */ /* 0x000fe200078e0216 */
[----:B------:R-:W-:Y:S01]  /*1f50*/  USHF.L.U32 UR19, UR10, 0x6, URZ ;  /* 0x000000060a137899 */ /* 0x000fe2000800063f */
[----:B------:R-:W-:Y:S01]  /*1f60*/  IMAD.MOV.U32 R180, RZ, RZ, R30 ;  /* 0x000000ffffb47224 */ /* 0x000fe200078e001e */
[----:B------:R-:W-:Y:S01]  /*1f70*/  UIMAD UR15, UR16, -0x40, UR23 ;  /* 0xffffffc0100f78a4 */ /* 0x000fe2000f8e0217 */
[----:B------:R-:W-:Y:S01]  /*1f80*/  BSSY B0, `(.L_x_341) ;  /* 0x0000022000007945 */ /* 0x000fe20003800000 */
[----:B------:R-:W-:Y:S02]  /*1f90*/  USHF.L.U64.HI UR18, UR10, 0x6, UR11 ;  /* 0x000000060a127899 */ /* 0x000fe4000801020b */
[----:B------:R2:W-:Y:S01]  /*1fa0*/  STL.64 [R1+0x38], R180 ;  /* 0x000038b401007387 */ /* 0x0005e20000100a00 */
[----:B------:R-:W-:Y:S01]  /*1fb0*/  USHF.R.S32.HI UR29, URZ, 0x1f, UR16 ;  /* 0x0000001f3f1d7899 */ /* 0x000fe20008011410 */
[----:B------:R-:W-:Y:S01]  /*1fc0*/  ISETP.GE.AND P0, PT, R12, UR15, PT ;  /* 0x0000000f0c007c0c */ /* 0x000fe2000bf06270 */
[----:B------:R-:W-:Y:S01]  /*1fd0*/  UIMAD UR8, UR18, UR16, URZ ;  /* 0x00000010120872a4 */ /* 0x000fe2000f8e023f */
[----:B------:R-:W-:-:S02]  /*1fe0*/  MOV R152, UR19 ;  /* 0x0000001300987c02 */ /* 0x000fc40008000f00 */
[----:B------:R-:W-:Y:S01]  /*1ff0*/  ISETP.GE.AND P5, PT, R19, UR15, PT ;  /* 0x0000000f13007c0c */ /* 0x000fe2000bfa6270 */
[----:B------:R-:W-:Y:S01]  /*2000*/  UIMAD UR8, UR29, UR19, UR8 ;  /* 0x000000131d0872a4 */ /* 0x000fe2000f8e0208 */
[----:B------:R-:W-:Y:S01]  /*2010*/  ISETP.GE.AND P4, PT, R20, UR15, PT ;  /* 0x0000000f14007c0c */ /* 0x000fe2000bf86270 */
[----:B-1-3--:R-:W-:Y:S01]  /*2020*/  IMAD.WIDE.U32 R2, R152, UR16, R180 ;  /* 0x0000001098027c25 */ /* 0x00afe2000f8e00b4 */
[----:B------:R-:W-:-:S03]  /*2030*/  ISETP.GE.AND P3, PT, R18, UR15, PT ;  /* 0x0000000f12007c0c */ /* 0x000fc6000bf66270 */
[----:B----4-:R-:W-:Y:S02]  /*2040*/  VIADD R7, R3, UR8 ;  /* 0x0000000803077c36 */ /* 0x010fe40008000000 */
[----:B------:R-:W-:Y:S08]  /*2050*/  @P0 BRA `(.L_x_342) ;  /* 0x0000000000500947 */ /* 0x000ff00003800000 */
[----:B------:R-:W-:Y:S02]  /*2060*/  ULDC UR8, c[0x0][0x2d0] ;  /* 0x0000b40000087ab9 */ /* 0x000fe40000000800 */
[----:B------:R-:W-:Y:S02]  /*2070*/  ISETP.GE.AND P1, PT, R204, UR8, PT ;  /* 0x00000008cc007c0c */ /* 0x000fe4000bf26270 */
[----:B------:R-:W-:-:S11]  /*2080*/  ISETP.GE.AND P0, PT, R154, UR8, PT ;  /* 0x000000089a007c0c */ /* 0x000fd6000bf06270 */
[----:B------:R-:W1:Y:S01]  /*2090*/  @!P1 LDC.64 R8, c[0x0][0x218] ;  /* 0x00008600ff089b82 */ /* 0x000e620000000a00 */
[----:B------:R3:W-:Y:S01]  /*20a0*/  @P1 STS.128 [R234+0x8000], RZ ;  /* 0x008000ffea001388 */ /* 0x0007e20000000c00 */
        /* <DEDUP_REMOVED lines=15> */
.L_x_342:
[----:B------:R-:W-:Y:S05]  /*21a0*/  BSYNC B0 ;  /* 0x0000000000007941 */ /* 0x000fea0003800000 */
.L_x_341:
[----:B------:R-:W-:Y:S01]  /*21b0*/  USHF.L.U64.HI UR25, UR10, 0x4, UR11 ;  /* 0x000000040a197899 */ /* 0x000fe2000801020b */
[----:B------:R-:W-:Y:S01]  /*21c0*/  BSSY B0, `(.L_x_343) ;  /* 0x0000019000007945 */ /* 0x000fe20003800000 */
[----:B------:R-:W-:-:S03]  /*21d0*/  USHF.L.U32 UR26, UR10, 0x4, URZ ;  /* 0x000000040a1a7899 */ /* 0x000fc6000800063f */
[----:B------:R-:W-:Y:S09]  /*21e0*/  @P5 BRA `(.L_x_344) ;  /* 0x0000000000585947 */ /* 0x000ff20003800000 */
[----:B------:R-:W-:Y:S01]  /*21f0*/  ULDC UR8, c[0x0][0x2d0] ;  /* 0x0000b40000087ab9 */ /* 0x000fe20000000800 */
[----:B------:R-:W-:Y:S02]  /*2200*/  IADD3 R5, P2, R2, UR26, RZ ;  /* 0x0000001a02057c10 */ /* 0x000fe4000ff5e0ff */
[----:B------:R-:W-:Y:S02]  /*2210*/  ISETP.GE.AND P1, PT, R204, UR8, PT ;  /* 0x00000008cc007c0c */ /* 0x000fe4000bf26270 */
[----:B------:R-:W-:Y:S02]  /*2220*/  ISETP.GE.AND P0, PT, R154, UR8, PT ;  /* 0x000000089a007c0c */ /* 0x000fe4000bf06270 */
[----:B------:R-:W-:-:S09]  /*2230*/  IADD3.X R10, R7, UR25, RZ, P2, !PT ;  /* 0x00000019070a7c10 */ /* 0x000fd200097fe4ff */
[----:B-1-3--:R-:W1:Y:S01]  /*2240*/  @!P1 LDC.64 R8, c[0x0][0x218] ;  /* 0x00008600ff089b82 */ /* 0x00ae620000000a00 */
        /* <DEDUP_REMOVED lines=16> */
.L_x_344:
[----:B------:R-:W-:Y:S05]  /*2350*/  BSYNC B0 ;  /* 0x0000000000007941 */ /* 0x000fea0003800000 */
.L_x_343:
[----:B------:R-:W-:Y:S04]  /*2360*/  BSSY B0, `(.L_x_345) ;  /* 0x000001a000007945 */ /* 0x000fe80003800000 */
[----:B------:R-:W-:Y:S05]  /*2370*/  @P4 BRA `(.L_x_346) ;  /* 0x0000000000604947 */ /* 0x000fea0003800000 */
[----:B------:R-:W-:Y:S01]  /*2380*/  ULDC UR8, c[0x0][0x2d0] ;  /* 0x0000b40000087ab9 */ /* 0x000fe20000000800 */
[----:B-1-34-:R-:W-:Y:S01]  /*2390*/  IMAD.U32 R8, RZ, RZ, UR10 ;  /* 0x0000000aff087e24 */ /* 0x01afe2000f8e00ff */
[----:B------:R-:W-:Y:S01]  /*23a0*/  ISETP.GE.AND P1, PT, R204, UR8, PT ;  /* 0x00000008cc007c0c */ /* 0x000fe2000bf26270 */
[----:B------:R-:W-:Y:S01]  /*23b0*/  IMAD.U32 R10, RZ, RZ, UR11 ;  /* 0x0000000bff0a7e24 */ /* 0x000fe2000f8e00ff */
[----:B------:R-:W-:Y:S02]  /*23c0*/  ISETP.GE.AND P0, PT, R154, UR8, PT ;  /* 0x000000089a007c0c */ /* 0x000fe4000bf06270 */
[----:B------:R-:W-:-:S04]  /*23d0*/  LEA R5, P2, R8, R2, 0x5 ;  /* 0x0000000208057211 */ /* 0x000fc800078428ff */
[----:B------:R-:W-:-:S05]  /*23e0*/  LEA.HI.X R10, R8, R7, R10, 0x5, P2 ;  /* 0x00000007080a7211 */ /* 0x000fca00010f2c0a */
        /* <DEDUP_REMOVED lines=17> */
.L_x_346:
[----:B------:R-:W-:Y:S05]  /*2500*/  BSYNC B0 ;  /* 0x0000000000007941 */ /* 0x000fea0003800000 */
.L_x_345:
        /* <DEDUP_REMOVED lines=10> */
[----:B-1-34-:R-:W1:Y:S01]  /*25b0*/  @!P1 LDC.64 R8, c[0x0][0x218] ;  /* 0x00008600ff089b82 */ /* 0x01ae620000000a00 */
        /* <DEDUP_REMOVED lines=16> */
.L_x_348:
[----:B------:R-:W-:Y:S05]  /*26c0*/  BSYNC B0 ;  /* 0x0000000000007941 */ /* 0x000fea0003800000 */
.L_x_347:
[----:B------:R-:W-:Y:S01]  /*26d0*/  ULDC.64 UR10, c[0x0][0x3c8] ;  /* 0x0000f200000a7ab9 */ /* 0x000fe20000000a00 */
[----:B------:R-:W0:Y:S01]  /*26e0*/  LDGDEPBAR ;  /* 0x00000000000079af */ /* 0x000e220000000000 */
[----:B------:R-:W-:-:S04]  /*26f0*/  UISETP.NE.U32.AND UP1, UPT, UR10, URZ, UPT ;  /* 0x0000003f0a00728c */ /* 0x000fc8000bf25070 */
[----:B------:R-:W-:-:S06]  /*2700*/  UISETP.NE.AND.EX UP1, UPT, UR11, URZ, UPT, UP1 ;  /* 0x0000003f0b00728c */ /* 0x000fcc000bf25310 */
[----:B------:R-:W-:-:S05]  /*2710*/  PLOP3.LUT P2, PT, PT, PT, UP1, 0x80, 0x0 ;  /* 0x000000000000781c */ /* 0x000fca0003f4f018 */
[----:B------:R-:W-:Y:S01]  /*2720*/  @UP1 USHF.R.S32.HI UR30, URZ, 0x1f, UR27 ;  /* 0x0000001f3f1e1899 */ /* 0x000fe2000801141b */
[----:B------:R-:W-:Y:S01]  /*2730*/  @UP1 ULDC.64 UR8, c[0x0][0x3d0] ;  /* 0x0000f40000081ab9 */ /* 0x000fe20000000a00 */
[----:B------:R-:W-:Y:S02]  /*2740*/  @UP1 UMOV UR32, UR28 ;  /* 0x0000001c00201c82 */ /* 0x000fe40008000000 */
[----:B------:R-:W-:Y:S01]  /*2750*/  @UP1 UIMAD UR30, UR30, UR8, URZ ;  /* 0x000000081e1e12a4 */ /* 0x000fe2000f8e023f */
[----:B------:R-:W-:Y:S01]  /*2760*/  @UP1 UMOV UR33, UR5 ;  /* 0x0000000500211c82 */ /* 0x000fe20008000000 */
[----:B-1-3--:R-:W-:Y:S01]  /*2770*/  SHF.R.S32.HI R6, RZ, 0x4, R26 ;  /* 0x00000004ff067819 */ /* 0x00afe2000001141a */
[----:B------:R-:W-:Y:S01]  /*2780*/  @UP1 UIMAD.WIDE.U32 UR32, UR27, UR8, UR32 ;  /* 0x000000081b2012a5 */ /* 0x000fe2000f8e0020 */
[----:B------:R-:W-:-:S04]  /*2790*/  DEPBAR.LE SB0, 0x0 ;  /* 0x000080000000791a */ /* 0x000fc80000000000 */
[----:B------:R-:W-:Y:S02]  /*27a0*/  @UP1 UIMAD UR9, UR27, UR9, UR30 ;  /* 0x000000091b0912a4 */ /* 0x000fe4000f8e021e */
[----:B------:R-:W-:Y:S02]  /*27b0*/  @UP1 ULEA UR10, UP0, UR32, UR10, 0x2 ;  /* 0x0000000a200a1291 */ /* 0x000fe4000f80103f */
[----:B------:R-:W-:Y:S01]  /*27c0*/  @UP1 UIADD3 UR9, UR33, UR9, URZ ;  /* 0x0000000921091290 */ /* 0x000fe2000fffe03f */
[----:B------:R-:W-:Y:S01]  /*27d0*/  IMAD.SHL.U32 R5, R12, 0x8, RZ ;  /* 0x000000080c057824 */ /* 0x000fe200078e00ff */
[----:B------:R-:W-:Y:S02]  /*27e0*/  @UP1 ULDC UR5, c[0x0][0x2e8] ;  /* 0x0000ba0000051ab9 */ /* 0x000fe40000000800 */
[----:B------:R-:W-:Y:S01]  /*27f0*/  @UP1 ULEA.HI.X UR11, UR32, UR11, UR9, 0x2, UP0 ;  /* 0x0000000b200b1291 */ /* 0x000fe200080f1409 */
[----:B------:R-:W-:-:S05]  /*2800*/  IMAD.U32 R2, RZ, RZ, UR10 ;  /* 0x0000000aff027e24 */ /* 0x000fca000f8e00ff */
[----:B------:R-:W-:-:S05]  /*2810*/  IMAD.U32 R3, RZ, RZ, UR11 ;  /* 0x0000000bff037e24 */ /* 0x000fca000f8e00ff */
[----:B------:R1:W3:Y:S01]  /*2820*/  @P2 LDG.E R11, desc[UR20][R2.64] ;  /* 0x00000014020b2981 */ /* 0x0002e2000c1e1900 */
[----:B----4-:R-:W-:Y:S01]  /*2830*/  IMAD.SHL.U32 R8, R21, 0x40, RZ ;  /* 0x0000004015087824 */ /* 0x010fe200078e00ff */
[----:B------:R-:W3:Y:S01]  /*2840*/  @P2 MUFU.RCP R10, UR5 ;  /* 0x00000005000a2d08 */ /* 0x000ee20008001000 */
[----:B------:R-:W-:Y:S01]  /*2850*/  ISETP.GE.AND P1, PT, R12, UR15, PT ;  /* 0x0000000f0c007c0c */ /* 0x000fe2000bf26270 */
[----:B------:R-:W-:Y:S01]  /*2860*/  BAR.SYNC.DEFER_BLOCKING 0x0 ;  /* 0x0000000000007b1d */ /* 0x000fe20000010000 */
[----:B------:R-:W-:Y:S01]  /*2870*/  IMAD.IADD R14, R29, 0x1, R25 ;  /* 0x000000011d0e7824 */ /* 0x000fe200078e0219 */
[----:B------:R-:W-:Y:S01]  /*2880*/  UIMAD.WIDE.U32 UR8, UR16, UR6, URZ ;  /* 0x00000006100872a5 */ /* 0x000fe2000f8e003f */
[----:B------:R-:W-:Y:S01]  /*2890*/  LEA.HI R151, R27, R153, RZ, 0x5 ;  /* 0x000000991b977211 */ /* 0x000fe200078f28ff */
[----:B------:R-:W-:Y:S01]  /*28a0*/  UIMAD UR5, UR29, UR6, URZ ;  /* 0x000000061d0572a4 */ /* 0x000fe2000f8e023f */
[----:B------:R-:W-:Y:S01]  /*28b0*/  ISETP.GE.AND P5, PT, R19, UR15, PT ;  /* 0x0000000f13007c0c */ /* 0x000fe2000bfa6270 */
[----:B------:R-:W-:Y:S01]  /*28c0*/  BSSY B0, `(.L_x_349) ;  /* 0x000003b000007945 */ /* 0x000fe20003800000 */
[----:B------:R-:W-:Y:S01]  /*28d0*/  SHF.R.S32.HI R150, RZ, 0x5, R151 ;  /* 0x00000005ff967819 */ /* 0x000fe20000011497 */
[----:B------:R4:W-:Y:S01]  /*28e0*/  STL [R1+0x50], R14 ;  /* 0x0000500e01007387 */ /* 0x0009e20000100800 */
[----:B------:R-:W-:Y:S01]  /*28f0*/  UIMAD UR5, UR16, UR7, UR5 ;  /* 0x00000007100572a4 */ /* 0x000fe2000f8e0205 */
[----:B------:R-:W-:Y:S01]  /*2900*/  IMAD.U32 R9, RZ, RZ, UR9 ;  /* 0x00000009ff097e24 */ /* 0x000fe2000f8e00ff */
[----:B------:R-:W-:-:S02]  /*2910*/  ISETP.GE.AND P4, PT, R20, UR15, PT ;  /* 0x0000000f14007c0c */ /* 0x000fc4000bf86270 */
[----:B------:R-:W-:Y:S01]  /*2920*/  UIADD3 UR5, UR9, UR5, URZ ;  /* 0x0000000509057290 */ /* 0x000fe2000fffe03f */
[----:B------:R-:W-:Y:S02]  /*2930*/  ISETP.GE.AND P3, PT, R18, UR15, PT ;  /* 0x0000000f12007c0c */ /* 0x000fe4000bf66270 */
[----:B-1----:R-:W-:Y:S01]  /*2940*/  LEA.HI R3, R26, R6, RZ, 0x1 ;  /* 0x000000061a037211 */ /* 0x002fe200078f08ff */
[----:B------:R-:W-:Y:S01]  /*2950*/  IMAD.SHL.U32 R2, R24, 0x40, RZ ;  /* 0x0000004018027824 */ /* 0x000fe200078e00ff */
[----:B------:R4:W-:Y:S02]  /*2960*/  @P1 STS.128 [R234+0xc000], RZ ;  /* 0x00c000ffea001388 */ /* 0x0009e40000000c00 */
[----:B------:R-:W-:Y:S02]  /*2970*/  LOP3.LUT R3, R3, 0xfffffffe, RZ, 0xc0, !PT ;  /* 0xfffffffe03037812 */ /* 0x000fe400078ec0ff */
[----:B------:R-:W-:Y:S01]  /*2980*/  LOP3.LUT R2, R2, 0x1c0, RZ, 0xc0, !PT ;  /* 0x000001c002027812 */ /* 0x000fe200078ec0ff */
[----:B------:R4:W-:Y:S02]  /*2990*/  @P1 STS.128 [R234+0xe000], RZ ;  /* 0x00e000ffea001388 */ /* 0x0009e40000000c00 */
[----:B------:R-:W-:Y:S01]  /*29a0*/  IMAD.IADD R3, R6, 0x1, -R3 ;  /* 0x0000000106037824 */ /* 0x000fe200078e0a03 */
[----:B------:R-:W-:-:S02]  /*29b0*/  LOP3.LUT R6, R2, 0x8, R5, 0xf8, !PT ;  /* 0x0000000802067812 */ /* 0x000fc400078ef805 */
[----:B------:R-:W-:Y:S01]  /*29c0*/  SHF.R.U32.HI R5, RZ, 0x3, R2 ;  /* 0x00000003ff057819 */ /* 0x000fe20000011602 */
[C---:B------:R-:W-:Y:S01]  /*29d0*/  IMAD.SHL.U32 R7, R3.reuse, 0x8, RZ ;  /* 0x0000000803077824 */ /* 0x040fe200078e00ff */
[----:B------:R-:W-:Y:S01]  /*29e0*/  LOP3.LUT R2, R8, 0x1c0, RZ, 0xc0, !PT ;  /* 0x000001c008027812 */ /* 0x000fe200078ec0ff */
[----:B------:R-:W-:Y:S01]  /*29f0*/  IMAD.U32 R8, RZ, RZ, UR8 ;  /* 0x00000008ff087e24 */ /* 0x000fe2000f8e00ff */
[----:B------:R-:W-:Y:S02]  /*2a00*/  LOP3.LUT R5, R6, R5, RZ, 0x3c, !PT ;  /* 0x0000000506057212 */ /* 0x000fe400078e3cff */
[----:B------:R-:W-:Y:S02]  /*2a10*/  LOP3.LUT R7, R2, 0x8, R7, 0xf8, !PT ;  /* 0x0000000802077812 */ /* 0x000fe400078ef807 */
[----:B------:R-:W-:Y:S01]  /*2a20*/  SHF.R.U32.HI R6, RZ, 0x3, R2 ;  /* 0x00000003ff067819 */ /* 0x000fe20000011602 */
[----:B------:R-:W-:Y:S02]  /*2a30*/  IMAD R2, R3, 0x200, R5 ;  /* 0x0000020003027824 */ /* 0x000fe400078e0205 */
[----:B------:R-:W-:Y:S01]  /*2a40*/  IMAD.SHL.U32 R3, R23, 0x40, RZ ;  /* 0x0000004017037824 */ /* 0x000fe200078e00ff */
[----:B------:R-:W-:Y:S01]  /*2a50*/  LOP3.LUT R149, R7, R6, RZ, 0x3c, !PT ;  /* 0x0000000607957212 */ /* 0x000fe200078e3cff */
[----:B------:R-:W-:Y:S01]  /*2a60*/  IMAD.U32 R7, RZ, RZ, UR5 ;  /* 0x00000005ff077e24 */ /* 0x000fe2000f8e00ff */
[----:B------:R-:W-:Y:S01]  /*2a70*/  LEA R6, P0, R8, R28, 0x6 ;  /* 0x0000001c08067211 */ /* 0x000fe200078030ff */
[----:B------:R-:W-:Y:S01]  /*2a80*/  UMOV UR5, URZ ;  /* 0x0000003f00057c82 */ /* 0x000fe20008000000 */
[----:B------:R-:W-:-:S02]  /*2a90*/  LOP3.LUT R148, R3, 0xfffffe00, RZ, 0xc0, !PT ;  /* 0xfffffe0003947812 */ /* 0x000fc400078ec0ff */
[----:B------:R-:W-:Y:S02]  /*2aa0*/  LEA.HI.X R7, R8, R14, R7, 0x6, P0 ;  /* 0x0000000e08077211 */ /* 0x000fe400000f3407 */
[----:B------:R-:W-:Y:S01]  /*2ab0*/  LEA R159, R2, UR4, 0x1 ;  /* 0x00000004029f7c11 */ /* 0x000fe2000f8e08ff */
[----:B------:R-:W-:Y:S02]  /*2ac0*/  IMAD R5, R150, 0x400, R148 ;  /* 0x0000040096057824 */ /* 0x000fe400078e0294 */
[----:B---3--:R-:W-:-:S05]  /*2ad0*/  @P2 FMUL.FTZ R3, R11, R10 ;  /* 0x0000000a0b032220 */ /* 0x008fca0000410000 */
[----:B------:R-:W-:Y:S01]  /*2ae0*/  @P2 R2UR UR8, R3 ;  /* 0x00000000030822ca */ /* 0x000fe200000e0000 */
[----:B------:R-:W-:-:S05]  /*2af0*/  IMAD.IADD R3, R149, 0x1, R5 ;  /* 0x0000000195037824 */ /* 0x000fca00078e0205 */
[----:B------:R-:W-:-:S07]  /*2b00*/  LEA R222, R3, UR4, 0x1 ;  /* 0x0000000403de7c11 */ /* 0x000fce000f8e08ff */
[----:B------:R-:W-:Y:S01]  /*2b10*/  @UP1 UMOV UR5, UR8 ;  /* 0x0000000800051c82 */ /* 0x000fe20008000000 */
[----:B----4-:R-:W-:Y:S05]  /*2b20*/  @P1 BRA `(.L_x_350) ;  /* 0x0000000000501947 */ /* 0x010fea0003800000 */
        /* <DEDUP_REMOVED lines=20> */
.L_x_350:
[----:B------:R-:W-:Y:S05]  /*2c70*/  BSYNC B0 ;  /* 0x0000000000007941 */ /* 0x000fea0003800000 */
.L_x_349:
        /* <DEDUP_REMOVED lines=9> */
[----:B-1-3--:R-:W-:Y:S02]  /*2d10*/  IMAD.U32 R3, RZ, RZ, UR9 ;  /* 0x00000009ff037e24 */ /* 0x00afe4000f8e00ff */
[----:B------:R-:W-:-:S04]  /*2d20*/  IADD3 R2, P2, R6, UR10, RZ ;  /* 0x0000000a06027c10 */ /* 0x000fc8000ff5e0ff */
[----:B------:R-:W-:Y:S02]  /*2d30*/  IADD3.X R3, R7, UR11, R3, P2, !PT ;  /* 0x0000000b07037c10 */ /* 0x000fe400097fe403 */
        /* <DEDUP_REMOVED lines=17> */
.L_x_352:
[----:B------:R-:W-:Y:S05]  /*2e50*/  BSYNC B0 ;  /* 0x0000000000007941 */ /* 0x000fea0003800000 */
.L_x_351:
[----:B------:R1:W-:Y:S01]  /*2e60*/  @P4 STS.128 [R234+0xd000], RZ ;  /* 0x00d000ffea004388 */ /* 0x0003e20000000c00 */
[----:B------:R-:W-:Y:S03]  /*2e70*/  BSSY B0, `(.L_x_353) ;  /* 0x000001b000007945 */ /* 0x000fe60003800000 */
[----:B------:R1:W-:Y:S01]  /*2e80*/  @P4 STS.128 [R234+0xf000], RZ ;  /* 0x00f000ffea004388 */ /* 0x0003e20000000c00 */
[----:B------:R-:W-:Y:S05]  /*2e90*/  @P4 BRA `(.L_x_354) ;  /* 0x0000000000604947 */ /* 0x000fea0003800000 */
[----:B------:R-:W-:Y:S01]  /*2ea0*/  ULDC UR8, c[0x0][0x2d0] ;  /* 0x0000b40000087ab9 */ /* 0x000fe20000000800 */
[----:B-1-3--:R-:W-:Y:S01]  /*2eb0*/  IMAD.U32 R3, RZ, RZ, UR6 ;  /* 0x00000006ff037e24 */ /* 0x00afe2000f8e00ff */
        /* <DEDUP_REMOVED lines=22> */
.L_x_354:
[----:B------:R-:W-:Y:S05]  /*3020*/  BSYNC B0 ;  /* 0x0000000000007941 */ /* 0x000fea0003800000 */
.L_x_353:
[----:B------:R1:W-:Y:S01]  /*3030*/  @P3 STS.128 [R234+0xd800], RZ ;  /* 0x00d800ffea003388 */ /* 0x0003e20000000c00 */
[----:B------:R-:W-:Y:S03]  /*3040*/  BSSY B0, `(.L_x_355) ;  /* 0x000001b000007945 */ /* 0x000fe60003800000 */
[----:B------:R1:W-:Y:S01]  /*3050*/  @P3 STS.128 [R234+0xf800], RZ ;  /* 0x00f800ffea003388 */ /* 0x0003e20000000c00 */
[----:B------:R-:W-:Y:S05]  /*3060*/  @P3 BRA `(.L_x_356) ;  /* 0x0000000000603947 */ /* 0x000fea0003800000 */
[----:B------:R-:W-:Y:S01]  /*3070*/  ULDC UR8, c[0x0][0x2d0] ;  /* 0x0000b40000087ab9 */ /* 0x000fe20000000800 */
[----:B-1-3--:R-:W-:Y:S01]  /*3080*/  IMAD.U32 R2, RZ, RZ, UR6 ;  /* 0x00000006ff027e24 */ /* 0x00afe2000f8e00ff */
[----:B------:R-:W-:Y:S01]  /*3090*/  ISETP.GE.AND P1, PT, R204, UR8, PT ;  /* 0x00000008cc007c0c */ /* 0x000fe2000bf26270 */
[----:B------:R-:W-:Y:S01]  /*30a0*/  UIMAD UR9, UR7, 0x30, URZ ;  /* 0x00000030070978a4 */ /* 0x000fe2000f8e023f */
[----:B------:R-:W-:Y:S01]  /*30b0*/  ISETP.GE.AND P0, PT, R154, UR8, PT ;  /* 0x000000089a007c0c */ /* 0x000fe2000bf06270 */
[----:B------:R-:W-:-:S04]  /*30c0*/  IMAD.WIDE.U32 R6, R2, 0x30, R6 ;  /* 0x0000003002067825 */ /* 0x000fc800078e0006 */
[----:B------:R-:W-:-:S06]  /*30d0*/  VIADD R5, R7, UR9 ;  /* 0x0000000907057c36 */ /* 0x000fcc0008000000 */
        /* <DEDUP_REMOVED lines=17> */
.L_x_356:
[----:B------:R-:W-:Y:S05]  /*31f0*/  BSYNC B0 ;  /* 0x0000000000007941 */ /* 0x000fea0003800000 */
.L_x_355:
[----:B------:R-:W-:Y:S01]  /*3200*/  LDSM.16.M88.4 R12, [R222] ;  /* 0x00000000de0c783b */ /* 0x000fe20000000200 */
[----:B------:R-:W-:Y:S01]  /*3210*/  R2P PR, R24, 0x6 ;  /* 0x0000000618007804 */ /* 0x000fe20000000000 */
[C---:B-1-3--:R-:W-:Y:S01]  /*3220*/  VIADD R2, R159.reuse, 0x8000 ;  /* 0x000080009f027836 */ /* 0x04afe20000000000 */
[----:B------:R-:W-:Y:S01]  /*3230*/  UISETP.GE.AND UP0, UPT, UR23, 0x41, UPT ;  /* 0x000000411700788c */ /* 0x000fe2000bf06270 */
[----:B------:R-:W1:Y:S01]  /*3240*/  LDSM.16.M88.4 R20, [R159+0x8000] ;  /* 0x008000009f14783b */ /* 0x000e620000000200 */
[----:B------:R-:W-:Y:S02]  /*3250*/  VIADD R226, R159, 0x8020 ;  /* 0x000080209fe27836 */ /* 0x000fe40000000000 */
[--C-:B------:R-:W-:Y:S01]  /*3260*/  IMAD R223, R4, 0x2, R222.reuse ;  /* 0x0000000204df7824 */ /* 0x100fe200078e02de */
[----:B------:R-:W3:Y:S01]  /*3270*/  LDSM.16.M88.4 R8, [R222+0x2000] ;  /* 0x00200000de08783b */ /* 0x000ee20000000200 */
[C---:B------:R-:W-:Y:S02]  /*3280*/  IMAD R225, R0.reuse, 0x2, R222 ;  /* 0x0000000200e17824 */ /* 0x040fe400078e02de */
[----:B------:R-:W-:Y:S01]  /*3290*/  IMAD R224, R0, 0x2, R223 ;  /* 0x0000000200e07824 */ /* 0x000fe200078e02df */
[----:B------:R-:W5:Y:S02]  /*32a0*/  LDSM.16.M88.4 R36, [R159+0x8800] ;  /* 0x008800009f24783b */ /* 0x000f640000000200 */
[----:B------:R-:W-:-:S02]  /*32b0*/  @P1 VIADD R226, R2, 0xffffffe0 ;  /* 0xffffffe002e21836 */ /* 0x000fc40000000000 */
[----:B------:R-:W4:Y:S01]  /*32c0*/  LDSM.16.M88.4 R32, [R159+0x9000] ;  /* 0x009000009f20783b */ /* 0x000f220000000200 */
[----:B------:R-:W-:Y:S02]  /*32d0*/  IMAD.MOV.U32 R2, RZ, RZ, 0x40 ;  /* 0x00000040ff027424 */ /* 0x000fe400078e00ff */
[C---:B------:R-:W-:Y:S01]  /*32e0*/  VIADD R233, R226.reuse, 0x800 ;  /* 0x00000800e2e97836 */ /* 0x040fe20000000000 */
[----:B--2---:R-:W2:Y:S01]  /*32f0*/  LDSM.16.M88.4 R28, [R159+0x9800] ;  /* 0x009800009f1c783b */ /* 0x004ea20000000200 */
[----:B------:R-:W-:Y:S01]  /*3300*/  VIADD R232, R226, 0x1000 ;  /* 0x00001000e2e87836 */ /* 0x000fe20000000000 */
[----:B------:R-:W-:Y:S01]  /*3310*/  SEL R2, R2, 0xffffffc0, !P2 ;  /* 0xffffffc002027807 */ /* 0x000fe20005000000 */
[C---:B------:R-:W-:Y:S01]  /*3320*/  VIADD R231, R226.reuse, 0x1800 ;  /* 0x00001800e2e77836 */ /* 0x040fe20000000000 */
[----:B------:R-:W-:Y:S01]  /*3330*/  LDSM.16.M88.4 R16, [R223+0x2000] ;  /* 0x00200000df10783b */ /* 0x000fe20000000200 */
[----:B------:R-:W-:Y:S02]  /*3340*/  VIADD R230, R226, 0x2000 ;  /* 0x00002000e2e67836 */ /* 0x000fe40000000000 */
[----:B------:R-:W-:Y:S01]  /*3350*/  IMAD.IADD R221, R159, 0x1, R2 ;  /* 0x000000019fdd7824 */ /* 0x000fe200078e0202 */
[----:B------:R-:W2:Y:S01]  /*3360*/  LDSM.16.M88.4 R40, [R226] ;  /* 0x00000000e228783b */ /* 0x000ea20000000200 */
[----:B------:R-:W-:Y:S01]  /*3370*/  IMAD.IADD R220, R2, 0x1, R226 ;  /* 0x0000000102dc7824 */ /* 0x000fe200078e02e2 */
[----:B------:R-:W-:Y:S01]  /*3380*/  LOP3.LUT R2, R151, 0xffffffe0, RZ, 0xc0, !PT ;  /* 0xffffffe097027812 */ /* 0x000fe200078ec0ff */
[C---:B------:R-:W-:Y:S01]  /*3390*/  VIADD R229, R226.reuse, 0x2800 ;  /* 0x00002800e2e57836 */ /* 0x040fe20000000000 */
[----:B------:R-:W2:Y:S01]  /*33a0*/  LDSM.16.M88.4 R48, [R226+0x800] ;  /* 0x00080000e230783b */ /* 0x000ea20000000200 */
[----:B------:R-:W-:-:S02]  /*33b0*/  VIADD R228, R226, 0x3000 ;  /* 0x00003000e2e47836 */ /* 0x000fc40000000000 */
[----:B------:R-:W-:Y:S01]  /*33c0*/  IMAD.IADD R2, R153, 0x1, -R2 ;  /* 0x0000000199027824 */ /* 0x000fe200078e0a02 */
[----:B------:R-:W2:Y:S01]  /*33d0*/  LDSM.16.M88.4 R44, [R226+0x1000] ;  /* 0x00100000e22c783b */ /* 0x000ea20000000200 */
[----:B------:R-:W-:-:S03]  /*33e0*/  VIADD R227, R226, 0x3800 ;  /* 0x00003800e2e37836 */ /* 0x000fc60000000000 */
[----:B------:R-:W2:Y:S01]  /*33f0*/  LDSM.16.M88.4 R52, [R226+0x1800] ;  /* 0x00180000e234783b */ /* 0x000ea20000000200 */
[----:B------:R-:W-:Y:S01]  /*3400*/  SHF.R.S32.HI R3, RZ, 0x1f, R2 ;  /* 0x0000001fff037819 */ /* 0x000fe20000011402 */
[-C--:B-1----:R-:W-:Y:S02]  /*3410*/  HMMA.16816.F32 R104, R12, R20.reuse, RZ ;  /* 0x000000140c68723c */ /* 0x082fe400000018ff */
[----:B------:R-:W1:Y:S01]  /*3420*/  LDSM.16.M88.4 R24, [R223] ;  /* 0x00000000df18783b */ /* 0x000e620000000200 */
[----:B------:R-:W-:Y:S01]  /*3430*/  LEA.HI R2, R3, R2, RZ, 0x2 ;  /* 0x0000000203027211 */ /* 0x000fe200078f10ff */
[----:B------:R-:W-:Y:S02]  /*3440*/  IMAD.U32 R3, RZ, RZ, UR23 ;  /* 0x00000017ff037e24 */ /* 0x000fe4000f8e00ff */
[----:B------:R-:W0:Y:S01]  /*3450*/  LDGDEPBAR ;  /* 0x00000000000079af */ /* 0x000e220000000000 */
[----:B---3--:R-:W-:Y:S01]  /*3460*/  HMMA.16816.F32 R56, R8, R20, RZ ;  /* 0x000000140838723c */ /* 0x008fe200000018ff */
[----:B------:R-:W-:-:S05]  /*3470*/  SHF.R.S32.HI R2, RZ, 0x2, R2 ;  /* 0x00000002ff027819 */ /* 0x000fca0000011402 */
[-C--:B------:R-:W-:Y:S01]  /*3480*/  HMMA.16816.F32 R96, R8, R22.reuse, RZ ;  /* 0x000000160860723c */ /* 0x080fe200000018ff */
[----:B------:R-:W-:Y:S02]  /*3490*/  IMAD R5, R150, 0x10, R2 ;  /* 0x0000001096057824 */ /* 0x000fe400078e0202 */
[----:B------:R-:W-:Y:S02]  /*34a0*/  IMAD.U32 R2, RZ, RZ, UR16 ;  /* 0x00000010ff027e24 */ /* 0x000fe4000f8e00ff */
[----:B------:R-:W-:Y:S01]  /*34b0*/  VIADD R6, R5, UR22 ;  /* 0x0000001605067c36 */ /* 0x000fe20008000000 */
[----:B------:R-:W-:Y:S04]  /*34c0*/  HMMA.16816.F32 R92, R12, R22, RZ ;  /* 0x000000160c5c723c */ /* 0x000fe800000018ff */
[----:B------:R-:W-:Y:S01]  /*34d0*/  IADD3 R3, R3, -UR24, R6 ;  /* 0x8000001803037c10 */ /* 0x000fe2000fffe006 */
[----:B------:R-:W-:Y:S01]  /*34e0*/  STL [R1+0x54], R6 ;  /* 0x0000540601007387 */ /* 0x000fe20000100800 */
[C---:B-----5:R-:W-:Y:S06]  /*34f0*/  HMMA.16816.F32 R20, R8.reuse, R36, RZ ;  /* 0x000000240814723c */ /* 0x060fec00000018ff */
[C---:B----4-:R-:W-:Y:S06]  /*3500*/  HMMA.16816.F32 R60, R8.reuse, R32, RZ ;  /* 0x00000020083c723c */ /* 0x050fec00000018ff */
[C---:B--2---:R-:W-:Y:S06]  /*3510*/  HMMA.16816.F32 R76, R8.reuse, R28, RZ ;  /* 0x0000001c084c723c */ /* 0x044fec00000018ff */
[C---:B------:R-:W-:Y:S06]  /*3520*/  HMMA.16816.F32 R88, R8.reuse, R38, RZ ;  /* 0x000000260858723c */ /* 0x040fec00000018ff */
[C---:B------:R-:W-:Y:S06]  /*3530*/  HMMA.16816.F32 R80, R8.reuse, R34, RZ ;  /* 0x000000220850723c */ /* 0x040fec00000018ff */
[----:B------:R-:W-:Y:S06]  /*3540*/  HMMA.16816.F32 R72, R8, R30, RZ ;  /* 0x0000001e0848723c */ /* 0x000fec00000018ff */
[----:B------:R-:W-:Y:S06]  /*3550*/  HMMA.16816.F32 R112, R16, R40, R56 ;  /* 0x000000281070723c */ /* 0x000fec0000001838 */
[C---:B------:R-:W-:Y:S06]  /*3560*/  HMMA.16816.F32 R68, R12.reuse, R36, RZ ;  /* 0x000000240c44723c */ /* 0x040fec00000018ff */
[C---:B------:R-:W-:Y:S01]  /*3570*/  HMMA.16816.F32 R84, R12.reuse, R38, RZ ;  /* 0x000000260c54723c */ /* 0x040fe200000018ff */
[----:B------:R-:W-:Y:S05]  /*3580*/  LDSM.16.M88.4 R36, [R221+0x8000] ;  /* 0x00800000dd24783b */ /* 0x000fea0000000200 */
[C---:B------:R-:W-:Y:S06]  /*3590*/  HMMA.16816.F32 R64, R12.reuse, R32, RZ ;  /* 0x000000200c40723c */ /* 0x040fec00000018ff */
[C---:B------:R-:W-:Y:S01]  /*35a0*/  HMMA.16816.F32 R100, R12.reuse, R34, RZ ;  /* 0x000000220c64723c */ /* 0x040fe200000018ff */
[----:B------:R-:W-:Y:S05]  /*35b0*/  LDSM.16.M88.4 R32, [R221+0x8800] ;  /* 0x00880000dd20783b */ /* 0x000fea0000000200 */
[----:B------:R-:W-:Y:S06]  /*35c0*/  HMMA.16816.F32 R8, R12, R28, RZ ;  /* 0x0000001c0c08723c */ /* 0x000fec00000018ff */
[----:B------:R-:W-:Y:S01]  /*35d0*/  HMMA.16816.F32 R56, R16, R48, R20 ;  /* 0x000000301038723c */ /* 0x000fe20000001814 */
[----:B------:R-:W2:Y:S05]  /*35e0*/  LDSM.16.M88.4 R20, [R225+0x2000] ;  /* 0x00200000e114783b */ /* 0x000eaa0000000200 */
[----:B------:R-:W-:Y:S01]  /*35f0*/  HMMA.16816.F32 R108, R12, R30, RZ ;  /* 0x0000001e0c6c723c */ /* 0x000fe200000018ff */
[----:B------:R-:W3:Y:S04]  /*3600*/  LDSM.16.M88.4 R28, [R221+0x9000] ;  /* 0x00900000dd1c783b */ /* 0x000ee80000000200 */
[----:B------:R-:W-:Y:S01]  /*3610*/  LDSM.16.M88.4 R12, [R225] ;  /* 0x00000000e10c783b */ /* 0x000fe20000000200 */
[C---:B------:R-:W-:Y:S06]  /*3620*/  HMMA.16816.F32 R60, R16.reuse, R44, R60 ;  /* 0x0000002c103c723c */ /* 0x040fec000000183c */
[C---:B------:R-:W-:Y:S06]  /*3630*/  HMMA.16816.F32 R140, R16.reuse, R52, R76 ;  /* 0x00000034108c723c */ /* 0x040fec000000184c */
[C---:B------:R-:W-:Y:S06]  /*3640*/  HMMA.16816.F32 R96, R16.reuse, R42, R96 ;  /* 0x0000002a1060723c */ /* 0x040fec0000001860 */
[C---:B------:R-:W-:Y:S06]  /*3650*/  HMMA.16816.F32 R120, R16.reuse, R50, R88 ;  /* 0x000000321078723c */ /* 0x040fec0000001858 */
[C---:B------:R-:W-:Y:S06]  /*3660*/  HMMA.16816.F32 R136, R16.reuse, R46, R80 ;  /* 0x0000002e1088723c */ /* 0x040fec0000001850 */
[----:B------:R-:W-:Y:S01]  /*3670*/  HMMA.16816.F32 R116, R16, R54, R72 ;  /* 0x000000361074723c */ /* 0x000fe20000001848 */
[----:B------:R-:W4:Y:S05]  /*3680*/  LDSM.16.M88.4 R16, [R221+0x9800] ;  /* 0x00980000dd10783b */ /* 0x000f2a0000000200 */
[C---:B-1----:R-:W-:Y:S06]  /*3690*/  HMMA.16816.F32 R124, R24.reuse, R48, R68 ;  /* 0x00000030187c723c */ /* 0x042fec0000001844 */
[C---:B------:R-:W-:Y:S01]  /*36a0*/  HMMA.16816.F32 R132, R24.reuse, R52, R8 ;  /* 0x000000341884723c */ /* 0x040fe20000001808 */
[----:B------:R-:W-:Y:S05]  /*36b0*/  LDSM.16.M88.4 R8, [R224+0x2000] ;  /* 0x00200000e008783b */ /* 0x000fea0000000200 */
[C---:B------:R-:W-:Y:S01]  /*36c0*/  HMMA.16816.F32 R76, R24.reuse, R50, R84 ;  /* 0x00000032184c723c */ /* 0x040fe20000001854 */
[----:B------:R-:W1:Y:S05]  /*36d0*/  LDSM.16.M88.4 R48, [R220+0x800] ;  /* 0x00080000dc30783b */ /* 0x000e6a0000000200 */
[C---:B------:R-:W-:Y:S06]  /*36e0*/  HMMA.16816.F32 R88, R24.reuse, R40, R104 ;  /* 0x000000281858723c */ /* 0x040fec0000001868 */
[C---:B------:R-:W-:Y:S01]  /*36f0*/  HMMA.16816.F32 R72, R24.reuse, R42, R92 ;  /* 0x0000002a1848723c */ /* 0x040fe2000000185c */
[----:B------:R-:W5:Y:S05]  /*3700*/  LDSM.16.M88.4 R40, [R220] ;  /* 0x00000000dc28783b */ /* 0x000f6a0000000200 */
[C---:B------:R-:W-:Y:S06]  /*3710*/  HMMA.16816.F32 R128, R24.reuse, R44, R64 ;  /* 0x0000002c1880723c */ /* 0x040fec0000001840 */
[C---:B------:R-:W-:Y:S06]  /*3720*/  HMMA.16816.F32 R80, R24.reuse, R46, R100 ;  /* 0x0000002e1850723c */ /* 0x040fec0000001864 */
[----:B------:R-:W-:Y:S01]  /*3730*/  HMMA.16816.F32 R68, R24, R54, R108 ;  /* 0x000000361844723c */ /* 0x000fe2000000186c */
[----:B------:R-:W5:Y:S04]  /*3740*/  LDSM.16.M88.4 R52, [R220+0x1000] ;  /* 0x00100000dc34783b */ /* 0x000f680000000200 */
[----:B------:R-:W-:Y:S01]  /*3750*/  LDSM.16.M88.4 R24, [R224] ;  /* 0x00000000e018783b */ /* 0x000fe20000000200 */
[C---:B--2---:R-:W-:Y:S06]  /*3760*/  HMMA.16816.F32 R44, R20.reuse, R32, R56 ;  /* 0x00000020142c723c */ /* 0x044fec0000001838 */
[C---:B------:R-:W-:Y:S06]  /*3770*/  HMMA.16816.F32 R64, R20.reuse, R36, R112 ;  /* 0x000000241440723c */ /* 0x040fec0000001870 */
[C---:B---3--:R-:W-:Y:S01]  /*3780*/  HMMA.16816.F32 R112, R20.reuse, R28, R60 ;  /* 0x0000001c1470723c */ /* 0x048fe2000000183c */
[----:B------:R-:W2:Y:S05]  /*3790*/  LDSM.16.M88.4 R60, [R220+0x1800] ;  /* 0x00180000dc3c783b */ /* 0x000eaa0000000200 */
[C---:B------:R-:W-:Y:S06]  /*37a0*/  HMMA.16816.F32 R56, R20.reuse, R38, R96 ;  /* 0x000000261438723c */ /* 0x040fec0000001860 */
[C---:B------:R-:W-:Y:S06]  /*37b0*/  HMMA.16816.F32 R92, R20.reuse, R34, R120 ;  /* 0x00000022145c723c */ /* 0x040fec0000001878 */
[C---:B----4-:R-:W-:Y:S06]  /*37c0*/  HMMA.16816.F32 R104, R20.reuse, R16, R140 ;  /* 0x000000101468723c */ /* 0x050fec000000188c */
[C---:B------:R-:W-:Y:S06]  /*37d0*/  HMMA.16816.F32 R108, R20.reuse, R30, R136 ;  /* 0x0000001e146c723c */ /* 0x040fec0000001888 */
[----:B------:R-:W-:Y:S06]  /*37e0*/  HMMA.16816.F32 R84, R20, R18, R116 ;  /* 0x000000121454723c */ /* 0x000fec0000001874 */
[C---:B------:R-:W-:Y:S06]  /*37f0*/  HMMA.16816.F32 R100, R12.reuse, R36, R88 ;  /* 0x000000240c64723c */ /* 0x040fec0000001858 */
        /* <DEDUP_REMOVED lines=10> */
[----:B------:R-:W-:Y:S04]  /*38a0*/  LDSM.16.M88.4 R16, [R222+0x6000] ;  /* 0x00600000de10783b */ /* 0x000fe80000000200 */
[----:B------:R-:W-:Y:S01]  /*38b0*/  LDSM.16.M88.4 R12, [R222+0x4000] ;  /* 0x00400000de0c783b */ /* 0x000fe20000000200 */
[C---:B-1----:R-:W-:Y:S03]  /*38c0*/  HMMA.16816.F32 R144, R8.reuse, R48, R44 ;  /* 0x000000300890723c */ /* 0x042fe6000000182c */
[----:B------:R-:W1:Y:S03]  /*38d0*/  LDSM.16.M88.4 R44, [R159+0xa000] ;  /* 0x00a000009f2c783b */ /* 0x000e660000000200 */
[C---:B-----5:R-:W-:Y:S06]  /*38e0*/  HMMA.16816.F32 R64, R8.reuse, R40, R64 ;  /* 0x000000280840723c */ /* 0x060fec0000001840 */
[C---:B------:R-:W-:Y:S06]  /*38f0*/  HMMA.16816.F32 R56, R8.reuse, R42, R56 ;  /* 0x0000002a0838723c */ /* 0x040fec0000001838 */
[C---:B------:R-:W-:Y:S06]  /*3900*/  HMMA.16816.F32 R140, R8.reuse, R50, R92 ;  /* 0x00000032088c723c */ /* 0x040fec000000185c */
[C---:B------:R-:W-:Y:S06]  /*3910*/  HMMA.16816.F32 R136, R8.reuse, R52, R112 ;  /* 0x000000340888723c */ /* 0x040fec0000001870 */
[C---:B------:R-:W-:Y:S06]  /*3920*/  HMMA.16816.F32 R132, R8.reuse, R54, R108 ;  /* 0x000000360884723c */ /* 0x040fec000000186c */
[----:B--2---:R-:W-:Y:S06]  /*3930*/  HMMA.16816.F32 R92, R8, R60, R104 ;  /* 0x0000003c085c723c */ /* 0x004fec0000001868 */
[C---:B------:R-:W-:Y:S01]  /*3940*/  HMMA.16816.F32 R120, R24.reuse, R42, R20 ;  /* 0x0000002a1878723c */ /* 0x040fe20000001814 */
[----:B------:R-:W-:Y:S05]  /*3950*/  LDSM.16.M88.4 R20, [R223+0x4000] ;  /* 0x00400000df14783b */ /* 0x000fea0000000200 */
[C---:B------:R-:W-:Y:S06]  /*3960*/  HMMA.16816.F32 R116, R24.reuse, R48, R96 ;  /* 0x000000301874723c */ /* 0x040fec0000001860 */
[C---:B------:R-:W-:Y:S01]  /*3970*/  HMMA.16816.F32 R112, R24.reuse, R50, R88 ;  /* 0x000000321870723c */ /* 0x040fe20000001858 */
[----:B------:R-:W-:Y:S05]  /*3980*/  LDSM.16.M88.4 R48, [R226+0x2800] ;  /* 0x00280000e230783b */ /* 0x000fea0000000200 */
[C---:B------:R-:W-:Y:S06]  /*3990*/  HMMA.16816.F32 R108, R24.reuse, R52, R76 ;  /* 0x00000034186c723c */ /* 0x040fec000000184c */
[----:B------:R-:W-:Y:S01]  /*39a0*/  HMMA.16816.F32 R104, R24, R54, R72 ;  /* 0x000000361868723c */ /* 0x000fe20000001848 */
[----:B------:R-:W-:Y:S05]  /*39b0*/  LDSM.16.M88.4 R52, [R226+0x3800] ;  /* 0x00380000e234783b */ /* 0x000fea0000000200 */
[----:B------:R-:W-:Y:S01]  /*39c0*/  HMMA.16816.F32 R128, R8, R62, R84 ;  /* 0x0000003e0880723c */ /* 0x000fe20000001854 */
[----:B------:R-:W-:Y:S05]  /*39d0*/  LDSM.16.M88.4 R8, [R223+0x6000] ;  /* 0x00600000df08783b */ /* 0x000fea0000000200 */
[C---:B------:R-:W-:Y:S01]  /*39e0*/  HMMA.16816.F32 R124, R24.reuse, R40, R100 ;  /* 0x00000028187c723c */ /* 0x040fe20000001864 */
[----:B------:R-:W2:Y:S05]  /*39f0*/  LDSM.16.M88.4 R40, [R226+0x2000] ;  /* 0x00200000e228783b */ /* 0x000eaa0000000200 */
[C---:B------:R-:W-:Y:S06]  /*3a00*/  HMMA.16816.F32 R88, R24.reuse, R60, R80 ;  /* 0x0000003c1858723c */ /* 0x040fec0000001850 */
[----:B------:R-:W-:Y:S01]  /*3a10*/  HMMA.16816.F32 R72, R24, R62, R68 ;  /* 0x0000003e1848723c */ /* 0x000fe20000001844 */
[----:B------:R-:W3:Y:S05]  /*3a20*/  LDSM.16.M88.4 R24, [R226+0x3000] ;  /* 0x00300000e218783b */ /* 0x000eea0000000200 */
[C---:B-1----:R-:W-:Y:S06]  /*3a30*/  HMMA.16816.F32 R68, R16.reuse, R44, R64 ;  /* 0x0000002c1044723c */ /* 0x042fec0000001840 */
[C---:B------:R-:W-:Y:S06]  /*3a40*/  HMMA.16816.F32 R64, R16.reuse, R46, R56 ;  /* 0x0000002e1040723c */ /* 0x040fec0000001838 */
[C---:B------:R-:W-:Y:S06]  /*3a50*/  HMMA.16816.F32 R56, R16.reuse, R36, R144 ;  /* 0x000000241038723c */ /* 0x040fec0000001890 */
[----:B------:R-:W-:Y:S06]  /*3a60*/  HMMA.16816.F32 R84, R16, R38, R140 ;  /* 0x000000261054723c */ /* 0x000fec000000188c */
[C---:B------:R-:W-:Y:S06]  /*3a70*/  HMMA.16816.F32 R60, R12.reuse, R46, R120 ;  /* 0x0000002e0c3c723c */ /* 0x040fec0000001878 */
[C---:B------:R-:W-:Y:S06]  /*3a80*/  HMMA.16816.F32 R116, R12.reuse, R36, R116 ;  /* 0x000000240c74723c */ /* 0x040fec0000001874 */
[----:B------:R-:W-:Y:S06]  /*3a90*/  HMMA.16816.F32 R112, R12, R38, R112 ;  /* 0x000000260c70723c */ /* 0x000fec0000001870 */
[C---:B------:R-:W-:Y:S06]  /*3aa0*/  HMMA.16816.F32 R100, R16.reuse, R32, R136 ;  /* 0x000000201064723c */ /* 0x040fec0000001888 */
[----:B------:R-:W-:Y:S06]  /*3ab0*/  HMMA.16816.F32 R96, R16, R34, R132 ;  /* 0x000000221060723c */ /* 0x000fec0000001884 */
[C---:B------:R-:W-:Y:S06]  /*3ac0*/  HMMA.16816.F32 R108, R12.reuse, R32, R108 ;  /* 0x000000200c6c723c */ /* 0x040fec000000186c */
[C---:B------:R-:W-:Y:S01]  /*3ad0*/  HMMA.16816.F32 R104, R12.reuse, R34, R104 ;  /* 0x000000220c68723c */ /* 0x040fe20000001868 */
[----:B------:R-:W-:Y:S05]  /*3ae0*/  LDSM.16.M88.4 R32, [R221+0xa800] ;  /* 0x00a80000dd20783b */ /* 0x000fea0000000200 */
[----:B------:R-:W-:Y:S01]  /*3af0*/  HMMA.16816.F32 R76, R12, R44, R124 ;  /* 0x0000002c0c4c723c */ /* 0x000fe2000000187c */
[----:B------:R-:W-:Y:S05]  /*3b00*/  LDSM.16.M88.4 R44, [R221+0xa000] ;  /* 0x00a00000dd2c783b */ /* 0x000fea0000000200 */
[C---:B------:R-:W-:Y:S06]  /*3b10*/  HMMA.16816.F32 R92, R16.reuse, R28, R92 ;  /* 0x0000001c105c723c */ /* 0x040fec000000185c */
[----:B------:R-:W-:Y:S01]  /*3b20*/  HMMA.16816.F32 R80, R16, R30, R128 ;  /* 0x0000001e1050723c */ /* 0x000fe20000001880 */
[----:B------:R-:W1:Y:S05]  /*3b30*/  LDSM.16.M88.4 R16, [R225+0x4000] ;  /* 0x00400000e110783b */ /* 0x000e6a0000000200 */
[C---:B------:R-:W-:Y:S06]  /*3b40*/  HMMA.16816.F32 R88, R12.reuse, R28, R88 ;  /* 0x0000001c0c58723c */ /* 0x040fec0000001858 */
[----:B------:R-:W-:Y:S01]  /*3b50*/  HMMA.16816.F32 R36, R12, R30, R72 ;  /* 0x0000001e0c24723c */ /* 0x000fe20000001848 */
[----:B------:R-:W4:Y:S04]  /*3b60*/  LDSM.16.M88.4 R28, [R221+0xb000] ;  /* 0x00b00000dd1c783b */ /* 0x000f280000000200 */
[----:B------:R-:W-:Y:S01]  /*3b70*/  LDSM.16.M88.4 R12, [R225+0x6000] ;  /* 0x00600000e10c783b */ /* 0x000fe20000000200 */
[C---:B--2---:R-:W-:Y:S06]  /*3b80*/  HMMA.16816.F32 R144, R8.reuse, R40, R68 ;  /* 0x000000280890723c */ /* 0x044fec0000001844 */
[C---:B------:R-:W-:Y:S06]  /*3b90*/  HMMA.16816.F32 R140, R8.reuse, R42, R64 ;  /* 0x0000002a088c723c */ /* 0x040fec0000001840 */
[C---:B------:R-:W-:Y:S06]  /*3ba0*/  HMMA.16816.F32 R136, R8.reuse, R48, R56 ;  /* 0x000000300888723c */ /* 0x040fec0000001838 */
[----:B------:R-:W-:Y:S06]  /*3bb0*/  HMMA.16816.F32 R132, R8, R50, R84 ;  /* 0x000000320884723c */ /* 0x000fec0000001854 */
[C---:B------:R-:W-:Y:S06]  /*3bc0*/  HMMA.16816.F32 R72, R20.reuse, R42, R60 ;  /* 0x0000002a1448723c */ /* 0x040fec000000183c */
[C---:B------:R-:W-:Y:S06]  /*3bd0*/  HMMA.16816.F32 R68, R20.reuse, R48, R116 ;  /* 0x000000301444723c */ /* 0x040fec0000001874 */
[----:B------:R-:W-:Y:S06]  /*3be0*/  HMMA.16816.F32 R64, R20, R50, R112 ;  /* 0x000000321440723c */ /* 0x000fec0000001870 */
[C---:B---3--:R-:W-:Y:S06]  /*3bf0*/  HMMA.16816.F32 R128, R8.reuse, R24, R100 ;  /* 0x000000180880723c */ /* 0x048fec0000001864 */
[----:B------:R-:W-:Y:S01]  /*3c00*/  HMMA.16816.F32 R124, R8, R26, R96 ;  /* 0x0000001a087c723c */ /* 0x000fe20000001860 */
[----:B------:R-:W-:Y:S05]  /*3c10*/  LDSM.16.M88.4 R96, [R220+0x3800] ;  /* 0x00380000dc60783b */ /* 0x000fea0000000200 */
[C---:B------:R-:W-:Y:S06]  /*3c20*/  HMMA.16816.F32 R48, R20.reuse, R24, R108 ;  /* 0x000000181430723c */ /* 0x040fec000000186c */
[C---:B------:R-:W-:Y:S01]  /*3c30*/  HMMA.16816.F32 R60, R20.reuse, R26, R104 ;  /* 0x0000001a143c723c */ /* 0x040fe20000001868 */
[----:B------:R-:W2:Y:S05]  /*3c40*/  LDSM.16.M88.4 R24, [R221+0xb800] ;  /* 0x00b80000dd18783b */ /* 0x000eaa0000000200 */
[----:B------:R-:W-:Y:S01]  /*3c50*/  HMMA.16816.F32 R76, R20, R40, R76 ;  /* 0x00000028144c723c */ /* 0x000fe2000000184c */
[----:B------:R-:W-:Y:S05]  /*3c60*/  LDSM.16.M88.4 R40, [R220+0x3000] ;  /* 0x00300000dc28783b */ /* 0x000fea0000000200 */
[C---:B------:R-:W-:Y:S06]  /*3c70*/  HMMA.16816.F32 R120, R8.reuse, R52, R92 ;  /* 0x000000340878723c */ /* 0x040fec000000185c */
[----:B------:R-:W-:Y:S01]  /*3c80*/  HMMA.16816.F32 R100, R8, R54, R80 ;  /* 0x000000360864723c */ /* 0x000fe20000001850 */
[----:B------:R-:W-:Y:S05]  /*3c90*/  LDSM.16.M88.4 R8, [R224+0x4000] ;  /* 0x00400000e008783b */ /* 0x000fea0000000200 */
[C---:B------:R-:W-:Y:S06]  /*3ca0*/  HMMA.16816.F32 R56, R20.reuse, R52, R88 ;  /* 0x000000341438723c */ /* 0x040fec0000001858 */
[----:B------:R-:W-:Y:S01]  /*3cb0*/  HMMA.16816.F32 R52, R20, R54, R36 ;  /* 0x000000361434723c */ /* 0x000fe20000001824 */
[----:B------:R-:W3:Y:S04]  /*3cc0*/  LDSM.16.M88.4 R20, [R220+0x2000] ;  /* 0x00200000dc14783b */ /* 0x000ee80000000200 */
[----:B------:R-:W-:Y:S01]  /*3cd0*/  LDSM.16.M88.4 R36, [R220+0x2800] ;  /* 0x00280000dc24783b */ /* 0x000fe20000000200 */
[C---:B-1----:R-:W-:Y:S06]  /*3ce0*/  HMMA.16816.F32 R92, R16.reuse, R44, R76 ;  /* 0x0000002c105c723c */ /* 0x042fec000000184c */
[----:B----4-:R-:W-:Y:S01]  /*3cf0*/  HMMA.16816.F32 R76, R16, R28, R48 ;  /* 0x0000001c104c723c */ /* 0x010fe20000001830 */
[----:B------:R-:W1:Y:S01]  /*3d00*/  LDSM.16.M88.4 R48, [R224+0x6000] ;  /* 0x00600000e030783b */ /* 0x000e620000000200 */
[----:B------:R-:W-:-:S04]  /*3d10*/  DEPBAR.LE SB0, 0x0 ;  /* 0x000080000000791a */ /* 0x000fc80000000000 */
[C---:B------:R-:W-:Y:S06]  /*3d20*/  HMMA.16816.F32 R84, R16.reuse, R32, R68 ;  /* 0x000000201054723c */ /* 0x040fec0000001844 */
[C---:B------:R-:W-:Y:S06]  /*3d30*/  HMMA.16816.F32 R88, R16.reuse, R46, R72 ;  /* 0x0000002e1058723c */ /* 0x040fec0000001848 */
[C---:B--2---:R-:W-:Y:S06]  /*3d40*/  HMMA.16816.F32 R68, R16.reuse, R24, R56 ;  /* 0x000000181044723c */ /* 0x044fec0000001838 */
        /* <DEDUP_REMOVED lines=11> */
[----:B---3--:R-:W-:Y:S01]  /*3e00*/  HMMA.16816.F32 R92, R8, R20, R92 ;  /* 0x00000014085c723c */ /* 0x008fe2000000185c */
[----:B------:R-:W-:-:S05]  /*3e10*/  IMAD.SHL.U32 R15, R153, 0x2, RZ ;  /* 0x00000002990f7824 */ /* 0x000fca00078e00ff */
[----:B------:R-:W-:Y:S01]  /*3e20*/  LOP3.LUT R15, R15, 0x6, RZ, 0xc0, !PT ;  /* 0x000000060f0f7812 */ /* 0x000fe200078ec0ff */
[----:B------:R-:W-:Y:S04]  /*3e30*/  HMMA.16816.F32 R128, R8, R96, R68 ;  /* 0x000000600880723c */ /* 0x000fe80000001844 */
[----:B------:R-:W-:Y:S02]  /*3e40*/  IMAD R15, R2, 0x40, R15 ;  /* 0x00000040020f7824 */ /* 0x000fe400078e020f */
[----:B-1----:R-:W-:Y:S02]  /*3e50*/  HMMA.16816.F32 R68, R48, R36, R16 ;  /* 0x000000243044723c */ /* 0x002fe40000001810 */
[C---:B------:R-:W-:Y:S01]  /*3e60*/  VIADD R14, R15.reuse, 0x1 ;  /* 0x000000010f0e7836 */ /* 0x040fe20000000000 */
[----:B------:R-:W-:Y:S01]  /*3e70*/  ISETP.GE.AND P2, PT, R15, UR23, PT ;  /* 0x000000170f007c0c */ /* 0x000fe2000bf46270 */
[----:B------:R-:W-:-:S02]  /*3e80*/  IMAD.IADD R2, R3, 0x1, -R15 ;  /* 0x0000000103027824 */ /* 0x000fc400078e0a0f */
[----:B------:R-:W-:Y:S01]  /*3e90*/  IMAD.IADD R6, R3, 0x1, -R14 ;  /* 0x0000000103067824 */ /* 0x000fe200078e0a0e */
[C---:B------:R-:W-:Y:S01]  /*3ea0*/  HMMA.16816.F32 R84, R8.reuse, R36, R84 ;  /* 0x000000240854723c */ /* 0x040fe20000001854 */
[C---:B------:R-:W-:Y:S01]  /*3eb0*/  VIADD R16, R15.reuse, 0x8 ;  /* 0x000000080f107836 */ /* 0x040fe20000000000 */
[----:B------:R-:W-:Y:S01]  /*3ec0*/  IABS R5, R2 ;  /* 0x0000000200057213 */ /* 0x000fe20000000000 */
[C---:B------:R-:W-:Y:S01]  /*3ed0*/  VIADD R17, R15.reuse, 0x9 ;  /* 0x000000090f117836 */ /* 0x040fe20000000000 */
[----:B------:R-:W-:Y:S01]  /*3ee0*/  IABS R2, R6 ;  /* 0x0000000600027213 */ /* 0x000fe20000000000 */
[C---:B------:R-:W-:Y:S01]  /*3ef0*/  VIADD R18, R15.reuse, 0x10 ;  /* 0x000000100f127836 */ /* 0x040fe20000000000 */
[----:B------:R-:W-:Y:S01]  /*3f00*/  I2FP.F32.S32 R6, R5 ;  /* 0x0000000500067245 */ /* 0x000fe20000201400 */
[----:B------:R-:W-:Y:S01]  /*3f10*/  HMMA.16816.F32 R124, R8, R98, R56 ;  /* 0x00000062087c723c */ /* 0x000fe20000001838 */
[----:B------:R-:W-:Y:S01]  /*3f20*/  I2FP.F32.S32 R5, R2 ;  /* 0x0000000200057245 */ /* 0x000fe20000201400 */
[----:B------:R-:W-:Y:S01]  /*3f30*/  VIADD R19, R15, 0x11 ;  /* 0x000000110f137836 */ /* 0x000fe20000000000 */
[----:B------:R-:W-:-:S02]  /*3f40*/  ISETP.GE.AND P1, PT, R14, UR23, PT ;  /* 0x000000170e007c0c */ /* 0x000fc4000bf26270 */
[----:B------:R-:W-:Y:S01]  /*3f50*/  ISETP.GE.AND P5, PT, R18, UR23, PT ;  /* 0x0000001712007c0c */ /* 0x000fe2000bfa6270 */
[-C--:B------:R-:W-:Y:S01]  /*3f60*/  HMMA.16816.F32 R56, R48, R22.reuse, R44 ;  /* 0x000000163038723c */ /* 0x080fe2000000182c */
[----:B------:R-:W-:Y:S02]  /*3f70*/  ISETP.GE.AND P4, PT, R19, UR23, PT ;  /* 0x0000001713007c0c */ /* 0x000fe4000bf86270 */
[----:B------:R-:W-:Y:S02]  /*3f80*/  ISETP.GE.AND P0, PT, R16, UR23, PT ;  /* 0x0000001710007c0c */ /* 0x000fe4000bf06270 */
[----:B------:R-:W-:Y:S01]  /*3f90*/  ISETP.GE.AND P6, PT, R17, UR23, PT ;  /* 0x0000001711007c0c */ /* 0x000fe2000bfc6270 */
[C---:B------:R-:W-:Y:S01]  /*3fa0*/  HMMA.16816.F32 R88, R8.reuse, R22, R88 ;  /* 0x000000160858723c */ /* 0x040fe20000001858 */
[----:B------:R-:W-:Y:S01]  /*3fb0*/  FFMA.FTZ R46, R6, -UR5, R92 ;  /* 0x80000005062e7c23 */ /* 0x000fe2000801005c */
[----:B------:R-:W-:Y:S01]  /*3fc0*/  FFMA.FTZ R45, R5, -UR5, R93 ;  /* 0x80000005052d7c23 */ /* 0x000fe2000801005d */
[----:B------:R-:W-:Y:S01]  /*3fd0*/  IMAD.IADD R6, R3, 0x1, -R16 ;  /* 0x0000000103067824 */ /* 0x000fe200078e0a10 */
[----:B------:R-:W-:Y:S01]  /*3fe0*/  LOP3.LUT R2, R149, R148, RZ, 0xfc, !PT ;  /* 0x0000009495027212 */ /* 0x000fe200078efcff */
[----:B------:R-:W-:Y:S01]  /*3ff0*/  IMAD.IADD R5, R3, 0x1, -R17 ;  /* 0x0000000103057824 */ /* 0x000fe200078e0a11 */
[----:B------:R-:W-:Y:S01]  /*4000*/  HMMA.16816.F32 R80, R8, R38, R80 ;  /* 0x000000260850723c */ /* 0x000fe20000001850 */
[----:B------:R-:W-:Y:S01]  /*4010*/  VIADD R22, R15, 0x20 ;  /* 0x000000200f167836 */ /* 0x000fe20000000000 */
[----:B------:R-:W-:-:S02]  /*4020*/  FSEL R168, R45, -INF , !P1 ;  /* 0xff8000002da87808 */ /* 0x000fc40004800000 */
[----:B------:R-:W-:Y:S02]  /*4030*/  IABS R7, R5 ;  /* 0x0000000500077213 */ /* 0x000fe40000000000 */
[----:B------:R-:W-:Y:S01]  /*4040*/  HMMA.16816.F32 R104, R8, R40, R76 ;  /* 0x000000280868723c */ /* 0x000fe2000000184c */
[----:B------:R-:W-:-:S05]  /*4050*/  FSEL R166, R46, -INF , !P2 ;  /* 0xff8000002ea67808 */ /* 0x000fca0005000000 */
[----:B------:R-:W-:Y:S06]  /*4060*/  HMMA.16816.F32 R120, R8, R42, R72 ;  /* 0x0000002a0878723c */ /* 0x000fec0000001848 */
[----:B------:R-:W-:Y:S01]  /*4070*/  HMMA.16816.F32 R52, R48, R20, R52 ;  /* 0x000000143034723c */ /* 0x000fe20000001834 */
[C---:B------:R-:W-:Y:S01]  /*4080*/  IMAD.IADD R8, R3.reuse, 0x1, -R18 ;  /* 0x0000000103087824 */ /* 0x040fe200078e0a12 */
[----:B------:R-:W-:Y:S01]  /*4090*/  IABS R10, R6 ;  /* 0x00000006000a7213 */ /* 0x000fe20000000000 */
[----:B------:R-:W-:-:S03]  /*40a0*/  IMAD.IADD R9, R3, 0x1, -R19 ;  /* 0x0000000103097824 */ /* 0x000fc600078e0a13 */
[----:B------:R-:W-:Y:S01]  /*40b0*/  IABS R6, R8 ;  /* 0x0000000800067213 */ /* 0x000fe20000000000 */
[----:B------:R-:W-:Y:S01]  /*40c0*/  VIADD R20, R15, 0x18 ;  /* 0x000000180f147836 */ /* 0x000fe20000000000 */
[----:B------:R-:W-:Y:S01]  /*40d0*/  IABS R5, R9 ;  /* 0x0000000900057213 */ /* 0x000fe20000000000 */
[----:B------:R-:W-:Y:S01]  /*40e0*/  IMAD.MOV.U32 R9, RZ, RZ, R7 ;  /* 0x000000ffff097224 */ /* 0x000fe200078e0007 */
[C---:B------:R-:W-:Y:S01]  /*40f0*/  HMMA.16816.F32 R112, R48.reuse, R96, R64 ;  /* 0x000000603070723c */ /* 0x040fe20000001840 */
[----:B------:R-:W-:Y:S01]  /*4100*/  IMAD.IADD R11, R3, 0x1, -R20 ;  /* 0x00000001030b7824 */ /* 0x000fe200078e0a14 */
[----:B------:R-:W-:Y:S01]  /*4110*/  I2FP.F32.S32 R10, R10 ;  /* 0x0000000a000a7245 */ /* 0x000fe20000201400 */
[----:B------:R-:W-:Y:S01]  /*4120*/  IMAD.MOV.U32 R7, RZ, RZ, R6 ;  /* 0x000000ffff077224 */ /* 0x000fe200078e0006 */
[----:B------:R-:W-:Y:S01]  /*4130*/  I2FP.F32.S32 R9, R9 ;  /* 0x0000000900097245 */ /* 0x000fe20000201400 */
[----:B------:R-:W-:Y:S01]  /*4140*/  IMAD.MOV.U32 R6, RZ, RZ, R5 ;  /* 0x000000ffff067224 */ /* 0x000fe200078e0005 */
[----:B------:R-:W-:Y:S01]  /*4150*/  IABS R8, R11 ;  /* 0x0000000b00087213 */ /* 0x000fe20000000000 */
[----:B------:R-:W-:Y:S01]  /*4160*/  VIADD R21, R15, 0x19 ;  /* 0x000000190f157836 */ /* 0x000fe20000000000 */
[----:B------:R-:W-:Y:S01]  /*4170*/  I2FP.F32.S32 R7, R7 ;  /* 0x0000000700077245 */ /* 0x000fe20000201400 */
[----:B------:R-:W-:Y:S01]  /*4180*/  FFMA.FTZ R47, R10, -UR5, R88 ;  /* 0x800000050a2f7c23 */ /* 0x000fe20008010058 */
[----:B------:R-:W-:Y:S01]  /*4190*/  I2FP.F32.S32 R6, R6 ;  /* 0x0000000600067245 */ /* 0x000fe20000201400 */
[----:B------:R-:W-:Y:S01]  /*41a0*/  IMAD.MOV.U32 R5, RZ, RZ, R8 ;  /* 0x000000ffff057224 */ /* 0x000fe200078e0008 */
[----:B------:R-:W-:Y:S01]  /*41b0*/  HMMA.16816.F32 R100, R48, R40, R60 ;  /* 0x000000283064723c */ /* 0x000fe2000000183c */
[----:B------:R-:W-:Y:S01]  /*41c0*/  FFMA.FTZ R65, R7, -UR5, R84 ;  /* 0x8000000507417c23 */ /* 0x000fe20008010054 */
[----:B------:R-:W-:-:S02]  /*41d0*/  VIADD R7, R3, 0x8 ;  /* 0x0000000803077836 */ /* 0x000fc40000000000 */
[----:B------:R-:W-:Y:S01]  /*41e0*/  FFMA.FTZ R66, R6, -UR5, R85 ;  /* 0x8000000506427c23 */ /* 0x000fe20008010055 */
[----:B------:R-:W-:Y:S01]  /*41f0*/  I2FP.F32.S32 R5, R5 ;  /* 0x0000000500057245 */ /* 0x000fe20000201400 */
[C---:B------:R-:W-:Y:S01]  /*4200*/  VIADD R6, R3.reuse, 0x40 ;  /* 0x0000004003067836 */ /* 0x040fe20000000000 */
[C---:B------:R-:W-:Y:S01]  /*4210*/  HMMA.16816.F32 R108, R48.reuse, R42, R28 ;  /* 0x0000002a306c723c */ /* 0x040fe2000000181c */
[----:B------:R-:W-:Y:S02]  /*4220*/  IMAD.IADD R8, R3, 0x1, -R21 ;  /* 0x0000000103087824 */ /* 0x000fe400078e0a15 */
[----:B------:R-:W-:Y:S01]  /*4230*/  FFMA.FTZ R61, R9, -UR5, R89 ;  /* 0x80000005093d7c23 */ /* 0x000fe20008010059 */
[----:B------:R-:W-:Y:S01]  /*4240*/  FFMA.FTZ R76, R5, -UR5, R80 ;  /* 0x80000005054c7c23 */ /* 0x000fe20008010050 */
[--C-:B------:R-:W-:Y:S01]  /*4250*/  IMAD.IADD R5, R7, 0x1, -R15.reuse ;  /* 0x0000000107057824 */ /* 0x100fe200078e0a0f */
[----:B------:R-:W-:Y:S01]  /*4260*/  ISETP.GE.AND P3, PT, R20, UR23, PT ;  /* 0x0000001714007c0c */ /* 0x000fe2000bf66270 */
[----:B------:R-:W-:Y:S01]  /*4270*/  IMAD.IADD R11, R6, 0x1, -R15 ;  /* 0x00000001060b7824 */ /* 0x000fe200078e0a0f */
[----:B------:R-:W-:Y:S01]  /*4280*/  IABS R10, R8 ;  /* 0x00000008000a7213 */ /* 0x000fe20000000000 */
[----:B------:R-:W-:Y:S01]  /*4290*/  IMAD.IADD R9, R3, 0x1, -R22 ;  /* 0x0000000103097824 */ /* 0x000fe200078e0a16 */
[----:B------:R-:W-:Y:S01]  /*42a0*/  IABS R8, R5 ;  /* 0x0000000500087213 */ /* 0x000fe20000000000 */
[----:B------:R-:W-:Y:S01]  /*42b0*/  HMMA.16816.F32 R72, R48, R38, R32 ;  /* 0x000000263048723c */ /* 0x000fe20000001820 */
[----:B------:R-:W-:-:S02]  /*42c0*/  IABS R5, R11 ;  /* 0x0000000b00057213 */ /* 0x000fc40000000000 */
[----:B------:R-:W-:Y:S01]  /*42d0*/  IABS R9, R9 ;  /* 0x0000000900097213 */ /* 0x000fe20000000000 */
[----:B------:R-:W-:Y:S01]  /*42e0*/  IMAD.MOV.U32 R13, RZ, RZ, R8 ;  /* 0x000000ffff0d7224 */ /* 0x000fe200078e0008 */
[----:B------:R-:W-:Y:S01]  /*42f0*/  I2FP.F32.S32 R12, R10 ;  /* 0x0000000a000c7245 */ /* 0x000fe20000201400 */
[----:B------:R-:W-:Y:S01]  /*4300*/  IMAD.MOV.U32 R8, RZ, RZ, R5 ;  /* 0x000000ffff087224 */ /* 0x000fe200078e0005 */
[----:B------:R-:W-:Y:S01]  /*4310*/  I2FP.F32.S32 R11, R9 ;  /* 0x00000009000b7245 */ /* 0x000fe20000201400 */
[----:B------:R-:W-:Y:S01]  /*4320*/  VIADD R5, R3, 0x48 ;  /* 0x0000004803057836 */ /* 0x000fe20000000000 */
[----:B------:R-:W-:Y:S01]  /*4330*/  I2FP.F32.S32 R10, R13 ;  /* 0x0000000d000a7245 */ /* 0x000fe20000201400 */
[----:B------:R-:W-:Y:S01]  /*4340*/  FFMA.FTZ R64, R12, -UR5, R81 ;  /* 0x800000050c407c23 */ /* 0x000fe20008010051 */
[----:B------:R-:W-:Y:S01]  /*4350*/  I2FP.F32.S32 R9, R8 ;  /* 0x0000000800097245 */ /* 0x000fe20000201400 */
[----:B------:R-:W-:Y:S02]  /*4360*/  IMAD.IADD R8, R5, 0x1, -R15 ;  /* 0x0000000105087824 */ /* 0x000fe400078e0a0f */
[----:B------:R-:W-:Y:S01]  /*4370*/  FFMA.FTZ R67, R11, -UR5, R104 ;  /* 0x800000050b437c23 */ /* 0x000fe20008010068 */
[----:B------:R-:W-:Y:S01]  /*4380*/  FFMA.FTZ R43, R10, -UR5, R94 ;  /* 0x800000050a2b7c23 */ /* 0x000fe2000801005e */
[----:B------:R-:W-:-:S02]  /*4390*/  IMAD.IADD R10, R6, 0x1, -R14 ;  /* 0x00000001060a7824 */ /* 0x000fc400078e0a0e */
[----:B------:R-:W-:Y:S01]  /*43a0*/  FFMA.FTZ R41, R9, -UR5, R52 ;  /* 0x8000000509297c23 */ /* 0x000fe20008010034 */
[----:B------:R-:W-:Y:S01]  /*43b0*/  IABS R8, R8 ;  /* 0x0000000800087213 */ /* 0x000fe20000000000 */
[--C-:B------:R-:W-:Y:S01]  /*43c0*/  IMAD.IADD R9, R7, 0x1, -R14.reuse ;  /* 0x0000000107097824 */ /* 0x100fe200078e0a0e */
[----:B------:R-:W-:Y:S01]  /*43d0*/  FSEL R172, R43, -INF , !P2 ;  /* 0xff8000002bac7808 */ /* 0x000fe20005000000 */
[----:B------:R-:W-:Y:S01]  /*43e0*/  IMAD.IADD R11, R5, 0x1, -R14 ;  /* 0x00000001050b7824 */ /* 0x000fe200078e0a0e */
[----:B------:R-:W-:Y:S01]  /*43f0*/  FSEL R144, R66, -INF , !P4 ;  /* 0xff80000042907808 */ /* 0x000fe20006000000 */
[----:B------:R-:W-:Y:S01]  /*4400*/  IMAD.IADD R13, R7, 0x1, -R16 ;  /* 0x00000001070d7824 */ /* 0x000fe200078e0a10 */
[----:B------:R-:W-:Y:S01]  /*4410*/  IABS R9, R9 ;  /* 0x0000000900097213 */ /* 0x000fe20000000000 */
[----:B------:R-:W-:Y:S01]  /*4420*/  IMAD.MOV.U32 R12, RZ, RZ, R8 ;  /* 0x000000ffff0c7224 */ /* 0x000fe200078e0008 */
[----:B------:R-:W-:Y:S01]  /*4430*/  IABS R8, R10 ;  /* 0x0000000a00087213 */ /* 0x000fe20000000000 */
[----:B------:R-:W-:Y:S01]  /*4440*/  HMMA.16816.F32 R48, R48, R98, R116 ;  /* 0x000000623030723c */ /* 0x000fe20000001874 */
[----:B------:R-:W-:-:S02]  /*4450*/  IABS R10, R11 ;  /* 0x0000000b000a7213 */ /* 0x000fc40000000000 */
[----:B------:R-:W-:Y:S02]  /*4460*/  IABS R11, R13 ;  /* 0x0000000d000b7213 */ /* 0x000fe40000000000 */
[----:B------:R-:W-:Y:S01]  /*4470*/  I2FP.F32.S32 R13, R12 ;  /* 0x0000000c000d7245 */ /* 0x000fe20000201400 */
[----:B------:R-:W-:Y:S01]  /*4480*/  IMAD.MOV.U32 R12, RZ, RZ, R9 ;  /* 0x000000ffff0c7224 */ /* 0x000fe200078e0009 */
[----:B------:R-:W-:Y:S01]  /*4490*/  FSEL R155, R47, -INF , !P0 ;  /* 0xff8000002f9b7808 */ /* 0x000fe20004000000 */
[----:B------:R-:W-:Y:S01]  /*44a0*/  IMAD.MOV.U32 R9, RZ, RZ, R8 ;  /* 0x000000ffff097224 */ /* 0x000fe200078e0008 */
[----:B------:R-:W-:Y:S01]  /*44b0*/  FSEL R142, R76, -INF , !P3 ;  /* 0xff8000004c8e7808 */ /* 0x000fe20005800000 */
[----:B------:R-:W-:Y:S01]  /*44c0*/  IMAD.MOV.U32 R8, RZ, RZ, R10 ;  /* 0x000000ffff087224 */ /* 0x000fe200078e000a */
[----:B------:R-:W-:Y:S01]  /*44d0*/  I2FP.F32.S32 R12, R12 ;  /* 0x0000000c000c7245 */ /* 0x000fe20000201400 */
[----:B------:R-:W-:Y:S01]  /*44e0*/  IMAD.MOV.U32 R10, RZ, RZ, R11 ;  /* 0x000000ffff0a7224 */ /* 0x000fe200078e000b */
[----:B------:R-:W-:Y:S01]  /*44f0*/  I2FP.F32.S32 R11, R9 ;  /* 0x00000009000b7245 */ /* 0x000fe20000201400 */
[----:B------:R-:W-:Y:S01]  /*4500*/  FFMA.FTZ R24, R13, -UR5, R54 ;  /* 0x800000050d187c23 */ /* 0x000fe20008010036 */
[----:B------:R-:W-:Y:S01]  /*4510*/  I2FP.F32.S32 R8, R8 ;  /* 0x0000000800087245 */ /* 0x000fe20000201400 */
[----:B------:R-:W-:Y:S01]  /*4520*/  IMAD.IADD R13, R5, 0x1, -R17 ;  /* 0x00000001050d7824 */ /* 0x000fe200078e0a11 */
[----:B------:R-:W-:Y:S01]  /*4530*/  I2FP.F32.S32 R9, R10 ;  /* 0x0000000a00097245 */ /* 0x000fe20000201400 */
[----:B------:R-:W-:Y:S01]  /*4540*/  FFMA.FTZ R25, R11, -UR5, R53 ;  /* 0x800000050b197c23 */ /* 0x000fe20008010035 */
[----:B------:R-:W-:-:S02]  /*4550*/  IMAD.IADD R11, R6, 0x1, -R17 ;  /* 0x00000001060b7824 */ /* 0x000fc400078e0a11 */
[----:B------:R-:W-:Y:S01]  /*4560*/  FFMA.FTZ R23, R8, -UR5, R55 ;  /* 0x8000000508177c23 */ /* 0x000fe20008010037 */
[----:B------:R-:W-:Y:S02]  /*4570*/  IMAD.IADD R8, R5, 0x1, -R16 ;  /* 0x0000000105087824 */ /* 0x000fe400078e0a10 */
[----:B------:R-:W-:Y:S01]  /*4580*/  FFMA.FTZ R44, R9, -UR5, R90 ;  /* 0x80000005092c7c23 */ /* 0x000fe2000801005a */
[----:B------:R-:W-:Y:S02]  /*4590*/  IMAD.IADD R9, R6, 0x1, -R16 ;  /* 0x0000000106097824 */ /* 0x000fe400078e0a10 */
[----:B------:R-:W-:Y:S01]  /*45a0*/  FFMA.FTZ R26, R12, -UR5, R95 ;  /* 0x800000050c1a7c23 */ /* 0x000fe2000801005f */
[----:B------:R-:W-:Y:S01]  /*45b0*/  IMAD.IADD R10, R7, 0x1, -R17 ;  /* 0x00000001070a7824 */ /* 0x000fe200078e0a11 */
[----:B------:R-:W-:Y:S02]  /*45c0*/  IABS R8, R8 ;  /* 0x0000000800087213 */ /* 0x000fe40000000000 */
[----:B------:R-:W-:-:S02]  /*45d0*/  IABS R12, R9 ;  /* 0x00000009000c7213 */ /* 0x000fc40000000000 */
[----:B------:R-:W-:Y:S02]  /*45e0*/  IABS R9, R11 ;  /* 0x0000000b00097213 */ /* 0x000fe40000000000 */
[----:B------:R-:W-:Y:S01]  /*45f0*/  IABS R11, R13 ;  /* 0x0000000d000b7213 */ /* 0x000fe20000000000 */
[----:B------:R-:W-:Y:S01]  /*4600*/  IMAD.MOV.U32 R13, RZ, RZ, R12 ;  /* 0x000000ffff0d7224 */ /* 0x000fe200078e000c */
[----:B------:R-:W-:Y:S01]  /*4610*/  IABS R10, R10 ;  /* 0x0000000a000a7213 */ /* 0x000fe20000000000 */
[----:B------:R-:W-:Y:S01]  /*4620*/  IMAD.MOV.U32 R12, RZ, RZ, R8 ;  /* 0x000000ffff0c7224 */ /* 0x000fe200078e0008 */
[----:B------:R-:W-:Y:S01]  /*4630*/  I2FP.F32.S32 R9, R9 ;  /* 0x0000000900097245 */ /* 0x000fe20000201400 */
[----:B------:R-:W-:Y:S01]  /*4640*/  IMAD.MOV.U32 R8, RZ, RZ, R11 ;  /* 0x000000ffff087224 */ /* 0x000fe200078e000b */
[----:B------:R-:W-:Y:S02]  /*4650*/  I2FP.F32.S32 R10, R10 ;  /* 0x0000000a000a7245 */ /* 0x000fe40000201400 */
[----:B------:R-:W-:Y:S01]  /*4660*/  I2FP.F32.S32 R11, R12 ;  /* 0x0000000c000b7245 */ /* 0x000fe20000201400 */
[----:B------:R-:W-:Y:S01]  /*4670*/  FFMA.FTZ R34, R9, -UR5, R57 ;  /* 0x8000000509227c23 */ /* 0x000fe20008010039 */
[----:B------:R-:W-:Y:S01]  /*4680*/  I2FP.F32.S32 R8, R8 ;  /* 0x0000000800087245 */ /* 0x000fe20000201400 */
[----:B------:R-:W-:Y:S01]  /*4690*/  IMAD.IADD R9, R7, 0x1, -R18 ;  /* 0x0000000107097824 */ /* 0x000fe200078e0a12 */
[----:B------:R-:W-:Y:S01]  /*46a0*/  I2FP.F32.S32 R13, R13 ;  /* 0x0000000d000d7245 */ /* 0x000fe20000201400 */
[----:B------:R-:W-:Y:S01]  /*46b0*/  FFMA.FTZ R42, R10, -UR5, R91 ;  /* 0x800000050a2a7c23 */ /* 0x000fe2000801005b */
[----:B------:R-:W-:Y:S01]  /*46c0*/  FFMA.FTZ R27, R11, -UR5, R58 ;  /* 0x800000050b1b7c23 */ /* 0x000fe2000801003a */
[----:B------:R-:W-:Y:S01]  /*46d0*/  FFMA.FTZ R32, R8, -UR5, R59 ;  /* 0x8000000508207c23 */ /* 0x000fe2000801003b */
[----:B------:R-:W-:-:S02]  /*46e0*/  IMAD.IADD R8, R6, 0x1, -R18 ;  /* 0x0000000106087824 */ /* 0x000fc400078e0a12 */
[----:B------:R-:W-:Y:S01]  /*46f0*/  FFMA.FTZ R30, R13, -UR5, R56 ;  /* 0x800000050d1e7c23 */ /* 0x000fe20008010038 */
[----:B------:R-:W-:Y:S01]  /*4700*/  IMAD.IADD R10, R5, 0x1, -R18 ;  /* 0x00000001050a7824 */ /* 0x000fe200078e0a12 */
[----:B------:R-:W-:Y:S01]  /*4710*/  IABS R12, R9 ;  /* 0x00000009000c7213 */ /* 0x000fe20000000000 */
[--C-:B------:R-:W-:Y:S01]  /*4720*/  IMAD.IADD R11, R7, 0x1, -R19.reuse ;  /* 0x00000001070b7824 */ /* 0x100fe200078e0a13 */
[----:B------:R-:W-:Y:S01]  /*4730*/  IABS R9, R8 ;  /* 0x0000000800097213 */ /* 0x000fe20000000000 */
[----:B------:R-:W-:Y:S01]  /*4740*/  IMAD.IADD R13, R6, 0x1, -R19 ;  /* 0x00000001060d7824 */ /* 0x000fe200078e0a13 */
[----:B------:R-:W-:Y:S02]  /*4750*/  IABS R8, R10 ;  /* 0x0000000a00087213 */ /* 0x000fe40000000000 */
[----:B------:R-:W-:Y:S02]  /*4760*/  IABS R10, R11 ;  /* 0x0000000b000a7213 */ /* 0x000fe40000000000 */
[----:B------:R-:W-:Y:S01]  /*4770*/  IABS R11, R13 ;  /* 0x0000000d000b7213 */ /* 0x000fe20000000000 */
[----:B------:R-:W-:Y:S01]  /*4780*/  IMAD.MOV.U32 R13, RZ, RZ, R12 ;  /* 0x000000ffff0d7224 */ /* 0x000fe200078e000c */
[----:B------:R-:W-:Y:S01]  /*4790*/  FSEL R171, R26, -INF , !P1 ;  /* 0xff8000001aab7808 */ /* 0x000fe20004800000 */
[----:B------:R-:W-:Y:S01]  /*47a0*/  IMAD.MOV.U32 R12, RZ, RZ, R9 ;  /* 0x000000ffff0c7224 */ /* 0x000fe200078e0009 */
[----:B------:R-:W-:Y:S01]  /*47b0*/  FSEL R58, R25, -INF , !P1 ;  /* 0xff800000193a7808 */ /* 0x000fe20004800000 */
[----:B------:R-:W-:Y:S01]  /*47c0*/  IMAD.MOV.U32 R9, RZ, RZ, R10 ;  /* 0x000000ffff097224 */ /* 0x000fe200078e000a */
[----:B------:R-:W-:Y:S01]  /*47d0*/  I2FP.F32.S32 R13, R13 ;  /* 0x0000000d000d7245 */ /* 0x000fe20000201400 */
[----:B------:R-:W-:Y:S01]  /*47e0*/  IMAD.MOV.U32 R10, RZ, RZ, R11 ;  /* 0x000000ffff0a7224 */ /* 0x000fe200078e000b */
[----:B------:R-:W-:-:S02]  /*47f0*/  I2FP.F32.S32 R11, R8 ;  /* 0x00000008000b7245 */ /* 0x000fc40000201400 */
[----:B------:R-:W-:Y:S01]  /*4800*/  I2FP.F32.S32 R9, R9 ;  /* 0x0000000900097245 */ /* 0x000fe20000201400 */
[----:B------:R-:W-:Y:S01]  /*4810*/  FFMA.FTZ R38, R13, -UR5, R86 ;  /* 0x800000050d267c23 */ /* 0x000fe20008010056 */
[----:B------:R-:W-:Y:S01]  /*4820*/  I2FP.F32.S32 R8, R10 ;  /* 0x0000000a00087245 */ /* 0x000fe20000201400 */
[----:B------:R-:W-:Y:S01]  /*4830*/  FFMA.FTZ R36, R11, -UR5, R70 ;  /* 0x800000050b247c23 */ /* 0x000fe20008010046 */
[----:B------:R-:W-:Y:S01]  /*4840*/  I2FP.F32.S32 R12, R12 ;  /* 0x0000000c000c7245 */ /* 0x000fe20000201400 */
[----:B------:R-:W-:Y:S01]  /*4850*/  FFMA.FTZ R40, R9, -UR5, R87 ;  /* 0x8000000509287c23 */ /* 0x000fe20008010057 */
[----:B------:R-:W-:Y:S02]  /*4860*/  IMAD.IADD R9, R7, 0x1, -R20 ;  /* 0x0000000107097824 */ /* 0x000fe400078e0a14 */
[----:B------:R-:W-:Y:S01]  /*4870*/  FFMA.FTZ R39, R8, -UR5, R69 ;  /* 0x8000000508277c23 */ /* 0x000fe20008010045 */
[C---:B------:R-:W-:Y:S02]  /*4880*/  IMAD.IADD R8, R5.reuse, 0x1, -R19 ;  /* 0x0000000105087824 */ /* 0x040fe400078e0a13 */
[----:B------:R-:W-:Y:S01]  /*4890*/  FFMA.FTZ R37, R12, -UR5, R68 ;  /* 0x800000050c257c23 */ /* 0x000fe20008010044 */
[--C-:B------:R-:W-:Y:S01]  /*48a0*/  IMAD.IADD R10, R6, 0x1, -R20.reuse ;  /* 0x00000001060a7824 */ /* 0x100fe200078e0a14 */
[----:B------:R-:W-:Y:S01]  /*48b0*/  IABS R9, R9 ;  /* 0x0000000900097213 */ /* 0x000fe20000000000 */
[----:B------:R-:W-:Y:S01]  /*48c0*/  IMAD.IADD R11, R5, 0x1, -R20 ;  /* 0x00000001050b7824 */ /* 0x000fe200078e0a14 */
[----:B------:R-:W-:Y:S01]  /*48d0*/  IABS R8, R8 ;  /* 0x0000000800087213 */ /* 0x000fe20000000000 */
[----:B------:R-:W-:Y:S01]  /*48e0*/  IMAD.IADD R12, R7, 0x1, -R21 ;  /* 0x00000001070c7824 */ /* 0x000fe200078e0a15 */
[----:B------:R-:W-:Y:S01]  /*48f0*/  IABS R14, R10 ;  /* 0x0000000a000e7213 */ /* 0x000fe20000000000 */
[----:B------:R-:W-:Y:S01]  /*4900*/  IMAD.MOV.U32 R13, RZ, RZ, R9 ;  /* 0x000000ffff0d7224 */ /* 0x000fe200078e0009 */
[----:B------:R-:W-:-:S02]  /*4910*/  IABS R11, R11 ;  /* 0x0000000b000b7213 */ /* 0x000fc40000000000 */
[----:B------:R-:W-:Y:S01]  /*4920*/  IABS R12, R12 ;  /* 0x0000000c000c7213 */ /* 0x000fe20000000000 */
[----:B------:R-:W-:Y:S01]  /*4930*/  IMAD.MOV.U32 R9, RZ, RZ, R14 ;  /* 0x000000ffff097224 */ /* 0x000fe200078e000e */
[----:B------:R-:W-:Y:S01]  /*4940*/  I2FP.F32.S32 R10, R8 ;  /* 0x00000008000a7245 */ /* 0x000fe20000201400 */
[----:B------:R-:W-:Y:S01]  /*4950*/  VIADD R14, R15, 0x39 ;  /* 0x000000390f0e7836 */ /* 0x000fe20000000000 */
[----:B------:R-:W-:Y:S01]  /*4960*/  MOV R8, R11 ;  /* 0x0000000b00087202 */ /* 0x000fe20000000f00 */
[----:B------:R-:W-:Y:S01]  /*4970*/  IMAD.MOV.U32 R11, RZ, RZ, R12 ;  /* 0x000000ffff0b7224 */ /* 0x000fe200078e000c */
[----:B------:R-:W-:Y:S01]  /*4980*/  I2FP.F32.S32 R13, R13 ;  /* 0x0000000d000d7245 */ /* 0x000fe20000201400 */
[----:B------:R-:W-:Y:S01]  /*4990*/  FFMA.FTZ R35, R10, -UR5, R71 ;  /* 0x800000050a237c23 */ /* 0x000fe20008010047 */
[----:B------:R-:W-:Y:S01]  /*49a0*/  I2FP.F32.S32 R10, R9 ;  /* 0x00000009000a7245 */ /* 0x000fe20000201400 */
[C---:B------:R-:W-:Y:S01]  /*49b0*/  IMAD.IADD R54, R6.reuse, 0x1, -R14 ;  /* 0x0000000106367824 */ /* 0x040fe200078e0a0e */
[----:B------:R-:W-:Y:S01]  /*49c0*/  I2FP.F32.S32 R9, R11 ;  /* 0x0000000b00097245 */ /* 0x000fe20000201400 */
[----:B------:R-:W-:Y:S01]  /*49d0*/  FFMA.FTZ R33, R13, -UR5, R82 ;  /* 0x800000050d217c23 */ /* 0x000fe20008010052 */
[----:B------:R-:W-:Y:S01]  /*49e0*/  I2FP.F32.S32 R8, R8 ;  /* 0x0000000800087245 */ /* 0x000fe20000201400 */
[----:B------:R-:W-:-:S02]  /*49f0*/  IMAD.IADD R11, R6, 0x1, -R22 ;  /* 0x00000001060b7824 */ /* 0x000fc400078e0a16 */
[----:B------:R-:W-:Y:S01]  /*4a00*/  FFMA.FTZ R31, R10, -UR5, R72 ;  /* 0x800000050a1f7c23 */ /* 0x000fe20008010048 */
[----:B------:R-:W-:Y:S01]  /*4a10*/  FFMA.FTZ R28, R9, -UR5, R83 ;  /* 0x80000005091c7c23 */ /* 0x000fe20008010053 */
[--C-:B------:R-:W-:Y:S02]  /*4a20*/  IMAD.IADD R9, R6, 0x1, -R21.reuse ;  /* 0x0000000106097824 */ /* 0x100fe400078e0a15 */
[----:B------:R-:W-:Y:S01]  /*4a30*/  FFMA.FTZ R29, R8, -UR5, R74 ;  /* 0x80000005081d7c23 */ /* 0x000fe2000801004a */
[----:B------:R-:W-:Y:S01]  /*4a40*/  IMAD.IADD R8, R5, 0x1, -R21 ;  /* 0x0000000105087824 */ /* 0x000fe200078e0a15 */
[----:B------:R-:W-:Y:S01]  /*4a50*/  FSEL R62, R23, -INF , !P1 ;  /* 0xff800000173e7808 */ /* 0x000fe20004800000 */
[--C-:B------:R-:W-:Y:S01]  /*4a60*/  IMAD.IADD R13, R5, 0x1, -R22.reuse ;  /* 0x00000001050d7824 */ /* 0x100fe200078e0a16 */
[----:B------:R-:W-:Y:S01]  /*4a70*/  IABS R12, R9 ;  /* 0x00000009000c7213 */ /* 0x000fe20000000000 */
[----:B------:R-:W-:Y:S01]  /*4a80*/  IMAD.IADD R10, R7, 0x1, -R22 ;  /* 0x00000001070a7824 */ /* 0x000fe200078e0a16 */
[----:B------:R-:W-:Y:S01]  /*4a90*/  IABS R8, R8 ;  /* 0x0000000800087213 */ /* 0x000fe20000000000 */
[----:B------:R-:W-:Y:S01]  /*4aa0*/  IMAD.IADD R25, R3, 0x1, -R14 ;  /* 0x0000000103197824 */ /* 0x000fe200078e0a0e */
[----:B------:R-:W-:-:S02]  /*4ab0*/  IABS R9, R11 ;  /* 0x0000000b00097213 */ /* 0x000fc40000000000 */
        /* <DEDUP_REMOVED lines=8> */
[----:B------:R-:W-:Y:S01]  /*4b40*/  VIADD R12, R15, 0x21 ;  /* 0x000000210f0c7836 */ /* 0x000fe20000000000 */
[----:B------:R-:W-:-:S02]  /*4b50*/  I2FP.F32.S32 R13, R13 ;  /* 0x0000000d000d7245 */ /* 0x000fc40000201400 */
[----:B------:R-:W-:Y:S01]  /*4b60*/  I2FP.F32.S32 R8, R8 ;  /* 0x0000000800087245 */ /* 0x000fe20000201400 */
[----:B------:R-:W-:Y:S01]  /*4b70*/  FFMA.FTZ R18, R11, -UR5, R75 ;  /* 0x800000050b127c23 */ /* 0x000fe2000801004b */
[----:B------:R-:W-:Y:S01]  /*4b80*/  FSEL R59, R41, -INF , !P2 ;  /* 0xff800000293b7808 */ /* 0x000fe20005000000 */
[----:B------:R-:W-:Y:S01]  /*4b90*/  VIADD R11, R15, 0x28 ;  /* 0x000000280f0b7836 */ /* 0x000fe20000000000 */
[----:B------:R-:W-:Y:S01]  /*4ba0*/  FSEL R63, R24, -INF , !P2 ;  /* 0xff800000183f7808 */ /* 0x000fe20005000000 */
[----:B------:R-:W-:Y:S01]  /*4bb0*/  FFMA.FTZ R19, R13, -UR5, R73 ;  /* 0x800000050d137c23 */ /* 0x000fe20008010049 */
[----:B------:R-:W-:Y:S01]  /*4bc0*/  ISETP.GE.AND P1, PT, R22, UR23, PT ;  /* 0x0000001716007c0c */ /* 0x000fe2000bf26270 */
[----:B------:R-:W-:Y:S01]  /*4bd0*/  FFMA.FTZ R22, R10, -UR5, R106 ;  /* 0x800000050a167c23 */ /* 0x000fe2000801006a */
[----:B------:R-:W-:Y:S01]  /*4be0*/  ISETP.GE.AND P2, PT, R21, UR23, PT ;  /* 0x0000001715007c0c */ /* 0x000fe2000bf46270 */
[----:B------:R-:W-:Y:S01]  /*4bf0*/  FFMA.FTZ R21, R9, -UR5, R100 ;  /* 0x8000000509157c23 */ /* 0x000fe20008010064 */
[----:B------:R-:W-:Y:S01]  /*4c00*/  FFMA.FTZ R20, R8, -UR5, R102 ;  /* 0x8000000508147c23 */ /* 0x000fe20008010066 */
[C---:B------:R-:W-:Y:S01]  /*4c10*/  VIADD R10, R15.reuse, 0x29 ;  /* 0x000000290f0a7836 */ /* 0x040fe20000000000 */
[----:B------:R-:W-:Y:S01]  /*4c20*/  FSEL R170, R44, -INF , !P0 ;  /* 0xff8000002caa7808 */ /* 0x000fe20004000000 */
[C---:B------:R-:W-:Y:S01]  /*4c30*/  VIADD R9, R15.reuse, 0x30 ;  /* 0x000000300f097836 */ /* 0x040fe20000000000 */
[----:B------:R-:W-:Y:S01]  /*4c40*/  FSEL R57, R30, -INF , !P0 ;  /* 0xff8000001e397808 */ /* 0x000fe20004000000 */
[C---:B------:R-:W-:Y:S01]  /*4c50*/  VIADD R8, R15.reuse, 0x31 ;  /* 0x000000310f087836 */ /* 0x040fe20000000000 */
[----:B------:R-:W-:Y:S01]  /*4c60*/  FSEL R56, R34, -INF , !P6 ;  /* 0xff80000022387808 */ /* 0x000fe20007000000 */
[----:B------:R-:W-:Y:S01]  /*4c70*/  VIADD R13, R15, 0x38 ;  /* 0x000000380f0d7836 */ /* 0x000fe20000000000 */
[----:B------:R-:W-:Y:S01]  /*4c80*/  FSEL R167, R38, -INF , !P5 ;  /* 0xff80000026a77808 */ /* 0x000fe20006800000 */
[----:B------:R-:W-:Y:S01]  /*4c90*/  IMAD.IADD R15, R3, 0x1, -R12 ;  /* 0x00000001030f7824 */ /* 0x000fe200078e0a0c */
[----:B------:R-:W-:Y:S01]  /*4ca0*/  FSEL R66, R39, -INF , !P4 ;  /* 0xff80000027427808 */ /* 0x000fe20006000000 */
[--C-:B------:R-:W-:Y:S01]  /*4cb0*/  IMAD.IADD R16, R3, 0x1, -R11.reuse ;  /* 0x0000000103107824 */ /* 0x100fe200078e0a0b */
[----:B------:R-:W-:Y:S01]  /*4cc0*/  IADD3 R55, -R13, R6, RZ ;  /* 0x000000060d377210 */ /* 0x000fe20007ffe1ff */
[----:B------:R-:W-:Y:S01]  /*4cd0*/  IMAD.IADD R17, R3, 0x1, -R10 ;  /* 0x0000000103117824 */ /* 0x000fe200078e0a0a */
[----:B------:R-:W-:Y:S01]  /*4ce0*/  FSEL R161, R33, -INF , !P3 ;  /* 0xff80000021a17808 */ /* 0x000fe20005800000 */
[C---:B------:R-:W-:Y:S01]  /*4cf0*/  IMAD.IADD R30, R6.reuse, 0x1, -R12 ;  /* 0x00000001061e7824 */ /* 0x040fe200078e0a0c */
[----:B------:R-:W-:Y:S01]  /*4d00*/  FSEL R84, R31, -INF , !P3 ;  /* 0xff8000001f547808 */ /* 0x000fe20005800000 */
[C---:B------:R-:W-:Y:S01]  /*4d10*/  IMAD.IADD R34, R6.reuse, 0x1, -R11 ;  /* 0x0000000106227824 */ /* 0x040fe200078e0a0b */
[----:B------:R-:W-:Y:S01]  /*4d20*/  FSEL R87, R29, -INF , !P3 ;  /* 0xff8000001d577808 */ /* 0x000fe20005800000 */
[----:B------:R-:W-:Y:S01]  /*4d30*/  IMAD.IADD R38, R6, 0x1, -R10 ;  /* 0x0000000106267824 */ /* 0x000fe200078e0a0a */
[----:B------:R-:W-:Y:S01]  /*4d40*/  ISETP.GE.AND P3, PT, R8, UR23, PT ;  /* 0x0000001708007c0c */ /* 0x000fe2000bf66270 */
[C-C-:B------:R-:W-:Y:S01]  /*4d50*/  IMAD.IADD R39, R6.reuse, 0x1, -R9.reuse ;  /* 0x0000000106277824 */ /* 0x140fe200078e0a09 */
[----:B------:R-:W-:Y:S01]  /*4d60*/  FSEL R150, R61, -INF , !P6 ;  /* 0xff8000003d967808 */ /* 0x000fe20007000000 */
[--C-:B------:R-:W-:Y:S01]  /*4d70*/  IMAD.IADD R44, R6, 0x1, -R8.reuse ;  /* 0x00000001062c7824 */ /* 0x100fe200078e0a08 */
[----:B------:R-:W-:Y:S01]  /*4d80*/  IABS R6, R15 ;  /* 0x0000000f00067213 */ /* 0x000fe20000000000 */
[----:B------:R-:W-:Y:S01]  /*4d90*/  IMAD.IADD R23, R3, 0x1, -R9 ;  /* 0x0000000103177824 */ /* 0x000fe200078e0a09 */
[----:B------:R-:W-:Y:S01]  /*4da0*/  FSEL R60, R27, -INF , !P0 ;  /* 0xff8000001b3c7808 */ /* 0x000fe20004000000 */
[C-C-:B------:R-:W-:Y:S01]  /*4db0*/  IMAD.IADD R24, R3.reuse, 0x1, -R8.reuse ;  /* 0x0000000103187824 */ /* 0x140fe200078e0a08 */
[----:B------:R-:W-:Y:S01]  /*4dc0*/  FSEL R169, R42, -INF , !P6 ;  /* 0xff8000002aa97808 */ /* 0x000fe20007000000 */
[----:B------:R-:W-:Y:S01]  /*4dd0*/  IMAD.IADD R26, R3, 0x1, -R13 ;  /* 0x00000001031a7824 */ /* 0x000fe200078e0a0d */
[----:B------:R-:W-:Y:S01]  /*4de0*/  IABS R3, R16 ;  /* 0x0000001000037213 */ /* 0x000fe20000000000 */
[--C-:B------:R-:W-:Y:S01]  /*4df0*/  IMAD.IADD R41, R7, 0x1, -R8.reuse ;  /* 0x0000000107297824 */ /* 0x100fe200078e0a08 */
[----:B------:R-:W-:Y:S01]  /*4e00*/  FSEL R61, R32, -INF , !P6 ;  /* 0xff800000203d7808 */ /* 0x000fe20007000000 */
[----:B------:R-:W-:Y:S01]  /*4e10*/  IMAD.IADD R47, R5, 0x1, -R8 ;  /* 0x00000001052f7824 */ /* 0x000fe200078e0a08 */
[----:B------:R-:W-:Y:S01]  /*4e20*/  IABS R8, R17 ;  /* 0x0000001100087213 */ /* 0x000fe20000000000 */
[C---:B------:R-:W-:Y:S01]  /*4e30*/  IMAD.IADD R27, R7.reuse, 0x1, -R12 ;  /* 0x00000001071b7824 */ /* 0x040fe200078e0a0c */
[----:B------:R-:W-:Y:S01]  /*4e40*/  FSEL R85, R36, -INF , !P5 ;  /* 0xff80000024557808 */ /* 0x000fe20006800000 */
[----:B------:R-:W-:Y:S01]  /*4e50*/  IMAD.IADD R32, R7, 0x1, -R11 ;  /* 0x0000000107207824 */ /* 0x000fe200078e0a0b */
[----:B------:R-:W-:Y:S01]  /*4e60*/  FSEL R86, R35, -INF , !P4 ;  /* 0xff80000023567808 */ /* 0x000fe20006000000 */
[----:B------:R-:W-:Y:S01]  /*4e70*/  IMAD.IADD R36, R7, 0x1, -R10 ;  /* 0x0000000107247824 */ /* 0x000fe200078e0a0a */
[----:B------:R-:W-:Y:S01]  /*4e80*/  FSEL R147, R65, -INF , !P5 ;  /* 0xff80000041937808 */ /* 0x000fe20006800000 */
[C---:B------:R-:W-:Y:S01]  /*4e90*/  IMAD.IADD R35, R7.reuse, 0x1, -R9 ;  /* 0x0000000107237824 */ /* 0x040fe200078e0a09 */
[----:B------:R-:W-:Y:S01]  /*4ea0*/  ISETP.GE.AND P0, PT, R12, UR23, PT ;  /* 0x000000170c007c0c */ /* 0x000fe2000bf06270 */
[----:B------:R-:W-:Y:S01]  /*4eb0*/  IMAD.IADD R43, R7, 0x1, -R13 ;  /* 0x00000001072b7824 */ /* 0x000fe200078e0a0d */
[----:B------:R-:W-:Y:S01]  /*4ec0*/  ISETP.GE.AND P6, PT, R11, UR23, PT ;  /* 0x000000170b007c0c */ /* 0x000fe2000bfc6270 */
[----:B------:R-:W-:Y:S01]  /*4ed0*/  IMAD.IADD R42, R7, 0x1, -R14 ;  /* 0x00000001072a7824 */ /* 0x000fe200078e0a0e */
[----:B------:R-:W-:Y:S01]  /*4ee0*/  FSEL R65, R37, -INF , !P5 ;  /* 0xff80000025417808 */ /* 0x000fe20006800000 */
[----:B------:R-:W-:Y:S01]  /*4ef0*/  IMAD.MOV.U32 R7, RZ, RZ, R6 ;  /* 0x000000ffff077224 */ /* 0x000fe200078e0006 */
[----:B------:R-:W-:Y:S01]  /*4f00*/  FSEL R164, R40, -INF , !P4 ;  /* 0xff80000028a47808 */ /* 0x000fe20006000000 */
[----:B------:R-:W-:Y:S01]  /*4f10*/  IMAD.MOV.U32 R6, RZ, RZ, R3 ;  /* 0x000000ffff067224 */ /* 0x000fe200078e0003 */
[----:B------:R-:W-:Y:S01]  /*4f20*/  ISETP.GE.AND P4, PT, R9, UR23, PT ;  /* 0x0000001709007c0c */ /* 0x000fe2000bf86270 */
[----:B------:R-:W-:Y:S01]  /*4f30*/  IMAD.MOV.U32 R3, RZ, RZ, R8 ;  /* 0x000000ffff037224 */ /* 0x000fe200078e0008 */
[----:B------:R-:W-:Y:S01]  /*4f40*/  I2FP.F32.S32 R7, R7 ;  /* 0x0000000700077245 */ /* 0x000fe20000201400 */
[C---:B------:R-:W-:Y:S01]  /*4f50*/  IMAD.IADD R12, R5.reuse, 0x1, -R12 ;  /* 0x00000001050c7824 */ /* 0x040fe200078e0a0c */
[----:B------:R-:W-:Y:S01]  /*4f60*/  I2FP.F32.S32 R6, R6 ;  /* 0x0000000600067245 */ /* 0x000fe20000201400 */
[C---:B------:R-:W-:Y:S01]  /*4f70*/  IMAD.IADD R11, R5.reuse, 0x1, -R11 ;  /* 0x00000001050b7824 */ /* 0x040fe200078e0a0b */
[----:B------:R-:W-:Y:S01]  /*4f80*/  I2FP.F32.S32 R3, R3 ;  /* 0x0000000300037245 */ /* 0x000fe20000201400 */
[----:B------:R-:W-:-:S02]  /*4f90*/  IMAD.IADD R37, R5, 0x1, -R10 ;  /* 0x0000000105257824 */ /* 0x000fc400078e0a0a */
[----:B------:R-:W-:Y:S01]  /*4fa0*/  FFMA.FTZ R46, R7, -UR5, R105 ;  /* 0x80000005072e7c23 */ /* 0x000fe20008010069 */
[C---:B------:R-:W-:Y:S02]  /*4fb0*/  IMAD.IADD R40, R5.reuse, 0x1, -R9 ;  /* 0x0000000105287824 */ /* 0x040fe400078e0a09 */
[----:B------:R-:W-:Y:S01]  /*4fc0*/  FFMA.FTZ R53, R6, -UR5, R120 ;  /* 0x8000000506357c23 */ /* 0x000fe20008010078 */
[----:B------:R-:W-:Y:S02]  /*4fd0*/  IMAD.IADD R45, R5, 0x1, -R13 ;  /* 0x00000001052d7824 */ /* 0x000fe400078e0a0d */
[----:B------:R-:W-:Y:S01]  /*4fe0*/  FFMA.FTZ R52, R3, -UR5, R121 ;  /* 0x8000000503347c23 */ /* 0x000fe20008010079 */
[----:B------:R-:W-:Y:S01]  /*4ff0*/  IMAD.IADD R31, R5, 0x1, -R14 ;  /* 0x00000001051f7824 */ /* 0x000fe200078e0a0e */
[----:B------:R-:W-:Y:S02]  /*5000*/  IABS R5, R24 ;  /* 0x0000001800057213 */ /* 0x000fe40000000000 */
[----:B------:R-:W-:-:S02]  /*5010*/  IABS R3, R26 ;  /* 0x0000001a00037213 */ /* 0x000fc40000000000 */
[----:B------:R-:W-:Y:S01]  /*5020*/  IABS R6, R23 ;  /* 0x0000001700067213 */ /* 0x000fe20000000000 */
[----:B------:R-:W-:Y:S01]  /*5030*/  IMAD.MOV.U32 R8, RZ, RZ, R5 ;  /* 0x000000ffff087224 */ /* 0x000fe200078e0005 */
[----:B------:R-:W-:Y:S01]  /*5040*/  IABS R7, R25 ;  /* 0x0000001900077213 */ /* 0x000fe20000000000 */
[----:B------:R-:W-:Y:S01]  /*5050*/  IMAD.MOV.U32 R5, RZ, RZ, R3 ;  /* 0x000000ffff057224 */ /* 0x000fe200078e0003 */
[----:B------:R-:W-:Y:S02]  /*5060*/  IABS R9, R27 ;  /* 0x0000001b00097213 */ /* 0x000fe40000000000 */
[----:B------:R-:W-:Y:S01]  /*5070*/  ISETP.GE.AND P5, PT, R10, UR23, PT ;  /* 0x000000170a007c0c */ /* 0x000fe2000bfa6270 */
        /* <DEDUP_REMOVED lines=12> */
[----:B------:R-:W-:Y:S01]  /*5140*/  IABS R5, R30 ;  /* 0x0000001e00057213 */ /* 0x000fe20000000000 */
[----:B------:R-:W-:Y:S01]  /*5150*/  FFMA.FTZ R26, R3, -UR5, R107 ;  /* 0x80000005031a7c23 */ /* 0x000fe2000801006b */
[----:B------:R-:W-:Y:S01]  /*5160*/  IABS R3, R12 ;  /* 0x0000000c00037213 */ /* 0x000fe20000000000 */
[----:B------:R-:W-:Y:S01]  /*5170*/  FFMA.FTZ R29, R8, -UR5, R129 ;  /* 0x80000005081d7c23 */ /* 0x000fe20008010081 */
[----:B------:R-:W-:Y:S01]  /*5180*/  IABS R6, R32 ;  /* 0x0000002000067213 */ /* 0x000fe20000000000 */
[----:B------:R-:W-:Y:S01]  /*5190*/  IMAD.MOV.U32 R10, RZ, RZ, R5 ;  /* 0x000000ffff0a7224 */ /* 0x000fe200078e0005 */
[----:B------:R-:W-:Y:S01]  /*51a0*/  IABS R7, R34 ;  /* 0x0000002200077213 */ /* 0x000fe20000000000 */
[----:B------:R-:W-:Y:S01]  /*51b0*/  IMAD.MOV.U32 R8, RZ, RZ, R3 ;  /* 0x000000ffff087224 */ /* 0x000fe200078e0003 */
[----:B------:R-:W-:Y:S01]  /*51c0*/  IABS R9, R11 ;  /* 0x0000000b00097213 */ /* 0x000fe20000000000 */
[----:B------:R-:W-:Y:S01]  /*51d0*/  IMAD.MOV.U32 R5, RZ, RZ, R6 ;  /* 0x000000ffff057224 */ /* 0x000fe200078e0006 */
[----:B------:R-:W-:Y:S01]  /*51e0*/  I2FP.F32.S32 R10, R10 ;  /* 0x0000000a000a7245 */ /* 0x000fe20000201400 */
[----:B------:R-:W-:Y:S01]  /*51f0*/  IMAD.MOV.U32 R3, RZ, RZ, R7 ;  /* 0x000000ffff037224 */ /* 0x000fe200078e0007 */
[----:B------:R-:W-:Y:S01]  /*5200*/  I2FP.F32.S32 R8, R8 ;  /* 0x0000000800087245 */ /* 0x000fe20000201400 */
[----:B------:R-:W-:Y:S01]  /*5210*/  IMAD.MOV.U32 R6, RZ, RZ, R9 ;  /* 0x000000ffff067224 */ /* 0x000fe200078e0009 */
[----:B------:R-:W-:-:S02]  /*5220*/  I2FP.F32.S32 R7, R5 ;  /* 0x0000000500077245 */ /* 0x000fc40000201400 */
[----:B------:R-:W-:Y:S02]  /*5230*/  I2FP.F32.S32 R5, R3 ;  /* 0x0000000300057245 */ /* 0x000fe40000201400 */
[----:B------:R-:W-:Y:S01]  /*5240*/  I2FP.F32.S32 R3, R6 ;  /* 0x0000000600037245 */ /* 0x000fe20000201400 */
[----:B------:R-:W-:Y:S01]  /*5250*/  FFMA.FTZ R25, R7, -UR5, R122 ;  /* 0x8000000507197c23 */ /* 0x000fe2000801007a */
[----:B------:R-:W-:Y:S01]  /*5260*/  IABS R6, R36 ;  /* 0x0000002400067213 */ /* 0x000fe20000000000 */
[----:B------:R-:W-:Y:S01]  /*5270*/  FFMA.FTZ R24, R5, -UR5, R108 ;  /* 0x8000000505187c23 */ /* 0x000fe2000801006c */
[----:B------:R-:W-:Y:S01]  /*5280*/  IABS R9, R39 ;  /* 0x0000002700097213 */ /* 0x000fe20000000000 */
[----:B------:R-:W-:Y:S01]  /*5290*/  FFMA.FTZ R23, R3, -UR5, R110 ;  /* 0x8000000503177c23 */ /* 0x000fe2000801006e */
[----:B------:R-:W-:Y:S01]  /*52a0*/  FSEL R185, R22, -INF , !P1 ;  /* 0xff80000016b97808 */ /* 0x000fe20004800000 */
[----:B------:R-:W-:Y:S01]  /*52b0*/  FFMA.FTZ R22, R10, -UR5, R101 ;  /* 0x800000050a167c23 */ /* 0x000fe20008010065 */
[----:B------:R-:W-:Y:S01]  /*52c0*/  IABS R5, R38 ;  /* 0x0000002600057213 */ /* 0x000fe20000000000 */
[----:B------:R-:W-:Y:S01]  /*52d0*/  IMAD.MOV.U32 R10, RZ, RZ, R6 ;  /* 0x000000ffff0a7224 */ /* 0x000fe200078e0006 */
[----:B------:R-:W-:Y:S01]  /*52e0*/  IABS R7, R35 ;  /* 0x0000002300077213 */ /* 0x000fe20000000000 */
[----:B------:R-:W-:Y:S01]  /*52f0*/  IMAD.MOV.U32 R6, RZ, RZ, R9 ;  /* 0x000000ffff067224 */ /* 0x000fe200078e0009 */
[----:B------:R-:W-:Y:S01]  /*5300*/  FSEL R186, R21, -INF , !P1 ;  /* 0xff80000015ba7808 */ /* 0x000fe20004800000 */
[----:B------:R-:W-:Y:S01]  /*5310*/  FFMA.FTZ R21, R8, -UR5, R103 ;  /* 0x8000000508157c23 */ /* 0x000fe20008010067 */
[----:B------:R-:W-:Y:S01]  /*5320*/  IABS R3, R37 ;  /* 0x0000002500037213 */ /* 0x000fe20000000000 */
[----:B------:R-:W-:Y:S01]  /*5330*/  IMAD.MOV.U32 R8, RZ, RZ, R5 ;  /* 0x000000ffff087224 */ /* 0x000fe200078e0005 */
[----:B------:R-:W-:Y:S01]  /*5340*/  FSEL R140, R18, -INF , !P2 ;  /* 0xff800000128c7808 */ /* 0x000fe20005000000 */
[----:B------:R-:W-:Y:S01]  /*5350*/  IMAD.MOV.U32 R5, RZ, RZ, R7 ;  /* 0x000000ffff057224 */ /* 0x000fe200078e0007 */
[----:B------:R-:W-:-:S02]  /*5360*/  I2FP.F32.S32 R7, R3 ;  /* 0x0000000300077245 */ /* 0x000fc40000201400 */
[----:B------:R-:W-:Y:S02]  /*5370*/  I2FP.F32.S32 R3, R6 ;  /* 0x0000000600037245 */ /* 0x000fe40000201400 */
[----:B------:R-:W-:Y:S01]  /*5380*/  I2FP.F32.S32 R10, R10 ;  /* 0x0000000a000a7245 */ /* 0x000fe20000201400 */
[----:B------:R-:W-:Y:S01]  /*5390*/  FFMA.FTZ R18, R7, -UR5, R111 ;  /* 0x8000000507127c23 */ /* 0x000fe2000801006f */
[----:B------:R-:W-:Y:S01]  /*53a0*/  I2FP.F32.S32 R8, R8 ;  /* 0x0000000800087245 */ /* 0x000fe20000201400 */
[----:B------:R-:W-:Y:S01]  /*53b0*/  FFMA.FTZ R16, R3, -UR5, R112 ;  /* 0x8000000503107c23 */ /* 0x000fe20008010070 */
[----:B------:R-:W-:Y:S02]  /*53c0*/  I2FP.F32.S32 R5, R5 ;  /* 0x0000000500057245 */ /* 0x000fe40000201400 */
[----:B------:R-:W-:Y:S02]  /*53d0*/  IABS R3, R40 ;  /* 0x0000002800037213 */ /* 0x000fe40000000000 */
[----:B------:R-:W-:Y:S01]  /*53e0*/  IABS R6, R41 ;  /* 0x0000002900067213 */ /* 0x000fe20000000000 */
[----:B------:R-:W-:Y:S01]  /*53f0*/  FFMA.FTZ R17, R5, -UR5, R130 ;  /* 0x8000000505117c23 */ /* 0x000fe20008010082 */
[----:B------:R-:W-:-:S02]  /*5400*/  IABS R7, R42 ;  /* 0x0000002a00077213 */ /* 0x000fc40000000000 */
[----:B------:R-:W-:Y:S02]  /*5410*/  IABS R9, R44 ;  /* 0x0000002c00097213 */ /* 0x000fe40000000000 */
[----:B------:R-:W-:Y:S02]  /*5420*/  FSEL R141, R64, -INF , !P2 ;  /* 0xff800000408d7808 */ /* 0x000fe40005000000 */
[----:B------:R-:W-:Y:S01]  /*5430*/  FSEL R187, R20, -INF , !P1 ;  /* 0xff80000014bb7808 */ /* 0x000fe20004800000 */
[----:B------:R-:W-:Y:S01]  /*5440*/  FFMA.FTZ R20, R10, -UR5, R123 ;  /* 0x800000050a147c23 */ /* 0x000fe2000801007b */
[----:B------:R-:W-:Y:S01]  /*5450*/  FSEL R64, R19, -INF , !P2 ;  /* 0xff80000013407808 */ /* 0x000fe20005000000 */
[----:B------:R-:W-:Y:S01]  /*5460*/  FFMA.FTZ R19, R8, -UR5, R109 ;  /* 0x8000000508137c23 */ /* 0x000fe2000801006d */
[----:B------:R-:W-:Y:S01]  /*5470*/  IMAD.MOV.U32 R10, RZ, RZ, R3 ;  /* 0x000000ffff0a7224 */ /* 0x000fe200078e0003 */
[----:B------:R-:W-:Y:S01]  /*5480*/  IABS R5, R43 ;  /* 0x0000002b00057213 */ /* 0x000fe20000000000 */
[----:B------:R-:W-:Y:S01]  /*5490*/  IMAD.MOV.U32 R8, RZ, RZ, R6 ;  /* 0x000000ffff087224 */ /* 0x000fe200078e0006 */
[----:B------:R-:W-:Y:S01]  /*54a0*/  ISETP.GE.AND P2, PT, R13, UR23, PT ;  /* 0x000000170d007c0c */ /* 0x000fe2000bf46270 */
[----:B------:R-:W-:Y:S01]  /*54b0*/  IMAD.MOV.U32 R3, RZ, RZ, R7 ;  /* 0x000000ffff037224 */ /* 0x000fe200078e0007 */
[----:B------:R-:W-:Y:S01]  /*54c0*/  I2FP.F32.S32 R7, R5 ;  /* 0x0000000500077245 */ /* 0x000fe20000201400 */
[----:B------:R-:W-:Y:S01]  /*54d0*/  IMAD.MOV.U32 R6, RZ, RZ, R9 ;  /* 0x000000ffff067224 */ /* 0x000fe200078e0009 */
[----:B------:R-:W-:-:S02]  /*54e0*/  I2FP.F32.S32 R8, R8 ;  /* 0x0000000800087245 */ /* 0x000fc40000201400 */
[----:B------:R-:W-:Y:S01]  /*54f0*/  I2FP.F32.S32 R5, R3 ;  /* 0x0000000300057245 */ /* 0x000fe20000201400 */
[----:B------:R-:W-:Y:S01]  /*5500*/  FFMA.FTZ R13, R7, -UR5, R126 ;  /* 0x80000005070d7c23 */ /* 0x000fe2000801007e */
[----:B------:R-:W-:Y:S02]  /*5510*/  I2FP.F32.S32 R3, R6 ;  /* 0x0000000600037245 */ /* 0x000fe40000201400 */
[----:B------:R-:W-:Y:S01]  /*5520*/  I2FP.F32.S32 R10, R10 ;  /* 0x0000000a000a7245 */ /* 0x000fe20000201400 */
[----:B------:R-:W-:Y:S01]  /*5530*/  FFMA.FTZ R12, R5, -UR5, R127 ;  /* 0x80000005050c7c23 */ /* 0x000fe2000801007f */
[----:B------:R-:W-:Y:S01]  /*5540*/  IABS R5, R54 ;  /* 0x0000003600057213 */ /* 0x000fe20000000000 */
[----:B------:R-:W-:Y:S01]  /*5550*/  FFMA.FTZ R11, R3, -UR5, R113 ;  /* 0x80000005030b7c23 */ /* 0x000fe20008010071 */
[----:B------:R-:W-:Y:S01]  /*5560*/  IABS R3, R47 ;  /* 0x0000002f00037213 */ /* 0x000fe20000000000 */
[----:B------:R-:W-:Y:S01]  /*5570*/  FFMA.FTZ R15, R10, -UR5, R114 ;  /* 0x800000050a0f7c23 */ /* 0x000fe20008010072 */
[----:B------:R-:W-:-:S02]  /*5580*/  FSEL R184, R67, -INF , !P1 ;  /* 0xff80000043b87808 */ /* 0x000fc40004800000 */
[----:B------:R-:W-:Y:S02]  /*5590*/  IABS R6, R55 ;  /* 0x0000003700067213 */ /* 0x000fe40000000000 */
[----:B------:R-:W-:Y:S02]  /*55a0*/  IABS R7, R45 ;  /* 0x0000002d00077213 */ /* 0x000fe40000000000 */
[----:B------:R-:W-:Y:S01]  /*55b0*/  ISETP.GE.AND P1, PT, R14, UR23, PT ;  /* 0x000000170e007c0c */ /* 0x000fe2000bf26270 */
[----:B------:R-:W-:Y:S01]  /*55c0*/  FFMA.FTZ R14, R8, -UR5, R131 ;  /* 0x80000005080e7c23 */ /* 0x000fe20008010083 */
[----:B------:R-:W-:Y:S01]  /*55d0*/  IABS R9, R31 ;  /* 0x0000001f00097213 */ /* 0x000fe20000000000 */
[----:B------:R-:W-:Y:S01]  /*55e0*/  IMAD.MOV.U32 R8, RZ, RZ, R5 ;  /* 0x000000ffff087224 */ /* 0x000fe200078e0005 */
[----:B------:R-:W-:Y:S01]  /*55f0*/  FSEL R149, R46, -INF , !P0 ;  /* 0xff8000002e957808 */ /* 0x000fe20004000000 */
[----:B------:R-:W-:Y:S01]  /*5600*/  IMAD.MOV.U32 R5, RZ, RZ, R3 ;  /* 0x000000ffff057224 */ /* 0x000fe200078e0003 */
[----:B------:R-:W-:Y:S01]  /*5610*/  FSEL R153, R26, -INF , !P0 ;  /* 0xff8000001a997808 */ /* 0x000fe20004000000 */
[----:B------:R-:W-:Y:S01]  /*5620*/  IMAD.MOV.U32 R10, RZ, RZ, R6 ;  /* 0x000000ffff0a7224 */ /* 0x000fe200078e0006 */
[----:B------:R-:W-:Y:S01]  /*5630*/  FSEL R158, R22, -INF , !P0 ;  /* 0xff800000169e7808 */ /* 0x000fe20004000000 */
[----:B------:R-:W-:Y:S01]  /*5640*/  IMAD.MOV.U32 R3, RZ, RZ, R7 ;  /* 0x000000ffff037224 */ /* 0x000fe200078e0007 */
[----:B------:R-:W-:Y:S01]  /*5650*/  FSEL R165, R21, -INF , !P0 ;  /* 0xff80000015a57808 */ /* 0x000fe20004000000 */
[----:B------:R-:W-:Y:S01]  /*5660*/  IMAD.MOV.U32 R6, RZ, RZ, R9 ;  /* 0x000000ffff067224 */ /* 0x000fe200078e0009 */
[----:B------:R-:W-:-:S02]  /*5670*/  PLOP3.LUT P0, PT, PT, PT, UP0, 0x80, 0x0 ;  /* 0x000000000000781c */ /* 0x000fc40003f0f008 */
[----:B------:R-:W-:Y:S02]  /*5680*/  I2FP.F32.S32 R7, R5 ;  /* 0x0000000500077245 */ /* 0x000fe40000201400 */
[----:B------:R-:W-:Y:S02]  /*5690*/  I2FP.F32.S32 R5, R3 ;  /* 0x0000000300057245 */ /* 0x000fe40000201400 */
[----:B------:R-:W-:Y:S01]  /*56a0*/  I2FP.F32.S32 R10, R10 ;  /* 0x0000000a000a7245 */ /* 0x000fe20000201400 */
[----:B------:R-:W-:Y:S01]  /*56b0*/  FFMA.FTZ R7, R7, -UR5, R115 ;  /* 0x8000000507077c23 */ /* 0x000fe20008010073 */
[----:B------:R-:W-:Y:S01]  /*56c0*/  I2FP.F32.S32 R8, R8 ;  /* 0x0000000800087245 */ /* 0x000fe20000201400 */
[----:B------:R-:W-:Y:S01]  /*56d0*/  FFMA.FTZ R5, R5, -UR5, R50 ;  /* 0x8000000505057c23 */ /* 0x000fe20008010032 */
[----:B------:R-:W-:Y:S01]  /*56e0*/  I2FP.F32.S32 R3, R6 ;  /* 0x0000000600037245 */ /* 0x000fe20000201400 */
[----:B------:R-:W-:Y:S01]  /*56f0*/  FFMA.FTZ R10, R10, -UR5, R48 ;  /* 0x800000050a0a7c23 */ /* 0x000fe20008010030 */
[----:B------:R-:W-:Y:S01]  /*5700*/  FSEL R146, R53, -INF , !P6 ;  /* 0xff80000035927808 */ /* 0x000fe20007000000 */
[----:B------:R-:W-:Y:S01]  /*5710*/  FFMA.FTZ R8, R8, -UR5, R49 ;  /* 0x8000000508087c23 */ /* 0x000fe20008010031 */
[----:B------:R-:W-:Y:S01]  /*5720*/  FSEL R148, R25, -INF , !P6 ;  /* 0xff80000019947808 */ /* 0x000fe20007000000 */
[----:B------:R-:W-:Y:S01]  /*5730*/  FFMA.FTZ R3, R3, -UR5, R51 ;  /* 0x8000000503037c23 */ /* 0x000fe20008010033 */
        /* <DEDUP_REMOVED lines=105> */
.L_x_359:
[----:B------:R-:W-:Y:S05]  /*5dd0*/  BSYNC B0 ;  /* 0x0000000000007941 */ /* 0x000fea0003800000 */
.L_x_358:
[----:B------:R-:W0:Y:S02]  /*5de0*/  LDGDEPBAR ;  /* 0x00000000000079af */ /* 0x000e240000000000 */
.L_x_357:
[----:B------:R-:W-:Y:S01]  /*5df0*/  FMNMX.FTZ R3, R59, R58, !PT ;  /* 0x0000003a3b037209 */ /* 0x000fe20007810000 */
[----:B------:R-:W-:Y:S01]  /*5e00*/  STL [R1+0x8c], R230 ;  /* 0x00008ce601007387 */ /* 0x000fe20000100800 */
[----:B--2---:R-:W-:Y:S01]  /*5e10*/  MOV R15, R31 ;  /* 0x0000001f000f7202 */ /* 0x004fe20000000f00 */
[----:B------:R-:W-:Y:S01]  /*5e20*/  ULDC UR6, c[0x0][0x2ec] ;  /* 0x0000bb0000067ab9 */ /* 0x000fe20000000800 */
[----:B------:R-:W-:Y:S01]  /*5e30*/  FMNMX.FTZ R3, R57, R3, !PT ;  /* 0x0000000339037209 */ /* 0x000fe20007810000 */
[----:B------:R-:W-:Y:S01]  /*5e40*/  STL [R1+0x88], R229 ;  /* 0x000088e501007387 */ /* 0x000fe20000100800 */
[----:B------:R-:W-:Y:S02]  /*5e50*/  LEA R216, R2, UR4, 0x1 ;  /* 0x0000000402d87c11 */ /* 0x000fe4000f8e08ff */
[----:B------:R-:W-:Y:S01]  /*5e60*/  FMNMX.FTZ R3, R56, R3, !PT ;  /* 0x0000000338037209 */ /* 0x000fe20007810000 */
[----:B------:R-:W-:Y:S01]  /*5e70*/  STL [R1+0x84], R228 ;  /* 0x000084e401007387 */ /* 0x000fe20000100800 */
[----:B------:R-:W-:Y:S01]  /*5e80*/  LEA R217, R4, R216, 0x1 ;  /* 0x000000d804d97211 */ /* 0x000fe200078e08ff */
[C---:B------:R-:W-:Y:S01]  /*5e90*/  IMAD R219, R0.reuse, 0x2, R216 ;  /* 0x0000000200db7824 */ /* 0x040fe200078e02d8 */
[----:B------:R-:W-:Y:S01]  /*5ea0*/  FMNMX.FTZ R3, R65, R3, !PT ;  /* 0x0000000341037209 */ /* 0x000fe20007810000 */
[----:B------:R-:W-:Y:S01]  /*5eb0*/  STL [R1+0x80], R227 ;  /* 0x000080e301007387 */ /* 0x000fe20000100800 */
[----:B------:R-:W-:-:S02]  /*5ec0*/  LEA R218, R0, R217, 0x1 ;  /* 0x000000d900da7211 */ /* 0x000fc400078e08ff */
        /* <DEDUP_REMOVED lines=8> */
[----:B------:R-:W-:-:S02]  /*5f50*/  FMNMX.FTZ R3, R60, R3, !PT ;  /* 0x000000033c037209 */ /* 0x000fc40007810000 */
[----:B------:R-:W-:Y:S01]  /*5f60*/  FMNMX.FTZ R154, R186, R5, !PT ;  /* 0x00000005ba9a7209 */ /* 0x000fe20007810000 */
[----:B------:R2:W-:Y:S01]  /*5f70*/  STL [R1+0x70], R223 ;  /* 0x000070df01007387 */ /* 0x0005e20000100800 */
        /* <DEDUP_REMOVED lines=17> */
[----:B------:R-:W-:Y:S01]  /*6090*/  LDSM.16.MT88.4 R68, [R216+0xc000] ;  /* 0x00c00000d844783b */ /* 0x000fe20000004200 */
[----:B------:R-:W-:Y:S01]  /*60a0*/  FMNMX.FTZ R3, R165, R3, !PT ;  /* 0x00000003a5037209 */ /* 0x000fe20007810000 */
[----:B--2---:R-:W-:Y:S01]  /*60b0*/  IMAD.MOV.U32 R223, RZ, RZ, R30 ;  /* 0x000000ffffdf7224 */ /* 0x004fe200078e001e */
[----:B------:R-:W-:Y:S01]  /*60c0*/  FMNMX.FTZ R154, R252, R154, !PT ;  /* 0x0000009afc9a7209 */ /* 0x000fe20007810000 */
[----:B------:R-:W-:Y:S01]  /*60d0*/  LDSM.16.MT88.4 R76, [R217+0xc000] ;  /* 0x00c00000d94c783b */ /* 0x000fe20000004200 */
[----:B------:R-:W-:-:S03]  /*60e0*/  FMNMX.FTZ R3, R163, R3, !PT ;  /* 0x00000003a3037209 */ /* 0x000fc60007810000 */
[----:B------:R-:W2:Y:S01]  /*60f0*/  SHFL.BFLY PT, R5, R154, 0x2, 0x1f ;  /* 0x0c401f009a057f89 */ /* 0x000ea200000e0000 */
[----:B------:R-:W-:-:S03]  /*6100*/  FMNMX.FTZ R3, R162, R3, !PT ;  /* 0x00000003a2037209 */ /* 0x000fc60007810000 */
[----:B------:R-:W-:Y:S01]  /*6110*/  LDSM.16.MT88.4 R72, [R219+0xc000] ;  /* 0x00c00000db48783b */ /* 0x000fe20000004200 */
        /* <DEDUP_REMOVED lines=8> */
[----:B--2---:R-:W-:-:S03]  /*61a0*/  FMNMX.FTZ R154, R154, R5, !PT ;  /* 0x000000059a9a7209 */ /* 0x004fc60007810000 */
[----:B------:R-:W-:Y:S04]  /*61b0*/  LDSM.16.MT88.4 R104, [R218+0xe000] ;  /* 0x00e00000da68783b */ /* 0x000fe80000004200 */
[----:B-1----:R-:W1:Y:S04]  /*61c0*/  SHFL.BFLY PT, R6, R154, 0x1, 0x1f ;  /* 0x0c201f009a067f89 */ /* 0x002e6800000e0000 */
[----:B------:R-:W2:Y:S04]  /*61d0*/  SHFL.BFLY PT, R5, R3, 0x2, 0x1f ;  /* 0x0c401f0003057f89 */ /* 0x000ea800000e0000 */
[----:B------:R-:W-:Y:S04]  /*61e0*/  LDSM.16.MT88.4 R36, [R216+0xc800] ;  /* 0x00c80000d824783b */ /* 0x000fe80000004200 */
[----:B------:R-:W-:Y:S04]  /*61f0*/  LDSM.16.MT88.4 R52, [R219+0xe800] ;  /* 0x00e80000db34783b */ /* 0x000fe80000004200 */
[----:B------:R-:W-:Y:S04]  /*6200*/  STL [R1+0x58], R159 ;  /* 0x0000589f01007387 */ /* 0x000fe80000100800 */
[----:B------:R-:W-:Y:S01]  /*6210*/  LDSM.16.MT88.4 R48, [R219+0xc800] ;  /* 0x00c80000db30783b */ /* 0x000fe20000004200 */
[----:B-1----:R-:W-:-:S03]  /*6220*/  FMNMX.FTZ R154, R154, R6, !PT ;  /* 0x000000069a9a7209 */ /* 0x002fc60007810000 */
[----:B------:R-:W-:Y:S01]  /*6230*/  LDSM.16.MT88.4 R40, [R218+0xc800] ;  /* 0x00c80000da28783b */ /* 0x000fe20000004200 */
[----:B------:R-:W-:Y:S02]  /*6240*/  FMNMX.FTZ R6, R166, R168, !PT ;  /* 0x000000a8a6067209 */ /* 0x000fe40007810000 */
[C---:B------:R-:W-:Y:S01]  /*6250*/  FSETP.NEU.FTZ.AND P1, PT, R154.reuse, -INF , PT ;  /* 0xff8000009a00780b */ /* 0x040fe20003f3d000 */
[----:B------:R-:W-:Y:S01]  /*6260*/  FMUL.FTZ R12, R154, UR6 ;  /* 0x000000069a0c7c20 */ /* 0x000fe20008410000 */
[----:B--2---:R-:W-:-:S04]  /*6270*/  FMNMX.FTZ R3, R3, R5, !PT ;  /* 0x0000000503037209 */ /* 0x004fc80007810000 */
[----:B------:R-:W-:Y:S01]  /*6280*/  FSEL R12, R12, RZ, P1 ;  /* 0x000000ff0c0c7208 */ /* 0x000fe20000800000 */
[----:B------:R-:W1:Y:S04]  /*6290*/  SHFL.BFLY PT, R152, R3, 0x1, 0x1f ;  /* 0x0c201f0003987f89 */ /* 0x000e6800000e0000 */
[----:B------:R-:W-:-:S04]  /*62a0*/  FFMA.FTZ R5, R59, UR6, -R12 ;  /* 0x000000063b057c23 */ /* 0x000fc8000801080c */
[----:B------:R2:W-:Y:S01]  /*62b0*/  MUFU.EX2 R229, R5 ;  /* 0x0000000500e57308 */ /* 0x0005e20000000800 */
[----:B-1----:R-:W-:Y:S01]  /*62c0*/  FMNMX.FTZ R152, R3, R152, !PT ;  /* 0x0000009803987209 */ /* 0x002fe20007810000 */
[--C-:B--2---:R-:W-:Y:S01]  /*62d0*/  FFMA.FTZ R5, R58, UR6, -R12.reuse ;  /* 0x000000063a057c23 */ /* 0x104fe2000801080c */
[----:B------:R-:W-:Y:S02]  /*62e0*/  FFMA.FTZ R3, R57, UR6, -R12 ;  /* 0x0000000639037c23 */ /* 0x000fe4000801080c */
[----:B------:R-:W-:-:S03]  /*62f0*/  FSETP.NEU.FTZ.AND P1, PT, R152, -INF , PT ;  /* 0xff8000009800780b */ /* 0x000fc60003f3d000 */
[----:B------:R1:W2:Y:S08]  /*6300*/  MUFU.EX2 R230, R5 ;  /* 0x0000000500e67308 */ /* 0x0002b00000000800 */
[----:B------:R3:W-:Y:S01]  /*6310*/  MUFU.EX2 R173, R3 ;  /* 0x0000000300ad7308 */ /* 0x0007e20000000800 */
[----:B-1----:R-:W-:Y:S02]  /*6320*/  FFMA.FTZ R5, R56, UR6, -R12 ;  /* 0x0000000638057c23 */ /* 0x002fe4000801080c */
[----:B------:R-:W-:Y:S05]  /*6330*/  LDSM.16.MT88.4 R56, [R217+0xc800] ;  /* 0x00c80000d938783b */ /* 0x000fea0000004200 */
[----:B------:R1:W-:Y:S01]  /*6340*/  MUFU.EX2 R205, R5 ;  /* 0x0000000500cd7308 */ /* 0x0003e20000000800 */
[----:B---3--:R-:W-:-:S05]  /*6350*/  FMUL.FTZ R3, R152, UR6 ;  /* 0x0000000698037c20 */ /* 0x008fca0008410000 */
[----:B------:R-:W-:-:S05]  /*6360*/  FSEL R3, R3, RZ, P1 ;  /* 0x000000ff03037208 */ /* 0x000fca0000800000 */
[--C-:B------:R-:W-:Y:S01]  /*6370*/  FFMA.FTZ R4, R60, UR6, -R3.reuse ;  /* 0x000000063c047c23 */ /* 0x100fe20008010803 */
[----:B-1----:R-:W-:Y:S01]  /*6380*/  FMNMX.FTZ R5, R155, R6, !PT ;  /* 0x000000069b057209 */ /* 0x002fe20007810000 */
[----:B------:R-:W-:Y:S02]  /*6390*/  FFMA.FTZ R6, R63, UR6, -R3 ;  /* 0x000000063f067c23 */ /* 0x000fe40008010803 */
[----:B------:R2:W-:Y:S01]  /*63a0*/  MUFU.EX2 R222, R4 ;  /* 0x0000000400de7308 */ /* 0x0005e20000000800 */
[----:B------:R-:W-:-:S04]  /*63b0*/  FMNMX.FTZ R5, R150, R5, !PT ;  /* 0x0000000596057209 */ /* 0x000fc80007810000 */
[----:B------:R-:W-:-:S03]  /*63c0*/  FMNMX.FTZ R5, R147, R5, !PT ;  /* 0x0000000593057209 */ /* 0x000fc60007810000 */
[----:B------:R1:W-:Y:S01]  /*63d0*/  MUFU.EX2 R193, R6 ;  /* 0x0000000600c17308 */ /* 0x0003e20000000800 */
[----:B------:R-:W-:-:S04]  /*63e0*/  FMNMX.FTZ R2, R144, R5, !PT ;  /* 0x0000000590027209 */ /* 0x000fc80007810000 */
[----:B------:R-:W-:Y:S02]  /*63f0*/  FMNMX.FTZ R2, R142, R2, !PT ;  /* 0x000000028e027209 */ /* 0x000fe40007810000 */
[----:B--2---:R-:W-:Y:S02]  /*6400*/  F2FP.F16.F32.PACK_AB R4, R230, R229 ;  /* 0x000000e5e604723e */ /* 0x004fe400000000ff */
[----:B------:R-:W-:-:S04]  /*6410*/  FMNMX.FTZ R2, R141, R2, !PT ;  /* 0x000000028d027209 */ /* 0x000fc80007810000 */
[----:B------:R-:W-:Y:S01]  /*6420*/  FMNMX.FTZ R0, R184, R2, !PT ;  /* 0x00000002b8007209 */ /* 0x000fe20007810000 */
[--C-:B------:R-:W-:Y:S01]  /*6430*/  FFMA.FTZ R2, R61, UR6, -R3.reuse ;  /* 0x000000063d027c23 */ /* 0x100fe20008010803 */
[----:B-1----:R-:W-:Y:S02]  /*6440*/  FFMA.FTZ R6, R62, UR6, -R3 ;  /* 0x000000063e067c23 */ /* 0x002fe40008010803 */
[----:B------:R-:W-:Y:S01]  /*6450*/  FMNMX.FTZ R0, R149, R0, !PT ;  /* 0x0000000095007209 */ /* 0x000fe20007810000 */
[----:B------:R1:W2:Y:S01]  /*6460*/  MUFU.EX2 R226, R2 ;  /* 0x0000000200e27308 */ /* 0x0002a20000000800 */
[----:B------:R-:W-:Y:S02]  /*6470*/  LDSM.16.MT88.4 R60, [R217+0xe800] ;  /* 0x00e80000d93c783b */ /* 0x000fe40000004200 */
[----:B------:R-:W-:-:S04]  /*6480*/  FMNMX.FTZ R0, R146, R0, !PT ;  /* 0x0000000092007209 */ /* 0x000fc80007810000 */
[----:B------:R-:W-:Y:S01]  /*6490*/  FMNMX.FTZ R0, R143, R0, !PT ;  /* 0x000000008f007209 */ /* 0x000fe20007810000 */
[----:B------:R3:W4:Y:S03]  /*64a0*/  MUFU.EX2 R179, R6 ;  /* 0x0000000600b37308 */ /* 0x0007260000000800 */
[----:B------:R-:W-:-:S04]  /*64b0*/  FMNMX.FTZ R0, R245, R0, !PT ;  /* 0x00000000f5007209 */ /* 0x000fc80007810000 */
[----:B------:R-:W-:Y:S01]  /*64c0*/  FMNMX.FTZ R0, R235, R0, !PT ;  /* 0x00000000eb007209 */ /* 0x000fe20007810000 */
[----:B-1----:R-:W-:Y:S01]  /*64d0*/  FFMA.FTZ R2, R65, UR6, -R12 ;  /* 0x0000000641027c23 */ /* 0x002fe2000801080c */
[----:B--2---:R-:W-:Y:S02]  /*64e0*/  F2FP.F16.F32.PACK_AB R7, R226, R222 ;  /* 0x000000dee207723e */ /* 0x004fe400000000ff */
[----:B------:R-:W-:Y:S01]  /*64f0*/  FMNMX.FTZ R0, R207, R0, !PT ;  /* 0x00000000cf007209 */ /* 0x000fe20007810000 */
[----:B------:R1:W-:Y:S03]  /*6500*/  MUFU.EX2 R204, R2 ;  /* 0x0000000200cc7308 */ /* 0x0003e60000000800 */
[----:B------:R-:W-:Y:S02]  /*6510*/  FMNMX.FTZ R0, R206, R0, !PT ;  /* 0x00000000ce007209 */ /* 0x000fe40007810000 */
[----:B---3--:R-:W-:-:S02]  /*6520*/  F2FP.F16.F32.PACK_AB R6, R205, R173 ;  /* 0x000000adcd06723e */ /* 0x008fc400000000ff */
[----:B----4-:R-:W-:Y:S01]  /*6530*/  F2FP.F16.F32.PACK_AB R5, R179, R193 ;  /* 0x000000c1b305723e */ /* 0x010fe200000000ff */
[----:B------:R-:W2:Y:S06]  /*6540*/  SHFL.BFLY PT, R9, R0, 0x2, 0x1f ;  /* 0x0c401f0000097f89 */ /* 0x000eac00000e0000 */
[----:B------:R-:W-:Y:S01]  /*6550*/  HMMA.16816.F32 R44, R4, R68, RZ ;  /* 0x00000044042c723c */ /* 0x000fe200000018ff */
[----:B-1----:R-:W-:Y:S01]  /*6560*/  FMNMX.FTZ R2, R170, R8, !PT ;  /* 0x00000008aa027209 */ /* 0x002fe20007810000 */
[----:B------:R-:W-:-:S04]  /*6570*/  FFMA.FTZ R8, R66, UR6, -R12 ;  /* 0x0000000642087c23 */ /* 0x000fc8000801080c */
[C---:B------:R-:W-:Y:S01]  /*6580*/  HMMA.16816.F32 R136, R4.reuse, R76, RZ ;  /* 0x0000004c0488723c */ /* 0x040fe200000018ff */
[----:B------:R-:W-:Y:S01]  /*6590*/  FMNMX.FTZ R2, R169, R2, !PT ;  /* 0x00000002a9027209 */ /* 0x000fe20007810000 */
[----:B------:R1:W-:Y:S03]  /*65a0*/  MUFU.EX2 R224, R8 ;  /* 0x0000000800e07308 */ /* 0x0003e60000000800 */
[----:B------:R-:W-:Y:S01]  /*65b0*/  FMNMX.FTZ R2, R167, R2, !PT ;  /* 0x00000002a7027209 */ /* 0x000fe20007810000 */
[C---:B------:R-:W-:Y:S03]  /*65c0*/  HMMA.16816.F32 R132, R4.reuse, R72, RZ ;  /* 0x000000480484723c */ /* 0x040fe600000018ff */
[----:B------:R-:W-:Y:S02]  /*65d0*/  FMNMX.FTZ R2, R164, R2, !PT ;  /* 0x00000002a4027209 */ /* 0x000fe40007810000 */
[----:B--2---:R-:W-:Y:S01]  /*65e0*/  FMNMX.FTZ R0, R0, R9, !PT ;  /* 0x0000000900007209 */ /* 0x004fe20007810000 */
[C---:B------:R-:W-:Y:S04]  /*65f0*/  HMMA.16816.F32 R128, R4.reuse, R80, RZ ;  /* 0x000000500480723c */ /* 0x040fe800000018ff */
[----:B------:R-:W2:Y:S01]  /*6600*/  SHFL.BFLY PT, R9, R0, 0x1, 0x1f ;  /* 0x0c201f0000097f89 */ /* 0x000ea200000e0000 */
[--C-:B-1----:R-:W-:Y:S01]  /*6610*/  FFMA.FTZ R8, R84, UR6, -R12.reuse ;  /* 0x0000000654087c23 */ /* 0x102fe2000801080c */
[C---:B------:R-:W-:Y:S03]  /*6620*/  HMMA.16816.F32 R124, R4.reuse, R88, RZ ;  /* 0x00000058047c723c */ /* 0x040fe600000018ff */
[----:B------:R1:W-:Y:S03]  /*6630*/  MUFU.EX2 R227, R8 ;  /* 0x0000000800e37308 */ /* 0x0003e60000000800 */
[C---:B------:R-:W-:Y:S06]  /*6640*/  HMMA.16816.F32 R120, R4.reuse, R92, RZ ;  /* 0x0000005c0478723c */ /* 0x040fec00000018ff */
[C---:B------:R-:W-:Y:S06]  /*6650*/  HMMA.16816.F32 R116, R4.reuse, R96, RZ ;  /* 0x000000600474723c */ /* 0x040fec00000018ff */
[C---:B------:R-:W-:Y:S01]  /*6660*/  HMMA.16816.F32 R108, R4.reuse, R104, RZ ;  /* 0x00000068046c723c */ /* 0x040fe200000018ff */
[----:B-1----:R-:W-:Y:S01]  /*6670*/  FMNMX.FTZ R8, R161, R2, !PT ;  /* 0x00000002a1087209 */ /* 0x002fe20007810000 */
[----:B------:R-:W-:Y:S01]  /*6680*/  FFMA.FTZ R2, R64, UR6, -R12 ;  /* 0x0000000640027c23 */ /* 0x000fe2000801080c */
[----:B--2---:R-:W-:Y:S01]  /*6690*/  FMNMX.FTZ R156, R0, R9, !PT ;  /* 0x00000009009c7209 */ /* 0x004fe20007810000 */
[----:B------:R-:W-:Y:S01]  /*66a0*/  LDSM.16.MT88.4 R64, [R216+0xe800] ;  /* 0x00e80000d840783b */ /* 0x000fe20000004200 */
[----:B------:R-:W-:Y:S01]  /*66b0*/  FMNMX.FTZ R8, R160, R8, !PT ;  /* 0x00000008a0087209 */ /* 0x000fe20007810000 */
[----:B------:R1:W2:Y:S01]  /*66c0*/  MUFU.EX2 R196, R2 ;  /* 0x0000000200c47308 */ /* 0x0002a20000000800 */
[----:B------:R-:W-:Y:S01]  /*66d0*/  FSETP.NEU.FTZ.AND P1, PT, R156, -INF , PT ;  /* 0xff8000009c00780b */ /* 0x000fe20003f3d000 */
[C---:B------:R-:W-:Y:S06]  /*66e0*/  HMMA.16816.F32 R112, R4.reuse, R70, RZ ;  /* 0x000000460470723c */ /* 0x040fec00000018ff */
[C---:B------:R-:W-:Y:S06]  /*66f0*/  HMMA.16816.F32 R100, R4.reuse, R78, RZ ;  /* 0x0000004e0464723c */ /* 0x040fec00000018ff */
[----:B------:R-:W-:Y:S01]  /*6700*/  HMMA.16816.F32 R32, R4, R82, RZ ;  /* 0x000000520420723c */ /* 0x000fe200000018ff */
[----:B-1----:R-:W-:Y:S01]  /*6710*/  FMNMX.FTZ R2, R185, R8, !PT ;  /* 0x00000008b9027209 */ /* 0x002fe20007810000 */
[----:B------:R-:W-:Y:S01]  /*6720*/  FFMA.FTZ R8, R85, UR6, -R3 ;  /* 0x0000000655087c23 */ /* 0x000fe20008010803 */
[----:B--2---:R-:W-:-:S03]  /*6730*/  F2FP.F16.F32.PACK_AB R10, R196, R227 ;  /* 0x000000e3c40a723e */ /* 0x004fc600000000ff */
[C---:B------:R-:W-:Y:S01]  /*6740*/  HMMA.16816.F32 R28, R4.reuse, R90, RZ ;  /* 0x0000005a041c723c */ /* 0x040fe200000018ff */
[----:B------:R-:W-:Y:S01]  /*6750*/  FMNMX.FTZ R2, R153, R2, !PT ;  /* 0x0000000299027209 */ /* 0x000fe20007810000 */
[----:B------:R1:W-:Y:S03]  /*6760*/  MUFU.EX2 R174, R8 ;  /* 0x0000000800ae7308 */ /* 0x0003e60000000800 */
[----:B------:R-:W-:Y:S01]  /*6770*/  FMNMX.FTZ R2, R148, R2, !PT ;  /* 0x0000000294027209 */ /* 0x000fe20007810000 */
[----:B------:R-:W-:Y:S03]  /*6780*/  HMMA.16816.F32 R24, R4, R94, RZ ;  /* 0x0000005e0418723c */ /* 0x000fe600000018ff */
[----:B------:R-:W-:-:S03]  /*6790*/  FMNMX.FTZ R2, R145, R2, !PT ;  /* 0x0000000291027209 */ /* 0x000fc60007810000 */
[----:B------:R-:W-:Y:S01]  /*67a0*/  HMMA.16816.F32 R20, R4, R98, RZ ;  /* 0x000000620414723c */ /* 0x000fe200000018ff */
[----:B------:R-:W-:-:S04]  /*67b0*/  FMNMX.FTZ R2, R177, R2, !PT ;  /* 0x00000002b1027209 */ /* 0x000fc80007810000 */
[----:B------:R-:W-:Y:S01]  /*67c0*/  FMNMX.FTZ R2, R247, R2, !PT ;  /* 0x00000002f7027209 */ /* 0x000fe20007810000 */
[----:B------:R-:W-:Y:S01]  /*67d0*/  HMMA.16816.F32 R16, R4, R106, RZ ;  /* 0x0000006a0410723c */ /* 0x000fe200000018ff */
[----:B-1----:R-:W-:Y:S02]  /*67e0*/  FFMA.FTZ R8, R86, UR6, -R3 ;  /* 0x0000000656087c23 */ /* 0x002fe40008010803 */
[----:B------:R-:W-:Y:S02]  /*67f0*/  FMNMX.FTZ R2, R246, R2, !PT ;  /* 0x00000002f6027209 */ /* 0x000fe40007810000 */
[----:B------:R1:W2:Y:S02]  /*6800*/  MUFU.EX2 R225, R8 ;  /* 0x0000000800e17308 */ /* 0x0002a40000000800 */
[----:B------:R-:W-:Y:S01]  /*6810*/  FMNMX.FTZ R13, R244, R2, !PT ;  /* 0x00000002f40d7209 */ /* 0x000fe20007810000 */
[----:B------:R-:W-:-:S04]  /*6820*/  FMUL.FTZ R2, R156, UR6 ;  /* 0x000000069c027c20 */ /* 0x000fc80008410000 */
[----:B------:R-:W3:Y:S01]  /*6830*/  SHFL.BFLY PT, R14, R13, 0x2, 0x1f ;  /* 0x0c401f000d0e7f89 */ /* 0x000ee200000e0000 */
[----:B------:R-:W-:-:S05]  /*6840*/  FSEL R2, R2, RZ, P1 ;  /* 0x000000ff02027208 */ /* 0x000fca0000800000 */
[----:B------:R-:W-:-:S04]  /*6850*/  FFMA.FTZ R0, R166, UR6, -R2 ;  /* 0x00000006a6007c23 */ /* 0x000fc80008010802 */
[----:B------:R3:W-:Y:S01]  /*6860*/  MUFU.EX2 R192, R0 ;  /* 0x0000000000c07308 */ /* 0x0007e20000000800 */
[----:B-1----:R-:W-:Y:S01]  /*6870*/  FFMA.FTZ R8, R87, UR6, -R3 ;  /* 0x0000000657087c23 */ /* 0x002fe20008010803 */
[----:B--2---:R-:W-:Y:S01]  /*6880*/  F2FP.F16.F32.PACK_AB R9, R225, R174 ;  /* 0x000000aee109723e */ /* 0x004fe200000000ff */
[----:B------:R-:W-:Y:S05]  /*6890*/  HMMA.16816.F32 R84, R4, R74, RZ ;  /* 0x0000004a0454723c */ /* 0x000fea00000018ff */
[----:B------:R1:W-:Y:S02]  /*68a0*/  MUFU.EX2 R228, R8 ;  /* 0x0000000800e47308 */ /* 0x0003e40000000800 */
[----:B------:R-:W-:Y:S01]  /*68b0*/  FFMA.FTZ R4, R168, UR6, -R2 ;  /* 0x00000006a8047c23 */ /* 0x000fe20008010802 */
[----:B------:R-:W-:-:S05]  /*68c0*/  IMAD.MOV.U32 R168, RZ, RZ, R193 ;  /* 0x000000ffffa87224 */ /* 0x000fca00078e00c1 */
[----:B------:R2:W-:Y:S01]  /*68d0*/  MUFU.EX2 R166, R4 ;  /* 0x0000000400a67308 */ /* 0x0005e20000000800 */
[----:B---3--:R-:W-:-:S05]  /*68e0*/  FMNMX.FTZ R0, R13, R14, !PT ;  /* 0x0000000e0d007209 */ /* 0x008fca0007810000 */
[----:B------:R-:W3:Y:S01]  /*68f0*/  SHFL.BFLY PT, R5, R0, 0x1, 0x1f ;  /* 0x0c201f0000057f89 */ /* 0x000ee200000e0000 */
[----:B-1----:R-:W-:-:S04]  /*6900*/  FFMA.FTZ R8, R140, UR6, -R3 ;  /* 0x000000068c087c23 */ /* 0x002fc80008010803 */
[----:B------:R1:W4:Y:S01]  /*6910*/  MUFU.EX2 R197, R8 ;  /* 0x0000000800c57308 */ /* 0x0003220000000800 */
[----:B--2---:R-:W-:-:S07]  /*6920*/  FFMA.FTZ R4, R155, UR6, -R2 ;  /* 0x000000069b047c23 */ /* 0x004fce0008010802 */
[----:B------:R2:W2:Y:S01]  /*6930*/  MUFU.EX2 R208, R4 ;  /* 0x0000000400d07308 */ /* 0x0004a20000000800 */
[----:B-1----:R-:W-:Y:S02]  /*6940*/  F2FP.F16.F32.PACK_AB R8, R224, R204 ;  /* 0x000000cce008723e */ /* 0x002fe400000000ff */
[----:B----4-:R-:W-:Y:S02]  /*6950*/  F2FP.F16.F32.PACK_AB R11, R197, R228 ;  /* 0x000000e4c50b723e */ /* 0x010fe400000000ff */
[----:B---3--:R-:W-:Y:S01]  /*6960*/  FMNMX.FTZ R155, R0, R5, !PT ;  /* 0x00000005009b7209 */ /* 0x008fe20007810000 */
[--C-:B------:R-:W-:Y:S01]  /*6970*/  FFMA.FTZ R0, R142, UR6, -R2.reuse ;  /* 0x000000068e007c23 */ /* 0x100fe20008010802 */
[----:B--2---:R-:W-:-:S03]  /*6980*/  FFMA.FTZ R4, R150, UR6, -R2 ;  /* 0x0000000696047c23 */ /* 0x004fc60008010802 */
[----:B------:R-:W-:Y:S01]  /*6990*/  HMMA.16816.F32 R180, R8, R36, R44 ;  /* 0x0000002408b4723c */ /* 0x000fe2000000182c */
[----:B------:R1:W-:Y:S01]  /*69a0*/  MUFU.EX2 R150, R0 ;  /* 0x0000000000967308 */ /* 0x0003e20000000800 */
[----:B------:R-:W2:Y:S01]  /*69b0*/  LDSM.16.MT88.4 R44, [R218+0xe800] ;  /* 0x00e80000da2c783b */ /* 0x000ea20000004200 */
[----:B------:R-:W-:-:S03]  /*69c0*/  FSETP.NEU.FTZ.AND P1, PT, R155, -INF , PT ;  /* 0xff8000009b00780b */ /* 0x000fc60003f3d000 */
[C---:B------:R-:W-:Y:S03]  /*69d0*/  HMMA.16816.F32 R188, R8.reuse, R56, R136 ;  /* 0x0000003808bc723c */ /* 0x040fe60000001888 */
[----:B------:R3:W4:Y:S03]  /*69e0*/  MUFU.EX2 R221, R4 ;  /* 0x0000000400dd7308 */ /* 0x0007260000000800 */
[----:B------:R-:W-:Y:S01]  /*69f0*/  HMMA.16816.F32 R212, R8, R60, R120 ;  /* 0x0000003c08d4723c */ /* 0x000fe20000001878 */
[----:B------:R-:W-:Y:S01]  /*6a00*/  MOV R137, R226 ;  /* 0x000000e200897202 */ /* 0x000fe20000000f00 */
[----:B------:R-:W-:Y:S02]  /*6a10*/  IMAD.MOV.U32 R138, RZ, RZ, R168 ;  /* 0x000000ffff8a7224 */ /* 0x000fe400078e00a8 */
[----:B-1----:R-:W-:-:S02]  /*6a20*/  FMUL.FTZ R0, R155, UR6 ;  /* 0x000000069b007c20 */ /* 0x002fc40008410000 */
[----:B------:R-:W-:Y:S03]  /*6a30*/  HMMA.16816.F32 R116, R8, R52, R116 ;  /* 0x000000340874723c */ /* 0x000fe60000001874 */
[----:B------:R-:W-:-:S03]  /*6a40*/  FSEL R0, R0, RZ, P1 ;  /* 0x000000ff00007208 */ /* 0x000fc60000800000 */
[C---:B------:R-:W-:Y:S01]  /*6a50*/  HMMA.16816.F32 R200, R8.reuse, R64, R124 ;  /* 0x0000004008c8723c */ /* 0x040fe2000000187c */
[----:B---3--:R-:W-:Y:S01]  /*6a60*/  FFMA.FTZ R4, R147, UR6, -R2 ;  /* 0x0000000693047c23 */ /* 0x008fe20008010802 */
[----:B------:R-:W-:Y:S01]  /*6a70*/  FFMA.FTZ R5, R164, UR6, -R0 ;  /* 0x00000006a4057c23 */ /* 0x000fe20008010800 */
[----:B------:R-:W-:Y:S02]  /*6a80*/  IMAD.MOV.U32 R164, RZ, RZ, R208 ;  /* 0x000000ffffa47224 */ /* 0x000fe400078e00d0 */
[----:B------:R1:W-:Y:S01]  /*6a90*/  MUFU.EX2 R159, R4 ;  /* 0x00000004009f7308 */ /* 0x0003e20000000800 */
[C---:B------:R-:W-:Y:S06]  /*6aa0*/  HMMA.16816.F32 R132, R8.reuse, R48, R132 ;  /* 0x000000300884723c */ /* 0x040fec0000001884 */
[----:B------:R-:W-:Y:S01]  /*6ab0*/  IMAD.MOV.U32 R7, RZ, RZ, R215 ;  /* 0x000000ffff077224 */ /* 0x000fe200078e00d7 */
[----:B------:R-:W-:Y:S01]  /*6ac0*/  MOV R123, R212 ;  /* 0x000000d4007b7202 */ /* 0x000fe20000000f00 */
[----:B------:R-:W-:Y:S01]  /*6ad0*/  IMAD.MOV.U32 R122, RZ, RZ, R213 ;  /* 0x000000ffff7a7224 */ /* 0x000fe200078e00d5 */
[----:B------:R-:W-:Y:S01]  /*6ae0*/  MOV R121, R214 ;  /* 0x000000d600797202 */ /* 0x000fe20000000f00 */
[----:B------:R-:W-:Y:S02]  /*6af0*/  HMMA.16816.F32 R128, R8, R40, R128 ;  /* 0x000000280880723c */ /* 0x000fe40000001880 */
[----:B------:R-:W-:Y:S01]  /*6b00*/  IMAD.MOV.U32 R142, RZ, RZ, R119 ;  /* 0x000000ffff8e7224 */ /* 0x000fe200078e0077 */
[----:B------:R-:W-:Y:S01]  /*6b10*/  MOV R140, R116 ;  /* 0x00000074008c7202 */ /* 0x000fe20000000f00 */
[----:B------:R-:W-:-:S02]  /*6b20*/  IMAD.MOV.U32 R136, RZ, RZ, R117 ;  /* 0x000000ffff887224 */ /* 0x000fc400078e0075 */
[----:B--2---:R-:W-:Y:S01]  /*6b30*/  HMMA.16816.F32 R248, R8, R44, R108 ;  /* 0x0000002c08f8723c */ /* 0x004fe2000000186c */
[----:B-1----:R-:W-:Y:S01]  /*6b40*/  FFMA.FTZ R4, R144, UR6, -R2 ;  /* 0x0000000690047c23 */ /* 0x002fe20008010802 */
[----:B------:R-:W-:-:S03]  /*6b50*/  MOV R120, R118 ;  /* 0x0000007600787202 */ /* 0x000fc60000000f00 */
[----:B------:R1:W-:Y:S01]  /*6b60*/  MUFU.EX2 R139, R4 ;  /* 0x00000004008b7308 */ /* 0x0003e20000000800 */
[C---:B------:R-:W-:Y:S01]  /*6b70*/  HMMA.16816.F32 R112, R8.reuse, R38, R112 ;  /* 0x000000260870723c */ /* 0x040fe20000001870 */
[----:B------:R-:W-:Y:S01]  /*6b80*/  MOV R110, R192 ;  /* 0x000000c0006e7202 */ /* 0x000fe20000000f00 */
[----:B------:R-:W-:Y:S01]  /*6b90*/  IMAD.MOV.U32 R111, RZ, RZ, R7 ;  /* 0x000000ffff6f7224 */ /* 0x000fe200078e0007 */
[----:B------:R-:W-:Y:S01]  /*6ba0*/  MOV R108, R177 ;  /* 0x000000b1006c7202 */ /* 0x000fe20000000f00 */
[----:B------:R-:W-:Y:S02]  /*6bb0*/  IMAD.MOV.U32 R109, RZ, RZ, R176 ;  /* 0x000000ffff6d7224 */ /* 0x000fe400078e00b0 */
[C---:B------:R-:W-:Y:S06]  /*6bc0*/  HMMA.16816.F32 R192, R8.reuse, R58, R100 ;  /* 0x0000003a08c0723c */ /* 0x040fec0000001864 */
[----:B------:R-:W-:Y:S01]  /*6bd0*/  HMMA.16816.F32 R116, R8, R50, R84 ;  /* 0x000000320874723c */ /* 0x000fe20000001854 */
[----:B------:R-:W-:Y:S01]  /*6be0*/  IMAD.MOV.U32 R102, RZ, RZ, R142 ;  /* 0x000000ffff667224 */ /* 0x000fe200078e008e */
[----:B------:R-:W-:Y:S01]  /*6bf0*/  MOV R103, R140 ;  /* 0x0000008c00677202 */ /* 0x000fe20000000f00 */
[----:B------:R-:W-:-:S02]  /*6c00*/  IMAD.MOV.U32 R101, RZ, RZ, R179 ;  /* 0x000000ffff657224 */ /* 0x000fc400078e00b3 */
[----:B-1----:R-:W-:Y:S01]  /*6c10*/  FFMA.FTZ R4, R141, UR6, -R2 ;  /* 0x000000068d047c23 */ /* 0x002fe20008010802 */
[----:B------:R-:W-:Y:S01]  /*6c20*/  IMAD.MOV.U32 R141, RZ, RZ, R136 ;  /* 0x000000ffff8d7224 */ /* 0x000fe200078e0088 */
[C---:B------:R-:W-:Y:S01]  /*6c30*/  HMMA.16816.F32 R124, R8.reuse, R42, R32 ;  /* 0x0000002a087c723c */ /* 0x040fe20000001820 */
[----:B------:R-:W-:Y:S01]  /*6c40*/  MUFU.EX2 R32, R5 ;  /* 0x0000000500207308 */ /* 0x000fe20000000800 */
[----:B------:R-:W-:Y:S01]  /*6c50*/  MOV R142, R175 ;  /* 0x000000af008e7202 */ /* 0x000fe20000000f00 */
[----:B------:R-:W-:Y:S01]  /*6c60*/  IMAD.MOV.U32 R136, RZ, RZ, R174 ;  /* 0x000000ffff887224 */ /* 0x000fe200078e00ae */
[----:B------:R-:W-:Y:S02]  /*6c70*/  MOV R140, R173 ;  /* 0x000000ad008c7202 */ /* 0x000fe40000000f00 */
[C---:B------:R-:W-:Y:S03]  /*6c80*/  HMMA.16816.F32 R240, R8.reuse, R66, R28 ;  /* 0x0000004208f0723c */ /* 0x040fe6000000181c */
[----:B------:R1:W-:Y:S03]  /*6c90*/  MUFU.EX2 R14, R4 ;  /* 0x00000004000e7308 */ /* 0x0003e60000000800 */
[C---:B------:R-:W-:Y:S06]  /*6ca0*/  HMMA.16816.F32 R236, R8.reuse, R62, R24 ;  /* 0x0000003e08ec723c */ /* 0x040fec0000001818 */
[C---:B------:R-:W-:Y:S06]  /*6cb0*/  HMMA.16816.F32 R212, R8.reuse, R54, R20 ;  /* 0x0000003608d4723c */ /* 0x040fec0000001814 */
[----:B------:R-:W-:Y:S01]  /*6cc0*/  HMMA.16816.F32 R208, R8, R46, R16 ;  /* 0x0000002e08d0723c */ /* 0x000fe20000001810 */
[----:B-1----:R-:W-:-:S04]  /*6cd0*/  FFMA.FTZ R4, R172, UR6, -R0 ;  /* 0x00000006ac047c23 */ /* 0x002fc80008010800 */
[----:B------:R1:W-:Y:S02]  /*6ce0*/  MUFU.EX2 R144, R4 ;  /* 0x0000000400907308 */ /* 0x0003e40000000800 */
[----:B------:R-:W-:Y:S02]  /*6cf0*/  F2FP.F16.F32.PACK_AB R8, R166, R110 ;  /* 0x0000006ea608723e */ /* 0x000fe400000000ff */
[----:B----4-:R-:W-:Y:S01]  /*6d00*/  F2FP.F16.F32.PACK_AB R10, R221, R164 ;  /* 0x000000a4dd0a723e */ /* 0x010fe200000000ff */
        /* <DEDUP_REMOVED lines=8> */
[----:B--2---:R-:W-:Y:S01]  /*6d90*/  F2FP.F16.F32.PACK_AB R11, R220, R147 ;  /* 0x00000093dc0b723e */ /* 0x004fe200000000ff */
[----:B------:R-:W-:-:S04]  /*6da0*/  IMAD.MOV.U32 R167, RZ, RZ, R121 ;  /* 0x000000ffffa77224 */ /* 0x000fc800078e0079 */
[----:B------:R1:W2:Y:S02]  /*6db0*/  MUFU.EX2 R6, R4 ;  /* 0x0000000400067308 */ /* 0x0002a40000000800 */
[C---:B------:R-:W-:Y:S06]  /*6dc0*/  HMMA.16816.F32 R24, R8.reuse, R76, RZ ;  /* 0x0000004c0818723c */ /* 0x040fec00000018ff */
[----:B------:R-:W-:Y:S01]  /*6dd0*/  HMMA.16816.F32 R28, R8, R68, RZ ;  /* 0x00000044081c723c */ /* 0x000fe200000018ff */
[----:B------:R-:W-:-:S05]  /*6de0*/  MOV R77, R122 ;  /* 0x0000007a004d7202 */ /* 0x000fca0000000f00 */
[C---:B------:R-:W-:Y:S01]  /*6df0*/  HMMA.16816.F32 R20, R8.reuse, R72, RZ ;  /* 0x000000480814723c */ /* 0x040fe200000018ff */
[----:B-1----:R-:W-:Y:S01]  /*6e00*/  FFMA.FTZ R4, R161, UR6, -R0 ;  /* 0x00000006a1047c23 */ /* 0x002fe20008010800 */
[----:B------:R-:W-:Y:S02]  /*6e10*/  MOV R161, R14 ;  /* 0x0000000e00a17202 */ /* 0x000fe40000000f00 */
[----:B--2---:R-:W-:Y:S01]  /*6e20*/  MOV R76, R6 ;  /* 0x00000006004c7202 */ /* 0x004fe20000000f00 */
[----:B------:R1:W-:Y:S01]  /*6e30*/  MUFU.EX2 R226, R4 ;  /* 0x0000000400e27308 */ /* 0x0003e20000000800 */
[----:B------:R-:W-:Y:S01]  /*6e40*/  HMMA.16816.F32 R16, R8, R80, RZ ;  /* 0x000000500810723c */ /* 0x000fe200000018ff */
[----:B------:R-:W-:Y:S01]  /*6e50*/  F2FP.F16.F32.PACK_AB R6, R161, R150 ;  /* 0x00000096a106723e */ /* 0x000fe200000000ff */
[----:B------:R-:W-:Y:S01]  /*6e60*/  IMAD.MOV.U32 R73, RZ, RZ, R123 ;  /* 0x000000ffff497224 */ /* 0x000fe200078e007b */
[----:B------:R-:W-:Y:S02]  /*6e70*/  F2FP.F16.F32.PACK_AB R5, R32, R76 ;  /* 0x0000004c2005723e */ /* 0x000fe400000000ff */
[----:B------:R-:W-:-:S02]  /*6e80*/  MOV R14, R178 ;  /* 0x000000b2000e7202 */ /* 0x000fc40000000f00 */
[----:B------:R-:W-:Y:S01]  /*6e90*/  IMAD.MOV.U32 R80, RZ, RZ, R108 ;  /* 0x000000ffff507224 */ /* 0x000fe200078e006c */
[----:B------:R-:W-:Y:S01]  /*6ea0*/  MOV R72, R111 ;  /* 0x0000006f00487202 */ /* 0x000fe20000000f00 */
[----:B------:R-:W-:Y:S02]  /*6eb0*/  IMAD.MOV.U32 R81, RZ, RZ, R110 ;  /* 0x000000ffff517224 */ /* 0x000fe400078e006e */
[----:B-1----:R-:W-:-:S04]  /*6ec0*/  FFMA.FTZ R4, R160, UR6, -R0 ;  /* 0x00000006a0047c23 */ /* 0x002fc80008010800 */
[----:B------:R1:W2:Y:S02]  /*6ed0*/  MUFU.EX2 R160, R4 ;  /* 0x0000000400a07308 */ /* 0x0002a40000000800 */
[----:B-1----:R-:W-:Y:S02]  /*6ee0*/  F2FP.F16.F32.PACK_AB R4, R139, R159 ;  /* 0x0000009f8b04723e */ /* 0x002fe400000000ff */
[----:B--2---:R-:W-:-:S07]  /*6ef0*/  F2FP.F16.F32.PACK_AB R7, R160, R226 ;  /* 0x000000e2a007723e */ /* 0x004fce00000000ff */
[----:B------:R-:W-:Y:S06]  /*6f00*/  HMMA.16816.F32 R172, R4, R56, R24 ;  /* 0x0000003804ac723c */ /* 0x000fec0000001818 */
[----:B------:R-:W-:Y:S01]  /*6f10*/  HMMA.16816.F32 R24, R8, R92, RZ ;  /* 0x0000005c0818723c */ /* 0x000fe200000018ff */
[----:B------:R-:W-:Y:S02]  /*6f20*/  MOV R57, R141 ;  /* 0x0000008d00397202 */ /* 0x000fe40000000f00 */
[----:B------:R-:W-:Y:S02]  /*6f30*/  MOV R56, R102 ;  /* 0x0000006600387202 */ /* 0x000fe40000000f00 */
[----:B------:R-:W-:Y:S01]  /*6f40*/  MOV R141, R109 ;  /* 0x0000006d008d7202 */ /* 0x000fe20000000f00 */
[----:B------:R-:W-:Y:S01]  /*6f50*/  HMMA.16816.F32 R176, R4, R36, R28 ;  /* 0x0000002404b0723c */ /* 0x000fe2000000181c */
[----:B------:R-:W-:Y:S01]  /*6f60*/  MOV R92, R32 ;  /* 0x00000020005c7202 */ /* 0x000fe20000000f00 */
[----:B------:R-:W-:-:S04]  /*6f70*/  IMAD.MOV.U32 R93, RZ, RZ, R139 ;  /* 0x000000ffff5d7224 */ /* 0x000fc800078e008b */
[C---:B------:R-:W-:Y:S06]  /*6f80*/  HMMA.16816.F32 R168, R4.reuse, R48, R20 ;  /* 0x0000003004a8723c */ /* 0x040fec0000001814 */
[----:B------:R-:W-:Y:S01]  /*6f90*/  HMMA.16816.F32 R84, R4, R40, R16 ;  /* 0x000000280454723c */ /* 0x000fe20000001810 */
[----:B------:R-:W-:Y:S02]  /*6fa0*/  IMAD.MOV.U32 R48, RZ, RZ, R101 ;  /* 0x000000ffff307224 */ /* 0x000fe400078e0065 */
[----:B------:R-:W-:-:S03]  /*6fb0*/  IMAD.MOV.U32 R49, RZ, RZ, R103 ;  /* 0x000000ffff317224 */ /* 0x000fc600078e0067 */
[----:B------:R-:W-:Y:S01]  /*6fc0*/  HMMA.16816.F32 R28, R8, R88, RZ ;  /* 0x00000058081c723c */ /* 0x000fe200000018ff */
[----:B------:R-:W-:Y:S01]  /*6fd0*/  MOV R40, R136 ;  /* 0x0000008800287202 */ /* 0x000fe20000000f00 */
[----:B------:R-:W-:-:S04]  /*6fe0*/  IMAD.MOV.U32 R41, RZ, RZ, R120 ;  /* 0x000000ffff297224 */ /* 0x000fc800078e0078 */
[----:B------:R-:W-:Y:S01]  /*6ff0*/  HMMA.16816.F32 R20, R8, R96, RZ ;  /* 0x000000600814723c */ /* 0x000fe200000018ff */
[----:B------:R-:W-:Y:S01]  /*7000*/  MOV R88, R137 ;  /* 0x0000008900587202 */ /* 0x000fe20000000f00 */
[----:B------:R-:W-:-:S04]  /*7010*/  IMAD.MOV.U32 R89, RZ, RZ, R138 ;  /* 0x000000ffff597224 */ /* 0x000fc800078e008a */
[----:B------:R-:W-:Y:S01]  /*7020*/  HMMA.16816.F32 R16, R8, R104, RZ ;  /* 0x000000680810723c */ /* 0x000fe200000018ff */
[----:B------:R-:W-:-:S05]  /*7030*/  IMAD.MOV.U32 R96, RZ, RZ, R40 ;  /* 0x000000ffff607224 */ /* 0x000fca00078e0028 */
[----:B------:R-:W-:Y:S01]  /*7040*/  HMMA.16816.F32 R32, R8, R70, RZ ;  /* 0x000000460820723c */ /* 0x000fe200000018ff */
[----:B------:R-:W-:Y:S01]  /*7050*/  MOV R105, R88 ;  /* 0x0000005800697202 */ /* 0x000fe20000000f00 */
[----:B------:R-:W-:Y:S01]  /*7060*/  IMAD.MOV.U32 R104, RZ, RZ, R93 ;  /* 0x000000ffff687224 */ /* 0x000fe200078e005d */
[----:B------:R-:W-:Y:S02]  /*7070*/  MOV R88, R41 ;  /* 0x0000002900587202 */ /* 0x000fe40000000f00 */
[----:B------:R-:W-:Y:S01]  /*7080*/  MOV R93, R57 ;  /* 0x00000039005d7202 */ /* 0x000fe20000000f00 */
[C---:B------:R-:W-:Y:S01]  /*7090*/  HMMA.16816.F32 R100, R4.reuse, R64, R28 ;  /* 0x000000400464723c */ /* 0x040fe2000000181c */
[----:B------:R-:W-:Y:S02]  /*70a0*/  IMAD.MOV.U32 R57, RZ, RZ, R80 ;  /* 0x000000ffff397224 */ /* 0x000fe400078e0050 */
[----:B------:R-:W-:Y:S02]  /*70b0*/  IMAD.MOV.U32 R80, RZ, RZ, R77 ;  /* 0x000000ffff507224 */ /* 0x000fe400078e004d */
[----:B------:R-:W-:Y:S01]  /*70c0*/  IMAD.MOV.U32 R77, RZ, RZ, R166 ;  /* 0x000000ffff4d7224 */ /* 0x000fe200078e00a6 */
[C---:B------:R-:W-:Y:S06]  /*70d0*/  HMMA.16816.F32 R120, R4.reuse, R60, R24 ;  /* 0x0000003c0478723c */ /* 0x040fec0000001818 */
[C---:B------:R-:W-:Y:S06]  /*70e0*/  HMMA.16816.F32 R108, R4.reuse, R52, R20 ;  /* 0x00000034046c723c */ /* 0x040fec0000001814 */
[C---:B------:R-:W-:Y:S06]  /*70f0*/  HMMA.16816.F32 R136, R4.reuse, R44, R16 ;  /* 0x0000002c0488723c */ /* 0x040fec0000001810 */
[----:B------:R-:W-:Y:S06]  /*7100*/  HMMA.16816.F32 R68, R4, R38, R32 ;  /* 0x000000260444723c */ /* 0x000fec0000001820 */
[C---:B------:R-:W-:Y:S06]  /*7110*/  HMMA.16816.F32 R36, R8.reuse, R78, RZ ;  /* 0x0000004e0824723c */ /* 0x040fec00000018ff */
[----:B------:R-:W-:Y:S01]  /*7120*/  HMMA.16816.F32 R32, R8, R74, RZ ;  /* 0x0000004a0820723c */ /* 0x000fe200000018ff */
[----:B------:R-:W-:Y:S01]  /*7130*/  MOV R79, R92 ;  /* 0x0000005c004f7202 */ /* 0x000fe20000000f00 */
[----:B------:R-:W-:Y:S01]  /*7140*/  IMAD.MOV.U32 R92, RZ, RZ, R49 ;  /* 0x000000ffff5c7224 */ /* 0x000fe200078e0031 */
[----:B------:R-:W-:-:S02]  /*7150*/  MOV R49, R81 ;  /* 0x0000005100317202 */ /* 0x000fc40000000f00 */
[----:B------:R-:W-:Y:S01]  /*7160*/  MOV R81, R167 ;  /* 0x000000a700517202 */ /* 0x000fe20000000f00 */
[C---:B------:R-:W-:Y:S06]  /*7170*/  HMMA.16816.F32 R28, R8.reuse, R82, RZ ;  /* 0x00000052081c723c */ /* 0x040fec00000018ff */
[----:B------:R-:W-:Y:S01]  /*7180*/  HMMA.16816.F32 R24, R8, R90, RZ ;  /* 0x0000005a0818723c */ /* 0x000fe200000018ff */
[----:B------:R-:W-:Y:S02]  /*7190*/  MOV R83, R79 ;  /* 0x0000004f00537202 */ /* 0x000fe40000000f00 */
[----:B------:R-:W-:-:S02]  /*71a0*/  MOV R79, R48 ;  /* 0x00000030004f7202 */ /* 0x000fc40000000f00 */
[----:B------:R-:W-:Y:S01]  /*71b0*/  MOV R48, R223 ;  /* 0x000000df00307202 */ /* 0x000fe20000000f00 */
[----:B------:R-:W-:Y:S01]  /*71c0*/  HMMA.16816.F32 R20, R8, R94, RZ ;  /* 0x0000005e0814723c */ /* 0x000fe200000018ff */
[----:B------:R-:W-:-:S05]  /*71d0*/  MOV R91, R83 ;  /* 0x00000053005b7202 */ /* 0x000fca0000000f00 */
[----:B------:R-:W-:Y:S01]  /*71e0*/  HMMA.16816.F32 R16, R8, R98, RZ ;  /* 0x000000620810723c */ /* 0x000fe200000018ff */
[----:B------:R-:W-:-:S05]  /*71f0*/  MOV R95, R79 ;  /* 0x0000004f005f7202 */ /* 0x000fca0000000f00 */
[----:B------:R-:W-:Y:S01]  /*7200*/  HMMA.16816.F32 R8, R8, R106, RZ ;  /* 0x0000006a0808723c */ /* 0x000fe200000018ff */
[----:B------:R-:W-:Y:S01]  /*7210*/  MOV R99, R48 ;  /* 0x0000003000637202 */ /* 0x000fe20000000f00 */
[----:B------:R-:W-:-:S04]  /*7220*/  IMAD.MOV.U32 R98, RZ, RZ, R49 ;  /* 0x000000ffff627224 */ /* 0x000fc800078e0031 */
[----:B------:R-:W-:Y:S01]  /*7230*/  HMMA.16816.F32 R36, R4, R58, R36 ;  /* 0x0000003a0424723c */ /* 0x000fe20000001824 */
[----:B------:R-:W-:Y:S01]  /*7240*/  MOV R107, R72 ;  /* 0x00000048006b7202 */ /* 0x000fe20000000f00 */
[----:B------:R-:W-:Y:S01]  /*7250*/  IMAD.MOV.U32 R106, RZ, RZ, R81 ;  /* 0x000000ffff6a7224 */ /* 0x000fe200078e0051 */
[----:B------:R-:W-:-:S03]  /*7260*/  MOV R72, R197 ;  /* 0x000000c500487202 */ /* 0x000fc60000000f00 */
[----:B------:R-:W-:Y:S01]  /*7270*/  HMMA.16816.F32 R32, R4, R50, R32 ;  /* 0x000000320420723c */ /* 0x000fe20000001820 */
[----:B------:R-:W-:Y:S01]  /*7280*/  IMAD.MOV.U32 R58, RZ, RZ, R73 ;  /* 0x000000ffff3a7224 */ /* 0x000fe200078e0049 */
[----:B------:R-:W-:Y:S01]  /*7290*/  MOV R59, R80 ;  /* 0x00000050003b7202 */ /* 0x000fe20000000f00 */
[----:B------:R-:W-:-:S03]  /*72a0*/  IMAD.MOV.U32 R73, RZ, RZ, R196 ;  /* 0x000000ffff497224 */ /* 0x000fc600078e00c4 */
[C---:B------:R-:W-:Y:S01]  /*72b0*/  HMMA.16816.F32 R40, R4.reuse, R42, R28 ;  /* 0x0000002a0428723c */ /* 0x040fe2000000181c */
[----:B------:R-:W-:Y:S05]  /*72c0*/  LDSM.16.MT88.4 R28, [R219+0xd000] ;  /* 0x00d00000db1c783b */ /* 0x000fea0000004200 */
[C---:B------:R-:W-:Y:S01]  /*72d0*/  HMMA.16816.F32 R64, R4.reuse, R66, R24 ;  /* 0x000000420440723c */ /* 0x040fe20000001818 */
[----:B------:R-:W-:Y:S05]  /*72e0*/  LDSM.16.MT88.4 R24, [R216+0xf000] ;  /* 0x00f00000d818783b */ /* 0x000fea0000004200 */
[C---:B------:R-:W-:Y:S01]  /*72f0*/  HMMA.16816.F32 R60, R4.reuse, R62, R20 ;  /* 0x0000003e043c723c */ /* 0x040fe20000001814 */
[----:B------:R-:W-:Y:S05]  /*7300*/  LDSM.16.MT88.4 R20, [R216+0xd000] ;  /* 0x00d00000d814783b */ /* 0x000fea0000004200 */
[C---:B------:R-:W-:Y:S01]  /*7310*/  HMMA.16816.F32 R52, R4.reuse, R54, R16 ;  /* 0x000000360434723c */ /* 0x040fe20000001810 */
[----:B------:R-:W1:Y:S05]  /*7320*/  LDSM.16.MT88.4 R16, [R217+0xd000] ;  /* 0x00d00000d910783b */ /* 0x000e6a0000004200 */
[----:B------:R-:W-:Y:S07]  /*7330*/  HMMA.16816.F32 R44, R4, R46, R8 ;  /* 0x0000002e042c723c */ /* 0x000fee0000001808 */
[----:B------:R-:W-:-:S04]  /*7340*/  FFMA.FTZ R4, R184, UR6, -R2 ;  /* 0x00000006b8047c23 */ /* 0x000fc80008010802 */
[----:B------:R2:W-:Y:S02]  /*7350*/  MUFU.EX2 R75, R4 ;  /* 0x00000004004b7308 */ /* 0x0005e40000000800 */
[----:B--2---:R-:W-:Y:S01]  /*7360*/  FFMA.FTZ R4, R149, UR6, -R2 ;  /* 0x0000000695047c23 */ /* 0x004fe20008010802 */
[----:B------:R-:W-:-:S05]  /*7370*/  IMAD.MOV.U32 R149, RZ, RZ, R77 ;  /* 0x000000ffff957224 */ /* 0x000fca00078e004d */
[----:B------:R2:W-:Y:S02]  /*7380*/  MUFU.EX2 R167, R4 ;  /* 0x0000000400a77308 */ /* 0x0005e40000000800 */
[----:B--2---:R-:W-:-:S06]  /*7390*/  FFMA.FTZ R4, R146, UR6, -R2 ;  /* 0x0000000692047c23 */ /* 0x004fcc0008010802 */
[----:B------:R2:W-:Y:S02]  /*73a0*/  MUFU.EX2 R97, R4 ;  /* 0x0000000400617308 */ /* 0x0005e40000000800 */
[----:B--2---:R-:W-:Y:S01]  /*73b0*/  FFMA.FTZ R4, R143, UR6, -R2 ;  /* 0x000000068f047c23 */ /* 0x004fe20008010802 */
[----:B------:R-:W-:-:S05]  /*73c0*/  MOV R143, R199 ;  /* 0x000000c7008f7202 */ /* 0x000fca0000000f00 */
[----:B------:R2:W3:Y:S02]  /*73d0*/  MUFU.EX2 R166, R4 ;  /* 0x0000000400a67308 */ /* 0x0004e40000000800 */
[----:B--2---:R-:W-:Y:S01]  /*73e0*/  FFMA.FTZ R4, R185, UR6, -R0 ;  /* 0x00000006b9047c23 */ /* 0x004fe20008010800 */
[----:B---3--:R-:W-:-:S05]  /*73f0*/  F2FP.F16.F32.PACK_AB R10, R166, R97 ;  /* 0x00000061a60a723e */ /* 0x008fca00000000ff */
[----:B------:R2:W-:Y:S02]  /*7400*/  MUFU.EX2 R74, R4 ;  /* 0x00000004004a7308 */ /* 0x0005e40000000800 */
[----:B--2---:R-:W-:-:S06]  /*7410*/  FFMA.FTZ R4, R153, UR6, -R0 ;  /* 0x0000000699047c23 */ /* 0x004fcc0008010800 */
[----:B------:R2:W-:Y:S02]  /*7420*/  MUFU.EX2 R78, R4 ;  /* 0x00000004004e7308 */ /* 0x0005e40000000800 */
[----:B--2---:R-:W-:Y:S01]  /*7430*/  FFMA.FTZ R4, R148, UR6, -R0 ;  /* 0x0000000694047c23 */ /* 0x004fe20008010800 */
[----:B------:R-:W-:-:S05]  /*7440*/  MOV R148, R76 ;  /* 0x0000004c00947202 */ /* 0x000fca0000000f00 */
[----:B------:R2:W-:Y:S02]  /*7450*/  MUFU.EX2 R153, R4 ;  /* 0x0000000400997308 */ /* 0x0005e40000000800 */
[----:B--2---:R-:W-:Y:S01]  /*7460*/  FFMA.FTZ R4, R145, UR6, -R0 ;  /* 0x0000000691047c23 */ /* 0x004fe20008010800 */
[----:B------:R-:W-:-:S05]  /*7470*/  MOV R145, R167 ;  /* 0x000000a700917202 */ /* 0x000fca0000000f00 */
[----:B------:R2:W3:Y:S01]  /*7480*/  MUFU.EX2 R167, R4 ;  /* 0x0000000400a77308 */ /* 0x0004e20000000800 */
[----:B------:R-:W-:Y:S01]  /*7490*/  F2FP.F16.F32.PACK_AB R8, R145, R75 ;  /* 0x0000004b9108723e */ /* 0x000fe200000000ff */
[----:B--2---:R-:W-:Y:S01]  /*74a0*/  FFMA.FTZ R4, R186, UR6, -R12 ;  /* 0x00000006ba047c23 */ /* 0x004fe2000801080c */
[----:B---3--:R-:W-:-:S05]  /*74b0*/  F2FP.F16.F32.PACK_AB R11, R167, R153 ;  /* 0x00000099a70b723e */ /* 0x008fca00000000ff */
[----:B------:R2:W-:Y:S02]  /*74c0*/  MUFU.EX2 R146, R4 ;  /* 0x0000000400927308 */ /* 0x0005e40000000800 */
[----:B--2---:R-:W-:-:S06]  /*74d0*/  FFMA.FTZ R4, R158, UR6, -R12 ;  /* 0x000000069e047c23 */ /* 0x004fcc000801080c */
[----:B------:R2:W-:Y:S02]  /*74e0*/  MUFU.EX2 R7, R4 ;  /* 0x0000000400077308 */ /* 0x0005e40000000800 */
[----:B--2---:R-:W-:Y:S01]  /*74f0*/  FFMA.FTZ R4, R151, UR6, -R12 ;  /* 0x0000000697047c23 */ /* 0x004fe2000801080c */
[----:B------:R-:W-:Y:S02]  /*7500*/  IMAD.MOV.U32 R151, RZ, RZ, R78 ;  /* 0x000000ffff977224 */ /* 0x000fe400078e004e */
[----:B------:R-:W-:-:S03]  /*7510*/  IMAD.MOV.U32 R78, RZ, RZ, R89 ;  /* 0x000000ffff4e7224 */ /* 0x000fc600078e0059 */
[----:B------:R2:W3:Y:S01]  /*7520*/  MUFU.EX2 R5, R4 ;  /* 0x0000000400057308 */ /* 0x0004e20000000800 */
[----:B------:R-:W-:Y:S01]  /*7530*/  IMAD.MOV.U32 R89, RZ, RZ, R164 ;  /* 0x000000ffff597224 */ /* 0x000fe200078e00a4 */
[----:B------:R-:W-:Y:S01]  /*7540*/  F2FP.F16.F32.PACK_AB R9, R151, R74 ;  /* 0x0000004a9709723e */ /* 0x000fe200000000ff */
[----:B------:R-:W-:Y:S02]  /*7550*/  IMAD.MOV.U32 R90, RZ, RZ, R78 ;  /* 0x000000ffff5a7224 */ /* 0x000fe400078e004e */
[----:B------:R-:W-:-:S04]  /*7560*/  IMAD.MOV.U32 R94, RZ, RZ, R89 ;  /* 0x000000ffff5e7224 */ /* 0x000fc800078e0059 */
[C---:B-1----:R-:W-:Y:S06]  /*7570*/  HMMA.16816.F32 R172, R8.reuse, R16, R172 ;  /* 0x0000001008ac723c */ /* 0x042fec00000018ac */
[----:B------:R-:W-:Y:S01]  /*7580*/  HMMA.16816.F32 R36, R8, R18, R36 ;  /* 0x000000120824723c */ /* 0x000fe20000001824 */
[----:B--2---:R-:W-:Y:S01]  /*7590*/  FFMA.FTZ R4, R157, UR6, -R12 ;  /* 0x000000069d047c23 */ /* 0x004fe2000801080c */
[----:B---3--:R-:W-:-:S03]  /*75a0*/  IMAD.MOV.U32 R157, RZ, RZ, R5 ;  /* 0x000000ffff9d7224 */ /* 0x008fc600078e0005 */
[----:B------:R1:W-:Y:S01]  /*75b0*/  MUFU.EX2 R223, R4 ;  /* 0x0000000400df7308 */ /* 0x0003e20000000800 */
[C---:B------:R-:W-:Y:S06]  /*75c0*/  HMMA.16816.F32 R48, R8.reuse, R22, R68 ;  /* 0x000000160830723c */ /* 0x040fec0000001844 */
[C---:B------:R-:W-:Y:S06]  /*75d0*/  HMMA.16816.F32 R168, R8.reuse, R28, R168 ;  /* 0x0000001c08a8723c */ /* 0x040fec00000018a8 */
[----:B------:R-:W-:Y:S01]  /*75e0*/  HMMA.16816.F32 R32, R8, R30, R32 ;  /* 0x0000001e0820723c */ /* 0x000fe20000001820 */
[----:B-1----:R-:W-:-:S05]  /*75f0*/  FFMA.FTZ R4, R187, UR6, -R3 ;  /* 0x00000006bb047c23 */ /* 0x002fca0008010803 */
[----:B------:R-:W-:Y:S01]  /*7600*/  HMMA.16816.F32 R176, R8, R20, R176 ;  /* 0x0000001408b0723c */ /* 0x000fe200000018b0 */
[----:B------:R1:W-:Y:S02]  /*7610*/  MUFU.EX2 R158, R4 ;  /* 0x00000004009e7308 */ /* 0x0003e40000000800 */
[----:B-1----:R-:W-:Y:S01]  /*7620*/  FFMA.FTZ R4, R165, UR6, -R3 ;  /* 0x00000006a5047c23 */ /* 0x002fe20008010803 */
[----:B------:R-:W-:-:S05]  /*7630*/  IMAD.MOV.U32 R165, RZ, RZ, R198 ;  /* 0x000000ffffa57224 */ /* 0x000fca00078e00c6 */
[----:B------:R1:W2:Y:S02]  /*7640*/  MUFU.EX2 R6, R4 ;  /* 0x0000000400067308 */ /* 0x0002a40000000800 */
[----:B-1----:R-:W-:Y:S01]  /*7650*/  FFMA.FTZ R4, R163, UR6, -R3 ;  /* 0x00000006a3047c23 */ /* 0x002fe20008010803 */
[----:B------:R-:W-:-:S05]  /*7660*/  IMAD.MOV.U32 R163, RZ, RZ, R7 ;  /* 0x000000ffffa37224 */ /* 0x000fca00078e0007 */
[----:B------:R1:W-:Y:S02]  /*7670*/  MUFU.EX2 R164, R4 ;  /* 0x0000000400a47308 */ /* 0x0003e40000000800 */
[----:B-1----:R-:W-:Y:S01]  /*7680*/  FFMA.FTZ R4, R162, UR6, -R3 ;  /* 0x00000006a2047c23 */ /* 0x002fe20008010803 */
[----:B--2---:R-:W-:Y:S02]  /*7690*/  MOV R162, R6 ;  /* 0x0000000600a27202 */ /* 0x004fe40000000f00 */
[----:B------:R-:W-:-:S03]  /*76a0*/  F2FP.F16.F32.PACK_AB R6, R223, R157 ;  /* 0x0000009ddf06723e */ /* 0x000fc600000000ff */
[----:B------:R1:W2:Y:S01]  /*76b0*/  MUFU.EX2 R89, R4 ;  /* 0x0000000400597308 */ /* 0x0002a20000000800 */
[----:B------:R-:W-:Y:S02]  /*76c0*/  F2FP.F16.F32.PACK_AB R5, R162, R158 ;  /* 0x0000009ea205723e */ /* 0x000fe400000000ff */
[----:B-1----:R-:W-:Y:S02]  /*76d0*/  F2FP.F16.F32.PACK_AB R4, R163, R146 ;  /* 0x00000092a304723e */ /* 0x002fe400000000ff */
[----:B--2---:R-:W-:-:S07]  /*76e0*/  F2FP.F16.F32.PACK_AB R7, R89, R164 ;  /* 0x000000a45907723e */ /* 0x004fce00000000ff */
[C---:B------:R-:W-:Y:S06]  /*76f0*/  HMMA.16816.F32 R188, R4.reuse, R16, R188 ;  /* 0x0000001004bc723c */ /* 0x040fec00000018bc */
[C---:B------:R-:W-:Y:S01]  /*7700*/  HMMA.16816.F32 R192, R4.reuse, R18, R192 ;  /* 0x0000001204c0723c */ /* 0x040fe200000018c0 */
[----:B------:R-:W1:Y:S05]  /*7710*/  LDSM.16.MT88.4 R16, [R218+0xd000] ;  /* 0x00d00000da10783b */ /* 0x000e6a0000004200 */
[C---:B------:R-:W-:Y:S06]  /*7720*/  HMMA.16816.F32 R196, R4.reuse, R28, R132 ;  /* 0x0000001c04c4723c */ /* 0x040fec0000001884 */
[C---:B------:R-:W-:Y:S01]  /*7730*/  HMMA.16816.F32 R68, R4.reuse, R30, R116 ;  /* 0x0000001e0444723c */ /* 0x040fe20000001874 */
[----:B------:R-:W-:Y:S01]  /*7740*/  LDSM.16.MT88.4 R28, [R218+0xf000] ;  /* 0x00f00000da1c783b */ /* 0x000fe20000004200 */
        /* <DEDUP_REMOVED lines=14> */
[----:B------:R-:W-:Y:S01]  /*7830*/  MOV R104, R105 ;  /* 0x0000006900687202 */ /* 0x000fe20000000f00 */
[----:B------:R-:W-:Y:S01]  /*7840*/  IMAD.MOV.U32 R105, RZ, RZ, R96 ;  /* 0x000000ffff697224 */ /* 0x000fe200078e0060 */
[----:B------:R-:W-:Y:S01]  /*7850*/  HMMA.16816.F32 R64, R8, R26, R64 ;  /* 0x0000001a0840723c */ /* 0x000fe20000001840 */
[----:B------:R-:W-:Y:S01]  /*7860*/  IMAD.MOV.U32 R112, RZ, RZ, R58 ;  /* 0x000000ffff707224 */ /* 0x000fe200078e003a */
[----:B------:R-:W-:Y:S01]  /*7870*/  MOV R113, R59 ;  /* 0x0000003b00717202 */ /* 0x000fe20000000f00 */
[----:B------:R-:W-:Y:S01]  /*7880*/  IMAD.MOV.U32 R114, RZ, RZ, R106 ;  /* 0x000000ffff727224 */ /* 0x000fe200078e006a */
[----:B------:R-:W-:-:S02]  /*7890*/  MOV R115, R107 ;  /* 0x0000006b00737202 */ /* 0x000fc40000000f00 */
[----:B-1----:R-:W-:Y:S01]  /*78a0*/  HMMA.16816.F32 R80, R4, R16, R128 ;  /* 0x000000100450723c */ /* 0x002fe20000001880 */
[----:B------:R-:W-:Y:S02]  /*78b0*/  MOV R157, R141 ;  /* 0x0000008d009d7202 */ /* 0x000fe40000000f00 */
[----:B------:R-:W-:-:S03]  /*78c0*/  MOV R142, R230 ;  /* 0x000000e6008e7202 */ /* 0x000fc60000000f00 */
[----:B------:R-:W-:Y:S01]  /*78d0*/  HMMA.16816.F32 R76, R8, R16, R84 ;  /* 0x00000010084c723c */ /* 0x000fe20000001854 */
[----:B------:R-:W-:Y:S01]  /*78e0*/  MOV R131, R56 ;  /* 0x0000003800837202 */ /* 0x000fe20000000f00 */
[----:B------:R-:W-:Y:S01]  /*78f0*/  IMAD.MOV.U32 R128, RZ, RZ, R92 ;  /* 0x000000ffff807224 */ /* 0x000fe200078e005c */
[----:B------:R-:W-:Y:S01]  /*7900*/  MOV R129, R93 ;  /* 0x0000005d00817202 */ /* 0x000fe20000000f00 */
[----:B------:R-:W-:Y:S02]  /*7910*/  IMAD.MOV.U32 R130, RZ, RZ, R88 ;  /* 0x000000ffff827224 */ /* 0x000fe400078e0058 */
[C---:B------:R-:W-:Y:S06]  /*7920*/  HMMA.16816.F32 R96, R4.reuse, R24, R200 ;  /* 0x000000180460723c */ /* 0x040fec00000018c8 */
[----:B--2---:R-:W-:Y:S06]  /*7930*/  HMMA.16816.F32 R112, R4, R20, R112 ;  /* 0x000000140470723c */ /* 0x004fec0000001870 */
[----:B------:R-:W-:Y:S01]  /*7940*/  HMMA.16816.F32 R60, R8, R22, R60 ;  /* 0x00000016083c723c */ /* 0x000fe2000000183c */
[----:B------:R-:W-:-:S05]  /*7950*/  IMAD.MOV.U32 R141, RZ, RZ, R229 ;  /* 0x000000ffff8d7224 */ /* 0x000fca00078e00e5 */
[----:B------:R-:W-:Y:S01]  /*7960*/  HMMA.16816.F32 R44, R8, R30, R44 ;  /* 0x0000001e082c723c */ /* 0x000fe2000000182c */
[----:B------:R-:W-:Y:S01]  /*7970*/  MOV R107, R226 ;  /* 0x000000e2006b7202 */ /* 0x000fe20000000f00 */
[----:B------:R-:W-:Y:S01]  /*7980*/  IMAD.MOV.U32 R106, RZ, RZ, R227 ;  /* 0x000000ffff6a7224 */ /* 0x000fe200078e00e3 */
[----:B------:R1:W5:Y:S03]  /*7990*/  LDL.LU R230, [R1+0x8c] ;  /* 0x00008c0001e67983 */ /* 0x0003660000300800 */
[-C--:B------:R-:W-:Y:S06]  /*79a0*/  HMMA.16816.F32 R84, R4, R18.reuse, R124 ;  /* 0x000000120454723c */ /* 0x080fec000000187c */
[C---:B------:R-:W-:Y:S01]  /*79b0*/  HMMA.16816.F32 R56, R8.reuse, R18, R40 ;  /* 0x000000120838723c */ /* 0x040fe20000001828 */
[----:B------:R-:W2:Y:S01]  /*79c0*/  LDSM.16.MT88.4 R16, [R219+0xf000] ;  /* 0x00f00000db10783b */ /* 0x000ea20000004200 */
[----:B------:R-:W-:Y:S01]  /*79d0*/  MOV R127, R165 ;  /* 0x000000a5007f7202 */ /* 0x000fe20000000f00 */
[----:B------:R-:W-:Y:S01]  /*79e0*/  IMAD.MOV.U32 R165, RZ, RZ, R94 ;  /* 0x000000ffffa57224 */ /* 0x000fe200078e005e */
[----:B------:R-:W-:Y:S01]  /*79f0*/  MOV R88, R228 ;  /* 0x000000e400587202 */ /* 0x000fe20000000f00 */
[----:B------:R1:W5:Y:S01]  /*7a00*/  LDL.LU R229, [R1+0x88] ;  /* 0x0000880001e57983 */ /* 0x0003620000300800 */
[----:B------:R-:W-:Y:S03]  /*7a10*/  HMMA.16816.F32 R92, R8, R24, R100 ;  /* 0x00000018085c723c */ /* 0x000fe60000001864 */
[----:B------:R1:W5:Y:S03]  /*7a20*/  LDL.LU R228, [R1+0x84] ;  /* 0x0000840001e47983 */ /* 0x0003660000300800 */
[C---:B------:R-:W-:Y:S01]  /*7a30*/  HMMA.16816.F32 R200, R4.reuse, R28, R248 ;  /* 0x0000001c04c8723c */ /* 0x040fe200000018f8 */
[----:B------:R1:W5:Y:S04]  /*7a40*/  LDL.LU R227, [R1+0x80] ;  /* 0x0000800001e37983 */ /* 0x0003680000300800 */
[----:B------:R1:W5:Y:S01]  /*7a50*/  LDL.LU R226, [R1+0x7c] ;  /* 0x00007c0001e27983 */ /* 0x0003620000300800 */
[----:B------:R-:W-:Y:S01]  /*7a60*/  HMMA.16816.F32 R100, R4, R26, R240 ;  /* 0x0000001a0464723c */ /* 0x000fe200000018f0 */
[----:B------:R-:W-:Y:S01]  /*7a70*/  MOV R250, R118 ;  /* 0x0000007600fa7202 */ /* 0x000fe20000000f00 */
[----:B------:R-:W-:Y:S01]  /*7a80*/  IMAD.MOV.U32 R249, RZ, RZ, R119 ;  /* 0x000000fffff97224 */ /* 0x000fe200078e0077 */
[----:B------:R-:W-:-:S04]  /*7a90*/  MOV R251, R132 ;  /* 0x0000008400fb7202 */ /* 0x000fc80000000f00 */
[----:B------:R-:W-:Y:S01]  /*7aa0*/  MOV R241, R116 ;  /* 0x0000007400f17202 */ /* 0x000fe20000000f00 */
[----:B------:R-:W-:Y:S01]  /*7ab0*/  IMAD.MOV.U32 R240, RZ, RZ, R117 ;  /* 0x000000fffff07224 */ /* 0x000fe200078e0075 */
[----:B------:R-:W-:Y:S01]  /*7ac0*/  MOV R243, R134 ;  /* 0x0000008600f37202 */ /* 0x000fe20000000f00 */
[----:B------:R-:W-:Y:S01]  /*7ad0*/  HMMA.16816.F32 R116, R4, R22, R236 ;  /* 0x000000160474723c */ /* 0x000fe200000018ec */
[----:B------:R-:W-:-:S05]  /*7ae0*/  IMAD.MOV.U32 R242, RZ, RZ, R133 ;  /* 0x000000fffff27224 */ /* 0x000fca00078e0085 */
[----:B------:R-:W-:Y:S01]  /*7af0*/  HMMA.16816.F32 R40, R4, R30, R208 ;  /* 0x0000001e0428723c */ /* 0x000fe200000018d0 */
[----:B------:R-:W-:-:S05]  /*7b00*/  IMAD.MOV.U32 R237, RZ, RZ, R135 ;  /* 0x000000ffffed7224 */ /* 0x000fca00078e0087 */
[C---:B--2---:R-:W-:Y:S06]  /*7b10*/  HMMA.16816.F32 R128, R4.reuse, R16, R128 ;  /* 0x000000100480723c */ /* 0x044fec0000001880 */
[----:B------:R-:W-:Y:S07]  /*7b20*/  HMMA.16816.F32 R132, R4, R18, R212 ;  /* 0x000000120484723c */ /* 0x000fee00000018d4 */
[----:B------:R-:W-:-:S04]  /*7b30*/  FFMA.FTZ R4, R245, UR6, -R2 ;  /* 0x00000006f5047c23 */ /* 0x000fc80008010802 */
[----:B------:R2:W-:Y:S01]  /*7b40*/  MUFU.EX2 R23, R4 ;  /* 0x0000000400177308 */ /* 0x0005e20000000800 */
[----:B------:R-:W-:Y:S01]  /*7b50*/  IMAD.MOV.U32 R239, RZ, RZ, R153 ;  /* 0x000000ffffef7224 */ /* 0x000fe200078e0099 */
[----:B------:R-:W-:Y:S01]  /*7b60*/  HMMA.16816.F32 R52, R8, R18, R52 ;  /* 0x000000120834723c */ /* 0x000fe20000001834 */
[----:B--2---:R-:W-:-:S05]  /*7b70*/  FFMA.FTZ R4, R235, UR6, -R2 ;  /* 0x00000006eb047c23 */ /* 0x004fca0008010802 */
[----:B------:R2:W3:Y:S01]  /*7b80*/  MUFU.EX2 R153, R4 ;  /* 0x0000000400997308 */ /* 0x0004e20000000800 */
[----:B------:R-:W-:Y:S01]  /*7b90*/  HMMA.16816.F32 R24, R8, R20, R120 ;  /* 0x000000140818723c */ /* 0x000fe20000001878 */
[----:B------:R-:W-:Y:S01]  /*7ba0*/  MOV R238, R157 ;  /* 0x0000009d00ee7202 */ /* 0x000fe20000000f00 */
[----:B------:R-:W-:Y:S01]  /*7bb0*/  IMAD.MOV.U32 R248, RZ, RZ, R127 ;  /* 0x000000fffff87224 */ /* 0x000fe200078e007f */
[----:B------:R-:W-:Y:S01]  /*7bc0*/  MOV R236, R240 ;  /* 0x000000f000ec7202 */ /* 0x000fe20000000f00 */
[----:B------:R-:W-:Y:S02]  /*7bd0*/  IMAD.MOV.U32 R215, RZ, RZ, R239 ;  /* 0x000000ffffd77224 */ /* 0x000fe400078e00ef */
[--C-:B--2---:R-:W-:Y:S01]  /*7be0*/  FFMA.FTZ R4, R207, UR6, -R2.reuse ;  /* 0x00000006cf047c23 */ /* 0x104fe20008010802 */
[----:B------:R-:W-:Y:S01]  /*7bf0*/  FFMA.FTZ R2, R206, UR6, -R2 ;  /* 0x00000006ce027c23 */ /* 0x000fe20008010802 */
[----:B------:R-:W-:Y:S01]  /*7c00*/  IMAD.MOV.U32 R31, RZ, RZ, R147 ;  /* 0x000000ffff1f7224 */ /* 0x000fe200078e0093 */
[----:B------:R-:W-:Y:S02]  /*7c10*/  LDSM.16.MT88.4 R120, [R217+0xf800] ;  /* 0x00f80000d978783b */ /* 0x000fe40000004200 */
[----:B------:R2:W-:Y:S02]  /*7c20*/  MUFU.EX2 R22, R2 ;  /* 0x0000000200167308 */ /* 0x0005e40000000800 */
[----:B--2---:R-:W-:-:S06]  /*7c30*/  FFMA.FTZ R2, R237, UR6, -R0 ;  /* 0x00000006ed027c23 */ /* 0x004fcc0008010800 */
[----:B------:R2:W-:Y:S01]  /*7c40*/  MUFU.EX2 R19, R2 ;  /* 0x0000000200137308 */ /* 0x0005e20000000800 */
[----:B------:R-:W-:Y:S01]  /*7c50*/  MOV R214, R238 ;  /* 0x000000ee00d67202 */ /* 0x000fe20000000f00 */
[----:B--2---:R-:W-:-:S06]  /*7c60*/  FFMA.FTZ R2, R247, UR6, -R0 ;  /* 0x00000006f7027c23 */ /* 0x004fcc0008010800 */
[----:B------:R2:W4:Y:S02]  /*7c70*/  MUFU.EX2 R20, R2 ;  /* 0x0000000200147308 */ /* 0x0005240000000800 */
[--C-:B--2---:R-:W-:Y:S01]  /*7c80*/  FFMA.FTZ R2, R246, UR6, -R0.reuse ;  /* 0x00000006f6027c23 */ /* 0x104fe20008010800 */
[----:B------:R-:W-:-:S05]  /*7c90*/  FFMA.FTZ R0, R244, UR6, -R0 ;  /* 0x00000006f4007c23 */ /* 0x000fca0008010800 */
[----:B------:R2:W-:Y:S01]  /*7ca0*/  MUFU.EX2 R18, R0 ;  /* 0x0000000000127308 */ /* 0x0005e20000000800 */
[----:B------:R-:W-:Y:S01]  /*7cb0*/  HMMA.16816.F32 R124, R8, R16, R108 ;  /* 0x00000010087c723c */ /* 0x000fe2000000186c */
[----:B--2---:R-:W-:-:S06]  /*7cc0*/  FFMA.FTZ R0, R14, UR6, -R12 ;  /* 0x000000060e007c23 */ /* 0x004fcc000801080c */
[----:B------:R2:W-:Y:S01]  /*7cd0*/  MUFU.EX2 R14, R0 ;  /* 0x00000000000e7308 */ /* 0x0005e20000000800 */
[----:B------:R-:W-:Y:S01]  /*7ce0*/  IMAD.MOV.U32 R211, RZ, RZ, R215 ;  /* 0x000000ffffd37224 */ /* 0x000fe200078e00d7 */
[----:B------:R-:W-:Y:S01]  /*7cf0*/  MOV R240, R149 ;  /* 0x0000009500f07202 */ /* 0x000fe20000000f00 */
[----:B--2---:R-:W-:-:S05]  /*7d00*/  FFMA.FTZ R0, R15, UR6, -R12 ;  /* 0x000000060f007c23 */ /* 0x004fca000801080c */
[----:B------:R2:W-:Y:S01]  /*7d10*/  MUFU.EX2 R15, R0 ;  /* 0x00000000000f7308 */ /* 0x0005e20000000800 */
[----:B------:R-:W-:Y:S01]  /*7d20*/  IMAD.MOV.U32 R237, RZ, RZ, R241 ;  /* 0x000000ffffed7224 */ /* 0x000fe200078e00f1 */
[----:B------:R-:W-:Y:S01]  /*7d30*/  MOV R212, R236 ;  /* 0x000000ec00d47202 */ /* 0x000fe20000000f00 */
[----:B------:R-:W-:Y:S01]  /*7d40*/  IMAD.MOV.U32 R149, RZ, RZ, R88 ;  /* 0x000000ffff957224 */ /* 0x000fe200078e0058 */
[----:B------:R-:W-:Y:S01]  /*7d50*/  MOV R238, R248 ;  /* 0x000000f800ee7202 */ /* 0x000fe20000000f00 */
[----:B------:R-:W-:Y:S01]  /*7d60*/  IMAD.MOV.U32 R239, RZ, RZ, R143 ;  /* 0x000000ffffef7224 */ /* 0x000fe200078e008f */
[----:B------:R-:W-:Y:S01]  /*7d70*/  MOV R241, R141 ;  /* 0x0000008d00f17202 */ /* 0x000fe20000000f00 */
[----:B--2---:R-:W-:-:S04]  /*7d80*/  FFMA.FTZ R0, R214, UR6, -R12 ;  /* 0x00000006d6007c23 */ /* 0x004fc8000801080c */
[----:B------:R2:W-:Y:S01]  /*7d90*/  MUFU.EX2 R16, R0 ;  /* 0x0000000000107308 */ /* 0x0005e20000000800 */
[----:B------:R-:W-:Y:S01]  /*7da0*/  IMAD.MOV.U32 R248, RZ, RZ, R142 ;  /* 0x000000fffff87224 */ /* 0x000fe200078e008e */
[----:B------:R-:W-:Y:S02]  /*7db0*/  MOV R88, R140 ;  /* 0x0000008c00587202 */ /* 0x000fe40000000f00 */
[----:B------:R-:W-:Y:S01]  /*7dc0*/  HMMA.16816.F32 R140, R8, R28, R136 ;  /* 0x0000001c088c723c */ /* 0x000fe20000001888 */
[----:B------:R-:W-:Y:S01]  /*7dd0*/  IMAD.MOV.U32 R236, RZ, RZ, R237 ;  /* 0x000000ffffec7224 */ /* 0x000fe200078e00ed */
[----:B------:R-:W-:Y:S01]  /*7de0*/  MOV R213, R238 ;  /* 0x000000ee00d57202 */ /* 0x000fe20000000f00 */
[----:B--2---:R-:W-:Y:S01]  /*7df0*/  FFMA.FTZ R0, R252, UR6, -R12 ;  /* 0x00000006fc007c23 */ /* 0x004fe2000801080c */
[----:B------:R-:W-:Y:S01]  /*7e00*/  IMAD.MOV.U32 R214, RZ, RZ, R239 ;  /* 0x000000ffffd67224 */ /* 0x000fe200078e00ef */
[----:B------:R-:W-:Y:S01]  /*7e10*/  MOV R215, R240 ;  /* 0x000000f000d77202 */ /* 0x000fe20000000f00 */
[----:B------:R-:W-:Y:S01]  /*7e20*/  MUFU.EX2 R21, R2 ;  /* 0x0000000200157308 */ /* 0x000fe20000000800 */
[----:B------:R-:W-:-:S02]  /*7e30*/  IMAD.MOV.U32 R237, RZ, RZ, R241 ;  /* 0x000000ffffed7224 */ /* 0x000fc400078e00f1 */
[----:B------:R-:W-:-:S05]  /*7e40*/  FADD.FTZ R8, R144, R13 ;  /* 0x0000000d90087221 */ /* 0x000fca0000010000 */
[----:B------:R-:W2:Y:S01]  /*7e50*/  MUFU.EX2 R157, R4 ;  /* 0x00000004009d7308 */ /* 0x000ea20000000800 */
[----:B------:R-:W-:Y:S02]  /*7e60*/  MOV R28, R104 ;  /* 0x00000068001c7202 */ /* 0x000fe40000000f00 */
[----:B------:R-:W-:Y:S01]  /*7e70*/  MOV R208, R149 ;  /* 0x0000009500d07202 */ /* 0x000fe20000000f00 */
[----:B------:R-:W-:Y:S01]  /*7e80*/  IMAD.MOV.U32 R29, RZ, RZ, R105 ;  /* 0x000000ffff1d7224 */ /* 0x000fe200078e0069 */
[----:B------:R-:W-:Y:S01]  /*7e90*/  MOV R244, R91 ;  /* 0x0000005b00f47202 */ /* 0x000fe20000000f00 */
[----:B------:R-:W-:Y:S01]  /*7ea0*/  IMAD.MOV.U32 R246, RZ, RZ, R90 ;  /* 0x000000fffff67224 */ /* 0x000fe200078e005a */
[----:B------:R-:W-:Y:S01]  /*7eb0*/  LDSM.16.MT88.4 R136, [R219+0xf800] ;  /* 0x00f80000db88783b */ /* 0x000fe20000004200 */
[----:B------:R1:W-:Y:S01]  /*7ec0*/  MUFU.EX2 R17, R0 ;  /* 0x0000000000117308 */ /* 0x0003e20000000800 */
[----:B------:R-:W-:Y:S01]  /*7ed0*/  IMAD.MOV.U32 R239, RZ, RZ, R249 ;  /* 0x000000ffffef7224 */ /* 0x000fe200078e00f9 */
[----:B------:R-:W-:Y:S01]  /*7ee0*/  MOV R240, R250 ;  /* 0x000000fa00f07202 */ /* 0x000fe20000000f00 */
[----:B------:R-:W-:-:S02]  /*7ef0*/  IMAD.MOV.U32 R241, RZ, RZ, R165 ;  /* 0x000000fffff17224 */ /* 0x000fc400078e00a5 */
[----:B-1----:R-:W-:-:S04]  /*7f00*/  FFMA.FTZ R0, R211, UR6, -R3 ;  /* 0x00000006d3007c23 */ /* 0x002fc80008010803 */
[----:B------:R1:W-:Y:S01]  /*7f10*/  MUFU.EX2 R10, R0 ;  /* 0x00000000000a7308 */ /* 0x0003e20000000800 */
[----:B------:R-:W-:Y:S02]  /*7f20*/  IMAD.MOV.U32 R211, RZ, RZ, R239 ;  /* 0x000000ffffd37224 */ /* 0x000fe400078e00ef */
[----:B------:R-:W-:-:S03]  /*7f30*/  FADD.FTZ R2, R236, R215 ;  /* 0x000000d7ec027221 */ /* 0x000fc60000010000 */
[----:B------:R-:W-:Y:S01]  /*7f40*/  MOV R6, R211 ;  /* 0x000000d300067202 */ /* 0x000fe20000000f00 */
[----:B-1----:R-:W-:Y:S01]  /*7f50*/  FFMA.FTZ R0, R212, UR6, -R3 ;  /* 0x00000006d4007c23 */ /* 0x002fe20008010803 */
[----:B------:R-:W-:-:S03]  /*7f60*/  MOV R212, R240 ;  /* 0x000000f000d47202 */ /* 0x000fc60000000f00 */
[----:B------:R1:W2:Y:S02]  /*7f70*/  MUFU.EX2 R12, R0 ;  /* 0x00000000000c7308 */ /* 0x0002a40000000800 */
[----:B------:R-:W-:-:S04]  /*7f80*/  IMAD.MOV.U32 R5, RZ, RZ, R212 ;  /* 0x000000ffff057224 */ /* 0x000fc800078e00d4 */
[----:B------:R-:W-:Y:S01]  /*7f90*/  FADD.FTZ R9, R6, R5 ;  /* 0x0000000506097221 */ /* 0x000fe20000010000 */
[----:B-1----:R-:W-:Y:S01]  /*7fa0*/  FFMA.FTZ R0, R213, UR6, -R3 ;  /* 0x00000006d5007c23 */ /* 0x002fe20008010803 */
[----:B------:R-:W-:Y:S02]  /*7fb0*/  IMAD.MOV.U32 R213, RZ, RZ, R241 ;  /* 0x000000ffffd57224 */ /* 0x000fe400078e00f1 */
[----:B------:R-:W-:-:S03]  /*7fc0*/  FFMA.FTZ R3, R214, UR6, -R3 ;  /* 0x00000006d6037c23 */ /* 0x000fc60008010803 */
[----:B------:R-:W-:Y:S01]  /*7fd0*/  MOV R7, R213 ;  /* 0x000000d500077202 */ /* 0x000fe20000000f00 */
[----:B------:R1:W-:Y:S04]  /*7fe0*/  MUFU.EX2 R13, R3 ;  /* 0x00000003000d7308 */ /* 0x0003e80000000800 */
[----:B-1----:R-:W-:Y:S02]  /*7ff0*/  FADD.FTZ R3, R7, R2 ;  /* 0x0000000207037221 */ /* 0x002fe40000010000 */
[----:B------:R-:W1:Y:S01]  /*8000*/  LDSM.16.MT88.4 R4, [R218+0xf800] ;  /* 0x00f80000da04783b */ /* 0x000e620000004200 */
[----:B------:R-:W-:Y:S01]  /*8010*/  MOV R238, R248 ;  /* 0x000000f800ee7202 */ /* 0x000fe20000000f00 */
[----:B------:R3:W2:Y:S01]  /*8020*/  MUFU.EX2 R11, R0 ;  /* 0x00000000000b7308 */ /* 0x0006a20000000800 */
[----:B------:R-:W-:Y:S01]  /*8030*/  IMAD.MOV.U32 R210, RZ, RZ, R237 ;  /* 0x000000ffffd27224 */ /* 0x000fe200078e00ed */
[----:B------:R-:W-:-:S02]  /*8040*/  MOV R215, R146 ;  /* 0x0000009200d77202 */ /* 0x000fc40000000f00 */
[----:B------:R-:W-:Y:S02]  /*8050*/  MOV R209, R238 ;  /* 0x000000ee00d17202 */ /* 0x000fe40000000f00 */
[----:B------:R-:W-:Y:S02]  /*8060*/  MOV R237, R145 ;  /* 0x0000009100ed7202 */ /* 0x000fe40000000f00 */
[----:B------:R-:W-:Y:S02]  /*8070*/  MOV R146, R161 ;  /* 0x000000a100927202 */ /* 0x000fe40000000f00 */
[----:B------:R-:W-:Y:S01]  /*8080*/  MOV R145, R73 ;  /* 0x0000004900917202 */ /* 0x000fe20000000f00 */
[----:B------:R-:W-:Y:S01]  /*8090*/  IMAD.MOV.U32 R236, RZ, RZ, R148 ;  /* 0x000000ffffec7224 */ /* 0x000fe200078e0094 */
[----:B------:R-:W-:Y:S01]  /*80a0*/  MOV R238, R151 ;  /* 0x0000009700ee7202 */ /* 0x000fe20000000f00 */
[----:B------:R-:W-:Y:S01]  /*80b0*/  IMAD.MOV.U32 R148, RZ, RZ, R160 ;  /* 0x000000ffff947224 */ /* 0x000fe200078e00a0 */
[----:B------:R-:W-:Y:S01]  /*80c0*/  MOV R211, R145 ;  /* 0x0000009100d37202 */ /* 0x000fe20000000f00 */
[----:B------:R-:W-:-:S02]  /*80d0*/  IMAD.MOV.U32 R145, RZ, RZ, R107 ;  /* 0x000000ffff917224 */ /* 0x000fc400078e006b */
[----:B---3--:R-:W-:Y:S01]  /*80e0*/  FADD.FTZ R0, R210, R209 ;  /* 0x000000d1d2007221 */ /* 0x008fe20000010000 */
[----:B------:R-:W-:Y:S01]  /*80f0*/  IMAD.MOV.U32 R209, RZ, RZ, R146 ;  /* 0x000000ffffd17224 */ /* 0x000fe200078e0092 */
[----:B------:R-:W-:Y:S02]  /*8100*/  MOV R151, R72 ;  /* 0x0000004800977202 */ /* 0x000fe40000000f00 */
[----:B------:R-:W-:Y:S02]  /*8110*/  MOV R146, R150 ;  /* 0x0000009600927202 */ /* 0x000fe40000000f00 */
        /* <DEDUP_REMOVED lines=11> */
[----:B------:R-:W-:Y:S02]  /*81d0*/  F2FP.F16.F32.PACK_AB R148, R153, R23 ;  /* 0x000000179994723e */ /* 0x000fe400000000ff */
[----:B----4-:R-:W-:Y:S02]  /*81e0*/  F2FP.F16.F32.PACK_AB R149, R20, R19 ;  /* 0x000000131495723e */ /* 0x010fe400000000ff */
[----:B--2---:R-:W-:Y:S02]  /*81f0*/  F2FP.F16.F32.PACK_AB R150, R22, R157 ;  /* 0x0000009d1696723e */ /* 0x004fe400000000ff */
[----:B------:R-:W-:Y:S02]  /*8200*/  F2FP.F16.F32.PACK_AB R151, R18, R21 ;  /* 0x000000151297723e */ /* 0x000fe400000000ff */
[----:B------:R-:W-:-:S02]  /*8210*/  F2FP.F16.F32.PACK_AB R144, R15, R14 ;  /* 0x0000000e0f90723e */ /* 0x000fc400000000ff */
[----:B------:R-:W-:Y:S02]  /*8220*/  F2FP.F16.F32.PACK_AB R145, R12, R10 ;  /* 0x0000000a0c91723e */ /* 0x000fe400000000ff */
[----:B------:R-:W-:Y:S02]  /*8230*/  F2FP.F16.F32.PACK_AB R146, R17, R16 ;  /* 0x000000101192723e */ /* 0x000fe400000000ff */
[----:B------:R-:W-:Y:S01]  /*8240*/  F2FP.F16.F32.PACK_AB R147, R13, R11 ;  /* 0x0000000b0d93723e */ /* 0x000fe200000000ff */
[----:B------:R-:W-:Y:S01]  /*8250*/  FADD.FTZ R0, R31, R0 ;  /* 0x000000001f007221 */ /* 0x000fe20000010000 */
[----:B------:R-:W-:Y:S01]  /*8260*/  FADD.FTZ R8, R222, R9 ;  /* 0x00000009de087221 */ /* 0x000fe20000010000 */
[----:B------:R-:W-:Y:S01]  /*8270*/  IMAD.MOV.U32 R31, RZ, RZ, R252 ;  /* 0x000000ffff1f7224 */ /* 0x000fe200078e00fc */
[----:B------:R-:W-:Y:S01]  /*8280*/  MOV R213, R251 ;  /* 0x000000fb00d57202 */ /* 0x000fe20000000f00 */
[----:B------:R-:W-:Y:S02]  /*8290*/  IMAD.MOV.U32 R107, RZ, RZ, R224 ;  /* 0x000000ffff6b7224 */ /* 0x000fe400078e00e0 */
[----:B------:R-:W-:Y:S01]  /*82a0*/  FADD.FTZ R3, R221, R3 ;  /* 0x00000003dd037221 */ /* 0x000fe20000010000 */
[----:B------:R-:W-:Y:S01]  /*82b0*/  MOV R252, R28 ;  /* 0x0000001c00fc7202 */ /* 0x000fe20000000f00 */
[----:B------:R-:W-:Y:S01]  /*82c0*/  FADD.FTZ R2, R220, R2 ;  /* 0x00000002dc027221 */ /* 0x000fe20000010000 */
[----:B------:R-:W-:Y:S01]  /*82d0*/  MOV R251, R106 ;  /* 0x0000006a00fb7202 */ /* 0x000fe20000000f00 */
[----:B-1----:R-:W-:Y:S01]  /*82e0*/  HMMA.16816.F32 R200, R144, R4, R200 ;  /* 0x0000000490c8723c */ /* 0x002fe200000018c8 */
[----:B------:R-:W-:Y:S01]  /*82f0*/  MOV R28, R204 ;  /* 0x000000cc001c7202 */ /* 0x000fe20000000f00 */
[----:B------:R-:W-:Y:S01]  /*8300*/  FADD.FTZ R0, R205, R0 ;  /* 0x00000000cd007221 */ /* 0x000fe20000010000 */
[----:B------:R-:W-:Y:S01]  /*8310*/  MOV R106, R225 ;  /* 0x000000e1006a7202 */ /* 0x000fe20000000f00 */
[----:B------:R-:W-:-:S02]  /*8320*/  FADD.FTZ R3, R159, R3 ;  /* 0x000000039f037221 */ /* 0x000fc40000010000 */
[----:B------:R-:W-:Y:S01]  /*8330*/  HMMA.16816.F32 R140, R148, R4, R140 ;  /* 0x00000004948c723c */ /* 0x000fe2000000188c */
[----:B------:R-:W-:Y:S01]  /*8340*/  MOV R247, R107 ;  /* 0x0000006b00f77202 */ /* 0x000fe20000000f00 */
[----:B------:R-:W-:Y:S01]  /*8350*/  FADD.FTZ R2, R252, R2 ;  /* 0x00000002fc027221 */ /* 0x000fe20000010000 */
[----:B------:R-:W-:Y:S01]  /*8360*/  MOV R206, R106 ;  /* 0x0000006a00ce7202 */ /* 0x000fe20000000f00 */
[----:B------:R-:W-:Y:S01]  /*8370*/  FADD.FTZ R0, R28, R0 ;  /* 0x000000001c007221 */ /* 0x000fe20000010000 */
[----:B------:R-:W-:Y:S01]  /*8380*/  FADD.FTZ R3, R244, R3 ;  /* 0x00000003f4037221 */ /* 0x000fe20000010000 */
[----:B------:R-:W-:Y:S01]  /*8390*/  MOV R245, R251 ;  /* 0x000000fb00f57202 */ /* 0x000fe20000000f00 */
[----:B------:R-:W-:Y:S01]  /*83a0*/  FADD.FTZ R4, R31, R8 ;  /* 0x000000081f047221 */ /* 0x000fe20000010000 */
[----:B------:R-:W-:Y:S01]  /*83b0*/  FADD.FTZ R2, R246, R2 ;  /* 0x00000002f6027221 */ /* 0x000fe20000010000 */
[----:B------:R-:W-:Y:S01]  /*83c0*/  IMAD.MOV.U32 R239, RZ, RZ, R163 ;  /* 0x000000ffffef7224 */ /* 0x000fe200078e00a3 */
[----:B------:R-:W-:Y:S01]  /*83d0*/  MOV R214, R74 ;  /* 0x0000004a00d67202 */ /* 0x000fe20000000f00 */
[----:B------:R-:W-:Y:S01]  /*83e0*/  FADD.FTZ R4, R29, R4 ;  /* 0x000000041d047221 */ /* 0x000fe20000010000 */
[----:B------:R-:W-:Y:S01]  /*83f0*/  FADD.FTZ R0, R247, R0 ;  /* 0x00000000f7007221 */ /* 0x000fe20000010000 */
[----:B------:R-:W-:Y:S01]  /*8400*/  FADD.FTZ R5, R207, R3 ;  /* 0x00000003cf057221 */ /* 0x000fe20000010000 */
        /* <DEDUP_REMOVED lines=15> */
[----:B------:R-:W-:Y:S01]  /*8500*/  MOV R239, R240 ;  /* 0x000000f000ef7202 */ /* 0x000fe20000000f00 */
[----:B------:R-:W-:Y:S01]  /*8510*/  FADD.FTZ R0, R158, R0 ;  /* 0x000000009e007221 */ /* 0x000fe20000010000 */
[----:B------:R-:W-:Y:S01]  /*8520*/  MOV R240, R241 ;  /* 0x000000f100f07202 */ /* 0x000fe20000000f00 */
[----:B------:R-:W-:Y:S02]  /*8530*/  IMAD.MOV.U32 R249, RZ, RZ, R166 ;  /* 0x000000fffff97224 */ /* 0x000fe400078e00a6 */
[----:B------:R-:W-:Y:S01]  /*8540*/  FADD.FTZ R2, R215, R2 ;  /* 0x00000002d7027221 */ /* 0x000fe20000010000 */
[----:B------:R-:W-:Y:S01]  /*8550*/  IMAD.MOV.U32 R241, RZ, RZ, R242 ;  /* 0x000000fffff17224 */ /* 0x000fe200078e00f2 */
[----:B------:R-:W-:Y:S01]  /*8560*/  MOV R250, R167 ;  /* 0x000000a700fa7202 */ /* 0x000fe20000000f00 */
        /* <DEDUP_REMOVED lines=12> */
[----:B------:R-:W-:Y:S01]  /*8630*/  FADD.FTZ R0, R243, R0 ;  /* 0x00000000f3007221 */ /* 0x000fe20000010000 */
[----:B------:R-:W1:Y:S01]  /*8640*/  LDSM.16.MT88.4 R164, [R216+0xd800] ;  /* 0x00d80000d8a4783b */ /* 0x000e620000004200 */
[----:B------:R-:W-:Y:S01]  /*8650*/  FADD.FTZ R2, R242, R2 ;  /* 0x00000002f2027221 */ /* 0x000fe20000010000 */
[----:B------:R-:W-:Y:S02]  /*8660*/  FADD.FTZ R4, R248, R4 ;  /* 0x00000004f8047221 */ /* 0x000fe40000010000 */
[----:B------:R-:W2:Y:S01]  /*8670*/  LDSM.16.MT88.4 R160, [R217+0xd800] ;  /* 0x00d80000d9a0783b */ /* 0x000ea20000004200 */
[----:B------:R-:W-:-:S03]  /*8680*/  FADD.FTZ R3, R249, R3 ;  /* 0x00000003f9037221 */ /* 0x000fc60000010000 */
[----:B------:R-:W3:Y:S01]  /*8690*/  LDSM.16.MT88.4 R72, [R219+0xd800] ;  /* 0x00d80000db48783b */ /* 0x000ee20000004200 */
[----:B------:R-:W-:-:S03]  /*86a0*/  FADD.FTZ R0, R251, R0 ;  /* 0x00000000fb007221 */ /* 0x000fc60000010000 */
[----:B------:R-:W4:Y:S04]  /*86b0*/  LDSM.16.MT88.4 R88, [R218+0xd800] ;  /* 0x00d80000da58783b */ /* 0x000f280000004200 */
        /* <DEDUP_REMOVED lines=27> */
[----:B------:R2:W-:Y:S04]  /*8870*/  STL [R1], R4 ;  /* 0x0000000401007387 */ /* 0x0005e80000100800 */
[----:B------:R2:W-:Y:S04]  /*8880*/  STL [R1+0x4], R3 ;  /* 0x0000040301007387 */ /* 0x0005e80000100800 */
[----:B------:R3:W-:Y:S04]  /*8890*/  STL [R1+0xc], R0 ;  /* 0x00000c0001007387 */ /* 0x0007e80000100800 */
[----:B------:R3:W-:Y:S01]  /*88a0*/  STL [R1+0x8], R2 ;  /* 0x0000080201007387 */ /* 0x0007e20000100800 */
[-C--:B-1----:R-:W-:Y:S06]  /*88b0*/  HMMA.16816.F32 R176, R148, R164.reuse, R176 ;  /* 0x000000a494b0723c */ /* 0x082fec00000018b0 */
[C---:B------:R-:W-:Y:S06]  /*88c0*/  HMMA.16816.F32 R180, R144.reuse, R164, R180 ;  /* 0x000000a490b4723c */ /* 0x040fec00000018b4 */
[----:B------:R-:W-:Y:S06]  /*88d0*/  HMMA.16816.F32 R184, R144, R166, R184 ;  /* 0x000000a690b8723c */ /* 0x000fec00000018b8 */
[-C--:B--2---:R-:W-:Y:S06]  /*88e0*/  HMMA.16816.F32 R172, R148, R160.reuse, R172 ;  /* 0x000000a094ac723c */ /* 0x084fec00000018ac */
[C---:B------:R-:W-:Y:S06]  /*88f0*/  HMMA.16816.F32 R188, R144.reuse, R160, R188 ;  /* 0x000000a090bc723c */ /* 0x040fec00000018bc */
[----:B------:R-:W-:Y:S06]  /*8900*/  HMMA.16816.F32 R192, R144, R162, R192 ;  /* 0x000000a290c0723c */ /* 0x000fec00000018c0 */
[-C--:B---3--:R-:W-:Y:S06]  /*8910*/  HMMA.16816.F32 R168, R148, R72.reuse, R168 ;  /* 0x0000004894a8723c */ /* 0x088fec00000018a8 */
[C---:B------:R-:W-:Y:S06]  /*8920*/  HMMA.16816.F32 R196, R144.reuse, R72, R196 ;  /* 0x0000004890c4723c */ /* 0x040fec00000018c4 */
[C---:B------:R-:W-:Y:S06]  /*8930*/  HMMA.16816.F32 R68, R144.reuse, R74, R68 ;  /* 0x0000004a9044723c */ /* 0x040fec0000001844 */
[C---:B----4-:R-:W-:Y:S06]  /*8940*/  HMMA.16816.F32 R80, R144.reuse, R88, R80 ;  /* 0x000000589050723c */ /* 0x050fec0000001850 */
        /* <DEDUP_REMOVED lines=21> */
[----:B------:R-:W-:-:S15]  /*8aa0*/  @!P0 BRA `(.L_x_360) ;  /* 0x0000004c00f88947 */ /* 0x000fde0003800000 */
[----:B------:R-:W2:Y:S01]  /*8ab0*/  LDL.LU R250, [R1+0x54] ;  /* 0x0000540001fa7983 */ /* 0x000ea20000300800 */
[----:B------:R-:W-:Y:S01]  /*8ac0*/  ULDC UR4, c[0x0][0x2d0] ;  /* 0x0000b40000047ab9 */ /* 0x000fe20000000800 */
[----:B------:R-:W-:Y:S01]  /*8ad0*/  IMAD.U32 R0, RZ, RZ, UR23 ;  /* 0x00000017ff007e24 */ /* 0x000fe2000f8e00ff */
[----:B-----5:R-:W-:Y:S01]  /*8ae0*/  ISETP.GE.AND P3, PT, R204, UR4, PT ;  /* 0x00000004cc007c0c */ /* 0x020fe2000bf66270 */
[----:B------:R-:W1:Y:S01]  /*8af0*/  S2R R251, SR_TID.X ;  /* 0x0000000000fb7919 */ /* 0x000e620000002100 */
[----:B------:R-:W-:Y:S01]  /*8b00*/  MOV R153, R155 ;  /* 0x0000009b00997202 */ /* 0x000fe20000000f00 */
[----:B------:R-:W-:Y:S01]  /*8b10*/  IMAD.MOV.U32 R157, RZ, RZ, R154 ;  /* 0x000000ffff9d7224 */ /* 0x000fe200078e009a */
[----:B------:R-:W-:Y:S01]  /*8b20*/  MOV R158, R152 ;  /* 0x00000098009e7202 */ /* 0x000fe20000000f00 */
[----:B------:R-:W-:Y:S01]  /*8b30*/  ULDC.64 UR8, c[0x0][0x250] ;  /* 0x0000940000087ab9 */ /* 0x000fe20000000a00 */
[----:B------:R-:W-:Y:S02]  /*8b40*/  ULEA.HI.SX32 UR19, UR17, 0xfffffffe, 0x1a ;  /* 0xfffffffe11137891 */ /* 0x000fe4000f8fd23f */
[----:B------:R-:W-:-:S02]  /*8b50*/  USHF.L.U64.HI UR16, UR8, 0x4, UR9 ;  /* 0x0000000408107899 */ /* 0x000fc40008010209 */
[----:B------:R-:W-:Y:S01]  /*8b60*/  USHF.L.U32 UR17, UR8, 0x4, URZ ;  /* 0x0000000408117899 */ /* 0x000fe2000800063f */
[----:B------:R-:W-:Y:S02]  /*8b70*/  ULDC UR11, c[0x0][0x2d0] ;  /* 0x0000b400000b7ab9 */ /* 0x000fe40000000800 */
[----:B------:R-:W3:Y:S01]  /*8b80*/  @!P3 LDC.64 R2, c[0x0][0x220] ;  /* 0x00008800ff02bb82 */ /* 0x000ee20000000a00 */
[----:B------:R-:W-:Y:S01]  /*8b90*/  ULDC UR4, c[0x0][0x2ec] ;  /* 0x0000bb0000047ab9 */ /* 0x000fe20000000800 */
[----:B------:R-:W-:Y:S01]  /*8ba0*/  UMOV UR10, 0x40 ;  /* 0x00000040000a7882 */ /* 0x000fe20000000000 */
[----:B------:R-:W-:-:S05]  /*8bb0*/  ULDC.64 UR6, c[0x0][0x248] ;  /* 0x0000920000067ab9 */ /* 0x000fca0000000a00 */
[----:B------:R-:W4:Y:S08]  /*8bc0*/  @!P3 LDC.64 R6, c[0x0][0x220] ;  /* 0x00008800ff06bb82 */ /* 0x000f300000000a00 */
[----:B------:R-:W4:Y:S01]  /*8bd0*/  @!P3 LDC.64 R4, c[0x0][0x220] ;  /* 0x00008800ff04bb82 */ /* 0x000f220000000a00 */
[----:B-1----:R-:W-:Y:S01]  /*8be0*/  LOP3.LUT R251, R251, 0x3, RZ, 0xc0, !PT ;  /* 0x00000003fbfb7812 */ /* 0x002fe200078ec0ff */
[----:B---3--:R1:W-:Y:S06]  /*8bf0*/  @!P3 STL.64 [R1+0x30], R2 ;  /* 0x000030020100b387 */ /* 0x0083ec0000100a00 */
[----:B-1----:R-:W1:Y:S02]  /*8c00*/  @!P3 LDC.64 R2, c[0x0][0x220] ;  /* 0x00008800ff02bb82 */ /* 0x002e640000000a00 */
[----:B-1----:R1:W-:Y:S04]  /*8c10*/  @!P3 STL.64 [R1+0x28], R2 ;  /* 0x000028020100b387 */ /* 0x0023e80000100a00 */
[----:B----4-:R3:W-:Y:S04]  /*8c20*/  @!P3 STL.64 [R1+0x20], R6 ;  /* 0x000020060100b387 */ /* 0x0107e80000100a00 */
[----:B------:R3:W-:Y:S01]  /*8c30*/  @!P3 STL.64 [R1+0x18], R4 ;  /* 0x000018040100b387 */ /* 0x0007e20000100a00 */
[----:B-1----:R-:W-:-:S02]  /*8c40*/  IMAD.MOV.U32 R3, RZ, RZ, R156 ;  /* 0x000000ffff037224 */ /* 0x002fc400078e009c */
[----:B--2---:R-:W-:-:S05]  /*8c50*/  IMAD R2, R251, -0x2, R250 ;  /* 0xfffffffefb027824 */ /* 0x004fca00078e02fa */
[----:B------:R-:W-:-:S05]  /*8c60*/  IADD3 R0, R0, -UR24, R2 ;  /* 0x8000001800007c10 */ /* 0x000fca000fffe002 */
[----:B------:R3:W-:Y:S01]  /*8c70*/  STL [R1+0x14], R0 ;  /* 0x0000140001007387 */ /* 0x0007e20000100800 */
[----:B------:R-:W-:Y:S05]  /*8c80*/  BRA `(.L_x_361) ;  /* 0x0000000400547947 */ /* 0x000fea0003800000 */
.L_x_363:
[----:B------:R-:W2:Y:S01]  /*8c90*/  LDL.64 R154, [R1+0x48] ;  /* 0x00004800019a7983 */ /* 0x000ea20000100a00 */
[----:B------:R-:W1:Y:S01]  /*8ca0*/  @!P3 LDC.64 R208, c[0x0][0x218] ;  /* 0x00008600ffd0bb82 */ /* 0x000e620000000a00 */
[----:B------:R-:W-:Y:S02]  /*8cb0*/  UIADD3 UR18, UR19, -0x1, URZ ;  /* 0xffffffff13127890 */ /* 0x000fe4000fffe03f */
[----:B------:R-:W3:Y:S02]  /*8cc0*/  LDL.64 R236, [R1+0x38] ;  /* 0x0000380001ec7983 */ /* 0x000ee40000100a00 */
[----:B------:R-:W-:Y:S02]  /*8cd0*/  USHF.R.S32.HI UR15, URZ, 0x1f, UR18 ;  /* 0x0000001f3f0f7899 */ /* 0x000fe40008011412 */
[----:B------:R4:W-:Y:S01]  /*8ce0*/  @P3 STS.128 [R234+0x8000], RZ ;  /* 0x008000ffea003388 */ /* 0x0009e20000000c00 */
[----:B------:R-:W-:Y:S01]  /*8cf0*/  UIMAD.WIDE.U32 UR22, UR18, UR6, URZ ;  /* 0x00000006121672a5 */ /* 0x000fe2000f8e003f */
[----:B------:R-:W5:Y:S01]  /*8d00*/  @!P2 LDC.64 R206, c[0x0][0x218] ;  /* 0x00008600ffceab82 */ /* 0x000f620000000a00 */
[----:B------:R-:W-:Y:S04]  /*8d10*/  UIMAD UR15, UR15, UR6, URZ ;  /* 0x000000060f0f72a4 */ /* 0x000fe8000f8e023f */
[----:B------:R-:W-:Y:S01]  /*8d20*/  UIMAD UR15, UR18, UR7, UR15 ;  /* 0x00000007120f72a4 */ /* 0x000fe2000f8e020f */
[----:B------:R-:W-:Y:S02]  /*8d30*/  IMAD.U32 R152, RZ, RZ, UR22 ;  /* 0x00000016ff987e24 */ /* 0x000fe4000f8e00ff */
[----:B------:R-:W4:Y:S01]  /*8d40*/  @!P3 LDC.64 R204, c[0x0][0x218] ;  /* 0x00008600ffccbb82 */ /* 0x000f220000000a00 */
[----:B------:R-:W-:Y:S01]  /*8d50*/  UIADD3 UR15, UR23, UR15, URZ ;  /* 0x0000000f170f7290 */ /* 0x000fe2000fffe03f */
[----:B------:R-:W-:Y:S06]  /*8d60*/  IMAD.U32 R2, RZ, RZ, UR22 ;  /* 0x00000016ff027e24 */ /* 0x000fec000f8e00ff */
[----:B------:R-:W4:Y:S08]  /*8d70*/  @!P2 LDC.64 R214, c[0x0][0x218] ;  /* 0x00008600ffd6ab82 */ /* 0x000f300000000a00 */
[----:B------:R-:W4:Y:S08]  /*8d80*/  @!P3 LDC.64 R210, c[0x0][0x218] ;  /* 0x00008600ffd2bb82 */ /* 0x000f300000000a00 */
[----:B------:R-:W4:Y:S01]  /*8d90*/  @!P2 LDC.64 R212, c[0x0][0x218] ;  /* 0x00008600ffd4ab82 */ /* 0x000f220000000a00 */
[----:B--2---:R-:W-:Y:S01]  /*8da0*/  LEA R152, P1, R152, R154, 0x6 ;  /* 0x0000009a98987211 */ /* 0x004fe200078230ff */
[----:B------:R-:W-:Y:S03]  /*8db0*/  IMAD.U32 R154, RZ, RZ, UR15 ;  /* 0x0000000fff9a7e24 */ /* 0x000fe6000f8e00ff */
        /* <DEDUP_REMOVED lines=53> */
[C---:B----4-:R-:W-:Y:S03]  /*9110*/  @!P2 LEA R204, P1, R152.reuse, R212, 0x1 ;  /* 0x000000d498cca211 */ /* 0x050fe600078208ff */
        /* <DEDUP_REMOVED lines=12> */
.L_x_361:
[----:B--23--:R-:W2:Y:S01]  /*91e0*/  LDL R0, [R1+0x10] ;  /* 0x0000100001007983 */ /* 0x00cea20000100800 */
[----:B------:R-:W-:Y:S01]  /*91f0*/  USHF.R.S32.HI UR15, URZ, 0x1f, UR19 ;  /* 0x0000001f3f0f7899 */ /* 0x000fe20008011413 */
[----:B------:R-:W-:Y:S04]  /*9200*/  DEPBAR.LE SB0, 0x0 ;  /* 0x000080000000791a */ /* 0x000fe80000000000 */
[----:B------:R-:W3:Y:S01]  /*9210*/  LDL.64 R14, [R1+0x40] ;  /* 0x00004000010e7983 */ /* 0x000ee20000100a00 */
[----:B------:R-:W-:Y:S02]  /*9220*/  UIMAD UR15, UR15, UR8, URZ ;  /* 0x000000080f0f72a4 */ /* 0x000fe4000f8e023f */
[----:B------:R-:W-:Y:S02]  /*9230*/  UIMAD.WIDE.U32 UR22, UR19, UR8, URZ ;  /* 0x00000008131672a5 */ /* 0x000fe4000f8e003f */
[----:B------:R-:W4:Y:S01]  /*9240*/  LDL R9, [R1+0x50] ;  /* 0x0000500001097983 */ /* 0x000f220000100800 */
[----:B------:R-:W-:Y:S04]  /*9250*/  UIMAD UR15, UR19, UR9, UR15 ;  /* 0x00000009130f72a4 */ /* 0x000fe8000f8e020f */
[----:B------:R-:W5:Y:S01]  /*9260*/  LDL R8, [R1+0x30] ;  /* 0x0000300001087983 */ /* 0x000f620000100800 */
        /* <DEDUP_REMOVED lines=12> */
[----:B------:R-:W-:Y:S05]  /*9330*/  @P3 STS.128 [R234+0xc000], RZ ;  /* 0x00c000ffea003388 */ /* 0x000fea0000000c00 */
[----:B------:R-:W5:Y:S01]  /*9340*/  LDL R235, [R1+0x14] ;  /* 0x0000140001eb7983 */ /* 0x000f620000100800 */
        /* <DEDUP_REMOVED lines=49> */
[----:B------:R-:W-:Y:S01]  /*9660*/  IMAD.U32 R0, RZ, RZ, UR19 ;  /* 0x00000013ff007e24 */ /* 0x000fe2000f8e00ff */
[----:B--2---:R-:W-:Y:S03]  /*9670*/  @!P3 LEA R10, P4, R2, R22, 0x1 ;  /* 0x00000016020ab211 */ /* 0x004fe600078808ff */
[----:B------:R-:W-:Y:S01]  /*9680*/  @P2 STS.128 [R234+0xf000], RZ ;  /* 0x00f000ffea002388 */ /* 0x000fe20000000c00 */
[----:B------:R-:W-:Y:S01]  /*9690*/  IMAD R0, R0, -0x40, R235 ;  /* 0xffffffc000007824 */ /* 0x000fe200078e02eb */
[C-C-:B------:R-:W-:Y:S03]  /*96a0*/  @!P3 LEA.HI.X R11, R2.reuse, R20, R5.reuse, 0x1, P4 ;  /* 0x00000014020bb211 */ /* 0x140fe600020f0c05 */
[----:B------:R-:W-:Y:S01]  /*96b0*/  @!PT LDS RZ, [RZ] ;  /* 0x00000000fffff984 */ /* 0x000fe20000000800 */
[----:B------:R-:W-:Y:S01]  /*96c0*/  @!PT LDS RZ, [RZ] ;  /* 0x00000000fffff984 */ /* 0x000fe20000000800 */
[----:B------:R-:W-:Y:S01]  /*96d0*/  @!PT LDS RZ, [RZ] ;  /* 0x00000000fffff984 */ /* 0x000fe20000000800 */
[----:B------:R-:W-:Y:S01]  /*96e0*/  @!P2 LDGSTS.E.BYPASS.LTC128B.128 [R234+0xf000], desc[UR20][R8.64+0x80] ;  /* 0x0f00008008eaafae */ /* 0x000fe2000b901d54 */
[C---:B-1----:R-:W-:Y:S04]  /*96f0*/  @!P2 LEA R6, P0, R2.reuse, R18, 0x1 ;  /* 0x000000120206a211 */ /* 0x042fe800078008ff */
[----:B------:R-:W-:Y:S01]  /*9700*/  @P3 STS.128 [R234+0xd800], RZ ;  /* 0x00d800ffea003388 */ /* 0x000fe20000000c00 */
[----:B------:R-:W-:Y:S04]  /*9710*/  @!P2 LEA.HI.X R7, R2, R19, R5, 0x1, P0 ;  /* 0x000000130207a211 */ /* 0x000fe800000f0c05 */
[----:B------:R-:W-:Y:S01]  /*9720*/  @!PT LDS RZ, [RZ] ;  /* 0x00000000fffff984 */ /* 0x000fe20000000800 */
[----:B------:R-:W-:Y:S01]  /*9730*/  @!PT LDS RZ, [RZ] ;  /* 0x00000000fffff984 */ /* 0x000fe20000000800 */
[----:B------:R-:W-:Y:S01]  /*9740*/  @!PT LDS RZ, [RZ] ;  /* 0x00000000fffff984 */ /* 0x000fe20000000800 */
[----:B------:R-:W-:Y:S01]  /*9750*/  @!P3 LDGSTS.E.BYPASS.LTC128B.128 [R234+0xd800], desc[UR20][R10.64] ;  /* 0x0d8000000aeabfae */ /* 0x000fe2000b901d54 */
[----:B------:R-:W-:Y:S04]  /*9760*/  ISETP.LT.AND P0, PT, RZ, UR19, PT ;  /* 0x00000013ff007c0c */ /* 0x000fe8000bf01270 */
        /* <DEDUP_REMOVED lines=13> */
[----:B------:R-:W5:Y:S01]  /*9840*/  LDSM.16.M88.4 R212, [R226] ;  /* 0x00000000e2d4783b */ /* 0x000f620000000200 */
        /* <DEDUP_REMOVED lines=16> */
[----:B------:R-:W1:Y:S05]  /*9950*/  LDSM.16.M88.4 R204, [R223+0x2000] ;  /* 0x00200000dfcc783b */ /* 0x000e6a0000000200 */
[-C--:B------:R-:W-:Y:S06]  /*9960*/  HMMA.16816.F32 R4, R208, R212.reuse, R4 ;  /* 0x000000d4d004723c */ /* 0x080fec0000001804 */
[C---:B-1----:R-:W-:Y:S06]  /*9970*/  HMMA.16816.F32 R8, R204.reuse, R212, R8 ;  /* 0x000000d4cc08723c */ /* 0x042fec0000001808 */
[-C--:B------:R-:W-:Y:S06]  /*9980*/  HMMA.16816.F32 R12, R204, R214.reuse, R12 ;  /* 0x000000d6cc0c723c */ /* 0x080fec000000180c */
[C---:B------:R-:W-:Y:S01]  /*9990*/  HMMA.16816.F32 R16, R208.reuse, R214, R16 ;  /* 0x000000d6d010723c */ /* 0x040fe20000001810 */
[----:B------:R-:W1:Y:S05]  /*99a0*/  LDSM.16.M88.4 R212, [R233] ;  /* 0x00000000e9d4783b */ /* 0x000e6a0000000200 */
[-C--:B-1----:R-:W-:Y:S06]  /*99b0*/  HMMA.16816.F32 R20, R208, R212.reuse, R20 ;  /* 0x000000d4d014723c */ /* 0x082fec0000001814 */
[C---:B------:R-:W-:Y:S06]  /*99c0*/  HMMA.16816.F32 R24, R204.reuse, R212, R24 ;  /* 0x000000d4cc18723c */ /* 0x040fec0000001818 */
        /* <DEDUP_REMOVED lines=10> */
[-C--:B------:R-:W-:Y:S01]  /*9a70*/  HMMA.16816.F32 R60, R204, R214.reuse, R60 ;  /* 0x000000d6cc3c723c */ /* 0x080fe2000000183c */
[----:B------:R-:W-:Y:S05]  /*9a80*/  LDSM.16.M88.4 R204, [R225] ;  /* 0x00000000e1cc783b */ /* 0x000fea0000000200 */
[----:B------:R-:W-:Y:S01]  /*9a90*/  HMMA.16816.F32 R64, R208, R214, R64 ;  /* 0x000000d6d040723c */ /* 0x000fe20000001840 */
[----:B------:R-:W1:Y:S05]  /*9aa0*/  LDSM.16.M88.4 R208, [R221+0x8000] ;  /* 0x00800000ddd0783b */ /* 0x000e6a0000000200 */
[----:B------:R-:W2:Y:S01]  /*9ab0*/  LDSM.16.M88.4 R212, [R225+0x2000] ;  /* 0x00200000e1d4783b */ /* 0x000ea20000000200 */
[-C--:B-1----:R-:W-:Y:S06]  /*9ac0*/  HMMA.16816.F32 R4, R204, R208.reuse, R4 ;  /* 0x000000d0cc04723c */ /* 0x082fec0000001804 */
[C---:B--2---:R-:W-:Y:S06]  /*9ad0*/  HMMA.16816.F32 R8, R212.reuse, R208, R8 ;  /* 0x000000d0d408723c */ /* 0x044fec0000001808 */
[-C--:B------:R-:W-:Y:S06]  /*9ae0*/  HMMA.16816.F32 R12, R212, R210.reuse, R12 ;  /* 0x000000d2d40c723c */ /* 0x080fec000000180c */
[C---:B------:R-:W-:Y:S01]  /*9af0*/  HMMA.16816.F32 R16, R204.reuse, R210, R16 ;  /* 0x000000d2cc10723c */ /* 0x040fe20000001810 */
[----:B------:R-:W1:Y:S05]  /*9b00*/  LDSM.16.M88.4 R208, [R221+0x8800] ;  /* 0x00880000ddd0783b */ /* 0x000e6a0000000200 */
[-C--:B-1----:R-:W-:Y:S06]  /*9b10*/  HMMA.16816.F32 R20, R204, R208.reuse, R20 ;  /* 0x000000d0cc14723c */ /* 0x082fec0000001814 */
[C---:B------:R-:W-:Y:S06]  /*9b20*/  HMMA.16816.F32 R24, R212.reuse, R208, R24 ;  /* 0x000000d0d418723c */ /* 0x040fec0000001818 */
        /* <DEDUP_REMOVED lines=10> */
[-C--:B------:R-:W-:Y:S01]  /*9bd0*/  HMMA.16816.F32 R60, R212, R210.reuse, R60 ;  /* 0x000000d2d43c723c */ /* 0x080fe2000000183c */
[----:B------:R-:W-:Y:S05]  /*9be0*/  LDSM.16.M88.4 R212, [R224] ;  /* 0x00000000e0d4783b */ /* 0x000fea0000000200 */
[----:B------:R-:W-:Y:S01]  /*9bf0*/  HMMA.16816.F32 R64, R204, R210, R64 ;  /* 0x000000d2cc40723c */ /* 0x000fe20000001840 */
[----:B------:R-:W1:Y:S05]  /*9c00*/  LDSM.16.M88.4 R204, [R220] ;  /* 0x00000000dccc783b */ /* 0x000e6a0000000200 */
        /* <DEDUP_REMOVED lines=19> */
[----:B------:R-:W-:Y:S05]  /*9d40*/  LDSM.16.M88.4 R208, [R222+0x4000] ;  /* 0x00400000ded0783b */ /* 0x000fea0000000200 */
        /* <DEDUP_REMOVED lines=23> */
[----:B------:R-:W1:Y:S05]  /*9ec0*/  LDSM.16.M88.4 R204, [R230] ;  /* 0x00000000e6cc783b */ /* 0x000e6a0000000200 */
[----:B------:R-:W2:Y:S01]  /*9ed0*/  LDSM.16.M88.4 R208, [R223+0x6000] ;  /* 0x00600000dfd0783b */ /* 0x000ea20000000200 */
[-C--:B-1----:R-:W-:Y:S06]  /*9ee0*/  HMMA.16816.F32 R4, R212, R204.reuse, R4 ;  /* 0x000000ccd404723c */ /* 0x082fec0000001804 */
[C---:B--2---:R-:W-:Y:S06]  /*9ef0*/  HMMA.16816.F32 R8, R208.reuse, R204, R8 ;  /* 0x000000ccd008723c */ /* 0x044fec0000001808 */
        /* <DEDUP_REMOVED lines=56> */
[----:B------:R-:W1:Y:S01]  /*a280*/  LDSM.16.M88.4 R204, [R220+0x3800] ;  /* 0x00380000dccc783b */ /* 0x000e620000000200 */
[----:B------:R-:W-:Y:S04]  /*a290*/  DEPBAR.LE SB0, 0x0 ;  /* 0x000080000000791a */ /* 0x000fe80000000000 */
[----:B------:R-:W-:Y:S01]  /*a2a0*/  BAR.SYNC.DEFER_BLOCKING 0x0 ;  /* 0x0000000000007b1d */ /* 0x000fe20000010000 */
[-C--:B-1----:R-:W-:Y:S06]  /*a2b0*/  HMMA.16816.F32 R52, R212, R204.reuse, R52 ;  /* 0x000000ccd434723c */ /* 0x082fec0000001834 */
[C---:B------:R-:W-:Y:S06]  /*a2c0*/  HMMA.16816.F32 R56, R208.reuse, R204, R56 ;  /* 0x000000ccd038723c */ /* 0x040fec0000001838 */
[-C--:B------:R-:W-:Y:S06]  /*a2d0*/  HMMA.16816.F32 R60, R208, R206.reuse, R60 ;  /* 0x000000ced03c723c */ /* 0x080fec000000183c */
[----:B------:R-:W-:Y:S01]  /*a2e0*/  HMMA.16816.F32 R64, R212, R206, R64 ;  /* 0x000000ced440723c */ /* 0x000fe20000001840 */
[----:B------:R-:W-:Y:S11]  /*a2f0*/  @!UPT UIADD3 URZ, URZ, URZ, URZ ;  /* 0x0000003f3f3ff290 */ /* 0x000ff6000fffe03f */
[----:B------:R-:W-:Y:S01]  /*a300*/  @!UPT UIADD3 URZ, URZ, URZ, URZ ;  /* 0x0000003f3f3ff290 */ /* 0x000fe2000fffe03f */
[----:B------:R-:W-:Y:S11]  /*a310*/  @P0 BRA `(.L_x_363) ;  /* 0xffffffe8005c0947 */ /* 0x000ff6000383ffff */
.L_x_362:
[C---:B------:R-:W-:Y:S01]  /*a320*/  IADD3 R154, R0.reuse, 0x8, RZ ;  /* 0x00000008009a7810 */ /* 0x040fe20007ffe0ff */
[----:B------:R-:W-:Y:S01]  /*a330*/  UIMAD UR15, UR19, -0x40, UR10 ;  /* 0xffffffc0130f78a4 */ /* 0x000fe2000f8e020a */
[----:B------:R-:W-:Y:S01]  /*a340*/  IADD3 R2, -R0, -0x8, RZ ;  /* 0xfffffff800027810 */ /* 0x000fe20007ffe1ff */
[----:B------:R-:W-:Y:S01]  /*a350*/  UIADD3 UR19, UR19, -0x1, URZ ;  /* 0xffffffff13137890 */ /* 0x000fe2000fffe03f */
[----:B------:R-:W-:Y:S02]  /*a360*/  ISETP.GE.AND P6, PT, R154, RZ, PT ;  /* 0x000000ff9a00720c */ /* 0x000fe40003fc6270 */
[C---:B------:R-:W-:Y:S02]  /*a370*/  IADD3 R155, R0.reuse, 0x3f, RZ ;  /* 0x0000003f009b7810 */ /* 0x040fe40007ffe0ff */
[C---:B------:R-:W-:Y:S02]  /*a380*/  IADD3 R156, R0.reuse, -0x1, RZ ;  /* 0xffffffff009c7810 */ /* 0x040fe40007ffe0ff */
[----:B--2---:R-:W-:Y:S02]  /*a390*/  IADD3 R205, R0, -0x8, RZ ;  /* 0xfffffff800cd7810 */ /* 0x004fe40007ffe0ff */
[----:B------:R-:W-:Y:S02]  /*a3a0*/  SEL R2, R2, R154, !P6 ;  /* 0x0000009a02027207 */ /* 0x000fe40007000000 */
[----:B------:R-:W-:Y:S02]  /*a3b0*/  ISETP.GE.AND P2, PT, R155, RZ, PT ;  /* 0x000000ff9b00720c */ /* 0x000fe40003f46270 */
[----:B------:R-:W-:Y:S02]  /*a3c0*/  ISETP.GE.AND P1, PT, R205, RZ, PT ;  /* 0x000000ffcd00720c */ /* 0x000fe40003f26270 */
[----:B------:R-:W-:Y:S02]  /*a3d0*/  ISETP.GE.AND P4, PT, R156, RZ, PT ;  /* 0x000000ff9c00720c */ /* 0x000fe40003f86270 */
[----:B------:R-:W-:Y:S02]  /*a3e0*/  I2FP.F32.S32 R2, R2 ;  /* 0x0000000200027245 */ /* 0x000fe40000201400 */
[C---:B------:R-:W-:Y:S02]  /*a3f0*/  IADD3 R152, R0.reuse, 0x7, RZ ;  /* 0x0000000700987810 */ /* 0x040fe40007ffe0ff */
[----:B------:R-:W-:Y:S01]  /*a400*/  IADD3 R210, R0, -0x10, RZ ;  /* 0xfffffff000d27810 */ /* 0x000fe20007ffe0ff */
[----:B------:R-:W-:Y:S01]  /*a410*/  FFMA.FTZ R6, R2, -UR5, R6 ;  /* 0x8000000502067c23 */ /* 0x000fe20008010006 */
[----:B------:R-:W-:Y:S02]  /*a420*/  IADD3 R2, R235, UR15, RZ ;  /* 0x0000000feb027c10 */ /* 0x000fe4000fffe0ff */
[----:B------:R-:W-:Y:S02]  /*a430*/  IADD3 R209, R0, -0x11, RZ ;  /* 0xffffffef00d17810 */ /* 0x000fe40007ffe0ff */
[----:B------:R-:W-:Y:S02]  /*a440*/  ISETP.GE.AND P5, PT, R152, RZ, PT ;  /* 0x000000ff9800720c */ /* 0x000fe40003fa6270 */
[C---:B------:R-:W-:Y:S02]  /*a450*/  IADD3 R207, -R0.reuse, -0x7, RZ ;  /* 0xfffffff900cf7810 */ /* 0x040fe40007ffe1ff */
[----:B------:R-:W-:Y:S02]  /*a460*/  IADD3 R204, R0, -0x9, RZ ;  /* 0xfffffff700cc7810 */ /* 0x000fe40007ffe0ff */
[----:B------:R-:W-:Y:S02]  /*a470*/  @!P2 IADD3 R155, -R2, 0x1, RZ ;  /* 0x00000001029ba810 */ /* 0x000fe40007ffe1ff */
[C---:B------:R-:W-:Y:S02]  /*a480*/  @!P4 IADD3 R156, -R0.reuse, 0x1, RZ ;  /* 0x00000001009cc810 */ /* 0x040fe40007ffe1ff */
[----:B------:R-:W-:Y:S02]  /*a490*/  @!P1 IADD3 R205, -R0, 0x8, RZ ;  /* 0x0000000800cd9810 */ /* 0x000fe40007ffe1ff */
[----:B------:R-:W-:Y:S02]  /*a4a0*/  SEL R207, R207, R152, !P5 ;  /* 0x00000098cfcf7207 */ /* 0x000fe40006800000 */
[----:B------:R-:W-:Y:S02]  /*a4b0*/  ISETP.GE.AND P2, PT, R210, RZ, PT ;  /* 0x000000ffd200720c */ /* 0x000fe40003f46270 */
[----:B------:R-:W-:Y:S02]  /*a4c0*/  ISETP.GE.AND P1, PT, R209, RZ, PT ;  /* 0x000000ffd100720c */ /* 0x000fe40003f26270 */
[----:B------:R-:W-:Y:S02]  /*a4d0*/  ISETP.GE.AND P4, PT, R204, RZ, PT ;  /* 0x000000ffcc00720c */ /* 0x000fe40003f86270 */
[----:B------:R-:W-:Y:S02]  /*a4e0*/  I2FP.F32.S32 R207, R207 ;  /* 0x000000cf00cf7245 */ /* 0x000fe40000201400 */
[----:B------:R-:W-:Y:S02]  /*a4f0*/  I2FP.F32.S32 R155, R155 ;  /* 0x0000009b009b7245 */ /* 0x000fe40000201400 */
[C---:B------:R-:W-:Y:S01]  /*a500*/  IADD3 R208, R0.reuse, 0x37, RZ ;  /* 0x0000003700d07810 */ /* 0x040fe20007ffe0ff */
[----:B------:R-:W-:Y:S01]  /*a510*/  FFMA.FTZ R7, R207, -UR5, R7 ;  /* 0x80000005cf077c23 */ /* 0x000fe20008010007 */
[C---:B------:R-:W-:Y:S01]  /*a520*/  IADD3 R207, R0.reuse, 0x30, RZ ;  /* 0x0000003000cf7810 */ /* 0x040fe20007ffe0ff */
[C---:B------:R-:W-:Y:S01]  /*a530*/  FFMA.FTZ R15, R155.reuse, -UR5, R15 ;  /* 0x800000059b0f7c23 */ /* 0x040fe2000801000f */
[----:B------:R-:W-:Y:S01]  /*a540*/  FFMA.FTZ R9, R155, -UR5, R9 ;  /* 0x800000059b097c23 */ /* 0x000fe20008010009 */
[C---:B------:R-:W-:Y:S02]  /*a550*/  IADD3 R155, R0.reuse, 0x38, RZ ;  /* 0x00000038009b7810 */ /* 0x040fe40007ffe0ff */
[C---:B------:R-:W-:Y:S02]  /*a560*/  @!P2 IADD3 R210, -R0.reuse, 0x10, RZ ;  /* 0x0000001000d2a810 */ /* 0x040fe40007ffe1ff */
[C---:B------:R-:W-:Y:S02]  /*a570*/  @!P1 IADD3 R209, -R0.reuse, 0x11, RZ ;  /* 0x0000001100d19810 */ /* 0x040fe40007ffe1ff */
[----:B------:R-:W-:Y:S02]  /*a580*/  @!P4 IADD3 R204, -R0, 0x9, RZ ;  /* 0x0000000900ccc810 */ /* 0x000fe40007ffe1ff */
[----:B------:R-:W-:Y:S02]  /*a590*/  IABS R206, R0 ;  /* 0x0000000000ce7213 */ /* 0x000fe40000000000 */
[----:B------:R-:W-:Y:S02]  /*a5a0*/  ISETP.GE.AND P4, PT, R155, RZ, PT ;  /* 0x000000ff9b00720c */ /* 0x000fe40003f86270 */
[----:B------:R-:W-:Y:S02]  /*a5b0*/  ISETP.GE.AND P2, PT, R208, RZ, PT ;  /* 0x000000ffd000720c */ /* 0x000fe40003f46270 */
[----:B------:R-:W-:Y:S02]  /*a5c0*/  ISETP.GE.AND P1, PT, R207, RZ, PT ;  /* 0x000000ffcf00720c */ /* 0x000fe40003f26270 */
[----:B------:R-:W-:Y:S02]  /*a5d0*/  I2FP.F32.S32 R206, R206 ;  /* 0x000000ce00ce7245 */ /* 0x000fe40000201400 */
[----:B------:R-:W-:Y:S02]  /*a5e0*/  I2FP.F32.S32 R156, R156 ;  /* 0x0000009c009c7245 */ /* 0x000fe40000201400 */
[----:B------:R-:W-:Y:S01]  /*a5f0*/  I2FP.F32.S32 R205, R205 ;  /* 0x000000cd00cd7245 */ /* 0x000fe20000201400 */
[C---:B------:R-:W-:Y:S01]  /*a600*/  FFMA.FTZ R4, R206.reuse, -UR5, R4 ;  /* 0x80000005ce047c23 */ /* 0x040fe20008010004 */
[----:B------:R-:W-:Y:S01]  /*a610*/  FFMA.FTZ R18, R206, -UR5, R18 ;  /* 0x80000005ce127c23 */ /* 0x000fe20008010012 */
[C---:B------:R-:W-:Y:S01]  /*a620*/  FFMA.FTZ R5, R156.reuse, -UR5, R5 ;  /* 0x800000059c057c23 */ /* 0x040fe20008010005 */
[----:B------:R-:W-:Y:S01]  /*a630*/  FFMA.FTZ R19, R156, -UR5, R19 ;  /* 0x800000059c137c23 */ /* 0x000fe20008010013 */
[C---:B------:R-:W-:Y:S01]  /*a640*/  FFMA.FTZ R16, R205.reuse, -UR5, R16 ;  /* 0x80000005cd107c23 */ /* 0x040fe20008010010 */
[----:B------:R-:W-:Y:S01]  /*a650*/  FFMA.FTZ R22, R205, -UR5, R22 ;  /* 0x80000005cd167c23 */ /* 0x000fe20008010016 */
[C---:B------:R-:W-:Y:S02]  /*a660*/  IADD3 R206, R0.reuse, 0x2f, RZ ;  /* 0x0000002f00ce7810 */ /* 0x040fe40007ffe0ff */
[C---:B------:R-:W-:Y:S02]  /*a670*/  IADD3 R205, R0.reuse, 0x28, RZ ;  /* 0x0000002800cd7810 */ /* 0x040fe40007ffe0ff */
[----:B------:R-:W-:Y:S02]  /*a680*/  IADD3 R156, R0, 0x27, RZ ;  /* 0x00000027009c7810 */ /* 0x000fe40007ffe0ff */
[C---:B------:R-:W-:Y:S02]  /*a690*/  @!P4 IADD3 R155, -R2.reuse, 0x8, RZ ;  /* 0x00000008029bc810 */ /* 0x040fe40007ffe1ff */
[C---:B------:R-:W-:Y:S02]  /*a6a0*/  @!P2 IADD3 R208, -R2.reuse, 0x9, RZ ;  /* 0x0000000902d0a810 */ /* 0x040fe40007ffe1ff */
[----:B------:R-:W-:Y:S02]  /*a6b0*/  @!P1 IADD3 R207, -R2, 0x10, RZ ;  /* 0x0000001002cf9810 */ /* 0x000fe40007ffe1ff */
        /* <DEDUP_REMOVED lines=10> */
[C---:B------:R-:W-:Y:S01]  /*a760*/  IADD3 R204, R0.reuse, -0x18, RZ ;  /* 0xffffffe800cc7810 */ /* 0x040fe20007ffe0ff */
[C---:B------:R-:W-:Y:S01]  /*a770*/  FFMA.FTZ R35, R211.reuse, -UR5, R35 ;  /* 0x80000005d3237c23 */ /* 0x040fe20008010023 */
[----:B------:R-:W-:Y:S01]  /*a780*/  IADD3 R155, R0, -0x19, RZ ;  /* 0xffffffe7009b7810 */ /* 0x000fe20007ffe0ff */
[----:B------:R-:W-:Y:S01]  /*a790*/  FFMA.FTZ R21, R211, -UR5, R21 ;  /* 0x80000005d3157c23 */ /* 0x000fe20008010015 */
[C---:B------:R-:W-:Y:S02]  /*a7a0*/  @!P4 IADD3 R206, -R2.reuse, 0x11, RZ ;  /* 0x0000001102cec810 */ /* 0x040fe40007ffe1ff */
[C---:B------:R-:W-:Y:S02]  /*a7b0*/  @!P2 IADD3 R205, -R2.reuse, 0x18, RZ ;  /* 0x0000001802cda810 */ /* 0x040fe40007ffe1ff */
[----:B------:R-:W-:Y:S02]  /*a7c0*/  @!P1 IADD3 R156, -R2, 0x19, RZ ;  /* 0x00000019029c9810 */ /* 0x000fe40007ffe1ff */
[----:B------:R-:W-:Y:S02]  /*a7d0*/  ISETP.GE.AND P4, PT, R204, RZ, PT ;  /* 0x000000ffcc00720c */ /* 0x000fe40003f86270 */
[----:B------:R-:W-:Y:S02]  /*a7e0*/  ISETP.GE.AND P2, PT, R155, RZ, PT ;  /* 0x000000ff9b00720c */ /* 0x000fe40003f46270 */
[----:B------:R-:W-:Y:S02]  /*a7f0*/  I2FP.F32.S32 R209, R156 ;  /* 0x0000009c00d17245 */ /* 0x000fe40000201400 */
[----:B------:R-:W-:Y:S02]  /*a800*/  IADD3 R156, R0, 0x20, RZ ;  /* 0x00000020009c7810 */ /* 0x000fe40007ffe0ff */
[----:B------:R-:W-:Y:S01]  /*a810*/  I2FP.F32.S32 R208, R208 ;  /* 0x000000d000d07245 */ /* 0x000fe20000201400 */
[C---:B------:R-:W-:Y:S01]  /*a820*/  FFMA.FTZ R29, R209.reuse, -UR5, R29 ;  /* 0x80000005d11d7c23 */ /* 0x040fe2000801001d */
[----:B------:R-:W-:Y:S01]  /*a830*/  ISETP.GE.AND P1, PT, R156, RZ, PT ;  /* 0x000000ff9c00720c */ /* 0x000fe20003f26270 */
[----:B------:R-:W-:Y:S01]  /*a840*/  FFMA.FTZ R43, R209, -UR5, R43 ;  /* 0x80000005d12b7c23 */ /* 0x000fe2000801002b */
[----:B------:R-:W-:Y:S01]  /*a850*/  I2FP.F32.S32 R207, R207 ;  /* 0x000000cf00cf7245 */ /* 0x000fe20000201400 */
[C---:B------:R-:W-:Y:S01]  /*a860*/  FFMA.FTZ R27, R208.reuse, -UR5, R27 ;  /* 0x80000005d01b7c23 */ /* 0x040fe2000801001b */
[----:B------:R-:W-:Y:S01]  /*a870*/  I2FP.F32.S32 R206, R206 ;  /* 0x000000ce00ce7245 */ /* 0x000fe20000201400 */
[----:B------:R-:W-:Y:S01]  /*a880*/  FFMA.FTZ R13, R208, -UR5, R13 ;  /* 0x80000005d00d7c23 */ /* 0x000fe2000801000d */
[C---:B------:R-:W-:Y:S01]  /*a890*/  @!P4 IADD3 R204, -R0.reuse, 0x18, RZ ;  /* 0x0000001800ccc810 */ /* 0x040fe20007ffe1ff */
[C---:B------:R-:W-:Y:S01]  /*a8a0*/  FFMA.FTZ R24, R207.reuse, -UR5, R24 ;  /* 0x80000005cf187c23 */ /* 0x040fe20008010018 */
[----:B------:R-:W-:Y:S01]  /*a8b0*/  @!P2 IADD3 R155, -R0, 0x19, RZ ;  /* 0x00000019009ba810 */ /* 0x000fe20007ffe1ff */
[----:B------:R-:W-:Y:S01]  /*a8c0*/  FFMA.FTZ R25, R206, -UR5, R25 ;  /* 0x80000005ce197c23 */ /* 0x000fe20008010019 */
[----:B------:R-:W-:Y:S01]  /*a8d0*/  I2FP.F32.S32 R208, R205 ;  /* 0x000000cd00d07245 */ /* 0x000fe20000201400 */
[----:B------:R-:W-:Y:S01]  /*a8e0*/  FFMA.FTZ R30, R207, -UR5, R30 ;  /* 0x80000005cf1e7c23 */ /* 0x000fe2000801001e */
[----:B------:R-:W-:Y:S01]  /*a8f0*/  IADD3 R205, R0, -0x20, RZ ;  /* 0xffffffe000cd7810 */ /* 0x000fe20007ffe0ff */
[----:B------:R-:W-:Y:S01]  /*a900*/  FFMA.FTZ R31, R206, -UR5, R31 ;  /* 0x80000005ce1f7c23 */ /* 0x000fe2000801001f */
[----:B------:R-:W-:Y:S01]  /*a910*/  I2FP.F32.S32 R207, R204 ;  /* 0x000000cc00cf7245 */ /* 0x000fe20000201400 */
[C---:B------:R-:W-:Y:S01]  /*a920*/  FFMA.FTZ R42, R208.reuse, -UR5, R42 ;  /* 0x80000005d02a7c23 */ /* 0x040fe2000801002a */
[----:B------:R-:W-:Y:S01]  /*a930*/  I2FP.F32.S32 R206, R155 ;  /* 0x0000009b00ce7245 */ /* 0x000fe20000201400 */
[----:B------:R-:W-:Y:S01]  /*a940*/  FFMA.FTZ R28, R208, -UR5, R28 ;  /* 0x80000005d01c7c23 */ /* 0x000fe2000801001c */
[C---:B------:R-:W-:Y:S01]  /*a950*/  IADD3 R155, R0.reuse, 0x1f, RZ ;  /* 0x0000001f009b7810 */ /* 0x040fe20007ffe0ff */
[C---:B------:R-:W-:Y:S01]  /*a960*/  FFMA.FTZ R32, R207.reuse, -UR5, R32 ;  /* 0x80000005cf207c23 */ /* 0x040fe20008010020 */
[----:B------:R-:W-:Y:S01]  /*a970*/  IADD3 R204, R0, -0x21, RZ ;  /* 0xffffffdf00cc7810 */ /* 0x000fe20007ffe0ff */
[----:B------:R-:W-:Y:S01]  /*a980*/  FFMA.FTZ R38, R207, -UR5, R38 ;  /* 0x80000005cf267c23 */ /* 0x000fe20008010026 */
[----:B------:R-:W-:Y:S01]  /*a990*/  ISETP.GE.AND P4, PT, R205, RZ, PT ;  /* 0x000000ffcd00720c */ /* 0x000fe20003f86270 */
[----:B------:R-:W-:Y:S01]  /*a9a0*/  FFMA.FTZ R33, R206, -UR5, R33 ;  /* 0x80000005ce217c23 */ /* 0x000fe20008010021 */
[----:B------:R-:W-:Y:S01]  /*a9b0*/  @!P1 IADD3 R156, -R2, 0x20, RZ ;  /* 0x00000020029c9810 */ /* 0x000fe20007ffe1ff */
[----:B------:R-:W-:Y:S01]  /*a9c0*/  FFMA.FTZ R39, R206, -UR5, R39 ;  /* 0x80000005ce277c23 */ /* 0x000fe20008010027 */
[----:B------:R-:W-:Y:S02]  /*a9d0*/  ISETP.GE.AND P1, PT, R155, RZ, PT ;  /* 0x000000ff9b00720c */ /* 0x000fe40003f26270 */
[----:B------:R-:W-:Y:S02]  /*a9e0*/  ISETP.GE.AND P2, PT, R204, RZ, PT ;  /* 0x000000ffcc00720c */ /* 0x000fe40003f46270 */
[----:B------:R-:W-:Y:S02]  /*a9f0*/  I2FP.F32.S32 R210, R210 ;  /* 0x000000d200d27245 */ /* 0x000fe40000201400 */
[C---:B------:R-:W-:Y:S02]  /*aa00*/  IADD3 R211, R0.reuse, 0x48, RZ ;  /* 0x0000004800d37810 */ /* 0x040fe40007ffe0ff */
[----:B------:R-:W-:Y:S01]  /*aa10*/  IADD3 R212, R0, -0x28, RZ ;  /* 0xffffffd800d47810 */ /* 0x000fe20007ffe0ff */
[C---:B------:R-:W-:Y:S01]  /*aa20*/  FFMA.FTZ R34, R210.reuse, -UR5, R34 ;  /* 0x80000005d2227c23 */ /* 0x040fe20008010022 */
[----:B------:R-:W-:Y:S01]  /*aa30*/  FFMA.FTZ R20, R210, -UR5, R20 ;  /* 0x80000005d2147c23 */ /* 0x000fe20008010014 */
[C---:B------:R-:W-:Y:S02]  /*aa40*/  @!P4 IADD3 R205, -R0.reuse, 0x20, RZ ;  /* 0x0000002000cdc810 */ /* 0x040fe40007ffe1ff */
[----:B------:R-:W-:Y:S02]  /*aa50*/  IADD3 R210, R0, -0x29, RZ ;  /* 0xffffffd700d27810 */ /* 0x000fe40007ffe0ff */
[----:B------:R-:W-:Y:S02]  /*aa60*/  ISETP.GE.AND P4, PT, R211, RZ, PT ;  /* 0x000000ffd300720c */ /* 0x000fe40003f86270 */
[----:B------:R-:W-:Y:S02]  /*aa70*/  @!P1 IADD3 R155, -R2, 0x21, RZ ;  /* 0x00000021029b9810 */ /* 0x000fe40007ffe1ff */
[----:B------:R-:W-:Y:S02]  /*aa80*/  @!P2 IADD3 R204, -R0, 0x21, RZ ;  /* 0x0000002100cca810 */ /* 0x000fe40007ffe1ff */
[----:B------:R-:W-:Y:S02]  /*aa90*/  ISETP.GE.AND P1, PT, R210, RZ, PT ;  /* 0x000000ffd200720c */ /* 0x000fe40003f26270 */
[----:B------:R-:W-:Y:S02]  /*aaa0*/  ISETP.GE.AND P2, PT, R212, RZ, PT ;  /* 0x000000ffd400720c */ /* 0x000fe40003f46270 */
[C---:B------:R-:W-:Y:S02]  /*aab0*/  IADD3 R208, R0.reuse, -0x30, RZ ;  /* 0xffffffd000d07810 */ /* 0x040fe40007ffe0ff */
[----:B------:R-:W-:Y:S02]  /*aac0*/  IADD3 R207, R0, -0x31, RZ ;  /* 0xffffffcf00cf7810 */ /* 0x000fe40007ffe0ff */
[----:B------:R-:W-:Y:S02]  /*aad0*/  @!P4 IADD3 R211, -R2, -0x8, RZ ;  /* 0xfffffff802d3c810 */ /* 0x000fe40007ffe1ff */
[----:B------:R-:W-:Y:S02]  /*aae0*/  ISETP.GE.AND P4, PT, R208, RZ, PT ;  /* 0x000000ffd000720c */ /* 0x000fe40003f86270 */
[C---:B------:R-:W-:Y:S02]  /*aaf0*/  IADD3 R209, R0.reuse, -0x38, RZ ;  /* 0xffffffc800d17810 */ /* 0x040fe40007ffe0ff */
[C---:B------:R-:W-:Y:S02]  /*ab00*/  @!P1 IADD3 R210, -R0.reuse, 0x29, RZ ;  /* 0x0000002900d29810 */ /* 0x040fe40007ffe1ff */
[C---:B------:R-:W-:Y:S02]  /*ab10*/  @!P2 IADD3 R212, -R0.reuse, 0x28, RZ ;  /* 0x0000002800d4a810 */ /* 0x040fe40007ffe1ff */
[----:B------:R-:W-:Y:S02]  /*ab20*/  ISETP.GE.AND P2, PT, R207, RZ, PT ;  /* 0x000000ffcf00720c */ /* 0x000fe40003f46270 */
[----:B------:R-:W-:Y:S02]  /*ab30*/  ISETP.GE.AND P1, PT, R209, RZ, PT ;  /* 0x000000ffd100720c */ /* 0x000fe40003f26270 */
[----:B------:R-:W-:Y:S02]  /*ab40*/  I2FP.F32.S32 R205, R205 ;  /* 0x000000cd00cd7245 */ /* 0x000fe40000201400 */
[----:B------:R-:W-:Y:S02]  /*ab50*/  I2FP.F32.S32 R204, R204 ;  /* 0x000000cc00cc7245 */ /* 0x000fe40000201400 */
[----:B------:R-:W-:Y:S01]  /*ab60*/  IADD3 R206, R0, -0x39, RZ ;  /* 0xffffffc700ce7810 */ /* 0x000fe20007ffe0ff */
[C---:B------:R-:W-:Y:S01]  /*ab70*/  FFMA.FTZ R50, R205.reuse, -UR5, R50 ;  /* 0x80000005cd327c23 */ /* 0x040fe20008010032 */
[----:B------:R-:W-:Y:S01]  /*ab80*/  FFMA.FTZ R36, R205, -UR5, R36 ;  /* 0x80000005cd247c23 */ /* 0x000fe20008010024 */
[C---:B------:R-:W-:Y:S01]  /*ab90*/  FFMA.FTZ R51, R204.reuse, -UR5, R51 ;  /* 0x80000005cc337c23 */ /* 0x040fe20008010033 */
[----:B------:R-:W-:Y:S01]  /*aba0*/  FFMA.FTZ R37, R204, -UR5, R37 ;  /* 0x80000005cc257c23 */ /* 0x000fe20008010025 */
[C---:B------:R-:W-:Y:S02]  /*abb0*/  @!P4 IADD3 R208, -R0.reuse, 0x30, RZ ;  /* 0x0000003000d0c810 */ /* 0x040fe40007ffe1ff */
[----:B------:R-:W-:Y:S02]  /*abc0*/  IADD3 R205, R0, 0x18, RZ ;  /* 0x0000001800cd7810 */ /* 0x000fe40007ffe0ff */
[----:B------:R-:W-:Y:S02]  /*abd0*/  ISETP.GE.AND P4, PT, R206, RZ, PT ;  /* 0x000000ffce00720c */ /* 0x000fe40003f86270 */
[C---:B------:R-:W-:Y:S02]  /*abe0*/  IADD3 R204, R0.reuse, 0x17, RZ ;  /* 0x0000001700cc7810 */ /* 0x040fe40007ffe0ff */
[C---:B------:R-:W-:Y:S02]  /*abf0*/  @!P2 IADD3 R207, -R0.reuse, 0x31, RZ ;  /* 0x0000003100cfa810 */ /* 0x040fe40007ffe1ff */
[----:B------:R-:W-:Y:S02]  /*ac00*/  @!P1 IADD3 R209, -R0, 0x38, RZ ;  /* 0x0000003800d19810 */ /* 0x000fe40007ffe1ff */
[----:B------:R-:W-:Y:S02]  /*ac10*/  ISETP.GE.AND P2, PT, R205, RZ, PT ;  /* 0x000000ffcd00720c */ /* 0x000fe40003f46270 */
[----:B------:R-:W-:Y:S02]  /*ac20*/  ISETP.GE.AND P1, PT, R204, RZ, PT ;  /* 0x000000ffcc00720c */ /* 0x000fe40003f26270 */
[----:B------:R-:W-:Y:S02]  /*ac30*/  I2FP.F32.S32 R156, R156 ;  /* 0x0000009c009c7245 */ /* 0x000fe40000201400 */
[----:B------:R-:W-:Y:S02]  /*ac40*/  I2FP.F32.S32 R155, R155 ;  /* 0x0000009b009b7245 */ /* 0x000fe40000201400 */
[----:B------:R-:W-:Y:S01]  /*ac50*/  @!P4 IADD3 R206, -R0, 0x39, RZ ;  /* 0x0000003900cec810 */ /* 0x000fe20007ffe1ff */
        /* <DEDUP_REMOVED lines=8> */
[----:B------:R-:W-:Y:S02]  /*ace0*/  @!P1 IADD3 R204, -R2, 0x29, RZ ;  /* 0x0000002902cc9810 */ /* 0x000fe40007ffe1ff */
[----:B------:R-:W-:Y:S02]  /*acf0*/  ISETP.GE.AND P4, PT, R156, RZ, PT ;  /* 0x000000ff9c00720c */ /* 0x000fe40003f86270 */
[----:B------:R-:W-:Y:S02]  /*ad00*/  ISETP.GE.AND P2, PT, R155, RZ, PT ;  /* 0x000000ff9b00720c */ /* 0x000fe40003f46270 */
[----:B------:R-:W-:Y:S02]  /*ad10*/  ISETP.GE.AND P1, PT, R0, RZ, PT ;  /* 0x000000ff0000720c */ /* 0x000fe40003f26270 */
[----:B------:R-:W-:Y:S02]  /*ad20*/  I2FP.F32.S32 R211, R211 ;  /* 0x000000d300d37245 */ /* 0x000fe40000201400 */
[----:B------:R-:W-:Y:S02]  /*ad30*/  I2FP.F32.S32 R204, R204 ;  /* 0x000000cc00cc7245 */ /* 0x000fe40000201400 */
[----:B------:R-:W-:Y:S01]  /*ad40*/  @!P5 IADD3 R152, -R2, 0x39, RZ ;  /* 0x000000390298d810 */ /* 0x000fe20007ffe1ff */
[----:B------:R-:W-:Y:S01]  /*ad50*/  FFMA.FTZ R10, R211, -UR5, R10 ;  /* 0x80000005d30a7c23 */ /* 0x000fe2000801000a */
[----:B------:R-:W-:Y:S01]  /*ad60*/  IABS R211, R2 ;  /* 0x0000000200d37213 */ /* 0x000fe20000000000 */
[----:B------:R-:W-:Y:S01]  /*ad70*/  FFMA.FTZ R59, R204, -UR5, R59 ;  /* 0x80000005cc3b7c23 */ /* 0x000fe2000801003b */
[----:B------:R-:W-:Y:S01]  /*ad80*/  @!P4 IADD3 R156, -R2, 0x30, RZ ;  /* 0x00000030029cc810 */ /* 0x000fe20007ffe1ff */
[----:B------:R-:W-:Y:S01]  /*ad90*/  FFMA.FTZ R45, R204, -UR5, R45 ;  /* 0x80000005cc2d7c23 */ /* 0x000fe2000801002d */
[C---:B------:R-:W-:Y:S02]  /*ada0*/  @!P2 IADD3 R155, -R2.reuse, 0x31, RZ ;  /* 0x00000031029ba810 */ /* 0x040fe40007ffe1ff */
[C---:B------:R-:W-:Y:S02]  /*adb0*/  @!P6 IADD3 R154, -R2.reuse, 0x38, RZ ;  /* 0x00000038029ae810 */ /* 0x040fe40007ffe1ff */
[----:B------:R-:W-:Y:S02]  /*adc0*/  @!P1 IADD3 R0, -R2, -0x7, RZ ;  /* 0xfffffff902009810 */ /* 0x000fe40007ffe1ff */
[----:B------:R-:W-:Y:S02]  /*add0*/  MOV R2, R211 ;  /* 0x000000d300027202 */ /* 0x000fe40000000f00 */
[----:B------:R-:W-:Y:S02]  /*ade0*/  FMNMX.FTZ R204, R4, R3, !PT ;  /* 0x0000000304cc7209 */ /* 0x000fe40007810000 */
[----:B------:R-:W-:Y:S02]  /*adf0*/  I2FP.F32.S32 R211, R0 ;  /* 0x0000000000d37245 */ /* 0x000fe40000201400 */
[----:B------:R-:W-:Y:S02]  /*ae00*/  I2FP.F32.S32 R0, R2 ;  /* 0x0000000200007245 */ /* 0x000fe40000201400 */
[----:B------:R-:W-:Y:S01]  /*ae10*/  FMNMX.FTZ R204, R5, R204, !PT ;  /* 0x000000cc05cc7209 */ /* 0x000fe20007810000 */
[----:B------:R-:W-:Y:S01]  /*ae20*/  FFMA.FTZ R11, R211, -UR5, R11 ;  /* 0x80000005d30b7c23 */ /* 0x000fe2000801000b */
[----:B------:R-:W-:Y:S01]  /*ae30*/  I2FP.F32.S32 R2, R156 ;  /* 0x0000009c00027245 */ /* 0x000fe20000201400 */
[----:B------:R-:W-:Y:S01]  /*ae40*/  FFMA.FTZ R8, R0, -UR5, R8 ;  /* 0x8000000500087c23 */ /* 0x000fe20008010008 */
[----:B------:R-:W-:Y:S01]  /*ae50*/  FMNMX.FTZ R156, R6, R153, !PT ;  /* 0x00000099069c7209 */ /* 0x000fe20007810000 */
[----:B------:R-:W-:Y:S01]  /*ae60*/  FFMA.FTZ R14, R0, -UR5, R14 ;  /* 0x80000005000e7c23 */ /* 0x000fe2000801000e */
[----:B------:R-:W-:Y:S01]  /*ae70*/  FMNMX.FTZ R204, R16, R204, !PT ;  /* 0x000000cc10cc7209 */ /* 0x000fe20007810000 */
[C---:B------:R-:W-:Y:S01]  /*ae80*/  FFMA.FTZ R56, R2.reuse, -UR5, R56 ;  /* 0x8000000502387c23 */ /* 0x040fe20008010038 */
[----:B------:R-:W-:Y:S01]  /*ae90*/  I2FP.F32.S32 R154, R154 ;  /* 0x0000009a009a7245 */ /* 0x000fe20000201400 */
[----:B------:R-:W-:Y:S01]  /*aea0*/  FFMA.FTZ R62, R2, -UR5, R62 ;  /* 0x80000005023e7c23 */ /* 0x000fe2000801003e */
[----:B------:R-:W-:Y:S02]  /*aeb0*/  FMNMX.FTZ R156, R7, R156, !PT ;  /* 0x0000009c079c7209 */ /* 0x000fe40007810000 */
[----:B------:R-:W-:Y:S01]  /*aec0*/  I2FP.F32.S32 R0, R155 ;  /* 0x0000009b00007245 */ /* 0x000fe20000201400 */
[----:B------:R-:W-:Y:S01]  /*aed0*/  FFMA.FTZ R60, R154, -UR5, R60 ;  /* 0x800000059a3c7c23 */ /* 0x000fe2000801003c */
[----:B------:R-:W-:Y:S02]  /*aee0*/  FMNMX.FTZ R204, R17, R204, !PT ;  /* 0x000000cc11cc7209 */ /* 0x000fe40007810000 */
[----:B------:R-:W-:Y:S01]  /*aef0*/  FMNMX.FTZ R155, R8, R157, !PT ;  /* 0x0000009d089b7209 */ /* 0x000fe20007810000 */
[----:B------:R-:W-:Y:S01]  /*af00*/  FFMA.FTZ R57, R0, -UR5, R57 ;  /* 0x8000000500397c23 */ /* 0x000fe20008010039 */
[----:B------:R-:W-:Y:S01]  /*af10*/  FMNMX.FTZ R156, R18, R156, !PT ;  /* 0x0000009c129c7209 */ /* 0x000fe20007810000 */
[----:B------:R-:W-:Y:S01]  /*af20*/  FFMA.FTZ R63, R0, -UR5, R63 ;  /* 0x80000005003f7c23 */ /* 0x000fe2000801003f */
        /* <DEDUP_REMOVED lines=16> */
[----:B------:R-:W-:Y:S02]  /*b030*/  I2FP.F32.S32 R212, R212 ;  /* 0x000000d400d47245 */ /* 0x000fe40000201400 */
[----:B------:R-:W-:Y:S02]  /*b040*/  FMNMX.FTZ R204, R36, R204, !PT ;  /* 0x000000cc24cc7209 */ /* 0x000fe40007810000 */
[----:B------:R-:W-:Y:S01]  /*b050*/  FMNMX.FTZ R154, R26, R154, !PT ;  /* 0x0000009a1a9a7209 */ /* 0x000fe20007810000 */
[C---:B------:R-:W-:Y:S01]  /*b060*/  FFMA.FTZ R48, R212.reuse, -UR5, R48 ;  /* 0x80000005d4307c23 */ /* 0x040fe20008010030 */
[----:B------:R-:W-:Y:S01]  /*b070*/  FMNMX.FTZ R155, R25, R155, !PT ;  /* 0x0000009b199b7209 */ /* 0x000fe20007810000 */
[----:B------:R-:W-:Y:S01]  /*b080*/  FFMA.FTZ R54, R212, -UR5, R54 ;  /* 0x80000005d4367c23 */ /* 0x000fe20008010036 */
[----:B------:R-:W-:Y:S02]  /*b090*/  FMNMX.FTZ R156, R35, R156, !PT ;  /* 0x0000009c239c7209 */ /* 0x000fe40007810000 */
[----:B------:R-:W-:Y:S02]  /*b0a0*/  I2FP.F32.S32 R210, R210 ;  /* 0x000000d200d27245 */ /* 0x000fe40000201400 */
[----:B------:R-:W-:Y:S02]  /*b0b0*/  FMNMX.FTZ R204, R37, R204, !PT ;  /* 0x000000cc25cc7209 */ /* 0x000fe40007810000 */
[----:B------:R-:W-:Y:S01]  /*b0c0*/  FMNMX.FTZ R154, R27, R154, !PT ;  /* 0x0000009a1b9a7209 */ /* 0x000fe20007810000 */
[----:B------:R-:W-:Y:S01]  /*b0d0*/  FFMA.FTZ R49, R210, -UR5, R49 ;  /* 0x80000005d2317c23 */ /* 0x000fe20008010031 */
[----:B------:R-:W-:Y:S01]  /*b0e0*/  FMNMX.FTZ R155, R28, R155, !PT ;  /* 0x0000009b1c9b7209 */ /* 0x000fe20007810000 */
[----:B------:R-:W-:Y:S01]  /*b0f0*/  FFMA.FTZ R55, R210, -UR5, R55 ;  /* 0x80000005d2377c23 */ /* 0x000fe20008010037 */
[----:B------:R-:W-:Y:S02]  /*b100*/  I2FP.F32.S32 R208, R208 ;  /* 0x000000d000d07245 */ /* 0x000fe40000201400 */
[----:B------:R-:W-:Y:S02]  /*b110*/  FMNMX.FTZ R156, R38, R156, !PT ;  /* 0x0000009c269c7209 */ /* 0x000fe40007810000 */
[----:B------:R-:W-:Y:S01]  /*b120*/  FMNMX.FTZ R204, R48, R204, !PT ;  /* 0x000000cc30cc7209 */ /* 0x000fe20007810000 */
[----:B------:R-:W-:Y:S01]  /*b130*/  FFMA.FTZ R52, R208, -UR5, R52 ;  /* 0x80000005d0347c23 */ /* 0x000fe20008010034 */
[----:B------:R-:W-:Y:S01]  /*b140*/  FMNMX.FTZ R154, R30, R154, !PT ;  /* 0x0000009a1e9a7209 */ /* 0x000fe20007810000 */
[----:B------:R-:W-:Y:S01]  /*b150*/  FFMA.FTZ R66, R208, -UR5, R66 ;  /* 0x80000005d0427c23 */ /* 0x000fe20008010042 */
[----:B------:R-:W-:Y:S02]  /*b160*/  FMNMX.FTZ R155, R29, R155, !PT ;  /* 0x0000009b1d9b7209 */ /* 0x000fe40007810000 */
[----:B------:R-:W-:Y:S02]  /*b170*/  I2FP.F32.S32 R207, R207 ;  /* 0x000000cf00cf7245 */ /* 0x000fe40000201400 */
[----:B------:R-:W-:Y:S02]  /*b180*/  FMNMX.FTZ R156, R39, R156, !PT ;  /* 0x0000009c279c7209 */ /* 0x000fe40007810000 */
[----:B------:R-:W-:Y:S01]  /*b190*/  I2FP.F32.S32 R205, R205 ;  /* 0x000000cd00cd7245 */ /* 0x000fe20000201400 */
[----:B------:R-:W-:Y:S01]  /*b1a0*/  FFMA.FTZ R53, R207, -UR5, R53 ;  /* 0x80000005cf357c23 */ /* 0x000fe20008010035 */
[----:B------:R-:W-:Y:S01]  /*b1b0*/  FMNMX.FTZ R204, R49, R204, !PT ;  /* 0x000000cc31cc7209 */ /* 0x000fe20007810000 */
[----:B------:R-:W-:Y:S01]  /*b1c0*/  FFMA.FTZ R67, R207, -UR5, R67 ;  /* 0x80000005cf437c23 */ /* 0x000fe20008010043 */
        /* <DEDUP_REMOVED lines=25> */
[----:B------:R-:W-:Y:S01]  /*b360*/  FFMA.FTZ R61, R205, -UR5, R61 ;  /* 0x80000005cd3d7c23 */ /* 0x000fe2000801003d */
[----:B------:R-:W-:Y:S02]  /*b370*/  FMNMX.FTZ R154, R47, R206, !PT ;  /* 0x000000ce2f9a7209 */ /* 0x000fe40007810000 */
[----:B------:R-:W-:Y:S01]  /*b380*/  SHFL.BFLY PT, R206, R156, 0x2, 0x1f ;  /* 0x0c401f009cce7f89 */ /* 0x000fe200000e0000 */
[----:B------:R-:W-:Y:S02]  /*b390*/  FMNMX.FTZ R155, R67, R155, !PT ;  /* 0x0000009b439b7209 */ /* 0x000fe40007810000 */
        /* <DEDUP_REMOVED lines=26> */
[----:B------:R1:W2:Y:S03]  /*b540*/  MUFU.EX2 R153, R3 ;  /* 0x0000000300997308 */ /* 0x0002a60000000800 */
[----:B------:R-:W-:Y:S01]  /*b550*/  FMUL.FTZ R204, R152, UR4 ;  /* 0x0000000498cc7c20 */ /* 0x000fe20008410000 */
        /* <DEDUP_REMOVED lines=19> */
[C---:B------:R-:W-:Y:S01]  /*b690*/  FMUL.FTZ R4, R154.reuse, UR4 ;  /* 0x000000049a047c20 */ /* 0x040fe20008410000 */
[----:B------:R-:W-:Y:S01]  /*b6a0*/  FSETP.NEU.FTZ.AND P1, PT, R154, -INF , PT ;  /* 0xff8000009a00780b */ /* 0x000fe20003f3d000 */
[--C-:B------:R-:W-:Y:S01]  /*b6b0*/  FFMA.FTZ R5, R5, UR4, -R158.reuse ;  /* 0x0000000405057c23 */ /* 0x100fe2000801089e */
[----:B------:R-:W-:Y:S01]  /*b6c0*/  FFMA.FTZ R16, R16, UR4, -R158 ;  /* 0x0000000410107c23 */ /* 0x000fe2000801089e */
[--C-:B------:R-:W-:Y:S01]  /*b6d0*/  FFMA.FTZ R6, R6, UR4, -R157.reuse ;  /* 0x0000000406067c23 */ /* 0x100fe2000801089d */
[--C-:B------:R-:W-:Y:S01]  /*b6e0*/  FFMA.FTZ R7, R7, UR4, -R157.reuse ;  /* 0x0000000407077c23 */ /* 0x100fe2000801089d */
[----:B------:R-:W-:Y:S01]  /*b6f0*/  FSEL R4, R4, RZ, P1 ;  /* 0x000000ff04047208 */ /* 0x000fe20000800000 */
[--C-:B------:R-:W-:Y:S01]  /*b700*/  FFMA.FTZ R19, R19, UR4, -R157.reuse ;  /* 0x0000000413137c23 */ /* 0x100fe2000801089d */
[----:B------:R-:W-:Y:S01]  /*b710*/  MUFU.EX2 R246, R6 ;  /* 0x0000000600f67308 */ /* 0x000fe20000000800 */
[----:B------:R-:W-:Y:S01]  /*b720*/  FSETP.NEU.FTZ.AND P1, PT, R152, -INF , PT ;  /* 0xff8000009800780b */ /* 0x000fe20003f3d000 */
[--C-:B------:R-:W-:Y:S01]  /*b730*/  FFMA.FTZ R18, R18, UR4, -R157.reuse ;  /* 0x0000000412127c23 */ /* 0x100fe2000801089d */
[--C-:B------:R-:W-:Y:S01]  /*b740*/  FFMA.FTZ R248, R41, UR4, -R4.reuse ;  /* 0x0000000429f87c23 */ /* 0x100fe20008010804 */
[--C-:B------:R-:W-:Y:S01]  /*b750*/  FFMA.FTZ R41, R44, UR4, -R4.reuse ;  /* 0x000000042c297c23 */ /* 0x100fe20008010804 */
[----:B------:R-:W-:Y:S01]  /*b760*/  FFMA.FTZ R249, R40, UR4, -R4 ;  /* 0x0000000428f97c23 */ /* 0x000fe20008010804 */
[----:B------:R-:W-:Y:S01]  /*b770*/  FSEL R204, R204, RZ, P1 ;  /* 0x000000ffcccc7208 */ /* 0x000fe20000800000 */
[--C-:B------:R-:W-:Y:S03]  /*b780*/  FFMA.FTZ R237, R32, UR4, -R158.reuse ;  /* 0x0000000420ed7c23 */ /* 0x100fe6000801089e */
[----:B------:R-:W1:Y:S01]  /*b790*/  MUFU.EX2 R6, R7 ;  /* 0x0000000700067308 */ /* 0x000e620000000800 */
[--C-:B------:R-:W-:Y:S01]  /*b7a0*/  FFMA.FTZ R236, R33, UR4, -R158.reuse ;  /* 0x0000000421ec7c23 */ /* 0x100fe2000801089e */
[--C-:B------:R-:W-:Y:S01]  /*b7b0*/  FFMA.FTZ R210, R34, UR4, -R157.reuse ;  /* 0x0000000422d27c23 */ /* 0x100fe2000801089d */
[--C-:B------:R-:W-:Y:S01]  /*b7c0*/  FFMA.FTZ R208, R35, UR4, -R157.reuse ;  /* 0x0000000423d07c23 */ /* 0x100fe2000801089d */
[----:B------:R-:W-:Y:S01]  /*b7d0*/  FFMA.FTZ R17, R17, UR4, -R158 ;  /* 0x0000000411117c23 */ /* 0x000fe2000801089e */
[----:B------:R-:W-:Y:S01]  /*b7e0*/  FFMA.FTZ R14, R14, UR4, -R204 ;  /* 0x000000040e0e7c23 */ /* 0x000fe200080108cc */
[--C-:B------:R-:W-:Y:S01]  /*b7f0*/  FFMA.FTZ R8, R8, UR4, -R4.reuse ;  /* 0x0000000408087c23 */ /* 0x100fe20008010804 */
[----:B------:R-:W-:Y:S01]  /*b800*/  FFMA.FTZ R12, R12, UR4, -R4 ;  /* 0x000000040c0c7c23 */ /* 0x000fe20008010804 */
[----:B------:R-:W2:Y:S02]  /*b810*/  LDSM.16.MT88.4 R32, [R216+0xc000] ;  /* 0x00c00000d820783b */ /* 0x000ea40000004200 */
[----:B------:R3:W-:Y:S01]  /*b820*/  MUFU.EX2 R213, R19 ;  /* 0x0000001300d57308 */ /* 0x0007e20000000800 */
[----:B------:R-:W-:Y:S01]  /*b830*/  FFMA.FTZ R15, R15, UR4, -R204 ;  /* 0x000000040f0f7c23 */ /* 0x000fe200080108cc */
[----:B------:R-:W-:Y:S01]  /*b840*/  FFMA.FTZ R13, R13, UR4, -R4 ;  /* 0x000000040d0d7c23 */ /* 0x000fe20008010804 */
[--C-:B------:R-:W-:Y:S01]  /*b850*/  FFMA.FTZ R10, R10, UR4, -R204.reuse ;  /* 0x000000040a0a7c23 */ /* 0x100fe200080108cc */
[----:B------:R-:W-:Y:S01]  /*b860*/  FFMA.FTZ R11, R11, UR4, -R204 ;  /* 0x000000040b0b7c23 */ /* 0x000fe200080108cc */
[----:B------:R-:W-:Y:S01]  /*b870*/  FFMA.FTZ R9, R9, UR4, -R4 ;  /* 0x0000000409097c23 */ /* 0x000fe20008010804 */
[--C-:B------:R-:W-:Y:S01]  /*b880*/  FFMA.FTZ R250, R36, UR4, -R158.reuse ;  /* 0x0000000424fa7c23 */ /* 0x100fe2000801089e */
[----:B------:R-:W-:Y:S01]  /*b890*/  FFMA.FTZ R252, R37, UR4, -R158 ;  /* 0x0000000425fc7c23 */ /* 0x000fe2000801089e */
[----:B-1----:R-:W-:Y:S02]  /*b8a0*/  MOV R44, R6 ;  /* 0x00000006002c7202 */ /* 0x002fe40000000f00 */
[----:B------:R-:W-:Y:S01]  /*b8b0*/  MUFU.EX2 R239, R16 ;  /* 0x0000001000ef7308 */ /* 0x000fe20000000800 */
[----:B------:R-:W4:Y:S01]  /*b8c0*/  LDL.LU R6, [R1] ;  /* 0x0000000001067983 */ /* 0x000f220000300800 */
[----:B------:R-:W-:Y:S01]  /*b8d0*/  FFMA.FTZ R247, R45, UR4, -R4 ;  /* 0x000000042df77c23 */ /* 0x000fe20008010804 */
[--C-:B------:R-:W-:Y:S01]  /*b8e0*/  FFMA.FTZ R64, R64, UR4, -R158.reuse ;  /* 0x0000000440407c23 */ /* 0x100fe2000801089e */
[--C-:B------:R-:W-:Y:S01]  /*b8f0*/  FFMA.FTZ R66, R66, UR4, -R157.reuse ;  /* 0x0000000442427c23 */ /* 0x100fe2000801089d */
[----:B------:R-:W5:Y:S01]  /*b900*/  LDL.LU R40, [R1+0x4] ;  /* 0x0000040001287983 */ /* 0x000f620000300800 */
[--C-:B------:R-:W-:Y:S01]  /*b910*/  FFMA.FTZ R235, R20, UR4, -R158.reuse ;  /* 0x0000000414eb7c23 */ /* 0x100fe2000801089e */
[----:B------:R-:W-:Y:S03]  /*b920*/  FFMA.FTZ R215, R21, UR4, -R158 ;  /* 0x0000000415d77c23 */ /* 0x000fe6000801089e */
[----:B------:R1:W-:Y:S01]  /*b930*/  MUFU.EX2 R238, R18 ;  /* 0x0000001200ee7308 */ /* 0x0003e20000000800 */
[--C-:B---3--:R-:W-:Y:S01]  /*b940*/  FFMA.FTZ R19, R56, UR4, -R4.reuse ;  /* 0x0000000438137c23 */ /* 0x108fe20008010804 */
[----:B------:R-:W-:Y:S01]  /*b950*/  FFMA.FTZ R56, R61, UR4, -R4 ;  /* 0x000000043d387c23 */ /* 0x000fe20008010804 */
[--C-:B------:R-:W-:Y:S01]  /*b960*/  FFMA.FTZ R245, R48, UR4, -R158.reuse ;  /* 0x0000000430f57c23 */ /* 0x100fe2000801089e */
[--C-:B------:R-:W-:Y:S01]  /*b970*/  FFMA.FTZ R244, R49, UR4, -R158.reuse ;  /* 0x0000000431f47c23 */ /* 0x100fe2000801089e */
[--C-:B------:R-:W-:Y:S01]  /*b980*/  FFMA.FTZ R37, R52, UR4, -R158.reuse ;  /* 0x0000000434257c23 */ /* 0x100fe2000801089e */
[----:B------:R-:W-:Y:S01]  /*b990*/  FFMA.FTZ R36, R53, UR4, -R158 ;  /* 0x0000000435247c23 */ /* 0x000fe2000801089e */
[--C-:B------:R-:W-:Y:S03]  /*b9a0*/  FFMA.FTZ R24, R24, UR4, -R4.reuse ;  /* 0x0000000418187c23 */ /* 0x100fe60008010804 */
[----:B------:R-:W-:Y:S01]  /*b9b0*/  MUFU.EX2 R214, R5 ;  /* 0x0000000500d67308 */ /* 0x000fe20000000800 */
[--C-:B------:R-:W-:Y:S01]  /*b9c0*/  FFMA.FTZ R25, R25, UR4, -R4.reuse ;  /* 0x0000000419197c23 */ /* 0x100fe20008010804 */
[--C-:B------:R-:W-:Y:S01]  /*b9d0*/  FFMA.FTZ R28, R28, UR4, -R4.reuse ;  /* 0x000000041c1c7c23 */ /* 0x100fe20008010804 */
[--C-:B------:R-:W-:Y:S01]  /*b9e0*/  FFMA.FTZ R29, R29, UR4, -R4.reuse ;  /* 0x000000041d1d7c23 */ /* 0x100fe20008010804 */
[C---:B------:R-:W-:Y:S01]  /*b9f0*/  FMUL.FTZ R48, R153.reuse, R160 ;  /* 0x000000a099307220 */ /* 0x040fe20000410000 */
[C---:B------:R-:W-:Y:S01]  /*ba00*/  FMUL.FTZ R49, R153.reuse, R161 ;  /* 0x000000a199317220 */ /* 0x040fe20000410000 */
[C---:B------:R-:W-:Y:S01]  /*ba10*/  FMUL.FTZ R52, R153.reuse, R168 ;  /* 0x000000a899347220 */ /* 0x040fe20000410000 */
[----:B------:R-:W-:Y:S03]  /*ba20*/  FMUL.FTZ R53, R153, R169 ;  /* 0x000000a999357220 */ /* 0x000fe60000410000 */
[----:B------:R-:W3:Y:S01]  /*ba30*/  MUFU.EX2 R16, R17 ;  /* 0x0000001100107308 */ /* 0x000ee20000000800 */
[--C-:B-1----:R-:W-:Y:S01]  /*ba40*/  FFMA.FTZ R18, R57, UR4, -R4.reuse ;  /* 0x0000000439127c23 */ /* 0x102fe20008010804 */
[----:B------:R-:W-:Y:S01]  /*ba50*/  FFMA.FTZ R57, R60, UR4, -R4 ;  /* 0x000000043c397c23 */ /* 0x000fe20008010804 */
[C---:B------:R-:W-:Y:S01]  /*ba60*/  FMUL.FTZ R92, R153.reuse, R92 ;  /* 0x0000005c995c7220 */ /* 0x040fe20000410000 */
[C---:B------:R-:W-:Y:S01]  /*ba70*/  FMUL.FTZ R93, R153.reuse, R93 ;  /* 0x0000005d995d7220 */ /* 0x040fe20000410000 */
[C---:B------:R-:W-:Y:S01]  /*ba80*/  FMUL.FTZ R104, R153.reuse, R104 ;  /* 0x0000006899687220 */ /* 0x040fe20000410000 */
[C---:B------:R-:W-:Y:S01]  /*ba90*/  FMUL.FTZ R105, R153.reuse, R105 ;  /* 0x0000006999697220 */ /* 0x040fe20000410000 */
[C---:B------:R-:W-:Y:S03]  /*baa0*/  FMUL.FTZ R108, R153.reuse, R108 ;  /* 0x0000006c996c7220 */ /* 0x040fe60000410000 */
[----:B------:R1:W-:Y:S01]  /*bab0*/  MUFU.EX2 R206, R8 ;  /* 0x0000000800ce7308 */ /* 0x0003e20000000800 */
[C---:B------:R-:W-:Y:S01]  /*bac0*/  FMUL.FTZ R109, R153.reuse, R109 ;  /* 0x0000006d996d7220 */ /* 0x040fe20000410000 */
[C---:B------:R-:W-:Y:S01]  /*bad0*/  FMUL.FTZ R120, R153.reuse, R120 ;  /* 0x0000007899787220 */ /* 0x040fe20000410000 */
[C---:B------:R-:W-:Y:S01]  /*bae0*/  FMUL.FTZ R121, R153.reuse, R121 ;  /* 0x0000007999797220 */ /* 0x040fe20000410000 */
[C---:B------:R-:W-:Y:S01]  /*baf0*/  FMUL.FTZ R124, R153.reuse, R124 ;  /* 0x0000007c997c7220 */ /* 0x040fe20000410000 */
[C---:B------:R-:W-:Y:S01]  /*bb00*/  FMUL.FTZ R125, R153.reuse, R125 ;  /* 0x0000007d997d7220 */ /* 0x040fe20000410000 */
[C---:B------:R-:W-:Y:S01]  /*bb10*/  FMUL.FTZ R136, R153.reuse, R136 ;  /* 0x0000008899887220 */ /* 0x040fe20000410000 */
[C---:B------:R-:W-:Y:S03]  /*bb20*/  FMUL.FTZ R137, R153.reuse, R137 ;  /* 0x0000008999897220 */ /* 0x040fe60000410000 */
[----:B------:R-:W2:Y:S01]  /*bb30*/  MUFU.EX2 R5, R14 ;  /* 0x0000000e00057308 */ /* 0x000ea20000000800 */
[----:B---3--:R-:W-:Y:S01]  /*bb40*/  MOV R61, R16 ;  /* 0x00000010003d7202 */ /* 0x008fe20000000f00 */
[C---:B------:R-:W-:Y:S01]  /*bb50*/  FMUL.FTZ R16, R153.reuse, R164 ;  /* 0x000000a499107220 */ /* 0x040fe20000410000 */
[C---:B------:R-:W-:Y:S01]  /*bb60*/  FMUL.FTZ R17, R153.reuse, R165 ;  /* 0x000000a599117220 */ /* 0x040fe20000410000 */
[C---:B------:R-:W-:Y:S01]  /*bb70*/  FMUL.FTZ R4, R153.reuse, R176 ;  /* 0x000000b099047220 */ /* 0x040fe20000410000 */
[C---:B------:R-:W-:Y:S01]  /*bb80*/  FMUL.FTZ R20, R153.reuse, R172 ;  /* 0x000000ac99147220 */ /* 0x040fe20000410000 */
[C---:B------:R-:W-:Y:S01]  /*bb90*/  FMUL.FTZ R21, R153.reuse, R173 ;  /* 0x000000ad99157220 */ /* 0x040fe20000410000 */
[C---:B------:R-:W-:Y:S03]  /*bba0*/  FMUL.FTZ R140, R153.reuse, R140 ;  /* 0x0000008c998c7220 */ /* 0x040fe60000410000 */
[----:B------:R-:W3:Y:S01]  /*bbb0*/  MUFU.EX2 R205, R205 ;  /* 0x000000cd00cd7308 */ /* 0x000ee20000000800 */
[----:B-1----:R-:W-:Y:S01]  /*bbc0*/  MOV R8, R213 ;  /* 0x000000d500087202 */ /* 0x002fe20000000f00 */
[C---:B------:R-:W-:Y:S01]  /*bbd0*/  FMUL.FTZ R141, R153.reuse, R141 ;  /* 0x0000008d998d7220 */ /* 0x040fe20000410000 */
[C---:B------:R-:W-:Y:S01]  /*bbe0*/  FMUL.FTZ R148, R153.reuse, R148 ;  /* 0x0000009499947220 */ /* 0x040fe20000410000 */
[----:B------:R-:W-:Y:S01]  /*bbf0*/  FMUL.FTZ R149, R153, R149 ;  /* 0x0000009599957220 */ /* 0x000fe20000410000 */
[--C-:B------:R-:W-:Y:S01]  /*bc00*/  FFMA.FTZ R211, R22, UR4, -R157.reuse ;  /* 0x0000000416d37c23 */ /* 0x100fe2000801089d */
[--C-:B------:R-:W-:Y:S01]  /*bc10*/  FFMA.FTZ R241, R23, UR4, -R157.reuse ;  /* 0x0000000417f17c23 */ /* 0x100fe2000801089d */
[--C-:B------:R-:W-:Y:S03]  /*bc20*/  FFMA.FTZ R251, R38, UR4, -R157.reuse ;  /* 0x0000000426fb7c23 */ /* 0x100fe6000801089d */
[----:B------:R-:W-:Y:S01]  /*bc30*/  MUFU.EX2 R209, R12 ;  /* 0x0000000c00d17308 */ /* 0x000fe20000000800 */
[----:B--2---:R-:W-:Y:S01]  /*bc40*/  MOV R45, R5 ;  /* 0x00000005002d7202 */ /* 0x004fe20000000f00 */
[----:B------:R-:W-:Y:S01]  /*bc50*/  FMUL.FTZ R5, R153, R177 ;  /* 0x000000b199057220 */ /* 0x000fe20000410000 */
[--C-:B------:R-:W-:Y:S01]  /*bc60*/  FFMA.FTZ R240, R39, UR4, -R157.reuse ;  /* 0x0000000427f07c23 */ /* 0x100fe2000801089d */
[--C-:B------:R-:W-:Y:S01]  /*bc70*/  FFMA.FTZ R243, R50, UR4, -R157.reuse ;  /* 0x0000000432f37c23 */ /* 0x100fe2000801089d */
[--C-:B------:R-:W-:Y:S01]  /*bc80*/  FFMA.FTZ R242, R51, UR4, -R157.reuse ;  /* 0x0000000433f27c23 */ /* 0x100fe2000801089d */
[--C-:B------:R-:W-:Y:S01]  /*bc90*/  FFMA.FTZ R54, R54, UR4, -R157.reuse ;  /* 0x0000000436367c23 */ /* 0x100fe2000801089d */
[--C-:B------:R-:W-:Y:S03]  /*bca0*/  FFMA.FTZ R55, R55, UR4, -R157.reuse ;  /* 0x0000000437377c23 */ /* 0x100fe6000801089d */
[----:B------:R-:W-:Y:S01]  /*bcb0*/  MUFU.EX2 R12, R15 ;  /* 0x0000000f000c7308 */ /* 0x000fe20000000800 */
[----:B---3--:R-:W-:Y:S01]  /*bcc0*/  F2FP.F16.F32.PACK_AB R176, R214, R205 ;  /* 0x000000cdd6b0723e */ /* 0x008fe200000000ff */
[----:B------:R-:W-:Y:S01]  /*bcd0*/  FFMA.FTZ R158, R65, UR4, -R158 ;  /* 0x00000004419e7c23 */ /* 0x000fe2000801089e */
[----:B------:R-:W-:Y:S01]  /*bce0*/  FFMA.FTZ R157, R67, UR4, -R157 ;  /* 0x00000004439d7c23 */ /* 0x000fe2000801089d */
[----:B------:R-:W-:Y:S01]  /*bcf0*/  MOV R169, R64 ;  /* 0x0000004000a97202 */ /* 0x000fe20000000f00 */
[C---:B------:R-:W-:Y:S01]  /*bd00*/  FMUL.FTZ R50, R3.reuse, R162 ;  /* 0x000000a203327220 */ /* 0x040fe20000410000 */
[----:B------:R-:W-:Y:S01]  /*bd10*/  MOV R168, R8 ;  /* 0x0000000800a87202 */ /* 0x000fe20000000f00 */
[----:B------:R-:W-:Y:S03]  /*bd20*/  FMUL.FTZ R8, R2, R180 ;  /* 0x000000b402087220 */ /* 0x000fe60000410000 */
[----:B------:R-:W1:Y:S01]  /*bd30*/  MUFU.EX2 R7, R13 ;  /* 0x0000000d00077308 */ /* 0x000e620000000800 */
[----:B------:R-:W-:Y:S01]  /*bd40*/  F2FP.F16.F32.PACK_AB R177, R44, R246 ;  /* 0x000000f62cb1723e */ /* 0x000fe200000000ff */
[C---:B------:R-:W-:Y:S01]  /*bd50*/  FMUL.FTZ R51, R3.reuse, R163 ;  /* 0x000000a303337220 */ /* 0x040fe20000410000 */
[C---:B------:R-:W-:Y:S01]  /*bd60*/  FMUL.FTZ R22, R3.reuse, R174 ;  /* 0x000000ae03167220 */ /* 0x040fe20000410000 */
[----:B------:R-:W-:Y:S01]  /*bd70*/  LDSM.16.MT88.4 R160, [R219+0xc000] ;  /* 0x00c00000dba0783b */ /* 0x000fe20000004200 */
[C---:B------:R-:W-:Y:S01]  /*bd80*/  FMUL.FTZ R23, R3.reuse, R175 ;  /* 0x000000af03177220 */ /* 0x040fe20000410000 */
[----:B------:R-:W-:Y:S01]  /*bd90*/  MOV R164, R54 ;  /* 0x0000003600a47202 */ /* 0x000fe20000000f00 */
[C---:B------:R-:W-:Y:S03]  /*bda0*/  FMUL.FTZ R54, R3.reuse, R170 ;  /* 0x000000aa03367220 */ /* 0x040fe60000410000 */
[----:B------:R-:W2:Y:S01]  /*bdb0*/  MUFU.EX2 R0, R0 ;  /* 0x0000000000007308 */ /* 0x000ea20000000800 */
[----:B------:R-:W-:Y:S01]  /*bdc0*/  MOV R60, R37 ;  /* 0x00000025003c7202 */ /* 0x000fe20000000f00 */
[C---:B------:R-:W-:Y:S01]  /*bdd0*/  FMUL.FTZ R37, R2.reuse, R193 ;  /* 0x000000c102257220 */ /* 0x040fe20000410000 */
[----:B------:R-:W-:Y:S01]  /*bde0*/  MOV R165, R36 ;  /* 0x0000002400a57202 */ /* 0x000fe20000000f00 */
[C---:B------:R-:W-:Y:S01]  /*bdf0*/  FMUL.FTZ R36, R2.reuse, R192 ;  /* 0x000000c002247220 */ /* 0x040fe20000410000 */
[----:B------:R-:W-:Y:S01]  /*be00*/  MOV R172, R55 ;  /* 0x0000003700ac7202 */ /* 0x000fe20000000f00 */
[C---:B------:R-:W-:Y:S01]  /*be10*/  FMUL.FTZ R55, R3.reuse, R171 ;  /* 0x000000ab03377220 */ /* 0x040fe20000410000 */
[----:B------:R-:W-:Y:S03]  /*be20*/  FMUL.FTZ R68, R2, R68 ;  /* 0x0000004402447220 */ /* 0x000fe60000410000 */
[----:B------:R3:W3:Y:S01]  /*be30*/  MUFU.EX2 R213, R9 ;  /* 0x0000000900d57308 */ /* 0x0006e20000000800 */
[----:B-1----:R-:W-:Y:S01]  /*be40*/  MOV R173, R7 ;  /* 0x0000000700ad7202 */ /* 0x002fe20000000f00 */
[C---:B------:R-:W-:Y:S01]  /*be50*/  FMUL.FTZ R7, R3.reuse, R179 ;  /* 0x000000b303077220 */ /* 0x040fe20000410000 */
[----:B------:R-:W-:Y:S01]  /*be60*/  F2FP.F16.F32.PACK_AB R179, R168, R238 ;  /* 0x000000eea8b3723e */ /* 0x000fe200000000ff */
[C---:B------:R-:W-:Y:S01]  /*be70*/  FMUL.FTZ R13, R2.reuse, R185 ;  /* 0x000000b9020d7220 */ /* 0x040fe20000410000 */
[----:B------:R-:W-:Y:S01]  /*be80*/  MOV R185, R19 ;  /* 0x0000001300b97202 */ /* 0x000fe20000000f00 */
[C---:B------:R-:W-:Y:S01]  /*be90*/  FMUL.FTZ R19, R3.reuse, R167 ;  /* 0x000000a703137220 */ /* 0x040fe20000410000 */
[----:B------:R-:W-:Y:S03]  /*bea0*/  FMUL.FTZ R69, R2, R69 ;  /* 0x0000004502457220 */ /* 0x000fe60000410000 */
[----:B------:R1:W-:Y:S01]  /*beb0*/  MUFU.EX2 R207, R10 ;  /* 0x0000000a00cf7308 */ /* 0x0003e20000000800 */
[C---:B--2---:R-:W-:Y:S01]  /*bec0*/  FMUL.FTZ R14, R0.reuse, R186 ;  /* 0x000000ba000e7220 */ /* 0x044fe20000410000 */
[C---:B------:R-:W-:Y:S01]  /*bed0*/  FMUL.FTZ R15, R0.reuse, R187 ;  /* 0x000000bb000f7220 */ /* 0x040fe20000410000 */
[----:B------:R-:W-:Y:S01]  /*bee0*/  MOV R186, R18 ;  /* 0x0000001200ba7202 */ /* 0x000fe20000000f00 */
[----:B------:R-:W-:Y:S01]  /*bef0*/  FMUL.FTZ R18, R3, R166 ;  /* 0x000000a603127220 */ /* 0x000fe20000410000 */
[C---:B------:R-:W-:Y:S01]  /*bf00*/  FMUL.FTZ R38, R0.reuse, R194 ;  /* 0x000000c200267220 */ /* 0x040fe20000410000 */
[C---:B------:R-:W-:Y:S01]  /*bf10*/  FMUL.FTZ R39, R0.reuse, R195 ;  /* 0x000000c300277220 */ /* 0x040fe20000410000 */
[----:B------:R-:W-:Y:S03]  /*bf20*/  FMUL.FTZ R70, R0, R70 ;  /* 0x0000004600467220 */ /* 0x000fe60000410000 */
[----:B------:R2:W2:Y:S01]  /*bf30*/  MUFU.EX2 R212, R11 ;  /* 0x0000000b00d47308 */ /* 0x0004a20000000800 */
[----:B---3--:R-:W-:Y:S01]  /*bf40*/  FMUL.FTZ R9, R2, R181 ;  /* 0x000000b502097220 */ /* 0x008fe20000410000 */
[----:B------:R-:W-:Y:S01]  /*bf50*/  F2FP.F16.F32.PACK_AB R180, R213, R206 ;  /* 0x000000ced5b4723e */ /* 0x000fe200000000ff */
[----:B------:R-:W-:Y:S01]  /*bf60*/  FMUL.FTZ R71, R0, R71 ;  /* 0x0000004700477220 */ /* 0x000fe20000410000 */
[C---:B------:R-:W-:Y:S01]  /*bf70*/  FMUL.FTZ R74, R3.reuse, R74 ;  /* 0x0000004a034a7220 */ /* 0x040fe20000410000 */
[C---:B------:R-:W-:Y:S01]  /*bf80*/  FMUL.FTZ R75, R3.reuse, R75 ;  /* 0x0000004b034b7220 */ /* 0x040fe20000410000 */
[C---:B------:R-:W-:Y:S01]  /*bf90*/  FMUL.FTZ R78, R3.reuse, R78 ;  /* 0x0000004e034e7220 */ /* 0x040fe20000410000 */
[----:B------:R-:W-:Y:S01]  /*bfa0*/  FMUL.FTZ R79, R3, R79 ;  /* 0x0000004f034f7220 */ /* 0x000fe20000410000 */
[----:B------:R-:W-:Y:S01]  /*bfb0*/  FMUL.FTZ R80, R2, R80 ;  /* 0x0000005002507220 */ /* 0x000fe20000410000 */
[----:B-1----:R-:W-:Y:S01]  /*bfc0*/  FMUL.FTZ R10, R0, R182 ;  /* 0x000000b6000a7220 */ /* 0x002fe20000410000 */
[----:B------:R-:W-:Y:S01]  /*bfd0*/  F2FP.F16.F32.PACK_AB R182, R173, R209 ;  /* 0x000000d1adb6723e */ /* 0x000fe200000000ff */
[----:B------:R-:W-:Y:S01]  /*bfe0*/  FMUL.FTZ R81, R2, R81 ;  /* 0x0000005102517220 */ /* 0x000fe20000410000 */
[C---:B------:R-:W-:Y:S01]  /*bff0*/  FMUL.FTZ R82, R0.reuse, R82 ;  /* 0x0000005200527220 */ /* 0x040fe20000410000 */
[----:B------:R-:W-:Y:S01]  /*c000*/  FMUL.FTZ R83, R0, R83 ;  /* 0x0000005300537220 */ /* 0x000fe20000410000 */
[C---:B------:R-:W-:Y:S01]  /*c010*/  FMUL.FTZ R84, R2.reuse, R84 ;  /* 0x0000005402547220 */ /* 0x040fe20000410000 */
[----:B------:R-:W-:Y:S01]  /*c020*/  FMUL.FTZ R85, R2, R85 ;  /* 0x0000005502557220 */ /* 0x000fe20000410000 */
[C---:B------:R-:W-:Y:S01]  /*c030*/  FMUL.FTZ R86, R0.reuse, R86 ;  /* 0x0000005600567220 */ /* 0x040fe20000410000 */
[----:B--2---:R-:W-:Y:S01]  /*c040*/  FMUL.FTZ R11, R0, R183 ;  /* 0x000000b7000b7220 */ /* 0x004fe20000410000 */
[----:B------:R-:W-:Y:S01]  /*c050*/  F2FP.F16.F32.PACK_AB R181, R212, R207 ;  /* 0x000000cfd4b5723e */ /* 0x000fe200000000ff */
[----:B------:R-:W-:Y:S01]  /*c060*/  FMUL.FTZ R87, R0, R87 ;  /* 0x0000005700577220 */ /* 0x000fe20000410000 */
[C---:B------:R-:W-:Y:S01]  /*c070*/  FMUL.FTZ R90, R3.reuse, R90 ;  /* 0x0000005a035a7220 */ /* 0x040fe20000410000 */
[C---:B------:R-:W-:Y:S01]  /*c080*/  FMUL.FTZ R91, R3.reuse, R91 ;  /* 0x0000005b035b7220 */ /* 0x040fe20000410000 */
        /* <DEDUP_REMOVED lines=37> */
[----:B------:R1:W-:Y:S01]  /*c2e0*/  MUFU.EX2 R174, R24 ;  /* 0x0000001800ae7308 */ /* 0x0003e20000000800 */
[--C-:B------:R-:W-:Y:S01]  /*c2f0*/  FFMA.FTZ R30, R30, UR4, -R204.reuse ;  /* 0x000000041e1e7c23 */ /* 0x100fe200080108cc */
[--C-:B------:R-:W-:Y:S01]  /*c300*/  FFMA.FTZ R31, R31, UR4, -R204.reuse ;  /* 0x000000041f1f7c23 */ /* 0x100fe200080108cc */
[C---:B------:R-:W-:Y:S01]  /*c310*/  FMUL.FTZ R146, R0.reuse, R146 ;  /* 0x0000009200927220 */ /* 0x040fe20000410000 */
[----:B------:R-:W-:Y:S01]  /*c320*/  FMUL.FTZ R147, R0, R147 ;  /* 0x0000009300937220 */ /* 0x000fe20000410000 */
[--C-:B------:R-:W-:Y:S01]  /*c330*/  FFMA.FTZ R42, R42, UR4, -R204.reuse ;  /* 0x000000042a2a7c23 */ /* 0x100fe200080108cc */
[--C-:B------:R-:W-:Y:S01]  /*c340*/  FFMA.FTZ R43, R43, UR4, -R204.reuse ;  /* 0x000000042b2b7c23 */ /* 0x100fe200080108cc */
[----:B------:R-:W-:Y:S03]  /*c350*/  MOV R187, R185 ;  /* 0x000000b900bb7202 */ /* 0x000fe60000000f00 */
[----:B------:R2:W-:Y:S01]  /*c360*/  MUFU.EX2 R175, R26 ;  /* 0x0000001a00af7308 */ /* 0x0005e20000000800 */
[C---:B------:R-:W-:Y:S01]  /*c370*/  FMUL.FTZ R142, R3.reuse, R142 ;  /* 0x0000008e038e7220 */ /* 0x040fe20000410000 */
[C---:B------:R-:W-:Y:S01]  /*c380*/  FMUL.FTZ R143, R3.reuse, R143 ;  /* 0x0000008f038f7220 */ /* 0x040fe20000410000 */
[C---:B------:R-:W-:Y:S01]  /*c390*/  FMUL.FTZ R150, R3.reuse, R150 ;  /* 0x0000009603967220 */ /* 0x040fe20000410000 */
[----:B------:R-:W-:Y:S01]  /*c3a0*/  FMUL.FTZ R151, R3, R151 ;  /* 0x0000009703977220 */ /* 0x000fe20000410000 */
[C---:B------:R-:W-:Y:S01]  /*c3b0*/  FMUL.FTZ R144, R2.reuse, R144 ;  /* 0x0000009002907220 */ /* 0x040fe20000410000 */
[C---:B------:R-:W-:Y:S04]  /*c3c0*/  FMUL.FTZ R145, R2.reuse, R145 ;  /* 0x0000009102917220 */ /* 0x040fe80000410000 */
[----:B------:R3:W-:Y:S01]  /*c3d0*/  MUFU.EX2 R185, R25 ;  /* 0x0000001900b97308 */ /* 0x0007e20000000800 */
[----:B-1----:R-:W-:Y:S09]  /*c3e0*/  FMUL.FTZ R24, R2, R200 ;  /* 0x000000c802187220 */ /* 0x002ff20000410000 */
[----:B------:R1:W-:Y:S01]  /*c3f0*/  MUFU.EX2 R193, R210 ;  /* 0x000000d200c17308 */ /* 0x0003e20000000800 */
[----:B--2---:R-:W-:Y:S09]  /*c400*/  FMUL.FTZ R26, R0, R202 ;  /* 0x000000ca001a7220 */ /* 0x004ff20000410000 */
[----:B------:R-:W-:Y:S01]  /*c410*/  MUFU.EX2 R195, R28 ;  /* 0x0000001c00c37308 */ /* 0x000fe20000000800 */
[C---:B---3--:R-:W-:Y:S09]  /*c420*/  FMUL.FTZ R25, R2.reuse, R201 ;  /* 0x000000c902197220 */ /* 0x048ff20000410000 */
[----:B------:R-:W-:Y:S01]  /*c430*/  MUFU.EX2 R192, R30 ;  /* 0x0000001e00c07308 */ /* 0x000fe20000000800 */
[----:B-1----:R-:W-:Y:S09]  /*c440*/  FFMA.FTZ R210, R59, UR4, -R204 ;  /* 0x000000043bd27c23 */ /* 0x002ff200080108cc */
[----:B------:R-:W-:Y:S10]  /*c450*/  MUFU.EX2 R241, R241 ;  /* 0x000000f100f17308 */ /* 0x000ff40000000800 */
[----:B------:R-:W-:Y:S10]  /*c460*/  MUFU.EX2 R250, R250 ;  /* 0x000000fa00fa7308 */ /* 0x000ff40000000800 */
[----:B------:R-:W-:Y:S10]  /*c470*/  MUFU.EX2 R252, R252 ;  /* 0x000000fc00fc7308 */ /* 0x000ff40000000800 */
[----:B------:R-:W-:Y:S10]  /*c480*/  MUFU.EX2 R251, R251 ;  /* 0x000000fb00fb7308 */ /* 0x000ff40000000800 */
[----:B------:R-:W-:Y:S10]  /*c490*/  MUFU.EX2 R249, R249 ;  /* 0x000000f900f97308 */ /* 0x000ff40000000800 */
[----:B------:R-:W-:Y:S10]  /*c4a0*/  MUFU.EX2 R248, R248 ;  /* 0x000000f800f87308 */ /* 0x000ff40000000800 */
[----:B------:R-:W-:Y:S10]  /*c4b0*/  MUFU.EX2 R247, R247 ;  /* 0x000000f700f77308 */ /* 0x000ff40000000800 */
[----:B------:R-:W-:Y:S01]  /*c4c0*/  MUFU.EX2 R210, R210 ;  /* 0x000000d200d27308 */ /* 0x000fe20000000800 */
[----:B----4-:R-:W-:Y:S01]  /*c4d0*/  FFMA.FTZ R153, R153, R6, R205 ;  /* 0x0000000699997223 */ /* 0x010fe200000100cd */
[----:B------:R-:W-:Y:S01]  /*c4e0*/  MOV R205, R12 ;  /* 0x0000000c00cd7202 */ /* 0x000fe20000000f00 */
[----:B------:R-:W-:Y:S01]  /*c4f0*/  FMUL.FTZ R12, R2, R184 ;  /* 0x000000b8020c7220 */ /* 0x000fe20000410000 */
[----:B------:R-:W-:Y:S01]  /*c500*/  MOV R184, R66 ;  /* 0x0000004200b87202 */ /* 0x000fe20000000f00 */
[----:B------:R-:W-:Y:S01]  /*c510*/  FMUL.FTZ R6, R3, R178 ;  /* 0x000000b203067220 */ /* 0x000fe20000410000 */
[----:B------:R-:W1:Y:S01]  /*c520*/  LDSM.16.MT88.4 R64, [R217+0xc000] ;  /* 0x00c00000d940783b */ /* 0x000e620000004200 */
[----:B------:R-:W-:Y:S01]  /*c530*/  F2FP.F16.F32.PACK_AB R178, R61, R239 ;  /* 0x000000ef3db2723e */ /* 0x000fe200000000ff */
[----:B-----5:R-:W-:Y:S01]  /*c540*/  FFMA.FTZ R40, R3, R40, R246 ;  /* 0x0000002803287223 */ /* 0x020fe200000100f6 */
[----:B------:R-:W-:Y:S01]  /*c550*/  F2FP.F16.F32.PACK_AB R183, R205, R45 ;  /* 0x0000002dcdb7723e */ /* 0x000fe200000000ff */
[--C-:B------:R-:W-:Y:S01]  /*c560*/  FFMA.FTZ R3, R27, UR4, -R204.reuse ;  /* 0x000000041b037c23 */ /* 0x100fe200080108cc */
[----:B------:R-:W-:Y:S01]  /*c570*/  MOV R246, R164 ;  /* 0x000000a400f67202 */ /* 0x000fe20000000f00 */
[----:B------:R-:W-:Y:S01]  /*c580*/  FMUL.FTZ R27, R0, R203 ;  /* 0x000000cb001b7220 */ /* 0x000fe20000410000 */
[----:B------:R-:W-:Y:S01]  /*c590*/  MOV R203, R45 ;  /* 0x0000002d00cb7202 */ /* 0x000fe20000000f00 */
[-C--:B------:R-:W-:Y:S01]  /*c5a0*/  HMMA.16816.F32 R4, R176, R32.reuse, R4 ;  /* 0x00000020b004723c */ /* 0x080fe20000001804 */
[----:B------:R-:W2:Y:S01]  /*c5b0*/  LDL.LU R164, [R1+0x8] ;  /* 0x0000080001a47983 */ /* 0x000ea20000300800 */
[----:B------:R3:W-:Y:S04]  /*c5c0*/  MUFU.EX2 R194, R3 ;  /* 0x0000000300c27308 */ /* 0x0007e80000000800 */
[C---:B------:R-:W-:Y:S06]  /*c5d0*/  HMMA.16816.F32 R8, R180.reuse, R32, R8 ;  /* 0x00000020b408723c */ /* 0x040fec0000001808 */
[-C--:B------:R-:W-:Y:S05]  /*c5e0*/  HMMA.16816.F32 R12, R180, R34.reuse, R12 ;  /* 0x00000022b40c723c */ /* 0x080fea000000180c */
[C---:B------:R-:W-:Y:S01]  /*c5f0*/  FMUL.FTZ R32, R2.reuse, R188 ;  /* 0x000000bc02207220 */ /* 0x040fe20000410000 */
[C---:B------:R-:W-:Y:S01]  /*c600*/  HMMA.16816.F32 R16, R176.reuse, R34, R16 ;  /* 0x00000022b010723c */ /* 0x040fe20000001810 */
[----:B------:R4:W-:Y:S04]  /*c610*/  MUFU.EX2 R188, R237 ;  /* 0x000000ed00bc7308 */ /* 0x0009e80000000800 */
[----:B------:R-:W-:Y:S01]  /*c620*/  FMUL.FTZ R33, R2, R189 ;  /* 0x000000bd02217220 */ /* 0x000fe20000410000 */
[--C-:B---3--:R-:W-:Y:S01]  /*c630*/  FFMA.FTZ R3, R46, UR4, -R204.reuse ;  /* 0x000000042e037c23 */ /* 0x108fe200080108cc */
[C---:B------:R-:W-:Y:S01]  /*c640*/  FMUL.FTZ R34, R0.reuse, R190 ;  /* 0x000000be00227220 */ /* 0x040fe20000410000 */
[----:B------:R-:W-:Y:S03]  /*c650*/  FMUL.FTZ R35, R0, R191 ;  /* 0x000000bf00237220 */ /* 0x000fe60000410000 */
[----:B------:R3:W-:Y:S01]  /*c660*/  MUFU.EX2 R189, R208 ;  /* 0x000000d000bd7308 */ /* 0x0007e20000000800 */
[-C--:B-1----:R-:W-:Y:S09]  /*c670*/  HMMA.16816.F32 R20, R176, R64.reuse, R20 ;  /* 0x00000040b014723c */ /* 0x082ff20000001814 */
[----:B------:R-:W-:Y:S01]  /*c680*/  MUFU.EX2 R191, R29 ;  /* 0x0000001d00bf7308 */ /* 0x000fe20000000800 */
[----:B----4-:R-:W4:Y:S01]  /*c690*/  LDL.LU R237, [R1+0xc] ;  /* 0x00000c0001ed7983 */ /* 0x010f220000300800 */
[C---:B------:R-:W-:Y:S08]  /*c6a0*/  HMMA.16816.F32 R32, R180.reuse, R64, R32 ;  /* 0x00000040b420723c */ /* 0x040ff00000001820 */
[----:B------:R-:W1:Y:S01]  /*c6b0*/  MUFU.EX2 R190, R236 ;  /* 0x000000ec00be7308 */ /* 0x000e620000000800 */
[-C--:B------:R-:W-:Y:S03]  /*c6c0*/  HMMA.16816.F32 R36, R180, R66.reuse, R36 ;  /* 0x00000042b424723c */ /* 0x080fe60000001824 */
[----:B---3--:R-:W-:Y:S03]  /*c6d0*/  MOV R208, R56 ;  /* 0x0000003800d07202 */ /* 0x008fe60000000f00 */
[C---:B------:R-:W-:Y:S05]  /*c6e0*/  HMMA.16816.F32 R48, R176.reuse, R66, R48 ;  /* 0x00000042b030723c */ /* 0x040fea0000001830 */
[C---:B------:R-:W-:Y:S01]  /*c6f0*/  FMUL.FTZ R64, R2.reuse, R196 ;  /* 0x000000c402407220 */ /* 0x040fe20000410000 */
[-C--:B------:R-:W-:Y:S01]  /*c700*/  HMMA.16816.F32 R52, R176, R160.reuse, R52 ;  /* 0x000000a0b034723c */ /* 0x080fe20000001834 */
[----:B------:R3:W-:Y:S04]  /*c710*/  MUFU.EX2 R196, R31 ;  /* 0x0000001f00c47308 */ /* 0x0007e80000000800 */
[----:B------:R-:W-:Y:S01]  /*c720*/  FMUL.FTZ R65, R2, R197 ;  /* 0x000000c502417220 */ /* 0x000fe20000410000 */
[C---:B------:R-:W-:Y:S01]  /*c730*/  FMUL.FTZ R66, R0.reuse, R198 ;  /* 0x000000c600427220 */ /* 0x040fe20000410000 */
[----:B------:R-:W-:Y:S01]  /*c740*/  FMUL.FTZ R67, R0, R199 ;  /* 0x000000c700437220 */ /* 0x000fe20000410000 */
[----:B------:R-:W-:Y:S03]  /*c750*/  MOV R198, R169 ;  /* 0x000000a900c67202 */ /* 0x000fe60000000f00 */
[----:B------:R-:W-:Y:S01]  /*c760*/  MUFU.EX2 R208, R208 ;  /* 0x000000d000d07308 */ /* 0x000fe20000000800 */
[----:B-1----:R-:W-:Y:S02]  /*c770*/  F2FP.F16.F32.PACK_AB R30, R190, R188 ;  /* 0x000000bcbe1e723e */ /* 0x002fe400000000ff */
[----:B------:R-:W-:Y:S01]  /*c780*/  MOV R199, R172 ;  /* 0x000000ac00c77202 */ /* 0x000fe20000000f00 */
[C---:B------:R-:W-:Y:S06]  /*c790*/  HMMA.16816.F32 R64, R180.reuse, R160, R64 ;  /* 0x000000a0b440723c */ /* 0x040fec0000001840 */
[----:B------:R1:W-:Y:S01]  /*c7a0*/  MUFU.EX2 R172, R235 ;  /* 0x000000eb00ac7308 */ /* 0x0003e20000000800 */
[----:B---3--:R-:W-:Y:S01]  /*c7b0*/  F2FP.F16.F32.PACK_AB R31, R189, R193 ;  /* 0x000000c1bd1f723e */ /* 0x008fe200000000ff */
[-C--:B------:R-:W-:Y:S03]  /*c7c0*/  HMMA.16816.F32 R68, R180, R162.reuse, R68 ;  /* 0x000000a2b444723c */ /* 0x080fe60000001844 */
[----:B------:R-:W-:Y:S03]  /*c7d0*/  MOV R197, R184 ;  /* 0x000000b800c57202 */ /* 0x000fe60000000f00 */
[C---:B------:R-:W-:Y:S01]  /*c7e0*/  HMMA.16816.F32 R72, R176.reuse, R162, R72 ;  /* 0x000000a2b048723c */ /* 0x040fe20000001848 */
[----:B------:R-:W3:Y:S01]  /*c7f0*/  LDSM.16.MT88.4 R160, [R218+0xc000] ;  /* 0x00c00000daa0783b */ /* 0x000ee20000004200 */
[----:B------:R5:W5:Y:S03]  /*c800*/  MUFU.EX2 R184, R215 ;  /* 0x000000d700b87308 */ /* 0x000b660000000800 */
[----:B------:R-:W-:Y:S02]  /*c810*/  MOV R202, R197 ;  /* 0x000000c500ca7202 */ /* 0x000fe40000000f00 */
[----:B------:R-:W-:Y:S05]  /*c820*/  MOV R236, R199 ;  /* 0x000000c700ec7202 */ /* 0x000fea0000000f00 */
[----:B------:R-:W-:Y:S01]  /*c830*/  MUFU.EX2 R197, R240 ;  /* 0x000000f000c57308 */ /* 0x000fe20000000800 */
[----:B-1----:R-:W-:Y:S09]  /*c840*/  MOV R235, R165 ;  /* 0x000000a500eb7202 */ /* 0x002ff20000000f00 */
[----:B------:R-:W-:Y:S01]  /*c850*/  MUFU.EX2 R240, R158 ;  /* 0x0000009e00f07308 */ /* 0x000fe20000000800 */
[----:B-----5:R-:W-:Y:S02]  /*c860*/  MOV R215, R173 ;  /* 0x000000ad00d77202 */ /* 0x020fe40000000f00 */
[----:B------:R-:W-:Y:S02]  /*c870*/  F2FP.F16.F32.PACK_AB R28, R184, R172 ;  /* 0x000000acb81c723e */ /* 0x000fe400000000ff */
[----:B------:R-:W-:Y:S02]  /*c880*/  MOV R200, R215 ;  /* 0x000000d700c87202 */ /* 0x000fe40000000f00 */
[----:B------:R-:W-:Y:S03]  /*c890*/  MOV R215, R246 ;  /* 0x000000f600d77202 */ /* 0x000fe60000000f00 */
[----:B------:R1:W5:Y:S10]  /*c8a0*/  MUFU.EX2 R173, R211 ;  /* 0x000000d300ad7308 */ /* 0x0003740000000800 */
[----:B------:R-:W-:Y:S01]  /*c8b0*/  MUFU.EX2 R199, R243 ;  /* 0x000000f300c77308 */ /* 0x000fe20000000800 */
[-C--:B---3--:R-:W-:Y:S09]  /*c8c0*/  HMMA.16816.F32 R76, R176, R160.reuse, R76 ;  /* 0x000000a0b04c723c */ /* 0x088ff2000000184c */
[----:B------:R3:W-:Y:S02]  /*c8d0*/  MUFU.EX2 R243, R3 ;  /* 0x0000000300f37308 */ /* 0x0007e40000000800 */
[----:B-1----:R-:W-:Y:S02]  /*c8e0*/  MOV R211, R168 ;  /* 0x000000a800d37202 */ /* 0x002fe40000000f00 */
[----:B------:R-:W-:Y:S01]  /*c8f0*/  LDSM.16.MT88.4 R168, [R217+0xc800] ;  /* 0x00c80000d9a8783b */ /* 0x000fe20000004200 */
[C---:B------:R-:W-:Y:S05]  /*c900*/  HMMA.16816.F32 R80, R180.reuse, R160, R80 ;  /* 0x000000a0b450723c */ /* 0x040fea0000001850 */
[----:B------:R-:W-:Y:S01]  /*c910*/  MUFU.EX2 R246, R43 ;  /* 0x0000002b00f67308 */ /* 0x000fe20000000800 */
[----:B------:R-:W-:Y:S01]  /*c920*/  MOV R201, R211 ;  /* 0x000000d300c97202 */ /* 0x000fe20000000f00 */
[-C--:B------:R-:W-:Y:S04]  /*c930*/  HMMA.16816.F32 R84, R180, R162.reuse, R84 ;  /* 0x000000a2b454723c */ /* 0x080fe80000001854 */
[----:B------:R-:W-:Y:S02]  /*c940*/  FFMA.FTZ R211, R58, UR4, -R204 ;  /* 0x000000043ad37c23 */ /* 0x000fe400080108cc */
[C---:B------:R-:W-:Y:S01]  /*c950*/  HMMA.16816.F32 R88, R176.reuse, R162, R88 ;  /* 0x000000a2b058723c */ /* 0x040fe20000001858 */
[----:B------:R-:W1:Y:S01]  /*c960*/  LDSM.16.MT88.4 R160, [R216+0xe000] ;  /* 0x00e00000d8a0783b */ /* 0x000e620000004200 */
[----:B------:R-:W-:Y:S03]  /*c970*/  MUFU.EX2 R235, R235 ;  /* 0x000000eb00eb7308 */ /* 0x000fe60000000800 */
[----:B-----5:R-:W-:Y:S07]  /*c980*/  F2FP.F16.F32.PACK_AB R29, R241, R173 ;  /* 0x000000adf11d723e */ /* 0x020fee00000000ff */
[----:B------:R-:W-:Y:S10]  /*c990*/  MUFU.EX2 R215, R215 ;  /* 0x000000d700d77308 */ /* 0x000ff40000000800 */
[----:B------:R-:W-:Y:S10]  /*c9a0*/  MUFU.EX2 R236, R236 ;  /* 0x000000ec00ec7308 */ /* 0x000ff40000000800 */
[----:B------:R-:W-:Y:S01]  /*c9b0*/  MUFU.EX2 R211, R211 ;  /* 0x000000d300d37308 */ /* 0x000fe20000000800 */
[-C--:B-1----:R-:W-:Y:S06]  /*c9c0*/  HMMA.16816.F32 R92, R176, R160.reuse, R92 ;  /* 0x000000a0b05c723c */ /* 0x082fec000000185c */
[C---:B------:R-:W-:Y:S06]  /*c9d0*/  HMMA.16816.F32 R96, R180.reuse, R160, R96 ;  /* 0x000000a0b460723c */ /* 0x040fec0000001860 */
[-C--:B------:R-:W-:Y:S06]  /*c9e0*/  HMMA.16816.F32 R100, R180, R162.reuse, R100 ;  /* 0x000000a2b464723c */ /* 0x080fec0000001864 */
[C---:B------:R-:W-:Y:S01]  /*c9f0*/  HMMA.16816.F32 R104, R176.reuse, R162, R104 ;  /* 0x000000a2b068723c */ /* 0x040fe20000001868 */
[----:B------:R-:W1:Y:S05]  /*ca00*/  LDSM.16.MT88.4 R160, [R217+0xe000] ;  /* 0x00e00000d9a0783b */ /* 0x000e6a0000004200 */
[-C--:B-1----:R-:W-:Y:S06]  /*ca10*/  HMMA.16816.F32 R108, R176, R160.reuse, R108 ;  /* 0x000000a0b06c723c */ /* 0x082fec000000186c */
[C---:B------:R-:W-:Y:S06]  /*ca20*/  HMMA.16816.F32 R112, R180.reuse, R160, R112 ;  /* 0x000000a0b470723c */ /* 0x040fec0000001870 */
[-C--:B------:R-:W-:Y:S06]  /*ca30*/  HMMA.16816.F32 R116, R180, R162.reuse, R116 ;  /* 0x000000a2b474723c */ /* 0x080fec0000001874 */
[C---:B------:R-:W-:Y:S01]  /*ca40*/  HMMA.16816.F32 R120, R176.reuse, R162, R120 ;  /* 0x000000a2b078723c */ /* 0x040fe20000001878 */
[----:B------:R-:W1:Y:S05]  /*ca50*/  LDSM.16.MT88.4 R160, [R219+0xe000] ;  /* 0x00e00000dba0783b */ /* 0x000e6a0000004200 */
[-C--:B-1----:R-:W-:Y:S05]  /*ca60*/  HMMA.16816.F32 R124, R176, R160.reuse, R124 ;  /* 0x000000a0b07c723c */ /* 0x082fea000000187c */
[----:B--2---:R-:W-:Y:S01]  /*ca70*/  FFMA.FTZ R206, R2, R164, R206 ;  /* 0x000000a402ce7223 */ /* 0x004fe200000100ce */
[----:B------:R-:W-:Y:S01]  /*ca80*/  FADD.FTZ R2, R214, R153 ;  /* 0x00000099d6027221 */ /* 0x000fe20000010000 */
[----:B------:R-:W-:Y:S01]  /*ca90*/  LDSM.16.MT88.4 R164, [R216+0xc800] ;  /* 0x00c80000d8a4783b */ /* 0x000fe20000004200 */
[C---:B------:R-:W-:Y:S04]  /*caa0*/  HMMA.16816.F32 R128, R180.reuse, R160, R128 ;  /* 0x000000a0b480723c */ /* 0x040fe80000001880 */
[----:B------:R-:W-:Y:S02]  /*cab0*/  FADD.FTZ R2, R239, R2 ;  /* 0x00000002ef027221 */ /* 0x000fe40000010000 */
[-C--:B------:R-:W-:Y:S01]  /*cac0*/  HMMA.16816.F32 R132, R180, R162.reuse, R132 ;  /* 0x000000a2b484723c */ /* 0x080fe20000001884 */
[----:B------:R-:W-:Y:S05]  /*cad0*/  MUFU.EX2 R239, R157 ;  /* 0x0000009d00ef7308 */ /* 0x000fea0000000800 */
[C---:B------:R-:W-:Y:S01]  /*cae0*/  HMMA.16816.F32 R136, R176.reuse, R162, R136 ;  /* 0x000000a2b088723c */ /* 0x040fe20000001888 */
[----:B------:R-:W1:Y:S04]  /*caf0*/  LDSM.16.MT88.4 R160, [R218+0xe000] ;  /* 0x00e00000daa0783b */ /* 0x000e680000004200 */
[----:B----4-:R-:W-:Y:S01]  /*cb00*/  FFMA.FTZ R207, R0, R237, R207 ;  /* 0x000000ed00cf7223 */ /* 0x010fe200000100cf */
[----:B------:R-:W-:Y:S01]  /*cb10*/  FFMA.FTZ R0, R47, UR4, -R204 ;  /* 0x000000042f007c23 */ /* 0x000fe200080108cc */
[----:B------:R-:W-:Y:S04]  /*cb20*/  MOV R237, R198 ;  /* 0x000000c600ed7202 */ /* 0x000fe80000000f00 */
[----:B------:R-:W-:Y:S01]  /*cb30*/  FADD.FTZ R153, R212, R207 ;  /* 0x000000cfd4997221 */ /* 0x000fe20000010000 */
[----:B------:R-:W-:Y:S10]  /*cb40*/  MUFU.EX2 R198, R245 ;  /* 0x000000f500c67308 */ /* 0x000ff40000000800 */
[----:B------:R-:W-:Y:S10]  /*cb50*/  MUFU.EX2 R245, R42 ;  /* 0x0000002a00f57308 */ /* 0x000ff40000000800 */
[----:B------:R-:W-:Y:S01]  /*cb60*/  MUFU.EX2 R237, R237 ;  /* 0x000000ed00ed7308 */ /* 0x000fe20000000800 */
[-C--:B-1----:R-:W-:Y:S06]  /*cb70*/  HMMA.16816.F32 R140, R176, R160.reuse, R140 ;  /* 0x000000a0b08c723c */ /* 0x082fec000000188c */
[C---:B------:R-:W-:Y:S06]  /*cb80*/  HMMA.16816.F32 R24, R180.reuse, R160, R24 ;  /* 0x000000a0b418723c */ /* 0x040fec0000001818 */
[-C--:B------:R-:W-:Y:S05]  /*cb90*/  HMMA.16816.F32 R144, R180, R162.reuse, R144 ;  /* 0x000000a2b490723c */ /* 0x080fea0000001890 */
[----:B------:R-:W-:Y:S01]  /*cba0*/  F2FP.F16.F32.PACK_AB R160, R185, R174 ;  /* 0x000000aeb9a0723e */ /* 0x000fe200000000ff */
[----:B------:R-:W-:Y:S05]  /*cbb0*/  HMMA.16816.F32 R148, R176, R162, R148 ;  /* 0x000000a2b094723c */ /* 0x000fea0000001894 */
[----:B------:R-:W-:Y:S01]  /*cbc0*/  F2FP.F16.F32.PACK_AB R161, R194, R175 ;  /* 0x000000afc2a1723e */ /* 0x000fe200000000ff */
[-C--:B------:R-:W-:Y:S05]  /*cbd0*/  HMMA.16816.F32 R4, R28, R164.reuse, R4 ;  /* 0x000000a41c04723c */ /* 0x080fea0000001804 */
[----:B------:R-:W-:Y:S02]  /*cbe0*/  F2FP.F16.F32.PACK_AB R162, R191, R195 ;  /* 0x000000c3bfa2723e */ /* 0x000fe400000000ff */
[----:B------:R-:W-:Y:S04]  /*cbf0*/  F2FP.F16.F32.PACK_AB R163, R196, R192 ;  /* 0x000000c0c4a3723e */ /* 0x000fe800000000ff */
[----:B------:R-:W-:Y:S02]  /*cc00*/  MOV R180, R44 ;  /* 0x0000002c00b47202 */ /* 0x000fe40000000f00 */
[----:B------:R-:W-:Y:S01]  /*cc10*/  LDSM.16.MT88.4 R44, [R217+0xd000] ;  /* 0x00d00000d92c783b */ /* 0x000fe20000004200 */
[C---:B------:R-:W-:Y:S04]  /*cc20*/  HMMA.16816.F32 R8, R160.reuse, R164, R8 ;  /* 0x000000a4a008723c */ /* 0x040fe80000001808 */
[----:B------:R-:W-:Y:S01]  /*cc30*/  MOV R183, R57 ;  /* 0x0000003900b77202 */ /* 0x000fe20000000f00 */
[----:B---3--:R-:W-:Y:S01]  /*cc40*/  FADD.FTZ R3, R180, R40 ;  /* 0x00000028b4037221 */ /* 0x008fe20000010000 */
[-C--:B------:R-:W-:Y:S01]  /*cc50*/  HMMA.16816.F32 R12, R160, R166.reuse, R12 ;  /* 0x000000a6a00c723c */ /* 0x080fe2000000180c */
[----:B------:R-:W-:Y:S04]  /*cc60*/  LDSM.16.MT88.4 R56, [R219+0xd000] ;  /* 0x00d00000db38783b */ /* 0x000fe80000004200 */
[----:B------:R-:W-:Y:S01]  /*cc70*/  MOV R179, R60 ;  /* 0x0000003c00b37202 */ /* 0x000fe20000000f00 */
[C---:B------:R-:W-:Y:S03]  /*cc80*/  HMMA.16816.F32 R16, R28.reuse, R166, R16 ;  /* 0x000000a61c10723c */ /* 0x040fe60000001810 */
[----:B------:R-:W1:Y:S01]  /*cc90*/  LDSM.16.MT88.4 R164, [R219+0xc800] ;  /* 0x00c80000dba4783b */ /* 0x000e620000004200 */
[----:B------:R-:W-:Y:S01]  /*cca0*/  MUFU.EX2 R214, R179 ;  /* 0x000000b300d67308 */ /* 0x000fe20000000800 */
[----:B------:R-:W-:Y:S01]  /*ccb0*/  F2FP.F16.F32.PACK_AB R40, R248, R249 ;  /* 0x000000f9f828723e */ /* 0x000fe200000000ff */
[-C--:B------:R-:W-:Y:S05]  /*ccc0*/  HMMA.16816.F32 R20, R28, R168.reuse, R20 ;  /* 0x000000a81c14723c */ /* 0x080fea0000001814 */
[----:B------:R-:W-:Y:S01]  /*ccd0*/  MOV R180, R202 ;  /* 0x000000ca00b47202 */ /* 0x000fe20000000f00 */
[C---:B------:R-:W-:Y:S05]  /*cce0*/  HMMA.16816.F32 R32, R160.reuse, R168, R32 ;  /* 0x000000a8a020723c */ /* 0x040fea0000001820 */
[----:B------:R-:W-:Y:S01]  /*ccf0*/  MOV R202, R61 ;  /* 0x0000003d00ca7202 */ /* 0x000fe20000000f00 */
[-C--:B------:R-:W-:Y:S05]  /*cd00*/  HMMA.16816.F32 R36, R160, R170.reuse, R36 ;  /* 0x000000aaa024723c */ /* 0x080fea0000001824 */
[----:B------:R-:W-:Y:S01]  /*cd10*/  FADD.FTZ R2, R202, R2 ;  /* 0x00000002ca027221 */ /* 0x000fe20000010000 */
[C---:B------:R-:W-:Y:S01]  /*cd20*/  HMMA.16816.F32 R48, R28.reuse, R170, R48 ;  /* 0x000000aa1c30723c */ /* 0x040fe20000001830 */
[----:B------:R-:W2:Y:S04]  /*cd30*/  LDSM.16.MT88.4 R168, [R218+0xc800] ;  /* 0x00c80000daa8783b */ /* 0x000ea80000004200 */
[----:B------:R-:W-:Y:S01]  /*cd40*/  MOV R181, R187 ;  /* 0x000000bb00b57202 */ /* 0x000fe20000000f00 */
[----:B------:R-:W-:Y:S01]  /*cd50*/  FADD.FTZ R2, R172, R2 ;  /* 0x00000002ac027221 */ /* 0x000fe20000010000 */
[----:B------:R-:W-:Y:S01]  /*cd60*/  MUFU.EX2 R187, R242 ;  /* 0x000000f200bb7308 */ /* 0x000fe20000000800 */
[----:B------:R-:W-:Y:S03]  /*cd70*/  MOV R182, R186 ;  /* 0x000000ba00b67202 */ /* 0x000fe60000000f00 */
[----:B------:R-:W-:Y:S06]  /*cd80*/  FADD.FTZ R2, R184, R2 ;  /* 0x00000002b8027221 */ /* 0x000fec0000010000 */
[----:B------:R-:W-:Y:S01]  /*cd90*/  MUFU.EX2 R186, R244 ;  /* 0x000000f400ba7308 */ /* 0x000fe20000000800 */
[-C--:B-1----:R-:W-:Y:S09]  /*cda0*/  HMMA.16816.F32 R52, R28, R164.reuse, R52 ;  /* 0x000000a41c34723c */ /* 0x082ff20000001834 */
[----:B------:R1:W3:Y:S01]  /*cdb0*/  MUFU.EX2 R244, R0 ;  /* 0x0000000000f47308 */ /* 0x0002e20000000800 */
[C---:B------:R-:W-:Y:S06]  /*cdc0*/  HMMA.16816.F32 R64, R160.reuse, R164, R64 ;  /* 0x000000a4a040723c */ /* 0x040fec0000001840 */
[-C--:B------:R-:W-:Y:S03]  /*cdd0*/  HMMA.16816.F32 R68, R160, R166.reuse, R68 ;  /* 0x000000a6a044723c */ /* 0x080fe60000001844 */
[----:B------:R4:W5:Y:S03]  /*cde0*/  MUFU.EX2 R242, R41 ;  /* 0x0000002900f27308 */ /* 0x0009660000000800 */
[C---:B------:R-:W-:Y:S01]  /*cdf0*/  HMMA.16816.F32 R72, R28.reuse, R166, R72 ;  /* 0x000000a61c48723c */ /* 0x040fe20000001848 */
[----:B------:R-:W5:Y:S06]  /*ce00*/  LDSM.16.MT88.4 R164, [R216+0xe800] ;  /* 0x00e80000d8a4783b */ /* 0x000f6c0000004200 */
[----:B------:R-:W-:Y:S01]  /*ce10*/  MUFU.EX2 R212, R182 ;  /* 0x000000b600d47308 */ /* 0x000fe20000000800 */
[----:B-1----:R-:W-:Y:S01]  /*ce20*/  FADD.FTZ R0, R213, R206 ;  /* 0x000000ced5007221 */ /* 0x002fe20000010000 */
[-C--:B--2---:R-:W-:Y:S03]  /*ce30*/  HMMA.16816.F32 R76, R28, R168.reuse, R76 ;  /* 0x000000a81c4c723c */ /* 0x084fe6000000184c */
[----:B---3--:R-:W-:Y:S03]  /*ce40*/  F2FP.F16.F32.PACK_AB R43, R244, R243 ;  /* 0x000000f3f42b723e */ /* 0x008fe600000000ff */
[C---:B------:R-:W-:Y:S02]  /*ce50*/  HMMA.16816.F32 R80, R160.reuse, R168, R80 ;  /* 0x000000a8a050723c */ /* 0x040fe40000001850 */
[----:B------:R-:W1:Y:S03]  /*ce60*/  MUFU.EX2 R213, R181 ;  /* 0x000000b500d57308 */ /* 0x000e660000000800 */
[----:B----4-:R-:W-:Y:S01]  /*ce70*/  F2FP.F16.F32.PACK_AB R41, R246, R245 ;  /* 0x000000f5f629723e */ /* 0x010fe200000000ff */
[-C--:B------:R-:W-:Y:S05]  /*ce80*/  HMMA.16816.F32 R84, R160, R170.reuse, R84 ;  /* 0x000000aaa054723c */ /* 0x080fea0000001854 */
[----:B-----5:R-:W-:Y:S01]  /*ce90*/  F2FP.F16.F32.PACK_AB R42, R247, R242 ;  /* 0x000000f2f72a723e */ /* 0x020fe200000000ff */
[C---:B------:R-:W-:Y:S01]  /*cea0*/  HMMA.16816.F32 R88, R28.reuse, R170, R88 ;  /* 0x000000aa1c58723c */ /* 0x040fe20000001858 */
[----:B------:R-:W2:Y:S05]  /*ceb0*/  LDSM.16.MT88.4 R168, [R217+0xe800] ;  /* 0x00e80000d9a8783b */ /* 0x000eaa0000004200 */
[-C--:B------:R-:W-:Y:S06]  /*cec0*/  HMMA.16816.F32 R92, R28, R164.reuse, R92 ;  /* 0x000000a41c5c723c */ /* 0x080fec000000185c */
[C---:B------:R-:W-:Y:S06]  /*ced0*/  HMMA.16816.F32 R96, R160.reuse, R164, R96 ;  /* 0x000000a4a060723c */ /* 0x040fec0000001860 */
[-C--:B------:R-:W-:Y:S06]  /*cee0*/  HMMA.16816.F32 R100, R160, R166.reuse, R100 ;  /* 0x000000a6a064723c */ /* 0x080fec0000001864 */
[C---:B------:R-:W-:Y:S01]  /*cef0*/  HMMA.16816.F32 R104, R28.reuse, R166, R104 ;  /* 0x000000a61c68723c */ /* 0x040fe20000001868 */
[----:B------:R-:W3:Y:S05]  /*cf00*/  LDSM.16.MT88.4 R164, [R219+0xe800] ;  /* 0x00e80000dba4783b */ /* 0x000eea0000004200 */
[-C--:B--2---:R-:W-:Y:S06]  /*cf10*/  HMMA.16816.F32 R108, R28, R168.reuse, R108 ;  /* 0x000000a81c6c723c */ /* 0x084fec000000186c */
[C---:B------:R-:W-:Y:S06]  /*cf20*/  HMMA.16816.F32 R112, R160.reuse, R168, R112 ;  /* 0x000000a8a070723c */ /* 0x040fec0000001870 */
[-C--:B------:R-:W-:Y:S06]  /*cf30*/  HMMA.16816.F32 R116, R160, R170.reuse, R116 ;  /* 0x000000aaa074723c */ /* 0x080fec0000001874 */
[C---:B------:R-:W-:Y:S01]  /*cf40*/  HMMA.16816.F32 R120, R28.reuse, R170, R120 ;  /* 0x000000aa1c78723c */ /* 0x040fe20000001878 */
[----:B------:R-:W2:Y:S05]  /*cf50*/  LDSM.16.MT88.4 R168, [R218+0xe800] ;  /* 0x00e80000daa8783b */ /* 0x000eaa0000004200 */
[-C--:B---3--:R-:W-:Y:S06]  /*cf60*/  HMMA.16816.F32 R124, R28, R164.reuse, R124 ;  /* 0x000000a41c7c723c */ /* 0x088fec000000187c */
[C---:B------:R-:W-:Y:S06]  /*cf70*/  HMMA.16816.F32 R128, R160.reuse, R164, R128 ;  /* 0x000000a4a080723c */ /* 0x040fec0000001880 */
[-C--:B------:R-:W-:Y:S06]  /*cf80*/  HMMA.16816.F32 R132, R160, R166.reuse, R132 ;  /* 0x000000a6a084723c */ /* 0x080fec0000001884 */
[C---:B------:R-:W-:Y:S01]  /*cf90*/  HMMA.16816.F32 R136, R28.reuse, R166, R136 ;  /* 0x000000a61c88723c */ /* 0x040fe20000001888 */
[----:B------:R-:W3:Y:S05]  /*cfa0*/  LDSM.16.MT88.4 R164, [R216+0xd000] ;  /* 0x00d00000d8a4783b */ /* 0x000eea0000004200 */
[-C--:B--2---:R-:W-:Y:S06]  /*cfb0*/  HMMA.16816.F32 R140, R28, R168.reuse, R140 ;  /* 0x000000a81c8c723c */ /* 0x084fec000000188c */
[C---:B------:R-:W-:Y:S06]  /*cfc0*/  HMMA.16816.F32 R24, R160.reuse, R168, R24 ;  /* 0x000000a8a018723c */ /* 0x040fec0000001818 */
[-C--:B------:R-:W-:Y:S01]  /*cfd0*/  HMMA.16816.F32 R144, R160, R170.reuse, R144 ;  /* 0x000000aaa090723c */ /* 0x080fe20000001890 */
[----:B------:R-:W-:Y:S04]  /*cfe0*/  LDSM.16.MT88.4 R160, [R217+0xf000] ;  /* 0x00f00000d9a0783b */ /* 0x000fe80000004200 */
[--C-:B------:R-:W-:Y:S01]  /*cff0*/  FFMA.FTZ R169, R62, UR4, -R204.reuse ;  /* 0x000000043ea97c23 */ /* 0x100fe200080108cc */
[----:B------:R-:W-:Y:S03]  /*d000*/  HMMA.16816.F32 R148, R28, R170, R148 ;  /* 0x000000aa1c94723c */ /* 0x000fe60000001894 */
[----:B------:R-:W-:Y:S02]  /*d010*/  MUFU.EX2 R158, R169 ;  /* 0x000000a9009e7308 */ /* 0x000fe40000000800 */
[----:B------:R-:W-:Y:S01]  /*d020*/  FFMA.FTZ R204, R63, UR4, -R204 ;  /* 0x000000043fcc7c23 */ /* 0x000fe200080108cc */
[----:B------:R-:W-:Y:S01]  /*d030*/  FADD.FTZ R168, R238, R3 ;  /* 0x00000003eea87221 */ /* 0x000fe20000010000 */
[----:B------:R-:W-:Y:S01]  /*d040*/  F2FP.F16.F32.PACK_AB R28, R252, R250 ;  /* 0x000000fafc1c723e */ /* 0x000fe200000000ff */
[----:B------:R-:W2:Y:S03]  /*d050*/  LDSM.16.MT88.4 R60, [R218+0xd000] ;  /* 0x00d00000da3c783b */ /* 0x000ea60000004200 */
[----:B------:R-:W-:Y:S02]  /*d060*/  F2FP.F16.F32.PACK_AB R29, R197, R251 ;  /* 0x000000fbc51d723e */ /* 0x000fe400000000ff */
[----:B------:R4:W-:Y:S01]  /*d070*/  MUFU.EX2 R157, R204 ;  /* 0x000000cc009d7308 */ /* 0x0009e20000000800 */
[----:B------:R-:W-:Y:S01]  /*d080*/  F2FP.F16.F32.PACK_AB R30, R186, R198 ;  /* 0x000000c6ba1e723e */ /* 0x000fe200000000ff */
[----:B------:R-:W-:Y:S01]  /*d090*/  FADD.FTZ R3, R209, R0 ;  /* 0x00000000d1037221 */ /* 0x000fe20000010000 */
[----:B------:R-:W-:Y:S01]  /*d0a0*/  F2FP.F16.F32.PACK_AB R31, R187, R199 ;  /* 0x000000c7bb1f723e */ /* 0x000fe200000000ff */
[----:B------:R-:W-:Y:S02]  /*d0b0*/  FADD.FTZ R0, R203, R153 ;  /* 0x00000099cb007221 */ /* 0x000fe40000010000 */
[----:B------:R-:W-:Y:S02]  /*d0c0*/  FADD.FTZ R3, R200, R3 ;  /* 0x00000003c8037221 */ /* 0x000fe40000010000 */
[----:B------:R-:W-:Y:S02]  /*d0d0*/  FADD.FTZ R153, R205, R0 ;  /* 0x00000000cd997221 */ /* 0x000fe40000010000 */
[----:B------:R-:W5:Y:S01]  /*d0e0*/  MUFU.EX2 R238, R180 ;  /* 0x000000b400ee7308 */ /* 0x000f620000000800 */
[-C--:B---3--:R-:W-:Y:S03]  /*d0f0*/  HMMA.16816.F32 R4, R28, R164.reuse, R4 ;  /* 0x000000a41c04723c */ /* 0x088fe60000001804 */
[----:B------:R-:W-:Y:S01]  /*d100*/  FADD.FTZ R3, R174, R3 ;  /* 0x00000003ae037221 */ /* 0x000fe20000010000 */
[----:B------:R-:W-:Y:S02]  /*d110*/  FADD.FTZ R153, R175, R153 ;  /* 0x00000099af997221 */ /* 0x000fe40000010000 */
[C---:B------:R-:W-:Y:S01]  /*d120*/  HMMA.16816.F32 R8, R40.reuse, R164, R8 ;  /* 0x000000a42808723c */ /* 0x040fe20000001808 */
[----:B----4-:R-:W-:Y:S02]  /*d130*/  LDSM.16.MT88.4 R204, [R219+0xf800] ;  /* 0x00f80000dbcc783b */ /* 0x010fe40000004200 */
[----:B------:R-:W3:Y:S02]  /*d140*/  MUFU.EX2 R209, R183 ;  /* 0x000000b700d17308 */ /* 0x000ee40000000800 */
[----:B------:R-:W-:Y:S01]  /*d150*/  FADD.FTZ R3, R185, R3 ;  /* 0x00000003b9037221 */ /* 0x000fe20000010000 */
[-C--:B------:R-:W-:Y:S06]  /*d160*/  HMMA.16816.F32 R12, R40, R166.reuse, R12 ;  /* 0x000000a6280c723c */ /* 0x080fec000000180c */
[C---:B------:R-:W-:Y:S01]  /*d170*/  HMMA.16816.F32 R16, R28.reuse, R166, R16 ;  /* 0x000000a61c10723c */ /* 0x040fe20000001810 */
[----:B------:R-:W-:Y:S05]  /*d180*/  LDSM.16.MT88.4 R164, [R216+0xd800] ;  /* 0x00d80000d8a4783b */ /* 0x000fea0000004200 */
        /* <DEDUP_REMOVED lines=9> */
[----:B------:R-:W1:Y:S05]  /*d220*/  LDSM.16.MT88.4 R56, [R219+0xf000] ;  /* 0x00f00000db38783b */ /* 0x000e6a0000004200 */
[-C--:B--2---:R-:W-:Y:S06]  /*d230*/  HMMA.16816.F32 R76, R28, R60.reuse, R76 ;  /* 0x0000003c1c4c723c */ /* 0x084fec000000184c */
        /* <DEDUP_REMOVED lines=14> */
[-C--:B-1----:R-:W-:Y:S06]  /*d320*/  HMMA.16816.F32 R124, R28, R56.reuse, R124 ;  /* 0x000000381c7c723c */ /* 0x082fec000000187c */
[C---:B------:R-:W-:Y:S06]  /*d330*/  HMMA.16816.F32 R128, R40.reuse, R56, R128 ;  /* 0x000000382880723c */ /* 0x040fec0000001880 */
[-C--:B------:R-:W-:Y:S05]  /*d340*/  HMMA.16816.F32 R132, R40, R58.reuse, R132 ;  /* 0x0000003a2884723c */ /* 0x080fea0000001884 */
[----:B------:R-:W-:Y:S01]  /*d350*/  FADD.FTZ R56, R201, R168 ;  /* 0x000000a8c9387221 */ /* 0x000fe20000010000 */
[C---:B------:R-:W-:Y:S01]  /*d360*/  HMMA.16816.F32 R136, R28.reuse, R58, R136 ;  /* 0x0000003a1c88723c */ /* 0x040fe20000001888 */
[----:B------:R-:W-:Y:S04]  /*d370*/  LDSM.16.MT88.4 R200, [R216+0xf800] ;  /* 0x00f80000d8c8783b */ /* 0x000fe80000004200 */
[----:B------:R-:W-:Y:S01]  /*d380*/  FADD.FTZ R0, R173, R56 ;  /* 0x00000038ad007221 */ /* 0x000fe20000010000 */
[-C--:B--2---:R-:W-:Y:S03]  /*d390*/  HMMA.16816.F32 R140, R28, R60.reuse, R140 ;  /* 0x0000003c1c8c723c */ /* 0x084fe6000000188c */
[----:B------:R-:W1:Y:S02]  /*d3a0*/  LDSM.16.MT88.4 R56, [R218+0xd800] ;  /* 0x00d80000da38783b */ /* 0x000e640000004200 */
[----:B------:R-:W-:Y:S01]  /*d3b0*/  FADD.FTZ R241, R241, R0 ;  /* 0x00000000f1f17221 */ /* 0x000fe20000010000 */
[C---:B------:R-:W-:Y:S05]  /*d3c0*/  HMMA.16816.F32 R24, R40.reuse, R60, R24 ;  /* 0x0000003c2818723c */ /* 0x040fea0000001818 */
[----:B------:R-:W-:Y:S01]  /*d3d0*/  MOV R0, R194 ;  /* 0x000000c200007202 */ /* 0x000fe20000000f00 */
[-C--:B------:R-:W-:Y:S05]  /*d3e0*/  HMMA.16816.F32 R144, R40, R62.reuse, R144 ;  /* 0x0000003e2890723c */ /* 0x080fea0000001890 */
[----:B------:R-:W-:Y:S01]  /*d3f0*/  FADD.FTZ R0, R0, R153 ;  /* 0x0000009900007221 */ /* 0x000fe20000010000 */
[----:B------:R-:W-:Y:S01]  /*d400*/  HMMA.16816.F32 R148, R28, R62, R148 ;  /* 0x0000003e1c94723c */ /* 0x000fe20000001894 */
[----:B------:R-:W2:Y:S04]  /*d410*/  LDSM.16.MT88.4 R60, [R217+0xf800] ;  /* 0x00f80000d93c783b */ /* 0x000ea80000004200 */
[----:B------:R-:W-:Y:S02]  /*d420*/  F2FP.F16.F32.PACK_AB R40, R212, R213 ;  /* 0x000000d5d428723e */ /* 0x000fe400000000ff */
[----:B------:R-:W-:Y:S04]  /*d430*/  F2FP.F16.F32.PACK_AB R28, R235, R214 ;  /* 0x000000d6eb1c723e */ /* 0x000fe800000000ff */
[----:B------:R-:W-:Y:S02]  /*d440*/  F2FP.F16.F32.PACK_AB R29, R236, R215 ;  /* 0x000000d7ec1d723e */ /* 0x000fe400000000ff */
[----:B------:R-:W-:Y:S02]  /*d450*/  F2FP.F16.F32.PACK_AB R30, R240, R237 ;  /* 0x000000edf01e723e */ /* 0x000fe400000000ff */
[----:B-----5:R-:W-:Y:S02]  /*d460*/  F2FP.F16.F32.PACK_AB R31, R239, R238 ;  /* 0x000000eeef1f723e */ /* 0x020fe400000000ff */
[----:B------:R-:W-:Y:S02]  /*d470*/  F2FP.F16.F32.PACK_AB R41, R210, R211 ;  /* 0x000000d3d229723e */ /* 0x000fe400000000ff */
[----:B---3--:R-:W-:Y:S02]  /*d480*/  F2FP.F16.F32.PACK_AB R42, R208, R209 ;  /* 0x000000d1d02a723e */ /* 0x008fe400000000ff */
[----:B------:R-:W-:Y:S01]  /*d490*/  F2FP.F16.F32.PACK_AB R43, R157, R158 ;  /* 0x0000009e9d2b723e */ /* 0x000fe200000000ff */
[-C--:B------:R-:W-:Y:S01]  /*d4a0*/  HMMA.16816.F32 R176, R28, R164.reuse, R4 ;  /* 0x000000a41cb0723c */ /* 0x080fe20000001804 */
[----:B------:R-:W3:Y:S02]  /*d4b0*/  LDSM.16.MT88.4 R4, [R218+0xf800] ;  /* 0x00f80000da04783b */ /* 0x000ee40000004200 */
[----:B------:R-:W-:Y:S03]  /*d4c0*/  MOV R153, R155 ;  /* 0x0000009b00997202 */ /* 0x000fe60000000f00 */
[C---:B------:R-:W-:Y:S07]  /*d4d0*/  HMMA.16816.F32 R180, R40.reuse, R164, R8 ;  /* 0x000000a428b4723c */ /* 0x040fee0000001808 */
[----:B------:R-:W-:Y:S04]  /*d4e0*/  MOV R11, R187 ;  /* 0x000000bb000b7202 */ /* 0x000fe80000000f00 */
[----:B------:R-:W-:Y:S02]  /*d4f0*/  MOV R10, R186 ;  /* 0x000000ba000a7202 */ /* 0x000fe40000000f00 */
[-C--:B------:R-:W-:Y:S03]  /*d500*/  HMMA.16816.F32 R184, R40, R166.reuse, R12 ;  /* 0x000000a628b8723c */ /* 0x080fe6000000180c */
[----:B------:R-:W-:Y:S02]  /*d510*/  MOV R9, R195 ;  /* 0x000000c300097202 */ /* 0x000fe40000000f00 */
[----:B------:R-:W-:Y:S01]  /*d520*/  MOV R8, R193 ;  /* 0x000000c100087202 */ /* 0x000fe20000000f00 */
[C---:B------:R-:W-:Y:S05]  /*d530*/  HMMA.16816.F32 R164, R28.reuse, R166, R16 ;  /* 0x000000a61ca4723c */ /* 0x040fea0000001810 */
[----:B------:R-:W-:Y:S01]  /*d540*/  MOV R15, R199 ;  /* 0x000000c7000f7202 */ /* 0x000fe20000000f00 */
[-C--:B----4-:R-:W-:Y:S05]  /*d550*/  HMMA.16816.F32 R172, R28, R160.reuse, R20 ;  /* 0x000000a01cac723c */ /* 0x090fea0000001814 */
[----:B------:R-:W-:Y:S01]  /*d560*/  MOV R19, R191 ;  /* 0x000000bf00137202 */ /* 0x000fe20000000f00 */
[----:B------:R-:W-:Y:S01]  /*d570*/  FADD.FTZ R8, R8, R241 ;  /* 0x000000f108087221 */ /* 0x000fe20000010000 */
[----:B------:R-:W-:Y:S01]  /*d580*/  MOV R17, R190 ;  /* 0x000000be00117202 */ /* 0x000fe20000000f00 */
[----:B------:R-:W-:Y:S03]  /*d590*/  FADD.FTZ R9, R9, R3 ;  /* 0x0000000309097221 */ /* 0x000fe60000010000 */
[----:B------:R-:W-:Y:S02]  /*d5a0*/  MOV R18, R189 ;  /* 0x000000bd00127202 */ /* 0x000fe40000000f00 */
[----:B------:R-:W-:Y:S02]  /*d5b0*/  MOV R23, R188 ;  /* 0x000000bc00177202 */ /* 0x000fe40000000f00 */
[C---:B------:R-:W-:Y:S04]  /*d5c0*/  HMMA.16816.F32 R188, R40.reuse, R160, R32 ;  /* 0x000000a028bc723c */ /* 0x040fe80000001820 */
[----:B------:R-:W-:Y:S01]  /*d5d0*/  MOV R16, R192 ;  /* 0x000000c000107202 */ /* 0x000fe20000000f00 */
[----:B------:R-:W-:Y:S01]  /*d5e0*/  FADD.FTZ R2, R23, R2 ;  /* 0x0000000217027221 */ /* 0x000fe20000010000 */
[-C--:B------:R-:W-:Y:S05]  /*d5f0*/  HMMA.16816.F32 R192, R40, R162.reuse, R36 ;  /* 0x000000a228c0723c */ /* 0x080fea0000001824 */
[----:B------:R-:W-:Y:S01]  /*d600*/  MOV R14, R198 ;  /* 0x000000c6000e7202 */ /* 0x000fe20000000f00 */
[C---:B------:R-:W-:Y:S05]  /*d610*/  HMMA.16816.F32 R160, R28.reuse, R162, R48 ;  /* 0x000000a21ca0723c */ /* 0x040fea0000001830 */
[----:B------:R-:W-:Y:S01]  /*d620*/  MOV R13, R197 ;  /* 0x000000c5000d7202 */ /* 0x000fe20000000f00 */
[-C--:B------:R-:W-:Y:S05]  /*d630*/  HMMA.16816.F32 R168, R28, R44.reuse, R52 ;  /* 0x0000002c1ca8723c */ /* 0x080fea0000001834 */
[----:B------:R-:W-:Y:S01]  /*d640*/  MOV R12, R196 ;  /* 0x000000c4000c7202 */ /* 0x000fe20000000f00 */
[----:B------:R-:W-:Y:S01]  /*d650*/  FADD.FTZ R3, R16, R0 ;  /* 0x0000000010037221 */ /* 0x000fe20000010000 */
[C---:B------:R-:W-:Y:S04]  /*d660*/  HMMA.16816.F32 R196, R40.reuse, R44, R64 ;  /* 0x0000002c28c4723c */ /* 0x040fe80000001840 */
[----:B------:R-:W-:Y:S01]  /*d670*/  FADD.FTZ R3, R12, R3 ;  /* 0x000000030c037221 */ /* 0x000fe20000010000 */
        /* <DEDUP_REMOVED lines=36> */
[-C--:B---3--:R-:W-:Y:S06]  /*d8c0*/  HMMA.16816.F32 R140, R28, R4.reuse, R140 ;  /* 0x000000041c8c723c */ /* 0x088fec000000188c */
        /* <DEDUP_REMOVED lines=20> */
[----:B------:R-:W-:Y:S01]  /*da10*/  STL [R1], R5 ;  /* 0x0000000501007387 */ /* 0x000fe20000100800 */
[----:B------:R-:W-:Y:S01]  /*da20*/  FADD.FTZ R0, R157, R0 ;  /* 0x000000009d007221 */ /* 0x000fe20000010000 */
[----:B------:R-:W-:Y:S02]  /*da30*/  MOV R157, R154 ;  /* 0x0000009a009d7202 */ /* 0x000fe40000000f00 */
[----:B------:R1:W-:Y:S04]  /*da40*/  STL [R1+0x4], R3 ;  /* 0x0000040301007387 */ /* 0x0003e80000100800 */
[----:B------:R2:W-:Y:S04]  /*da50*/  STL [R1+0x8], R2 ;  /* 0x0000080201007387 */ /* 0x0005e80000100800 */
[----:B------:R2:W-:Y:S01]  /*da60*/  STL [R1+0xc], R0 ;  /* 0x00000c0001007387 */ /* 0x0005e20000100800 */
[----:B-1----:R-:W-:Y:S01]  /*da70*/  MOV R3, R156 ;  /* 0x0000009c00037202 */ /* 0x002fe20000000f00 */
[----:B------:R-:W-:Y:S06]  /*da80*/  @P0 BRA `(.L_x_361) ;  /* 0xffffffb400d40947 */ /* 0x000fec000383ffff */
.L_x_360:
[----:B------:R-:W2:Y:S04]  /*da90*/  LDL.LU R8, [R1] ;  /* 0x0000000001087983 */ /* 0x000ea80000300800 */
[----:B------:R-:W3:Y:S04]  /*daa0*/  LDL.LU R7, [R1+0x4] ;  /* 0x0000040001077983 */ /* 0x000ee80000300800 */
[----:B------:R-:W4:Y:S04]  /*dab0*/  LDL.LU R6, [R1+0x8] ;  /* 0x0000080001067983 */ /* 0x000f280000300800 */
[----:B------:R-:W4:Y:S01]  /*dac0*/  LDL.LU R5, [R1+0xc] ;  /* 0x00000c0001057983 */ /* 0x000f220000300800 */
[----:B------:R-:W1:Y:S01]  /*dad0*/  S2UR UR6, SR_CgaCtaId ;  /* 0x00000000000679c3 */ /* 0x000e620000008800 */
[----:B------:R-:W-:Y:S01]  /*dae0*/  UISETP.NE.AND UP0, UPT, UR13, -0x1, UPT ;  /* 0xffffffff0d00788c */ /* 0x000fe2000bf05270 */
[----:B------:R-:W-:Y:S01]  /*daf0*/  MOV R67, 0x40 ;  /* 0x0000004000437802 */ /* 0x000fe20000000f00 */
[----:B------:R-:W4:Y:S01]  /*db00*/  S2R R11, SR_TID.X ;  /* 0x00000000000b7919 */ /* 0x000f220000002100 */
[----:B-----5:R-:W1:Y:S08]  /*db10*/  S2R R204, SR_TID.X ;  /* 0x0000000000cc7919 */ /* 0x020e700000002100 */
[----:B------:R-:W-:-:S02]  /*db20*/  @UP0 ULDC.64 UR4, c[0x0][0x298] ;  /* 0x0000a60000040ab9 */ /* 0x000fc40000000a00 */
[----:B------:R-:W-:-:S03]  /*db30*/  @UP0 UIMAD.WIDE.U32 UR8, UR13, UR4, URZ ;  /* 0x000000040d0802a5 */ /* 0x000fc6000f8e003f */
[----:B------:R-:W-:Y:S02]  /*db40*/  UMOV UR4, 0x400 ;  /* 0x0000040000047882 */ /* 0x000fe40000000000 */
[----:B-1----:R-:W-:Y:S02]  /*db50*/  ULEA UR4, UR6, UR4, 0x18 ;  /* 0x0000000406047291 */ /* 0x002fe4000f8ec03f */
[----:B------:R-:W-:Y:S01]  /*db60*/  @UP0 UIMAD UR6, UR13, UR5, UR9 ;  /* 0x000000050d0602a4 */ /* 0x000fe2000f8e0209 */
[----:B------:R-:W-:-:S04]  /*db70*/  SHF.R.S32.HI R159, RZ, 0x1f, R204 ;  /* 0x0000001fff9f7819 */ /* 0x000fc800000114cc */
[----:B------:R-:W-:Y:S01]  /*db80*/  LEA.HI R159, R159, R204, RZ, 0x3 ;  /* 0x000000cc9f9f7211 */ /* 0x000fe200078f18ff */
[----:B--2---:R-:W1:Y:S04]  /*db90*/  SHFL.BFLY PT, R2, R8, 0x2, 0x1f ;  /* 0x0c401f0008027f89 */ /* 0x004e6800000e0000 */
[----:B---3--:R-:W2:Y:S04]  /*dba0*/  SHFL.BFLY PT, R4, R7, 0x2, 0x1f ;  /* 0x0c401f0007047f89 */ /* 0x008ea800000e0000 */
[----:B----4-:R-:W3:Y:S04]  /*dbb0*/  SHFL.BFLY PT, R0, R6, 0x2, 0x1f ;  /* 0x0c401f0006007f89 */ /* 0x010ee800000e0000 */
[----:B------:R-:W4:Y:S01]  /*dbc0*/  SHFL.BFLY PT, R3, R5, 0x2, 0x1f ;  /* 0x0c401f0005037f89 */ /* 0x000f2200000e0000 */
[----:B-1----:R-:W-:Y:S01]  /*dbd0*/  FADD.FTZ R2, R2, R8 ;  /* 0x0000000802027221 */ /* 0x002fe20000010000 */
[----:B--2---:R-:W-:-:S04]  /*dbe0*/  FADD.FTZ R4, R4, R7 ;  /* 0x0000000704047221 */ /* 0x004fc80000010000 */
[----:B------:R-:W1:Y:S01]  /*dbf0*/  SHFL.BFLY PT, R8, R2, 0x1, 0x1f ;  /* 0x0c201f0002087f89 */ /* 0x000e6200000e0000 */
[----:B---3--:R-:W-:-:S03]  /*dc00*/  FADD.FTZ R0, R0, R6 ;  /* 0x0000000600007221 */ /* 0x008fc60000010000 */
[----:B------:R-:W2:Y:S01]  /*dc10*/  SHFL.BFLY PT, R6, R4, 0x1, 0x1f ;  /* 0x0c201f0004067f89 */ /* 0x000ea200000e0000 */
[----:B----4-:R-:W-:-:S03]  /*dc20*/  FADD.FTZ R3, R3, R5 ;  /* 0x0000000503037221 */ /* 0x010fc60000010000 */
[----:B------:R-:W3:Y:S04]  /*dc30*/  SHFL.BFLY PT, R5, R0, 0x1, 0x1f ;  /* 0x0c201f0000057f89 */ /* 0x000ee800000e0000 */
[----:B------:R-:W4:Y:S01]  /*dc40*/  SHFL.BFLY PT, R7, R3, 0x1, 0x1f ;  /* 0x0c201f0003077f89 */ /* 0x000f2200000e0000 */
[----:B-1----:R-:W-:Y:S01]  /*dc50*/  FADD.FTZ R2, R2, R8 ;  /* 0x0000000802027221 */ /* 0x002fe20000010000 */
[----:B------:R-:W-:-:S04]  /*dc60*/  LOP3.LUT R8, R159, 0xfffffff8, RZ, 0xc0, !PT ;  /* 0xfffffff89f087812 */ /* 0x000fc800078ec0ff */
[----:B------:R-:W-:Y:S01]  /*dc70*/  FSETP.NE.FTZ.AND P5, PT, R2, RZ, PT ;  /* 0x000000ff0200720b */ /* 0x000fe20003fb5000 */
[----:B--2---:R-:W-:Y:S01]  /*dc80*/  FADD.FTZ R153, R4, R6 ;  /* 0x0000000604997221 */ /* 0x004fe20000010000 */
[----:B------:R-:W-:Y:S01]  /*dc90*/  IADD3 R204, -R8, R204, RZ ;  /* 0x000000cc08cc7210 */ /* 0x000fe20007ffe1ff */
[----:B---3--:R-:W-:Y:S01]  /*dca0*/  FADD.FTZ R157, R0, R5 ;  /* 0x00000005009d7221 */ /* 0x008fe20000010000 */
[----:B------:R-:W-:Y:S02]  /*dcb0*/  MOV R0, 0x3f800000 ;  /* 0x3f80000000007802 */ /* 0x000fe40000000f00 */
[----:B------:R-:W-:Y:S01]  /*dcc0*/  SHF.R.S32.HI R5, RZ, 0x1f, R11 ;  /* 0x0000001fff057819 */ /* 0x000fe2000001140b */
[----:B----4-:R-:W-:Y:S01]  /*dcd0*/  FADD.FTZ R158, R3, R7 ;  /* 0x00000007039e7221 */ /* 0x010fe20000010000 */
[----:B------:R-:W-:Y:S02]  /*dce0*/  FSETP.NE.FTZ.AND P0, PT, R153, RZ, PT ;  /* 0x000000ff9900720b */ /* 0x000fe40003f15000 */
[----:B------:R-:W-:-:S03]  /*dcf0*/  LEA.HI R7, R5, R11, RZ, 0x2 ;  /* 0x0000000b05077211 */ /* 0x000fc600078f10ff */
[----:B------:R-:W1:Y:S01]  /*dd00*/  @P5 MUFU.RCP R0, R2 ;  /* 0x0000000200005308 */ /* 0x000e620000001000 */
[-C--:B------:R-:W-:Y:S02]  /*dd10*/  LEA.HI R5, R5, R11.reuse, RZ, 0x5 ;  /* 0x0000000b05057211 */ /* 0x080fe400078f28ff */
[--C-:B------:R-:W-:Y:S02]  /*dd20*/  SHF.R.S32.HI R4, RZ, 0x2, R7.reuse ;  /* 0x00000002ff047819 */ /* 0x100fe40000011407 */
[----:B------:R-:W-:Y:S02]  /*dd30*/  LOP3.LUT R3, R7, 0x3ffffffc, RZ, 0xc0, !PT ;  /* 0x3ffffffc07037812 */ /* 0x000fe400078ec0ff */
[----:B------:R-:W-:Y:S02]  /*dd40*/  LOP3.LUT R6, R5, 0xffffffe0, RZ, 0xc0, !PT ;  /* 0xffffffe005067812 */ /* 0x000fe400078ec0ff */
[----:B------:R-:W-:Y:S02]  /*dd50*/  SHF.R.S32.HI R7, RZ, 0x1f, R7 ;  /* 0x0000001fff077819 */ /* 0x000fe40000011407 */
[----:B------:R-:W-:-:S02]  /*dd60*/  IADD3 R6, -R6, R11, RZ ;  /* 0x0000000b06067210 */ /* 0x000fc40007ffe1ff */
[----:B------:R-:W-:Y:S02]  /*dd70*/  LEA.HI R7, R7, R4, RZ, 0x3 ;  /* 0x0000000407077211 */ /* 0x000fe400078f18ff */
[----:B------:R-:W-:Y:S02]  /*dd80*/  LOP3.LUT P4, RZ, R6, 0x3, RZ, 0xc0, !PT ;  /* 0x0000000306ff7812 */ /* 0x000fe4000788c0ff */
[----:B------:R-:W-:Y:S01]  /*dd90*/  LOP3.LUT R6, R7, 0xfffffff8, RZ, 0xc0, !PT ;  /* 0xfffffff807067812 */ /* 0x000fe200078ec0ff */
[C---:B-1----:R-:W-:Y:S01]  /*dda0*/  FMUL.FTZ R176, R0.reuse, R176 ;  /* 0x000000b000b07220 */ /* 0x042fe20000410000 */
[----:B------:R-:W-:Y:S01]  /*ddb0*/  IADD3 R9, -R3, R11, RZ ;  /* 0x0000000b03097210 */ /* 0x000fe20007ffe1ff */
        /* <DEDUP_REMOVED lines=31> */
[----:B------:R-:W-:-:S02]  /*dfb0*/  MOV R3, 0x3f800000 ;  /* 0x3f80000000037802 */ /* 0x000fc40000000f00 */
[----:B------:R-:W-:Y:S02]  /*dfc0*/  IADD3 R0, R4, -R6, RZ ;  /* 0x8000000604007210 */ /* 0x000fe40007ffe0ff */
[----:B------:R-:W-:Y:S01]  /*dfd0*/  P2R R10, PR, RZ, 0x20 ;  /* 0x00000020ff0a7803 */ /* 0x000fe20000000000 */
[----:B------:R-:W1:Y:S01]  /*dfe0*/  @P5 LDC R6, c[0x0][0x2e8] ;  /* 0x0000ba00ff065b82 */ /* 0x000e620000000800 */
[C---:B------:R-:W-:Y:S01]  /*dff0*/  SHF.L.U32 R21, R0.reuse, 0x6, RZ ;  /* 0x0000000600157819 */ /* 0x040fe200000006ff */
[----:B------:R-:W2:Y:S01]  /*e000*/  @P0 MUFU.RCP R3, R153 ;  /* 0x0000009900030308 */ /* 0x000ea20000001000 */
[C---:B------:R-:W-:Y:S02]  /*e010*/  LOP3.LUT R4, R0.reuse, 0x1, RZ, 0xc0, !PT ;  /* 0x0000000100047812 */ /* 0x040fe400078ec0ff */
[----:B------:R-:W-:Y:S02]  /*e020*/  R2P PR, R0, 0x6 ;  /* 0x0000000600007804 */ /* 0x000fe40000000000 */
[----:B------:R-:W-:-:S02]  /*e030*/  SHF.R.S32.HI R76, RZ, 0x5, R5 ;  /* 0x00000005ff4c7819 */ /* 0x000fc40000011405 */
[----:B------:R-:W-:Y:S01]  /*e040*/  LOP3.LUT R21, R21, 0x1c0, RZ, 0xc0, !PT ;  /* 0x000001c015157812 */ /* 0x000fe200078ec0ff */
[----:B------:R3:W4:Y:S01]  /*e050*/  @P5 MUFU.LG2 R0, R2 ;  /* 0x0000000200005308 */ /* 0x0007220000000c00 */
[----:B------:R-:W-:Y:S02]  /*e060*/  PLOP3.LUT P5, PT, PT, PT, UP0, 0x80, 0x0 ;  /* 0x000000000000781c */ /* 0x000fe40003faf008 */
[----:B------:R-:W-:Y:S02]  /*e070*/  LEA R5, R76, R9, 0x9 ;  /* 0x000000094c057211 */ /* 0x000fe400078e48ff */
[----:B------:R-:W-:Y:S02]  /*e080*/  LEA.HI R21, R21, R21, RZ, 0x1d ;  /* 0x0000001515157211 */ /* 0x000fe400078fe8ff */
[----:B------:R-:W-:Y:S02]  /*e090*/  MOV R77, 0x20 ;  /* 0x00000020004d7802 */ /* 0x000fe40000000f00 */
[----:B------:R-:W-:Y:S01]  /*e0a0*/  LEA R21, R5, R21, 0x1 ;  /* 0x0000001505157211 */ /* 0x000fe200078e08ff */
[C---:B--2---:R-:W-:Y:S01]  /*e0b0*/  FMUL.FTZ R178, R3.reuse, R178 ;  /* 0x000000b203b27220 */ /* 0x044fe20000410000 */
[C---:B------:R-:W-:Y:S01]  /*e0c0*/  FMUL.FTZ R179, R3.reuse, R179 ;  /* 0x000000b303b37220 */ /* 0x040fe20000410000 */
[----:B------:R-:W-:Y:S01]  /*e0d0*/  FMUL.FTZ R166, R3, R166 ;  /* 0x000000a603a67220 */ /* 0x000fe20000410000 */
[----:B------:R-:W-:Y:S01]  /*e0e0*/  LEA R21, R21, UR4, 0x1 ;  /* 0x0000000415157c11 */ /* 0x000fe2000f8e08ff */
[C---:B------:R-:W-:Y:S01]  /*e0f0*/  FMUL.FTZ R167, R3.reuse, R167 ;  /* 0x000000a703a77220 */ /* 0x040fe20000410000 */
[C---:B------:R-:W-:Y:S01]  /*e100*/  FMUL.FTZ R174, R3.reuse, R174 ;  /* 0x000000ae03ae7220 */ /* 0x040fe20000410000 */
[C---:B------:R-:W-:Y:S01]  /*e110*/  FMUL.FTZ R175, R3.reuse, R175 ;  /* 0x000000af03af7220 */ /* 0x040fe20000410000 */
[C---:B------:R-:W-:Y:S01]  /*e120*/  FMUL.FTZ R162, R3.reuse, R162 ;  /* 0x000000a203a27220 */ /* 0x040fe20000410000 */
[----:B------:R-:W-:Y:S01]  /*e130*/  FMUL.FTZ R163, R3, R163 ;  /* 0x000000a303a37220 */ /* 0x000fe20000410000 */
[----:B------:R-:W-:-:S02]  /*e140*/  ISETP.NE.U32.AND P3, PT, R4, 0x1, PT ;  /* 0x000000010400780c */ /* 0x000fc40003f65070 */
[----:B------:R-:W-:Y:S02]  /*e150*/  SEL R77, R77, 0xffffffe0, !P1 ;  /* 0xffffffe04d4d7807 */ /* 0x000fe40004800000 */
[----:B------:R-:W-:Y:S01]  /*e160*/  SEL R67, R67, 0xffffffc0, !P2 ;  /* 0xffffffc043437807 */ /* 0x000fe20005000000 */
[----:B---34-:R-:W-:Y:S08]  /*e170*/  @P5 BRA `(.L_x_364) ;  /* 0x00000000001c5947 */ /* 0x018ff00003800000 */
[----:B------:R-:W2:Y:S01]  /*e180*/  S2UR UR7, SR_CTAID.Y ;  /* 0x00000000000779c3 */ /* 0x000ea20000002600 */
[----:B------:R-:W-:Y:S01]  /*e190*/  ULDC.64 UR4, c[0x0][0x290] ;  /* 0x0000a40000047ab9 */ /* 0x000fe20000000a00 */
[----:B--2---:R-:W-:Y:S02]  /*e1a0*/  USHF.R.S32.HI UR6, URZ, 0x1f, UR7 ;  /* 0x0000001f3f067899 */ /* 0x004fe40008011407 */
[----:B------:R-:W-:Y:S02]  /*e1b0*/  UIMAD.WIDE.U32 UR8, UR7, UR4, URZ ;  /* 0x00000004070872a5 */ /* 0x000fe4000f8e003f */
[----:B------:R-:W-:-:S04]  /*e1c0*/  UIMAD UR6, UR6, UR4, URZ ;  /* 0x00000004060672a4 */ /* 0x000fc8000f8e023f */
[----:B------:R-:W-:-:S04]  /*e1d0*/  UIMAD UR6, UR7, UR5, UR6 ;  /* 0x00000005070672a4 */ /* 0x000fc8000f8e0206 */
[----:B------:R-:W-:-:S12]  /*e1e0*/  UIADD3 UR6, UR9, UR6, URZ ;  /* 0x0000000609067290 */ /* 0x000fd8000fffe03f */
.L_x_364:
[----:B------:R-:W-:Y:S01]  /*e1f0*/  ULDC.U8 UR4, c[0x0][0x3d8] ;  /* 0x0000f60000047ab9 */ /* 0x000fe20000000000 */
[----:B------:R-:W-:Y:S01]  /*e200*/  ISETP.NE.AND P2, PT, R10, RZ, PT ;  /* 0x000000ff0a00720c */ /* 0x000fe20003f45270 */
[----:B------:R-:W-:Y:S01]  /*e210*/  ULDC.U8 UR7, c[0x0][0x3d9] ;  /* 0x0000f64000077ab9 */ /* 0x000fe20000000000 */
[----:B------:R-:W-:Y:S01]  /*e220*/  ISETP.NE.AND P5, PT, RZ, UR4, PT ;  /* 0x00000004ff007c0c */ /* 0x000fe2000bfa5270 */
[C---:B------:R-:W-:Y:S01]  /*e230*/  FMUL.FTZ R170, R3.reuse, R170 ;  /* 0x000000aa03aa7220 */ /* 0x040fe20000410000 */
[----:B------:R-:W-:Y:S01]  /*e240*/  MOV R88, 0x7f800000 ;  /* 0x7f80000000587802 */ /* 0x000fe20000000f00 */
[C---:B------:R-:W-:Y:S01]  /*e250*/  FMUL.FTZ R18, R3.reuse, R171 ;  /* 0x000000ab03127220 */ /* 0x040fe20000410000 */
[----:B------:R-:W-:Y:S01]  /*e260*/  ISETP.NE.OR P1, PT, RZ, UR7, !P5 ;  /* 0x00000007ff007c0c */ /* 0x000fe2000ef25670 */
[----:B------:R-:W-:Y:S01]  /*e270*/  FMUL.FTZ R74, R3, R74 ;  /* 0x0000004a034a7220 */ /* 0x000fe20000410000 */
[----:B------:R-:W-:Y:S01]  /*e280*/  FSETP.NE.FTZ.AND P6, PT, R157, RZ, PT ;  /* 0x000000ff9d00720b */ /* 0x000fe20003fd5000 */
[C---:B------:R-:W-:Y:S01]  /*e290*/  FMUL.FTZ R15, R3.reuse, R75 ;  /* 0x0000004b030f7220 */ /* 0x040fe20000410000 */
[----:B------:R-:W-:Y:S01]  /*e2a0*/  FMUL.FTZ R78, R3, R78 ;  /* 0x0000004e034e7220 */ /* 0x000fe20000410000 */
[----:B------:R-:W-:-:S02]  /*e2b0*/  CS2R R72, SRZ ;  /* 0x0000000000487805 */ /* 0x000fc4000001ff00 */
[----:B------:R-:W-:-:S04]  /*e2c0*/  @P2 FMUL.FTZ R0, R0, 0.69314718246459960938 ;  /* 0x3f31721800002820 */ /* 0x000fc80000410000 */
[----:B-1----:R-:W-:Y:S01]  /*e2d0*/  @P2 FFMA.FTZ R88, R156, R6, R0 ;  /* 0x000000069c582223 */ /* 0x002fe20000010000 */
[----:B------:R-:W-:Y:S01]  /*e2e0*/  PLOP3.LUT P2, PT, PT, PT, PT, 0x8, 0x0 ;  /* 0x000000000000781c */ /* 0x000fe20003f4e170 */
[----:B------:R-:W-:-:S12]  /*e2f0*/  @P1 BRA `(.L_x_365) ;  /* 0x0000000000201947 */ /* 0x000fd80003800000 */
        /* <DEDUP_REMOVED lines=8> */
.L_x_365:
[----:B------:R-:W-:Y:S01]  /*e380*/  ISETP.NE.AND P1, PT, RZ, UR7, PT ;  /* 0x00000007ff007c0c */ /* 0x000fe2000bf25270 */
[----:B------:R-:W-:Y:S01]  /*e390*/  FMUL.FTZ R27, R3, R79 ;  /* 0x0000004f031b7220 */ /* 0x000fe20000410000 */
[----:B------:R-:W-:Y:S01]  /*e3a0*/  IADD3 R20, R21, -0x10, RZ ;  /* 0xfffffff015147810 */ /* 0x000fe20007ffe0ff */
[----:B------:R-:W-:Y:S01]  /*e3b0*/  FMUL.FTZ R90, R3, R90 ;  /* 0x0000005a035a7220 */ /* 0x000fe20000410000 */
[----:B------:R-:W-:Y:S01]  /*e3c0*/  @P3 IADD3 R20, R21, 0x10, RZ ;  /* 0x0000001015143810 */ /* 0x000fe20007ffe0ff */
[C---:B------:R-:W-:Y:S01]  /*e3d0*/  FMUL.FTZ R25, R3.reuse, R91 ;  /* 0x0000005b03197220 */ /* 0x040fe20000410000 */
[----:B------:R-:W-:Y:S01]  /*e3e0*/  PLOP3.LUT P3, PT, PT, PT, PT, 0x8, 0x0 ;  /* 0x000000000000781c */ /* 0x000fe20003f6e170 */
[C---:B------:R-:W-:Y:S01]  /*e3f0*/  FMUL.FTZ R94, R3.reuse, R94 ;  /* 0x0000005e035e7220 */ /* 0x040fe20000410000 */
[----:B------:R-:W-:Y:S01]  /*e400*/  MOV R0, 0x3f800000 ;  /* 0x3f80000000007802 */ /* 0x000fe20000000f00 */
[C---:B------:R-:W-:Y:S01]  /*e410*/  FMUL.FTZ R50, R3.reuse, R95 ;  /* 0x0000005f03327220 */ /* 0x040fe20000410000 */
[----:B------:R-:W-:Y:S01]  /*e420*/  MOV R2, 0x3f800000 ;  /* 0x3f80000000027802 */ /* 0x000fe20000000f00 */
[C---:B------:R-:W-:Y:S01]  /*e430*/  FMUL.FTZ R106, R3.reuse, R106 ;  /* 0x0000006a036a7220 */ /* 0x040fe20000410000 */
[C---:B------:R-:W-:Y:S01]  /*e440*/  FMUL.FTZ R46, R3.reuse, R107 ;  /* 0x0000006b032e7220 */ /* 0x040fe20000410000 */
[----:B------:R-:W-:Y:S01]  /*e450*/  @!P1 PLOP3.LUT P3, PT, P5, PT, PT, 0x80, 0x0 ;  /* 0x000000000000981c */ /* 0x000fe20002f6f070 */
[C---:B------:R-:W-:Y:S01]  /*e460*/  FMUL.FTZ R110, R3.reuse, R110 ;  /* 0x0000006e036e7220 */ /* 0x040fe20000410000 */
[----:B------:R-:W-:Y:S01]  /*e470*/  FSETP.NE.FTZ.AND P5, PT, R158, RZ, PT ;  /* 0x000000ff9e00720b */ /* 0x000fe20003fb5000 */
        /* <DEDUP_REMOVED lines=12> */
[----:B------:R-:W2:Y:S01]  /*e540*/  @P5 MUFU.RCP R0, R158 ;  /* 0x0000009e00005308 */ /* 0x000ea20000001000 */
[----:B------:R-:W-:Y:S01]  /*e550*/  F2FP.F16.F32.PACK_AB R5, R177, R176 ;  /* 0x000000b0b105723e */ /* 0x000fe200000000ff */
[----:B------:R-:W3:Y:S01]  /*e560*/  S2UR UR4, SR_CTAID.X ;  /* 0x00000000000479c3 */ /* 0x000ee20000002500 */
[----:B------:R-:W-:Y:S01]  /*e570*/  F2FP.F16.F32.PACK_AB R4, R179, R178 ;  /* 0x000000b2b304723e */ /* 0x000fe200000000ff */
[----:B------:R-:W-:Y:S01]  /*e580*/  BSSY B0, `(.L_x_366) ;  /* 0x000012b000007945 */ /* 0x000fe20003800000 */
[C---:B-1----:R-:W-:Y:S01]  /*e590*/  FMUL.FTZ R180, R2.reuse, R180 ;  /* 0x000000b402b47220 */ /* 0x042fe20000410000 */
        /* <DEDUP_REMOVED lines=89> */
[----:B-1----:R-:W-:Y:S02]  /*eb30*/  IADD3 R5, R67, R20, RZ ;  /* 0x0000001443057210 */ /* 0x002fe40007ffe0ff */
[----:B--2---:R-:W-:-:S02]  /*eb40*/  IADD3 R0, R21, R77, RZ ;  /* 0x0000004d15007210 */ /* 0x004fc40007ffe0ff */
[----:B------:R-:W-:Y:S02]  /*eb50*/  F2FP.F16.F32.PACK_AB R17, R17, R196 ;  /* 0x000000c41111723e */ /* 0x000fe400000000ff */
[----:B----4-:R-:W-:Y:S01]  /*eb60*/  IADD3 R13, R77, R20, RZ ;  /* 0x000000144d0d7210 */ /* 0x010fe20007ffe0ff */
[----:B------:R1:W-:Y:S01]  /*eb70*/  STS [R0], R10 ;  /* 0x0000000a00007388 */ /* 0x0003e20000000800 */
[----:B------:R-:W-:Y:S01]  /*eb80*/  F2FP.F16.F32.PACK_AB R24, R199, R24 ;  /* 0x00000018c718723e */ /* 0x000fe200000000ff */
[----:B-----5:R-:W-:Y:S02]  /*eb90*/  IMAD.IADD R3, R21, 0x1, R67 ;  /* 0x0000000115037824 */ /* 0x020fe400078e0243 */
[----:B------:R-:W-:Y:S01]  /*eba0*/  STS [R0+0x400], R9 ;  /* 0x0004000900007388 */ /* 0x000fe20000000800 */
[----:B------:R-:W-:Y:S02]  /*ebb0*/  F2FP.F16.F32.PACK_AB R30, R30, R68 ;  /* 0x000000441e1e723e */ /* 0x000fe400000000ff */
[----:B------:R-:W-:Y:S01]  /*ebc0*/  F2FP.F16.F32.PACK_AB R29, R71, R29 ;  /* 0x0000001d471d723e */ /* 0x000fe200000000ff */
[----:B------:R2:W-:Y:S01]  /*ebd0*/  STS [R13], R7 ;  /* 0x000000070d007388 */ /* 0x0005e20000000800 */
[----:B------:R-:W-:-:S02]  /*ebe0*/  F2FP.F16.F32.PACK_AB R28, R28, R32 ;  /* 0x000000201c1c723e */ /* 0x000fc400000000ff */
[----:B------:R-:W-:Y:S01]  /*ebf0*/  F2FP.F16.F32.PACK_AB R27, R27, R78 ;  /* 0x0000004e1b1b723e */ /* 0x000fe200000000ff */
[----:B------:R4:W-:Y:S01]  /*ec00*/  STS [R13+0x400], R6 ;  /* 0x000400060d007388 */ /* 0x0009e20000000800 */
[----:B------:R-:W-:Y:S01]  /*ec10*/  IADD3 R2, R0, R67, RZ ;  /* 0x0000004300027210 */ /* 0x000fe20007ffe0ff */
[----:B---3--:R-:W-:Y:S01]  /*ec20*/  @P6 MUFU.LG2 R11, R157 ;  /* 0x0000009d000b6308 */ /* 0x008fe20000000c00 */
[----:B------:R-:W-:Y:S01]  /*ec30*/  F2FP.F16.F32.PACK_AB R26, R89, R35 ;  /* 0x00000023591a723e */ /* 0x000fe200000000ff */
[----:B------:R3:W-:Y:S01]  /*ec40*/  STS [R0+0x2000], R8 ;  /* 0x0020000800007388 */ /* 0x0007e20000000800 */
[----:B------:R-:W-:Y:S02]  /*ec50*/  F2FP.F16.F32.PACK_AB R25, R25, R90 ;  /* 0x0000005a1919723e */ /* 0x000fe400000000ff */
[----:B------:R-:W-:Y:S01]  /*ec60*/  IADD3 R4, R13, R67, RZ ;  /* 0x000000430d047210 */ /* 0x000fe20007ffe0ff */
[----:B------:R5:W-:Y:S01]  /*ec70*/  STS [R0+0x2400], R14 ;  /* 0x0024000e00007388 */ /* 0x000be20000000800 */
[----:B------:R-:W-:-:S02]  /*ec80*/  F2FP.F16.F32.PACK_AB R55, R55, R80 ;  /* 0x000000503737723e */ /* 0x000fc400000000ff */
[----:B------:R-:W-:Y:S01]  /*ec90*/  F2FP.F16.F32.PACK_AB R54, R83, R54 ;  /* 0x000000365336723e */ /* 0x000fe200000000ff */
[----:B------:R-:W-:Y:S01]  /*eca0*/  STS [R13+0x2000], R23 ;  /* 0x002000170d007388 */ /* 0x000fe20000000800 */
[----:B------:R-:W-:Y:S01]  /*ecb0*/  F2FP.F16.F32.PACK_AB R53, R53, R84 ;  /* 0x000000543535723e */ /* 0x000fe200000000ff */
[----:B-1----:R-:W1:Y:S01]  /*ecc0*/  @P0 LDC R10, c[0x0][0x2e8] ;  /* 0x0000ba00ff0a0b82 */ /* 0x002e620000000800 */
[----:B------:R-:W-:Y:S01]  /*ecd0*/  F2FP.F16.F32.PACK_AB R52, R87, R52 ;  /* 0x000000345734723e */ /* 0x000fe200000000ff */
[----:B------:R-:W-:Y:S01]  /*ece0*/  STS [R13+0x2400], R22 ;  /* 0x002400160d007388 */ /* 0x000fe20000000800 */
[----:B------:R-:W-:Y:S02]  /*ecf0*/  F2FP.F16.F32.PACK_AB R51, R51, R92 ;  /* 0x0000005c3333723e */ /* 0x000fe400000000ff */
[----:B------:R-:W-:Y:S01]  /*ed00*/  F2FP.F16.F32.PACK_AB R50, R50, R94 ;  /* 0x0000005e3232723e */ /* 0x000fe200000000ff */
[----:B------:R-:W-:Y:S01]  /*ed10*/  STS [R3], R19 ;  /* 0x0000001303007388 */ /* 0x000fe20000000800 */
[----:B------:R-:W-:Y:S01]  /*ed20*/  F2FP.F16.F32.PACK_AB R47, R47, R104 ;  /* 0x000000682f2f723e */ /* 0x000fe200000000ff */
[----:B--2---:R-:W2:Y:S01]  /*ed30*/  @P0 MUFU.LG2 R7, R153 ;  /* 0x0000009900070308 */ /* 0x004ea20000000c00 */
[----:B------:R-:W-:Y:S01]  /*ed40*/  F2FP.F16.F32.PACK_AB R46, R46, R106 ;  /* 0x0000006a2e2e723e */ /* 0x000fe200000000ff */
[----:B------:R2:W-:Y:S01]  /*ed50*/  STS [R3+0x400], R18 ;  /* 0x0004001203007388 */ /* 0x0005e20000000800 */
[----:B----4-:R-:W4:Y:S01]  /*ed60*/  @!P1 LDC R6, c[0x0][0x2c4] ;  /* 0x0000b100ff069b82 */ /* 0x010f220000000800 */
[----:B------:R-:W-:-:S02]  /*ed70*/  F2FP.F16.F32.PACK_AB R49, R49, R96 ;  /* 0x000000603131723e */ /* 0x000fc400000000ff */
[----:B------:R-:W-:Y:S01]  /*ed80*/  STS [R5], R16 ;  /* 0x0000001005007388 */ /* 0x000fe20000000800 */
[----:B------:R-:W-:Y:S02]  /*ed90*/  F2FP.F16.F32.PACK_AB R48, R99, R48 ;  /* 0x000000306330723e */ /* 0x000fe400000000ff */
[----:B------:R-:W-:Y:S01]  /*eda0*/  F2FP.F16.F32.PACK_AB R45, R45, R100 ;  /* 0x000000642d2d723e */ /* 0x000fe200000000ff */
[----:B------:R-:W-:Y:S01]  /*edb0*/  STS [R5+0x400], R15 ;  /* 0x0004000f05007388 */ /* 0x000fe20000000800 */
[----:B------:R-:W-:Y:S01]  /*edc0*/  F2FP.F16.F32.PACK_AB R44, R103, R44 ;  /* 0x0000002c672c723e */ /* 0x000fe200000000ff */
[----:B---3--:R-:W3:Y:S01]  /*edd0*/  @P1 LDC.64 R8, c[0x0][0x2c0] ;  /* 0x0000b000ff081b82 */ /* 0x008ee20000000a00 */
[----:B------:R-:W-:Y:S01]  /*ede0*/  F2FP.F16.F32.PACK_AB R43, R43, R108 ;  /* 0x0000006c2b2b723e */ /* 0x000fe200000000ff */
[----:B------:R-:W-:Y:S01]  /*edf0*/  STS [R3+0x2000], R17 ;  /* 0x0020001103007388 */ /* 0x000fe20000000800 */
[----:B------:R-:W-:Y:S02]  /*ee00*/  F2FP.F16.F32.PACK_AB R42, R42, R110 ;  /* 0x0000006e2a2a723e */ /* 0x000fe400000000ff */
[----:B------:R-:W-:Y:S01]  /*ee10*/  F2FP.F16.F32.PACK_AB R39, R39, R120 ;  /* 0x000000782727723e */ /* 0x000fe200000000ff */
[----:B------:R1:W-:Y:S01]  /*ee20*/  STS [R3+0x2400], R24 ;  /* 0x0024001803007388 */ /* 0x0003e20000000800 */
[----:B------:R-:W-:Y:S01]  /*ee30*/  F2FP.F16.F32.PACK_AB R38, R38, R122 ;  /* 0x0000007a2626723e */ /* 0x000fe200000000ff */
[----:B-----5:R-:W5:Y:S01]  /*ee40*/  @P5 LDC R14, c[0x0][0x2e8] ;  /* 0x0000ba00ff0e5b82 */ /* 0x020f620000000800 */
[----:B------:R-:W-:Y:S01]  /*ee50*/  F2FP.F16.F32.PACK_AB R41, R41, R112 ;  /* 0x000000702929723e */ /* 0x000fe200000000ff */
[----:B------:R-:W-:Y:S01]  /*ee60*/  STS [R5+0x2000], R30 ;  /* 0x0020001e05007388 */ /* 0x000fe20000000800 */
[----:B------:R-:W-:-:S02]  /*ee70*/  F2FP.F16.F32.PACK_AB R40, R115, R40 ;  /* 0x000000287328723e */ /* 0x000fc400000000ff */
[----:B------:R-:W-:Y:S01]  /*ee80*/  F2FP.F16.F32.PACK_AB R37, R37, R116 ;  /* 0x000000742525723e */ /* 0x000fe200000000ff */
[----:B------:R-:W-:Y:S01]  /*ee90*/  STS [R5+0x2400], R29 ;  /* 0x0024001d05007388 */ /* 0x000fe20000000800 */
[----:B------:R-:W-:Y:S01]  /*eea0*/  F2FP.F16.F32.PACK_AB R36, R119, R36 ;  /* 0x000000247724723e */ /* 0x000fe200000000ff */
[----:B----4-:R-:W4:Y:S01]  /*eeb0*/  @P3 LDC R6, c[0x0][0x2e4] ;  /* 0x0000b900ff063b82 */ /* 0x010f220000000800 */
[----:B------:R-:W-:Y:S01]  /*eec0*/  F2FP.F16.F32.PACK_AB R35, R125, R124 ;  /* 0x0000007c7d23723e */ /* 0x000fe200000000ff */
        /* <DEDUP_REMOVED lines=23> */
[----:B------:R-:W-:Y:S01]  /*f040*/  SHF.R.S32.HI R12, RZ, 0x3, R159 ;  /* 0x00000003ff0c7819 */ /* 0x000fe2000001149f */
[----:B------:R-:W-:Y:S01]  /*f050*/  STS [R21+0x4000], R51 ;  /* 0x0040003315007388 */ /* 0x000fe20000000800 */
[----:B--2---:R-:W-:Y:S02]  /*f060*/  MOV R18, 0x7f800000 ;  /* 0x7f80000000127802 */ /* 0x004fe40000000f00 */
[----:B------:R-:W-:Y:S01]  /*f070*/  MOV R19, 0x7f800000 ;  /* 0x7f80000000137802 */ /* 0x000fe20000000f00 */
[----:B------:R-:W-:Y:S01]  /*f080*/  STS [R21+0x4400], R50 ;  /* 0x0044003215007388 */ /* 0x000fe20000000800 */
[----:B-1----:R-:W-:-:S03]  /*f090*/  SHF.L.U32 R24, R204, 0x3, RZ ;  /* 0x00000003cc187819 */ /* 0x002fc600000006ff */
        /* <DEDUP_REMOVED lines=9> */
[----:B------:R-:W-:Y:S01]  /*f130*/  STS [R13+0x4400], R38 ;  /* 0x004400260d007388 */ /* 0x000fe20000000800 */
[----:B-1----:R-:W-:-:S03]  /*f140*/  MOV R21, 0x7f800000 ;  /* 0x7f80000000157802 */ /* 0x002fc60000000f00 */
        /* <DEDUP_REMOVED lines=8> */
[----:B-1----:R-:W4:Y:S03]  /*f1d0*/  @!P1 LDC R0, c[0x0][0x270] ;  /* 0x00009c00ff009b82 */ /* 0x002f260000000800 */
        /* <DEDUP_REMOVED lines=8> */
[----:B-1----:R-:W-:-:S03]  /*f260*/  VIADD R3, R12, 0x10 ;  /* 0x000000100c037836 */ /* 0x002fc60000000000 */
[----:B------:R-:W-:Y:S02]  /*f270*/  STS [R2+0x6000], R59 ;  /* 0x0060003b02007388 */ /* 0x000fe40000000800 */
[----:B------:R-:W-:Y:S02]  /*f280*/  ISETP.GE.AND P3, PT, R3, UR12, PT ;  /* 0x0000000c03007c0c */ /* 0x000fe4000bf66270 */
[----:B------:R1:W-:Y:S01]  /*f290*/  STS [R2+0x6400], R58 ;  /* 0x0064003a02007388 */ /* 0x0003e20000000800 */
[----:B--2---:R-:W2:Y:S01]  /*f2a0*/  @P1 LDC R5, c[0x0][0x2c0] ;  /* 0x0000b000ff051b82 */ /* 0x004ea20000000800 */
[----:B------:R-:W-:Y:S02]  /*f2b0*/  IADD3 R3, R12, 0x20, RZ ;  /* 0x000000200c037810 */ /* 0x000fe40007ffe0ff */
[----:B------:R-:W-:Y:S04]  /*f2c0*/  STS [R4+0x6000], R65 ;  /* 0x0060004104007388 */ /* 0x000fe80000000800 */
[----:B------:R5:W-:Y:S01]  /*f2d0*/  STS [R4+0x6400], R66 ;  /* 0x0064004204007388 */ /* 0x000be20000000800 */
[----:B------:R-:W-:Y:S06]  /*f2e0*/  BAR.SYNC.DEFER_BLOCKING 0x0 ;  /* 0x0000000000007b1d */ /* 0x000fec0000010000 */
[----:B------:R-:W5:Y:S01]  /*f2f0*/  S2R R13, SR_CTAID.Y ;  /* 0x00000000000d7919 */ /* 0x000f620000002600 */
[----:B------:R-:W2:Y:S01]  /*f300*/  S2R R23, SR_CTAID.Z ;  /* 0x0000000000177919 */ /* 0x000ea20000002700 */
[----:B-1----:R-:W-:Y:S01]  /*f310*/  @P1 MOV R2, 0x1 ;  /* 0x0000000100021802 */ /* 0x002fe20000000f00 */
[----:B----4-:R-:W-:-:S02]  /*f320*/  @!P1 IMAD R2, R6, R0, RZ ;  /* 0x0000000006029224 */ /* 0x010fc400078e02ff */
[----:B---3--:R-:W-:Y:S01]  /*f330*/  @P1 IMAD R0, R9, R8, RZ ;  /* 0x0000000809001224 */ /* 0x008fe200078e02ff */
[----:B------:R-:W-:Y:S01]  /*f340*/  @!P1 MOV R0, R6 ;  /* 0x0000000600009202 */ /* 0x000fe20000000f00 */
[----:B------:R-:W1:Y:S01]  /*f350*/  @P6 LDC R9, c[0x0][0x2e8] ;  /* 0x0000ba00ff096b82 */ /* 0x000e620000000800 */
[----:B------:R-:W3:Y:S01]  /*f360*/  @P5 MUFU.LG2 R8, R158 ;  /* 0x0000009e00085308 */ /* 0x000ee20000000c00 */
[----:B------:R-:W-:Y:S02]  /*f370*/  @!P1 IMAD.MOV.U32 R5, RZ, RZ, 0x1 ;  /* 0x00000001ff059424 */ /* 0x000fe400078e00ff */
[----:B------:R-:W-:Y:S01]  /*f380*/  @P0 FMUL.FTZ R6, R7, 0.69314718246459960938 ;  /* 0x3f31721807060820 */ /* 0x000fe20000410000 */
[----:B------:R4:W4:Y:S03]  /*f390*/  LDS.128 R28, [R234+0x3800] ;  /* 0x00380000ea1c7984 */ /* 0x0009260000000c00 */
[----:B------:R-:W-:Y:S01]  /*f3a0*/  @P0 FFMA.FTZ R21, R155, R10, R6 ;  /* 0x0000000a9b150223 */ /* 0x000fe20000010006 */
[----:B---3--:R-:W-:Y:S01]  /*f3b0*/  @P5 FMUL.FTZ R6, R8, 0.69314718246459960938 ;  /* 0x3f31721808065820 */ /* 0x008fe20000410000 */
[----:B-----5:R-:W-:Y:S01]  /*f3c0*/  IMAD R4, R13, R2, RZ ;  /* 0x000000020d047224 */ /* 0x020fe200078e02ff */
[----:B------:R-:W-:-:S02]  /*f3d0*/  IADD3 R2, R12, 0x30, RZ ;  /* 0x000000300c027810 */ /* 0x000fc40007ffe0ff */
[----:B------:R-:W-:Y:S02]  /*f3e0*/  @P5 FFMA.FTZ R19, R152, R14, R6 ;  /* 0x0000000e98135223 */ /* 0x000fe40000010006 */
[----:B------:R-:W-:Y:S02]  /*f3f0*/  SEL R4, R4, RZ, !P2 ;  /* 0x000000ff04047207 */ /* 0x000fe40005000000 */
[----:B------:R-:W-:Y:S01]  /*f400*/  ISETP.GE.AND P2, PT, R3, UR12, PT ;  /* 0x0000000c03007c0c */ /* 0x000fe2000bf46270 */
[----:B--2---:R-:W-:Y:S01]  /*f410*/  IMAD R3, R5, UR4, RZ ;  /* 0x0000000405037c24 */ /* 0x004fe2000f8e02ff */
[----:B------:R-:W-:Y:S01]  /*f420*/  ISETP.GE.AND P1, PT, R2, UR12, PT ;  /* 0x0000000c02007c0c */ /* 0x000fe2000bf26270 */
[----:B------:R-:W-:Y:S02]  /*f430*/  IMAD R0, R23, R0, R4 ;  /* 0x0000000017007224 */ /* 0x000fe400078e0204 */
[----:B------:R-:W-:Y:S01]  /*f440*/  @P6 FMUL.FTZ R4, R11, 0.69314718246459960938 ;  /* 0x3f3172180b046820 */ /* 0x000fe20000410000 */
[----:B------:R-:W-:-:S02]  /*f450*/  IADD3 R2, R12, 0x40, RZ ;  /* 0x000000400c027810 */ /* 0x000fc40007ffe0ff */
[----:B------:R-:W-:Y:S01]  /*f460*/  SHF.L.U32 R3, R3, 0x7, RZ ;  /* 0x0000000703037819 */ /* 0x000fe200000006ff */
[----:B-1----:R-:W-:Y:S01]  /*f470*/  @P6 FFMA.FTZ R18, R154, R9, R4 ;  /* 0x000000099a126223 */ /* 0x002fe20000010004 */
[----:B------:R-:W-:Y:S02]  /*f480*/  ISETP.GE.AND P0, PT, R2, UR12, PT ;  /* 0x0000000c02007c0c */ /* 0x000fe4000bf06270 */
[--C-:B------:R-:W-:Y:S02]  /*f490*/  IADD3 R6, P6, P5, R3, R72, R0.reuse ;  /* 0x0000004803067210 */ /* 0x100fe40007dde000 */
[----:B------:R-:W-:Y:S02]  /*f4a0*/  SHF.R.S32.HI R2, RZ, 0x1f, R3 ;  /* 0x0000001fff027819 */ /* 0x000fe40000011403 */
[----:B------:R-:W-:-:S04]  /*f4b0*/  SHF.R.S32.HI R0, RZ, 0x1f, R0 ;  /* 0x0000001fff007819 */ /* 0x000fc80000011400 */
[----:B------:R-:W-:Y:S01]  /*f4c0*/  IADD3.X R4, R2, R73, R0, P6, P5 ;  /* 0x0000004902047210 */ /* 0x000fe200037ea400 */
[----:B------:R-:W-:Y:S06]  /*f4d0*/  @P4 BRA `(.L_x_367) ;  /* 0x0000000000d44947 */ /* 0x000fec0003800000 */
[----:B------:R-:W1:Y:S01]  /*f4e0*/  S2R R3, SR_TID.X ;  /* 0x0000000000037919 */ /* 0x000e620000002100 */
[----:B------:R-:W-:Y:S02]  /*f4f0*/  SHF.R.S32.HI R2, RZ, 0x1f, R76 ;  /* 0x0000001fff027819 */ /* 0x000fe4000001144c */
[----:B------:R-:W-:Y:S02]  /*f500*/  P2R R22, PR, RZ, 0x1 ;  /* 0x00000001ff167803 */ /* 0x000fe40000000000 */
[----:B------:R-:W-:Y:S02]  /*f510*/  LEA.HI R2, R2, R76, RZ, 0x2 ;  /* 0x0000004c02027211 */ /* 0x000fe400078f10ff */
[----:B------:R-:W-:Y:S02]  /*f520*/  P2R R20, PR, RZ, 0x2 ;  /* 0x00000002ff147803 */ /* 0x000fe40000000000 */
[----:B------:R-:W-:-:S05]  /*f530*/  LOP3.LUT R2, R2, 0xffffffc, RZ, 0xc0, !PT ;  /* 0x0ffffffc02027812 */ /* 0x000fca00078ec0ff */
[----:B------:R-:W-:Y:S01]  /*f540*/  IMAD.IADD R2, R76, 0x1, -R2 ;  /* 0x000000014c027824 */ /* 0x000fe200078e0a02 */
[----:B-1----:R-:W-:-:S04]  /*f550*/  SHF.R.S32.HI R0, RZ, 0x1f, R3 ;  /* 0x0000001fff007819 */ /* 0x002fc80000011403 */
[----:B------:R-:W-:-:S04]  /*f560*/  LEA.HI R0, R0, R3, RZ, 0x5 ;  /* 0x0000000300007211 */ /* 0x000fc800078f28ff */
[----:B------:R-:W-:-:S05]  /*f570*/  LOP3.LUT R0, R0, 0xffffffe0, RZ, 0xc0, !PT ;  /* 0xffffffe000007812 */ /* 0x000fca00078ec0ff */
[----:B------:R-:W-:-:S05]  /*f580*/  IMAD.IADD R0, R3, 0x1, -R0 ;  /* 0x0000000103007824 */ /* 0x000fca00078e0a00 */
[----:B------:R-:W-:-:S04]  /*f590*/  SHF.R.S32.HI R3, RZ, 0x1f, R0 ;  /* 0x0000001fff037819 */ /* 0x000fc80000011400 */
[----:B------:R-:W-:-:S04]  /*f5a0*/  LEA.HI R0, R3, R0, RZ, 0x2 ;  /* 0x0000000003007211 */ /* 0x000fc800078f10ff */
[----:B------:R-:W-:-:S05]  /*f5b0*/  SHF.R.S32.HI R0, RZ, 0x2, R0 ;  /* 0x00000002ff007819 */ /* 0x000fca0000011400 */
        /* <DEDUP_REMOVED lines=39> */
.L_x_367:
[----:B------:R-:W-:Y:S05]  /*f830*/  BSYNC B0 ;  /* 0x0000000000007941 */ /* 0x000fea0003800000 */
.L_x_366:
[----:B------:R1:W5:Y:S01]  /*f840*/  LDL R25, [R1+0x10] ;  /* 0x0000100001197983 */ /* 0x0003620000100800 */
[----:B------:R-:W-:Y:S01]  /*f850*/  VIADD R0, R12, 0x50 ;  /* 0x000000500c007836 */ /* 0x000fe20000000000 */
[----:B--2---:R-:W-:Y:S01]  /*f860*/  SHF.R.S32.HI R3, RZ, 0x1f, R24 ;  /* 0x0000001fff037819 */ /* 0x004fe20000011418 */
[----:B------:R-:W-:Y:S01]  /*f870*/  ULDC.64 UR4, c[0x0][0x2a0] ;  /* 0x0000a80000047ab9 */ /* 0x000fe20000000a00 */
[----:B------:R-:W-:Y:S01]  /*f880*/  IADD3 R2, P4, R24, UR8, RZ ;  /* 0x0000000818027c10 */ /* 0x000fe2000ff9e0ff */
[----:B------:R1:W2:Y:S01]  /*f890*/  LDS.128 R16, [R234+0x4000] ;  /* 0x00400000ea107984 */ /* 0x0002a20000000c00 */
[----:B------:R-:W-:Y:S01]  /*f8a0*/  SHF.R.S32.HI R4, RZ, 0x1f, R23 ;  /* 0x0000001fff047819 */ /* 0x000fe20000011417 */
[----:B------:R-:W-:Y:S01]  /*f8b0*/  IMAD.U32 R6, RZ, RZ, UR14 ;  /* 0x0000000eff067e24 */ /* 0x000fe2000f8e00ff */
[----:B------:R-:W-:Y:S01]  /*f8c0*/  ISETP.GE.AND P5, PT, R0, UR12, PT ;  /* 0x0000000c00007c0c */ /* 0x000fe2000bfa6270 */
[----:B------:R-:W-:Y:S01]  /*f8d0*/  BSSY B0, `(.L_x_368) ;  /* 0x000001a000007945 */ /* 0x000fe20003800000 */
[----:B------:R-:W-:Y:S01]  /*f8e0*/  IADD3.X R3, R3, UR6, RZ, P4, !PT ;  /* 0x0000000603037c10 */ /* 0x000fe2000a7fe4ff */
[----:B------:R-:W-:Y:S01]  /*f8f0*/  IMAD R0, R4, UR4, RZ ;  /* 0x0000000404007c24 */ /* 0x000fe2000f8e02ff */
[----:B------:R-:W-:-:S02]  /*f900*/  ISETP.GE.AND P4, PT, R12, UR12, PT ;  /* 0x0000000c0c007c0c */ /* 0x000fc4000bf86270 */
[----:B------:R-:W-:Y:S01]  /*f910*/  SHF.R.S32.HI R13, RZ, 0x1f, R12 ;  /* 0x0000001fff0d7819 */ /* 0x000fe2000001140c */
[C---:B------:R-:W-:Y:S01]  /*f920*/  IMAD R0, R23.reuse, UR5, R0 ;  /* 0x0000000517007c24 */ /* 0x040fe2000f8e0200 */
[----:B------:R-:W-:Y:S01]  /*f930*/  IADD3 R14, R12, 0x60, RZ ;  /* 0x000000600c0e7810 */ /* 0x000fe20007ffe0ff */
[----:B------:R-:W-:Y:S02]  /*f940*/  IMAD.WIDE.U32 R10, R23, UR4, R2 ;  /* 0x00000004170a7c25 */ /* 0x000fe4000f8e0002 */
[----:B------:R1:W3:Y:S02]  /*f950*/  LDS.128 R20, [R234] ;  /* 0x00000000ea147984 */ /* 0x0002e40000000c00 */
        /* <DEDUP_REMOVED lines=9> */
[----:B------:R-:W-:Y:S01]  /*f9f0*/  LEA R2, P4, R4, UR4, 0x1 ;  /* 0x0000000404027c11 */ /* 0x000fe2000f8808ff */
[----:B------:R-:W-:Y:S01]  /*fa00*/  ULDC UR4, c[0x0][0x2d0] ;  /* 0x0000b40000047ab9 */ /* 0x000fe20000000800 */
[----:B------:R-:W-:Y:S02]  /*fa10*/  IADD3 R0, R5, R0, RZ ;  /* 0x0000000005007210 */ /* 0x000fe40007ffe0ff */
[----:B------:R-:W-:Y:S02]  /*fa20*/  ISETP.GE.AND P6, PT, R24, UR4, PT ;  /* 0x0000000418007c0c */ /* 0x000fe4000bfc6270 */
[----:B------:R-:W-:Y:S02]  /*fa30*/  LEA.HI.X R3, R4, UR5, R0, 0x1, P4 ;  /* 0x0000000504037c11 */ /* 0x000fe4000a0f0c00 */
[----:B-----5:R-:W-:-:S09]  /*fa40*/  ISETP.GE.AND P4, PT, R25, UR4, PT ;  /* 0x0000000419007c0c */ /* 0x020fd2000bf86270 */
[----:B---3--:R3:W-:Y:S04]  /*fa50*/  @!P6 STG.E.128 desc[UR20][R2.64], R20 ;  /* 0x000000140200e986 */ /* 0x0087e8000c101d14 */
[----:B--2---:R3:W-:Y:S02]  /*fa60*/  @!P4 STG.E.128 desc[UR20][R2.64+0x80], R16 ;  /* 0x000080100200c986 */ /* 0x0047e4000c101d14 */
.L_x_369:
[----:B------:R-:W-:Y:S05]  /*fa70*/  BSYNC B0 ;  /* 0x0000000000007941 */ /* 0x000fea0003800000 */
.L_x_368:
[----:B------:R-:W-:Y:S01]  /*fa80*/  ISETP.GE.AND P4, PT, R14, UR12, PT ;  /* 0x0000000c0e007c0c */ /* 0x000fe2000bf86270 */
[----:B--23--:R2:W3:Y:S01]  /*fa90*/  LDS.128 R16, [R234+0x800] ;  /* 0x00080000ea107984 */ /* 0x00c4e20000000c00 */
[----:B------:R-:W-:Y:S01]  /*faa0*/  IADD3 R20, R12, 0x70, RZ ;  /* 0x000000700c147810 */ /* 0x000fe20007ffe0ff */
[----:B------:R-:W-:Y:S02]  /*fab0*/  BSSY B0, `(.L_x_370) ;  /* 0x0000014000007945 */ /* 0x000fe40003800000 */
[----:B------:R2:W1:Y:S02]  /*fac0*/  LDS.128 R12, [R234+0x4800] ;  /* 0x00480000ea0c7984 */ /* 0x0004640000000c00 */
        /* <DEDUP_REMOVED lines=10> */
[----:B------:R-:W-:Y:S01]  /*fb70*/  LEA R2, P3, R4, UR4, 0x1 ;  /* 0x0000000404027c11 */ /* 0x000fe2000f8608ff */
[----:B------:R-:W-:Y:S01]  /*fb80*/  IMAD.IADD R0, R5, 0x1, R0 ;  /* 0x0000000105007824 */ /* 0x000fe200078e0200 */
[----:B------:R-:W-:Y:S02]  /*fb90*/  ULDC UR4, c[0x0][0x2d0] ;  /* 0x0000b40000047ab9 */ /* 0x000fe40000000800 */
[----:B------:R-:W-:Y:S02]  /*fba0*/  ISETP.GE.AND P6, PT, R24, UR4, PT ;  /* 0x0000000418007c0c */ /* 0x000fe4000bfc6270 */
[----:B------:R-:W-:Y:S02]  /*fbb0*/  LEA.HI.X R3, R4, UR5, R0, 0x1, P3 ;  /* 0x0000000504037c11 */ /* 0x000fe400098f0c00 */
[----:B-----5:R-:W-:-:S09]  /*fbc0*/  ISETP.GE.AND P3, PT, R25, UR4, PT ;  /* 0x0000000419007c0c */ /* 0x020fd2000bf66270 */
[----:B---3--:R3:W-:Y:S04]  /*fbd0*/  @!P6 STG.E.128 desc[UR20][R2.64], R16 ;  /* 0x000000100200e986 */ /* 0x0087e8000c101d14 */
[----:B-1----:R3:W-:Y:S02]  /*fbe0*/  @!P3 STG.E.128 desc[UR20][R2.64+0x80], R12 ;  /* 0x0000800c0200b986 */ /* 0x0027e4000c101d14 */
.L_x_371:
[----:B------:R-:W-:Y:S05]  /*fbf0*/  BSYNC B0 ;  /* 0x0000000000007941 */ /* 0x000fea0003800000 */
.L_x_370:
[----:B---3--:R3:W2:Y:S01]  /*fc00*/  LDS.128 R16, [R234+0x1000] ;  /* 0x00100000ea107984 */ /* 0x0086a20000000c00 */
[----:B------:R-:W-:Y:S01]  /*fc10*/  BSSY B0, `(.L_x_372) ;  /* 0x0000015000007945 */ /* 0x000fe20003800000 */
[----:B------:R-:W-:Y:S02]  /*fc20*/  ISETP.GE.AND P3, PT, R20, UR12, PT ;  /* 0x0000000c14007c0c */ /* 0x000fe4000bf66270 */
[----:B-1----:R3:W1:Y:S01]  /*fc30*/  LDS.128 R12, [R234+0x5000] ;  /* 0x00500000ea0c7984 */ /* 0x0026620000000c00 */
        /* <DEDUP_REMOVED lines=16> */
[----:B--2---:R2:W-:Y:S04]  /*fd40*/  @!P6 STG.E.128 desc[UR20][R2.64], R16 ;  /* 0x000000100200e986 */ /* 0x0045e8000c101d14 */
[----:B-1----:R2:W-:Y:S02]  /*fd50*/  @!P2 STG.E.128 desc[UR20][R2.64+0x80], R12 ;  /* 0x0000800c0200a986 */ /* 0x0025e4000c101d14 */
.L_x_373:
[----:B------:R-:W-:Y:S05]  /*fd60*/  BSYNC B0 ;  /* 0x0000000000007941 */ /* 0x000fea0003800000 */
.L_x_372:
[----:B--2---:R2:W2:Y:S01]  /*fd70*/  LDS.128 R16, [R234+0x1800] ;  /* 0x00180000ea107984 */ /* 0x0044a20000000c00 */
[----:B------:R-:W-:Y:S03]  /*fd80*/  BSSY B0, `(.L_x_374) ;  /* 0x0000014000007945 */ /* 0x000fe60003800000 */
[----:B-1----:R1:W1:Y:S01]  /*fd90*/  LDS.128 R12, [R234+0x5800] ;  /* 0x00580000ea0c7984 */ /* 0x0022620000000c00 */
        /* <DEDUP_REMOVED lines=16> */
[----:B--2---:R2:W-:Y:S04]  /*fea0*/  @!P2 STG.E.128 desc[UR20][R2.64], R16 ;  /* 0x000000100200a986 */ /* 0x0045e8000c101d14 */
[----:B-1----:R2:W-:Y:S02]  /*feb0*/  @!P1 STG.E.128 desc[UR20][R2.64+0x80], R12 ;  /* 0x0000800c02009986 */ /* 0x0025e4000c101d14 */
.L_x_375:
[----:B------:R-:W-:Y:S05]  /*fec0*/  BSYNC B0 ;  /* 0x0000000000007941 */ /* 0x000fea0003800000 */
.L_x_374:
        /* <DEDUP_REMOVED lines=21> */
.L_x_377:
[----:B------:R-:W-:Y:S05]  /*10020*/  BSYNC B0 ;  /* 0x0000000000007941 */ /* 0x000fea0003800000 */
.L_x_376:
        /* <DEDUP_REMOVED lines=21> */
.L_x_379:
[----:B------:R-:W-:Y:S05]  /*10180*/  BSYNC B0 ;  /* 0x0000000000007941 */ /* 0x000fea0003800000 */
.L_x_378:
        /* <DEDUP_REMOVED lines=21> */
.L_x_381:
[----:B------:R-:W-:Y:S05]  /*102e0*/  BSYNC B0 ;  /* 0x0000000000007941 */ /* 0x000fea0003800000 */
.L_x_380:
        /* <DEDUP_REMOVED lines=21> */
.L_x_322:
[----:B------:R-:W-:Y:S01]  /*10440*/  UISETP.NE.AND UP0, UPT, UR13, -0x1, UPT ;  /* 0xffffffff0d00788c */ /* 0x000fe2000bf05270 */
[----:B-1----:R-:W-:Y:S01]  /*10450*/  SHF.R.S32.HI R8, RZ, 0x1f, R153 ;  /* 0x0000001fff087819 */ /* 0x002fe20000011499 */
[----:B------:R-:W-:Y:S01]  /*10460*/  ULDC.U8 UR8, c[0x0][0x3d9] ;  /* 0x0000f64000087ab9 */ /* 0x000fe20000000000 */
[----:B------:R-:W-:Y:S01]  /*10470*/  UIADD3 UR24, -UR22, UR24, URZ ;  /* 0x0000001816187290 */ /* 0x000fe2000fffe13f */
[----:B------:R-:W-:Y:S01]  /*10480*/  IMAD.U32 R6, RZ, RZ, UR14 ;  /* 0x0000000eff067e24 */ /* 0x000fe2000f8e00ff */
[----:B------:R-:W-:Y:S01]  /*10490*/  UISETP.NE.AND UP2, UPT, UR8, URZ, UPT ;  /* 0x0000003f0800728c */ /* 0x000fe2000bf45270 */
[----:B------:R-:W-:Y:S01]  /*104a0*/  LEA.HI R8, R8, R153, RZ, 0x3 ;  /* 0x0000009908087211 */ /* 0x000fe200078f18ff */
[----:B------:R-:W-:Y:S01]  /*104b0*/  UMOV UR18, URZ ;  /* 0x0000003f00127c82 */ /* 0x000fe20008000000 */
[----:B------:R-:W-:Y:S01]  /*104c0*/  UMOV UR19, URZ ;  /* 0x0000003f00137c82 */ /* 0x000fe20008000000 */
[----:B------:R-:W-:Y:S01]  /*104d0*/  BSSY B0, `(.L_x_382) ;  /* 0x000004e000007945 */ /* 0x000fe20003800000 */
        /* <DEDUP_REMOVED lines=17> */
[----:B------:R-:W-:Y:S01]  /*105f0*/  ULDC.U8 UR11, c[0x0][0x3d8] ;  /* 0x0000f600000b7ab9 */ /* 0x000fe20000000000 */
        /* <DEDUP_REMOVED lines=9> */
[----:B------:R-:W-:Y:S01]  /*10690*/  ISETP.NE.AND P1, PT, R0, RZ, PT ;  /* 0x000000ff0000720c */ /* 0x000fe20003f25270 */
[----:B------:R-:W-:Y:S01]  /*106a0*/  @UP2 UIMAD UR12, UR5, UR4, URZ ;  /* 0x00000004050c22a4 */ /* 0x000fe2000f8e023f */
[----:B------:R-:W-:Y:S01]  /*106b0*/  ISETP.GE.AND P0, PT, R17, UR24, PT ;  /* 0x0000001811007c0c */ /* 0x000fe2000bf06270 */
[----:B------:R-:W-:Y:S01]  /*106c0*/  UISETP.NE.OR UP1, UPT, UR13, -0x1, UP3 ;  /* 0xffffffff0d00788c */ /* 0x000fe20009f25670 */
[----:B------:R-:W-:Y:S01]  /*106d0*/  ISETP.GE.AND P3, PT, R18, UR24, PT ;  /* 0x0000001812007c0c */ /* 0x000fe2000bf66270 */
        /* <DEDUP_REMOVED lines=13> */
[----:B------:R-:W-:Y:S01]  /*107b0*/  IMAD.WIDE R6, R6, 0x80, R8 ;  /* 0x0000008006067825 */ /* 0x000fe200078e0208 */
[----:B------:R-:W-:Y:S01]  /*107c0*/  @!UP1 UIMAD UR13, UR27, UR7, URZ ;  /* 0x000000071b0d92a4 */ /* 0x000fe2000f8e023f */
[----:B------:R-:W-:Y:S01]  /*107d0*/  @UP2 ULDC UR9, c[0x0][0x2c0] ;  /* 0x0000b00000092ab9 */ /* 0x000fe20000000800 */
[----:B------:R-:W-:Y:S01]  /*107e0*/  USEL UR8, UR8, URZ, UP3 ;  /* 0x0000003f08087287 */ /* 0x000fe20009800000 */
[----:B------:R-:W-:Y:S01]  /*107f0*/  VIADD R11, R13, UR5 ;  /* 0x000000050d0b7c36 */ /* 0x000fe20008000000 */
[----:B------:R-:W-:Y:S01]  /*10800*/  @!UP2 UMOV UR9, 0x1 ;  /* 0x000000010009a882 */ /* 0x000fe20000000000 */
[----:B------:R-:W-:Y:S01]  /*10810*/  @!UP2 UMOV UR12, UR4 ;  /* 0x00000004000cac82 */ /* 0x000fe20008000000 */
[----:B------:R-:W-:Y:S01]  /*10820*/  UIMAD UR6, UR22, UR9, URZ ;  /* 0x00000009160672a4 */ /* 0x000fe2000f8e023f */
[----:B------:R-:W-:Y:S01]  /*10830*/  VIADD R22, R8, 0x40 ;  /* 0x0000004008167836 */ /* 0x000fe20000000000 */
[----:B------:R-:W-:Y:S01]  /*10840*/  UIMAD UR12, UR28, UR12, UR8 ;  /* 0x0000000c1c0c72a4 */ /* 0x000fe2000f8e0208 */
[----:B------:R-:W-:Y:S01]  /*10850*/  VIADD R15, R14, 0x40 ;  /* 0x000000400e0f7836 */ /* 0x000fe20000000000 */
[----:B------:R-:W-:Y:S01]  /*10860*/  @!UP3 UMOV UR18, UR13 ;  /* 0x0000000d0012bc82 */ /* 0x000fe20008000000 */
[----:B------:R-:W-:-:S02]  /*10870*/  USHF.R.S32.HI UR4, URZ, 0x1f, UR6 ;  /* 0x0000001f3f047899 */ /* 0x000fc40008011406 */
[----:B------:R-:W-:Y:S02]  /*10880*/  @!UP3 USHF.R.S32.HI UR19, URZ, 0x1f, UR13 ;  /* 0x0000001f3f13b899 */ /* 0x000fe4000801140d */
[----:B------:R-:W-:Y:S02]  /*10890*/  USHF.R.S32.HI UR7, URZ, 0x1f, UR12 ;  /* 0x0000001f3f077899 */ /* 0x000fe4000801140c */
        /* <DEDUP_REMOVED lines=17> */
.L_x_383:
[----:B------:R-:W-:Y:S05]  /*109b0*/  BSYNC B0 ;  /* 0x0000000000007941 */ /* 0x000fea0003800000 */
.L_x_382:
        /* <DEDUP_REMOVED lines=21> */
.L_x_385:
[----:B------:R-:W-:Y:S05]  /*10b10*/  BSYNC B0 ;  /* 0x0000000000007941 */ /* 0x000fea0003800000 */
.L_x_384:
        /* <DEDUP_REMOVED lines=21> */
.L_x_387:
[----:B------:R-:W-:Y:S05]  /*10c70*/  BSYNC B0 ;  /* 0x0000000000007941 */ /* 0x000fea0003800000 */
.L_x_386:
        /* <DEDUP_REMOVED lines=21> */
.L_x_389:
[----:B------:R-:W-:Y:S05]  /*10dd0*/  BSYNC B0 ;  /* 0x0000000000007941 */ /* 0x000fea0003800000 */
.L_x_388:
        /* <DEDUP_REMOVED lines=20> */
.L_x_391:
[----:B------:R-:W-:Y:S05]  /*10f20*/  BSYNC B0 ;  /* 0x0000000000007941 */ /* 0x000fea0003800000 */
.L_x_390:
        /* <DEDUP_REMOVED lines=20> */
.L_x_393:
[----:B------:R-:W-:Y:S05]  /*11070*/  BSYNC B0 ;  /* 0x0000000000007941 */ /* 0x000fea0003800000 */
.L_x_392:
        /* <DEDUP_REMOVED lines=20> */
.L_x_395:
[----:B------:R-:W-:Y:S05]  /*111c0*/  BSYNC B0 ;  /* 0x0000000000007941 */ /* 0x000fea0003800000 */
.L_x_394:
        /* <DEDUP_REMOVED lines=20> */
.L_x_397:
[----:B------:R-:W-:Y:S05]  /*11310*/  BSYNC B0 ;  /* 0x0000000000007941 */ /* 0x000fea0003800000 */
.L_x_396:
        /* <DEDUP_REMOVED lines=10> */
.L_x_399:
[----:B------:R-:W-:Y:S05]  /*113c0*/  BSYNC B0 ;  /* 0x0000000000007941 */ /* 0x000fea0003800000 */
.L_x_398:
        /* <DEDUP_REMOVED lines=15> */
.L_x_401:
[----:B------:R-:W-:Y:S05]  /*114c0*/  BSYNC B0 ;  /* 0x0000000000007941 */ /* 0x000fea0003800000 */
.L_x_400:
        /* <DEDUP_REMOVED lines=10> */
.L_x_403:
[----:B------:R-:W-:Y:S05]  /*11570*/  BSYNC B0 ;  /* 0x0000000000007941 */ /* 0x000fea0003800000 */
.L_x_402:
        /* <DEDUP_REMOVED lines=10> */
.L_x_405:
[----:B------:R-:W-:Y:S05]  /*11620*/  BSYNC B0 ;  /* 0x0000000000007941 */ /* 0x000fea0003800000 */
.L_x_404:
        /* <DEDUP_REMOVED lines=10> */
.L_x_407:
[----:B------:R-:W-:Y:S05]  /*116d0*/  BSYNC B0 ;  /* 0x0000000000007941 */ /* 0x000fea0003800000 */
.L_x_406:
        /* <DEDUP_REMOVED lines=10> */
.L_x_409:
[----:B------:R-:W-:Y:S05]  /*11780*/  BSYNC B0 ;  /* 0x0000000000007941 */ /* 0x000fea0003800000 */
.L_x_408:
        /* <DEDUP_REMOVED lines=10> */
.L_x_411:
[----:B------:R-:W-:Y:S05]  /*11830*/  BSYNC B0 ;  /* 0x0000000000007941 */ /* 0x000fea0003800000 */
.L_x_410:
        /* <DEDUP_REMOVED lines=10> */
.L_x_412:
        /* <DEDUP_REMOVED lines=10> */
.L_x_2921:


//--------------------- .text._ZN5flash16flash_fwd_kernelI23Flash_fwd_kernel_traitsILi128ELi128ELi64ELi4ELb0ELb0EN7cutlass6half_tE19Flash_kernel_traitsILi128ELi128ELi64ELi4ES3_EELb0ELb0ELb0ELb1ELb0ELb0ELb1ELb0EEEvNS_16Flash_fwd_paramsE --------------------------
	.section	.text._ZN5flash16flash_fwd_kernelI23Flash_fwd_kernel_traitsILi128ELi128ELi64ELi4ELb0ELb0EN7cutlass6half_tE19Flash_kernel_traitsILi128ELi128ELi64ELi4ES3_EELb0ELb0ELb0ELb1ELb0ELb0ELb1ELb0EEEvNS_16Flash_fwd_paramsE,"ax",@progbits
	.align	128
        .global         _ZN5flash16flash_fwd_kernelI23Flash_fwd_kernel_traitsILi128ELi128ELi64ELi4ELb0ELb0EN7cutlass6half_tE19Flash_kernel_traitsILi128ELi128ELi64ELi4ES3_EELb0ELb0ELb0ELb1ELb0ELb0ELb1ELb0EEEvNS_16Flash_fwd_paramsE
        .type           _ZN5flash16flash_fwd_kernelI23Flash_fwd_kernel_traitsILi128ELi128ELi64ELi4ELb0ELb0EN7cutlass6half_tE19Flash_kernel_traitsILi128ELi128ELi64ELi4ES3_EELb0ELb0ELb0ELb1ELb0ELb0ELb1ELb0EEEvNS_16Flash_fwd_paramsE,@function
        .size           _ZN5flash16flash_fwd_kernelI23Flash_fwd_kernel_traitsILi128ELi128ELi64ELi4ELb0ELb0EN7cutlass6half_tE19Flash_kernel_traitsILi128ELi128ELi64ELi4ES3_EELb0ELb0ELb0ELb1ELb0ELb0ELb1ELb0EEEvNS_16Flash_fwd_paramsE,(.L_x_2922 - _ZN5flash16flash_fwd_kernelI23Flash_fwd_kernel_traitsILi128ELi128ELi64ELi4ELb0ELb0EN7cutlass6half_tE19Flash_kernel_traitsILi128ELi128ELi64ELi4ES3_EELb0ELb0ELb0ELb1ELb0ELb0ELb1ELb0EEEvNS_16Flash_fwd_paramsE)
        .other          _ZN5flash16flash_fwd_kernelI23Flash_fwd_kernel_traitsILi128ELi128ELi64ELi4ELb0ELb0EN7cutlass6half_tE19Flash_kernel_traitsILi128ELi128ELi64ELi4ES3_EELb0ELb0ELb0ELb1ELb0ELb0ELb1ELb0EEEvNS_16Flash_fwd_paramsE,@"STO_CUDA_ENTRY STV_DEFAULT"
_ZN5flash16flash_fwd_kernelI23Flash_fwd_kernel_traitsILi128ELi128ELi64ELi4ELb0ELb0EN7cutlass6half_tE19Flash_kernel_traitsILi128ELi128ELi64ELi4ES3_EELb0ELb0ELb0ELb1ELb0ELb0ELb1ELb0EEEvNS_16Flash_fwd_paramsE:
.text._ZN5flash16flash_fwd_kernelI23Flash_fwd_kernel_traitsILi128ELi128ELi64ELi4ELb0ELb0EN7cutlass6half_tE19Flash_kernel_traitsILi128ELi128ELi64ELi4ES3_EELb0ELb0ELb0ELb1ELb0ELb0ELb1ELb0EEEvNS_16Flash_fwd_paramsE:
        /* <DEDUP_REMOVED lines=55> */
.L_x_413:
[----:B------:R-:W-:-:S05]  /*0370*/  ULDC UR6, c[0x0][0x2c8] ;  /* 0x0000b20000067ab9 */ /* 0x000fca0000000800 */
.L_x_414:
        /* <DEDUP_REMOVED lines=106> */
.L_x_416:
        /* <DEDUP_REMOVED lines=24> */
.L_x_417:
        /* <DEDUP_REMOVED lines=80> */
.L_x_419:
[----:B------:R-:W-:Y:S05]  /*10a0*/  BSYNC B0 ;  /* 0x0000000000007941 */ /* 0x000fea0003800000 */
.L_x_418:
        /* <DEDUP_REMOVED lines=33> */
.L_x_421:
[----:B------:R-:W-:Y:S05]  /*12c0*/  BSYNC B0 ;  /* 0x0000000000007941 */ /* 0x000fea0003800000 */
.L_x_420:
        /* <DEDUP_REMOVED lines=33> */
.L_x_423:
[----:B------:R-:W-:Y:S05]  /*14e0*/  BSYNC B0 ;  /* 0x0000000000007941 */ /* 0x000fea0003800000 */
.L_x_422:
        /* <DEDUP_REMOVED lines=32> */
.L_x_425:
[----:B------:R-:W-:Y:S05]  /*16f0*/  BSYNC B0 ;  /* 0x0000000000007941 */ /* 0x000fea0003800000 */
.L_x_424:
        /* <DEDUP_REMOVED lines=31> */
.L_x_427:
[----:B------:R-:W-:Y:S05]  /*18f0*/  BSYNC B0 ;  /* 0x0000000000007941 */ /* 0x000fea0003800000 */
.L_x_426:
        /* <DEDUP_REMOVED lines=31> */
.L_x_429:
[----:B------:R-:W-:Y:S05]  /*1af0*/  BSYNC B0 ;  /* 0x0000000000007941 */ /* 0x000fea0003800000 */
.L_x_428:
        /* <DEDUP_REMOVED lines=31> */
.L_x_431:
[----:B------:R-:W-:Y:S05]  /*1cf0*/  BSYNC B0 ;  /* 0x0000000000007941 */ /* 0x000fea0003800000 */
.L_x_430:
        /* <DEDUP_REMOVED lines=34> */
.L_x_433:
[----:B------:R-:W-:Y:S05]  /*1f20*/  BSYNC B0 ;  /* 0x0000000000007941 */ /* 0x000fea0003800000 */
.L_x_432:
        /* <DEDUP_REMOVED lines=39> */
.L_x_435:
[----:B------:R-:W-:Y:S05]  /*21a0*/  BSYNC B0 ;  /* 0x0000000000007941 */ /* 0x000fea0003800000 */
.L_x_434:
        /* <DEDUP_REMOVED lines=26> */
.L_x_437:
[----:B------:R-:W-:Y:S05]  /*2350*/  BSYNC B0 ;  /* 0x0000000000007941 */ /* 0x000fea0003800000 */
.L_x_436:
        /* <DEDUP_REMOVED lines=26> */
.L_x_439:
[----:B------:R-:W-:Y:S05]  /*2500*/  BSYNC B0 ;  /* 0x0000000000007941 */ /* 0x000fea0003800000 */
.L_x_438:
        /* <DEDUP_REMOVED lines=27> */
.L_x_441:
[----:B------:R-:W-:Y:S05]  /*26c0*/  BSYNC B0 ;  /* 0x0000000000007941 */ /* 0x000fea0003800000 */
.L_x_440:
        /* <DEDUP_REMOVED lines=90> */
.L_x_443:
[----:B------:R-:W-:Y:S05]  /*2c70*/  BSYNC B0 ;  /* 0x0000000000007941 */ /* 0x000fea0003800000 */
.L_x_442:
        /* <DEDUP_REMOVED lines=29> */
.L_x_445:
[----:B------:R-:W-:Y:S05]  /*2e50*/  BSYNC B0 ;  /* 0x0000000000007941 */ /* 0x000fea0003800000 */
.L_x_444:
        /* <DEDUP_REMOVED lines=28> */
.L_x_447:
[----:B------:R-:W-:Y:S05]  /*3020*/  BSYNC B0 ;  /* 0x0000000000007941 */ /* 0x000fea0003800000 */
.L_x_446:
        /* <DEDUP_REMOVED lines=28> */
.L_x_449:
[----:B------:R-:W-:Y:S05]  /*31f0*/  BSYNC B0 ;  /* 0x0000000000007941 */ /* 0x000fea0003800000 */
.L_x_448:
[----:B------:R-:W-:Y:S01]  /*3200*/  LDSM.16.M88.4 R12, [R231] ;  /* 0x00000000e70c783b */ /* 0x000fe20000000200 */
[----:B------:R-:W-:Y:S01]  /*3210*/  R2P PR, R36, 0x6 ;  /* 0x0000000624007804 */ /* 0x000fe20000000000 */
[C---:B-1-3--:R-:W-:Y:S01]  /*3220*/  VIADD R2, R224.reuse, 0x8000 ;  /* 0x00008000e0027836 */ /* 0x04afe20000000000 */
[----:B------:R-:W-:Y:S01]  /*3230*/  ULDC UR6, c[0x0][0x39c] ;  /* 0x0000e70000067ab9 */ /* 0x000fe20000000800 */
[----:B------:R-:W1:Y:S01]  /*3240*/  LDSM.16.M88.4 R20, [R224+0x8000] ;  /* 0x00800000e014783b */ /* 0x000e620000000200 */
[----:B------:R-:W-:Y:S01]  /*3250*/  VIADD R235, R224, 0x8020 ;  /* 0x00008020e0eb7836 */ /* 0x000fe20000000000 */
[----:B------:R-:W-:Y:S01]  /*3260*/  UISETP.GE.AND UP0, UPT, UR23, 0x41, UPT ;  /* 0x000000411700788c */ /* 0x000fe2000bf06270 */
[--C-:B------:R-:W-:Y:S01]  /*3270*/  IMAD R232, R4, 0x2, R231.reuse ;  /* 0x0000000204e87824 */ /* 0x100fe200078e02e7 */
[----:B------:R-:W3:Y:S01]  /*3280*/  LDSM.16.M88.4 R8, [R231+0x2000] ;  /* 0x00200000e708783b */ /* 0x000ee20000000200 */
[C---:B------:R-:W-:Y:S02]  /*3290*/  IMAD R234, R0.reuse, 0x2, R231 ;  /* 0x0000000200ea7824 */ /* 0x040fe400078e02e7 */
[----:B------:R-:W-:Y:S01]  /*32a0*/  IMAD R233, R0, 0x2, R232 ;  /* 0x0000000200e97824 */ /* 0x000fe200078e02e8 */
[----:B------:R-:W5:Y:S02]  /*32b0*/  LDSM.16.M88.4 R32, [R224+0x8800] ;  /* 0x00880000e020783b */ /* 0x000f640000000200 */
[----:B------:R-:W-:Y:S01]  /*32c0*/  @P1 VIADD R235, R2, 0xffffffe0 ;  /* 0xffffffe002eb1836 */ /* 0x000fe20000000000 */
[----:B------:R-:W-:Y:S01]  /*32d0*/  MOV R2, 0x40 ;  /* 0x0000004000027802 */ /* 0x000fe20000000f00 */
[----:B--2---:R-:W2:Y:S02]  /*32e0*/  LDSM.16.M88.4 R28, [R224+0x9000] ;  /* 0x00900000e01c783b */ /* 0x004ea40000000200 */
[C---:B------:R-:W-:Y:S01]  /*32f0*/  VIADD R241, R235.reuse, 0x1000 ;  /* 0x00001000ebf17836 */ /* 0x040fe20000000000 */
[----:B------:R-:W-:Y:S01]  /*3300*/  SEL R2, R2, 0xffffffc0, !P2 ;  /* 0xffffffc002027807 */ /* 0x000fe20005000000 */
[----:B------:R-:W4:Y:S01]  /*3310*/  LDSM.16.M88.4 R24, [R224+0x9800] ;  /* 0x00980000e018783b */ /* 0x000f220000000200 */
[C---:B------:R-:W-:Y:S01]  /*3320*/  IADD3 R242, R235.reuse, 0x800, RZ ;  /* 0x00000800ebf27810 */ /* 0x040fe20007ffe0ff */
[C---:B------:R-:W-:Y:S01]  /*3330*/  VIADD R240, R235.reuse, 0x1800 ;  /* 0x00001800ebf07836 */ /* 0x040fe20000000000 */
[----:B------:R-:W-:Y:S01]  /*3340*/  IADD3 R238, R235, 0x2800, RZ ;  /* 0x00002800ebee7810 */ /* 0x000fe20007ffe0ff */
[----:B------:R-:W-:Y:S01]  /*3350*/  LDSM.16.M88.4 R16, [R232+0x2000] ;  /* 0x00200000e810783b */ /* 0x000fe20000000200 */
[----:B------:R-:W-:-:S02]  /*3360*/  IMAD.IADD R230, R224, 0x1, R2 ;  /* 0x00000001e0e67824 */ /* 0x000fc400078e0202 */
[----:B------:R-:W-:Y:S01]  /*3370*/  IMAD.IADD R229, R2, 0x1, R235 ;  /* 0x0000000102e57824 */ /* 0x000fe200078e02eb */
[----:B------:R-:W4:Y:S01]  /*3380*/  LDSM.16.M88.4 R52, [R235+0x1000] ;  /* 0x00100000eb34783b */ /* 0x000f220000000200 */
[----:B------:R-:W-:Y:S01]  /*3390*/  LOP3.LUT R2, R157, 0xffffffe0, RZ, 0xc0, !PT ;  /* 0xffffffe09d027812 */ /* 0x000fe200078ec0ff */
[C---:B------:R-:W-:Y:S02]  /*33a0*/  VIADD R239, R235.reuse, 0x2000 ;  /* 0x00002000ebef7836 */ /* 0x040fe40000000000 */
[----:B------:R-:W4:Y:S01]  /*33b0*/  LDSM.16.M88.4 R56, [R235+0x1800] ;  /* 0x00180000eb38783b */ /* 0x000f220000000200 */
[----:B------:R-:W-:Y:S01]  /*33c0*/  IADD3 R2, -R2, R175, RZ ;  /* 0x000000af02027210 */ /* 0x000fe20007ffe1ff */
[C---:B------:R-:W-:Y:S02]  /*33d0*/  VIADD R237, R235.reuse, 0x3000 ;  /* 0x00003000ebed7836 */ /* 0x040fe40000000000 */
[----:B------:R-:W-:Y:S01]  /*33e0*/  LDSM.16.M88.4 R44, [R235] ;  /* 0x00000000eb2c783b */ /* 0x000fe20000000200 */
[----:B------:R-:W-:Y:S01]  /*33f0*/  SHF.R.S32.HI R5, RZ, 0x1f, R2 ;  /* 0x0000001fff057819 */ /* 0x000fe20000011402 */
[----:B------:R-:W-:-:S02]  /*3400*/  VIADD R236, R235, 0x3800 ;  /* 0x00003800ebec7836 */ /* 0x000fc40000000000 */
[----:B------:R-:W-:Y:S01]  /*3410*/  LDSM.16.M88.4 R48, [R235+0x800] ;  /* 0x00080000eb30783b */ /* 0x000fe20000000200 */
[----:B------:R-:W-:Y:S01]  /*3420*/  LEA.HI R2, R5, R2, RZ, 0x2 ;  /* 0x0000000205027211 */ /* 0x000fe200078f10ff */
[-C--:B-1----:R-:W-:Y:S03]  /*3430*/  HMMA.16816.F32 R84, R12, R20.reuse, RZ ;  /* 0x000000140c54723c */ /* 0x082fe600000018ff */
[----:B------:R-:W-:Y:S01]  /*3440*/  SHF.R.S32.HI R2, RZ, 0x2, R2 ;  /* 0x00000002ff027819 */ /* 0x000fe20000011402 */
[----:B------:R-:W0:Y:S02]  /*3450*/  LDGDEPBAR ;  /* 0x00000000000079af */ /* 0x000e240000000000 */
[----:B---3--:R-:W-:Y:S02]  /*3460*/  HMMA.16816.F32 R76, R8, R20, RZ ;  /* 0x00000014084c723c */ /* 0x008fe400000018ff */
[----:B------:R-:W-:Y:S01]  /*3470*/  IMAD R5, R156, 0x10, R2 ;  /* 0x000000109c057824 */ /* 0x000fe200078e0202 */
[----:B------:R-:W-:-:S03]  /*3480*/  LOP3.LUT R2, R139, R138, RZ, 0xfc, !PT ;  /* 0x0000008a8b027212 */ /* 0x000fc600078efcff */
[----:B------:R-:W-:Y:S01]  /*3490*/  VIADD R158, R5, UR22 ;  /* 0x00000016059e7c36 */ /* 0x000fe20008000000 */
[-C--:B------:R-:W-:Y:S04]  /*34a0*/  HMMA.16816.F32 R72, R8, R22.reuse, RZ ;  /* 0x000000160848723c */ /* 0x080fe800000018ff */
[----:B------:R-:W-:Y:S02]  /*34b0*/  STL [R1+0x10], R158 ;  /* 0x0000109e01007387 */ /* 0x000fe40000100800 */
[----:B------:R-:W-:Y:S02]  /*34c0*/  HMMA.16816.F32 R88, R12, R22, RZ ;  /* 0x000000160c58723c */ /* 0x000fe400000018ff */
[----:B------:R-:W1:Y:S04]  /*34d0*/  LDSM.16.M88.4 R20, [R232] ;  /* 0x00000000e814783b */ /* 0x000e680000000200 */
[C---:B-----5:R-:W-:Y:S06]  /*34e0*/  HMMA.16816.F32 R68, R8.reuse, R32, RZ ;  /* 0x000000200844723c */ /* 0x060fec00000018ff */
[C---:B--2---:R-:W-:Y:S06]  /*34f0*/  HMMA.16816.F32 R60, R8.reuse, R28, RZ ;  /* 0x0000001c083c723c */ /* 0x044fec00000018ff */
[C---:B----4-:R-:W-:Y:S06]  /*3500*/  HMMA.16816.F32 R36, R8.reuse, R24, RZ ;  /* 0x000000180824723c */ /* 0x050fec00000018ff */
[C---:B------:R-:W-:Y:S06]  /*3510*/  HMMA.16816.F32 R64, R8.reuse, R34, RZ ;  /* 0x000000220840723c */ /* 0x040fec00000018ff */
[C---:B------:R-:W-:Y:S06]  /*3520*/  HMMA.16816.F32 R40, R8.reuse, R30, RZ ;  /* 0x0000001e0828723c */ /* 0x040fec00000018ff */
[----:B------:R-:W-:Y:S06]  /*3530*/  HMMA.16816.F32 R8, R8, R26, RZ ;  /* 0x0000001a0808723c */ /* 0x000fec00000018ff */
[C---:B------:R-:W-:Y:S06]  /*3540*/  HMMA.16816.F32 R80, R12.reuse, R32, RZ ;  /* 0x000000200c50723c */ /* 0x040fec00000018ff */
[C---:B------:R-:W-:Y:S06]  /*3550*/  HMMA.16816.F32 R96, R12.reuse, R34, RZ ;  /* 0x000000220c60723c */ /* 0x040fec00000018ff */
[C---:B------:R-:W-:Y:S06]  /*3560*/  HMMA.16816.F32 R32, R12.reuse, R28, RZ ;  /* 0x0000001c0c20723c */ /* 0x040fec00000018ff */
[C---:B------:R-:W-:Y:S06]  /*3570*/  HMMA.16816.F32 R92, R12.reuse, R30, RZ ;  /* 0x0000001e0c5c723c */ /* 0x040fec00000018ff */
[----:B------:R-:W-:Y:S06]  /*3580*/  HMMA.16816.F32 R28, R12, R24, RZ ;  /* 0x000000180c1c723c */ /* 0x000fec00000018ff */
[C---:B------:R-:W-:Y:S01]  /*3590*/  HMMA.16816.F32 R104, R16.reuse, R54, R40 ;  /* 0x000000361068723c */ /* 0x040fe20000001828 */
[----:B------:R-:W-:Y:S05]  /*35a0*/  LDSM.16.M88.4 R40, [R230+0x8000] ;  /* 0x00800000e628783b */ /* 0x000fea0000000200 */
[----:B------:R-:W-:Y:S01]  /*35b0*/  HMMA.16816.F32 R112, R16, R58, R8 ;  /* 0x0000003a1070723c */ /* 0x000fe20000001808 */
[----:B------:R-:W2:Y:S05]  /*35c0*/  LDSM.16.M88.4 R8, [R234+0x2000] ;  /* 0x00200000ea08783b */ /* 0x000eaa0000000200 */
[----:B------:R-:W-:Y:S01]  /*35d0*/  HMMA.16816.F32 R24, R12, R26, RZ ;  /* 0x0000001a0c18723c */ /* 0x000fe200000018ff */
[----:B------:R-:W-:Y:S05]  /*35e0*/  LDSM.16.M88.4 R12, [R234] ;  /* 0x00000000ea0c783b */ /* 0x000fea0000000200 */
[C---:B-1----:R-:W-:Y:S01]  /*35f0*/  HMMA.16816.F32 R120, R20.reuse, R52, R32 ;  /* 0x000000341478723c */ /* 0x042fe20000001820 */
[----:B------:R-:W1:Y:S05]  /*3600*/  LDSM.16.M88.4 R32, [R230+0x9000] ;  /* 0x00900000e620783b */ /* 0x000e6a0000000200 */
[-C--:B------:R-:W-:Y:S01]  /*3610*/  HMMA.16816.F32 R132, R20, R56.reuse, R28 ;  /* 0x000000381484723c */ /* 0x080fe2000000181c */
[----:B------:R-:W3:Y:S05]  /*3620*/  LDSM.16.M88.4 R28, [R230+0x9800] ;  /* 0x00980000e61c783b */ /* 0x000eea0000000200 */
[C---:B------:R-:W-:Y:S01]  /*3630*/  HMMA.16816.F32 R140, R16.reuse, R56, R36 ;  /* 0x00000038108c723c */ /* 0x040fe20000001824 */
[----:B------:R-:W4:Y:S05]  /*3640*/  LDSM.16.M88.4 R36, [R230+0x8800] ;  /* 0x00880000e624783b */ /* 0x000f2a0000000200 */
[C---:B------:R-:W-:Y:S06]  /*3650*/  HMMA.16816.F32 R100, R16.reuse, R44, R76 ;  /* 0x0000002c1064723c */ /* 0x040fec000000184c */
[----:B------:R-:W-:Y:S06]  /*3660*/  HMMA.16816.F32 R72, R16, R46, R72 ;  /* 0x0000002e1048723c */ /* 0x000fec0000001848 */
[C---:B------:R-:W-:Y:S06]  /*3670*/  HMMA.16816.F32 R108, R20.reuse, R44, R84 ;  /* 0x0000002c146c723c */ /* 0x040fec0000001854 */
[C---:B------:R-:W-:Y:S06]  /*3680*/  HMMA.16816.F32 R116, R20.reuse, R48, R80 ;  /* 0x000000301474723c */ /* 0x040fec0000001850 */
[----:B------:R-:W-:Y:S01]  /*3690*/  HMMA.16816.F32 R80, R20, R46, R88 ;  /* 0x0000002e1450723c */ /* 0x000fe20000001858 */
[----:B------:R-:W-:Y:S05]  /*36a0*/  LDSM.16.M88.4 R44, [R229] ;  /* 0x00000000e52c783b */ /* 0x000fea0000000200 */
[C---:B------:R-:W-:Y:S06]  /*36b0*/  HMMA.16816.F32 R68, R16.reuse, R48, R68 ;  /* 0x000000301044723c */ /* 0x040fec0000001844 */
[C---:B------:R-:W-:Y:S01]  /*36c0*/  HMMA.16816.F32 R124, R16.reuse, R52, R60 ;  /* 0x00000034107c723c */ /* 0x040fe2000000183c */
[----:B------:R-:W-:Y:S05]  /*36d0*/  LDSM.16.M88.4 R60, [R229+0x1000] ;  /* 0x00100000e53c783b */ /* 0x000fea0000000200 */
[-C--:B------:R-:W-:Y:S01]  /*36e0*/  HMMA.16816.F32 R128, R16, R50.reuse, R64 ;  /* 0x000000321080723c */ /* 0x080fe20000001840 */
[----:B------:R-:W5:Y:S04]  /*36f0*/  LDSM.16.M88.4 R16, [R233+0x2000] ;  /* 0x00200000e910783b */ /* 0x000f680000000200 */
[----:B------:R-:W5:Y:S01]  /*3700*/  LDSM.16.M88.4 R64, [R229+0x1800] ;  /* 0x00180000e540783b */ /* 0x000f620000000200 */
[C---:B------:R-:W-:Y:S06]  /*3710*/  HMMA.16816.F32 R96, R20.reuse, R50, R96 ;  /* 0x000000321460723c */ /* 0x040fec0000001860 */
[C---:B------:R-:W-:Y:S06]  /*3720*/  HMMA.16816.F32 R76, R20.reuse, R54, R92 ;  /* 0x00000036144c723c */ /* 0x040fec000000185c */
[----:B------:R-:W-:Y:S01]  /*3730*/  HMMA.16816.F32 R56, R20, R58, R24 ;  /* 0x0000003a1438723c */ /* 0x000fe20000001818 */
[----:B------:R-:W5:Y:S04]  /*3740*/  LDSM.16.M88.4 R20, [R229+0x800] ;  /* 0x00080000e514783b */ /* 0x000f680000000200 */
[----:B------:R-:W5:Y:S01]  /*3750*/  LDSM.16.M88.4 R24, [R233] ;  /* 0x00000000e918783b */ /* 0x000f620000000200 */
[C---:B--2---:R-:W-:Y:S06]  /*3760*/  HMMA.16816.F32 R52, R8.reuse, R40, R100 ;  /* 0x000000280834723c */ /* 0x044fec0000001864 */
[C---:B------:R-:W-:Y:S06]  /*3770*/  HMMA.16816.F32 R48, R8.reuse, R42, R72 ;  /* 0x0000002a0830723c */ /* 0x040fec0000001848 */
[----:B-1----:R-:W-:Y:S06]  /*3780*/  HMMA.16816.F32 R104, R8, R34, R104 ;  /* 0x000000220868723c */ /* 0x002fec0000001868 */
[----:B------:R-:W-:Y:S06]  /*3790*/  HMMA.16816.F32 R72, R12, R40, R108 ;  /* 0x000000280c48723c */ /* 0x000fec000000186c */
[----:B---3--:R-:W-:Y:S06]  /*37a0*/  HMMA.16816.F32 R84, R8, R30, R112 ;  /* 0x0000001e0854723c */ /* 0x008fec0000001870 */
[----:B------:R-:W-:Y:S06]  /*37b0*/  HMMA.16816.F32 R40, R12, R42, R80 ;  /* 0x0000002a0c28723c */ /* 0x000fec0000001850 */
[C---:B----4-:R-:W-:Y:S06]  /*37c0*/  HMMA.16816.F32 R68, R8.reuse, R36, R68 ;  /* 0x000000240844723c */ /* 0x050fec0000001844 */
[C---:B------:R-:W-:Y:S06]  /*37d0*/  HMMA.16816.F32 R88, R8.reuse, R32, R124 ;  /* 0x000000200858723c */ /* 0x040fec000000187c */
[C---:B------:R-:W-:Y:S06]  /*37e0*/  HMMA.16816.F32 R100, R8.reuse, R28, R140 ;  /* 0x0000001c0864723c */ /* 0x040fec000000188c */
[----:B------:R-:W-:Y:S01]  /*37f0*/  HMMA.16816.F32 R92, R8, R38, R128 ;  /* 0x00000026085c723c */ /* 0x000fe20000001880 */
[----:B------:R-:W-:Y:S05]  /*3800*/  LDSM.16.M88.4 R8, [R231+0x6000] ;  /* 0x00600000e708783b */ /* 0x000fea0000000200 */
[C---:B------:R-:W-:Y:S06]  /*3810*/  HMMA.16816.F32 R80, R12.reuse, R36, R116 ;  /* 0x000000240c50723c */ /* 0x040fec0000001874 */
[C---:B------:R-:W-:Y:S01]  /*3820*/  HMMA.16816.F32 R108, R12.reuse, R38, R96 ;  /* 0x000000260c6c723c */ /* 0x040fe20000001860 */
[----:B------:R-:W1:Y:S05]  /*3830*/  LDSM.16.M88.4 R36, [R224+0xa000] ;  /* 0x00a00000e024783b */ /* 0x000e6a0000000200 */
[C---:B------:R-:W-:Y:S06]  /*3840*/  HMMA.16816.F32 R120, R12.reuse, R32, R120 ;  /* 0x000000200c78723c */ /* 0x040fec0000001878 */
[C---:B------:R-:W-:Y:S01]  /*3850*/  HMMA.16816.F32 R128, R12.reuse, R34, R76 ;  /* 0x000000220c80723c */ /* 0x040fe2000000184c */
[----:B------:R-:W2:Y:S05]  /*3860*/  LDSM.16.M88.4 R32, [R224+0xa800] ;  /* 0x00a80000e020783b */ /* 0x000eaa0000000200 */
[C---:B------:R-:W-:Y:S06]  /*3870*/  HMMA.16816.F32 R132, R12.reuse, R28, R132 ;  /* 0x0000001c0c84723c */ /* 0x040fec0000001884 */
[----:B------:R-:W-:Y:S01]  /*3880*/  HMMA.16816.F32 R116, R12, R30, R56 ;  /* 0x0000001e0c74723c */ /* 0x000fe20000001838 */
[----:B------:R-:W3:Y:S04]  /*3890*/  LDSM.16.M88.4 R12, [R231+0x4000] ;  /* 0x00400000e70c783b */ /* 0x000ee80000000200 */
[----:B------:R-:W4:Y:S01]  /*38a0*/  LDSM.16.M88.4 R28, [R224+0xb000] ;  /* 0x00b00000e01c783b */ /* 0x000f220000000200 */
[C---:B-----5:R-:W-:Y:S03]  /*38b0*/  HMMA.16816.F32 R112, R16.reuse, R44, R52 ;  /* 0x0000002c1070723c */ /* 0x060fe60000001834 */
[----:B------:R-:W-:Y:S03]  /*38c0*/  LDSM.16.M88.4 R56, [R235+0x2000] ;  /* 0x00200000eb38783b */ /* 0x000fe60000000200 */
[C---:B------:R-:W-:Y:S01]  /*38d0*/  HMMA.16816.F32 R144, R16.reuse, R62, R104 ;  /* 0x0000003e1090723c */ /* 0x040fe20000001868 */
[----:B------:R-:W-:Y:S05]  /*38e0*/  LDSM.16.M88.4 R52, [R235+0x2800] ;  /* 0x00280000eb34783b */ /* 0x000fea0000000200 */
[C---:B------:R-:W-:Y:S06]  /*38f0*/  HMMA.16816.F32 R104, R16.reuse, R66, R84 ;  /* 0x000000421068723c */ /* 0x040fec0000001854 */
[C---:B------:R-:W-:Y:S06]  /*3900*/  HMMA.16816.F32 R124, R16.reuse, R46, R48 ;  /* 0x0000002e107c723c */ /* 0x040fec0000001830 */
[C---:B------:R-:W-:Y:S06]  /*3910*/  HMMA.16816.F32 R68, R16.reuse, R20, R68 ;  /* 0x000000141044723c */ /* 0x040fec0000001844 */
[C---:B------:R-:W-:Y:S06]  /*3920*/  HMMA.16816.F32 R152, R16.reuse, R22, R92 ;  /* 0x000000161098723c */ /* 0x040fec000000185c */
[C---:B------:R-:W-:Y:S06]  /*3930*/  HMMA.16816.F32 R148, R16.reuse, R60, R88 ;  /* 0x0000003c1094723c */ /* 0x040fec0000001858 */
[----:B------:R-:W-:Y:S01]  /*3940*/  HMMA.16816.F32 R140, R16, R64, R100 ;  /* 0x00000040108c723c */ /* 0x000fe20000001864 */
[----:B------:R-:W5:Y:S05]  /*3950*/  LDSM.16.M88.4 R16, [R224+0xb800] ;  /* 0x00b80000e010783b */ /* 0x000f6a0000000200 */
[C---:B------:R-:W-:Y:S06]  /*3960*/  HMMA.16816.F32 R84, R24.reuse, R20, R80 ;  /* 0x000000141854723c */ /* 0x040fec0000001850 */
[C---:B------:R-:W-:Y:S01]  /*3970*/  HMMA.16816.F32 R80, R24.reuse, R22, R108 ;  /* 0x000000161850723c */ /* 0x040fe2000000186c */
[----:B------:R-:W5:Y:S05]  /*3980*/  LDSM.16.M88.4 R20, [R232+0x6000] ;  /* 0x00600000e814783b */ /* 0x000f6a0000000200 */
[C---:B------:R-:W-:Y:S06]  /*3990*/  HMMA.16816.F32 R96, R24.reuse, R44, R72 ;  /* 0x0000002c1860723c */ /* 0x040fec0000001848 */
[C---:B------:R-:W-:Y:S06]  /*39a0*/  HMMA.16816.F32 R72, R24.reuse, R64, R132 ;  /* 0x000000401848723c */ /* 0x040fec0000001884 */
[C---:B------:R-:W-:Y:S06]  /*39b0*/  HMMA.16816.F32 R92, R24.reuse, R46, R40 ;  /* 0x0000002e185c723c */ /* 0x040fec0000001828 */
[C---:B------:R-:W-:Y:S06]  /*39c0*/  HMMA.16816.F32 R76, R24.reuse, R60, R120 ;  /* 0x0000003c184c723c */ /* 0x040fec0000001878 */
[C---:B------:R-:W-:Y:S01]  /*39d0*/  HMMA.16816.F32 R88, R24.reuse, R62, R128 ;  /* 0x0000003e1858723c */ /* 0x040fe20000001880 */
[----:B------:R-:W-:Y:S05]  /*39e0*/  LDSM.16.M88.4 R60, [R235+0x3000] ;  /* 0x00300000eb3c783b */ /* 0x000fea0000000200 */
[----:B------:R-:W-:Y:S01]  /*39f0*/  HMMA.16816.F32 R64, R24, R66, R116 ;  /* 0x000000421840723c */ /* 0x000fe20000001874 */
[----:B------:R-:W5:Y:S05]  /*3a00*/  LDSM.16.M88.4 R24, [R232+0x4000] ;  /* 0x00400000e818783b */ /* 0x000f6a0000000200 */
[C---:B-1----:R-:W-:Y:S06]  /*3a10*/  HMMA.16816.F32 R48, R8.reuse, R36, R112 ;  /* 0x000000240830723c */ /* 0x042fec0000001870 */
[----:B--2---:R-:W-:Y:S01]  /*3a20*/  HMMA.16816.F32 R40, R8, R32, R68 ;  /* 0x000000200828723c */ /* 0x004fe20000001844 */
[----:B------:R-:W1:Y:S05]  /*3a30*/  LDSM.16.M88.4 R68, [R235+0x3800] ;  /* 0x00380000eb44783b */ /* 0x000e6a0000000200 */
[----:B---3--:R-:W-:Y:S06]  /*3a40*/  HMMA.16816.F32 R96, R12, R36, R96 ;  /* 0x000000240c60723c */ /* 0x008fec0000001860 */
[C---:B----4-:R-:W-:Y:S06]  /*3a50*/  HMMA.16816.F32 R112, R8.reuse, R28, R148 ;  /* 0x0000001c0870723c */ /* 0x050fec0000001894 */
[C---:B-----5:R-:W-:Y:S06]  /*3a60*/  HMMA.16816.F32 R108, R8.reuse, R18, R104 ;  /* 0x00000012086c723c */ /* 0x060fec0000001868 */
[C---:B------:R-:W-:Y:S06]  /*3a70*/  HMMA.16816.F32 R44, R8.reuse, R38, R124 ;  /* 0x00000026082c723c */ /* 0x040fec000000187c */
[C---:B------:R-:W-:Y:S06]  /*3a80*/  HMMA.16816.F32 R100, R8.reuse, R34, R152 ;  /* 0x000000220864723c */ /* 0x040fec0000001898 */
[C---:B------:R-:W-:Y:S06]  /*3a90*/  HMMA.16816.F32 R120, R8.reuse, R30, R144 ;  /* 0x0000001e0878723c */ /* 0x040fec0000001890 */
[-C--:B------:R-:W-:Y:S06]  /*3aa0*/  HMMA.16816.F32 R116, R8, R16.reuse, R140 ;  /* 0x000000100874723c */ /* 0x080fec000000188c */
[C---:B------:R-:W-:Y:S06]  /*3ab0*/  HMMA.16816.F32 R72, R12.reuse, R16, R72 ;  /* 0x000000100c48723c */ /* 0x040fec0000001848 */
[----:B------:R-:W-:Y:S01]  /*3ac0*/  HMMA.16816.F32 R64, R12, R18, R64 ;  /* 0x000000120c40723c */ /* 0x000fe20000001840 */
[----:B------:R-:W-:Y:S05]  /*3ad0*/  LDSM.16.M88.4 R16, [R234+0x4000] ;  /* 0x00400000ea10783b */ /* 0x000fea0000000200 */
[----:B------:R-:W-:Y:S01]  /*3ae0*/  HMMA.16816.F32 R104, R20, R56, R48 ;  /* 0x000000381468723c */ /* 0x000fe20000001830 */
[----:B------:R-:W2:Y:S05]  /*3af0*/  LDSM.16.M88.4 R48, [R230+0xa000] ;  /* 0x00a00000e630783b */ /* 0x000eaa0000000200 */
[C---:B------:R-:W-:Y:S06]  /*3b00*/  HMMA.16816.F32 R8, R12.reuse, R28, R76 ;  /* 0x0000001c0c08723c */ /* 0x040fec000000184c */
[C---:B------:R-:W-:Y:S01]  /*3b10*/  HMMA.16816.F32 R92, R12.reuse, R38, R92 ;  /* 0x000000260c5c723c */ /* 0x040fe2000000185c */
[----:B------:R-:W-:Y:S05]  /*3b20*/  LDSM.16.M88.4 R36, [R230+0xb800] ;  /* 0x00b80000e624783b */ /* 0x000fea0000000200 */
[C---:B------:R-:W-:Y:S06]  /*3b30*/  HMMA.16816.F32 R84, R12.reuse, R32, R84 ;  /* 0x000000200c54723c */ /* 0x040fec0000001854 */
[C---:B------:R-:W-:Y:S06]  /*3b40*/  HMMA.16816.F32 R28, R12.reuse, R30, R88 ;  /* 0x0000001e0c1c723c */ /* 0x040fec0000001858 */
[----:B------:R-:W-:Y:S01]  /*3b50*/  HMMA.16816.F32 R80, R12, R34, R80 ;  /* 0x000000220c50723c */ /* 0x000fe20000001850 */
[----:B------:R-:W3:Y:S04]  /*3b60*/  LDSM.16.M88.4 R12, [R234+0x6000] ;  /* 0x00600000ea0c783b */ /* 0x000ee80000000200 */
[----:B------:R-:W-:Y:S01]  /*3b70*/  LDSM.16.M88.4 R32, [R229+0x2000] ;  /* 0x00200000e520783b */ /* 0x000fe20000000200 */
[----:B------:R-:W-:Y:S06]  /*3b80*/  HMMA.16816.F32 R88, R24, R56, R96 ;  /* 0x000000381858723c */ /* 0x000fec0000001860 */
[C---:B------:R-:W-:Y:S06]  /*3b90*/  HMMA.16816.F32 R124, R20.reuse, R60, R112 ;  /* 0x0000003c147c723c */ /* 0x040fec0000001870 */
[C---:B------:R-:W-:Y:S01]  /*3ba0*/  HMMA.16816.F32 R140, R20.reuse, R58, R44 ;  /* 0x0000003a148c723c */ /* 0x040fe2000000182c */
[----:B------:R-:W-:Y:S05]  /*3bb0*/  LDSM.16.M88.4 R44, [R230+0xa800] ;  /* 0x00a80000e62c783b */ /* 0x000fea0000000200 */
[C---:B------:R-:W-:Y:S01]  /*3bc0*/  HMMA.16816.F32 R132, R20.reuse, R52, R40 ;  /* 0x000000341484723c */ /* 0x040fe20000001828 */
[----:B------:R-:W-:Y:S05]  /*3bd0*/  LDSM.16.M88.4 R40, [R230+0xb000] ;  /* 0x00b00000e628783b */ /* 0x000fea0000000200 */
[C---:B------:R-:W-:Y:S06]  /*3be0*/  HMMA.16816.F32 R128, R20.reuse, R54, R100 ;  /* 0x000000361480723c */ /* 0x040fec0000001864 */
[C---:B------:R-:W-:Y:S06]  /*3bf0*/  HMMA.16816.F32 R112, R20.reuse, R62, R120 ;  /* 0x0000003e1470723c */ /* 0x040fec0000001878 */
[C---:B-1----:R-:W-:Y:S06]  /*3c00*/  HMMA.16816.F32 R116, R20.reuse, R68, R116 ;  /* 0x000000441474723c */ /* 0x042fec0000001874 */
[----:B------:R-:W-:Y:S01]  /*3c10*/  HMMA.16816.F32 R108, R20, R70, R108 ;  /* 0x00000046146c723c */ /* 0x000fe2000000186c */
[----:B------:R-:W1:Y:S05]  /*3c20*/  LDSM.16.M88.4 R20, [R233+0x4000] ;  /* 0x00400000e914783b */ /* 0x000e6a0000000200 */
[C---:B------:R-:W-:Y:S06]  /*3c30*/  HMMA.16816.F32 R100, R24.reuse, R58, R92 ;  /* 0x0000003a1864723c */ /* 0x040fec000000185c */
[C---:B------:R-:W-:Y:S06]  /*3c40*/  HMMA.16816.F32 R96, R24.reuse, R52, R84 ;  /* 0x000000341860723c */ /* 0x040fec0000001854 */
[----:B------:R-:W-:Y:S01]  /*3c50*/  HMMA.16816.F32 R84, R24, R60, R8 ;  /* 0x0000003c1854723c */ /* 0x000fe20000001808 */
[----:B------:R-:W4:Y:S05]  /*3c60*/  LDSM.16.M88.4 R8, [R233+0x6000] ;  /* 0x00600000e908783b */ /* 0x000f2a0000000200 */
[----:B--2---:R-:W-:Y:S06]  /*3c70*/  HMMA.16816.F32 R56, R16, R48, R88 ;  /* 0x000000301038723c */ /* 0x004fec0000001858 */
[C---:B------:R-:W-:Y:S01]  /*3c80*/  HMMA.16816.F32 R92, R24.reuse, R54, R80 ;  /* 0x00000036185c723c */ /* 0x040fe20000001850 */
[----:B------:R-:W-:Y:S05]  /*3c90*/  LDSM.16.M88.4 R52, [R229+0x3000] ;  /* 0x00300000e534783b */ /* 0x000fea0000000200 */
[C---:B------:R-:W-:Y:S01]  /*3ca0*/  HMMA.16816.F32 R80, R24.reuse, R62, R28 ;  /* 0x0000003e1850723c */ /* 0x040fe2000000181c */
[----:B------:R-:W2:Y:S05]  /*3cb0*/  LDSM.16.M88.4 R28, [R229+0x2800] ;  /* 0x00280000e51c783b */ /* 0x000eaa0000000200 */
[----:B------:R-:W-:Y:S01]  /*3cc0*/  HMMA.16816.F32 R76, R24, R68, R72 ;  /* 0x00000044184c723c */ /* 0x000fe20000001848 */
[----:B------:R-:W5:Y:S01]  /*3cd0*/  LDSM.16.M88.4 R72, [R229+0x3800] ;  /* 0x00380000e548783b */ /* 0x000f620000000200 */
[----:B------:R-:W-:-:S04]  /*3ce0*/  DEPBAR.LE SB0, 0x0 ;  /* 0x000080000000791a */ /* 0x000fc80000000000 */
[----:B------:R-:W-:Y:S06]  /*3cf0*/  HMMA.16816.F32 R64, R24, R70, R64 ;  /* 0x000000461840723c */ /* 0x000fec0000001840 */
[C---:B---3--:R-:W-:Y:S06]  /*3d00*/  HMMA.16816.F32 R60, R12.reuse, R48, R104 ;  /* 0x000000300c3c723c */ /* 0x048fec0000001868 */
[----:B------:R-:W-:Y:S06]  /*3d10*/  HMMA.16816.F32 R24, R12, R50, R140 ;  /* 0x000000320c18723c */ /* 0x000fec000000188c */
[----:B-1----:R-:W-:Y:S06]  /*3d20*/  HMMA.16816.F32 R56, R20, R32, R56 ;  /* 0x000000201438723c */ /* 0x002fec0000001838 */
[----:B------:R-:W-:Y:S06]  /*3d30*/  HMMA.16816.F32 R68, R12, R44, R132 ;  /* 0x0000002c0c44723c */ /* 0x000fec0000001884 */
[----:B------:R-:W-:Y:S06]  /*3d40*/  HMMA.16816.F32 R100, R16, R50, R100 ;  /* 0x000000321064723c */ /* 0x000fec0000001864 */
[C---:B------:R-:W-:Y:S06]  /*3d50*/  HMMA.16816.F32 R88, R12.reuse, R46, R128 ;  /* 0x0000002e0c58723c */ /* 0x040fec0000001880 */
[----:B------:R-:W-:Y:S01]  /*3d60*/  HMMA.16816.F32 R104, R12, R40, R124 ;  /* 0x000000280c68723c */ /* 0x000fe2000000187c */
[----:B------:R-:W-:Y:S01]  /*3d70*/  FMUL.FTZ R3, R56, UR6 ;  /* 0x0000000638037c20 */ /* 0x000fe20008410000 */
[----:B------:R-:W-:-:S04]  /*3d80*/  FMUL.FTZ R6, R57, UR6 ;  /* 0x0000000639067c20 */ /* 0x000fc80008410000 */
[C---:B------:R-:W-:Y:S01]  /*3d90*/  HMMA.16816.F32 R112, R12.reuse, R42, R112 ;  /* 0x0000002a0c70723c */ /* 0x040fe20000001870 */
[----:B------:R1:W-:Y:S05]  /*3da0*/  MUFU.TANH R56, R6 ;  /* 0x0000000600387308 */ /* 0x0003ea0000002400 */
[C---:B------:R-:W-:Y:S06]  /*3db0*/  HMMA.16816.F32 R116, R12.reuse, R36, R116 ;  /* 0x000000240c74723c */ /* 0x040fec0000001874 */
[----:B------:R-:W-:Y:S06]  /*3dc0*/  HMMA.16816.F32 R108, R12, R38, R108 ;  /* 0x000000260c6c723c */ /* 0x000fec000000186c */
[C---:B------:R-:W-:Y:S06]  /*3dd0*/  HMMA.16816.F32 R12, R16.reuse, R40, R84 ;  /* 0x00000028100c723c */ /* 0x040fec0000001854 */
[C---:B------:R-:W-:Y:S06]  /*3de0*/  HMMA.16816.F32 R96, R16.reuse, R44, R96 ;  /* 0x0000002c1060723c */ /* 0x040fec0000001860 */
[C---:B------:R-:W-:Y:S06]  /*3df0*/  HMMA.16816.F32 R80, R16.reuse, R42, R80 ;  /* 0x0000002a1050723c */ /* 0x040fec0000001850 */
[C---:B------:R-:W-:Y:S06]  /*3e00*/  HMMA.16816.F32 R92, R16.reuse, R46, R92 ;  /* 0x0000002e105c723c */ /* 0x040fec000000185c */
[C---:B------:R-:W-:Y:S06]  /*3e10*/  HMMA.16816.F32 R76, R16.reuse, R36, R76 ;  /* 0x00000024104c723c */ /* 0x040fec000000184c */
[----:B------:R-:W-:Y:S06]  /*3e20*/  HMMA.16816.F32 R64, R16, R38, R64 ;  /* 0x000000261040723c */ /* 0x000fec0000001840 */
[----:B----4-:R-:W-:Y:S01]  /*3e30*/  HMMA.16816.F32 R60, R8, R32, R60 ;  /* 0x00000020083c723c */ /* 0x010fe2000000183c */
[----:B------:R-:W-:-:S05]  /*3e40*/  IMAD.SHL.U32 R18, R175, 0x2, RZ ;  /* 0x00000002af127824 */ /* 0x000fca00078e00ff */
[----:B------:R-:W-:Y:S01]  /*3e50*/  HMMA.16816.F32 R36, R8, R34, R24 ;  /* 0x000000220824723c */ /* 0x000fe20000001818 */
[----:B------:R-:W-:-:S05]  /*3e60*/  LOP3.LUT R18, R18, 0x6, RZ, 0xc0, !PT ;  /* 0x0000000612127812 */ /* 0x000fca00078ec0ff */
[----:B--2---:R-:W-:Y:S01]  /*3e70*/  HMMA.16816.F32 R24, R8, R28, R68 ;  /* 0x0000001c0818723c */ /* 0x004fe20000001844 */
[----:B------:R2:W3:Y:S05]  /*3e80*/  MUFU.TANH R68, R3 ;  /* 0x0000000300447308 */ /* 0x0004ea0000002400 */
[----:B------:R-:W-:Y:S06]  /*3e90*/  HMMA.16816.F32 R32, R20, R34, R100 ;  /* 0x000000221420723c */ /* 0x000fec0000001864 */
[----:B------:R-:W-:Y:S01]  /*3ea0*/  HMMA.16816.F32 R40, R8, R30, R88 ;  /* 0x0000001e0828723c */ /* 0x000fe20000001858 */
[----:B------:R-:W-:Y:S01]  /*3eb0*/  FMUL.FTZ R7, R60, UR6 ;  /* 0x000000063c077c20 */ /* 0x000fe20008410000 */
[----:B-1----:R-:W-:Y:S01]  /*3ec0*/  FMUL.FTZ R6, R61, UR6 ;  /* 0x000000063d067c20 */ /* 0x002fe20008410000 */
[----:B--2---:R-:W-:-:S03]  /*3ed0*/  IMAD.U32 R3, RZ, RZ, UR16 ;  /* 0x00000010ff037e24 */ /* 0x004fc6000f8e00ff */
[C---:B------:R-:W-:Y:S01]  /*3ee0*/  HMMA.16816.F32 R44, R8.reuse, R52, R104 ;  /* 0x00000034082c723c */ /* 0x040fe20000001868 */
[----:B------:R-:W-:Y:S01]  /*3ef0*/  FMUL.FTZ R36, R36, UR6 ;  /* 0x0000000624247c20 */ /* 0x000fe20008410000 */
[----:B------:R-:W-:Y:S01]  /*3f00*/  FMUL.FTZ R38, R38, UR6 ;  /* 0x0000000626267c20 */ /* 0x000fe20008410000 */
[----:B------:R-:W-:Y:S02]  /*3f10*/  IMAD R18, R3, 0x40, R18 ;  /* 0x0000004003127824 */ /* 0x000fe400078e0212 */
[----:B------:R-:W-:Y:S01]  /*3f20*/  FMUL.FTZ R3, R58, UR6 ;  /* 0x000000063a037c20 */ /* 0x000fe20008410000 */
[----:B------:R-:W-:Y:S01]  /*3f30*/  FMUL.FTZ R70, R27, UR6 ;  /* 0x000000061b467c20 */ /* 0x000fe20008410000 */
[----:B------:R-:W-:Y:S01]  /*3f40*/  HMMA.16816.F32 R48, R8, R54, R112 ;  /* 0x000000360830723c */ /* 0x000fe20000001870 */
[C---:B------:R-:W-:Y:S01]  /*3f50*/  VIADD R16, R18.reuse, 0x1 ;  /* 0x0000000112107836 */ /* 0x040fe20000000000 */
[----:B------:R1:W-:Y:S01]  /*3f60*/  MUFU.TANH R58, R3 ;  /* 0x00000003003a7308 */ /* 0x0003e20000002400 */
[----:B------:R-:W-:-:S02]  /*3f70*/  ISETP.GE.AND P2, PT, R18, UR23, PT ;  /* 0x0000001712007c0c */ /* 0x000fc4000bf46270 */
[----:B------:R-:W-:Y:S01]  /*3f80*/  FMUL.FTZ R19, R32, UR6 ;  /* 0x0000000620137c20 */ /* 0x000fe20008410000 */
[C---:B-----5:R-:W-:Y:S01]  /*3f90*/  HMMA.16816.F32 R116, R8.reuse, R72, R116 ;  /* 0x000000480874723c */ /* 0x060fe20000001874 */
[----:B------:R-:W-:Y:S01]  /*3fa0*/  FMUL.FTZ R17, R33, UR6 ;  /* 0x0000000621117c20 */ /* 0x000fe20008410000 */
[----:B------:R-:W-:Y:S01]  /*3fb0*/  FMUL.FTZ R33, R35, UR6 ;  /* 0x0000000623217c20 */ /* 0x000fe20008410000 */
[----:B------:R-:W-:Y:S01]  /*3fc0*/  FMUL.FTZ R34, R34, UR6 ;  /* 0x0000000622227c20 */ /* 0x000fe20008410000 */
[----:B------:R-:W-:Y:S01]  /*3fd0*/  MUFU.TANH R32, R7 ;  /* 0x0000000700207308 */ /* 0x000fe20000002400 */
[----:B------:R-:W-:Y:S01]  /*3fe0*/  FMUL.FTZ R85, R43, UR6 ;  /* 0x000000062b557c20 */ /* 0x000fe20008410000 */
[----:B------:R-:W-:Y:S01]  /*3ff0*/  HMMA.16816.F32 R108, R8, R74, R108 ;  /* 0x0000004a086c723c */ /* 0x000fe2000000186c */
[----:B------:R-:W-:-:S05]  /*4000*/  ISETP.GE.AND P1, PT, R16, UR23, PT ;  /* 0x0000001710007c0c */ /* 0x000fca000bf26270 */
[C---:B------:R-:W-:Y:S01]  /*4010*/  HMMA.16816.F32 R12, R20.reuse, R52, R12 ;  /* 0x00000034140c723c */ /* 0x040fe2000000180c */
[----:B-1----:R-:W-:Y:S01]  /*4020*/  FMUL.FTZ R3, R59, UR6 ;  /* 0x000000063b037c20 */ /* 0x002fe20008410000 */
[----:B------:R-:W-:Y:S01]  /*4030*/  FMUL.FTZ R59, R37, UR6 ;  /* 0x00000006253b7c20 */ /* 0x000fe20008410000 */
[----:B------:R-:W-:Y:S01]  /*4040*/  FMUL.FTZ R86, R46, UR6 ;  /* 0x000000062e567c20 */ /* 0x000fe20008410000 */
[----:B------:R-:W-:Y:S01]  /*4050*/  MUFU.TANH R37, R6 ;  /* 0x0000000600257308 */ /* 0x000fe20000002400 */
[----:B------:R-:W-:Y:S01]  /*4060*/  FMUL.FTZ R84, R44, UR6 ;  /* 0x000000062c547c20 */ /* 0x000fe20008410000 */
[----:B------:R-:W-:Y:S01]  /*4070*/  HMMA.16816.F32 R8, R20, R28, R96 ;  /* 0x0000001c1408723c */ /* 0x000fe20000001860 */
[----:B------:R-:W-:Y:S01]  /*4080*/  FMUL.FTZ R91, R47, UR6 ;  /* 0x000000062f5b7c20 */ /* 0x000fe20008410000 */
[----:B------:R-:W-:-:S04]  /*4090*/  FMUL.FTZ R89, R45, UR6 ;  /* 0x000000062d597c20 */ /* 0x000fc80008410000 */
[C---:B------:R-:W-:Y:S01]  /*40a0*/  HMMA.16816.F32 R52, R20.reuse, R54, R80 ;  /* 0x000000361434723c */ /* 0x040fe20000001850 */
[----:B------:R-:W-:Y:S01]  /*40b0*/  FMUL.FTZ R96, R49, UR6 ;  /* 0x0000000631607c20 */ /* 0x000fe20008410000 */
[----:B------:R-:W-:Y:S01]  /*40c0*/  MUFU.TANH R19, R19 ;  /* 0x0000001300137308 */ /* 0x000fe20000002400 */
[----:B------:R-:W-:Y:S01]  /*40d0*/  FMUL.FTZ R97, R50, UR6 ;  /* 0x0000000632617c20 */ /* 0x000fe20008410000 */
[----:B------:R-:W-:Y:S02]  /*40e0*/  FMUL.FTZ R98, R51, UR6 ;  /* 0x0000000633627c20 */ /* 0x000fe40008410000 */
[C---:B------:R-:W-:Y:S04]  /*40f0*/  HMMA.16816.F32 R28, R20.reuse, R30, R92 ;  /* 0x0000001e141c723c */ /* 0x040fe8000000185c */
[----:B------:R-:W-:Y:S02]  /*4100*/  MUFU.TANH R33, R33 ;  /* 0x0000002100217308 */ /* 0x000fe40000002400 */
[----:B------:R-:W-:Y:S01]  /*4110*/  HMMA.16816.F32 R76, R20, R72, R76 ;  /* 0x00000048144c723c */ /* 0x000fe2000000184c */
[----:B------:R-:W-:Y:S01]  /*4120*/  FMUL.FTZ R88, R15, UR6 ;  /* 0x000000060f587c20 */ /* 0x000fe20008410000 */
[----:B------:R-:W-:Y:S01]  /*4130*/  IADD3 R15, R18, 0x8, RZ ;  /* 0x00000008120f7810 */ /* 0x000fe20007ffe0ff */
[----:B------:R-:W-:Y:S01]  /*4140*/  FMUL.FTZ R87, R13, UR6 ;  /* 0x000000060d577c20 */ /* 0x000fe20008410000 */
[----:B------:R-:W-:-:S02]  /*4150*/  FMUL.FTZ R95, R48, UR6 ;  /* 0x00000006305f7c20 */ /* 0x000fc40008410000 */
[----:B------:R-:W-:Y:S01]  /*4160*/  HMMA.16816.F32 R80, R20, R74, R64 ;  /* 0x0000004a1450723c */ /* 0x000fe20000001840 */
[----:B------:R-:W-:Y:S01]  /*4170*/  FMUL.FTZ R8, R8, UR6 ;  /* 0x0000000608087c20 */ /* 0x000fe20008410000 */
[----:B------:R-:W-:Y:S01]  /*4180*/  FMUL.FTZ R9, R9, UR6 ;  /* 0x0000000609097c20 */ /* 0x000fe20008410000 */
[----:B------:R-:W-:Y:S01]  /*4190*/  FMUL.FTZ R60, R10, UR6 ;  /* 0x000000060a3c7c20 */ /* 0x000fe20008410000 */
[----:B------:R-:W-:Y:S01]  /*41a0*/  FMUL.FTZ R72, R40, UR6 ;  /* 0x0000000628487c20 */ /* 0x000fe20008410000 */
[----:B------:R-:W-:Y:S01]  /*41b0*/  MUFU.TANH R13, R8 ;  /* 0x00000008000d7308 */ /* 0x000fe20000002400 */
[----:B------:R-:W-:Y:S01]  /*41c0*/  FMUL.FTZ R93, R54, UR6 ;  /* 0x00000006365d7c20 */ /* 0x000fe20008410000 */
[----:B------:R-:W-:Y:S01]  /*41d0*/  FMUL.FTZ R21, R62, UR6 ;  /* 0x000000063e157c20 */ /* 0x000fe20008410000 */
[----:B------:R-:W-:Y:S01]  /*41e0*/  FMUL.FTZ R62, R39, UR6 ;  /* 0x00000006273e7c20 */ /* 0x000fe20008410000 */
[----:B------:R-:W-:Y:S01]  /*41f0*/  FMUL.FTZ R22, R63, UR6 ;  /* 0x000000063f167c20 */ /* 0x000fe20008410000 */
[----:B------:R-:W-:Y:S01]  /*4200*/  FMUL.FTZ R75, R14, UR6 ;  /* 0x000000060e4b7c20 */ /* 0x000fe20008410000 */
[----:B------:R-:W-:Y:S01]  /*4210*/  FMUL.FTZ R64, R24, UR6 ;  /* 0x0000000618407c20 */ /* 0x000fe20008410000 */
[----:B------:R-:W-:Y:S01]  /*4220*/  FMUL.FTZ R65, R25, UR6 ;  /* 0x0000000619417c20 */ /* 0x000fe20008410000 */
[----:B------:R1:W-:Y:S01]  /*4230*/  MUFU.TANH R39, R3 ;  /* 0x0000000300277308 */ /* 0x0003e20000002400 */
[----:B------:R-:W-:Y:S01]  /*4240*/  FMUL.FTZ R24, R12, UR6 ;  /* 0x000000060c187c20 */ /* 0x000fe20008410000 */
[----:B------:R-:W-:-:S02]  /*4250*/  VIADD R25, R18, 0x18 ;  /* 0x0000001812197836 */ /* 0x000fc40000000000 */
[----:B------:R-:W-:Y:S01]  /*4260*/  FMUL.FTZ R63, R11, UR6 ;  /* 0x000000060b3f7c20 */ /* 0x000fe20008410000 */
[----:B------:R-:W-:Y:S01]  /*4270*/  FMUL.FTZ R20, R28, UR6 ;  /* 0x000000061c147c20 */ /* 0x000fe20008410000 */
[----:B------:R-:W-:Y:S01]  /*4280*/  FMUL.FTZ R23, R29, UR6 ;  /* 0x000000061d177c20 */ /* 0x000fe20008410000 */
[----:B------:R-:W-:Y:S01]  /*4290*/  FMUL.FTZ R90, R52, UR6 ;  /* 0x00000006345a7c20 */ /* 0x000fe20008410000 */
[----:B------:R-:W-:Y:S01]  /*42a0*/  FMUL.FTZ R66, R26, UR6 ;  /* 0x000000061a427c20 */ /* 0x000fe20008410000 */
[----:B------:R2:W-:Y:S01]  /*42b0*/  MUFU.TANH R27, R21 ;  /* 0x00000015001b7308 */ /* 0x0005e20000002400 */
[----:B------:R-:W-:Y:S02]  /*42c0*/  VIADD R26, R18, 0x20 ;  /* 0x00000020121a7836 */ /* 0x000fe40000000000 */
[----:B------:R-:W-:Y:S01]  /*42d0*/  FMUL.FTZ R92, R53, UR6 ;  /* 0x00000006355c7c20 */ /* 0x000fe20008410000 */
[----:B------:R-:W-:Y:S01]  /*42e0*/  FMUL.FTZ R74, R41, UR6 ;  /* 0x00000006294a7c20 */ /* 0x000fe20008410000 */
[----:B------:R-:W-:Y:S01]  /*42f0*/  FMUL.FTZ R69, R30, UR6 ;  /* 0x000000061e457c20 */ /* 0x000fe20008410000 */
[----:B------:R-:W-:Y:S01]  /*4300*/  FMUL.FTZ R71, R31, UR6 ;  /* 0x000000061f477c20 */ /* 0x000fe20008410000 */
[----:B------:R-:W-:Y:S01]  /*4310*/  FMUL.FTZ R73, R42, UR6 ;  /* 0x000000062a497c20 */ /* 0x000fe20008410000 */
[----:B------:R-:W-:Y:S01]  /*4320*/  ISETP.GE.AND P0, PT, R15, UR23, PT ;  /* 0x000000170f007c0c */ /* 0x000fe2000bf06270 */
[----:B------:R4:W5:Y:S01]  /*4330*/  MUFU.TANH R14, R17 ;  /* 0x00000011000e7308 */ /* 0x0009620000002400 */
[----:B-1----:R-:W-:Y:S01]  /*4340*/  MOV R3, UR23 ;  /* 0x0000001700037c02 */ /* 0x002fe20008000f00 */
[----:B------:R-:W-:Y:S01]  /*4350*/  FMUL.FTZ R94, R55, UR6 ;  /* 0x00000006375e7c20 */ /* 0x000fe20008410000 */
[----:B------:R-:W-:-:S02]  /*4360*/  ISETP.GE.AND P3, PT, R25, UR23, PT ;  /* 0x0000001719007c0c */ /* 0x000fc4000bf66270 */
[----:B------:R-:W-:-:S03]  /*4370*/  IADD3 R3, R3, -UR24, R158 ;  /* 0x8000001803037c10 */ /* 0x000fc6000fffe09e */
[----:B------:R1:W-:Y:S01]  /*4380*/  MUFU.TANH R35, R22 ;  /* 0x0000001600237308 */ /* 0x0003e20000002400 */
[C---:B--2---:R-:W-:Y:S02]  /*4390*/  VIADD R21, R18.reuse, 0x10 ;  /* 0x0000001012157836 */ /* 0x044fe40000000000 */
[C---:B------:R-:W-:Y:S02]  /*43a0*/  IMAD.IADD R5, R3.reuse, 0x1, -R18 ;  /* 0x0000000103057824 */ /* 0x040fe400078e0a12 */
[----:B------:R-:W-:Y:S01]  /*43b0*/  IMAD.IADD R7, R3, 0x1, -R16 ;  /* 0x0000000103077824 */ /* 0x000fe200078e0a10 */
[----:B------:R-:W-:Y:S01]  /*43c0*/  ISETP.GE.AND P5, PT, R21, UR23, PT ;  /* 0x0000001715007c0c */ /* 0x000fe2000bfa6270 */
[C---:B------:R-:W-:Y:S01]  /*43d0*/  IMAD.IADD R8, R3.reuse, 0x1, -R21 ;  /* 0x0000000103087824 */ /* 0x040fe200078e0a15 */
[----:B------:R-:W-:Y:S01]  /*43e0*/  IABS R6, R5 ;  /* 0x0000000500067213 */ /* 0x000fe20000000000 */
[----:B----4-:R-:W-:Y:S01]  /*43f0*/  VIADD R17, R18, 0x9 ;  /* 0x0000000912117836 */ /* 0x010fe20000000000 */
[----:B------:R-:W-:Y:S01]  /*4400*/  IABS R5, R7 ;  /* 0x0000000700057213 */ /* 0x000fe20000000000 */
[----:B------:R2:W4:Y:S01]  /*4410*/  MUFU.TANH R12, R9 ;  /* 0x00000009000c7308 */ /* 0x0005220000002400 */
[----:B------:R-:W-:Y:S01]  /*4420*/  I2FP.F32.S32 R6, R6 ;  /* 0x0000000600067245 */ /* 0x000fe20000201400 */
[----:B------:R-:W-:Y:S01]  /*4430*/  IMAD.IADD R11, R3, 0x1, -R25 ;  /* 0x00000001030b7824 */ /* 0x000fe200078e0a19 */
[----:B------:R-:W-:-:S02]  /*4440*/  I2FP.F32.S32 R5, R5 ;  /* 0x0000000500057245 */ /* 0x000fc40000201400 */
[----:B------:R-:W-:Y:S01]  /*4450*/  ISETP.GE.AND P6, PT, R17, UR23, PT ;  /* 0x0000001711007c0c */ /* 0x000fe2000bfc6270 */
[----:B---3--:R-:W-:Y:S01]  /*4460*/  FFMA.FTZ R46, R6, -UR5, R68 ;  /* 0x80000005062e7c23 */ /* 0x008fe20008010044 */
[----:B-1----:R-:W-:Y:S02]  /*4470*/  VIADD R22, R18, 0x11 ;  /* 0x0000001112167836 */ /* 0x002fe40000000000 */
[----:B------:R-:W-:Y:S01]  /*4480*/  FFMA.FTZ R49, R5, -UR5, R56 ;  /* 0x8000000505317c23 */ /* 0x000fe20008010038 */
[C---:B------:R-:W-:Y:S01]  /*4490*/  IADD3 R6, R3.reuse, -R15, RZ ;  /* 0x8000000f03067210 */ /* 0x040fe20007ffe0ff */
[----:B------:R-:W-:Y:S01]  /*44a0*/  IMAD.IADD R5, R3, 0x1, -R17 ;  /* 0x0000000103057824 */ /* 0x000fe200078e0a11 */
[----:B------:R-:W-:Y:S01]  /*44b0*/  MUFU.TANH R29, R34 ;  /* 0x00000022001d7308 */ /* 0x000fe20000002400 */
[----:B------:R-:W-:Y:S01]  /*44c0*/  FSEL R166, R46, -INF , !P2 ;  /* 0xff8000002ea67808 */ /* 0x000fe20005000000 */
[----:B------:R-:W-:Y:S01]  /*44d0*/  FMUL.FTZ R68, R83, UR6 ;  /* 0x0000000653447c20 */ /* 0x000fe20008410000 */
[----:B------:R-:W-:-:S02]  /*44e0*/  IABS R10, R6 ;  /* 0x00000006000a7213 */ /* 0x000fc40000000000 */
[----:B------:R-:W-:Y:S01]  /*44f0*/  IABS R7, R5 ;  /* 0x0000000500077213 */ /* 0x000fe20000000000 */
[----:B--2---:R-:W-:Y:S01]  /*4500*/  IMAD.IADD R9, R3, 0x1, -R22 ;  /* 0x0000000103097824 */ /* 0x004fe200078e0a16 */
[----:B------:R-:W-:Y:S01]  /*4510*/  IABS R6, R8 ;  /* 0x0000000800067213 */ /* 0x000fe20000000000 */
[----:B------:R-:W-:Y:S01]  /*4520*/  MUFU.TANH R31, R59 ;  /* 0x0000003b001f7308 */ /* 0x000fe20000002400 */
[----:B------:R-:W-:Y:S02]  /*4530*/  IABS R8, R11 ;  /* 0x0000000b00087213 */ /* 0x000fe40000000000 */
[----:B------:R-:W-:Y:S02]  /*4540*/  IABS R5, R9 ;  /* 0x0000000900057213 */ /* 0x000fe40000000000 */
[----:B------:R-:W-:Y:S01]  /*4550*/  MOV R9, R7 ;  /* 0x0000000700097202 */ /* 0x000fe20000000f00 */
[----:B------:R-:W-:Y:S01]  /*4560*/  IMAD.MOV.U32 R7, RZ, RZ, R6 ;  /* 0x000000ffff077224 */ /* 0x000fe200078e0006 */
[----:B------:R-:W-:Y:S01]  /*4570*/  ISETP.GE.AND P4, PT, R22, UR23, PT ;  /* 0x0000001716007c0c */ /* 0x000fe2000bf86270 */
[----:B------:R-:W1:Y:S01]  /*4580*/  MUFU.TANH R11, R20 ;  /* 0x00000014000b7308 */ /* 0x000e620000002400 */
[----:B------:R-:W-:Y:S01]  /*4590*/  IMAD.MOV.U32 R6, RZ, RZ, R5 ;  /* 0x000000ffff067224 */ /* 0x000fe200078e0005 */
[----:B------:R-:W-:Y:S01]  /*45a0*/  I2FP.F32.S32 R9, R9 ;  /* 0x0000000900097245 */ /* 0x000fe20000201400 */
[----:B------:R-:W-:Y:S01]  /*45b0*/  IMAD.MOV.U32 R5, RZ, RZ, R8 ;  /* 0x000000ffff057224 */ /* 0x000fe200078e0008 */
[----:B------:R-:W-:-:S02]  /*45c0*/  I2FP.F32.S32 R7, R7 ;  /* 0x0000000700077245 */ /* 0x000fc40000201400 */
[----:B------:R-:W-:Y:S01]  /*45d0*/  I2FP.F32.S32 R8, R10 ;  /* 0x0000000a00087245 */ /* 0x000fe20000201400 */
[----:B-----5:R-:W-:Y:S01]  /*45e0*/  FFMA.FTZ R53, R9, -UR5, R14 ;  /* 0x8000000509357c23 */ /* 0x020fe2000801000e */
[----:B------:R-:W-:Y:S01]  /*45f0*/  I2FP.F32.S32 R6, R6 ;  /* 0x0000000600067245 */ /* 0x000fe20000201400 */
[----:B------:R-:W-:Y:S01]  /*4600*/  FFMA.FTZ R54, R7, -UR5, R13 ;  /* 0x8000000507367c23 */ /* 0x000fe2000801000d */
[----:B------:R-:W-:Y:S02]  /*4610*/  VIADD R7, R3, 0x8 ;  /* 0x0000000803077836 */ /* 0x000fe40000000000 */
[----:B------:R-:W-:Y:S01]  /*4620*/  FFMA.FTZ R52, R8, -UR5, R19 ;  /* 0x8000000508347c23 */ /* 0x000fe20008010013 */
[----:B------:R-:W-:Y:S01]  /*4630*/  I2FP.F32.S32 R5, R5 ;  /* 0x0000000500057245 */ /* 0x000fe20000201400 */
[----:B------:R2:W-:Y:S01]  /*4640*/  MUFU.TANH R19, R23 ;  /* 0x0000001700137308 */ /* 0x0005e20000002400 */
[----:B------:R-:W-:Y:S02]  /*4650*/  IMAD.IADD R8, R7, 0x1, -R18 ;  /* 0x0000000107087824 */ /* 0x000fe400078e0a12 */
[----:B----4-:R-:W-:Y:S01]  /*4660*/  FFMA.FTZ R57, R6, -UR5, R12 ;  /* 0x8000000506397c23 */ /* 0x010fe2000801000c */
[----:B------:R-:W-:Y:S01]  /*4670*/  IADD3 R6, R3, 0x40, RZ ;  /* 0x0000004003067810 */ /* 0x000fe20007ffe0ff */
[----:B-1----:R-:W-:Y:S01]  /*4680*/  FFMA.FTZ R67, R5, -UR5, R11 ;  /* 0x8000000505437c23 */ /* 0x002fe2000801000b */
[C---:B------:R-:W-:Y:S01]  /*4690*/  VIADD R5, R3.reuse, 0x48 ;  /* 0x0000004803057836 */ /* 0x040fe20000000000 */
[----:B------:R-:W-:Y:S01]  /*46a0*/  IABS R11, R8 ;  /* 0x00000008000b7213 */ /* 0x000fe20000000000 */
[----:B------:R-:W-:Y:S01]  /*46b0*/  IMAD.IADD R8, R3, 0x1, -R26 ;  /* 0x0000000103087824 */ /* 0x000fe200078e0a1a */
[----:B------:R-:W-:Y:S01]  /*46c0*/  IADD3 R10, -R18, R6, RZ ;  /* 0x00000006120a7210 */ /* 0x000fe20007ffe1ff */
[----:B------:R-:W-:Y:S01]  /*46d0*/  IMAD.IADD R12, R5, 0x1, -R18 ;  /* 0x00000001050c7824 */ /* 0x000fe200078e0a12 */
[----:B------:R-:W1:Y:S01]  /*46e0*/  MUFU.TANH R20, R24 ;  /* 0x0000001800147308 */ /* 0x000e620000002400 */
[----:B------:R-:W-:Y:S01]  /*46f0*/  IMAD.MOV.U32 R13, RZ, RZ, R11 ;  /* 0x000000ffff0d7224 */ /* 0x000fe200078e000b */
[----:B------:R-:W-:-:S02]  /*4700*/  IABS R14, R10 ;  /* 0x0000000a000e7213 */ /* 0x000fc40000000000 */
[----:B------:R-:W-:Y:S02]  /*4710*/  IABS R8, R8 ;  /* 0x0000000800087213 */ /* 0x000fe40000000000 */
[----:B------:R-:W-:Y:S01]  /*4720*/  IABS R10, R12 ;  /* 0x0000000c000a7213 */ /* 0x000fe20000000000 */
[----:B--2---:R-:W-:Y:S01]  /*4730*/  VIADD R23, R18, 0x19 ;  /* 0x0000001912177836 */ /* 0x004fe20000000000 */
[----:B------:R-:W-:Y:S01]  /*4740*/  MOV R11, R8 ;  /* 0x00000008000b7202 */ /* 0x000fe20000000f00 */
[----:B------:R-:W-:Y:S01]  /*4750*/  IMAD.MOV.U32 R8, RZ, RZ, R14 ;  /* 0x000000ffff087224 */ /* 0x000fe200078e000e */
[----:B------:R-:W2:Y:S01]  /*4760*/  MUFU.TANH R24, R36 ;  /* 0x0000002400187308 */ /* 0x000ea20000002400 */
[----:B------:R-:W-:Y:S01]  /*4770*/  IMAD.IADD R9, R3, 0x1, -R23 ;  /* 0x0000000103097824 */ /* 0x000fe200078e0a17 */
[----:B------:R-:W-:Y:S02]  /*4780*/  I2FP.F32.S32 R12, R11 ;  /* 0x0000000b000c7245 */ /* 0x000fe40000201400 */
[----:B------:R-:W-:Y:S01]  /*4790*/  I2FP.F32.S32 R11, R13 ;  /* 0x0000000d000b7245 */ /* 0x000fe20000201400 */
[----:B------:R-:W-:Y:S01]  /*47a0*/  IMAD.IADD R13, R6, 0x1, -R15 ;  /* 0x00000001060d7824 */ /* 0x000fe200078e0a0f */
[----:B------:R-:W-:Y:S01]  /*47b0*/  IABS R9, R9 ;  /* 0x0000000900097213 */ /* 0x000fe20000000000 */
[----:B-1----:R-:W-:Y:S01]  /*47c0*/  FFMA.FTZ R61, R12, -UR5, R20 ;  /* 0x800000050c3d7c23 */ /* 0x002fe20008010014 */
[----:B------:R-:W-:Y:S01]  /*47d0*/  MUFU.TANH R14, R60 ;  /* 0x0000003c000e7308 */ /* 0x000fe20000002400 */
[----:B------:R-:W-:Y:S01]  /*47e0*/  FFMA.FTZ R44, R11, -UR5, R58 ;  /* 0x800000050b2c7c23 */ /* 0x000fe2000801003a */
[----:B------:R-:W-:-:S02]  /*47f0*/  I2FP.F32.S32 R9, R9 ;  /* 0x0000000900097245 */ /* 0x000fc40000201400 */
[----:B------:R-:W-:Y:S02]  /*4800*/  IADD3 R11, -R15, R7, RZ ;  /* 0x000000070f0b7210 */ /* 0x000fe40007ffe1ff */
[----:B------:R-:W-:Y:S01]  /*4810*/  FSEL R173, R44, -INF , !P2 ;  /* 0xff8000002cad7808 */ /* 0x000fe20005000000 */
[----:B------:R-:W-:Y:S01]  /*4820*/  FFMA.FTZ R50, R9, -UR5, R19 ;  /* 0x8000000509327c23 */ /* 0x000fe20008010013 */
[----:B------:R-:W-:Y:S01]  /*4830*/  I2FP.F32.S32 R9, R8 ;  /* 0x0000000800097245 */ /* 0x000fe20000201400 */
[----:B------:R1:W-:Y:S01]  /*4840*/  MUFU.TANH R19, R62 ;  /* 0x0000003e00137308 */ /* 0x0003e20000002400 */
[----:B------:R-:W-:Y:S01]  /*4850*/  I2FP.F32.S32 R8, R10 ;  /* 0x0000000a00087245 */ /* 0x000fe20000201400 */
[----:B------:R-:W-:Y:S01]  /*4860*/  IMAD.IADD R10, R5, 0x1, -R16 ;  /* 0x00000001050a7824 */ /* 0x000fe200078e0a10 */
[----:B------:R-:W-:Y:S01]  /*4870*/  FSEL R168, R49, -INF , !P1 ;  /* 0xff80000031a87808 */ /* 0x000fe20004800000 */
[----:B------:R-:W-:Y:S01]  /*4880*/  FFMA.FTZ R41, R9, -UR5, R32 ;  /* 0x8000000509297c23 */ /* 0x000fe20008010020 */
[----:B------:R-:W-:-:S02]  /*4890*/  IMAD.IADD R9, R7, 0x1, -R16 ;  /* 0x0000000107097824 */ /* 0x000fc400078e0a10 */
[----:B------:R-:W-:Y:S01]  /*48a0*/  FFMA.FTZ R40, R8, -UR5, R27 ;  /* 0x8000000508287c23 */ /* 0x000fe2000801001b */
[----:B------:R-:W-:Y:S01]  /*48b0*/  IMAD.IADD R8, R6, 0x1, -R16 ;  /* 0x0000000106087824 */ /* 0x000fe200078e0a10 */
[----:B------:R-:W3:Y:S01]  /*48c0*/  MUFU.TANH R28, R38 ;  /* 0x00000026001c7308 */ /* 0x000ee20000002400 */
[----:B------:R-:W-:Y:S02]  /*48d0*/  FSEL R163, R52, -INF , !P0 ;  /* 0xff80000034a37808 */ /* 0x000fe40004000000 */
[----:B------:R-:W-:Y:S02]  /*48e0*/  IABS R12, R9 ;  /* 0x00000009000c7213 */ /* 0x000fe40000000000 */
[----:B------:R-:W-:Y:S02]  /*48f0*/  IABS R9, R8 ;  /* 0x0000000800097213 */ /* 0x000fe40000000000 */
[----:B------:R-:W-:Y:S01]  /*4900*/  IABS R8, R10 ;  /* 0x0000000a00087213 */ /* 0x000fe20000000000 */
[----:B------:R-:W-:Y:S01]  /*4910*/  MUFU.TANH R32, R63 ;  /* 0x0000003f00207308 */ /* 0x000fe20000002400 */
[----:B------:R-:W-:-:S02]  /*4920*/  IABS R10, R11 ;  /* 0x0000000b000a7213 */ /* 0x000fc40000000000 */
[----:B------:R-:W-:Y:S01]  /*4930*/  IABS R11, R13 ;  /* 0x0000000d000b7213 */ /* 0x000fe20000000000 */
[----:B------:R-:W-:Y:S01]  /*4940*/  IMAD.MOV.U32 R13, RZ, RZ, R12 ;  /* 0x000000ffff0d7224 */ /* 0x000fe200078e000c */
[----:B-1----:R-:W-:Y:S01]  /*4950*/  FSEL R62, R41, -INF , !P2 ;  /* 0xff800000293e7808 */ /* 0x002fe20005000000 */
[----:B------:R-:W-:Y:S01]  /*4960*/  IMAD.MOV.U32 R12, RZ, RZ, R9 ;  /* 0x000000ffff0c7224 */ /* 0x000fe200078e0009 */
[----:B------:R-:W-:Y:S01]  /*4970*/  FSEL R162, R53, -INF , !P6 ;  /* 0xff80000035a27808 */ /* 0x000fe20007000000 */
[----:B------:R-:W-:Y:S01]  /*4980*/  IMAD.MOV.U32 R9, RZ, RZ, R10 ;  /* 0x000000ffff097224 */ /* 0x000fe200078e000a */
[----:B------:R-:W-:Y:S01]  /*4990*/  MOV R10, R11 ;  /* 0x0000000b000a7202 */ /* 0x000fe20000000f00 */
[----:B------:R-:W-:Y:S01]  /*49a0*/  MUFU.TANH R16, R66 ;  /* 0x0000004200107308 */ /* 0x000fe20000002400 */
[----:B------:R-:W-:Y:S02]  /*49b0*/  I2FP.F32.S32 R11, R8 ;  /* 0x00000008000b7245 */ /* 0x000fe40000201400 */
[----:B------:R-:W-:Y:S01]  /*49c0*/  I2FP.F32.S32 R8, R10 ;  /* 0x0000000a00087245 */ /* 0x000fe20000201400 */
[----:B------:R-:W-:Y:S01]  /*49d0*/  IMAD.IADD R10, R6, 0x1, -R17 ;  /* 0x00000001060a7824 */ /* 0x000fe200078e0a11 */
[----:B------:R-:W-:Y:S01]  /*49e0*/  I2FP.F32.S32 R9, R9 ;  /* 0x0000000900097245 */ /* 0x000fe20000201400 */
[----:B------:R-:W-:Y:S01]  /*49f0*/  FFMA.FTZ R20, R11, -UR5, R35 ;  /* 0x800000050b147c23 */ /* 0x000fe20008010023 */
[----:B------:R-:W-:Y:S01]  /*4a00*/  I2FP.F32.S32 R12, R12 ;  /* 0x0000000c000c7245 */ /* 0x000fe20000201400 */
[----:B--2---:R-:W-:Y:S01]  /*4a10*/  FFMA.FTZ R47, R8, -UR5, R24 ;  /* 0x80000005082f7c23 */ /* 0x004fe20008010018 */
[----:B------:R-:W-:Y:S01]  /*4a20*/  I2FP.F32.S32 R13, R13 ;  /* 0x0000000d000d7245 */ /* 0x000fe20000201400 */
[----:B------:R-:W-:Y:S01]  /*4a30*/  FFMA.FTZ R48, R9, -UR5, R29 ;  /* 0x8000000509307c23 */ /* 0x000fe2000801001d */
[----:B------:R-:W-:-:S02]  /*4a40*/  IMAD.IADD R8, R5, 0x1, -R15 ;  /* 0x0000000105087824 */ /* 0x000fc400078e0a0f */
[----:B------:R-:W-:Y:S01]  /*4a50*/  FFMA.FTZ R27, R12, -UR5, R37 ;  /* 0x800000050c1b7c23 */ /* 0x000fe20008010025 */
[----:B------:R-:W-:Y:S02]  /*4a60*/  IMAD.IADD R9, R7, 0x1, -R17 ;  /* 0x0000000107097824 */ /* 0x000fe400078e0a11 */
[----:B------:R-:W-:Y:S01]  /*4a70*/  FFMA.FTZ R30, R13, -UR5, R39 ;  /* 0x800000050d1e7c23 */ /* 0x000fe20008010027 */
[----:B------:R-:W-:Y:S01]  /*4a80*/  IMAD.IADD R12, R5, 0x1, -R17 ;  /* 0x00000001050c7824 */ /* 0x000fe200078e0a11 */
[----:B------:R-:W-:Y:S01]  /*4a90*/  IADD3 R13, -R21, R7, RZ ;  /* 0x00000007150d7210 */ /* 0x000fe20007ffe1ff */
[----:B------:R-:W1:Y:S01]  /*4aa0*/  MUFU.TANH R24, R65 ;  /* 0x0000004100187308 */ /* 0x000e620000002400 */
[----:B------:R-:W-:Y:S02]  /*4ab0*/  IABS R11, R8 ;  /* 0x00000008000b7213 */ /* 0x000fe40000000000 */
[----:B------:R-:W-:Y:S02]  /*4ac0*/  IABS R9, R9 ;  /* 0x0000000900097213 */ /* 0x000fe40000000000 */
[----:B------:R-:W-:-:S02]  /*4ad0*/  IABS R8, R10 ;  /* 0x0000000a00087213 */ /* 0x000fc40000000000 */
[----:B------:R-:W-:Y:S01]  /*4ae0*/  IABS R10, R12 ;  /* 0x0000000c000a7213 */ /* 0x000fe20000000000 */
[----:B------:R-:W-:Y:S01]  /*4af0*/  MUFU.TANH R29, R64 ;  /* 0x00000040001d7308 */ /* 0x000fe20000002400 */
        /* <DEDUP_REMOVED lines=8> */
[----:B------:R-:W-:Y:S01]  /*4b80*/  MOV R10, R12 ;  /* 0x0000000c000a7202 */ /* 0x000fe20000000f00 */
[----:B------:R-:W-:Y:S01]  /*4b90*/  MUFU.TANH R17, R71 ;  /* 0x0000004700117308 */ /* 0x000fe20000002400 */
[----:B------:R-:W-:Y:S01]  /*4ba0*/  I2FP.F32.S32 R12, R11 ;  /* 0x0000000b000c7245 */ /* 0x000fe20000201400 */
[----:B---3--:R-:W-:Y:S01]  /*4bb0*/  FFMA.FTZ R34, R13, -UR5, R28 ;  /* 0x800000050d227c23 */ /* 0x008fe2000801001c */
[----:B------:R-:W-:-:S02]  /*4bc0*/  I2FP.F32.S32 R11, R9 ;  /* 0x00000009000b7245 */ /* 0x000fc40000201400 */
[----:B------:R-:W-:Y:S01]  /*4bd0*/  I2FP.F32.S32 R9, R10 ;  /* 0x0000000a00097245 */ /* 0x000fe20000201400 */
[----:B------:R-:W-:Y:S01]  /*4be0*/  FFMA.FTZ R45, R12, -UR5, R33 ;  /* 0x800000050c2d7c23 */ /* 0x000fe20008010021 */
[----:B------:R-:W-:Y:S01]  /*4bf0*/  I2FP.F32.S32 R8, R8 ;  /* 0x0000000800087245 */ /* 0x000fe20000201400 */
[----:B------:R-:W-:Y:S01]  /*4c00*/  FFMA.FTZ R43, R11, -UR5, R31 ;  /* 0x800000050b2b7c23 */ /* 0x000fe2000801001f */
[C---:B------:R-:W-:Y:S02]  /*4c10*/  IMAD.IADD R11, R6.reuse, 0x1, -R22 ;  /* 0x00000001060b7824 */ /* 0x040fe400078e0a16 */
[----:B------:R-:W-:Y:S01]  /*4c20*/  FFMA.FTZ R42, R9, -UR5, R14 ;  /* 0x80000005092a7c23 */ /* 0x000fe2000801000e */
[----:B------:R-:W-:Y:S02]  /*4c30*/  IMAD.IADD R9, R6, 0x1, -R21 ;  /* 0x0000000106097824 */ /* 0x000fe400078e0a15 */
[----:B------:R-:W-:Y:S01]  /*4c40*/  FFMA.FTZ R33, R8, -UR5, R19 ;  /* 0x8000000508217c23 */ /* 0x000fe20008010013 */
[----:B------:R-:W-:Y:S01]  /*4c50*/  IMAD.IADD R8, R5, 0x1, -R21 ;  /* 0x0000000105087824 */ /* 0x000fe200078e0a15 */
[----:B------:R-:W-:Y:S01]  /*4c60*/  IADD3 R13, -R22, R5, RZ ;  /* 0x00000005160d7210 */ /* 0x000fe20007ffe1ff */
[----:B------:R-:W2:Y:S01]  /*4c70*/  MUFU.TANH R14, R70 ;  /* 0x00000046000e7308 */ /* 0x000ea20000002400 */
[----:B------:R-:W-:Y:S01]  /*4c80*/  IABS R12, R9 ;  /* 0x00000009000c7213 */ /* 0x000fe20000000000 */
[----:B------:R-:W-:Y:S01]  /*4c90*/  IMAD.IADD R10, R7, 0x1, -R22 ;  /* 0x00000001070a7824 */ /* 0x000fe200078e0a16 */
        /* <DEDUP_REMOVED lines=8> */
[----:B------:R-:W-:Y:S01]  /*4d20*/  I2FP.F32.S32 R10, R10 ;  /* 0x0000000a000a7245 */ /* 0x000fe20000201400 */
[----:B------:R3:W4:Y:S01]  /*4d30*/  MUFU.TANH R15, R72 ;  /* 0x00000048000f7308 */ /* 0x0007220000002400 */
[----:B------:R-:W-:Y:S01]  /*4d40*/  I2FP.F32.S32 R11, R12 ;  /* 0x0000000c000b7245 */ /* 0x000fe20000201400 */
[----:B-1----:R-:W-:Y:S01]  /*4d50*/  FFMA.FTZ R37, R9, -UR5, R24 ;  /* 0x8000000509257c23 */ /* 0x002fe20008010018 */
[----:B------:R-:W-:Y:S01]  /*4d60*/  I2FP.F32.S32 R8, R8 ;  /* 0x0000000800087245 */ /* 0x000fe20000201400 */
[--C-:B------:R-:W-:Y:S01]  /*4d70*/  IMAD.IADD R9, R7, 0x1, -R25.reuse ;  /* 0x0000000107097824 */ /* 0x100fe200078e0a19 */
[----:B------:R-:W-:Y:S01]  /*4d80*/  I2FP.F32.S32 R13, R13 ;  /* 0x0000000d000d7245 */ /* 0x000fe20000201400 */
[----:B------:R-:W-:Y:S01]  /*4d90*/  FFMA.FTZ R38, R10, -UR5, R32 ;  /* 0x800000050a267c23 */ /* 0x000fe20008010020 */
[----:B------:R-:W-:-:S02]  /*4da0*/  IMAD.IADD R10, R5, 0x1, -R25 ;  /* 0x00000001050a7824 */ /* 0x000fc400078e0a19 */
[----:B--2---:R-:W-:Y:S01]  /*4db0*/  FFMA.FTZ R36, R8, -UR5, R14 ;  /* 0x8000000508247c23 */ /* 0x004fe2000801000e */
[----:B------:R-:W-:Y:S01]  /*4dc0*/  IADD3 R8, -R25, R6, RZ ;  /* 0x0000000619087210 */ /* 0x000fe20007ffe1ff */
[----:B------:R-:W-:Y:S02]  /*4dd0*/  IMAD.IADD R12, R7, 0x1, -R23 ;  /* 0x00000001070c7824 */ /* 0x000fe400078e0a17 */
[----:B------:R-:W-:Y:S01]  /*4de0*/  FFMA.FTZ R35, R11, -UR5, R16 ;  /* 0x800000050b237c23 */ /* 0x000fe20008010010 */
[----:B------:R-:W-:Y:S01]  /*4df0*/  FFMA.FTZ R39, R13, -UR5, R29 ;  /* 0x800000050d277c23 */ /* 0x000fe2000801001d */
[----:B------:R-:W-:Y:S01]  /*4e00*/  IABS R11, R9 ;  /* 0x00000009000b7213 */ /* 0x000fe20000000000 */
[----:B------:R-:W1:Y:S01]  /*4e10*/  MUFU.TANH R13, R73 ;  /* 0x00000049000d7308 */ /* 0x000e620000002400 */
[----:B------:R-:W-:Y:S02]  /*4e20*/  IABS R9, R8 ;  /* 0x0000000800097213 */ /* 0x000fe40000000000 */
[----:B------:R-:W-:Y:S01]  /*4e30*/  IABS R8, R10 ;  /* 0x0000000a00087213 */ /* 0x000fe20000000000 */
[----:B---3--:R-:W-:Y:S01]  /*4e40*/  FMUL.FTZ R72, R108, UR6 ;  /* 0x000000066c487c20 */ /* 0x008fe20008410000 */
[----:B------:R-:W-:Y:S01]  /*4e50*/  IABS R10, R12 ;  /* 0x0000000c000a7213 */ /* 0x000fe20000000000 */
[----:B------:R-:W-:Y:S01]  /*4e60*/  IMAD.MOV.U32 R12, RZ, RZ, R11 ;  /* 0x000000ffff0c7224 */ /* 0x000fe200078e000b */
[----:B------:R-:W-:Y:S01]  /*4e70*/  FSEL R64, R20, -INF , !P1 ;  /* 0xff80000014407808 */ /* 0x000fe20004800000 */
[----:B------:R-:W2:Y:S01]  /*4e80*/  MUFU.TANH R21, R69 ;  /* 0x0000004500157308 */ /* 0x000ea20000002400 */
[----:B------:R-:W-:Y:S01]  /*4e90*/  IMAD.MOV.U32 R11, RZ, RZ, R9 ;  /* 0x000000ffff0b7224 */ /* 0x000fe200078e0009 */
[----:B------:R-:W-:-:S02]  /*4ea0*/  MOV R9, R10 ;  /* 0x0000000a00097202 */ /* 0x000fc40000000f00 */
[----:B------:R-:W-:Y:S02]  /*4eb0*/  I2FP.F32.S32 R10, R8 ;  /* 0x00000008000a7245 */ /* 0x000fe40000201400 */
[----:B------:R-:W-:Y:S02]  /*4ec0*/  I2FP.F32.S32 R11, R11 ;  /* 0x0000000b000b7245 */ /* 0x000fe40000201400 */
[----:B------:R-:W-:Y:S01]  /*4ed0*/  I2FP.F32.S32 R8, R9 ;  /* 0x0000000900087245 */ /* 0x000fe20000201400 */
[C---:B------:R-:W-:Y:S01]  /*4ee0*/  IMAD.IADD R9, R6.reuse, 0x1, -R23 ;  /* 0x0000000106097824 */ /* 0x040fe200078e0a17 */
[----:B------:R-:W-:Y:S01]  /*4ef0*/  I2FP.F32.S32 R12, R12 ;  /* 0x0000000c000c7245 */ /* 0x000fe20000201400 */
[----:B----4-:R-:W-:Y:S01]  /*4f00*/  FFMA.FTZ R31, R11, -UR5, R15 ;  /* 0x800000050b1f7c23 */ /* 0x010fe2000801000f */
[----:B------:R-:W-:Y:S02]  /*4f10*/  IMAD.IADD R11, R6, 0x1, -R26 ;  /* 0x00000001060b7824 */ /* 0x000fe400078e0a1a */
[----:B------:R-:W-:Y:S01]  /*4f20*/  FFMA.FTZ R28, R8, -UR5, R17 ;  /* 0x80000005081c7c23 */ /* 0x000fe20008010011 */
[----:B------:R-:W-:-:S02]  /*4f30*/  IMAD.IADD R8, R5, 0x1, -R23 ;  /* 0x0000000105087824 */ /* 0x000fc400078e0a17 */
[----:B-1----:R-:W-:Y:S01]  /*4f40*/  FFMA.FTZ R29, R10, -UR5, R13 ;  /* 0x800000050a1d7c23 */ /* 0x002fe2000801000d */
[----:B------:R-:W1:Y:S01]  /*4f50*/  MUFU.TANH R16, R74 ;  /* 0x0000004a00107308 */ /* 0x000e620000002400 */
[----:B------:R-:W-:Y:S01]  /*4f60*/  IADD3 R13, -R26, R5, RZ ;  /* 0x000000051a0d7210 */ /* 0x000fe20007ffe1ff */
[----:B--2---:R-:W-:Y:S01]  /*4f70*/  FFMA.FTZ R32, R12, -UR5, R21 ;  /* 0x800000050c207c23 */ /* 0x004fe20008010015 */
[----:B------:R-:W-:Y:S01]  /*4f80*/  IABS R12, R9 ;  /* 0x00000009000c7213 */ /* 0x000fe20000000000 */
[----:B------:R-:W-:Y:S01]  /*4f90*/  IMAD.IADD R10, R7, 0x1, -R26 ;  /* 0x00000001070a7824 */ /* 0x000fe200078e0a1a */
[----:B------:R-:W-:Y:S02]  /*4fa0*/  IABS R8, R8 ;  /* 0x0000000800087213 */ /* 0x000fe40000000000 */
[----:B------:R-:W-:Y:S01]  /*4fb0*/  IABS R9, R11 ;  /* 0x0000000b00097213 */ /* 0x000fe20000000000 */
[----:B------:R-:W2:Y:S01]  /*4fc0*/  MUFU.TANH R14, R75 ;  /* 0x0000004b000e7308 */ /* 0x000ea20000002400 */
[----:B------:R-:W-:Y:S01]  /*4fd0*/  IABS R11, R13 ;  /* 0x0000000d000b7213 */ /* 0x000fe20000000000 */
[----:B------:R-:W-:Y:S01]  /*4fe0*/  IMAD.MOV.U32 R13, RZ, RZ, R12 ;  /* 0x000000ffff0d7224 */ /* 0x000fe200078e000c */
[----:B------:R-:W-:Y:S01]  /*4ff0*/  IABS R10, R10 ;  /* 0x0000000a000a7213 */ /* 0x000fe20000000000 */
[----:B------:R-:W-:Y:S01]  /*5000*/  IMAD.MOV.U32 R12, RZ, RZ, R8 ;  /* 0x000000ffff0c7224 */ /* 0x000fe200078e0008 */
[----:B------:R-:W-:Y:S01]  /*5010*/  I2FP.F32.S32 R9, R9 ;  /* 0x0000000900097245 */ /* 0x000fe20000201400 */
[----:B------:R-:W-:Y:S01]  /*5020*/  IMAD.MOV.U32 R8, RZ, RZ, R11 ;  /* 0x000000ffff087224 */ /* 0x000fe200078e000b */
[----:B------:R-:W-:Y:S01]  /*5030*/  I2FP.F32.S32 R13, R13 ;  /* 0x0000000d000d7245 */ /* 0x000fe20000201400 */
[----:B------:R-:W3:Y:S01]  /*5040*/  MUFU.TANH R15, R84 ;  /* 0x00000054000f7308 */ /* 0x000ee20000002400 */
[----:B------:R-:W-:-:S02]  /*5050*/  I2FP.F32.S32 R10, R10 ;  /* 0x0000000a000a7245 */ /* 0x000fc40000201400 */
[----:B------:R-:W-:Y:S01]  /*5060*/  I2FP.F32.S32 R8, R8 ;  /* 0x0000000800087245 */ /* 0x000fe20000201400 */
[----:B-1----:R-:W-:Y:S01]  /*5070*/  FFMA.FTZ R21, R13, -UR5, R16 ;  /* 0x800000050d157c23 */ /* 0x002fe20008010010 */
[----:B------:R-:W-:Y:S01]  /*5080*/  I2FP.F32.S32 R11, R12 ;  /* 0x0000000c000b7245 */ /* 0x000fe20000201400 */
[----:B------:R-:W-:Y:S01]  /*5090*/  VIADD R12, R18, 0x29 ;  /* 0x00000029120c7836 */ /* 0x000fe20000000000 */
[----:B------:R-:W-:Y:S01]  /*50a0*/  FSEL R65, R40, -INF , !P2 ;  /* 0xff80000028417808 */ /* 0x000fe20005000000 */
[----:B------:R-:W1:Y:S01]  /*50b0*/  MUFU.TANH R20, R86 ;  /* 0x0000005600147308 */ /* 0x000e620000002400 */
[----:B--2---:R-:W-:Y:S01]  /*50c0*/  FFMA.FTZ R17, R10, -UR5, R14 ;  /* 0x800000050a117c23 */ /* 0x004fe2000801000e */
[C---:B------:R-:W-:Y:S01]  /*50d0*/  VIADD R14, R18.reuse, 0x21 ;  /* 0x00000021120e7836 */ /* 0x040fe20000000000 */
[C---:B------:R-:W-:Y:S01]  /*50e0*/  IADD3 R13, R18.reuse, 0x28, RZ ;  /* 0x00000028120d7810 */ /* 0x040fe20007ffe0ff */
[----:B------:R-:W-:Y:S01]  /*50f0*/  VIADD R10, R18, 0x31 ;  /* 0x00000031120a7836 */ /* 0x000fe20000000000 */
[----:B------:R-:W-:Y:S01]  /*5100*/  ISETP.GE.AND P2, PT, R23, UR23, PT ;  /* 0x0000001717007c0c */ /* 0x000fe2000bf46270 */
[--C-:B------:R-:W-:Y:S01]  /*5110*/  IMAD.IADD R27, R7, 0x1, -R14.reuse ;  /* 0x00000001071b7824 */ /* 0x100fe200078e0a0e */
[----:B------:R-:W-:Y:S01]  /*5120*/  FSEL R171, R48, -INF , !P0 ;  /* 0xff80000030ab7808 */ /* 0x000fe20004000000 */
[----:B------:R-:W2:Y:S01]  /*5130*/  MUFU.TANH R19, R85 ;  /* 0x0000005500137308 */ /* 0x000ea20000002400 */
[----:B---3--:R-:W-:Y:S01]  /*5140*/  FFMA.FTZ R16, R9, -UR5, R15 ;  /* 0x8000000509107c23 */ /* 0x008fe2000801000f */
[----:B------:R-:W-:Y:S01]  /*5150*/  VIADD R9, R18, 0x38 ;  /* 0x0000003812097836 */ /* 0x000fe20000000000 */
[----:B------:R-:W-:Y:S01]  /*5160*/  FSEL R56, R47, -INF , !P0 ;  /* 0xff8000002f387808 */ /* 0x000fe20004000000 */
[----:B------:R-:W-:Y:S01]  /*5170*/  IMAD.IADD R30, R6, 0x1, -R14 ;  /* 0x00000001061e7824 */ /* 0x000fe200078e0a0e */
[----:B------:R-:W-:Y:S01]  /*5180*/  FSEL R60, R34, -INF , !P0 ;  /* 0xff800000223c7808 */ /* 0x000fe20004000000 */
[----:B------:R-:W-:Y:S01]  /*5190*/  IMAD.IADD R34, R6, 0x1, -R13 ;  /* 0x0000000106227824 */ /* 0x000fe200078e0a0d */
[----:B------:R-:W-:Y:S01]  /*51a0*/  FSEL R170, R45, -INF , !P6 ;  /* 0xff8000002daa7808 */ /* 0x000fe20007000000 */
[----:B------:R-:W-:-:S02]  /*51b0*/  IMAD.IADD R22, R3, 0x1, -R12 ;  /* 0x0000000103167824 */ /* 0x000fc400078e0a0c */
[----:B-1----:R-:W-:Y:S01]  /*51c0*/  FFMA.FTZ R15, R8, -UR5, R20 ;  /* 0x80000005080f7c23 */ /* 0x002fe20008010014 */
[----:B------:R-:W-:Y:S01]  /*51d0*/  IADD3 R8, R18, 0x39, RZ ;  /* 0x0000003912087810 */ /* 0x000fe20007ffe0ff */
[--C-:B------:R-:W-:Y:S01]  /*51e0*/  IMAD.IADD R20, R3, 0x1, -R13.reuse ;  /* 0x0000000103147824 */ /* 0x100fe200078e0a0d */
[----:B------:R-:W-:Y:S01]  /*51f0*/  FSEL R55, R43, -INF , !P6 ;  /* 0xff8000002b377808 */ /* 0x000fe20007000000 */
[----:B------:R-:W1:Y:S01]  /*5200*/  MUFU.TANH R51, R87 ;  /* 0x0000005700337308 */ /* 0x000e620000002400 */
[----:B------:R-:W-:Y:S01]  /*5210*/  FSEL R63, R33, -INF , !P6 ;  /* 0xff800000213f7808 */ /* 0x000fe20007000000 */
[----:B------:R-:W-:Y:S01]  /*5220*/  IMAD.IADD R33, R7, 0x1, -R13 ;  /* 0x0000000107217824 */ /* 0x000fe200078e0a0d */
[----:B------:R-:W-:Y:S01]  /*5230*/  ISETP.GE.AND P1, PT, R26, UR23, PT ;  /* 0x000000171a007c0c */ /* 0x000fe2000bf26270 */
[----:B--2---:R-:W-:Y:S01]  /*5240*/  FFMA.FTZ R19, R11, -UR5, R19 ;  /* 0x800000050b137c23 */ /* 0x004fe20008010013 */
[----:B------:R-:W-:Y:S01]  /*5250*/  VIADD R11, R18, 0x30 ;  /* 0x00000030120b7836 */ /* 0x000fe20000000000 */
[----:B------:R-:W-:Y:S01]  /*5260*/  ISETP.GE.AND P0, PT, R14, UR23, PT ;  /* 0x000000170e007c0c */ /* 0x000fe2000bf06270 */
[----:B------:R-:W-:Y:S01]  /*5270*/  IMAD.IADD R18, R3, 0x1, -R14 ;  /* 0x0000000103127824 */ /* 0x000fe200078e0a0e */
[----:B------:R-:W-:Y:S01]  /*5280*/  ISETP.GE.AND P6, PT, R13, UR23, PT ;  /* 0x000000170d007c0c */ /* 0x000fe2000bfc6270 */
[C---:B------:R-:W-:Y:S01]  /*5290*/  IMAD.IADD R23, R3.reuse, 0x1, -R11 ;  /* 0x0000000103177824 */ /* 0x040fe200078e0a0b */
[----:B------:R-:W-:Y:S01]  /*52a0*/  FSEL R169, R42, -INF , !P5 ;  /* 0xff8000002aa97808 */ /* 0x000fe20006800000 */
[----:B------:R-:W-:Y:S01]  /*52b0*/  IMAD.IADD R26, R3, 0x1, -R9 ;  /* 0x00000001031a7824 */ /* 0x000fe200078e0a09 */
[----:B------:R-:W-:Y:S01]  /*52c0*/  FSEL R84, R39, -INF , !P5 ;  /* 0xff80000027547808 */ /* 0x000fe20006800000 */
[----:B------:R-:W-:Y:S01]  /*52d0*/  IMAD.IADD R25, R3, 0x1, -R8 ;  /* 0x0000000103197824 */ /* 0x000fe200078e0a08 */
[----:B------:R-:W-:Y:S01]  /*52e0*/  FSEL R158, R50, -INF , !P2 ;  /* 0xff800000329e7808 */ /* 0x000fe20005000000 */
[----:B------:R-:W-:Y:S01]  /*52f0*/  IMAD.IADD R13, R5, 0x1, -R13 ;  /* 0x00000001050d7824 */ /* 0x000fe200078e0a0d */
[----:B------:R-:W-:Y:S01]  /*5300*/  IADD3 R24, R3, -R10, RZ ;  /* 0x8000000a03187210 */ /* 0x000fe20007ffe0ff */
[C---:B------:R-:W-:Y:S01]  /*5310*/  IMAD.IADD R39, R5.reuse, 0x1, -R12 ;  /* 0x0000000105277824 */ /* 0x040fe200078e0a0c */
[-C--:B------:R-:W-:Y:S01]  /*5320*/  IADD3 R14, -R14, R5.reuse, RZ ;  /* 0x000000050e0e7210 */ /* 0x080fe20007ffe1ff */
[C---:B------:R-:W-:Y:S01]  /*5330*/  IMAD.IADD R42, R5.reuse, 0x1, -R11 ;  /* 0x00000001052a7824 */ /* 0x040fe200078e0a0b */
[----:B------:R-:W-:Y:S01]  /*5340*/  IADD3 R52, -R10, R5, RZ ;  /* 0x000000050a347210 */ /* 0x000fe20007ffe1ff */
[----:B------:R-:W-:-:S02]  /*5350*/  IMAD.IADD R50, R5, 0x1, -R9 ;  /* 0x0000000105327824 */ /* 0x000fc400078e0a09 */
[----:B------:R-:W-:Y:S01]  /*5360*/  FMUL.FTZ R3, R77, UR6 ;  /* 0x000000064d037c20 */ /* 0x000fe20008410000 */
[----:B------:R-:W-:Y:S02]  /*5370*/  IMAD.IADD R49, R5, 0x1, -R8 ;  /* 0x0000000105317824 */ /* 0x000fe400078e0a08 */
[----:B------:R-:W-:Y:S01]  /*5380*/  FMUL.FTZ R5, R76, UR6 ;  /* 0x000000064c057c20 */ /* 0x000fe20008410000 */
[----:B------:R-:W-:Y:S01]  /*5390*/  FSEL R161, R54, -INF , !P5 ;  /* 0xff80000036a17808 */ /* 0x000fe20006800000 */
[----:B------:R-:W2:Y:S01]  /*53a0*/  MUFU.TANH R46, R90 ;  /* 0x0000005a002e7308 */ /* 0x000ea20000002400 */
[----:B------:R-:W-:Y:S01]  /*53b0*/  FSEL R85, R37, -INF , !P4 ;  /* 0xff80000025557808 */ /* 0x000fe20006000000 */
[C---:B------:R-:W-:Y:S01]  /*53c0*/  IMAD.IADD R40, R6.reuse, 0x1, -R12 ;  /* 0x0000000106287824 */ /* 0x040fe200078e0a0c */
[----:B------:R-:W-:Y:S01]  /*53d0*/  IADD3 R37, -R11, R6, RZ ;  /* 0x000000060b257210 */ /* 0x000fe20007ffe1ff */
[C---:B------:R-:W-:Y:S01]  /*53e0*/  IMAD.IADD R47, R6.reuse, 0x1, -R10 ;  /* 0x00000001062f7824 */ /* 0x040fe200078e0a0a */
[----:B------:R-:W-:Y:S01]  /*53f0*/  FSEL R159, R67, -INF , !P3 ;  /* 0xff800000439f7808 */ /* 0x000fe20005800000 */
[--C-:B------:R-:W-:Y:S01]  /*5400*/  IMAD.IADD R54, R6, 0x1, -R9.reuse ;  /* 0x0000000106367824 */ /* 0x100fe200078e0a09 */
[----:B------:R-:W-:Y:S01]  /*5410*/  FSEL R165, R32, -INF , !P3 ;  /* 0xff80000020a57808 */ /* 0x000fe20005800000 */
[----:B------:R-:W-:Y:S01]  /*5420*/  IMAD.IADD R53, R6, 0x1, -R8 ;  /* 0x0000000106357824 */ /* 0x000fe200078e0a08 */
[----:B------:R-:W-:Y:S01]  /*5430*/  FSEL R86, R31, -INF , !P3 ;  /* 0xff8000001f567808 */ /* 0x000fe20005800000 */
[----:B------:R-:W3:Y:S01]  /*5440*/  MUFU.TANH R41, R92 ;  /* 0x0000005c00297308 */ /* 0x000ee20000002400 */
[----:B------:R-:W-:Y:S01]  /*5450*/  FSEL R134, R29, -INF , !P3 ;  /* 0xff8000001d867808 */ /* 0x000fe20005800000 */
[C---:B------:R-:W-:Y:S01]  /*5460*/  IMAD.IADD R43, R7.reuse, 0x1, -R10 ;  /* 0x00000001072b7824 */ /* 0x040fe200078e0a0a */
[----:B------:R-:W-:Y:S01]  /*5470*/  ISETP.GE.AND P3, PT, R10, UR23, PT ;  /* 0x000000170a007c0c */ /* 0x000fe2000bf66270 */
[----:B------:R-:W-:Y:S01]  /*5480*/  IMAD.IADD R44, R7, 0x1, -R9 ;  /* 0x00000001072c7824 */ /* 0x000fe200078e0a09 */
[----:B------:R-:W-:Y:S01]  /*5490*/  FSEL R187, R15, -INF , !P1 ;  /* 0xff8000000fbb7808 */ /* 0x000fe20004800000 */
[----:B------:R-:W-:Y:S01]  /*54a0*/  FMUL.FTZ R75, R109, UR6 ;  /* 0x000000066d4b7c20 */ /* 0x000fe20008410000 */
[----:B------:R-:W-:Y:S01]  /*54b0*/  IABS R6, R18 ;  /* 0x0000001200067213 */ /* 0x000fe20000000000 */
[----:B------:R4:W5:Y:S01]  /*54c0*/  MUFU.TANH R10, R5 ;  /* 0x00000005000a7308 */ /* 0x0009620000002400 */
[----:B------:R-:W-:Y:S01]  /*54d0*/  FSEL R100, R35, -INF , !P5 ;  /* 0xff80000023647808 */ /* 0x000fe20006800000 */
[----:B------:R-:W-:Y:S01]  /*54e0*/  FMUL.FTZ R76, R110, UR6 ;  /* 0x000000066e4c7c20 */ /* 0x000fe20008410000 */
[----:B------:R-:W-:Y:S01]  /*54f0*/  FSEL R101, R36, -INF , !P4 ;  /* 0xff80000024657808 */ /* 0x000fe20006000000 */
[----:B------:R-:W-:Y:S01]  /*5500*/  IMAD.IADD R36, R7, 0x1, -R11 ;  /* 0x0000000107247824 */ /* 0x000fe200078e0a0b */
[-C--:B------:R-:W-:Y:S01]  /*5510*/  IADD3 R35, -R12, R7.reuse, RZ ;  /* 0x000000070c237210 */ /* 0x080fe20007ffe1ff */
[----:B------:R-:W-:Y:S01]  /*5520*/  FMUL.FTZ R77, R111, UR6 ;  /* 0x000000066f4d7c20 */ /* 0x000fe20008410000 */
[----:B------:R-:W-:Y:S01]  /*5530*/  IADD3 R45, -R8, R7, RZ ;  /* 0x00000007082d7210 */ /* 0x000fe20007ffe1ff */
[----:B------:R1:W5:Y:S01]  /*5540*/  MUFU.TANH R15, R3 ;  /* 0x00000003000f7308 */ /* 0x0003620000002400 */
[----:B------:R-:W-:Y:S01]  /*5550*/  FSEL R184, R61, -INF , !P1 ;  /* 0xff8000003db87808 */ /* 0x000fe20004800000 */
[----:B------:R-:W-:Y:S01]  /*5560*/  FMUL.FTZ R61, R82, UR6 ;  /* 0x00000006523d7c20 */ /* 0x000fe20008410000 */
[----:B------:R-:W-:Y:S01]  /*5570*/  FSEL R185, R17, -INF , !P1 ;  /* 0xff80000011b97808 */ /* 0x000fe20004800000 */
[----:B------:R-:W-:Y:S01]  /*5580*/  FMUL.FTZ R17, R116, UR6 ;  /* 0x0000000674117c20 */ /* 0x000fe20008410000 */
[----:B------:R-:W-:Y:S01]  /*5590*/  FSEL R186, R16, -INF , !P1 ;  /* 0xff80000010ba7808 */ /* 0x000fe20004800000 */
[----:B------:R-:W-:Y:S01]  /*55a0*/  FMUL.FTZ R16, R79, UR6 ;  /* 0x000000064f107c20 */ /* 0x000fe20008410000 */
[----:B------:R-:W-:Y:S01]  /*55b0*/  IABS R7, R23 ;  /* 0x0000001700077213 */ /* 0x000fe20000000000 */
[----:B------:R-:W-:Y:S01]  /*55c0*/  MUFU.TANH R71, R88 ;  /* 0x0000005800477308 */ /* 0x000fe20000002400 */
[----:B----4-:R-:W-:-:S02]  /*55d0*/  IABS R5, R20 ;  /* 0x0000001400057213 */ /* 0x010fc40000000000 */
[----:B------:R-:W-:Y:S01]  /*55e0*/  ISETP.GE.AND P1, PT, R8, UR23, PT ;  /* 0x0000001708007c0c */ /* 0x000fe2000bf26270 */
[----:B------:R-:W-:Y:S01]  /*55f0*/  IMAD.MOV.U32 R8, RZ, RZ, R6 ;  /* 0x000000ffff087224 */ /* 0x000fe200078e0006 */
[----:B------:R-:W-:Y:S02]  /*5600*/  MOV R6, R5 ;  /* 0x0000000500067202 */ /* 0x000fe40000000f00 */
[----:B------:R-:W-:Y:S01]  /*5610*/  ISETP.GE.AND P5, PT, R12, UR23, PT ;  /* 0x000000170c007c0c */ /* 0x000fe2000bfa6270 */
[----:B------:R-:W-:Y:S01]  /*5620*/  FMUL.FTZ R12, R81, UR6 ;  /* 0x00000006510c7c20 */ /* 0x000fe20008410000 */
[----:B-1----:R-:W-:Y:S01]  /*5630*/  IABS R3, R22 ;  /* 0x0000001600037213 */ /* 0x002fe20000000000 */
[----:B------:R-:W-:Y:S01]  /*5640*/  MUFU.TANH R74, R91 ;  /* 0x0000005b004a7308 */ /* 0x000fe20000002400 */
[----:B------:R-:W-:Y:S02]  /*5650*/  I2FP.F32.S32 R8, R8 ;  /* 0x0000000800087245 */ /* 0x000fe40000201400 */
[----:B------:R-:W-:Y:S01]  /*5660*/  I2FP.F32.S32 R6, R6 ;  /* 0x0000000600067245 */ /* 0x000fe20000201400 */
[----:B------:R-:W-:Y:S01]  /*5670*/  IMAD.MOV.U32 R5, RZ, RZ, R3 ;  /* 0x000000ffff057224 */ /* 0x000fe200078e0003 */
[----:B------:R-:W-:Y:S01]  /*5680*/  FSEL R160, R57, -INF , !P4 ;  /* 0xff80000039a07808 */ /* 0x000fe20006000000 */
[----:B------:R-:W-:Y:S01]  /*5690*/  IMAD.MOV.U32 R3, RZ, RZ, R7 ;  /* 0x000000ffff037224 */ /* 0x000fe200078e0007 */
[----:B------:R-:W-:Y:S01]  /*56a0*/  FSEL R167, R38, -INF , !P4 ;  /* 0xff80000026a77808 */ /* 0x000fe20006000000 */
[----:B------:R-:W-:Y:S01]  /*56b0*/  FFMA.FTZ R48, R8, -UR5, R51 ;  /* 0x8000000508307c23 */ /* 0x000fe20008010033 */
[----:B------:R-:W-:Y:S01]  /*56c0*/  I2FP.F32.S32 R5, R5 ;  /* 0x0000000500057245 */ /* 0x000fe20000201400 */
[----:B--2---:R-:W-:Y:S01]  /*56d0*/  FFMA.FTZ R51, R6, -UR5, R46 ;  /* 0x8000000506337c23 */ /* 0x004fe2000801002e */
[----:B------:R-:W-:Y:S01]  /*56e0*/  I2FP.F32.S32 R3, R3 ;  /* 0x0000000300037245 */ /* 0x000fe20000201400 */
[----:B------:R-:W-:Y:S01]  /*56f0*/  MUFU.TANH R58, R89 ;  /* 0x00000059003a7308 */ /* 0x000fe20000002400 */
[----:B------:R-:W-:Y:S01]  /*5700*/  ISETP.GE.AND P4, PT, R11, UR23, PT ;  /* 0x000000170b007c0c */ /* 0x000fe2000bf86270 */
[----:B------:R-:W-:Y:S01]  /*5710*/  FMUL.FTZ R11, R80, UR6 ;  /* 0x00000006500b7c20 */ /* 0x000fe20008410000 */
[----:B------:R-:W-:Y:S01]  /*5720*/  FSEL R164, R28, -INF , !P2 ;  /* 0xff8000001ca47808 */ /* 0x000fe20005000000 */
[----:B---3--:R-:W-:Y:S01]  /*5730*/  FFMA.FTZ R46, R5, -UR5, R41 ;  /* 0x80000005052e7c23 */ /* 0x008fe20008010029 */
[----:B------:R-:W-:Y:S01]  /*5740*/  FSEL R87, R21, -INF , !P2 ;  /* 0xff80000015577808 */ /* 0x000fe20005000000 */
[----:B-----5:R-:W-:Y:S01]  /*5750*/  FFMA.FTZ R41, R3, -UR5, R10 ;  /* 0x8000000503297c23 */ /* 0x020fe2000801000a */
[----:B------:R-:W-:Y:S01]  /*5760*/  FSEL R135, R19, -INF , !P2 ;  /* 0xff80000013877808 */ /* 0x000fe20005000000 */
[----:B------:R-:W1:Y:S01]  /*5770*/  MUFU.TANH R10, R12 ;  /* 0x0000000c000a7308 */ /* 0x000e620000002400 */
[----:B------:R-:W-:Y:S01]  /*5780*/  ISETP.GE.AND P2, PT, R9, UR23, PT ;  /* 0x0000001709007c0c */ /* 0x000fe2000bf46270 */
[----:B------:R-:W-:Y:S01]  /*5790*/  FMUL.FTZ R9, R78, UR6 ;  /* 0x000000064e097c20 */ /* 0x000fe20008410000 */
[----:B------:R-:W-:Y:S01]  /*57a0*/  IABS R5, R26 ;  /* 0x0000001a00057213 */ /* 0x000fe20000000000 */
[----:B------:R-:W-:Y:S01]  /*57b0*/  FMUL.FTZ R21, R118, UR6 ;  /* 0x0000000676157c20 */ /* 0x000fe20008410000 */
[----:B------:R-:W-:Y:S01]  /*57c0*/  IABS R6, R24 ;  /* 0x0000001800067213 */ /* 0x000fe20000000000 */
[----:B------:R-:W-:Y:S01]  /*57d0*/  FMUL.FTZ R19, R117, UR6 ;  /* 0x0000000675137c20 */ /* 0x000fe20008410000 */
[----:B------:R-:W-:Y:S01]  /*57e0*/  IABS R3, R25 ;  /* 0x0000001900037213 */ /* 0x000fe20000000000 */
[----:B------:R2:W-:Y:S01]  /*57f0*/  MUFU.TANH R18, R9 ;  /* 0x0000000900127308 */ /* 0x0005e20000002400 */
[----:B------:R-:W-:Y:S01]  /*5800*/  IABS R8, R27 ;  /* 0x0000001b00087213 */ /* 0x000fe20000000000 */
[----:B------:R-:W-:Y:S01]  /*5810*/  FMUL.FTZ R28, R119, UR6 ;  /* 0x00000006771c7c20 */ /* 0x000fe20008410000 */
[----:B------:R-:W-:-:S02]  /*5820*/  I2FP.F32.S32 R6, R6 ;  /* 0x0000000600067245 */ /* 0x000fc40000201400 */
[----:B------:R-:W-:Y:S02]  /*5830*/  IABS R7, R30 ;  /* 0x0000001e00077213 */ /* 0x000fe40000000000 */
[----:B------:R-:W-:Y:S01]  /*5840*/  FSEL R150, R48, -INF , !P0 ;  /* 0xff80000030967808 */ /* 0x000fe20004000000 */
[----:B------:R-:W3:Y:S01]  /*5850*/  MUFU.TANH R11, R11 ;  /* 0x0000000b000b7308 */ /* 0x000ee20000002400 */
[----:B------:R-:W-:Y:S01]  /*5860*/  FFMA.FTZ R38, R6, -UR5, R15 ;  /* 0x8000000506267c23 */ /* 0x000fe2000801000f */
[----:B------:R-:W-:Y:S02]  /*5870*/  FSEL R148, R51, -INF , !P6 ;  /* 0xff80000033947808 */ /* 0x000fe40007000000 */
[----:B------:R-:W-:Y:S02]  /*5880*/  FSEL R138, R46, -INF , !P5 ;  /* 0xff8000002e8a7808 */ /* 0x000fe40006800000 */
[----:B------:R-:W-:Y:S02]  /*5890*/  FSEL R244, R41, -INF , !P4 ;  /* 0xff80000029f47808 */ /* 0x000fe40006000000 */
[----:B------:R-:W4:Y:S01]  /*58a0*/  MUFU.TANH R69, R94 ;  /* 0x0000005e00457308 */ /* 0x000f220000002400 */
[----:B--2---:R-:W-:Y:S01]  /*58b0*/  IMAD.MOV.U32 R9, RZ, RZ, R5 ;  /* 0x000000ffff097224 */ /* 0x004fe200078e0005 */
[----:B------:R-:W-:Y:S01]  /*58c0*/  MOV R5, R3 ;  /* 0x0000000300057202 */ /* 0x000fe20000000f00 */
[----:B------:R-:W-:Y:S01]  /*58d0*/  IMAD.MOV.U32 R3, RZ, RZ, R8 ;  /* 0x000000ffff037224 */ /* 0x000fe200078e0008 */
[----:B------:R-:W-:-:S02]  /*58e0*/  FSEL R222, R38, -INF , !P3 ;  /* 0xff80000026de7808 */ /* 0x000fc40005800000 */
[----:B------:R-:W-:Y:S02]  /*58f0*/  I2FP.F32.S32 R6, R5 ;  /* 0x0000000500067245 */ /* 0x000fe40000201400 */
[----:B------:R-:W-:Y:S01]  /*5900*/  I2FP.F32.S32 R5, R3 ;  /* 0x0000000300057245 */ /* 0x000fe20000201400 */
[----:B------:R-:W2:Y:S01]  /*5910*/  MUFU.TANH R66, R95 ;  /* 0x0000005f00427308 */ /* 0x000ea20000002400 */
[----:B------:R-:W-:Y:S01]  /*5920*/  I2FP.F32.S32 R8, R9 ;  /* 0x0000000900087245 */ /* 0x000fe20000201400 */
[----:B-1----:R-:W-:Y:S01]  /*5930*/  FFMA.FTZ R31, R6, -UR5, R10 ;  /* 0x80000005061f7c23 */ /* 0x002fe2000801000a */
[----:B------:R-:W-:Y:S01]  /*5940*/  I2FP.F32.S32 R3, R7 ;  /* 0x0000000700037245 */ /* 0x000fe20000201400 */
[----:B------:R-:W-:Y:S01]  /*5950*/  FFMA.FTZ R30, R5, -UR5, R71 ;  /* 0x80000005051e7c23 */ /* 0x000fe20008010047 */
[----:B------:R-:W-:Y:S01]  /*5960*/  IABS R7, R33 ;  /* 0x0000002100077213 */ /* 0x000fe20000000000 */
[----:B---3--:R-:W-:Y:S01]  /*5970*/  FFMA.FTZ R32, R8, -UR5, R11 ;  /* 0x8000000508207c23 */ /* 0x008fe2000801000b */
[----:B------:R-:W-:Y:S01]  /*5980*/  IABS R5, R14 ;  /* 0x0000000e00057213 */ /* 0x000fe20000000000 */
[----:B------:R-:W1:Y:S01]  /*5990*/  MUFU.TANH R70, R93 ;  /* 0x0000005d00467308 */ /* 0x000e620000002400 */
[----:B------:R-:W-:Y:S01]  /*59a0*/  IABS R6, R34 ;  /* 0x0000002200067213 */ /* 0x000fe20000000000 */
[----:B------:R-:W-:Y:S01]  /*59b0*/  IMAD.MOV.U32 R8, RZ, RZ, R7 ;  /* 0x000000ffff087224 */ /* 0x000fe200078e0007 */
[----:B------:R-:W-:Y:S01]  /*59c0*/  IABS R9, R35 ;  /* 0x0000002300097213 */ /* 0x000fe20000000000 */
[----:B------:R-:W-:Y:S01]  /*59d0*/  FFMA.FTZ R29, R3, -UR5, R58 ;  /* 0x80000005031d7c23 */ /* 0x000fe2000801003a */
[----:B------:R-:W-:Y:S01]  /*59e0*/  I2FP.F32.S32 R5, R5 ;  /* 0x0000000500057245 */ /* 0x000fe20000201400 */
[----:B------:R-:W-:Y:S01]  /*59f0*/  IMAD.MOV.U32 R7, RZ, RZ, R6 ;  /* 0x000000ffff077224 */ /* 0x000fe200078e0006 */
[----:B------:R-:W-:Y:S01]  /*5a00*/  MOV R6, R9 ;  /* 0x0000000900067202 */ /* 0x000fe20000000f00 */
[----:B------:R-:W3:Y:S01]  /*5a10*/  MUFU.TANH R57, R97 ;  /* 0x0000006100397308 */ /* 0x000ee20000002400 */
[----:B------:R-:W-:Y:S01]  /*5a20*/  IABS R3, R13 ;  /* 0x0000000d00037213 */ /* 0x000fe20000000000 */
[----:B------:R-:W-:Y:S01]  /*5a30*/  FFMA.FTZ R22, R5, -UR5, R74 ;  /* 0x8000000505167c23 */ /* 0x000fe2000801004a */
[----:B------:R-:W-:-:S02]  /*5a40*/  I2FP.F32.S32 R5, R6 ;  /* 0x0000000600057245 */ /* 0x000fc40000201400 */
[----:B------:R-:W-:Y:S02]  /*5a50*/  I2FP.F32.S32 R7, R7 ;  /* 0x0000000700077245 */ /* 0x000fe40000201400 */
[----:B------:R-:W-:Y:S01]  /*5a60*/  I2FP.F32.S32 R8, R8 ;  /* 0x0000000800087245 */ /* 0x000fe20000201400 */
[----:B----4-:R-:W-:Y:S01]  /*5a70*/  FFMA.FTZ R23, R5, -UR5, R69 ;  /* 0x8000000505177c23 */ /* 0x010fe20008010045 */
[----:B------:R-:W-:Y:S01]  /*5a80*/  IABS R5, R40 ;  /* 0x0000002800057213 */ /* 0x000fe20000000000 */
[----:B------:R-:W4:Y:S01]  /*5a90*/  MUFU.TANH R73, R96 ;  /* 0x0000006000497308 */ /* 0x000f220000002400 */
[----:B------:R-:W-:Y:S01]  /*5aa0*/  IABS R6, R36 ;  /* 0x0000002400067213 */ /* 0x000fe20000000000 */
[----:B--2---:R-:W-:Y:S01]  /*5ab0*/  FFMA.FTZ R25, R7, -UR5, R66 ;  /* 0x8000000507197c23 */ /* 0x004fe20008010042 */
[----:B------:R-:W-:Y:S01]  /*5ac0*/  I2FP.F32.S32 R3, R3 ;  /* 0x0000000300037245 */ /* 0x000fe20000201400 */
[----:B-1----:R-:W-:Y:S01]  /*5ad0*/  FFMA.FTZ R26, R8, -UR5, R70 ;  /* 0x80000005081a7c23 */ /* 0x002fe20008010046 */
[----:B------:R-:W-:Y:S01]  /*5ae0*/  IABS R7, R37 ;  /* 0x0000002500077213 */ /* 0x000fe20000000000 */
[----:B------:R-:W-:Y:S01]  /*5af0*/  IMAD.MOV.U32 R8, RZ, RZ, R5 ;  /* 0x000000ffff087224 */ /* 0x000fe200078e0005 */
[----:B------:R-:W-:Y:S01]  /*5b00*/  FSEL R152, R30, -INF , !P0 ;  /* 0xff8000001e987808 */ /* 0x000fe20004000000 */
[----:B------:R-:W1:Y:S01]  /*5b10*/  MUFU.TANH R17, R17 ;  /* 0x0000001100117308 */ /* 0x000e620000002400 */
[----:B------:R-:W-:-:S02]  /*5b20*/  IMAD.MOV.U32 R5, RZ, RZ, R6 ;  /* 0x000000ffff057224 */ /* 0x000fc400078e0006 */
[----:B---3--:R-:W-:Y:S01]  /*5b30*/  FFMA.FTZ R24, R3, -UR5, R57 ;  /* 0x8000000503187c23 */ /* 0x008fe20008010039 */
[----:B------:R-:W-:Y:S01]  /*5b40*/  IABS R3, R39 ;  /* 0x0000002700037213 */ /* 0x000fe20000000000 */
[----:B------:R-:W-:Y:S01]  /*5b50*/  IMAD.MOV.U32 R6, RZ, RZ, R7 ;  /* 0x000000ffff067224 */ /* 0x000fe200078e0007 */
[----:B------:R-:W-:Y:S02]  /*5b60*/  I2FP.F32.S32 R8, R8 ;  /* 0x0000000800087245 */ /* 0x000fe40000201400 */
[----:B------:R-:W-:Y:S01]  /*5b70*/  I2FP.F32.S32 R5, R5 ;  /* 0x0000000500057245 */ /* 0x000fe20000201400 */
[----:B------:R-:W-:Y:S01]  /*5b80*/  MUFU.TANH R67, R98 ;  /* 0x0000006200437308 */ /* 0x000fe20000002400 */
[----:B------:R-:W-:Y:S01]  /*5b90*/  I2FP.F32.S32 R7, R3 ;  /* 0x0000000300077245 */ /* 0x000fe20000201400 */
[----:B----4-:R-:W-:Y:S01]  /*5ba0*/  FFMA.FTZ R20, R8, -UR5, R73 ;  /* 0x8000000508147c23 */ /* 0x010fe20008010049 */
[----:B------:R-:W-:Y:S01]  /*5bb0*/  I2FP.F32.S32 R3, R6 ;  /* 0x0000000600037245 */ /* 0x000fe20000201400 */
[----:B------:R-:W-:Y:S01]  /*5bc0*/  FFMA.FTZ R18, R5, -UR5, R18 ;  /* 0x8000000505127c23 */ /* 0x000fe20008010012 */
[----:B------:R-:W-:-:S02]  /*5bd0*/  IABS R6, R43 ;  /* 0x0000002b00067213 */ /* 0x000fc40000000000 */
[----:B------:R-:W-:Y:S01]  /*5be0*/  IABS R5, R44 ;  /* 0x0000002c00057213 */ /* 0x000fe20000000000 */
[----:B------:R-:W2:Y:S01]  /*5bf0*/  MUFU.TANH R15, R21 ;  /* 0x00000015000f7308 */ /* 0x000ea20000002400 */
[----:B-1----:R-:W-:Y:S01]  /*5c00*/  FFMA.FTZ R17, R3, -UR5, R17 ;  /* 0x8000000503117c23 */ /* 0x002fe20008010011 */
[----:B------:R-:W-:Y:S02]  /*5c10*/  IABS R3, R42 ;  /* 0x0000002a00037213 */ /* 0x000fe40000000000 */
[----:B------:R-:W-:Y:S02]  /*5c20*/  IABS R8, R45 ;  /* 0x0000002d00087213 */ /* 0x000fe40000000000 */
[----:B------:R-:W-:Y:S01]  /*5c30*/  MOV R9, R6 ;  /* 0x0000000600097202 */ /* 0x000fe20000000f00 */
[----:B------:R-:W-:Y:S01]  /*5c40*/  IMAD.MOV.U32 R6, RZ, RZ, R5 ;  /* 0x000000ffff067224 */ /* 0x000fe200078e0005 */
[----:B------:R-:W1:Y:S01]  /*5c50*/  MUFU.TANH R16, R16 ;  /* 0x0000001000107308 */ /* 0x000e620000002400 */
[----:B------:R-:W-:Y:S01]  /*5c60*/  I2FP.F32.S32 R5, R3 ;  /* 0x0000000300057245 */ /* 0x000fe20000201400 */
[----:B------:R-:W-:Y:S01]  /*5c70*/  IMAD.MOV.U32 R3, RZ, RZ, R8 ;  /* 0x000000ffff037224 */ /* 0x000fe200078e0008 */
[----:B------:R-:W-:-:S02]  /*5c80*/  I2FP.F32.S32 R8, R9 ;  /* 0x0000000900087245 */ /* 0x000fc40000201400 */
[----:B------:R-:W-:Y:S02]  /*5c90*/  I2FP.F32.S32 R6, R6 ;  /* 0x0000000600067245 */ /* 0x000fe40000201400 */
[----:B------:R-:W-:Y:S01]  /*5ca0*/  IABS R9, R49 ;  /* 0x0000003100097213 */ /* 0x000fe20000000000 */
[----:B------:R3:W-:Y:S01]  /*5cb0*/  MUFU.TANH R11, R19 ;  /* 0x00000013000b7308 */ /* 0x0007e20000002400 */
[----:B--2---:R-:W-:Y:S01]  /*5cc0*/  FFMA.FTZ R15, R5, -UR5, R15 ;  /* 0x80000005050f7c23 */ /* 0x004fe2000801000f */
[----:B------:R-:W-:Y:S02]  /*5cd0*/  I2FP.F32.S32 R5, R3 ;  /* 0x0000000300057245 */ /* 0x000fe40000201400 */
[----:B------:R-:W-:Y:S02]  /*5ce0*/  FSEL R154, R29, -INF , !P0 ;  /* 0xff8000001d9a7808 */ /* 0x000fe40004000000 */
[----:B------:R-:W-:Y:S02]  /*5cf0*/  FSEL R157, R22, -INF , !P0 ;  /* 0xff800000169d7808 */ /* 0x000fe40004000000 */
[----:B------:R-:W2:Y:S01]  /*5d00*/  MUFU.TANH R12, R68 ;  /* 0x00000044000c7308 */ /* 0x000ea20000002400 */
[----:B-1----:R-:W-:Y:S01]  /*5d10*/  FFMA.FTZ R14, R8, -UR5, R16 ;  /* 0x80000005080e7c23 */ /* 0x002fe20008010010 */
[----:B------:R-:W-:-:S02]  /*5d20*/  PLOP3.LUT P0, PT, PT, PT, UP0, 0x80, 0x0 ;  /* 0x000000000000781c */ /* 0x000fc40003f0f008 */
[----:B------:R-:W-:Y:S02]  /*5d30*/  FSEL R149, R26, -INF , !P6 ;  /* 0xff8000001a957808 */ /* 0x000fe40007000000 */
[----:B------:R-:W-:Y:S02]  /*5d40*/  FSEL R151, R25, -INF , !P6 ;  /* 0xff80000019977808 */ /* 0x000fe40007000000 */
[----:B------:R-:W1:Y:S01]  /*5d50*/  MUFU.TANH R13, R61 ;  /* 0x0000003d000d7308 */ /* 0x000e620000002400 */
[----:B---3--:R-:W-:Y:S01]  /*5d60*/  FFMA.FTZ R19, R7, -UR5, R67 ;  /* 0x8000000507137c23 */ /* 0x008fe20008010043 */
[----:B------:R-:W-:Y:S02]  /*5d70*/  IABS R7, R47 ;  /* 0x0000002f00077213 */ /* 0x000fe40000000000 */
[----:B------:R-:W-:Y:S02]  /*5d80*/  FSEL R156, R24, -INF , !P6 ;  /* 0xff800000189c7808 */ /* 0x000fe40007000000 */
[----:B------:R-:W-:-:S02]  /*5d90*/  I2FP.F32.S32 R3, R7 ;  /* 0x0000000700037245 */ /* 0x000fc40000201400 */
[----:B------:R-:W3:Y:S01]  /*5da0*/  MUFU.TANH R33, R28 ;  /* 0x0000001c00217308 */ /* 0x000ee20000002400 */
[----:B--2---:R-:W-:Y:S01]  /*5db0*/  FFMA.FTZ R12, R5, -UR5, R12 ;  /* 0x80000005050c7c23 */ /* 0x004fe2000801000c */
[----:B------:R-:W-:Y:S01]  /*5dc0*/  IABS R5, R53 ;  /* 0x0000003500057213 */ /* 0x000fe20000000000 */
[----:B------:R-:W-:Y:S01]  /*5dd0*/  FFMA.FTZ R11, R3, -UR5, R11 ;  /* 0x80000005030b7c23 */ /* 0x000fe2000801000b */
[----:B------:R-:W-:Y:S02]  /*5de0*/  IABS R3, R52 ;  /* 0x0000003400037213 */ /* 0x000fe40000000000 */
[----:B------:R-:W-:Y:S02]  /*5df0*/  IABS R7, R50 ;  /* 0x0000003200077213 */ /* 0x000fe40000000000 */
[----:B------:R-:W2:Y:S01]  /*5e00*/  MUFU.TANH R28, R72 ;  /* 0x00000048001c7308 */ /* 0x000ea20000002400 */
[----:B-1----:R-:W-:Y:S01]  /*5e10*/  FFMA.FTZ R13, R6, -UR5, R13 ;  /* 0x80000005060d7c23 */ /* 0x002fe2000801000d */
[----:B------:R-:W-:-:S02]  /*5e20*/  IABS R6, R54 ;  /* 0x0000003600067213 */ /* 0x000fc40000000000 */
[----:B------:R-:W-:Y:S01]  /*5e30*/  MOV R8, R5 ;  /* 0x0000000500087202 */ /* 0x000fe20000000f00 */
[----:B------:R-:W-:Y:S01]  /*5e40*/  IMAD.MOV.U32 R5, RZ, RZ, R3 ;  /* 0x000000ffff057224 */ /* 0x000fe200078e0003 */
[----:B------:R-:W-:Y:S01]  /*5e50*/  FSEL R139, R23, -INF , !P5 ;  /* 0xff800000178b7808 */ /* 0x000fe20006800000 */
[----:B------:R-:W-:Y:S01]  /*5e60*/  IMAD.MOV.U32 R10, RZ, RZ, R6 ;  /* 0x000000ffff0a7224 */ /* 0x000fe200078e0006 */
[----:B------:R-:W1:Y:S01]  /*5e70*/  MUFU.TANH R27, R75 ;  /* 0x0000004b001b7308 */ /* 0x000e620000002400 */
[----:B------:R-:W-:Y:S01]  /*5e80*/  IMAD.MOV.U32 R3, RZ, RZ, R7 ;  /* 0x000000ffff037224 */ /* 0x000fe200078e0007 */
[----:B------:R-:W-:Y:S01]  /*5e90*/  I2FP.F32.S32 R7, R5 ;  /* 0x0000000500077245 */ /* 0x000fe20000201400 */
[----:B------:R-:W-:Y:S01]  /*5ea0*/  IMAD.MOV.U32 R6, RZ, RZ, R9 ;  /* 0x000000ffff067224 */ /* 0x000fe200078e0009 */
[----:B------:R-:W-:Y:S02]  /*5eb0*/  I2FP.F32.S32 R10, R10 ;  /* 0x0000000a000a7245 */ /* 0x000fe40000201400 */
[----:B------:R-:W-:Y:S01]  /*5ec0*/  I2FP.F32.S32 R5, R3 ;  /* 0x0000000300057245 */ /* 0x000fe20000201400 */
[----:B---3--:R-:W-:Y:S01]  /*5ed0*/  FFMA.FTZ R7, R7, -UR5, R33 ;  /* 0x8000000507077c23 */ /* 0x008fe20008010021 */
[----:B------:R-:W3:Y:S01]  /*5ee0*/  MUFU.TANH R21, R76 ;  /* 0x0000004c00157308 */ /* 0x000ee20000002400 */
[----:B------:R-:W-:Y:S01]  /*5ef0*/  I2FP.F32.S32 R8, R8 ;  /* 0x0000000800087245 */ /* 0x000fe20000201400 */
[----:B--2---:R-:W-:Y:S01]  /*5f00*/  FFMA.FTZ R10, R10, -UR5, R28 ;  /* 0x800000050a0a7c23 */ /* 0x004fe2000801001c */
[----:B------:R-:W-:-:S02]  /*5f10*/  I2FP.F32.S32 R3, R6 ;  /* 0x0000000600037245 */ /* 0x000fc40000201400 */
[----:B------:R-:W-:Y:S02]  /*5f20*/  FSEL R153, R20, -INF , !P5 ;  /* 0xff80000014997808 */ /* 0x000fe40006800000 */
[----:B------:R-:W-:Y:S01]  /*5f30*/  FSEL R155, R19, -INF , !P5 ;  /* 0xff800000139b7808 */ /* 0x000fe20006800000 */
[----:B------:R-:W2:Y:S01]  /*5f40*/  MUFU.TANH R16, R77 ;  /* 0x0000004d00107308 */ /* 0x000ea20000002400 */
[----:B-1----:R-:W-:Y:S01]  /*5f50*/  FFMA.FTZ R8, R8, -UR5, R27 ;  /* 0x8000000508087c23 */ /* 0x002fe2000801001b */
[----:B------:R-:W-:Y:S02]  /*5f60*/  FSEL R252, R18, -INF , !P4 ;  /* 0xff80000012fc7808 */ /* 0x000fe40006000000 */
[----:B------:R-:W-:Y:S02]  /*5f70*/  FSEL R190, R17, -INF , !P4 ;  /* 0xff80000011be7808 */ /* 0x000fe40006000000 */
[----:B------:R-:W-:Y:S02]  /*5f80*/  FSEL R196, R15, -INF , !P4 ;  /* 0xff8000000fc47808 */ /* 0x000fe40006000000 */
[----:B------:R-:W-:Y:S01]  /*5f90*/  FSEL R246, R14, -INF , !P3 ;  /* 0xff8000000ef67808 */ /* 0x000fe20005800000 */
[----:B---3--:R-:W-:Y:S01]  /*5fa0*/  FFMA.FTZ R5, R5, -UR5, R21 ;  /* 0x8000000505057c23 */ /* 0x008fe20008010015 */
[----:B------:R-:W-:-:S02]  /*5fb0*/  FSEL R175, R11, -INF , !P3 ;  /* 0xff8000000baf7808 */ /* 0x000fc40005800000 */
[----:B------:R-:W-:Y:S02]  /*5fc0*/  FSEL R27, R7, -INF , !P3 ;  /* 0xff800000071b7808 */ /* 0x000fe40005800000 */
[----:B------:R-:W-:Y:S02]  /*5fd0*/  FSEL R221, R32, -INF , !P2 ;  /* 0xff80000020dd7808 */ /* 0x000fe40005000000 */
[----:B------:R-:W-:Y:S01]  /*5fe0*/  FSEL R245, R13, -INF , !P2 ;  /* 0xff8000000df57808 */ /* 0x000fe20005000000 */
[----:B--2---:R-:W-:Y:S01]  /*5ff0*/  FFMA.FTZ R3, R3, -UR5, R16 ;  /* 0x8000000503037c23 */ /* 0x004fe20008010010 */
        /* <DEDUP_REMOVED lines=89> */
.L_x_452:
[----:B------:R-:W-:Y:S05]  /*6590*/  BSYNC B0 ;  /* 0x0000000000007941 */ /* 0x000fea0003800000 */
.L_x_451:
[----:B------:R-:W0:Y:S02]  /*65a0*/  LDGDEPBAR ;  /* 0x00000000000079af */ /* 0x000e240000000000 */
.L_x_450:
[----:B------:R-:W-:Y:S01]  /*65b0*/  FMNMX.FTZ R3, R62, R59, !PT ;  /* 0x0000003b3e037209 */ /* 0x000fe20007810000 */
[----:B------:R-:W-:Y:S01]  /*65c0*/  STL [R1+0x88], R238 ;  /* 0x000088ee01007387 */ /* 0x000fe20000100800 */
[----:B------:R-:W-:Y:S01]  /*65d0*/  MOV R174, R28 ;  /* 0x0000001c00ae7202 */ /* 0x000fe20000000f00 */
[----:B------:R-:W-:Y:S01]  /*65e0*/  ULDC UR6, c[0x0][0x2ec] ;  /* 0x0000bb0000067ab9 */ /* 0x000fe20000000800 */
[----:B------:R-:W-:Y:S01]  /*65f0*/  FMNMX.FTZ R3, R56, R3, !PT ;  /* 0x0000000338037209 */ /* 0x000fe20007810000 */
[----:B------:R3:W-:Y:S01]  /*6600*/  STL [R1+0x84], R237 ;  /* 0x000084ed01007387 */ /* 0x0007e20000100800 */
[----:B------:R-:W-:Y:S02]  /*6610*/  LEA R225, R2, UR4, 0x1 ;  /* 0x0000000402e17c11 */ /* 0x000fe4000f8e08ff */
[----:B------:R-:W-:Y:S01]  /*6620*/  FMNMX.FTZ R3, R55, R3, !PT ;  /* 0x0000000337037209 */ /* 0x000fe20007810000 */
[----:B------:R-:W-:Y:S01]  /*6630*/  STL [R1+0x80], R236 ;  /* 0x000080ec01007387 */ /* 0x000fe20000100800 */
[----:B------:R-:W-:Y:S01]  /*6640*/  LEA R226, R4, R225, 0x1 ;  /* 0x000000e104e27211 */ /* 0x000fe200078e08ff */
[----:B------:R-:W-:Y:S01]  /*6650*/  IMAD R228, R0, 0x2, R225 ;  /* 0x0000000200e47824 */ /* 0x000fe200078e02e1 */
[----:B------:R-:W-:Y:S01]  /*6660*/  FMNMX.FTZ R3, R84, R3, !PT ;  /* 0x0000000354037209 */ /* 0x000fe20007810000 */
[----:B------:R-:W-:Y:S01]  /*6670*/  STL [R1+0x7c], R235 ;  /* 0x00007ceb01007387 */ /* 0x000fe20000100800 */
[----:B------:R-:W-:-:S02]  /*6680*/  LEA R227, R0, R226, 0x1 ;  /* 0x000000e200e37211 */ /* 0x000fc400078e08ff */
[----:B------:R-:W-:Y:S01]  /*6690*/  FMNMX.FTZ R3, R85, R3, !PT ;  /* 0x0000000355037209 */ /* 0x000fe20007810000 */
[----:B------:R-:W-:Y:S01]  /*66a0*/  STL [R1+0x78], R234 ;  /* 0x000078ea01007387 */ /* 0x000fe20000100800 */
[----:B--2---:R-:W-:Y:S02]  /*66b0*/  FMNMX.FTZ R8, R173, R172, !PT ;  /* 0x000000acad087209 */ /* 0x004fe40007810000 */
        /* <DEDUP_REMOVED lines=8> */
[----:B------:R-:W-:Y:S01]  /*6740*/  FMNMX.FTZ R3, R63, R3, !PT ;  /* 0x000000033f037209 */ /* 0x000fe20007810000 */
[----:B---3--:R-:W-:Y:S01]  /*6750*/  IMAD.MOV.U32 R237, RZ, RZ, R27 ;  /* 0x000000ffffed7224 */ /* 0x008fe200078e001b */
        /* <DEDUP_REMOVED lines=17> */
[----:B------:R-:W-:Y:S02]  /*6870*/  FMNMX.FTZ R3, R157, R3, !PT ;  /* 0x000000039d037209 */ /* 0x000fe40007810000 */
        /* <DEDUP_REMOVED lines=20> */
[----:B------:R-:W-:Y:S01]  /*69c0*/  LDSM.16.MT88.4 R48, [R228+0xc800] ;  /* 0x00c80000e430783b */ /* 0x000fe20000004200 */
[----:B-1----:R-:W-:-:S02]  /*69d0*/  FMNMX.FTZ R133, R133, R6, !PT ;  /* 0x0000000685857209 */ /* 0x002fc40007810000 */
        /* <DEDUP_REMOVED lines=12> */
[----:B------:R1:W2:Y:S01]  /*6aa0*/  MUFU.EX2 R193, R5 ;  /* 0x0000000500c17308 */ /* 0x0002a20000000800 */
[----:B------:R-:W-:Y:S07]  /*6ab0*/  LDSM.16.MT88.4 R56, [R226+0xc800] ;  /* 0x00c80000e238783b */ /* 0x000fee0000004200 */
        /* <DEDUP_REMOVED lines=19> */
[----:B-1----:R-:W-:Y:S01]  /*6bf0*/  FFMA.FTZ R6, R64, UR6, -R3 ;  /* 0x0000000640067c23 */ /* 0x002fe20008010803 */
[----:B------:R-:W-:Y:S01]  /*6c00*/  LDSM.16.MT88.4 R60, [R226+0xe800] ;  /* 0x00e80000e23c783b */ /* 0x000fe20000004200 */
[----:B------:R-:W-:Y:S01]  /*6c10*/  FMNMX.FTZ R0, R150, R0, !PT ;  /* 0x0000000096007209 */ /* 0x000fe20007810000 */
[----:B------:R1:W2:Y:S02]  /*6c20*/  MUFU.EX2 R238, R2 ;  /* 0x0000000200ee7308 */ /* 0x0002a40000000800 */
[----:B------:R-:W-:Y:S01]  /*6c30*/  LDSM.16.MT88.4 R64, [R225+0xe800] ;  /* 0x00e80000e140783b */ /* 0x000fe20000004200 */
        /* <DEDUP_REMOVED lines=30> */
[----:B------:R-:W-:Y:S01]  /*6e20*/  HMMA.16816.F32 R108, R4, R104, RZ ;  /* 0x00000068046c723c */ /* 0x000fe200000018ff */
[----:B-1----:R-:W-:Y:S01]  /*6e30*/  FMNMX.FTZ R8, R165, R2, !PT ;  /* 0x00000002a5087209 */ /* 0x002fe20007810000 */
[----:B------:R-:W-:-:S03]  /*6e40*/  FFMA.FTZ R2, R87, UR6, -R12 ;  /* 0x0000000657027c23 */ /* 0x000fc6000801080c */
[----:B------:R-:W-:Y:S01]  /*6e50*/  FMNMX.FTZ R8, R164, R8, !PT ;  /* 0x00000008a4087209 */ /* 0x000fe20007810000 */
[----:B------:R1:W3:Y:S01]  /*6e60*/  MUFU.EX2 R231, R2 ;  /* 0x0000000200e77308 */ /* 0x0002e20000000800 */
[C---:B------:R-:W-:Y:S06]  /*6e70*/  HMMA.16816.F32 R112, R4.reuse, R70, RZ ;  /* 0x000000460470723c */ /* 0x040fec00000018ff */
[C---:B------:R-:W-:Y:S06]  /*6e80*/  HMMA.16816.F32 R84, R4.reuse, R74, RZ ;  /* 0x0000004a0454723c */ /* 0x040fec00000018ff */
[----:B------:R-:W-:Y:S01]  /*6e90*/  HMMA.16816.F32 R32, R4, R82, RZ ;  /* 0x000000520420723c */ /* 0x000fe200000018ff */
[----:B-1----:R-:W-:Y:S01]  /*6ea0*/  FMNMX.FTZ R2, R185, R8, !PT ;  /* 0x00000008b9027209 */ /* 0x002fe20007810000 */
[----:B------:R-:W-:-:S04]  /*6eb0*/  FFMA.FTZ R8, R100, UR6, -R3 ;  /* 0x0000000664087c23 */ /* 0x000fc80008010803 */
[C---:B------:R-:W-:Y:S01]  /*6ec0*/  HMMA.16816.F32 R28, R4.reuse, R90, RZ ;  /* 0x0000005a041c723c */ /* 0x040fe200000018ff */
[----:B---3--:R-:W-:Y:S02]  /*6ed0*/  F2FP.F16.F32.PACK_AB R10, R231, R235 ;  /* 0x000000ebe70a723e */ /* 0x008fe400000000ff */
[----:B------:R-:W-:Y:S01]  /*6ee0*/  FMNMX.FTZ R2, R152, R2, !PT ;  /* 0x0000000298027209 */ /* 0x000fe20007810000 */
[----:B------:R1:W-:Y:S02]  /*6ef0*/  MUFU.EX2 R195, R8 ;  /* 0x0000000800c37308 */ /* 0x0003e40000000800 */
[----:B------:R-:W-:Y:S01]  /*6f00*/  HMMA.16816.F32 R24, R4, R94, RZ ;  /* 0x0000005e0418723c */ /* 0x000fe200000018ff */
[----:B------:R-:W-:-:S04]  /*6f10*/  FMNMX.FTZ R2, R149, R2, !PT ;  /* 0x0000000295027209 */ /* 0x000fc80007810000 */
[----:B------:R-:W-:Y:S01]  /*6f20*/  FMNMX.FTZ R2, R139, R2, !PT ;  /* 0x000000028b027209 */ /* 0x000fe20007810000 */
[----:B------:R-:W-:Y:S03]  /*6f30*/  HMMA.16816.F32 R20, R4, R98, RZ ;  /* 0x000000620414723c */ /* 0x000fe600000018ff */
[----:B------:R-:W-:-:S03]  /*6f40*/  FMNMX.FTZ R2, R252, R2, !PT ;  /* 0x00000002fc027209 */ /* 0x000fc60007810000 */
[----:B------:R-:W-:Y:S01]  /*6f50*/  HMMA.16816.F32 R16, R4, R106, RZ ;  /* 0x0000006a0410723c */ /* 0x000fe200000018ff */
[----:B------:R-:W-:Y:S01]  /*6f60*/  FMNMX.FTZ R2, R246, R2, !PT ;  /* 0x00000002f6027209 */ /* 0x000fe20007810000 */
[----:B-1----:R-:W-:-:S03]  /*6f70*/  FFMA.FTZ R8, R101, UR6, -R3 ;  /* 0x0000000665087c23 */ /* 0x002fc60008010803 */
[----:B------:R-:W-:Y:S01]  /*6f80*/  FMNMX.FTZ R2, R245, R2, !PT ;  /* 0x00000002f5027209 */ /* 0x000fe20007810000 */
[----:B------:R-:W-:Y:S01]  /*6f90*/  HMMA.16816.F32 R100, R4, R78, RZ ;  /* 0x0000004e0464723c */ /* 0x000fe200000018ff */
[----:B------:R1:W3:Y:S02]  /*6fa0*/  MUFU.EX2 R234, R8 ;  /* 0x0000000800ea7308 */ /* 0x0002e40000000800 */
[----:B------:R-:W-:-:S04]  /*6fb0*/  FMNMX.FTZ R13, R223, R2, !PT ;  /* 0x00000002df0d7209 */ /* 0x000fc80007810000 */
[----:B------:R-:W-:Y:S01]  /*6fc0*/  MOV R7, R191 ;  /* 0x000000bf00077202 */ /* 0x000fe20000000f00 */
[----:B------:R-:W4:Y:S01]  /*6fd0*/  SHFL.BFLY PT, R14, R13, 0x2, 0x1f ;  /* 0x0c401f000d0e7f89 */ /* 0x000f2200000e0000 */
[----:B-1----:R-:W-:-:S04]  /*6fe0*/  FFMA.FTZ R8, R134, UR6, -R3 ;  /* 0x0000000686087c23 */ /* 0x002fc80008010803 */
[----:B------:R1:W-:Y:S02]  /*6ff0*/  MUFU.EX2 R236, R8 ;  /* 0x0000000800ec7308 */ /* 0x0003e40000000800 */
[----:B-1----:R-:W-:Y:S01]  /*7000*/  FFMA.FTZ R8, R135, UR6, -R3 ;  /* 0x0000000687087c23 */ /* 0x002fe20008010803 */
[----:B--2---:R-:W-:Y:S02]  /*7010*/  FMNMX.FTZ R135, R0, R9, !PT ;  /* 0x0000000900877209 */ /* 0x004fe40007810000 */
[----:B---3--:R-:W-:-:S03]  /*7020*/  F2FP.F16.F32.PACK_AB R9, R234, R195 ;  /* 0x000000c3ea09723e */ /* 0x008fc600000000ff */
[----:B------:R1:W2:Y:S01]  /*7030*/  MUFU.EX2 R188, R8 ;  /* 0x0000000800bc7308 */ /* 0x0002a20000000800 */
[C---:B------:R-:W-:Y:S01]  /*7040*/  FSETP.NEU.FTZ.AND P1, PT, R135.reuse, -INF , PT ;  /* 0xff8000008700780b */ /* 0x040fe20003f3d000 */
[----:B------:R-:W-:-:S05]  /*7050*/  FMUL.FTZ R2, R135, UR6 ;  /* 0x0000000687027c20 */ /* 0x000fca0008410000 */
[----:B------:R-:W-:-:S05]  /*7060*/  FSEL R2, R2, RZ, P1 ;  /* 0x000000ff02027208 */ /* 0x000fca0000800000 */
[--C-:B------:R-:W-:Y:S01]  /*7070*/  FFMA.FTZ R0, R166, UR6, -R2.reuse ;  /* 0x00000006a6007c23 */ /* 0x100fe20008010802 */
[----:B------:R-:W-:Y:S01]  /*7080*/  FFMA.FTZ R4, R168, UR6, -R2 ;  /* 0x00000006a8047c23 */ /* 0x000fe20008010802 */
[----:B------:R-:W-:Y:S02]  /*7090*/  IMAD.MOV.U32 R166, RZ, RZ, R192 ;  /* 0x000000ffffa67224 */ /* 0x000fe400078e00c0 */
[----:B------:R4:W3:Y:S01]  /*70a0*/  MUFU.EX2 R181, R0 ;  /* 0x0000000000b57308 */ /* 0x0008e20000000800 */
[----:B-1----:R-:W-:Y:S01]  /*70b0*/  F2FP.F16.F32.PACK_AB R8, R233, R136 ;  /* 0x00000088e908723e */ /* 0x002fe200000000ff */
[----:B--2---:R-:W-:Y:S01]  /*70c0*/  IMAD.MOV.U32 R168, RZ, RZ, R188 ;  /* 0x000000ffffa87224 */ /* 0x004fe200078e00bc */
[----:B------:R-:W-:-:S05]  /*70d0*/  F2FP.F16.F32.PACK_AB R11, R188, R236 ;  /* 0x000000ecbc0b723e */ /* 0x000fca00000000ff */
[----:B------:R1:W2:Y:S02]  /*70e0*/  MUFU.EX2 R182, R4 ;  /* 0x0000000400b67308 */ /* 0x0002a40000000800 */
[C---:B------:R-:W-:Y:S01]  /*70f0*/  HMMA.16816.F32 R176, R8.reuse, R36, R44 ;  /* 0x0000002408b0723c */ /* 0x040fe2000000182c */
[----:B------:R-:W-:Y:S05]  /*7100*/  LDSM.16.MT88.4 R44, [R227+0xe800] ;  /* 0x00e80000e32c783b */ /* 0x000fea0000004200 */
[----:B------:R-:W-:Y:S01]  /*7110*/  HMMA.16816.F32 R248, R8, R52, R116 ;  /* 0x0000003408f8723c */ /* 0x000fe20000001874 */
[----:B----4-:R-:W-:-:S05]  /*7120*/  FMNMX.FTZ R0, R13, R14, !PT ;  /* 0x0000000e0d007209 */ /* 0x010fca0007810000 */
[----:B------:R-:W4:Y:S01]  /*7130*/  SHFL.BFLY PT, R5, R0, 0x1, 0x1f ;  /* 0x0c201f0000057f89 */ /* 0x000f2200000e0000 */
[----:B---3--:R-:W-:Y:S01]  /*7140*/  MOV R117, R181 ;  /* 0x000000b500757202 */ /* 0x008fe20000000f00 */
[C---:B------:R-:W-:Y:S01]  /*7150*/  HMMA.16816.F32 R120, R8.reuse, R60, R120 ;  /* 0x0000003c0878723c */ /* 0x040fe20000001878 */
[--C-:B-1----:R-:W-:Y:S01]  /*7160*/  FFMA.FTZ R4, R163, UR6, -R2.reuse ;  /* 0x00000006a3047c23 */ /* 0x102fe20008010802 */
[----:B------:R-:W-:Y:S02]  /*7170*/  MOV R116, R180 ;  /* 0x000000b400747202 */ /* 0x000fe40000000f00 */
[----:B------:R-:W-:Y:S01]  /*7180*/  MOV R163, R189 ;  /* 0x000000bd00a37202 */ /* 0x000fe20000000f00 */
[----:B------:R1:W-:Y:S01]  /*7190*/  MUFU.EX2 R15, R4 ;  /* 0x00000004000f7308 */ /* 0x0003e20000000800 */
[C---:B------:R-:W-:Y:S06]  /*71a0*/  HMMA.16816.F32 R216, R8.reuse, R64, R124 ;  /* 0x0000004008d8723c */ /* 0x040fec000000187c */
[C---:B------:R-:W-:Y:S06]  /*71b0*/  HMMA.16816.F32 R200, R8.reuse, R40, R128 ;  /* 0x0000002808c8723c */ /* 0x040fec0000001880 */
[C---:B------:R-:W-:Y:S01]  /*71c0*/  HMMA.16816.F32 R144, R8.reuse, R56, R144 ;  /* 0x000000380890723c */ /* 0x040fe20000001890 */
[--C-:B-1----:R-:W-:Y:S01]  /*71d0*/  FFMA.FTZ R4, R162, UR6, -R2.reuse ;  /* 0x00000006a2047c23 */ /* 0x102fe20008010802 */
[----:B----4-:R-:W-:Y:S01]  /*71e0*/  FMNMX.FTZ R134, R0, R5, !PT ;  /* 0x0000000500867209 */ /* 0x010fe20007810000 */
[----:B------:R-:W-:Y:S01]  /*71f0*/  FFMA.FTZ R0, R159, UR6, -R2 ;  /* 0x000000069f007c23 */ /* 0x000fe20008010802 */
[----:B--2---:R-:W-:Y:S01]  /*7200*/  IMAD.MOV.U32 R162, RZ, RZ, R182 ;  /* 0x000000ffffa27224 */ /* 0x004fe200078e00b6 */
[----:B------:R1:W-:Y:S01]  /*7210*/  MUFU.EX2 R229, R4 ;  /* 0x0000000400e57308 */ /* 0x0003e20000000800 */
[----:B------:R-:W-:Y:S01]  /*7220*/  FSETP.NEU.FTZ.AND P1, PT, R134, -INF , PT ;  /* 0xff8000008600780b */ /* 0x000fe20003f3d000 */
[----:B------:R-:W-:Y:S01]  /*7230*/  HMMA.16816.F32 R180, R8, R38, R112 ;  /* 0x0000002608b4723c */ /* 0x000fe20000001870 */
[----:B------:R-:W-:Y:S01]  /*7240*/  MOV R127, R122 ;  /* 0x0000007a007f7202 */ /* 0x000fe20000000f00 */
[----:B------:R-:W-:Y:S01]  /*7250*/  IMAD.MOV.U32 R126, RZ, RZ, R123 ;  /* 0x000000ffff7e7224 */ /* 0x000fe200078e007b */
[----:B------:R-:W-:Y:S01]  /*7260*/  MOV R125, R120 ;  /* 0x00000078007d7202 */ /* 0x000fe20000000f00 */
[----:B------:R-:W-:-:S02]  /*7270*/  IMAD.MOV.U32 R124, RZ, RZ, R121 ;  /* 0x000000ffff7c7224 */ /* 0x000fc400078e0079 */
[----:B------:R2:W-:Y:S01]  /*7280*/  MUFU.EX2 R14, R0 ;  /* 0x00000000000e7308 */ /* 0x0005e20000000800 */
[----:B------:R-:W-:Y:S01]  /*7290*/  HMMA.16816.F32 R120, R8, R44, R108 ;  /* 0x0000002c0878723c */ /* 0x000fe2000000186c */
[----:B------:R-:W-:Y:S01]  /*72a0*/  IMAD.MOV.U32 R115, RZ, RZ, R197 ;  /* 0x000000ffff737224 */ /* 0x000fe200078e00c5 */
[----:B------:R-:W-:-:S04]  /*72b0*/  MOV R114, R196 ;  /* 0x000000c400727202 */ /* 0x000fc80000000f00 */
[----:B------:R-:W-:Y:S01]  /*72c0*/  HMMA.16816.F32 R140, R8, R48, R140 ;  /* 0x00000030088c723c */ /* 0x000fe2000000188c */
[----:B-1----:R-:W-:-:S04]  /*72d0*/  FFMA.FTZ R4, R161, UR6, -R2 ;  /* 0x00000006a1047c23 */ /* 0x002fc80008010802 */
[----:B------:R1:W3:Y:S01]  /*72e0*/  MUFU.EX2 R6, R4 ;  /* 0x0000000400067308 */ /* 0x0002e20000000800 */
[----:B------:R-:W-:Y:S01]  /*72f0*/  HMMA.16816.F32 R196, R8, R50, R84 ;  /* 0x0000003208c4723c */ /* 0x000fe20000001854 */
[----:B--2---:R-:W-:-:S05]  /*7300*/  FMUL.FTZ R0, R134, UR6 ;  /* 0x0000000686007c20 */ /* 0x004fca0008410000 */
[----:B------:R-:W-:Y:S01]  /*7310*/  HMMA.16816.F32 R204, R8, R42, R32 ;  /* 0x0000002a08cc723c */ /* 0x000fe20000001820 */
[----:B------:R-:W-:-:S05]  /*7320*/  FSEL R0, R0, RZ, P1 ;  /* 0x000000ff00007208 */ /* 0x000fca0000800000 */
[----:B------:R-:W-:Y:S01]  /*7330*/  HMMA.16816.F32 R212, R8, R66, R28 ;  /* 0x0000004208d4723c */ /* 0x000fe2000000181c */
[----:B------:R-:W-:Y:S01]  /*7340*/  FFMA.FTZ R5, R167, UR6, -R0 ;  /* 0x00000006a7057c23 */ /* 0x000fe20008010800 */
[----:B-1----:R-:W-:Y:S01]  /*7350*/  FFMA.FTZ R4, R160, UR6, -R2 ;  /* 0x00000006a0047c23 */ /* 0x002fe20008010802 */
[----:B---3--:R-:W-:-:S03]  /*7360*/  IMAD.MOV.U32 R118, RZ, RZ, R6 ;  /* 0x000000ffff767224 */ /* 0x008fc600078e0006 */
[C---:B------:R-:W-:Y:S01]  /*7370*/  HMMA.16816.F32 R208, R8.reuse, R62, R24 ;  /* 0x0000003e08d0723c */ /* 0x040fe20000001818 */
[----:B------:R-:W-:Y:S01]  /*7380*/  IMAD.MOV.U32 R6, RZ, RZ, R190 ;  /* 0x000000ffff067224 */ /* 0x000fe200078e00be */
[----:B------:R1:W-:Y:S03]  /*7390*/  MUFU.EX2 R161, R4 ;  /* 0x0000000400a17308 */ /* 0x0003e60000000800 */
[----:B------:R-:W-:Y:S01]  /*73a0*/  IMAD.MOV.U32 R160, RZ, RZ, R6 ;  /* 0x000000ffffa07224 */ /* 0x000fe200078e0006 */
[C---:B------:R-:W-:Y:S04]  /*73b0*/  HMMA.16816.F32 R188, R8.reuse, R58, R100 ;  /* 0x0000003a08bc723c */ /* 0x040fe80000001864 */
[----:B------:R-:W-:Y:S02]  /*73c0*/  MUFU.EX2 R113, R5 ;  /* 0x0000000500717308 */ /* 0x000fe40000000800 */
[C---:B------:R-:W-:Y:S06]  /*73d0*/  HMMA.16816.F32 R108, R8.reuse, R54, R20 ;  /* 0x00000036086c723c */ /* 0x040fec0000001814 */
[----:B------:R-:W-:Y:S01]  /*73e0*/  HMMA.16816.F32 R128, R8, R46, R16 ;  /* 0x0000002e0880723c */ /* 0x000fe20000001810 */
[----:B-1----:R-:W-:Y:S01]  /*73f0*/  FFMA.FTZ R4, R158, UR6, -R2 ;  /* 0x000000069e047c23 */ /* 0x002fe20008010802 */
[----:B------:R-:W-:-:S03]  /*7400*/  MOV R158, R168 ;  /* 0x000000a8009e7202 */ /* 0x000fc60000000f00 */
[----:B------:R1:W-:Y:S02]  /*7410*/  MUFU.EX2 R159, R4 ;  /* 0x00000004009f7308 */ /* 0x0003e40000000800 */
[----:B------:R-:W-:Y:S02]  /*7420*/  F2FP.F16.F32.PACK_AB R8, R162, R117 ;  /* 0x00000075a208723e */ /* 0x000fe400000000ff */
[----:B------:R-:W-:Y:S01]  /*7430*/  F2FP.F16.F32.PACK_AB R10, R229, R15 ;  /* 0x0000000fe50a723e */ /* 0x000fe200000000ff */
[----:B-1----:R-:W-:-:S04]  /*7440*/  FFMA.FTZ R4, R173, UR6, -R0 ;  /* 0x00000006ad047c23 */ /* 0x002fc80008010800 */
        /* <DEDUP_REMOVED lines=10> */
[----:B------:R1:W2:Y:S02]  /*74f0*/  MUFU.EX2 R119, R4 ;  /* 0x0000000400777308 */ /* 0x0002a40000000800 */
[C---:B------:R-:W-:Y:S06]  /*7500*/  HMMA.16816.F32 R24, R8.reuse, R76, RZ ;  /* 0x0000004c0818723c */ /* 0x040fec00000018ff */
[----:B------:R-:W-:Y:S01]  /*7510*/  HMMA.16816.F32 R28, R8, R68, RZ ;  /* 0x00000044081c723c */ /* 0x000fe200000018ff */
[----:B------:R-:W-:-:S05]  /*7520*/  MOV R76, R174 ;  /* 0x000000ae004c7202 */ /* 0x000fca0000000f00 */
[C---:B------:R-:W-:Y:S01]  /*7530*/  HMMA.16816.F32 R20, R8.reuse, R72, RZ ;  /* 0x000000480814723c */ /* 0x040fe200000018ff */
[----:B-1----:R-:W-:Y:S01]  /*7540*/  FFMA.FTZ R4, R165, UR6, -R0 ;  /* 0x00000006a5047c23 */ /* 0x002fe20008010800 */
[----:B--2---:R-:W-:Y:S01]  /*7550*/  MOV R77, R119 ;  /* 0x00000077004d7202 */ /* 0x004fe20000000f00 */
[----:B------:R-:W-:Y:S02]  /*7560*/  IMAD.MOV.U32 R119, RZ, RZ, R237 ;  /* 0x000000ffff777224 */ /* 0x000fe400078e00ed */
[----:B------:R1:W-:Y:S01]  /*7570*/  MUFU.EX2 R192, R4 ;  /* 0x0000000400c07308 */ /* 0x0003e20000000800 */
[C---:B------:R-:W-:Y:S01]  /*7580*/  HMMA.16816.F32 R16, R8.reuse, R80, RZ ;  /* 0x000000500810723c */ /* 0x040fe200000018ff */
[----:B------:R-:W-:Y:S02]  /*7590*/  MOV R73, R113 ;  /* 0x0000007100497202 */ /* 0x000fe40000000f00 */
[----:B------:R-:W-:Y:S02]  /*75a0*/  MOV R72, R7 ;  /* 0x0000000700487202 */ /* 0x000fe40000000f00 */
[----:B------:R-:W-:Y:S01]  /*75b0*/  F2FP.F16.F32.PACK_AB R5, R73, R77 ;  /* 0x0000004d4905723e */ /* 0x000fe200000000ff */
[----:B------:R-:W-:Y:S01]  /*75c0*/  HMMA.16816.F32 R32, R8, R70, RZ ;  /* 0x000000460820723c */ /* 0x000fe200000018ff */
[----:B------:R-:W-:-:S02]  /*75d0*/  IMAD.MOV.U32 R81, RZ, RZ, R14 ;  /* 0x000000ffff517224 */ /* 0x000fc400078e000e */
[----:B------:R-:W-:Y:S02]  /*75e0*/  IMAD.MOV.U32 R14, RZ, RZ, R166 ;  /* 0x000000ffff0e7224 */ /* 0x000fe400078e00a6 */
[----:B------:R-:W-:Y:S01]  /*75f0*/  IMAD.MOV.U32 R80, RZ, RZ, R175 ;  /* 0x000000ffff507224 */ /* 0x000fe200078e00af */
[----:B------:R-:W-:Y:S01]  /*7600*/  F2FP.F16.F32.PACK_AB R6, R159, R81 ;  /* 0x000000519f06723e */ /* 0x000fe200000000ff */
[----:B-1----:R-:W-:-:S04]  /*7610*/  FFMA.FTZ R4, R164, UR6, -R0 ;  /* 0x00000006a4047c23 */ /* 0x002fc80008010800 */
[----:B------:R1:W2:Y:S02]  /*7620*/  MUFU.EX2 R237, R4 ;  /* 0x0000000400ed7308 */ /* 0x0002a40000000800 */
[----:B-1----:R-:W-:Y:S02]  /*7630*/  F2FP.F16.F32.PACK_AB R4, R161, R118 ;  /* 0x00000076a104723e */ /* 0x002fe400000000ff */
[----:B--2---:R-:W-:-:S07]  /*7640*/  F2FP.F16.F32.PACK_AB R7, R237, R192 ;  /* 0x000000c0ed07723e */ /* 0x004fce00000000ff */
[C---:B------:R-:W-:Y:S06]  /*7650*/  HMMA.16816.F32 R172, R4.reuse, R36, R28 ;  /* 0x0000002404ac723c */ /* 0x040fec000000181c */
[C---:B------:R-:W-:Y:S06]  /*7660*/  HMMA.16816.F32 R168, R4.reuse, R56, R24 ;  /* 0x0000003804a8723c */ /* 0x040fec0000001818 */
[----:B------:R-:W-:Y:S01]  /*7670*/  HMMA.16816.F32 R164, R4, R48, R20 ;  /* 0x0000003004a4723c */ /* 0x000fe20000001814 */
[----:B------:R-:W-:Y:S01]  /*7680*/  IMAD.MOV.U32 R56, RZ, RZ, R127 ;  /* 0x000000ffff387224 */ /* 0x000fe200078e007f */
[----:B------:R-:W-:-:S04]  /*7690*/  MOV R57, R126 ;  /* 0x0000007e00397202 */ /* 0x000fc80000000f00 */
[----:B------:R-:W-:Y:S01]  /*76a0*/  HMMA.16816.F32 R100, R4, R40, R16 ;  /* 0x000000280464723c */ /* 0x000fe20000001810 */
[----:B------:R-:W-:Y:S01]  /*76b0*/  MOV R48, R114 ;  /* 0x0000007200307202 */ /* 0x000fe20000000f00 */
[----:B------:R-:W-:-:S04]  /*76c0*/  IMAD.MOV.U32 R49, RZ, RZ, R112 ;  /* 0x000000ffff317224 */ /* 0x000fc800078e0070 */
[C---:B------:R-:W-:Y:S06]  /*76d0*/  HMMA.16816.F32 R28, R8.reuse, R88, RZ ;  /* 0x00000058081c723c */ /* 0x040fec00000018ff */
[----:B------:R-:W-:Y:S01]  /*76e0*/  HMMA.16816.F32 R24, R8, R92, RZ ;  /* 0x0000005c0818723c */ /* 0x000fe200000018ff */
[----:B------:R-:W-:Y:S01]  /*76f0*/  IMAD.MOV.U32 R88, RZ, RZ, R125 ;  /* 0x000000ffff587224 */ /* 0x000fe200078e007d */
[----:B------:R-:W-:-:S04]  /*7700*/  MOV R89, R124 ;  /* 0x0000007c00597202 */ /* 0x000fc80000000f00 */
[----:B------:R-:W-:Y:S01]  /*7710*/  HMMA.16816.F32 R20, R8, R96, RZ ;  /* 0x000000600814723c */ /* 0x000fe200000018ff */
[----:B------:R-:W-:Y:S01]  /*7720*/  MOV R92, R115 ;  /* 0x00000073005c7202 */ /* 0x000fe20000000f00 */
[----:B------:R-:W-:Y:S01]  /*7730*/  IMAD.MOV.U32 R93, RZ, RZ, R162 ;  /* 0x000000ffff5d7224 */ /* 0x000fe200078e00a2 */
[----:B------:R-:W-:-:S03]  /*7740*/  MOV R162, R238 ;  /* 0x000000ee00a27202 */ /* 0x000fc60000000f00 */
[----:B------:R-:W-:Y:S01]  /*7750*/  HMMA.16816.F32 R16, R8, R104, RZ ;  /* 0x000000680810723c */ /* 0x000fe200000018ff */
[----:B------:R-:W-:Y:S01]  /*7760*/  IMAD.MOV.U32 R97, RZ, RZ, R116 ;  /* 0x000000ffff617224 */ /* 0x000fe200078e0074 */
[----:B------:R-:W-:-:S04]  /*7770*/  MOV R96, R117 ;  /* 0x0000007500607202 */ /* 0x000fc80000000f00 */
[----:B------:R-:W-:Y:S01]  /*7780*/  HMMA.16816.F32 R84, R4, R64, R28 ;  /* 0x000000400454723c */ /* 0x000fe2000000181c */
[----:B------:R-:W-:Y:S01]  /*7790*/  IMAD.MOV.U32 R105, RZ, RZ, R118 ;  /* 0x000000ffff697224 */ /* 0x000fe200078e0076 */
[----:B------:R-:W-:-:S04]  /*77a0*/  MOV R104, R119 ;  /* 0x0000007700687202 */ /* 0x000fc80000000f00 */
[C---:B------:R-:W-:Y:S06]  /*77b0*/  HMMA.16816.F32 R116, R4.reuse, R60, R24 ;  /* 0x0000003c0474723c */ /* 0x040fec0000001818 */
[C---:B------:R-:W-:Y:S06]  /*77c0*/  HMMA.16816.F32 R112, R4.reuse, R52, R20 ;  /* 0x000000340470723c */ /* 0x040fec0000001814 */
[C---:B------:R-:W-:Y:S06]  /*77d0*/  HMMA.16816.F32 R124, R4.reuse, R44, R16 ;  /* 0x0000002c047c723c */ /* 0x040fec0000001810 */
[----:B------:R-:W-:Y:S06]  /*77e0*/  HMMA.16816.F32 R68, R4, R38, R32 ;  /* 0x000000260444723c */ /* 0x000fec0000001820 */
[C---:B------:R-:W-:Y:S06]  /*77f0*/  HMMA.16816.F32 R36, R8.reuse, R78, RZ ;  /* 0x0000004e0824723c */ /* 0x040fec00000018ff */
[----:B------:R-:W-:Y:S01]  /*7800*/  HMMA.16816.F32 R32, R8, R74, RZ ;  /* 0x0000004a0820723c */ /* 0x000fe200000018ff */
[----:B------:R-:W-:Y:S01]  /*7810*/  IMAD.MOV.U32 R78, RZ, RZ, R48 ;  /* 0x000000ffff4e7224 */ /* 0x000fe200078e0030 */
[----:B------:R-:W-:-:S04]  /*7820*/  MOV R48, R159 ;  /* 0x0000009f00307202 */ /* 0x000fc80000000f00 */
[----:B------:R-:W-:Y:S01]  /*7830*/  HMMA.16816.F32 R28, R8, R82, RZ ;  /* 0x00000052081c723c */ /* 0x000fe200000018ff */
[----:B------:R-:W-:-:S05]  /*7840*/  MOV R74, R78 ;  /* 0x0000004e004a7202 */ /* 0x000fca0000000f00 */
[----:B------:R-:W-:Y:S01]  /*7850*/  HMMA.16816.F32 R24, R8, R90, RZ ;  /* 0x0000005a0818723c */ /* 0x000fe200000018ff */
[----:B------:R-:W-:-:S05]  /*7860*/  MOV R83, R74 ;  /* 0x0000004a00537202 */ /* 0x000fca0000000f00 */
[C---:B------:R-:W-:Y:S06]  /*7870*/  HMMA.16816.F32 R20, R8.reuse, R94, RZ ;  /* 0x0000005e0814723c */ /* 0x040fec00000018ff */
[C---:B------:R-:W-:Y:S06]  /*7880*/  HMMA.16816.F32 R16, R8.reuse, R98, RZ ;  /* 0x000000620810723c */ /* 0x040fec00000018ff */
[----:B------:R-:W-:Y:S01]  /*7890*/  HMMA.16816.F32 R8, R8, R106, RZ ;  /* 0x0000006a0808723c */ /* 0x000fe200000018ff */
[----:B------:R-:W-:-:S02]  /*78a0*/  IMAD.MOV.U32 R99, RZ, RZ, R83 ;  /* 0x000000ffff637224 */ /* 0x000fc400078e0053 */
[----:B------:R-:W-:-:S03]  /*78b0*/  IMAD.MOV.U32 R98, RZ, RZ, R192 ;  /* 0x000000ffff627224 */ /* 0x000fc600078e00c0 */
[C---:B------:R-:W-:Y:S06]  /*78c0*/  HMMA.16816.F32 R36, R4.reuse, R58, R36 ;  /* 0x0000003a0424723c */ /* 0x040fec0000001824 */
[C---:B------:R-:W-:Y:S06]  /*78d0*/  HMMA.16816.F32 R32, R4.reuse, R50, R32 ;  /* 0x000000320420723c */ /* 0x040fec0000001820 */
        /* <DEDUP_REMOVED lines=11> */
[----:B--2---:R-:W-:-:S06]  /*7990*/  FFMA.FTZ R4, R150, UR6, -R2 ;  /* 0x0000000696047c23 */ /* 0x004fcc0008010802 */
[----:B------:R2:W-:Y:S02]  /*79a0*/  MUFU.EX2 R82, R4 ;  /* 0x0000000400527308 */ /* 0x0005e40000000800 */
[----:B--2---:R-:W-:-:S06]  /*79b0*/  FFMA.FTZ R4, R148, UR6, -R2 ;  /* 0x0000000694047c23 */ /* 0x004fcc0008010802 */
[----:B------:R2:W-:Y:S02]  /*79c0*/  MUFU.EX2 R79, R4 ;  /* 0x00000004004f7308 */ /* 0x0005e40000000800 */
[----:B--2---:R-:W-:-:S06]  /*79d0*/  FFMA.FTZ R4, R138, UR6, -R2 ;  /* 0x000000068a047c23 */ /* 0x004fcc0008010802 */
[----:B------:R2:W3:Y:S02]  /*79e0*/  MUFU.EX2 R159, R4 ;  /* 0x00000004009f7308 */ /* 0x0004e40000000800 */
        /* <DEDUP_REMOVED lines=8> */
[----:B------:R2:W-:Y:S01]  /*7a70*/  MUFU.EX2 R78, R4 ;  /* 0x00000004004e7308 */ /* 0x0005e20000000800 */
[----:B------:R-:W-:Y:S01]  /*7a80*/  MOV R104, R96 ;  /* 0x0000006000687202 */ /* 0x000fe20000000f00 */
[----:B------:R-:W-:Y:S01]  /*7a90*/  IMAD.MOV.U32 R96, RZ, RZ, R97 ;  /* 0x000000ffff607224 */ /* 0x000fe200078e0061 */
[----:B------:R-:W-:Y:S01]  /*7aa0*/  MOV R97, R92 ;  /* 0x0000005c00617202 */ /* 0x000fe20000000f00 */
[----:B------:R-:W-:Y:S02]  /*7ab0*/  IMAD.MOV.U32 R92, RZ, RZ, R158 ;  /* 0x000000ffff5c7224 */ /* 0x000fe400078e009e */
        /* <DEDUP_REMOVED lines=18> */
[----:B--2---:R-:W-:Y:S01]  /*7be0*/  FFMA.FTZ R4, R186, UR6, -R12 ;  /* 0x00000006ba047c23 */ /* 0x004fe2000801080c */
[----:B---3--:R-:W-:-:S03]  /*7bf0*/  F2FP.F16.F32.PACK_AB R11, R158, R78 ;  /* 0x0000004e9e0b723e */ /* 0x008fc600000000ff */
[----:B------:R2:W3:Y:S02]  /*7c00*/  MUFU.EX2 R5, R4 ;  /* 0x0000000400057308 */ /* 0x0004e40000000800 */
[----:B--2---:R-:W-:Y:S01]  /*7c10*/  FFMA.FTZ R4, R154, UR6, -R12 ;  /* 0x000000069a047c23 */ /* 0x004fe2000801080c */
[----:B------:R-:W-:-:S05]  /*7c20*/  MOV R154, R238 ;  /* 0x000000ee009a7202 */ /* 0x000fca0000000f00 */
[----:B------:R2:W-:Y:S01]  /*7c30*/  MUFU.EX2 R238, R4 ;  /* 0x0000000400ee7308 */ /* 0x0005e20000000800 */
[----:B------:R-:W-:Y:S01]  /*7c40*/  F2FP.F16.F32.PACK_AB R9, R90, R154 ;  /* 0x0000009a5a09723e */ /* 0x000fe200000000ff */
[----:B--2---:R-:W-:Y:S01]  /*7c50*/  FFMA.FTZ R4, R151, UR6, -R12 ;  /* 0x0000000697047c23 */ /* 0x004fe2000801080c */
[----:B---3--:R-:W-:-:S05]  /*7c60*/  IMAD.MOV.U32 R151, RZ, RZ, R5 ;  /* 0x000000ffff977224 */ /* 0x008fca00078e0005 */
[----:B------:R2:W-:Y:S02]  /*7c70*/  MUFU.EX2 R94, R4 ;  /* 0x00000004005e7308 */ /* 0x0005e40000000800 */
[----:B--2---:R-:W-:Y:S01]  /*7c80*/  FFMA.FTZ R4, R153, UR6, -R12 ;  /* 0x0000000699047c23 */ /* 0x004fe2000801080c */
[----:B------:R-:W-:Y:S01]  /*7c90*/  MOV R153, R96 ;  /* 0x0000006000997202 */ /* 0x000fe20000000f00 */
[----:B------:R-:W-:-:S04]  /*7ca0*/  IMAD.MOV.U32 R96, RZ, RZ, R162 ;  /* 0x000000ffff607224 */ /* 0x000fc800078e00a2 */
[----:B------:R2:W3:Y:S02]  /*7cb0*/  MUFU.EX2 R231, R4 ;  /* 0x0000000400e77308 */ /* 0x0004e40000000800 */
[----:B--2---:R-:W-:Y:S01]  /*7cc0*/  FFMA.FTZ R4, R187, UR6, -R3 ;  /* 0x00000006bb047c23 */ /* 0x004fe20008010803 */
[----:B---3--:R-:W-:-:S05]  /*7cd0*/  F2FP.F16.F32.PACK_AB R6, R231, R94 ;  /* 0x0000005ee706723e */ /* 0x008fca00000000ff */
[----:B------:R2:W-:Y:S02]  /*7ce0*/  MUFU.EX2 R138, R4 ;  /* 0x00000004008a7308 */ /* 0x0005e40000000800 */
[----:B--2---:R-:W-:Y:S01]  /*7cf0*/  FFMA.FTZ R4, R157, UR6, -R3 ;  /* 0x000000069d047c23 */ /* 0x004fe20008010803 */
[----:B------:R-:W-:-:S05]  /*7d00*/  IMAD.MOV.U32 R157, RZ, RZ, R72 ;  /* 0x000000ffff9d7224 */ /* 0x000fca00078e0048 */
[----:B------:R2:W3:Y:S02]  /*7d10*/  MUFU.EX2 R139, R4 ;  /* 0x00000004008b7308 */ /* 0x0004e40000000800 */
[----:B--2---:R-:W-:Y:S01]  /*7d20*/  FFMA.FTZ R4, R156, UR6, -R3 ;  /* 0x000000069c047c23 */ /* 0x004fe20008010803 */
[----:B---3--:R-:W-:Y:S02]  /*7d30*/  F2FP.F16.F32.PACK_AB R5, R139, R138 ;  /* 0x0000008a8b05723e */ /* 0x008fe400000000ff */
[----:B------:R-:W-:-:S03]  /*7d40*/  MOV R156, R193 ;  /* 0x000000c1009c7202 */ /* 0x000fc60000000f00 */
[----:B------:R2:W-:Y:S02]  /*7d50*/  MUFU.EX2 R95, R4 ;  /* 0x00000004005f7308 */ /* 0x0005e40000000800 */
[----:B--2---:R-:W-:Y:S01]  /*7d60*/  FFMA.FTZ R4, R155, UR6, -R3 ;  /* 0x000000069b047c23 */ /* 0x004fe20008010803 */
[----:B------:R-:W-:Y:S01]  /*7d70*/  MOV R155, R82 ;  /* 0x00000052009b7202 */ /* 0x000fe20000000f00 */
[----:B------:R-:W-:Y:S01]  /*7d80*/  IMAD.MOV.U32 R82, RZ, RZ, R75 ;  /* 0x000000ffff527224 */ /* 0x000fe200078e004b */
[----:B------:R-:W-:-:S03]  /*7d90*/  MOV R75, R92 ;  /* 0x0000005c004b7202 */ /* 0x000fc60000000f00 */
[----:B------:R2:W3:Y:S01]  /*7da0*/  MUFU.EX2 R81, R4 ;  /* 0x0000000400517308 */ /* 0x0004e20000000800 */
[----:B------:R-:W-:Y:S01]  /*7db0*/  F2FP.F16.F32.PACK_AB R8, R155, R149 ;  /* 0x000000959b08723e */ /* 0x000fe200000000ff */
[----:B------:R-:W-:Y:S01]  /*7dc0*/  IMAD.MOV.U32 R92, RZ, RZ, R49 ;  /* 0x000000ffff5c7224 */ /* 0x000fe200078e0031 */
[----:B------:R-:W-:Y:S01]  /*7dd0*/  MOV R107, R82 ;  /* 0x00000052006b7202 */ /* 0x000fe20000000f00 */
[----:B------:R-:W-:Y:S01]  /*7de0*/  IMAD.MOV.U32 R148, RZ, RZ, R75 ;  /* 0x000000ffff947224 */ /* 0x000fe200078e004b */
[----:B------:R-:W-:-:S03]  /*7df0*/  MOV R82, R73 ;  /* 0x0000004900527202 */ /* 0x000fc60000000f00 */
[C---:B-1----:R-:W-:Y:S06]  /*7e00*/  HMMA.16816.F32 R168, R8.reuse, R16, R168 ;  /* 0x0000001008a8723c */ /* 0x042fec00000018a8 */
[----:B------:R-:W-:Y:S01]  /*7e10*/  HMMA.16816.F32 R36, R8, R18, R36 ;  /* 0x000000120824723c */ /* 0x000fe20000001824 */
[----:B--2---:R-:W-:Y:S02]  /*7e20*/  F2FP.F16.F32.PACK_AB R4, R238, R151 ;  /* 0x00000097ee04723e */ /* 0x004fe400000000ff */
[----:B---3--:R-:W-:-:S03]  /*7e30*/  F2FP.F16.F32.PACK_AB R7, R81, R95 ;  /* 0x0000005f5107723e */ /* 0x008fc600000000ff */
[----:B------:R-:W-:Y:S06]  /*7e40*/  HMMA.16816.F32 R172, R8, R20, R172 ;  /* 0x0000001408ac723c */ /* 0x000fec00000018ac */
[C---:B------:R-:W-:Y:S06]  /*7e50*/  HMMA.16816.F32 R184, R4.reuse, R16, R144 ;  /* 0x0000001004b8723c */ /* 0x040fec0000001890 */
[C---:B------:R-:W-:Y:S01]  /*7e60*/  HMMA.16816.F32 R188, R4.reuse, R18, R188 ;  /* 0x0000001204bc723c */ /* 0x040fe200000018bc */
[----:B------:R-:W1:Y:S01]  /*7e70*/  LDSM.16.MT88.4 R16, [R227+0xd000] ;  /* 0x00d00000e310783b */ /* 0x000e620000004200 */
[----:B------:R-:W-:Y:S01]  /*7e80*/  MOV R144, R92 ;  /* 0x0000005c00907202 */ /* 0x000fe20000000f00 */
[----:B------:R-:W-:Y:S01]  /*7e90*/  IMAD.MOV.U32 R146, RZ, RZ, R99 ;  /* 0x000000ffff927224 */ /* 0x000fe200078e0063 */
[----:B------:R-:W-:Y:S01]  /*7ea0*/  MOV R92, R80 ;  /* 0x00000050005c7202 */ /* 0x000fe20000000f00 */
[----:B------:R-:W-:Y:S01]  /*7eb0*/  IMAD.MOV.U32 R80, RZ, RZ, R194 ;  /* 0x000000ffff507224 */ /* 0x000fe200078e00c2 */
[----:B------:R-:W-:Y:S01]  /*7ec0*/  MOV R147, R90 ;  /* 0x0000005a00937202 */ /* 0x000fe20000000f00 */
[----:B------:R-:W-:Y:S01]  /*7ed0*/  IMAD.MOV.U32 R145, RZ, RZ, R91 ;  /* 0x000000ffff917224 */ /* 0x000fe200078e005b */
[----:B------:R-:W-:Y:S01]  /*7ee0*/  HMMA.16816.F32 R192, R4, R28, R140 ;  /* 0x0000001c04c0723c */ /* 0x000fe2000000188c */
[----:B------:R-:W-:Y:S01]  /*7ef0*/  IMAD.MOV.U32 R99, RZ, RZ, R93 ;  /* 0x000000ffff637224 */ /* 0x000fe200078e005d */
[----:B------:R-:W-:Y:S01]  /*7f00*/  MOV R90, R56 ;  /* 0x00000038005a7202 */ /* 0x000fe20000000f00 */
[----:B------:R-:W-:-:S02]  /*7f10*/  IMAD.MOV.U32 R91, RZ, RZ, R57 ;  /* 0x000000ffff5b7224 */ /* 0x000fc400078e0039 */
[----:B------:R-:W-:Y:S01]  /*7f20*/  IMAD.MOV.U32 R93, RZ, RZ, R160 ;  /* 0x000000ffff5d7224 */ /* 0x000fe200078e00a0 */
[C---:B------:R-:W-:Y:S01]  /*7f30*/  HMMA.16816.F32 R176, R4.reuse, R20, R176 ;  /* 0x0000001404b0723c */ /* 0x040fe200000018b0 */
[----:B------:R-:W-:Y:S02]  /*7f40*/  MOV R143, R163 ;  /* 0x000000a3008f7202 */ /* 0x000fe40000000f00 */
[----:B------:R-:W-:Y:S02]  /*7f50*/  MOV R141, R144 ;  /* 0x00000090008d7202 */ /* 0x000fe40000000f00 */
[----:B------:R-:W-:Y:S01]  /*7f60*/  MOV R144, R78 ;  /* 0x0000004e00907202 */ /* 0x000fe20000000f00 */
[----:B------:R-:W-:Y:S01]  /*7f70*/  HMMA.16816.F32 R180, R4, R22, R180 ;  /* 0x0000001604b4723c */ /* 0x000fe200000018b4 */
[----:B------:R-:W-:Y:S01]  /*7f80*/  IMAD.MOV.U32 R142, RZ, RZ, R143 ;  /* 0x000000ffff8e7224 */ /* 0x000fe200078e008f */
[----:B------:R-:W-:Y:S01]  /*7f90*/  MOV R140, R95 ;  /* 0x0000005f008c7202 */ /* 0x000fe20000000f00 */
[----:B------:R-:W-:-:S03]  /*7fa0*/  IMAD.MOV.U32 R143, RZ, RZ, R94 ;  /* 0x000000ffff8f7224 */ /* 0x000fc600078e005e */
[C---:B------:R-:W-:Y:S01]  /*7fb0*/  HMMA.16816.F32 R48, R8.reuse, R22, R68 ;  /* 0x000000160830723c */ /* 0x040fe20000001844 */
[----:B------:R-:W2:Y:S05]  /*7fc0*/  LDSM.16.MT88.4 R20, [R226+0xf000] ;  /* 0x00f00000e214783b */ /* 0x000eaa0000004200 */
[----:B------:R-:W-:Y:S06]  /*7fd0*/  HMMA.16816.F32 R164, R8, R28, R164 ;  /* 0x0000001c08a4723c */ /* 0x000fec00000018a4 */
[----:B------:R-:W-:Y:S06]  /*7fe0*/  HMMA.16816.F32 R196, R4, R30, R196 ;  /* 0x0000001e04c4723c */ /* 0x000fec00000018c4 */
[-C--:B-1----:R-:W-:Y:S06]  /*7ff0*/  HMMA.16816.F32 R160, R8, R16.reuse, R100 ;  /* 0x0000001008a0723c */ /* 0x082fec0000001864 */
[C---:B------:R-:W-:Y:S06]  /*8000*/  HMMA.16816.F32 R200, R4.reuse, R16, R200 ;  /* 0x0000001004c8723c */ /* 0x040fec00000018c8 */
[-C--:B------:R-:W-:Y:S06]  /*8010*/  HMMA.16816.F32 R204, R4, R18.reuse, R204 ;  /* 0x0000001204cc723c */ /* 0x080fec00000018cc */
[C---:B------:R-:W-:Y:S01]  /*8020*/  HMMA.16816.F32 R56, R8.reuse, R18, R40 ;  /* 0x000000120838723c */ /* 0x040fe20000001828 */
[----:B------:R-:W1:Y:S05]  /*8030*/  LDSM.16.MT88.4 R16, [R228+0xf000] ;  /* 0x00f00000e410783b */ /* 0x000e6a0000004200 */
[----:B------:R-:W-:Y:S01]  /*8040*/  HMMA.16816.F32 R32, R8, R30, R32 ;  /* 0x0000001e0820723c */ /* 0x000fe20000001820 */
[----:B------:R-:W3:Y:S05]  /*8050*/  LDSM.16.MT88.4 R28, [R227+0xf000] ;  /* 0x00f00000e31c783b */ /* 0x000eea0000004200 */
[C---:B------:R-:W-:Y:S06]  /*8060*/  HMMA.16816.F32 R72, R4.reuse, R24, R216 ;  /* 0x000000180448723c */ /* 0x040fec00000018d8 */
[----:B--2---:R-:W-:Y:S01]  /*8070*/  HMMA.16816.F32 R88, R4, R20, R88 ;  /* 0x000000140458723c */ /* 0x004fe20000001858 */
[----:B------:R-:W-:Y:S01]  /*8080*/  IMAD.MOV.U32 R219, RZ, RZ, R153 ;  /* 0x000000ffffdb7224 */ /* 0x000fe200078e0099 */
[----:B------:R-:W-:Y:S01]  /*8090*/  MOV R218, R106 ;  /* 0x0000006a00da7202 */ /* 0x000fe20000000f00 */
[----:B------:R-:W-:Y:S01]  /*80a0*/  IMAD.MOV.U32 R217, RZ, RZ, R107 ;  /* 0x000000ffffd97224 */ /* 0x000fe200078e006b */
[----:B------:R-:W-:Y:S01]  /*80b0*/  MOV R216, R104 ;  /* 0x0000006800d87202 */ /* 0x000fe20000000f00 */
[----:B------:R-:W-:Y:S01]  /*80c0*/  IMAD.MOV.U32 R153, RZ, RZ, R105 ;  /* 0x000000ffff997224 */ /* 0x000fe200078e0069 */
[C---:B------:R-:W-:Y:S06]  /*80d0*/  HMMA.16816.F32 R60, R8.reuse, R22, R60 ;  /* 0x00000016083c723c */ /* 0x040fec000000183c */
[C---:B------:R-:W-:Y:S06]  /*80e0*/  HMMA.16816.F32 R68, R8.reuse, R24, R84 ;  /* 0x000000180844723c */ /* 0x040fec0000001854 */
[----:B------:R-:W-:Y:S06]  /*80f0*/  HMMA.16816.F32 R84, R8, R20, R116 ;  /* 0x000000140854723c */ /* 0x000fec0000001874 */
[C---:B-1----:R-:W-:Y:S06]  /*8100*/  HMMA.16816.F32 R104, R4.reuse, R16, R248 ;  /* 0x000000100468723c */ /* 0x042fec00000018f8 */
[C---:B---3--:R-:W-:Y:S01]  /*8110*/  HMMA.16816.F32 R120, R4.reuse, R28, R120 ;  /* 0x0000001c0478723c */ /* 0x048fe20000001878 */
[----:B------:R-:W-:Y:S01]  /*8120*/  MOV R251, R145 ;  /* 0x0000009100fb7202 */ /* 0x000fe20000000f00 */
[----:B------:R-:W-:Y:S01]  /*8130*/  IMAD.MOV.U32 R250, RZ, RZ, R146 ;  /* 0x000000fffffa7224 */ /* 0x000fe200078e0092 */
[----:B------:R-:W-:Y:S01]  /*8140*/  MOV R146, R77 ;  /* 0x0000004d00927202 */ /* 0x000fe20000000f00 */
[----:B------:R-:W-:Y:S01]  /*8150*/  IMAD.MOV.U32 R145, RZ, RZ, R79 ;  /* 0x000000ffff917224 */ /* 0x000fe200078e004f */
[----:B------:R-:W-:Y:S01]  /*8160*/  MOV R248, R92 ;  /* 0x0000005c00f87202 */ /* 0x000fe20000000f00 */
[----:B------:R-:W-:Y:S01]  /*8170*/  IMAD.MOV.U32 R249, RZ, RZ, R76 ;  /* 0x000000fffff97224 */ /* 0x000fe200078e004c */
[C---:B------:R-:W-:Y:S06]  /*8180*/  HMMA.16816.F32 R108, R4.reuse, R18, R108 ;  /* 0x00000012046c723c */ /* 0x040fec000000186c */
[C---:B------:R-:W-:Y:S06]  /*8190*/  HMMA.16816.F32 R76, R4.reuse, R26, R212 ;  /* 0x0000001a044c723c */ /* 0x040fec00000018d4 */
[----:B------:R-:W-:Y:S01]  /*81a0*/  HMMA.16816.F32 R40, R4, R30, R128 ;  /* 0x0000001e0428723c */ /* 0x000fe20000001880 */
[----:B------:R-:W-:-:S05]  /*81b0*/  IMAD.MOV.U32 R215, RZ, RZ, R93 ;  /* 0x000000ffffd77224 */ /* 0x000fca00078e005d */
[----:B------:R-:W-:Y:S06]  /*81c0*/  HMMA.16816.F32 R92, R4, R22, R208 ;  /* 0x00000016045c723c */ /* 0x000fec00000018d0 */
[----:B------:R-:W-:Y:S01]  /*81d0*/  HMMA.16816.F32 R52, R8, R18, R52 ;  /* 0x000000120834723c */ /* 0x000fe20000001834 */
[----:B------:R-:W-:-:S04]  /*81e0*/  FFMA.FTZ R4, R244, UR6, -R2 ;  /* 0x00000006f4047c23 */ /* 0x000fc80008010802 */
[----:B------:R1:W-:Y:S01]  /*81f0*/  MUFU.EX2 R23, R4 ;  /* 0x0000000400177308 */ /* 0x0003e20000000800 */
[C---:B------:R-:W-:Y:S01]  /*8200*/  HMMA.16816.F32 R100, R8.reuse, R16, R112 ;  /* 0x000000100864723c */ /* 0x040fe20000001870 */
[----:B------:R-:W-:Y:S05]  /*8210*/  LDSM.16.MT88.4 R112, [R228+0xf800] ;  /* 0x00f80000e470783b */ /* 0x000fea0000004200 */
[C---:B------:R-:W-:Y:S06]  /*8220*/  HMMA.16816.F32 R64, R8.reuse, R26, R64 ;  /* 0x0000001a0840723c */ /* 0x040fec0000001840 */
[----:B------:R-:W-:Y:S01]  /*8230*/  HMMA.16816.F32 R116, R8, R28, R124 ;  /* 0x0000001c0874723c */ /* 0x000fe2000000187c */
[----:B-1----:R-:W-:-:S05]  /*8240*/  FFMA.FTZ R4, R222, UR6, -R2 ;  /* 0x00000006de047c23 */ /* 0x002fca0008010802 */
[----:B------:R-:W-:Y:S01]  /*8250*/  HMMA.16816.F32 R44, R8, R30, R44 ;  /* 0x0000001e082c723c */ /* 0x000fe2000000182c */
[----:B------:R1:W2:Y:S02]  /*8260*/  MUFU.EX2 R24, R4 ;  /* 0x0000000400187308 */ /* 0x0002a40000000800 */
[--C-:B-1----:R-:W-:Y:S01]  /*8270*/  FFMA.FTZ R4, R221, UR6, -R2.reuse ;  /* 0x00000006dd047c23 */ /* 0x102fe20008010802 */
[----:B------:R-:W-:-:S05]  /*8280*/  FFMA.FTZ R2, R220, UR6, -R2 ;  /* 0x00000006dc027c23 */ /* 0x000fca0008010802 */
[----:B------:R-:W-:Y:S08]  /*8290*/  MUFU.EX2 R25, R4 ;  /* 0x0000000400197308 */ /* 0x000ff00000000800 */
[----:B------:R1:W-:Y:S02]  /*82a0*/  MUFU.EX2 R22, R2 ;  /* 0x0000000200167308 */ /* 0x0003e40000000800 */
[----:B-1----:R-:W-:-:S06]  /*82b0*/  FFMA.FTZ R2, R252, UR6, -R0 ;  /* 0x00000006fc027c23 */ /* 0x002fcc0008010800 */
[----:B------:R1:W-:Y:S02]  /*82c0*/  MUFU.EX2 R19, R2 ;  /* 0x0000000200137308 */ /* 0x0003e40000000800 */
[----:B-1----:R-:W-:-:S06]  /*82d0*/  FFMA.FTZ R2, R246, UR6, -R0 ;  /* 0x00000006f6027c23 */ /* 0x002fcc0008010800 */
[----:B------:R1:W3:Y:S02]  /*82e0*/  MUFU.EX2 R20, R2 ;  /* 0x0000000200147308 */ /* 0x0002e40000000800 */
[--C-:B-1----:R-:W-:Y:S01]  /*82f0*/  FFMA.FTZ R2, R245, UR6, -R0.reuse ;  /* 0x00000006f5027c23 */ /* 0x102fe20008010800 */
[----:B------:R-:W-:-:S05]  /*8300*/  FFMA.FTZ R0, R223, UR6, -R0 ;  /* 0x00000006df007c23 */ /* 0x000fca0008010800 */
[----:B------:R-:W-:Y:S08]  /*8310*/  MUFU.EX2 R21, R2 ;  /* 0x0000000200157308 */ /* 0x000ff00000000800 */
[----:B------:R1:W-:Y:S02]  /*8320*/  MUFU.EX2 R18, R0 ;  /* 0x0000000000127308 */ /* 0x0003e40000000800 */
        /* <DEDUP_REMOVED lines=14> */
[----:B------:R1:W-:Y:S02]  /*8410*/  MUFU.EX2 R14, R0 ;  /* 0x00000000000e7308 */ /* 0x0003e40000000800 */
        /* <DEDUP_REMOVED lines=22> */
[----:B------:R-:W-:-:S02]  /*8580*/  IMAD.MOV.U32 R251, RZ, RZ, R219 ;  /* 0x000000fffffb7224 */ /* 0x000fc400078e00db */
[----:B------:R-:W-:Y:S01]  /*8590*/  IMAD.MOV.U32 R217, RZ, RZ, R142 ;  /* 0x000000ffffd97224 */ /* 0x000fe200078e008e */
[----:B------:R-:W-:Y:S01]  /*85a0*/  MOV R29, R232 ;  /* 0x000000e8001d7202 */ /* 0x000fe20000000f00 */
[----:B------:R-:W-:Y:S01]  /*85b0*/  IMAD.MOV.U32 R219, RZ, RZ, R157 ;  /* 0x000000ffffdb7224 */ /* 0x000fe200078e009d */
[----:B------:R-:W-:Y:S01]  /*85c0*/  MOV R245, R96 ;  /* 0x0000006000f57202 */ /* 0x000fe20000000f00 */
[----:B------:R-:W-:Y:S01]  /*85d0*/  IMAD.MOV.U32 R223, RZ, RZ, R80 ;  /* 0x000000ffffdf7224 */ /* 0x000fe200078e0050 */
[----:B--2---:R-:W-:Y:S02]  /*85e0*/  F2FP.F16.F32.PACK_AB R128, R24, R23 ;  /* 0x000000171880723e */ /* 0x004fe400000000ff */
[----:B---3--:R-:W-:Y:S01]  /*85f0*/  F2FP.F16.F32.PACK_AB R129, R20, R19 ;  /* 0x000000131481723e */ /* 0x008fe200000000ff */
[----:B-1----:R-:W-:Y:S01]  /*8600*/  FFMA.FTZ R0, R215, UR6, -R12 ;  /* 0x00000006d7007c23 */ /* 0x002fe2000801080c */
[----:B------:R-:W-:Y:S02]  /*8610*/  MOV R215, R216 ;  /* 0x000000d800d77202 */ /* 0x000fe40000000f00 */
[----:B------:R-:W-:Y:S01]  /*8620*/  MOV R216, R141 ;  /* 0x0000008d00d87202 */ /* 0x000fe20000000f00 */
[----:B------:R1:W-:Y:S01]  /*8630*/  MUFU.EX2 R16, R0 ;  /* 0x0000000000107308 */ /* 0x0003e20000000800 */
[----:B------:R-:W-:Y:S01]  /*8640*/  F2FP.F16.F32.PACK_AB R130, R22, R25 ;  /* 0x000000191682723e */ /* 0x000fe200000000ff */
[----:B------:R-:W-:Y:S01]  /*8650*/  IMAD.MOV.U32 R220, RZ, RZ, R83 ;  /* 0x000000ffffdc7224 */ /* 0x000fe200078e0053 */
[----:B----4-:R-:W-:Y:S01]  /*8660*/  F2FP.F16.F32.PACK_AB R124, R15, R14 ;  /* 0x0000000e0f7c723e */ /* 0x010fe200000000ff */
[----:B------:R-:W-:Y:S01]  /*8670*/  IMAD.MOV.U32 R141, RZ, RZ, R159 ;  /* 0x000000ffff8d7224 */ /* 0x000fe200078e009f */
[----:B------:R-:W-:-:S02]  /*8680*/  MOV R252, R97 ;  /* 0x0000006100fc7202 */ /* 0x000fc40000000f00 */
[----:B------:R-:W-:Y:S02]  /*8690*/  MOV R221, R82 ;  /* 0x0000005200dd7202 */ /* 0x000fe40000000f00 */
[----:B------:R-:W-:Y:S02]  /*86a0*/  MOV R142, R158 ;  /* 0x0000009e008e7202 */ /* 0x000fe40000000f00 */
[----:B------:R-:W-:Y:S01]  /*86b0*/  LDSM.16.MT88.4 R156, [R225+0xd800] ;  /* 0x00d80000e19c783b */ /* 0x000fe20000004200 */
[----:B-1----:R-:W-:-:S04]  /*86c0*/  FFMA.FTZ R0, R247, UR6, -R12 ;  /* 0x00000006f7007c23 */ /* 0x002fc8000801080c */
[----:B------:R1:W-:Y:S02]  /*86d0*/  MUFU.EX2 R17, R0 ;  /* 0x0000000000117308 */ /* 0x0003e40000000800 */
        /* <DEDUP_REMOVED lines=11> */
[----:B------:R-:W-:Y:S01]  /*8790*/  FADD.FTZ R2, R248, R215 ;  /* 0x000000d7f8027221 */ /* 0x000fe20000010000 */
[----:B------:R-:W-:Y:S01]  /*87a0*/  IMAD.MOV.U32 R218, RZ, RZ, R219 ;  /* 0x000000ffffda7224 */ /* 0x000fe200078e00db */
[----:B------:R-:W-:Y:S01]  /*87b0*/  MOV R219, R143 ;  /* 0x0000008f00db7202 */ /* 0x000fe20000000f00 */
[----:B------:R-:W-:Y:S01]  /*87c0*/  IMAD.MOV.U32 R143, RZ, RZ, R144 ;  /* 0x000000ffff8f7224 */ /* 0x000fe200078e0090 */
[----:B------:R-:W-:Y:S01]  /*87d0*/  MOV R215, R216 ;  /* 0x000000d800d77202 */ /* 0x000fe20000000f00 */
[----:B-1----:R-:W-:Y:S01]  /*87e0*/  FFMA.FTZ R0, R212, UR6, -R3 ;  /* 0x00000006d4007c23 */ /* 0x002fe20008010803 */
[----:B------:R-:W-:Y:S01]  /*87f0*/  IMAD.MOV.U32 R248, RZ, RZ, R217 ;  /* 0x000000fffff87224 */ /* 0x000fe200078e00d9 */
[----:B------:R-:W-:-:S02]  /*8800*/  MOV R144, R145 ;  /* 0x0000009100907202 */ /* 0x000fc40000000f00 */
[----:B------:R-:W-:Y:S01]  /*8810*/  MOV R209, R215 ;  /* 0x000000d700d17202 */ /* 0x000fe20000000f00 */
[----:B------:R1:W2:Y:S01]  /*8820*/  MUFU.EX2 R12, R0 ;  /* 0x00000000000c7308 */ /* 0x0002a20000000800 */
[----:B------:R-:W-:Y:S02]  /*8830*/  IMAD.MOV.U32 R210, RZ, RZ, R248 ;  /* 0x000000ffffd27224 */ /* 0x000fe400078e00f8 */
[----:B------:R-:W-:Y:S02]  /*8840*/  IMAD.MOV.U32 R212, RZ, RZ, R249 ;  /* 0x000000ffffd47224 */ /* 0x000fe400078e00f9 */
[----:B------:R-:W-:Y:S02]  /*8850*/  IMAD.MOV.U32 R7, RZ, RZ, R210 ;  /* 0x000000ffff077224 */ /* 0x000fe400078e00d2 */
[----:B------:R-:W-:Y:S02]  /*8860*/  IMAD.MOV.U32 R145, RZ, RZ, R146 ;  /* 0x000000ffff917224 */ /* 0x000fe400078e0092 */
[--C-:B-1----:R-:W-:Y:S01]  /*8870*/  FFMA.FTZ R0, R213, UR6, -R3.reuse ;  /* 0x00000006d5007c23 */ /* 0x102fe20008010803 */
[----:B------:R-:W-:Y:S01]  /*8880*/  FFMA.FTZ R3, R214, UR6, -R3 ;  /* 0x00000006d6037c23 */ /* 0x000fe20008010803 */
[----:B------:R-:W-:Y:S01]  /*8890*/  MOV R213, R250 ;  /* 0x000000fa00d57202 */ /* 0x000fe20000000f00 */
[----:B------:R-:W-:Y:S01]  /*88a0*/  IMAD.MOV.U32 R214, RZ, RZ, R251 ;  /* 0x000000ffffd67224 */ /* 0x000fe200078e00fb */
[----:B------:R-:W-:-:S02]  /*88b0*/  MOV R217, R144 ;  /* 0x0000009000d97202 */ /* 0x000fc40000000f00 */
[----:B------:R-:W-:Y:S01]  /*88c0*/  MOV R208, R213 ;  /* 0x000000d500d07202 */ /* 0x000fe20000000f00 */
[----:B------:R-:W-:Y:S01]  /*88d0*/  IMAD.MOV.U32 R131, RZ, RZ, R214 ;  /* 0x000000ffff837224 */ /* 0x000fe200078e00d6 */
[----:B------:R1:W-:Y:S01]  /*88e0*/  MUFU.EX2 R11, R0 ;  /* 0x00000000000b7308 */ /* 0x0003e20000000800 */
[----:B------:R-:W-:Y:S01]  /*88f0*/  MOV R249, R218 ;  /* 0x000000da00f97202 */ /* 0x000fe20000000f00 */
[----:B------:R-:W-:Y:S01]  /*8900*/  FADD.FTZ R8, R212, R13 ;  /* 0x0000000dd4087221 */ /* 0x000fe20000010000 */
[----:B------:R-:W-:Y:S01]  /*8910*/  MOV R146, R238 ;  /* 0x000000ee00927202 */ /* 0x000fe20000000f00 */
[----:B-1----:R-:W-:Y:S01]  /*8920*/  FADD.FTZ R0, R208, R131 ;  /* 0x00000083d0007221 */ /* 0x002fe20000010000 */
[----:B------:R-:W-:Y:S01]  /*8930*/  MOV R208, R209 ;  /* 0x000000d100d07202 */ /* 0x000fe20000000f00 */
[----:B------:R-:W-:Y:S02]  /*8940*/  IMAD.MOV.U32 R144, RZ, RZ, R153 ;  /* 0x000000ffff907224 */ /* 0x000fe400078e0099 */
[----:B------:R1:W3:Y:S01]  /*8950*/  MUFU.EX2 R13, R3 ;  /* 0x00000003000d7308 */ /* 0x0002e20000000800 */
[----:B------:R-:W-:Y:S01]  /*8960*/  MOV R211, R249 ;  /* 0x000000f900d37202 */ /* 0x000fe20000000f00 */
[----:B------:R-:W-:-:S02]  /*8970*/  IMAD.MOV.U32 R218, RZ, RZ, R143 ;  /* 0x000000ffffda7224 */ /* 0x000fc400078e008f */
[----:B------:R-:W-:Y:S01]  /*8980*/  FADD.FTZ R9, R208, R7 ;  /* 0x00000007d0097221 */ /* 0x000fe20000010000 */
[----:B------:R-:W-:Y:S01]  /*8990*/  IMAD.MOV.U32 R250, RZ, RZ, R147 ;  /* 0x000000fffffa7224 */ /* 0x000fe200078e0093 */
[----:B------:R-:W4:Y:S01]  /*89a0*/  LDSM.16.MT88.4 R4, [R227+0xf800] ;  /* 0x00f80000e304783b */ /* 0x000f220000004200 */
[----:B------:R-:W-:Y:S02]  /*89b0*/  MOV R212, R144 ;  /* 0x0000009000d47202 */ /* 0x000fe40000000f00 */
[----:B------:R-:W-:Y:S01]  /*89c0*/  MOV R209, R211 ;  /* 0x000000d300d17202 */ /* 0x000fe20000000f00 */
[----:B------:R-:W-:Y:S01]  /*89d0*/  IMAD.MOV.U32 R216, RZ, RZ, R145 ;  /* 0x000000ffffd87224 */ /* 0x000fe200078e0091 */
[----:B------:R-:W-:Y:S01]  /*89e0*/  MOV R210, R212 ;  /* 0x000000d400d27202 */ /* 0x000fe20000000f00 */
[----:B------:R2:W5:Y:S01]  /*89f0*/  LDL.LU R238, [R1+0x88] ;  /* 0x0000880001ee7983 */ /* 0x0005620000300800 */
[----:B------:R-:W-:Y:S02]  /*8a00*/  MOV R143, R155 ;  /* 0x0000009b008f7202 */ /* 0x000fe40000000f00 */
[----:B------:R-:W-:Y:S01]  /*8a10*/  MOV R147, R149 ;  /* 0x0000009500937202 */ /* 0x000fe20000000f00 */
[----:B------:R-:W-:Y:S01]  /*8a20*/  IMAD.MOV.U32 R246, RZ, RZ, R210 ;  /* 0x000000fffff67224 */ /* 0x000fe200078e00d2 */
[----:B------:R-:W-:Y:S01]  /*8a30*/  MOV R149, R148 ;  /* 0x0000009400957202 */ /* 0x000fe20000000f00 */
[----:B------:R-:W-:Y:S01]  /*8a40*/  IMAD.MOV.U32 R148, RZ, RZ, R237 ;  /* 0x000000ffff947224 */ /* 0x000fe200078e00ed */
[----:B------:R-:W-:Y:S01]  /*8a50*/  MOV R145, R151 ;  /* 0x0000009700917202 */ /* 0x000fe20000000f00 */
[----:B-1----:R-:W-:Y:S01]  /*8a60*/  FADD.FTZ R3, R209, R2 ;  /* 0x00000002d1037221 */ /* 0x002fe20000010000 */
[----:B------:R-:W-:Y:S01]  /*8a70*/  MOV R251, R146 ;  /* 0x0000009200fb7202 */ /* 0x000fe20000000f00 */
[----:B------:R-:W-:-:S02]  /*8a80*/  IMAD.MOV.U32 R146, RZ, RZ, R154 ;  /* 0x000000ffff927224 */ /* 0x000fc400078e009a */
[----:B------:R-:W-:Y:S01]  /*8a90*/  FADD.FTZ R2, R29, R8 ;  /* 0x000000081d027221 */ /* 0x000fe20000010000 */
        /* <DEDUP_REMOVED lines=14> */
[----:B------:R-:W-:Y:S02]  /*8b80*/  F2FP.F16.F32.PACK_AB R131, R18, R21 ;  /* 0x000000151283723e */ /* 0x000fe400000000ff */
[----:B--2---:R-:W-:Y:S02]  /*8b90*/  F2FP.F16.F32.PACK_AB R125, R12, R10 ;  /* 0x0000000a0c7d723e */ /* 0x004fe400000000ff */
[----:B------:R-:W-:Y:S02]  /*8ba0*/  F2FP.F16.F32.PACK_AB R126, R17, R16 ;  /* 0x00000010117e723e */ /* 0x000fe400000000ff */
[----:B---3--:R-:W-:Y:S01]  /*8bb0*/  F2FP.F16.F32.PACK_AB R127, R13, R11 ;  /* 0x0000000b0d7f723e */ /* 0x008fe200000000ff */
[----:B------:R-:W-:Y:S02]  /*8bc0*/  IMAD.MOV.U32 R212, RZ, RZ, R143 ;  /* 0x000000ffffd47224 */ /* 0x000fe400078e008f */
[----:B------:R-:W-:Y:S01]  /*8bd0*/  FADD.FTZ R0, R29, R0 ;  /* 0x000000001d007221 */ /* 0x000fe20000010000 */
[----:B------:R-:W-:Y:S01]  /*8be0*/  MOV R143, R145 ;  /* 0x00000091008f7202 */ /* 0x000fe20000000f00 */
[----:B------:R-:W-:Y:S01]  /*8bf0*/  FADD.FTZ R8, R230, R9 ;  /* 0x00000009e6087221 */ /* 0x000fe20000010000 */
[----:B------:R-:W-:Y:S01]  /*8c00*/  MOV R29, R223 ;  /* 0x000000df001d7202 */ /* 0x000fe20000000f00 */
[----:B------:R-:W-:Y:S01]  /*8c10*/  IMAD.MOV.U32 R223, RZ, RZ, R245 ;  /* 0x000000ffffdf7224 */ /* 0x000fe200078e00f5 */
[----:B------:R-:W-:Y:S01]  /*8c20*/  MOV R211, R144 ;  /* 0x0000009000d37202 */ /* 0x000fe20000000f00 */
[----:B------:R-:W-:Y:S01]  /*8c30*/  IMAD.MOV.U32 R144, RZ, RZ, R146 ;  /* 0x000000ffff907224 */ /* 0x000fe200078e0092 */
[----:B------:R-:W-:Y:S01]  /*8c40*/  MOV R145, R147 ;  /* 0x0000009300917202 */ /* 0x000fe20000000f00 */
[----:B------:R-:W-:-:S02]  /*8c50*/  IMAD.MOV.U32 R147, RZ, RZ, R99 ;  /* 0x000000ffff937224 */ /* 0x000fc400078e0063 */
[----:B------:R-:W-:Y:S01]  /*8c60*/  FADD.FTZ R3, R229, R3 ;  /* 0x00000003e5037221 */ /* 0x000fe20000010000 */
[----:B------:R-:W-:Y:S01]  /*8c70*/  MOV R245, R246 ;  /* 0x000000f600f57202 */ /* 0x000fe20000000f00 */
[----:B------:R-:W-:Y:S01]  /*8c80*/  FADD.FTZ R2, R224, R2 ;  /* 0x00000002e0027221 */ /* 0x000fe20000010000 */
[----:B------:R-:W-:Y:S01]  /*8c90*/  MOV R146, R98 ;  /* 0x0000006200927202 */ /* 0x000fe20000000f00 */
[-C--:B----4-:R-:W-:Y:S01]  /*8ca0*/  HMMA.16816.F32 R120, R124, R4.reuse, R120 ;  /* 0x000000047c78723c */ /* 0x090fe20000001878 */
[----:B------:R-:W-:Y:S01]  /*8cb0*/  MOV R99, R233 ;  /* 0x000000e900637202 */ /* 0x000fe20000000f00 */
[----:B------:R-:W-:Y:S01]  /*8cc0*/  FADD.FTZ R0, R137, R0 ;  /* 0x0000000089007221 */ /* 0x000fe20000010000 */
[----:B------:R-:W-:Y:S01]  /*8cd0*/  MOV R246, R136 ;  /* 0x0000008800f67202 */ /* 0x000fe20000000f00 */
[----:B------:R-:W1:Y:S01]  /*8ce0*/  LDSM.16.MT88.4 R152, [R226+0xd800] ;  /* 0x00d80000e298783b */ /* 0x000e620000004200 */
[----:B------:R-:W-:Y:S01]  /*8cf0*/  MOV R98, R234 ;  /* 0x000000ea00627202 */ /* 0x000fe20000000f00 */
[----:B------:R-:W-:Y:S01]  /*8d00*/  HMMA.16816.F32 R116, R128, R4, R116 ;  /* 0x000000048074723c */ /* 0x000fe20000001874 */
[----:B------:R-:W-:Y:S01]  /*8d10*/  FADD.FTZ R3, R223, R3 ;  /* 0x00000003df037221 */ /* 0x000fe20000010000 */
[----:B------:R-:W-:Y:S01]  /*8d20*/  MOV R222, R99 ;  /* 0x0000006300de7202 */ /* 0x000fe20000000f00 */
[----:B------:R-:W-:Y:S01]  /*8d30*/  FADD.FTZ R2, R245, R2 ;  /* 0x00000002f5027221 */ /* 0x000fe20000010000 */
[----:B------:R-:W-:Y:S01]  /*8d40*/  FADD.FTZ R0, R246, R0 ;  /* 0x00000000f6007221 */ /* 0x000fe20000010000 */
[----:B------:R2:W5:Y:S01]  /*8d50*/  LDL.LU R237, [R1+0x84] ;  /* 0x0000840001ed7983 */ /* 0x0005620000300800 */
[----:B------:R-:W-:Y:S01]  /*8d60*/  MOV R213, R151 ;  /* 0x0000009700d57202 */ /* 0x000fe20000000f00 */
[----:B------:R-:W-:Y:S01]  /*8d70*/  FADD.FTZ R4, R29, R8 ;  /* 0x000000081d047221 */ /* 0x000fe20000010000 */
[----:B------:R-:W-:Y:S01]  /*8d80*/  MOV R26, R147 ;  /* 0x00000093001a7202 */ /* 0x000fe20000000f00 */
[----:B------:R-:W-:Y:S01]  /*8d90*/  IMAD.MOV.U32 R244, RZ, RZ, R98 ;  /* 0x000000fffff47224 */ /* 0x000fe200078e0062 */
[----:B------:R-:W-:Y:S01]  /*8da0*/  MOV R27, R146 ;  /* 0x00000092001b7202 */ /* 0x000fe20000000f00 */
[----:B------:R-:W-:Y:S01]  /*8db0*/  FADD.FTZ R4, R252, R4 ;  /* 0x00000004fc047221 */ /* 0x000fe20000010000 */
[----:B------:R-:W-:Y:S01]  /*8dc0*/  FADD.FTZ R3, R220, R3 ;  /* 0x00000003dc037221 */ /* 0x000fe20000010000 */
[----:B------:R-:W-:Y:S01]  /*8dd0*/  FADD.FTZ R2, R221, R2 ;  /* 0x00000002dd027221 */ /* 0x000fe20000010000 */
[----:B------:R-:W-:Y:S01]  /*8de0*/  MOV R209, R144 ;  /* 0x0000009000d17202 */ /* 0x000fe20000000f00 */
[----:B------:R-:W-:-:S02]  /*8df0*/  IMAD.MOV.U32 R208, RZ, RZ, R145 ;  /* 0x000000ffffd07224 */ /* 0x000fc400078e0091 */
        /* <DEDUP_REMOVED lines=25> */
[----:B------:R-:W-:Y:S01]  /*8f90*/  MOV R143, R81 ;  /* 0x00000051008f7202 */ /* 0x000fe20000000f00 */
[----:B------:R-:W-:Y:S02]  /*8fa0*/  IMAD.MOV.U32 R141, RZ, RZ, R142 ;  /* 0x000000ffff8d7224 */ /* 0x000fe400078e008e */
[----:B------:R-:W-:Y:S01]  /*8fb0*/  FADD.FTZ R3, R217, R3 ;  /* 0x00000003d9037221 */ /* 0x000fe20000010000 */
[----:B------:R-:W-:Y:S01]  /*8fc0*/  MOV R142, R231 ;  /* 0x000000e7008e7202 */ /* 0x000fe20000000f00 */
[----:B------:R-:W-:Y:S01]  /*8fd0*/  FADD.FTZ R0, R219, R0 ;  /* 0x00000000db007221 */ /* 0x000fe20000010000 */
[----:B------:R-:W3:Y:S01]  /*8fe0*/  LDSM.16.MT88.4 R148, [R228+0xd800] ;  /* 0x00d80000e494783b */ /* 0x000ee20000004200 */
[----:B------:R-:W-:Y:S01]  /*8ff0*/  FADD.FTZ R2, R218, R2 ;  /* 0x00000002da027221 */ /* 0x000fe20000010000 */
[----:B------:R-:W-:-:S02]  /*9000*/  FADD.FTZ R4, R140, R4 ;  /* 0x000000048c047221 */ /* 0x000fc40000010000 */
[----:B------:R-:W4:Y:S01]  /*9010*/  LDSM.16.MT88.4 R144, [R227+0xd800] ;  /* 0x00d80000e390783b */ /* 0x000f220000004200 */
[----:B------:R-:W-:-:S03]  /*9020*/  FADD.FTZ R3, R141, R3 ;  /* 0x000000038d037221 */ /* 0x000fc60000010000 */
[----:B------:R-:W2:Y:S01]  /*9030*/  LDSM.16.MT88.4 R80, [R225+0xf800] ;  /* 0x00f80000e150783b */ /* 0x000ea20000004200 */
[----:B------:R-:W-:-:S03]  /*9040*/  FADD.FTZ R0, R143, R0 ;  /* 0x000000008f007221 */ /* 0x000fc60000010000 */
[----:B------:R-:W2:Y:S01]  /*9050*/  LDSM.16.MT88.4 R96, [R226+0xf800] ;  /* 0x00f80000e260783b */ /* 0x000ea20000004200 */
        /* <DEDUP_REMOVED lines=19> */
[----:B------:R-:W-:Y:S01]  /*9190*/  FADD.FTZ R3, R18, R3 ;  /* 0x0000000312037221 */ /* 0x000fe20000010000 */
[----:B------:R-:W-:Y:S02]  /*91a0*/  HMMA.16816.F32 R172, R128, R156, R172 ;  /* 0x0000009c80ac723c */ /* 0x000fe400000018ac */
[----:B------:R2:W5:Y:S01]  /*91b0*/  LDL.LU R231, [R1+0x6c] ;  /* 0x00006c0001e77983 */ /* 0x0005620000300800 */
[----:B------:R-:W-:-:S03]  /*91c0*/  FADD.FTZ R0, R13, R0 ;  /* 0x000000000d007221 */ /* 0x000fc60000010000 */
[----:B------:R2:W5:Y:S01]  /*91d0*/  LDL.LU R230, [R1+0x68] ;  /* 0x0000680001e67983 */ /* 0x0005620000300800 */
[----:B------:R-:W-:Y:S01]  /*91e0*/  FADD.FTZ R2, R17, R2 ;  /* 0x0000000211027221 */ /* 0x000fe20000010000 */
[C---:B------:R-:W-:Y:S02]  /*91f0*/  HMMA.16816.F32 R176, R124.reuse, R156, R176 ;  /* 0x0000009c7cb0723c */ /* 0x040fe400000018b0 */
[----:B------:R2:W5:Y:S04]  /*9200*/  LDL.LU R229, [R1+0x64] ;  /* 0x0000640001e57983 */ /* 0x0005680000300800 */
[----:B------:R2:W5:Y:S01]  /*9210*/  LDL.LU R224, [R1+0x60] ;  /* 0x0000600001e07983 */ /* 0x0005620000300800 */
[----:B------:R-:W-:Y:S03]  /*9220*/  HMMA.16816.F32 R180, R124, R158, R180 ;  /* 0x0000009e7cb4723c */ /* 0x000fe600000018b4 */
[----:B------:R2:W5:Y:S03]  /*9230*/  LDL.LU R137, [R1+0x5c] ;  /* 0x00005c0001897983 */ /* 0x0005660000300800 */
[-C--:B-1----:R-:W-:Y:S01]  /*9240*/  HMMA.16816.F32 R168, R128, R152.reuse, R168 ;  /* 0x0000009880a8723c */ /* 0x082fe200000018a8 */
[----:B------:R1:W5:Y:S04]  /*9250*/  LDL.LU R136, [R1+0x58] ;  /* 0x0000580001887983 */ /* 0x0003680000300800 */
[----:B------:R1:W-:Y:S01]  /*9260*/  STL [R1], R4 ;  /* 0x0000000401007387 */ /* 0x0003e20000100800 */
[C---:B------:R-:W-:Y:S03]  /*9270*/  HMMA.16816.F32 R184, R124.reuse, R152, R184 ;  /* 0x000000987cb8723c */ /* 0x040fe600000018b8 */
[----:B------:R1:W-:Y:S03]  /*9280*/  STL [R1+0x4], R3 ;  /* 0x0000040301007387 */ /* 0x0003e60000100800 */
[----:B------:R-:W-:Y:S01]  /*9290*/  HMMA.16816.F32 R188, R124, R154, R188 ;  /* 0x0000009a7cbc723c */ /* 0x000fe200000018bc */
[----:B------:R1:W-:Y:S04]  /*92a0*/  STL [R1+0xc], R0 ;  /* 0x00000c0001007387 */ /* 0x0003e80000100800 */
[----:B------:R1:W-:Y:S01]  /*92b0*/  STL [R1+0x8], R2 ;  /* 0x0000080201007387 */ /* 0x0003e20000100800 */
[-C--:B---3--:R-:W-:Y:S06]  /*92c0*/  HMMA.16816.F32 R164, R128, R148.reuse, R164 ;  /* 0x0000009480a4723c */ /* 0x088fec00000018a4 */
[C---:B------:R-:W-:Y:S06]  /*92d0*/  HMMA.16816.F32 R192, R124.reuse, R148, R192 ;  /* 0x000000947cc0723c */ /* 0x040fec00000018c0 */
        /* <DEDUP_REMOVED lines=32> */
[----:B------:R-:W-:Y:S01]  /*94e0*/  IMAD.MOV.U32 R140, RZ, RZ, R133 ;  /* 0x000000ffff8c7224 */ /* 0x000fe200078e0085 */
[----:B------:R-:W-:Y:S01]  /*94f0*/  ULDC.64 UR8, c[0x0][0x250] ;  /* 0x0000940000087ab9 */ /* 0x000fe20000000a00 */
[----:B------:R-:W-:-:S02]  /*9500*/  ULEA.HI.SX32 UR22, UR17, 0xfffffffe, 0x1a ;  /* 0xfffffffe11167891 */ /* 0x000fc4000f8fd23f */
[----:B------:R-:W-:Y:S02]  /*9510*/  USHF.L.U64.HI UR17, UR8, 0x4, UR9 ;  /* 0x0000000408117899 */ /* 0x000fe40008010209 */
[----:B------:R-:W-:Y:S02]  /*9520*/  USHF.L.U32 UR18, UR8, 0x4, URZ ;  /* 0x0000000408127899 */ /* 0x000fe4000800063f */
[----:B------:R-:W3:Y:S01]  /*9530*/  @!P3 LDC.64 R4, c[0x0][0x220] ;  /* 0x00008800ff04bb82 */ /* 0x000ee20000000a00 */
[----:B------:R-:W-:Y:S01]  /*9540*/  ULDC UR15, c[0x0][0x2d0] ;  /* 0x0000b400000f7ab9 */ /* 0x000fe20000000800 */
[----:B------:R-:W-:Y:S01]  /*9550*/  ULDC UR11, c[0x0][0x39c] ;  /* 0x0000e700000b7ab9 */ /* 0x000fe20000000800 */
[----:B------:R-:W-:Y:S01]  /*9560*/  ULDC UR4, c[0x0][0x2ec] ;  /* 0x0000bb0000047ab9 */ /* 0x000fe20000000800 */
[----:B------:R-:W-:Y:S01]  /*9570*/  UMOV UR10, 0x40 ;  /* 0x00000040000a7882 */ /* 0x000fe20000000000 */
[----:B------:R-:W-:-:S03]  /*9580*/  ULDC.64 UR6, c[0x0][0x248] ;  /* 0x0000920000067ab9 */ /* 0x000fc60000000a00 */
[----:B------:R-:W4:Y:S08]  /*9590*/  @!P3 LDC.64 R8, c[0x0][0x220] ;  /* 0x00008800ff08bb82 */ /* 0x000f300000000a00 */
[----:B------:R-:W4:Y:S01]  /*95a0*/  @!P3 LDC.64 R6, c[0x0][0x220] ;  /* 0x00008800ff06bb82 */ /* 0x000f220000000a00 */
[----:B-1----:R-:W-:Y:S01]  /*95b0*/  LOP3.LUT R143, R143, 0x3, RZ, 0xc0, !PT ;  /* 0x000000038f8f7812 */ /* 0x002fe200078ec0ff */
[----:B---3--:R1:W-:Y:S04]  /*95c0*/  @!P3 STL.64 [R1+0x38], R4 ;  /* 0x000038040100b387 */ /* 0x0083e80000100a00 */
[----:B----4-:R3:W-:Y:S04]  /*95d0*/  @!P3 STL.64 [R1+0x30], R8 ;  /* 0x000030080100b387 */ /* 0x0107e80000100a00 */
[----:B------:R3:W-:Y:S01]  /*95e0*/  @!P3 STL.64 [R1+0x28], R6 ;  /* 0x000028060100b387 */ /* 0x0007e20000100a00 */
[----:B-1----:R-:W1:Y:S03]  /*95f0*/  @!P3 LDC.64 R4, c[0x0][0x220] ;  /* 0x00008800ff04bb82 */ /* 0x002e660000000a00 */
[----:B-1----:R3:W-:Y:S01]  /*9600*/  @!P3 STL.64 [R1+0x20], R4 ;  /* 0x000020040100b387 */ /* 0x0027e20000100a00 */
[----:B--2---:R-:W-:-:S05]  /*9610*/  IMAD R2, R143, -0x2, R142 ;  /* 0xfffffffe8f027824 */ /* 0x004fca00078e028e */
[----:B------:R-:W-:-:S05]  /*9620*/  IADD3 R0, R0, -UR24, R2 ;  /* 0x8000001800007c10 */ /* 0x000fca000fffe002 */
[----:B------:R3:W-:Y:S01]  /*9630*/  STL [R1+0x18], R0 ;  /* 0x0000180001007387 */ /* 0x0007e20000100800 */
[----:B------:R-:W-:Y:S05]  /*9640*/  BRA `(.L_x_454) ;  /* 0x0000000400547947 */ /* 0x000fea0003800000 */
.L_x_456:
[----:B------:R-:W2:Y:S01]  /*9650*/  LDL.64 R12, [R1+0x50] ;  /* 0x00005000010c7983 */ /* 0x000ea20000100a00 */
[----:B------:R-:W3:Y:S01]  /*9660*/  @!P3 LDC.64 R10, c[0x0][0x218] ;  /* 0x00008600ff0abb82 */ /* 0x000ee20000000a00 */
[----:B------:R-:W-:Y:S02]  /*9670*/  UIADD3 UR19, UR22, -0x1, URZ ;  /* 0xffffffff16137890 */ /* 0x000fe4000fffe03f */
[----:B------:R-:W4:Y:S02]  /*9680*/  LDL.64 R250, [R1+0x40] ;  /* 0x0000400001fa7983 */ /* 0x000f240000100a00 */
[----:B------:R-:W-:Y:S02]  /*9690*/  USHF.R.S32.HI UR16, URZ, 0x1f, UR19 ;  /* 0x0000001f3f107899 */ /* 0x000fe40008011413 */
[----:B------:R1:W-:Y:S01]  /*96a0*/  @P3 STS.128 [R243+0x8000], RZ ;  /* 0x008000fff3003388 */ /* 0x0003e20000000c00 */
[----:B------:R-:W5:Y:S01]  /*96b0*/  @!P2 LDC.64 R8, c[0x0][0x218] ;  /* 0x00008600ff08ab82 */ /* 0x000f620000000a00 */
[----:B------:R-:W-:Y:S02]  /*96c0*/  UIMAD UR16, UR16, UR6, URZ ;  /* 0x00000006101072a4 */ /* 0x000fe4000f8e023f */
[----:B------:R-:W-:Y:S02]  /*96d0*/  UIMAD.WIDE.U32 UR28, UR19, UR6, URZ ;  /* 0x00000006131c72a5 */ /* 0x000fe4000f8e003f */
[----:B------:R-:W-:Y:S03]  /*96e0*/  UIMAD UR16, UR19, UR7, UR16 ;  /* 0x00000007131072a4 */ /* 0x000fe6000f8e0210 */
[----:B------:R-:W1:Y:S01]  /*96f0*/  @!P3 LDC.64 R6, c[0x0][0x218] ;  /* 0x00008600ff06bb82 */ /* 0x000e620000000a00 */
[----:B------:R-:W-:Y:S01]  /*9700*/  UIADD3 UR16, UR29, UR16, URZ ;  /* 0x000000101d107290 */ /* 0x000fe2000fffe03f */
[----:B------:R-:W-:Y:S02]  /*9710*/  IMAD.U32 R3, RZ, RZ, UR28 ;  /* 0x0000001cff037e24 */ /* 0x000fe4000f8e00ff */
[----:B------:R-:W-:Y:S03]  /*9720*/  IMAD.U32 R2, RZ, RZ, UR28 ;  /* 0x0000001cff027e24 */ /* 0x000fe6000f8e00ff */
[----:B------:R-:W-:Y:S01]  /*9730*/  IMAD.U32 R4, RZ, RZ, UR16 ;  /* 0x00000010ff047e24 */ /* 0x000fe2000f8e00ff */
[----:B------:R-:W1:Y:S08]  /*9740*/  @!P2 LDC.64 R16, c[0x0][0x218] ;  /* 0x00008600ff10ab82 */ /* 0x000e700000000a00 */
[----:B------:R-:W1:Y:S01]  /*9750*/  @!P2 LDC.64 R14, c[0x0][0x218] ;  /* 0x00008600ff0eab82 */ /* 0x000e620000000a00 */
[----:B--2---:R-:W-:Y:S07]  /*9760*/  LEA R3, P1, R3, R12, 0x6 ;  /* 0x0000000c03037211 */ /* 0x004fee00078230ff */
[----:B------:R-:W2:Y:S01]  /*9770*/  @!P3 LDC.64 R12, c[0x0][0x218] ;  /* 0x00008600ff0cbb82 */ /* 0x000ea20000000a00 */
[C---:B---3--:R-:W-:Y:S02]  /*9780*/  @!P3 LEA R10, P5, R3.reuse, R10, 0x1 ;  /* 0x0000000a030ab211 */ /* 0x048fe400078a08ff */
[----:B----4-:R-:W-:Y:S02]  /*9790*/  LEA.HI.X R4, R2, R251, R4, 0x6, P1 ;  /* 0x000000fb02047211 */ /* 0x010fe400008f3404 */
        /* <DEDUP_REMOVED lines=8> */
[----:B-1----:R-:W-:Y:S01]  /*9820*/  @!P3 LEA R6, P1, R2, R6, 0x1 ;  /* 0x000000060206b211 */ /* 0x002fe200078208ff */
        /* <DEDUP_REMOVED lines=14> */
[----:B-1----:R-:W1:Y:S01]  /*9910*/  @!P2 LDC.64 R8, c[0x0][0x218] ;  /* 0x00008600ff08ab82 */ /* 0x002e620000000a00 */
[C---:B-----5:R-:W-:Y:S04]  /*9920*/  @!P2 LEA R6, P1, R2.reuse, R16, 0x1 ;  /* 0x000000100206a211 */ /* 0x060fe800078208ff */
[C---:B------:R-:W-:Y:S02]  /*9930*/  @!P2 LEA.HI.X R7, R2.reuse, R17, R4, 0x1, P1 ;  /* 0x000000110207a211 */ /* 0x040fe400008f0c04 */
[----:B------:R-:W-:Y:S03]  /*9940*/  IADD3 R2, P1, R2, UR26, RZ ;  /* 0x0000001a02027c10 */ /* 0x000fe6000ff3e0ff */
[----:B------:R-:W-:Y:S01]  /*9950*/  @!PT LDS RZ, [RZ] ;  /* 0x00000000fffff984 */ /* 0x000fe20000000800 */
[----:B------:R-:W-:Y:S01]  /*9960*/  @!PT LDS RZ, [RZ] ;  /* 0x00000000fffff984 */ /* 0x000fe20000000800 */
[----:B------:R-:W-:Y:S01]  /*9970*/  @!PT LDS RZ, [RZ] ;  /* 0x00000000fffff984 */ /* 0x000fe20000000800 */
[----:B------:R5:W-:Y:S01]  /*9980*/  @!P2 LDGSTS.E.BYPASS.LTC128B.128 [R243+0xa800], desc[UR20][R6.64+0x80] ;  /* 0x0a80008006f3afae */ /* 0x000be2000b901d54 */
[----:B--2---:R-:W-:Y:S02]  /*9990*/  @!P3 LEA R12, P4, R2, R12, 0x1 ;  /* 0x0000000c020cb211 */ /* 0x004fe400078808ff */
[----:B------:R-:W-:Y:S01]  /*99a0*/  IADD3.X R4, R4, UR25, RZ, P1, !PT ;  /* 0x0000001904047c10 */ /* 0x000fe20008ffe4ff */
[----:B------:R4:W-:Y:S01]  /*99b0*/  @P3 STS.128 [R243+0x9000], RZ ;  /* 0x009000fff3003388 */ /* 0x0009e20000000c00 */
[C---:B------:R-:W-:Y:S02]  /*99c0*/  IADD3 R3, P1, R2.reuse, UR26, RZ ;  /* 0x0000001a02037c10 */ /* 0x040fe4000ff3e0ff */
[C-C-:B------:R-:W-:Y:S02]  /*99d0*/  @!P3 LEA.HI.X R13, R2.reuse, R13, R4.reuse, 0x1, P4 ;  /* 0x0000000d020db211 */ /* 0x140fe400020f0c04 */
[C---:B-1----:R-:W-:Y:S02]  /*99e0*/  @!P2 LEA R8, P4, R2.reuse, R8, 0x1 ;  /* 0x000000080208a211 */ /* 0x042fe400078808ff */
        /* <DEDUP_REMOVED lines=14> */
[C---:B-----5:R-:W-:Y:S03]  /*9ad0*/  @!P2 LEA R6, P1, R3.reuse, R14, 0x1 ;  /* 0x0000000e0306a211 */ /* 0x060fe600078208ff */
        /* <DEDUP_REMOVED lines=12> */
.L_x_454:
[----:B--23--:R-:W2:Y:S01]  /*9ba0*/  LDL R0, [R1+0x14] ;  /* 0x0000140001007983 */ /* 0x00cea20000100800 */
[----:B------:R-:W-:Y:S01]  /*9bb0*/  USHF.R.S32.HI UR16, URZ, 0x1f, UR22 ;  /* 0x0000001f3f107899 */ /* 0x000fe20008011416 */
[----:B------:R-:W-:Y:S04]  /*9bc0*/  DEPBAR.LE SB0, 0x0 ;  /* 0x000080000000791a */ /* 0x000fe80000000000 */
[----:B------:R-:W3:Y:S01]  /*9bd0*/  LDL.64 R12, [R1+0x48] ;  /* 0x00004800010c7983 */ /* 0x000ee20000100a00 */
[----:B------:R-:W-:Y:S02]  /*9be0*/  UIMAD UR16, UR16, UR8, URZ ;  /* 0x00000008101072a4 */ /* 0x000fe4000f8e023f */
[----:B------:R-:W-:Y:S03]  /*9bf0*/  UIMAD.WIDE.U32 UR28, UR22, UR8, URZ ;  /* 0x00000008161c72a5 */ /* 0x000fe6000f8e003f */
[----:B------:R-:W4:Y:S01]  /*9c00*/  LDL R7, [R1+0x1c] ;  /* 0x00001c0001077983 */ /* 0x000f220000100800 */
[----:B------:R-:W-:Y:S05]  /*9c10*/  UIMAD UR16, UR22, UR9, UR16 ;  /* 0x00000009161072a4 */ /* 0x000fea000f8e0210 */
[----:B-----5:R-:W5:Y:S01]  /*9c20*/  LDL R6, [R1+0x38] ;  /* 0x0000380001067983 */ /* 0x020f620000100800 */
[----:B------:R-:W-:Y:S01]  /*9c30*/  UIADD3 UR16, UR29, UR16, URZ ;  /* 0x000000101d107290 */ /* 0x000fe2000fffe03f */
[----:B------:R-:W-:Y:S04]  /*9c40*/  MOV R2, UR28 ;  /* 0x0000001c00027c02 */ /* 0x000fe80008000f00 */
[----:B------:R-:W5:Y:S01]  /*9c50*/  LDL R5, [R1+0x3c] ;  /* 0x00003c0001057983 */ /* 0x000f620000100800 */
[----:B------:R-:W-:Y:S02]  /*9c60*/  MOV R3, UR29 ;  /* 0x0000001d00037c02 */ /* 0x000fe40008000f00 */
[----:B------:R-:W-:Y:S03]  /*9c70*/  MOV R3, UR16 ;  /* 0x0000001000037c02 */ /* 0x000fe60008000f00 */
[----:B------:R-:W5:Y:S06]  /*9c80*/  LDL R4, [R1+0x30] ;  /* 0x0000300001047983 */ /* 0x000f6c0000100800 */
[----:B------:R-:W5:Y:S06]  /*9c90*/  LDL R11, [R1+0x34] ;  /* 0x00003400010b7983 */ /* 0x000f6c0000100800 */
[----:B------:R-:W5:Y:S06]  /*9ca0*/  LDL R10, [R1+0x28] ;  /* 0x00002800010a7983 */ /* 0x000f6c0000100800 */
[----:B------:R-:W5:Y:S06]  /*9cb0*/  LDL R19, [R1+0x2c] ;  /* 0x00002c0001137983 */ /* 0x000f6c0000100800 */
[----:B------:R-:W5:Y:S06]  /*9cc0*/  LDL R20, [R1+0x20] ;  /* 0x0000200001147983 */ /* 0x000f6c0000100800 */
[----:B------:R-:W5:Y:S01]  /*9cd0*/  LDL R18, [R1+0x24] ;  /* 0x0000240001127983 */ /* 0x000f620000100800 */
[----:B------:R-:W-:Y:S06]  /*9ce0*/  BAR.SYNC.DEFER_BLOCKING 0x0 ;  /* 0x0000000000007b1d */ /* 0x000fec0000010000 */
[----:B------:R-:W-:Y:S06]  /*9cf0*/  @P3 STS.128 [R243+0xc000], RZ ;  /* 0x00c000fff3003388 */ /* 0x000fec0000000c00 */
        /* <DEDUP_REMOVED lines=20> */
[C-C-:B------:R-:W-:Y:S03]  /*9e40*/  @!P3 LEA.HI.X R5, R2.reuse, R11, R3.reuse, 0x1, P0 ;  /* 0x0000000b0205b211 */ /* 0x140fe600000f0c03 */
[----:B------:R-:W-:Y:S01]  /*9e50*/  @P2 STS.128 [R243+0xe000], RZ ;  /* 0x00e000fff3002388 */ /* 0x000fe20000000c00 */
[C---:B------:R-:W-:Y:S02]  /*9e60*/  @!P2 LEA.HI.X R13, R2.reuse, R13, R3, 0x1, P1 ;  /* 0x0000000d020da211 */ /* 0x040fe400008f0c03 */
[----:B------:R-:W-:Y:S03]  /*9e70*/  IADD3 R0, P0, R2, UR18, RZ ;  /* 0x0000001202007c10 */ /* 0x000fe6000ff1e0ff */
[----:B------:R-:W-:Y:S01]  /*9e80*/  @!PT LDS RZ, [RZ] ;  /* 0x00000000fffff984 */ /* 0x000fe20000000800 */
[----:B------:R-:W-:Y:S01]  /*9e90*/  @!PT LDS RZ, [RZ] ;  /* 0x00000000fffff984 */ /* 0x000fe20000000800 */
[----:B------:R-:W-:Y:S01]  /*9ea0*/  @!PT LDS RZ, [RZ] ;  /* 0x00000000fffff984 */ /* 0x000fe20000000800 */
[----:B------:R2:W-:Y:S01]  /*9eb0*/  @!P2 LDGSTS.E.BYPASS.LTC128B.128 [R243+0xe000], desc[UR20][R8.64+0x80] ;  /* 0x0e00008008f3afae */ /* 0x0005e2000b901d54 */
[C---:B------:R-:W-:Y:S05]  /*9ec0*/  @!P3 LEA R10, P6, R0.reuse, R10, 0x1 ;  /* 0x0000000a000ab211 */ /* 0x040fea00078c08ff */
[----:B------:R-:W-:Y:S01]  /*9ed0*/  @P3 STS.128 [R243+0xc800], RZ ;  /* 0x00c800fff3003388 */ /* 0x000fe20000000c00 */
[----:B------:R-:W-:Y:S02]  /*9ee0*/  IADD3.X R3, R3, UR17, RZ, P0, !PT ;  /* 0x0000001103037c10 */ /* 0x000fe400087fe4ff */
[C---:B------:R-:W-:Y:S03]  /*9ef0*/  IADD3 R2, P5, R0.reuse, UR18, RZ ;  /* 0x0000001200027c10 */ /* 0x040fe6000ffbe0ff */
[----:B------:R-:W-:Y:S01]  /*9f00*/  @!PT LDS RZ, [RZ] ;  /* 0x00000000fffff984 */ /* 0x000fe20000000800 */
[----:B------:R-:W-:Y:S01]  /*9f10*/  @!PT LDS RZ, [RZ] ;  /* 0x00000000fffff984 */ /* 0x000fe20000000800 */
[----:B------:R-:W-:Y:S01]  /*9f20*/  @!PT LDS RZ, [RZ] ;  /* 0x00000000fffff984 */ /* 0x000fe20000000800 */
[----:B------:R4:W-:Y:S01]  /*9f30*/  @!P3 LDGSTS.E.BYPASS.LTC128B.128 [R243+0xc800], desc[UR20][R4.64] ;  /* 0x0c80000004f3bfae */ /* 0x0009e2000b901d54 */
[C-C-:B------:R-:W-:Y:S05]  /*9f40*/  @!P3 LEA.HI.X R11, R0.reuse, R19, R3.reuse, 0x1, P6 ;  /* 0x00000013000bb211 */ /* 0x140fea00030f0c03 */
[----:B------:R-:W-:Y:S06]  /*9f50*/  @P2 STS.128 [R243+0xe800], RZ ;  /* 0x00e800fff3002388 */ /* 0x000fec0000000c00 */
[----:B------:R-:W-:Y:S01]  /*9f60*/  @!PT LDS RZ, [RZ] ;  /* 0x00000000fffff984 */ /* 0x000fe20000000800 */
[----:B------:R-:W-:Y:S01]  /*9f70*/  @!PT LDS RZ, [RZ] ;  /* 0x00000000fffff984 */ /* 0x000fe20000000800 */
[----:B------:R-:W-:Y:S01]  /*9f80*/  @!PT LDS RZ, [RZ] ;  /* 0x00000000fffff984 */ /* 0x000fe20000000800 */
[----:B------:R-:W-:Y:S01]  /*9f90*/  @!P2 LDGSTS.E.BYPASS.LTC128B.128 [R243+0xe800], desc[UR20][R12.64+0x80] ;  /* 0x0e8000800cf3afae */ /* 0x000fe2000b901d54 */
[C---:B---3--:R-:W-:Y:S05]  /*9fa0*/  @!P2 LEA R6, P1, R0.reuse, R14, 0x1 ;  /* 0x0000000e0006a211 */ /* 0x048fea00078208ff */
[----:B------:R-:W-:Y:S01]  /*9fb0*/  @P3 STS.128 [R243+0xd000], RZ ;  /* 0x00d000fff3003388 */ /* 0x000fe20000000c00 */
[----:B------:R-:W-:Y:S05]  /*9fc0*/  @!P2 LEA.HI.X R7, R0, R15, R3, 0x1, P1 ;  /* 0x0000000f0007a211 */ /* 0x000fea00008f0c03 */
[----:B------:R-:W-:Y:S01]  /*9fd0*/  @!PT LDS RZ, [RZ] ;  /* 0x00000000fffff984 */ /* 0x000fe20000000800 */
[----:B------:R-:W-:Y:S01]  /*9fe0*/  @!PT LDS RZ, [RZ] ;  /* 0x00000000fffff984 */ /* 0x000fe20000000800 */
[----:B------:R-:W-:Y:S01]  /*9ff0*/  @!PT LDS RZ, [RZ] ;  /* 0x00000000fffff984 */ /* 0x000fe20000000800 */
[----:B------:R-:W-:Y:S01]  /*a000*/  @!P3 LDGSTS.E.BYPASS.LTC128B.128 [R243+0xd000], desc[UR20][R10.64] ;  /* 0x0d0000000af3bfae */ /* 0x000fe2000b901d54 */
[----:B------:R-:W-:Y:S02]  /*a010*/  MOV R0, UR22 ;  /* 0x0000001600007c02 */ /* 0x000fe40008000f00 */
[----:B--2---:R-:W-:Y:S03]  /*a020*/  @!P3 LEA R8, P4, R2, R20, 0x1 ;  /* 0x000000140208b211 */ /* 0x004fe600078808ff */
[----:B------:R-:W-:Y:S01]  /*a030*/  @P2 STS.128 [R243+0xf000], RZ ;  /* 0x00f000fff3002388 */ /* 0x000fe20000000c00 */
[----:B------:R-:W-:Y:S05]  /*a040*/  IMAD R0, R0, -0x40, R143 ;  /* 0xffffffc000007824 */ /* 0x000fea00078e028f */
[----:B------:R-:W-:Y:S01]  /*a050*/  @!PT LDS RZ, [RZ] ;  /* 0x00000000fffff984 */ /* 0x000fe20000000800 */
[----:B------:R-:W-:Y:S01]  /*a060*/  @!PT LDS RZ, [RZ] ;  /* 0x00000000fffff984 */ /* 0x000fe20000000800 */
[----:B------:R-:W-:Y:S01]  /*a070*/  @!PT LDS RZ, [RZ] ;  /* 0x00000000fffff984 */ /* 0x000fe20000000800 */
[----:B------:R-:W-:Y:S01]  /*a080*/  @!P2 LDGSTS.E.BYPASS.LTC128B.128 [R243+0xf000], desc[UR20][R6.64+0x80] ;  /* 0x0f00008006f3afae */ /* 0x000fe2000b901d54 */
[----:B----4-:R-:W-:Y:S05]  /*a090*/  IADD3.X R5, R3, UR17, RZ, P5, !PT ;  /* 0x0000001103057c10 */ /* 0x010fea000affe4ff */
        /* <DEDUP_REMOVED lines=8> */
[----:B------:R-:W-:Y:S06]  /*a120*/  @!P3 LDGSTS.E.BYPASS.LTC128B.128 [R243+0xd800], desc[UR20][R8.64] ;  /* 0x0d80000008f3bfae */ /* 0x000fec000b901d54 */
[----:B------:R-:W-:Y:S06]  /*a130*/  @P2 STS.128 [R243+0xf800], RZ ;  /* 0x00f800fff3002388 */ /* 0x000fec0000000c00 */
[----:B------:R-:W-:Y:S01]  /*a140*/  @!PT LDS RZ, [RZ] ;  /* 0x00000000fffff984 */ /* 0x000fe20000000800 */
[----:B------:R-:W-:Y:S01]  /*a150*/  @!PT LDS RZ, [RZ] ;  /* 0x00000000fffff984 */ /* 0x000fe20000000800 */
[----:B------:R-:W-:Y:S01]  /*a160*/  @!PT LDS RZ, [RZ] ;  /* 0x00000000fffff984 */ /* 0x000fe20000000800 */
[----:B------:R1:W-:Y:S06]  /*a170*/  @!P2 LDGSTS.E.BYPASS.LTC128B.128 [R243+0xf800], desc[UR20][R4.64+0x80] ;  /* 0x0f80008004f3afae */ /* 0x0003ec000b901d54 */
        /* <DEDUP_REMOVED lines=25> */
[----:B------:R-:W2:Y:S05]  /*a310*/  LDSM.16.M88.4 R132, [R232+0x2000] ;  /* 0x00200000e884783b */ /* 0x000eaa0000000200 */
        /* <DEDUP_REMOVED lines=20> */
[----:B------:R-:W1:Y:S06]  /*a460*/  LDSM.16.M88.4 R208, [R230+0x8000] ;  /* 0x00800000e6d0783b */ /* 0x000e6c0000000200 */
        /* <DEDUP_REMOVED lines=21> */
[----:B------:R-:W1:Y:S06]  /*a5c0*/  LDSM.16.M88.4 R132, [R229] ;  /* 0x00000000e584783b */ /* 0x000e6c0000000200 */
        /* <DEDUP_REMOVED lines=43> */
[----:B------:R-:W1:Y:S06]  /*a880*/  LDSM.16.M88.4 R132, [R239] ;  /* 0x00000000ef84783b */ /* 0x000e6c0000000200 */
        /* <DEDUP_REMOVED lines=50> */
[----:B------:R-:W-:Y:S01]  /*abb0*/  FMUL.FTZ R6, R6, UR11 ;  /* 0x0000000b06067c20 */ /* 0x000fe20008410000 */
[----:B------:R-:W-:Y:S01]  /*abc0*/  FMUL.FTZ R7, R7, UR11 ;  /* 0x0000000b07077c20 */ /* 0x000fe20008410000 */
[----:B------:R-:W-:Y:S02]  /*abd0*/  FMUL.FTZ R4, R4, UR11 ;  /* 0x0000000b04047c20 */ /* 0x000fe40008410000 */
[----:B------:R-:W2:Y:S01]  /*abe0*/  MUFU.TANH R136, R6 ;  /* 0x0000000600887308 */ /* 0x000ea20000002400 */
[----:B------:R-:W-:Y:S01]  /*abf0*/  FMUL.FTZ R5, R5, UR11 ;  /* 0x0000000b05057c20 */ /* 0x000fe20008410000 */
[----:B------:R-:W-:Y:S01]  /*ac00*/  FMUL.FTZ R9, R9, UR11 ;  /* 0x0000000b09097c20 */ /* 0x000fe20008410000 */
[----:B------:R-:W-:Y:S01]  /*ac10*/  FMUL.FTZ R10, R10, UR11 ;  /* 0x0000000b0a0a7c20 */ /* 0x000fe20008410000 */
[----:B------:R-:W-:Y:S01]  /*ac20*/  FMUL.FTZ R11, R11, UR11 ;  /* 0x0000000b0b0b7c20 */ /* 0x000fe20008410000 */
[----:B------:R-:W-:Y:S05]  /*ac30*/  FMUL.FTZ R8, R8, UR11 ;  /* 0x0000000b08087c20 */ /* 0x000fea0008410000 */
[----:B------:R-:W3:Y:S01]  /*ac40*/  MUFU.TANH R221, R7 ;  /* 0x0000000700dd7308 */ /* 0x000ee20000002400 */
[----:B------:R-:W-:Y:S01]  /*ac50*/  FMUL.FTZ R15, R15, UR11 ;  /* 0x0000000b0f0f7c20 */ /* 0x000fe20008410000 */
[----:B------:R-:W-:Y:S01]  /*ac60*/  FMUL.FTZ R12, R12, UR11 ;  /* 0x0000000b0c0c7c20 */ /* 0x000fe20008410000 */
[----:B------:R-:W-:Y:S01]  /*ac70*/  FMUL.FTZ R13, R13, UR11 ;  /* 0x0000000b0d0d7c20 */ /* 0x000fe20008410000 */
[----:B------:R-:W-:Y:S01]  /*ac80*/  FMUL.FTZ R14, R14, UR11 ;  /* 0x0000000b0e0e7c20 */ /* 0x000fe20008410000 */
[----:B------:R-:W-:Y:S01]  /*ac90*/  FMUL.FTZ R18, R18, UR11 ;  /* 0x0000000b12127c20 */ /* 0x000fe20008410000 */
[----:B------:R-:W-:Y:S04]  /*aca0*/  FMUL.FTZ R19, R19, UR11 ;  /* 0x0000000b13137c20 */ /* 0x000fe80008410000 */
[----:B------:R-:W4:Y:S01]  /*acb0*/  MUFU.TANH R244, R4 ;  /* 0x0000000400f47308 */ /* 0x000f220000002400 */
[----:B------:R-:W-:Y:S01]  /*acc0*/  FMUL.FTZ R16, R16, UR11 ;  /* 0x0000000b10107c20 */ /* 0x000fe20008410000 */
[----:B------:R-:W-:Y:S08]  /*acd0*/  FMUL.FTZ R17, R17, UR11 ;  /* 0x0000000b11117c20 */ /* 0x000ff00008410000 */
[----:B------:R5:W2:Y:S01]  /*ace0*/  MUFU.TANH R137, R5 ;  /* 0x0000000500897308 */ /* 0x000aa20000002400 */
[-C--:B-1----:R-:W-:Y:S09]  /*acf0*/  HMMA.16816.F32 R20, R212, R132.reuse, R20 ;  /* 0x00000084d414723c */ /* 0x082ff20000001814 */
[----:B------:R-:W1:Y:S01]  /*ad00*/  MUFU.TANH R217, R18 ;  /* 0x0000001200d97308 */ /* 0x000e620000002400 */
[C---:B------:R-:W-:Y:S09]  /*ad10*/  HMMA.16816.F32 R24, R208.reuse, R132, R24 ;  /* 0x00000084d018723c */ /* 0x040ff20000001818 */
[----:B------:R3:W1:Y:S01]  /*ad20*/  MUFU.TANH R219, R19 ;  /* 0x0000001300db7308 */ /* 0x0006620000002400 */
[----:B-----5:R-:W5:Y:S01]  /*ad30*/  LDSM.16.M88.4 R4, [R229+0x3000] ;  /* 0x00300000e504783b */ /* 0x020f620000000200 */
[-C--:B------:R-:W-:Y:S08]  /*ad40*/  HMMA.16816.F32 R28, R208, R134.reuse, R28 ;  /* 0x00000086d01c723c */ /* 0x080ff0000000181c */
[----:B------:R-:W1:Y:S01]  /*ad50*/  MUFU.TANH R222, R9 ;  /* 0x0000000900de7308 */ /* 0x000e620000002400 */
[C---:B------:R-:W-:Y:S04]  /*ad60*/  HMMA.16816.F32 R32, R212.reuse, R134, R32 ;  /* 0x00000086d420723c */ /* 0x040fe80000001820 */
[----:B------:R-:W-:Y:S05]  /*ad70*/  FMUL.FTZ R22, R22, UR11 ;  /* 0x0000000b16167c20 */ /* 0x000fea0008410000 */
[----:B------:R-:W1:Y:S02]  /*ad80*/  MUFU.TANH R245, R10 ;  /* 0x0000000a00f57308 */ /* 0x000e640000002400 */
[----:B------:R-:W-:Y:S01]  /*ad90*/  FMUL.FTZ R23, R23, UR11 ;  /* 0x0000000b17177c20 */ /* 0x000fe20008410000 */
[----:B------:R-:W-:Y:S01]  /*ada0*/  FMUL.FTZ R20, R20, UR11 ;  /* 0x0000000b14147c20 */ /* 0x000fe20008410000 */
[----:B------:R-:W-:Y:S06]  /*adb0*/  FMUL.FTZ R21, R21, UR11 ;  /* 0x0000000b15157c20 */ /* 0x000fec0008410000 */
[----:B------:R4:W1:Y:S01]  /*adc0*/  MUFU.TANH R220, R22 ;  /* 0x0000001600dc7308 */ /* 0x0008620000002400 */
[----:B---3--:R-:W-:Y:S01]  /*add0*/  FMUL.FTZ R19, R30, UR11 ;  /* 0x0000000b1e137c20 */ /* 0x008fe20008410000 */
[----:B------:R-:W-:Y:S08]  /*ade0*/  FMUL.FTZ R18, R31, UR11 ;  /* 0x0000000b1f127c20 */ /* 0x000ff00008410000 */
[----:B------:R3:W1:Y:S10]  /*adf0*/  MUFU.TANH R218, R23 ;  /* 0x0000001700da7308 */ /* 0x0006740000002400 */
[----:B------:R2:W1:Y:S01]  /*ae00*/  MUFU.TANH R142, R20 ;  /* 0x00000014008e7308 */ /* 0x0004620000002400 */
[-C--:B-----5:R-:W-:Y:S03]  /*ae10*/  HMMA.16816.F32 R36, R212, R4.reuse, R36 ;  /* 0x00000004d424723c */ /* 0x0a0fe60000001824 */
[----:B----4-:R-:W-:Y:S03]  /*ae20*/  FMUL.FTZ R22, R27, UR11 ;  /* 0x0000000b1b167c20 */ /* 0x010fe60008410000 */
[C---:B------:R-:W-:Y:S03]  /*ae30*/  HMMA.16816.F32 R40, R208.reuse, R4, R40 ;  /* 0x00000004d028723c */ /* 0x040fe60000001828 */
[----:B------:R4:W1:Y:S02]  /*ae40*/  MUFU.TANH R134, R21 ;  /* 0x0000001500867308 */ /* 0x0008640000002400 */
[----:B---3--:R-:W-:Y:S01]  /*ae50*/  FMUL.FTZ R23, R25, UR11 ;  /* 0x0000000b19177c20 */ /* 0x008fe20008410000 */
[-C--:B------:R-:W-:Y:S07]  /*ae60*/  HMMA.16816.F32 R44, R208, R6.reuse, R44 ;  /* 0x00000006d02c723c */ /* 0x080fee000000182c */
[----:B------:R3:W1:Y:S01]  /*ae70*/  MUFU.TANH R248, R11 ;  /* 0x0000000b00f87308 */ /* 0x0006620000002400 */
[----:B--2---:R-:W-:Y:S01]  /*ae80*/  FMUL.FTZ R20, R26, UR11 ;  /* 0x0000000b1a147c20 */ /* 0x004fe20008410000 */
[C---:B------:R-:W-:Y:S01]  /*ae90*/  HMMA.16816.F32 R48, R212.reuse, R6, R48 ;  /* 0x00000006d430723c */ /* 0x040fe20000001830 */
[----:B------:R-:W2:Y:S01]  /*aea0*/  LDSM.16.M88.4 R4, [R229+0x3800] ;  /* 0x00380000e504783b */ /* 0x000ea20000000200 */
[----:B------:R-:W-:Y:S06]  /*aeb0*/  DEPBAR.LE SB0, 0x0 ;  /* 0x000080000000791a */ /* 0x000fec0000000000 */
[----:B------:R3:W1:Y:S01]  /*aec0*/  MUFU.TANH R247, R8 ;  /* 0x0000000800f77308 */ /* 0x0006620000002400 */
[----:B------:R-:W-:Y:S02]  /*aed0*/  BAR.SYNC.DEFER_BLOCKING 0x0 ;  /* 0x0000000000007b1d */ /* 0x000fe40000010000 */
[----:B----4-:R-:W-:Y:S07]  /*aee0*/  FMUL.FTZ R21, R24, UR11 ;  /* 0x0000000b18157c20 */ /* 0x010fee0008410000 */
[----:B------:R3:W4:Y:S10]  /*aef0*/  MUFU.TANH R223, R15 ;  /* 0x0000000f00df7308 */ /* 0x0007340000002400 */
[----:B------:R3:W1:Y:S10]  /*af00*/  MUFU.TANH R216, R12 ;  /* 0x0000000c00d87308 */ /* 0x0006740000002400 */
[----:B------:R3:W1:Y:S10]  /*af10*/  MUFU.TANH R135, R13 ;  /* 0x0000000d00877308 */ /* 0x0006740000002400 */
[----:B------:R3:W1:Y:S01]  /*af20*/  MUFU.TANH R246, R14 ;  /* 0x0000000e00f67308 */ /* 0x0006620000002400 */
[-C--:B--2---:R-:W-:Y:S09]  /*af30*/  HMMA.16816.F32 R52, R212, R4.reuse, R52 ;  /* 0x00000004d434723c */ /* 0x084ff20000001834 */
[----:B------:R3:W2:Y:S01]  /*af40*/  MUFU.TANH R133, R16 ;  /* 0x0000001000857308 */ /* 0x0006a20000002400 */
[C---:B------:R-:W-:Y:S06]  /*af50*/  HMMA.16816.F32 R56, R208.reuse, R4, R56 ;  /* 0x00000004d038723c */ /* 0x040fec0000001838 */
[-C--:B------:R-:W-:Y:S03]  /*af60*/  HMMA.16816.F32 R60, R208, R6.reuse, R60 ;  /* 0x00000006d03c723c */ /* 0x080fe6000000183c */
[----:B------:R3:W1:Y:S03]  /*af70*/  MUFU.TANH R132, R17 ;  /* 0x0000001100847308 */ /* 0x0006660000002400 */
[----:B------:R-:W-:Y:S07]  /*af80*/  HMMA.16816.F32 R64, R212, R6, R64 ;  /* 0x00000006d440723c */ /* 0x000fee0000001840 */
[----:B------:R-:W1:Y:S10]  /*af90*/  MUFU.TANH R20, R20 ;  /* 0x0000001400147308 */ /* 0x000e740000002400 */
[----:B------:R-:W1:Y:S10]  /*afa0*/  MUFU.TANH R22, R22 ;  /* 0x0000001600167308 */ /* 0x000e740000002400 */
[----:B------:R-:W1:Y:S10]  /*afb0*/  MUFU.TANH R21, R21 ;  /* 0x0000001500157308 */ /* 0x000e740000002400 */
[----:B------:R-:W1:Y:S10]  /*afc0*/  MUFU.TANH R23, R23 ;  /* 0x0000001700177308 */ /* 0x000e740000002400 */
[----:B------:R-:W1:Y:S10]  /*afd0*/  MUFU.TANH R19, R19 ;  /* 0x0000001300137308 */ /* 0x000e740000002400 */
[----:B------:R-:W1:Y:S01]  /*afe0*/  MUFU.TANH R18, R18 ;  /* 0x0000001200127308 */ /* 0x000e620000002400 */
[----:B--234-:R-:W-:Y:S05]  /*aff0*/  @P0 BRA `(.L_x_456) ;  /* 0xffffffe400940947 */ /* 0x01cfea000383ffff */
.L_x_455:
[C---:B------:R-:W-:Y:S01]  /*b000*/  IADD3 R5, R0.reuse, 0x3f, RZ ;  /* 0x0000003f00057810 */ /* 0x040fe20007ffe0ff */
[----:B------:R-:W-:Y:S01]  /*b010*/  UIMAD UR16, UR22, -0x40, UR10 ;  /* 0xffffffc0161078a4 */ /* 0x000fe2000f8e020a */
[C---:B------:R-:W-:Y:S01]  /*b020*/  IADD3 R3, R0.reuse, 0x8, RZ ;  /* 0x0000000800037810 */ /* 0x040fe20007ffe0ff */
[----:B------:R-:W-:Y:S01]  /*b030*/  STL [R1+0x74], R235 ;  /* 0x000074eb01007387 */ /* 0x000fe20000100800 */
[----:B------:R-:W-:Y:S01]  /*b040*/  IADD3 R4, R0, 0x7, RZ ;  /* 0x0000000700047810 */ /* 0x000fe20007ffe0ff */
[----:B------:R-:W-:Y:S01]  /*b050*/  FMUL.FTZ R38, R38, UR11 ;  /* 0x0000000b26267c20 */ /* 0x000fe20008410000 */
[----:B------:R-:W-:Y:S01]  /*b060*/  ISETP.GE.AND P1, PT, R5, RZ, PT ;  /* 0x000000ff0500720c */ /* 0x000fe20003f26270 */
[----:B------:R-:W-:Y:S01]  /*b070*/  STL [R1+0x70], R234 ;  /* 0x000070ea01007387 */ /* 0x000fe20000100800 */
[----:B----4-:R-:W-:Y:S01]  /*b080*/  IADD3 R7, -R0, -0x8, RZ ;  /* 0xfffffff800077810 */ /* 0x010fe20007ffe1ff */
[----:B------:R-:W-:Y:S01]  /*b090*/  MUFU.TANH R12, R38 ;  /* 0x00000026000c7308 */ /* 0x000fe20000002400 */
[----:B------:R-:W-:Y:S01]  /*b0a0*/  ISETP.GE.AND P6, PT, R3, RZ, PT ;  /* 0x000000ff0300720c */ /* 0x000fe20003fc6270 */
[----:B------:R-:W-:Y:S01]  /*b0b0*/  STL [R1+0x6c], R233 ;  /* 0x00006ce901007387 */ /* 0x000fe20000100800 */
[----:B------:R-:W-:Y:S01]  /*b0c0*/  ISETP.GE.AND P5, PT, R4, RZ, PT ;  /* 0x000000ff0400720c */ /* 0x000fe20003fa6270 */
[----:B------:R-:W-:Y:S01]  /*b0d0*/  FMUL.FTZ R33, R33, UR11 ;  /* 0x0000000b21217c20 */ /* 0x000fe20008410000 */
[----:B------:R-:W-:Y:S01]  /*b0e0*/  IADD3 R6, -R0, -0x7, RZ ;  /* 0xfffffff900067810 */ /* 0x000fe20007ffe1ff */
[----:B------:R-:W-:Y:S01]  /*b0f0*/  STL [R1+0x68], R232 ;  /* 0x000068e801007387 */ /* 0x000fe20000100800 */
[----:B------:R-:W-:Y:S01]  /*b100*/  SEL R8, R7, R3, !P6 ;  /* 0x0000000307087207 */ /* 0x000fe20007000000 */
[----:B------:R-:W-:Y:S01]  /*b110*/  FMUL.FTZ R39, R39, UR11 ;  /* 0x0000000b27277c20 */ /* 0x000fe20008410000 */
[----:B------:R-:W-:Y:S01]  /*b120*/  SEL R7, R6, R4, !P5 ;  /* 0x0000000406077207 */ /* 0x000fe20006800000 */
[----:B------:R-:W2:Y:S01]  /*b130*/  MUFU.TANH R33, R33 ;  /* 0x0000002100217308 */ /* 0x000ea20000002400 */
[----:B------:R-:W-:Y:S01]  /*b140*/  IADD3 R2, R143, UR16, RZ ;  /* 0x000000108f027c10 */ /* 0x000fe2000fffe0ff */
[----:B------:R-:W-:Y:S01]  /*b150*/  STL [R1+0x64], R231 ;  /* 0x000064e701007387 */ /* 0x000fe20000100800 */
[----:B------:R-:W-:Y:S01]  /*b160*/  IADD3 R6, R0, -0x1, RZ ;  /* 0xffffffff00067810 */ /* 0x000fe20007ffe0ff */
[----:B------:R-:W-:Y:S01]  /*b170*/  FMUL.FTZ R34, R34, UR11 ;  /* 0x0000000b22227c20 */ /* 0x000fe20008410000 */
[----:B------:R-:W-:Y:S01]  /*b180*/  @!P1 IADD3 R5, -R2, 0x1, RZ ;  /* 0x0000000102059810 */ /* 0x000fe20007ffe1ff */
[----:B------:R-:W-:Y:S01]  /*b190*/  STL [R1+0x60], R230 ;  /* 0x000060e601007387 */ /* 0x000fe20000100800 */
[----:B------:R-:W-:Y:S03]  /*b1a0*/  ISETP.GE.AND P2, PT, R6, RZ, PT ;  /* 0x000000ff0600720c */ /* 0x000fe60003f46270 */
[----:B------:R-:W3:Y:S01]  /*b1b0*/  MUFU.TANH R38, R39 ;  /* 0x0000002700267308 */ /* 0x000ee20000002400 */
[----:B------:R-:W-:Y:S01]  /*b1c0*/  I2FP.F32.S32 R5, R5 ;  /* 0x0000000500057245 */ /* 0x000fe20000201400 */
[----:B------:R-:W-:Y:S01]  /*b1d0*/  STL [R1+0x5c], R229 ;  /* 0x00005ce501007387 */ /* 0x000fe20000100800 */
[----:B------:R-:W-:Y:S01]  /*b1e0*/  I2FP.F32.S32 R7, R7 ;  /* 0x0000000700077245 */ /* 0x000fe20000201400 */
[----:B------:R-:W-:Y:S01]  /*b1f0*/  FMUL.FTZ R41, R41, UR11 ;  /* 0x0000000b29297c20 */ /* 0x000fe20008410000 */
[C---:B------:R-:W-:Y:S01]  /*b200*/  IADD3 R9, R0.reuse, -0x8, RZ ;  /* 0xfffffff800097810 */ /* 0x040fe20007ffe0ff */
[C---:B-1----:R-:W-:Y:S01]  /*b210*/  FFMA.FTZ R222, R5.reuse, -UR5, R222 ;  /* 0x8000000505de7c23 */ /* 0x042fe200080100de */
[----:B------:R-:W-:Y:S03]  /*b220*/  FFMA.FTZ R223, R5, -UR5, R223 ;  /* 0x8000000505df7c23 */ /* 0x000fe600080100df */
[----:B------:R-:W1:Y:S01]  /*b230*/  MUFU.TANH R143, R34 ;  /* 0x00000022008f7308 */ /* 0x000e620000002400 */
[C---:B------:R-:W-:Y:S01]  /*b240*/  IADD3 R5, R0.reuse, 0x38, RZ ;  /* 0x0000003800057810 */ /* 0x040fe20007ffe0ff */
[----:B------:R-:W-:Y:S01]  /*b250*/  FFMA.FTZ R221, R7, -UR5, R221 ;  /* 0x8000000507dd7c23 */ /* 0x000fe200080100dd */
[----:B------:R-:W-:Y:S01]  /*b260*/  IABS R7, R0 ;  /* 0x0000000000077213 */ /* 0x000fe20000000000 */
[----:B------:R4:W-:Y:S01]  /*b270*/  STL [R1+0x58], R224 ;  /* 0x000058e001007387 */ /* 0x0009e20000100800 */
[----:B------:R-:W-:Y:S01]  /*b280*/  @!P2 IADD3 R6, -R0, 0x1, RZ ;  /* 0x000000010006a810 */ /* 0x000fe20007ffe1ff */
[----:B------:R-:W-:Y:S01]  /*b290*/  FMUL.FTZ R35, R35, UR11 ;  /* 0x0000000b23237c20 */ /* 0x000fe20008410000 */
[----:B------:R-:W-:Y:S03]  /*b2a0*/  ISETP.GE.AND P1, PT, R9, RZ, PT ;  /* 0x000000ff0900720c */ /* 0x000fe60003f26270 */
[----:B------:R-:W-:Y:S01]  /*b2b0*/  MUFU.TANH R34, R41 ;  /* 0x0000002900227308 */ /* 0x000fe20000002400 */
[----:B------:R-:W-:Y:S01]  /*b2c0*/  ISETP.GE.AND P2, PT, R5, RZ, PT ;  /* 0x000000ff0500720c */ /* 0x000fe20003f46270 */
[----:B------:R-:W-:Y:S01]  /*b2d0*/  FMUL.FTZ R40, R40, UR11 ;  /* 0x0000000b28287c20 */ /* 0x000fe20008410000 */
[----:B------:R-:W-:Y:S01]  /*b2e0*/  I2FP.F32.S32 R7, R7 ;  /* 0x0000000700077245 */ /* 0x000fe20000201400 */
[----:B------:R-:W-:Y:S01]  /*b2f0*/  FMUL.FTZ R32, R32, UR11 ;  /* 0x0000000b20207c20 */ /* 0x000fe20008410000 */
[----:B------:R-:W-:Y:S01]  /*b300*/  I2FP.F32.S32 R8, R8 ;  /* 0x0000000800087245 */ /* 0x000fe20000201400 */
[----:B------:R-:W-:Y:S01]  /*b310*/  FMUL.FTZ R28, R28, UR11 ;  /* 0x0000000b1c1c7c20 */ /* 0x000fe20008410000 */
[----:B------:R-:W-:Y:S03]  /*b320*/  I2FP.F32.S32 R6, R6 ;  /* 0x0000000600067245 */ /* 0x000fe60000201400 */
[----:B------:R-:W-:Y:S01]  /*b330*/  MUFU.TANH R14, R35 ;  /* 0x00000023000e7308 */ /* 0x000fe20000002400 */
[C---:B------:R-:W-:Y:S01]  /*b340*/  FFMA.FTZ R217, R7.reuse, -UR5, R217 ;  /* 0x8000000507d97c23 */ /* 0x040fe200080100d9 */
[----:B------:R-:W-:Y:S01]  /*b350*/  FFMA.FTZ R208, R7, -UR5, R244 ;  /* 0x8000000507d07c23 */ /* 0x000fe200080100f4 */
[----:B------:R-:W-:Y:S01]  /*b360*/  FFMA.FTZ R215, R8, -UR5, R136 ;  /* 0x8000000508d77c23 */ /* 0x000fe20008010088 */
[C---:B------:R-:W-:Y:S01]  /*b370*/  FFMA.FTZ R214, R6.reuse, -UR5, R137 ;  /* 0x8000000506d67c23 */ /* 0x040fe20008010089 */
[----:B------:R-:W-:Y:S01]  /*b380*/  FFMA.FTZ R219, R6, -UR5, R219 ;  /* 0x8000000506db7c23 */ /* 0x000fe200080100db */
[C---:B------:R-:W-:Y:S01]  /*b390*/  IADD3 R7, R0.reuse, 0x37, RZ ;  /* 0x0000003700077810 */ /* 0x040fe20007ffe0ff */
[----:B------:R-:W-:Y:S03]  /*b3a0*/  FMUL.FTZ R43, R43, UR11 ;  /* 0x0000000b2b2b7c20 */ /* 0x000fe60008410000 */
[----:B------:R-:W1:Y:S01]  /*b3b0*/  MUFU.TANH R13, R32 ;  /* 0x00000020000d7308 */ /* 0x000e620000002400 */
[----:B------:R-:W-:Y:S01]  /*b3c0*/  IADD3 R8, R0, -0x9, RZ ;  /* 0xfffffff700087810 */ /* 0x000fe20007ffe0ff */
[----:B------:R-:W-:Y:S01]  /*b3d0*/  FMUL.FTZ R50, R50, UR11 ;  /* 0x0000000b32327c20 */ /* 0x000fe20008410000 */
[C---:B------:R-:W-:Y:S01]  /*b3e0*/  IADD3 R6, R0.reuse, 0x30, RZ ;  /* 0x0000003000067810 */ /* 0x040fe20007ffe0ff */
[----:B------:R-:W-:Y:S01]  /*b3f0*/  FMUL.FTZ R65, R65, UR11 ;  /* 0x0000000b41417c20 */ /* 0x000fe20008410000 */
[----:B------:R-:W-:Y:S01]  /*b400*/  @!P1 IADD3 R9, -R0, 0x8, RZ ;  /* 0x0000000800099810 */ /* 0x000fe20007ffe1ff */
[----:B------:R-:W-:Y:S01]  /*b410*/  FMUL.FTZ R48, R48, UR11 ;  /* 0x0000000b30307c20 */ /* 0x000fe20008410000 */
[----:B------:R-:W-:Y:S03]  /*b420*/  @!P2 IADD3 R5, -R2, 0x8, RZ ;  /* 0x000000080205a810 */ /* 0x000fe60007ffe1ff */
[----:B------:R-:W-:Y:S01]  /*b430*/  MUFU.TANH R35, R40 ;  /* 0x0000002800237308 */ /* 0x000fe20000002400 */
[----:B------:R-:W-:Y:S01]  /*b440*/  ISETP.GE.AND P1, PT, R7, RZ, PT ;  /* 0x000000ff0700720c */ /* 0x000fe20003f26270 */
[----:B------:R-:W-:Y:S01]  /*b450*/  FMUL.FTZ R37, R37, UR11 ;  /* 0x0000000b25257c20 */ /* 0x000fe20008410000 */
[----:B------:R-:W-:Y:S01]  /*b460*/  ISETP.GE.AND P4, PT, R8, RZ, PT ;  /* 0x000000ff0800720c */ /* 0x000fe20003f86270 */
[----:B------:R-:W-:Y:S01]  /*b470*/  FMUL.FTZ R42, R42, UR11 ;  /* 0x0000000b2a2a7c20 */ /* 0x000fe20008410000 */
[----:B------:R-:W-:Y:S01]  /*b480*/  ISETP.GE.AND P2, PT, R6, RZ, PT ;  /* 0x000000ff0600720c */ /* 0x000fe20003f46270 */
[----:B------:R-:W-:Y:S01]  /*b490*/  FMUL.FTZ R49, R49, UR11 ;  /* 0x0000000b31317c20 */ /* 0x000fe20008410000 */
[----:B------:R-:W-:Y:S03]  /*b4a0*/  I2FP.F32.S32 R5, R5 ;  /* 0x0000000500057245 */ /* 0x000fe60000201400 */
[----:B------:R-:W1:Y:S01]  /*b4b0*/  MUFU.TANH R28, R28 ;  /* 0x0000001c001c7308 */ /* 0x000e620000002400 */
[----:B------:R-:W-:Y:S01]  /*b4c0*/  I2FP.F32.S32 R9, R9 ;  /* 0x0000000900097245 */ /* 0x000fe20000201400 */
[----:B------:R-:W-:Y:S01]  /*b4d0*/  FMUL.FTZ R64, R64, UR11 ;  /* 0x0000000b40407c20 */ /* 0x000fe20008410000 */
[----:B------:R-:W-:Y:S01]  /*b4e0*/  FMUL.FTZ R56, R56, UR11 ;  /* 0x0000000b38387c20 */ /* 0x000fe20008410000 */
[C---:B------:R-:W-:Y:S01]  /*b4f0*/  FFMA.FTZ R216, R5.reuse, -UR5, R216 ;  /* 0x8000000505d87c23 */ /* 0x040fe200080100d8 */
[----:B------:R-:W-:Y:S01]  /*b500*/  FFMA.FTZ R251, R5, -UR5, R20 ;  /* 0x8000000505fb7c23 */ /* 0x000fe20008010014 */
[C---:B------:R-:W-:Y:S01]  /*b510*/  FFMA.FTZ R211, R9.reuse, -UR5, R133 ;  /* 0x8000000509d37c23 */ /* 0x040fe20008010085 */
[----:B------:R-:W-:Y:S03]  /*b520*/  FFMA.FTZ R220, R9, -UR5, R220 ;  /* 0x8000000509dc7c23 */ /* 0x000fe600080100dc */
[----:B------:R-:W-:Y:S01]  /*b530*/  MUFU.TANH R31, R37 ;  /* 0x00000025001f7308 */ /* 0x000fe20000002400 */
[C---:B------:R-:W-:Y:S01]  /*b540*/  IADD3 R5, R0.reuse, 0x2f, RZ ;  /* 0x0000002f00057810 */ /* 0x040fe20007ffe0ff */
[----:B------:R-:W-:Y:S01]  /*b550*/  FMUL.FTZ R57, R57, UR11 ;  /* 0x0000000b39397c20 */ /* 0x000fe20008410000 */
[----:B------:R-:W-:Y:S01]  /*b560*/  IADD3 R9, R0, -0x10, RZ ;  /* 0xfffffff000097810 */ /* 0x000fe20007ffe0ff */
[----:B------:R-:W-:Y:S01]  /*b570*/  FMUL.FTZ R36, R36, UR11 ;  /* 0x0000000b24247c20 */ /* 0x000fe20008410000 */
[----:B------:R-:W-:Y:S01]  /*b580*/  @!P1 IADD3 R7, -R2, 0x9, RZ ;  /* 0x0000000902079810 */ /* 0x000fe20007ffe1ff */
[----:B------:R-:W-:Y:S01]  /*b590*/  FMUL.FTZ R51, R51, UR11 ;  /* 0x0000000b33337c20 */ /* 0x000fe20008410000 */
[----:B------:R-:W-:Y:S03]  /*b5a0*/  @!P4 IADD3 R8, -R0, 0x9, RZ ;  /* 0x000000090008c810 */ /* 0x000fe60007ffe1ff */
[----:B------:R2:W1:Y:S01]  /*b5b0*/  MUFU.TANH R11, R42 ;  /* 0x0000002a000b7308 */ /* 0x0004620000002400 */
[----:B------:R-:W-:Y:S01]  /*b5c0*/  @!P2 IADD3 R6, -R2, 0x10, RZ ;  /* 0x000000100206a810 */ /* 0x000fe20007ffe1ff */
[----:B------:R-:W-:Y:S01]  /*b5d0*/  FMUL.FTZ R29, R29, UR11 ;  /* 0x0000000b1d1d7c20 */ /* 0x000fe20008410000 */
[----:B------:R-:W-:Y:S01]  /*b5e0*/  ISETP.GE.AND P1, PT, R5, RZ, PT ;  /* 0x000000ff0500720c */ /* 0x000fe20003f26270 */
[----:B------:R-:W-:Y:S01]  /*b5f0*/  FMUL.FTZ R46, R46, UR11 ;  /* 0x0000000b2e2e7c20 */ /* 0x000fe20008410000 */
[----:B------:R-:W-:Y:S01]  /*b600*/  ISETP.GE.AND P2, PT, R9, RZ, PT ;  /* 0x000000ff0900720c */ /* 0x000fe20003f46270 */
[----:B------:R-:W-:Y:S01]  /*b610*/  FMUL.FTZ R47, R47, UR11 ;  /* 0x0000000b2f2f7c20 */ /* 0x000fe20008410000 */
[----:B------:R-:W-:Y:S03]  /*b620*/  I2FP.F32.S32 R8, R8 ;  /* 0x0000000800087245 */ /* 0x000fe60000201400 */
[----:B------:R1:W-:Y:S01]  /*b630*/  MUFU.TANH R10, R43 ;  /* 0x0000002b000a7308 */ /* 0x0003e20000002400 */
[----:B------:R-:W-:Y:S01]  /*b640*/  I2FP.F32.S32 R6, R6 ;  /* 0x0000000600067245 */ /* 0x000fe20000201400 */
[----:B------:R-:W-:Y:S01]  /*b650*/  FMUL.FTZ R60, R60, UR11 ;  /* 0x0000000b3c3c7c20 */ /* 0x000fe20008410000 */
[----:B------:R-:W-:Y:S01]  /*b660*/  I2FP.F32.S32 R7, R7 ;  /* 0x0000000700077245 */ /* 0x000fe20000201400 */
[C---:B------:R-:W-:Y:S01]  /*b670*/  FFMA.FTZ R210, R8.reuse, -UR5, R132 ;  /* 0x8000000508d27c23 */ /* 0x040fe20008010084 */
[----:B------:R-:W-:Y:S01]  /*b680*/  FFMA.FTZ R218, R8, -UR5, R218 ;  /* 0x8000000508da7c23 */ /* 0x000fe200080100da */
[C---:B------:R-:W-:Y:S01]  /*b690*/  FFMA.FTZ R213, R6.reuse, -UR5, R21 ;  /* 0x8000000506d57c23 */ /* 0x040fe20008010015 */
[----:B----4-:R-:W-:Y:S01]  /*b6a0*/  FFMA.FTZ R224, R6, -UR5, R19 ;  /* 0x8000000506e07c23 */ /* 0x010fe20008010013 */
[C---:B------:R-:W-:Y:S01]  /*b6b0*/  IADD3 R8, R0.reuse, -0x11, RZ ;  /* 0xffffffef00087810 */ /* 0x040fe20007ffe0ff */
[C---:B------:R-:W-:Y:S01]  /*b6c0*/  FFMA.FTZ R212, R7.reuse, -UR5, R135 ;  /* 0x8000000507d47c23 */ /* 0x040fe20008010087 */
[----:B------:R-:W-:Y:S01]  /*b6d0*/  IADD3 R6, R0, -0x19, RZ ;  /* 0xffffffe700067810 */ /* 0x000fe20007ffe0ff */
[----:B------:R-:W-:Y:S01]  /*b6e0*/  FFMA.FTZ R249, R7, -UR5, R22 ;  /* 0x8000000507f97c23 */ /* 0x000fe20008010016 */
[----:B------:R-:W-:Y:S01]  /*b6f0*/  @!P1 IADD3 R5, -R2, 0x11, RZ ;  /* 0x0000001102059810 */ /* 0x000fe20007ffe1ff */
[----:B------:R-:W-:Y:S01]  /*b700*/  MUFU.TANH R29, R29 ;  /* 0x0000001d001d7308 */ /* 0x000fe20000002400 */
[----:B------:R-:W-:Y:S01]  /*b710*/  ISETP.GE.AND P1, PT, R8, RZ, PT ;  /* 0x000000ff0800720c */ /* 0x000fe20003f26270 */
[----:B------:R-:W-:Y:S01]  /*b720*/  FMUL.FTZ R59, R59, UR11 ;  /* 0x0000000b3b3b7c20 */ /* 0x000fe20008410000 */
[----:B------:R-:W-:Y:S01]  /*b730*/  @!P2 IADD3 R9, -R0, 0x10, RZ ;  /* 0x000000100009a810 */ /* 0x000fe20007ffe1ff */
[----:B------:R-:W-:Y:S01]  /*b740*/  FMUL.FTZ R45, R45, UR11 ;  /* 0x0000000b2d2d7c20 */ /* 0x000fe20008410000 */
[----:B------:R-:W-:Y:S01]  /*b750*/  ISETP.GE.AND P2, PT, R6, RZ, PT ;  /* 0x000000ff0600720c */ /* 0x000fe20003f46270 */
[----:B------:R-:W-:Y:S01]  /*b760*/  FMUL.FTZ R54, R54, UR11 ;  /* 0x0000000b36367c20 */ /* 0x000fe20008410000 */
[----:B------:R-:W-:Y:S03]  /*b770*/  I2FP.F32.S32 R5, R5 ;  /* 0x0000000500057245 */ /* 0x000fe60000201400 */
[----:B------:R-:W-:Y:S01]  /*b780*/  MUFU.TANH R32, R36 ;  /* 0x0000002400207308 */ /* 0x000fe20000002400 */
[----:B------:R-:W-:Y:S01]  /*b790*/  IADD3 R7, R0, -0x18, RZ ;  /* 0xffffffe800077810 */ /* 0x000fe20007ffe0ff */
[----:B------:R-:W-:Y:S01]  /*b7a0*/  FMUL.FTZ R52, R52, UR11 ;  /* 0x0000000b34347c20 */ /* 0x000fe20008410000 */
[----:B------:R-:W-:Y:S01]  /*b7b0*/  I2FP.F32.S32 R9, R9 ;  /* 0x0000000900097245 */ /* 0x000fe20000201400 */
[C---:B------:R-:W-:Y:S01]  /*b7c0*/  FFMA.FTZ R209, R5.reuse, -UR5, R23 ;  /* 0x8000000505d17c23 */ /* 0x040fe20008010017 */
[----:B------:R-:W-:Y:S01]  /*b7d0*/  FFMA.FTZ R252, R5, -UR5, R18 ;  /* 0x8000000505fc7c23 */ /* 0x000fe20008010012 */
[----:B------:R-:W-:Y:S01]  /*b7e0*/  IADD3 R5, R0, 0x28, RZ ;  /* 0x0000002800057810 */ /* 0x000fe20007ffe0ff */
[----:B------:R-:W-:Y:S01]  /*b7f0*/  FMUL.FTZ R66, R66, UR11 ;  /* 0x0000000b42427c20 */ /* 0x000fe20008410000 */
[----:B------:R-:W-:Y:S01]  /*b800*/  ISETP.GE.AND P4, PT, R7, RZ, PT ;  /* 0x000000ff0700720c */ /* 0x000fe20003f86270 */
[----:B------:R-:W-:Y:S01]  /*b810*/  FFMA.FTZ R142, R9, -UR5, R142 ;  /* 0x80000005098e7c23 */ /* 0x000fe2000801008e */
[C---:B------:R-:W-:Y:S01]  /*b820*/  @!P1 IADD3 R8, -R0.reuse, 0x11, RZ ;  /* 0x0000001100089810 */ /* 0x040fe20007ffe1ff */
[----:B------:R-:W-:Y:S01]  /*b830*/  MUFU.TANH R46, R46 ;  /* 0x0000002e002e7308 */ /* 0x000fe20000002400 */
[C---:B------:R-:W-:Y:S01]  /*b840*/  @!P2 IADD3 R6, -R0.reuse, 0x19, RZ ;  /* 0x000000190006a810 */ /* 0x040fe20007ffe1ff */
[----:B------:R-:W-:Y:S01]  /*b850*/  FMUL.FTZ R53, R53, UR11 ;  /* 0x0000000b35357c20 */ /* 0x000fe20008410000 */
[----:B------:R-:W-:Y:S01]  /*b860*/  ISETP.GE.AND P1, PT, R5, RZ, PT ;  /* 0x000000ff0500720c */ /* 0x000fe20003f26270 */
[----:B------:R-:W-:Y:S01]  /*b870*/  FMUL.FTZ R55, R55, UR11 ;  /* 0x0000000b37377c20 */ /* 0x000fe20008410000 */
[----:B------:R-:W-:Y:S01]  /*b880*/  I2FP.F32.S32 R6, R6 ;  /* 0x0000000600067245 */ /* 0x000fe20000201400 */
[----:B------:R-:W-:Y:S01]  /*b890*/  FMUL.FTZ R67, R67, UR11 ;  /* 0x0000000b43437c20 */ /* 0x000fe20008410000 */
[----:B------:R-:W-:Y:S03]  /*b8a0*/  I2FP.F32.S32 R8, R8 ;  /* 0x0000000800087245 */ /* 0x000fe60000201400 */
[----:B------:R-:W-:Y:S01]  /*b8b0*/  MUFU.TANH R47, R47 ;  /* 0x0000002f002f7308 */ /* 0x000fe20000002400 */
[----:B------:R-:W-:Y:S01]  /*b8c0*/  IADD3 R15, R0, 0x48, RZ ;  /* 0x00000048000f7810 */ /* 0x000fe20007ffe0ff */
[----:B------:R-:W-:Y:S01]  /*b8d0*/  FMUL.FTZ R58, R58, UR11 ;  /* 0x0000000b3a3a7c20 */ /* 0x000fe20008410000 */
[----:B------:R-:W-:Y:S01]  /*b8e0*/  @!P4 IADD3 R7, -R0, 0x18, RZ ;  /* 0x000000180007c810 */ /* 0x000fe20007ffe1ff */
[----:B--2---:R-:W-:Y:S01]  /*b8f0*/  FFMA.FTZ R42, R8, -UR5, R134 ;  /* 0x80000005082a7c23 */ /* 0x004fe20008010086 */
[----:B------:R-:W-:Y:S01]  /*b900*/  @!P5 IADD3 R4, -R2, 0x39, RZ ;  /* 0x000000390204d810 */ /* 0x000fe20007ffe1ff */
[----:B------:R-:W-:Y:S01]  /*b910*/  FMUL.FTZ R44, R44, UR11 ;  /* 0x0000000b2c2c7c20 */ /* 0x000fe20008410000 */
[----:B------:R-:W-:Y:S03]  /*b920*/  I2FP.F32.S32 R7, R7 ;  /* 0x0000000700077245 */ /* 0x000fe60000201400 */
[----:B------:R-:W-:Y:S01]  /*b930*/  MUFU.TANH R30, R51 ;  /* 0x00000033001e7308 */ /* 0x000fe20000002400 */
[C---:B------:R-:W-:Y:S01]  /*b940*/  @!P1 IADD3 R5, -R2.reuse, 0x18, RZ ;  /* 0x0000001802059810 */ /* 0x040fe20007ffe1ff */
[----:B------:R-:W-:Y:S01]  /*b950*/  FMUL.FTZ R61, R61, UR11 ;  /* 0x0000000b3d3d7c20 */ /* 0x000fe20008410000 */
[----:B------:R-:W-:Y:S01]  /*b960*/  @!P6 IADD3 R3, -R2, 0x38, RZ ;  /* 0x000000380203e810 */ /* 0x000fe20007ffe1ff */
[----:B------:R-:W-:Y:S01]  /*b970*/  FMUL.FTZ R63, R63, UR11 ;  /* 0x0000000b3f3f7c20 */ /* 0x000fe20008410000 */
[----:B------:R-:W-:Y:S01]  /*b980*/  I2FP.F32.S32 R5, R5 ;  /* 0x0000000500057245 */ /* 0x000fe20000201400 */
[----:B------:R-:W-:Y:S01]  /*b990*/  FMUL.FTZ R62, R62, UR11 ;  /* 0x0000000b3e3e7c20 */ /* 0x000fe20008410000 */
[----:B------:R-:W-:Y:S03]  /*b9a0*/  I2FP.F32.S32 R3, R3 ;  /* 0x0000000300037245 */ /* 0x000fe60000201400 */
[----:B------:R-:W2:Y:S01]  /*b9b0*/  MUFU.TANH R19, R60 ;  /* 0x0000003c00137308 */ /* 0x000ea20000002400 */
[----:B------:R-:W-:Y:S09]  /*b9c0*/  UIADD3 UR22, UR22, -0x1, URZ ;  /* 0xffffffff16167890 */ /* 0x000ff2000fffe03f */
[----:B------:R-:W-:Y:S10]  /*b9d0*/  MUFU.TANH R59, R59 ;  /* 0x0000003b003b7308 */ /* 0x000ff40000002400 */
        /* <DEDUP_REMOVED lines=11> */
[----:B------:R-:W-:Y:S01]  /*ba90*/  MUFU.TANH R137, R62 ;  /* 0x0000003e00897308 */ /* 0x000fe20000002400 */
[C---:B------:R-:W-:Y:S01]  /*baa0*/  FFMA.FTZ R39, R6.reuse, -UR5, R33 ;  /* 0x8000000506277c23 */ /* 0x040fe20008010021 */
[----:B---3--:R-:W-:Y:S01]  /*bab0*/  FFMA.FTZ R38, R6, -UR5, R38 ;  /* 0x8000000506267c23 */ /* 0x008fe20008010026 */
[C---:B------:R-:W-:Y:S01]  /*bac0*/  IADD3 R6, R0.reuse, 0x1f, RZ ;  /* 0x0000001f00067810 */ /* 0x040fe20007ffe0ff */
[----:B-1----:R-:W-:Y:S01]  /*bad0*/  FFMA.FTZ R143, R9, -UR5, R143 ;  /* 0x80000005098f7c23 */ /* 0x002fe2000801008f */
[----:B------:R-:W-:Y:S01]  /*bae0*/  IADD3 R9, R0, 0x27, RZ ;  /* 0x0000002700097810 */ /* 0x000fe20007ffe0ff */
[C---:B------:R-:W-:Y:S01]  /*baf0*/  FFMA.FTZ R41, R7.reuse, -UR5, R12 ;  /* 0x8000000507297c23 */ /* 0x040fe2000801000c */
[----:B------:R-:W-:Y:S01]  /*bb00*/  ISETP.GE.AND P1, PT, R6, RZ, PT ;  /* 0x000000ff0600720c */ /* 0x000fe20003f26270 */
[----:B------:R-:W-:Y:S01]  /*bb10*/  FFMA.FTZ R40, R7, -UR5, R13 ;  /* 0x8000000507287c23 */ /* 0x000fe2000801000d */
[----:B------:R-:W-:Y:S01]  /*bb20*/  ISETP.GE.AND P2, PT, R9, RZ, PT ;  /* 0x000000ff0900720c */ /* 0x000fe20003f46270 */
[C---:B------:R-:W-:Y:S01]  /*bb30*/  FFMA.FTZ R37, R5.reuse, -UR5, R28 ;  /* 0x8000000505257c23 */ /* 0x040fe2000801001c */
[C---:B------:R-:W-:Y:S01]  /*bb40*/  IADD3 R7, R0.reuse, 0x20, RZ ;  /* 0x0000002000077810 */ /* 0x040fe20007ffe0ff */
[----:B------:R-:W-:Y:S01]  /*bb50*/  FFMA.FTZ R231, R5, -UR5, R11 ;  /* 0x8000000505e77c23 */ /* 0x000fe2000801000b */
[----:B------:R-:W-:Y:S01]  /*bb60*/  IADD3 R5, R0, -0x21, RZ ;  /* 0xffffffdf00057810 */ /* 0x000fe20007ffe0ff */
[----:B------:R-:W-:Y:S01]  /*bb70*/  FFMA.FTZ R43, R8, -UR5, R14 ;  /* 0x80000005082b7c23 */ /* 0x000fe2000801000e */
[----:B------:R-:W-:Y:S01]  /*bb80*/  ISETP.GE.AND P4, PT, R7, RZ, PT ;  /* 0x000000ff0700720c */ /* 0x000fe20003f86270 */
[----:B------:R-:W1:Y:S01]  /*bb90*/  MUFU.TANH R33, R50 ;  /* 0x0000003200217308 */ /* 0x000e620000002400 */
[C---:B------:R-:W-:Y:S01]  /*bba0*/  IADD3 R8, R0.reuse, -0x20, RZ ;  /* 0xffffffe000087810 */ /* 0x040fe20007ffe0ff */
[----:B--2---:R-:W-:Y:S01]  /*bbb0*/  FFMA.FTZ R19, R3, -UR5, R19 ;  /* 0x8000000503137c23 */ /* 0x004fe20008010013 */
[----:B------:R-:W-:Y:S02]  /*bbc0*/  IADD3 R13, R0, -0x29, RZ ;  /* 0xffffffd7000d7810 */ /* 0x000fe40007ffe0ff */
[C---:B------:R-:W-:Y:S02]  /*bbd0*/  @!P1 IADD3 R6, -R2.reuse, 0x21, RZ ;  /* 0x0000002102069810 */ /* 0x040fe40007ffe1ff */
[----:B------:R-:W-:Y:S02]  /*bbe0*/  ISETP.GE.AND P1, PT, R5, RZ, PT ;  /* 0x000000ff0500720c */ /* 0x000fe40003f26270 */
[----:B------:R-:W-:Y:S02]  /*bbf0*/  @!P2 IADD3 R9, -R2, 0x19, RZ ;  /* 0x000000190209a810 */ /* 0x000fe40007ffe1ff */
[----:B------:R-:W-:Y:S02]  /*bc00*/  ISETP.GE.AND P2, PT, R8, RZ, PT ;  /* 0x000000ff0800720c */ /* 0x000fe40003f46270 */
[----:B------:R-:W-:Y:S02]  /*bc10*/  @!P4 IADD3 R7, -R2, 0x20, RZ ;  /* 0x000000200207c810 */ /* 0x000fe40007ffe1ff */
[----:B------:R-:W-:Y:S02]  /*bc20*/  ISETP.GE.AND P4, PT, R15, RZ, PT ;  /* 0x000000ff0f00720c */ /* 0x000fe40003f86270 */
[C---:B------:R-:W-:Y:S02]  /*bc30*/  IADD3 R14, R0.reuse, -0x28, RZ ;  /* 0xffffffd8000e7810 */ /* 0x040fe40007ffe0ff */
[----:B------:R-:W-:Y:S02]  /*bc40*/  I2FP.F32.S32 R9, R9 ;  /* 0x0000000900097245 */ /* 0x000fe40000201400 */
[C---:B------:R-:W-:Y:S02]  /*bc50*/  @!P1 IADD3 R5, -R0.reuse, 0x21, RZ ;  /* 0x0000002100059810 */ /* 0x040fe40007ffe1ff */
[----:B------:R-:W-:Y:S01]  /*bc60*/  ISETP.GE.AND P1, PT, R13, RZ, PT ;  /* 0x000000ff0d00720c */ /* 0x000fe20003f26270 */
[C---:B------:R-:W-:Y:S01]  /*bc70*/  FFMA.FTZ R229, R9.reuse, -UR5, R10 ;  /* 0x8000000509e57c23 */ /* 0x040fe2000801000a */
[----:B------:R-:W-:Y:S01]  /*bc80*/  @!P2 IADD3 R8, -R0, 0x20, RZ ;  /* 0x000000200008a810 */ /* 0x000fe20007ffe1ff */
[----:B------:R-:W-:Y:S01]  /*bc90*/  FFMA.FTZ R36, R9, -UR5, R29 ;  /* 0x8000000509247c23 */ /* 0x000fe2000801001d */
[----:B------:R-:W-:Y:S02]  /*bca0*/  ISETP.GE.AND P2, PT, R14, RZ, PT ;  /* 0x000000ff0e00720c */ /* 0x000fe40003f46270 */
[----:B------:R-:W-:Y:S02]  /*bcb0*/  IADD3 R12, R0, -0x38, RZ ;  /* 0xffffffc8000c7810 */ /* 0x000fe40007ffe0ff */
[----:B------:R-:W-:Y:S02]  /*bcc0*/  @!P4 IADD3 R15, -R2, -0x8, RZ ;  /* 0xfffffff8020fc810 */ /* 0x000fe40007ffe1ff */
[----:B------:R-:W-:Y:S02]  /*bcd0*/  ISETP.GE.AND P4, PT, R12, RZ, PT ;  /* 0x000000ff0c00720c */ /* 0x000fe40003f86270 */
[C---:B------:R-:W-:Y:S02]  /*bce0*/  IADD3 R10, R0.reuse, -0x30, RZ ;  /* 0xffffffd0000a7810 */ /* 0x040fe40007ffe0ff */
[C---:B------:R-:W-:Y:S02]  /*bcf0*/  IADD3 R11, R0.reuse, -0x39, RZ ;  /* 0xffffffc7000b7810 */ /* 0x040fe40007ffe0ff */
[----:B------:R-:W-:Y:S02]  /*bd00*/  @!P1 IADD3 R13, -R0, 0x29, RZ ;  /* 0x00000029000d9810 */ /* 0x000fe40007ffe1ff */
[----:B------:R-:W-:Y:S02]  /*bd10*/  ISETP.GE.AND P1, PT, R10, RZ, PT ;  /* 0x000000ff0a00720c */ /* 0x000fe40003f26270 */
[C---:B------:R-:W-:Y:S02]  /*bd20*/  @!P2 IADD3 R14, -R0.reuse, 0x28, RZ ;  /* 0x00000028000ea810 */ /* 0x040fe40007ffe1ff */
[----:B------:R-:W-:Y:S02]  /*bd30*/  ISETP.GE.AND P2, PT, R11, RZ, PT ;  /* 0x000000ff0b00720c */ /* 0x000fe40003f46270 */
[----:B------:R-:W-:Y:S02]  /*bd40*/  I2FP.F32.S32 R7, R7 ;  /* 0x0000000700077245 */ /* 0x000fe40000201400 */
[----:B------:R-:W-:Y:S02]  /*bd50*/  I2FP.F32.S32 R8, R8 ;  /* 0x0000000800087245 */ /* 0x000fe40000201400 */
[C---:B------:R-:W-:Y:S01]  /*bd60*/  IADD3 R9, R0.reuse, -0x31, RZ ;  /* 0xffffffcf00097810 */ /* 0x040fe20007ffe0ff */
[C---:B------:R-:W-:Y:S01]  /*bd70*/  FFMA.FTZ R230, R7.reuse, -UR5, R46 ;  /* 0x8000000507e67c23 */ /* 0x040fe2000801002e */
[----:B------:R-:W-:Y:S01]  /*bd80*/  FFMA.FTZ R35, R7, -UR5, R35 ;  /* 0x8000000507237c23 */ /* 0x000fe20008010023 */
[----:B------:R-:W-:Y:S01]  /*bd90*/  @!P4 IADD3 R12, -R0, 0x38, RZ ;  /* 0x00000038000cc810 */ /* 0x000fe20007ffe1ff */
[C---:B------:R-:W-:Y:S01]  /*bda0*/  FFMA.FTZ R32, R8.reuse, -UR5, R32 ;  /* 0x8000000508207c23 */ /* 0x040fe20008010020 */
[----:B------:R-:W-:Y:S01]  /*bdb0*/  ISETP.GE.AND P4, PT, R9, RZ, PT ;  /* 0x000000ff0900720c */ /* 0x000fe20003f86270 */
[----:B-1----:R-:W-:Y:S01]  /*bdc0*/  FFMA.FTZ R33, R8, -UR5, R33 ;  /* 0x8000000508217c23 */ /* 0x002fe20008010021 */
[C---:B------:R-:W-:Y:S02]  /*bdd0*/  IADD3 R7, R0.reuse, 0x17, RZ ;  /* 0x0000001700077810 */ /* 0x040fe40007ffe0ff */
[C---:B------:R-:W-:Y:S02]  /*bde0*/  IADD3 R8, R0.reuse, 0x18, RZ ;  /* 0x0000001800087810 */ /* 0x040fe40007ffe0ff */
[C---:B------:R-:W-:Y:S02]  /*bdf0*/  @!P1 IADD3 R10, -R0.reuse, 0x30, RZ ;  /* 0x00000030000a9810 */ /* 0x040fe40007ffe1ff */
[----:B------:R-:W-:Y:S02]  /*be00*/  ISETP.GE.AND P1, PT, R7, RZ, PT ;  /* 0x000000ff0700720c */ /* 0x000fe40003f26270 */
[----:B------:R-:W-:Y:S02]  /*be10*/  @!P2 IADD3 R11, -R0, 0x39, RZ ;  /* 0x00000039000ba810 */ /* 0x000fe40007ffe1ff */
        /* <DEDUP_REMOVED lines=11> */
[----:B------:R-:W-:Y:S02]  /*bed0*/  @!P1 IADD3 R7, -R2, 0x29, RZ ;  /* 0x0000002902079810 */ /* 0x000fe40007ffe1ff */
[----:B------:R-:W-:Y:S02]  /*bee0*/  ISETP.GE.AND P1, PT, R0, RZ, PT ;  /* 0x000000ff0000720c */ /* 0x000fe40003f26270 */
[----:B------:R-:W-:Y:S02]  /*bef0*/  @!P2 IADD3 R8, -R2, 0x28, RZ ;  /* 0x000000280208a810 */ /* 0x000fe40007ffe1ff */
[----:B------:R-:W-:Y:S02]  /*bf00*/  ISETP.GE.AND P2, PT, R5, RZ, PT ;  /* 0x000000ff0500720c */ /* 0x000fe40003f46270 */
[----:B------:R-:W-:Y:S02]  /*bf10*/  ISETP.GE.AND P4, PT, R6, RZ, PT ;  /* 0x000000ff0600720c */ /* 0x000fe40003f86270 */
[----:B------:R-:W-:Y:S02]  /*bf20*/  I2FP.F32.S32 R15, R15 ;  /* 0x0000000f000f7245 */ /* 0x000fe40000201400 */
[----:B------:R-:W-:Y:S02]  /*bf30*/  I2FP.F32.S32 R11, R11 ;  /* 0x0000000b000b7245 */ /* 0x000fe40000201400 */
[----:B------:R-:W-:Y:S01]  /*bf40*/  FMNMX.FTZ R3, R208, R138, !PT ;  /* 0x0000008ad0037209 */ /* 0x000fe20007810000 */
[----:B------:R-:W-:Y:S01]  /*bf50*/  FFMA.FTZ R29, R15, -UR5, R245 ;  /* 0x800000050f1d7c23 */ /* 0x000fe200080100f5 */
[----:B------:R-:W-:Y:S02]  /*bf60*/  IABS R15, R2 ;  /* 0x00000002000f7213 */ /* 0x000fe40000000000 */
[C---:B------:R-:W-:Y:S02]  /*bf70*/  @!P1 IADD3 R0, -R2.reuse, -0x7, RZ ;  /* 0xfffffff902009810 */ /* 0x040fe40007ffe1ff */
[C---:B------:R-:W-:Y:S02]  /*bf80*/  @!P2 IADD3 R5, -R2.reuse, 0x31, RZ ;  /* 0x000000310205a810 */ /* 0x040fe40007ffe1ff */
[----:B------:R-:W-:Y:S02]  /*bf90*/  @!P4 IADD3 R6, -R2, 0x30, RZ ;  /* 0x000000300206c810 */ /* 0x000fe40007ffe1ff */
[----:B------:R-:W-:Y:S02]  /*bfa0*/  MOV R2, R15 ;  /* 0x0000000f00027202 */ /* 0x000fe40000000f00 */
[----:B------:R-:W-:Y:S02]  /*bfb0*/  I2FP.F32.S32 R15, R0 ;  /* 0x00000000000f7245 */ /* 0x000fe40000201400 */
[----:B------:R-:W-:Y:S02]  /*bfc0*/  I2FP.F32.S32 R0, R2 ;  /* 0x0000000200007245 */ /* 0x000fe40000201400 */
[----:B------:R-:W-:Y:S01]  /*bfd0*/  I2FP.F32.S32 R7, R7 ;  /* 0x0000000700077245 */ /* 0x000fe20000201400 */
[----:B------:R-:W-:Y:S01]  /*bfe0*/  FFMA.FTZ R27, R15, -UR5, R248 ;  /* 0x800000050f1b7c23 */ /* 0x000fe200080100f8 */
[----:B------:R-:W-:Y:S01]  /*bff0*/  FMNMX.FTZ R3, R214, R3, !PT ;  /* 0x00000003d6037209 */ /* 0x000fe20007810000 */
[----:B------:R-:W1:Y:S01]  /*c000*/  MUFU.TANH R15, R65 ;  /* 0x00000041000f7308 */ /* 0x000e620000002400 */
[C---:B------:R-:W-:Y:S01]  /*c010*/  FFMA.FTZ R22, R0.reuse, -UR5, R247 ;  /* 0x8000000500167c23 */ /* 0x040fe200080100f7 */
[----:B------:R-:W-:Y:S01]  /*c020*/  FFMA.FTZ R28, R0, -UR5, R246 ;  /* 0x80000005001c7c23 */ /* 0x000fe200080100f6 */
[----:B------:R-:W-:Y:S01]  /*c030*/  I2FP.F32.S32 R0, R5 ;  /* 0x0000000500007245 */ /* 0x000fe20000201400 */
[----:B------:R-:W-:Y:S01]  /*c040*/  FFMA.FTZ R248, R7, -UR5, R59 ;  /* 0x8000000507f87c23 */ /* 0x000fe2000801003b */
[----:B------:R-:W-:Y:S01]  /*c050*/  FMNMX.FTZ R5, R215, R139, !PT ;  /* 0x0000008bd7057209 */ /* 0x000fe20007810000 */
[----:B------:R-:W-:Y:S01]  /*c060*/  FFMA.FTZ R20, R7, -UR5, R20 ;  /* 0x8000000507147c23 */ /* 0x000fe20008010014 */
[----:B------:R-:W-:Y:S02]  /*c070*/  FMNMX.FTZ R2, R22, R140, !PT ;  /* 0x0000008c16027209 */ /* 0x000fe40007810000 */
[----:B------:R-:W-:Y:S02]  /*c080*/  FMNMX.FTZ R5, R221, R5, !PT ;  /* 0x00000005dd057209 */ /* 0x000fe40007810000 */
[----:B------:R-:W-:Y:S02]  /*c090*/  FMNMX.FTZ R7, R211, R3, !PT ;  /* 0x00000003d3077209 */ /* 0x000fe40007810000 */
[----:B------:R-:W-:Y:S02]  /*c0a0*/  FMNMX.FTZ R3, R222, R2, !PT ;  /* 0x00000002de037209 */ /* 0x000fe40007810000 */
[----:B------:R-:W-:Y:S01]  /*c0b0*/  I2FP.F32.S32 R14, R14 ;  /* 0x0000000e000e7245 */ /* 0x000fe20000201400 */
[----:B-1----:R-:W-:Y:S01]  /*c0c0*/  FFMA.FTZ R15, R11, -UR5, R15 ;  /* 0x800000050b0f7c23 */ /* 0x002fe2000801000f */
[----:B------:R-:W-:Y:S02]  /*c0d0*/  I2FP.F32.S32 R11, R4 ;  /* 0x00000004000b7245 */ /* 0x000fe40000201400 */
[----:B------:R-:W-:Y:S01]  /*c0e0*/  FMNMX.FTZ R4, R29, R141, !PT ;  /* 0x0000008d1d047209 */ /* 0x000fe20007810000 */
[----:B------:R-:W-:Y:S01]  /*c0f0*/  FFMA.FTZ R25, R14, -UR5, R25 ;  /* 0x800000050e197c23 */ /* 0x000fe20008010019 */
[----:B------:R-:W-:Y:S01]  /*c100*/  FMNMX.FTZ R3, R216, R3, !PT ;  /* 0x00000003d8037209 */ /* 0x000fe20007810000 */
[----:B------:R-:W-:Y:S01]  /*c110*/  FFMA.FTZ R26, R14, -UR5, R26 ;  /* 0x800000050e1a7c23 */ /* 0x000fe2000801001a */
[----:B------:R-:W-:Y:S01]  /*c120*/  FMNMX.FTZ R2, R27, R4, !PT ;  /* 0x000000041b027209 */ /* 0x000fe20007810000 */
[----:B------:R-:W1:Y:S01]  /*c130*/  MUFU.TANH R14, R67 ;  /* 0x00000043000e7308 */ /* 0x000e620000002400 */
        /* <DEDUP_REMOVED lines=21> */
[----:B------:R-:W-:Y:S01]  /*c290*/  I2FP.F32.S32 R13, R13 ;  /* 0x0000000d000d7245 */ /* 0x000fe20000201400 */
[C---:B------:R-:W-:Y:S01]  /*c2a0*/  FFMA.FTZ R16, R10.reuse, -UR5, R16 ;  /* 0x800000050a107c23 */ /* 0x040fe20008010010 */
[----:B------:R-:W-:Y:S01]  /*c2b0*/  FMNMX.FTZ R5, R43, R5, !PT ;  /* 0x000000052b057209 */ /* 0x000fe20007810000 */
[----:B------:R-:W-:Y:S01]  /*c2c0*/  FFMA.FTZ R17, R10, -UR5, R17 ;  /* 0x800000050a117c23 */ /* 0x000fe20008010011 */
[----:B------:R-:W-:Y:S01]  /*c2d0*/  FMNMX.FTZ R4, R36, R3, !PT ;  /* 0x0000000324047209 */ /* 0x000fe20007810000 */
[----:B------:R-:W-:Y:S01]  /*c2e0*/  FFMA.FTZ R23, R13, -UR5, R23 ;  /* 0x800000050d177c23 */ /* 0x000fe20008010017 */
[----:B------:R-:W-:Y:S01]  /*c2f0*/  I2FP.F32.S32 R9, R9 ;  /* 0x0000000900097245 */ /* 0x000fe20000201400 */
[----:B------:R-:W-:Y:S01]  /*c300*/  MUFU.TANH R10, R56 ;  /* 0x00000038000a7308 */ /* 0x000fe20000002400 */
[----:B------:R-:W-:Y:S01]  /*c310*/  FMNMX.FTZ R3, R31, R2, !PT ;  /* 0x000000021f037209 */ /* 0x000fe20007810000 */
[----:B------:R-:W-:Y:S01]  /*c320*/  FFMA.FTZ R24, R13, -UR5, R24 ;  /* 0x800000050d187c23 */ /* 0x000fe20008010018 */
[----:B------:R-:W-:Y:S01]  /*c330*/  FMNMX.FTZ R2, R252, R7, !PT ;  /* 0x00000007fc027209 */ /* 0x000fe20007810000 */
[----:B------:R-:W-:Y:S01]  /*c340*/  FFMA.FTZ R13, R9, -UR5, R53 ;  /* 0x80000005090d7c23 */ /* 0x000fe20008010035 */
[----:B------:R-:W-:Y:S01]  /*c350*/  FMNMX.FTZ R5, R41, R5, !PT ;  /* 0x0000000529057209 */ /* 0x000fe20007810000 */
[----:B-1----:R-:W-:Y:S01]  /*c360*/  FFMA.FTZ R14, R9, -UR5, R14 ;  /* 0x80000005090e7c23 */ /* 0x002fe2000801000e */
[----:B------:R-:W-:Y:S03]  /*c370*/  FMNMX.FTZ R7, R35, R4, !PT ;  /* 0x0000000423077209 */ /* 0x000fe60007810000 */
[----:B------:R-:W1:Y:S01]  /*c380*/  MUFU.TANH R9, R57 ;  /* 0x0000003900097308 */ /* 0x000e620000002400 */
[----:B------:R-:W-:Y:S02]  /*c390*/  FMNMX.FTZ R4, R25, R3, !PT ;  /* 0x0000000319047209 */ /* 0x000fe40007810000 */
[----:B------:R-:W-:Y:S02]  /*c3a0*/  FMNMX.FTZ R2, R231, R2, !PT ;  /* 0x00000002e7027209 */ /* 0x000fe40007810000 */
[----:B------:R-:W-:Y:S02]  /*c3b0*/  I2FP.F32.S32 R8, R8 ;  /* 0x0000000800087245 */ /* 0x000fe40000201400 */
[----:B------:R-:W-:Y:S02]  /*c3c0*/  FMNMX.FTZ R3, R38, R5, !PT ;  /* 0x0000000526037209 */ /* 0x000fe40007810000 */
[----:B------:R-:W-:Y:S01]  /*c3d0*/  FMNMX.FTZ R4, R23, R4, !PT ;  /* 0x0000000417047209 */ /* 0x000fe20007810000 */
[----:B------:R-:W-:Y:S01]  /*c3e0*/  FFMA.FTZ R21, R8, -UR5, R21 ;  /* 0x8000000508157c23 */ /* 0x000fe20008010015 */
[----:B------:R-:W-:Y:S01]  /*c3f0*/  FMNMX.FTZ R5, R34, R7, !PT ;  /* 0x0000000722057209 */ /* 0x000fe20007810000 */
[----:B------:R-:W-:Y:S01]  /*c400*/  FFMA.FTZ R245, R8, -UR5, R58 ;  /* 0x8000000508f57c23 */ /* 0x000fe2000801003a */
[----:B------:R-:W-:Y:S01]  /*c410*/  I2FP.F32.S32 R12, R12 ;  /* 0x0000000c000c7245 */ /* 0x000fe20000201400 */
[----:B------:R-:W2:Y:S01]  /*c420*/  MUFU.TANH R8, R61 ;  /* 0x0000003d00087308 */ /* 0x000ea20000002400 */
[----:B------:R-:W-:Y:S02]  /*c430*/  FMNMX.FTZ R7, R229, R2, !PT ;  /* 0x00000002e5077209 */ /* 0x000fe40007810000 */
[----:B------:R-:W-:Y:S01]  /*c440*/  FMNMX.FTZ R2, R33, R3, !PT ;  /* 0x0000000321027209 */ /* 0x000fe20007810000 */
[----:B------:R-:W-:Y:S01]  /*c450*/  FFMA.FTZ R18, R12, -UR5, R18 ;  /* 0x800000050c127c23 */ /* 0x000fe20008010012 */
[----:B------:R-:W-:Y:S01]  /*c460*/  FMNMX.FTZ R3, R16, R4, !PT ;  /* 0x0000000410037209 */ /* 0x000fe20007810000 */
[----:B-1----:R-:W-:Y:S01]  /*c470*/  FFMA.FTZ R9, R0, -UR5, R9 ;  /* 0x8000000500097c23 */ /* 0x002fe20008010009 */
[----:B------:R-:W-:Y:S02]  /*c480*/  FMNMX.FTZ R4, R30, R2, !PT ;  /* 0x000000021e047209 */ /* 0x000fe40007810000 */
[----:B------:R-:W-:Y:S02]  /*c490*/  I2FP.F32.S32 R6, R6 ;  /* 0x0000000600067245 */ /* 0x000fe40000201400 */
[----:B------:R-:W-:Y:S02]  /*c4a0*/  FMNMX.FTZ R2, R13, R3, !PT ;  /* 0x000000030d027209 */ /* 0x000fe40007810000 */
[----:B------:R-:W-:Y:S01]  /*c4b0*/  FMNMX.FTZ R5, R21, R5, !PT ;  /* 0x0000000515057209 */ /* 0x000fe20007810000 */
[----:B------:R-:W-:Y:S01]  /*c4c0*/  FFMA.FTZ R10, R6, -UR5, R10 ;  /* 0x80000005060a7c23 */ /* 0x000fe2000801000a */
[----:B------:R-:W-:Y:S01]  /*c4d0*/  FMNMX.FTZ R4, R26, R4, !PT ;  /* 0x000000041a047209 */ /* 0x000fe20007810000 */
[----:B------:R-:W1:Y:S01]  /*c4e0*/  MUFU.TANH R3, R63 ;  /* 0x0000003f00037308 */ /* 0x000e620000002400 */
[----:B------:R-:W-:Y:S01]  /*c4f0*/  FMNMX.FTZ R2, R18, R2, !PT ;  /* 0x0000000212027209 */ /* 0x000fe20007810000 */
[----:B--2---:R-:W-:Y:S01]  /*c500*/  FFMA.FTZ R8, R11, -UR5, R8 ;  /* 0x800000050b087c23 */ /* 0x004fe20008010008 */
        /* <DEDUP_REMOVED lines=8> */
[----:B------:R-:W-:Y:S01]  /*c590*/  FMNMX.FTZ R5, R9, R2, !PT ;  /* 0x0000000209057209 */ /* 0x000fe20007810000 */
[----:B------:R-:W2:Y:S01]  /*c5a0*/  SHFL.BFLY PT, R7, R135, 0x2, 0x1f ;  /* 0x0c401f0087077f89 */ /* 0x000ea200000e0000 */
[----:B------:R-:W-:Y:S01]  /*c5b0*/  FMNMX.FTZ R2, R245, R4, !PT ;  /* 0x00000004f5027209 */ /* 0x000fe20007810000 */
[----:B-1----:R-:W-:Y:S01]  /*c5c0*/  FFMA.FTZ R136, R0, -UR5, R3 ;  /* 0x8000000500887c23 */ /* 0x002fe20008010003 */
[----:B------:R-:W-:Y:S02]  /*c5d0*/  FMNMX.FTZ R4, R19, R5, !PT ;  /* 0x0000000513047209 */ /* 0x000fe40007810000 */
[----:B------:R-:W-:Y:S02]  /*c5e0*/  FMNMX.FTZ R2, R248, R2, !PT ;  /* 0x00000002f8027209 */ /* 0x000fe40007810000 */
[----:B------:R-:W-:Y:S02]  /*c5f0*/  FMNMX.FTZ R4, R8, R4, !PT ;  /* 0x0000000408047209 */ /* 0x000fe40007810000 */
[----:B------:R-:W-:Y:S02]  /*c600*/  FMNMX.FTZ R0, R137, R2, !PT ;  /* 0x0000000289007209 */ /* 0x000fe40007810000 */
[----:B------:R-:W-:Y:S01]  /*c610*/  FMNMX.FTZ R134, R14, R134, !PT ;  /* 0x000000860e867209 */ /* 0x000fe20007810000 */
[----:B------:R-:W1:Y:S01]  /*c620*/  SHFL.BFLY PT, R133, R4, 0x2, 0x1f ;  /* 0x0c401f0004857f89 */ /* 0x000e6200000e0000 */
[----:B------:R-:W-:Y:S07]  /*c630*/  FMNMX.FTZ R0, R136, R0, !PT ;  /* 0x0000000088007209 */ /* 0x000fee0007810000 */
[----:B------:R-:W3:Y:S08]  /*c640*/  SHFL.BFLY PT, R5, R134, 0x2, 0x1f ;  /* 0x0c401f0086057f89 */ /* 0x000ef000000e0000 */
[----:B------:R-:W4:Y:S01]  /*c650*/  SHFL.BFLY PT, R2, R0, 0x2, 0x1f ;  /* 0x0c401f0000027f89 */ /* 0x000f2200000e0000 */
[----:B--2---:R-:W-:Y:S07]  /*c660*/  FMNMX.FTZ R135, R135, R7, !PT ;  /* 0x0000000787877209 */ /* 0x004fee0007810000 */
[----:B------:R-:W2:Y:S01]  /*c670*/  SHFL.BFLY PT, R3, R135, 0x1, 0x1f ;  /* 0x0c201f0087037f89 */ /* 0x000ea200000e0000 */
[----:B-1----:R-:W-:Y:S02]  /*c680*/  FMNMX.FTZ R133, R4, R133, !PT ;  /* 0x0000008504857209 */ /* 0x002fe40007810000 */
[----:B---3--:R-:W-:Y:S05]  /*c690*/  FMNMX.FTZ R134, R134, R5, !PT ;  /* 0x0000000586867209 */ /* 0x008fea0007810000 */
[----:B------:R-:W1:Y:S01]  /*c6a0*/  SHFL.BFLY PT, R7, R133, 0x1, 0x1f ;  /* 0x0c201f0085077f89 */ /* 0x000e6200000e0000 */
[----:B----4-:R-:W-:Y:S07]  /*c6b0*/  FMNMX.FTZ R2, R0, R2, !PT ;  /* 0x0000000200027209 */ /* 0x010fee0007810000 */
[----:B------:R-:W3:Y:S08]  /*c6c0*/  SHFL.BFLY PT, R5, R134, 0x1, 0x1f ;  /* 0x0c201f0086057f89 */ /* 0x000ef000000e0000 */
[----:B------:R-:W4:Y:S01]  /*c6d0*/  SHFL.BFLY PT, R4, R2, 0x1, 0x1f ;  /* 0x0c201f0002047f89 */ /* 0x000f2200000e0000 */
[----:B--2---:R-:W-:Y:S04]  /*c6e0*/  FMNMX.FTZ R135, R135, R3, !PT ;  /* 0x0000000387877209 */ /* 0x004fe80007810000 */
[C---:B------:R-:W-:Y:S01]  /*c6f0*/  FSETP.NEU.FTZ.AND P1, PT, R135.reuse, -INF , PT ;  /* 0xff8000008700780b */ /* 0x040fe20003f3d000 */
[----:B------:R-:W-:Y:S04]  /*c700*/  FADD.FTZ R0, -R135, R138 ;  /* 0x0000008a87007221 */ /* 0x000fe80000010100 */
[----:B------:R-:W-:Y:S01]  /*c710*/  FMUL.FTZ R3, R0, UR4 ;  /* 0x0000000400037c20 */ /* 0x000fe20008410000 */
[----:B-1----:R-:W-:Y:S01]  /*c720*/  FMNMX.FTZ R133, R133, R7, !PT ;  /* 0x0000000785857209 */ /* 0x002fe20007810000 */
[----:B------:R-:W-:Y:S02]  /*c730*/  FMUL.FTZ R7, R135, UR4 ;  /* 0x0000000487077c20 */ /* 0x000fe40008410000 */
[----:B------:R1:W2:Y:S01]  /*c740*/  MUFU.EX2 R6, R3 ;  /* 0x0000000300067308 */ /* 0x0002a20000000800 */
[----:B---3--:R-:W-:Y:S02]  /*c750*/  FMNMX.FTZ R134, R134, R5, !PT ;  /* 0x0000000586867209 */ /* 0x008fe40007810000 */
[----:B------:R-:W-:Y:S02]  /*c760*/  FSEL R7, R7, RZ, P1 ;  /* 0x000000ff07077208 */ /* 0x000fe40000800000 */
[----:B----4-:R-:W-:Y:S01]  /*c770*/  FMNMX.FTZ R132, R2, R4, !PT ;  /* 0x0000000402847209 */ /* 0x010fe20007810000 */
[C---:B------:R-:W-:Y:S01]  /*c780*/  FMUL.FTZ R5, R134.reuse, UR4 ;  /* 0x0000000486057c20 */ /* 0x040fe20008410000 */
[----:B------:R-:W-:Y:S01]  /*c790*/  FSETP.NEU.FTZ.AND P1, PT, R134, -INF , PT ;  /* 0xff8000008600780b */ /* 0x000fe20003f3d000 */
[--C-:B------:R-:W-:Y:S01]  /*c7a0*/  FFMA.FTZ R244, R40, UR4, -R7.reuse ;  /* 0x0000000428f47c23 */ /* 0x100fe20008010807 */
[--C-:B------:R-:W-:Y:S01]  /*c7b0*/  FFMA.FTZ R40, R31, UR4, -R7.reuse ;  /* 0x000000041f287c23 */ /* 0x100fe20008010807 */
[--C-:B------:R-:W-:Y:S01]  /*c7c0*/  FFMA.FTZ R31, R13, UR4, -R7.reuse ;  /* 0x000000040d1f7c23 */ /* 0x100fe20008010807 */
[----:B------:R-:W-:Y:S01]  /*c7d0*/  FFMA.FTZ R4, R214, UR4, -R7 ;  /* 0x00000004d6047c23 */ /* 0x000fe20008010807 */
[----:B------:R-:W3:Y:S01]  /*c7e0*/  LDL.LU R13, [R1] ;  /* 0x00000000010d7983 */ /* 0x000ee20000300800 */
[----:B------:R-:W-:Y:S01]  /*c7f0*/  FSEL R5, R5, RZ, P1 ;  /* 0x000000ff05057208 */ /* 0x000fe20000800000 */
[----:B------:R-:W-:Y:S01]  /*c800*/  FADD.FTZ R0, -R134, R139 ;  /* 0x0000008b86007221 */ /* 0x000fe20000010100 */
[----:B------:R4:W-:Y:S01]  /*c810*/  MUFU.EX2 R246, R4 ;  /* 0x0000000400f67308 */ /* 0x0009e20000000800 */
[----:B------:R-:W-:Y:S01]  /*c820*/  FSETP.NEU.FTZ.AND P1, PT, R133, -INF , PT ;  /* 0xff8000008500780b */ /* 0x000fe20003f3d000 */
[----:B------:R-:W-:Y:S01]  /*c830*/  FMUL.FTZ R138, R132, UR4 ;  /* 0x00000004848a7c20 */ /* 0x000fe20008410000 */
[----:B------:R-:W-:Y:S01]  /*c840*/  FFMA.FTZ R11, R217, UR4, -R5 ;  /* 0x00000004d90b7c23 */ /* 0x000fe20008010805 */
[----:B-1----:R-:W-:Y:S01]  /*c850*/  FMUL.FTZ R3, R0, UR4 ;  /* 0x0000000400037c20 */ /* 0x002fe20008410000 */
[----:B------:R-:W-:Y:S01]  /*c860*/  FADD.FTZ R0, -R133, R140 ;  /* 0x0000008c85007221 */ /* 0x000fe20000010100 */
[--C-:B------:R-:W-:Y:S01]  /*c870*/  FFMA.FTZ R50, R25, UR4, -R7.reuse ;  /* 0x0000000419327c23 */ /* 0x100fe20008010807 */
[--C-:B------:R-:W-:Y:S03]  /*c880*/  FFMA.FTZ R51, R23, UR4, -R7.reuse ;  /* 0x0000000417337c23 */ /* 0x100fe60008010807 */
[----:B------:R1:W-:Y:S01]  /*c890*/  MUFU.EX2 R247, R11 ;  /* 0x0000000b00f77308 */ /* 0x0003e20000000800 */
[--C-:B------:R-:W-:Y:S01]  /*c8a0*/  FFMA.FTZ R67, R16, UR4, -R7.reuse ;  /* 0x0000000410437c23 */ /* 0x100fe20008010807 */
[--C-:B------:R-:W-:Y:S01]  /*c8b0*/  FFMA.FTZ R140, R208, UR4, -R7.reuse ;  /* 0x00000004d08c7c23 */ /* 0x100fe20008010807 */
[--C-:B------:R-:W-:Y:S01]  /*c8c0*/  FFMA.FTZ R63, R18, UR4, -R7.reuse ;  /* 0x00000004123f7c23 */ /* 0x100fe20008010807 */
[----:B------:R-:W-:Y:S01]  /*c8d0*/  FFMA.FTZ R62, R15, UR4, -R7 ;  /* 0x000000040f3e7c23 */ /* 0x000fe20008010807 */
[----:B------:R-:W-:Y:S01]  /*c8e0*/  MOV R23, R224 ;  /* 0x000000e000177202 */ /* 0x000fe20000000f00 */
[--C-:B------:R-:W-:Y:S01]  /*c8f0*/  FFMA.FTZ R220, R220, UR4, -R5.reuse ;  /* 0x00000004dcdc7c23 */ /* 0x100fe20008010805 */
[--C-:B------:R-:W-:Y:S01]  /*c900*/  FFMA.FTZ R218, R218, UR4, -R5.reuse ;  /* 0x00000004dada7c23 */ /* 0x100fe20008010805 */
[--C-:B------:R-:W-:Y:S01]  /*c910*/  FFMA.FTZ R224, R41, UR4, -R5.reuse ;  /* 0x0000000429e07c23 */ /* 0x100fe20008010805 */
[--C-:B----4-:R-:W-:Y:S01]  /*c920*/  FFMA.FTZ R4, R215, UR4, -R5.reuse ;  /* 0x00000004d7047c23 */ /* 0x110fe20008010805 */
[--C-:B------:R-:W-:Y:S01]  /*c930*/  FFMA.FTZ R57, R14, UR4, -R5.reuse ;  /* 0x000000040e397c23 */ /* 0x100fe20008010805 */
[--C-:B------:R-:W-:Y:S01]  /*c940*/  FFMA.FTZ R45, R38, UR4, -R5.reuse ;  /* 0x00000004262d7c23 */ /* 0x100fe20008010805 */
[--C-:B------:R-:W-:Y:S01]  /*c950*/  FFMA.FTZ R46, R33, UR4, -R5.reuse ;  /* 0x00000004212e7c23 */ /* 0x100fe20008010805 */
[----:B------:R4:W-:Y:S01]  /*c960*/  MUFU.EX2 R44, R4 ;  /* 0x00000004002c7308 */ /* 0x0009e20000000800 */
[--C-:B------:R-:W-:Y:S01]  /*c970*/  FFMA.FTZ R54, R30, UR4, -R5.reuse ;  /* 0x000000041e367c23 */ /* 0x100fe20008010805 */
[--C-:B------:R-:W-:Y:S01]  /*c980*/  FFMA.FTZ R61, R17, UR4, -R5.reuse ;  /* 0x00000004113d7c23 */ /* 0x100fe20008010805 */
[----:B------:R-:W-:Y:S01]  /*c990*/  FMUL.FTZ R2, R0, UR4 ;  /* 0x0000000400027c20 */ /* 0x000fe20008410000 */
[----:B-1----:R-:W-:Y:S01]  /*c9a0*/  FFMA.FTZ R11, R219, UR4, -R5 ;  /* 0x00000004db0b7c23 */ /* 0x002fe20008010805 */
[----:B------:R-:W-:Y:S01]  /*c9b0*/  FFMA.FTZ R219, R42, UR4, -R7 ;  /* 0x000000042adb7c23 */ /* 0x000fe20008010807 */
[----:B------:R-:W-:Y:S01]  /*c9c0*/  FADD.FTZ R0, -R132, R141 ;  /* 0x0000008d84007221 */ /* 0x000fe20000010100 */
[----:B------:R-:W-:Y:S03]  /*c9d0*/  MOV R42, R230 ;  /* 0x000000e6002a7202 */ /* 0x000fe60000000f00 */
[----:B------:R-:W-:Y:S01]  /*c9e0*/  MUFU.EX2 R232, R11 ;  /* 0x0000000b00e87308 */ /* 0x000fe20000000800 */
[----:B------:R-:W-:Y:S01]  /*c9f0*/  MOV R141, R229 ;  /* 0x000000e5008d7202 */ /* 0x000fe20000000f00 */
[----:B------:R-:W-:Y:S01]  /*ca00*/  FMUL.FTZ R0, R0, UR4 ;  /* 0x0000000400007c20 */ /* 0x000fe20008410000 */
[C---:B--2---:R-:W-:Y:S01]  /*ca10*/  FMUL.FTZ R16, R6.reuse, R156 ;  /* 0x0000009c06107220 */ /* 0x044fe20000410000 */
[C---:B------:R-:W-:Y:S01]  /*ca20*/  FMUL.FTZ R52, R6.reuse, R160 ;  /* 0x000000a006347220 */ /* 0x040fe20000410000 */
[C---:B------:R-:W-:Y:S01]  /*ca30*/  FMUL.FTZ R48, R6.reuse, R148 ;  /* 0x0000009406307220 */ /* 0x040fe20000410000 */
[C---:B------:R-:W-:Y:S01]  /*ca40*/  FMUL.FTZ R49, R6.reuse, R149 ;  /* 0x0000009506317220 */ /* 0x040fe20000410000 */
[----:B------:R-:W-:Y:S03]  /*ca50*/  FMUL.FTZ R53, R6, R161 ;  /* 0x000000a106357220 */ /* 0x000fe60000410000 */
[----:B------:R-:W-:Y:S01]  /*ca60*/  MUFU.EX2 R140, R140 ;  /* 0x0000008c008c7308 */ /* 0x000fe20000000800 */
[----:B----4-:R-:W-:Y:S01]  /*ca70*/  FFMA.FTZ R4, R221, UR4, -R5 ;  /* 0x00000004dd047c23 */ /* 0x010fe20008010805 */
[--C-:B------:R-:W-:Y:S01]  /*ca80*/  FFMA.FTZ R221, R142, UR4, -R7.reuse ;  /* 0x000000048edd7c23 */ /* 0x100fe20008010807 */
[--C-:B------:R-:W-:Y:S01]  /*ca90*/  FFMA.FTZ R142, R32, UR4, -R7.reuse ;  /* 0x00000004208e7c23 */ /* 0x100fe20008010807 */
[C---:B------:R-:W-:Y:S01]  /*caa0*/  FMUL.FTZ R64, R6.reuse, R144 ;  /* 0x0000009006407220 */ /* 0x040fe20000410000 */
[C---:B------:R-:W-:Y:S01]  /*cab0*/  FMUL.FTZ R65, R6.reuse, R145 ;  /* 0x0000009106417220 */ /* 0x040fe20000410000 */
[C---:B------:R-:W-:Y:S01]  /*cac0*/  FMUL.FTZ R17, R6.reuse, R157 ;  /* 0x0000009d06117220 */ /* 0x040fe20000410000 */
[C---:B------:R-:W-:Y:S03]  /*cad0*/  FMUL.FTZ R32, R6.reuse, R152 ;  /* 0x0000009806207220 */ /* 0x040fe60000410000 */
[----:B------:R1:W2:Y:S01]  /*cae0*/  MUFU.EX2 R58, R4 ;  /* 0x00000004003a7308 */ /* 0x0002a20000000800 */
[C---:B------:R-:W-:Y:S01]  /*caf0*/  FMUL.FTZ R33, R6.reuse, R153 ;  /* 0x0000009906217220 */ /* 0x040fe20000410000 */
[C---:B------:R-:W-:Y:S01]  /*cb00*/  FMUL.FTZ R68, R6.reuse, R68 ;  /* 0x0000004406447220 */ /* 0x040fe20000410000 */
[C---:B------:R-:W-:Y:S01]  /*cb10*/  FMUL.FTZ R69, R6.reuse, R69 ;  /* 0x0000004506457220 */ /* 0x040fe20000410000 */
[C---:B------:R-:W-:Y:S01]  /*cb20*/  FMUL.FTZ R80, R6.reuse, R80 ;  /* 0x0000005006507220 */ /* 0x040fe20000410000 */
[C---:B------:R-:W-:Y:S01]  /*cb30*/  FMUL.FTZ R81, R6.reuse, R81 ;  /* 0x0000005106517220 */ /* 0x040fe20000410000 */
[C---:B------:R-:W-:Y:S01]  /*cb40*/  FMUL.FTZ R84, R6.reuse, R84 ;  /* 0x0000005406547220 */ /* 0x040fe20000410000 */
[C---:B------:R-:W-:Y:S03]  /*cb50*/  FMUL.FTZ R85, R6.reuse, R85 ;  /* 0x0000005506557220 */ /* 0x040fe60000410000 */
[----:B------:R-:W4:Y:S01]  /*cb60*/  MUFU.EX2 R3, R3 ;  /* 0x0000000300037308 */ /* 0x000f220000000800 */
[C---:B------:R-:W-:Y:S01]  /*cb70*/  FMUL.FTZ R96, R6.reuse, R96 ;  /* 0x0000006006607220 */ /* 0x040fe20000410000 */
[C---:B------:R-:W-:Y:S01]  /*cb80*/  FMUL.FTZ R97, R6.reuse, R97 ;  /* 0x0000006106617220 */ /* 0x040fe20000410000 */
[C---:B------:R-:W-:Y:S01]  /*cb90*/  FMUL.FTZ R100, R6.reuse, R100 ;  /* 0x0000006406647220 */ /* 0x040fe20000410000 */
[C---:B------:R-:W-:Y:S01]  /*cba0*/  FMUL.FTZ R101, R6.reuse, R101 ;  /* 0x0000006506657220 */ /* 0x040fe20000410000 */
[C---:B------:R-:W-:Y:S01]  /*cbb0*/  FMUL.FTZ R112, R6.reuse, R112 ;  /* 0x0000007006707220 */ /* 0x040fe20000410000 */
[C---:B------:R-:W-:Y:S01]  /*cbc0*/  FMUL.FTZ R113, R6.reuse, R113 ;  /* 0x0000007106717220 */ /* 0x040fe20000410000 */
[----:B------:R-:W-:Y:S03]  /*cbd0*/  MOV R160, R141 ;  /* 0x0000008d00a07202 */ /* 0x000fe60000000f00 */
[----:B------:R-:W4:Y:S01]  /*cbe0*/  MUFU.EX2 R2, R2 ;  /* 0x0000000200027308 */ /* 0x000f220000000800 */
[--C-:B-1----:R-:W-:Y:S01]  /*cbf0*/  FFMA.FTZ R4, R211, UR4, -R7.reuse ;  /* 0x00000004d3047c23 */ /* 0x102fe20008010807 */
[C---:B------:R-:W-:Y:S01]  /*cc00*/  FMUL.FTZ R116, R6.reuse, R116 ;  /* 0x0000007406747220 */ /* 0x040fe20000410000 */
[C---:B------:R-:W-:Y:S01]  /*cc10*/  FMUL.FTZ R117, R6.reuse, R117 ;  /* 0x0000007506757220 */ /* 0x040fe20000410000 */
[C---:B------:R-:W-:Y:S01]  /*cc20*/  FMUL.FTZ R128, R6.reuse, R128 ;  /* 0x0000008006807220 */ /* 0x040fe20000410000 */
[----:B------:R-:W-:Y:S01]  /*cc30*/  FMUL.FTZ R129, R6, R129 ;  /* 0x0000008106817220 */ /* 0x000fe20000410000 */
[----:B--2---:R-:W-:Y:S01]  /*cc40*/  F2FP.F16.F32.PACK_AB R141, R58, R44 ;  /* 0x0000002c3a8d723e */ /* 0x004fe200000000ff */
[----:B------:R-:W2:Y:S03]  /*cc50*/  LDL.LU R161, [R1+0x4] ;  /* 0x0000040001a17983 */ /* 0x000ea60000300800 */
[----:B------:R1:W-:Y:S01]  /*cc60*/  MUFU.EX2 R250, R4 ;  /* 0x0000000400fa7308 */ /* 0x0003e20000000800 */
[C---:B----4-:R-:W-:Y:S01]  /*cc70*/  FMUL.FTZ R18, R3.reuse, R158 ;  /* 0x0000009e03127220 */ /* 0x050fe20000410000 */
[----:B------:R-:W-:Y:S01]  /*cc80*/  MOV R158, R42 ;  /* 0x0000002a009e7202 */ /* 0x000fe20000000f00 */
[C---:B------:R-:W-:Y:S01]  /*cc90*/  FMUL.FTZ R38, R3.reuse, R166 ;  /* 0x000000a603267220 */ /* 0x040fe20000410000 */
[----:B------:R-:W-:Y:S01]  /*cca0*/  MOV R153, R50 ;  /* 0x0000003200997202 */ /* 0x000fe20000000f00 */
[C---:B------:R-:W-:Y:S01]  /*ccb0*/  FMUL.FTZ R50, R3.reuse, R150 ;  /* 0x0000009603327220 */ /* 0x040fe20000410000 */
[----:B------:R-:W-:Y:S01]  /*ccc0*/  MOV R152, R45 ;  /* 0x0000002d00987202 */ /* 0x000fe20000000f00 */
[C---:B------:R-:W-:Y:S03]  /*ccd0*/  FMUL.FTZ R70, R3.reuse, R70 ;  /* 0x0000004603467220 */ /* 0x040fe60000410000 */
[----:B------:R-:W4:Y:S01]  /*cce0*/  MUFU.EX2 R0, R0 ;  /* 0x0000000000007308 */ /* 0x000f220000000800 */
[----:B------:R-:W-:Y:S01]  /*ccf0*/  MOV R157, R47 ;  /* 0x0000002f009d7202 */ /* 0x000fe20000000f00 */
[C---:B------:R-:W-:Y:S01]  /*cd00*/  FMUL.FTZ R45, R2.reuse, R197 ;  /* 0x000000c5022d7220 */ /* 0x040fe20000410000 */
[C---:B------:R-:W-:Y:S01]  /*cd10*/  FMUL.FTZ R71, R3.reuse, R71 ;  /* 0x0000004703477220 */ /* 0x040fe20000410000 */
[C---:B------:R-:W-:Y:S01]  /*cd20*/  FMUL.FTZ R72, R2.reuse, R72 ;  /* 0x0000004802487220 */ /* 0x040fe20000410000 */
[C---:B------:R-:W-:Y:S01]  /*cd30*/  FMUL.FTZ R73, R2.reuse, R73 ;  /* 0x0000004902497220 */ /* 0x040fe20000410000 */
[C---:B------:R-:W-:Y:S01]  /*cd40*/  FMUL.FTZ R76, R2.reuse, R76 ;  /* 0x0000004c024c7220 */ /* 0x040fe20000410000 */
[----:B------:R-:W-:Y:S01]  /*cd50*/  FMUL.FTZ R77, R2, R77 ;  /* 0x0000004d024d7220 */ /* 0x000fe20000410000 */
[----:B------:R-:W-:Y:S01]  /*cd60*/  FMUL.FTZ R82, R3, R82 ;  /* 0x0000005203527220 */ /* 0x000fe20000410000 */
[----:B-1----:R-:W-:Y:S01]  /*cd70*/  FFMA.FTZ R4, R210, UR4, -R7 ;  /* 0x00000004d2047c23 */ /* 0x002fe20008010807 */
[--C-:B------:R-:W-:Y:S01]  /*cd80*/  FFMA.FTZ R210, R43, UR4, -R5.reuse ;  /* 0x000000042bd27c23 */ /* 0x100fe20008010805 */
[C---:B------:R-:W-:Y:S01]  /*cd90*/  FMUL.FTZ R83, R3.reuse, R83 ;  /* 0x0000005303537220 */ /* 0x040fe20000410000 */
[C---:B------:R-:W-:Y:S01]  /*cda0*/  FMUL.FTZ R86, R3.reuse, R86 ;  /* 0x0000005603567220 */ /* 0x040fe20000410000 */
[----:B------:R1:W1:Y:S01]  /*cdb0*/  MUFU.EX2 R233, R4 ;  /* 0x0000000400e97308 */ /* 0x0002620000000800 */
[C---:B------:R-:W-:Y:S01]  /*cdc0*/  FMUL.FTZ R87, R3.reuse, R87 ;  /* 0x0000005703577220 */ /* 0x040fe20000410000 */
[C---:B------:R-:W-:Y:S01]  /*cdd0*/  FMUL.FTZ R88, R2.reuse, R88 ;  /* 0x0000005802587220 */ /* 0x040fe20000410000 */
[----:B------:R-:W-:Y:S01]  /*cde0*/  FMUL.FTZ R89, R2, R89 ;  /* 0x0000005902597220 */ /* 0x000fe20000410000 */
[C---:B----4-:R-:W-:Y:S01]  /*cdf0*/  FMUL.FTZ R14, R0.reuse, R182 ;  /* 0x000000b6000e7220 */ /* 0x050fe20000410000 */
[C---:B------:R-:W-:Y:S01]  /*ce00*/  FMUL.FTZ R15, R0.reuse, R183 ;  /* 0x000000b7000f7220 */ /* 0x040fe20000410000 */
[----:B------:R-:W-:Y:S01]  /*ce10*/  FMUL.FTZ R30, R0, R190 ;  /* 0x000000be001e7220 */ /* 0x000fe20000410000 */
[----:B------:R-:W-:Y:S01]  /*ce20*/  MOV R190, R44 ;  /* 0x0000002c00be7202 */ /* 0x000fe20000000f00 */
[----:B------:R-:W-:Y:S01]  /*ce30*/  FMUL.FTZ R44, R2, R196 ;  /* 0x000000c4022c7220 */ /* 0x000fe20000410000 */
[C---:B------:R-:W-:Y:S01]  /*ce40*/  FMUL.FTZ R47, R0.reuse, R199 ;  /* 0x000000c7002f7220 */ /* 0x040fe20000410000 */
[C---:B------:R-:W-:Y:S01]  /*ce50*/  FMUL.FTZ R74, R0.reuse, R74 ;  /* 0x0000004a004a7220 */ /* 0x040fe20000410000 */
[C---:B------:R-:W-:Y:S01]  /*ce60*/  FMUL.FTZ R75, R0.reuse, R75 ;  /* 0x0000004b004b7220 */ /* 0x040fe20000410000 */
[C---:B------:R-:W-:Y:S01]  /*ce70*/  FMUL.FTZ R78, R0.reuse, R78 ;  /* 0x0000004e004e7220 */ /* 0x040fe20000410000 */
[C---:B------:R-:W-:Y:S01]  /*ce80*/  FMUL.FTZ R79, R0.reuse, R79 ;  /* 0x0000004f004f7220 */ /* 0x040fe20000410000 */
[C---:B------:R-:W-:Y:S01]  /*ce90*/  FMUL.FTZ R90, R0.reuse, R90 ;  /* 0x0000005a005a7220 */ /* 0x040fe20000410000 */
[----:B------:R-:W-:Y:S01]  /*cea0*/  FMUL.FTZ R91, R0, R91 ;  /* 0x0000005b005b7220 */ /* 0x000fe20000410000 */
[----:B------:R-:W-:Y:S01]  /*ceb0*/  FMUL.FTZ R98, R3, R98 ;  /* 0x0000006203627220 */ /* 0x000fe20000410000 */
[----:B-1----:R-:W-:Y:S01]  /*cec0*/  FMUL.FTZ R4, R133, UR4 ;  /* 0x0000000485047c20 */ /* 0x002fe20008410000 */
[C---:B------:R-:W-:Y:S01]  /*ced0*/  FMUL.FTZ R99, R3.reuse, R99 ;  /* 0x0000006303637220 */ /* 0x040fe20000410000 */
[C---:B------:R-:W-:Y:S01]  /*cee0*/  FMUL.FTZ R102, R3.reuse, R102 ;  /* 0x0000006603667220 */ /* 0x040fe20000410000 */
[C---:B------:R-:W-:Y:S01]  /*cef0*/  FMUL.FTZ R103, R3.reuse, R103 ;  /* 0x0000006703677220 */ /* 0x040fe20000410000 */
[C---:B------:R-:W-:Y:S01]  /*cf00*/  FMUL.FTZ R114, R3.reuse, R114 ;  /* 0x0000007203727220 */ /* 0x040fe20000410000 */
[----:B------:R-:W-:Y:S01]  /*cf10*/  FSEL R4, R4, RZ, P1 ;  /* 0x000000ff04047208 */ /* 0x000fe20000800000 */
[C---:B------:R-:W-:Y:S01]  /*cf20*/  FMUL.FTZ R115, R3.reuse, R115 ;  /* 0x0000007303737220 */ /* 0x040fe20000410000 */
[----:B------:R-:W-:Y:S01]  /*cf30*/  FSETP.NEU.FTZ.AND P1, PT, R132, -INF , PT ;  /* 0xff8000008400780b */ /* 0x000fe20003f3d000 */
[C---:B------:R-:W-:Y:S01]  /*cf40*/  FMUL.FTZ R118, R3.reuse, R118 ;  /* 0x0000007603767220 */ /* 0x040fe20000410000 */
[----:B------:R-:W-:Y:S01]  /*cf50*/  FMUL.FTZ R119, R3, R119 ;  /* 0x0000007703777220 */ /* 0x000fe20000410000 */
[--C-:B------:R-:W-:Y:S01]  /*cf60*/  FFMA.FTZ R11, R22, UR4, -R4.reuse ;  /* 0x00000004160b7c23 */ /* 0x100fe20008010804 */
[----:B------:R-:W-:Y:S01]  /*cf70*/  FSEL R138, R138, RZ, P1 ;  /* 0x000000ff8a8a7208 */ /* 0x000fe20000800000 */
[--C-:B------:R-:W-:Y:S01]  /*cf80*/  FFMA.FTZ R215, R37, UR4, -R4.reuse ;  /* 0x0000000425d77c23 */ /* 0x100fe20008010804 */
[----:B------:R-:W-:Y:S01]  /*cf90*/  MOV R22, R231 ;  /* 0x000000e700167202 */ /* 0x000fe20000000f00 */
[----:B------:R1:W-:Y:S01]  /*cfa0*/  MUFU.EX2 R139, R11 ;  /* 0x0000000b008b7308 */ /* 0x0003e20000000800 */
[----:B------:R-:W-:Y:S01]  /*cfb0*/  FFMA.FTZ R213, R213, UR4, -R4 ;  /* 0x00000004d5d57c23 */ /* 0x000fe20008010804 */
[----:B------:R-:W-:Y:S01]  /*cfc0*/  FFMA.FTZ R12, R29, UR4, -R138 ;  /* 0x000000041d0c7c23 */ /* 0x000fe2000801088a */
[----:B------:R-:W-:Y:S01]  /*cfd0*/  FFMA.FTZ R29, R24, UR4, -R5 ;  /* 0x00000004181d7c23 */ /* 0x000fe20008010805 */
        /* <DEDUP_REMOVED lines=9> */
[--C-:B------:R-:W-:Y:S01]  /*d070*/  FFMA.FTZ R60, R21, UR4, -R4.reuse ;  /* 0x00000004153c7c23 */ /* 0x100fe20008010804 */
[C---:B------:R-:W-:Y:S01]  /*d080*/  FMUL.FTZ R37, R6.reuse, R165 ;  /* 0x000000a506257220 */ /* 0x040fe20000410000 */
[----:B------:R-:W-:Y:S01]  /*d090*/  MOV R165, R142 ;  /* 0x0000008e00a57202 */ /* 0x000fe20000000f00 */
[----:B------:R-:W-:Y:S01]  /*d0a0*/  FMUL.FTZ R20, R6, R168 ;  /* 0x000000a806147220 */ /* 0x000fe20000410000 */
[--C-:B-1----:R-:W-:Y:S01]  /*d0b0*/  FFMA.FTZ R11, R222, UR4, -R4.reuse ;  /* 0x00000004de0b7c23 */ /* 0x102fe20008010804 */
[----:B------:R-:W-:Y:S01]  /*d0c0*/  FFMA.FTZ R222, R39, UR4, -R7 ;  /* 0x0000000427de7c23 */ /* 0x000fe20008010807 */
[----:B------:R-:W-:Y:S01]  /*d0d0*/  FFMA.FTZ R7, R212, UR4, -R4 ;  /* 0x00000004d4077c23 */ /* 0x000fe20008010804 */
[--C-:B------:R-:W-:Y:S01]  /*d0e0*/  FFMA.FTZ R39, R26, UR4, -R5.reuse ;  /* 0x000000041a277c23 */ /* 0x100fe20008010805 */
[----:B------:R1:W1:Y:S01]  /*d0f0*/  MUFU.EX2 R217, R11 ;  /* 0x0000000b00d97308 */ /* 0x0002620000000800 */
[----:B------:R-:W-:Y:S01]  /*d100*/  FFMA.FTZ R212, R143, UR4, -R5 ;  /* 0x000000048fd47c23 */ /* 0x000fe20008010805 */
[----:B------:R-:W-:Y:S01]  /*d110*/  FFMA.FTZ R5, R28, UR4, -R138 ;  /* 0x000000041c057c23 */ /* 0x000fe2000801088a */
[----:B------:R-:W-:Y:S01]  /*d120*/  FMUL.FTZ R21, R6, R169 ;  /* 0x000000a906157220 */ /* 0x000fe20000410000 */
[--C-:B----4-:R-:W-:Y:S01]  /*d130*/  FFMA.FTZ R12, R216, UR4, -R4.reuse ;  /* 0x00000004d80c7c23 */ /* 0x110fe20008010804 */
[----:B------:R-:W-:Y:S01]  /*d140*/  FFMA.FTZ R216, R36, UR4, -R4 ;  /* 0x0000000424d87c23 */ /* 0x000fe20008010804 */
[C---:B------:R-:W-:Y:S01]  /*d150*/  FMUL.FTZ R4, R6.reuse, R172 ;  /* 0x000000ac06047220 */ /* 0x040fe20000410000 */
[----:B------:R-:W-:Y:S03]  /*d160*/  FMUL.FTZ R36, R6, R164 ;  /* 0x000000a406247220 */ /* 0x000fe60000410000 */
[----:B------:R4:W-:Y:S01]  /*d170*/  MUFU.EX2 R231, R7 ;  /* 0x0000000700e77308 */ /* 0x0009e20000000800 */
[----:B------:R-:W-:Y:S01]  /*d180*/  F2FP.F16.F32.PACK_AB R142, R233, R250 ;  /* 0x000000fae98e723e */ /* 0x000fe200000000ff */
[----:B------:R-:W-:Y:S01]  /*d190*/  FMUL.FTZ R8, R2, R176 ;  /* 0x000000b002087220 */ /* 0x000fe20000410000 */
[----:B------:R-:W-:Y:S01]  /*d1a0*/  F2FP.F16.F32.PACK_AB R143, R232, R247 ;  /* 0x000000f7e88f723e */ /* 0x000fe200000000ff */
[----:B------:R-:W-:Y:S01]  /*d1b0*/  FMUL.FTZ R9, R2, R177 ;  /* 0x000000b102097220 */ /* 0x000fe20000410000 */
[----:B------:R-:W-:Y:S01]  /*d1c0*/  FMUL.FTZ R10, R0, R178 ;  /* 0x000000b2000a7220 */ /* 0x000fe20000410000 */
[----:B------:R-:W-:Y:S01]  /*d1d0*/  MOV R164, R40 ;  /* 0x0000002800a47202 */ /* 0x000fe20000000f00 */
[----:B------:R-:W-:Y:S03]  /*d1e0*/  FMUL.FTZ R19, R3, R159 ;  /* 0x0000009f03137220 */ /* 0x000fe60000410000 */
[----:B------:R4:W-:Y:S01]  /*d1f0*/  MUFU.EX2 R211, R12 ;  /* 0x0000000c00d37308 */ /* 0x0009e20000000800 */
[--C-:B-1----:R-:W-:Y:S01]  /*d200*/  FFMA.FTZ R11, R27, UR4, -R138.reuse ;  /* 0x000000041b0b7c23 */ /* 0x102fe2000801088a */
[----:B------:R-:W-:Y:S01]  /*d210*/  F2FP.F16.F32.PACK_AB R172, R217, R139 ;  /* 0x0000008bd9ac723e */ /* 0x000fe200000000ff */
[----:B------:R-:W1:Y:S01]  /*d220*/  LDSM.16.MT88.4 R24, [R225+0xc000] ;  /* 0x00c00000e118783b */ /* 0x000e620000004200 */
[----:B------:R-:W-:Y:S01]  /*d230*/  MOV R178, R57 ;  /* 0x0000003900b27202 */ /* 0x000fe20000000f00 */
[C---:B------:R-:W-:Y:S01]  /*d240*/  FMUL.FTZ R28, R2.reuse, R188 ;  /* 0x000000bc021c7220 */ /* 0x040fe20000410000 */
[----:B------:R-:W-:Y:S01]  /*d250*/  MOV R177, R56 ;  /* 0x0000003800b17202 */ /* 0x000fe20000000f00 */
[----:B------:R-:W-:Y:S03]  /*d260*/  FMUL.FTZ R34, R3, R154 ;  /* 0x0000009a03227220 */ /* 0x000fe60000410000 */
[----:B------:R1:W1:Y:S01]  /*d270*/  MUFU.EX2 R214, R11 ;  /* 0x0000000b00d67308 */ /* 0x0002620000000800 */
[--C-:B----4-:R-:W-:Y:S01]  /*d280*/  FFMA.FTZ R7, R223, UR4, -R138.reuse ;  /* 0x00000004df077c23 */ /* 0x110fe2000801088a */
[----:B------:R-:W-:Y:S01]  /*d290*/  MOV R176, R59 ;  /* 0x0000003b00b07202 */ /* 0x000fe20000000f00 */
[----:B------:R-:W4:Y:S01]  /*d2a0*/  LDSM.16.MT88.4 R40, [R226+0xc000] ;  /* 0x00c00000e228783b */ /* 0x000f220000004200 */
[----:B------:R-:W-:Y:S01]  /*d2b0*/  MOV R168, R23 ;  /* 0x0000001700a87202 */ /* 0x000fe20000000f00 */
[C---:B------:R-:W-:Y:S01]  /*d2c0*/  FMUL.FTZ R23, R3.reuse, R171 ;  /* 0x000000ab03177220 */ /* 0x040fe20000410000 */
[----:B------:R-:W-:Y:S01]  /*d2d0*/  MOV R159, R22 ;  /* 0x00000016009f7202 */ /* 0x000fe20000000f00 */
[C---:B------:R-:W-:Y:S03]  /*d2e0*/  FMUL.FTZ R22, R3.reuse, R170 ;  /* 0x000000aa03167220 */ /* 0x040fe60000410000 */
[----:B------:R1:W-:Y:S01]  /*d2f0*/  MUFU.EX2 R223, R5 ;  /* 0x0000000500df7308 */ /* 0x0003e20000000800 */
[C---:B------:R-:W-:Y:S01]  /*d300*/  FMUL.FTZ R12, R2.reuse, R180 ;  /* 0x000000b4020c7220 */ /* 0x040fe20000410000 */
[----:B------:R-:W-:Y:S01]  /*d310*/  MOV R182, R29 ;  /* 0x0000001d00b67202 */ /* 0x000fe20000000f00 */
[----:B------:R-:W-:Y:S01]  /*d320*/  FMUL.FTZ R29, R2, R189 ;  /* 0x000000bd021d7220 */ /* 0x000fe20000410000 */
[----:B------:R-:W-:Y:S01]  /*d330*/  MOV R169, R51 ;  /* 0x0000003300a97202 */ /* 0x000fe20000000f00 */
[C---:B------:R-:W-:Y:S01]  /*d340*/  FMUL.FTZ R51, R3.reuse, R151 ;  /* 0x0000009703337220 */ /* 0x040fe20000410000 */
[C---:B------:R-:W-:Y:S01]  /*d350*/  FMUL.FTZ R35, R3.reuse, R155 ;  /* 0x0000009b03237220 */ /* 0x040fe20000410000 */
[----:B------:R-:W-:Y:S03]  /*d360*/  LDSM.16.MT88.4 R148, [R227+0xc000] ;  /* 0x00c00000e394783b */ /* 0x000fe60000004200 */
[----:B------:R4:W4:Y:S01]  /*d370*/  MUFU.EX2 R230, R7 ;  /* 0x0000000700e67308 */ /* 0x0009220000000800 */
[----:B-1----:R-:W-:Y:S01]  /*d380*/  FMUL.FTZ R11, R0, R179 ;  /* 0x000000b3000b7220 */ /* 0x002fe20000410000 */
        /* <DEDUP_REMOVED lines=8> */
[----:B------:R-:W-:Y:S01]  /*d410*/  F2FP.F16.F32.PACK_AB R173, R214, R208 ;  /* 0x000000d0d6ad723e */ /* 0x000fe200000000ff */
[C---:B------:R-:W-:Y:S01]  /*d420*/  FMUL.FTZ R66, R3.reuse, R146 ;  /* 0x0000009203427220 */ /* 0x040fe20000410000 */
[----:B------:R-:W-:Y:S01]  /*d430*/  MOV R180, R62 ;  /* 0x0000003e00b47202 */ /* 0x000fe20000000f00 */
[----:B------:R-:W-:Y:S01]  /*d440*/  FMUL.FTZ R62, R0, R206 ;  /* 0x000000ce003e7220 */ /* 0x000fe20000410000 */
[----:B------:R-:W-:Y:S01]  /*d450*/  MOV R179, R61 ;  /* 0x0000003d00b37202 */ /* 0x000fe20000000f00 */
[----:B------:R-:W-:Y:S01]  /*d460*/  FMUL.FTZ R61, R2, R205 ;  /* 0x000000cd023d7220 */ /* 0x000fe20000410000 */
[----:B------:R-:W-:Y:S01]  /*d470*/  MOV R171, R60 ;  /* 0x0000003c00ab7202 */ /* 0x000fe20000000f00 */
[C---:B----4-:R-:W-:Y:S01]  /*d480*/  FMUL.FTZ R7, R3.reuse, R175 ;  /* 0x000000af03077220 */ /* 0x050fe20000410000 */
[----:B------:R-:W-:Y:S01]  /*d490*/  F2FP.F16.F32.PACK_AB R175, R230, R223 ;  /* 0x000000dfe6af723e */ /* 0x000fe200000000ff */
        /* <DEDUP_REMOVED lines=20> */
[C---:B------:R-:W-:Y:S01]  /*d5e0*/  FMUL.FTZ R123, R0.reuse, R123 ;  /* 0x0000007b007b7220 */ /* 0x040fe20000410000 */
[C---:B------:R-:W-:Y:S01]  /*d5f0*/  FMUL.FTZ R126, R0.reuse, R126 ;  /* 0x0000007e007e7220 */ /* 0x040fe20000410000 */
[----:B------:R-:W-:Y:S01]  /*d600*/  FMUL.FTZ R127, R0, R127 ;  /* 0x0000007f007f7220 */ /* 0x000fe20000410000 */
[----:B------:R-:W-:Y:S01]  /*d610*/  MOV R154, R224 ;  /* 0x000000e0009a7202 */ /* 0x000fe20000000f00 */
[----:B------:R-:W-:Y:S01]  /*d620*/  MUFU.EX2 R162, R221 ;  /* 0x000000dd00a27308 */ /* 0x000fe20000000800 */
[----:B------:R-:W-:Y:S01]  /*d630*/  MOV R155, R164 ;  /* 0x000000a4009b7202 */ /* 0x000fe20000000f00 */
[--C-:B------:R-:W-:Y:S01]  /*d640*/  FFMA.FTZ R248, R248, UR4, -R138.reuse ;  /* 0x00000004f8f87c23 */ /* 0x100fe2000801088a */
[----:B------:R-:W-:Y:S02]  /*d650*/  MOV R199, R188 ;  /* 0x000000bc00c77202 */ /* 0x000fe40000000f00 */
[----:B------:R-:W-:Y:S05]  /*d660*/  MOV R188, R152 ;  /* 0x0000009800bc7202 */ /* 0x000fea0000000f00 */
[----:B------:R-:W-:Y:S10]  /*d670*/  MUFU.EX2 R166, R219 ;  /* 0x000000db00a67308 */ /* 0x000ff40000000800 */
[----:B------:R-:W-:Y:S10]  /*d680*/  MUFU.EX2 R163, R220 ;  /* 0x000000dc00a37308 */ /* 0x000ff40000000800 */
[----:B------:R-:W-:Y:S10]  /*d690*/  MUFU.EX2 R167, R218 ;  /* 0x000000da00a77308 */ /* 0x000ff40000000800 */
[----:B------:R1:W-:Y:S10]  /*d6a0*/  MUFU.EX2 R224, R244 ;  /* 0x000000f400e07308 */ /* 0x0003f40000000800 */
[----:B------:R-:W-:Y:S10]  /*d6b0*/  MUFU.EX2 R197, R210 ;  /* 0x000000d200c57308 */ /* 0x000ff40000000800 */
[----:B------:R-:W-:Y:S01]  /*d6c0*/  MUFU.EX2 R164, R213 ;  /* 0x000000d500a47308 */ /* 0x000fe20000000800 */
[----:B-1----:R-:W-:Y:S09]  /*d6d0*/  FFMA.FTZ R244, R136, UR4, -R138 ;  /* 0x0000000488f47c23 */ /* 0x002ff2000801088a */
[----:B------:R-:W-:Y:S10]  /*d6e0*/  MUFU.EX2 R196, R216 ;  /* 0x000000d800c47308 */ /* 0x000ff40000000800 */
[----:B------:R-:W-:Y:S01]  /*d6f0*/  MUFU.EX2 R244, R244 ;  /* 0x000000f400f47308 */ /* 0x000fe20000000800 */
[----:B---3--:R-:W-:Y:S01]  /*d700*/  FFMA.FTZ R156, R6, R13, R140 ;  /* 0x0000000d069c7223 */ /* 0x008fe2000001008c */
[----:B------:R-:W-:Y:S01]  /*d710*/  FMUL.FTZ R6, R3, R174 ;  /* 0x000000ae03067220 */ /* 0x000fe20000410000 */
[----:B------:R-:W-:Y:S07]  /*d720*/  F2FP.F16.F32.PACK_AB R140, R246, R140 ;  /* 0x0000008cf68c723e */ /* 0x000fee00000000ff */
[----:B------:R-:W-:Y:S01]  /*d730*/  MUFU.EX2 R205, R199 ;  /* 0x000000c700cd7308 */ /* 0x000fe20000000800 */
[----:B------:R-:W-:Y:S01]  /*d740*/  F2FP.F16.F32.PACK_AB R174, R231, R211 ;  /* 0x000000d3e7ae723e */ /* 0x000fe200000000ff */
[----:B------:R-:W-:Y:S01]  /*d750*/  FMUL.FTZ R13, R2, R181 ;  /* 0x000000b5020d7220 */ /* 0x000fe20000410000 */
[----:B------:R-:W-:Y:S01]  /*d760*/  MOV R181, R63 ;  /* 0x0000003f00b57202 */ /* 0x000fe20000000f00 */
[----:B------:R-:W-:Y:S01]  /*d770*/  FMUL.FTZ R63, R0, R207 ;  /* 0x000000cf003f7220 */ /* 0x000fe20000410000 */
[-C--:B------:R-:W-:Y:S05]  /*d780*/  HMMA.16816.F32 R4, R140, R24.reuse, R4 ;  /* 0x000000188c04723c */ /* 0x080fea0000001804 */
[----:B------:R-:W-:Y:S01]  /*d790*/  MUFU.EX2 R188, R188 ;  /* 0x000000bc00bc7308 */ /* 0x000fe20000000800 */
[C---:B------:R-:W-:Y:S09]  /*d7a0*/  HMMA.16816.F32 R8, R172.reuse, R24, R8 ;  /* 0x00000018ac08723c */ /* 0x040ff20000001808 */
[----:B------:R-:W-:Y:S01]  /*d7b0*/  MUFU.EX2 R169, R169 ;  /* 0x000000a900a97308 */ /* 0x000fe20000000800 */
[-C--:B------:R-:W-:Y:S03]  /*d7c0*/  HMMA.16816.F32 R12, R172, R26.reuse, R12 ;  /* 0x0000001aac0c723c */ /* 0x080fe6000000180c */
[C---:B------:R-:W-:Y:S03]  /*d7d0*/  FMUL.FTZ R24, R2.reuse, R184 ;  /* 0x000000b802187220 */ /* 0x040fe60000410000 */
[C---:B------:R-:W-:Y:S03]  /*d7e0*/  HMMA.16816.F32 R16, R140.reuse, R26, R16 ;  /* 0x0000001a8c10723c */ /* 0x040fe60000001810 */
[----:B------:R-:W-:Y:S02]  /*d7f0*/  MUFU.EX2 R170, R170 ;  /* 0x000000aa00aa7308 */ /* 0x000fe40000000800 */
[----:B------:R-:W-:Y:S01]  /*d800*/  FMUL.FTZ R25, R2, R185 ;  /* 0x000000b902197220 */ /* 0x000fe20000410000 */
[-C--:B------:R-:W-:Y:S07]  /*d810*/  HMMA.16816.F32 R20, R140, R40.reuse, R20 ;  /* 0x000000288c14723c */ /* 0x080fee0000001814 */
[----:B------:R-:W-:Y:S01]  /*d820*/  MUFU.EX2 R206, R180 ;  /* 0x000000b400ce7308 */ /* 0x000fe20000000800 */
[C---:B------:R-:W-:Y:S03]  /*d830*/  FMUL.FTZ R26, R0.reuse, R186 ;  /* 0x000000ba001a7220 */ /* 0x040fe60000410000 */
[----:B------:R-:W-:Y:S01]  /*d840*/  MOV R186, R58 ;  /* 0x0000003a00ba7202 */ /* 0x000fe20000000f00 */
[C---:B------:R-:W-:Y:S01]  /*d850*/  FMUL.FTZ R27, R0.reuse, R187 ;  /* 0x000000bb001b7220 */ /* 0x040fe20000410000 */
[----:B------:R-:W1:Y:S01]  /*d860*/  LDSM.16.MT88.4 R56, [R228+0xc000] ;  /* 0x00c00000e438783b */ /* 0x000e620000004200 */
[----:B------:R-:W-:Y:S01]  /*d870*/  MOV R185, R31 ;  /* 0x0000001f00b97202 */ /* 0x000fe20000000f00 */
[----:B------:R-:W-:Y:S01]  /*d880*/  FMUL.FTZ R31, R0, R191 ;  /* 0x000000bf001f7220 */ /* 0x000fe20000410000 */
[----:B------:R-:W-:Y:S03]  /*d890*/  MOV R187, R67 ;  /* 0x0000004300bb7202 */ /* 0x000fe60000000f00 */
[C---:B------:R-:W-:Y:S01]  /*d8a0*/  HMMA.16816.F32 R24, R172.reuse, R40, R24 ;  /* 0x00000028ac18723c */ /* 0x040fe20000001818 */
[----:B------:R-:W-:Y:S03]  /*d8b0*/  MUFU.EX2 R207, R178 ;  /* 0x000000b200cf7308 */ /* 0x000fe60000000800 */
[C---:B------:R-:W-:Y:S01]  /*d8c0*/  FMUL.FTZ R67, R3.reuse, R147 ;  /* 0x0000009303437220 */ /* 0x040fe20000410000 */
[----:B------:R-:W-:Y:S01]  /*d8d0*/  MOV R191, R186 ;  /* 0x000000ba00bf7202 */ /* 0x000fe20000000f00 */
[-C--:B------:R-:W-:Y:S01]  /*d8e0*/  HMMA.16816.F32 R28, R172, R42.reuse, R28 ;  /* 0x0000002aac1c723c */ /* 0x080fe2000000181c */
[----:B------:R-:W3:Y:S04]  /*d8f0*/  LDSM.16.MT88.4 R144, [R225+0xe000] ;  /* 0x00e00000e190783b */ /* 0x000ee80000004200 */
[----:B------:R-:W-:Y:S01]  /*d900*/  MUFU.EX2 R248, R248 ;  /* 0x000000f800f87308 */ /* 0x000fe20000000800 */
[C---:B------:R-:W-:Y:S01]  /*d910*/  FMUL.FTZ R40, R2.reuse, R192 ;  /* 0x000000c002287220 */ /* 0x040fe20000410000 */
[C---:B------:R-:W-:Y:S04]  /*d920*/  HMMA.16816.F32 R32, R140.reuse, R42, R32 ;  /* 0x0000002a8c20723c */ /* 0x040fe80000001820 */
[----:B------:R-:W-:Y:S04]  /*d930*/  FMUL.FTZ R41, R2, R193 ;  /* 0x000000c102297220 */ /* 0x000fe80000410000 */
[----:B------:R-:W-:Y:S03]  /*d940*/  MUFU.EX2 R192, R222 ;  /* 0x000000de00c07308 */ /* 0x000fe60000000800 */
[C---:B------:R-:W-:Y:S01]  /*d950*/  FMUL.FTZ R42, R0.reuse, R194 ;  /* 0x000000c2002a7220 */ /* 0x040fe20000410000 */
[C---:B------:R-:W-:Y:S01]  /*d960*/  FMUL.FTZ R43, R0.reuse, R195 ;  /* 0x000000c3002b7220 */ /* 0x040fe20000410000 */
[----:B------:R-:W-:Y:S01]  /*d970*/  MOV R186, R168 ;  /* 0x000000a800ba7202 */ /* 0x000fe20000000f00 */
[----:B--2---:R-:W-:Y:S01]  /*d980*/  FFMA.FTZ R161, R3, R161, R190 ;  /* 0x000000a103a17223 */ /* 0x004fe200000100be */
[--C-:B------:R-:W-:Y:S03]  /*d990*/  FFMA.FTZ R3, R251, UR4, -R138.reuse ;  /* 0x00000004fb037c23 */ /* 0x100fe6000801088a */
[----:B------:R-:W-:Y:S01]  /*d9a0*/  MUFU.EX2 R168, R209 ;  /* 0x000000d100a87308 */ /* 0x000fe20000000800 */
[----:B------:R-:W-:Y:S02]  /*d9b0*/  MOV R194, R165 ;  /* 0x000000a500c27202 */ /* 0x000fe40000000f00 */
[----:B------:R-:W-:Y:S02]  /*d9c0*/  MOV R190, R187 ;  /* 0x000000bb00be7202 */ /* 0x000fe40000000f00 */
[----:B------:R-:W-:Y:S02]  /*d9d0*/  MOV R187, R185 ;  /* 0x000000b900bb7202 */ /* 0x000fe40000000f00 */
[----:B------:R-:W-:Y:S01]  /*d9e0*/  MOV R185, R159 ;  /* 0x0000009f00b97202 */ /* 0x000fe20000000f00 */
[-C--:B-1----:R-:W-:Y:S02]  /*d9f0*/  HMMA.16816.F32 R36, R140, R56.reuse, R36 ;  /* 0x000000388c24723c */ /* 0x082fe40000001824 */
[----:B------:R1:W-:Y:S01]  /*da00*/  MUFU.EX2 R165, R3 ;  /* 0x0000000300a57308 */ /* 0x0003e20000000800 */
[----:B------:R-:W-:Y:S01]  /*da10*/  MOV R184, R46 ;  /* 0x0000002e00b87202 */ /* 0x000fe20000000f00 */
[----:B------:R-:W-:Y:S01]  /*da20*/  FMUL.FTZ R46, R0, R198 ;  /* 0x000000c6002e7220 */ /* 0x000fe20000410000 */
[----:B------:R-:W-:Y:S01]  /*da30*/  MOV R159, R160 ;  /* 0x000000a0009f7202 */ /* 0x000fe20000000f00 */
[C---:B------:R-:W-:Y:S06]  /*da40*/  HMMA.16816.F32 R40, R172.reuse, R56, R40 ;  /* 0x00000038ac28723c */ /* 0x040fec0000001828 */
[----:B------:R-:W-:Y:S01]  /*da50*/  MUFU.EX2 R194, R194 ;  /* 0x000000c200c27308 */ /* 0x000fe20000000800 */
[----:B------:R-:W-:Y:S01]  /*da60*/  MOV R198, R190 ;  /* 0x000000be00c67202 */ /* 0x000fe20000000f00 */
[-C--:B------:R-:W-:Y:S03]  /*da70*/  HMMA.16816.F32 R44, R172, R58.reuse, R44 ;  /* 0x0000003aac2c723c */ /* 0x080fe6000000182c */
[C---:B------:R-:W-:Y:S03]  /*da80*/  FMUL.FTZ R56, R2.reuse, R200 ;  /* 0x000000c802387220 */ /* 0x040fe60000410000 */
[C---:B------:R-:W-:Y:S02]  /*da90*/  HMMA.16816.F32 R48, R140.reuse, R58, R48 ;  /* 0x0000003a8c30723c */ /* 0x040fe40000001830 */
[----:B------:R-:W-:Y:S03]  /*daa0*/  MUFU.EX2 R184, R184 ;  /* 0x000000b800b87308 */ /* 0x000fe60000000800 */
[----:B------:R-:W-:Y:S01]  /*dab0*/  FMUL.FTZ R57, R2, R201 ;  /* 0x000000c902397220 */ /* 0x000fe20000410000 */
[-C--:B------:R-:W-:Y:S06]  /*dac0*/  HMMA.16816.F32 R52, R140, R148.reuse, R52 ;  /* 0x000000948c34723c */ /* 0x080fec0000001834 */
[----:B------:R-:W-:Y:S01]  /*dad0*/  MUFU.EX2 R201, R212 ;  /* 0x000000d400c97308 */ /* 0x000fe20000000800 */
[C---:B------:R-:W-:Y:S01]  /*dae0*/  FMUL.FTZ R58, R0.reuse, R202 ;  /* 0x000000ca003a7220 */ /* 0x040fe20000410000 */
[----:B------:R-:W-:Y:S03]  /*daf0*/  FMUL.FTZ R59, R0, R203 ;  /* 0x000000cb003b7220 */ /* 0x000fe60000410000 */
[--C-:B-1----:R-:W-:Y:S01]  /*db00*/  FFMA.FTZ R3, R249, UR4, -R138.reuse ;  /* 0x00000004f9037c23 */ /* 0x102fe2000801088a */
[----:B------:R-:W-:Y:S04]  /*db10*/  MOV R203, R155 ;  /* 0x0000009b00cb7202 */ /* 0x000fe80000000f00 */
[----:B------:R1:W-:Y:S01]  /*db20*/  MUFU.EX2 R193, R3 ;  /* 0x0000000300c17308 */ /* 0x0003e20000000800 */
[----:B------:R-:W-:Y:S01]  /*db30*/  MOV R202, R154 ;  /* 0x0000009a00ca7202 */ /* 0x000fe20000000f00 */
[C---:B------:R-:W-:Y:S01]  /*db40*/  HMMA.16816.F32 R56, R172.reuse, R148, R56 ;  /* 0x00000094ac38723c */ /* 0x040fe20000001838 */
[----:B------:R-:W2:Y:S03]  /*db50*/  LDL.LU R148, [R1+0x8] ;  /* 0x0000080001947983 */ /* 0x000ea60000300800 */
[----:B------:R-:W-:Y:S01]  /*db60*/  MOV R200, R153 ;  /* 0x0000009900c87202 */ /* 0x000fe20000000f00 */
[--C-:B------:R-:W-:Y:S01]  /*db70*/  FFMA.FTZ R249, R245, UR4, -R138.reuse ;  /* 0x00000004f5f97c23 */ /* 0x100fe2000801088a */
[-C--:B------:R-:W-:Y:S01]  /*db80*/  HMMA.16816.F32 R60, R172, R150.reuse, R60 ;  /* 0x00000096ac3c723c */ /* 0x080fe2000000183c */
[----:B------:R-:W-:Y:S01]  /*db90*/  LDSM.16.MT88.4 R152, [R226+0xc800] ;  /* 0x00c80000e298783b */ /* 0x000fe20000004200 */
[----:B------:R-:W4:Y:S03]  /*dba0*/  MUFU.EX2 R204, R202 ;  /* 0x000000ca00cc7308 */ /* 0x000f260000000800 */
[----:B------:R-:W-:Y:S01]  /*dbb0*/  MOV R190, R189 ;  /* 0x000000bd00be7202 */ /* 0x000fe20000000f00 */
[C---:B------:R-:W-:Y:S03]  /*dbc0*/  HMMA.16816.F32 R64, R140.reuse, R150, R64 ;  /* 0x000000968c40723c */ /* 0x040fe60000001840 */
[----:B-1----:R-:W2:Y:S03]  /*dbd0*/  LDL.LU R3, [R1+0xc] ;  /* 0x00000c0001037983 */ /* 0x002ea60000300800 */
[----:B------:R-:W1:Y:S01]  /*dbe0*/  MUFU.EX2 R189, R215 ;  /* 0x000000d700bd7308 */ /* 0x000e620000000800 */
[--C-:B------:R-:W-:Y:S01]  /*dbf0*/  FFMA.FTZ R245, R137, UR4, -R138.reuse ;  /* 0x0000000489f57c23 */ /* 0x100fe2000801088a */
[-C--:B---3--:R-:W-:Y:S03]  /*dc00*/  HMMA.16816.F32 R68, R140, R144.reuse, R68 ;  /* 0x000000908c44723c */ /* 0x088fe60000001844 */
[----:B------:R-:W-:Y:S03]  /*dc10*/  MOV R199, R198 ;  /* 0x000000c600c77202 */ /* 0x000fe60000000f00 */
[C---:B------:R-:W-:Y:S02]  /*dc20*/  HMMA.16816.F32 R72, R172.reuse, R144, R72 ;  /* 0x00000090ac48723c */ /* 0x040fe40000001848 */
[----:B------:R-:W-:Y:S03]  /*dc30*/  MUFU.EX2 R190, R190 ;  /* 0x000000be00be7308 */ /* 0x000fe60000000800 */
[----:B----4-:R-:W-:Y:S01]  /*dc40*/  F2FP.F16.F32.PACK_AB R137, R188, R204 ;  /* 0x000000ccbc89723e */ /* 0x010fe200000000ff */
[-C--:B------:R-:W-:Y:S06]  /*dc50*/  HMMA.16816.F32 R76, R172, R146.reuse, R76 ;  /* 0x00000092ac4c723c */ /* 0x080fec000000184c */
[----:B------:R-:W-:Y:S01]  /*dc60*/  MUFU.EX2 R202, R179 ;  /* 0x000000b300ca7308 */ /* 0x000fe20000000800 */
[----:B------:R-:W-:Y:S01]  /*dc70*/  MOV R198, R187 ;  /* 0x000000bb00c67202 */ /* 0x000fe20000000f00 */
[C---:B------:R-:W-:Y:S01]  /*dc80*/  HMMA.16816.F32 R80, R140.reuse, R146, R80 ;  /* 0x000000928c50723c */ /* 0x040fe20000001850 */
[----:B------:R-:W3:Y:S07]  /*dc90*/  LDSM.16.MT88.4 R144, [R226+0xe000] ;  /* 0x00e00000e290783b */ /* 0x000eee0000004200 */
[----:B------:R-:W-:Y:S10]  /*dca0*/  MUFU.EX2 R245, R245 ;  /* 0x000000f500f57308 */ /* 0x000ff40000000800 */
[----:B------:R-:W-:Y:S10]  /*dcb0*/  MUFU.EX2 R251, R177 ;  /* 0x000000b100fb7308 */ /* 0x000ff40000000800 */
[----:B------:R-:W-:Y:S01]  /*dcc0*/  MUFU.EX2 R249, R249 ;  /* 0x000000f900f97308 */ /* 0x000fe20000000800 */
[-C--:B---3--:R-:W-:Y:S06]  /*dcd0*/  HMMA.16816.F32 R84, R140, R144.reuse, R84 ;  /* 0x000000908c54723c */ /* 0x088fec0000001854 */
[C---:B------:R-:W-:Y:S06]  /*dce0*/  HMMA.16816.F32 R88, R172.reuse, R144, R88 ;  /* 0x00000090ac58723c */ /* 0x040fec0000001858 */
[-C--:B------:R-:W-:Y:S06]  /*dcf0*/  HMMA.16816.F32 R92, R172, R146.reuse, R92 ;  /* 0x00000092ac5c723c */ /* 0x080fec000000185c */
[C---:B------:R-:W-:Y:S01]  /*dd00*/  HMMA.16816.F32 R96, R140.reuse, R146, R96 ;  /* 0x000000928c60723c */ /* 0x040fe20000001860 */
[----:B------:R-:W3:Y:S05]  /*dd10*/  LDSM.16.MT88.4 R144, [R228+0xe000] ;  /* 0x00e00000e490783b */ /* 0x000eea0000004200 */
[-C--:B---3--:R-:W-:Y:S06]  /*dd20*/  HMMA.16816.F32 R100, R140, R144.reuse, R100 ;  /* 0x000000908c64723c */ /* 0x088fec0000001864 */
[C---:B------:R-:W-:Y:S06]  /*dd30*/  HMMA.16816.F32 R104, R172.reuse, R144, R104 ;  /* 0x00000090ac68723c */ /* 0x040fec0000001868 */
[-C--:B------:R-:W-:Y:S06]  /*dd40*/  HMMA.16816.F32 R108, R172, R146.reuse, R108 ;  /* 0x00000092ac6c723c */ /* 0x080fec000000186c */
[C---:B------:R-:W-:Y:S01]  /*dd50*/  HMMA.16816.F32 R112, R140.reuse, R146, R112 ;  /* 0x000000928c70723c */ /* 0x040fe20000001870 */
[----:B------:R-:W3:Y:S05]  /*dd60*/  LDSM.16.MT88.4 R144, [R227+0xe000] ;  /* 0x00e00000e390783b */ /* 0x000eea0000004200 */
[-C--:B---3--:R-:W-:Y:S06]  /*dd70*/  HMMA.16816.F32 R116, R140, R144.reuse, R116 ;  /* 0x000000908c74723c */ /* 0x088fec0000001874 */
[C---:B------:R-:W-:Y:S06]  /*dd80*/  HMMA.16816.F32 R120, R172.reuse, R144, R120 ;  /* 0x00000090ac78723c */ /* 0x040fec0000001878 */
[-C--:B------:R-:W-:Y:S01]  /*dd90*/  HMMA.16816.F32 R124, R172, R146.reuse, R124 ;  /* 0x00000092ac7c723c */ /* 0x080fe2000000187c */
[----:B------:R3:W-:Y:S04]  /*dda0*/  MUFU.EX2 R172, R200 ;  /* 0x000000c800ac7308 */ /* 0x0007e80000000800 */
[----:B------:R-:W-:Y:S01]  /*ddb0*/  F2FP.F16.F32.PACK_AB R144, R168, R164 ;  /* 0x000000a4a890723e */ /* 0x000fe200000000ff */
[----:B------:R-:W-:Y:S05]  /*ddc0*/  HMMA.16816.F32 R128, R140, R146, R128 ;  /* 0x000000928c80723c */ /* 0x000fea0000001880 */
[----:B------:R-:W4:Y:S01]  /*ddd0*/  MUFU.EX2 R173, R203 ;  /* 0x000000cb00ad7308 */ /* 0x000f220000000800 */
[----:B------:R-:W-:Y:S02]  /*dde0*/  F2FP.F16.F32.PACK_AB R145, R193, R165 ;  /* 0x000000a5c191723e */ /* 0x000fe400000000ff */
[----:B------:R-:W-:Y:S03]  /*ddf0*/  F2FP.F16.F32.PACK_AB R142, R192, R224 ;  /* 0x000000e0c08e723e */ /* 0x000fe600000000ff */
[----:B------:R-:W-:Y:S04]  /*de00*/  F2FP.F16.F32.PACK_AB R140, R166, R162 ;  /* 0x000000a2a68c723e */ /* 0x000fe800000000ff */
[----:B------:R-:W-:Y:S01]  /*de10*/  MUFU.EX2 R203, R181 ;  /* 0x000000b500cb7308 */ /* 0x000fe20000000800 */
[----:B------:R-:W-:Y:S02]  /*de20*/  F2FP.F16.F32.PACK_AB R141, R167, R163 ;  /* 0x000000a3a78d723e */ /* 0x000fe400000000ff */
[----:B------:R-:W-:Y:S02]  /*de30*/  F2FP.F16.F32.PACK_AB R143, R197, R201 ;  /* 0x000000c9c58f723e */ /* 0x000fe400000000ff */
[----:B-1----:R-:W-:Y:S02]  /*de40*/  F2FP.F16.F32.PACK_AB R146, R196, R189 ;  /* 0x000000bdc492723e */ /* 0x002fe400000000ff */
[----:B---3--:R-:W-:Y:S02]  /*de50*/  MOV R200, R191 ;  /* 0x000000bf00c87202 */ /* 0x008fe40000000f00 */
[----:B----4-:R-:W-:Y:S01]  /*de60*/  F2FP.F16.F32.PACK_AB R136, R173, R194 ;  /* 0x000000c2ad88723e */ /* 0x010fe200000000ff */
[----:B--2---:R-:W-:Y:S01]  /*de70*/  FFMA.FTZ R160, R2, R148, R139 ;  /* 0x0000009402a07223 */ /* 0x004fe2000001008b */
[--C-:B------:R-:W-:Y:S01]  /*de80*/  FFMA.FTZ R2, R186, UR4, -R138.reuse ;  /* 0x00000004ba027c23 */ /* 0x100fe2000801088a */
[----:B------:R-:W1:Y:S01]  /*de90*/  LDSM.16.MT88.4 R148, [R225+0xc800] ;  /* 0x00c80000e194783b */ /* 0x000e620000004200 */
[----:B------:R-:W-:Y:S02]  /*dea0*/  FFMA.FTZ R139, R158, UR4, -R138 ;  /* 0x000000049e8b7c23 */ /* 0x000fe4000801088a */
[----:B------:R2:W-:Y:S10]  /*deb0*/  MUFU.EX2 R186, R2 ;  /* 0x0000000200ba7308 */ /* 0x0005f40000000800 */
[----:B------:R3:W-:Y:S01]  /*dec0*/  MUFU.EX2 R187, R139 ;  /* 0x0000008b00bb7308 */ /* 0x0007e20000000800 */
[----:B------:R-:W-:Y:S01]  /*ded0*/  FFMA.FTZ R208, R0, R3, R208 ;  /* 0x0000000300d07223 */ /* 0x000fe200000100d0 */
[--C-:B------:R-:W-:Y:S01]  /*dee0*/  FFMA.FTZ R3, R157, UR4, -R138.reuse ;  /* 0x000000049d037c23 */ /* 0x100fe2000801088a */
[--C-:B------:R-:W-:Y:S07]  /*def0*/  FFMA.FTZ R0, R185, UR4, -R138.reuse ;  /* 0x00000004b9007c23 */ /* 0x100fee000801088a */
[----:B------:R4:W-:Y:S01]  /*df00*/  MUFU.EX2 R174, R0 ;  /* 0x0000000000ae7308 */ /* 0x0009e20000000800 */
[--C-:B--2---:R-:W-:Y:S09]  /*df10*/  FFMA.FTZ R2, R252, UR4, -R138.reuse ;  /* 0x00000004fc027c23 */ /* 0x104ff2000801088a */
[----:B------:R-:W2:Y:S01]  /*df20*/  MUFU.EX2 R195, R2 ;  /* 0x0000000200c37308 */ /* 0x000ea20000000800 */
[----:B---3--:R-:W-:Y:S09]  /*df30*/  F2FP.F16.F32.PACK_AB R139, R170, R184 ;  /* 0x000000b8aa8b723e */ /* 0x008ff200000000ff */
[----:B------:R-:W-:Y:S01]  /*df40*/  MUFU.EX2 R185, R171 ;  /* 0x000000ab00b97308 */ /* 0x000fe20000000800 */
[----:B----4-:R-:W-:Y:S01]  /*df50*/  FFMA.FTZ R0, R159, UR4, -R138 ;  /* 0x000000049f007c23 */ /* 0x010fe2000801088a */
[----:B------:R-:W-:Y:S01]  /*df60*/  F2FP.F16.F32.PACK_AB R138, R169, R172 ;  /* 0x000000aca98a723e */ /* 0x000fe200000000ff */
[-C--:B-1----:R-:W-:Y:S07]  /*df70*/  HMMA.16816.F32 R4, R140, R148.reuse, R4 ;  /* 0x000000948c04723c */ /* 0x082fee0000001804 */
[----:B------:R-:W-:Y:S01]  /*df80*/  MUFU.EX2 R171, R229 ;  /* 0x000000e500ab7308 */ /* 0x000fe20000000800 */
[----:B--2---:R-:W-:Y:S03]  /*df90*/  F2FP.F16.F32.PACK_AB R147, R195, R186 ;  /* 0x000000bac393723e */ /* 0x004fe600000000ff */
[----:B------:R-:W-:Y:S02]  /*dfa0*/  FADD.FTZ R2, R246, R156 ;  /* 0x0000009cf6027221 */ /* 0x000fe40000010000 */
[----:B------:R-:W-:Y:S02]  /*dfb0*/  LDSM.16.MT88.4 R156, [R226+0xd000] ;  /* 0x00d00000e29c783b */ /* 0x000fe40000004200 */
[C---:B------:R-:W-:Y:S02]  /*dfc0*/  HMMA.16816.F32 R8, R144.reuse, R148, R8 ;  /* 0x000000949008723c */ /* 0x040fe40000001808 */
[----:B------:R1:W2:Y:S02]  /*dfd0*/  MUFU.EX2 R229, R3 ;  /* 0x0000000300e57308 */ /* 0x0002a40000000800 */
[----:B------:R-:W-:Y:S02]  /*dfe0*/  FADD.FTZ R2, R250, R2 ;  /* 0x00000002fa027221 */ /* 0x000fe40000010000 */
[-C--:B------:R-:W-:Y:S06]  /*dff0*/  HMMA.16816.F32 R12, R144, R150.reuse, R12 ;  /* 0x00000096900c723c */ /* 0x080fec000000180c */
[----:B------:R-:W-:Y:S01]  /*e000*/  MUFU.EX2 R246, R234 ;  /* 0x000000ea00f67308 */ /* 0x000fe20000000800 */
[----:B------:R-:W-:Y:S01]  /*e010*/  FADD.FTZ R2, R233, R2 ;  /* 0x00000002e9027221 */ /* 0x000fe20000010000 */
[C---:B------:R-:W-:Y:S01]  /*e020*/  HMMA.16816.F32 R16, R140.reuse, R150, R16 ;  /* 0x000000968c10723c */ /* 0x040fe20000001810 */
[----:B------:R-:W3:Y:S07]  /*e030*/  LDSM.16.MT88.4 R148, [R228+0xc800] ;  /* 0x00c80000e494783b */ /* 0x000eee0000004200 */
[----:B------:R4:W2:Y:S01]  /*e040*/  MUFU.EX2 R191, R0 ;  /* 0x0000000000bf7308 */ /* 0x0008a20000000800 */
[-C--:B------:R-:W-:Y:S03]  /*e050*/  HMMA.16816.F32 R20, R140, R152.reuse, R20 ;  /* 0x000000988c14723c */ /* 0x080fe60000001814 */
[----:B-1----:R-:W-:Y:S03]  /*e060*/  FADD.FTZ R3, R200, R161 ;  /* 0x000000a1c8037221 */ /* 0x002fe60000010000 */
[C---:B------:R-:W-:Y:S03]  /*e070*/  HMMA.16816.F32 R24, R144.reuse, R152, R24 ;  /* 0x000000989018723c */ /* 0x040fe60000001818 */
[----:B------:R-:W-:Y:S02]  /*e080*/  MUFU.EX2 R252, R199 ;  /* 0x000000c700fc7308 */ /* 0x000fe40000000800 */
[----:B------:R-:W-:Y:S01]  /*e090*/  FADD.FTZ R161, R247, R3 ;  /* 0x00000003f7a17221 */ /* 0x000fe20000010000 */
[-C--:B------:R-:W-:Y:S07]  /*e0a0*/  HMMA.16816.F32 R28, R144, R154.reuse, R28 ;  /* 0x0000009a901c723c */ /* 0x080fee000000181c */
[----:B------:R1:W-:Y:S01]  /*e0b0*/  MUFU.EX2 R247, R235 ;  /* 0x000000eb00f77308 */ /* 0x0003e20000000800 */
[----:B----4-:R-:W-:Y:S01]  /*e0c0*/  FADD.FTZ R0, R217, R160 ;  /* 0x000000a0d9007221 */ /* 0x010fe20000010000 */
[C---:B------:R-:W-:Y:S01]  /*e0d0*/  HMMA.16816.F32 R32, R140.reuse, R154, R32 ;  /* 0x0000009a8c20723c */ /* 0x040fe20000001820 */
[----:B------:R-:W4:Y:S03]  /*e0e0*/  LDSM.16.MT88.4 R152, [R227+0xc800] ;  /* 0x00c80000e398783b */ /* 0x000f260000004200 */
[----:B------:R-:W-:Y:S01]  /*e0f0*/  FADD.FTZ R3, R211, R0 ;  /* 0x00000000d3037221 */ /* 0x000fe20000010000 */
[----:B------:R-:W-:Y:S03]  /*e100*/  FADD.FTZ R160, R214, R208 ;  /* 0x000000d0d6a07221 */ /* 0x000fe60000010000 */
[----:B------:R-:W2:Y:S03]  /*e110*/  MUFU.EX2 R199, R198 ;  /* 0x000000c600c77308 */ /* 0x000ea60000000800 */
[----:B------:R-:W-:Y:S01]  /*e120*/  FADD.FTZ R2, R162, R2 ;  /* 0x00000002a2027221 */ /* 0x000fe20000010000 */
[----:B------:R-:W-:Y:S01]  /*e130*/  LDSM.16.MT88.4 R208, [R227+0xd800] ;  /* 0x00d80000e3d0783b */ /* 0x000fe20000004200 */
[----:B------:R-:W-:Y:S01]  /*e140*/  FADD.FTZ R0, R223, R160 ;  /* 0x000000a0df007221 */ /* 0x000fe20000010000 */
[----:B------:R-:W-:Y:S01]  /*e150*/  FADD.FTZ R3, R231, R3 ;  /* 0x00000003e7037221 */ /* 0x000fe20000010000 */
[----:B------:R-:W-:Y:S01]  /*e160*/  FADD.FTZ R160, R232, R161 ;  /* 0x000000a1e8a07221 */ /* 0x000fe20000010000 */
[-C--:B------:R-:W-:Y:S01]  /*e170*/  MOV R162, R174.reuse ;  /* 0x000000ae00a27202 */ /* 0x080fe20000000f00 */
[----:B------:R-:W-:Y:S01]  /*e180*/  FADD.FTZ R0, R230, R0 ;  /* 0x00000000e6007221 */ /* 0x000fe20000010000 */
[----:B------:R-:W-:Y:S01]  /*e190*/  FADD.FTZ R2, R166, R2 ;  /* 0x00000002a6027221 */ /* 0x000fe20000010000 */
[-C--:B---3--:R-:W-:Y:S01]  /*e1a0*/  HMMA.16816.F32 R36, R140, R148.reuse, R36 ;  /* 0x000000948c24723c */ /* 0x088fe20000001824 */
[----:B------:R-:W-:Y:S01]  /*e1b0*/  LDSM.16.MT88.4 R212, [R225+0xf800] ;  /* 0x00f80000e1d4783b */ /* 0x000fe20000004200 */
[----:B------:R-:W-:Y:S01]  /*e1c0*/  MUFU.EX2 R200, R183 ;  /* 0x000000b700c87308 */ /* 0x000fe20000000800 */
[----:B------:R-:W-:Y:S01]  /*e1d0*/  FADD.FTZ R2, R224, R2 ;  /* 0x00000002e0027221 */ /* 0x000fe20000010000 */
[----:B------:R-:W-:Y:S01]  /*e1e0*/  FADD.FTZ R3, R164, R3 ;  /* 0x00000003a4037221 */ /* 0x000fe20000010000 */
[----:B------:R-:W-:Y:S01]  /*e1f0*/  FADD.FTZ R160, R163, R160 ;  /* 0x000000a0a3a07221 */ /* 0x000fe20000010000 */
[C---:B------:R-:W-:Y:S03]  /*e200*/  HMMA.16816.F32 R40, R144.reuse, R148, R40 ;  /* 0x000000949028723c */ /* 0x040fe60000001828 */
[----:B------:R-:W-:Y:S03]  /*e210*/  LDSM.16.MT88.4 R216, [R226+0xf800] ;  /* 0x00f80000e2d8783b */ /* 0x000fe60000004200 */
[----:B------:R-:W3:Y:S01]  /*e220*/  MUFU.EX2 R198, R182 ;  /* 0x000000b600c67308 */ /* 0x000ee20000000800 */
[----:B------:R-:W-:Y:S01]  /*e230*/  FADD.FTZ R3, R168, R3 ;  /* 0x00000003a8037221 */ /* 0x000fe20000010000 */
[-C--:B------:R-:W-:Y:S03]  /*e240*/  HMMA.16816.F32 R44, R144, R150.reuse, R44 ;  /* 0x00000096902c723c */ /* 0x080fe6000000182c */
[----:B------:R-:W-:Y:S03]  /*e250*/  LDSM.16.MT88.4 R220, [R228+0xf800] ;  /* 0x00f80000e4dc783b */ /* 0x000fe60000004200 */
[C---:B------:R-:W-:Y:S02]  /*e260*/  HMMA.16816.F32 R48, R140.reuse, R150, R48 ;  /* 0x000000968c30723c */ /* 0x040fe40000001830 */
[----:B------:R-:W3:Y:S03]  /*e270*/  MUFU.EX2 R250, R176 ;  /* 0x000000b000fa7308 */ /* 0x000ee60000000800 */
[----:B------:R-:W-:Y:S01]  /*e280*/  FADD.FTZ R161, R167, R160 ;  /* 0x000000a0a7a17221 */ /* 0x000fe20000010000 */
[-C--:B----4-:R-:W-:Y:S01]  /*e290*/  HMMA.16816.F32 R52, R140, R152.reuse, R52 ;  /* 0x000000988c34723c */ /* 0x090fe20000001834 */
[----:B------:R-:W4:Y:S04]  /*e2a0*/  LDSM.16.MT88.4 R148, [R225+0xe800] ;  /* 0x00e80000e194783b */ /* 0x000f280000004200 */
[----:B------:R-:W-:Y:S01]  /*e2b0*/  FADD.FTZ R0, R165, R0 ;  /* 0x00000000a5007221 */ /* 0x000fe20000010000 */
[C---:B------:R-:W-:Y:S03]  /*e2c0*/  HMMA.16816.F32 R56, R144.reuse, R152, R56 ;  /* 0x000000989038723c */ /* 0x040fe60000001838 */
[----:B-1----:R1:W5:Y:S03]  /*e2d0*/  LDL.LU R235, [R1+0x74] ;  /* 0x0000740001eb7983 */ /* 0x0023660000300800 */
[-C--:B------:R-:W-:Y:S01]  /*e2e0*/  HMMA.16816.F32 R60, R144, R154.reuse, R60 ;  /* 0x0000009a903c723c */ /* 0x080fe2000000183c */
[----:B------:R1:W5:Y:S04]  /*e2f0*/  LDL.LU R234, [R1+0x70] ;  /* 0x0000700001ea7983 */ /* 0x0003680000300800 */
[----:B------:R1:W5:Y:S01]  /*e300*/  LDL.LU R233, [R1+0x6c] ;  /* 0x00006c0001e97983 */ /* 0x0003620000300800 */
[C---:B------:R-:W-:Y:S03]  /*e310*/  HMMA.16816.F32 R64, R140.reuse, R154, R64 ;  /* 0x0000009a8c40723c */ /* 0x040fe60000001840 */
[----:B------:R-:W2:Y:S08]  /*e320*/  LDSM.16.MT88.4 R152, [R226+0xe800] ;  /* 0x00e80000e298783b */ /* 0x000eb00000004200 */
[----:B------:R1:W5:Y:S04]  /*e330*/  LDL.LU R232, [R1+0x68] ;  /* 0x0000680001e87983 */ /* 0x0003680000300800 */
[----:B------:R1:W5:Y:S04]  /*e340*/  LDL.LU R231, [R1+0x64] ;  /* 0x0000640001e77983 */ /* 0x0003680000300800 */
[----:B------:R1:W5:Y:S01]  /*e350*/  LDL.LU R230, [R1+0x60] ;  /* 0x0000600001e67983 */ /* 0x0003620000300800 */
[-C--:B----4-:R-:W-:Y:S06]  /*e360*/  HMMA.16816.F32 R68, R140, R148.reuse, R68 ;  /* 0x000000948c44723c */ /* 0x090fec0000001844 */
[C---:B------:R-:W-:Y:S06]  /*e370*/  HMMA.16816.F32 R72, R144.reuse, R148, R72 ;  /* 0x000000949048723c */ /* 0x040fec0000001848 */
[-C--:B------:R-:W-:Y:S06]  /*e380*/  HMMA.16816.F32 R76, R144, R150.reuse, R76 ;  /* 0x00000096904c723c */ /* 0x080fec000000184c */
[C---:B------:R-:W-:Y:S01]  /*e390*/  HMMA.16816.F32 R80, R140.reuse, R150, R80 ;  /* 0x000000968c50723c */ /* 0x040fe20000001850 */
[----:B------:R-:W4:Y:S05]  /*e3a0*/  LDSM.16.MT88.4 R148, [R228+0xe800] ;  /* 0x00e80000e494783b */ /* 0x000f2a0000004200 */
        /* <DEDUP_REMOVED lines=10> */
[-C--:B--2---:R-:W-:Y:S06]  /*e450*/  HMMA.16816.F32 R116, R140, R152.reuse, R116 ;  /* 0x000000988c74723c */ /* 0x084fec0000001874 */
[C---:B------:R-:W-:Y:S06]  /*e460*/  HMMA.16816.F32 R120, R144.reuse, R152, R120 ;  /* 0x000000989078723c */ /* 0x040fec0000001878 */
[-C--:B------:R-:W-:Y:S01]  /*e470*/  HMMA.16816.F32 R124, R144, R154.reuse, R124 ;  /* 0x0000009a907c723c */ /* 0x080fe2000000187c */
[----:B------:R-:W2:Y:S05]  /*e480*/  LDSM.16.MT88.4 R144, [R228+0xd000] ;  /* 0x00d00000e490783b */ /* 0x000eaa0000004200 */
[----:B------:R-:W-:Y:S03]  /*e490*/  HMMA.16816.F32 R128, R140, R154, R128 ;  /* 0x0000009a8c80723c */ /* 0x000fe60000001880 */
[----:B------:R-:W3:Y:S04]  /*e4a0*/  LDSM.16.MT88.4 R152, [R227+0xd000] ;  /* 0x00d00000e398783b */ /* 0x000ee80000004200 */
[----:B------:R-:W-:Y:S04]  /*e4b0*/  F2FP.F16.F32.PACK_AB R143, R229, R187 ;  /* 0x000000bbe58f723e */ /* 0x000fe800000000ff */
[----:B------:R-:W-:Y:S02]  /*e4c0*/  F2FP.F16.F32.PACK_AB R140, R190, R205 ;  /* 0x000000cdbe8c723e */ /* 0x000fe400000000ff */
[----:B------:R-:W-:Y:S02]  /*e4d0*/  F2FP.F16.F32.PACK_AB R141, R191, R174 ;  /* 0x000000aebf8d723e */ /* 0x000fe400000000ff */
[----:B------:R-:W-:Y:S01]  /*e4e0*/  F2FP.F16.F32.PACK_AB R142, R171, R185 ;  /* 0x000000b9ab8e723e */ /* 0x000fe200000000ff */
[-C--:B----4-:R-:W-:Y:S06]  /*e4f0*/  HMMA.16816.F32 R4, R136, R148.reuse, R4 ;  /* 0x000000948804723c */ /* 0x090fec0000001804 */
        /* <DEDUP_REMOVED lines=19> */
[-C--:B----4-:R-:W-:Y:S06]  /*e630*/  HMMA.16816.F32 R68, R136, R148.reuse, R68 ;  /* 0x000000948844723c */ /* 0x090fec0000001844 */
[C---:B------:R-:W-:Y:S06]  /*e640*/  HMMA.16816.F32 R72, R140.reuse, R148, R72 ;  /* 0x000000948c48723c */ /* 0x040fec0000001848 */
[-C--:B------:R-:W-:Y:S06]  /*e650*/  HMMA.16816.F32 R76, R140, R150.reuse, R76 ;  /* 0x000000968c4c723c */ /* 0x080fec000000184c */
[C---:B------:R-:W-:Y:S01]  /*e660*/  HMMA.16816.F32 R80, R136.reuse, R150, R80 ;  /* 0x000000968850723c */ /* 0x040fe20000001850 */
[----:B------:R-:W-:Y:S05]  /*e670*/  LDSM.16.MT88.4 R148, [R228+0xd800] ;  /* 0x00d80000e494783b */ /* 0x000fea0000004200 */
[-C--:B-1----:R-:W-:Y:S06]  /*e680*/  HMMA.16816.F32 R84, R136, R156.reuse, R84 ;  /* 0x0000009c8854723c */ /* 0x082fec0000001854 */
        /* <DEDUP_REMOVED lines=11> */
[-C--:B------:R-:W-:Y:S05]  /*e740*/  HMMA.16816.F32 R124, R140, R154.reuse, R124 ;  /* 0x0000009a8c7c723c */ /* 0x080fea000000187c */
[----:B------:R-:W-:Y:S01]  /*e750*/  MOV R153, R173 ;  /* 0x000000ad00997202 */ /* 0x000fe20000000f00 */
[----:B------:R-:W-:Y:S05]  /*e760*/  HMMA.16816.F32 R128, R136, R154, R128 ;  /* 0x0000009a8880723c */ /* 0x000fea0000001880 */
[----:B------:R-:W-:Y:S02]  /*e770*/  MOV R152, R172 ;  /* 0x000000ac00987202 */ /* 0x000fe40000000f00 */
[----:B------:R-:W-:Y:S04]  /*e780*/  F2FP.F16.F32.PACK_AB R136, R199, R252 ;  /* 0x000000fcc788723e */ /* 0x000fe800000000ff */
[----:B------:R-:W-:Y:S02]  /*e790*/  F2FP.F16.F32.PACK_AB R137, R198, R200 ;  /* 0x000000c8c689723e */ /* 0x000fe400000000ff */
[----:B------:R-:W-:Y:S02]  /*e7a0*/  F2FP.F16.F32.PACK_AB R138, R206, R203 ;  /* 0x000000cbce8a723e */ /* 0x000fe400000000ff */
[----:B------:R-:W-:Y:S02]  /*e7b0*/  F2FP.F16.F32.PACK_AB R139, R207, R202 ;  /* 0x000000cacf8b723e */ /* 0x000fe400000000ff */
[----:B------:R-:W-:Y:S02]  /*e7c0*/  F2FP.F16.F32.PACK_AB R140, R250, R251 ;  /* 0x000000fbfa8c723e */ /* 0x000fe400000000ff */
[----:B------:R-:W-:Y:S02]  /*e7d0*/  F2FP.F16.F32.PACK_AB R141, R248, R249 ;  /* 0x000000f9f88d723e */ /* 0x000fe400000000ff */
[----:B------:R-:W-:Y:S01]  /*e7e0*/  F2FP.F16.F32.PACK_AB R142, R246, R247 ;  /* 0x000000f7f68e723e */ /* 0x000fe200000000ff */
[-C--:B-1----:R-:W-:Y:S01]  /*e7f0*/  HMMA.16816.F32 R172, R136, R156.reuse, R4 ;  /* 0x0000009c88ac723c */ /* 0x082fe20000001804 */
[----:B------:R-:W1:Y:S02]  /*e800*/  LDSM.16.MT88.4 R4, [R227+0xf800] ;  /* 0x00f80000e304783b */ /* 0x000e640000004200 */
[----:B------:R-:W-:Y:S07]  /*e810*/  F2FP.F16.F32.PACK_AB R143, R244, R245 ;  /* 0x000000f5f48f723e */ /* 0x000fee00000000ff */
[C---:B------:R-:W-:Y:S06]  /*e820*/  HMMA.16816.F32 R176, R140.reuse, R156, R8 ;  /* 0x0000009c8cb0723c */ /* 0x040fec0000001808 */
[-C--:B------:R-:W-:Y:S05]  /*e830*/  HMMA.16816.F32 R180, R140, R158.reuse, R12 ;  /* 0x0000009e8cb4723c */ /* 0x080fea000000180c */
[----:B------:R-:W-:Y:S01]  /*e840*/  MOV R11, R207 ;  /* 0x000000cf000b7202 */ /* 0x000fe20000000f00 */
[C---:B------:R-:W-:Y:S05]  /*e850*/  HMMA.16816.F32 R156, R136.reuse, R158, R16 ;  /* 0x0000009e889c723c */ /* 0x040fea0000001810 */
[----:B------:R-:W-:Y:S02]  /*e860*/  MOV R9, R189 ;  /* 0x000000bd00097202 */ /* 0x000fe40000000f00 */
[----:B------:R-:W-:Y:S04]  /*e870*/  MOV R18, R171 ;  /* 0x000000ab00127202 */ /* 0x000fe80000000f00 */
[----:B------:R-:W-:Y:S01]  /*e880*/  MOV R17, R170 ;  /* 0x000000aa00117202 */ /* 0x000fe20000000f00 */
[----:B------:R-:W-:Y:S01]  /*e890*/  FADD.FTZ R9, R9, R3 ;  /* 0x0000000309097221 */ /* 0x000fe20000010000 */
[----:B------:R-:W-:Y:S02]  /*e8a0*/  MOV R16, R169 ;  /* 0x000000a900107202 */ /* 0x000fe40000000f00 */
[-C--:B--2---:R-:W-:Y:S03]  /*e8b0*/  HMMA.16816.F32 R168, R136, R144.reuse, R20 ;  /* 0x0000009088a8723c */ /* 0x084fe60000001814 */
[----:B------:R-:W-:Y:S02]  /*e8c0*/  MOV R12, R199 ;  /* 0x000000c7000c7202 */ /* 0x000fe40000000f00 */
[----:B------:R-:W-:Y:S02]  /*e8d0*/  MOV R13, R198 ;  /* 0x000000c6000d7202 */ /* 0x000fe40000000f00 */
[----:B------:R-:W-:Y:S04]  /*e8e0*/  MOV R23, R187 ;  /* 0x000000bb00177202 */ /* 0x000fe80000000f00 */
        /* <DEDUP_REMOVED lines=9> */
[-C--:B------:R-:W-:Y:S03]  /*e980*/  HMMA.16816.F32 R188, R140, R146.reuse, R28 ;  /* 0x000000928cbc723c */ /* 0x080fe6000000181c */
[----:B------:R-:W-:Y:S02]  /*e990*/  MOV R27, R152 ;  /* 0x00000098001b7202 */ /* 0x000fe40000000f00 */
[----:B------:R-:W-:Y:S02]  /*e9a0*/  MOV R19, R200 ;  /* 0x000000c800137202 */ /* 0x000fe40000000f00 */
[----:B------:R-:W-:Y:S02]  /*e9b0*/  MOV R31, R153 ;  /* 0x00000099001f7202 */ /* 0x000fe40000000f00 */
[C---:B------:R-:W-:Y:S04]  /*e9c0*/  HMMA.16816.F32 R152, R136.reuse, R146, R32 ;  /* 0x000000928898723c */ /* 0x040fe80000001820 */
[----:B------:R-:W-:Y:S02]  /*e9d0*/  MOV R10, R206 ;  /* 0x000000ce000a7202 */ /* 0x000fe40000000f00 */
[-C--:B------:R-:W-:Y:S05]  /*e9e0*/  HMMA.16816.F32 R164, R136, R148.reuse, R36 ;  /* 0x0000009488a4723c */ /* 0x080fea0000001824 */
[----:B------:R-:W-:Y:S02]  /*e9f0*/  MOV R34, R195 ;  /* 0x000000c300227202 */ /* 0x000fe40000000f00 */
[----:B------:R-:W-:Y:S04]  /*ea00*/  MOV R37, R193 ;  /* 0x000000c100257202 */ /* 0x000fe80000000f00 */
[----:B------:R-:W-:Y:S01]  /*ea10*/  MOV R38, R161 ;  /* 0x000000a100267202 */ /* 0x000fe20000000f00 */
[----:B------:R-:W-:Y:S01]  /*ea20*/  FADD.FTZ R0, R37, R0 ;  /* 0x0000000025007221 */ /* 0x000fe20000010000 */
[----:B------:R-:W-:Y:S02]  /*ea30*/  MOV R35, R194 ;  /* 0x000000c200237202 */ /* 0x000fe40000000f00 */
[----:B------:R-:W-:Y:S02]  /*ea40*/  MOV R37, R38 ;  /* 0x0000002600257202 */ /* 0x000fe40000000f00 */
[----:B------:R-:W-:Y:S02]  /*ea50*/  MOV R38, R22 ;  /* 0x0000001600267202 */ /* 0x000fe40000000f00 */
[----:B------:R-:W-:Y:S02]  /*ea60*/  MOV R22, R23 ;  /* 0x0000001700167202 */ /* 0x000fe40000000f00 */
[----:B------:R-:W-:Y:S01]  /*ea70*/  MOV R23, R16 ;  /* 0x0000001000177202 */ /* 0x000fe20000000f00 */
[----:B------:R-:W-:Y:S01]  /*ea80*/  FADD.FTZ R3, R38, R0 ;  /* 0x0000000026037221 */ /* 0x000fe20000010000 */
[----:B------:R-:W-:Y:S02]  /*ea90*/  MOV R16, R17 ;  /* 0x0000001100107202 */ /* 0x000fe40000000f00 */
[----:B------:R-:W-:Y:S01]  /*eaa0*/  MOV R17, R18 ;  /* 0x0000001200117202 */ /* 0x000fe20000000f00 */
[----:B------:R-:W-:Y:S01]  /*eab0*/  FADD.FTZ R3, R34, R3 ;  /* 0x0000000322037221 */ /* 0x000fe20000010000 */
[----:B------:R-:W-:Y:S02]  /*eac0*/  MOV R18, R229 ;  /* 0x000000e500127202 */ /* 0x000fe40000000f00 */
[----:B------:R2:W5:Y:S01]  /*ead0*/  LDL.LU R229, [R1+0x5c] ;  /* 0x00005c0001e57983 */ /* 0x0005620000300800 */
[----:B------:R-:W-:Y:S02]  /*eae0*/  MOV R39, R192 ;  /* 0x000000c000277202 */ /* 0x000fe40000000f00 */
[C---:B------:R-:W-:Y:S01]  /*eaf0*/  HMMA.16816.F32 R192, R140.reuse, R148, R40 ;  /* 0x000000948cc0723c */ /* 0x040fe20000001828 */
[----:B------:R2:W5:Y:S03]  /*eb00*/  LDL.LU R224, [R1+0x58] ;  /* 0x0000580001e07983 */ /* 0x0005660000300800 */
[----:B------:R-:W-:Y:S01]  /*eb10*/  MOV R33, R196 ;  /* 0x000000c400217202 */ /* 0x000fe20000000f00 */
[----:B------:R-:W-:Y:S01]  /*eb20*/  FADD.FTZ R0, R39, R2 ;  /* 0x0000000227007221 */ /* 0x000fe20000010000 */
[----:B------:R-:W-:Y:S02]  /*eb30*/  MOV R32, R197 ;  /* 0x000000c500207202 */ /* 0x000fe40000000f00 */
[-C--:B------:R-:W-:Y:S03]  /*eb40*/  HMMA.16816.F32 R196, R140, R150.reuse, R44 ;  /* 0x000000968cc4723c */ /* 0x080fe6000000182c */
[----:B------:R-:W-:Y:S02]  /*eb50*/  MOV R30, R162 ;  /* 0x000000a2001e7202 */ /* 0x000fe40000000f00 */
[----:B------:R-:W-:Y:S01]  /*eb60*/  MOV R29, R205 ;  /* 0x000000cd001d7202 */ /* 0x000fe20000000f00 */
[C---:B------:R-:W-:Y:S05]  /*eb70*/  HMMA.16816.F32 R148, R136.reuse, R150, R48 ;  /* 0x000000968894723c */ /* 0x040fea0000001830 */
[----:B------:R-:W-:Y:S01]  /*eb80*/  FADD.FTZ R3, R30, R3 ;  /* 0x000000031e037221 */ /* 0x000fe20000010000 */
[-C--:B------:R-:W-:Y:S05]  /*eb90*/  HMMA.16816.F32 R160, R136, R208.reuse, R52 ;  /* 0x000000d088a0723c */ /* 0x080fea0000001834 */
[----:B------:R-:W-:Y:S02]  /*eba0*/  MOV R8, R201 ;  /* 0x000000c900087202 */ /* 0x000fe40000000f00 */
[C---:B------:R-:W-:Y:S04]  /*ebb0*/  HMMA.16816.F32 R200, R140.reuse, R208, R56 ;  /* 0x000000d08cc8723c */ /* 0x040fe80000001838 */
[----:B------:R-:W-:Y:S01]  /*ebc0*/  MOV R28, R204 ;  /* 0x000000cc001c7202 */ /* 0x000fe20000000f00 */
        /* <DEDUP_REMOVED lines=52> */
[----:B------:R2:W-:Y:S01]  /*ef10*/  STL [R1], R5 ;  /* 0x0000000501007387 */ /* 0x0005e20000100800 */
[----:B------:R-:W-:Y:S01]  /*ef20*/  FADD.FTZ R0, R244, R0 ;  /* 0x00000000f4007221 */ /* 0x000fe20000010000 */
[----:B------:R-:W-:Y:S02]  /*ef30*/  MOV R139, R134 ;  /* 0x00000086008b7202 */ /* 0x000fe40000000f00 */
[----:B------:R2:W-:Y:S01]  /*ef40*/  STL [R1+0x4], R3 ;  /* 0x0000040301007387 */ /* 0x0005e20000100800 */
[----:B------:R-:W-:Y:S02]  /*ef50*/  MOV R138, R135 ;  /* 0x00000087008a7202 */ /* 0x000fe40000000f00 */
[----:B------:R-:W-:Y:S01]  /*ef60*/  MOV R140, R133 ;  /* 0x00000085008c7202 */ /* 0x000fe20000000f00 */
[----:B------:R2:W-:Y:S04]  /*ef70*/  STL [R1+0x8], R2 ;  /* 0x0000080201007387 */ /* 0x0005e80000100800 */
[----:B------:R2:W-:Y:S01]  /*ef80*/  STL [R1+0xc], R0 ;  /* 0x00000c0001007387 */ /* 0x0005e20000100800 */
[----:B------:R-:W-:Y:S05]  /*ef90*/  @P0 BRA `(.L_x_454) ;  /* 0xffffffac00000947 */ /* 0x000fea000383ffff */
.L_x_453:
[----:B------:R-:W3:Y:S04]  /*efa0*/  LDL.LU R8, [R1] ;  /* 0x0000000001087983 */ /* 0x000ee80000300800 */
[----:B------:R-:W4:Y:S04]  /*efb0*/  LDL.LU R7, [R1+0x4] ;  /* 0x0000040001077983 */ /* 0x000f280000300800 */
[----:B------:R-:W4:Y:S04]  /*efc0*/  LDL.LU R6, [R1+0x8] ;  /* 0x0000080001067983 */ /* 0x000f280000300800 */
[----:B--2---:R-:W2:Y:S01]  /*efd0*/  LDL.LU R5, [R1+0xc] ;  /* 0x00000c0001057983 */ /* 0x004ea20000300800 */
[----:B------:R-:W1:Y:S01]  /*efe0*/  S2UR UR6, SR_CgaCtaId ;  /* 0x00000000000679c3 */ /* 0x000e620000008800 */
[----:B------:R-:W-:Y:S01]  /*eff0*/  UISETP.NE.AND UP0, UPT, UR13, -0x1, UPT ;  /* 0xffffffff0d00788c */ /* 0x000fe2000bf05270 */
[----:B------:R-:W-:Y:S01]  /*f000*/  MOV R67, 0x40 ;  /* 0x0000004000437802 */ /* 0x000fe20000000f00 */
[----:B------:R-:W2:Y:S01]  /*f010*/  S2R R11, SR_TID.X ;  /* 0x00000000000b7919 */ /* 0x000ea20000002100 */
[----:B------:R-:W1:Y:S08]  /*f020*/  S2R R140, SR_TID.X ;  /* 0x00000000008c7919 */ /* 0x000e700000002100 */
[----:B------:R-:W-:-:S02]  /*f030*/  @UP0 ULDC.64 UR4, c[0x0][0x298] ;  /* 0x0000a60000040ab9 */ /* 0x000fc40000000a00 */
[----:B------:R-:W-:-:S03]  /*f040*/  @UP0 UIMAD.WIDE.U32 UR8, UR13, UR4, URZ ;  /* 0x000000040d0802a5 */ /* 0x000fc6000f8e003f */
[----:B------:R-:W-:Y:S02]  /*f050*/  UMOV UR4, 0x400 ;  /* 0x0000040000047882 */ /* 0x000fe40000000000 */
[----:B-1----:R-:W-:Y:S02]  /*f060*/  ULEA UR4, UR6, UR4, 0x18 ;  /* 0x0000000406047291 */ /* 0x002fe4000f8ec03f */
[----:B------:R-:W-:Y:S01]  /*f070*/  @UP0 UIMAD UR6, UR13, UR5, UR9 ;  /* 0x000000050d0602a4 */ /* 0x000fe2000f8e0209 */
[----:B------:R-:W-:-:S04]  /*f080*/  SHF.R.S32.HI R139, RZ, 0x1f, R140 ;  /* 0x0000001fff8b7819 */ /* 0x000fc8000001148c */
[----:B------:R-:W-:Y:S01]  /*f090*/  LEA.HI R139, R139, R140, RZ, 0x3 ;  /* 0x0000008c8b8b7211 */ /* 0x000fe200078f18ff */
[----:B---3--:R-:W1:Y:S04]  /*f0a0*/  SHFL.BFLY PT, R2, R8, 0x2, 0x1f ;  /* 0x0c401f0008027f89 */ /* 0x008e6800000e0000 */
[----:B----4-:R-:W3:Y:S04]  /*f0b0*/  SHFL.BFLY PT, R3, R7, 0x2, 0x1f ;  /* 0x0c401f0007037f89 */ /* 0x010ee800000e0000 */
[----:B------:R-:W4:Y:S04]  /*f0c0*/  SHFL.BFLY PT, R0, R6, 0x2, 0x1f ;  /* 0x0c401f0006007f89 */ /* 0x000f2800000e0000 */
[----:B--2---:R-:W2:Y:S01]  /*f0d0*/  SHFL.BFLY PT, R4, R5, 0x2, 0x1f ;  /* 0x0c401f0005047f89 */ /* 0x004ea200000e0000 */
[----:B-1----:R-:W-:Y:S01]  /*f0e0*/  FADD.FTZ R2, R2, R8 ;  /* 0x0000000802027221 */ /* 0x002fe20000010000 */
[----:B---3--:R-:W-:-:S04]  /*f0f0*/  FADD.FTZ R3, R3, R7 ;  /* 0x0000000703037221 */ /* 0x008fc80000010000 */
[----:B------:R-:W1:Y:S01]  /*f100*/  SHFL.BFLY PT, R8, R2, 0x1, 0x1f ;  /* 0x0c201f0002087f89 */ /* 0x000e6200000e0000 */
[----:B----4-:R-:W-:-:S03]  /*f110*/  FADD.FTZ R0, R0, R6 ;  /* 0x0000000600007221 */ /* 0x010fc60000010000 */
[----:B------:R-:W3:Y:S01]  /*f120*/  SHFL.BFLY PT, R6, R3, 0x1, 0x1f ;  /* 0x0c201f0003067f89 */ /* 0x000ee200000e0000 */
[----:B--2---:R-:W-:-:S03]  /*f130*/  FADD.FTZ R4, R4, R5 ;  /* 0x0000000504047221 */ /* 0x004fc60000010000 */
[----:B------:R-:W2:Y:S04]  /*f140*/  SHFL.BFLY PT, R5, R0, 0x1, 0x1f ;  /* 0x0c201f0000057f89 */ /* 0x000ea800000e0000 */
[----:B------:R-:W4:Y:S01]  /*f150*/  SHFL.BFLY PT, R7, R4, 0x1, 0x1f ;  /* 0x0c201f0004077f89 */ /* 0x000f2200000e0000 */
[----:B-1----:R-:W-:Y:S01]  /*f160*/  FADD.FTZ R2, R2, R8 ;  /* 0x0000000802027221 */ /* 0x002fe20000010000 */
[----:B------:R-:W-:-:S04]  /*f170*/  LOP3.LUT R8, R139, 0xfffffff8, RZ, 0xc0, !PT ;  /* 0xfffffff88b087812 */ /* 0x000fc800078ec0ff */
[----:B------:R-:W-:Y:S01]  /*f180*/  FSETP.NE.FTZ.AND P5, PT, R2, RZ, PT ;  /* 0x000000ff0200720b */ /* 0x000fe20003fb5000 */
[----:B---3-5:R-:W-:Y:S01]  /*f190*/  FADD.FTZ R136, R3, R6 ;  /* 0x0000000603887221 */ /* 0x028fe20000010000 */
[----:B------:R-:W-:Y:S01]  /*f1a0*/  IADD3 R140, -R8, R140, RZ ;  /* 0x0000008c088c7210 */ /* 0x000fe20007ffe1ff */
[----:B--2---:R-:W-:Y:S01]  /*f1b0*/  FADD.FTZ R137, R0, R5 ;  /* 0x0000000500897221 */ /* 0x004fe20000010000 */
        /* <DEDUP_REMOVED lines=84> */
.L_x_457:
        /* <DEDUP_REMOVED lines=25> */
.L_x_458:
        /* <DEDUP_REMOVED lines=137> */
[-C--:B------:R-:W-:Y:S01]  /*10120*/  IADD3 R2, R0, R67.reuse, RZ ;  /* 0x0000004300027210 */ /* 0x080fe20007ffe0ff */
        /* <DEDUP_REMOVED lines=193> */
.L_x_460:
[----:B------:R-:W-:Y:S05]  /*10d40*/  BSYNC B0 ;  /* 0x0000000000007941 */ /* 0x000fea0003800000 */
.L_x_459:
        /* <DEDUP_REMOVED lines=35> */
.L_x_462:
[----:B------:R-:W-:Y:S05]  /*10f80*/  BSYNC B0 ;  /* 0x0000000000007941 */ /* 0x000fea0003800000 */
.L_x_461:
        /* <DEDUP_REMOVED lines=23> */
.L_x_464:
[----:B------:R-:W-:Y:S05]  /*11100*/  BSYNC B0 ;  /* 0x0000000000007941 */ /* 0x000fea0003800000 */
.L_x_463:
        /* <DEDUP_REMOVED lines=22> */
.L_x_466:
[----:B------:R-:W-:Y:S05]  /*11270*/  BSYNC B0 ;  /* 0x0000000000007941 */ /* 0x000fea0003800000 */
.L_x_465:
        /* <DEDUP_REMOVED lines=21> */
.L_x_468:
[----:B------:R-:W-:Y:S05]  /*113d0*/  BSYNC B0 ;  /* 0x0000000000007941 */ /* 0x000fea0003800000 */
.L_x_467:
        /* <DEDUP_REMOVED lines=21> */
.L_x_470:
[----:B------:R-:W-:Y:S05]  /*11530*/  BSYNC B0 ;  /* 0x0000000000007941 */ /* 0x000fea0003800000 */
.L_x_469:
        /* <DEDUP_REMOVED lines=21> */
.L_x_472:
[----:B------:R-:W-:Y:S05]  /*11690*/  BSYNC B0 ;  /* 0x0000000000007941 */ /* 0x000fea0003800000 */
.L_x_471:
        /* <DEDUP_REMOVED lines=21> */
.L_x_474:
[----:B------:R-:W-:Y:S05]  /*117f0*/  BSYNC B0 ;  /* 0x0000000000007941 */ /* 0x000fea0003800000 */
.L_x_473:
[----:B-12---:R1:W2:Y:S01]  /*11800*/  LDS.128 R12, [R243+0x7800] ;  /* 0x00780000f30c7984 */ /* 0x0062a20000000c00 */
        /* <DEDUP_REMOVED lines=16> */
[----:B----4-:R4:W-:Y:S01]  /*11910*/  @!P1 STG.E.128 desc[UR20][R2.64], R28 ;  /* 0x0000001c02009986 */ /* 0x0109e2000c101d14 */
[----:B------:R-:W-:Y:S05]  /*11920*/  @P0 EXIT ;  /* 0x000000000000094d */ /* 0x000fea0003800000 */
[----:B--2---:R-:W-:Y:S01]  /*11930*/  STG.E.128 desc[UR20][R2.64+0x80], R12 ;  /* 0x0000800c02007986 */ /* 0x004fe2000c101d14 */
[----:B------:R-:W-:Y:S05]  /*11940*/  EXIT ;  /* 0x000000000000794d */ /* 0x000fea0003800000 */
.L_x_415:
        /* <DEDUP_REMOVED lines=87> */
.L_x_476:
[----:B------:R-:W-:Y:S05]  /*11ec0*/  BSYNC B0 ;  /* 0x0000000000007941 */ /* 0x000fea0003800000 */
.L_x_475:
        /* <DEDUP_REMOVED lines=21> */
.L_x_478:
[----:B------:R-:W-:Y:S05]  /*12020*/  BSYNC B0 ;  /* 0x0000000000007941 */ /* 0x000fea0003800000 */
.L_x_477:
        /* <DEDUP_REMOVED lines=21> */
.L_x_480:
[----:B------:R-:W-:Y:S05]  /*12180*/  BSYNC B0 ;  /* 0x0000000000007941 */ /* 0x000fea0003800000 */
.L_x_479:
        /* <DEDUP_REMOVED lines=21> */
.L_x_482:
[----:B------:R-:W-:Y:S05]  /*122e0*/  BSYNC B0 ;  /* 0x0000000000007941 */ /* 0x000fea0003800000 */
.L_x_481:
        /* <DEDUP_REMOVED lines=20> */
.L_x_484:
[----:B------:R-:W-:Y:S05]  /*12430*/  BSYNC B0 ;  /* 0x0000000000007941 */ /* 0x000fea0003800000 */
.L_x_483:
        /* <DEDUP_REMOVED lines=20> */
.L_x_486:
[----:B------:R-:W-:Y:S05]  /*12580*/  BSYNC B0 ;  /* 0x0000000000007941 */ /* 0x000fea0003800000 */
.L_x_485:
        /* <DEDUP_REMOVED lines=20> */
.L_x_488:
[----:B------:R-:W-:Y:S05]  /*126d0*/  BSYNC B0 ;  /* 0x0000000000007941 */ /* 0x000fea0003800000 */
.L_x_487:
        /* <DEDUP_REMOVED lines=20> */
.L_x_490:
[----:B------:R-:W-:Y:S05]  /*12820*/  BSYNC B0 ;  /* 0x0000000000007941 */ /* 0x000fea0003800000 */
.L_x_489:
        /* <DEDUP_REMOVED lines=10> */
.L_x_492:
[----:B------:R-:W-:Y:S05]  /*128d0*/  BSYNC B0 ;  /* 0x0000000000007941 */ /* 0x000fea0003800000 */
.L_x_491:
        /* <DEDUP_REMOVED lines=15> */
.L_x_494:
[----:B------:R-:W-:Y:S05]  /*129d0*/  BSYNC B0 ;  /* 0x0000000000007941 */ /* 0x000fea0003800000 */
.L_x_493:
        /* <DEDUP_REMOVED lines=10> */
.L_x_496:
[----:B------:R-:W-:Y:S05]  /*12a80*/  BSYNC B0 ;  /* 0x0000000000007941 */ /* 0x000fea0003800000 */
.L_x_495:
        /* <DEDUP_REMOVED lines=10> */
.L_x_498:
[----:B------:R-:W-:Y:S05]  /*12b30*/  BSYNC B0 ;  /* 0x0000000000007941 */ /* 0x000fea0003800000 */
.L_x_497:
        /* <DEDUP_REMOVED lines=10> */
.L_x_500:
[----:B------:R-:W-:Y:S05]  /*12be0*/  BSYNC B0 ;  /* 0x0000000000007941 */ /* 0x000fea0003800000 */
.L_x_499:
        /* <DEDUP_REMOVED lines=10> */
.L_x_502:
[----:B------:R-:W-:Y:S05]  /*12c90*/  BSYNC B0 ;  /* 0x0000000000007941 */ /* 0x000fea0003800000 */
.L_x_501:
        /* <DEDUP_REMOVED lines=10> */
.L_x_504:
[----:B------:R-:W-:Y:S05]  /*12d40*/  BSYNC B0 ;  /* 0x0000000000007941 */ /* 0x000fea0003800000 */
.L_x_503:
        /* <DEDUP_REMOVED lines=10> */
.L_x_505:
        /* <DEDUP_REMOVED lines=9> */
.L_x_2922:


//--------------------- .text._ZN5flash16flash_fwd_kernelI23Flash_fwd_kernel_traitsILi128ELi128ELi64ELi4ELb0ELb0EN7cutlass6half_tE19Flash_kernel_traitsILi128ELi128ELi64ELi4ES3_EELb0ELb0ELb1ELb0ELb0ELb1ELb0ELb0EEEvNS_16Flash_fwd_paramsE --------------------------
	.section	.text._ZN5flash16flash_fwd_kernelI23Flash_fwd_kernel_traitsILi128ELi128ELi64ELi4ELb0ELb0EN7cutlass6half_tE19Flash_kernel_traitsILi128ELi128ELi64ELi4ES3_EELb0ELb0ELb1ELb0ELb0ELb1ELb0ELb0EEEvNS_16Flash_fwd_paramsE,"ax",@progbits
	.align	128
        .global         _ZN5flash16flash_fwd_kernelI23Flash_fwd_kernel_traitsILi128ELi128ELi64ELi4ELb0ELb0EN7cutlass6half_tE19Flash_kernel_traitsILi128ELi128ELi64ELi4ES3_EELb0ELb0ELb1ELb0ELb0ELb1ELb0ELb0EEEvNS_16Flash_fwd_paramsE
        .type           _ZN5flash16flash_fwd_kernelI23Flash_fwd_kernel_traitsILi128ELi128ELi64ELi4ELb0ELb0EN7cutlass6half_tE19Flash_kernel_traitsILi128ELi128ELi64ELi4ES3_EELb0ELb0ELb1ELb0ELb0ELb1ELb0ELb0EEEvNS_16Flash_fwd_paramsE,@function
        .size           _ZN5flash16flash_fwd_kernelI23Flash_fwd_kernel_traitsILi128ELi128ELi64ELi4ELb0ELb0EN7cutlass6half_tE19Flash_kernel_traitsILi128ELi128ELi64ELi4ES3_EELb0ELb0ELb1ELb0ELb0ELb1ELb0ELb0EEEvNS_16Flash_fwd_paramsE,(.L_x_2923 - _ZN5flash16flash_fwd_kernelI23Flash_fwd_kernel_traitsILi128ELi128ELi64ELi4ELb0ELb0EN7cutlass6half_tE19Flash_kernel_traitsILi128ELi128ELi64ELi4ES3_EELb0ELb0ELb1ELb0ELb0ELb1ELb0ELb0EEEvNS_16Flash_fwd_paramsE)
        .other          _ZN5flash16flash_fwd_kernelI23Flash_fwd_kernel_traitsILi128ELi128ELi64ELi4ELb0ELb0EN7cutlass6half_tE19Flash_kernel_traitsILi128ELi128ELi64ELi4ES3_EELb0ELb0ELb1ELb0ELb0ELb1ELb0ELb0EEEvNS_16Flash_fwd_paramsE,@"STO_CUDA_ENTRY STV_DEFAULT"
_ZN5flash16flash_fwd_kernelI23Flash_fwd_kernel_traitsILi128ELi128ELi64ELi4ELb0ELb0EN7cutlass6half_tE19Flash_kernel_traitsILi128ELi128ELi64ELi4ES3_EELb0ELb0ELb1ELb0ELb0ELb1ELb0ELb0EEEvNS_16Flash_fwd_paramsE:
.text._ZN5flash16flash_fwd_kernelI23Flash_fwd_kernel_traitsILi128ELi128ELi64ELi4ELb0ELb0EN7cutlass6half_tE19Flash_kernel_traitsILi128ELi128ELi64ELi4ES3_EELb0ELb0ELb1ELb0ELb0ELb1ELb0ELb0EEEvNS_16Flash_fwd_paramsE:
        /* <DEDUP_REMOVED lines=55> */
.L_x_506:
[----:B------:R-:W-:-:S05]  /*0370*/  ULDC UR8, c[0x0][0x2c8] ;  /* 0x0000b20000087ab9 */ /* 0x000fca0000000800 */
.L_x_507:
        /* <DEDUP_REMOVED lines=19> */
[----:B------:R-:W-:Y:S10]  /*04b0*/  @!P0 EXIT ;  /* 0x000000000000894d */ /* 0x000ff40003800000 */
[----:B------:R-:W-:Y:S01]  /*04c0*/  @!UP2 UIADD3 UR5, UR6, UR8, -UR15 ;  /* 0x000000080605a290 */ /* 0x000fe2000fffe80f */
[----:B------:R-:W1:Y:S01]  /*04d0*/  S2R R148, SR_TID.X ;  /* 0x0000000000947919 */ /* 0x000e620000002100 */
[----:B------:R-:W-:Y:S02]  /*04e0*/  UIADD3 UR7, -UR25, 0xbf, UR24 ;  /* 0x000000bf19077890 */ /* 0x000fe4000fffe118 */
[----:B------:R-:W-:Y:S01]  /*04f0*/  UIADD3 UR11, UR5, UR24, -UR25 ;  /* 0x00000018050b7290 */ /* 0x000fe2000fffe819 */
[----:B------:R-:W-:Y:S01]  /*0500*/  ULDC UR23, c[0x0][0x394] ;  /* 0x0000e50000177ab9 */ /* 0x000fe20000000800 */
[----:B------:R-:W-:Y:S01]  /*0510*/  ULDC UR22, c[0x0][0x398] ;  /* 0x0000e60000167ab9 */ /* 0x000fe20000000800 */
[----:B------:R-:W-:Y:S02]  /*0520*/  UIADD3 UR9, UR5, 0x3f, URZ ;  /* 0x0000003f05097890 */ /* 0x000fe4000fffe03f */
[----:B------:R-:W-:Y:S02]  /*0530*/  UIADD3 UR7, UR7, UR22, UR5 ;  /* 0x0000001607077290 */ /* 0x000fe4000fffe005 */
[----:B------:R-:W-:-:S02]  /*0540*/  UIADD3 UR11, UR11, -UR23, URZ ;  /* 0x800000170b0b7290 */ /* 0x000fc4000fffe03f */
[----:B------:R-:W-:Y:S02]  /*0550*/  USHF.R.S32.HI UR8, URZ, 0x1f, UR9 ;  /* 0x0000001f3f087899 */ /* 0x000fe40008011409 */
[----:B------:R-:W-:Y:S02]  /*0560*/  USHF.R.S32.HI UR6, URZ, 0x1f, UR7 ;  /* 0x0000001f3f067899 */ /* 0x000fe40008011407 */
[----:B------:R-:W-:Y:S02]  /*0570*/  USHF.R.S32.HI UR10, URZ, 0x1f, UR11 ;  /* 0x0000001f3f0a7899 */ /* 0x000fe4000801140b */
[----:B------:R-:W-:Y:S02]  /*0580*/  ULEA.HI UR8, UR8, UR9, URZ, 0x6 ;  /* 0x0000000908087291 */ /* 0x000fe4000f8f303f */
[----:B------:R-:W-:Y:S02]  /*0590*/  ULEA.HI UR6, UR6, UR7, URZ, 0x6 ;  /* 0x0000000706067291 */ /* 0x000fe4000f8f303f */
[----:B------:R-:W-:-:S02]  /*05a0*/  ULEA.HI UR10, UR10, UR11, URZ, 0x6 ;  /* 0x0000000b0a0a7291 */ /* 0x000fc4000f8f303f */
[----:B------:R-:W-:Y:S02]  /*05b0*/  USHF.R.S32.HI UR8, URZ, 0x6, UR8 ;  /* 0x000000063f087899 */ /* 0x000fe40008011408 */
[----:B------:R-:W-:Y:S02]  /*05c0*/  USHF.R.S32.HI UR6, URZ, 0x6, UR6 ;  /* 0x000000063f067899 */ /* 0x000fe40008011406 */
[----:B------:R-:W-:Y:S02]  /*05d0*/  USHF.R.S32.HI UR10, URZ, 0x6, UR10 ;  /* 0x000000063f0a7899 */ /* 0x000fe4000801140a */
[----:B------:R-:W-:Y:S02]  /*05e0*/  UISETP.LT.AND UP0, UPT, UR8, UR6, UPT ;  /* 0x000000060800728c */ /* 0x000fe4000bf01270 */
[----:B------:R-:W-:Y:S02]  /*05f0*/  UISETP.LT.AND UP1, UPT, URZ, UR10, UPT ;  /* 0x0000000a3f00728c */ /* 0x000fe4000bf21270 */
[----:B------:R-:W-:-:S02]  /*0600*/  USEL UR19, UR8, UR6, UP0 ;  /* 0x0000000608137287 */ /* 0x000fc40008000000 */
[----:B------:R-:W-:-:S04]  /*0610*/  USEL UR13, URZ, UR10, !UP1 ;  /* 0x0000000a3f0d7287 */ /* 0x000fc8000c800000 */
[----:B------:R-:W-:-:S06]  /*0620*/  UISETP.GT.AND UP0, UPT, UR19, UR13, UPT ;  /* 0x0000000d1300728c */ /* 0x000fcc000bf04270 */
[----:B------:R-:W-:-:S13]  /*0630*/  PLOP3.LUT P0, PT, PT, PT, UP0, 0x80, 0x0 ;  /* 0x000000000000781c */ /* 0x000fda0003f0f008 */
[----:B-1----:R-:W-:Y:S05]  /*0640*/  @P0 BRA `(.L_x_508) ;  /* 0x0000001000c40947 */ /* 0x002fea0003800000 */
[----:B------:R-:W-:Y:S01]  /*0650*/  UISETP.NE.AND UP1, UPT, UR16, -0x1, UPT ;  /* 0xffffffff1000788c */ /* 0x000fe2000bf25270 */
[----:B------:R-:W-:Y:S01]  /*0660*/  SHF.R.S32.HI R8, RZ, 0x1f, R148 ;  /* 0x0000001fff087819 */ /* 0x000fe20000011494 */
[----:B------:R-:W-:Y:S01]  /*0670*/  ULDC.U8 UR5, c[0x0][0x3d9] ;  /* 0x0000f64000057ab9 */ /* 0x000fe20000000000 */
[----:B------:R-:W-:Y:S01]  /*0680*/  USHF.R.S32.HI UR15, URZ, 0x1f, UR4 ;  /* 0x0000001f3f0f7899 */ /* 0x000fe20008011404 */
[----:B------:R-:W-:Y:S01]  /*0690*/  LOP3.LUT P1, RZ, R148, 0x7, RZ, 0xc0, !PT ;  /* 0x0000000794ff7812 */ /* 0x000fe2000782c0ff */
[----:B------:R-:W-:Y:S01]  /*06a0*/  UISETP.NE.AND UP2, UPT, UR5, URZ, UPT ;  /* 0x0000003f0500728c */ /* 0x000fe2000bf45270 */
[----:B------:R-:W-:Y:S01]  /*06b0*/  LEA.HI R8, R8, R148, RZ, 0x3 ;  /* 0x0000009408087211 */ /* 0x000fe200078f18ff */
[----:B------:R-:W-:Y:S01]  /*06c0*/  UIADD3 UR25, -UR24, UR25, URZ ;  /* 0x0000001918197290 */ /* 0x000fe2000fffe13f */
[----:B------:R-:W-:Y:S01]  /*06d0*/  IMAD.U32 R6, RZ, RZ, UR17 ;  /* 0x00000011ff067e24 */ /* 0x000fe2000f8e00ff */
[----:B------:R-:W-:Y:S01]  /*06e0*/  UMOV UR22, URZ ;  /* 0x0000003f00167c82 */ /* 0x000fe20008000000 */
[----:B------:R-:W-:Y:S01]  /*06f0*/  LOP3.LUT R0, R8, 0x1ffffff8, RZ, 0xc0, !PT ;  /* 0x1ffffff808007812 */ /* 0x000fe200078ec0ff */
[----:B------:R-:W-:Y:S01]  /*0700*/  @UP1 ULDC.64 UR8, c[0x0][0x298] ;  /* 0x0000a60000081ab9 */ /* 0x000fe20000000a00 */
[----:B------:R-:W-:Y:S01]  /*0710*/  @!UP1 USHF.R.S32.HI UR12, URZ, 0x1f, UR14 ;  /* 0x0000001f3f0c9899 */ /* 0x000fe2000801140e */
[----:B------:R-:W-:Y:S01]  /*0720*/  SHF.R.S32.HI R8, RZ, 0x3, R8 ;  /* 0x00000003ff087819 */ /* 0x000fe20000011408 */
[----:B------:R-:W-:Y:S01]  /*0730*/  @UP1 UIMAD.WIDE.U32 UR10, UR16, UR8, URZ ;  /* 0x00000008100a12a5 */ /* 0x000fe2000f8e003f */
[----:B------:R-:W-:Y:S01]  /*0740*/  IMAD.IADD R0, R148, 0x1, -R0 ;  /* 0x0000000194007824 */ /* 0x000fe200078e0a00 */
[----:B------:R-:W-:Y:S01]  /*0750*/  @!UP1 ULDC.64 UR6, c[0x0][0x290] ;  /* 0x0000a40000069ab9 */ /* 0x000fe20000000a00 */
[----:B------:R-:W-:Y:S01]  /*0760*/  ISETP.GE.AND P2, PT, R8, UR25, PT ;  /* 0x0000001908007c0c */ /* 0x000fe2000bf46270 */
[----:B------:R-:W-:Y:S01]  /*0770*/  @UP1 UIMAD UR9, UR16, UR9, UR11 ;  /* 0x00000009100912a4 */ /* 0x000fe2000f8e020b */
[----:B------:R-:W-:Y:S01]  /*0780*/  IMAD.SHL.U32 R0, R0, 0x8, RZ ;  /* 0x0000000800007824 */ /* 0x000fe200078e00ff */
[----:B------:R-:W-:Y:S01]  /*0790*/  @!UP1 UIMAD UR8, UR12, UR6, URZ ;  /* 0x000000060c0892a4 */ /* 0x000fe2000f8e023f */
[----:B------:R-:W-:Y:S01]  /*07a0*/  SHF.R.S32.HI R9, RZ, 0x1f, R8 ;  /* 0x0000001fff097819 */ /* 0x000fe20000011408 */
[----:B------:R-:W-:Y:S01]  /*07b0*/  ULDC.U8 UR11, c[0x0][0x3d8] ;  /* 0x0000f600000b7ab9 */ /* 0x000fe20000000000 */
[----:B------:R-:W-:Y:S01]  /*07c0*/  @!UP1 UIMAD.WIDE.U32 UR12, UR14, UR6, URZ ;  /* 0x000000060e0c92a5 */ /* 0x000fe2000f8e003f */
[C---:B------:R-:W-:Y:S01]  /*07d0*/  VIADD R14, R8.reuse, 0x10 ;  /* 0x00000010080e7836 */ /* 0x040fe20000000000 */
[----:B------:R-:W-:Y:S01]  /*07e0*/  UISETP.NE.AND UP3, UPT, UR11, URZ, UPT ;  /* 0x0000003f0b00728c */ /* 0x000fe2000bf65270 */
[C---:B------:R-:W-:Y:S01]  /*07f0*/  VIADD R15, R8.reuse, 0x20 ;  /* 0x00000020080f7836 */ /* 0x040fe20000000000 */
[----:B------:R-:W-:Y:S01]  /*0800*/  UISETP.NE.AND UP0, UPT, UR11, URZ, !UP2 ;  /* 0x0000003f0b00728c */ /* 0x000fe2000d705270 */
[C---:B------:R-:W-:Y:S01]  /*0810*/  VIADD R16, R8.reuse, 0x30 ;  /* 0x0000003008107836 */ /* 0x040fe20000000000 */
[----:B------:R-:W-:Y:S01]  /*0820*/  @!UP1 UIMAD UR8, UR14, UR7, UR8 ;  /* 0x000000070e0892a4 */ /* 0x000fe2000f8e0208 */
[C---:B------:R-:W-:Y:S01]  /*0830*/  VIADD R18, R8.reuse, 0x40 ;  /* 0x0000004008127836 */ /* 0x040fe20000000000 */
[----:B------:R-:W-:Y:S01]  /*0840*/  UISETP.NE.OR UP3, UPT, UR5, URZ, !UP3 ;  /* 0x0000003f0500728c */ /* 0x000fe2000df65670 */
[----:B------:R-:W-:Y:S01]  /*0850*/  BSSY B0, `(.L_x_509) ;  /* 0x0000036000007945 */ /* 0x000fe20003800000 */
[----:B------:R-:W-:Y:S01]  /*0860*/  @!UP1 UIADD3 UR9, UR13, UR8, URZ ;  /* 0x000000080d099290 */ /* 0x000fe2000fffe03f */
[----:B------:R-:W-:Y:S01]  /*0870*/  ISETP.GE.OR P5, PT, R8, UR25, P1 ;  /* 0x0000001908007c0c */ /* 0x000fe20008fa6670 */
[----:B------:R-:W-:Y:S01]  /*0880*/  @!UP1 UMOV UR10, UR12 ;  /* 0x0000000c000a9c82 */ /* 0x000fe20008000000 */
[----:B------:R-:W-:Y:S01]  /*0890*/  @UP2 ULDC.64 UR6, c[0x0][0x2c0] ;  /* 0x0000b00000062ab9 */ /* 0x000fe20000000a00 */
[----:B------:R-:W-:Y:S01]  /*08a0*/  IADD3 R2, P0, R0, UR10, RZ ;  /* 0x0000000a00027c10 */ /* 0x000fe2000ff1e0ff */
[----:B------:R-:W-:Y:S01]  /*08b0*/  @UP2 UIMAD UR18, UR7, UR6, URZ ;  /* 0x00000006071222a4 */ /* 0x000fe2000f8e023f */
[----:B------:R-:W-:Y:S01]  /*08c0*/  ISETP.GE.AND P4, PT, R14, UR25, PT ;  /* 0x000000190e007c0c */ /* 0x000fe2000bf86270 */
[----:B------:R-:W-:Y:S01]  /*08d0*/  @!UP2 ULDC UR8, c[0x0][0x2c4] ;  /* 0x0000b1000008aab9 */ /* 0x000fe20000000800 */
[----:B------:R-:W-:Y:S01]  /*08e0*/  ULDC.64 UR6, c[0x0][0x2a0] ;  /* 0x0000a80000067ab9 */ /* 0x000fe20000000a00 */
[----:B------:R-:W-:Y:S01]  /*08f0*/  LEA.HI.X.SX32 R3, R0, UR9, 0x1, P0 ;  /* 0x0000000900037c11 */ /* 0x000fe200080f0eff */
[----:B------:R-:W-:Y:S01]  /*0900*/  @!UP2 ULDC UR5, c[0x0][0x270] ;  /* 0x00009c000005aab9 */ /* 0x000fe20000000800 */
[----:B------:R-:W-:Y:S01]  /*0910*/  @UP0 ULDC UR8, c[0x0][0x2e4] ;  /* 0x0000b90000080ab9 */ /* 0x000fe20000000800 */
[----:B------:R-:W-:Y:S01]  /*0920*/  @UP2 UMOV UR9, 0x1 ;  /* 0x0000000100092882 */ /* 0x000fe20000000000 */
[----:B------:R-:W-:Y:S01]  /*0930*/  UIMAD UR15, UR15, UR6, URZ ;  /* 0x000000060f0f72a4 */ /* 0x000fe2000f8e023f */
[----:B------:R-:W-:Y:S01]  /*0940*/  IMAD.U32 R0, RZ, RZ, UR6 ;  /* 0x00000006ff007e24 */ /* 0x000fe2000f8e00ff */
[----:B------:R-:W-:Y:S01]  /*0950*/  @!UP2 UIMAD UR9, UR8, UR5, URZ ;  /* 0x000000050809a2a4 */ /* 0x000fe2000f8e023f */
[----:B------:R-:W-:Y:S01]  /*0960*/  ISETP.GE.AND P3, PT, R15, UR25, PT ;  /* 0x000000190f007c0c */ /* 0x000fe2000bf66270 */
[----:B------:R-:W-:Y:S01]  /*0970*/  @!UP3 ULDC UR6, c[0x0][0x2c4] ;  /* 0x0000b1000006bab9 */ /* 0x000fe20000000800 */
[----:B------:R-:W-:Y:S01]  /*0980*/  @UP2 ULDC UR10, c[0x0][0x2c0] ;  /* 0x0000b000000a2ab9 */ /* 0x000fe20000000800 */
[----:B------:R-:W-:Y:S01]  /*0990*/  @!UP3 UIMAD UR6, UR14, UR6, URZ ;  /* 0x000000060e06b2a4 */ /* 0x000fe2000f8e023f */
[----:B------:R-:W-:Y:S01]  /*09a0*/  IMAD.WIDE.U32 R12, R0, UR4, R2 ;  /* 0x00000004000c7c25 */ /* 0x000fe2000f8e0002 */
[----:B------:R-:W-:Y:S01]  /*09b0*/  UIMAD UR9, UR14, UR9, URZ ;  /* 0x000000090e0972a4 */ /* 0x000fe2000f8e023f */
[----:B------:R-:W-:Y:S01]  /*09c0*/  ISETP.GE.AND P0, PT, R16, UR25, PT ;  /* 0x0000001910007c0c */ /* 0x000fe2000bf06270 */
[----:B------:R-:W-:Y:S01]  /*09d0*/  @!UP3 USEL UR6, UR6, UR16, !UP1 ;  /* 0x000000100606b287 */ /* 0x000fe2000c800000 */
[----:B------:R-:W-:Y:S01]  /*09e0*/  ISETP.GE.AND P6, PT, R18, UR25, PT ;  /* 0x0000001912007c0c */ /* 0x000fe2000bfc6270 */
[----:B------:R-:W-:Y:S01]  /*09f0*/  USEL UR9, UR9, URZ, UP3 ;  /* 0x0000003f09097287 */ /* 0x000fe20009800000 */
[----:B------:R-:W-:Y:S01]  /*0a00*/  IMAD.WIDE R6, R6, 0x80, R8 ;  /* 0x0000008006067825 */ /* 0x000fe200078e0208 */
[----:B------:R-:W-:Y:S01]  /*0a10*/  @!UP2 UMOV UR10, 0x1 ;  /* 0x00000001000aa882 */ /* 0x000fe20000000000 */
[----:B------:R-:W-:Y:S01]  /*0a20*/  @!UP2 UMOV UR18, UR8 ;  /* 0x000000080012ac82 */ /* 0x000fe20008000000 */
[----:B------:R-:W-:Y:S01]  /*0a30*/  UIMAD UR24, UR24, UR10, URZ ;  /* 0x0000000a181872a4 */ /* 0x000fe2000f8e023f */
[----:B------:R-:W-:Y:S01]  /*0a40*/  VIADD R20, R8, 0x50 ;  /* 0x0000005008147836 */ /* 0x000fe20000000000 */
[----:B------:R-:W-:Y:S01]  /*0a50*/  UIMAD UR18, UR4, UR18, UR9 ;  /* 0x00000012041272a4 */ /* 0x000fe2000f8e0209 */
[----:B------:R-:W-:Y:S01]  /*0a60*/  UMOV UR23, URZ ;  /* 0x0000003f00177c82 */ /* 0x000fe20008000000 */
[----:B------:R-:W-:Y:S01]  /*0a70*/  UIMAD UR7, UR4, UR7, UR15 ;  /* 0x00000007040772a4 */ /* 0x000fe2000f8e020f */
[----:B------:R-:W-:Y:S01]  /*0a80*/  @!UP3 UMOV UR22, UR6 ;  /* 0x000000060016bc82 */ /* 0x000fe20008000000 */
[----:B------:R-:W-:-:S02]  /*0a90*/  @!UP3 USHF.R.S32.HI UR23, URZ, 0x1f, UR6 ;  /* 0x0000001f3f17b899 */ /* 0x000fc40008011406 */
[----:B------:R-:W-:Y:S02]  /*0aa0*/  USHF.R.S32.HI UR4, URZ, 0x1f, UR24 ;  /* 0x0000001f3f047899 */ /* 0x000fe40008011418 */
        /* <DEDUP_REMOVED lines=16> */
.L_x_510:
[----:B------:R-:W-:Y:S05]  /*0bb0*/  BSYNC B0 ;  /* 0x0000000000007941 */ /* 0x000fea0003800000 */
.L_x_509:
        /* <DEDUP_REMOVED lines=18> */
.L_x_512:
[----:B------:R-:W-:Y:S05]  /*0ce0*/  BSYNC B0 ;  /* 0x0000000000007941 */ /* 0x000fea0003800000 */
.L_x_511:
        /* <DEDUP_REMOVED lines=18> */
.L_x_514:
[----:B------:R-:W-:Y:S05]  /*0e10*/  BSYNC B0 ;  /* 0x0000000000007941 */ /* 0x000fea0003800000 */
.L_x_513:
        /* <DEDUP_REMOVED lines=17> */
.L_x_516:
[----:B------:R-:W-:Y:S05]  /*0f30*/  BSYNC B0 ;  /* 0x0000000000007941 */ /* 0x000fea0003800000 */
.L_x_515:
        /* <DEDUP_REMOVED lines=17> */
.L_x_518:
[----:B------:R-:W-:Y:S05]  /*1050*/  BSYNC B0 ;  /* 0x0000000000007941 */ /* 0x000fea0003800000 */
.L_x_517:
        /* <DEDUP_REMOVED lines=17> */
.L_x_520:
[----:B------:R-:W-:Y:S05]  /*1170*/  BSYNC B0 ;  /* 0x0000000000007941 */ /* 0x000fea0003800000 */
.L_x_519:
        /* <DEDUP_REMOVED lines=16> */
.L_x_522:
[----:B------:R-:W-:Y:S05]  /*1280*/  BSYNC B0 ;  /* 0x0000000000007941 */ /* 0x000fea0003800000 */
.L_x_521:
        /* <DEDUP_REMOVED lines=16> */
.L_x_524:
[----:B------:R-:W-:Y:S05]  /*1390*/  BSYNC B0 ;  /* 0x0000000000007941 */ /* 0x000fea0003800000 */
.L_x_523:
        /* <DEDUP_REMOVED lines=10> */
.L_x_526:
[----:B------:R-:W-:Y:S05]  /*1440*/  BSYNC B0 ;  /* 0x0000000000007941 */ /* 0x000fea0003800000 */
.L_x_525:
        /* <DEDUP_REMOVED lines=15> */
.L_x_528:
[----:B------:R-:W-:Y:S05]  /*1540*/  BSYNC B0 ;  /* 0x0000000000007941 */ /* 0x000fea0003800000 */
.L_x_527:
        /* <DEDUP_REMOVED lines=10> */
.L_x_530:
[----:B------:R-:W-:Y:S05]  /*15f0*/  BSYNC B0 ;  /* 0x0000000000007941 */ /* 0x000fea0003800000 */
.L_x_529:
        /* <DEDUP_REMOVED lines=10> */
.L_x_532:
[----:B------:R-:W-:Y:S05]  /*16a0*/  BSYNC B0 ;  /* 0x0000000000007941 */ /* 0x000fea0003800000 */
.L_x_531:
        /* <DEDUP_REMOVED lines=10> */
.L_x_534:
[----:B------:R-:W-:Y:S05]  /*1750*/  BSYNC B0 ;  /* 0x0000000000007941 */ /* 0x000fea0003800000 */
.L_x_533:
        /* <DEDUP_REMOVED lines=10> */
.L_x_536:
[----:B------:R-:W-:Y:S05]  /*1800*/  BSYNC B0 ;  /* 0x0000000000007941 */ /* 0x000fea0003800000 */
.L_x_535:
        /* <DEDUP_REMOVED lines=10> */
.L_x_538:
[----:B------:R-:W-:Y:S05]  /*18b0*/  BSYNC B0 ;  /* 0x0000000000007941 */ /* 0x000fea0003800000 */
.L_x_537:
        /* <DEDUP_REMOVED lines=10> */
.L_x_508:
[----:B------:R-:W1:Y:S01]  /*1960*/  LDC R15, c[0x0][0x278] ;  /* 0x00009e00ff0f7b82 */ /* 0x000e620000000800 */
[----:B------:R-:W2:Y:S01]  /*1970*/  S2R R4, SR_CTAID.Z ;  /* 0x0000000000047919 */ /* 0x000ea20000002700 */
[----:B------:R-:W-:Y:S01]  /*1980*/  SHF.R.S32.HI R41, RZ, 0x1f, R148 ;  /* 0x0000001fff297819 */ /* 0x000fe20000011494 */
[----:B------:R-:W-:Y:S02]  /*1990*/  UISETP.NE.AND UP0, UPT, UR16, -0x1, UPT ;  /* 0xffffffff1000788c */ /* 0x000fe4000bf05270 */
[----:B------:R-:W-:Y:S02]  /*19a0*/  UIADD3 UR12, -UR24, UR25, URZ ;  /* 0x00000019180c7290 */ /* 0x000fe4000fffe13f */
[----:B------:R-:W-:-:S07]  /*19b0*/  UIADD3 UR18, UR19, -0x1, URZ ;  /* 0xffffffff13127890 */ /* 0x000fce000fffe03f */
[----:B------:R-:W-:Y:S01]  /*19c0*/  @UP0 ULDC.64 UR6, c[0x0][0x240] ;  /* 0x0000900000060ab9 */ /* 0x000fe20000000a00 */
[----:B------:R-:W-:Y:S02]  /*19d0*/  @!UP0 USHF.R.S32.HI UR9, URZ, 0x1f, UR14 ;  /* 0x0000001f3f098899 */ /* 0x000fe4000801140e */
[----:B------:R-:W-:-:S04]  /*19e0*/  @UP0 UIMAD.WIDE.U32 UR10, UR16, UR6, URZ ;  /* 0x00000006100a02a5 */ /* 0x000fc8000f8e003f */
[----:B------:R-:W-:Y:S01]  /*19f0*/  @UP0 UIMAD UR8, UR16, UR7, UR11 ;  /* 0x00000007100802a4 */ /* 0x000fe2000f8e020b */
[----:B-1----:R-:W-:Y:S02]  /*1a00*/  IABS R0, R15 ;  /* 0x0000000f00007213 */ /* 0x002fe40000000000 */
[----:B------:R-:W-:Y:S01]  /*1a10*/  @!UP0 ULDC.64 UR6, c[0x0][0x228] ;  /* 0x00008a0000068ab9 */ /* 0x000fe20000000a00 */
[----:B------:R-:W-:Y:S01]  /*1a20*/  ISETP.NE.AND P2, PT, R15, RZ, PT ;  /* 0x000000ff0f00720c */ /* 0x000fe20003f45270 */
[----:B------:R-:W-:Y:S01]  /*1a30*/  @!UP0 UIMAD UR9, UR9, UR6, URZ ;  /* 0x00000006090982a4 */ /* 0x000fe2000f8e023f */
[----:B------:R-:W-:Y:S01]  /*1a40*/  IMAD.MOV.U32 R10, RZ, RZ, R0 ;  /* 0x000000ffff0a7224 */ /* 0x000fe200078e0000 */
[----:B------:R-:W-:Y:S02]  /*1a50*/  @!UP0 UIMAD.WIDE.U32 UR26, UR14, UR6, URZ ;  /* 0x000000060e1a82a5 */ /* 0x000fe4000f8e003f */
[----:B------:R-:W-:Y:S01]  /*1a60*/  @!UP0 UIMAD UR7, UR14, UR7, UR9 ;  /* 0x000000070e0782a4 */ /* 0x000fe2000f8e0209 */
[----:B------:R-:W1:Y:S01]  /*1a70*/  I2F.RP R2, R10 ;  /* 0x0000000a00027306 */ /* 0x000e620000209400 */
[----:B--2---:R-:W-:Y:S01]  /*1a80*/  IABS R4, R4 ;  /* 0x0000000400047213 */ /* 0x004fe20000000000 */
[----:B------:R-:W-:-:S02]  /*1a90*/  USHF.R.S32.HI UR9, URZ, 0x1f, UR4 ;  /* 0x0000001f3f097899 */ /* 0x000fc40008011404 */
[----:B------:R-:W-:Y:S01]  /*1aa0*/  @!UP0 UIADD3 UR8, UR27, UR7, URZ ;  /* 0x000000071b088290 */ /* 0x000fe2000fffe03f */
[----:B------:R-:W-:Y:S02]  /*1ab0*/  @!UP0 UMOV UR10, UR26 ;  /* 0x0000001a000a8c82 */ /* 0x000fe40008000000 */
[----:B------:R-:W-:Y:S01]  /*1ac0*/  ULDC.64 UR6, c[0x0][0x258] ;  /* 0x0000960000067ab9 */ /* 0x000fe20000000a00 */
[----:B------:R-:W-:Y:S01]  /*1ad0*/  UIMAD UR26, UR18, -0x40, UR5 ;  /* 0xffffffc0121a78a4 */ /* 0x000fe2000f8e0205 */
[----:B------:R-:W-:Y:S01]  /*1ae0*/  IMAD.U32 R12, RZ, RZ, UR6 ;  /* 0x00000006ff0c7e24 */ /* 0x000fe2000f8e00ff */
[----:B------:R-:W-:Y:S02]  /*1af0*/  UIMAD UR9, UR9, UR6, URZ ;  /* 0x00000006090972a4 */ /* 0x000fe4000f8e023f */
[----:B------:R-:W-:Y:S02]  /*1b00*/  UISETP.NE.AND UP0, UPT, UR28, -0x1, UPT ;  /* 0xffffffff1c00788c */ /* 0x000fe4000bf05270 */
[----:B------:R-:W-:Y:S01]  /*1b10*/  UIMAD UR7, UR4, UR7, UR9 ;  /* 0x00000007040772a4 */ /* 0x000fe2000f8e0209 */
[----:B-1----:R-:W1:Y:S01]  /*1b20*/  MUFU.RCP R2, R2 ;  /* 0x0000000200027308 */ /* 0x002e620000001000 */
[----:B------:R-:W-:-:S07]  /*1b30*/  UMOV UR6, 0x400 ;  /* 0x0000040000067882 */ /* 0x000fce0000000000 */
[----:B------:R-:W-:Y:S02]  /*1b40*/  @UP0 UIADD3 UR27, UR15, UR28, URZ ;  /* 0x0000001c0f1b0290 */ /* 0x000fe4000fffe03f */
        /* <DEDUP_REMOVED lines=12> */
[----:B------:R-:W-:Y:S01]  /*1c10*/  IMAD.MOV R2, RZ, RZ, -R0 ;  /* 0x000000ffff027224 */ /* 0x000fe200078e0a00 */
[----:B------:R-:W-:Y:S01]  /*1c20*/  SHF.R.S32.HI R7, RZ, 0x1f, R6 ;  /* 0x0000001fff077819 */ /* 0x000fe20000011406 */
[----:B------:R-:W-:Y:S01]  /*1c30*/  IMAD.IADD R40, R148, 0x1, -R3 ;  /* 0x0000000194287824 */ /* 0x000fe200078e0a03 */
[----:B------:R-:W-:Y:S01]  /*1c40*/  MOV R3, UR17 ;  /* 0x0000001100037c02 */ /* 0x000fe20008000f00 */
[----:B------:R-:W-:Y:S02]  /*1c50*/  IMAD R2, R10, R2, R4 ;  /* 0x000000020a027224 */ /* 0x000fe400078e0204 */
[----:B------:R-:W-:-:S02]  /*1c60*/  IMAD.SHL.U32 R28, R40, 0x8, RZ ;  /* 0x00000008281c7824 */ /* 0x000fc400078e00ff */
[----:B------:R-:W-:Y:S01]  /*1c70*/  VIADD R39, R6, 0x10 ;  /* 0x0000001006277836 */ /* 0x000fe20000000000 */
[----:B------:R-:W-:Y:S01]  /*1c80*/  ISETP.GT.U32.AND P3, PT, R10, R2, PT ;  /* 0x000000020a00720c */ /* 0x000fe20003f64070 */
[----:B------:R-:W-:Y:S01]  /*1c90*/  IMAD.WIDE R26, R3, 0x80, R6 ;  /* 0x00000080031a7825 */ /* 0x000fe200078e0206 */
[----:B------:R-:W-:Y:S01]  /*1ca0*/  SHF.R.S32.HI R29, RZ, 0x1f, R28 ;  /* 0x0000001fff1d7819 */ /* 0x000fe2000001141c */
[----:B------:R-:W1:Y:S01]  /*1cb0*/  @!P1 LDC.64 R8, c[0x0][0x240] ;  /* 0x00009000ff089b82 */ /* 0x000e620000000a00 */
[----:B------:R-:W-:Y:S01]  /*1cc0*/  IADD3 R4, P0, R28, UR10, RZ ;  /* 0x0000000a1c047c10 */ /* 0x000fe2000ff1e0ff */
[C---:B------:R-:W-:Y:S01]  /*1cd0*/  IMAD.SHL.U32 R3, R6.reuse, 0x40, RZ ;  /* 0x0000004006037824 */ /* 0x040fe200078e00ff */
[----:B------:R-:W-:Y:S01]  /*1ce0*/  ISETP.GE.AND P6, PT, R39, UR12, PT ;  /* 0x0000000c27007c0c */ /* 0x000fe2000bfc6270 */
[C---:B------:R-:W-:Y:S01]  /*1cf0*/  VIADD R37, R6.reuse, 0x30 ;  /* 0x0000003006257836 */ /* 0x040fe20000000000 */
[----:B------:R-:W-:Y:S01]  /*1d00*/  IADD3.X R5, R29, UR8, RZ, P0, !PT ;  /* 0x000000081d057c10 */ /* 0x000fe200087fe4ff */
[----:B------:R-:W-:Y:S01]  /*1d10*/  VIADD R38, R6, 0x20 ;  /* 0x0000002006267836 */ /* 0x000fe20000000000 */
[----:B------:R-:W-:Y:S01]  /*1d20*/  @UP0 ULDC.64 UR8, c[0x0][0x248] ;  /* 0x0000920000080ab9 */ /* 0x000fe20000000a00 */
[----:B------:R-:W2:Y:S01]  /*1d30*/  @!P1 LDC.64 R18, c[0x0][0x210] ;  /* 0x00008400ff129b82 */ /* 0x000ea20000000a00 */
[----:B------:R-:W-:Y:S01]  /*1d40*/  @UP0 UIMAD.WIDE.U32 UR32, UR27, UR8, URZ ;  /* 0x000000081b2002a5 */ /* 0x000fe2000f8e003f */
[----:B------:R-:W-:Y:S01]  /*1d50*/  @!P3 IMAD.IADD R2, R2, 0x1, -R10 ;  /* 0x000000010202b824 */ /* 0x000fe200078e0a0a */
[----:B------:R-:W-:Y:S01]  /*1d60*/  ISETP.GE.AND P5, PT, R38, UR12, PT ;  /* 0x0000000c26007c0c */ /* 0x000fe2000bfa6270 */
[----:B------:R-:W-:Y:S01]  /*1d70*/  IMAD.WIDE.U32 R12, R12, UR4, R4 ;  /* 0x000000040c0c7c25 */ /* 0x000fe2000f8e0004 */
[----:B------:R-:W-:Y:S01]  /*1d80*/  LOP3.LUT R5, R15, UR4, RZ, 0x3c, !PT ;  /* 0x000000040f057c12 */ /* 0x000fe2000f8e3cff */
[----:B------:R-:W-:Y:S01]  /*1d90*/  @UP0 UIMAD UR27, UR27, UR9, URZ ;  /* 0x000000091b1b02a4 */ /* 0x000fe2000f8e023f */
[----:B------:R-:W-:Y:S01]  /*1da0*/  ISETP.GE.U32.AND P4, PT, R2, R10, PT ;  /* 0x0000000a0200720c */ /* 0x000fe20003f86070 */
[----:B------:R-:W3:Y:S01]  /*1db0*/  S2UR UR4, SR_CgaCtaId ;  /* 0x00000000000479c3 */ /* 0x000ee20000008800 */
[----:B------:R-:W-:Y:S01]  /*1dc0*/  @!P3 VIADD R0, R0, 0x1 ;  /* 0x000000010000b836 */ /* 0x000fe20000000000 */
[----:B------:R-:W-:Y:S01]  /*1dd0*/  LOP3.LUT R2, R3, 0x1c0, RZ, 0xc0, !PT ;  /* 0x000001c003027812 */ /* 0x000fe200078ec0ff */
[----:B------:R-:W-:Y:S01]  /*1de0*/  @!P1 IMAD.MOV.U32 R10, RZ, RZ, R12 ;  /* 0x000000ffff0a9224 */ /* 0x000fe200078e000c */
[----:B------:R-:W-:Y:S01]  /*1df0*/  ISETP.GE.AND P0, PT, R5, RZ, PT ;  /* 0x000000ff0500720c */ /* 0x000fe20003f06270 */
[----:B------:R-:W4:Y:S01]  /*1e00*/  @!P6 S2R R21, SR_CgaCtaId ;  /* 0x000000000015e919 */ /* 0x000f220000008800 */
[----:B------:R-:W-:Y:S01]  /*1e10*/  LOP3.LUT R4, R2, 0x38, R28, 0xf8, !PT ;  /* 0x0000003802047812 */ /* 0x000fe200078ef81c */
[----:B------:R-:W-:Y:S01]  /*1e20*/  @UP0 UIADD3 UR27, UR33, UR27, URZ ;  /* 0x0000001b211b0290 */ /* 0x000fe2000fffe03f */
[----:B------:R-:W-:Y:S01]  /*1e30*/  SHF.R.U32.HI R3, RZ, 0x3, R2 ;  /* 0x00000003ff037819 */ /* 0x000fe20000011602 */
[----:B-1----:R-:W-:Y:S01]  /*1e40*/  @!P1 IMAD R2, R27, R8, RZ ;  /* 0x000000081b029224 */ /* 0x002fe200078e02ff */
[----:B------:R-:W-:Y:S01]  /*1e50*/  IADD3 R11, R13, UR7, RZ ;  /* 0x000000070d0b7c10 */ /* 0x000fe2000fffe0ff */
[----:B------:R-:W1:Y:S01]  /*1e60*/  @!P6 LDC.64 R16, c[0x0][0x240] ;  /* 0x00009000ff10eb82 */ /* 0x000e620000000a00 */
[----:B------:R-:W-:Y:S01]  /*1e70*/  @P4 VIADD R0, R0, 0x1 ;  /* 0x0000000100004836 */ /* 0x000fe20000000000 */
[----:B------:R-:W-:Y:S01]  /*1e80*/  ISETP.GE.AND P4, PT, R37, UR12, PT ;  /* 0x0000000c25007c0c */ /* 0x000fe2000bf86270 */
[----:B------:R-:W5:Y:S01]  /*1e90*/  @!P5 S2R R36, SR_CgaCtaId ;  /* 0x000000000024d919 */ /* 0x000f620000008800 */
[----:B------:R-:W-:Y:S01]  /*1ea0*/  LOP3.LUT R14, R4, R3, RZ, 0x3c, !PT ;  /* 0x00000003040e7212 */ /* 0x000fe200078e3cff */
[C---:B------:R-:W-:Y:S01]  /*1eb0*/  @!P1 IMAD R3, R26.reuse, R9, R2 ;  /* 0x000000091a039224 */ /* 0x040fe200078e0202 */
[----:B------:R-:W-:Y:S01]  /*1ec0*/  LEA.HI R2, R41, R148, RZ, 0x6 ;  /* 0x0000009429027211 */ /* 0x000fe200078f30ff */
[----:B------:R-:W-:Y:S01]  /*1ed0*/  @!P1 IMAD.WIDE.U32 R4, R26, R8, R10 ;  /* 0x000000081a049225 */ /* 0x000fe200078e000a */
[----:B------:R-:W-:-:S02]  /*1ee0*/  MOV R32, R0 ;  /* 0x0000000000207202 */ /* 0x000fc40000000f00 */
[----:B------:R-:W-:Y:S01]  /*1ef0*/  @!P6 MOV R9, 0x400 ;  /* 0x000004000009e802 */ /* 0x000fe20000000f00 */
[----:B------:R-:W-:Y:S02]  /*1f00*/  VIADD R0, R6, 0x40 ;  /* 0x0000004006007836 */ /* 0x000fe40000000000 */
[----:B------:R-:W-:Y:S01]  /*1f10*/  IMAD.SHL.U32 R2, R2, 0x8, RZ ;  /* 0x0000000802027824 */ /* 0x000fe200078e00ff */
[----:B---3--:R-:W-:Y:S01]  /*1f20*/  ULEA UR4, UR4, UR6, 0x18 ;  /* 0x0000000604047291 */ /* 0x008fe2000f8ec03f */
[----:B------:R-:W3:Y:S01]  /*1f30*/  @!P4 S2R R24, SR_CgaCtaId ;  /* 0x000000000018c919 */ /* 0x000ee20000008800 */
[----:B------:R-:W-:Y:S01]  /*1f40*/  @!P0 IMAD.MOV R32, RZ, RZ, -R32 ;  /* 0x000000ffff208224 */ /* 0x000fe200078e0a20 */
[----:B------:R-:W-:Y:S01]  /*1f50*/  ISETP.GE.AND P0, PT, R0, UR12, PT ;  /* 0x0000000c00007c0c */ /* 0x000fe2000bf06270 */
[----:B------:R-:W-:Y:S01]  /*1f60*/  @!P1 IMAD.IADD R0, R5, 0x1, R3 ;  /* 0x0000000105009824 */ /* 0x000fe200078e0203 */
[----:B------:R-:W-:Y:S01]  /*1f70*/  LOP3.LUT R20, R14, 0xfffffe00, R2, 0xf8, !PT ;  /* 0xfffffe000e147812 */ /* 0x000fe200078ef802 */
[----:B------:R-:W-:Y:S01]  /*1f80*/  VIADD R5, R6, 0x50 ;  /* 0x0000005006057836 */ /* 0x000fe20000000000 */
[----:B------:R-:W-:Y:S01]  /*1f90*/  @!P2 LOP3.LUT R32, RZ, R15, RZ, 0x33, !PT ;  /* 0x0000000fff20a212 */ /* 0x000fe200078e33ff */
[----:B------:R-:W5:Y:S01]  /*1fa0*/  @!P4 LDC.64 R22, c[0x0][0x240] ;  /* 0x00009000ff16cb82 */ /* 0x000f620000000a00 */
[----:B--2---:R-:W-:Y:S01]  /*1fb0*/  @!P1 LEA R2, P2, R4, R18, 0x1 ;  /* 0x0000001204029211 */ /* 0x004fe200078408ff */
[----:B------:R-:W-:Y:S01]  /*1fc0*/  @UP0 ULDC.64 UR6, c[0x0][0x250] ;  /* 0x0000940000060ab9 */ /* 0x000fe20000000a00 */
[----:B------:R-:W-:Y:S01]  /*1fd0*/  LEA R150, R20, UR4, 0x1 ;  /* 0x0000000414967c11 */ /* 0x000fe2000f8e08ff */
[----:B------:R-:W-:Y:S01]  /*1fe0*/  @UP0 UIMAD.WIDE.U32 UR30, UR28, UR6, URZ ;  /* 0x000000061c1e02a5 */ /* 0x000fe2000f8e003f */
[----:B------:R-:W-:Y:S01]  /*1ff0*/  @!P1 LEA.HI.X R3, R4, R19, R0, 0x1, P2 ;  /* 0x0000001304039211 */ /* 0x000fe200010f0c00 */
[----:B------:R-:W-:Y:S01]  /*2000*/  @UP0 UIMAD UR28, UR28, UR7, URZ ;  /* 0x000000071c1c02a4 */ /* 0x000fe2000f8e023f */
[----:B------:R-:W-:Y:S01]  /*2010*/  @!P6 IADD3 R0, P2, R26, 0x10, RZ ;  /* 0x000000101a00e810 */ /* 0x000fe20007f5e0ff */
[----:B------:R-:W2:Y:S01]  /*2020*/  @!P6 LDC.64 R14, c[0x0][0x210] ;  /* 0x00008400ff0eeb82 */ /* 0x000ea20000000a00 */
[----:B------:R-:W-:Y:S01]  /*2030*/  IADD3 R4, R6, 0x60, RZ ;  /* 0x0000006006047810 */ /* 0x000fe20007ffe0ff */
[----:B------:R-:W-:Y:S01]  /*2040*/  @!PT LDS RZ, [RZ] ;  /* 0x00000000fffff984 */ /* 0x000fe20000000800 */
[----:B------:R-:W-:Y:S01]  /*2050*/  @!PT LDS RZ, [RZ] ;  /* 0x00000000fffff984 */ /* 0x000fe20000000800 */
[----:B------:R-:W-:Y:S01]  /*2060*/  @!PT LDS RZ, [RZ] ;  /* 0x00000000fffff984 */ /* 0x000fe20000000800 */
[----:B------:R-:W-:Y:S01]  /*2070*/  @!P1 LDGSTS.E.BYPASS.LTC128B.128 [R150], desc[UR20][R2.64] ;  /* 0x0000000002969fae */ /* 0x000fe2000b901d54 */
[----:B----4-:R-:W-:Y:S01]  /*2080*/  @!P6 LEA R9, R21, R9, 0x18 ;  /* 0x000000091509e211 */ /* 0x010fe200078ec0ff */
[----:B------:R-:W-:Y:S01]  /*2090*/  @!P6 IMAD.X R8, RZ, RZ, R27, P2 ;  /* 0x000000ffff08e224 */ /* 0x000fe200010e061b */
[----:B------:R-:W-:Y:S01]  /*20a0*/  ISETP.GE.AND P2, PT, R4, UR12, PT ;  /* 0x0000000c04007c0c */ /* 0x000fe2000bf46270 */
[----:B------:R4:W-:Y:S01]  /*20b0*/  @!P1 LDGSTS.E.BYPASS.LTC128B.128 [R150+0x4000], desc[UR20][R2.64+0x80] ;  /* 0x0400008002969fae */ /* 0x0009e2000b901d54 */
[----:B------:R-:W-:Y:S01]  /*20c0*/  @!P4 MOV R21, 0x400 ;  /* 0x000004000015c802 */ /* 0x000fe20000000f00 */
[----:B------:R-:W2:Y:S01]  /*20d0*/  @!P5 LDC.64 R18, c[0x0][0x240] ;  /* 0x00009000ff12db82 */ /* 0x000ea20000000a00 */
[----:B-1----:R-:W-:Y:S01]  /*20e0*/  @!P6 IMAD R4, R8, R16, RZ ;  /* 0x000000100804e224 */ /* 0x002fe200078e02ff */
[----:B------:R-:W1:Y:S01]  /*20f0*/  @!P0 S2R R33, SR_CgaCtaId ;  /* 0x0000000000218919 */ /* 0x000e620000008800 */
[----:B------:R-:W-:Y:S01]  /*2100*/  ISETP.GE.AND P3, PT, R5, UR12, PT ;  /* 0x0000000c05007c0c */ /* 0x000fe2000bf66270 */
[----:B------:R-:W-:Y:S01]  /*2110*/  @UP0 UIADD3 UR28, UR31, UR28, URZ ;  /* 0x0000001c1f1c0290 */ /* 0x000fe2000fffe03f */
[----:B------:R-:W-:Y:S01]  /*2120*/  @!P6 IMAD R4, R0, R17, R4 ;  /* 0x000000110004e224 */ /* 0x000fe200078e0204 */
[----:B------:R-:W-:Y:S01]  /*2130*/  @!P5 MOV R5, 0x400 ;  /* 0x000004000005d802 */ /* 0x000fe20000000f00 */
[----:B------:R1:W-:Y:S01]  /*2140*/  STL [R1+0x8], R150 ;  /* 0x0000089601007387 */ /* 0x0003e20000100800 */
[----:B------:R-:W1:Y:S01]  /*2150*/  @!P4 LDC.64 R30, c[0x0][0x210] ;  /* 0x00008400ff1ecb82 */ /* 0x000e620000000a00 */
[----:B---3--:R-:W-:-:S02]  /*2160*/  @!P4 LEA R21, R24, R21, 0x18 ;  /* 0x000000151815c211 */ /* 0x008fc400078ec0ff */
[----:B-----5:R-:W-:-:S05]  /*2170*/  @!P5 LEA R36, R36, R5, 0x18 ;  /* 0x000000052424d211 */ /* 0x020fca00078ec0ff */
[----:B------:R-:W3:Y:S08]  /*2180*/  @!P0 LDC.64 R24, c[0x0][0x240] ;  /* 0x00009000ff188b82 */ /* 0x000ef00000000a00 */
[----:B------:R-:W5:Y:S01]  /*2190*/  @!P0 LDC.64 R34, c[0x0][0x210] ;  /* 0x00008400ff228b82 */ /* 0x000f620000000a00 */
[----:B----4-:R-:W-:Y:S02]  /*21a0*/  @!P6 IMAD.MOV.U32 R2, RZ, RZ, R12 ;  /* 0x000000ffff02e224 */ /* 0x010fe400078e000c */
[----:B------:R-:W-:-:S02]  /*21b0*/  @!P6 IMAD.MOV.U32 R3, RZ, RZ, R11 ;  /* 0x000000ffff03e224 */ /* 0x000fc400078e000b */
[----:B------:R-:W-:Y:S01]  /*21c0*/  @!P6 IMAD.WIDE.U32 R2, R0, R16, R2 ;  /* 0x000000100002e225 */ /* 0x000fe200078e0002 */
[----:B------:R-:W-:Y:S02]  /*21d0*/  @!P5 IADD3 R0, P1, R26, 0x20, RZ ;  /* 0x000000201a00d810 */ /* 0x000fe40007f3e0ff */
[----:B------:R-:W4:Y:S01]  /*21e0*/  @!P5 LDC.64 R16, c[0x0][0x210] ;  /* 0x00008400ff10db82 */ /* 0x000f220000000a00 */
[----:B------:R-:W-:Y:S02]  /*21f0*/  @!P6 IMAD.IADD R3, R3, 0x1, R4 ;  /* 0x000000010303e824 */ /* 0x000fe400078e0204 */
[----:B------:R-:W-:Y:S01]  /*2200*/  @!P5 IMAD.X R8, RZ, RZ, R27, P1 ;  /* 0x000000ffff08d224 */ /* 0x000fe200008e061b */
[----:B--2---:R-:W-:-:S03]  /*2210*/  @!P6 LEA R4, P1, R2, R14, 0x1 ;  /* 0x0000000e0204e211 */ /* 0x004fc600078208ff */
[-C--:B------:R-:W-:Y:S01]  /*2220*/  @!P5 IMAD R8, R8, R18.reuse, RZ ;  /* 0x000000120808d224 */ /* 0x080fe200078e02ff */
[----:B------:R-:W-:Y:S01]  /*2230*/  @!P6 LEA.HI.X R5, R2, R15, R3, 0x1, P1 ;  /* 0x0000000f0205e211 */ /* 0x000fe200008f0c03 */
[----:B------:R-:W-:Y:S02]  /*2240*/  @!P5 IMAD.MOV.U32 R2, RZ, RZ, R12 ;  /* 0x000000ffff02d224 */ /* 0x000fe400078e000c */
[----:B------:R-:W-:Y:S02]  /*2250*/  @!P5 IMAD.MOV.U32 R3, RZ, RZ, R11 ;  /* 0x000000ffff03d224 */ /* 0x000fe400078e000b */
[----:B------:R-:W-:Y:S01]  /*2260*/  @!P5 IMAD R14, R0, R19, R8 ;  /* 0x00000013000ed224 */ /* 0x000fe200078e0208 */
[----:B------:R-:W-:Y:S01]  /*2270*/  @!P6 LEA R8, R20, R9, 0x1 ;  /* 0x000000091408e211 */ /* 0x000fe200078e08ff */
[----:B------:R-:W-:Y:S01]  /*2280*/  @!P5 IMAD.WIDE.U32 R2, R0, R18, R2 ;  /* 0x000000120002d225 */ /* 0x000fe200078e0002 */
[----:B------:R-:W-:Y:S01]  /*2290*/  @!P4 IADD3 R9, P1, R26, 0x30, RZ ;  /* 0x000000301a09c810 */ /* 0x000fe20007f3e0ff */
[----:B------:R-:W2:Y:S01]  /*22a0*/  @!P3 LDC.64 R18, c[0x0][0x240] ;  /* 0x00009000ff12bb82 */ /* 0x000ea20000000a00 */
[----:B------:R-:W-:Y:S01]  /*22b0*/  @!P0 MOV R0, 0x400 ;  /* 0x0000040000008802 */ /* 0x000fe20000000f00 */
[----:B------:R-:W-:Y:S01]  /*22c0*/  @!P6 LDGSTS.E.BYPASS.LTC128B.128 [R8+0x800], desc[UR20][R4.64] ;  /* 0x008000000408efae */ /* 0x000fe2000b901d54 */
[----:B------:R-:W-:-:S02]  /*22d0*/  @!P5 IMAD.IADD R3, R3, 0x1, R14 ;  /* 0x000000010303d824 */ /* 0x000fc400078e020e */
[----:B-1----:R-:W-:Y:S01]  /*22e0*/  @!P0 LEA R33, R33, R0, 0x18 ;  /* 0x0000000021218211 */ /* 0x002fe200078ec0ff */
[----:B------:R1:W-:Y:S01]  /*22f0*/  @!P6 LDGSTS.E.BYPASS.LTC128B.128 [R8+0x4800], desc[UR20][R4.64+0x80] ;  /* 0x048000800408efae */ /* 0x0003e2000b901d54 */
[----:B------:R-:W-:Y:S01]  /*2300*/  @!P5 LEA R0, R20, R36, 0x1 ;  /* 0x000000241400d211 */ /* 0x000fe200078e08ff */
[----:B-1----:R-:W-:Y:S01]  /*2310*/  @!P4 IMAD.X R8, RZ, RZ, R27, P1 ;  /* 0x000000ffff08c224 */ /* 0x002fe200008e061b */
[----:B----4-:R-:W-:Y:S02]  /*2320*/  @!P5 LEA R4, P6, R2, R16, 0x1 ;  /* 0x000000100204d211 */ /* 0x010fe400078c08ff */
[----:B------:R-:W-:Y:S01]  /*2330*/  @!P0 IADD3 R15, P1, R26, 0x40, RZ ;  /* 0x000000401a0f8810 */ /* 0x000fe20007f3e0ff */
[----:B------:R-:W-:Y:S01]  /*2340*/  @!P4 IMAD R8, R8, R22, RZ ;  /* 0x000000160808c224 */ /* 0x000fe200078e02ff */
[----:B------:R-:W-:Y:S01]  /*2350*/  @!P5 LEA.HI.X R5, R2, R17, R3, 0x1, P6 ;  /* 0x000000110205d211 */ /* 0x000fe200030f0c03 */
[----:B------:R-:W-:Y:S01]  /*2360*/  @!P4 IMAD.MOV.U32 R2, RZ, RZ, R12 ;  /* 0x000000ffff02c224 */ /* 0x000fe200078e000c */
[----:B------:R-:W-:Y:S01]  /*2370*/  ISETP.GE.AND P6, PT, R6, UR26, PT ;  /* 0x0000001a06007c0c */ /* 0x000fe2000bfc6270 */
[----:B------:R-:W-:-:S02]  /*2380*/  @!P0 IMAD.X R14, RZ, RZ, R27, P1 ;  /* 0x000000ffff0e8224 */ /* 0x000fc400008e061b */
[----:B------:R-:W-:Y:S01]  /*2390*/  @!P4 IMAD.MOV.U32 R3, RZ, RZ, R11 ;  /* 0x000000ffff03c224 */ /* 0x000fe200078e000b */
[----:B------:R-:W-:Y:S01]  /*23a0*/  @!P5 LDGSTS.E.BYPASS.LTC128B.128 [R0+0x1000], desc[UR20][R4.64] ;  /* 0x010000000400dfae */ /* 0x000fe2000b901d54 */
[C---:B------:R-:W-:Y:S02]  /*23b0*/  @!P4 IMAD R16, R9.reuse, R23, R8 ;  /* 0x000000170910c224 */ /* 0x040fe400078e0208 */
[----:B------:R-:W-:Y:S01]  /*23c0*/  @!P4 IMAD.WIDE.U32 R2, R9, R22, R2 ;  /* 0x000000160902c225 */ /* 0x000fe200078e0002 */
[----:B------:R1:W-:Y:S01]  /*23d0*/  @!P5 LDGSTS.E.BYPASS.LTC128B.128 [R0+0x5000], desc[UR20][R4.64+0x80] ;  /* 0x050000800400dfae */ /* 0x0003e2000b901d54 */
[----:B------:R-:W4:Y:S01]  /*23e0*/  @!P3 LDC.64 R22, c[0x0][0x210] ;  /* 0x00008400ff16bb82 */ /* 0x000f220000000a00 */
[----:B------:R-:W-:Y:S01]  /*23f0*/  ISETP.GE.AND P5, PT, R39, UR26, PT ;  /* 0x0000001a27007c0c */ /* 0x000fe2000bfa6270 */
[----:B---3--:R-:W-:-:S04]  /*2400*/  @!P0 IMAD R8, R14, R24, RZ ;  /* 0x000000180e088224 */ /* 0x008fc800078e02ff */
[----:B------:R-:W-:Y:S01]  /*2410*/  @!P0 IMAD R14, R15, R25, R8 ;  /* 0x000000190f0e8224 */ /* 0x000fe200078e0208 */
[C---:B------:R-:W-:Y:S02]  /*2420*/  @!P4 LEA R8, P1, R2.reuse, R30, 0x1 ;  /* 0x0000001e0208c211 */ /* 0x040fe400078208ff */
[----:B-1----:R-:W-:Y:S01]  /*2430*/  @!P0 MOV R5, R11 ;  /* 0x0000000b00058202 */ /* 0x002fe20000000f00 */
[----:B------:R-:W-:Y:S02]  /*2440*/  @!P0 IMAD.MOV.U32 R4, RZ, RZ, R12 ;  /* 0x000000ffff048224 */ /* 0x000fe400078e000c */
[----:B------:R-:W-:Y:S02]  /*2450*/  @!P4 IMAD.IADD R0, R3, 0x1, R16 ;  /* 0x000000010300c824 */ /* 0x000fe400078e0210 */
[----:B------:R-:W-:Y:S01]  /*2460*/  @!P0 IMAD.WIDE.U32 R4, R15, R24, R4 ;  /* 0x000000180f048225 */ /* 0x000fe200078e0004 */
[----:B------:R-:W1:Y:S01]  /*2470*/  @!P2 LDC.64 R16, c[0x0][0x240] ;  /* 0x00009000ff10ab82 */ /* 0x000e620000000a00 */
[----:B------:R-:W3:Y:S01]  /*2480*/  @!P6 S2R R15, SR_CgaCtaId ;  /* 0x00000000000fe919 */ /* 0x000ee20000008800 */
[----:B------:R-:W-:Y:S01]  /*2490*/  @!P4 LEA.HI.X R9, R2, R31, R0, 0x1, P1 ;  /* 0x0000001f0209c211 */ /* 0x000fe200008f0c00 */
[----:B------:R-:W-:Y:S01]  /*24a0*/  @!P4 IMAD R0, R20, 0x2, R21 ;  /* 0x000000021400c824 */ /* 0x000fe200078e0215 */
[C---:B-----5:R-:W-:Y:S01]  /*24b0*/  @!P0 LEA R2, P1, R4.reuse, R34, 0x1 ;  /* 0x0000002204028211 */ /* 0x060fe200078208ff */
[----:B------:R-:W-:Y:S01]  /*24c0*/  @!P0 IMAD.IADD R3, R5, 0x1, R14 ;  /* 0x0000000105038824 */ /* 0x000fe200078e020e */
[----:B------:R-:W1:Y:S02]  /*24d0*/  @!P3 S2R R24, SR_CgaCtaId ;  /* 0x000000000018b919 */ /* 0x000e640000008800 */
[----:B------:R-:W5:Y:S01]  /*24e0*/  @!P2 LDC.64 R30, c[0x0][0x210] ;  /* 0x00008400ff1eab82 */ /* 0x000f620000000a00 */
[----:B------:R-:W-:Y:S01]  /*24f0*/  @!P4 LDGSTS.E.BYPASS.LTC128B.128 [R0+0x1800], desc[UR20][R8.64] ;  /* 0x018000000800cfae */ /* 0x000fe2000b901d54 */
[----:B------:R-:W-:-:S02]  /*2500*/  @!P0 LEA.HI.X R3, R4, R35, R3, 0x1, P1 ;  /* 0x0000002304038211 */ /* 0x000fc400008f0c03 */
[----:B------:R-:W-:Y:S01]  /*2510*/  @!P3 IADD3 R4, P1, R26, 0x50, RZ ;  /* 0x000000501a04b810 */ /* 0x000fe20007f3e0ff */
[----:B------:R2:W-:Y:S02]  /*2520*/  @!P4 LDGSTS.E.BYPASS.LTC128B.128 [R0+0x5800], desc[UR20][R8.64+0x80] ;  /* 0x058000800800cfae */ /* 0x0005e4000b901d54 */
[----:B--2---:R-:W-:Y:S01]  /*2530*/  VIADD R0, R6, 0x70 ;  /* 0x0000007006007836 */ /* 0x004fe20000000000 */
[----:B------:R-:W-:Y:S01]  /*2540*/  @!P2 IADD3 R9, P4, R26, 0x60, RZ ;  /* 0x000000601a09a810 */ /* 0x000fe20007f9e0ff */
[----:B------:R-:W-:-:S03]  /*2550*/  @!P3 IMAD.X R8, RZ, RZ, R27, P1 ;  /* 0x000000ffff08b224 */ /* 0x000fc600008e061b */
[----:B------:R-:W-:Y:S01]  /*2560*/  ISETP.GE.AND P1, PT, R0, UR12, PT ;  /* 0x0000000c00007c0c */ /* 0x000fe2000bf26270 */
[----:B------:R-:W-:Y:S01]  /*2570*/  @!P2 IMAD.X R5, RZ, RZ, R27, P4 ;  /* 0x000000ffff05a224 */ /* 0x000fe200020e061b */
[----:B------:R-:W-:Y:S01]  /*2580*/  @!P0 LEA R0, R20, R33, 0x1 ;  /* 0x0000002114008211 */ /* 0x000fe200078e08ff */
[----:B------:R-:W-:Y:S01]  /*2590*/  @!P3 IMAD R8, R8, R18, RZ ;  /* 0x000000120808b224 */ /* 0x000fe200078e02ff */
[----:B------:R-:W-:-:S03]  /*25a0*/  ISETP.GE.AND P4, PT, R39, UR26, PT ;  /* 0x0000001a27007c0c */ /* 0x000fc6000bf86270 */
[----:B------:R-:W-:Y:S01]  /*25b0*/  @!P0 LDGSTS.E.BYPASS.LTC128B.128 [R0+0x2000], desc[UR20][R2.64] ;  /* 0x0200000002008fae */ /* 0x000fe2000b901d54 */
[----:B------:R-:W-:-:S03]  /*25c0*/  @!P3 IMAD R8, R4, R19, R8 ;  /* 0x000000130408b224 */ /* 0x000fc600078e0208 */
[----:B------:R2:W-:Y:S02]  /*25d0*/  @!P0 LDGSTS.E.BYPASS.LTC128B.128 [R0+0x6000], desc[UR20][R2.64+0x80] ;  /* 0x0600008002008fae */ /* 0x0005e4000b901d54 */
[----:B--2---:R-:W-:Y:S02]  /*25e0*/  @!P3 IMAD.MOV.U32 R2, RZ, RZ, R12 ;  /* 0x000000ffff02b224 */ /* 0x004fe400078e000c */
[----:B------:R-:W-:Y:S02]  /*25f0*/  @!P3 IMAD.MOV.U32 R3, RZ, RZ, R11 ;  /* 0x000000ffff03b224 */ /* 0x000fe400078e000b */
[----:B-1----:R-:W-:Y:S02]  /*2600*/  @!P2 IMAD R0, R5, R16, RZ ;  /* 0x000000100500a224 */ /* 0x002fe400078e02ff */
[----:B------:R-:W-:Y:S01]  /*2610*/  @!P3 IMAD.WIDE.U32 R4, R4, R18, R2 ;  /* 0x000000120404b225 */ /* 0x000fe200078e0002 */
[----:B------:R-:W-:Y:S01]  /*2620*/  @!P2 MOV R3, R11 ;  /* 0x0000000b0003a202 */ /* 0x000fe20000000f00 */
[----:B------:R-:W1:Y:S02]  /*2630*/  @!P1 LDC.64 R18, c[0x0][0x240] ;  /* 0x00009000ff129b82 */ /* 0x000e640000000a00 */
[----:B------:R-:W-:-:S02]  /*2640*/  @!P2 IMAD.MOV.U32 R2, RZ, RZ, R12 ;  /* 0x000000ffff02a224 */ /* 0x000fc400078e000c */
[----:B------:R-:W-:Y:S02]  /*2650*/  @!P2 IMAD R14, R9, R17, R0 ;  /* 0x00000011090ea224 */ /* 0x000fe400078e0200 */
[----:B------:R-:W-:Y:S01]  /*2660*/  @!P3 IMAD.IADD R0, R5, 0x1, R8 ;  /* 0x000000010500b824 */ /* 0x000fe200078e0208 */
[C---:B----4-:R-:W-:Y:S01]  /*2670*/  @!P3 LEA R8, P0, R4.reuse, R22, 0x1 ;  /* 0x000000160408b211 */ /* 0x050fe200078008ff */
[----:B------:R-:W-:Y:S01]  /*2680*/  @!P2 IMAD.WIDE.U32 R2, R9, R16, R2 ;  /* 0x000000100902a225 */ /* 0x000fe200078e0002 */
[----:B------:R-:W2:Y:S02]  /*2690*/  @!P2 S2R R17, SR_CgaCtaId ;  /* 0x000000000011a919 */ /* 0x000ea40000008800 */
[----:B------:R-:W-:Y:S01]  /*26a0*/  @!P3 LEA.HI.X R9, R4, R23, R0, 0x1, P0 ;  /* 0x000000170409b211 */ /* 0x000fe200000f0c00 */
[----:B------:R-:W-:Y:S01]  /*26b0*/  @!P2 IMAD.IADD R0, R3, 0x1, R14 ;  /* 0x000000010300a824 */ /* 0x000fe200078e020e */
[C---:B-----5:R-:W-:Y:S01]  /*26c0*/  @!P2 LEA R4, P0, R2.reuse, R30, 0x1 ;  /* 0x0000001e0204a211 */ /* 0x060fe200078008ff */
[----:B------:R-:W4:Y:S03]  /*26d0*/  @!P1 S2R R22, SR_CgaCtaId ;  /* 0x0000000000169919 */ /* 0x000f260000008800 */
[----:B------:R-:W-:-:S02]  /*26e0*/  @!P2 LEA.HI.X R5, R2, R31, R0, 0x1, P0 ;  /* 0x0000001f0205a211 */ /* 0x000fc400000f0c00 */
[----:B------:R-:W-:Y:S02]  /*26f0*/  @!P1 IADD3 R16, P0, R26, 0x70, RZ ;  /* 0x000000701a109810 */ /* 0x000fe40007f1e0ff */
[----:B------:R-:W-:-:S03]  /*2700*/  @!P6 MOV R0, 0x400 ;  /* 0x000004000000e802 */ /* 0x000fc60000000f00 */
[----:B------:R-:W-:Y:S01]  /*2710*/  @!P1 IMAD.X R21, RZ, RZ, R27, P0 ;  /* 0x000000ffff159224 */ /* 0x000fe200000e061b */
[----:B------:R-:W-:Y:S02]  /*2720*/  PLOP3.LUT P0, PT, PT, PT, UP0, 0x80, 0x0 ;  /* 0x000000000000781c */ /* 0x000fe40003f0f008 */
[----:B---3--:R-:W-:-:S11]  /*2730*/  @!P6 LEA R25, R15, R0, 0x18 ;  /* 0x000000000f19e211 */ /* 0x008fd600078ec0ff */
[----:B------:R-:W-:Y:S05]  /*2740*/  @P0 BRA `(.L_x_539) ;  /* 0x0000000000300947 */ /* 0x000fea0003800000 */
        /* <DEDUP_REMOVED lines=12> */
.L_x_539:
        /* <DEDUP_REMOVED lines=9> */
[----:B------:R-:W-:Y:S01]  /*28a0*/  UIMAD UR15, UR15, UR10, URZ ;  /* 0x0000000a0f0f72a4 */ /* 0x000fe2000f8e023f */
[----:B------:R-:W-:-:S03]  /*28b0*/  UMOV UR28, UR30 ;  /* 0x0000001e001c7c82 */ /* 0x000fc60008000000 */
[----:B------:R-:W-:Y:S02]  /*28c0*/  UIMAD UR11, UR14, UR11, UR15 ;  /* 0x0000000b0e0b72a4 */ /* 0x000fe4000f8e020f */
[----:B------:R-:W-:-:S04]  /*28d0*/  UIMAD.WIDE.U32 UR30, UR14, UR10, UR28 ;  /* 0x0000000a0e1e72a5 */ /* 0x000fc8000f8e001c */
[----:B------:R-:W-:-:S12]  /*28e0*/  UIADD3 UR28, UR31, UR11, URZ ;  /* 0x0000000b1f1c7290 */ /* 0x000fd8000fffe03f */
.L_x_540:
[----:B------:R-:W-:Y:S01]  /*28f0*/  IMAD.WIDE.U32 R2, R6, UR8, R28 ;  /* 0x0000000806027c25 */ /* 0x000fe2000f8e001c */
[----:B------:R-:W-:Y:S01]  /*2900*/  @!P1 MOV R13, 0x400 ;  /* 0x00000400000d9802 */ /* 0x000fe20000000f00 */
[----:B------:R-:W-:Y:S01]  /*2910*/  ULDC.64 UR10, c[0x0][0x260] ;  /* 0x00009800000a7ab9 */ /* 0x000fe20000000a00 */
[----:B------:R-:W-:Y:S01]  /*2920*/  @!P3 MOV R10, 0x400 ;  /* 0x00000400000ab802 */ /* 0x000fe20000000f00 */
[----:B------:R-:W-:Y:S01]  /*2930*/  IMAD R0, R7, UR8, RZ ;  /* 0x0000000807007c24 */ /* 0x000fe2000f8e02ff */
[----:B------:R-:W-:Y:S01]  /*2940*/  @!P2 MOV R15, 0x400 ;  /* 0x00000400000fa802 */ /* 0x000fe20000000f00 */
[----:B------:R-:W-:Y:S01]  /*2950*/  USHF.L.U64.HI UR29, UR8, 0x6, UR9 ;  /* 0x00000006081d7899 */ /* 0x000fe20008010209 */
[----:B------:R-:W-:Y:S01]  /*2960*/  IADD3 R14, P0, R2, UR32, RZ ;  /* 0x00000020020e7c10 */ /* 0x000fe2000ff1e0ff */
[----:B------:R-:W-:Y:S01]  /*2970*/  @!P1 IMAD.MOV.U32 R2, RZ, RZ, R12 ;  /* 0x000000ffff029224 */ /* 0x000fe200078e000c */
[----:B----4-:R-:W-:Y:S01]  /*2980*/  @!P1 LEA R22, R22, R13, 0x18 ;  /* 0x0000000d16169211 */ /* 0x010fe200078ec0ff */
[----:B------:R-:W-:Y:S01]  /*2990*/  IMAD R0, R6, UR9, R0 ;  /* 0x0000000906007c24 */ /* 0x000fe2000f8e0200 */
[----:B------:R-:W-:Y:S01]  /*29a0*/  @!P3 LEA R10, R24, R10, 0x18 ;  /* 0x0000000a180ab211 */ /* 0x000fe200078ec0ff */
[----:B------:R-:W3:Y:S01]  /*29b0*/  @!P1 LDC.64 R12, c[0x0][0x210] ;  /* 0x00008400ff0c9b82 */ /* 0x000ee20000000a00 */
[----:B--2---:R-:W-:Y:S01]  /*29c0*/  @!P2 LEA R17, R17, R15, 0x18 ;  /* 0x0000000f1111a211 */ /* 0x004fe200078ec0ff */
[----:B------:R-:W-:Y:S01]  /*29d0*/  USHF.L.U32 UR31, UR8, 0x6, URZ ;  /* 0x00000006081f7899 */ /* 0x000fe2000800063f */
[----:B------:R-:W-:Y:S01]  /*29e0*/  IADD3.X R15, R3, UR27, R0, P0, !PT ;  /* 0x0000001b030f7c10 */ /* 0x000fe200087fe400 */
[C---:B------:R-:W-:Y:S01]  /*29f0*/  @!P3 IMAD R10, R20.reuse, 0x2, R10 ;  /* 0x00000002140ab824 */ /* 0x040fe200078e020a */
[----:B------:R-:W-:Y:S01]  /*2a00*/  SHF.R.S32.HI R23, RZ, 0x1f, R32 ;  /* 0x0000001fff177819 */ /* 0x000fe20000011420 */
[----:B------:R-:W-:Y:S01]  /*2a10*/  @!P2 IMAD R0, R20, 0x2, R17 ;  /* 0x000000021400a824 */ /* 0x000fe200078e0211 */
[----:B------:R-:W-:Y:S01]  /*2a20*/  ISETP.GE.AND P0, PT, R37, UR26, PT ;  /* 0x0000001a25007c0c */ /* 0x000fe2000bf06270 */
[----:B------:R-:W-:Y:S01]  /*2a30*/  @!P1 IMAD.MOV.U32 R3, RZ, RZ, R11 ;  /* 0x000000ffff039224 */ /* 0x000fe200078e000b */
[----:B------:R-:W-:Y:S01]  /*2a40*/  @!PT LDS RZ, [RZ] ;  /* 0x00000000fffff984 */ /* 0x000fe20000000800 */
[----:B------:R-:W-:Y:S01]  /*2a50*/  @!PT LDS RZ, [RZ] ;  /* 0x00000000fffff984 */ /* 0x000fe20000000800 */
[----:B------:R-:W-:Y:S01]  /*2a60*/  @!PT LDS RZ, [RZ] ;  /* 0x00000000fffff984 */ /* 0x000fe20000000800 */
[----:B------:R-:W-:Y:S01]  /*2a70*/  @!P3 LDGSTS.E.BYPASS.LTC128B.128 [R10+0x2800], desc[UR20][R8.64] ;  /* 0x02800000080abfae */ /* 0x000fe2000b901d54 */
[----:B------:R-:W-:Y:S01]  /*2a80*/  IMAD.WIDE.U32 R30, R32, UR10, R14 ;  /* 0x0000000a201e7c25 */ /* 0x000fe2000f8e000e */
[----:B------:R-:W-:Y:S01]  /*2a90*/  USHF.R.S32.HI UR27, URZ, 0x1f, UR18 ;  /* 0x0000001f3f1b7899 */ /* 0x000fe20008011412 */
[----:B------:R-:W2:Y:S01]  /*2aa0*/  @!P5 LDC.64 R14, c[0x0][0x218] ;  /* 0x00008600ff0edb82 */ /* 0x000ea20000000a00 */
[----:B------:R4:W-:Y:S01]  /*2ab0*/  @!P3 LDGSTS.E.BYPASS.LTC128B.128 [R10+0x6800], desc[UR20][R8.64+0x80] ;  /* 0x06800080080abfae */ /* 0x0009e2000b901d54 */
[----:B-1----:R-:W-:Y:S01]  /*2ac0*/  @!P1 IMAD.WIDE.U32 R2, R16, R18, R2 ;  /* 0x0000001210029225 */ /* 0x002fe200078e0002 */
[----:B------:R-:W-:Y:S01]  /*2ad0*/  UIMAD.WIDE.U32 UR14, UR8, 0x20, URZ ;  /* 0x00000020080e78a5 */ /* 0x000fe2000f8e003f */
[----:B------:R-:W-:Y:S01]  /*2ae0*/  LEA.HI R149, R41, R148, RZ, 0x5 ;  /* 0x0000009429957211 */ /* 0x000fe200078f28ff */
[----:B------:R-:W-:Y:S01]  /*2af0*/  @!P2 LDGSTS.E.BYPASS.LTC128B.128 [R0+0x3000], desc[UR20][R4.64] ;  /* 0x030000000400afae */ /* 0x000fe2000b901d54 */
[----:B------:R-:W-:Y:S01]  /*2b00*/  IMAD.U32 R147, RZ, RZ, UR31 ;  /* 0x0000001fff937e24 */ /* 0x000fe2000f8e00ff */
[----:B------:R-:W-:Y:S01]  /*2b10*/  UIADD3 UR23, UR5, -UR23, -UR25 ;  /* 0x8000001705177290 */ /* 0x000fe2000fffe819 */
[----:B------:R-:W-:Y:S01]  /*2b20*/  IMAD.MOV.U32 R152, RZ, RZ, R30 ;  /* 0x000000ffff987224 */ /* 0x000fe200078e001e */
[----:B------:R1:W-:Y:S01]  /*2b30*/  @!P2 LDGSTS.E.BYPASS.LTC128B.128 [R0+0x7000], desc[UR20][R4.64+0x80] ;  /* 0x070000800400afae */ /* 0x0003e2000b901d54 */
[----:B------:R-:W-:Y:S01]  /*2b40*/  ISETP.GE.AND P2, PT, R38, UR26, PT ;  /* 0x0000001a26007c0c */ /* 0x000fe2000bf46270 */
[----:B------:R-:W-:Y:S01]  /*2b50*/  IMAD R7, R7, UR6, RZ ;  /* 0x0000000607077c24 */ /* 0x000fe2000f8e02ff */
[----:B------:R-:W-:Y:S01]  /*2b60*/  VOTEU.ALL UP0, P0 ;  /* 0x00000000003f7886 */ /* 0x000fe20000000000 */
[----:B------:R-:W5:Y:S01]  /*2b70*/  @!P0 S2R R17, SR_CgaCtaId ;  /* 0x0000000000118919 */ /* 0x000f620000008800 */
[----:B------:R-:W-:Y:S01]  /*2b80*/  SHF.R.S32.HI R146, RZ, 0x5, R149 ;  /* 0x00000005ff927819 */ /* 0x000fe20000011495 */
[----:B------:R-:W-:Y:S01]  /*2b90*/  IMAD R7, R6, UR7, R7 ;  /* 0x0000000706077c24 */ /* 0x000fe2000f8e0207 */
[----:B------:R5:W-:Y:S01]  /*2ba0*/  STL.64 [R1+0x68], R30 ;  /* 0x0000681e01007387 */ /* 0x000be20000100a00 */
[----:B----4-:R-:W-:Y:S01]  /*2bb0*/  @!P1 IMAD R8, R21, R18, RZ ;  /* 0x0000001215089224 */ /* 0x010fe200078e02ff */
[----:B------:R-:W-:-:S05]  /*2bc0*/  LEA.HI R10, R41, R148, RZ, 0x4 ;  /* 0x00000094290a7211 */ /* 0x000fca00078f20ff */
[----:B------:R-:W4:Y:S01]  /*2bd0*/  @!P2 S2R R18, SR_CgaCtaId ;  /* 0x000000000012a919 */ /* 0x000f220000008800 */
[----:B------:R-:W-:Y:S01]  /*2be0*/  @!P1 IMAD R8, R16, R19, R8 ;  /* 0x0000001310089224 */ /* 0x000fe200078e0208 */
[----:B------:R-:W-:Y:S01]  /*2bf0*/  SHF.R.S32.HI R11, RZ, 0x4, R10 ;  /* 0x00000004ff0b7819 */ /* 0x000fe2000001140a */
[----:B-1----:R-:W1:Y:S01]  /*2c00*/  @!P6 LDC.64 R4, c[0x0][0x218] ;  /* 0x00008600ff04eb82 */ /* 0x002e620000000a00 */
[----:B------:R-:W-:Y:S01]  /*2c10*/  IMAD R0, R23, UR10, RZ ;  /* 0x0000000a17007c24 */ /* 0x000fe2000f8e02ff */
[----:B------:R-:W-:Y:S01]  /*2c20*/  UIMAD UR10, UR29, UR18, URZ ;  /* 0x000000121d0a72a4 */ /* 0x000fe2000f8e023f */
[----:B------:R-:W-:Y:S01]  /*2c30*/  @!P1 IMAD.IADD R3, R3, 0x1, R8 ;  /* 0x0000000103039824 */ /* 0x000fe200078e0208 */
[----:B---3--:R-:W-:Y:S01]  /*2c40*/  @!P1 LEA R8, P3, R2, R12, 0x1 ;  /* 0x0000000c02089211 */ /* 0x008fe200078608ff */
[----:B------:R-:W-:Y:S01]  /*2c50*/  IMAD R0, R32, UR11, R0 ;  /* 0x0000000b20007c24 */ /* 0x000fe2000f8e0200 */
[----:B------:R-:W3:Y:S01]  /*2c60*/  @!P5 S2R R12, SR_CgaCtaId ;  /* 0x00000000000cd919 */ /* 0x000ee20000008800 */
        /* <DEDUP_REMOVED lines=8> */
[----:B------:R-:W-:-:S03]  /*2cf0*/  USHF.L.U32 UR10, UR9, 0x5, URZ ;  /* 0x00000005090a7899 */ /* 0x000fc6000800063f */
[----:B------:R5:W-:Y:S01]  /*2d00*/  @!P1 LDGSTS.E.BYPASS.LTC128B.128 [R0+0x7800], desc[UR20][R8.64+0x80] ;  /* 0x0780008008009fae */ /* 0x000be2000b901d54 */
[----:B------:R-:W-:Y:S02]  /*2d10*/  ISETP.GE.AND P1, PT, R37, UR26, PT ;  /* 0x0000001a25007c0c */ /* 0x000fe4000bf26270 */
[----:B-1----:R-:W-:-:S04]  /*2d20*/  @!P6 LEA R4, P3, R2, R4, 0x1 ;  /* 0x000000040204e211 */ /* 0x002fc800078608ff */
[----:B------:R-:W-:Y:S02]  /*2d30*/  @!P6 LEA.HI.X R5, R2, R5, R3, 0x1, P3 ;  /* 0x000000050205e211 */ /* 0x000fe400018f0c03 */
[----:B------:R-:W-:Y:S01]  /*2d40*/  ISETP.GE.AND P3, PT, R38, UR26, PT ;  /* 0x0000001a26007c0c */ /* 0x000fe2000bf66270 */
[----:B-----5:R-:W-:Y:S01]  /*2d50*/  @!P6 IMAD R0, R20, 0x2, R25 ;  /* 0x000000021400e824 */ /* 0x020fe200078e0219 */
[C---:B------:R-:W-:Y:S02]  /*2d60*/  LEA.HI R8, R10.reuse, R11, RZ, 0x1 ;  /* 0x0000000b0a087211 */ /* 0x040fe400078f08ff */
[----:B------:R-:W-:Y:S02]  /*2d70*/  @!P5 MOV R9, 0x400 ;  /* 0x000004000009d802 */ /* 0x000fe40000000f00 */
[----:B------:R-:W-:Y:S04]  /*2d80*/  @!P6 LDGSTS.E.BYPASS.LTC128B.128 [R0+0x8000], desc[UR20][R4.64] ;  /* 0x080000000400efae */ /* 0x000fe8000b901d54 */
[----:B------:R1:W-:Y:S02]  /*2d90*/  @!P6 LDGSTS.E.BYPASS.LTC128B.128 [R0+0xa000], desc[UR20][R4.64+0x80] ;  /* 0x0a0000800400efae */ /* 0x0003e4000b901d54 */
[----:B-1----:R-:W-:Y:S01]  /*2da0*/  LOP3.LUT R0, R10, 0xfffffff0, RZ, 0xc0, !PT ;  /* 0xfffffff00a007812 */ /* 0x002fe200078ec0ff */
[----:B------:R-:W-:Y:S01]  /*2db0*/  IMAD.U32 R5, RZ, RZ, UR8 ;  /* 0x00000008ff057e24 */ /* 0x000fe2000f8e00ff */
[----:B------:R-:W-:Y:S01]  /*2dc0*/  LOP3.LUT R10, R8, 0xfffffffe, RZ, 0xc0, !PT ;  /* 0xfffffffe080a7812 */ /* 0x000fe200078ec0ff */
[----:B------:R-:W-:-:S02]  /*2dd0*/  IMAD.U32 R8, RZ, RZ, UR8 ;  /* 0x00000008ff087e24 */ /* 0x000fc4000f8e00ff */
[----:B------:R-:W-:Y:S01]  /*2de0*/  IMAD.U32 R4, RZ, RZ, UR9 ;  /* 0x00000009ff047e24 */ /* 0x000fe2000f8e00ff */
[----:B------:R-:W-:Y:S01]  /*2df0*/  @!P5 LEA R5, P6, R5, R2, 0x4 ;  /* 0x000000020505d211 */ /* 0x000fe200078c20ff */
[----:B------:R-:W-:Y:S02]  /*2e00*/  IMAD.IADD R0, R148, 0x1, -R0 ;  /* 0x0000000194007824 */ /* 0x000fe400078e0a00 */
[----:B------:R-:W-:Y:S01]  /*2e10*/  IMAD.IADD R16, R11, 0x1, -R10 ;  /* 0x000000010b107824 */ /* 0x000fe200078e0a0a */
[----:B---3--:R-:W-:Y:S02]  /*2e20*/  @!P5 LEA R10, R12, R9, 0x18 ;  /* 0x000000090c0ad211 */ /* 0x008fe400078ec0ff */
[----:B------:R-:W-:Y:S01]  /*2e30*/  @!P5 LEA.HI.X R8, R8, R3, R4, 0x4, P6 ;  /* 0x000000030808d211 */ /* 0x000fe200030f2404 */
[----:B------:R-:W1:Y:S01]  /*2e40*/  @!P2 LDC.64 R12, c[0x0][0x218] ;  /* 0x00008600ff0cab82 */ /* 0x000e620000000a00 */
[----:B------:R-:W-:Y:S02]  /*2e50*/  SHF.R.S32.HI R4, RZ, 0x1f, R0 ;  /* 0x0000001fff047819 */ /* 0x000fe40000011400 */
[----:B------:R-:W-:-:S02]  /*2e60*/  @!P0 MOV R9, 0x400 ;  /* 0x0000040000098802 */ /* 0x000fc40000000f00 */
[----:B------:R-:W-:Y:S02]  /*2e70*/  LEA.HI R21, R4, R0, RZ, 0x3 ;  /* 0x0000000004157211 */ /* 0x000fe400078f18ff */
[----:B--2---:R-:W-:Y:S02]  /*2e80*/  @!P5 LEA R4, P6, R5, R14, 0x1 ;  /* 0x0000000e0504d211 */ /* 0x004fe400078c08ff */
[----:B------:R-:W-:Y:S02]  /*2e90*/  @!P0 LEA R17, R17, R9, 0x18 ;  /* 0x0000000911118211 */ /* 0x000fe400078ec0ff */
[----:B------:R-:W-:Y:S01]  /*2ea0*/  @!P5 LEA.HI.X R5, R5, R15, R8, 0x1, P6 ;  /* 0x0000000f0505d211 */ /* 0x000fe200030f0c08 */
[----:B------:R-:W-:Y:S01]  /*2eb0*/  @!P5 IMAD R8, R20, 0x2, R10 ;  /* 0x000000021408d824 */ /* 0x000fe200078e020a */
[----:B------:R-:W-:Y:S01]  /*2ec0*/  LOP3.LUT R9, R21, 0xfffffff8, RZ, 0xc0, !PT ;  /* 0xfffffff815097812 */ /* 0x000fe200078ec0ff */
[----:B------:R-:W2:Y:S01]  /*2ed0*/  @!P0 LDC.64 R14, c[0x0][0x218] ;  /* 0x00008600ff0e8b82 */ /* 0x000ea20000000a00 */
[----:B------:R-:W-:-:S02]  /*2ee0*/  @!P2 MOV R11, 0x400 ;  /* 0x00000400000ba802 */ /* 0x000fc40000000f00 */
[----:B------:R-:W-:Y:S01]  /*2ef0*/  @!P5 LDGSTS.E.BYPASS.LTC128B.128 [R8+0x8800], desc[UR20][R4.64] ;  /* 0x088000000408dfae */ /* 0x000fe2000b901d54 */
[----:B------:R-:W-:Y:S01]  /*2f00*/  IMAD.IADD R30, R0, 0x1, -R9 ;  /* 0x00000001001e7824 */ /* 0x000fe200078e0a09 */
[----:B------:R-:W-:Y:S01]  /*2f10*/  @!P2 IADD3 R0, P6, R2, UR14, RZ ;  /* 0x0000000e0200ac10 */ /* 0x000fe2000ffde0ff */
[----:B------:R-:W-:Y:S01]  /*2f20*/  IMAD.SHL.U32 R9, R40, 0x40, RZ ;  /* 0x0000004028097824 */ /* 0x000fe200078e00ff */
[----:B------:R3:W-:Y:S01]  /*2f30*/  @!P5 LDGSTS.E.BYPASS.LTC128B.128 [R8+0xa800], desc[UR20][R4.64+0x80] ;  /* 0x0a8000800408dfae */ /* 0x0007e2000b901d54 */
[----:B----4-:R-:W-:Y:S01]  /*2f40*/  @!P2 LEA R18, R18, R11, 0x18 ;  /* 0x0000000b1212a211 */ /* 0x010fe200078ec0ff */
[C---:B------:R-:W-:Y:S01]  /*2f50*/  IMAD.SHL.U32 R11, R6.reuse, 0x8, RZ ;  /* 0x00000008060b7824 */ /* 0x040fe200078e00ff */
[----:B------:R-:W-:Y:S01]  /*2f60*/  ISETP.GE.AND P5, PT, R6, UR26, PT ;  /* 0x0000001a06007c0c */ /* 0x000fe2000bfa6270 */
[----:B------:R-:W-:Y:S01]  /*2f70*/  @!UP0 UIMAD UR14, UR9, 0x30, URZ ;  /* 0x00000030090e88a4 */ /* 0x000fe2000f8e023f */
[----:B------:R-:W-:Y:S01]  /*2f80*/  LOP3.LUT R9, R9, 0x1c0, RZ, 0xc0, !PT ;  /* 0x000001c009097812 */ /* 0x000fe200078ec0ff */
[----:B------:R-:W-:-:S03]  /*2f90*/  VOTEU.ALL UP0, P1 ;  /* 0x00000000003f7886 */ /* 0x000fc60000800000 */
[----:B------:R-:W-:Y:S01]  /*2fa0*/  LOP3.LUT R11, R9, 0x8, R11, 0xf8, !PT ;  /* 0x00000008090b7812 */ /* 0x000fe200078ef80b */
[----:B---3--:R-:W-:Y:S01]  /*2fb0*/  IMAD.U32 R8, RZ, RZ, UR10 ;  /* 0x0000000aff087e24 */ /* 0x008fe2000f8e00ff */
[----:B------:R-:W-:Y:S01]  /*2fc0*/  ULDC.64 UR10, c[0x0][0x268] ;  /* 0x00009a00000a7ab9 */ /* 0x000fe20000000a00 */
[----:B------:R-:W-:Y:S01]  /*2fd0*/  IMAD.WIDE.U32 R4, R6, UR6, R28 ;  /* 0x0000000606047c25 */ /* 0x000fe2000f8e001c */
[----:B------:R-:W-:Y:S02]  /*2fe0*/  SHF.R.U32.HI R6, RZ, 0x3, R9 ;  /* 0x00000003ff067819 */ /* 0x000fe40000011609 */
[----:B------:R-:W-:Y:S01]  /*2ff0*/  @!P2 IADD3.X R10, R3, UR15, R8, P6, !PT ;  /* 0x0000000f030aac10 */ /* 0x000fe2000b7fe408 */
[----:B------:R-:W-:Y:S01]  /*3000*/  USHF.L.U32 UR15, UR6, 0x6, URZ ;  /* 0x00000006060f7899 */ /* 0x000fe2000800063f */
[----:B-1----:R-:W-:Y:S01]  /*3010*/  @!P2 LEA R8, P6, R0, R12, 0x1 ;  /* 0x0000000c0008a211 */ /* 0x002fe200078c08ff */
[----:B------:R-:W-:Y:S02]  /*3020*/  @!P2 IMAD R12, R20, 0x2, R18 ;  /* 0x00000002140ca824 */ /* 0x000fe400078e0212 */
[----:B------:R-:W1:Y:S01]  /*3030*/  @!P3 LDC.64 R18, c[0x0][0x220] ;  /* 0x00008800ff12bb82 */ /* 0x000e620000000a00 */
[----:B------:R-:W-:Y:S01]  /*3040*/  @!P2 LEA.HI.X R9, R0, R13, R10, 0x1, P6 ;  /* 0x0000000d0009a211 */ /* 0x000fe200030f0c0a */
[----:B------:R-:W-:Y:S01]  /*3050*/  @!P0 IMAD R13, R20, 0x2, R17 ;  /* 0x00000002140d8824 */ /* 0x000fe200078e0211 */
[----:B------:R-:W-:Y:S01]  /*3060*/  IADD3 R4, P6, R4, UR30, RZ ;  /* 0x0000001e04047c10 */ /* 0x000fe2000ffde0ff */
[----:B------:R-:W-:Y:S01]  /*3070*/  IMAD.SHL.U32 R10, R16, 0x8, RZ ;  /* 0x00000008100a7824 */ /* 0x000fe200078e00ff */
[----:B------:R-:W-:Y:S01]  /*3080*/  LOP3.LUT R0, R11, R6, RZ, 0x3c, !PT ;  /* 0x000000060b007212 */ /* 0x000fe200078e3cff */
[----:B------:R-:W-:Y:S01]  /*3090*/  @!P2 LDGSTS.E.BYPASS.LTC128B.128 [R12+0x9000], desc[UR20][R8.64] ;  /* 0x09000000080cafae */ /* 0x000fe2000b901d54 */
[----:B------:R-:W-:Y:S01]  /*30a0*/  IADD3.X R5, R5, UR28, R7, P6, !PT ;  /* 0x0000001c05057c10 */ /* 0x000fe2000b7fe407 */
[----:B------:R-:W-:-:S02]  /*30b0*/  IMAD.U32 R7, RZ, RZ, UR8 ;  /* 0x00000008ff077e24 */ /* 0x000fc4000f8e00ff */
[----:B------:R3:W-:Y:S01]  /*30c0*/  @!P2 LDGSTS.E.BYPASS.LTC128B.128 [R12+0xb000], desc[UR20][R8.64+0x80] ;  /* 0x0b000080080cafae */ /* 0x0007e2000b901d54 */
[----:B------:R-:W-:Y:S02]  /*30d0*/  IMAD.SHL.U32 R6, R30, 0x40, RZ ;  /* 0x000000401e067824 */ /* 0x000fe400078e00ff */
[----:B------:R-:W-:-:S03]  /*30e0*/  @!P0 IMAD.WIDE.U32 R2, R7, 0x30, R2 ;  /* 0x0000003007028825 */ /* 0x000fc600078e0002 */
[----:B------:R-:W-:Y:S01]  /*30f0*/  LOP3.LUT R6, R6, 0x1c0, RZ, 0xc0, !PT ;  /* 0x000001c006067812 */ /* 0x000fe200078ec0ff */
[----:B------:R-:W-:Y:S01]  /*3100*/  IMAD.WIDE.U32 R34, R32, UR10, R4 ;  /* 0x0000000a20227c25 */ /* 0x000fe2000f8e0004 */
[----:B--2---:R-:W-:Y:S02]  /*3110*/  @!P0 LEA R4, P6, R2, R14, 0x1 ;  /* 0x0000000e02048211 */ /* 0x004fe400078c08ff */
[----:B------:R-:W-:Y:S01]  /*3120*/  LOP3.LUT R11, R6, 0x8, R10, 0xf8, !PT ;  /* 0x00000008060b7812 */ /* 0x000fe200078ef80a */
[----:B------:R-:W-:Y:S01]  /*3130*/  @!P0 VIADD R3, R3, UR14 ;  /* 0x0000000e03038c36 */ /* 0x000fe20008000000 */
[----:B------:R-:W-:Y:S01]  /*3140*/  SHF.R.U32.HI R10, RZ, 0x3, R6 ;  /* 0x00000003ff0a7819 */ /* 0x000fe20000011606 */
[----:B------:R-:W-:Y:S01]  /*3150*/  IMAD R6, R23, UR10, RZ ;  /* 0x0000000a17067c24 */ /* 0x000fe2000f8e02ff */
[----:B------:R-:W-:Y:S01]  /*3160*/  USHF.L.U64.HI UR14, UR6, 0x6, UR7 ;  /* 0x00000006060e7899 */ /* 0x000fe20008010207 */
[----:B------:R-:W-:Y:S01]  /*3170*/  IMAD.MOV.U32 R26, RZ, RZ, R34 ;  /* 0x000000ffff1a7224 */ /* 0x000fe200078e0022 */
[----:B------:R-:W-:Y:S01]  /*3180*/  @!P0 LEA.HI.X R5, R2, R15, R3, 0x1, P6 ;  /* 0x0000000f02058211 */ /* 0x000fe200030f0c03 */
[----:B------:R-:W-:Y:S01]  /*3190*/  IMAD R6, R32, UR11, R6 ;  /* 0x0000000b20067c24 */ /* 0x000fe2000f8e0206 */
[----:B------:R-:W2:Y:S01]  /*31a0*/  @!P4 LDC.64 R14, c[0x0][0x220] ;  /* 0x00008800ff0ecb82 */ /* 0x000ea20000000a00 */
[----:B------:R-:W-:Y:S01]  /*31b0*/  UIMAD UR10, UR14, UR18, URZ ;  /* 0x000000120e0a72a4 */ /* 0x000fe2000f8e023f */
[----:B------:R-:W-:Y:S01]  /*31c0*/  IMAD.U32 R2, RZ, RZ, UR18 ;  /* 0x00000012ff027e24 */ /* 0x000fe2000f8e00ff */
[----:B------:R-:W-:Y:S01]  /*31d0*/  @!P0 LDGSTS.E.BYPASS.LTC128B.128 [R13+0x9800], desc[UR20][R4.64] ;  /* 0x09800000040d8fae */ /* 0x000fe2000b901d54 */
[----:B------:R-:W-:Y:S01]  /*31e0*/  IMAD.IADD R27, R35, 0x1, R6 ;  /* 0x00000001231b7824 */ /* 0x000fe200078e0206 */
[----:B------:R-:W-:Y:S01]  /*31f0*/  UIMAD UR10, UR27, UR15, UR10 ;  /* 0x0000000f1b0a72a4 */ /* 0x000fe2000f8e020a */
[----:B------:R-:W-:Y:S01]  /*3200*/  IMAD R0, R16, 0x200, R0 ;  /* 0x0000020010007824 */ /* 0x000fe200078e0200 */
[----:B------:R4:W-:Y:S01]  /*3210*/  @!P0 LDGSTS.E.BYPASS.LTC128B.128 [R13+0xb800], desc[UR20][R4.64+0x80] ;  /* 0x0b800080040d8fae */ /* 0x0009e2000b901d54 */
[----:B------:R-:W5:Y:S01]  /*3220*/  @!P1 LDC.64 R16, c[0x0][0x220] ;  /* 0x00008800ff109b82 */ /* 0x000f620000000a00 */
[----:B------:R-:W-:Y:S01]  /*3230*/  IMAD.WIDE.U32 R2, R2, UR15, R26 ;  /* 0x0000000f02027c25 */ /* 0x000fe2000f8e001a */
[----:B------:R-:W-:Y:S01]  /*3240*/  UIMAD.WIDE.U32 UR26, UR6, 0x20, URZ ;  /* 0x00000020061a78a5 */ /* 0x000fe2000f8e003f */
[----:B------:R-:W0:Y:S01]  /*3250*/  LDGDEPBAR ;  /* 0x00000000000079af */ /* 0x000e220000000000 */
[----:B------:R-:W-:Y:S01]  /*3260*/  LOP3.LUT R145, R11, R10, RZ, 0x3c, !PT ;  /* 0x0000000a0b917212 */ /* 0x000fe200078e3cff */
[----:B------:R-:W-:Y:S01]  /*3270*/  VIADD R3, R3, UR10 ;  /* 0x0000000a03037c36 */ /* 0x000fe20008000000 */
[----:B------:R-:W-:Y:S01]  /*3280*/  USHF.L.U32 UR10, UR7, 0x5, URZ ;  /* 0x00000005070a7899 */ /* 0x000fe2000800063f */
[----:B------:R-:W-:Y:S01]  /*3290*/  IMAD.U32 R6, RZ, RZ, UR6 ;  /* 0x00000006ff067e24 */ /* 0x000fe2000f8e00ff */
[----:B---3--:R-:W3:Y:S01]  /*32a0*/  @!P5 LDC.64 R8, c[0x0][0x220] ;  /* 0x00008800ff08db82 */ /* 0x008ee20000000a00 */
[----:B------:R-:W-:Y:S01]  /*32b0*/  IMAD.U32 R10, RZ, RZ, UR6 ;  /* 0x00000006ff0a7e24 */ /* 0x000fe2000f8e00ff */
[----:B------:R-:W-:Y:S01]  /*32c0*/  LEA R228, R0, UR4, 0x1 ;  /* 0x0000000400e47c11 */ /* 0x000fe2000f8e08ff */
[----:B------:R-:W-:Y:S01]  /*32d0*/  IMAD.SHL.U32 R12, R21, 0x40, RZ ;  /* 0x00000040150c7824 */ /* 0x000fe200078e00ff */
[----:B------:R-:W-:Y:S01]  /*32e0*/  STL.64 [R1+0x58], R34 ;  /* 0x0000582201007387 */ /* 0x000fe20000100a00 */
[----:B------:R-:W-:Y:S01]  /*32f0*/  IMAD.U32 R7, RZ, RZ, UR10 ;  /* 0x0000000aff077e24 */ /* 0x000fe2000f8e00ff */
[----:B------:R-:W-:Y:S01]  /*3300*/  @!UP0 UIMAD UR10, UR7, 0x30, URZ ;  /* 0x00000030070a88a4 */ /* 0x000fe2000f8e023f */
[----:B------:R-:W-:Y:S01]  /*3310*/  @!P1 IMAD.WIDE.U32 R10, R10, 0x30, R2 ;  /* 0x000000300a0a9825 */ /* 0x000fe200078e0002 */
[----:B------:R-:W-:Y:S01]  /*3320*/  LOP3.LUT R144, R12, 0xfffffe00, RZ, 0xc0, !PT ;  /* 0xfffffe000c907812 */ /* 0x000fe200078ec0ff */
[----:B------:R-:W-:Y:S01]  /*3330*/  STL.64 [R1+0x40], R26 ;  /* 0x0000401a01007387 */ /* 0x000fe20000100a00 */
[----:B------:R-:W-:Y:S01]  /*3340*/  UISETP.GT.AND UP0, UPT, UR18, UR13, UPT ;  /* 0x0000000d1200728c */ /* 0x000fe2000bf04270 */
[----:B------:R-:W-:-:S02]  /*3350*/  IMAD.MOV.U32 R0, RZ, RZ, 0x20 ;  /* 0x00000020ff007424 */ /* 0x000fc400078e00ff */
[----:B------:R-:W-:Y:S02]  /*3360*/  VIADD R239, R228, 0x8020 ;  /* 0x00008020e4ef7836 */ /* 0x000fe40000000000 */
[----:B----4-:R-:W-:Y:S01]  /*3370*/  IMAD.U32 R4, RZ, RZ, UR6 ;  /* 0x00000006ff047e24 */ /* 0x010fe2000f8e00ff */
[----:B------:R-:W-:-:S04]  /*3380*/  DEPBAR.LE SB0, 0x0 ;  /* 0x000080000000791a */ /* 0x000fc80000000000 */
[----:B------:R-:W-:Y:S01]  /*3390*/  BAR.SYNC.DEFER_BLOCKING 0x0 ;  /* 0x0000000000007b1d */ /* 0x000fe20000010000 */
[----:B------:R-:W-:Y:S01]  /*33a0*/  IMAD.U32 R5, RZ, RZ, UR7 ;  /* 0x00000007ff057e24 */ /* 0x000fe2000f8e00ff */
[----:B------:R-:W-:Y:S02]  /*33b0*/  @!P4 LEA R4, P0, R4, R2, 0x4 ;  /* 0x000000020404c211 */ /* 0x000fe400078020ff */
[----:B---3--:R-:W-:Y:S02]  /*33c0*/  @!P5 LEA R8, P6, R2, R8, 0x1 ;  /* 0x000000080208d211 */ /* 0x008fe400078c08ff */
[----:B------:R-:W-:Y:S02]  /*33d0*/  @!P4 LEA.HI.X R13, R6, R3, R5, 0x4, P0 ;  /* 0x00000003060dc211 */ /* 0x000fe400000f2405 */
[----:B------:R-:W-:Y:S02]  /*33e0*/  @!P3 IADD3 R5, P0, R2, UR26, RZ ;  /* 0x0000001a0205bc10 */ /* 0x000fe4000ff1e0ff */
[----:B--2---:R-:W-:-:S02]  /*33f0*/  @!P4 LEA R6, P2, R4, R14, 0x1 ;  /* 0x0000000e0406c211 */ /* 0x004fc400078408ff */
[----:B------:R-:W-:Y:S02]  /*3400*/  @!P3 IADD3.X R14, R3, UR27, R7, P0, !PT ;  /* 0x0000001b030ebc10 */ /* 0x000fe400087fe407 */
[----:B------:R-:W-:Y:S01]  /*3410*/  @!P5 LEA.HI.X R9, R2, R9, R3, 0x1, P6 ;  /* 0x000000090209d211 */ /* 0x000fe200030f0c03 */
[----:B------:R-:W-:Y:S01]  /*3420*/  @!P1 VIADD R2, R11, UR10 ;  /* 0x0000000a0b029c36 */ /* 0x000fe20008000000 */
[----:B------:R-:W-:Y:S01]  /*3430*/  @!P4 LEA.HI.X R7, R4, R15, R13, 0x1, P2 ;  /* 0x0000000f0407c211 */ /* 0x000fe200010f0c0d */
[----:B------:R-:W-:Y:S01]  /*3440*/  IMAD R3, R146, 0x400, R144 ;  /* 0x0000040092037824 */ /* 0x000fe200078e0290 */
[----:B-1----:R-:W-:Y:S01]  /*3450*/  @!P3 LEA R4, P0, R5, R18, 0x1 ;  /* 0x000000120504b211 */ /* 0x002fe200078008ff */
[----:B------:R-:W-:-:S03]  /*3460*/  UIADD3 UR10, UR5, 0x1, -UR25 ;  /* 0x00000001050a7890 */ /* 0x000fc6000fffe819 */
[----:B------:R-:W-:Y:S01]  /*3470*/  @!P3 LEA.HI.X R5, R5, R19, R14, 0x1, P0 ;  /* 0x000000130505b211 */ /* 0x000fe200000f0c0e */
[----:B------:R-:W-:Y:S01]  /*3480*/  UIADD3 UR22, UR10, UR22, URZ ;  /* 0x000000160a167290 */ /* 0x000fe2000fffe03f */
        /* <DEDUP_REMOVED lines=16> */
[----:B-----5:R-:W-:-:S03]  /*3590*/  @!P1 LEA R8, P0, R10, R16, 0x1 ;  /* 0x000000100a089211 */ /* 0x020fc600078008ff */
        /* <DEDUP_REMOVED lines=10> */
[----:B------:R-:W-:-:S03]  /*3640*/  VIADD R2, R228, 0x8000 ;  /* 0x00008000e4027836 */ /* 0x000fc60000000000 */
[----:B------:R-:W-:Y:S04]  /*3650*/  @P1 STS.128 [R150+0xf800], RZ ;  /* 0x00f800ff96001388 */ /* 0x000fe80000000c00 */
[----:B------:R-:W-:Y:S01]  /*3660*/  @!PT LDS RZ, [RZ] ;  /* 0x00000000fffff984 */ /* 0x000fe20000000800 */
[----:B------:R-:W-:Y:S01]  /*3670*/  @!PT LDS RZ, [RZ] ;  /* 0x00000000fffff984 */ /* 0x000fe20000000800 */
[----:B------:R-:W-:Y:S01]  /*3680*/  @!PT LDS RZ, [RZ] ;  /* 0x00000000fffff984 */ /* 0x000fe20000000800 */
[----:B------:R-:W-:Y:S04]  /*3690*/  @!P1 LDGSTS.E.BYPASS.LTC128B.128 [R150+0xd800], desc[UR20][R8.64] ;  /* 0x0d80000008969fae */ /* 0x000fe8000b901d54 */
[----:B------:R2:W-:Y:S01]  /*36a0*/  @!P1 LDGSTS.E.BYPASS.LTC128B.128 [R150+0xf800], desc[UR20][R8.64+0x80] ;  /* 0x0f80008008969fae */ /* 0x0005e2000b901d54 */
[----:B------:R-:W-:-:S03]  /*36b0*/  R2P PR, R30, 0x6 ;  /* 0x000000061e007804 */ /* 0x000fc60000000000 */
[----:B------:R-:W-:Y:S02]  /*36c0*/  LDSM.16.M88.4 R12, [R235] ;  /* 0x00000000eb0c783b */ /* 0x000fe40000000200 */
[----:B------:R-:W-:Y:S02]  /*36d0*/  SEL R3, R3, 0xfffffff0, !P1 ;  /* 0xfffffff003037807 */ /* 0x000fe40004800000 */
[----:B------:R-:W3:Y:S01]  /*36e0*/  LDSM.16.M88.4 R16, [R228+0x8000] ;  /* 0x00800000e410783b */ /* 0x000ee20000000200 */
[----:B------:R-:W-:Y:S02]  /*36f0*/  SEL R0, R0, 0xffffffe0, !P2 ;  /* 0xffffffe000007807 */ /* 0x000fe40005000000 */
[----:B------:R-:W-:Y:S01]  /*3700*/  R2P PR, R40, 0x6 ;  /* 0x0000000628007804 */ /* 0x000fe20000000000 */
[----:B-1----:R-:W1:Y:S01]  /*3710*/  LDSM.16.M88.4 R4, [R235+0x2000] ;  /* 0x00200000eb04783b */ /* 0x002e620000000200 */
[--C-:B------:R-:W-:Y:S02]  /*3720*/  IMAD R236, R3, 0x2, R235.reuse ;  /* 0x0000000203ec7824 */ /* 0x100fe400078e02eb */
[C---:B------:R-:W-:Y:S01]  /*3730*/  IMAD R238, R0.reuse, 0x2, R235 ;  /* 0x0000000200ee7824 */ /* 0x040fe200078e02eb */
[----:B------:R-:W4:Y:S01]  /*3740*/  LDSM.16.M88.4 R24, [R228+0x8800] ;  /* 0x00880000e418783b */ /* 0x000f220000000200 */
[----:B------:R-:W-:-:S03]  /*3750*/  IMAD R237, R0, 0x2, R236 ;  /* 0x0000000200ed7824 */ /* 0x000fc600078e02ec */
[----:B------:R-:W5:Y:S04]  /*3760*/  LDSM.16.M88.4 R20, [R228+0x9000] ;  /* 0x00900000e414783b */ /* 0x000f680000000200 */
[----:B------:R-:W5:Y:S01]  /*3770*/  LDSM.16.M88.4 R28, [R228+0x9800] ;  /* 0x00980000e41c783b */ /* 0x000f620000000200 */
[----:B------:R-:W-:Y:S02]  /*3780*/  @P1 VIADD R239, R2, 0xffffffe0 ;  /* 0xffffffe002ef1836 */ /* 0x000fe40000000000 */
[----:B------:R-:W-:Y:S01]  /*3790*/  IMAD.MOV.U32 R2, RZ, RZ, 0x40 ;  /* 0x00000040ff027424 */ /* 0x000fe200078e00ff */
[----:B--2---:R-:W-:Y:S04]  /*37a0*/  LDSM.16.M88.4 R8, [R236+0x2000] ;  /* 0x00200000ec08783b */ /* 0x004fe80000000200 */
[----:B------:R-:W-:Y:S01]  /*37b0*/  LDSM.16.M88.4 R44, [R239+0x1800] ;  /* 0x00180000ef2c783b */ /* 0x000fe20000000200 */
[----:B------:R-:W-:-:S03]  /*37c0*/  SEL R2, R2, 0xffffffc0, !P2 ;  /* 0xffffffc002027807 */ /* 0x000fc60005000000 */
[----:B------:R-:W-:Y:S02]  /*37d0*/  LDSM.16.M88.4 R36, [R239+0x800] ;  /* 0x00080000ef24783b */ /* 0x000fe40000000200 */
[----:B------:R-:W-:Y:S02]  /*37e0*/  IMAD.IADD R234, R228, 0x1, R2 ;  /* 0x00000001e4ea7824 */ /* 0x000fe400078e0202 */
[----:B------:R-:W-:Y:S01]  /*37f0*/  LDSM.16.M88.4 R32, [R239] ;  /* 0x00000000ef20783b */ /* 0x000fe20000000200 */
[----:B------:R-:W-:Y:S01]  /*3800*/  IMAD.IADD R233, R2, 0x1, R239 ;  /* 0x0000000102e97824 */ /* 0x000fe200078e02ef */
[----:B------:R-:W-:Y:S02]  /*3810*/  LOP3.LUT R2, R149, 0xffffffe0, RZ, 0xc0, !PT ;  /* 0xffffffe095027812 */ /* 0x000fe400078ec0ff */
[----:B------:R-:W-:Y:S03]  /*3820*/  LDSM.16.M88.4 R40, [R239+0x1000] ;  /* 0x00100000ef28783b */ /* 0x000fe60000000200 */
[C---:B------:R-:W-:Y:S01]  /*3830*/  IMAD.IADD R2, R148.reuse, 0x1, -R2 ;  /* 0x0000000194027824 */ /* 0x040fe200078e0a02 */
[----:B---3--:R-:W-:Y:S01]  /*3840*/  HMMA.16816.F32 R96, R12, R16, RZ ;  /* 0x000000100c60723c */ /* 0x008fe200000018ff */
[----:B------:R-:W-:Y:S01]  /*3850*/  LDSM.16.M88.4 R104, [R234+0x8800] ;  /* 0x00880000ea68783b */ /* 0x000fe20000000200 */
[----:B------:R-:W-:-:S03]  /*3860*/  IMAD.SHL.U32 R148, R148, 0x2, RZ ;  /* 0x0000000294947824 */ /* 0x000fc600078e00ff */
[----:B------:R-:W-:Y:S01]  /*3870*/  LDSM.16.M88.4 R52, [R234+0x8000] ;  /* 0x00800000ea34783b */ /* 0x000fe20000000200 */
[C---:B-1----:R-:W-:Y:S01]  /*3880*/  HMMA.16816.F32 R88, R4.reuse, R16, RZ ;  /* 0x000000100458723c */ /* 0x042fe200000018ff */
[----:B------:R-:W-:Y:S02]  /*3890*/  LOP3.LUT R154, R148, 0x6, RZ, 0xc0, !PT ;  /* 0x00000006949a7812 */ /* 0x000fe400078ec0ff */
[----:B------:R-:W-:Y:S03]  /*38a0*/  LDSM.16.M88.4 R100, [R234+0x9000] ;  /* 0x00900000ea64783b */ /* 0x000fe60000000200 */
[-C--:B------:R-:W-:Y:S01]  /*38b0*/  HMMA.16816.F32 R84, R4, R18.reuse, RZ ;  /* 0x000000120454723c */ /* 0x080fe200000018ff */
[----:B------:R-:W0:Y:S05]  /*38c0*/  LDGDEPBAR ;  /* 0x00000000000079af */ /* 0x000e2a0000000000 */
[----:B------:R-:W-:Y:S01]  /*38d0*/  HMMA.16816.F32 R80, R12, R18, RZ ;  /* 0x000000120c50723c */ /* 0x000fe200000018ff */
[----:B------:R-:W1:Y:S05]  /*38e0*/  LDSM.16.M88.4 R16, [R236] ;  /* 0x00000000ec10783b */ /* 0x000e6a0000000200 */
[C---:B----4-:R-:W-:Y:S06]  /*38f0*/  HMMA.16816.F32 R76, R4.reuse, R24, RZ ;  /* 0x00000018044c723c */ /* 0x050fec00000018ff */
[C---:B-----5:R-:W-:Y:S06]  /*3900*/  HMMA.16816.F32 R68, R4.reuse, R20, RZ ;  /* 0x000000140444723c */ /* 0x060fec00000018ff */
[C---:B------:R-:W-:Y:S06]  /*3910*/  HMMA.16816.F32 R60, R4.reuse, R28, RZ ;  /* 0x0000001c043c723c */ /* 0x040fec00000018ff */
[C---:B------:R-:W-:Y:S06]  /*3920*/  HMMA.16816.F32 R72, R4.reuse, R26, RZ ;  /* 0x0000001a0448723c */ /* 0x040fec00000018ff */
[C---:B------:R-:W-:Y:S06]  /*3930*/  HMMA.16816.F32 R64, R4.reuse, R22, RZ ;  /* 0x000000160440723c */ /* 0x040fec00000018ff */
[----:B------:R-:W-:Y:S06]  /*3940*/  HMMA.16816.F32 R56, R4, R30, RZ ;  /* 0x0000001e0438723c */ /* 0x000fec00000018ff */
[C---:B------:R-:W-:Y:S06]  /*3950*/  HMMA.16816.F32 R4, R12.reuse, R28, RZ ;  /* 0x0000001c0c04723c */ /* 0x040fec00000018ff */
[C---:B------:R-:W-:Y:S06]  /*3960*/  HMMA.16816.F32 R48, R12.reuse, R24, RZ ;  /* 0x000000180c30723c */ /* 0x040fec00000018ff */
[C---:B------:R-:W-:Y:S06]  /*3970*/  HMMA.16816.F32 R92, R12.reuse, R26, RZ ;  /* 0x0000001a0c5c723c */ /* 0x040fec00000018ff */
[C---:B------:R-:W-:Y:S06]  /*3980*/  HMMA.16816.F32 R24, R12.reuse, R20, RZ ;  /* 0x000000140c18723c */ /* 0x040fec00000018ff */
[C---:B------:R-:W-:Y:S01]  /*3990*/  HMMA.16816.F32 R108, R12.reuse, R22, RZ ;  /* 0x000000160c6c723c */ /* 0x040fe200000018ff */
[----:B------:R-:W-:Y:S05]  /*39a0*/  LDSM.16.M88.4 R20, [R234+0x9800] ;  /* 0x00980000ea14783b */ /* 0x000fea0000000200 */
[----:B------:R-:W-:Y:S01]  /*39b0*/  HMMA.16816.F32 R28, R12, R30, RZ ;  /* 0x0000001e0c1c723c */ /* 0x000fe200000018ff */
[----:B------:R-:W2:Y:S05]  /*39c0*/  LDSM.16.M88.4 R12, [R238+0x2000] ;  /* 0x00200000ee0c783b */ /* 0x000eaa0000000200 */
[----:B-1----:R-:W-:Y:S01]  /*39d0*/  HMMA.16816.F32 R136, R16, R44, R4 ;  /* 0x0000002c1088723c */ /* 0x002fe20000001804 */
[----:B------:R-:W1:Y:S05]  /*39e0*/  LDSM.16.M88.4 R4, [R238] ;  /* 0x00000000ee04783b */ /* 0x000e6a0000000200 */
        /* <DEDUP_REMOVED lines=11> */
[----:B------:R-:W-:Y:S05]  /*3aa0*/  LDSM.16.M88.4 R48, [R233+0x1800] ;  /* 0x00180000e930783b */ /* 0x000fea0000000200 */
[C---:B------:R-:W-:Y:S01]  /*3ab0*/  HMMA.16816.F32 R92, R16.reuse, R38, R92 ;  /* 0x00000026105c723c */ /* 0x040fe2000000185c */
[----:B------:R-:W3:Y:S05]  /*3ac0*/  LDSM.16.M88.4 R36, [R233+0x800] ;  /* 0x00080000e924783b */ /* 0x000eea0000000200 */
[C---:B------:R-:W-:Y:S01]  /*3ad0*/  HMMA.16816.F32 R132, R16.reuse, R40, R24 ;  /* 0x000000281084723c */ /* 0x040fe20000001818 */
[----:B------:R-:W-:Y:S05]  /*3ae0*/  LDSM.16.M88.4 R24, [R233] ;  /* 0x00000000e918783b */ /* 0x000fea0000000200 */
[C---:B------:R-:W-:Y:S06]  /*3af0*/  HMMA.16816.F32 R72, R16.reuse, R34, R80 ;  /* 0x000000221048723c */ /* 0x040fec0000001850 */
[C---:B------:R-:W-:Y:S06]  /*3b00*/  HMMA.16816.F32 R84, R16.reuse, R42, R108 ;  /* 0x0000002a1054723c */ /* 0x040fec000000186c */
[----:B------:R-:W-:Y:S01]  /*3b10*/  HMMA.16816.F32 R64, R16, R46, R28 ;  /* 0x0000002e1040723c */ /* 0x000fe2000000181c */
[----:B------:R-:W4:Y:S04]  /*3b20*/  LDSM.16.M88.4 R44, [R233+0x1000] ;  /* 0x00100000e92c783b */ /* 0x000f280000000200 */
[----:B------:R-:W5:Y:S01]  /*3b30*/  LDSM.16.M88.4 R16, [R237] ;  /* 0x00000000ed10783b */ /* 0x000f620000000200 */
[C---:B--2---:R-:W-:Y:S06]  /*3b40*/  HMMA.16816.F32 R40, R12.reuse, R104, R76 ;  /* 0x000000680c28723c */ /* 0x044fec000000184c */
[C---:B------:R-:W-:Y:S06]  /*3b50*/  HMMA.16816.F32 R28, R12.reuse, R100, R68 ;  /* 0x000000640c1c723c */ /* 0x040fec0000001844 */
[C---:B------:R-:W-:Y:S06]  /*3b60*/  HMMA.16816.F32 R56, R12.reuse, R54, R88 ;  /* 0x000000360c38723c */ /* 0x040fec0000001858 */
[C---:B------:R-:W-:Y:S06]  /*3b70*/  HMMA.16816.F32 R60, R12.reuse, R52, R112 ;  /* 0x000000340c3c723c */ /* 0x040fec0000001870 */
[C---:B------:R-:W-:Y:S06]  /*3b80*/  HMMA.16816.F32 R32, R12.reuse, R106, R124 ;  /* 0x0000006a0c20723c */ /* 0x040fec000000187c */
[C---:B------:R-:W-:Y:S06]  /*3b90*/  HMMA.16816.F32 R80, R12.reuse, R102, R120 ;  /* 0x000000660c50723c */ /* 0x040fec0000001878 */
[C---:B------:R-:W-:Y:S06]  /*3ba0*/  HMMA.16816.F32 R88, R12.reuse, R20, R140 ;  /* 0x000000140c58723c */ /* 0x040fec000000188c */
[----:B------:R-:W-:Y:S06]  /*3bb0*/  HMMA.16816.F32 R76, R12, R22, R116 ;  /* 0x000000160c4c723c */ /* 0x000fec0000001874 */
[C---:B-1----:R-:W-:Y:S06]  /*3bc0*/  HMMA.16816.F32 R68, R4.reuse, R52, R96 ;  /* 0x000000340444723c */ /* 0x042fec0000001860 */
[C---:B------:R-:W-:Y:S06]  /*3bd0*/  HMMA.16816.F32 R12, R4.reuse, R104, R128 ;  /* 0x00000068040c723c */ /* 0x040fec0000001880 */
[C---:B------:R-:W-:Y:S06]  /*3be0*/  HMMA.16816.F32 R52, R4.reuse, R54, R72 ;  /* 0x000000360434723c */ /* 0x040fec0000001848 */
[C---:B------:R-:W-:Y:S06]  /*3bf0*/  HMMA.16816.F32 R72, R4.reuse, R100, R132 ;  /* 0x000000640448723c */ /* 0x040fec0000001884 */
[C---:B------:R-:W-:Y:S06]  /*3c00*/  HMMA.16816.F32 R112, R4.reuse, R102, R84 ;  /* 0x000000660470723c */ /* 0x040fec0000001854 */
[C---:B------:R-:W-:Y:S06]  /*3c10*/  HMMA.16816.F32 R116, R4.reuse, R20, R136 ;  /* 0x000000140474723c */ /* 0x040fec0000001888 */
[C---:B------:R-:W-:Y:S06]  /*3c20*/  HMMA.16816.F32 R104, R4.reuse, R106, R92 ;  /* 0x0000006a0468723c */ /* 0x040fec000000185c */
[----:B------:R-:W-:Y:S01]  /*3c30*/  HMMA.16816.F32 R100, R4, R22, R64 ;  /* 0x000000160464723c */ /* 0x000fe20000001840 */
[----:B------:R-:W-:Y:S04]  /*3c40*/  LDSM.16.M88.4 R4, [R235+0x6000] ;  /* 0x00600000eb04783b */ /* 0x000fe80000000200 */
[----:B------:R-:W-:Y:S01]  /*3c50*/  LDSM.16.M88.4 R20, [R236+0x6000] ;  /* 0x00600000ec14783b */ /* 0x000fe20000000200 */
[C---:B---3--:R-:W-:Y:S03]  /*3c60*/  HMMA.16816.F32 R136, R8.reuse, R36, R40 ;  /* 0x000000240888723c */ /* 0x048fe60000001828 */
[----:B------:R-:W1:Y:S03]  /*3c70*/  LDSM.16.M88.4 R40, [R228+0xa000] ;  /* 0x00a00000e428783b */ /* 0x000e660000000200 */
[C---:B------:R-:W-:Y:S01]  /*3c80*/  HMMA.16816.F32 R132, R8.reuse, R38, R32 ;  /* 0x000000260884723c */ /* 0x040fe20000001820 */
[----:B------:R-:W2:Y:S05]  /*3c90*/  LDSM.16.M88.4 R32, [R228+0xa800] ;  /* 0x00a80000e420783b */ /* 0x000eaa0000000200 */
[----:B----4-:R-:W-:Y:S01]  /*3ca0*/  HMMA.16816.F32 R124, R8, R44, R28 ;  /* 0x0000002c087c723c */ /* 0x010fe2000000181c */
[----:B------:R-:W3:Y:S05]  /*3cb0*/  LDSM.16.M88.4 R28, [R228+0xb000] ;  /* 0x00b00000e41c783b */ /* 0x000eea0000000200 */
[C---:B-----5:R-:W-:Y:S06]  /*3cc0*/  HMMA.16816.F32 R84, R16.reuse, R24, R68 ;  /* 0x000000181054723c */ /* 0x060fec0000001844 */
[----:B------:R-:W-:Y:S01]  /*3cd0*/  HMMA.16816.F32 R68, R16, R36, R12 ;  /* 0x000000241044723c */ /* 0x000fe2000000180c */
[----:B------:R-:W4:Y:S05]  /*3ce0*/  LDSM.16.M88.4 R12, [R228+0xb800] ;  /* 0x00b80000e40c783b */ /* 0x000f2a0000000200 */
[C---:B------:R-:W-:Y:S06]  /*3cf0*/  HMMA.16816.F32 R108, R8.reuse, R24, R60 ;  /* 0x00000018086c723c */ /* 0x040fec000000183c */
[C---:B------:R-:W-:Y:S01]  /*3d00*/  HMMA.16816.F32 R128, R8.reuse, R26, R56 ;  /* 0x0000001a0880723c */ /* 0x040fe20000001838 */
[----:B------:R-:W-:Y:S05]  /*3d10*/  LDSM.16.M88.4 R56, [R239+0x2000] ;  /* 0x00200000ef38783b */ /* 0x000fea0000000200 */
[C---:B------:R-:W-:Y:S06]  /*3d20*/  HMMA.16816.F32 R120, R8.reuse, R46, R80 ;  /* 0x0000002e0878723c */ /* 0x040fec0000001850 */
[C---:B------:R-:W-:Y:S06]  /*3d30*/  HMMA.16816.F32 R96, R8.reuse, R48, R88 ;  /* 0x000000300860723c */ /* 0x040fec0000001858 */
[----:B------:R-:W-:Y:S01]  /*3d40*/  HMMA.16816.F32 R92, R8, R50, R76 ;  /* 0x00000032085c723c */ /* 0x000fe2000000184c */
[----:B------:R-:W5:Y:S05]  /*3d50*/  LDSM.16.M88.4 R8, [R235+0x4000] ;  /* 0x00400000eb08783b */ /* 0x000f6a0000000200 */
[C---:B------:R-:W-:Y:S01]  /*3d60*/  HMMA.16816.F32 R80, R16.reuse, R26, R52 ;  /* 0x0000001a1050723c */ /* 0x040fe20000001834 */
[----:B------:R-:W-:Y:S04]  /*3d70*/  LDSM.16.M88.4 R52, [R239+0x3000] ;  /* 0x00300000ef34783b */ /* 0x000fe80000000200 */
[----:B------:R-:W-:Y:S01]  /*3d80*/  LDSM.16.M88.4 R24, [R236+0x4000] ;  /* 0x00400000ec18783b */ /* 0x000fe20000000200 */
[C---:B------:R-:W-:Y:S06]  /*3d90*/  HMMA.16816.F32 R64, R16.reuse, R38, R104 ;  /* 0x000000261040723c */ /* 0x040fec0000001868 */
[C---:B------:R-:W-:Y:S01]  /*3da0*/  HMMA.16816.F32 R60, R16.reuse, R44, R72 ;  /* 0x0000002c103c723c */ /* 0x040fe20000001848 */
[----:B------:R-:W-:Y:S05]  /*3db0*/  LDSM.16.M88.4 R72, [R239+0x3800] ;  /* 0x00380000ef48783b */ /* 0x000fea0000000200 */
[C---:B------:R-:W-:Y:S06]  /*3dc0*/  HMMA.16816.F32 R76, R16.reuse, R46, R112 ;  /* 0x0000002e104c723c */ /* 0x040fec0000001870 */
[C---:B------:R-:W-:Y:S06]  /*3dd0*/  HMMA.16816.F32 R44, R16.reuse, R48, R116 ;  /* 0x00000030102c723c */ /* 0x040fec0000001874 */
[----:B------:R-:W-:Y:S01]  /*3de0*/  HMMA.16816.F32 R36, R16, R50, R100 ;  /* 0x000000321024723c */ /* 0x000fe20000001864 */
[----:B------:R-:W5:Y:S05]  /*3df0*/  LDSM.16.M88.4 R48, [R239+0x2800] ;  /* 0x00280000ef30783b */ /* 0x000f6a0000000200 */
[C---:B-1----:R-:W-:Y:S06]  /*3e00*/  HMMA.16816.F32 R16, R4.reuse, R40, R108 ;  /* 0x000000280410723c */ /* 0x042fec000000186c */
[C---:B------:R-:W-:Y:S06]  /*3e10*/  HMMA.16816.F32 R88, R4.reuse, R42, R128 ;  /* 0x0000002a0458723c */ /* 0x040fec0000001880 */
[C---:B--2---:R-:W-:Y:S06]  /*3e20*/  HMMA.16816.F32 R104, R4.reuse, R32, R136 ;  /* 0x000000200468723c */ /* 0x044fec0000001888 */
[C---:B---3--:R-:W-:Y:S06]  /*3e30*/  HMMA.16816.F32 R120, R4.reuse, R30, R120 ;  /* 0x0000001e0478723c */ /* 0x048fec0000001878 */
[C---:B------:R-:W-:Y:S06]  /*3e40*/  HMMA.16816.F32 R128, R4.reuse, R34, R132 ;  /* 0x000000220480723c */ /* 0x040fec0000001884 */
[C---:B------:R-:W-:Y:S06]  /*3e50*/  HMMA.16816.F32 R124, R4.reuse, R28, R124 ;  /* 0x0000001c047c723c */ /* 0x040fec000000187c */
[C---:B----4-:R-:W-:Y:S06]  /*3e60*/  HMMA.16816.F32 R108, R4.reuse, R12, R96 ;  /* 0x0000000c046c723c */ /* 0x050fec0000001860 */
[----:B------:R-:W-:Y:S06]  /*3e70*/  HMMA.16816.F32 R100, R4, R14, R92 ;  /* 0x0000000e0464723c */ /* 0x000fec000000185c */
[C---:B-----5:R-:W-:Y:S06]  /*3e80*/  HMMA.16816.F32 R92, R8.reuse, R42, R80 ;  /* 0x0000002a085c723c */ /* 0x060fec0000001850 */
[C---:B------:R-:W-:Y:S01]  /*3e90*/  HMMA.16816.F32 R132, R8.reuse, R12, R44 ;  /* 0x0000000c0884723c */ /* 0x040fe2000000182c */
[----:B------:R-:W-:Y:S05]  /*3ea0*/  LDSM.16.M88.4 R44, [R234+0xa000] ;  /* 0x00a00000ea2c783b */ /* 0x000fea0000000200 */
[C---:B------:R-:W-:Y:S01]  /*3eb0*/  HMMA.16816.F32 R80, R8.reuse, R14, R36 ;  /* 0x0000000e0850723c */ /* 0x040fe20000001824 */
[----:B------:R-:W1:Y:S04]  /*3ec0*/  LDSM.16.M88.4 R12, [R238+0x6000] ;  /* 0x00600000ee0c783b */ /* 0x000e680000000200 */
[----:B------:R-:W-:Y:S01]  /*3ed0*/  LDSM.16.M88.4 R36, [R234+0xb000] ;  /* 0x00b00000ea24783b */ /* 0x000fe20000000200 */
[C---:B------:R-:W-:Y:S03]  /*3ee0*/  HMMA.16816.F32 R96, R8.reuse, R40, R84 ;  /* 0x000000280860723c */ /* 0x040fe60000001854 */
[----:B------:R-:W2:Y:S03]  /*3ef0*/  LDSM.16.M88.4 R40, [R234+0xa800] ;  /* 0x00a80000ea28783b */ /* 0x000ea60000000200 */
[C---:B------:R-:W-:Y:S06]  /*3f00*/  HMMA.16816.F32 R4, R8.reuse, R28, R60 ;  /* 0x0000001c0804723c */ /* 0x040fec000000183c */
[C---:B------:R-:W-:Y:S06]  /*3f10*/  HMMA.16816.F32 R68, R8.reuse, R32, R68 ;  /* 0x000000200844723c */ /* 0x040fec0000001844 */
[C---:B------:R-:W-:Y:S01]  /*3f20*/  HMMA.16816.F32 R64, R8.reuse, R34, R64 ;  /* 0x000000220840723c */ /* 0x040fe20000001840 */
[----:B------:R-:W3:Y:S05]  /*3f30*/  LDSM.16.M88.4 R32, [R234+0xb800] ;  /* 0x00b80000ea20783b */ /* 0x000eea0000000200 */
[----:B------:R-:W-:Y:S01]  /*3f40*/  HMMA.16816.F32 R60, R8, R30, R76 ;  /* 0x0000001e083c723c */ /* 0x000fe2000000184c */
[----:B------:R-:W-:Y:S04]  /*3f50*/  LDSM.16.M88.4 R28, [R233+0x2000] ;  /* 0x00200000e91c783b */ /* 0x000fe80000000200 */
[----:B------:R-:W-:Y:S01]  /*3f60*/  LDSM.16.M88.4 R8, [R237+0x4000] ;  /* 0x00400000ed08783b */ /* 0x000fe20000000200 */
[C---:B------:R-:W-:Y:S03]  /*3f70*/  HMMA.16816.F32 R76, R20.reuse, R56, R16 ;  /* 0x00000038144c723c */ /* 0x040fe60000001810 */
[----:B------:R-:W4:Y:S03]  /*3f80*/  LDSM.16.M88.4 R16, [R238+0x4000] ;  /* 0x00400000ee10783b */ /* 0x000f260000000200 */
        /* <DEDUP_REMOVED lines=9> */
[C---:B------:R-:W-:Y:S06]  /*4020*/  HMMA.16816.F32 R92, R24.reuse, R58, R92 ;  /* 0x0000003a185c723c */ /* 0x040fec000000185c */
[C---:B------:R-:W-:Y:S06]  /*4030*/  HMMA.16816.F32 R112, R24.reuse, R48, R68 ;  /* 0x000000301870723c */ /* 0x040fec0000001844 */
[C---:B------:R-:W-:Y:S01]  /*4040*/  HMMA.16816.F32 R108, R24.reuse, R50, R64 ;  /* 0x00000032186c723c */ /* 0x040fe20000001840 */
[----:B------:R-:W-:Y:S05]  /*4050*/  LDSM.16.M88.4 R48, [R233+0x3000] ;  /* 0x00300000e930783b */ /* 0x000fea0000000200 */
[C---:B------:R-:W-:Y:S01]  /*4060*/  HMMA.16816.F32 R56, R24.reuse, R52, R4 ;  /* 0x000000341838723c */ /* 0x040fe20000001804 */
[----:B------:R-:W5:Y:S05]  /*4070*/  LDSM.16.M88.4 R4, [R237+0x6000] ;  /* 0x00600000ed04783b */ /* 0x000f6a0000000200 */
[----:B------:R-:W-:Y:S01]  /*4080*/  HMMA.16816.F32 R60, R24, R54, R60 ;  /* 0x00000036183c723c */ /* 0x000fe2000000183c */
[----:B------:R-:W5:Y:S01]  /*4090*/  LDSM.16.M88.4 R52, [R233+0x3800] ;  /* 0x00380000e934783b */ /* 0x000f620000000200 */
[----:B------:R-:W-:-:S04]  /*40a0*/  DEPBAR.LE SB0, 0x0 ;  /* 0x000080000000791a */ /* 0x000fc80000000000 */
[C---:B------:R-:W-:Y:S06]  /*40b0*/  HMMA.16816.F32 R68, R24.reuse, R72, R132 ;  /* 0x000000481844723c */ /* 0x040fec0000001884 */
[----:B------:R-:W-:Y:S06]  /*40c0*/  HMMA.16816.F32 R64, R24, R74, R80 ;  /* 0x0000004a1840723c */ /* 0x000fec0000001850 */
[C---:B-1----:R-:W-:Y:S06]  /*40d0*/  HMMA.16816.F32 R72, R12.reuse, R44, R76 ;  /* 0x0000002c0c48723c */ /* 0x042fec000000184c */
[C---:B------:R-:W-:Y:S06]  /*40e0*/  HMMA.16816.F32 R76, R12.reuse, R46, R84 ;  /* 0x0000002e0c4c723c */ /* 0x040fec0000001854 */
[C---:B--2---:R-:W-:Y:S06]  /*40f0*/  HMMA.16816.F32 R84, R12.reuse, R40, R88 ;  /* 0x000000280c54723c */ /* 0x044fec0000001858 */
[C---:B------:R-:W-:Y:S06]  /*4100*/  HMMA.16816.F32 R88, R12.reuse, R42, R128 ;  /* 0x0000002a0c58723c */ /* 0x040fec0000001880 */
[C---:B------:R-:W-:Y:S06]  /*4110*/  HMMA.16816.F32 R104, R12.reuse, R36, R104 ;  /* 0x000000240c68723c */ /* 0x040fec0000001868 */
[C---:B------:R-:W-:Y:S06]  /*4120*/  HMMA.16816.F32 R116, R12.reuse, R38, R116 ;  /* 0x000000260c74723c */ /* 0x040fec0000001874 */
[C---:B---3--:R-:W-:Y:S06]  /*4130*/  HMMA.16816.F32 R120, R12.reuse, R32, R120 ;  /* 0x000000200c78723c */ /* 0x048fec0000001878 */
[----:B------:R-:W-:Y:S06]  /*4140*/  HMMA.16816.F32 R100, R12, R34, R100 ;  /* 0x000000220c64723c */ /* 0x000fec0000001864 */
        /* <DEDUP_REMOVED lines=11> */
[C---:B------:R-:W-:Y:S06]  /*4200*/  HMMA.16816.F32 R60, R4.reuse, R22, R88 ;  /* 0x00000016043c723c */ /* 0x040fec0000001858 */
[C---:B------:R-:W-:Y:S06]  /*4210*/  HMMA.16816.F32 R64, R4.reuse, R48, R104 ;  /* 0x000000300440723c */ /* 0x040fec0000001868 */
[C---:B------:R-:W-:Y:S06]  /*4220*/  HMMA.16816.F32 R116, R4.reuse, R50, R116 ;  /* 0x000000320474723c */ /* 0x040fec0000001874 */
[C---:B------:R-:W-:Y:S06]  /*4230*/  HMMA.16816.F32 R68, R4.reuse, R52, R120 ;  /* 0x000000340444723c */ /* 0x040fec0000001878 */
[----:B------:R-:W-:Y:S06]  /*4240*/  HMMA.16816.F32 R100, R4, R54, R100 ;  /* 0x000000360464723c */ /* 0x000fec0000001864 */
[----:B------:R-:W-:Y:S01]  /*4250*/  HMMA.16816.F32 R168, R8, R52, R12 ;  /* 0x0000003408a8723c */ /* 0x000fe2000000180c */
[----:B------:R-:W-:-:S02]  /*4260*/  SHF.R.S32.HI R4, RZ, 0x1f, R2 ;  /* 0x0000001fff047819 */ /* 0x000fc40000011402 */
[----:B------:R-:W-:Y:S02]  /*4270*/  LEA R6, R146, UR24, 0x4 ;  /* 0x0000001892067c11 */ /* 0x000fe4000f8e20ff */
[----:B------:R-:W-:Y:S01]  /*4280*/  LEA.HI R4, R4, R2, RZ, 0x2 ;  /* 0x0000000204047211 */ /* 0x000fe200078f10ff */
[----:B------:R-:W-:Y:S01]  /*4290*/  IMAD.U32 R2, RZ, RZ, UR18 ;  /* 0x00000012ff027e24 */ /* 0x000fe2000f8e00ff */
[----:B------:R-:W-:Y:S01]  /*42a0*/  HMMA.16816.F32 R96, R8, R28, R96 ;  /* 0x0000001c0860723c */ /* 0x000fe20000001860 */
[----:B------:R-:W-:Y:S01]  /*42b0*/  IMAD.U32 R15, RZ, RZ, UR22 ;  /* 0x00000016ff0f7e24 */ /* 0x000fe2000f8e00ff */
[----:B------:R-:W-:Y:S01]  /*42c0*/  SHF.R.S32.HI R151, RZ, 0x2, R4 ;  /* 0x00000002ff977819 */ /* 0x000fe20000011404 */
[----:B------:R-:W-:-:S03]  /*42d0*/  IMAD R2, R2, 0x40, R154 ;  /* 0x0000004002027824 */ /* 0x000fc600078e029a */
[C---:B------:R-:W-:Y:S01]  /*42e0*/  HMMA.16816.F32 R92, R8.reuse, R30, R92 ;  /* 0x0000001e085c723c */ /* 0x040fe2000000185c */
[----:B------:R-:W-:Y:S01]  /*42f0*/  IMAD.IADD R6, R151, 0x1, R6 ;  /* 0x0000000197067824 */ /* 0x000fe200078e0206 */
[----:B------:R-:W-:Y:S01]  /*4300*/  STL [R1+0x50], R151 ;  /* 0x0000509701007387 */ /* 0x000fe20000100800 */
[C---:B------:R-:W-:Y:S02]  /*4310*/  VIADD R5, R2.reuse, 0x1 ;  /* 0x0000000102057836 */ /* 0x040fe40000000000 */
[C---:B------:R-:W-:Y:S01]  /*4320*/  VIADD R4, R2.reuse, 0x8 ;  /* 0x0000000802047836 */ /* 0x040fe20000000000 */
[----:B------:R-:W-:Y:S01]  /*4330*/  HMMA.16816.F32 R80, R8, R20, R80 ;  /* 0x000000140850723c */ /* 0x000fe20000001850 */
[----:B------:R-:W-:Y:S01]  /*4340*/  IADD3 R7, R15, 0x40, R6 ;  /* 0x000000400f077810 */ /* 0x000fe20007ffe006 */
[C---:B------:R-:W-:Y:S02]  /*4350*/  VIADD R12, R2.reuse, 0x20 ;  /* 0x00000020020c7836 */ /* 0x040fe40000000000 */
[----:B------:R-:W-:-:S02]  /*4360*/  VIADD R14, R2, 0x21 ;  /* 0x00000021020e7836 */ /* 0x000fc40000000000 */
[----:B------:R-:W-:Y:S01]  /*4370*/  HMMA.16816.F32 R72, R8, R22, R40 ;  /* 0x000000160848723c */ /* 0x000fe20000001828 */
[C---:B------:R-:W-:Y:S02]  /*4380*/  VIADD R20, R2.reuse, 0x31 ;  /* 0x0000003102147836 */ /* 0x040fe40000000000 */
[----:B------:R-:W-:-:S03]  /*4390*/  VIADD R21, R2, 0x30 ;  /* 0x0000003002157836 */ /* 0x000fc60000000000 */
[C---:B------:R-:W-:Y:S01]  /*43a0*/  HMMA.16816.F32 R76, R8.reuse, R48, R24 ;  /* 0x00000030084c723c */ /* 0x040fe20000001818 */
[----:B------:R-:W-:Y:S01]  /*43b0*/  VIMNMX R22, R7, UR5, PT ;  /* 0x0000000507167c48 */ /* 0x000fe2000bfe0100 */
[C---:B------:R-:W-:Y:S01]  /*43c0*/  VIADD R7, R2.reuse, 0x19 ;  /* 0x0000001902077836 */ /* 0x040fe20000000000 */
[----:B------:R-:W-:Y:S02]  /*43d0*/  BAR.SYNC.DEFER_BLOCKING 0x0 ;  /* 0x0000000000007b1d */ /* 0x000fe40000010000 */
[-C--:B------:R-:W-:Y:S01]  /*43e0*/  ISETP.GE.AND P3, PT, R2, R22.reuse, PT ;  /* 0x000000160200720c */ /* 0x080fe20003f66270 */
[----:B------:R-:W-:Y:S01]  /*43f0*/  HMMA.16816.F32 R84, R8, R50, R36 ;  /* 0x000000320854723c */ /* 0x000fe20000001824 */
[-C--:B------:R-:W-:Y:S02]  /*4400*/  ISETP.GE.AND P2, PT, R5, R22.reuse, PT ;  /* 0x000000160500720c */ /* 0x080fe40003f46270 */
[----:B------:R-:W-:-:S03]  /*4410*/  ISETP.GE.AND P4, PT, R21, R22, PT ;  /* 0x000000161500720c */ /* 0x000fc60003f86270 */
[----:B------:R-:W-:Y:S07]  /*4420*/  HMMA.16816.F32 R172, R8, R54, R16 ;  /* 0x0000003608ac723c */ /* 0x000fee0000001810 */
[----:B------:R-:W-:Y:S01]  /*4430*/  IADD3 R8, R15, 0x48, R6 ;  /* 0x000000480f087810 */ /* 0x000fe20007ffe006 */
[C---:B------:R-:W-:Y:S02]  /*4440*/  VIADD R9, R6.reuse, 0x40 ;  /* 0x0000004006097836 */ /* 0x040fe40000000000 */
[----:B------:R-:W-:Y:S01]  /*4450*/  VIADD R10, R6, 0x48 ;  /* 0x00000048060a7836 */ /* 0x000fe20000000000 */
[----:B------:R-:W-:Y:S01]  /*4460*/  VIMNMX R48, R8, UR5, PT ;  /* 0x0000000508307c48 */ /* 0x000fe2000bfe0100 */
[C---:B------:R-:W-:Y:S01]  /*4470*/  VIADD R11, R2.reuse, 0x9 ;  /* 0x00000009020b7836 */ /* 0x040fe20000000000 */
[----:B------:R-:W-:Y:S01]  /*4480*/  VIADDMNMX R250, R9, UR23, RZ, !PT ;  /* 0x0000001709fa7c46 */ /* 0x000fe2000f8001ff */
[----:B------:R-:W-:Y:S01]  /*4490*/  VIADD R9, R2, 0x11 ;  /* 0x0000001102097836 */ /* 0x000fe20000000000 */
[----:B------:R-:W-:Y:S01]  /*44a0*/  VIADDMNMX R249, R10, UR23, RZ, !PT ;  /* 0x000000170af97c46 */ /* 0x000fe2000f8001ff */
[C---:B------:R-:W-:Y:S01]  /*44b0*/  VIADD R10, R2.reuse, 0x10 ;  /* 0x00000010020a7836 */ /* 0x040fe20000000000 */
[C---:B------:R-:W-:Y:S01]  /*44c0*/  ISETP.GE.AND P1, PT, R2.reuse, R48, PT ;  /* 0x000000300200720c */ /* 0x040fe20003f26270 */
[C---:B------:R-:W-:Y:S01]  /*44d0*/  VIADD R8, R2.reuse, 0x18 ;  /* 0x0000001802087836 */ /* 0x040fe20000000000 */
[C---:B------:R-:W-:Y:S01]  /*44e0*/  ISETP.LT.OR P3, PT, R2.reuse, R250, P3 ;  /* 0x000000fa0200720c */ /* 0x040fe20001f61670 */
[C---:B------:R-:W-:Y:S01]  /*44f0*/  VIADD R18, R2.reuse, 0x39 ;  /* 0x0000003902127836 */ /* 0x040fe20000000000 */
[C---:B------:R-:W-:Y:S01]  /*4500*/  ISETP.LT.OR P1, PT, R2.reuse, R249, P1 ;  /* 0x000000f90200720c */ /* 0x040fe20000f21670 */
[----:B------:R-:W-:Y:S01]  /*4510*/  VIADD R17, R2, 0x28 ;  /* 0x0000002802117836 */ /* 0x000fe20000000000 */
[----:B------:R-:W-:Y:S01]  /*4520*/  FSEL R32, R32, -INF , !P3 ;  /* 0xff80000020207808 */ /* 0x000fe20005800000 */
[C---:B------:R-:W-:Y:S01]  /*4530*/  VIADD R16, R2.reuse, 0x29 ;  /* 0x0000002902107836 */ /* 0x040fe20000000000 */
[----:B------:R-:W-:Y:S01]  /*4540*/  ISETP.GE.AND P0, PT, R5, R48, PT ;  /* 0x000000300500720c */ /* 0x000fe20003f06270 */
[----:B------:R-:W-:Y:S01]  /*4550*/  VIADD R19, R2, 0x38 ;  /* 0x0000003802137836 */ /* 0x000fe20000000000 */
[----:B------:R-:W-:Y:S01]  /*4560*/  FSEL R36, R34, -INF , !P1 ;  /* 0xff80000022247808 */ /* 0x000fe20004800000 */
[----:B------:R-:W-:Y:S01]  /*4570*/  STL [R1], R48 ;  /* 0x0000003001007387 */ /* 0x000fe20000100800 */
[----:B------:R-:W-:-:S02]  /*4580*/  ISETP.GE.AND P3, PT, R4, R22, PT ;  /* 0x000000160400720c */ /* 0x000fc40003f66270 */
[C---:B------:R-:W-:Y:S01]  /*4590*/  ISETP.GE.AND P1, PT, R4.reuse, R48, PT ;  /* 0x000000300400720c */ /* 0x040fe20003f26270 */
[----:B------:R1:W-:Y:S01]  /*45a0*/  STL [R1+0x4], R22 ;  /* 0x0000041601007387 */ /* 0x0003e20000100800 */
[CC--:B------:R-:W-:Y:S02]  /*45b0*/  ISETP.LT.OR P2, PT, R5.reuse, R250.reuse, P2 ;  /* 0x000000fa0500720c */ /* 0x0c0fe40001741670 */
[-C--:B------:R-:W-:Y:S02]  /*45c0*/  ISETP.LT.OR P0, PT, R5, R249.reuse, P0 ;  /* 0x000000f90500720c */ /* 0x080fe40000701670 */
[C---:B------:R-:W-:Y:S02]  /*45d0*/  ISETP.LT.OR P3, PT, R4.reuse, R250, P3 ;  /* 0x000000fa0400720c */ /* 0x040fe40001f61670 */
[----:B------:R-:W-:Y:S02]  /*45e0*/  ISETP.LT.OR P1, PT, R4, R249, P1 ;  /* 0x000000f90400720c */ /* 0x000fe40000f21670 */
[----:B------:R-:W-:-:S02]  /*45f0*/  FSEL R33, R33, -INF , !P2 ;  /* 0xff80000021217808 */ /* 0x000fc40005000000 */
[----:B------:R-:W-:Y:S02]  /*4600*/  FSEL R37, R35, -INF , !P0 ;  /* 0xff80000023257808 */ /* 0x000fe40004000000 */
[----:B------:R-:W-:Y:S02]  /*4610*/  FSEL R34, R44, -INF , !P3 ;  /* 0xff8000002c227808 */ /* 0x000fe40005800000 */
[C---:B------:R-:W-:Y:S02]  /*4620*/  ISETP.GE.AND P2, PT, R11.reuse, R22, PT ;  /* 0x000000160b00720c */ /* 0x040fe40003f46270 */
[----:B------:R-:W-:Y:S02]  /*4630*/  ISETP.GE.AND P0, PT, R11, R48, PT ;  /* 0x000000300b00720c */ /* 0x000fe40003f06270 */
[----:B------:R-:W-:Y:S02]  /*4640*/  FSEL R38, R46, -INF , !P1 ;  /* 0xff8000002e267808 */ /* 0x000fe40004800000 */
[----:B------:R-:W-:-:S02]  /*4650*/  ISETP.GE.AND P3, PT, R10, R22, PT ;  /* 0x000000160a00720c */ /* 0x000fc40003f66270 */
[C---:B------:R-:W-:Y:S02]  /*4660*/  ISETP.GE.AND P1, PT, R10.reuse, R48, PT ;  /* 0x000000300a00720c */ /* 0x040fe40003f26270 */
        /* <DEDUP_REMOVED lines=11> */
[----:B------:R-:W-:Y:S02]  /*4720*/  FMNMX.FTZ R13, R32, R33, !PT ;  /* 0x00000021200d7209 */ /* 0x000fe40007810000 */
[C---:B------:R-:W-:Y:S02]  /*4730*/  ISETP.GE.AND P1, PT, R8.reuse, R48, PT ;  /* 0x000000300800720c */ /* 0x040fe40003f26270 */
[CC--:B------:R-:W-:Y:S02]  /*4740*/  ISETP.LT.OR P2, PT, R9.reuse, R250.reuse, P2 ;  /* 0x000000fa0900720c */ /* 0x0c0fe40001741670 */
[----:B------:R-:W-:Y:S02]  /*4750*/  ISETP.LT.OR P0, PT, R9, R249, P0 ;  /* 0x000000f90900720c */ /* 0x000fe40000701670 */
[----:B------:R-:W-:Y:S02]  /*4760*/  ISETP.LT.OR P3, PT, R8, R250, P3 ;  /* 0x000000fa0800720c */ /* 0x000fe40001f61670 */
[----:B------:R-:W-:-:S02]  /*4770*/  FMNMX.FTZ R13, R34, R13, !PT ;  /* 0x0000000d220d7209 */ /* 0x000fc40007810000 */
[----:B------:R-:W-:Y:S02]  /*4780*/  ISETP.LT.OR P1, PT, R8, R249, P1 ;  /* 0x000000f90800720c */ /* 0x000fe40000f21670 */
[----:B------:R-:W-:Y:S02]  /*4790*/  FSEL R41, R57, -INF , !P2 ;  /* 0xff80000039297808 */ /* 0x000fe40005000000 */
[----:B------:R-:W-:Y:S02]  /*47a0*/  FSEL R45, R59, -INF , !P0 ;  /* 0xff8000003b2d7808 */ /* 0x000fe40004000000 */
[----:B------:R-:W-:Y:S02]  /*47b0*/  FSEL R42, R60, -INF , !P3 ;  /* 0xff8000003c2a7808 */ /* 0x000fe40005800000 */
[----:B------:R-:W-:Y:S02]  /*47c0*/  FMNMX.FTZ R13, R35, R13, !PT ;  /* 0x0000000d230d7209 */ /* 0x000fe40007810000 */
[----:B------:R-:W-:-:S02]  /*47d0*/  ISETP.GE.AND P2, PT, R7, R22, PT ;  /* 0x000000160700720c */ /* 0x000fc40003f46270 */
[----:B------:R-:W-:Y:S02]  /*47e0*/  FSEL R59, R62, -INF , !P1 ;  /* 0xff8000003e3b7808 */ /* 0x000fe40004800000 */
[C---:B------:R-:W-:Y:S02]  /*47f0*/  ISETP.GE.AND P3, PT, R12.reuse, R22, PT ;  /* 0x000000160c00720c */ /* 0x040fe40003f66270 */
[----:B------:R-:W-:Y:S02]  /*4800*/  ISETP.GE.AND P1, PT, R12, R48, PT ;  /* 0x000000300c00720c */ /* 0x000fe40003f26270 */
[----:B------:R-:W-:Y:S02]  /*4810*/  FMNMX.FTZ R13, R40, R13, !PT ;  /* 0x0000000d280d7209 */ /* 0x000fe40007810000 */
[-C--:B------:R-:W-:Y:S02]  /*4820*/  ISETP.LT.OR P2, PT, R7, R250.reuse, P2 ;  /* 0x000000fa0700720c */ /* 0x080fe40001741670 */
[----:B------:R-:W-:-:S02]  /*4830*/  ISETP.LT.OR P3, PT, R12, R250, P3 ;  /* 0x000000fa0c00720c */ /* 0x000fc40001f61670 */
[----:B------:R-:W-:Y:S02]  /*4840*/  ISETP.LT.OR P1, PT, R12, R249, P1 ;  /* 0x000000f90c00720c */ /* 0x000fe40000f21670 */
[----:B------:R-:W-:Y:S02]  /*4850*/  FMNMX.FTZ R13, R41, R13, !PT ;  /* 0x0000000d290d7209 */ /* 0x000fe40007810000 */
[----:B------:R-:W-:Y:S02]  /*4860*/  FSEL R43, R61, -INF , !P2 ;  /* 0xff8000003d2b7808 */ /* 0x000fe40005000000 */
[----:B------:R-:W-:Y:S02]  /*4870*/  FSEL R184, R64, -INF , !P3 ;  /* 0xff80000040b87808 */ /* 0x000fe40005800000 */
[----:B------:R-:W-:Y:S02]  /*4880*/  ISETP.GE.AND P2, PT, R14, R22, PT ;  /* 0x000000160e00720c */ /* 0x000fe40003f46270 */
[----:B------:R-:W-:-:S02]  /*4890*/  FSEL R186, R66, -INF , !P1 ;  /* 0xff80000042ba7808 */ /* 0x000fc40004800000 */
[----:B------:R-:W-:Y:S02]  /*48a0*/  ISETP.GE.AND P3, PT, R20, R22, PT ;  /* 0x000000161400720c */ /* 0x000fe40003f66270 */
[----:B------:R-:W-:Y:S02]  /*48b0*/  ISETP.GE.AND P0, PT, R7, R48, PT ;  /* 0x000000300700720c */ /* 0x000fe40003f06270 */
[----:B------:R-:W-:Y:S02]  /*48c0*/  ISETP.GE.AND P1, PT, R18, R22, PT ;  /* 0x000000161200720c */ /* 0x000fe40003f26270 */
[----:B------:R-:W-:Y:S02]  /*48d0*/  FMNMX.FTZ R13, R42, R13, !PT ;  /* 0x0000000d2a0d7209 */ /* 0x000fe40007810000 */
[-C--:B------:R-:W-:Y:S02]  /*48e0*/  ISETP.LT.OR P2, PT, R14, R250.reuse, P2 ;  /* 0x000000fa0e00720c */ /* 0x080fe40001741670 */
[----:B------:R-:W-:-:S02]  /*48f0*/  ISETP.LT.OR P3, PT, R20, R250, P3 ;  /* 0x000000fa1400720c */ /* 0x000fc40001f61670 */
[----:B------:R-:W-:Y:S02]  /*4900*/  ISETP.LT.OR P0, PT, R7, R249, P0 ;  /* 0x000000f90700720c */ /* 0x000fe40000701670 */
[----:B------:R-:W-:Y:S02]  /*4910*/  ISETP.LT.OR P1, PT, R18, R250, P1 ;  /* 0x000000fa1200720c */ /* 0x000fe40000f21670 */
[----:B------:R-:W-:Y:S02]  /*4920*/  ISETP.GE.AND P6, PT, R17, R22, PT ;  /* 0x000000161100720c */ /* 0x000fe40003fc6270 */
[----:B------:R-:W-:Y:S02]  /*4930*/  FMNMX.FTZ R13, R43, R13, !PT ;  /* 0x0000000d2b0d7209 */ /* 0x000fe40007810000 */
[----:B------:R-:W-:Y:S02]  /*4940*/  FSEL R183, R65, -INF , !P2 ;  /* 0xff80000041b77808 */ /* 0x000fe40005000000 */
[----:B------:R-:W-:-:S02]  /*4950*/  FSEL R23, R69, -INF , !P3 ;  /* 0xff80000045177808 */ /* 0x000fc40005800000 */
[----:B------:R-:W-:Y:S02]  /*4960*/  FSEL R63, R63, -INF , !P0 ;  /* 0xff8000003f3f7808 */ /* 0x000fe40004000000 */
[-C--:B------:R-:W-:Y:S01]  /*4970*/  ISETP.GE.AND P5, PT, R16, R22.reuse, PT ;  /* 0x000000161000720c */ /* 0x080fe20003fa6270 */
[----:B------:R2:W-:Y:S01]  /*4980*/  STL [R1+0x20], R23 ;  /* 0x0000201701007387 */ /* 0x0005e20000100800 */
[----:B------:R-:W-:Y:S02]  /*4990*/  ISETP.GE.AND P2, PT, R19, R22, PT ;  /* 0x000000161300720c */ /* 0x000fe40003f46270 */
[----:B------:R-:W-:Y:S02]  /*49a0*/  FSEL R46, R101, -INF , !P1 ;  /* 0xff800000652e7808 */ /* 0x000fe40004800000 */
[----:B------:R-:W-:Y:S02]  /*49b0*/  ISETP.GE.AND P0, PT, R14, R48, PT ;  /* 0x000000300e00720c */ /* 0x000fe40003f06270 */
[----:B------:R-:W-:Y:S01]  /*49c0*/  ISETP.LT.OR P6, PT, R17, R250, P6 ;  /* 0x000000fa1100720c */ /* 0x000fe200037c1670 */
[----:B------:R2:W-:Y:S01]  /*49d0*/  STL [R1+0x1c], R46 ;  /* 0x00001c2e01007387 */ /* 0x0005e20000100800 */
[----:B-1----:R-:W-:-:S02]  /*49e0*/  FMNMX.FTZ R22, R184, R13, !PT ;  /* 0x0000000db8167209 */ /* 0x002fc40007810000 */
[----:B------:R-:W-:Y:S02]  /*49f0*/  ISETP.LT.OR P0, PT, R14, R249, P0 ;  /* 0x000000f90e00720c */ /* 0x000fe40000701670 */
[----:B------:R-:W-:Y:S02]  /*4a00*/  ISETP.LT.OR P5, PT, R16, R250, P5 ;  /* 0x000000fa1000720c */ /* 0x000fe40002fa1670 */
[----:B------:R-:W-:Y:S02]  /*4a10*/  FSEL R181, R116, -INF , !P6 ;  /* 0xff80000074b57808 */ /* 0x000fe40007000000 */
[----:B------:R-:W-:Y:S02]  /*4a20*/  FMNMX.FTZ R13, R36, R37, !PT ;  /* 0x00000025240d7209 */ /* 0x000fe40007810000 */
[----:B------:R-:W-:Y:S02]  /*4a30*/  FMNMX.FTZ R22, R183, R22, !PT ;  /* 0x00000016b7167209 */ /* 0x000fe40007810000 */
[----:B------:R-:W-:-:S02]  /*4a40*/  FSEL R185, R67, -INF , !P0 ;  /* 0xff80000043b97808 */ /* 0x000fc40004000000 */
[----:B------:R-:W-:Y:S02]  /*4a50*/  ISETP.LT.OR P4, PT, R21, R250, P4 ;  /* 0x000000fa1500720c */ /* 0x000fe40002781670 */
[----:B------:R-:W-:Y:S02]  /*4a60*/  FSEL R182, R117, -INF , !P5 ;  /* 0xff80000075b67808 */ /* 0x000fe40006800000 */
[----:B------:R-:W-:Y:S02]  /*4a70*/  FMNMX.FTZ R13, R38, R13, !PT ;  /* 0x0000000d260d7209 */ /* 0x000fe40007810000 */
[----:B------:R-:W-:Y:S02]  /*4a80*/  FMNMX.FTZ R22, R181, R22, !PT ;  /* 0x00000016b5167209 */ /* 0x000fe40007810000 */
[----:B------:R-:W-:Y:S02]  /*4a90*/  PLOP3.LUT P0, PT, PT, PT, UP0, 0x80, 0x0 ;  /* 0x000000000000781c */ /* 0x000fe40003f0f008 */
[----:B------:R-:W-:-:S02]  /*4aa0*/  FSEL R218, R68, -INF , !P4 ;  /* 0xff80000044da7808 */ /* 0x000fc40006000000 */
[----:B------:R-:W-:Y:S02]  /*4ab0*/  FMNMX.FTZ R13, R39, R13, !PT ;  /* 0x0000000d270d7209 */ /* 0x000fe40007810000 */
[----:B------:R-:W-:Y:S02]  /*4ac0*/  FMNMX.FTZ R22, R182, R22, !PT ;  /* 0x00000016b6167209 */ /* 0x000fe40007810000 */
[----:B------:R-:W-:Y:S02]  /*4ad0*/  ISETP.LT.OR P2, PT, R19, R250, P2 ;  /* 0x000000fa1300720c */ /* 0x000fe40001741670 */
[----:B------:R-:W-:Y:S02]  /*4ae0*/  FMNMX.FTZ R13, R44, R13, !PT ;  /* 0x0000000d2c0d7209 */ /* 0x000fe40007810000 */
[----:B------:R-:W-:Y:S02]  /*4af0*/  FMNMX.FTZ R22, R218, R22, !PT ;  /* 0x00000016da167209 */ /* 0x000fe40007810000 */
[----:B------:R-:W-:-:S02]  /*4b00*/  FSEL R223, R100, -INF , !P2 ;  /* 0xff80000064df7808 */ /* 0x000fc40005000000 */
[----:B------:R-:W-:Y:S02]  /*4b10*/  FMNMX.FTZ R13, R45, R13, !PT ;  /* 0x0000000d2d0d7209 */ /* 0x000fe40007810000 */
[----:B------:R-:W-:Y:S02]  /*4b20*/  FMNMX.FTZ R22, R23, R22, !PT ;  /* 0x0000001617167209 */ /* 0x000fe40007810000 */
[----:B------:R-:W-:Y:S02]  /*4b30*/  FMNMX.FTZ R30, R59, R13, !PT ;  /* 0x0000000d3b1e7209 */ /* 0x000fe40007810000 */
[----:B------:R-:W-:Y:S01]  /*4b40*/  FMNMX.FTZ R31, R223, R22, !PT ;  /* 0x00000016df1f7209 */ /* 0x000fe20007810000 */
[----:B--2---:R-:W-:Y:S06]  /*4b50*/  @!P0 BRA `(.L_x_541) ;  /* 0x0000000000748947 */ /* 0x004fec0003800000 */
[----:B------:R-:W-:Y:S02]  /*4b60*/  UIADD3 UR11, UR19, -0x2, URZ ;  /* 0xfffffffe130b7890 */ /* 0x000fe4000fffe03f */
[----:B------:R-:W-:Y:S02]  /*4b70*/  USHF.L.U32 UR24, UR8, 0x5, URZ ;  /* 0x0000000508187899 */ /* 0x000fe4000800063f */
[----:B------:R-:W-:Y:S02]  /*4b80*/  USHF.R.S32.HI UR10, URZ, 0x1f, UR11 ;  /* 0x0000001f3f0a7899 */ /* 0x000fe4000801140b */
[----:B------:R-:W-:Y:S01]  /*4b90*/  UIMAD UR29, UR29, UR11, URZ ;  /* 0x0000000b1d1d72a4 */ /* 0x000fe2000f8e023f */
[----:B------:R-:W-:-:S03]  /*4ba0*/  IMAD.WIDE.U32 R22, R147, UR11, R152 ;  /* 0x0000000b93167c25 */ /* 0x000fc6000f8e0098 */
[----:B------:R-:W-:-:S03]  /*4bb0*/  UIMAD UR29, UR10, UR31, UR29 ;  /* 0x0000001f0a1d72a4 */ /* 0x000fc6000f8e021d */
[----:B------:R-:W-:Y:S02]  /*4bc0*/  ULDC.64 UR10, c[0x0][0x218] ;  /* 0x00008600000a7ab9 */ /* 0x000fe40000000a00 */
[----:B------:R-:W-:Y:S01]  /*4bd0*/  LEA R26, P2, R22, UR10, 0x1 ;  /* 0x0000000a161a7c11 */ /* 0x000fe2000f8408ff */
[----:B------:R-:W-:Y:S01]  /*4be0*/  VIADD R13, R23, UR29 ;  /* 0x0000001d170d7c36 */ /* 0x000fe20008000000 */
[----:B------:R-:W-:Y:S02]  /*4bf0*/  USHF.L.U64.HI UR10, UR8, 0x5, UR9 ;  /* 0x00000005080a7899 */ /* 0x000fe40008010209 */
[----:B------:R-:W-:Y:S02]  /*4c00*/  IADD3 R24, P1, R26, UR24, RZ ;  /* 0x000000181a187c10 */ /* 0x000fe4000ff3e0ff */
[----:B------:R-:W-:Y:S02]  /*4c10*/  LEA.HI.X R27, R22, UR11, R13, 0x1, P2 ;  /* 0x0000000b161b7c11 */ /* 0x000fe400090f0c0d */
[----:B------:R-:W-:-:S02]  /*4c20*/  IADD3 R22, P2, R24, UR24, RZ ;  /* 0x0000001818167c10 */ /* 0x000fc4000ff5e0ff */
        /* <DEDUP_REMOVED lines=16> */
.L_x_541:
[----:B------:R-:W-:Y:S01]  /*4d30*/  FMNMX.FTZ R13, R46, R31, !PT ;  /* 0x0000001f2e0d7209 */ /* 0x000fe20007810000 */
[----:B------:R-:W-:Y:S01]  /*4d40*/  STL [R1+0x90], R239 ;  /* 0x000090ef01007387 */ /* 0x000fe20000100800 */
[----:B------:R-:W-:Y:S02]  /*4d50*/  ISETP.GE.AND P2, PT, R17, R48, PT ;  /* 0x000000301100720c */ /* 0x000fe40003f46270 */
[----:B-1----:R-:W-:Y:S01]  /*4d60*/  FMNMX.FTZ R22, R63, R30, !PT ;  /* 0x0000001e3f167209 */ /* 0x002fe20007810000 */
[----:B------:R-:W1:Y:S01]  /*4d70*/  SHFL.BFLY PT, R23, R13, 0x2, 0x1f ;  /* 0x0c401f000d177f89 */ /* 0x000e6200000e0000 */
[----:B------:R-:W-:Y:S02]  /*4d80*/  ISETP.GE.AND P1, PT, R16, R48, PT ;  /* 0x000000301000720c */ /* 0x000fe40003f26270 */
[----:B------:R-:W-:Y:S01]  /*4d90*/  ISETP.LT.OR P2, PT, R17, R249, P2 ;  /* 0x000000f91100720c */ /* 0x000fe20001741670 */
[----:B------:R-:W-:Y:S01]  /*4da0*/  STL [R1+0x8c], R250 ;  /* 0x00008cfa01007387 */ /* 0x000fe20000100800 */
[----:B------:R-:W-:-:S02]  /*4db0*/  FMNMX.FTZ R22, R186, R22, !PT ;  /* 0x00000016ba167209 */ /* 0x000fc40007810000 */
[----:B------:R-:W-:Y:S01]  /*4dc0*/  ISETP.GE.AND P3, PT, R21, R48, PT ;  /* 0x000000301500720c */ /* 0x000fe20003f66270 */
[----:B------:R-:W-:Y:S01]  /*4dd0*/  STL [R1+0x88], R238 ;  /* 0x000088ee01007387 */ /* 0x000fe20000100800 */
[----:B------:R-:W-:Y:S02]  /*4de0*/  ISETP.LT.OR P1, PT, R16, R249, P1 ;  /* 0x000000f91000720c */ /* 0x000fe40000f21670 */
[----:B------:R-:W-:Y:S01]  /*4df0*/  FSEL R180, R118, -INF , !P2 ;  /* 0xff80000076b47808 */ /* 0x000fe20005000000 */
[----:B------:R-:W-:Y:S01]  /*4e00*/  STL [R1+0x84], R237 ;  /* 0x000084ed01007387 */ /* 0x000fe20000100800 */
[----:B------:R-:W-:Y:S02]  /*4e10*/  FMNMX.FTZ R22, R185, R22, !PT ;  /* 0x00000016b9167209 */ /* 0x000fe40007810000 */
[----:B------:R-:W-:Y:S01]  /*4e20*/  ISETP.GE.AND P2, PT, R20, R48, PT ;  /* 0x000000301400720c */ /* 0x000fe20003f46270 */
[----:B------:R-:W-:Y:S01]  /*4e30*/  STL [R1+0x80], R236 ;  /* 0x000080ec01007387 */ /* 0x000fe20000100800 */
[----:B------:R-:W-:-:S02]  /*4e40*/  FSEL R179, R119, -INF , !P1 ;  /* 0xff80000077b37808 */ /* 0x000fc40004800000 */
[-C--:B------:R-:W-:Y:S01]  /*4e50*/  ISETP.LT.OR P3, PT, R21, R249.reuse, P3 ;  /* 0x000000f91500720c */ /* 0x080fe20001f61670 */
[----:B------:R-:W-:Y:S01]  /*4e60*/  STL [R1+0x7c], R235 ;  /* 0x00007ceb01007387 */ /* 0x000fe20000100800 */
[----:B------:R-:W-:Y:S02]  /*4e70*/  FMNMX.FTZ R22, R180, R22, !PT ;  /* 0x00000016b4167209 */ /* 0x000fe40007810000 */
[----:B------:R-:W-:Y:S01]  /*4e80*/  ISETP.LT.OR P2, PT, R20, R249, P2 ;  /* 0x000000f91400720c */ /* 0x000fe20001741670 */
[----:B------:R-:W-:Y:S01]  /*4e90*/  STL [R1+0x78], R234 ;  /* 0x000078ea01007387 */ /* 0x000fe20000100800 */
[----:B------:R-:W-:Y:S02]  /*4ea0*/  FSEL R220, R70, -INF , !P3 ;  /* 0xff80000046dc7808 */ /* 0x000fe40005800000 */
[----:B------:R-:W-:Y:S01]  /*4eb0*/  FMNMX.FTZ R22, R179, R22, !PT ;  /* 0x00000016b3167209 */ /* 0x000fe20007810000 */
[----:B------:R-:W-:Y:S01]  /*4ec0*/  STL [R1+0x74], R233 ;  /* 0x000074e901007387 */ /* 0x000fe20000100800 */
[----:B------:R-:W-:-:S02]  /*4ed0*/  ISETP.GE.AND P1, PT, R19, R48, PT ;  /* 0x000000301300720c */ /* 0x000fc40003f26270 */
[----:B------:R-:W-:Y:S01]  /*4ee0*/  FSEL R25, R71, -INF , !P2 ;  /* 0xff80000047197808 */ /* 0x000fe20005000000 */
[----:B------:R-:W-:Y:S01]  /*4ef0*/  STL [R1+0x70], R228 ;  /* 0x000070e401007387 */ /* 0x000fe20000100800 */
[----:B------:R-:W-:Y:S02]  /*4f00*/  FMNMX.FTZ R22, R220, R22, !PT ;  /* 0x00000016dc167209 */ /* 0x000fe40007810000 */
[----:B-1----:R-:W-:Y:S01]  /*4f10*/  FMNMX.FTZ R13, R13, R23, !PT ;  /* 0x000000170d0d7209 */ /* 0x002fe20007810000 */
[----:B------:R-:W-:Y:S01]  /*4f20*/  STL [R1+0x14], R25 ;  /* 0x0000141901007387 */ /* 0x000fe20000100800 */
[----:B------:R-:W-:Y:S01]  /*4f30*/  ISETP.GE.AND P2, PT, R18, R48, PT ;  /* 0x000000301200720c */ /* 0x000fe20003f46270 */
[----:B------:R-:W-:Y:S01]  /*4f40*/  IMAD.U32 R23, RZ, RZ, UR5 ;  /* 0x00000005ff177e24 */ /* 0x000fe2000f8e00ff */
[----:B------:R-:W-:Y:S01]  /*4f50*/  ISETP.LT.OR P1, PT, R19, R249, P1 ;  /* 0x000000f91300720c */ /* 0x000fe20000f21670 */
[----:B------:R-:W-:Y:S01]  /*4f60*/  STL [R1+0x94], R249 ;  /* 0x000094f901007387 */ /* 0x000fe20000100800 */
[----:B------:R-:W-:-:S02]  /*4f70*/  FMNMX.FTZ R22, R25, R22, !PT ;  /* 0x0000001619167209 */ /* 0x000fc40007810000 */
[----:B------:R-:W-:Y:S01]  /*4f80*/  ISETP.LT.OR P2, PT, R18, R249, P2 ;  /* 0x000000f91200720c */ /* 0x000fe20001741670 */
[----:B------:R-:W1:Y:S01]  /*4f90*/  SHFL.BFLY PT, R25, R13, 0x1, 0x1f ;  /* 0x0c201f000d197f89 */ /* 0x000e6200000e0000 */
[----:B------:R-:W-:Y:S02]  /*4fa0*/  FSEL R24, R102, -INF , !P1 ;  /* 0xff80000066187808 */ /* 0x000fe40004800000 */
[----:B------:R-:W-:Y:S02]  /*4fb0*/  FSEL R222, R103, -INF , !P2 ;  /* 0xff80000067de7808 */ /* 0x000fe40005000000 */
[----:B------:R-:W-:Y:S01]  /*4fc0*/  FMNMX.FTZ R22, R24, R22, !PT ;  /* 0x0000001618167209 */ /* 0x000fe20007810000 */
[----:B------:R-:W-:Y:S01]  /*4fd0*/  STL [R1+0x10], R24 ;  /* 0x0000101801007387 */ /* 0x000fe20000100800 */
[----:B------:R-:W-:Y:S02]  /*4fe0*/  IADD3 R15, R15, 0x8, R6 ;  /* 0x000000080f0f7810 */ /* 0x000fe40007ffe006 */
[----:B------:R-:W-:-:S02]  /*4ff0*/  FMNMX.FTZ R22, R222, R22, !PT ;  /* 0x00000016de167209 */ /* 0x000fc40007810000 */
[C---:B------:R-:W-:Y:S01]  /*5000*/  VIADDMNMX R252, R6.reuse, UR22, R23, PT ;  /* 0x0000001606fc7c46 */ /* 0x040fe2000b800117 */
[C---:B------:R-:W-:Y:S01]  /*5010*/  VIADD R23, R6.reuse, 0x8 ;  /* 0x0000000806177836 */ /* 0x040fe20000000000 */
[----:B------:R-:W-:Y:S01]  /*5020*/  VIMNMX R251, R15, UR5, PT ;  /* 0x000000050ffb7c48 */ /* 0x000fe2000bfe0100 */
[----:B------:R-:W2:Y:S01]  /*5030*/  SHFL.BFLY PT, R24, R22, 0x2, 0x1f ;  /* 0x0c401f0016187f89 */ /* 0x000ea200000e0000 */
[----:B------:R-:W-:Y:S01]  /*5040*/  VIADDMNMX R248, R6, UR23, RZ, !PT ;  /* 0x0000001706f87c46 */ /* 0x000fe2000f8001ff */
[----:B------:R-:W-:Y:S01]  /*5050*/  ULDC UR22, c[0x0][0x2ec] ;  /* 0x0000bb0000167ab9 */ /* 0x000fe20000000800 */
[----:B------:R-:W-:Y:S02]  /*5060*/  VIADDMNMX R247, R23, UR23, RZ, !PT ;  /* 0x0000001717f77c46 */ /* 0x000fe4000f8001ff */
[----:B------:R-:W-:Y:S02]  /*5070*/  ISETP.GE.AND P1, PT, R5, R251, PT ;  /* 0x000000fb0500720c */ /* 0x000fe40003f26270 */
[----:B------:R-:W-:-:S02]  /*5080*/  ISETP.GE.AND P6, PT, R4, R252, PT ;  /* 0x000000fc0400720c */ /* 0x000fc40003fc6270 */
[C---:B------:R-:W-:Y:S02]  /*5090*/  ISETP.GE.AND P3, PT, R4.reuse, R251, PT ;  /* 0x000000fb0400720c */ /* 0x040fe40003f66270 */
[----:B-1----:R-:W-:Y:S02]  /*50a0*/  FMNMX.FTZ R135, R13, R25, !PT ;  /* 0x000000190d877209 */ /* 0x002fe40007810000 */
[-C--:B------:R-:W-:Y:S02]  /*50b0*/  ISETP.LT.OR P1, PT, R5, R247.reuse, P1 ;  /* 0x000000f70500720c */ /* 0x080fe40000f21670 */
[C---:B------:R-:W-:Y:S01]  /*50c0*/  ISETP.LT.OR P6, PT, R4.reuse, R248, P6 ;  /* 0x000000f80400720c */ /* 0x040fe200037c1670 */
[----:B------:R-:W-:Y:S01]  /*50d0*/  STL [R1+0x98], R135 ;  /* 0x0000988701007387 */ /* 0x000fe20000100800 */
[----:B------:R-:W-:Y:S01]  /*50e0*/  ISETP.LT.OR P3, PT, R4, R247, P3 ;  /* 0x000000f70400720c */ /* 0x000fe20001f61670 */
[----:B------:R-:W-:Y:S01]  /*50f0*/  FMUL.FTZ R4, R135, UR22 ;  /* 0x0000001687047c20 */ /* 0x000fe20008410000 */
[----:B------:R-:W-:-:S02]  /*5100*/  FSEL R89, R99, -INF , !P1 ;  /* 0xff80000063597808 */ /* 0x000fc40004800000 */
[----:B------:R-:W-:Y:S02]  /*5110*/  FSETP.NEU.FTZ.AND P1, PT, R135, -INF , PT ;  /* 0xff8000008700780b */ /* 0x000fe40003f3d000 */
[C---:B------:R-:W-:Y:S02]  /*5120*/  ISETP.GE.AND P5, PT, R2.reuse, R252, PT ;  /* 0x000000fc0200720c */ /* 0x040fe40003fa6270 */
[----:B------:R-:W-:Y:S02]  /*5130*/  ISETP.GE.AND P2, PT, R2, R251, PT ;  /* 0x000000fb0200720c */ /* 0x000fe40003f46270 */
[----:B------:R-:W-:Y:S02]  /*5140*/  FSEL R15, R4, RZ, P1 ;  /* 0x000000ff040f7208 */ /* 0x000fe40000800000 */
[C---:B------:R-:W-:Y:S02]  /*5150*/  ISETP.LT.OR P5, PT, R2.reuse, R248, P5 ;  /* 0x000000f80200720c */ /* 0x040fe40002fa1670 */
[----:B------:R-:W-:Y:S01]  /*5160*/  ISETP.LT.OR P2, PT, R2, R247, P2 ;  /* 0x000000f70200720c */ /* 0x000fe20001741670 */
[----:B------:R-:W-:Y:S01]  /*5170*/  FFMA.FTZ R4, R32, UR22, -R15 ;  /* 0x0000001620047c23 */ /* 0x000fe2000801080f */
[----:B------:R-:W-:-:S02]  /*5180*/  ISETP.GE.AND P4, PT, R5, R252, PT ;  /* 0x000000fc0500720c */ /* 0x000fc40003f86270 */
[----:B--2---:R-:W-:Y:S01]  /*5190*/  FMNMX.FTZ R2, R22, R24, !PT ;  /* 0x0000001816027209 */ /* 0x004fe20007810000 */
[----:B------:R1:W2:Y:S01]  /*51a0*/  MUFU.EX2 R26, R4 ;  /* 0x00000004001a7308 */ /* 0x0002a20000000800 */
[----:B------:R-:W-:Y:S02]  /*51b0*/  ISETP.LT.OR P4, PT, R5, R248, P4 ;  /* 0x000000f80500720c */ /* 0x000fe40002781670 */
[----:B------:R-:W-:Y:S01]  /*51c0*/  ISETP.GE.AND P1, PT, R10, R251, PT ;  /* 0x000000fb0a00720c */ /* 0x000fe20003f26270 */
[----:B------:R-:W3:Y:S01]  /*51d0*/  SHFL.BFLY PT, R5, R2, 0x1, 0x1f ;  /* 0x0c201f0002057f89 */ /* 0x000ee200000e0000 */
[----:B------:R-:W-:Y:S02]  /*51e0*/  FSEL R58, R96, -INF , !P5 ;  /* 0xff800000603a7808 */ /* 0x000fe40006800000 */
[----:B------:R-:W-:Y:S02]  /*51f0*/  ISETP.LT.OR P1, PT, R10, R247, P1 ;  /* 0x000000f70a00720c */ /* 0x000fe40000f21670 */
[----:B------:R-:W-:-:S02]  /*5200*/  FSEL R88, R98, -INF , !P2 ;  /* 0xff80000062587808 */ /* 0x000fc40005000000 */
[----:B------:R-:W-:Y:S02]  /*5210*/  FSEL R64, R82, -INF , !P1 ;  /* 0xff80000052407808 */ /* 0x000fe40004800000 */
[----:B------:R-:W-:Y:S02]  /*5220*/  FSEL R65, R97, -INF , !P4 ;  /* 0xff80000061417808 */ /* 0x000fe40006000000 */
[-C--:B------:R-:W-:Y:S01]  /*5230*/  ISETP.GE.AND P5, PT, R11, R252.reuse, PT ;  /* 0x000000fc0b00720c */ /* 0x080fe20003fa6270 */
[----:B-1----:R-:W-:Y:S01]  /*5240*/  FFMA.FTZ R4, R33, UR22, -R15 ;  /* 0x0000001621047c23 */ /* 0x002fe2000801080f */
[----:B--2---:R-:W-:Y:S01]  /*5250*/  STL [R1+0x34], R26 ;  /* 0x0000341a01007387 */ /* 0x004fe20000100800 */
[----:B------:R-:W-:Y:S02]  /*5260*/  ISETP.GE.AND P2, PT, R11, R251, PT ;  /* 0x000000fb0b00720c */ /* 0x000fe40003f46270 */
[----:B------:R1:W2:Y:S01]  /*5270*/  MUFU.EX2 R27, R4 ;  /* 0x00000004001b7308 */ /* 0x0002a20000000800 */
[----:B------:R-:W-:-:S02]  /*5280*/  ISETP.GE.AND P4, PT, R10, R252, PT ;  /* 0x000000fc0a00720c */ /* 0x000fc40003f86270 */
[CC--:B------:R-:W-:Y:S02]  /*5290*/  ISETP.LT.OR P5, PT, R11.reuse, R248.reuse, P5 ;  /* 0x000000f80b00720c */ /* 0x0c0fe40002fa1670 */
[----:B------:R-:W-:Y:S02]  /*52a0*/  FSEL R56, R92, -INF , !P6 ;  /* 0xff8000005c387808 */ /* 0x000fe40007000000 */
[----:B---3--:R-:W-:Y:S02]  /*52b0*/  FMNMX.FTZ R134, R2, R5, !PT ;  /* 0x0000000502867209 */ /* 0x008fe40007810000 */
[----:B------:R-:W-:Y:S02]  /*52c0*/  ISETP.LT.OR P2, PT, R11, R247, P2 ;  /* 0x000000f70b00720c */ /* 0x000fe40001741670 */
[C---:B------:R-:W-:Y:S01]  /*52d0*/  FSETP.NEU.FTZ.AND P1, PT, R134.reuse, -INF , PT ;  /* 0xff8000008600780b */ /* 0x040fe20003f3d000 */
[----:B------:R-:W-:Y:S01]  /*52e0*/  FMUL.FTZ R2, R134, UR22 ;  /* 0x0000001686027c20 */ /* 0x000fe20008410000 */
[----:B------:R-:W-:-:S02]  /*52f0*/  ISETP.LT.OR P4, PT, R10, R248, P4 ;  /* 0x000000f80a00720c */ /* 0x000fc40002781670 */
[----:B------:R-:W-:Y:S01]  /*5300*/  FSEL R57, R93, -INF , !P5 ;  /* 0xff8000005d397808 */ /* 0x000fe20006800000 */
[----:B-1----:R-:W-:Y:S01]  /*5310*/  FFMA.FTZ R4, R34, UR22, -R15 ;  /* 0x0000001622047c23 */ /* 0x002fe2000801080f */
[----:B--2---:R-:W-:Y:S01]  /*5320*/  STL [R1+0x30], R27 ;  /* 0x0000301b01007387 */ /* 0x004fe20000100800 */
[----:B------:R-:W-:Y:S02]  /*5330*/  FSEL R13, R2, RZ, P1 ;  /* 0x000000ff020d7208 */ /* 0x000fe40000800000 */
[-C--:B------:R-:W-:Y:S02]  /*5340*/  ISETP.GE.AND P6, PT, R9, R252.reuse, PT ;  /* 0x000000fc0900720c */ /* 0x080fe40003fc6270 */
[----:B------:R-:W1:Y:S01]  /*5350*/  MUFU.EX2 R4, R4 ;  /* 0x0000000400047308 */ /* 0x000e620000000800 */
[----:B------:R-:W-:Y:S01]  /*5360*/  IMAD.IADD R2, R144, 0x1, R145 ;  /* 0x0000000190027824 */ /* 0x000fe200078e0291 */
[----:B------:R-:W-:Y:S02]  /*5370*/  FSEL R66, R95, -INF , !P2 ;  /* 0xff8000005f427808 */ /* 0x000fe40005000000 */
[----:B------:R-:W-:-:S02]  /*5380*/  ISETP.GE.AND P5, PT, R8, R252, PT ;  /* 0x000000fc0800720c */ /* 0x000fc40003fa6270 */
[-C--:B------:R-:W-:Y:S02]  /*5390*/  ISETP.LT.OR P6, PT, R9, R248.reuse, P6 ;  /* 0x000000f80900720c */ /* 0x080fe400037c1670 */
[----:B------:R-:W-:Y:S02]  /*53a0*/  FSEL R49, R80, -INF , !P4 ;  /* 0xff80000050317808 */ /* 0x000fe40006000000 */
[----:B------:R-:W-:Y:S01]  /*53b0*/  FSEL R67, R94, -INF , !P3 ;  /* 0xff8000005e437808 */ /* 0x000fe20005800000 */
[----:B-1----:R-:W-:Y:S01]  /*53c0*/  STL [R1+0x38], R4 ;  /* 0x0000380401007387 */ /* 0x002fe20000100800 */
[----:B------:R-:W-:Y:S02]  /*53d0*/  LEA R229, R2, UR4, 0x1 ;  /* 0x0000000402e57c11 */ /* 0x000fe4000f8e08ff */
[----:B------:R-:W-:Y:S01]  /*53e0*/  ISETP.GE.AND P2, PT, R8, R251, PT ;  /* 0x000000fb0800720c */ /* 0x000fe20003f46270 */
[----:B------:R1:W-:Y:S01]  /*53f0*/  STL [R1+0x9c], R134 ;  /* 0x00009c8601007387 */ /* 0x0003e20000100800 */
[----:B------:R-:W-:Y:S01]  /*5400*/  FFMA.FTZ R2, R37, UR22, -R13 ;  /* 0x0000001625027c23 */ /* 0x000fe2000801080d */
[----:B------:R-:W-:Y:S01]  /*5410*/  LEA R230, R3, R229, 0x1 ;  /* 0x000000e503e67211 */ /* 0x000fe200078e08ff */
[----:B------:R-:W-:Y:S01]  /*5420*/  IMAD R232, R0, 0x2, R229 ;  /* 0x0000000200e87824 */ /* 0x000fe200078e02e5 */
[C---:B------:R-:W-:Y:S01]  /*5430*/  ISETP.LT.OR P5, PT, R8.reuse, R248, P5 ;  /* 0x000000f80800720c */ /* 0x040fe20002fa1670 */
[----:B------:R-:W-:Y:S01]  /*5440*/  LDSM.16.MT88.4 R116, [R229+0xe000] ;  /* 0x00e00000e574783b */ /* 0x000fe20000004200 */
[----:B------:R-:W-:-:S02]  /*5450*/  ISETP.LT.OR P2, PT, R8, R247, P2 ;  /* 0x000000f70800720c */ /* 0x000fc40001741670 */
[-C--:B------:R-:W-:Y:S01]  /*5460*/  ISETP.GE.AND P4, PT, R7, R252.reuse, PT ;  /* 0x000000fc0700720c */ /* 0x080fe20003f86270 */
[----:B------:R-:W-:Y:S01]  /*5470*/  LDSM.16.MT88.4 R96, [R229+0xc000] ;  /* 0x00c00000e560783b */ /* 0x000fe20000004200 */
[----:B------:R-:W-:Y:S02]  /*5480*/  FSEL R48, R81, -INF , !P6 ;  /* 0xff80000051307808 */ /* 0x000fe40007000000 */
[----:B------:R-:W-:Y:S01]  /*5490*/  ISETP.GE.AND P1, PT, R12, R252, PT ;  /* 0x000000fc0c00720c */ /* 0x000fe20003f26270 */
[----:B------:R-:W-:Y:S01]  /*54a0*/  LDSM.16.MT88.4 R52, [R229+0xc800] ;  /* 0x00c80000e534783b */ /* 0x000fe20000004200 */
[----:B------:R-:W-:-:S03]  /*54b0*/  ISETP.GE.AND P3, PT, R9, R251, PT ;  /* 0x000000fb0900720c */ /* 0x000fc60003f66270 */
[----:B-1----:R-:W2:Y:S01]  /*54c0*/  LDL.LU R134, [R1+0x38] ;  /* 0x0000380001867983 */ /* 0x002ea20000300800 */
[----:B------:R1:W-:Y:S01]  /*54d0*/  MUFU.EX2 R135, R2 ;  /* 0x0000000200877308 */ /* 0x0003e20000000800 */
[----:B------:R-:W-:Y:S02]  /*54e0*/  IMAD R231, R0, 0x2, R230 ;  /* 0x0000000200e77824 */ /* 0x000fe400078e02e6 */
[----:B------:R-:W-:Y:S01]  /*54f0*/  FFMA.FTZ R0, R39, UR22, -R13 ;  /* 0x0000001627007c23 */ /* 0x000fe2000801080d */
[----:B------:R-:W-:Y:S01]  /*5500*/  FFMA.FTZ R4, R35, UR22, -R15 ;  /* 0x0000001623047c23 */ /* 0x000fe2000801080f */
[----:B------:R-:W-:Y:S01]  /*5510*/  FSEL R50, R74, -INF , !P2 ;  /* 0xff8000004a327808 */ /* 0x000fe20005000000 */
[----:B------:R-:W-:Y:S01]  /*5520*/  LDSM.16.MT88.4 R120, [R230+0xe000] ;  /* 0x00e00000e678783b */ /* 0x000fe20000004200 */
[C---:B------:R-:W-:Y:S02]  /*5530*/  ISETP.GE.AND P6, PT, R7.reuse, R251, PT ;  /* 0x000000fb0700720c */ /* 0x040fe40003fc6270 */
[-C--:B------:R-:W-:Y:S01]  /*5540*/  ISETP.LT.OR P4, PT, R7, R248.reuse, P4 ;  /* 0x000000f80700720c */ /* 0x080fe20002781670 */
[----:B------:R-:W-:Y:S01]  /*5550*/  LDSM.16.MT88.4 R100, [R230+0xc000] ;  /* 0x00c00000e664783b */ /* 0x000fe20000004200 */
[----:B------:R-:W-:-:S02]  /*5560*/  ISETP.LT.OR P1, PT, R12, R248, P1 ;  /* 0x000000f80c00720c */ /* 0x000fc40000f21670 */
[----:B------:R-:W-:Y:S01]  /*5570*/  ISETP.LT.OR P3, PT, R9, R247, P3 ;  /* 0x000000f70900720c */ /* 0x000fe20001f61670 */
[----:B------:R-:W-:Y:S01]  /*5580*/  LDSM.16.MT88.4 R104, [R232+0xc000] ;  /* 0x00c00000e868783b */ /* 0x000fe20000004200 */
[----:B-1----:R-:W-:Y:S01]  /*5590*/  FFMA.FTZ R2, R38, UR22, -R13 ;  /* 0x0000001626027c23 */ /* 0x002fe2000801080d */
[----:B------:R-:W-:Y:S02]  /*55a0*/  FMNMX.FTZ R3, R88, R89, !PT ;  /* 0x0000005958037209 */ /* 0x000fe40007810000 */
[----:B------:R-:W-:Y:S01]  /*55b0*/  LDSM.16.MT88.4 R140, [R231+0xe000] ;  /* 0x00e00000e78c783b */ /* 0x000fe20000004200 */
[----:B------:R1:W-:Y:S01]  /*55c0*/  MUFU.EX2 R224, R2 ;  /* 0x0000000200e07308 */ /* 0x0003e20000000800 */
[----:B------:R-:W-:Y:S02]  /*55d0*/  ISETP.GE.AND P2, PT, R14, R251, PT ;  /* 0x000000fb0e00720c */ /* 0x000fe40003f46270 */
[----:B------:R-:W-:Y:S04]  /*55e0*/  LDSM.16.MT88.4 R108, [R231+0xc000] ;  /* 0x00c00000e76c783b */ /* 0x000fe80000004200 */
[----:B------:R-:W-:Y:S01]  /*55f0*/  LDSM.16.MT88.4 R128, [R232+0xe000] ;  /* 0x00e00000e880783b */ /* 0x000fe20000004200 */
[----:B------:R3:W-:Y:S03]  /*5600*/  MUFU.EX2 R237, R0 ;  /* 0x0000000000ed7308 */ /* 0x0007e60000000800 */
[----:B------:R-:W-:Y:S04]  /*5610*/  LDSM.16.MT88.4 R92, [R232+0xe800] ;  /* 0x00e80000e85c783b */ /* 0x000fe80000004200 */
[----:B------:R-:W-:Y:S01]  /*5620*/  LDSM.16.MT88.4 R68, [R232+0xc800] ;  /* 0x00c80000e844783b */ /* 0x000fe20000004200 */
[----:B-1----:R-:W-:-:S04]  /*5630*/  FMNMX.FTZ R2, R58, R65, !PT ;  /* 0x000000413a027209 */ /* 0x002fc80007810000 */
[----:B------:R-:W-:-:S04]  /*5640*/  FMNMX.FTZ R2, R56, R2, !PT ;  /* 0x0000000238027209 */ /* 0x000fc80007810000 */
[----:B------:R-:W-:Y:S01]  /*5650*/  FMNMX.FTZ R2, R57, R2, !PT ;  /* 0x0000000239027209 */ /* 0x000fe20007810000 */
[----:B---3--:R-:W-:Y:S01]  /*5660*/  FFMA.FTZ R0, R40, UR22, -R15 ;  /* 0x0000001628007c23 */ /* 0x008fe2000801080f */
[----:B------:R1:W-:Y:S02]  /*5670*/  MUFU.EX2 R238, R4 ;  /* 0x0000000400ee7308 */ /* 0x0003e40000000800 */
[----:B------:R-:W-:-:S04]  /*5680*/  FMNMX.FTZ R2, R49, R2, !PT ;  /* 0x0000000231027209 */ /* 0x000fc80007810000 */
[----:B------:R-:W-:Y:S02]  /*5690*/  FMNMX.FTZ R2, R48, R2, !PT ;  /* 0x0000000230027209 */ /* 0x000fe40007810000 */
[----:B------:R3:W-:Y:S01]  /*56a0*/  MUFU.EX2 R240, R0 ;  /* 0x0000000000f07308 */ /* 0x0007e20000000800 */
[-C--:B------:R-:W-:Y:S02]  /*56b0*/  ISETP.LT.OR P6, PT, R7, R247.reuse, P6 ;  /* 0x000000f70700720c */ /* 0x080fe400037c1670 */
[----:B------:R-:W-:Y:S01]  /*56c0*/  ISETP.LT.OR P2, PT, R14, R247, P2 ;  /* 0x000000f70e00720c */ /* 0x000fe20001741670 */
[----:B-1----:R-:W-:Y:S01]  /*56d0*/  FFMA.FTZ R4, R36, UR22, -R13 ;  /* 0x0000001624047c23 */ /* 0x002fe2000801080d */
[----:B------:R-:W-:Y:S02]  /*56e0*/  FSEL R36, R72, -INF , !P5 ;  /* 0xff80000048247808 */ /* 0x000fe40006800000 */
[----:B------:R-:W-:Y:S01]  /*56f0*/  ISETP.GE.AND P5, PT, R14, R252, PT ;  /* 0x000000fc0e00720c */ /* 0x000fe20003fa6270 */
[----:B---3--:R-:W-:-:S03]  /*5700*/  FFMA.FTZ R0, R41, UR22, -R15 ;  /* 0x0000001629007c23 */ /* 0x008fc6000801080f */
[----:B------:R-:W-:Y:S02]  /*5710*/  ISETP.LT.OR P5, PT, R14, R248, P5 ;  /* 0x000000f80e00720c */ /* 0x000fe40002fa1670 */
[----:B------:R-:W-:Y:S01]  /*5720*/  FSEL R14, R73, -INF , !P4 ;  /* 0xff800000490e7808 */ /* 0x000fe20006000000 */
[----:B------:R1:W-:Y:S01]  /*5730*/  MUFU.EX2 R221, R0 ;  /* 0x0000000000dd7308 */ /* 0x0003e20000000800 */
[----:B------:R-:W-:Y:S02]  /*5740*/  FSEL R37, R75, -INF , !P6 ;  /* 0xff8000004b257808 */ /* 0x000fe40007000000 */
[----:B------:R-:W-:Y:S01]  /*5750*/  ISETP.GE.AND P6, PT, R17, R252, PT ;  /* 0x000000fc1100720c */ /* 0x000fe20003fc6270 */
[----:B------:R-:W-:Y:S01]  /*5760*/  LDSM.16.MT88.4 R72, [R231+0xe800] ;  /* 0x00e80000e748783b */ /* 0x000fe20000004200 */
[----:B------:R-:W-:Y:S02]  /*5770*/  FSEL R177, R76, -INF , !P1 ;  /* 0xff8000004cb17808 */ /* 0x000fe40004800000 */
[----:B------:R-:W-:-:S02]  /*5780*/  FSEL R132, R77, -INF , !P5 ;  /* 0xff8000004d847808 */ /* 0x000fc40006800000 */
[----:B------:R-:W-:Y:S02]  /*5790*/  ISETP.GE.AND P5, PT, R21, R252, PT ;  /* 0x000000fc1500720c */ /* 0x000fe40003fa6270 */
[----:B-1----:R-:W-:-:S04]  /*57a0*/  FMNMX.FTZ R0, R36, R2, !PT ;  /* 0x0000000224007209 */ /* 0x002fc80007810000 */
[----:B------:R-:W-:Y:S02]  /*57b0*/  FMNMX.FTZ R0, R14, R0, !PT ;  /* 0x000000000e007209 */ /* 0x000fe40007810000 */
[C---:B------:R-:W-:Y:S02]  /*57c0*/  ISETP.GE.AND P4, PT, R16.reuse, R252, PT ;  /* 0x000000fc1000720c */ /* 0x040fe40003f86270 */
[----:B------:R-:W-:Y:S02]  /*57d0*/  ISETP.LT.OR P6, PT, R17, R248, P6 ;  /* 0x000000f81100720c */ /* 0x000fe400037c1670 */
[----:B------:R-:W-:Y:S02]  /*57e0*/  FMNMX.FTZ R0, R177, R0, !PT ;  /* 0x00000000b1007209 */ /* 0x000fe40007810000 */
[-C--:B------:R-:W-:Y:S02]  /*57f0*/  ISETP.LT.OR P5, PT, R21, R248.reuse, P5 ;  /* 0x000000f81500720c */ /* 0x080fe40002fa1670 */
[----:B------:R-:W-:-:S02]  /*5800*/  ISETP.LT.OR P4, PT, R16, R248, P4 ;  /* 0x000000f81000720c */ /* 0x000fc40002781670 */
[----:B------:R-:W-:Y:S02]  /*5810*/  FSEL R91, R84, -INF , !P6 ;  /* 0xff800000545b7808 */ /* 0x000fe40007000000 */
[----:B------:R-:W-:Y:S01]  /*5820*/  FMNMX.FTZ R0, R132, R0, !PT ;  /* 0x0000000084007209 */ /* 0x000fe20007810000 */
[----:B------:R-:W-:Y:S01]  /*5830*/  FFMA.FTZ R2, R42, UR22, -R15 ;  /* 0x000000162a027c23 */ /* 0x000fe2000801080f */
[----:B------:R-:W-:Y:S02]  /*5840*/  FSEL R217, R168, -INF , !P5 ;  /* 0xff800000a8d97808 */ /* 0x000fe40006800000 */
[----:B------:R-:W-:Y:S02]  /*5850*/  FSEL R176, R79, -INF , !P2 ;  /* 0xff8000004fb07808 */ /* 0x000fe40005000000 */
[-C--:B------:R-:W-:Y:S02]  /*5860*/  ISETP.GE.AND P5, PT, R19, R252.reuse, PT ;  /* 0x000000fc1300720c */ /* 0x080fe40003fa6270 */
[----:B------:R-:W-:-:S02]  /*5870*/  ISETP.GE.AND P2, PT, R20, R252, PT ;  /* 0x000000fc1400720c */ /* 0x000fc40003f46270 */
[----:B------:R-:W-:Y:S02]  /*5880*/  FSEL R133, R85, -INF , !P4 ;  /* 0xff80000055857808 */ /* 0x000fe40006000000 */
[----:B------:R-:W-:Y:S01]  /*5890*/  FMNMX.FTZ R0, R91, R0, !PT ;  /* 0x000000005b007209 */ /* 0x000fe20007810000 */
[----:B------:R1:W-:Y:S01]  /*58a0*/  MUFU.EX2 R235, R2 ;  /* 0x0000000200eb7308 */ /* 0x0003e20000000800 */
[-C--:B------:R-:W-:Y:S02]  /*58b0*/  ISETP.LT.OR P5, PT, R19, R248.reuse, P5 ;  /* 0x000000f81300720c */ /* 0x080fe40002fa1670 */
[----:B------:R-:W-:Y:S02]  /*58c0*/  ISETP.LT.OR P2, PT, R20, R248, P2 ;  /* 0x000000f81400720c */ /* 0x000fe40001741670 */
[----:B------:R-:W-:-:S03]  /*58d0*/  FMNMX.FTZ R0, R133, R0, !PT ;  /* 0x0000000085007209 */ /* 0x000fc60007810000 */
[----:B------:R-:W3:Y:S01]  /*58e0*/  MUFU.EX2 R5, R4 ;  /* 0x0000000400057308 */ /* 0x000ee20000000800 */
[----:B------:R-:W-:Y:S02]  /*58f0*/  FSEL R211, R172, -INF , !P5 ;  /* 0xff800000acd37808 */ /* 0x000fe40006800000 */
[----:B------:R-:W-:Y:S02]  /*5900*/  FSEL R216, R169, -INF , !P2 ;  /* 0xff800000a9d87808 */ /* 0x000fe40005000000 */
[----:B------:R-:W-:Y:S01]  /*5910*/  ISETP.GE.AND P5, PT, R18, R252, PT ;  /* 0x000000fc1200720c */ /* 0x000fe20003fa6270 */
[----:B-1----:R-:W-:Y:S01]  /*5920*/  FFMA.FTZ R2, R43, UR22, -R15 ;  /* 0x000000162b027c23 */ /* 0x002fe2000801080f */
[----:B------:R-:W-:Y:S02]  /*5930*/  FMNMX.FTZ R0, R217, R0, !PT ;  /* 0x00000000d9007209 */ /* 0x000fe40007810000 */
[----:B------:R-:W-:Y:S01]  /*5940*/  FSEL R51, R83, -INF , !P3 ;  /* 0xff80000053337808 */ /* 0x000fe20005800000 */
[----:B------:R1:W-:Y:S01]  /*5950*/  MUFU.EX2 R233, R2 ;  /* 0x0000000200e97308 */ /* 0x0003e20000000800 */
[----:B------:R-:W-:Y:S01]  /*5960*/  ISETP.GE.AND P3, PT, R12, R251, PT ;  /* 0x000000fb0c00720c */ /* 0x000fe20003f66270 */
[----:B------:R-:W-:Y:S01]  /*5970*/  LDSM.16.MT88.4 R80, [R229+0xe800] ;  /* 0x00e80000e550783b */ /* 0x000fe20000004200 */
[----:B------:R-:W-:-:S02]  /*5980*/  ISETP.LT.OR P5, PT, R18, R248, P5 ;  /* 0x000000f81200720c */ /* 0x000fc40002fa1670 */
[----:B------:R-:W-:Y:S02]  /*5990*/  FMNMX.FTZ R3, R67, R3, !PT ;  /* 0x0000000343037209 */ /* 0x000fe40007810000 */
[----:B------:R-:W-:Y:S02]  /*59a0*/  FMNMX.FTZ R0, R216, R0, !PT ;  /* 0x00000000d8007209 */ /* 0x000fe40007810000 */
[----:B------:R-:W-:Y:S01]  /*59b0*/  ISETP.LT.OR P3, PT, R12, R247, P3 ;  /* 0x000000f70c00720c */ /* 0x000fe20001f61670 */
[----:B-1----:R-:W-:Y:S01]  /*59c0*/  FFMA.FTZ R2, R44, UR22, -R13 ;  /* 0x000000162c027c23 */ /* 0x002fe2000801080d */
[----:B------:R-:W-:-:S03]  /*59d0*/  FSEL R210, R173, -INF , !P5 ;  /* 0xff800000add27808 */ /* 0x000fc60006800000 */
[----:B------:R1:W-:Y:S01]  /*59e0*/  MUFU.EX2 R219, R2 ;  /* 0x0000000200db7308 */ /* 0x0003e20000000800 */
[----:B------:R-:W-:Y:S02]  /*59f0*/  FMNMX.FTZ R3, R66, R3, !PT ;  /* 0x0000000342037209 */ /* 0x000fe40007810000 */
[----:B------:R-:W-:Y:S02]  /*5a00*/  FMNMX.FTZ R0, R211, R0, !PT ;  /* 0x00000000d3007209 */ /* 0x000fe40007810000 */
[----:B------:R-:W-:Y:S02]  /*5a10*/  FSEL R178, R78, -INF , !P3 ;  /* 0xff8000004eb27808 */ /* 0x000fe40005800000 */
[-C--:B------:R-:W-:Y:S01]  /*5a20*/  ISETP.GE.AND P1, PT, R17, R251.reuse, PT ;  /* 0x000000fb1100720c */ /* 0x080fe20003f26270 */
[----:B---3--:R3:W-:Y:S01]  /*5a30*/  STL [R1+0x2c], R5 ;  /* 0x00002c0501007387 */ /* 0x0087e20000100800 */
[----:B------:R-:W-:Y:S02]  /*5a40*/  ISETP.GE.AND P3, PT, R16, R251, PT ;  /* 0x000000fb1000720c */ /* 0x000fe40003f66270 */
[----:B------:R-:W-:Y:S01]  /*5a50*/  FMNMX.FTZ R3, R64, R3, !PT ;  /* 0x0000000340037209 */ /* 0x000fe20007810000 */
[----:B------:R-:W-:Y:S01]  /*5a60*/  LDSM.16.MT88.4 R76, [R230+0xc800] ;  /* 0x00c80000e64c783b */ /* 0x000fe20000004200 */
[----:B-1----:R-:W-:Y:S01]  /*5a70*/  FFMA.FTZ R2, R45, UR22, -R13 ;  /* 0x000000162d027c23 */ /* 0x002fe2000801080d */
[----:B------:R-:W-:-:S03]  /*5a80*/  FMNMX.FTZ R0, R210, R0, !PT ;  /* 0x00000000d2007209 */ /* 0x000fc60007810000 */
[----:B------:R1:W4:Y:S01]  /*5a90*/  MUFU.EX2 R236, R2 ;  /* 0x0000000200ec7308 */ /* 0x0003220000000800 */
[----:B------:R-:W-:Y:S02]  /*5aa0*/  F2FP.F16.F32.PACK_AB R4, R27, R26 ;  /* 0x0000001a1b04723e */ /* 0x000fe400000000ff */
[----:B------:R-:W-:Y:S02]  /*5ab0*/  F2FP.F16.F32.PACK_AB R7, R237, R224 ;  /* 0x000000e0ed07723e */ /* 0x000fe400000000ff */
[-C--:B------:R-:W-:Y:S02]  /*5ac0*/  ISETP.LT.OR P1, PT, R17, R247.reuse, P1 ;  /* 0x000000f71100720c */ /* 0x080fe40000f21670 */
[----:B------:R-:W-:Y:S01]  /*5ad0*/  ISETP.LT.OR P3, PT, R16, R247, P3 ;  /* 0x000000f71000720c */ /* 0x000fe20001f61670 */
[----:B------:R-:W4:Y:S01]  /*5ae0*/  SHFL.BFLY PT, R12, R0, 0x2, 0x1f ;  /* 0x0c401f00000c7f89 */ /* 0x000f2200000e0000 */
[----:B---3--:R-:W-:Y:S01]  /*5af0*/  F2FP.F16.F32.PACK_AB R5, R135, R5 ;  /* 0x000000058705723e */ /* 0x008fe200000000ff */
[----:B-1----:R-:W-:-:S04]  /*5b00*/  FFMA.FTZ R2, R59, UR22, -R13 ;  /* 0x000000163b027c23 */ /* 0x002fc8000801080d */
[----:B------:R1:W-:Y:S01]  /*5b10*/  MUFU.EX2 R234, R2 ;  /* 0x0000000200ea7308 */ /* 0x0003e20000000800 */
[----:B------:R-:W-:Y:S02]  /*5b20*/  FSEL R59, R86, -INF , !P1 ;  /* 0xff800000563b7808 */ /* 0x000fe40004800000 */
[----:B------:R-:W-:Y:S02]  /*5b30*/  FSEL R90, R87, -INF , !P3 ;  /* 0xff800000575a7808 */ /* 0x000fe40005800000 */
[----:B------:R-:W3:Y:S01]  /*5b40*/  LDSM.16.MT88.4 R84, [R230+0xe800] ;  /* 0x00e80000e654783b */ /* 0x000ee20000004200 */
[----:B-1----:R-:W-:Y:S01]  /*5b50*/  FMNMX.FTZ R2, R51, R3, !PT ;  /* 0x0000000333027209 */ /* 0x002fe20007810000 */
[----:B------:R-:W-:Y:S01]  /*5b60*/  FFMA.FTZ R3, R63, UR22, -R13 ;  /* 0x000000163f037c23 */ /* 0x000fe2000801080d */
[----:B------:R-:W-:Y:S01]  /*5b70*/  ISETP.GE.AND P6, PT, R21, R251, PT ;  /* 0x000000fb1500720c */ /* 0x000fe20003fc6270 */
[----:B------:R-:W-:Y:S01]  /*5b80*/  LDSM.16.MT88.4 R60, [R231+0xc800] ;  /* 0x00c80000e73c783b */ /* 0x000fe20000004200 */
[----:B------:R-:W-:Y:S01]  /*5b90*/  FMNMX.FTZ R2, R50, R2, !PT ;  /* 0x0000000232027209 */ /* 0x000fe20007810000 */
[----:B------:R-:W1:Y:S03]  /*5ba0*/  MUFU.EX2 R228, R3 ;  /* 0x0000000300e47308 */ /* 0x000e660000000800 */
[----:B------:R-:W-:-:S04]  /*5bb0*/  FMNMX.FTZ R2, R37, R2, !PT ;  /* 0x0000000225027209 */ /* 0x000fc80007810000 */
[----:B------:R-:W-:-:S04]  /*5bc0*/  FMNMX.FTZ R2, R178, R2, !PT ;  /* 0x00000002b2027209 */ /* 0x000fc80007810000 */
[----:B------:R-:W-:Y:S02]  /*5bd0*/  FMNMX.FTZ R2, R176, R2, !PT ;  /* 0x00000002b0027209 */ /* 0x000fe40007810000 */
[----:B------:R-:W-:Y:S02]  /*5be0*/  ISETP.GE.AND P4, PT, R20, R251, PT ;  /* 0x000000fb1400720c */ /* 0x000fe40003f86270 */
[----:B------:R-:W-:Y:S02]  /*5bf0*/  ISETP.LT.OR P6, PT, R21, R247, P6 ;  /* 0x000000f71500720c */ /* 0x000fe400037c1670 */
[----:B------:R-:W-:Y:S02]  /*5c00*/  FMNMX.FTZ R2, R59, R2, !PT ;  /* 0x000000023b027209 */ /* 0x000fe40007810000 */
[----:B------:R-:W-:Y:S02]  /*5c10*/  F2FP.F16.F32.PACK_AB R8, R221, R240 ;  /* 0x000000f0dd08723e */ /* 0x000fe400000000ff */
[----:B----4-:R-:W-:-:S02]  /*5c20*/  F2FP.F16.F32.PACK_AB R9, R236, R219 ;  /* 0x000000dbec09723e */ /* 0x010fc400000000ff */
[----:B------:R-:W-:Y:S02]  /*5c30*/  F2FP.F16.F32.PACK_AB R10, R233, R235 ;  /* 0x000000ebe90a723e */ /* 0x000fe400000000ff */
[----:B-1----:R-:W-:Y:S02]  /*5c40*/  F2FP.F16.F32.PACK_AB R11, R228, R234 ;  /* 0x000000eae40b723e */ /* 0x002fe400000000ff */
[----:B------:R-:W-:Y:S02]  /*5c50*/  ISETP.LT.OR P4, PT, R20, R247, P4 ;  /* 0x000000f71400720c */ /* 0x000fe40002781670 */
[----:B------:R-:W-:Y:S02]  /*5c60*/  ISETP.GE.AND P2, PT, R19, R251, PT ;  /* 0x000000fb1300720c */ /* 0x000fe40003f46270 */
[----:B------:R-:W-:Y:S02]  /*5c70*/  FSEL R209, R170, -INF , !P6 ;  /* 0xff800000aad17808 */ /* 0x000fe40007000000 */
[----:B------:R-:W-:-:S02]  /*5c80*/  FMNMX.FTZ R3, R90, R2, !PT ;  /* 0x000000025a037209 */ /* 0x000fc40007810000 */
[----:B------:R-:W-:Y:S02]  /*5c90*/  FMNMX.FTZ R0, R0, R12, !PT ;  /* 0x0000000c00007209 */ /* 0x000fe40007810000 */
[----:B------:R-:W-:Y:S02]  /*5ca0*/  ISETP.LT.OR P2, PT, R19, R247, P2 ;  /* 0x000000f71300720c */ /* 0x000fe40001741670 */
[----:B--2---:R-:W-:-:S07]  /*5cb0*/  F2FP.F16.F32.PACK_AB R6, R238, R134 ;  /* 0x00000086ee06723e */ /* 0x004fce00000000ff */
[C---:B------:R-:W-:Y:S06]  /*5cc0*/  HMMA.16816.F32 R136, R4.reuse, R116, RZ ;  /* 0x000000740488723c */ /* 0x040fec00000018ff */
[C---:B------:R-:W-:Y:S06]  /*5cd0*/  HMMA.16816.F32 R160, R4.reuse, R96, RZ ;  /* 0x0000006004a0723c */ /* 0x040fec00000018ff */
[----:B------:R-:W-:Y:S01]  /*5ce0*/  HMMA.16816.F32 R148, R4, R120, RZ ;  /* 0x000000780494723c */ /* 0x000fe200000018ff */
[----:B------:R-:W-:-:S05]  /*5cf0*/  ISETP.GE.AND P5, PT, R18, R251, PT ;  /* 0x000000fb1200720c */ /* 0x000fca0003fa6270 */
[----:B------:R-:W-:Y:S01]  /*5d00*/  HMMA.16816.F32 R124, R4, R140, RZ ;  /* 0x0000008c047c723c */ /* 0x000fe200000018ff */
[----:B------:R-:W-:Y:S01]  /*5d10*/  FSEL R208, R171, -INF , !P4 ;  /* 0xff800000abd07808 */ /* 0x000fe20006000000 */
[----:B------:R-:W1:Y:S01]  /*5d20*/  SHFL.BFLY PT, R2, R0, 0x1, 0x1f ;  /* 0x0c201f0000027f89 */ /* 0x000e6200000e0000 */
[----:B------:R-:W-:-:S03]  /*5d30*/  FMNMX.FTZ R3, R209, R3, !PT ;  /* 0x00000003d1037209 */ /* 0x000fc60007810000 */
[----:B------:R-:W-:Y:S01]  /*5d40*/  HMMA.16816.F32 R136, R8, R80, R136 ;  /* 0x000000500888723c */ /* 0x000fe20000001888 */
[----:B------:R-:W-:Y:S02]  /*5d50*/  ISETP.LT.OR P5, PT, R18, R247, P5 ;  /* 0x000000f71200720c */ /* 0x000fe40002fa1670 */
[----:B------:R-:W-:-:S03]  /*5d60*/  FMNMX.FTZ R3, R208, R3, !PT ;  /* 0x00000003d0037209 */ /* 0x000fc60007810000 */
[----:B------:R-:W-:Y:S07]  /*5d70*/  HMMA.16816.F32 R192, R8, R52, R160 ;  /* 0x0000003408c0723c */ /* 0x000fee00000018a0 */
[----:B------:R-:W-:Y:S02]  /*5d80*/  FSEL R161, R174, -INF , !P2 ;  /* 0xff800000aea17808 */ /* 0x000fe40005000000 */
[----:B------:R-:W-:Y:S02]  /*5d90*/  FSEL R160, R175, -INF , !P5 ;  /* 0xff800000afa07808 */ /* 0x000fe40006800000 */
[----:B------:R-:W-:Y:S01]  /*5da0*/  FMNMX.FTZ R3, R161, R3, !PT ;  /* 0x00000003a1037209 */ /* 0x000fe20007810000 */
[----:B------:R-:W-:Y:S03]  /*5db0*/  HMMA.16816.F32 R152, R4, R108, RZ ;  /* 0x0000006c0498723c */ /* 0x000fe600000018ff */
[----:B------:R-:W-:-:S03]  /*5dc0*/  FMNMX.FTZ R3, R160, R3, !PT ;  /* 0x00000003a0037209 */ /* 0x000fc60007810000 */
[----:B---3--:R-:W-:Y:S06]  /*5dd0*/  HMMA.16816.F32 R148, R8, R84, R148 ;  /* 0x000000540894723c */ /* 0x008fec0000001894 */
        /* <DEDUP_REMOVED lines=11> */
[----:B------:R-:W2:Y:S01]  /*5e90*/  SHFL.BFLY PT, R5, R3, 0x2, 0x1f ;  /* 0x0c401f0003057f89 */ /* 0x000ea200000e0000 */
[----:B------:R-:W-:-:S04]  /*5ea0*/  IMAD.MOV.U32 R38, RZ, RZ, R137 ;  /* 0x000000ffff267224 */ /* 0x000fc800078e0089 */
[----:B------:R-:W-:Y:S01]  /*5eb0*/  HMMA.16816.F32 R124, R8, R72, R124 ;  /* 0x00000048087c723c */ /* 0x000fe2000000187c */
[----:B-1----:R-:W-:-:S04]  /*5ec0*/  FMNMX.FTZ R137, R0, R2, !PT ;  /* 0x0000000200897209 */ /* 0x002fc80007810000 */
[C---:B------:R-:W-:Y:S01]  /*5ed0*/  FSETP.NEU.FTZ.AND P1, PT, R137.reuse, -INF , PT ;  /* 0xff8000008900780b */ /* 0x040fe20003f3d000 */
[----:B------:R-:W-:Y:S01]  /*5ee0*/  FMUL.FTZ R2, R137, UR22 ;  /* 0x0000001689027c20 */ /* 0x000fe20008410000 */
[----:B------:R-:W-:Y:S04]  /*5ef0*/  HMMA.16816.F32 R188, R8, R60, R152 ;  /* 0x0000003c08bc723c */ /* 0x000fe80000001898 */
[----:B------:R-:W-:-:S03]  /*5f00*/  FSEL R2, R2, RZ, P1 ;  /* 0x000000ff02027208 */ /* 0x000fc60000800000 */
[----:B------:R-:W-:Y:S01]  /*5f10*/  MOV R155, R148 ;  /* 0x00000094009b7202 */ /* 0x000fe20000000f00 */
[----:B------:R-:W-:Y:S02]  /*5f20*/  IMAD.MOV.U32 R154, RZ, RZ, R149 ;  /* 0x000000ffff9a7224 */ /* 0x000fe400078e0095 */
[----:B------:R-:W-:Y:S01]  /*5f30*/  FFMA.FTZ R4, R58, UR22, -R2 ;  /* 0x000000163a047c23 */ /* 0x000fe20008010802 */
[----:B------:R-:W-:Y:S02]  /*5f40*/  IMAD.MOV.U32 R153, RZ, RZ, R151 ;  /* 0x000000ffff997224 */ /* 0x000fe400078e0097 */
[----:B------:R-:W-:Y:S01]  /*5f50*/  IMAD.MOV.U32 R152, RZ, RZ, R150 ;  /* 0x000000ffff987224 */ /* 0x000fe200078e0096 */
[----:B--2---:R-:W-:Y:S01]  /*5f60*/  FMNMX.FTZ R0, R3, R5, !PT ;  /* 0x0000000503007209 */ /* 0x004fe20007810000 */
[----:B------:R-:W-:Y:S01]  /*5f70*/  HMMA.16816.F32 R148, R8, R92, R144 ;  /* 0x0000005c0894723c */ /* 0x000fe20000001890 */
[----:B------:R-:W-:Y:S02]  /*5f80*/  IMAD.MOV.U32 R162, RZ, RZ, R135 ;  /* 0x000000ffffa27224 */ /* 0x000fe400078e0087 */
[----:B------:R-:W-:-:S02]  /*5f90*/  IMAD.MOV.U32 R135, RZ, RZ, R125 ;  /* 0x000000ffff877224 */ /* 0x000fc400078e007d */
[----:B------:R1:W-:Y:S01]  /*5fa0*/  MUFU.EX2 R125, R4 ;  /* 0x00000004007d7308 */ /* 0x0003e20000000800 */
[----:B------:R-:W-:Y:S01]  /*5fb0*/  FFMA.FTZ R3, R65, UR22, -R2 ;  /* 0x0000001641037c23 */ /* 0x000fe20008010802 */
[----:B------:R-:W-:Y:S01]  /*5fc0*/  IMAD.MOV.U32 R39, RZ, RZ, R124 ;  /* 0x000000ffff277224 */ /* 0x000fe200078e007c */
[----:B-1----:R-:W1:Y:S05]  /*5fd0*/  SHFL.BFLY PT, R4, R0, 0x1, 0x1f ;  /* 0x0c201f0000047f89 */ /* 0x002e6a00000e0000 */
[----:B------:R2:W3:Y:S01]  /*5fe0*/  MUFU.EX2 R124, R3 ;  /* 0x00000003007c7308 */ /* 0x0004e20000000800 */
[----:B------:R-:W-:Y:S01]  /*5ff0*/  IMAD.MOV.U32 R6, RZ, RZ, R136 ;  /* 0x000000ffff067224 */ /* 0x000fe200078e0088 */
[----:B------:R-:W-:-:S09]  /*6000*/  MOV R249, R126 ;  /* 0x0000007e00f97202 */ /* 0x000fd20000000f00 */
[----:B------:R-:W-:Y:S02]  /*6010*/  IMAD.MOV.U32 R136, RZ, RZ, R148 ;  /* 0x000000ffff887224 */ /* 0x000fe400078e0094 */
[----:B------:R-:W-:-:S03]  /*6020*/  IMAD.MOV.U32 R239, RZ, RZ, R127 ;  /* 0x000000ffffef7224 */ /* 0x000fc600078e007f */
[----:B------:R-:W-:Y:S01]  /*6030*/  MOV R127, R136 ;  /* 0x00000088007f7202 */ /* 0x000fe20000000f00 */
[----:B--2---:R-:W-:-:S04]  /*6040*/  FFMA.FTZ R3, R56, UR22, -R2 ;  /* 0x0000001638037c23 */ /* 0x004fc80008010802 */
[----:B------:R2:W-:Y:S01]  /*6050*/  MUFU.EX2 R126, R3 ;  /* 0x00000003007e7308 */ /* 0x0005e20000000800 */
[----:B-1----:R-:W-:Y:S01]  /*6060*/  FMNMX.FTZ R136, R0, R4, !PT ;  /* 0x0000000400887209 */ /* 0x002fe20007810000 */
[----:B------:R-:W-:Y:S01]  /*6070*/  FFMA.FTZ R0, R48, UR22, -R2 ;  /* 0x0000001630007c23 */ /* 0x000fe20008010802 */
[----:B------:R-:W-:Y:S02]  /*6080*/  MOV R169, R223 ;  /* 0x000000df00a97202 */ /* 0x000fe40000000f00 */
[----:B------:R-:W-:-:S03]  /*6090*/  FSETP.NEU.FTZ.AND P1, PT, R136, -INF , PT ;  /* 0xff8000008800780b */ /* 0x000fc60003f3d000 */
[----:B------:R1:W-:Y:S01]  /*60a0*/  MUFU.EX2 R245, R0 ;  /* 0x0000000000f57308 */ /* 0x0003e20000000800 */
[----:B--2---:R-:W-:-:S07]  /*60b0*/  FFMA.FTZ R3, R57, UR22, -R2 ;  /* 0x0000001639037c23 */ /* 0x004fce0008010802 */
[----:B------:R2:W4:Y:S01]  /*60c0*/  MUFU.EX2 R250, R3 ;  /* 0x0000000300fa7308 */ /* 0x0005220000000800 */
[----:B-1----:R-:W-:Y:S01]  /*60d0*/  FMUL.FTZ R0, R136, UR22 ;  /* 0x0000001688007c20 */ /* 0x002fe20008410000 */
[----:B--2---:R-:W-:-:S06]  /*60e0*/  FFMA.FTZ R3, R49, UR22, -R2 ;  /* 0x0000001631037c23 */ /* 0x004fcc0008010802 */
[----:B------:R1:W-:Y:S01]  /*60f0*/  MUFU.EX2 R246, R3 ;  /* 0x0000000300f67308 */ /* 0x0003e20000000800 */
[----:B------:R-:W-:Y:S01]  /*6100*/  FSEL R0, R0, RZ, P1 ;  /* 0x000000ff00007208 */ /* 0x000fe20000800000 */
[----:B------:R-:W-:Y:S02]  /*6110*/  IMAD.MOV.U32 R12, RZ, RZ, R150 ;  /* 0x000000ffff0c7224 */ /* 0x000fe400078e0096 */
[----:B-1----:R-:W-:-:S04]  /*6120*/  FFMA.FTZ R3, R36, UR22, -R2 ;  /* 0x0000001624037c23 */ /* 0x002fc80008010802 */
[----:B------:R1:W-:Y:S01]  /*6130*/  MUFU.EX2 R223, R3 ;  /* 0x0000000300df7308 */ /* 0x0003e20000000800 */
[----:B------:R-:W-:Y:S02]  /*6140*/  IMAD.MOV.U32 R49, RZ, RZ, R12 ;  /* 0x000000ffff317224 */ /* 0x000fe400078e000c */
[----:B-1----:R-:W-:-:S05]  /*6150*/  FFMA.FTZ R3, R14, UR22, -R2 ;  /* 0x000000160e037c23 */ /* 0x002fca0008010802 */
[----:B------:R1:W-:Y:S02]  /*6160*/  MUFU.EX2 R244, R3 ;  /* 0x0000000300f47308 */ /* 0x0003e40000000800 */
[----:B-1----:R-:W-:-:S06]  /*6170*/  FFMA.FTZ R3, R88, UR22, -R0 ;  /* 0x0000001658037c23 */ /* 0x002fcc0008010800 */
[----:B------:R1:W-:Y:S01]  /*6180*/  MUFU.EX2 R56, R3 ;  /* 0x0000000300387308 */ /* 0x0003e20000000800 */
[----:B------:R-:W-:Y:S01]  /*6190*/  HMMA.16816.F32 R24, R8, R86, R24 ;  /* 0x000000560818723c */ /* 0x000fe20000001818 */
[----:B------:R-:W-:Y:S01]  /*61a0*/  MOV R168, R218 ;  /* 0x000000da00a87202 */ /* 0x000fe20000000f00 */
[----:B-1----:R-:W-:-:S05]  /*61b0*/  FFMA.FTZ R3, R89, UR22, -R0 ;  /* 0x0000001659037c23 */ /* 0x002fca0008010800 */
[----:B------:R1:W2:Y:S01]  /*61c0*/  MUFU.EX2 R12, R3 ;  /* 0x00000003000c7308 */ /* 0x0002a20000000800 */
[----:B------:R-:W-:Y:S01]  /*61d0*/  HMMA.16816.F32 R28, R8, R82, R28 ;  /* 0x00000052081c723c */ /* 0x000fe2000000181c */
[----:B-1----:R-:W-:-:S06]  /*61e0*/  FFMA.FTZ R3, R67, UR22, -R0 ;  /* 0x0000001643037c23 */ /* 0x002fcc0008010800 */
[----:B------:R1:W-:Y:S01]  /*61f0*/  MUFU.EX2 R57, R3 ;  /* 0x0000000300397308 */ /* 0x0003e20000000800 */
[----:B------:R-:W-:Y:S02]  /*6200*/  IMAD.MOV.U32 R14, RZ, RZ, R219 ;  /* 0x000000ffff0e7224 */ /* 0x000fe400078e00db */
[----:B-1----:R-:W-:-:S05]  /*6210*/  FFMA.FTZ R3, R66, UR22, -R0 ;  /* 0x0000001642037c23 */ /* 0x002fca0008010800 */
[----:B------:R1:W2:Y:S01]  /*6220*/  MUFU.EX2 R218, R3 ;  /* 0x0000000300da7308 */ /* 0x0002a20000000800 */
[----:B------:R-:W-:Y:S01]  /*6230*/  MOV R7, R138 ;  /* 0x0000008a00077202 */ /* 0x000fe20000000f00 */
[----:B------:R-:W-:Y:S01]  /*6240*/  IMAD.MOV.U32 R215, RZ, RZ, R139 ;  /* 0x000000ffffd77224 */ /* 0x000fe200078e008b */
[----:B------:R-:W-:Y:S01]  /*6250*/  MOV R213, R189 ;  /* 0x000000bd00d57202 */ /* 0x000fe20000000f00 */
[----:B------:R-:W-:Y:S01]  /*6260*/  IMAD.MOV.U32 R214, RZ, RZ, R188 ;  /* 0x000000ffffd67224 */ /* 0x000fe200078e00bc */
[----:B------:R-:W-:Y:S01]  /*6270*/  MOV R144, R151 ;  /* 0x0000009700907202 */ /* 0x000fe20000000f00 */
[----:B------:R-:W-:Y:S01]  /*6280*/  IMAD.MOV.U32 R212, RZ, RZ, R190 ;  /* 0x000000ffffd47224 */ /* 0x000fe200078e00be */
[----:B------:R-:W-:Y:S01]  /*6290*/  MOV R138, R149 ;  /* 0x00000095008a7202 */ /* 0x000fe20000000f00 */
[----:B------:R-:W-:Y:S02]  /*62a0*/  IMAD.MOV.U32 R187, RZ, RZ, R191 ;  /* 0x000000ffffbb7224 */ /* 0x000fe400078e00bf */
[----:B-1----:R-:W-:-:S04]  /*62b0*/  FFMA.FTZ R3, R64, UR22, -R0 ;  /* 0x0000001640037c23 */ /* 0x002fc80008010800 */
[----:B------:R1:W-:Y:S01]  /*62c0*/  MUFU.EX2 R219, R3 ;  /* 0x0000000300db7308 */ /* 0x0003e20000000800 */
[----:B------:R-:W-:Y:S01]  /*62d0*/  IMAD.MOV.U32 R139, RZ, RZ, R224 ;  /* 0x000000ffff8b7224 */ /* 0x000fe200078e00e0 */
[----:B------:R-:W-:Y:S01]  /*62e0*/  HMMA.16816.F32 R200, R8, R76, R164 ;  /* 0x0000004c08c8723c */ /* 0x000fe200000018a4 */
[----:B------:R-:W-:-:S05]  /*62f0*/  IMAD.MOV.U32 R48, RZ, RZ, R240 ;  /* 0x000000ffff307224 */ /* 0x000fca00078e00f0 */
[C---:B------:R-:W-:Y:S01]  /*6300*/  HMMA.16816.F32 R156, R8.reuse, R68, R156 ;  /* 0x00000044089c723c */ /* 0x040fe2000000189c */
[----:B------:R-:W-:Y:S02]  /*6310*/  IMAD.MOV.U32 R172, RZ, RZ, R222 ;  /* 0x000000ffffac7224 */ /* 0x000fe400078e00de */
[--C-:B-1----:R-:W-:Y:S01]  /*6320*/  FFMA.FTZ R3, R51, UR22, -R0.reuse ;  /* 0x0000001633037c23 */ /* 0x102fe20008010800 */
[----:B------:R-:W-:Y:S02]  /*6330*/  IMAD.MOV.U32 R51, RZ, RZ, R221 ;  /* 0x000000ffff337224 */ /* 0x000fe400078e00dd */
[C---:B------:R-:W-:Y:S01]  /*6340*/  HMMA.16816.F32 R148, R8.reuse, R54, R112 ;  /* 0x000000360894723c */ /* 0x040fe20000001870 */
[----:B------:R1:W2:Y:S05]  /*6350*/  MUFU.EX2 R221, R3 ;  /* 0x0000000300dd7308 */ /* 0x0002aa0000000800 */
[C---:B------:R-:W-:Y:S06]  /*6360*/  HMMA.16816.F32 R188, R8.reuse, R78, R44 ;  /* 0x0000004e08bc723c */ /* 0x040fec000000182c */
[C---:B------:R-:W-:Y:S06]  /*6370*/  HMMA.16816.F32 R196, R8.reuse, R70, R40 ;  /* 0x0000004608c4723c */ /* 0x040fec0000001828 */
[----:B------:R-:W-:Y:S01]  /*6380*/  HMMA.16816.F32 R204, R8, R62, R32 ;  /* 0x0000003e08cc723c */ /* 0x000fe20000001820 */
[----:B-1----:R-:W-:-:S05]  /*6390*/  FFMA.FTZ R3, R50, UR22, -R0 ;  /* 0x0000001632037c23 */ /* 0x002fca0008010800 */
[C---:B------:R-:W-:Y:S01]  /*63a0*/  HMMA.16816.F32 R224, R8.reuse, R94, R20 ;  /* 0x0000005e08e0723c */ /* 0x040fe20000001814 */
[----:B------:R1:W-:Y:S05]  /*63b0*/  MUFU.EX2 R222, R3 ;  /* 0x0000000300de7308 */ /* 0x0003ea0000000800 */
[----:B------:R-:W-:Y:S01]  /*63c0*/  HMMA.16816.F32 R240, R8, R74, R16 ;  /* 0x0000004a08f0723c */ /* 0x000fe20000001810 */
[----:B------:R-:W-:-:S06]  /*63d0*/  MOV R43, R26 ;  /* 0x0000001a002b7202 */ /* 0x000fcc0000000f00 */
[----:B---3--:R-:W-:Y:S02]  /*63e0*/  F2FP.F16.F32.PACK_AB R8, R124, R125 ;  /* 0x0000007d7c08723e */ /* 0x008fe400000000ff */
[----:B----4-:R-:W-:Y:S02]  /*63f0*/  F2FP.F16.F32.PACK_AB R10, R250, R126 ;  /* 0x0000007efa0a723e */ /* 0x010fe400000000ff */
[----:B--2---:R-:W-:Y:S02]  /*6400*/  F2FP.F16.F32.PACK_AB R9, R12, R56 ;  /* 0x000000380c09723e */ /* 0x004fe400000000ff */
[----:B------:R-:W-:Y:S01]  /*6410*/  F2FP.F16.F32.PACK_AB R11, R218, R57 ;  /* 0x00000039da0b723e */ /* 0x000fe200000000ff */
[----:B-1----:R-:W-:Y:S01]  /*6420*/  FFMA.FTZ R3, R37, UR22, -R0 ;  /* 0x0000001625037c23 */ /* 0x002fe20008010800 */
[----:B------:R-:W-:Y:S01]  /*6430*/  IMAD.MOV.U32 R42, RZ, RZ, R27 ;  /* 0x000000ffff2a7224 */ /* 0x000fe200078e001b */
[----:B------:R-:W-:Y:S01]  /*6440*/  MOV R40, R25 ;  /* 0x0000001900287202 */ /* 0x000fe20000000f00 */
[----:B------:R-:W-:Y:S01]  /*6450*/  IMAD.MOV.U32 R41, RZ, RZ, R24 ;  /* 0x000000ffff297224 */ /* 0x000fe200078e0018 */
[----:B------:R-:W-:Y:S01]  /*6460*/  MOV R46, R31 ;  /* 0x0000001f002e7202 */ /* 0x000fe20000000f00 */
[----:B------:R-:W-:Y:S01]  /*6470*/  IMAD.MOV.U32 R47, RZ, RZ, R30 ;  /* 0x000000ffff2f7224 */ /* 0x000fe200078e001e */
[----:B------:R-:W-:Y:S01]  /*6480*/  HMMA.16816.F32 R24, R8, R100, RZ ;  /* 0x000000640818723c */ /* 0x000fe200000018ff */
[----:B------:R-:W-:-:S02]  /*6490*/  IMAD.MOV.U32 R45, RZ, RZ, R28 ;  /* 0x000000ffff2d7224 */ /* 0x000fc400078e001c */
[----:B------:R-:W-:-:S03]  /*64a0*/  IMAD.MOV.U32 R44, RZ, RZ, R29 ;  /* 0x000000ffff2c7224 */ /* 0x000fc600078e001d */
[C---:B------:R-:W-:Y:S01]  /*64b0*/  HMMA.16816.F32 R28, R8.reuse, R96, RZ ;  /* 0x00000060081c723c */ /* 0x040fe200000018ff */
[----:B------:R-:W-:Y:S02]  /*64c0*/  IMAD.MOV.U32 R100, RZ, RZ, R220 ;  /* 0x000000ffff647224 */ /* 0x000fe400078e00dc */
[----:B------:R-:W1:Y:S03]  /*64d0*/  MUFU.EX2 R220, R3 ;  /* 0x0000000300dc7308 */ /* 0x000e660000000800 */
[----:B------:R-:W-:Y:S01]  /*64e0*/  HMMA.16816.F32 R20, R8, R104, RZ ;  /* 0x000000680814723c */ /* 0x000fe200000018ff */
[----:B------:R-:W-:Y:S02]  /*64f0*/  F2FP.F16.F32.PACK_AB R4, R245, R246 ;  /* 0x000000f6f504723e */ /* 0x000fe400000000ff */
[----:B------:R-:W-:-:S03]  /*6500*/  F2FP.F16.F32.PACK_AB R5, R221, R219 ;  /* 0x000000dbdd05723e */ /* 0x000fc600000000ff */
[C---:B------:R-:W-:Y:S06]  /*6510*/  HMMA.16816.F32 R32, R8.reuse, R98, RZ ;  /* 0x000000620820723c */ /* 0x040fec00000018ff */
[----:B------:R-:W-:Y:S07]  /*6520*/  HMMA.16816.F32 R16, R8, R108, RZ ;  /* 0x0000006c0810723c */ /* 0x000fee00000018ff */
[----:B------:R-:W-:Y:S01]  /*6530*/  IMAD.MOV.U32 R108, RZ, RZ, R7 ;  /* 0x000000ffff6c7224 */ /* 0x000fe200078e0007 */
[----:B------:R-:W-:-:S02]  /*6540*/  MOV R109, R6 ;  /* 0x00000006006d7202 */ /* 0x000fc40000000f00 */
[----:B------:R-:W-:Y:S02]  /*6550*/  F2FP.F16.F32.PACK_AB R6, R244, R223 ;  /* 0x000000dff406723e */ /* 0x000fe400000000ff */
[----:B-1----:R-:W-:Y:S01]  /*6560*/  F2FP.F16.F32.PACK_AB R7, R220, R222 ;  /* 0x000000dedc07723e */ /* 0x002fe200000000ff */
[----:B------:R-:W-:-:S06]  /*6570*/  IMAD.MOV.U32 R101, RZ, RZ, R172 ;  /* 0x000000ffff657224 */ /* 0x000fcc00078e00ac */
[----:B------:R-:W-:Y:S06]  /*6580*/  HMMA.16816.F32 R172, R4, R52, R28 ;  /* 0x0000003404ac723c */ /* 0x000fec000000181c */
[----:B------:R-:W-:Y:S06]  /*6590*/  HMMA.16816.F32 R28, R8, R116, RZ ;  /* 0x00000074081c723c */ /* 0x000fec00000018ff */
[----:B------:R-:W-:Y:S06]  /*65a0*/  HMMA.16816.F32 R164, R4, R68, R20 ;  /* 0x0000004404a4723c */ /* 0x000fec0000001814 */
[----:B------:R-:W-:Y:S01]  /*65b0*/  HMMA.16816.F32 R20, R8, R128, RZ ;  /* 0x000000800814723c */ /* 0x000fe200000018ff */
[----:B------:R-:W-:Y:S01]  /*65c0*/  IMAD.MOV.U32 R3, RZ, RZ, R152 ;  /* 0x000000ffff037224 */ /* 0x000fe200078e0098 */
[----:B------:R-:W-:Y:S01]  /*65d0*/  MOV R163, R169 ;  /* 0x000000a900a37202 */ /* 0x000fe20000000f00 */
[----:B------:R-:W-:Y:S01]  /*65e0*/  IMAD.MOV.U32 R105, RZ, RZ, R39 ;  /* 0x000000ffff697224 */ /* 0x000fe200078e0027 */
[----:B------:R-:W-:-:S02]  /*65f0*/  MOV R104, R168 ;  /* 0x000000a800687202 */ /* 0x000fc40000000f00 */
[----:B------:R-:W-:Y:S06]  /*6600*/  HMMA.16816.F32 R52, R4, R54, R32 ;  /* 0x000000360434723c */ /* 0x000fec0000001820 */
[----:B------:R-:W-:Y:S06]  /*6610*/  HMMA.16816.F32 R32, R8, R106, RZ ;  /* 0x0000006a0820723c */ /* 0x000fec00000018ff */
[----:B------:R-:W-:Y:S01]  /*6620*/  HMMA.16816.F32 R168, R4, R76, R24 ;  /* 0x0000004c04a8723c */ /* 0x000fe20000001818 */
[----:B------:R-:W-:Y:S01]  /*6630*/  MOV R107, R3 ;  /* 0x00000003006b7202 */ /* 0x000fe20000000f00 */
[----:B------:R-:W-:-:S04]  /*6640*/  FFMA.FTZ R3, R177, UR22, -R2 ;  /* 0x00000016b1037c23 */ /* 0x000fc80008010802 */
[----:B------:R-:W-:Y:S07]  /*6650*/  HMMA.16816.F32 R24, R8, R120, RZ ;  /* 0x000000780818723c */ /* 0x000fee00000018ff */
[----:B------:R-:W-:Y:S02]  /*6660*/  IMAD.MOV.U32 R121, RZ, RZ, R105 ;  /* 0x000000ffff797224 */ /* 0x000fe400078e0069 */
[----:B------:R-:W-:Y:S02]  /*6670*/  IMAD.MOV.U32 R105, RZ, RZ, R138 ;  /* 0x000000ffff697224 */ /* 0x000fe400078e008a */
[----:B------:R1:W-:Y:S01]  /*6680*/  MUFU.EX2 R138, R3 ;  /* 0x00000003008a7308 */ /* 0x0003e20000000800 */
[----:B------:R-:W-:Y:S06]  /*6690*/  HMMA.16816.F32 R64, R4, R80, R28 ;  /* 0x000000500440723c */ /* 0x000fec000000181c */
[----:B------:R-:W-:Y:S01]  /*66a0*/  HMMA.16816.F32 R28, R8, R110, RZ ;  /* 0x0000006e081c723c */ /* 0x000fe200000018ff */
[----:B-1----:R-:W-:-:S05]  /*66b0*/  FFMA.FTZ R3, R132, UR22, -R2 ;  /* 0x0000001684037c23 */ /* 0x002fca0008010802 */
[----:B------:R-:W-:Y:S01]  /*66c0*/  HMMA.16816.F32 R96, R4, R92, R20 ;  /* 0x0000005c0460723c */ /* 0x000fe20000001814 */
[----:B------:R1:W-:Y:S06]  /*66d0*/  MUFU.EX2 R132, R3 ;  /* 0x0000000300847308 */ /* 0x0003ec0000000800 */
[----:B------:R-:W-:Y:S01]  /*66e0*/  MOV R92, R14 ;  /* 0x0000000e005c7202 */ /* 0x000fe20000000f00 */
[----:B------:R-:W-:Y:S02]  /*66f0*/  IMAD.MOV.U32 R14, RZ, RZ, R139 ;  /* 0x000000ffff0e7224 */ /* 0x000fe400078e008b */
[----:B-1----:R-:W-:-:S04]  /*6700*/  FFMA.FTZ R3, R91, UR22, -R2 ;  /* 0x000000165b037c23 */ /* 0x002fc80008010802 */
[----:B------:R1:W-:Y:S01]  /*6710*/  MUFU.EX2 R139, R3 ;  /* 0x00000003008b7308 */ /* 0x0003e20000000800 */
[----:B------:R-:W-:Y:S01]  /*6720*/  HMMA.16816.F32 R112, R4, R60, R16 ;  /* 0x0000003c0470723c */ /* 0x000fe20000001810 */
[----:B-1----:R-:W-:-:S06]  /*6730*/  FFMA.FTZ R3, R133, UR22, -R2 ;  /* 0x0000001685037c23 */ /* 0x002fcc0008010802 */
[----:B------:R1:W-:Y:S01]  /*6740*/  MUFU.EX2 R133, R3 ;  /* 0x0000000300857308 */ /* 0x0003e20000000800 */
[----:B------:R-:W-:Y:S01]  /*6750*/  HMMA.16816.F32 R16, R8, R140, RZ ;  /* 0x0000008c0810723c */ /* 0x000fe200000018ff */
[----:B-1----:R-:W-:-:S06]  /*6760*/  FFMA.FTZ R3, R178, UR22, -R0 ;  /* 0x00000016b2037c23 */ /* 0x002fcc0008010800 */
[----:B------:R1:W-:Y:S01]  /*6770*/  MUFU.EX2 R60, R3 ;  /* 0x00000003003c7308 */ /* 0x0003e20000000800 */
[C---:B------:R-:W-:Y:S06]  /*6780*/  HMMA.16816.F32 R68, R4.reuse, R70, R32 ;  /* 0x000000460444723c */ /* 0x040fec0000001820 */
[----:B------:R-:W-:Y:S06]  /*6790*/  HMMA.16816.F32 R32, R4, R62, R28 ;  /* 0x0000003e0420723c */ /* 0x000fec000000181c */
[----:B------:R-:W-:Y:S01]  /*67a0*/  HMMA.16816.F32 R20, R8, R122, RZ ;  /* 0x0000007a0814723c */ /* 0x000fe200000018ff */
[----:B------:R-:W-:-:S02]  /*67b0*/  IMAD.MOV.U32 R106, RZ, RZ, R108 ;  /* 0x000000ffff6a7224 */ /* 0x000fc400078e006c */
[----:B-1----:R-:W-:Y:S01]  /*67c0*/  FFMA.FTZ R3, R176, UR22, -R0 ;  /* 0x00000016b0037c23 */ /* 0x002fe20008010800 */
[----:B------:R-:W-:Y:S01]  /*67d0*/  IMAD.MOV.U32 R88, RZ, RZ, R155 ;  /* 0x000000ffff587224 */ /* 0x000fe200078e009b */
[----:B------:R-:W-:Y:S01]  /*67e0*/  MOV R89, R154 ;  /* 0x0000009a00597202 */ /* 0x000fe20000000f00 */
[----:B------:R-:W-:Y:S01]  /*67f0*/  IMAD.MOV.U32 R50, RZ, RZ, R153 ;  /* 0x000000ffff327224 */ /* 0x000fe200078e0099 */
[----:B------:R1:W-:Y:S01]  /*6800*/  MUFU.EX2 R61, R3 ;  /* 0x00000003003d7308 */ /* 0x0003e20000000800 */
[----:B------:R-:W-:Y:S01]  /*6810*/  MOV R108, R162 ;  /* 0x000000a2006c7202 */ /* 0x000fe20000000f00 */
[----:B------:R-:W-:Y:S02]  /*6820*/  IMAD.MOV.U32 R58, RZ, RZ, R144 ;  /* 0x000000ffff3a7224 */ /* 0x000fe400078e0090 */
[----:B------:R-:W-:Y:S01]  /*6830*/  IMAD.MOV.U32 R93, RZ, RZ, R48 ;  /* 0x000000ffff5d7224 */ /* 0x000fe200078e0030 */
[----:B------:R-:W-:Y:S01]  /*6840*/  MOV R117, R42 ;  /* 0x0000002a00757202 */ /* 0x000fe20000000f00 */
[----:B------:R-:W-:-:S02]  /*6850*/  IMAD.MOV.U32 R120, RZ, RZ, R40 ;  /* 0x000000ffff787224 */ /* 0x000fc400078e0028 */
[----:B------:R-:W-:Y:S02]  /*6860*/  IMAD.MOV.U32 R116, RZ, RZ, R43 ;  /* 0x000000ffff747224 */ /* 0x000fe400078e002b */
[----:B------:R-:W-:Y:S02]  /*6870*/  IMAD.MOV.U32 R129, RZ, RZ, R41 ;  /* 0x000000ffff817224 */ /* 0x000fe400078e0029 */
[----:B------:R-:W-:Y:S01]  /*6880*/  IMAD.MOV.U32 R110, RZ, RZ, R92 ;  /* 0x000000ffff6e7224 */ /* 0x000fe200078e005c */
[----:B------:R-:W-:Y:S01]  /*6890*/  MOV R140, R47 ;  /* 0x0000002f008c7202 */ /* 0x000fe20000000f00 */
[----:B------:R-:W-:Y:S01]  /*68a0*/  IMAD.MOV.U32 R141, RZ, RZ, R46 ;  /* 0x000000ffff8d7224 */ /* 0x000fe200078e002e */
[----:B------:R-:W-:Y:S01]  /*68b0*/  MOV R77, R44 ;  /* 0x0000002c004d7202 */ /* 0x000fe20000000f00 */
[----:B------:R-:W-:Y:S02]  /*68c0*/  IMAD.MOV.U32 R76, RZ, RZ, R45 ;  /* 0x000000ffff4c7224 */ /* 0x000fe400078e002d */
[--C-:B-1----:R-:W-:Y:S01]  /*68d0*/  FFMA.FTZ R3, R59, UR22, -R0.reuse ;  /* 0x000000163b037c23 */ /* 0x102fe20008010800 */
[----:B------:R-:W-:Y:S03]  /*68e0*/  LDSM.16.MT88.4 R28, [R232+0xd000] ;  /* 0x00d00000e81c783b */ /* 0x000fe60000004200 */
[----:B------:R1:W-:Y:S02]  /*68f0*/  MUFU.EX2 R62, R3 ;  /* 0x00000003003e7308 */ /* 0x0003e40000000800 */
[----:B-1----:R-:W-:-:S06]  /*6900*/  FFMA.FTZ R3, R90, UR22, -R0 ;  /* 0x000000165a037c23 */ /* 0x002fcc0008010800 */
[----:B------:R1:W-:Y:S01]  /*6910*/  MUFU.EX2 R63, R3 ;  /* 0x00000003003f7308 */ /* 0x0003e20000000800 */
[----:B------:R-:W-:Y:S01]  /*6920*/  HMMA.16816.F32 R152, R4, R72, R16 ;  /* 0x000000480498723c */ /* 0x000fe20000001810 */
[----:B-1----:R-:W-:-:S06]  /*6930*/  FFMA.FTZ R3, R184, UR22, -R15 ;  /* 0x00000016b8037c23 */ /* 0x002fcc000801080f */
[----:B------:R1:W-:Y:S01]  /*6940*/  MUFU.EX2 R162, R3 ;  /* 0x0000000300a27308 */ /* 0x0003e20000000800 */
[----:B------:R-:W-:Y:S01]  /*6950*/  IMAD.MOV.U32 R73, RZ, RZ, R38 ;  /* 0x000000ffff497224 */ /* 0x000fe200078e0026 */
[----:B------:R-:W-:Y:S01]  /*6960*/  HMMA.16816.F32 R144, R4, R84, R24 ;  /* 0x000000540490723c */ /* 0x000fe20000001818 */
[----:B-1----:R-:W-:-:S05]  /*6970*/  FFMA.FTZ R3, R183, UR22, -R15 ;  /* 0x00000016b7037c23 */ /* 0x002fca000801080f */
[----:B------:R1:W-:Y:S01]  /*6980*/  MUFU.EX2 R128, R3 ;  /* 0x0000000300807308 */ /* 0x0003e20000000800 */
[----:B------:R-:W-:Y:S01]  /*6990*/  HMMA.16816.F32 R36, R8, R102, RZ ;  /* 0x000000660824723c */ /* 0x000fe200000018ff */
[----:B------:R-:W-:Y:S01]  /*69a0*/  IMAD.MOV.U32 R84, RZ, RZ, R49 ;  /* 0x000000ffff547224 */ /* 0x000fe200078e0031 */
[----:B------:R-:W-:-:S05]  /*69b0*/  MOV R72, R109 ;  /* 0x0000006d00487202 */ /* 0x000fca0000000f00 */
[----:B------:R-:W-:Y:S02]  /*69c0*/  IMAD.MOV.U32 R102, RZ, RZ, R50 ;  /* 0x000000ffff667224 */ /* 0x000fe400078e0032 */
[----:B------:R-:W-:Y:S02]  /*69d0*/  IMAD.MOV.U32 R103, RZ, RZ, R51 ;  /* 0x000000ffff677224 */ /* 0x000fe400078e0033 */
[----:B-1----:R-:W-:-:S04]  /*69e0*/  FFMA.FTZ R3, R181, UR22, -R15 ;  /* 0x00000016b5037c23 */ /* 0x002fc8000801080f */
[----:B------:R1:W2:Y:S01]  /*69f0*/  MUFU.EX2 R111, R3 ;  /* 0x00000003006f7308 */ /* 0x0002a20000000800 */
[----:B------:R-:W-:Y:S01]  /*6a00*/  HMMA.16816.F32 R48, R4, R86, R20 ;  /* 0x000000560430723c */ /* 0x000fe20000001814 */
[----:B------:R-:W-:-:S05]  /*6a10*/  IMAD.MOV.U32 R109, RZ, RZ, R104 ;  /* 0x000000ffff6d7224 */ /* 0x000fca00078e0068 */
[C---:B------:R-:W-:Y:S01]  /*6a20*/  HMMA.16816.F32 R16, R8.reuse, R130, RZ ;  /* 0x000000820810723c */ /* 0x040fe200000018ff */
[----:B------:R-:W-:Y:S01]  /*6a30*/  IMAD.MOV.U32 R104, RZ, RZ, R127 ;  /* 0x000000ffff687224 */ /* 0x000fe200078e007f */
[----:B------:R-:W-:Y:S01]  /*6a40*/  MOV R85, R58 ;  /* 0x0000003a00557202 */ /* 0x000fe20000000f00 */
[----:B------:R-:W-:Y:S01]  /*6a50*/  IMAD.MOV.U32 R123, RZ, RZ, R107 ;  /* 0x000000ffff7b7224 */ /* 0x000fe200078e006b */
[----:B------:R-:W3:Y:S02]  /*6a60*/  LDSM.16.MT88.4 R20, [R229+0xd000] ;  /* 0x00d00000e514783b */ /* 0x000ee40000004200 */
[----:B------:R-:W-:Y:S01]  /*6a70*/  HMMA.16816.F32 R24, R8, R118, RZ ;  /* 0x000000760818723c */ /* 0x000fe200000018ff */
[----:B-1----:R-:W-:-:S05]  /*6a80*/  FFMA.FTZ R3, R182, UR22, -R15 ;  /* 0x00000016b6037c23 */ /* 0x002fca000801080f */
[----:B------:R-:W-:Y:S01]  /*6a90*/  HMMA.16816.F32 R8, R8, R142, RZ ;  /* 0x0000008e0808723c */ /* 0x000fe200000018ff */
[----:B------:R1:W-:Y:S02]  /*6aa0*/  MUFU.EX2 R86, R3 ;  /* 0x0000000300567308 */ /* 0x0003e40000000800 */
[----:B-1----:R-:W-:-:S06]  /*6ab0*/  FFMA.FTZ R3, R186, UR22, -R13 ;  /* 0x00000016ba037c23 */ /* 0x002fcc000801080d */
[----:B------:R1:W-:Y:S02]  /*6ac0*/  MUFU.EX2 R127, R3 ;  /* 0x00000003007f7308 */ /* 0x0003e40000000800 */
[----:B-1----:R-:W-:-:S06]  /*6ad0*/  FFMA.FTZ R3, R185, UR22, -R13 ;  /* 0x00000016b9037c23 */ /* 0x002fcc000801080d */
[----:B------:R1:W4:Y:S07]  /*6ae0*/  MUFU.EX2 R131, R3 ;  /* 0x0000000300837308 */ /* 0x00032e0000000800 */
[----:B------:R-:W-:Y:S01]  /*6af0*/  HMMA.16816.F32 R40, R4, R74, R8 ;  /* 0x0000004a0428723c */ /* 0x000fe20000001808 */
[----:B-1----:R-:W-:-:S04]  /*6b00*/  FFMA.FTZ R3, R180, UR22, -R13 ;  /* 0x00000016b4037c23 */ /* 0x002fc8000801080d */
[----:B------:R1:W-:Y:S01]  /*6b10*/  MUFU.EX2 R58, R3 ;  /* 0x00000003003a7308 */ /* 0x0003e20000000800 */
[----:B------:R-:W-:Y:S02]  /*6b20*/  IMAD.MOV.U32 R107, RZ, RZ, R85 ;  /* 0x000000ffff6b7224 */ /* 0x000fe400078e0055 */
[----:B------:R-:W-:Y:S02]  /*6b30*/  IMAD.MOV.U32 R92, RZ, RZ, R129 ;  /* 0x000000ffff5c7224 */ /* 0x000fe400078e0081 */
[----:B-1----:R-:W-:-:S04]  /*6b40*/  FFMA.FTZ R3, R179, UR22, -R13 ;  /* 0x00000016b3037c23 */ /* 0x002fc8000801080d */
[----:B------:R2:W1:Y:S01]  /*6b50*/  MUFU.EX2 R59, R3 ;  /* 0x00000003003b7308 */ /* 0x0004620000000800 */
[----:B------:R-:W-:Y:S02]  /*6b60*/  IMAD.MOV.U32 R85, RZ, RZ, R117 ;  /* 0x000000ffff557224 */ /* 0x000fe400078e0075 */
[----:B------:R-:W-:Y:S02]  /*6b70*/  IMAD.MOV.U32 R129, RZ, RZ, R108 ;  /* 0x000000ffff817224 */ /* 0x000fe400078e006c */
[----:B--2---:R-:W-:Y:S02]  /*6b80*/  IMAD.MOV.U32 R3, RZ, RZ, R111 ;  /* 0x000000ffff037224 */ /* 0x004fe400078e006f */
[----:B------:R-:W-:Y:S01]  /*6b90*/  IMAD.MOV.U32 R111, RZ, RZ, R106 ;  /* 0x000000ffff6f7224 */ /* 0x000fe200078e006a */
[----:B------:R-:W-:-:S03]  /*6ba0*/  MOV R106, R215 ;  /* 0x000000d7006a7202 */ /* 0x000fc60000000f00 */
[----:B------:R-:W-:Y:S01]  /*6bb0*/  IMAD.MOV.U32 R74, RZ, RZ, R111 ;  /* 0x000000ffff4a7224 */ /* 0x000fe200078e006f */
[----:B------:R-:W-:Y:S01]  /*6bc0*/  MOV R75, R106 ;  /* 0x0000006a004b7202 */ /* 0x000fe20000000f00 */
[----:B------:R-:W-:Y:S01]  /*6bd0*/  IMAD.MOV.U32 R111, RZ, RZ, R93 ;  /* 0x000000ffff6f7224 */ /* 0x000fe200078e005d */
[----:B------:R-:W-:Y:S01]  /*6be0*/  MOV R106, R84 ;  /* 0x00000054006a7202 */ /* 0x000fe20000000f00 */
[----:B------:R-:W-:Y:S01]  /*6bf0*/  IMAD.MOV.U32 R93, RZ, RZ, R120 ;  /* 0x000000ffff5d7224 */ /* 0x000fe200078e0078 */
[----:B------:R-:W-:Y:S01]  /*6c00*/  MOV R84, R116 ;  /* 0x0000007400547202 */ /* 0x000fe20000000f00 */
[----:B------:R-:W2:Y:S04]  /*6c10*/  LDL.LU R120, [R1+0x2c] ;  /* 0x00002c0001787983 */ /* 0x000ea80000300800 */
[----:B------:R-:W2:Y:S04]  /*6c20*/  LDL.LU R116, [R1+0x1c] ;  /* 0x00001c0001747983 */ /* 0x000ea80000300800 */
[----:B------:R-:W2:Y:S04]  /*6c30*/  LDL.LU R117, [R1+0x30] ;  /* 0x0000300001757983 */ /* 0x000ea80000300800 */
[----:B------:R-:W2:Y:S01]  /*6c40*/  LDL.LU R108, [R1+0x34] ;  /* 0x00003400016c7983 */ /* 0x000ea20000300800 */
[----:B------:R-:W-:Y:S01]  /*6c50*/  IMAD.MOV.U32 R118, RZ, RZ, R102 ;  /* 0x000000ffff767224 */ /* 0x000fe200078e0066 */
[----:B------:R-:W-:Y:S01]  /*6c60*/  MOV R119, R103 ;  /* 0x0000006700777202 */ /* 0x000fe20000000f00 */
[----:B------:R-:W-:Y:S01]  /*6c70*/  IMAD.MOV.U32 R102, RZ, RZ, R140 ;  /* 0x000000ffff667224 */ /* 0x000fe200078e008c */
[----:B------:R-:W-:-:S02]  /*6c80*/  MOV R103, R141 ;  /* 0x0000008d00677202 */ /* 0x000fc40000000f00 */
[----:B------:R-:W-:Y:S01]  /*6c90*/  MOV R90, R123 ;  /* 0x0000007b005a7202 */ /* 0x000fe20000000f00 */
[----:B------:R-:W-:Y:S02]  /*6ca0*/  IMAD.MOV.U32 R122, RZ, RZ, R102 ;  /* 0x000000ffff7a7224 */ /* 0x000fe400078e0066 */
[----:B------:R-:W-:Y:S02]  /*6cb0*/  IMAD.MOV.U32 R123, RZ, RZ, R103 ;  /* 0x000000ffff7b7224 */ /* 0x000fe400078e0067 */
[----:B------:R-:W-:Y:S01]  /*6cc0*/  IMAD.MOV.U32 R102, RZ, RZ, R129 ;  /* 0x000000ffff667224 */ /* 0x000fe200078e0081 */
[----:B------:R-:W-:Y:S01]  /*6cd0*/  MOV R130, R111 ;  /* 0x0000006f00827202 */ /* 0x000fe20000000f00 */
[----:B------:R-:W-:Y:S02]  /*6ce0*/  IMAD.MOV.U32 R91, RZ, RZ, R118 ;  /* 0x000000ffff5b7224 */ /* 0x000fe400078e0076 */
[----:B------:R-:W-:Y:S02]  /*6cf0*/  IMAD.MOV.U32 R111, RZ, RZ, R85 ;  /* 0x000000ffff6f7224 */ /* 0x000fe400078e0055 */
[----:B------:R-:W-:Y:S01]  /*6d00*/  IMAD.MOV.U32 R118, RZ, RZ, R110 ;  /* 0x000000ffff767224 */ /* 0x000fe200078e006e */
[----:B------:R-:W-:Y:S01]  /*6d10*/  MOV R110, R84 ;  /* 0x00000054006e7202 */ /* 0x000fe20000000f00 */
[C---:B------:R-:W-:Y:S01]  /*6d20*/  HMMA.16816.F32 R44, R4.reuse, R94, R16 ;  /* 0x0000005e042c723c */ /* 0x040fe20000001810 */
[----:B------:R-:W3:Y:S06]  /*6d30*/  LDSM.16.MT88.4 R16, [R230+0xd000] ;  /* 0x00d00000e610783b */ /* 0x000eec0000004200 */
[----:B------:R-:W-:Y:S01]  /*6d40*/  MOV R95, R111 ;  /* 0x0000006f005f7202 */ /* 0x000fe20000000f00 */
[C---:B------:R-:W-:Y:S07]  /*6d50*/  HMMA.16816.F32 R36, R4.reuse, R78, R36 ;  /* 0x0000004e0424723c */ /* 0x040fee0000001824 */
[----:B------:R-:W-:Y:S01]  /*6d60*/  MOV R78, R122 ;  /* 0x0000007a004e7202 */ /* 0x000fe20000000f00 */
[----:B------:R-:W-:Y:S01]  /*6d70*/  IMAD.MOV.U32 R79, RZ, RZ, R123 ;  /* 0x000000ffff4f7224 */ /* 0x000fe200078e007b */
[----:B------:R-:W-:Y:S01]  /*6d80*/  MOV R122, R249 ;  /* 0x000000f9007a7202 */ /* 0x000fe20000000f00 */
[----:B------:R-:W-:Y:S01]  /*6d90*/  IMAD.MOV.U32 R123, RZ, RZ, R239 ;  /* 0x000000ffff7b7224 */ /* 0x000fe200078e00ef */
[----:B------:R-:W-:Y:S01]  /*6da0*/  HMMA.16816.F32 R80, R4, R82, R24 ;  /* 0x000000520450723c */ /* 0x000fe20000001818 */
[----:B------:R-:W-:Y:S01]  /*6db0*/  F2FP.F16.F32.PACK_AB R8, R132, R138 ;  /* 0x0000008a8408723e */ /* 0x000fe200000000ff */
[----:B------:R-:W-:Y:S01]  /*6dc0*/  LDSM.16.MT88.4 R24, [R229+0xf000] ;  /* 0x00f00000e518783b */ /* 0x000fe20000004200 */
[----:B------:R-:W-:-:S02]  /*6dd0*/  F2FP.F16.F32.PACK_AB R9, R61, R60 ;  /* 0x0000003c3d09723e */ /* 0x000fc400000000ff */
[----:B------:R-:W-:Y:S02]  /*6de0*/  F2FP.F16.F32.PACK_AB R10, R133, R139 ;  /* 0x0000008b850a723e */ /* 0x000fe400000000ff */
[----:B------:R-:W-:Y:S02]  /*6df0*/  F2FP.F16.F32.PACK_AB R4, R128, R162 ;  /* 0x000000a28004723e */ /* 0x000fe400000000ff */
[----:B----4-:R-:W-:Y:S02]  /*6e00*/  F2FP.F16.F32.PACK_AB R5, R131, R127 ;  /* 0x0000007f8305723e */ /* 0x010fe400000000ff */
[----:B------:R-:W-:Y:S02]  /*6e10*/  F2FP.F16.F32.PACK_AB R6, R86, R3 ;  /* 0x000000035606723e */ /* 0x000fe400000000ff */
[----:B-1----:R-:W-:Y:S02]  /*6e20*/  F2FP.F16.F32.PACK_AB R7, R59, R58 ;  /* 0x0000003a3b07723e */ /* 0x002fe400000000ff */
[----:B------:R-:W-:-:S05]  /*6e30*/  F2FP.F16.F32.PACK_AB R11, R63, R62 ;  /* 0x0000003e3f0b723e */ /* 0x000fca00000000ff */
[----:B---3--:R-:W-:Y:S06]  /*6e40*/  HMMA.16816.F32 R180, R4, R22, R148 ;  /* 0x0000001604b4723c */ /* 0x008fec0000001894 */
[----:B------:R-:W-:Y:S01]  /*6e50*/  HMMA.16816.F32 R168, R8, R16, R168 ;  /* 0x0000001008a8723c */ /* 0x000fe200000018a8 */
[----:B------:R-:W-:Y:S01]  /*6e60*/  IMAD.MOV.U32 R151, RZ, RZ, R187 ;  /* 0x000000ffff977224 */ /* 0x000fe200078e00bb */
[----:B--2---:R-:W-:Y:S01]  /*6e70*/  MOV R103, R120 ;  /* 0x0000007800677202 */ /* 0x004fe20000000f00 */
[----:B------:R-:W-:Y:S01]  /*6e80*/  IMAD.MOV.U32 R120, RZ, RZ, R109 ;  /* 0x000000ffff787224 */ /* 0x000fe200078e006d */
[----:B------:R-:W-:-:S02]  /*6e90*/  MOV R129, R108 ;  /* 0x0000006c00817202 */ /* 0x000fc40000000f00 */
[----:B------:R-:W2:Y:S04]  /*6ea0*/  LDL.LU R108, [R1+0x20] ;  /* 0x00002000016c7983 */ /* 0x000ea80000300800 */
[----:B------:R-:W3:Y:S01]  /*6eb0*/  LDL.LU R109, [R1+0x14] ;  /* 0x00001400016d7983 */ /* 0x000ee20000300800 */
[----:B------:R-:W-:Y:S01]  /*6ec0*/  IMAD.MOV.U32 R85, RZ, RZ, R117 ;  /* 0x000000ffff557224 */ /* 0x000fe200078e0075 */
[----:B------:R-:W-:Y:S01]  /*6ed0*/  MOV R117, R163 ;  /* 0x000000a300757202 */ /* 0x000fe20000000f00 */
[----:B------:R-:W-:Y:S02]  /*6ee0*/  IMAD.MOV.U32 R84, RZ, RZ, R116 ;  /* 0x000000ffff547224 */ /* 0x000fe400078e0074 */
[----:B------:R-:W-:Y:S02]  /*6ef0*/  IMAD.MOV.U32 R163, RZ, RZ, R134 ;  /* 0x000000ffffa37224 */ /* 0x000fe400078e0086 */
[----:B------:R-:W-:Y:S01]  /*6f00*/  IMAD.MOV.U32 R116, RZ, RZ, R100 ;  /* 0x000000ffff747224 */ /* 0x000fe200078e0064 */
[----:B------:R1:W5:Y:S04]  /*6f10*/  LDL.LU R134, [R1+0x9c] ;  /* 0x00009c0001867983 */ /* 0x0003680000300800 */
[----:B------:R-:W4:Y:S01]  /*6f20*/  LDL.LU R100, [R1+0x10] ;  /* 0x0000100001647983 */ /* 0x000f220000300800 */
[----:B------:R-:W-:-:S02]  /*6f30*/  IMAD.MOV.U32 R111, RZ, RZ, R103 ;  /* 0x000000ffff6f7224 */ /* 0x000fc400078e0067 */
[----:B------:R-:W-:Y:S01]  /*6f40*/  IMAD.MOV.U32 R103, RZ, RZ, R85 ;  /* 0x000000ffff677224 */ /* 0x000fe200078e0055 */
[----:B------:R-:W-:Y:S01]  /*6f50*/  MOV R85, R120 ;  /* 0x0000007800557202 */ /* 0x000fe20000000f00 */
[----:B------:R-:W-:Y:S02]  /*6f60*/  IMAD.MOV.U32 R120, RZ, RZ, R121 ;  /* 0x000000ffff787224 */ /* 0x000fe400078e0079 */
[----:B------:R-:W-:Y:S02]  /*6f70*/  IMAD.MOV.U32 R121, RZ, RZ, R135 ;  /* 0x000000ffff797224 */ /* 0x000fe400078e0087 */
[----:B------:R1:W5:Y:S04]  /*6f80*/  LDL.LU R135, [R1+0x98] ;  /* 0x0000980001877983 */ /* 0x0003680000300800 */
[----:B------:R1:W5:Y:S04]  /*6f90*/  LDL.LU R249, [R1+0x94] ;  /* 0x0000940001f97983 */ /* 0x0003680000300800 */
[----:B------:R-:W4:Y:S01]  /*6fa0*/  LDL.LU R239, [R1+0x90] ;  /* 0x0000900001ef7983 */ /* 0x000f220000300800 */
[C---:B------:R-:W-:Y:S06]  /*6fb0*/  HMMA.16816.F32 R184, R4.reuse, R16, R200 ;  /* 0x0000001004b8723c */ /* 0x040fec00000018c8 */
[-C--:B------:R-:W-:Y:S06]  /*6fc0*/  HMMA.16816.F32 R188, R4, R18.reuse, R188 ;  /* 0x0000001204bc723c */ /* 0x080fec00000018bc */
[----:B------:R-:W-:Y:S01]  /*6fd0*/  HMMA.16816.F32 R36, R8, R18, R36 ;  /* 0x000000120824723c */ /* 0x000fe20000001824 */
[----:B------:R-:W1:Y:S01]  /*6fe0*/  LDSM.16.MT88.4 R16, [R231+0xd000] ;  /* 0x00d00000e710783b */ /* 0x000e620000004200 */
[----:B------:R-:W-:Y:S01]  /*6ff0*/  IMAD.MOV.U32 R148, RZ, RZ, R214 ;  /* 0x000000ffff947224 */ /* 0x000fe200078e00d6 */
[----:B------:R-:W-:Y:S01]  /*7000*/  MOV R150, R212 ;  /* 0x000000d400967202 */ /* 0x000fe20000000f00 */
[----:B------:R-:W-:-:S02]  /*7010*/  IMAD.MOV.U32 R149, RZ, RZ, R213 ;  /* 0x000000ffff957224 */ /* 0x000fc400078e00d5 */
[-C--:B------:R-:W-:Y:S06]  /*7020*/  HMMA.16816.F32 R176, R4, R20.reuse, R192 ;  /* 0x0000001404b0723c */ /* 0x080fec00000018c0 */
[C---:B------:R-:W-:Y:S06]  /*7030*/  HMMA.16816.F32 R172, R8.reuse, R20, R172 ;  /* 0x0000001408ac723c */ /* 0x040fec00000018ac */
[C---:B------:R-:W-:Y:S01]  /*7040*/  HMMA.16816.F32 R52, R8.reuse, R22, R52 ;  /* 0x000000160834723c */ /* 0x040fe20000001834 */
[----:B------:R-:W1:Y:S05]  /*7050*/  LDSM.16.MT88.4 R20, [R230+0xf000] ;  /* 0x00f00000e614783b */ /* 0x000e6a0000004200 */
[-C--:B------:R-:W-:Y:S06]  /*7060*/  HMMA.16816.F32 R164, R8, R28.reuse, R164 ;  /* 0x0000001c08a4723c */ /* 0x080fec00000018a4 */
[C---:B------:R-:W-:Y:S06]  /*7070*/  HMMA.16816.F32 R192, R4.reuse, R28, R156 ;  /* 0x0000001c04c0723c */ /* 0x040fec000000189c */
[----:B------:R-:W-:Y:S06]  /*7080*/  HMMA.16816.F32 R196, R4, R30, R196 ;  /* 0x0000001e04c4723c */ /* 0x000fec00000018c4 */
[-C--:B-1----:R-:W-:Y:S06]  /*7090*/  HMMA.16816.F32 R212, R8, R16.reuse, R112 ;  /* 0x0000001008d4723c */ /* 0x082fec0000001870 */
[C---:B------:R-:W-:Y:S06]  /*70a0*/  HMMA.16816.F32 R200, R4.reuse, R16, R148 ;  /* 0x0000001004c8723c */ /* 0x040fec0000001894 */
[-C--:B------:R-:W-:Y:S06]  /*70b0*/  HMMA.16816.F32 R204, R4, R18.reuse, R204 ;  /* 0x0000001204cc723c */ /* 0x080fec00000018cc */
[C---:B------:R-:W-:Y:S01]  /*70c0*/  HMMA.16816.F32 R140, R8.reuse, R18, R32 ;  /* 0x00000012088c723c */ /* 0x040fe20000001820 */
[----:B------:R-:W1:Y:S05]  /*70d0*/  LDSM.16.MT88.4 R16, [R232+0xf000] ;  /* 0x00f00000e810783b */ /* 0x000e6a0000004200 */
[----:B------:R-:W-:Y:S01]  /*70e0*/  HMMA.16816.F32 R68, R8, R30, R68 ;  /* 0x0000001e0844723c */ /* 0x000fe20000001844 */
[----:B------:R-:W1:Y:S01]  /*70f0*/  LDSM.16.MT88.4 R28, [R231+0xf000] ;  /* 0x00f00000e71c783b */ /* 0x000e620000004200 */
[----:B------:R-:W-:-:S02]  /*7100*/  IMAD.MOV.U32 R94, RZ, RZ, R110 ;  /* 0x000000ffff5e7224 */ /* 0x000fc400078e006e */
[----:B------:R-:W-:Y:S01]  /*7110*/  IMAD.MOV.U32 R110, RZ, RZ, R102 ;  /* 0x000000ffff6e7224 */ /* 0x000fe200078e0066 */
[----:B------:R-:W-:Y:S01]  /*7120*/  MOV R102, R84 ;  /* 0x0000005400667202 */ /* 0x000fe20000000f00 */
[----:B------:R-:W-:Y:S02]  /*7130*/  IMAD.MOV.U32 R151, RZ, RZ, R3 ;  /* 0x000000ffff977224 */ /* 0x000fe400078e0003 */
[----:B------:R-:W-:Y:S02]  /*7140*/  IMAD.MOV.U32 R84, RZ, RZ, R129 ;  /* 0x000000ffff547224 */ /* 0x000fe400078e0081 */
[----:B------:R-:W-:Y:S02]  /*7150*/  IMAD.MOV.U32 R3, RZ, RZ, R237 ;  /* 0x000000ffff037224 */ /* 0x000fe400078e00ed */
[----:B------:R-:W-:Y:S02]  /*7160*/  IMAD.MOV.U32 R87, RZ, RZ, R130 ;  /* 0x000000ffff577224 */ /* 0x000fe400078e0082 */
        /* <DEDUP_REMOVED lines=12> */
[----:B------:R-:W-:-:S02]  /*7230*/  IMAD.MOV.U32 R84, RZ, RZ, R116 ;  /* 0x000000ffff547224 */ /* 0x000fc400078e0074 */
[----:B------:R-:W-:Y:S01]  /*7240*/  IMAD.MOV.U32 R86, RZ, RZ, R110 ;  /* 0x000000ffff567224 */ /* 0x000fe200078e006e */
[C---:B------:R-:W-:Y:S06]  /*7250*/  HMMA.16816.F32 R72, R4.reuse, R24, R72 ;  /* 0x000000180448723c */ /* 0x040fec0000001848 */
[C---:B------:R-:W-:Y:S06]  /*7260*/  HMMA.16816.F32 R88, R4.reuse, R20, R88 ;  /* 0x000000140458723c */ /* 0x040fec0000001858 */
[C---:B-1----:R-:W-:Y:S06]  /*7270*/  HMMA.16816.F32 R104, R4.reuse, R16, R104 ;  /* 0x000000100468723c */ /* 0x042fec0000001868 */
[C---:B------:R-:W-:Y:S06]  /*7280*/  HMMA.16816.F32 R76, R4.reuse, R26, R76 ;  /* 0x0000001a044c723c */ /* 0x040fec000000184c */
[C---:B------:R-:W-:Y:S06]  /*7290*/  HMMA.16816.F32 R92, R4.reuse, R22, R92 ;  /* 0x00000016045c723c */ /* 0x040fec000000185c */
[C---:B------:R-:W-:Y:S06]  /*72a0*/  HMMA.16816.F32 R120, R4.reuse, R28, R120 ;  /* 0x0000001c0478723c */ /* 0x040fec0000001878 */
[----:B------:R-:W-:Y:S07]  /*72b0*/  HMMA.16816.F32 R32, R4, R30, R240 ;  /* 0x0000001e0420723c */ /* 0x000fee00000018f0 */
[----:B------:R-:W-:Y:S01]  /*72c0*/  MOV R243, R86 ;  /* 0x0000005600f37202 */ /* 0x000fe20000000f00 */
[----:B------:R-:W-:-:S02]  /*72d0*/  IMAD.MOV.U32 R242, RZ, RZ, R87 ;  /* 0x000000fffff27224 */ /* 0x000fc400078e0057 */
[----:B------:R-:W-:Y:S01]  /*72e0*/  IMAD.MOV.U32 R240, RZ, RZ, R85 ;  /* 0x000000fffff07224 */ /* 0x000fe200078e0055 */
[----:B------:R-:W-:Y:S01]  /*72f0*/  HMMA.16816.F32 R44, R8, R18, R44 ;  /* 0x00000012082c723c */ /* 0x000fe2000000182c */
[----:B------:R-:W-:Y:S01]  /*7300*/  IMAD.MOV.U32 R149, RZ, RZ, R235 ;  /* 0x000000ffff957224 */ /* 0x000fe200078e00eb */
[----:B------:R-:W-:Y:S02]  /*7310*/  MOV R159, R151 ;  /* 0x00000097009f7202 */ /* 0x000fe40000000f00 */
[----:B------:R-:W-:Y:S02]  /*7320*/  MOV R148, R236 ;  /* 0x000000ec00947202 */ /* 0x000fe40000000f00 */
[----:B------:R-:W-:Y:S02]  /*7330*/  MOV R151, R233 ;  /* 0x000000e900977202 */ /* 0x000fe40000000f00 */
[----:B------:R-:W-:Y:S01]  /*7340*/  MOV R113, R115 ;  /* 0x0000007300717202 */ /* 0x000fe20000000f00 */
[----:B------:R-:W-:-:S02]  /*7350*/  IMAD.MOV.U32 R112, RZ, RZ, R148 ;  /* 0x000000ffff707224 */ /* 0x000fc400078e0094 */
[----:B------:R-:W-:Y:S02]  /*7360*/  IMAD.MOV.U32 R148, RZ, RZ, R101 ;  /* 0x000000ffff947224 */ /* 0x000fe400078e0065 */
[----:B------:R-:W-:Y:S01]  /*7370*/  IMAD.MOV.U32 R150, RZ, RZ, R234 ;  /* 0x000000ffff967224 */ /* 0x000fe200078e00ea */
[----:B------:R-:W-:Y:S01]  /*7380*/  HMMA.16816.F32 R48, R8, R22, R48 ;  /* 0x000000160830723c */ /* 0x000fe20000001830 */
[----:B------:R-:W-:-:S05]  /*7390*/  IMAD.MOV.U32 R241, RZ, RZ, R118 ;  /* 0x000000fffff17224 */ /* 0x000fca00078e0076 */
[C---:B------:R-:W-:Y:S06]  /*73a0*/  HMMA.16816.F32 R64, R8.reuse, R24, R64 ;  /* 0x000000180840723c */ /* 0x040fec0000001840 */
[C---:B------:R-:W-:Y:S06]  /*73b0*/  HMMA.16816.F32 R24, R8.reuse, R26, R80 ;  /* 0x0000001a0818723c */ /* 0x040fec0000001850 */
[----:B------:R-:W-:Y:S01]  /*73c0*/  HMMA.16816.F32 R40, R8, R30, R40 ;  /* 0x0000001e0828723c */ /* 0x000fe20000001828 */
[----:B------:R-:W-:Y:S01]  /*73d0*/  IMAD.MOV.U32 R129, RZ, RZ, R250 ;  /* 0x000000ffff817224 */ /* 0x000fe200078e00fa */
[----:B------:R-:W-:Y:S01]  /*73e0*/  MOV R130, R238 ;  /* 0x000000ee00827202 */ /* 0x000fe20000000f00 */
[----:B------:R-:W-:Y:S01]  /*73f0*/  LDSM.16.MT88.4 R80, [R229+0xf800] ;  /* 0x00f80000e550783b */ /* 0x000fe20000004200 */
[----:B--2---:R-:W-:-:S03]  /*7400*/  IMAD.MOV.U32 R116, RZ, RZ, R108 ;  /* 0x000000ffff747224 */ /* 0x004fc600078e006c */
[----:B------:R1:W5:Y:S01]  /*7410*/  LDL.LU R250, [R1+0x8c] ;  /* 0x00008c0001fa7983 */ /* 0x0003620000300800 */
[----:B---3--:R-:W-:-:S03]  /*7420*/  IMAD.MOV.U32 R117, RZ, RZ, R109 ;  /* 0x000000ffff757224 */ /* 0x008fc600078e006d */
[----:B------:R1:W5:Y:S01]  /*7430*/  LDL.LU R238, [R1+0x88] ;  /* 0x0000880001ee7983 */ /* 0x0003620000300800 */
[----:B------:R-:W-:Y:S01]  /*7440*/  HMMA.16816.F32 R108, R4, R18, R224 ;  /* 0x00000012046c723c */ /* 0x000fe200000018e0 */
[----:B----4-:R-:W-:Y:S02]  /*7450*/  IMAD.MOV.U32 R115, RZ, RZ, R100 ;  /* 0x000000ffff737224 */ /* 0x010fe400078e0064 */
[----:B------:R1:W5:Y:S04]  /*7460*/  LDL.LU R237, [R1+0x84] ;  /* 0x0000840001ed7983 */ /* 0x0003680000300800 */
[----:B------:R-:W-:Y:S02]  /*7470*/  IMAD.MOV.U32 R224, RZ, RZ, R3 ;  /* 0x000000ffffe07224 */ /* 0x000fe400078e0003 */
[----:B------:R-:W-:Y:S01]  /*7480*/  FFMA.FTZ R3, R217, UR22, -R2 ;  /* 0x00000016d9037c23 */ /* 0x000fe20008010802 */
[----:B------:R-:W-:Y:S01]  /*7490*/  MOV R5, R84 ;  /* 0x0000005400057202 */ /* 0x000fe20000000f00 */
[----:B------:R-:W-:Y:S01]  /*74a0*/  IMAD.MOV.U32 R227, RZ, RZ, R149 ;  /* 0x000000ffffe37224 */ /* 0x000fe200078e0095 */
[----:B------:R-:W-:Y:S01]  /*74b0*/  HMMA.16816.F32 R84, R8, R20, R144 ;  /* 0x000000140854723c */ /* 0x000fe20000001890 */
[----:B------:R2:W-:Y:S01]  /*74c0*/  MUFU.EX2 R20, R3 ;  /* 0x0000000300147308 */ /* 0x0005e20000000800 */
[----:B------:R-:W-:Y:S01]  /*74d0*/  MOV R149, R14 ;  /* 0x0000000e00957202 */ /* 0x000fe20000000f00 */
[----:B------:R-:W-:-:S02]  /*74e0*/  IMAD.MOV.U32 R225, RZ, RZ, R151 ;  /* 0x000000ffffe17224 */ /* 0x000fc400078e0097 */
[----:B------:R-:W-:Y:S02]  /*74f0*/  IMAD.MOV.U32 R4, RZ, RZ, R103 ;  /* 0x000000ffff047224 */ /* 0x000fe400078e0067 */
[----:B------:R-:W-:Y:S01]  /*7500*/  IMAD.MOV.U32 R6, RZ, RZ, R116 ;  /* 0x000000ffff067224 */ /* 0x000fe200078e0074 */
[----:B------:R-:W-:Y:S01]  /*7510*/  MOV R226, R150 ;  /* 0x0000009600e27202 */ /* 0x000fe20000000f00 */
[----:B------:R-:W-:Y:S01]  /*7520*/  IMAD.MOV.U32 R30, RZ, RZ, R130 ;  /* 0x000000ffff1e7224 */ /* 0x000fe200078e0082 */
[----:B------:R-:W-:Y:S01]  /*7530*/  MOV R7, R117 ;  /* 0x0000007500077202 */ /* 0x000fe20000000f00 */
[----:B------:R-:W-:Y:S04]  /*7540*/  LDSM.16.MT88.4 R144, [R231+0xd800] ;  /* 0x00d80000e790783b */ /* 0x000fe80000004200 */
[----:B------:R1:W5:Y:S01]  /*7550*/  LDL.LU R236, [R1+0x80] ;  /* 0x0000800001ec7983 */ /* 0x0003620000300800 */
[----:B--2---:R-:W-:Y:S01]  /*7560*/  FFMA.FTZ R3, R216, UR22, -R2 ;  /* 0x00000016d8037c23 */ /* 0x004fe20008010802 */
[----:B------:R-:W-:Y:S01]  /*7570*/  IMAD.MOV.U32 R151, RZ, RZ, R102 ;  /* 0x000000ffff977224 */ /* 0x000fe200078e0066 */
[----:B------:R-:W-:Y:S01]  /*7580*/  MOV R150, R119 ;  /* 0x0000007700967202 */ /* 0x000fe20000000f00 */
[----:B------:R1:W5:Y:S01]  /*7590*/  LDL.LU R235, [R1+0x7c] ;  /* 0x00007c0001eb7983 */ /* 0x0003620000300800 */
[----:B------:R2:W-:Y:S01]  /*75a0*/  MUFU.EX2 R21, R3 ;  /* 0x0000000300157308 */ /* 0x0005e20000000800 */
[C---:B------:R-:W-:Y:S02]  /*75b0*/  HMMA.16816.F32 R100, R8.reuse, R16, R96 ;  /* 0x000000100864723c */ /* 0x040fe40000001860 */
[----:B------:R-:W-:Y:S04]  /*75c0*/  LDSM.16.MT88.4 R96, [R230+0xf800] ;  /* 0x00f80000e660783b */ /* 0x000fe80000004200 */
[----:B------:R-:W-:Y:S01]  /*75d0*/  HMMA.16816.F32 R116, R8, R28, R152 ;  /* 0x0000001c0874723c */ /* 0x000fe20000001898 */
[----:B------:R-:W-:Y:S04]  /*75e0*/  LDSM.16.MT88.4 R152, [R230+0xd800] ;  /* 0x00d80000e698783b */ /* 0x000fe80000004200 */
[----:B------:R1:W5:Y:S04]  /*75f0*/  LDL.LU R234, [R1+0x78] ;  /* 0x0000780001ea7983 */ /* 0x0003680000300800 */
[----:B------:R1:W5:Y:S01]  /*7600*/  LDL.LU R233, [R1+0x74] ;  /* 0x0000740001e97983 */ /* 0x0003620000300800 */
[--C-:B--2---:R-:W-:Y:S01]  /*7610*/  FFMA.FTZ R3, R211, UR22, -R2.reuse ;  /* 0x00000016d3037c23 */ /* 0x104fe20008010802 */
[----:B------:R-:W-:-:S02]  /*7620*/  FFMA.FTZ R2, R210, UR22, -R2 ;  /* 0x00000016d2027c23 */ /* 0x000fc40008010802 */
[----:B------:R1:W5:Y:S02]  /*7630*/  LDL.LU R228, [R1+0x70] ;  /* 0x0000700001e47983 */ /* 0x0003640000300800 */
[----:B------:R2:W-:Y:S02]  /*7640*/  MUFU.EX2 R19, R2 ;  /* 0x0000000200137308 */ /* 0x0005e40000000800 */
[----:B--2---:R-:W-:-:S06]  /*7650*/  FFMA.FTZ R2, R209, UR22, -R0 ;  /* 0x00000016d1027c23 */ /* 0x004fcc0008010800 */
[----:B------:R2:W-:Y:S02]  /*7660*/  MUFU.EX2 R14, R2 ;  /* 0x00000002000e7308 */ /* 0x0005e40000000800 */
[----:B--2---:R-:W-:-:S06]  /*7670*/  FFMA.FTZ R2, R208, UR22, -R0 ;  /* 0x00000016d0027c23 */ /* 0x004fcc0008010800 */
[----:B------:R2:W3:Y:S02]  /*7680*/  MUFU.EX2 R16, R2 ;  /* 0x0000000200107308 */ /* 0x0004e40000000800 */
[--C-:B--2---:R-:W-:Y:S01]  /*7690*/  FFMA.FTZ R2, R161, UR22, -R0.reuse ;  /* 0x00000016a1027c23 */ /* 0x104fe20008010800 */
[----:B------:R-:W-:-:S05]  /*76a0*/  FFMA.FTZ R0, R160, UR22, -R0 ;  /* 0x00000016a0007c23 */ /* 0x000fca0008010800 */
[----:B------:R2:W-:Y:S02]  /*76b0*/  MUFU.EX2 R17, R0 ;  /* 0x0000000000117308 */ /* 0x0005e40000000800 */
[----:B--2---:R-:W-:-:S06]  /*76c0*/  FFMA.FTZ R0, R4, UR22, -R15 ;  /* 0x0000001604007c23 */ /* 0x004fcc000801080f */
[----:B------:R2:W-:Y:S01]  /*76d0*/  MUFU.EX2 R23, R0 ;  /* 0x0000000000177308 */ /* 0x0005e20000000800 */
[----:B------:R-:W-:Y:S02]  /*76e0*/  IMAD.MOV.U32 R4, RZ, RZ, R5 ;  /* 0x000000ffff047224 */ /* 0x000fe400078e0005 */
[----:B--2---:R-:W-:-:S05]  /*76f0*/  FFMA.FTZ R0, R6, UR22, -R15 ;  /* 0x0000001606007c23 */ /* 0x004fca000801080f */
[----:B------:R2:W-:Y:S01]  /*7700*/  MUFU.EX2 R28, R0 ;  /* 0x00000000001c7308 */ /* 0x0005e20000000800 */
[----:B------:R-:W-:Y:S02]  /*7710*/  IMAD.MOV.U32 R5, RZ, RZ, R7 ;  /* 0x000000ffff057224 */ /* 0x000fe400078e0007 */
[----:B--2---:R-:W-:-:S05]  /*7720*/  FFMA.FTZ R0, R240, UR22, -R15 ;  /* 0x00000016f0007c23 */ /* 0x004fca000801080f */
[----:B------:R2:W-:Y:S01]  /*7730*/  MUFU.EX2 R29, R0 ;  /* 0x00000000001d7308 */ /* 0x0005e20000000800 */
[----:B------:R-:W-:Y:S01]  /*7740*/  MOV R7, R242 ;  /* 0x000000f200077202 */ /* 0x000fe20000000f00 */
[----:B------:R-:W-:Y:S02]  /*7750*/  IMAD.MOV.U32 R6, RZ, RZ, R243 ;  /* 0x000000ffff067224 */ /* 0x000fe400078e00f3 */
[----:B--2---:R-:W-:-:S04]  /*7760*/  FFMA.FTZ R0, R241, UR22, -R15 ;  /* 0x00000016f1007c23 */ /* 0x004fc8000801080f */
[----:B------:R2:W-:Y:S08]  /*7770*/  MUFU.EX2 R15, R0 ;  /* 0x00000000000f7308 */ /* 0x0005f00000000800 */
[----:B------:R4:W-:Y:S01]  /*7780*/  MUFU.EX2 R18, R2 ;  /* 0x0000000200127308 */ /* 0x0009e20000000800 */
[----:B--2---:R-:W-:Y:S01]  /*7790*/  FFMA.FTZ R0, R4, UR22, -R13 ;  /* 0x0000001604007c23 */ /* 0x004fe2000801080d */
[----:B------:R-:W-:-:S06]  /*77a0*/  FADD.FTZ R4, R125, R124 ;  /* 0x0000007c7d047221 */ /* 0x000fcc0000010000 */
[----:B------:R2:W-:Y:S01]  /*77b0*/  MUFU.EX2 R8, R0 ;  /* 0x0000000000087308 */ /* 0x0005e20000000800 */
[----:B----4-:R-:W-:-:S07]  /*77c0*/  FFMA.FTZ R2, R115, UR22, -R13 ;  /* 0x0000001673027c23 */ /* 0x010fce000801080d */
[----:B------:R4:W-:Y:S01]  /*77d0*/  MUFU.EX2 R10, R2 ;  /* 0x00000002000a7308 */ /* 0x0009e20000000800 */
[----:B--2---:R-:W-:-:S07]  /*77e0*/  FFMA.FTZ R0, R5, UR22, -R13 ;  /* 0x0000001605007c23 */ /* 0x004fce000801080d */
[----:B------:R2:W-:Y:S01]  /*77f0*/  MUFU.EX2 R9, R0 ;  /* 0x0000000000097308 */ /* 0x0005e20000000800 */
[----:B----4-:R-:W-:Y:S01]  /*7800*/  FADD.FTZ R2, R126, R4 ;  /* 0x000000047e027221 */ /* 0x010fe20000010000 */
[----:B--2---:R-:W-:Y:S01]  /*7810*/  FFMA.FTZ R0, R148, UR22, -R13 ;  /* 0x0000001694007c23 */ /* 0x004fe2000801080d */
[----:B------:R-:W-:Y:S02]  /*7820*/  FADD.FTZ R13, R7, R6 ;  /* 0x00000006070d7221 */ /* 0x000fe40000010000 */
[----:B------:R-:W2:Y:S03]  /*7830*/  LDSM.16.MT88.4 R4, [R231+0xf800] ;  /* 0x00f80000e704783b */ /* 0x000ea60000004200 */
[----:B------:R4:W1:Y:S08]  /*7840*/  MUFU.EX2 R22, R3 ;  /* 0x0000000300167308 */ /* 0x0008700000000800 */
[----:B------:R3:W1:Y:S01]  /*7850*/  MUFU.EX2 R11, R0 ;  /* 0x00000000000b7308 */ /* 0x0006620000000800 */
[----:B------:R-:W-:Y:S01]  /*7860*/  IMAD.MOV.U32 R115, RZ, RZ, R149 ;  /* 0x000000ffff737224 */ /* 0x000fe200078e0095 */
[----:B------:R-:W-:Y:S01]  /*7870*/  MOV R240, R225 ;  /* 0x000000e100f07202 */ /* 0x000fe20000000f00 */
[----:B------:R-:W-:Y:S01]  /*7880*/  IMAD.MOV.U32 R241, RZ, RZ, R224 ;  /* 0x000000fffff17224 */ /* 0x000fe200078e00e0 */
[----:B------:R-:W-:Y:S01]  /*7890*/  MOV R224, R112 ;  /* 0x0000007000e07202 */ /* 0x000fe20000000f00 */
[----:B------:R-:W-:-:S02]  /*78a0*/  IMAD.MOV.U32 R243, RZ, RZ, R227 ;  /* 0x000000fffff37224 */ /* 0x000fc400078e00e3 */
[----:B----4-:R-:W-:Y:S01]  /*78b0*/  FADD.FTZ R3, R56, R12 ;  /* 0x0000000c38037221 */ /* 0x010fe20000010000 */
[----:B------:R-:W-:Y:S02]  /*78c0*/  IMAD.MOV.U32 R225, RZ, RZ, R113 ;  /* 0x000000ffffe17224 */ /* 0x000fe400078e0071 */
[----:B------:R-:W-:Y:S01]  /*78d0*/  FADD.FTZ R12, R151, R150 ;  /* 0x00000096970c7221 */ /* 0x000fe20000010000 */
[----:B------:R-:W-:Y:S01]  /*78e0*/  IMAD.MOV.U32 R113, RZ, RZ, R158 ;  /* 0x000000ffff717224 */ /* 0x000fe200078e009e */
[----:B------:R-:W-:Y:S01]  /*78f0*/  MOV R216, R243 ;  /* 0x000000f300d87202 */ /* 0x000fe20000000f00 */
[----:B---3--:R-:W-:Y:S01]  /*7900*/  FADD.FTZ R0, R57, R3 ;  /* 0x0000000339007221 */ /* 0x008fe20000010000 */
        /* <DEDUP_REMOVED lines=13> */
[----:B------:R-:W-:Y:S01]  /*79e0*/  IMAD.MOV.U32 R243, RZ, RZ, R127 ;  /* 0x000000fffff37224 */ /* 0x000fe200078e007f */
[----:B-1----:R-:W-:Y:S01]  /*79f0*/  F2FP.F16.F32.PACK_AB R130, R19, R22 ;  /* 0x000000161382723e */ /* 0x002fe200000000ff */
[----:B------:R-:W-:Y:S01]  /*7a00*/  FADD.FTZ R3, R3, R12 ;  /* 0x0000000c03037221 */ /* 0x000fe20000010000 */
[----:B------:R-:W-:Y:S01]  /*7a10*/  F2FP.F16.F32.PACK_AB R131, R17, R18 ;  /* 0x000000121183723e */ /* 0x000fe200000000ff */
[----:B------:R-:W-:Y:S01]  /*7a20*/  FADD.FTZ R13, R57, R13 ;  /* 0x0000000d390d7221 */ /* 0x000fe20000010000 */
[----:B------:R-:W-:-:S02]  /*7a30*/  F2FP.F16.F32.PACK_AB R124, R28, R23 ;  /* 0x000000171c7c723e */ /* 0x000fc400000000ff */
[----:B------:R-:W-:Y:S02]  /*7a40*/  F2FP.F16.F32.PACK_AB R125, R9, R8 ;  /* 0x00000008097d723e */ /* 0x000fe400000000ff */
[----:B------:R-:W-:Y:S01]  /*7a50*/  F2FP.F16.F32.PACK_AB R126, R15, R29 ;  /* 0x0000001d0f7e723e */ /* 0x000fe200000000ff */
[----:B------:R-:W-:Y:S01]  /*7a60*/  IMAD.MOV.U32 R112, RZ, RZ, R157 ;  /* 0x000000ffff707224 */ /* 0x000fe200078e009d */
[----:B------:R-:W-:Y:S01]  /*7a70*/  F2FP.F16.F32.PACK_AB R127, R11, R10 ;  /* 0x0000000a0b7f723e */ /* 0x000fe200000000ff */
[----:B------:R-:W-:Y:S01]  /*7a80*/  FADD.FTZ R2, R56, R2 ;  /* 0x0000000238027221 */ /* 0x000fe20000010000 */
[----:B------:R-:W-:Y:S01]  /*7a90*/  FADD.FTZ R0, R218, R0 ;  /* 0x00000000da007221 */ /* 0x000fe20000010000 */
[----:B------:R-:W-:Y:S01]  /*7aa0*/  MOV R209, R226 ;  /* 0x000000e200d17202 */ /* 0x000fe20000000f00 */
[----:B------:R-:W-:Y:S02]  /*7ab0*/  IMAD.MOV.U32 R208, RZ, RZ, R227 ;  /* 0x000000ffffd07224 */ /* 0x000fe400078e00e3 */
[----:B------:R-:W-:Y:S01]  /*7ac0*/  FADD.FTZ R12, R30, R3 ;  /* 0x000000031e0c7221 */ /* 0x000fe20000010000 */
[----:B------:R-:W-:Y:S01]  /*7ad0*/  FADD.FTZ R3, R31, R13 ;  /* 0x0000000d1f037221 */ /* 0x000fe20000010000 */
[----:B------:R-:W-:Y:S01]  /*7ae0*/  FADD.FTZ R2, R246, R2 ;  /* 0x00000002f6027221 */ /* 0x000fe20000010000 */
[-C--:B--2---:R-:W-:Y:S01]  /*7af0*/  HMMA.16816.F32 R120, R124, R4.reuse, R120 ;  /* 0x000000047c78723c */ /* 0x084fe20000001878 */
[----:B------:R-:W-:Y:S01]  /*7b00*/  FADD.FTZ R0, R219, R0 ;  /* 0x00000000db007221 */ /* 0x000fe20000010000 */
[----:B------:R-:W1:Y:S04]  /*7b10*/  LDSM.16.MT88.4 R148, [R232+0xd800] ;  /* 0x00d80000e894783b */ /* 0x000e680000004200 */
[----:B------:R-:W-:Y:S01]  /*7b20*/  HMMA.16816.F32 R116, R128, R4, R116 ;  /* 0x000000048074723c */ /* 0x000fe20000001874 */
[----:B------:R-:W-:-:S06]  /*7b30*/  IMAD.MOV.U32 R217, RZ, RZ, R242 ;  /* 0x000000ffffd97224 */ /* 0x000fcc00078e00f2 */
        /* <DEDUP_REMOVED lines=12> */
[----:B------:R-:W-:-:S02]  /*7c00*/  IMAD.MOV.U32 R242, RZ, RZ, R162 ;  /* 0x000000fffff27224 */ /* 0x000fc400078e00a2 */
[----:B------:R-:W-:Y:S01]  /*7c10*/  FADD.FTZ R2, R240, R2 ;  /* 0x00000002f0027221 */ /* 0x000fe20000010000 */
        /* <DEDUP_REMOVED lines=8> */
[----:B------:R-:W-:Y:S02]  /*7ca0*/  IMAD.MOV.U32 R226, RZ, RZ, R114 ;  /* 0x000000ffffe27224 */ /* 0x000fe400078e0072 */
[----:B------:R-:W-:Y:S01]  /*7cb0*/  FADD.FTZ R2, R224, R2 ;  /* 0x00000002e0027221 */ /* 0x000fe20000010000 */
[----:B------:R-:W-:Y:S01]  /*7cc0*/  FADD.FTZ R0, R225, R0 ;  /* 0x00000000e1007221 */ /* 0x000fe20000010000 */
[----:B------:R-:W-:Y:S01]  /*7cd0*/  FADD.FTZ R4, R139, R4 ;  /* 0x000000048b047221 */ /* 0x000fe20000010000 */
[----:B------:R-:W-:Y:S01]  /*7ce0*/  FADD.FTZ R3, R62, R3 ;  /* 0x000000033e037221 */ /* 0x000fe20000010000 */
[----:B------:R-:W-:-:S02]  /*7cf0*/  IMAD.MOV.U32 R227, RZ, RZ, R112 ;  /* 0x000000ffffe37224 */ /* 0x000fc400078e0070 */
[----:B------:R-:W-:Y:S01]  /*7d00*/  FADD.FTZ R2, R226, R2 ;  /* 0x00000002e2027221 */ /* 0x000fe20000010000 */
[----:B------:R-:W2:Y:S01]  /*7d10*/  LDSM.16.MT88.4 R156, [R229+0xd800] ;  /* 0x00d80000e59c783b */ /* 0x000ea20000004200 */
[----:B------:R-:W-:Y:S01]  /*7d20*/  FADD.FTZ R0, R58, R0 ;  /* 0x000000003a007221 */ /* 0x000fe20000010000 */
[----:B------:R-:W-:Y:S02]  /*7d30*/  FADD.FTZ R4, R133, R4 ;  /* 0x0000000485047221 */ /* 0x000fe40000010000 */
[----:B------:R-:W3:Y:S01]  /*7d40*/  LDSM.16.MT88.4 R112, [R232+0xf800] ;  /* 0x00f80000e870783b */ /* 0x000ee20000004200 */
        /* <DEDUP_REMOVED lines=23> */
[-C--:B-1----:R-:W-:Y:S06]  /*7ec0*/  HMMA.16816.F32 R164, R128, R148.reuse, R164 ;  /* 0x0000009480a4723c */ /* 0x082fec00000018a4 */
[C---:B------:R-:W-:Y:S06]  /*7ed0*/  HMMA.16816.F32 R192, R124.reuse, R148, R192 ;  /* 0x000000947cc0723c */ /* 0x040fec00000018c0 */
[-C--:B------:R-:W-:Y:S06]  /*7ee0*/  HMMA.16816.F32 R196, R124, R150.reuse, R196 ;  /* 0x000000967cc4723c */ /* 0x080fec00000018c4 */
[----:B------:R-:W-:Y:S01]  /*7ef0*/  HMMA.16816.F32 R148, R128, R150, R68 ;  /* 0x000000968094723c */ /* 0x000fe20000001844 */
[----:B------:R-:W-:-:S05]  /*7f00*/  VIADD R246, R239, 0x800 ;  /* 0x00000800eff67836 */ /* 0x000fca0000000000 */
[----:B--2---:R-:W-:Y:S01]  /*7f10*/  HMMA.16816.F32 R172, R128, R156, R172 ;  /* 0x0000009c80ac723c */ /* 0x004fe200000018ac */
[----:B------:R-:W-:-:S05]  /*7f20*/  VIADD R245, R239, 0x1000 ;  /* 0x00001000eff57836 */ /* 0x000fca0000000000 */
[----:B------:R-:W-:Y:S01]  /*7f30*/  HMMA.16816.F32 R176, R124, R156, R176 ;  /* 0x0000009c7cb0723c */ /* 0x000fe200000018b0 */
[----:B------:R-:W-:-:S05]  /*7f40*/  IADD3 R244, R239, 0x1800, RZ ;  /* 0x00001800eff47810 */ /* 0x000fca0007ffe0ff */
[----:B------:R-:W-:Y:S01]  /*7f50*/  HMMA.16816.F32 R180, R124, R158, R180 ;  /* 0x0000009e7cb4723c */ /* 0x000fe200000018b4 */
[----:B------:R-:W-:-:S05]  /*7f60*/  VIADD R243, R239, 0x2000 ;  /* 0x00002000eff37836 */ /* 0x000fca0000000000 */
[----:B------:R-:W-:Y:S01]  /*7f70*/  HMMA.16816.F32 R168, R128, R152, R168 ;  /* 0x0000009880a8723c */ /* 0x000fe200000018a8 */
[----:B------:R-:W-:-:S05]  /*7f80*/  VIADD R242, R239, 0x2800 ;  /* 0x00002800eff27836 */ /* 0x000fca0000000000 */
[----:B------:R-:W-:Y:S01]  /*7f90*/  HMMA.16816.F32 R184, R124, R152, R184 ;  /* 0x000000987cb8723c */ /* 0x000fe200000018b8 */
[----:B------:R-:W-:-:S05]  /*7fa0*/  IADD3 R241, R239, 0x3000, RZ ;  /* 0x00003000eff17810 */ /* 0x000fca0007ffe0ff */
[----:B------:R-:W-:Y:S01]  /*7fb0*/  HMMA.16816.F32 R188, R124, R154, R188 ;  /* 0x0000009a7cbc723c */ /* 0x000fe200000018bc */
[----:B------:R-:W-:-:S05]  /*7fc0*/  VIADD R240, R239, 0x3800 ;  /* 0x00003800eff07836 */ /* 0x000fca0000000000 */
[C---:B------:R-:W-:Y:S06]  /*7fd0*/  HMMA.16816.F32 R200, R124.reuse, R144, R200 ;  /* 0x000000907cc8723c */ /* 0x040fec00000018c8 */
[C---:B------:R-:W-:Y:S06]  /*7fe0*/  HMMA.16816.F32 R204, R124.reuse, R146, R204 ;  /* 0x000000927ccc723c */ /* 0x040fec00000018cc */
[C---:B------:R-:W-:Y:S06]  /*7ff0*/  HMMA.16816.F32 R72, R124.reuse, R80, R72 ;  /* 0x000000507c48723c */ /* 0x040fec0000001848 */
[C---:B------:R-:W-:Y:S06]  /*8000*/  HMMA.16816.F32 R76, R124.reuse, R82, R76 ;  /* 0x000000527c4c723c */ /* 0x040fec000000184c */
[C---:B------:R-:W-:Y:S06]  /*8010*/  HMMA.16816.F32 R88, R124.reuse, R96, R88 ;  /* 0x000000607c58723c */ /* 0x040fec0000001858 */
[C---:B------:R-:W-:Y:S06]  /*8020*/  HMMA.16816.F32 R92, R124.reuse, R98, R92 ;  /* 0x000000627c5c723c */ /* 0x040fec000000185c */
[C---:B---3--:R-:W-:Y:S06]  /*8030*/  HMMA.16816.F32 R104, R124.reuse, R112, R104 ;  /* 0x000000707c68723c */ /* 0x048fec0000001868 */
        /* <DEDUP_REMOVED lines=14> */
[----:B----4-:R-:W-:-:S15]  /*8120*/  @!P0 BRA `(.L_x_542) ;  /* 0x000000b0001c8947 */ /* 0x010fde0003800000 */
[----:B------:R-:W2:Y:S04]  /*8130*/  LDL.64 R224, [R1+0x40] ;  /* 0x0000400001e07983 */ /* 0x000ea80000100a00 */
[----:B------:R-:W3:Y:S04]  /*8140*/  LDL R226, [R1+0x8] ;  /* 0x0000080001e27983 */ /* 0x000ee80000100800 */
[----:B------:R-:W4:Y:S01]  /*8150*/  LDL R227, [R1] ;  /* 0x0000000001e37983 */ /* 0x000f220000100800 */
[----:B------:R-:W-:Y:S01]  /*8160*/  UIADD3 UR18, UR19, -0x2, URZ ;  /* 0xfffffffe13127890 */ /* 0x000fe2000fffe03f */
[----:B------:R-:W-:-:S04]  /*8170*/  DEPBAR.LE SB0, 0x0 ;  /* 0x000080000000791a */ /* 0x000fc80000000000 */
[----:B------:R-:W-:Y:S01]  /*8180*/  USHF.R.S32.HI UR4, URZ, 0x1f, UR18 ;  /* 0x0000001f3f047899 */ /* 0x000fe20008011412 */
[----:B------:R-:W-:Y:S01]  /*8190*/  IMAD.U32 R2, RZ, RZ, UR18 ;  /* 0x00000012ff027e24 */ /* 0x000fe2000f8e00ff */
[----:B------:R-:W-:Y:S01]  /*81a0*/  UIMAD UR5, UR14, UR18, URZ ;  /* 0x000000120e0572a4 */ /* 0x000fe2000f8e023f */
[----:B------:R-:W-:Y:S01]  /*81b0*/  ULDC.64 UR10, c[0x0][0x220] ;  /* 0x00008800000a7ab9 */ /* 0x000fe20000000a00 */
[----:B------:R-:W-:Y:S02]  /*81c0*/  USHF.L.U32 UR24, UR6, 0x5, URZ ;  /* 0x0000000506187899 */ /* 0x000fe4000800063f */
[----:B------:R-:W-:Y:S02]  /*81d0*/  UIMAD UR4, UR4, UR15, UR5 ;  /* 0x0000000f040472a4 */ /* 0x000fe4000f8e0205 */
[----:B------:R-:W-:Y:S01]  /*81e0*/  USHF.L.U64.HI UR23, UR6, 0x5, UR7 ;  /* 0x0000000506177899 */ /* 0x000fe20008010207 */
[----:B------:R-:W-:Y:S01]  /*81f0*/  BAR.SYNC.DEFER_BLOCKING 0x0 ;  /* 0x0000000000007b1d */ /* 0x000fe20000010000 */
[----:B--2---:R-:W-:-:S04]  /*8200*/  IMAD.WIDE.U32 R2, R2, UR15, R224 ;  /* 0x0000000f02027c25 */ /* 0x004fc8000f8e00e0 */
[----:B------:R-:W-:Y:S01]  /*8210*/  VIADD R0, R3, UR4 ;  /* 0x0000000403007c36 */ /* 0x000fe20008000000 */
[----:B------:R-:W-:Y:S01]  /*8220*/  LEA R6, P0, R2, UR10, 0x1 ;  /* 0x0000000a02067c11 */ /* 0x000fe2000f8008ff */
[----:B----4-:R-:W-:-:S03]  /*8230*/  IMAD.MOV.U32 R138, RZ, RZ, R227 ;  /* 0x000000ffff8a7224 */ /* 0x010fc600078e00e3 */
[----:B------:R-:W-:Y:S02]  /*8240*/  LEA.HI.X R7, R2, UR11, R0, 0x1, P0 ;  /* 0x0000000b02077c11 */ /* 0x000fe400080f0c00 */
[----:B------:R-:W-:-:S03]  /*8250*/  IADD3 R4, P0, R6, UR24, RZ ;  /* 0x0000001806047c10 */ /* 0x000fc6000ff1e0ff */
[----:B------:R-:W-:Y:S01]  /*8260*/  @!PT LDS RZ, [RZ] ;  /* 0x00000000fffff984 */ /* 0x000fe20000000800 */
[----:B------:R-:W-:Y:S01]  /*8270*/  @!PT LDS RZ, [RZ] ;  /* 0x00000000fffff984 */ /* 0x000fe20000000800 */
[----:B------:R-:W-:Y:S01]  /*8280*/  @!PT LDS RZ, [RZ] ;  /* 0x00000000fffff984 */ /* 0x000fe20000000800 */
[----:B---3--:R-:W-:Y:S01]  /*8290*/  LDGSTS.E.BYPASS.LTC128B.128 [R226+0xc000], desc[UR20][R6.64] ;  /* 0x0c00000006e27fae */ /* 0x008fe2000b901d54 */
[----:B------:R-:W-:Y:S02]  /*82a0*/  IADD3.X R5, R7, UR23, RZ, P0, !PT ;  /* 0x0000001707057c10 */ /* 0x000fe400087fe4ff */
[----:B------:R-:W-:Y:S01]  /*82b0*/  IADD3 R2, P0, R4, UR24, RZ ;  /* 0x0000001804027c10 */ /* 0x000fe2000ff1e0ff */
[----:B------:R-:W-:Y:S03]  /*82c0*/  LDGSTS.E.BYPASS.LTC128B.128 [R226+0xe000], desc[UR20][R6.64+0x80] ;  /* 0x0e00008006e27fae */ /* 0x000fe6000b901d54 */
[----:B------:R-:W-:Y:S01]  /*82d0*/  IADD3.X R3, R5, UR23, RZ, P0, !PT ;  /* 0x0000001705037c10 */ /* 0x000fe200087fe4ff */
[----:B------:R-:W-:Y:S01]  /*82e0*/  LDGSTS.E.BYPASS.LTC128B.128 [R226+0xc800], desc[UR20][R4.64] ;  /* 0x0c80000004e27fae */ /* 0x000fe2000b901d54 */
[----:B------:R-:W-:-:S03]  /*82f0*/  IADD3 R8, P0, R2, UR24, RZ ;  /* 0x0000001802087c10 */ /* 0x000fc6000ff1e0ff */
[----:B------:R1:W-:Y:S01]  /*8300*/  LDGSTS.E.BYPASS.LTC128B.128 [R226+0xe800], desc[UR20][R4.64+0x80] ;  /* 0x0e80008004e27fae */ /* 0x0003e2000b901d54 */
[----:B------:R-:W-:-:S03]  /*8310*/  IADD3.X R9, R3, UR23, RZ, P0, !PT ;  /* 0x0000001703097c10 */ /* 0x000fc600087fe4ff */
[----:B------:R-:W-:Y:S04]  /*8320*/  LDGSTS.E.BYPASS.LTC128B.128 [R226+0xd000], desc[UR20][R2.64] ;  /* 0x0d00000002e27fae */ /* 0x000fe8000b901d54 */
[----:B------:R-:W-:Y:S04]  /*8330*/  LDGSTS.E.BYPASS.LTC128B.128 [R226+0xf000], desc[UR20][R2.64+0x80] ;  /* 0x0f00008002e27fae */ /* 0x000fe8000b901d54 */
[----:B------:R-:W-:Y:S04]  /*8340*/  LDGSTS.E.BYPASS.LTC128B.128 [R226+0xd800], desc[UR20][R8.64] ;  /* 0x0d80000008e27fae */ /* 0x000fe8000b901d54 */
[----:B------:R2:W-:Y:S04]  /*8350*/  LDGSTS.E.BYPASS.LTC128B.128 [R226+0xf800], desc[UR20][R8.64+0x80] ;  /* 0x0f80008008e27fae */ /* 0x0005e8000b901d54 */
[----:B-----5:R-:W-:Y:S04]  /*8360*/  LDSM.16.M88.4 R12, [R235+0x2000] ;  /* 0x00200000eb0c783b */ /* 0x020fe80000000200 */
[----:B------:R-:W3:Y:S04]  /*8370*/  LDSM.16.M88.4 R40, [R228+0x9000] ;  /* 0x00900000e428783b */ /* 0x000ee80000000200 */
[----:B------:R-:W4:Y:S04]  /*8380*/  LDSM.16.M88.4 R16, [R235] ;  /* 0x00000000eb10783b */ /* 0x000f280000000200 */
[----:B------:R-:W4:Y:S04]  /*8390*/  LDSM.16.M88.4 R36, [R228+0x9800] ;  /* 0x00980000e424783b */ /* 0x000f280000000200 */
[----:B------:R-:W4:Y:S04]  /*83a0*/  LDSM.16.M88.4 R44, [R228+0x8800] ;  /* 0x00880000e42c783b */ /* 0x000f280000000200 */
[----:B-1----:R-:W-:Y:S04]  /*83b0*/  LDSM.16.M88.4 R4, [R236+0x2000] ;  /* 0x00200000ec04783b */ /* 0x002fe80000000200 */
[----:B------:R-:W1:Y:S04]  /*83c0*/  LDSM.16.M88.4 R24, [R245] ;  /* 0x00000000f518783b */ /* 0x000e680000000200 */
[----:B--2---:R-:W-:Y:S04]  /*83d0*/  LDSM.16.M88.4 R8, [R236] ;  /* 0x00000000ec08783b */ /* 0x004fe80000000200 */
[----:B------:R-:W2:Y:S04]  /*83e0*/  LDSM.16.M88.4 R20, [R244] ;  /* 0x00000000f414783b */ /* 0x000ea80000000200 */
[----:B------:R-:W2:Y:S04]  /*83f0*/  LDSM.16.M88.4 R28, [R246] ;  /* 0x00000000f61c783b */ /* 0x000ea80000000200 */
[----:B------:R-:W2:Y:S01]  /*8400*/  LDSM.16.M88.4 R48, [R228+0x8000] ;  /* 0x00800000e430783b */ /* 0x000ea20000000200 */
[----:B---3--:R-:W-:Y:S03]  /*8410*/  HMMA.16816.F32 R60, R12, R40, RZ ;  /* 0x000000280c3c723c */ /* 0x008fe600000018ff */
[----:B------:R-:W3:Y:S01]  /*8420*/  LDSM.16.M88.4 R32, [R239] ;  /* 0x00000000ef20783b */ /* 0x000ee20000000200 */
[----:B------:R-:W-:-:S03]  /*8430*/  UIADD3 UR4, UR19, -0x2, URZ ;  /* 0xfffffffe13047890 */ /* 0x000fc6000fffe03f */
[----:B------:R-:W0:Y:S01]  /*8440*/  LDGDEPBAR ;  /* 0x00000000000079af */ /* 0x000e220000000000 */
[C---:B----4-:R-:W-:Y:S06]  /*8450*/  HMMA.16816.F32 R64, R16.reuse, R40, RZ ;  /* 0x000000281040723c */ /* 0x050fec00000018ff */
[C---:B------:R-:W-:Y:S06]  /*8460*/  HMMA.16816.F32 R56, R16.reuse, R36, RZ ;  /* 0x000000241038723c */ /* 0x040fec00000018ff */
[----:B------:R-:W-:Y:S06]  /*8470*/  HMMA.16816.F32 R208, R16, R44, RZ ;  /* 0x0000002c10d0723c */ /* 0x000fec00000018ff */
[----:B------:R-:W-:Y:S06]  /*8480*/  HMMA.16816.F32 R52, R12, R36, RZ ;  /* 0x000000240c34723c */ /* 0x000fec00000018ff */
[----:B-1----:R-:W-:Y:S06]  /*8490*/  HMMA.16816.F32 R60, R4, R24, R60 ;  /* 0x00000018043c723c */ /* 0x002fec000000183c */
[C---:B--2---:R-:W-:Y:S06]  /*84a0*/  HMMA.16816.F32 R56, R8.reuse, R20, R56 ;  /* 0x000000140838723c */ /* 0x044fec0000001838 */
[C---:B------:R-:W-:Y:S06]  /*84b0*/  HMMA.16816.F32 R220, R8.reuse, R28, R208 ;  /* 0x0000001c08dc723c */ /* 0x040fec00000018d0 */
[----:B------:R-:W-:Y:S06]  /*84c0*/  HMMA.16816.F32 R64, R8, R24, R64 ;  /* 0x000000180840723c */ /* 0x000fec0000001840 */
[----:B------:R-:W-:Y:S01]  /*84d0*/  HMMA.16816.F32 R52, R4, R20, R52 ;  /* 0x000000140434723c */ /* 0x000fe20000001834 */
[----:B------:R-:W-:-:S02]  /*84e0*/  IMAD.MOV.U32 R139, RZ, RZ, R60 ;  /* 0x000000ffff8b7224 */ /* 0x000fc400078e003c */
[----:B------:R-:W-:Y:S02]  /*84f0*/  IMAD.MOV.U32 R133, RZ, RZ, R61 ;  /* 0x000000ffff857224 */ /* 0x000fe400078e003d */
[----:B------:R-:W-:Y:S01]  /*8500*/  IMAD.MOV.U32 R25, RZ, RZ, R62 ;  /* 0x000000ffff197224 */ /* 0x000fe200078e003e */
[----:B------:R-:W-:Y:S01]  /*8510*/  HMMA.16816.F32 R140, R12, R44, RZ ;  /* 0x0000002c0c8c723c */ /* 0x000fe200000018ff */
[----:B------:R-:W-:Y:S02]  /*8520*/  IMAD.MOV.U32 R24, RZ, RZ, R63 ;  /* 0x000000ffff187224 */ /* 0x000fe400078e003f */
[----:B------:R-:W-:Y:S02]  /*8530*/  IMAD.MOV.U32 R36, RZ, RZ, R56 ;  /* 0x000000ffff247224 */ /* 0x000fe400078e0038 */
[----:B------:R-:W-:Y:S01]  /*8540*/  IMAD.MOV.U32 R3, RZ, RZ, R57 ;  /* 0x000000ffff037224 */ /* 0x000fe200078e0039 */
[----:B------:R-:W-:Y:S01]  /*8550*/  HMMA.16816.F32 R216, R16, R48, RZ ;  /* 0x0000003010d8723c */ /* 0x000fe200000018ff */
[----:B------:R-:W-:-:S02]  /*8560*/  IMAD.MOV.U32 R2, RZ, RZ, R58 ;  /* 0x000000ffff027224 */ /* 0x000fc400078e003a */
[----:B------:R-:W-:Y:S02]  /*8570*/  IMAD.MOV.U32 R0, RZ, RZ, R59 ;  /* 0x000000ffff007224 */ /* 0x000fe400078e003b */
[----:B------:R-:W-:Y:S01]  /*8580*/  IMAD.MOV.U32 R41, RZ, RZ, R222 ;  /* 0x000000ffff297224 */ /* 0x000fe200078e00de */
[C---:B------:R-:W-:Y:S01]  /*8590*/  HMMA.16816.F32 R212, R12.reuse, R48, RZ ;  /* 0x000000300cd4723c */ /* 0x040fe200000018ff */
[----:B------:R-:W-:Y:S02]  /*85a0*/  IMAD.MOV.U32 R40, RZ, RZ, R223 ;  /* 0x000000ffff287224 */ /* 0x000fe400078e00df */
[----:B------:R-:W-:Y:S02]  /*85b0*/  IMAD.MOV.U32 R132, RZ, RZ, R64 ;  /* 0x000000ffff847224 */ /* 0x000fe400078e0040 */
[----:B------:R-:W-:Y:S01]  /*85c0*/  IMAD.MOV.U32 R37, RZ, RZ, R65 ;  /* 0x000000ffff257224 */ /* 0x000fe200078e0041 */
[----:B------:R-:W-:Y:S01]  /*85d0*/  HMMA.16816.F32 R60, R12, R50, RZ ;  /* 0x000000320c3c723c */ /* 0x000fe200000018ff */
[----:B------:R-:W-:-:S02]  /*85e0*/  IMAD.MOV.U32 R45, RZ, RZ, R52 ;  /* 0x000000ffff2d7224 */ /* 0x000fc400078e0034 */
[----:B------:R-:W-:Y:S02]  /*85f0*/  IMAD.MOV.U32 R44, RZ, RZ, R53 ;  /* 0x000000ffff2c7224 */ /* 0x000fe400078e0035 */
[----:B------:R-:W-:Y:S01]  /*8600*/  IMAD.MOV.U32 R21, RZ, RZ, R54 ;  /* 0x000000ffff157224 */ /* 0x000fe200078e0036 */
[----:B------:R-:W-:Y:S01]  /*8610*/  HMMA.16816.F32 R56, R12, R46, RZ ;  /* 0x0000002e0c38723c */ /* 0x000fe200000018ff */
[----:B------:R-:W-:-:S05]  /*8620*/  IMAD.MOV.U32 R20, RZ, RZ, R55 ;  /* 0x000000ffff147224 */ /* 0x000fca00078e0037 */
[----:B------:R-:W-:Y:S06]  /*8630*/  HMMA.16816.F32 R48, R16, R50, RZ ;  /* 0x000000321030723c */ /* 0x000fec00000018ff */
[----:B------:R-:W-:Y:S06]  /*8640*/  HMMA.16816.F32 R224, R4, R28, R140 ;  /* 0x0000001c04e0723c */ /* 0x000fec000000188c */
[----:B------:R-:W-:Y:S01]  /*8650*/  HMMA.16816.F32 R52, R12, R42, RZ ;  /* 0x0000002a0c34723c */ /* 0x000fe200000018ff */
[----:B------:R-:W-:-:S02]  /*8660*/  IMAD.MOV.U32 R29, RZ, RZ, R66 ;  /* 0x000000ffff1d7224 */ /* 0x000fc400078e0042 */
[----:B------:R-:W-:-:S03]  /*8670*/  IMAD.MOV.U32 R28, RZ, RZ, R67 ;  /* 0x000000ffff1c7224 */ /* 0x000fc600078e0043 */
[C---:B---3--:R-:W-:Y:S06]  /*8680*/  HMMA.16816.F32 R64, R4.reuse, R34, R60 ;  /* 0x000000220440723c */ /* 0x048fec000000183c */
[----:B------:R-:W-:Y:S06]  /*8690*/  HMMA.16816.F32 R140, R4, R30, R56 ;  /* 0x0000001e048c723c */ /* 0x000fec0000001838 */
[----:B------:R-:W-:Y:S01]  /*86a0*/  HMMA.16816.F32 R48, R8, R34, R48 ;  /* 0x000000220830723c */ /* 0x000fe20000001830 */
[----:B------:R-:W-:-:S02]  /*86b0*/  IMAD.MOV.U32 R58, RZ, RZ, R45 ;  /* 0x000000ffff3a7224 */ /* 0x000fc400078e002d */
[----:B------:R-:W-:-:S03]  /*86c0*/  IMAD.MOV.U32 R59, RZ, RZ, R44 ;  /* 0x000000ffff3b7224 */ /* 0x000fc600078e002c */
[----:B------:R-:W-:Y:S01]  /*86d0*/  HMMA.16816.F32 R12, R12, R38, RZ ;  /* 0x000000260c0c723c */ /* 0x000fe200000018ff */
[----:B------:R-:W-:Y:S02]  /*86e0*/  IMAD.MOV.U32 R34, RZ, RZ, R41 ;  /* 0x000000ffff227224 */ /* 0x000fe400078e0029 */
[----:B------:R-:W-:-:S03]  /*86f0*/  IMAD.MOV.U32 R35, RZ, RZ, R40 ;  /* 0x000000ffff237224 */ /* 0x000fc600078e0028 */
[C---:B------:R-:W-:Y:S06]  /*8700*/  HMMA.16816.F32 R44, R16.reuse, R46, RZ ;  /* 0x0000002e102c723c */ /* 0x040fec00000018ff */
[C---:B------:R-:W-:Y:S06]  /*8710*/  HMMA.16816.F32 R40, R16.reuse, R42, RZ ;  /* 0x0000002a1028723c */ /* 0x040fec00000018ff */
[----:B------:R-:W-:Y:S06]  /*8720*/  HMMA.16816.F32 R16, R16, R38, RZ ;  /* 0x000000261010723c */ /* 0x000fec00000018ff */
[-C--:B------:R-:W-:Y:S06]  /*8730*/  HMMA.16816.F32 R216, R8, R32.reuse, R216 ;  /* 0x0000002008d8723c */ /* 0x080fec00000018d8 */
[C---:B------:R-:W-:Y:S06]  /*8740*/  HMMA.16816.F32 R212, R4.reuse, R32, R212 ;  /* 0x0000002004d4723c */ /* 0x040fec00000018d4 */
[----:B------:R-:W-:Y:S01]  /*8750*/  HMMA.16816.F32 R208, R4, R26, R52 ;  /* 0x0000001a04d0723c */ /* 0x000fe20000001834 */
[----:B------:R-:W-:-:S02]  /*8760*/  IMAD.MOV.U32 R32, RZ, RZ, R220 ;  /* 0x000000ffff207224 */ /* 0x000fc400078e00dc */
[----:B------:R-:W-:-:S03]  /*8770*/  IMAD.MOV.U32 R33, RZ, RZ, R221 ;  /* 0x000000ffff217224 */ /* 0x000fc600078e00dd */
[----:B------:R-:W-:Y:S01]  /*8780*/  HMMA.16816.F32 R220, R4, R22, R12 ;  /* 0x0000001604dc723c */ /* 0x000fe2000000180c */
[----:B------:R-:W-:Y:S04]  /*8790*/  LDSM.16.M88.4 R4, [R238+0x2000] ;  /* 0x00200000ee04783b */ /* 0x000fe80000000200 */
[----:B------:R-:W1:Y:S01]  /*87a0*/  LDSM.16.M88.4 R12, [R234+0x8000] ;  /* 0x00800000ea0c783b */ /* 0x000e620000000200 */
[C---:B------:R-:W-:Y:S06]  /*87b0*/  HMMA.16816.F32 R44, R8.reuse, R30, R44 ;  /* 0x0000001e082c723c */ /* 0x040fec000000182c */
[C---:B------:R-:W-:Y:S06]  /*87c0*/  HMMA.16816.F32 R40, R8.reuse, R26, R40 ;  /* 0x0000001a0828723c */ /* 0x040fec0000001828 */
[----:B------:R-:W-:Y:S01]  /*87d0*/  HMMA.16816.F32 R16, R8, R22, R16 ;  /* 0x000000160810723c */ /* 0x000fe20000001810 */
[----:B------:R-:W2:Y:S05]  /*87e0*/  LDSM.16.M88.4 R8, [R238] ;  /* 0x00000000ee08783b */ /* 0x000eaa0000000200 */
[C---:B-1----:R-:W-:Y:S06]  /*87f0*/  HMMA.16816.F32 R60, R4.reuse, R12, R212 ;  /* 0x0000000c043c723c */ /* 0x042fec00000018d4 */
[----:B------:R-:W-:Y:S01]  /*8800*/  HMMA.16816.F32 R52, R4, R14, R64 ;  /* 0x0000000e0434723c */ /* 0x000fe20000001840 */
[----:B------:R-:W-:-:S02]  /*8810*/  IMAD.MOV.U32 R212, RZ, RZ, R58 ;  /* 0x000000ffffd47224 */ /* 0x000fc400078e003a */
[----:B------:R-:W-:Y:S02]  /*8820*/  IMAD.MOV.U32 R213, RZ, RZ, R59 ;  /* 0x000000ffffd57224 */ /* 0x000fe400078e003b */
[----:B------:R-:W-:Y:S02]  /*8830*/  IMAD.MOV.U32 R214, RZ, RZ, R21 ;  /* 0x000000ffffd67224 */ /* 0x000fe400078e0015 */
[----:B------:R-:W-:Y:S01]  /*8840*/  IMAD.MOV.U32 R66, RZ, RZ, R29 ;  /* 0x000000ffff427224 */ /* 0x000fe200078e001d */
[----:B--2---:R-:W-:Y:S01]  /*8850*/  HMMA.16816.F32 R56, R8, R12, R216 ;  /* 0x0000000c0838723c */ /* 0x004fe200000018d8 */
[----:B------:R-:W-:Y:S02]  /*8860*/  IMAD.MOV.U32 R67, RZ, RZ, R28 ;  /* 0x000000ffff437224 */ /* 0x000fe400078e001c */
[----:B------:R-:W-:Y:S02]  /*8870*/  IMAD.MOV.U32 R215, RZ, RZ, R20 ;  /* 0x000000ffffd77224 */ /* 0x000fe400078e0014 */
[----:B------:R-:W-:-:S02]  /*8880*/  IMAD.MOV.U32 R65, RZ, RZ, R37 ;  /* 0x000000ffff417224 */ /* 0x000fc400078e0025 */
[----:B------:R-:W-:Y:S02]  /*8890*/  IMAD.MOV.U32 R218, RZ, RZ, R25 ;  /* 0x000000ffffda7224 */ /* 0x000fe400078e0019 */
[----:B------:R-:W-:Y:S02]  /*88a0*/  IMAD.MOV.U32 R219, RZ, RZ, R24 ;  /* 0x000000ffffdb7224 */ /* 0x000fe400078e0018 */
[----:B------:R-:W-:Y:S01]  /*88b0*/  HMMA.16816.F32 R24, R8, R14, R48 ;  /* 0x0000000e0818723c */ /* 0x000fe20000001830 */
[----:B------:R-:W1:Y:S01]  /*88c0*/  LDSM.16.M88.4 R12, [R234+0x8800] ;  /* 0x00880000ea0c783b */ /* 0x000e620000000200 */
[----:B------:R-:W-:Y:S02]  /*88d0*/  IMAD.MOV.U32 R64, RZ, RZ, R132 ;  /* 0x000000ffff407224 */ /* 0x000fe400078e0084 */
[----:B------:R-:W-:Y:S02]  /*88e0*/  IMAD.MOV.U32 R216, RZ, RZ, R139 ;  /* 0x000000ffffd87224 */ /* 0x000fe400078e008b */
[----:B------:R-:W-:Y:S01]  /*88f0*/  IMAD.MOV.U32 R217, RZ, RZ, R133 ;  /* 0x000000ffffd97224 */ /* 0x000fe200078e0085 */
[-C--:B-1----:R-:W-:Y:S06]  /*8900*/  HMMA.16816.F32 R28, R4, R12.reuse, R224 ;  /* 0x0000000c041c723c */ /* 0x082fec00000018e0 */
[----:B------:R-:W-:Y:S01]  /*8910*/  HMMA.16816.F32 R32, R8, R12, R32 ;  /* 0x0000000c0820723c */ /* 0x000fe20000001820 */
[----:B------:R-:W-:-:S02]  /*8920*/  IMAD.MOV.U32 R224, RZ, RZ, R36 ;  /* 0x000000ffffe07224 */ /* 0x000fc400078e0024 */
[----:B------:R-:W-:Y:S02]  /*8930*/  IMAD.MOV.U32 R225, RZ, RZ, R3 ;  /* 0x000000ffffe17224 */ /* 0x000fe400078e0003 */
[----:B------:R-:W-:Y:S01]  /*8940*/  IMAD.MOV.U32 R226, RZ, RZ, R2 ;  /* 0x000000ffffe27224 */ /* 0x000fe200078e0002 */
[----:B------:R-:W-:Y:S01]  /*8950*/  HMMA.16816.F32 R36, R4, R14, R140 ;  /* 0x0000000e0424723c */ /* 0x000fe2000000188c */
[----:B------:R-:W-:-:S05]  /*8960*/  IMAD.MOV.U32 R227, RZ, RZ, R0 ;  /* 0x000000ffffe37224 */ /* 0x000fca00078e0000 */
        /* <DEDUP_REMOVED lines=9> */
[----:B------:R-:W-:Y:S01]  /*8a00*/  HMMA.16816.F32 R212, R4, R14, R220 ;  /* 0x0000000e04d4723c */ /* 0x000fe200000018dc */
[----:B------:R-:W-:Y:S11]  /*8a10*/  LDSM.16.M88.4 R4, [R237+0x2000] ;  /* 0x00200000ed04783b */ /* 0x000ff60000000200 */
[----:B------:R-:W-:-:S02]  /*8a20*/  IMAD.MOV.U32 R40, RZ, RZ, R208 ;  /* 0x000000ffff287224 */ /* 0x000fc400078e00d0 */
[----:B------:R-:W-:Y:S02]  /*8a30*/  IMAD.MOV.U32 R3, RZ, RZ, R209 ;  /* 0x000000ffff037224 */ /* 0x000fe400078e00d1 */
[----:B------:R-:W-:Y:S02]  /*8a40*/  IMAD.MOV.U32 R2, RZ, RZ, R210 ;  /* 0x000000ffff027224 */ /* 0x000fe400078e00d2 */
[----:B------:R-:W-:Y:S02]  /*8a50*/  IMAD.MOV.U32 R0, RZ, RZ, R211 ;  /* 0x000000ffff007224 */ /* 0x000fe400078e00d3 */
[----:B------:R-:W-:Y:S01]  /*8a60*/  HMMA.16816.F32 R208, R8, R14, R16 ;  /* 0x0000000e08d0723c */ /* 0x000fe20000001810 */
[----:B------:R-:W1:Y:S04]  /*8a70*/  LDSM.16.M88.4 R12, [R233] ;  /* 0x00000000e90c783b */ /* 0x000e680000000200 */
[----:B------:R-:W2:Y:S01]  /*8a80*/  LDSM.16.M88.4 R8, [R237] ;  /* 0x00000000ed08783b */ /* 0x000ea20000000200 */
[-C--:B-1----:R-:W-:Y:S06]  /*8a90*/  HMMA.16816.F32 R60, R4, R12.reuse, R60 ;  /* 0x0000000c043c723c */ /* 0x082fec000000183c */
[----:B--2---:R-:W-:Y:S06]  /*8aa0*/  HMMA.16816.F32 R224, R8, R12, R56 ;  /* 0x0000000c08e0723c */ /* 0x004fec0000001838 */
[----:B------:R-:W-:Y:S01]  /*8ab0*/  HMMA.16816.F32 R220, R4, R14, R52 ;  /* 0x0000000e04dc723c */ /* 0x000fe20000001834 */
[----:B------:R-:W-:-:S02]  /*8ac0*/  IMAD.MOV.U32 R56, RZ, RZ, R40 ;  /* 0x000000ffff387224 */ /* 0x000fc400078e0028 */
[----:B------:R-:W-:Y:S02]  /*8ad0*/  IMAD.MOV.U32 R57, RZ, RZ, R3 ;  /* 0x000000ffff397224 */ /* 0x000fe400078e0003 */
[----:B------:R-:W-:Y:S02]  /*8ae0*/  IMAD.MOV.U32 R58, RZ, RZ, R2 ;  /* 0x000000ffff3a7224 */ /* 0x000fe400078e0002 */
[----:B------:R-:W-:-:S05]  /*8af0*/  IMAD.MOV.U32 R59, RZ, RZ, R0 ;  /* 0x000000ffff3b7224 */ /* 0x000fca00078e0000 */
[----:B------:R-:W-:Y:S02]  /*8b00*/  IMAD.MOV.U32 R19, RZ, RZ, R60 ;  /* 0x000000ffff137224 */ /* 0x000fe400078e003c */
[----:B------:R-:W-:Y:S02]  /*8b10*/  IMAD.MOV.U32 R18, RZ, RZ, R61 ;  /* 0x000000ffff127224 */ /* 0x000fe400078e003d */
[----:B------:R-:W-:Y:S02]  /*8b20*/  IMAD.MOV.U32 R17, RZ, RZ, R62 ;  /* 0x000000ffff117224 */ /* 0x000fe400078e003e */
[----:B------:R-:W-:Y:S02]  /*8b30*/  IMAD.MOV.U32 R16, RZ, RZ, R63 ;  /* 0x000000ffff107224 */ /* 0x000fe400078e003f */
[C---:B------:R-:W-:Y:S01]  /*8b40*/  HMMA.16816.F32 R60, R8.reuse, R14, R24 ;  /* 0x0000000e083c723c */ /* 0x040fe20000001818 */
[----:B------:R-:W1:Y:S05]  /*8b50*/  LDSM.16.M88.4 R12, [R233+0x800] ;  /* 0x00080000e90c783b */ /* 0x000e6a0000000200 */
[-C--:B-1----:R-:W-:Y:S06]  /*8b60*/  HMMA.16816.F32 R32, R8, R12.reuse, R32 ;  /* 0x0000000c0820723c */ /* 0x082fec0000001820 */
[C---:B------:R-:W-:Y:S06]  /*8b70*/  HMMA.16816.F32 R40, R4.reuse, R12, R28 ;  /* 0x0000000c0428723c */ /* 0x040fec000000181c */
[-C--:B------:R-:W-:Y:S06]  /*8b80*/  HMMA.16816.F32 R36, R4, R14.reuse, R36 ;  /* 0x0000000e0424723c */ /* 0x080fec0000001824 */
[----:B------:R-:W-:Y:S01]  /*8b90*/  HMMA.16816.F32 R20, R8, R14, R20 ;  /* 0x0000000e0814723c */ /* 0x000fe20000001814 */
[----:B------:R-:W1:Y:S05]  /*8ba0*/  LDSM.16.M88.4 R12, [R233+0x1000] ;  /* 0x00100000e90c783b */ /* 0x000e6a0000000200 */
[----:B------:R-:W-:-:S02]  /*8bb0*/  IMAD.MOV.U32 R52, RZ, RZ, R32 ;  /* 0x000000ffff347224 */ /* 0x000fc400078e0020 */
[----:B------:R-:W-:Y:S02]  /*8bc0*/  IMAD.MOV.U32 R3, RZ, RZ, R33 ;  /* 0x000000ffff037224 */ /* 0x000fe400078e0021 */
[----:B------:R-:W-:Y:S02]  /*8bd0*/  IMAD.MOV.U32 R2, RZ, RZ, R34 ;  /* 0x000000ffff027224 */ /* 0x000fe400078e0022 */
[----:B------:R-:W-:Y:S01]  /*8be0*/  IMAD.MOV.U32 R0, RZ, RZ, R35 ;  /* 0x000000ffff007224 */ /* 0x000fe200078e0023 */
[----:B-1----:R-:W-:Y:S06]  /*8bf0*/  HMMA.16816.F32 R24, R4, R14, R140 ;  /* 0x0000000e0418723c */ /* 0x002fec000000188c */
[----:B------:R-:W-:Y:S01]  /*8c00*/  HMMA.16816.F32 R32, R8, R12, R44 ;  /* 0x0000000c0820723c */ /* 0x000fe2000000182c */
[----:B------:R-:W-:-:S02]  /*8c10*/  IMAD.MOV.U32 R140, RZ, RZ, R19 ;  /* 0x000000ffff8c7224 */ /* 0x000fc400078e0013 */
[----:B------:R-:W-:Y:S02]  /*8c20*/  IMAD.MOV.U32 R141, RZ, RZ, R18 ;  /* 0x000000ffff8d7224 */ /* 0x000fe400078e0012 */
[----:B------:R-:W-:Y:S01]  /*8c30*/  IMAD.MOV.U32 R142, RZ, RZ, R17 ;  /* 0x000000ffff8e7224 */ /* 0x000fe200078e0011 */
[----:B------:R-:W-:Y:S01]  /*8c40*/  HMMA.16816.F32 R28, R4, R12, R48 ;  /* 0x0000000c041c723c */ /* 0x000fe20000001830 */
[----:B------:R-:W-:-:S05]  /*8c50*/  IMAD.MOV.U32 R143, RZ, RZ, R16 ;  /* 0x000000ffff8f7224 */ /* 0x000fca00078e0010 */
[----:B------:R-:W-:Y:S01]  /*8c60*/  HMMA.16816.F32 R16, R8, R14, R64 ;  /* 0x0000000e0810723c */ /* 0x000fe20000001840 */
[----:B------:R-:W1:Y:S06]  /*8c70*/  LDSM.16.M88.4 R12, [R233+0x1800] ;  /* 0x00180000e90c783b */ /* 0x000e6c0000000200 */
[----:B------:R-:W-:Y:S02]  /*8c80*/  IMAD.MOV.U32 R64, RZ, RZ, R52 ;  /* 0x000000ffff407224 */ /* 0x000fe400078e0034 */
[----:B------:R-:W-:Y:S02]  /*8c90*/  IMAD.MOV.U32 R65, RZ, RZ, R3 ;  /* 0x000000ffff417224 */ /* 0x000fe400078e0003 */
[----:B------:R-:W-:-:S02]  /*8ca0*/  IMAD.MOV.U32 R66, RZ, RZ, R2 ;  /* 0x000000ffff427224 */ /* 0x000fc400078e0002 */
[----:B------:R-:W-:Y:S01]  /*8cb0*/  IMAD.MOV.U32 R67, RZ, RZ, R0 ;  /* 0x000000ffff437224 */ /* 0x000fe200078e0000 */
[C---:B-1----:R-:W-:Y:S06]  /*8cc0*/  HMMA.16816.F32 R52, R4.reuse, R12, R216 ;  /* 0x0000000c0434723c */ /* 0x042fec00000018d8 */
[----:B------:R-:W-:Y:S01]  /*8cd0*/  HMMA.16816.F32 R48, R4, R14, R212 ;  /* 0x0000000e0430723c */ /* 0x000fe200000018d4 */
[----:B------:R-:W-:Y:S05]  /*8ce0*/  LDSM.16.M88.4 R4, [R235+0x6000] ;  /* 0x00600000eb04783b */ /* 0x000fea0000000200 */
[C---:B------:R-:W-:Y:S06]  /*8cf0*/  HMMA.16816.F32 R56, R8.reuse, R12, R56 ;  /* 0x0000000c0838723c */ /* 0x040fec0000001838 */
[----:B------:R-:W-:Y:S01]  /*8d00*/  HMMA.16816.F32 R44, R8, R14, R208 ;  /* 0x0000000e082c723c */ /* 0x000fe200000018d0 */
[----:B------:R-:W1:Y:S04]  /*8d10*/  LDSM.16.M88.4 R12, [R228+0xa000] ;  /* 0x00a00000e40c783b */ /* 0x000e680000000200 */
[----:B------:R-:W2:Y:S01]  /*8d20*/  LDSM.16.M88.4 R8, [R235+0x4000] ;  /* 0x00400000eb08783b */ /* 0x000ea20000000200 */
[C---:B-1----:R-:W-:Y:S06]  /*8d30*/  HMMA.16816.F32 R140, R4.reuse, R12, R140 ;  /* 0x0000000c048c723c */ /* 0x042fec000000188c */
[-C--:B------:R-:W-:Y:S06]  /*8d40*/  HMMA.16816.F32 R212, R4, R14.reuse, R220 ;  /* 0x0000000e04d4723c */ /* 0x080fec00000018dc */
[----:B--2---:R-:W-:-:S12]  /*8d50*/  HMMA.16816.F32 R208, R8, R14, R60 ;  /* 0x0000000e08d0723c */ /* 0x004fd8000000183c */
        /* <DEDUP_REMOVED lines=11> */
[-C--:B-1----:R-:W-:Y:S06]  /*8e10*/  HMMA.16816.F32 R40, R4, R12.reuse, R28 ;  /* 0x0000000c0428723c */ /* 0x082fec000000181c */
[----:B------:R-:W-:Y:S06]  /*8e20*/  HMMA.16816.F32 R220, R8, R12, R32 ;  /* 0x0000000c08dc723c */ /* 0x000fec0000001820 */
[-C--:B------:R-:W-:Y:S06]  /*8e30*/  HMMA.16816.F32 R36, R4, R14.reuse, R24 ;  /* 0x0000000e0424723c */ /* 0x080fec0000001818 */
[----:B------:R-:W-:Y:S01]  /*8e40*/  HMMA.16816.F32 R28, R8, R14, R16 ;  /* 0x0000000e081c723c */ /* 0x000fe20000001810 */
[----:B------:R-:W1:Y:S05]  /*8e50*/  LDSM.16.M88.4 R12, [R228+0xb800] ;  /* 0x00b80000e40c783b */ /* 0x000e6a0000000200 */
[C---:B-1----:R-:W-:Y:S06]  /*8e60*/  HMMA.16816.F32 R32, R4.reuse, R12, R52 ;  /* 0x0000000c0420723c */ /* 0x042fec0000001834 */
[----:B------:R-:W-:Y:S01]  /*8e70*/  HMMA.16816.F32 R24, R4, R14, R48 ;  /* 0x0000000e0418723c */ /* 0x000fe20000001830 */
[----:B------:R-:W-:Y:S01]  /*8e80*/  LDSM.16.M88.4 R4, [R236+0x6000] ;  /* 0x00600000ec04783b */ /* 0x000fe20000000200 */
[----:B------:R-:W-:-:S02]  /*8e90*/  IMAD.MOV.U32 R52, RZ, RZ, R132 ;  /* 0x000000ffff347224 */ /* 0x000fc400078e0084 */
[----:B------:R-:W-:Y:S02]  /*8ea0*/  IMAD.MOV.U32 R53, RZ, RZ, R3 ;  /* 0x000000ffff357224 */ /* 0x000fe400078e0003 */
[----:B------:R-:W-:Y:S01]  /*8eb0*/  HMMA.16816.F32 R20, R8, R12, R56 ;  /* 0x0000000c0814723c */ /* 0x000fe20000001838 */
[----:B------:R-:W-:Y:S02]  /*8ec0*/  IMAD.MOV.U32 R54, RZ, RZ, R2 ;  /* 0x000000ffff367224 */ /* 0x000fe400078e0002 */
[----:B------:R-:W-:-:S03]  /*8ed0*/  IMAD.MOV.U32 R55, RZ, RZ, R0 ;  /* 0x000000ffff377224 */ /* 0x000fc600078e0000 */
[----:B------:R-:W-:Y:S01]  /*8ee0*/  HMMA.16816.F32 R16, R8, R14, R44 ;  /* 0x0000000e0810723c */ /* 0x000fe2000000182c */
[----:B------:R-:W1:Y:S04]  /*8ef0*/  LDSM.16.M88.4 R12, [R243] ;  /* 0x00000000f30c783b */ /* 0x000e680000000200 */
[----:B------:R-:W2:Y:S01]  /*8f00*/  LDSM.16.M88.4 R8, [R236+0x4000] ;  /* 0x00400000ec08783b */ /* 0x000ea20000000200 */
[-C--:B-1----:R-:W-:Y:S06]  /*8f10*/  HMMA.16816.F32 R52, R4, R12.reuse, R52 ;  /* 0x0000000c0434723c */ /* 0x082fec0000001834 */
[----:B--2---:R-:W-:Y:S06]  /*8f20*/  HMMA.16816.F32 R44, R8, R12, R140 ;  /* 0x0000000c082c723c */ /* 0x004fec000000188c */
[-C--:B------:R-:W-:Y:S06]  /*8f30*/  HMMA.16816.F32 R56, R4, R14.reuse, R212 ;  /* 0x0000000e0438723c */ /* 0x080fec00000018d4 */
[----:B------:R-:W-:Y:S01]  /*8f40*/  HMMA.16816.F32 R208, R8, R14, R208 ;  /* 0x0000000e08d0723c */ /* 0x000fe200000018d0 */
[----:B------:R-:W1:Y:S05]  /*8f50*/  LDSM.16.M88.4 R12, [R242] ;  /* 0x00000000f20c783b */ /* 0x000e6a0000000200 */
[----:B------:R-:W-:-:S02]  /*8f60*/  IMAD.MOV.U32 R48, RZ, RZ, R52 ;  /* 0x000000ffff307224 */ /* 0x000fc400078e0034 */
[----:B------:R-:W-:Y:S02]  /*8f70*/  IMAD.MOV.U32 R3, RZ, RZ, R53 ;  /* 0x000000ffff037224 */ /* 0x000fe400078e0035 */
[----:B------:R-:W-:Y:S02]  /*8f80*/  IMAD.MOV.U32 R2, RZ, RZ, R54 ;  /* 0x000000ffff027224 */ /* 0x000fe400078e0036 */
[----:B------:R-:W-:Y:S01]  /*8f90*/  IMAD.MOV.U32 R0, RZ, RZ, R55 ;  /* 0x000000ffff007224 */ /* 0x000fe200078e0037 */
[-C--:B-1----:R-:W-:Y:S06]  /*8fa0*/  HMMA.16816.F32 R224, R8, R12.reuse, R224 ;  /* 0x0000000c08e0723c */ /* 0x082fec00000018e0 */
[C---:B------:R-:W-:Y:S06]  /*8fb0*/  HMMA.16816.F32 R216, R4.reuse, R12, R216 ;  /* 0x0000000c04d8723c */ /* 0x040fec00000018d8 */
[-C--:B------:R-:W-:Y:S06]  /*8fc0*/  HMMA.16816.F32 R212, R4, R14.reuse, R64 ;  /* 0x0000000e04d4723c */ /* 0x080fec0000001840 */
[C---:B------:R-:W-:Y:S01]  /*8fd0*/  HMMA.16816.F32 R140, R8.reuse, R14, R60 ;  /* 0x0000000e088c723c */ /* 0x040fe2000000183c */
[----:B------:R-:W1:Y:S05]  /*8fe0*/  LDSM.16.M88.4 R12, [R241] ;  /* 0x00000000f10c783b */ /* 0x000e6a0000000200 */
[-C--:B-1----:R-:W-:Y:S06]  /*8ff0*/  HMMA.16816.F32 R220, R8, R12.reuse, R220 ;  /* 0x0000000c08dc723c */ /* 0x082fec00000018dc */
[C---:B------:R-:W-:Y:S06]  /*9000*/  HMMA.16816.F32 R64, R4.reuse, R12, R40 ;  /* 0x0000000c0440723c */ /* 0x040fec0000001828 */
[----:B------:R-:W-:Y:S01]  /*9010*/  HMMA.16816.F32 R60, R4, R14, R36 ;  /* 0x0000000e043c723c */ /* 0x000fe20000001824 */
[----:B------:R-:W-:-:S02]  /*9020*/  IMAD.MOV.U32 R40, RZ, RZ, R48 ;  /* 0x000000ffff287224 */ /* 0x000fc400078e0030 */
[----:B------:R-:W-:Y:S02]  /*9030*/  IMAD.MOV.U32 R41, RZ, RZ, R3 ;  /* 0x000000ffff297224 */ /* 0x000fe400078e0003 */
[----:B------:R-:W-:Y:S01]  /*9040*/  IMAD.MOV.U32 R42, RZ, RZ, R2 ;  /* 0x000000ffff2a7224 */ /* 0x000fe200078e0002 */
[----:B------:R-:W-:Y:S01]  /*9050*/  HMMA.16816.F32 R52, R8, R14, R28 ;  /* 0x0000000e0834723c */ /* 0x000fe2000000181c */
[----:B------:R-:W1:Y:S01]  /*9060*/  LDSM.16.M88.4 R12, [R240] ;  /* 0x00000000f00c783b */ /* 0x000e620000000200 */
[----:B------:R-:W-:-:S04]  /*9070*/  IMAD.MOV.U32 R43, RZ, RZ, R0 ;  /* 0x000000ffff2b7224 */ /* 0x000fc800078e0000 */
[C---:B-1----:R-:W-:Y:S06]  /*9080*/  HMMA.16816.F32 R48, R4.reuse, R12, R32 ;  /* 0x0000000c0430723c */ /* 0x042fec0000001820 */
[----:B------:R-:W-:Y:S01]  /*9090*/  HMMA.16816.F32 R24, R4, R14, R24 ;  /* 0x0000000e0418723c */ /* 0x000fe20000001818 */
[----:B------:R-:W-:Y:S05]  /*90a0*/  LDSM.16.M88.4 R4, [R238+0x6000] ;  /* 0x00600000ee04783b */ /* 0x000fea0000000200 */
[C---:B------:R-:W-:Y:S06]  /*90b0*/  HMMA.16816.F32 R20, R8.reuse, R12, R20 ;  /* 0x0000000c0814723c */ /* 0x040fec0000001814 */
[----:B------:R-:W-:Y:S01]  /*90c0*/  HMMA.16816.F32 R16, R8, R14, R16 ;  /* 0x0000000e0810723c */ /* 0x000fe20000001810 */
[----:B------:R-:W1:Y:S04]  /*90d0*/  LDSM.16.M88.4 R12, [R234+0xa000] ;  /* 0x00a00000ea0c783b */ /* 0x000e680000000200 */
[----:B------:R-:W2:Y:S01]  /*90e0*/  LDSM.16.M88.4 R8, [R238+0x4000] ;  /* 0x00400000ee08783b */ /* 0x000ea20000000200 */
[-C--:B-1----:R-:W-:Y:S06]  /*90f0*/  HMMA.16816.F32 R40, R4, R12.reuse, R40 ;  /* 0x0000000c0428723c */ /* 0x082fec0000001828 */
[----:B--2---:R-:W-:Y:S06]  /*9100*/  HMMA.16816.F32 R28, R8, R12, R44 ;  /* 0x0000000c081c723c */ /* 0x004fec000000182c */
[-C--:B------:R-:W-:Y:S06]  /*9110*/  HMMA.16816.F32 R36, R4, R14.reuse, R56 ;  /* 0x0000000e0424723c */ /* 0x080fec0000001838 */
[----:B------:R-:W-:Y:S01]  /*9120*/  HMMA.16816.F32 R32, R8, R14, R208 ;  /* 0x0000000e0820723c */ /* 0x000fe200000018d0 */
[----:B------:R-:W1:Y:S05]  /*9130*/  LDSM.16.M88.4 R12, [R234+0xa800] ;  /* 0x00a80000ea0c783b */ /* 0x000e6a0000000200 */
[----:B------:R-:W-:-:S02]  /*9140*/  IMAD.MOV.U32 R2, RZ, RZ, R40 ;  /* 0x000000ffff027224 */ /* 0x000fc400078e0028 */
[----:B------:R-:W-:Y:S02]  /*9150*/  IMAD.MOV.U32 R0, RZ, RZ, R41 ;  /* 0x000000ffff007224 */ /* 0x000fe400078e0029 */
[----:B------:R-:W-:Y:S02]  /*9160*/  IMAD.MOV.U32 R139, RZ, RZ, R42 ;  /* 0x000000ffff8b7224 */ /* 0x000fe400078e002a */
[----:B------:R-:W-:Y:S02]  /*9170*/  IMAD.MOV.U32 R133, RZ, RZ, R43 ;  /* 0x000000ffff857224 */ /* 0x000fe400078e002b */
[----:B------:R-:W-:Y:S02]  /*9180*/  IMAD.MOV.U32 R210, RZ, RZ, R2 ;  /* 0x000000ffffd27224 */ /* 0x000fe400078e0002 */
[----:B------:R-:W-:Y:S01]  /*9190*/  IMAD.MOV.U32 R211, RZ, RZ, R0 ;  /* 0x000000ffffd37224 */ /* 0x000fe200078e0000 */
[----:B-1----:R-:W-:Y:S06]  /*91a0*/  HMMA.16816.F32 R40, R8, R12, R224 ;  /* 0x0000000c0828723c */ /* 0x002fec00000018e0 */
[-C--:B------:R-:W-:Y:S06]  /*91b0*/  HMMA.16816.F32 R56, R4, R14.reuse, R212 ;  /* 0x0000000e0438723c */ /* 0x080fec00000018d4 */
[----:B------:R-:W-:-:S12]  /*91c0*/  HMMA.16816.F32 R44, R8, R14, R140 ;  /* 0x0000000e082c723c */ /* 0x000fd8000000188c */
[----:B------:R-:W-:Y:S02]  /*91d0*/  IMAD.MOV.U32 R132, RZ, RZ, R40 ;  /* 0x000000ffff847224 */ /* 0x000fe400078e0028 */
[----:B------:R-:W-:Y:S02]  /*91e0*/  IMAD.MOV.U32 R3, RZ, RZ, R41 ;  /* 0x000000ffff037224 */ /* 0x000fe400078e0029 */
[----:B------:R-:W-:Y:S02]  /*91f0*/  IMAD.MOV.U32 R2, RZ, RZ, R42 ;  /* 0x000000ffff027224 */ /* 0x000fe400078e002a */
[----:B------:R-:W-:Y:S02]  /*9200*/  IMAD.MOV.U32 R0, RZ, RZ, R43 ;  /* 0x000000ffff007224 */ /* 0x000fe400078e002b */
[----:B------:R-:W-:Y:S01]  /*9210*/  HMMA.16816.F32 R40, R4, R12, R216 ;  /* 0x0000000c0428723c */ /* 0x000fe200000018d8 */
[----:B------:R-:W1:Y:S01]  /*9220*/  LDSM.16.M88.4 R12, [R234+0xb000] ;  /* 0x00b00000ea0c783b */ /* 0x000e620000000200 */
[----:B------:R-:W-:-:S02]  /*9230*/  IMAD.MOV.U32 R140, RZ, RZ, R132 ;  /* 0x000000ffff8c7224 */ /* 0x000fc400078e0084 */
[----:B------:R-:W-:Y:S02]  /*9240*/  IMAD.MOV.U32 R141, RZ, RZ, R3 ;  /* 0x000000ffff8d7224 */ /* 0x000fe400078e0003 */
[----:B------:R-:W-:Y:S02]  /*9250*/  IMAD.MOV.U32 R142, RZ, RZ, R2 ;  /* 0x000000ffff8e7224 */ /* 0x000fe400078e0002 */
[----:B------:R-:W-:Y:S01]  /*9260*/  IMAD.MOV.U32 R143, RZ, RZ, R0 ;  /* 0x000000ffff8f7224 */ /* 0x000fe200078e0000 */
[-C--:B-1----:R-:W-:Y:S06]  /*9270*/  HMMA.16816.F32 R212, R8, R12.reuse, R220 ;  /* 0x0000000c08d4723c */ /* 0x082fec00000018dc */
[C---:B------:R-:W-:Y:S06]  /*9280*/  HMMA.16816.F32 R220, R4.reuse, R12, R64 ;  /* 0x0000000c04dc723c */ /* 0x040fec0000001840 */
        /* <DEDUP_REMOVED lines=9> */
[----:B------:R-:W-:Y:S01]  /*9320*/  HMMA.16816.F32 R212, R8, R14, R52 ;  /* 0x0000000e08d4723c */ /* 0x000fe20000001834 */
[----:B------:R-:W1:Y:S06]  /*9330*/  LDSM.16.M88.4 R12, [R234+0xb800] ;  /* 0x00b80000ea0c783b */ /* 0x000e6c0000000200 */
[----:B------:R-:W-:-:S02]  /*9340*/  IMAD.MOV.U32 R52, RZ, RZ, R132 ;  /* 0x000000ffff347224 */ /* 0x000fc400078e0084 */
[----:B------:R-:W-:Y:S01]  /*9350*/  IMAD.MOV.U32 R53, RZ, RZ, R3 ;  /* 0x000000ffff357224 */ /* 0x000fe200078e0003 */
[----:B------:R-:W2:Y:S01]  /*9360*/  S2R R132, SR_TID.X ;  /* 0x0000000000847919 */ /* 0x000ea20000002100 */
[----:B------:R-:W-:Y:S02]  /*9370*/  IMAD.MOV.U32 R54, RZ, RZ, R2 ;  /* 0x000000ffff367224 */ /* 0x000fe400078e0002 */
[----:B------:R-:W-:Y:S01]  /*9380*/  IMAD.MOV.U32 R55, RZ, RZ, R0 ;  /* 0x000000ffff377224 */ /* 0x000fe200078e0000 */
[----:B-1----:R-:W-:Y:S01]  /*9390*/  HMMA.16816.F32 R224, R4, R12, R48 ;  /* 0x0000000c04e0723c */ /* 0x002fe20000001830 */
[----:B--2---:R-:W-:-:S05]  /*93a0*/  IMAD.SHL.U32 R132, R132, 0x2, RZ ;  /* 0x0000000284847824 */ /* 0x004fca00078e00ff */
[----:B------:R-:W-:Y:S01]  /*93b0*/  HMMA.16816.F32 R208, R4, R14, R24 ;  /* 0x0000000e04d0723c */ /* 0x000fe20000001818 */
[----:B------:R-:W-:Y:S01]  /*93c0*/  LDSM.16.M88.4 R4, [R237+0x6000] ;  /* 0x00600000ed04783b */ /* 0x000fe20000000200 */
[----:B------:R-:W-:-:S04]  /*93d0*/  LOP3.LUT R132, R132, 0x6, RZ, 0xc0, !PT ;  /* 0x0000000684847812 */ /* 0x000fc800078ec0ff */
        /* <DEDUP_REMOVED lines=9> */
[-C--:B-1----:R-:W-:Y:S06]  /*9470*/  HMMA.16816.F32 R48, R4, R12.reuse, R40 ;  /* 0x0000000c0430723c */ /* 0x082fec0000001828 */
[----:B------:R-:W-:Y:S06]  /*9480*/  HMMA.16816.F32 R140, R8, R12, R140 ;  /* 0x0000000c088c723c */ /* 0x000fec000000188c */
[-C--:B------:R-:W-:Y:S06]  /*9490*/  HMMA.16816.F32 R56, R4, R14.reuse, R56 ;  /* 0x0000000e0438723c */ /* 0x080fec0000001838 */
[C---:B------:R-:W-:Y:S01]  /*94a0*/  HMMA.16816.F32 R40, R8.reuse, R14, R44 ;  /* 0x0000000e0828723c */ /* 0x040fe2000000182c */
[----:B------:R-:W1:Y:S05]  /*94b0*/  LDSM.16.M88.4 R12, [R233+0x3000] ;  /* 0x00300000e90c783b */ /* 0x000e6a0000000200 */
[-C--:B-1----:R-:W-:Y:S06]  /*94c0*/  HMMA.16816.F32 R52, R8, R12.reuse, R52 ;  /* 0x0000000c0834723c */ /* 0x082fec0000001834 */
[C---:B------:R-:W-:Y:S06]  /*94d0*/  HMMA.16816.F32 R44, R4.reuse, R12, R220 ;  /* 0x0000000c042c723c */ /* 0x040fec00000018dc */
[-C--:B------:R-:W-:Y:S06]  /*94e0*/  HMMA.16816.F32 R216, R4, R14.reuse, R216 ;  /* 0x0000000e04d8723c */ /* 0x080fec00000018d8 */
[----:B------:R-:W-:Y:S01]  /*94f0*/  HMMA.16816.F32 R36, R8, R14, R212 ;  /* 0x0000000e0824723c */ /* 0x000fe200000018d4 */
[----:B------:R-:W1:Y:S01]  /*9500*/  LDSM.16.M88.4 R12, [R233+0x3800] ;  /* 0x00380000e90c783b */ /* 0x000e620000000200 */
[----:B------:R-:W-:Y:S01]  /*9510*/  IMAD.U32 R0, RZ, RZ, UR4 ;  /* 0x00000004ff007e24 */ /* 0x000fe2000f8e00ff */
[----:B------:R-:W-:Y:S01]  /*9520*/  UISETP.GT.AND UP0, UPT, UR4, UR13, UPT ;  /* 0x0000000d0400728c */ /* 0x000fe2000bf04270 */
[----:B------:R-:W-:-:S04]  /*9530*/  DEPBAR.LE SB0, 0x0 ;  /* 0x000080000000791a */ /* 0x000fc80000000000 */
[C---:B-1----:R-:W-:Y:S06]  /*9540*/  HMMA.16816.F32 R28, R8.reuse, R12, R20 ;  /* 0x0000000c081c723c */ /* 0x042fec0000001814 */
[----:B------:R-:W-:Y:S01]  /*9550*/  HMMA.16816.F32 R20, R8, R14, R16 ;  /* 0x0000000e0814723c */ /* 0x000fe20000001810 */
[----:B------:R-:W2:Y:S01]  /*9560*/  LDL R10, [R1+0x4] ;  /* 0x00000400010a7983 */ /* 0x000ea20000100800 */
[----:B------:R-:W-:-:S04]  /*9570*/  IMAD R0, R0, 0x40, R132 ;  /* 0x0000004000007824 */ /* 0x000fc800078e0284 */
[----:B------:R-:W-:Y:S01]  /*9580*/  HMMA.16816.F32 R224, R4, R12, R224 ;  /* 0x0000000c04e0723c */ /* 0x000fe200000018e0 */
[----:B------:R-:W-:Y:S01]  /*9590*/  BAR.SYNC.DEFER_BLOCKING 0x0 ;  /* 0x0000000000007b1d */ /* 0x000fe20000010000 */
[C---:B------:R-:W-:Y:S01]  /*95a0*/  ISETP.GE.AND P2, PT, R0.reuse, R252, PT ;  /* 0x000000fc0000720c */ /* 0x040fe20003f46270 */
[----:B------:R-:W-:-:S03]  /*95b0*/  VIADD R2, R0, 0x1 ;  /* 0x0000000100027836 */ /* 0x000fc60000000000 */
[----:B------:R-:W-:Y:S01]  /*95c0*/  ISETP.LT.OR P2, PT, R0, R248, P2 ;  /* 0x000000f80000720c */ /* 0x000fe20001741670 */
[----:B------:R-:W-:Y:S01]  /*95d0*/  HMMA.16816.F32 R208, R4, R14, R208 ;  /* 0x0000000e04d0723c */ /* 0x000fe200000018d0 */
[C---:B------:R-:W-:Y:S02]  /*95e0*/  ISETP.GE.AND P6, PT, R2.reuse, R252, PT ;  /* 0x000000fc0200720c */ /* 0x040fe40003fc6270 */
[CC--:B------:R-:W-:Y:S02]  /*95f0*/  ISETP.GE.AND P5, PT, R2.reuse, R251.reuse, PT ;  /* 0x000000fb0200720c */ /* 0x0c0fe40003fa6270 */
[----:B------:R-:W-:Y:S02]  /*9600*/  ISETP.GE.AND P4, PT, R2, R138, PT ;  /* 0x0000008a0200720c */ /* 0x000fe40003f86270 */
[----:B------:R-:W-:Y:S02]  /*9610*/  FSEL R4, R24, -INF , !P2 ;  /* 0xff80000018047808 */ /* 0x000fe40005000000 */
[----:B------:R-:W-:-:S02]  /*9620*/  ISETP.GE.AND P3, PT, R0, R251, PT ;  /* 0x000000fb0000720c */ /* 0x000fc40003f66270 */
[----:B------:R-:W-:Y:S02]  /*9630*/  ISETP.GE.AND P2, PT, R0, R138, PT ;  /* 0x0000008a0000720c */ /* 0x000fe40003f46270 */
[C---:B------:R-:W-:Y:S02]  /*9640*/  ISETP.LT.OR P6, PT, R2.reuse, R248, P6 ;  /* 0x000000f80200720c */ /* 0x040fe400037c1670 */
[C---:B------:R-:W-:Y:S02]  /*9650*/  ISETP.LT.OR P5, PT, R2.reuse, R247, P5 ;  /* 0x000000f70200720c */ /* 0x040fe40002fa1670 */
[----:B------:R-:W-:Y:S02]  /*9660*/  ISETP.LT.OR P4, PT, R2, R249, P4 ;  /* 0x000000f90200720c */ /* 0x000fe40002781670 */
[C---:B------:R-:W-:Y:S02]  /*9670*/  ISETP.LT.OR P3, PT, R0.reuse, R247, P3 ;  /* 0x000000f70000720c */ /* 0x040fe40001f61670 */
[----:B------:R-:W-:-:S02]  /*9680*/  ISETP.LT.OR P2, PT, R0, R249, P2 ;  /* 0x000000f90000720c */ /* 0x000fc40001741670 */
[----:B------:R-:W-:Y:S02]  /*9690*/  FSEL R6, R26, -INF , !P3 ;  /* 0xff8000001a067808 */ /* 0x000fe40005800000 */
[----:B------:R-:W-:Y:S02]  /*96a0*/  FSEL R16, R66, -INF , !P2 ;  /* 0xff80000042107808 */ /* 0x000fe40005000000 */
[----:B------:R-:W-:Y:S02]  /*96b0*/  FSEL R24, R67, -INF , !P4 ;  /* 0xff80000043187808 */ /* 0x000fe40006000000 */
[----:B------:R-:W-:Y:S02]  /*96c0*/  FSEL R8, R25, -INF , !P6 ;  /* 0xff80000019087808 */ /* 0x000fe40007000000 */
[----:B------:R-:W-:Y:S01]  /*96d0*/  FSEL R11, R27, -INF , !P5 ;  /* 0xff8000001b0b7808 */ /* 0x000fe20006800000 */
[----:B------:R-:W-:Y:S01]  /*96e0*/  VIADD R3, R0, 0x30 ;  /* 0x0000003000037836 */ /* 0x000fe20000000000 */
[----:B--2---:R-:W-:-:S02]  /*96f0*/  ISETP.GE.AND P0, PT, R2, R10, PT ;  /* 0x0000000a0200720c */ /* 0x004fc40003f06270 */
[----:B------:R-:W-:Y:S02]  /*9700*/  ISETP.GE.AND P1, PT, R0, R10, PT ;  /* 0x0000000a0000720c */ /* 0x000fe40003f26270 */
[-C--:B------:R-:W-:Y:S01]  /*9710*/  ISETP.LT.OR P0, PT, R2, R250.reuse, P0 ;  /* 0x000000fa0200720c */ /* 0x080fe20000701670 */
[C---:B------:R-:W-:Y:S01]  /*9720*/  VIADD R2, R0.reuse, 0x8 ;  /* 0x0000000800027836 */ /* 0x040fe20000000000 */
[----:B------:R-:W-:Y:S02]  /*9730*/  ISETP.LT.OR P1, PT, R0, R250, P1 ;  /* 0x000000fa0000720c */ /* 0x000fe40000f21670 */
[----:B------:R-:W-:Y:S02]  /*9740*/  FSEL R18, R65, -INF , !P0 ;  /* 0xff80000041127808 */ /* 0x000fe40004000000 */
[----:B------:R-:W-:Y:S02]  /*9750*/  FSEL R12, R64, -INF , !P1 ;  /* 0xff800000400c7808 */ /* 0x000fe40004800000 */
[----:B------:R-:W-:-:S02]  /*9760*/  ISETP.GE.AND P3, PT, R2, R252, PT ;  /* 0x000000fc0200720c */ /* 0x000fc40003f66270 */
[C---:B------:R-:W-:Y:S02]  /*9770*/  ISETP.GE.AND P1, PT, R2.reuse, R251, PT ;  /* 0x000000fb0200720c */ /* 0x040fe40003f26270 */
[C---:B------:R-:W-:Y:S02]  /*9780*/  ISETP.GE.AND P2, PT, R2.reuse, R10, PT ;  /* 0x0000000a0200720c */ /* 0x040fe40003f46270 */
[C---:B------:R-:W-:Y:S02]  /*9790*/  ISETP.GE.AND P0, PT, R2.reuse, R138, PT ;  /* 0x0000008a0200720c */ /* 0x040fe40003f06270 */
[C---:B------:R-:W-:Y:S02]  /*97a0*/  ISETP.LT.OR P3, PT, R2.reuse, R248, P3 ;  /* 0x000000f80200720c */ /* 0x040fe40001f61670 */
[C---:B------:R-:W-:Y:S02]  /*97b0*/  ISETP.LT.OR P1, PT, R2.reuse, R247, P1 ;  /* 0x000000f70200720c */ /* 0x040fe40000f21670 */
[----:B------:R-:W-:-:S02]  /*97c0*/  ISETP.LT.OR P2, PT, R2, R250, P2 ;  /* 0x000000fa0200720c */ /* 0x000fc40001741670 */
[----:B------:R-:W-:Y:S01]  /*97d0*/  ISETP.LT.OR P0, PT, R2, R249, P0 ;  /* 0x000000f90200720c */ /* 0x000fe20000701670 */
[----:B------:R-:W-:Y:S01]  /*97e0*/  VIADD R2, R0, 0x9 ;  /* 0x0000000900027836 */ /* 0x000fe20000000000 */
[----:B------:R-:W-:-:S04]  /*97f0*/  FSEL R7, R32, -INF , !P3 ;  /* 0xff80000020077808 */ /* 0x000fc80005800000 */
[C---:B------:R-:W-:Y:S02]  /*9800*/  ISETP.GE.AND P6, PT, R2.reuse, R252, PT ;  /* 0x000000fc0200720c */ /* 0x040fe40003fc6270 */
[C---:B------:R-:W-:Y:S02]  /*9810*/  ISETP.GE.AND P4, PT, R2.reuse, R251, PT ;  /* 0x000000fb0200720c */ /* 0x040fe40003f86270 */
[C---:B------:R-:W-:Y:S02]  /*9820*/  ISETP.GE.AND P5, PT, R2.reuse, R10, PT ;  /* 0x0000000a0200720c */ /* 0x040fe40003fa6270 */
[C---:B------:R-:W-:Y:S02]  /*9830*/  ISETP.GE.AND P3, PT, R2.reuse, R138, PT ;  /* 0x0000008a0200720c */ /* 0x040fe40003f66270 */
[C---:B------:R-:W-:Y:S02]  /*9840*/  ISETP.LT.OR P6, PT, R2.reuse, R248, P6 ;  /* 0x000000f80200720c */ /* 0x040fe400037c1670 */
[----:B------:R-:W-:-:S02]  /*9850*/  ISETP.LT.OR P4, PT, R2, R247, P4 ;  /* 0x000000f70200720c */ /* 0x000fc40002781670 */
[C---:B------:R-:W-:Y:S02]  /*9860*/  ISETP.LT.OR P5, PT, R2.reuse, R250, P5 ;  /* 0x000000fa0200720c */ /* 0x040fe40002fa1670 */
[----:B------:R-:W-:Y:S01]  /*9870*/  ISETP.LT.OR P3, PT, R2, R249, P3 ;  /* 0x000000f90200720c */ /* 0x000fe20001f61670 */
[----:B------:R-:W-:Y:S01]  /*9880*/  VIADD R2, R0, 0x10 ;  /* 0x0000001000027836 */ /* 0x000fe20000000000 */
[----:B------:R-:W-:Y:S02]  /*9890*/  FSEL R13, R34, -INF , !P1 ;  /* 0xff800000220d7808 */ /* 0x000fe40004800000 */
[----:B------:R-:W-:Y:S02]  /*98a0*/  FSEL R17, R60, -INF , !P2 ;  /* 0xff8000003c117808 */ /* 0x000fe40005000000 */
[----:B------:R-:W-:Y:S02]  /*98b0*/  FSEL R25, R62, -INF , !P0 ;  /* 0xff8000003e197808 */ /* 0x000fe40004000000 */
[----:B------:R-:W-:-:S02]  /*98c0*/  FSEL R19, R61, -INF , !P5 ;  /* 0xff8000003d137808 */ /* 0x000fc40006800000 */
        /* <DEDUP_REMOVED lines=22> */
[----:B------:R-:W-:Y:S01]  /*9a30*/  FSEL R133, R142, -INF , !P2 ;  /* 0xff8000008e857808 */ /* 0x000fe20005000000 */
[----:B------:R-:W-:Y:S01]  /*9a40*/  IMAD.MOV.U32 R142, RZ, RZ, R138 ;  /* 0x000000ffff8e7224 */ /* 0x000fe200078e008a */
        /* <DEDUP_REMOVED lines=80> */
[----:B------:R-:W-:-:S02]  /*9f50*/  ISETP.GE.AND P6, PT, R3, R252, PT ;  /* 0x000000fc0300720c */ /* 0x000fc40003fc6270 */
[C---:B------:R-:W-:Y:S02]  /*9f60*/  ISETP.GE.AND P0, PT, R3.reuse, R251, PT ;  /* 0x000000fb0300720c */ /* 0x040fe40003f06270 */
[C---:B------:R-:W-:Y:S02]  /*9f70*/  ISETP.GE.AND P3, PT, R2.reuse, R252, PT ;  /* 0x000000fc0200720c */ /* 0x040fe40003f66270 */
[CC--:B------:R-:W-:Y:S02]  /*9f80*/  ISETP.LT.OR P6, PT, R3.reuse, R248.reuse, P6 ;  /* 0x000000f80300720c */ /* 0x0c0fe400037c1670 */
[----:B------:R-:W-:Y:S02]  /*9f90*/  ISETP.LT.OR P0, PT, R3, R247, P0 ;  /* 0x000000f70300720c */ /* 0x000fe40000701670 */
[----:B------:R-:W-:Y:S02]  /*9fa0*/  ISETP.LT.OR P3, PT, R2, R248, P3 ;  /* 0x000000f80200720c */ /* 0x000fe40001f61670 */
[----:B------:R-:W-:-:S02]  /*9fb0*/  FSEL R35, R28, -INF , !P6 ;  /* 0xff8000001c237808 */ /* 0x000fc40007000000 */
[----:B------:R-:W-:Y:S02]  /*9fc0*/  FSEL R59, R30, -INF , !P0 ;  /* 0xff8000001e3b7808 */ /* 0x000fe40004000000 */
[----:B------:R-:W-:Y:S02]  /*9fd0*/  FSEL R29, R29, -INF , !P3 ;  /* 0xff8000001d1d7808 */ /* 0x000fe40005800000 */
[----:B------:R-:W-:Y:S02]  /*9fe0*/  FSEL R212, R216, -INF , !P1 ;  /* 0xff800000d8d47808 */ /* 0x000fe40004800000 */
[C---:B------:R-:W-:Y:S02]  /*9ff0*/  ISETP.GE.AND P6, PT, R2.reuse, R251, PT ;  /* 0x000000fb0200720c */ /* 0x040fe40003fc6270 */
[C---:B------:R-:W-:Y:S02]  /*a000*/  ISETP.GE.AND P0, PT, R2.reuse, R10, PT ;  /* 0x0000000a0200720c */ /* 0x040fe40003f06270 */
[----:B------:R-:W-:-:S02]  /*a010*/  ISETP.GE.AND P3, PT, R2, R142, PT ;  /* 0x0000008e0200720c */ /* 0x000fc40003f66270 */
[C---:B------:R-:W-:Y:S02]  /*a020*/  ISETP.GE.AND P1, PT, R3.reuse, R10, PT ;  /* 0x0000000a0300720c */ /* 0x040fe40003f26270 */
[C---:B------:R-:W-:Y:S02]  /*a030*/  ISETP.LT.OR P6, PT, R2.reuse, R247, P6 ;  /* 0x000000f70200720c */ /* 0x040fe400037c1670 */
[CC--:B------:R-:W-:Y:S02]  /*a040*/  ISETP.LT.OR P0, PT, R2.reuse, R250.reuse, P0 ;  /* 0x000000fa0200720c */ /* 0x0c0fe40000701670 */
[----:B------:R-:W-:Y:S01]  /*a050*/  ISETP.LT.OR P3, PT, R2, R249, P3 ;  /* 0x000000f90200720c */ /* 0x000fe20001f61670 */
[C---:B------:R-:W-:Y:S01]  /*a060*/  VIADD R2, R0.reuse, 0x38 ;  /* 0x0000003800027836 */ /* 0x040fe20000000000 */
[----:B------:R-:W-:Y:S01]  /*a070*/  ISETP.LT.OR P1, PT, R3, R250, P1 ;  /* 0x000000fa0300720c */ /* 0x000fe20000f21670 */
[----:B------:R-:W-:Y:S01]  /*a080*/  VIADD R0, R0, 0x39 ;  /* 0x0000003900007836 */ /* 0x000fe20000000000 */
[----:B------:R-:W-:-:S02]  /*a090*/  FSEL R62, R217, -INF , !P2 ;  /* 0xff800000d93e7808 */ /* 0x000fc40005000000 */
[----:B------:R-:W-:Y:S02]  /*a0a0*/  FSEL R61, R224, -INF , !P1 ;  /* 0xff800000e03d7808 */ /* 0x000fe40004800000 */
[----:B------:R-:W-:Y:S02]  /*a0b0*/  ISETP.GE.AND P1, PT, R2, R251, PT ;  /* 0x000000fb0200720c */ /* 0x000fe40003f26270 */
[-C--:B------:R-:W-:Y:S02]  /*a0c0*/  ISETP.GE.AND P2, PT, R0, R252.reuse, PT ;  /* 0x000000fc0000720c */ /* 0x080fe40003f46270 */
[----:B------:R-:W-:Y:S02]  /*a0d0*/  FSEL R58, R31, -INF , !P6 ;  /* 0xff8000001f3a7808 */ /* 0x000fe40007000000 */
[C---:B------:R-:W-:Y:S02]  /*a0e0*/  ISETP.GE.AND P6, PT, R2.reuse, R252, PT ;  /* 0x000000fc0200720c */ /* 0x040fe40003fc6270 */
[----:B------:R-:W-:-:S02]  /*a0f0*/  ISETP.LT.OR P1, PT, R2, R247, P1 ;  /* 0x000000f70200720c */ /* 0x000fc40000f21670 */
[-C--:B------:R-:W-:Y:S02]  /*a100*/  ISETP.LT.OR P2, PT, R0, R248.reuse, P2 ;  /* 0x000000f80000720c */ /* 0x080fe40001741670 */
[----:B------:R-:W-:Y:S02]  /*a110*/  FSEL R57, R225, -INF , !P0 ;  /* 0xff800000e1397808 */ /* 0x000fe40004000000 */
[----:B------:R-:W-:Y:S02]  /*a120*/  ISETP.LT.OR P6, PT, R2, R248, P6 ;  /* 0x000000f80200720c */ /* 0x000fe400037c1670 */
[----:B------:R-:W-:Y:S02]  /*a130*/  FSEL R46, R22, -INF , !P1 ;  /* 0xff800000162e7808 */ /* 0x000fe40004800000 */
[----:B------:R-:W-:Y:S02]  /*a140*/  PLOP3.LUT P0, PT, PT, PT, UP0, 0x80, 0x0 ;  /* 0x000000000000781c */ /* 0x000fe40003f0f008 */
[----:B------:R-:W-:-:S02]  /*a150*/  FSEL R22, R21, -INF , !P2 ;  /* 0xff80000015167808 */ /* 0x000fc40005000000 */
[C---:B------:R-:W-:Y:S02]  /*a160*/  ISETP.GE.AND P1, PT, R2.reuse, R10, PT ;  /* 0x0000000a0200720c */ /* 0x040fe40003f26270 */
[----:B------:R-:W-:Y:S02]  /*a170*/  ISETP.GE.AND P2, PT, R2, R142, PT ;  /* 0x0000008e0200720c */ /* 0x000fe40003f46270 */
[----:B------:R-:W-:Y:S02]  /*a180*/  FSEL R28, R20, -INF , !P6 ;  /* 0xff800000141c7808 */ /* 0x000fe40007000000 */
[----:B------:R-:W-:Y:S02]  /*a190*/  ISETP.GE.AND P6, PT, R0, R251, PT ;  /* 0x000000fb0000720c */ /* 0x000fe40003fc6270 */
[C---:B------:R-:W-:Y:S02]  /*a1a0*/  ISETP.LT.OR P1, PT, R2.reuse, R250, P1 ;  /* 0x000000fa0200720c */ /* 0x040fe40000f21670 */
[----:B------:R-:W-:-:S02]  /*a1b0*/  ISETP.LT.OR P2, PT, R2, R249, P2 ;  /* 0x000000f90200720c */ /* 0x000fc40001741670 */
[----:B------:R-:W-:Y:S02]  /*a1c0*/  FMNMX.FTZ R2, R137, R4, !PT ;  /* 0x0000000489027209 */ /* 0x000fe40007810000 */
[----:B------:R-:W-:Y:S02]  /*a1d0*/  ISETP.LT.OR P6, PT, R0, R247, P6 ;  /* 0x000000f70000720c */ /* 0x000fe400037c1670 */
[----:B------:R-:W-:Y:S02]  /*a1e0*/  FSEL R66, R38, -INF , !P4 ;  /* 0xff80000026427808 */ /* 0x000fe40006000000 */
[----:B------:R-:W-:Y:S02]  /*a1f0*/  ISETP.GE.AND P4, PT, R3, R142, PT ;  /* 0x0000008e0300720c */ /* 0x000fe40003f86270 */
[----:B------:R-:W-:Y:S02]  /*a200*/  FMNMX.FTZ R2, R8, R2, !PT ;  /* 0x0000000208027209 */ /* 0x000fe40007810000 */
[----:B------:R-:W-:-:S02]  /*a210*/  FSEL R23, R23, -INF , !P6 ;  /* 0xff80000017177808 */ /* 0x000fc40007000000 */
[----:B------:R-:W-:Y:S02]  /*a220*/  ISETP.GE.AND P6, PT, R0, R10, PT ;  /* 0x0000000a0000720c */ /* 0x000fe40003fc6270 */
[----:B------:R-:W-:Y:S02]  /*a230*/  ISETP.LT.OR P4, PT, R3, R249, P4 ;  /* 0x000000f90300720c */ /* 0x000fe40002781670 */
[----:B------:R-:W-:Y:S02]  /*a240*/  FSEL R56, R208, -INF , !P1 ;  /* 0xff800000d0387808 */ /* 0x000fe40004800000 */
[----:B------:R-:W-:Y:S01]  /*a250*/  FMNMX.FTZ R10, R7, R2, !PT ;  /* 0x00000002070a7209 */ /* 0x000fe20007810000 */
[----:B------:R-:W-:Y:S08]  /*a260*/  @!P0 BRA `(.L_x_543) ;  /* 0x0000000000948947 */ /* 0x000ff00003800000 */
[----:B------:R-:W2:Y:S04]  /*a270*/  LDL.64 R42, [R1+0x68] ;  /* 0x00006800012a7983 */ /* 0x000ea80000100a00 */
[----:B------:R-:W3:Y:S04]  /*a280*/  LDL.64 R40, [R1+0x60] ;  /* 0x0000600001287983 */ /* 0x000ee80000100a00 */
[----:B------:R-:W4:Y:S01]  /*a290*/  LDL R141, [R1+0x8] ;  /* 0x00000800018d7983 */ /* 0x000f220000100800 */
[----:B------:R-:W-:-:S04]  /*a2a0*/  UIADD3 UR5, UR19, -0x3, URZ ;  /* 0xfffffffd13057890 */ /* 0x000fc8000fffe03f */
[----:B------:R-:W-:Y:S02]  /*a2b0*/  USHF.R.S32.HI UR4, URZ, 0x1f, UR5 ;  /* 0x0000001f3f047899 */ /* 0x000fe40008011405 */
[----:B------:R-:W-:Y:S02]  /*a2c0*/  UIMAD.WIDE.U32 UR26, UR5, UR8, URZ ;  /* 0x00000008051a72a5 */ /* 0x000fe4000f8e003f */
[----:B------:R-:W-:-:S04]  /*a2d0*/  UIMAD UR4, UR4, UR8, URZ ;  /* 0x00000008040472a4 */ /* 0x000fc8000f8e023f */
[----:B------:R-:W-:Y:S01]  /*a2e0*/  UIMAD UR4, UR5, UR9, UR4 ;  /* 0x00000009050472a4 */ /* 0x000fe2000f8e0204 */
[----:B------:R-:W-:Y:S02]  /*a2f0*/  IMAD.U32 R3, RZ, RZ, UR26 ;  /* 0x0000001aff037e24 */ /* 0x000fe4000f8e00ff */
[----:B------:R-:W-:Y:S01]  /*a300*/  IMAD.U32 R9, RZ, RZ, UR26 ;  /* 0x0000001aff097e24 */ /* 0x000fe2000f8e00ff */
[----:B------:R-:W-:-:S06]  /*a310*/  UIADD3 UR4, UR27, UR4, URZ ;  /* 0x000000041b047290 */ /* 0x000fcc000fffe03f */
[----:B------:R-:W-:Y:S01]  /*a320*/  IMAD.U32 R2, RZ, RZ, UR4 ;  /* 0x00000004ff027e24 */ /* 0x000fe2000f8e00ff */
[----:B------:R-:W-:Y:S01]  /*a330*/  ULDC.64 UR4, c[0x0][0x218] ;  /* 0x0000860000047ab9 */ /* 0x000fe20000000a00 */
[----:B--2---:R-:W-:-:S04]  /*a340*/  LEA R3, P1, R3, R42, 0x6 ;  /* 0x0000002a03037211 */ /* 0x004fc800078230ff */
[----:B---3--:R-:W-:Y:S02]  /*a350*/  LEA.HI.X R9, R9, R41, R2, 0x6, P1 ;  /* 0x0000002909097211 */ /* 0x008fe400008f3402 */
[----:B------:R-:W-:Y:S01]  /*a360*/  LEA R2, P1, R3, UR4, 0x1 ;  /* 0x0000000403027c11 */ /* 0x000fe2000f8208ff */
[----:B------:R-:W-:-:S03]  /*a370*/  USHF.L.U32 UR4, UR8, 0x5, URZ ;  /* 0x0000000508047899 */ /* 0x000fc6000800063f */
[----:B------:R-:W-:Y:S01]  /*a380*/  LEA.HI.X R3, R3, UR5, R9, 0x1, P1 ;  /* 0x0000000503037c11 */ /* 0x000fe200088f0c09 */
[----:B------:R-:W-:-:S04]  /*a390*/  USHF.L.U64.HI UR5, UR8, 0x5, UR9 ;  /* 0x0000000508057899 */ /* 0x000fc80008010209 */
[----:B------:R-:W-:Y:S01]  /*a3a0*/  @!PT LDS RZ, [RZ] ;  /* 0x00000000fffff984 */ /* 0x000fe20000000800 */
[----:B------:R-:W-:Y:S01]  /*a3b0*/  @!PT LDS RZ, [RZ] ;  /* 0x00000000fffff984 */ /* 0x000fe20000000800 */
[----:B------:R-:W-:Y:S01]  /*a3c0*/  @!PT LDS RZ, [RZ] ;  /* 0x00000000fffff984 */ /* 0x000fe20000000800 */
[----:B----4-:R-:W-:Y:S04]  /*a3d0*/  LDGSTS.E.BYPASS.LTC128B.128 [R141+0x8000], desc[UR20][R2.64] ;  /* 0x08000000028d7fae */ /* 0x010fe8000b901d54 */
[----:B------:R1:W-:Y:S02]  /*a3e0*/  LDGSTS.E.BYPASS.LTC128B.128 [R141+0xa000], desc[UR20][R2.64+0x80] ;  /* 0x0a000080028d7fae */ /* 0x0003e4000b901d54 */
[----:B-1----:R-:W-:-:S04]  /*a3f0*/  IADD3 R2, P1, R2, UR4, RZ ;  /* 0x0000000402027c10 */ /* 0x002fc8000ff3e0ff */
[----:B------:R-:W-:-:S05]  /*a400*/  IADD3.X R3, R3, UR5, RZ, P1, !PT ;  /* 0x0000000503037c10 */ /* 0x000fca0008ffe4ff */
[----:B------:R-:W-:Y:S04]  /*a410*/  LDGSTS.E.BYPASS.LTC128B.128 [R141+0x8800], desc[UR20][R2.64] ;  /* 0x08800000028d7fae */ /* 0x000fe8000b901d54 */
[----:B------:R1:W-:Y:S02]  /*a420*/  LDGSTS.E.BYPASS.LTC128B.128 [R141+0xa800], desc[UR20][R2.64+0x80] ;  /* 0x0a800080028d7fae */ /* 0x0003e4000b901d54 */
[----:B-1----:R-:W-:-:S04]  /*a430*/  IADD3 R2, P1, R2, UR4, RZ ;  /* 0x0000000402027c10 */ /* 0x002fc8000ff3e0ff */
[----:B------:R-:W-:-:S05]  /*a440*/  IADD3.X R3, R3, UR5, RZ, P1, !PT ;  /* 0x0000000503037c10 */ /* 0x000fca0008ffe4ff */
[----:B------:R-:W-:Y:S04]  /*a450*/  LDGSTS.E.BYPASS.LTC128B.128 [R141+0x9000], desc[UR20][R2.64] ;  /* 0x09000000028d7fae */ /* 0x000fe8000b901d54 */
[----:B------:R1:W-:Y:S02]  /*a460*/  LDGSTS.E.BYPASS.LTC128B.128 [R141+0xb000], desc[UR20][R2.64+0x80] ;  /* 0x0b000080028d7fae */ /* 0x0003e4000b901d54 */
[----:B-1----:R-:W-:-:S04]  /*a470*/  IADD3 R2, P1, R2, UR4, RZ ;  /* 0x0000000402027c10 */ /* 0x002fc8000ff3e0ff */
[----:B------:R-:W-:-:S05]  /*a480*/  IADD3.X R3, R3, UR5, RZ, P1, !PT ;  /* 0x0000000503037c10 */ /* 0x000fca0008ffe4ff */
[----:B------:R1:W-:Y:S04]  /*a490*/  LDGSTS.E.BYPASS.LTC128B.128 [R141+0x9800], desc[UR20][R2.64] ;  /* 0x09800000028d7fae */ /* 0x0003e8000b901d54 */
[----:B------:R1:W-:Y:S04]  /*a4a0*/  LDGSTS.E.BYPASS.LTC128B.128 [R141+0xb800], desc[UR20][R2.64+0x80] ;  /* 0x0b800080028d7fae */ /* 0x0003e8000b901d54 */
[----:B------:R-:W0:Y:S02]  /*a4b0*/  LDGDEPBAR ;  /* 0x00000000000079af */ /* 0x000e240000000000 */
.L_x_543:
[----:B-1----:R-:W-:Y:S01]  /*a4c0*/  FMNMX.FTZ R2, R5, R10, !PT ;  /* 0x0000000a05027209 */ /* 0x002fe20007810000 */
[----:B------:R-:W-:Y:S01]  /*a4d0*/  IMAD.MOV.U32 R42, RZ, RZ, R140 ;  /* 0x000000ffff2a7224 */ /* 0x000fe200078e008c */
[C---:B------:R-:W-:Y:S01]  /*a4e0*/  ISETP.GE.AND P1, PT, R0.reuse, R142, PT ;  /* 0x0000008e0000720c */ /* 0x040fe20003f26270 */
[----:B------:R-:W-:Y:S01]  /*a4f0*/  STL [R1+0x7c], R235 ;  /* 0x00007ceb01007387 */ /* 0x000fe20000100800 */
[----:B------:R-:W-:Y:S02]  /*a500*/  FMNMX.FTZ R2, R223, R2, !PT ;  /* 0x00000002df027209 */ /* 0x000fe40007810000 */
[C---:B------:R-:W-:Y:S01]  /*a510*/  ISETP.LT.OR P6, PT, R0.reuse, R250, P6 ;  /* 0x000000fa0000720c */ /* 0x040fe200037c1670 */
[----:B------:R-:W-:Y:S01]  /*a520*/  STL [R1+0x78], R234 ;  /* 0x000078ea01007387 */ /* 0x000fe20000100800 */
[----:B------:R-:W-:Y:S02]  /*a530*/  ISETP.LT.OR P1, PT, R0, R249, P1 ;  /* 0x000000f90000720c */ /* 0x000fe40000f21670 */
[----:B------:R-:W-:Y:S01]  /*a540*/  FMNMX.FTZ R0, R136, R6, !PT ;  /* 0x0000000688007209 */ /* 0x000fe20007810000 */
[----:B------:R-:W-:Y:S01]  /*a550*/  STL [R1+0x74], R233 ;  /* 0x000074e901007387 */ /* 0x000fe20000100800 */
[----:B------:R-:W-:-:S02]  /*a560*/  FMNMX.FTZ R2, R215, R2, !PT ;  /* 0x00000002d7027209 */ /* 0x000fc40007810000 */
[----:B------:R-:W-:Y:S01]  /*a570*/  FMNMX.FTZ R0, R11, R0, !PT ;  /* 0x000000000b007209 */ /* 0x000fe20007810000 */
[----:B------:R-:W-:Y:S01]  /*a580*/  STL [R1+0x70], R228 ;  /* 0x000070e401007387 */ /* 0x000fe20000100800 */
[----:B------:R-:W-:Y:S02]  /*a590*/  FMNMX.FTZ R2, R65, R2, !PT ;  /* 0x0000000241027209 */ /* 0x000fe40007810000 */
[----:B------:R-:W-:Y:S01]  /*a5a0*/  FMNMX.FTZ R0, R13, R0, !PT ;  /* 0x000000000d007209 */ /* 0x000fe20007810000 */
[----:B------:R-:W2:Y:S01]  /*a5b0*/  LDL.LU R40, [R1+0x24] ;  /* 0x0000240001287983 */ /* 0x000ea20000300800 */
        /* <DEDUP_REMOVED lines=21> */
[----:B------:R-:W-:Y:S02]  /*a710*/  MOV R55, R14 ;  /* 0x0000000e00377202 */ /* 0x000fe40000000f00 */
[----:B------:R-:W1:Y:S01]  /*a720*/  SHFL.BFLY PT, R14, R0, 0x2, 0x1f ;  /* 0x0c401f00000e7f89 */ /* 0x000e6200000e0000 */
[----:B------:R-:W-:Y:S02]  /*a730*/  FMNMX.FTZ R3, R59, R3, !PT ;  /* 0x000000033b037209 */ /* 0x000fe40007810000 */
[----:B------:R-:W-:Y:S02]  /*a740*/  MOV R39, R48 ;  /* 0x0000003000277202 */ /* 0x000fe40000000f00 */
        /* <DEDUP_REMOVED lines=10> */
[----:B------:R-:W-:Y:S02]  /*a7f0*/  MOV R30, R51 ;  /* 0x00000033001e7202 */ /* 0x000fe40000000f00 */
[----:B------:R-:W-:Y:S02]  /*a800*/  FMNMX.FTZ R2, R26, R2, !PT ;  /* 0x000000021a027209 */ /* 0x000fe40007810000 */
[----:B------:R-:W-:Y:S02]  /*a810*/  FMNMX.FTZ R9, R213, R9, !PT ;  /* 0x00000009d5097209 */ /* 0x000fe40007810000 */
[----:B-1----:R-:W-:Y:S02]  /*a820*/  FMNMX.FTZ R0, R0, R14, !PT ;  /* 0x0000000e00007209 */ /* 0x002fe40007810000 */
[----:B------:R-:W-:Y:S01]  /*a830*/  FMNMX.FTZ R2, R42, R2, !PT ;  /* 0x000000022a027209 */ /* 0x000fe20007810000 */
[----:B------:R-:W1:Y:S01]  /*a840*/  SHFL.BFLY PT, R20, R3, 0x2, 0x1f ;  /* 0x0c401f0003147f89 */ /* 0x000e6200000e0000 */
[----:B------:R-:W-:-:S02]  /*a850*/  FMNMX.FTZ R9, R138, R9, !PT ;  /* 0x000000098a097209 */ /* 0x000fc40007810000 */
[----:B------:R-:W-:Y:S01]  /*a860*/  FMNMX.FTZ R2, R30, R2, !PT ;  /* 0x000000021e027209 */ /* 0x000fe20007810000 */
[----:B------:R-:W3:Y:S01]  /*a870*/  SHFL.BFLY PT, R10, R0, 0x1, 0x1f ;  /* 0x0c201f00000a7f89 */ /* 0x000ee200000e0000 */
        /* <DEDUP_REMOVED lines=10> */
[----:B------:R-:W-:-:S02]  /*a920*/  FSEL R54, R219, -INF , !P5 ;  /* 0xff800000db367808 */ /* 0x000fc40006800000 */
[----:B------:R-:W-:Y:S02]  /*a930*/  FMNMX.FTZ R2, R143, R2, !PT ;  /* 0x000000028f027209 */ /* 0x000fe40007810000 */
[----:B------:R-:W-:Y:S02]  /*a940*/  FSEL R21, R209, -INF , !P6 ;  /* 0xff800000d1157808 */ /* 0x000fe40007000000 */
[----:B------:R-:W-:Y:S02]  /*a950*/  FMNMX.FTZ R9, R56, R9, !PT ;  /* 0x0000000938097209 */ /* 0x000fe40007810000 */
[----:B-1----:R-:W-:Y:S02]  /*a960*/  FMNMX.FTZ R3, R3, R20, !PT ;  /* 0x0000001403037209 */ /* 0x002fe40007810000 */
[----:B---3--:R-:W-:Y:S02]  /*a970*/  FMNMX.FTZ R52, R0, R10, !PT ;  /* 0x0000000a00347209 */ /* 0x008fe40007810000 */
[----:B------:R-:W-:-:S02]  /*a980*/  FSEL R226, R226, -INF , !P4 ;  /* 0xff800000e2e27808 */ /* 0x000fc40006000000 */
[----:B------:R-:W-:Y:S02]  /*a990*/  FMNMX.FTZ R2, R54, R2, !PT ;  /* 0x0000000236027209 */ /* 0x000fe40007810000 */
[----:B------:R-:W-:Y:S01]  /*a9a0*/  FMNMX.FTZ R20, R21, R9, !PT ;  /* 0x0000000915147209 */ /* 0x000fe20007810000 */
[----:B------:R-:W1:Y:S01]  /*a9b0*/  SHFL.BFLY PT, R10, R3, 0x1, 0x1f ;  /* 0x0c201f00030a7f89 */ /* 0x000e6200000e0000 */
[----:B------:R-:W-:Y:S02]  /*a9c0*/  FSEL R227, R227, -INF , !P3 ;  /* 0xff800000e3e37808 */ /* 0x000fe40005800000 */
[----:B------:R-:W-:Y:S01]  /*a9d0*/  FMNMX.FTZ R9, R226, R2, !PT ;  /* 0x00000002e2097209 */ /* 0x000fe20007810000 */
[----:B------:R-:W-:Y:S01]  /*a9e0*/  FMUL.FTZ R2, R52, UR22 ;  /* 0x0000001634027c20 */ /* 0x000fe20008410000 */
[----:B------:R-:W-:Y:S02]  /*a9f0*/  FSEL R225, R210, -INF , !P2 ;  /* 0xff800000d2e17808 */ /* 0x000fe40005000000 */
[----:B------:R-:W-:Y:S01]  /*aa00*/  FSETP.NEU.FTZ.AND P2, PT, R52, -INF , PT ;  /* 0xff8000003400780b */ /* 0x000fe20003f5d000 */
[----:B------:R-:W3:Y:S01]  /*aa10*/  SHFL.BFLY PT, R0, R20, 0x2, 0x1f ;  /* 0x0c401f0014007f89 */ /* 0x000ee200000e0000 */
[----:B------:R-:W-:-:S02]  /*aa20*/  FMNMX.FTZ R9, R227, R9, !PT ;  /* 0x00000009e3097209 */ /* 0x000fc40007810000 */
[----:B------:R-:W-:Y:S02]  /*aa30*/  FSEL R2, R2, RZ, P2 ;  /* 0x000000ff02027208 */ /* 0x000fe40001000000 */
[----:B------:R-:W-:Y:S02]  /*aa40*/  FSEL R224, R211, -INF , !P1 ;  /* 0xff800000d3e07808 */ /* 0x000fe40004800000 */
[----:B------:R-:W-:Y:S01]  /*aa50*/  FMNMX.FTZ R9, R225, R9, !PT ;  /* 0x00000009e1097209 */ /* 0x000fe20007810000 */
[----:B------:R-:W-:-:S03]  /*aa60*/  FFMA.FTZ R4, R4, UR22, -R2 ;  /* 0x0000001604047c23 */ /* 0x000fc60008010802 */
[----:B------:R-:W-:Y:S01]  /*aa70*/  FMNMX.FTZ R9, R224, R9, !PT ;  /* 0x00000009e0097209 */ /* 0x000fe20007810000 */
[----:B------:R4:W-:Y:S01]  /*aa80*/  MUFU.EX2 R27, R4 ;  /* 0x00000004001b7308 */ /* 0x0009e20000000800 */
[----:B-1----:R-:W-:-:S03]  /*aa90*/  FMNMX.FTZ R51, R3, R10, !PT ;  /* 0x0000000a03337209 */ /* 0x002fc60007810000 */
[----:B----4-:R-:W1:Y:S01]  /*aaa0*/  SHFL.BFLY PT, R4, R9, 0x2, 0x1f ;  /* 0x0c401f0009047f89 */ /* 0x010e6200000e0000 */
[----:B---3--:R-:W-:Y:S01]  /*aab0*/  FMNMX.FTZ R20, R20, R0, !PT ;  /* 0x0000000014147209 */ /* 0x008fe20007810000 */
[C---:B------:R-:W-:Y:S01]  /*aac0*/  FMUL.FTZ R0, R51.reuse, UR22 ;  /* 0x0000001633007c20 */ /* 0x040fe20008410000 */
[----:B------:R-:W-:-:S04]  /*aad0*/  FSETP.NEU.FTZ.AND P4, PT, R51, -INF , PT ;  /* 0xff8000003300780b */ /* 0x000fc80003f9d000 */
[----:B------:R-:W-:-:S05]  /*aae0*/  FSEL R0, R0, RZ, P4 ;  /* 0x000000ff00007208 */ /* 0x000fca0002000000 */
[----:B------:R-:W-:Y:S01]  /*aaf0*/  FFMA.FTZ R6, R6, UR22, -R0 ;  /* 0x0000001606067c23 */ /* 0x000fe20008010800 */
[----:B------:R-:W3:Y:S01]  /*ab00*/  SHFL.BFLY PT, R14, R20, 0x1, 0x1f ;  /* 0x0c201f00140e7f89 */ /* 0x000ee200000e0000 */
[----:B-1----:R-:W-:Y:S02]  /*ab10*/  FMNMX.FTZ R4, R9, R4, !PT ;  /* 0x0000000409047209 */ /* 0x002fe40007810000 */
[----:B------:R1:W-:Y:S03]  /*ab20*/  MUFU.EX2 R9, R6 ;  /* 0x0000000600097308 */ /* 0x0003e60000000800 */
[----:B-1----:R-:W1:Y:S01]  /*ab30*/  SHFL.BFLY PT, R6, R4, 0x1, 0x1f ;  /* 0x0c201f0004067f89 */ /* 0x002e6200000e0000 */
[----:B---3--:R-:W-:-:S03]  /*ab40*/  FMNMX.FTZ R141, R20, R14, !PT ;  /* 0x0000000e148d7209 */ /* 0x008fc60007810000 */
[----:B------:R-:W-:Y:S04]  /*ab50*/  STL [R1+0x18], R52 ;  /* 0x0000183401007387 */ /* 0x000fe80000100800 */
[----:B------:R-:W-:Y:S04]  /*ab60*/  STL [R1+0x14], R51 ;  /* 0x0000143301007387 */ /* 0x000fe80000100800 */
[----:B------:R-:W-:Y:S01]  /*ab70*/  STL [R1+0x10], R141 ;  /* 0x0000108d01007387 */ /* 0x000fe20000100800 */
[----:B-1----:R-:W-:-:S05]  /*ab80*/  FMNMX.FTZ R142, R4, R6, !PT ;  /* 0x00000006048e7209 */ /* 0x002fca0007810000 */
[----:B------:R-:W-:Y:S04]  /*ab90*/  STL [R1+0xc], R142 ;  /* 0x00000c8e01007387 */ /* 0x000fe80000100800 */
[----:B------:R-:W3:Y:S01]  /*aba0*/  LDL.LU R208, [R1+0x28] ;  /* 0x0000280001d07983 */ /* 0x000ee20000300800 */
[----:B------:R-:W-:Y:S01]  /*abb0*/  FFMA.FTZ R3, R11, UR22, -R0 ;  /* 0x000000160b037c23 */ /* 0x000fe20008010800 */
[----:B------:R-:W-:Y:S01]  /*abc0*/  FFMA.FTZ R5, R5, UR22, -R2 ;  /* 0x0000001605057c23 */ /* 0x000fe20008010802 */
[C---:B------:R-:W-:Y:S02]  /*abd0*/  FSETP.NEU.FTZ.AND P3, PT, R141.reuse, -INF , PT ;  /* 0xff8000008d00780b */ /* 0x040fe40003f7d000 */
[----:B------:R1:W4:Y:S08]  /*abe0*/  MUFU.EX2 R37, R3 ;  /* 0x0000000300257308 */ /* 0x0003300000000800 */
[----:B------:R4:W-:Y:S01]  /*abf0*/  MUFU.EX2 R234, R5 ;  /* 0x0000000500ea7308 */ /* 0x0009e20000000800 */
[----:B-1----:R-:W-:-:S05]  /*ac00*/  FMUL.FTZ R3, R141, UR22 ;  /* 0x000000168d037c20 */ /* 0x002fca0008410000 */
[----:B------:R-:W-:Y:S01]  /*ac10*/  FSEL R3, R3, RZ, P3 ;  /* 0x000000ff03037208 */ /* 0x000fe20001800000 */
[----:B----4-:R-:W-:-:S04]  /*ac20*/  FFMA.FTZ R5, R13, UR22, -R0 ;  /* 0x000000160d057c23 */ /* 0x010fc80008010800 */
[----:B------:R-:W-:Y:S01]  /*ac30*/  FFMA.FTZ R4, R18, UR22, -R3 ;  /* 0x0000001612047c23 */ /* 0x000fe20008010803 */
[----:B------:R1:W-:Y:S01]  /*ac40*/  MUFU.EX2 R140, R5 ;  /* 0x00000005008c7308 */ /* 0x0003e20000000800 */
[----:B------:R-:W-:-:S07]  /*ac50*/  FSETP.NEU.FTZ.AND P1, PT, R142, -INF , PT ;  /* 0xff8000008e00780b */ /* 0x000fce0003f3d000 */
[----:B------:R4:W-:Y:S01]  /*ac60*/  MUFU.EX2 R36, R4 ;  /* 0x0000000400247308 */ /* 0x0009e20000000800 */
[----:B-1----:R-:W-:-:S07]  /*ac70*/  FFMA.FTZ R5, R15, UR22, -R0 ;  /* 0x000000160f057c23 */ /* 0x002fce0008010800 */
[----:B------:R1:W-:Y:S01]  /*ac80*/  MUFU.EX2 R233, R5 ;  /* 0x0000000500e97308 */ /* 0x0003e20000000800 */
[----:B----4-:R-:W-:-:S07]  /*ac90*/  FFMA.FTZ R4, R17, UR22, -R3 ;  /* 0x0000001611047c23 */ /* 0x010fce0008010803 */
[----:B------:R4:W-:Y:S01]  /*aca0*/  MUFU.EX2 R235, R4 ;  /* 0x0000000400eb7308 */ /* 0x0009e20000000800 */
[----:B-1----:R-:W-:Y:S01]  /*acb0*/  FFMA.FTZ R5, R12, UR22, -R3 ;  /* 0x000000160c057c23 */ /* 0x002fe20008010803 */
[----:B------:R-:W-:-:S05]  /*acc0*/  FMUL.FTZ R12, R142, UR22 ;  /* 0x000000168e0c7c20 */ /* 0x000fca0008410000 */
[----:B------:R-:W-:Y:S01]  /*acd0*/  FSEL R12, R12, RZ, P1 ;  /* 0x000000ff0c0c7208 */ /* 0x000fe20000800000 */
[----:B----4-:R-:W-:-:S04]  /*ace0*/  FFMA.FTZ R4, R19, UR22, -R3 ;  /* 0x0000001613047c23 */ /* 0x010fc80008010803 */
[----:B------:R1:W-:Y:S08]  /*acf0*/  MUFU.EX2 R31, R4 ;  /* 0x00000004001f7308 */ /* 0x0003f00000000800 */
[----:B------:R4:W-:Y:S01]  /*ad00*/  MUFU.EX2 R45, R5 ;  /* 0x00000005002d7308 */ /* 0x0009e20000000800 */
[----:B-1----:R-:W-:Y:S01]  /*ad10*/  FFMA.FTZ R4, R16, UR22, -R12 ;  /* 0x0000001610047c23 */ /* 0x002fe2000801080c */
[----:B------:R-:W-:Y:S01]  /*ad20*/  FFMA.FTZ R7, R7, UR22, -R2 ;  /* 0x0000001607077c23 */ /* 0x000fe20008010802 */
[----:B------:R-:W1:Y:S05]  /*ad30*/  LDSM.16.MT88.4 R16, [R229+0xc000] ;  /* 0x00c00000e510783b */ /* 0x000e6a0000004200 */
[----:B------:R2:W-:Y:S01]  /*ad40*/  MUFU.EX2 R44, R4 ;  /* 0x00000004002c7308 */ /* 0x0005e20000000800 */
[----:B----4-:R-:W-:-:S05]  /*ad50*/  FSEL R5, R52, RZ, P2 ;  /* 0x000000ff34057208 */ /* 0x010fca0001000000 */
[----:B------:R-:W-:Y:S01]  /*ad60*/  FADD.FTZ R5, R137, -R5 ;  /* 0x8000000589057221 */ /* 0x000fe20000010000 */
[----:B--2---:R-:W-:-:S04]  /*ad70*/  FFMA.FTZ R4, R24, UR22, -R12 ;  /* 0x0000001618047c23 */ /* 0x004fc8000801080c */
[----:B------:R2:W-:Y:S01]  /*ad80*/  MUFU.EX2 R38, R4 ;  /* 0x0000000400267308 */ /* 0x0005e20000000800 */
[----:B------:R-:W-:Y:S01]  /*ad90*/  FSEL R6, R51, RZ, P4 ;  /* 0x000000ff33067208 */ /* 0x000fe20002000000 */
[----:B--2---:R-:W-:-:S06]  /*ada0*/  FFMA.FTZ R4, R25, UR22, -R12 ;  /* 0x0000001619047c23 */ /* 0x004fcc000801080c */
[----:B------:R2:W-:Y:S08]  /*adb0*/  MUFU.EX2 R228, R4 ;  /* 0x0000000400e47308 */ /* 0x0005f00000000800 */
[----:B------:R4:W-:Y:S01]  /*adc0*/  MUFU.EX2 R216, R7 ;  /* 0x0000000700d87308 */ /* 0x0009e20000000800 */
[----:B--2---:R-:W-:Y:S01]  /*add0*/  FMUL.FTZ R4, R5, UR22 ;  /* 0x0000001605047c20 */ /* 0x004fe20008410000 */
[----:B------:R-:W-:-:S05]  /*ade0*/  FSEL R5, R141, RZ, P3 ;  /* 0x000000ff8d057208 */ /* 0x000fca0001800000 */
[----:B----4-:R-:W-:Y:S01]  /*adf0*/  FADD.FTZ R7, R135, -R5 ;  /* 0x8000000587077221 */ /* 0x010fe20000010000 */
[----:B------:R-:W-:Y:S01]  /*ae00*/  FSEL R5, R142, RZ, P1 ;  /* 0x000000ff8e057208 */ /* 0x000fe20000800000 */
[----:B------:R-:W-:-:S04]  /*ae10*/  FADD.FTZ R6, R136, -R6 ;  /* 0x8000000688067221 */ /* 0x000fc80000010000 */
[----:B------:R-:W-:Y:S01]  /*ae20*/  FADD.FTZ R5, R134, -R5 ;  /* 0x8000000586057221 */ /* 0x000fe20000010000 */
[----:B------:R-:W2:Y:S01]  /*ae30*/  MUFU.EX2 R4, R4 ;  /* 0x0000000400047308 */ /* 0x000ea20000000800 */
[----:B------:R-:W-:Y:S02]  /*ae40*/  FMUL.FTZ R6, R6, UR22 ;  /* 0x0000001606067c20 */ /* 0x000fe40008410000 */
[----:B------:R-:W-:Y:S01]  /*ae50*/  FMUL.FTZ R13, R5, UR22 ;  /* 0x00000016050d7c20 */ /* 0x000fe20008410000 */
[----:B------:R-:W-:Y:S01]  /*ae60*/  FFMA.FTZ R8, R8, UR22, -R2 ;  /* 0x0000001608087c23 */ /* 0x000fe20008010802 */
[----:B------:R-:W-:Y:S01]  /*ae70*/  FMUL.FTZ R7, R7, UR22 ;  /* 0x0000001607077c20 */ /* 0x000fe20008410000 */
[----:B------:R-:W-:Y:S02]  /*ae80*/  FFMA.FTZ R5, R26, UR22, -R12 ;  /* 0x000000161a057c23 */ /* 0x000fe4000801080c */
[----:B------:R-:W-:Y:S08]  /*ae90*/  MUFU.EX2 R15, R6 ;  /* 0x00000006000f7308 */ /* 0x000ff00000000800 */
[----:B------:R-:W4:Y:S08]  /*aea0*/  MUFU.EX2 R43, R8 ;  /* 0x00000008002b7308 */ /* 0x000f300000000800 */
[----:B------:R-:W1:Y:S08]  /*aeb0*/  MUFU.EX2 R14, R7 ;  /* 0x00000007000e7308 */ /* 0x000e700000000800 */
[----:B------:R-:W1:Y:S08]  /*aec0*/  MUFU.EX2 R13, R13 ;  /* 0x0000000d000d7308 */ /* 0x000e700000000800 */
[----:B------:R1:W1:Y:S01]  /*aed0*/  MUFU.EX2 R25, R5 ;  /* 0x0000000500197308 */ /* 0x0002620000000800 */
[----:B------:R-:W-:-:S02]  /*aee0*/  IMAD.MOV.U32 R24, RZ, RZ, R37 ;  /* 0x000000ffff187224 */ /* 0x000fc400078e0025 */
[----:B--2---:R-:W-:Y:S01]  /*aef0*/  FMUL.FTZ R37, R129, R4 ;  /* 0x0000000481257220 */ /* 0x004fe20000410000 */
[----:B------:R-:W-:Y:S02]  /*af00*/  MOV R134, R36 ;  /* 0x0000002400867202 */ /* 0x000fe40000000f00 */
[----:B------:R-:W-:Y:S01]  /*af10*/  MOV R129, R216 ;  /* 0x000000d800817202 */ /* 0x000fe20000000f00 */
[-C--:B------:R-:W-:Y:S01]  /*af20*/  FFMA.FTZ R48, R40, R4.reuse, R27 ;  /* 0x0000000428307223 */ /* 0x080fe2000001001b */
[-C--:B------:R-:W-:Y:S01]  /*af30*/  FMUL.FTZ R36, R128, R4.reuse ;  /* 0x0000000480247220 */ /* 0x080fe20000410000 */
        /* <DEDUP_REMOVED lines=29> */
[----:B------:R-:W-:Y:S01]  /*b110*/  FMUL.FTZ R41, R117, R4 ;  /* 0x0000000475297220 */ /* 0x000fe20000410000 */
[----:B----4-:R-:W-:Y:S01]  /*b120*/  F2FP.F16.F32.PACK_AB R8, R43, R27 ;  /* 0x0000001b2b08723e */ /* 0x010fe200000000ff */
[-C--:B------:R-:W-:Y:S01]  /*b130*/  FMUL.FTZ R174, R174, R15.reuse ;  /* 0x0000000faeae7220 */ /* 0x080fe20000410000 */
[----:B------:R-:W-:Y:S01]  /*b140*/  FMUL.FTZ R175, R175, R15 ;  /* 0x0000000fafaf7220 */ /* 0x000fe20000410000 */
[----:B------:R-:W-:Y:S01]  /*b150*/  F2FP.F16.F32.PACK_AB R10, R234, R129 ;  /* 0x00000081ea0a723e */ /* 0x000fe200000000ff */
[----:B-1----:R-:W-:Y:S01]  /*b160*/  FMUL.FTZ R176, R176, R14 ;  /* 0x0000000eb0b07220 */ /* 0x002fe20000410000 */
[----:B------:R-:W-:Y:S01]  /*b170*/  F2FP.F16.F32.PACK_AB R11, R233, R140 ;  /* 0x0000008ce90b723e */ /* 0x000fe200000000ff */
[----:B------:R-:W-:Y:S01]  /*b180*/  FMUL.FTZ R177, R177, R14 ;  /* 0x0000000eb1b17220 */ /* 0x000fe20000410000 */
[-C--:B------:R-:W-:Y:S01]  /*b190*/  FMUL.FTZ R178, R178, R13.reuse ;  /* 0x0000000db2b27220 */ /* 0x080fe20000410000 */
[----:B------:R-:W-:Y:S01]  /*b1a0*/  FMUL.FTZ R179, R179, R13 ;  /* 0x0000000db3b37220 */ /* 0x000fe20000410000 */
[----:B------:R-:W-:Y:S01]  /*b1b0*/  F2FP.F16.F32.PACK_AB R4, R134, R45 ;  /* 0x0000002d8604723e */ /* 0x000fe200000000ff */
[----:B------:R-:W-:Y:S01]  /*b1c0*/  FMUL.FTZ R158, R158, R15 ;  /* 0x0000000f9e9e7220 */ /* 0x000fe20000410000 */
[----:B------:R-:W-:Y:S01]  /*b1d0*/  F2FP.F16.F32.PACK_AB R5, R38, R44 ;  /* 0x0000002c2605723e */ /* 0x000fe200000000ff */
[-C--:B------:R-:W-:Y:S01]  /*b1e0*/  FMUL.FTZ R180, R180, R14.reuse ;  /* 0x0000000eb4b47220 */ /* 0x080fe20000410000 */
[----:B------:R-:W-:Y:S01]  /*b1f0*/  F2FP.F16.F32.PACK_AB R6, R31, R235 ;  /* 0x000000eb1f06723e */ /* 0x000fe200000000ff */
[----:B------:R-:W-:Y:S01]  /*b200*/  FMUL.FTZ R181, R181, R14 ;  /* 0x0000000eb5b57220 */ /* 0x000fe20000410000 */
[----:B------:R-:W-:Y:S01]  /*b210*/  F2FP.F16.F32.PACK_AB R7, R25, R228 ;  /* 0x000000e41907723e */ /* 0x000fe200000000ff */
[-C--:B------:R-:W-:Y:S01]  /*b220*/  FMUL.FTZ R182, R182, R13.reuse ;  /* 0x0000000db6b67220 */ /* 0x080fe20000410000 */
[----:B------:R-:W-:Y:S01]  /*b230*/  FMUL.FTZ R183, R183, R13 ;  /* 0x0000000db7b77220 */ /* 0x000fe20000410000 */
[----:B------:R-:W-:-:S04]  /*b240*/  FMUL.FTZ R159, R159, R15 ;  /* 0x0000000f9f9f7220 */ /* 0x000fc80000410000 */
[C---:B------:R-:W-:Y:S06]  /*b250*/  HMMA.16816.F32 R176, R4.reuse, R16, R176 ;  /* 0x0000001004b0723c */ /* 0x040fec00000018b0 */
[----:B------:R-:W-:Y:S01]  /*b260*/  HMMA.16816.F32 R180, R4, R18, R180 ;  /* 0x0000001204b4723c */ /* 0x000fe200000018b4 */
[----:B---3--:R-:W-:Y:S01]  /*b270*/  FFMA.FTZ R128, R208, R15, R9 ;  /* 0x0000000fd0807223 */ /* 0x008fe20000010009 */
[----:B------:R-:W-:-:S07]  /*b280*/  F2FP.F16.F32.PACK_AB R9, R24, R9 ;  /* 0x000000091809723e */ /* 0x000fce00000000ff */
[C---:B------:R-:W-:Y:S06]  /*b290*/  HMMA.16816.F32 R172, R8.reuse, R16, R172 ;  /* 0x0000001008ac723c */ /* 0x040fec00000018ac */
[C---:B------:R-:W-:Y:S01]  /*b2a0*/  HMMA.16816.F32 R208, R8.reuse, R18, R156 ;  /* 0x0000001208d0723c */ /* 0x040fe2000000189c */
[----:B------:R-:W1:Y:S01]  /*b2b0*/  LDSM.16.MT88.4 R16, [R230+0xc000] ;  /* 0x00c00000e610783b */ /* 0x000e620000004200 */
[-C--:B------:R-:W-:Y:S01]  /*b2c0*/  FMUL.FTZ R170, R170, R15.reuse ;  /* 0x0000000faaaa7220 */ /* 0x080fe20000410000 */
[----:B------:R-:W-:Y:S01]  /*b2d0*/  FMUL.FTZ R171, R171, R15 ;  /* 0x0000000fabab7220 */ /* 0x000fe20000410000 */
[-C--:B------:R-:W-:Y:S01]  /*b2e0*/  FMUL.FTZ R184, R184, R14.reuse ;  /* 0x0000000eb8b87220 */ /* 0x080fe20000410000 */
[-C--:B------:R-:W-:Y:S01]  /*b2f0*/  FMUL.FTZ R185, R185, R14.reuse ;  /* 0x0000000eb9b97220 */ /* 0x080fe20000410000 */
[-C--:B------:R-:W-:Y:S01]  /*b300*/  FMUL.FTZ R186, R186, R13.reuse ;  /* 0x0000000dbaba7220 */ /* 0x080fe20000410000 */
[----:B------:R-:W-:Y:S01]  /*b310*/  FMUL.FTZ R187, R187, R13 ;  /* 0x0000000dbbbb7220 */ /* 0x000fe20000410000 */
[----:B------:R-:W-:Y:S01]  /*b320*/  FMUL.FTZ R154, R154, R15 ;  /* 0x0000000f9a9a7220 */ /* 0x000fe20000410000 */
[-C--:B------:R-:W-:Y:S01]  /*b330*/  FMUL.FTZ R188, R188, R14.reuse ;  /* 0x0000000ebcbc7220 */ /* 0x080fe20000410000 */
[-C--:B------:R-:W-:Y:S01]  /*b340*/  FMUL.FTZ R189, R189, R14.reuse ;  /* 0x0000000ebdbd7220 */ /* 0x080fe20000410000 */
[-C--:B------:R-:W-:Y:S01]  /*b350*/  FMUL.FTZ R190, R190, R13.reuse ;  /* 0x0000000dbebe7220 */ /* 0x080fe20000410000 */
[----:B------:R-:W-:Y:S01]  /*b360*/  FMUL.FTZ R191, R191, R13 ;  /* 0x0000000dbfbf7220 */ /* 0x000fe20000410000 */
[-C--:B------:R-:W-:Y:S01]  /*b370*/  FMUL.FTZ R155, R155, R15.reuse ;  /* 0x0000000f9b9b7220 */ /* 0x080fe20000410000 */
[-C--:B-1----:R-:W-:Y:S06]  /*b380*/  HMMA.16816.F32 R216, R8, R16.reuse, R168 ;  /* 0x0000001008d8723c */ /* 0x082fec00000018a8 */
[C---:B------:R-:W-:Y:S06]  /*b390*/  HMMA.16816.F32 R184, R4.reuse, R16, R184 ;  /* 0x0000001004b8723c */ /* 0x040fec00000018b8 */
[-C--:B------:R-:W-:Y:S06]  /*b3a0*/  HMMA.16816.F32 R188, R4, R18.reuse, R188 ;  /* 0x0000001204bc723c */ /* 0x080fec00000018bc */
[----:B------:R-:W-:Y:S01]  /*b3b0*/  HMMA.16816.F32 R168, R8, R18, R152 ;  /* 0x0000001208a8723c */ /* 0x000fe20000001898 */
        /* <DEDUP_REMOVED lines=9> */
[----:B------:R-:W-:Y:S01]  /*b450*/  FMUL.FTZ R197, R197, R14 ;  /* 0x0000000ec5c57220 */ /* 0x000fe20000410000 */
[-C--:B------:R-:W-:Y:S01]  /*b460*/  FMUL.FTZ R198, R198, R13.reuse ;  /* 0x0000000dc6c67220 */ /* 0x080fe20000410000 */
[----:B------:R-:W-:Y:S01]  /*b470*/  FMUL.FTZ R199, R199, R13 ;  /* 0x0000000dc7c77220 */ /* 0x000fe20000410000 */
[----:B------:R-:W-:Y:S01]  /*b480*/  FMUL.FTZ R151, R151, R15 ;  /* 0x0000000f97977220 */ /* 0x000fe20000410000 */
[----:B------:R-:W-:Y:S01]  /*b490*/  IMAD.MOV.U32 R20, RZ, RZ, R55 ;  /* 0x000000ffff147224 */ /* 0x000fe200078e0037 */
[----:B------:R-:W-:Y:S01]  /*b4a0*/  MOV R137, R54 ;  /* 0x0000003600897202 */ /* 0x000fe20000000f00 */
[----:B------:R-:W-:Y:S01]  /*b4b0*/  IMAD.MOV.U32 R135, RZ, RZ, R52 ;  /* 0x000000ffff877224 */ /* 0x000fe200078e0034 */
[----:B------:R-:W-:Y:S01]  /*b4c0*/  MOV R136, R53 ;  /* 0x0000003500887202 */ /* 0x000fe20000000f00 */
[----:B------:R-:W-:Y:S01]  /*b4d0*/  IMAD.MOV.U32 R116, RZ, RZ, R50 ;  /* 0x000000ffff747224 */ /* 0x000fe200078e0032 */
[----:B------:R-:W-:-:S02]  /*b4e0*/  MOV R26, R51 ;  /* 0x00000033001a7202 */ /* 0x000fc40000000f00 */
[----:B------:R-:W-:Y:S01]  /*b4f0*/  MOV R117, R49 ;  /* 0x0000003100757202 */ /* 0x000fe20000000f00 */
[----:B-1----:R-:W-:Y:S06]  /*b500*/  HMMA.16816.F32 R52, R8, R16, R164 ;  /* 0x000000100834723c */ /* 0x002fec00000018a4 */
[----:B------:R-:W-:Y:S01]  /*b510*/  HMMA.16816.F32 R196, R4, R18, R196 ;  /* 0x0000001204c4723c */ /* 0x000fe200000018c4 */
[----:B------:R-:W-:-:S05]  /*b520*/  MOV R164, R48 ;  /* 0x0000003000a47202 */ /* 0x000fca0000000f00 */
[----:B------:R-:W-:Y:S06]  /*b530*/  HMMA.16816.F32 R48, R4, R16, R192 ;  /* 0x000000100430723c */ /* 0x000fec00000018c0 */
        /* <DEDUP_REMOVED lines=25> */
[----:B------:R-:W-:Y:S01]  /*b6d0*/  MOV R192, R135 ;  /* 0x0000008700c07202 */ /* 0x000fe20000000f00 */
[----:B------:R-:W-:Y:S01]  /*b6e0*/  FMUL.FTZ R82, R82, R15 ;  /* 0x0000000f52527220 */ /* 0x000fe20000410000 */
[-C--:B------:R-:W-:Y:S01]  /*b6f0*/  FMUL.FTZ R76, R76, R14.reuse ;  /* 0x0000000e4c4c7220 */ /* 0x080fe20000410000 */
[----:B------:R-:W-:Y:S01]  /*b700*/  FMUL.FTZ R77, R77, R14 ;  /* 0x0000000e4d4d7220 */ /* 0x000fe20000410000 */
[-C--:B------:R-:W-:Y:S01]  /*b710*/  FMUL.FTZ R78, R78, R13.reuse ;  /* 0x0000000d4e4e7220 */ /* 0x080fe20000410000 */
[----:B------:R-:W-:Y:S01]  /*b720*/  FMUL.FTZ R79, R79, R13 ;  /* 0x0000000d4f4f7220 */ /* 0x000fe20000410000 */
[----:B------:R-:W-:Y:S01]  /*b730*/  FMUL.FTZ R83, R83, R15 ;  /* 0x0000000f53537220 */ /* 0x000fe20000410000 */
[----:B------:R-:W-:Y:S01]  /*b740*/  IMAD.MOV.U32 R135, RZ, RZ, R136 ;  /* 0x000000ffff877224 */ /* 0x000fe200078e0088 */
[----:B------:R-:W-:-:S02]  /*b750*/  MOV R136, R20 ;  /* 0x0000001400887202 */ /* 0x000fc40000000f00 */
[----:B------:R-:W-:Y:S01]  /*b760*/  MOV R193, R128 ;  /* 0x0000008000c17202 */ /* 0x000fe20000000f00 */
[----:B------:R-:W-:Y:S01]  /*b770*/  IMAD.MOV.U32 R128, RZ, RZ, R117 ;  /* 0x000000ffff807224 */ /* 0x000fe200078e0075 */
[----:B------:R-:W-:Y:S01]  /*b780*/  MOV R20, R143 ;  /* 0x0000008f00147202 */ /* 0x000fe20000000f00 */
[----:B------:R-:W-:Y:S01]  /*b790*/  IMAD.MOV.U32 R195, RZ, RZ, R24 ;  /* 0x000000ffffc37224 */ /* 0x000fe200078e0018 */
[----:B------:R-:W-:Y:S02]  /*b7a0*/  MOV R117, R26 ;  /* 0x0000001a00757202 */ /* 0x000fe40000000f00 */
[----:B------:R-:W-:Y:S02]  /*b7b0*/  MOV R165, R137 ;  /* 0x0000008900a57202 */ /* 0x000fe40000000f00 */
[----:B------:R-:W-:Y:S01]  /*b7c0*/  MOV R194, R25 ;  /* 0x0000001900c27202 */ /* 0x000fe20000000f00 */
[----:B-1----:R-:W-:Y:S07]  /*b7d0*/  HMMA.16816.F32 R144, R8, R16, R68 ;  /* 0x000000100890723c */ /* 0x002fee0000001844 */
[----:B------:R-:W-:Y:S01]  /*b7e0*/  IMAD.MOV.U32 R71, RZ, RZ, R142 ;  /* 0x000000ffff477224 */ /* 0x000fe200078e008e */
[----:B------:R-:W-:-:S02]  /*b7f0*/  MOV R70, R141 ;  /* 0x0000008d00467202 */ /* 0x000fc40000000f00 */
[----:B------:R-:W-:Y:S02]  /*b800*/  MOV R69, R140 ;  /* 0x0000008c00457202 */ /* 0x000fe40000000f00 */
[----:B------:R-:W-:Y:S06]  /*b810*/  HMMA.16816.F32 R140, R4, R16, R72 ;  /* 0x00000010048c723c */ /* 0x000fec0000001848 */
[----:B------:R-:W-:Y:S01]  /*b820*/  HMMA.16816.F32 R24, R8, R18, R80 ;  /* 0x000000120818723c */ /* 0x000fe20000001850 */
[----:B------:R-:W-:Y:S01]  /*b830*/  MOV R74, R136 ;  /* 0x00000088004a7202 */ /* 0x000fe20000000f00 */
[----:B------:R-:W-:Y:S01]  /*b840*/  IMAD.MOV.U32 R73, RZ, RZ, R139 ;  /* 0x000000ffff497224 */ /* 0x000fe200078e008b */
[----:B------:R-:W-:-:S03]  /*b850*/  MOV R72, R138 ;  /* 0x0000008a00487202 */ /* 0x000fc60000000f00 */
[----:B------:R-:W-:Y:S01]  /*b860*/  HMMA.16816.F32 R136, R4, R18, R76 ;  /* 0x000000120488723c */ /* 0x000fe2000000184c */
[----:B------:R-:W1:Y:S01]  /*b870*/  LDSM.16.MT88.4 R16, [R230+0xe000] ;  /* 0x00e00000e610783b */ /* 0x000e620000004200 */
[-C--:B------:R-:W-:Y:S01]  /*b880*/  FMUL.FTZ R88, R88, R14.reuse ;  /* 0x0000000e58587220 */ /* 0x080fe20000410000 */
[----:B------:R-:W-:Y:S01]  /*b890*/  FMUL.FTZ R89, R89, R14 ;  /* 0x0000000e59597220 */ /* 0x000fe20000410000 */
[-C--:B------:R-:W-:Y:S01]  /*b8a0*/  FMUL.FTZ R90, R90, R13.reuse ;  /* 0x0000000d5a5a7220 */ /* 0x080fe20000410000 */
[----:B------:R-:W-:-:S07]  /*b8b0*/  FMUL.FTZ R91, R91, R13 ;  /* 0x0000000d5b5b7220 */ /* 0x000fce0000410000 */
[-C--:B-1----:R-:W-:Y:S01]  /*b8c0*/  HMMA.16816.F32 R80, R4, R16.reuse, R88 ;  /* 0x000000100450723c */ /* 0x082fe20000001858 */
[----:B------:R-:W2:Y:S04]  /*b8d0*/  LDL.LU R90, [R1+0x48] ;  /* 0x00004800015a7983 */ /* 0x000ea80000300800 */
[----:B------:R-:W3:Y:S01]  /*b8e0*/  LDL.LU R91, [R1+0x4c] ;  /* 0x00004c00015b7983 */ /* 0x000ee20000300800 */
[-C--:B------:R-:W-:Y:S01]  /*b8f0*/  FMUL.FTZ R86, R86, R15.reuse ;  /* 0x0000000f56567220 */ /* 0x080fe20000410000 */
[-C--:B------:R-:W-:Y:S01]  /*b900*/  FMUL.FTZ R87, R87, R15.reuse ;  /* 0x0000000f57577220 */ /* 0x080fe20000410000 */
[----:B------:R-:W-:Y:S01]  /*b910*/  FMUL.FTZ R98, R98, R15 ;  /* 0x0000000f62627220 */ /* 0x000fe20000410000 */
[-C--:B------:R-:W-:Y:S01]  /*b920*/  FMUL.FTZ R92, R92, R14.reuse ;  /* 0x0000000e5c5c7220 */ /* 0x080fe20000410000 */
[-C--:B------:R-:W-:Y:S01]  /*b930*/  FMUL.FTZ R93, R93, R14.reuse ;  /* 0x0000000e5d5d7220 */ /* 0x080fe20000410000 */
[-C--:B------:R-:W-:Y:S01]  /*b940*/  FMUL.FTZ R94, R94, R13.reuse ;  /* 0x0000000d5e5e7220 */ /* 0x080fe20000410000 */
[----:B------:R-:W-:Y:S01]  /*b950*/  FMUL.FTZ R95, R95, R13 ;  /* 0x0000000d5f5f7220 */ /* 0x000fe20000410000 */
[-C--:B------:R-:W-:Y:S01]  /*b960*/  FMUL.FTZ R99, R99, R15.reuse ;  /* 0x0000000f63637220 */ /* 0x080fe20000410000 */
[----:B------:R-:W-:Y:S06]  /*b970*/  HMMA.16816.F32 R152, R8, R16, R84 ;  /* 0x000000100898723c */ /* 0x000fec0000001854 */
        /* <DEDUP_REMOVED lines=18> */
[----:B------:R-:W-:-:S02]  /*baa0*/  MOV R68, R132 ;  /* 0x0000008400447202 */ /* 0x000fc40000000f00 */
[-C--:B-1----:R-:W-:Y:S06]  /*bab0*/  HMMA.16816.F32 R132, R8, R16.reuse, R100 ;  /* 0x000000100884723c */ /* 0x082fec0000001864 */
[C---:B------:R-:W-:Y:S06]  /*bac0*/  HMMA.16816.F32 R104, R4.reuse, R16, R104 ;  /* 0x000000100468723c */ /* 0x040fec0000001868 */
[-C--:B------:R-:W-:Y:S06]  /*bad0*/  HMMA.16816.F32 R108, R4, R18.reuse, R108 ;  /* 0x00000012046c723c */ /* 0x080fec000000186c */
[----:B------:R-:W-:Y:S01]  /*bae0*/  HMMA.16816.F32 R84, R8, R18, R112 ;  /* 0x000000120854723c */ /* 0x000fe20000001870 */
[----:B------:R-:W1:Y:S01]  /*baf0*/  LDSM.16.MT88.4 R16, [R231+0xe000] ;  /* 0x00e00000e710783b */ /* 0x000e620000004200 */
[-C--:B------:R-:W-:Y:S01]  /*bb00*/  FMUL.FTZ R120, R120, R14.reuse ;  /* 0x0000000e78787220 */ /* 0x080fe20000410000 */
[-C--:B------:R-:W-:Y:S01]  /*bb10*/  FMUL.FTZ R121, R121, R14.reuse ;  /* 0x0000000e79797220 */ /* 0x080fe20000410000 */
[-C--:B------:R-:W-:Y:S01]  /*bb20*/  FMUL.FTZ R124, R124, R14.reuse ;  /* 0x0000000e7c7c7220 */ /* 0x080fe20000410000 */
[----:B------:R-:W-:Y:S01]  /*bb30*/  FMUL.FTZ R125, R125, R14 ;  /* 0x0000000e7d7d7220 */ /* 0x000fe20000410000 */
[-C--:B------:R-:W-:Y:S01]  /*bb40*/  FMUL.FTZ R122, R122, R13.reuse ;  /* 0x0000000d7a7a7220 */ /* 0x080fe20000410000 */
[-C--:B------:R-:W-:Y:S01]  /*bb50*/  FMUL.FTZ R123, R123, R13.reuse ;  /* 0x0000000d7b7b7220 */ /* 0x080fe20000410000 */
[-C--:B------:R-:W-:Y:S01]  /*bb60*/  FMUL.FTZ R126, R126, R13.reuse ;  /* 0x0000000d7e7e7220 */ /* 0x080fe20000410000 */
[----:B------:R-:W-:Y:S01]  /*bb70*/  FMUL.FTZ R127, R127, R13 ;  /* 0x0000000d7f7f7220 */ /* 0x000fe20000410000 */
[----:B------:R-:W-:-:S02]  /*bb80*/  MOV R77, R39 ;  /* 0x00000027004d7202 */ /* 0x000fc40000000f00 */
[----:B------:R-:W-:Y:S01]  /*bb90*/  MOV R78, R42 ;  /* 0x0000002a004e7202 */ /* 0x000fe20000000f00 */
[----:B------:R-:W-:Y:S01]  /*bba0*/  FMUL.FTZ R42, R118, R15 ;  /* 0x0000000f762a7220 */ /* 0x000fe20000410000 */
[C---:B-1----:R-:W-:Y:S06]  /*bbb0*/  HMMA.16816.F32 R120, R4.reuse, R16, R120 ;  /* 0x000000100478723c */ /* 0x042fec0000001878 */
[----:B------:R-:W-:Y:S07]  /*bbc0*/  HMMA.16816.F32 R124, R4, R18, R124 ;  /* 0x00000012047c723c */ /* 0x000fee000000187c */
[----:B------:R-:W-:-:S04]  /*bbd0*/  FFMA.FTZ R4, R223, UR22, -R2 ;  /* 0x00000016df047c23 */ /* 0x000fc80008010802 */
[----:B------:R1:W-:Y:S02]  /*bbe0*/  MUFU.EX2 R118, R4 ;  /* 0x0000000400767308 */ /* 0x0003e40000000800 */
[----:B-1----:R-:W-:-:S06]  /*bbf0*/  FFMA.FTZ R4, R215, UR22, -R2 ;  /* 0x00000016d7047c23 */ /* 0x002fcc0008010802 */
[----:B------:R1:W4:Y:S02]  /*bc00*/  MUFU.EX2 R6, R4 ;  /* 0x0000000400067308 */ /* 0x0003240000000800 */
[----:B-1----:R-:W-:Y:S01]  /*bc10*/  FFMA.FTZ R4, R65, UR22, -R2 ;  /* 0x0000001641047c23 */ /* 0x002fe20008010802 */
[----:B------:R-:W-:Y:S01]  /*bc20*/  MOV R167, R43 ;  /* 0x0000002b00a77202 */ /* 0x000fe20000000f00 */
[-C--:B------:R-:W-:Y:S01]  /*bc30*/  FMUL.FTZ R43, R119, R15.reuse ;  /* 0x0000000f772b7220 */ /* 0x080fe20000410000 */
[----:B------:R-:W-:Y:S01]  /*bc40*/  MOV R166, R38 ;  /* 0x0000002600a67202 */ /* 0x000fe20000000f00 */
[-C--:B------:R-:W-:Y:S01]  /*bc50*/  FMUL.FTZ R38, R130, R15.reuse ;  /* 0x0000000f82267220 */ /* 0x080fe20000410000 */
[----:B------:R-:W-:-:S04]  /*bc60*/  FMUL.FTZ R39, R131, R15 ;  /* 0x0000000f83277220 */ /* 0x000fc80000410000 */
[C---:B------:R-:W-:Y:S06]  /*bc70*/  HMMA.16816.F32 R40, R8.reuse, R16, R40 ;  /* 0x000000100828723c */ /* 0x040fec0000001828 */
[----:B------:R-:W-:Y:S01]  /*bc80*/  HMMA.16816.F32 R36, R8, R18, R36 ;  /* 0x000000120824723c */ /* 0x000fe20000001824 */
[----:B------:R-:W1:Y:S01]  /*bc90*/  LDSM.16.MT88.4 R16, [R229+0xc800] ;  /* 0x00c80000e510783b */ /* 0x000e620000004200 */
[----:B------:R-:W-:Y:S01]  /*bca0*/  FFMA.FTZ R223, R29, UR22, -R2 ;  /* 0x000000161ddf7c23 */ /* 0x000fe20008010802 */
[----:B------:R-:W-:Y:S01]  /*bcb0*/  FFMA.FTZ R29, R214, UR22, -R0 ;  /* 0x00000016d61d7c23 */ /* 0x000fe20008010800 */
[--C-:B------:R-:W-:Y:S01]  /*bcc0*/  FFMA.FTZ R32, R32, UR22, -R2.reuse ;  /* 0x0000001620207c23 */ /* 0x100fe20008010802 */
[----:B------:R-:W-:Y:S01]  /*bcd0*/  FFMA.FTZ R112, R35, UR22, -R2 ;  /* 0x0000001623707c23 */ /* 0x000fe20008010802 */
[--C-:B------:R-:W-:Y:S01]  /*bce0*/  FFMA.FTZ R15, R63, UR22, -R0.reuse ;  /* 0x000000163f0f7c23 */ /* 0x100fe20008010800 */
[--C-:B------:R-:W-:Y:S01]  /*bcf0*/  FFMA.FTZ R215, R59, UR22, -R0.reuse ;  /* 0x000000163bd77c23 */ /* 0x100fe20008010800 */
[----:B------:R-:W-:Y:S01]  /*bd00*/  FFMA.FTZ R214, R23, UR22, -R0 ;  /* 0x0000001617d67c23 */ /* 0x000fe20008010800 */
[----:B---3--:R-:W-:Y:S01]  /*bd10*/  FFMA.FTZ R44, R91, R13, R44 ;  /* 0x0000000d5b2c7223 */ /* 0x008fe2000001002c */
[----:B------:R-:W-:Y:S01]  /*bd20*/  MOV R91, R76 ;  /* 0x0000004c005b7202 */ /* 0x000fe20000000f00 */
[----:B------:R-:W-:Y:S01]  /*bd30*/  IMAD.MOV.U32 R76, RZ, RZ, R77 ;  /* 0x000000ffff4c7224 */ /* 0x000fe200078e004d */
[----:B------:R-:W-:-:S02]  /*bd40*/  MOV R77, R78 ;  /* 0x0000004e004d7202 */ /* 0x000fc40000000f00 */
[----:B------:R-:W-:Y:S02]  /*bd50*/  MOV R78, R79 ;  /* 0x0000004f004e7202 */ /* 0x000fe40000000f00 */
[----:B------:R-:W-:Y:S01]  /*bd60*/  MOV R79, R72 ;  /* 0x00000048004f7202 */ /* 0x000fe20000000f00 */
[----:B------:R-:W-:Y:S01]  /*bd70*/  IMAD.MOV.U32 R72, RZ, RZ, R73 ;  /* 0x000000ffff487224 */ /* 0x000fe200078e0049 */
[----:B------:R-:W-:Y:S02]  /*bd80*/  MOV R73, R74 ;  /* 0x0000004a00497202 */ /* 0x000fe40000000f00 */
[----:B------:R-:W-:Y:S02]  /*bd90*/  MOV R74, R75 ;  /* 0x0000004b004a7202 */ /* 0x000fe40000000f00 */
[----:B------:R-:W-:Y:S01]  /*bda0*/  MOV R75, R69 ;  /* 0x00000045004b7202 */ /* 0x000fe20000000f00 */
[----:B------:R-:W-:Y:S01]  /*bdb0*/  IMAD.MOV.U32 R69, RZ, RZ, R70 ;  /* 0x000000ffff457224 */ /* 0x000fe200078e0046 */
[----:B------:R-:W-:-:S02]  /*bdc0*/  MOV R70, R71 ;  /* 0x0000004700467202 */ /* 0x000fc40000000f00 */
[----:B------:R-:W-:Y:S02]  /*bdd0*/  MOV R71, R192 ;  /* 0x000000c000477202 */ /* 0x000fe40000000f00 */
[----:B------:R-:W-:Y:S01]  /*bde0*/  MOV R192, R193 ;  /* 0x000000c100c07202 */ /* 0x000fe20000000f00 */
[----:B------:R-:W-:Y:S01]  /*bdf0*/  IMAD.MOV.U32 R193, RZ, RZ, R164 ;  /* 0x000000ffffc17224 */ /* 0x000fe200078e00a4 */
[----:B------:R-:W-:Y:S02]  /*be00*/  MOV R164, R228 ;  /* 0x000000e400a47202 */ /* 0x000fe40000000f00 */
[----:B------:R3:W-:Y:S02]  /*be10*/  MUFU.EX2 R228, R4 ;  /* 0x0000000400e47308 */ /* 0x0007e40000000800 */
[----:B---3--:R-:W-:-:S06]  /*be20*/  FFMA.FTZ R4, R33, UR22, -R2 ;  /* 0x0000001621047c23 */ /* 0x008fcc0008010802 */
[----:B------:R3:W-:Y:S02]  /*be30*/  MUFU.EX2 R100, R4 ;  /* 0x0000000400647308 */ /* 0x0007e40000000800 */
[----:B---3--:R-:W-:-:S06]  /*be40*/  FFMA.FTZ R4, R91, UR22, -R0 ;  /* 0x000000165b047c23 */ /* 0x008fcc0008010800 */
[----:B------:R3:W-:Y:S01]  /*be50*/  MUFU.EX2 R65, R4 ;  /* 0x0000000400417308 */ /* 0x0007e20000000800 */
[----:B------:R-:W-:Y:S01]  /*be60*/  MOV R91, R68 ;  /* 0x00000044005b7202 */ /* 0x000fe20000000f00 */
[----:B---3--:R-:W-:-:S06]  /*be70*/  FFMA.FTZ R4, R221, UR22, -R0 ;  /* 0x00000016dd047c23 */ /* 0x008fcc0008010800 */
[----:B------:R3:W-:Y:S02]  /*be80*/  MUFU.EX2 R68, R4 ;  /* 0x0000000400447308 */ /* 0x0007e40000000800 */
[----:B---3--:R-:W-:-:S06]  /*be90*/  FFMA.FTZ R4, R67, UR22, -R0 ;  /* 0x0000001643047c23 */ /* 0x008fcc0008010800 */
[----:B------:R3:W1:Y:S02]  /*bea0*/  MUFU.EX2 R7, R4 ;  /* 0x0000000400077308 */ /* 0x0006640000000800 */
[----:B---3--:R-:W-:-:S06]  /*beb0*/  FFMA.FTZ R4, R34, UR22, -R0 ;  /* 0x0000001622047c23 */ /* 0x008fcc0008010800 */
[----:B------:R3:W2:Y:S02]  /*bec0*/  MUFU.EX2 R88, R4 ;  /* 0x0000000400587308 */ /* 0x0006a40000000800 */
[----:B---3--:R-:W-:Y:S01]  /*bed0*/  FFMA.FTZ R4, R76, UR22, -R3 ;  /* 0x000000164c047c23 */ /* 0x008fe20008010803 */
        /* <DEDUP_REMOVED lines=12> */
[----:B------:R3:W-:Y:S02]  /*bfa0*/  MUFU.EX2 R164, R4 ;  /* 0x0000000400a47308 */ /* 0x0007e40000000800 */
[----:B---3--:R-:W-:-:S06]  /*bfb0*/  FFMA.FTZ R4, R91, UR22, -R3 ;  /* 0x000000165b047c23 */ /* 0x008fcc0008010803 */
[----:B------:R3:W-:Y:S01]  /*bfc0*/  MUFU.EX2 R5, R4 ;  /* 0x0000000400057308 */ /* 0x0007e20000000800 */
[----:B------:R-:W-:Y:S01]  /*bfd0*/  MOV R91, R72 ;  /* 0x00000048005b7202 */ /* 0x000fe20000000f00 */
[----:B---3--:R-:W-:-:S06]  /*bfe0*/  FFMA.FTZ R4, R220, UR22, -R3 ;  /* 0x00000016dc047c23 */ /* 0x008fcc0008010803 */
[----:B------:R3:W-:Y:S01]  /*bff0*/  MUFU.EX2 R102, R4 ;  /* 0x0000000400667308 */ /* 0x0007e20000000800 */
[----:B------:R-:W-:Y:S02]  /*c000*/  MOV R72, R70 ;  /* 0x0000004600487202 */ /* 0x000fe40000000f00 */
[----:B------:R-:W-:Y:S01]  /*c010*/  MOV R70, R71 ;  /* 0x0000004700467202 */ /* 0x000fe20000000f00 */
[----:B---3--:R-:W-:-:S04]  /*c020*/  FFMA.FTZ R4, R213, UR22, -R3 ;  /* 0x00000016d5047c23 */ /* 0x008fc80008010803 */
[----:B------:R3:W2:Y:S01]  /*c030*/  MUFU.EX2 R67, R4 ;  /* 0x0000000400437308 */ /* 0x0006a20000000800 */
[----:B------:R-:W-:Y:S01]  /*c040*/  MOV R71, R192 ;  /* 0x000000c000477202 */ /* 0x000fe20000000f00 */
[--C-:B------:R-:W-:Y:S01]  /*c050*/  FFMA.FTZ R221, R28, UR22, -R2.reuse ;  /* 0x000000161cdd7c23 */ /* 0x100fe20008010802 */
[----:B------:R-:W-:Y:S01]  /*c060*/  MOV R192, R166 ;  /* 0x000000a600c07202 */ /* 0x000fe20000000f00 */
[--C-:B------:R-:W-:Y:S01]  /*c070*/  FFMA.FTZ R34, R64, UR22, -R2.reuse ;  /* 0x0000001640227c23 */ /* 0x100fe20008010802 */
[--C-:B------:R-:W-:Y:S01]  /*c080*/  FFMA.FTZ R33, R60, UR22, -R2.reuse ;  /* 0x000000163c217c23 */ /* 0x100fe20008010802 */
[----:B------:R-:W-:Y:S01]  /*c090*/  FFMA.FTZ R166, R22, UR22, -R2 ;  /* 0x0000001616a67c23 */ /* 0x000fe20008010802 */
[----:B---3--:R-:W-:Y:S01]  /*c0a0*/  FFMA.FTZ R4, R76, UR22, -R12 ;  /* 0x000000164c047c23 */ /* 0x008fe2000801080c */
[----:B------:R-:W-:Y:S01]  /*c0b0*/  MOV R76, R77 ;  /* 0x0000004d004c7202 */ /* 0x000fe20000000f00 */
[----:B------:R-:W-:Y:S01]  /*c0c0*/  IMAD.MOV.U32 R77, RZ, RZ, R78 ;  /* 0x000000ffff4d7224 */ /* 0x000fe200078e004e */
[----:B------:R-:W-:-:S02]  /*c0d0*/  MOV R78, R79 ;  /* 0x0000004f004e7202 */ /* 0x000fc40000000f00 */
[----:B------:R-:W-:Y:S01]  /*c0e0*/  MOV R79, R73 ;  /* 0x00000049004f7202 */ /* 0x000fe20000000f00 */
[----:B------:R-:W-:Y:S02]  /*c0f0*/  IMAD.MOV.U32 R73, RZ, RZ, R69 ;  /* 0x000000ffff497224 */ /* 0x000fe400078e0045 */
[----:B------:R-:W-:Y:S01]  /*c100*/  IMAD.MOV.U32 R69, RZ, RZ, R193 ;  /* 0x000000ffff457224 */ /* 0x000fe200078e00c1 */
[----:B------:R-:W-:Y:S01]  /*c110*/  MOV R193, R31 ;  /* 0x0000001f00c17202 */ /* 0x000fe20000000f00 */
[----:B------:R-:W-:Y:S02]  /*c120*/  FFMA.FTZ R31, R47, UR22, -R2 ;  /* 0x000000162f1f7c23 */ /* 0x000fe40008010802 */
[----:B------:R3:W-:Y:S01]  /*c130*/  MUFU.EX2 R47, R4 ;  /* 0x00000004002f7308 */ /* 0x0007e20000000800 */
[--C-:B------:R-:W-:Y:S01]  /*c140*/  FFMA.FTZ R28, R66, UR22, -R0.reuse ;  /* 0x00000016421c7c23 */ /* 0x100fe20008010800 */
[--C-:B------:R-:W-:Y:S01]  /*c150*/  FFMA.FTZ R213, R58, UR22, -R0.reuse ;  /* 0x000000163ad57c23 */ /* 0x100fe20008010800 */
[----:B------:R-:W-:Y:S01]  /*c160*/  FFMA.FTZ R220, R46, UR22, -R0 ;  /* 0x000000162edc7c23 */ /* 0x000fe20008010800 */
[----:B------:R-:W-:-:S04]  /*c170*/  FFMA.FTZ R2, R91, UR22, -R12 ;  /* 0x000000165b027c23 */ /* 0x000fc8000801080c */
[----:B------:R-:W-:Y:S01]  /*c180*/  MUFU.EX2 R101, R2 ;  /* 0x0000000200657308 */ /* 0x000fe20000000800 */
[----:B---3--:R-:W-:Y:S01]  /*c190*/  FFMA.FTZ R4, R30, UR22, -R12 ;  /* 0x000000161e047c23 */ /* 0x008fe2000801080c */
[----:B------:R-:W-:Y:S01]  /*c1a0*/  FFMA.FTZ R30, R222, UR22, -R0 ;  /* 0x00000016de1e7c23 */ /* 0x000fe20008010800 */
[----:B------:R-:W-:-:S05]  /*c1b0*/  FFMA.FTZ R0, R76, UR22, -R12 ;  /* 0x000000164c007c23 */ /* 0x000fca000801080c */
[----:B------:R-:W3:Y:S08]  /*c1c0*/  MUFU.EX2 R35, R4 ;  /* 0x0000000400237308 */ /* 0x000ef00000000800 */
[----:B------:R3:W3:Y:S01]  /*c1d0*/  MUFU.EX2 R58, R0 ;  /* 0x00000000003a7308 */ /* 0x0006e20000000800 */
[----:B----4-:R-:W-:Y:S01]  /*c1e0*/  IMAD.MOV.U32 R46, RZ, RZ, R6 ;  /* 0x000000ffff2e7224 */ /* 0x010fe200078e0006 */
[----:B-1----:R-:W-:-:S02]  /*c1f0*/  MOV R222, R7 ;  /* 0x0000000700de7202 */ /* 0x002fc40000000f00 */
[----:B------:R-:W-:Y:S02]  /*c200*/  F2FP.F16.F32.PACK_AB R9, R68, R65 ;  /* 0x000000414409723e */ /* 0x000fe400000000ff */
[----:B------:R-:W-:Y:S02]  /*c210*/  F2FP.F16.F32.PACK_AB R8, R46, R118 ;  /* 0x000000762e08723e */ /* 0x000fe400000000ff */
[----:B------:R-:W-:Y:S02]  /*c220*/  F2FP.F16.F32.PACK_AB R10, R100, R228 ;  /* 0x000000e4640a723e */ /* 0x000fe400000000ff */
[----:B--2---:R-:W-:Y:S02]  /*c230*/  F2FP.F16.F32.PACK_AB R11, R88, R222 ;  /* 0x000000de580b723e */ /* 0x004fe400000000ff */
[----:B------:R-:W-:Y:S01]  /*c240*/  F2FP.F16.F32.PACK_AB R6, R67, R102 ;  /* 0x000000664306723e */ /* 0x000fe200000000ff */
[----:B---3--:R-:W-:Y:S01]  /*c250*/  FFMA.FTZ R0, R212, UR22, -R3 ;  /* 0x00000016d4007c23 */ /* 0x008fe20008010803 */
[----:B------:R-:W-:-:S02]  /*c260*/  MOV R212, R5 ;  /* 0x0000000500d47202 */ /* 0x000fc40000000f00 */
[----:B------:R-:W-:Y:S02]  /*c270*/  F2FP.F16.F32.PACK_AB R5, R35, R47 ;  /* 0x0000002f2305723e */ /* 0x000fe400000000ff */
[----:B------:R-:W-:Y:S02]  /*c280*/  F2FP.F16.F32.PACK_AB R4, R212, R164 ;  /* 0x000000a4d404723e */ /* 0x000fe400000000ff */
[----:B------:R-:W-:Y:S01]  /*c290*/  F2FP.F16.F32.PACK_AB R7, R58, R101 ;  /* 0x000000653a07723e */ /* 0x000fe200000000ff */
[----:B------:R-:W-:Y:S01]  /*c2a0*/  IMAD.MOV.U32 R115, RZ, RZ, R167 ;  /* 0x000000ffff737224 */ /* 0x000fe200078e00a7 */
[----:B------:R-:W-:Y:S01]  /*c2b0*/  MOV R103, R195 ;  /* 0x000000c300677202 */ /* 0x000fe20000000f00 */
[--C-:B------:R-:W-:Y:S01]  /*c2c0*/  FFMA.FTZ R195, R21, UR22, -R3.reuse ;  /* 0x0000001615c37c23 */ /* 0x100fe20008010803 */
[----:B------:R-:W-:Y:S01]  /*c2d0*/  MOV R167, R20 ;  /* 0x0000001400a77202 */ /* 0x000fe20000000f00 */
[----:B------:R-:W-:Y:S01]  /*c2e0*/  IMAD.MOV.U32 R130, RZ, RZ, R192 ;  /* 0x000000ffff827224 */ /* 0x000fe200078e00c0 */
[----:B------:R-:W1:Y:S01]  /*c2f0*/  LDSM.16.MT88.4 R20, [R230+0xc800] ;  /* 0x00c80000e614783b */ /* 0x000e620000004200 */
[--C-:B------:R-:W-:Y:S01]  /*c300*/  FFMA.FTZ R13, R62, UR22, -R3.reuse ;  /* 0x000000163e0d7c23 */ /* 0x100fe20008010803 */
[----:B------:R-:W-:Y:S01]  /*c310*/  FFMA.FTZ R192, R61, UR22, -R3 ;  /* 0x000000163dc07c23 */ /* 0x000fe20008010803 */
[-C--:B------:R-:W-:Y:S06]  /*c320*/  HMMA.16816.F32 R172, R8, R16.reuse, R172 ;  /* 0x0000001008ac723c */ /* 0x080fec00000018ac */
[C---:B------:R-:W-:Y:S06]  /*c330*/  HMMA.16816.F32 R176, R4.reuse, R16, R176 ;  /* 0x0000001004b0723c */ /* 0x040fec00000018b0 */
[-C--:B------:R-:W-:Y:S06]  /*c340*/  HMMA.16816.F32 R180, R4, R18.reuse, R180 ;  /* 0x0000001204b4723c */ /* 0x080fec00000018b4 */
[----:B------:R-:W-:Y:S01]  /*c350*/  HMMA.16816.F32 R60, R8, R18, R208 ;  /* 0x00000012083c723c */ /* 0x000fe200000018d0 */
[----:B------:R-:W2:Y:S01]  /*c360*/  LDSM.16.MT88.4 R16, [R232+0xc800] ;  /* 0x00c80000e810783b */ /* 0x000ea20000004200 */
[----:B------:R-:W-:Y:S01]  /*c370*/  FFMA.FTZ R45, R90, R14, R45 ;  /* 0x0000000e5a2d7223 */ /* 0x000fe2000001002d */
[--C-:B------:R-:W-:Y:S01]  /*c380*/  FFMA.FTZ R14, R77, UR22, -R3.reuse ;  /* 0x000000164d0e7c23 */ /* 0x100fe20008010803 */
[----:B------:R-:W-:Y:S01]  /*c390*/  FFMA.FTZ R2, R78, UR22, -R3 ;  /* 0x000000164e027c23 */ /* 0x000fe20008010803 */
[----:B------:R-:W-:-:S02]  /*c3a0*/  MOV R89, R79 ;  /* 0x0000004f00597202 */ /* 0x000fc40000000f00 */
[----:B------:R-:W-:Y:S01]  /*c3b0*/  MOV R113, R193 ;  /* 0x000000c100717202 */ /* 0x000fe20000000f00 */
[--C-:B------:R-:W-:Y:S01]  /*c3c0*/  FFMA.FTZ R193, R56, UR22, -R3.reuse ;  /* 0x0000001638c17c23 */ /* 0x100fe20008010803 */
[----:B------:R-:W-:Y:S01]  /*c3d0*/  MOV R119, R194 ;  /* 0x000000c200777202 */ /* 0x000fe20000000f00 */
[----:B------:R-:W-:Y:S01]  /*c3e0*/  FFMA.FTZ R194, R57, UR22, -R3 ;  /* 0x0000001639c27c23 */ /* 0x000fe20008010803 */
[----:B------:R-:W-:Y:S01]  /*c3f0*/  MOV R211, R58 ;  /* 0x0000003a00d37202 */ /* 0x000fe20000000f00 */
[----:B------:R-:W-:Y:S01]  /*c400*/  IMAD.MOV.U32 R91, RZ, RZ, R71 ;  /* 0x000000ffff5b7224 */ /* 0x000fe200078e0047 */
[----:B------:R-:W-:Y:S02]  /*c410*/  MOV R114, R69 ;  /* 0x0000004500727202 */ /* 0x000fe40000000f00 */
[----:B------:R-:W-:Y:S01]  /*c420*/  MOV R90, R70 ;  /* 0x00000046005a7202 */ /* 0x000fe20000000f00 */
[----:B-1----:R-:W-:Y:S01]  /*c430*/  HMMA.16816.F32 R76, R8, R20, R216 ;  /* 0x00000014084c723c */ /* 0x002fe200000018d8 */
[----:B------:R-:W-:-:S05]  /*c440*/  MOV R210, R67 ;  /* 0x0000004300d27202 */ /* 0x000fca0000000f00 */
[----:B------:R-:W-:Y:S01]  /*c450*/  HMMA.16816.F32 R56, R8, R22, R168 ;  /* 0x000000160838723c */ /* 0x000fe200000018a8 */
[----:B------:R-:W-:-:S05]  /*c460*/  MOV R219, R68 ;  /* 0x0000004400db7202 */ /* 0x000fca0000000f00 */
[C---:B------:R-:W-:Y:S01]  /*c470*/  HMMA.16816.F32 R68, R4.reuse, R20, R184 ;  /* 0x000000140444723c */ /* 0x040fe200000018b8 */
[----:B------:R-:W-:Y:S01]  /*c480*/  MOV R171, R72 ;  /* 0x0000004800ab7202 */ /* 0x000fe20000000f00 */
[----:B------:R-:W-:Y:S01]  /*c490*/  IMAD.MOV.U32 R169, RZ, RZ, R74 ;  /* 0x000000ffffa97224 */ /* 0x000fe200078e004a */
[----:B------:R-:W-:Y:S02]  /*c4a0*/  MOV R170, R73 ;  /* 0x0000004900aa7202 */ /* 0x000fe40000000f00 */
[----:B------:R-:W-:Y:S02]  /*c4b0*/  MOV R168, R75 ;  /* 0x0000004b00a87202 */ /* 0x000fe40000000f00 */
[----:B------:R-:W-:Y:S02]  /*c4c0*/  MOV R184, R65 ;  /* 0x0000004100b87202 */ /* 0x000fe40000000f00 */
[----:B------:R-:W-:Y:S01]  /*c4d0*/  HMMA.16816.F32 R64, R4, R22, R188 ;  /* 0x000000160440723c */ /* 0x000fe200000018bc */
[----:B------:R-:W1:Y:S05]  /*c4e0*/  LDSM.16.MT88.4 R20, [R231+0xc800] ;  /* 0x00c80000e714783b */ /* 0x000e6a0000004200 */
[-C--:B--2---:R-:W-:Y:S06]  /*c4f0*/  HMMA.16816.F32 R52, R8, R16.reuse, R52 ;  /* 0x000000100834723c */ /* 0x084fec0000001834 */
[C---:B------:R-:W-:Y:S06]  /*c500*/  HMMA.16816.F32 R48, R4.reuse, R16, R48 ;  /* 0x000000100430723c */ /* 0x040fec0000001830 */
[-C--:B------:R-:W-:Y:S06]  /*c510*/  HMMA.16816.F32 R196, R4, R18.reuse, R196 ;  /* 0x0000001204c4723c */ /* 0x080fec00000018c4 */
[----:B------:R-:W-:Y:S01]  /*c520*/  HMMA.16816.F32 R72, R8, R18, R156 ;  /* 0x000000120848723c */ /* 0x000fe2000000189c */
[----:B------:R-:W2:Y:S01]  /*c530*/  LDSM.16.MT88.4 R16, [R229+0xe800] ;  /* 0x00e80000e510783b */ /* 0x000ea20000004200 */
[----:B------:R-:W-:-:S02]  /*c540*/  MOV R185, R130 ;  /* 0x0000008200b97202 */ /* 0x000fc40000000f00 */
[----:B------:R-:W-:Y:S02]  /*c550*/  MOV R217, R129 ;  /* 0x0000008100d97202 */ /* 0x000fe40000000f00 */
[----:B------:R-:W-:Y:S01]  /*c560*/  MOV R191, R88 ;  /* 0x0000005800bf7202 */ /* 0x000fe20000000f00 */
[----:B------:R-:W-:Y:S01]  /*c570*/  IMAD.MOV.U32 R158, RZ, RZ, R90 ;  /* 0x000000ffff9e7224 */ /* 0x000fe200078e005a */
[----:B------:R-:W-:Y:S02]  /*c580*/  MOV R156, R128 ;  /* 0x00000080009c7202 */ /* 0x000fe40000000f00 */
[----:B------:R-:W-:Y:S02]  /*c590*/  MOV R159, R89 ;  /* 0x00000059009f7202 */ /* 0x000fe40000000f00 */
[----:B------:R-:W-:Y:S01]  /*c5a0*/  MOV R157, R91 ;  /* 0x0000005b009d7202 */ /* 0x000fe20000000f00 */
[-C--:B-1----:R-:W-:Y:S06]  /*c5b0*/  HMMA.16816.F32 R160, R8, R20.reuse, R160 ;  /* 0x0000001408a0723c */ /* 0x082fec00000018a0 */
[C---:B------:R-:W-:Y:S06]  /*c5c0*/  HMMA.16816.F32 R200, R4.reuse, R20, R200 ;  /* 0x0000001404c8723c */ /* 0x040fec00000018c8 */
[-C--:B------:R-:W-:Y:S06]  /*c5d0*/  HMMA.16816.F32 R204, R4, R22.reuse, R204 ;  /* 0x0000001604cc723c */ /* 0x080fec00000018cc */
[----:B------:R-:W-:Y:S01]  /*c5e0*/  HMMA.16816.F32 R148, R8, R22, R148 ;  /* 0x000000160894723c */ /* 0x000fe20000001894 */
[----:B------:R-:W1:Y:S05]  /*c5f0*/  LDSM.16.MT88.4 R20, [R232+0xe800] ;  /* 0x00e80000e814783b */ /* 0x000e6a0000004200 */
[----:B--2---:R-:W-:Y:S06]  /*c600*/  HMMA.16816.F32 R128, R4, R18, R136 ;  /* 0x000000120480723c */ /* 0x004fec0000001888 */
[-C--:B------:R-:W-:Y:S06]  /*c610*/  HMMA.16816.F32 R144, R8, R16.reuse, R144 ;  /* 0x000000100890723c */ /* 0x080fec0000001890 */
[----:B------:R-:W-:Y:S06]  /*c620*/  HMMA.16816.F32 R88, R4, R16, R140 ;  /* 0x000000100458723c */ /* 0x000fec000000188c */
[----:B------:R-:W-:Y:S01]  /*c630*/  HMMA.16816.F32 R136, R8, R18, R24 ;  /* 0x000000120888723c */ /* 0x000fe20000001818 */
[----:B------:R-:W2:Y:S04]  /*c640*/  LDSM.16.MT88.4 R24, [R230+0xe800] ;  /* 0x00e80000e618783b */ /* 0x000ea80000004200 */
[----:B------:R-:W3:Y:S01]  /*c650*/  LDSM.16.MT88.4 R16, [R231+0xe800] ;  /* 0x00e80000e710783b */ /* 0x000ee20000004200 */
[----:B------:R-:W-:Y:S01]  /*c660*/  IMAD.MOV.U32 R140, RZ, RZ, R116 ;  /* 0x000000ffff8c7224 */ /* 0x000fe200078e0074 */
[----:B------:R-:W-:Y:S01]  /*c670*/  MOV R190, R113 ;  /* 0x0000007100be7202 */ /* 0x000fe20000000f00 */
[----:B------:R-:W-:Y:S01]  /*c680*/  IMAD.MOV.U32 R189, RZ, RZ, R114 ;  /* 0x000000ffffbd7224 */ /* 0x000fe200078e0072 */
[----:B------:R-:W-:Y:S01]  /*c690*/  MOV R188, R112 ;  /* 0x0000007000bc7202 */ /* 0x000fe20000000f00 */
[----:B------:R-:W-:Y:S01]  /*c6a0*/  IMAD.MOV.U32 R186, RZ, RZ, R100 ;  /* 0x000000ffffba7224 */ /* 0x000fe200078e0064 */
[----:B------:R-:W-:-:S02]  /*c6b0*/  MOV R143, R115 ;  /* 0x00000073008f7202 */ /* 0x000fc40000000f00 */
[----:B------:R-:W-:Y:S02]  /*c6c0*/  MOV R218, R103 ;  /* 0x0000006700da7202 */ /* 0x000fe40000000f00 */
[----:B------:R-:W-:Y:S02]  /*c6d0*/  MOV R216, R102 ;  /* 0x0000006600d87202 */ /* 0x000fe40000000f00 */
[----:B------:R-:W-:Y:S01]  /*c6e0*/  MOV R187, R101 ;  /* 0x0000006500bb7202 */ /* 0x000fe20000000f00 */
[----:B-1----:R-:W-:Y:S01]  /*c6f0*/  HMMA.16816.F32 R104, R4, R20, R104 ;  /* 0x000000140468723c */ /* 0x002fe20000001868 */
[----:B------:R-:W-:-:S05]  /*c700*/  IMAD.MOV.U32 R141, RZ, RZ, R165 ;  /* 0x000000ffff8d7224 */ /* 0x000fca00078e00a5 */
[-C--:B------:R-:W-:Y:S06]  /*c710*/  HMMA.16816.F32 R108, R4, R22.reuse, R108 ;  /* 0x00000016046c723c */ /* 0x080fec000000186c */
[----:B------:R-:W-:Y:S06]  /*c720*/  HMMA.16816.F32 R84, R8, R22, R84 ;  /* 0x000000160854723c */ /* 0x000fec0000001854 */
[C---:B--2---:R-:W-:Y:S06]  /*c730*/  HMMA.16816.F32 R112, R4.reuse, R24, R80 ;  /* 0x000000180470723c */ /* 0x044fec0000001850 */
[C---:B------:R-:W-:Y:S06]  /*c740*/  HMMA.16816.F32 R100, R4.reuse, R26, R92 ;  /* 0x0000001a0464723c */ /* 0x040fec000000185c */
[C---:B---3--:R-:W-:Y:S06]  /*c750*/  HMMA.16816.F32 R120, R4.reuse, R16, R120 ;  /* 0x000000100478723c */ /* 0x048fec0000001878 */
[----:B------:R-:W-:Y:S07]  /*c760*/  HMMA.16816.F32 R124, R4, R18, R124 ;  /* 0x00000012047c723c */ /* 0x000fee000000187c */
[----:B------:R-:W-:-:S02]  /*c770*/  MOV R5, R140 ;  /* 0x0000008c00057202 */ /* 0x000fc40000000f00 */
        /* <DEDUP_REMOVED lines=8> */
[----:B------:R-:W-:Y:S02]  /*c800*/  MOV R141, R158 ;  /* 0x0000009e008d7202 */ /* 0x000fe40000000f00 */
[----:B------:R-:W-:-:S02]  /*c810*/  MOV R143, R159 ;  /* 0x0000009f008f7202 */ /* 0x000fc40000000f00 */
[----:B------:R-:W-:Y:S01]  /*c820*/  MOV R185, R222 ;  /* 0x000000de00b97202 */ /* 0x000fe20000000f00 */
[C---:B------:R-:W-:Y:S01]  /*c830*/  HMMA.16816.F32 R92, R8.reuse, R20, R132 ;  /* 0x00000014085c723c */ /* 0x040fe20000001884 */
[----:B------:R-:W-:Y:S01]  /*c840*/  MOV R158, R169 ;  /* 0x000000a9009e7202 */ /* 0x000fe20000000f00 */
[----:B------:R1:W-:Y:S01]  /*c850*/  MUFU.EX2 R222, R2 ;  /* 0x0000000200de7308 */ /* 0x0003e20000000800 */
[----:B------:R-:W2:Y:S01]  /*c860*/  LDSM.16.MT88.4 R20, [R229+0xd000] ;  /* 0x00d00000e514783b */ /* 0x000ea20000004200 */
[----:B------:R-:W-:Y:S02]  /*c870*/  MOV R169, R171 ;  /* 0x000000ab00a97202 */ /* 0x000fe40000000f00 */
[----:B------:R-:W-:Y:S01]  /*c880*/  HMMA.16816.F32 R80, R8, R16, R40 ;  /* 0x000000100850723c */ /* 0x000fe20000001828 */
[----:B------:R-:W-:Y:S02]  /*c890*/  MOV R171, R189 ;  /* 0x000000bd00ab7202 */ /* 0x000fe40000000f00 */
[----:B------:R-:W-:-:S03]  /*c8a0*/  MOV R189, R184 ;  /* 0x000000b800bd7202 */ /* 0x000fc60000000f00 */
[----:B------:R-:W-:Y:S01]  /*c8b0*/  HMMA.16816.F32 R36, R8, R18, R36 ;  /* 0x000000120824723c */ /* 0x000fe20000001824 */
[----:B------:R-:W3:Y:S01]  /*c8c0*/  LDSM.16.MT88.4 R16, [R230+0xd000] ;  /* 0x00d00000e610783b */ /* 0x000ee20000004200 */
[----:B-1----:R-:W-:Y:S01]  /*c8d0*/  FFMA.FTZ R2, R5, UR22, -R12 ;  /* 0x0000001605027c23 */ /* 0x002fe2000801080c */
[----:B------:R-:W-:Y:S01]  /*c8e0*/  IMAD.MOV.U32 R5, RZ, RZ, R140 ;  /* 0x000000ffff057224 */ /* 0x000fe200078e008c */
[----:B------:R-:W-:Y:S02]  /*c8f0*/  MOV R140, R143 ;  /* 0x0000008f008c7202 */ /* 0x000fe40000000f00 */
[----:B------:R-:W-:Y:S01]  /*c900*/  MOV R143, R157 ;  /* 0x0000009d008f7202 */ /* 0x000fe20000000f00 */
[----:B------:R-:W-:Y:S01]  /*c910*/  IMAD.MOV.U32 R157, RZ, RZ, R158 ;  /* 0x000000ffff9d7224 */ /* 0x000fe200078e009e */
[----:B------:R-:W-:Y:S02]  /*c920*/  MOV R158, R168 ;  /* 0x000000a8009e7202 */ /* 0x000fe40000000f00 */
[----:B------:R-:W-:-:S02]  /*c930*/  MOV R184, R219 ;  /* 0x000000db00b87202 */ /* 0x000fc40000000f00 */
[----:B------:R-:W-:Y:S01]  /*c940*/  MOV R168, R169 ;  /* 0x000000a900a87202 */ /* 0x000fe20000000f00 */
[----:B------:R-:W-:Y:S01]  /*c950*/  MUFU.EX2 R142, R30 ;  /* 0x0000001e008e7308 */ /* 0x000fe20000000800 */
[----:B------:R-:W-:Y:S01]  /*c960*/  MOV R169, R170 ;  /* 0x000000aa00a97202 */ /* 0x000fe20000000f00 */
[----:B------:R-:W-:Y:S02]  /*c970*/  IMAD.MOV.U32 R170, RZ, RZ, R171 ;  /* 0x000000ffffaa7224 */ /* 0x000fe400078e00ab */
[----:B------:R-:W-:Y:S01]  /*c980*/  FFMA.FTZ R4, R6, UR22, -R12 ;  /* 0x0000001606047c23 */ /* 0x000fe2000801080c */
[----:B------:R-:W-:Y:S02]  /*c990*/  MOV R171, R188 ;  /* 0x000000bc00ab7202 */ /* 0x000fe40000000f00 */
[----:B------:R-:W-:Y:S01]  /*c9a0*/  MOV R6, R7 ;  /* 0x0000000700067202 */ /* 0x000fe20000000f00 */
[----:B------:R1:W-:Y:S01]  /*c9b0*/  MUFU.EX2 R30, R0 ;  /* 0x00000000001e7308 */ /* 0x0003e20000000800 */
[----:B------:R-:W-:Y:S01]  /*c9c0*/  MOV R188, R189 ;  /* 0x000000bd00bc7202 */ /* 0x000fe20000000f00 */
[----:B------:R-:W-:Y:S01]  /*c9d0*/  IMAD.MOV.U32 R189, RZ, RZ, R184 ;  /* 0x000000ffffbd7224 */ /* 0x000fe200078e00b8 */
[----:B------:R-:W-:-:S02]  /*c9e0*/  MOV R3, R167 ;  /* 0x000000a700037202 */ /* 0x000fc40000000f00 */
[----:B------:R-:W-:Y:S01]  /*c9f0*/  MOV R184, R186 ;  /* 0x000000ba00b87202 */ /* 0x000fe20000000f00 */
[----:B------:R-:W-:Y:S01]  /*ca00*/  IMAD.MOV.U32 R186, RZ, RZ, R216 ;  /* 0x000000ffffba7224 */ /* 0x000fe200078e00d8 */
[----:B------:R-:W-:Y:S01]  /*ca10*/  MOV R7, R141 ;  /* 0x0000008d00077202 */ /* 0x000fe20000000f00 */
[----:B------:R-:W4:Y:S01]  /*ca20*/  MUFU.EX2 R32, R32 ;  /* 0x0000002000207308 */ /* 0x000f220000000800 */
[----:B------:R-:W-:Y:S01]  /*ca30*/  IMAD.MOV.U32 R209, RZ, RZ, R119 ;  /* 0x000000ffffd17224 */ /* 0x000fe200078e0077 */
[----:B------:R-:W-:Y:S01]  /*ca40*/  MOV R208, R118 ;  /* 0x0000007600d07202 */ /* 0x000fe20000000f00 */
[--C-:B------:R-:W-:Y:S01]  /*ca50*/  FFMA.FTZ R3, R3, UR22, -R12.reuse ;  /* 0x0000001603037c23 */ /* 0x100fe2000801080c */
[----:B------:R-:W-:Y:S01]  /*ca60*/  MOV R167, R117 ;  /* 0x0000007500a77202 */ /* 0x000fe20000000f00 */
[----:B-1----:R-:W-:Y:S01]  /*ca70*/  FFMA.FTZ R0, R156, UR22, -R12 ;  /* 0x000000169c007c23 */ /* 0x002fe2000801080c */
[----:B------:R-:W-:Y:S03]  /*ca80*/  HMMA.16816.F32 R116, R8, R24, R152 ;  /* 0x000000180874723c */ /* 0x000fe60000001898 */
[----:B------:R1:W-:Y:S08]  /*ca90*/  MUFU.EX2 R216, R0 ;  /* 0x0000000000d87308 */ /* 0x0003f00000000800 */
[----:B------:R-:W-:Y:S01]  /*caa0*/  MUFU.EX2 R153, R34 ;  /* 0x0000002200997308 */ /* 0x000fe20000000800 */
[----:B-1----:R-:W-:-:S07]  /*cab0*/  FADD.FTZ R0, R6, R5 ;  /* 0x0000000506007221 */ /* 0x002fce0000010000 */
[----:B------:R-:W1:Y:S01]  /*cac0*/  MUFU.EX2 R165, R33 ;  /* 0x0000002100a57308 */ /* 0x000e620000000800 */
[----:B------:R-:W-:Y:S01]  /*cad0*/  FADD.FTZ R5, R218, R7 ;  /* 0x00000007da057221 */ /* 0x000fe20000010000 */
[----:B------:R-:W-:-:S06]  /*cae0*/  FADD.FTZ R134, R217, R0 ;  /* 0x00000000d9867221 */ /* 0x000fcc0000010000 */
[----:B------:R-:W-:Y:S08]  /*caf0*/  MUFU.EX2 R31, R31 ;  /* 0x0000001f001f7308 */ /* 0x000ff00000000800 */
[----:B------:R4:W2:Y:S08]  /*cb00*/  MUFU.EX2 R25, R29 ;  /* 0x0000001d00197308 */ /* 0x0008b00000000800 */
[----:B------:R-:W-:Y:S08]  /*cb10*/  MUFU.EX2 R28, R28 ;  /* 0x0000001c001c7308 */ /* 0x000ff00000000800 */
[----:B------:R-:W3:Y:S08]  /*cb20*/  MUFU.EX2 R159, R15 ;  /* 0x0000000f009f7308 */ /* 0x000ef00000000800 */
[----:B------:R-:W3:Y:S08]  /*cb30*/  MUFU.EX2 R219, R14 ;  /* 0x0000000e00db7308 */ /* 0x000ef00000000800 */
[----:B------:R-:W-:Y:S08]  /*cb40*/  MUFU.EX2 R156, R13 ;  /* 0x0000000d009c7308 */ /* 0x000ff00000000800 */
[----:B------:R-:W3:Y:S08]  /*cb50*/  MUFU.EX2 R218, R2 ;  /* 0x0000000200da7308 */ /* 0x000ef00000000800 */
[----:B------:R1:W-:Y:S08]  /*cb60*/  MUFU.EX2 R217, R3 ;  /* 0x0000000300d97308 */ /* 0x0003f00000000800 */
[----:B------:R3:W3:Y:S01]  /*cb70*/  MUFU.EX2 R132, R4 ;  /* 0x0000000400847308 */ /* 0x0006e20000000800 */
[----:B----4-:R-:W-:Y:S01]  /*cb80*/  MOV R29, R32 ;  /* 0x00000020001d7202 */ /* 0x010fe20000000f00 */
[----:B------:R-:W-:Y:S01]  /*cb90*/  HMMA.16816.F32 R96, R8, R26, R96 ;  /* 0x0000001a0860723c */ /* 0x000fe20000001860 */
[----:B------:R-:W-:-:S02]  /*cba0*/  MOV R141, R190 ;  /* 0x000000be008d7202 */ /* 0x000fc40000000f00 */
[----:B-1----:R-:W-:-:S04]  /*cbb0*/  MOV R3, R142 ;  /* 0x0000008e00037202 */ /* 0x002fc80000000f00 */
[----:B------:R-:W-:Y:S02]  /*cbc0*/  F2FP.F16.F32.PACK_AB R8, R165, R153 ;  /* 0x00000099a508723e */ /* 0x000fe400000000ff */
[----:B--2---:R-:W-:Y:S02]  /*cbd0*/  F2FP.F16.F32.PACK_AB R9, R25, R3 ;  /* 0x000000031909723e */ /* 0x004fe400000000ff */
[----:B------:R-:W-:Y:S02]  /*cbe0*/  F2FP.F16.F32.PACK_AB R10, R31, R29 ;  /* 0x0000001d1f0a723e */ /* 0x000fe400000000ff */
[----:B---3--:R-:W-:Y:S01]  /*cbf0*/  F2FP.F16.F32.PACK_AB R11, R159, R28 ;  /* 0x0000001c9f0b723e */ /* 0x008fe200000000ff */
[----:B------:R-:W-:Y:S01]  /*cc00*/  FADD.FTZ R0, R143, R5 ;  /* 0x000000058f007221 */ /* 0x000fe20000010000 */
[----:B------:R-:W-:Y:S02]  /*cc10*/  MOV R190, R185 ;  /* 0x000000b900be7202 */ /* 0x000fe40000000f00 */
[----:B------:R-:W-:-:S02]  /*cc20*/  MOV R185, R187 ;  /* 0x000000bb00b97202 */ /* 0x000fc40000000f00 */
[----:B------:R-:W-:Y:S02]  /*cc30*/  F2FP.F16.F32.PACK_AB R4, R222, R219 ;  /* 0x000000dbde04723e */ /* 0x000fe400000000ff */
[----:B------:R-:W-:Y:S02]  /*cc40*/  F2FP.F16.F32.PACK_AB R5, R218, R216 ;  /* 0x000000d8da05723e */ /* 0x000fe400000000ff */
[----:B------:R-:W-:Y:S02]  /*cc50*/  F2FP.F16.F32.PACK_AB R6, R156, R30 ;  /* 0x0000001e9c06723e */ /* 0x000fe400000000ff */
[----:B------:R-:W-:Y:S01]  /*cc60*/  F2FP.F16.F32.PACK_AB R7, R132, R217 ;  /* 0x000000d98407723e */ /* 0x000fe200000000ff */
[----:B------:R-:W-:Y:S01]  /*cc70*/  IMAD.MOV.U32 R155, RZ, RZ, R158 ;  /* 0x000000ffff9b7224 */ /* 0x000fe200078e009e */
[----:B------:R-:W-:Y:S01]  /*cc80*/  MOV R187, R35 ;  /* 0x0000002300bb7202 */ /* 0x000fe20000000f00 */
[----:B------:R-:W-:Y:S01]  /*cc90*/  HMMA.16816.F32 R40, R8, R22, R60 ;  /* 0x000000160828723c */ /* 0x000fe2000000183c */
[----:B------:R-:W-:Y:S01]  /*cca0*/  MOV R154, R157 ;  /* 0x0000009d009a7202 */ /* 0x000fe20000000f00 */
[--C-:B------:R-:W-:Y:S01]  /*ccb0*/  FFMA.FTZ R34, R226, UR22, -R12.reuse ;  /* 0x00000016e2227c23 */ /* 0x100fe2000801080c */
[----:B------:R-:W-:Y:S01]  /*ccc0*/  MOV R158, R188 ;  /* 0x000000bc009e7202 */ /* 0x000fe20000000f00 */
[----:B------:R-:W-:Y:S01]  /*ccd0*/  FFMA.FTZ R33, R227, UR22, -R12 ;  /* 0x00000016e3217c23 */ /* 0x000fe2000801080c */
[----:B------:R-:W-:-:S02]  /*cce0*/  MOV R157, R189 ;  /* 0x000000bd009d7202 */ /* 0x000fc40000000f00 */
[----:B------:R-:W-:Y:S01]  /*ccf0*/  MOV R152, R190 ;  /* 0x000000be00987202 */ /* 0x000fe20000000f00 */
[----:B------:R-:W-:Y:S01]  /*cd00*/  IMAD.MOV.U32 R60, RZ, RZ, R191 ;  /* 0x000000ffff3c7224 */ /* 0x000fe200078e00bf */
[----:B------:R-:W-:Y:S01]  /*cd10*/  MOV R188, R184 ;  /* 0x000000b800bc7202 */ /* 0x000fe20000000f00 */
[----:B------:R-:W-:Y:S01]  /*cd20*/  IMAD.MOV.U32 R191, RZ, RZ, R187 ;  /* 0x000000ffffbf7224 */ /* 0x000fe200078e00bb */
[----:B------:R-:W-:Y:S01]  /*cd30*/  MOV R189, R185 ;  /* 0x000000b900bd7202 */ /* 0x000fe20000000f00 */
[--C-:B------:R-:W-:Y:S01]  /*cd40*/  FFMA.FTZ R32, R225, UR22, -R12.reuse ;  /* 0x00000016e1207c23 */ /* 0x100fe2000801080c */
[----:B------:R-:W-:Y:S01]  /*cd50*/  MOV R190, R186 ;  /* 0x000000ba00be7202 */ /* 0x000fe20000000f00 */
[----:B------:R-:W-:Y:S01]  /*cd60*/  FFMA.FTZ R35, R224, UR22, -R12 ;  /* 0x00000016e0237c23 */ /* 0x000fe2000801080c */
[----:B------:R-:W-:Y:S01]  /*cd70*/  FADD.FTZ R2, R140, R45 ;  /* 0x0000002d8c027221 */ /* 0x000fe20000010000 */
[----:B------:R-:W-:Y:S01]  /*cd80*/  FADD.FTZ R135, R141, R44 ;  /* 0x0000002c8d877221 */ /* 0x000fe20000010000 */
[----:B------:R-:W-:Y:S01]  /*cd90*/  HMMA.16816.F32 R184, R4, R16, R68 ;  /* 0x0000001004b8723c */ /* 0x000fe20000001844 */
[----:B------:R-:W-:Y:S01]  /*cda0*/  MOV R226, R154 ;  /* 0x0000009a00e27202 */ /* 0x000fe20000000f00 */
[----:B------:R-:W1:Y:S01]  /*cdb0*/  LDSM.16.MT88.4 R12, [R232+0xd000] ;  /* 0x00d00000e80c783b */ /* 0x000e620000004200 */
[----:B------:R-:W-:Y:S01]  /*cdc0*/  MOV R227, R155 ;  /* 0x0000009b00e37202 */ /* 0x000fe20000000f00 */
[----:B------:R-:W-:Y:S01]  /*cdd0*/  IMAD.MOV.U32 R143, RZ, RZ, R171 ;  /* 0x000000ffff8f7224 */ /* 0x000fe200078e00ab */
[----:B------:R-:W-:Y:S01]  /*cde0*/  MOV R140, R168 ;  /* 0x000000a8008c7202 */ /* 0x000fe20000000f00 */
[----:B------:R-:W-:Y:S01]  /*cdf0*/  HMMA.16816.F32 R172, R8, R20, R172 ;  /* 0x0000001408ac723c */ /* 0x000fe200000018ac */
[----:B------:R-:W-:Y:S01]  /*ce00*/  MOV R141, R169 ;  /* 0x000000a9008d7202 */ /* 0x000fe20000000f00 */
[----:B------:R-:W-:Y:S01]  /*ce10*/  IMAD.MOV.U32 R154, RZ, RZ, R211 ;  /* 0x000000ffff9a7224 */ /* 0x000fe200078e00d3 */
[----:B------:R-:W-:-:S02]  /*ce20*/  MOV R142, R170 ;  /* 0x000000aa008e7202 */ /* 0x000fc40000000f00 */
[----:B------:R-:W-:Y:S01]  /*ce30*/  MOV R69, R208 ;  /* 0x000000d000457202 */ /* 0x000fe20000000f00 */
[----:B------:R-:W-:Y:S01]  /*ce40*/  HMMA.16816.F32 R176, R4, R20, R176 ;  /* 0x0000001404b0723c */ /* 0x000fe200000018b0 */
[----:B------:R-:W-:Y:S02]  /*ce50*/  MOV R70, R209 ;  /* 0x000000d100467202 */ /* 0x000fe40000000f00 */
[----:B------:R-:W-:-:S03]  /*ce60*/  MOV R155, R210 ;  /* 0x000000d2009b7202 */ /* 0x000fc60000000f00 */
[----:B------:R-:W-:Y:S01]  /*ce70*/  HMMA.16816.F32 R180, R4, R22, R180 ;  /* 0x0000001604b4723c */ /* 0x000fe200000018b4 */
[----:B------:R-:W2:Y:S05]  /*ce80*/  LDSM.16.MT88.4 R20, [R229+0xf000] ;  /* 0x00f00000e514783b */ /* 0x000eaa0000004200 */
[----:B------:R-:W-:Y:S06]  /*ce90*/  HMMA.16816.F32 R168, R8, R16, R76 ;  /* 0x0000001008a8723c */ /* 0x000fec000000184c */
[-C--:B------:R-:W-:Y:S06]  /*cea0*/  HMMA.16816.F32 R64, R4, R18.reuse, R64 ;  /* 0x000000120440723c */ /* 0x080fec0000001840 */
[----:B------:R-:W-:Y:S01]  /*ceb0*/  HMMA.16816.F32 R208, R8, R18, R56 ;  /* 0x0000001208d0723c */ /* 0x000fe20000001838 */
[----:B------:R-:W3:Y:S01]  /*cec0*/  LDSM.16.MT88.4 R16, [R230+0xf000] ;  /* 0x00f00000e610783b */ /* 0x000ee20000004200 */
[----:B------:R-:W-:Y:S01]  /*ced0*/  IMAD.MOV.U32 R225, RZ, RZ, R140 ;  /* 0x000000ffffe17224 */ /* 0x000fe200078e008c */
[----:B------:R-:W-:-:S02]  /*cee0*/  MOV R61, R141 ;  /* 0x0000008d003d7202 */ /* 0x000fc40000000f00 */
[----:B------:R-:W-:Y:S02]  /*cef0*/  MOV R62, R142 ;  /* 0x0000008e003e7202 */ /* 0x000fe40000000f00 */
[----:B------:R-:W-:Y:S02]  /*cf00*/  MOV R63, R143 ;  /* 0x0000008f003f7202 */ /* 0x000fe40000000f00 */
[----:B-1----:R-:W-:Y:S01]  /*cf10*/  HMMA.16816.F32 R140, R8, R14, R72 ;  /* 0x0000000e088c723c */ /* 0x002fe20000001848 */
[----:B------:R-:W-:Y:S02]  /*cf20*/  IMAD.MOV.U32 R68, RZ, RZ, R158 ;  /* 0x000000ffff447224 */ /* 0x000fe400078e009e */
[----:B------:R-:W-:Y:S01]  /*cf30*/  FADD.FTZ R133, R235, R2 ;  /* 0x00000002eb857221 */ /* 0x000fe20000010000 */
[----:B------:R-:W-:Y:S01]  /*cf40*/  MOV R71, R25 ;  /* 0x0000001900477202 */ /* 0x000fe20000000f00 */
[----:B------:R-:W-:Y:S01]  /*cf50*/  IMAD.MOV.U32 R224, RZ, RZ, R167 ;  /* 0x000000ffffe07224 */ /* 0x000fe200078e00a7 */
[----:B------:R-:W-:Y:S01]  /*cf60*/  MOV R158, R212 ;  /* 0x000000d4009e7202 */ /* 0x000fe20000000f00 */
[----:B------:R-:W1:Y:S01]  /*cf70*/  LDSM.16.MT88.4 R24, [R231+0xd000] ;  /* 0x00d00000e718783b */ /* 0x000e620000004200 */
[----:B------:R-:W-:Y:S01]  /*cf80*/  MOV R212, R166 ;  /* 0x000000a600d47202 */ /* 0x000fe20000000f00 */
[C---:B--2---:R-:W-:Y:S06]  /*cf90*/  HMMA.16816.F32 R72, R4.reuse, R20, R88 ;  /* 0x000000140448723c */ /* 0x044fec0000001858 */
[----:B------:R-:W-:Y:S01]  /*cfa0*/  HMMA.16816.F32 R76, R4, R22, R128 ;  /* 0x00000016044c723c */ /* 0x000fe20000001880 */
[----:B------:R-:W-:Y:S01]  /*cfb0*/  MOV R2, R165 ;  /* 0x000000a500027202 */ /* 0x000fe20000000f00 */
[----:B------:R-:W-:Y:S01]  /*cfc0*/  MUFU.EX2 R223, R223 ;  /* 0x000000df00df7308 */ /* 0x000fe20000000800 */
[----:B------:R-:W-:Y:S01]  /*cfd0*/  MOV R59, R164 ;  /* 0x000000a4003b7202 */ /* 0x000fe20000000f00 */
[----:B------:R2:W5:Y:S03]  /*cfe0*/  LDL.LU R235, [R1+0x7c] ;  /* 0x00007c0001eb7983 */ /* 0x0005660000300800 */
[----:B------:R-:W-:-:S02]  /*cff0*/  MOV R129, R29 ;  /* 0x0000001d00817202 */ /* 0x000fc40000000f00 */
[----:B------:R-:W-:Y:S01]  /*d000*/  MOV R128, R28 ;  /* 0x0000001c00807202 */ /* 0x000fe20000000f00 */
[----:B---3--:R-:W-:Y:S07]  /*d010*/  HMMA.16816.F32 R88, R4, R16, R112 ;  /* 0x000000100458723c */ /* 0x008fee0000001870 */
[----:B------:R-:W-:Y:S01]  /*d020*/  IMAD.MOV.U32 R115, RZ, RZ, R30 ;  /* 0x000000ffff737224 */ /* 0x000fe200078e001e */
[----:B------:R-:W-:Y:S02]  /*d030*/  MOV R114, R31 ;  /* 0x0000001f00727202 */ /* 0x000fe40000000f00 */
[----:B------:R-:W3:Y:S01]  /*d040*/  LDSM.16.MT88.4 R28, [R231+0xf000] ;  /* 0x00f00000e71c783b */ /* 0x000ee20000004200 */
[-C--:B------:R-:W-:Y:S06]  /*d050*/  HMMA.16816.F32 R164, R8, R12.reuse, R52 ;  /* 0x0000000c08a4723c */ /* 0x080fec0000001834 */
[C---:B------:R-:W-:Y:S06]  /*d060*/  HMMA.16816.F32 R48, R4.reuse, R12, R48 ;  /* 0x0000000c0430723c */ /* 0x040fec0000001830 */
[----:B------:R-:W-:Y:S01]  /*d070*/  HMMA.16816.F32 R196, R4, R14, R196 ;  /* 0x0000000e04c4723c */ /* 0x000fe200000018c4 */
[----:B------:R-:W4:Y:S01]  /*d080*/  LDSM.16.MT88.4 R12, [R232+0xf000] ;  /* 0x00f00000e80c783b */ /* 0x000f220000004200 */
[----:B------:R-:W-:-:S02]  /*d090*/  MOV R113, R46 ;  /* 0x0000002e00717202 */ /* 0x000fc40000000f00 */
[----:B------:R-:W-:Y:S02]  /*d0a0*/  MOV R112, R47 ;  /* 0x0000002f00707202 */ /* 0x000fe40000000f00 */
[----:B------:R-:W-:Y:S01]  /*d0b0*/  HMMA.16816.F32 R44, R4, R18, R100 ;  /* 0x00000012042c723c */ /* 0x000fe20000001864 */
[----:B------:R-:W-:-:S06]  /*d0c0*/  MOV R130, R60 ;  /* 0x0000003c00827202 */ /* 0x000fcc0000000f00 */
[----:B------:R-:W-:Y:S01]  /*d0d0*/  MOV R101, R69 ;  /* 0x0000004500657202 */ /* 0x000fe20000000f00 */
[----:B-1----:R-:W-:Y:S01]  /*d0e0*/  HMMA.16816.F32 R200, R4, R24, R200 ;  /* 0x0000001804c8723c */ /* 0x002fe200000018c8 */
[----:B------:R-:W-:Y:S01]  /*d0f0*/  MOV R100, R70 ;  /* 0x0000004600647202 */ /* 0x000fe20000000f00 */
[----:B------:R-:W-:Y:S01]  /*d100*/  IMAD.MOV.U32 R103, RZ, RZ, R59 ;  /* 0x000000ffff677224 */ /* 0x000fe200078e003b */
[----:B------:R-:W-:-:S03]  /*d110*/  MOV R102, R68 ;  /* 0x0000004400667202 */ /* 0x000fc60000000f00 */
[C---:B------:R-:W-:Y:S06]  /*d120*/  HMMA.16816.F32 R204, R4.reuse, R26, R204 ;  /* 0x0000001a04cc723c */ /* 0x040fec00000018cc */
[----:B---3--:R-:W-:Y:S07]  /*d130*/  HMMA.16816.F32 R52, R4, R30, R124 ;  /* 0x0000001e0434723c */ /* 0x008fee000000187c */
[----:B------:R-:W-:Y:S01]  /*d140*/  IMAD.MOV.U32 R127, RZ, RZ, R63 ;  /* 0x000000ffff7f7224 */ /* 0x000fe200078e003f */
[----:B------:R-:W-:Y:S01]  /*d150*/  HMMA.16816.F32 R160, R8, R24, R160 ;  /* 0x0000001808a0723c */ /* 0x000fe200000018a0 */
[----:B------:R-:W-:-:S02]  /*d160*/  MOV R125, R61 ;  /* 0x0000003d007d7202 */ /* 0x000fc40000000f00 */
[----:B------:R-:W-:-:S03]  /*d170*/  MOV R126, R62 ;  /* 0x0000003e007e7202 */ /* 0x000fc60000000f00 */
[----:B------:R-:W-:Y:S01]  /*d180*/  HMMA.16816.F32 R24, R8, R26, R148 ;  /* 0x0000001a0818723c */ /* 0x000fe20000001894 */
[----:B------:R-:W-:-:S05]  /*d190*/  MOV R124, R112 ;  /* 0x00000070007c7202 */ /* 0x000fca0000000f00 */
[----:B----4-:R-:W-:Y:S01]  /*d1a0*/  HMMA.16816.F32 R104, R4, R12, R104 ;  /* 0x0000000c0468723c */ /* 0x010fe20000001868 */
[----:B------:R-:W-:Y:S02]  /*d1b0*/  MOV R150, R127 ;  /* 0x0000007f00967202 */ /* 0x000fe40000000f00 */
[----:B------:R-:W-:-:S03]  /*d1c0*/  MOV R151, R100 ;  /* 0x0000006400977202 */ /* 0x000fc60000000f00 */
[----:B------:R-:W-:Y:S01]  /*d1d0*/  HMMA.16816.F32 R108, R4, R14, R108 ;  /* 0x0000000e046c723c */ /* 0x000fe2000000186c */
[----:B------:R-:W-:-:S05]  /*d1e0*/  MOV R149, R150 ;  /* 0x0000009600957202 */ /* 0x000fca0000000f00 */
[----:B------:R-:W-:Y:S01]  /*d1f0*/  HMMA.16816.F32 R120, R4, R28, R120 ;  /* 0x0000001c0478723c */ /* 0x000fe20000001878 */
[----:B------:R-:W-:Y:S02]  /*d200*/  MOV R127, R158 ;  /* 0x0000009e007f7202 */ /* 0x000fe40000000f00 */
[----:B------:R-:W-:-:S03]  /*d210*/  MOV R112, R156 ;  /* 0x0000009c00707202 */ /* 0x000fc60000000f00 */
[----:B------:R-:W-:Y:S01]  /*d220*/  HMMA.16816.F32 R60, R8, R22, R136 ;  /* 0x00000016083c723c */ /* 0x000fe20000001888 */
[----:B------:R-:W-:Y:S01]  /*d230*/  IMAD.MOV.U32 R5, RZ, RZ, R101 ;  /* 0x000000ffff057224 */ /* 0x000fe200078e0065 */
[----:B------:R-:W-:Y:S01]  /*d240*/  MOV R6, R102 ;  /* 0x0000006600067202 */ /* 0x000fe20000000f00 */
[----:B------:R1:W3:Y:S01]  /*d250*/  MUFU.EX2 R139, R125 ;  /* 0x0000007d008b7308 */ /* 0x0002e20000000800 */
[----:B------:R-:W-:Y:S02]  /*d260*/  MOV R4, R126 ;  /* 0x0000007e00047202 */ /* 0x000fe40000000f00 */
[----:B------:R-:W-:Y:S02]  /*d270*/  MOV R7, R103 ;  /* 0x0000006700077202 */ /* 0x000fe40000000f00 */
[----:B------:R-:W-:Y:S02]  /*d280*/  MOV R126, R157 ;  /* 0x0000009d007e7202 */ /* 0x000fe40000000f00 */
[----:B------:R-:W-:-:S02]  /*d290*/  MOV R150, R151 ;  /* 0x0000009700967202 */ /* 0x000fc40000000f00 */
[----:B------:R-:W-:Y:S01]  /*d2a0*/  MOV R151, R5 ;  /* 0x0000000500977202 */ /* 0x000fe20000000f00 */
[----:B------:R-:W-:Y:S01]  /*d2b0*/  IMAD.MOV.U32 R5, RZ, RZ, R6 ;  /* 0x000000ffff057224 */ /* 0x000fe200078e0006 */
[----:B------:R-:W-:Y:S01]  /*d2c0*/  MOV R6, R7 ;  /* 0x0000000700067202 */ /* 0x000fe20000000f00 */
[----:B------:R-:W-:Y:S02]  /*d2d0*/  IMAD.MOV.U32 R148, RZ, RZ, R149 ;  /* 0x000000ffff947224 */ /* 0x000fe400078e0095 */
[----:B-1----:R-:W-:Y:S02]  /*d2e0*/  IMAD.MOV.U32 R125, RZ, RZ, R113 ;  /* 0x000000ffff7d7224 */ /* 0x002fe400078e0071 */
[----:B------:R-:W-:Y:S02]  /*d2f0*/  IMAD.MOV.U32 R113, RZ, RZ, R159 ;  /* 0x000000ffff717224 */ /* 0x000fe400078e009f */
[----:B------:R-:W1:Y:S01]  /*d300*/  LDSM.16.MT88.4 R156, [R229+0xd800] ;  /* 0x00d80000e59c783b */ /* 0x000e620000004200 */
[----:B------:R-:W-:-:S02]  /*d310*/  MOV R7, R124 ;  /* 0x0000007c00077202 */ /* 0x000fc40000000f00 */
[----:B------:R-:W-:Y:S01]  /*d320*/  MOV R124, R125 ;  /* 0x0000007d007c7202 */ /* 0x000fe20000000f00 */
[----:B------:R-:W-:Y:S01]  /*d330*/  IMAD.MOV.U32 R125, RZ, RZ, R126 ;  /* 0x000000ffff7d7224 */ /* 0x000fe200078e007e */
[----:B------:R-:W-:Y:S01]  /*d340*/  MOV R149, R150 ;  /* 0x0000009600957202 */ /* 0x000fe20000000f00 */
[----:B------:R-:W-:Y:S01]  /*d350*/  IMAD.MOV.U32 R131, RZ, RZ, R71 ;  /* 0x000000ffff837224 */ /* 0x000fe200078e0047 */
[----:B------:R-:W-:Y:S01]  /*d360*/  MOV R150, R151 ;  /* 0x0000009700967202 */ /* 0x000fe20000000f00 */
[----:B------:R-:W-:Y:S01]  /*d370*/  HMMA.16816.F32 R68, R8, R20, R144 ;  /* 0x000000140844723c */ /* 0x000fe20000001890 */
[----:B------:R-:W-:Y:S02]  /*d380*/  MOV R126, R127 ;  /* 0x0000007f007e7202 */ /* 0x000fe40000000f00 */
[----:B------:R-:W-:Y:S01]  /*d390*/  MOV R151, R5 ;  /* 0x0000000500977202 */ /* 0x000fe20000000f00 */
[----:B------:R-:W-:Y:S01]  /*d3a0*/  IMAD.MOV.U32 R5, RZ, RZ, R6 ;  /* 0x000000ffff057224 */ /* 0x000fe200078e0006 */
[----:B------:R-:W-:-:S02]  /*d3b0*/  MOV R127, R112 ;  /* 0x00000070007f7202 */ /* 0x000fc40000000f00 */
[----:B------:R-:W-:Y:S01]  /*d3c0*/  MOV R112, R113 ;  /* 0x0000007100707202 */ /* 0x000fe20000000f00 */
        /* <DEDUP_REMOVED lines=10> */
[----:B------:R-:W-:Y:S02]  /*d470*/  MOV R150, R151 ;  /* 0x0000009700967202 */ /* 0x000fe40000000f00 */
[----:B------:R-:W-:Y:S01]  /*d480*/  MOV R128, R129 ;  /* 0x0000008100807202 */ /* 0x000fe20000000f00 */
        /* <DEDUP_REMOVED lines=8> */
[----:B------:R-:W-:Y:S01]  /*d510*/  IMAD.MOV.U32 R113, RZ, RZ, R114 ;  /* 0x000000ffff717224 */ /* 0x000fe200078e0072 */
[----:B------:R-:W-:Y:S01]  /*d520*/  MOV R6, R7 ;  /* 0x0000000700067202 */ /* 0x000fe20000000f00 */
[----:B------:R-:W-:Y:S01]  /*d530*/  HMMA.16816.F32 R20, R8, R18, R96 ;  /* 0x000000120814723c */ /* 0x000fe20000001860 */
[----:B------:R-:W-:Y:S01]  /*d540*/  MOV R7, R124 ;  /* 0x0000007c00077202 */ /* 0x000fe20000000f00 */
[----:B------:R-:W-:Y:S01]  /*d550*/  MUFU.EX2 R221, R221 ;  /* 0x000000dd00dd7308 */ /* 0x000fe20000000800 */
[----:B------:R-:W-:-:S03]  /*d560*/  MOV R131, R2 ;  /* 0x0000000200837202 */ /* 0x000fc60000000f00 */
[----:B------:R-:W-:Y:S01]  /*d570*/  HMMA.16816.F32 R36, R8, R30, R36 ;  /* 0x0000001e0824723c */ /* 0x000fe20000001824 */
[----:B------:R-:W-:-:S03]  /*d580*/  MOV R114, R115 ;  /* 0x0000007300727202 */ /* 0x000fc60000000f00 */
[----:B------:R-:W-:Y:S01]  /*d590*/  MUFU.EX2 R212, R212 ;  /* 0x000000d400d47308 */ /* 0x000fe20000000800 */
[----:B------:R-:W-:Y:S01]  /*d5a0*/  MOV R124, R125 ;  /* 0x0000007d007c7202 */ /* 0x000fe20000000f00 */
[----:B------:R-:W-:Y:S01]  /*d5b0*/  HMMA.16816.F32 R100, R8, R12, R92 ;  /* 0x0000000c0864723c */ /* 0x000fe2000000185c */
[----:B------:R-:W-:Y:S01]  /*d5c0*/  MOV R115, R128 ;  /* 0x0000008000737202 */ /* 0x000fe20000000f00 */
[----:B------:R-:W-:Y:S01]  /*d5d0*/  IMAD.MOV.U32 R125, RZ, RZ, R126 ;  /* 0x000000ffff7d7224 */ /* 0x000fe200078e007e */
[----:B------:R-:W-:-:S03]  /*d5e0*/  MOV R2, R3 ;  /* 0x0000000300027202 */ /* 0x000fc60000000f00 */
[----:B------:R-:W-:Y:S01]  /*d5f0*/  MUFU.EX2 R215, R215 ;  /* 0x000000d700d77308 */ /* 0x000fe20000000800 */
[----:B------:R-:W-:Y:S01]  /*d600*/  HMMA.16816.F32 R16, R8, R14, R84 ;  /* 0x0000000e0810723c */ /* 0x000fe20000001854 */
[----:B------:R-:W-:Y:S01]  /*d610*/  MOV R128, R129 ;  /* 0x0000008100807202 */ /* 0x000fe20000000f00 */
[----:B------:R-:W-:Y:S01]  /*d620*/  IMAD.MOV.U32 R129, RZ, RZ, R130 ;  /* 0x000000ffff817224 */ /* 0x000fe200078e0082 */
[----:B------:R-:W-:-:S04]  /*d630*/  MOV R126, R127 ;  /* 0x0000007f007e7202 */ /* 0x000fc80000000f00 */
[----:B------:R-:W4:Y:S01]  /*d640*/  MUFU.EX2 R213, R213 ;  /* 0x000000d500d57308 */ /* 0x000f220000000800 */
[----:B------:R-:W-:Y:S01]  /*d650*/  HMMA.16816.F32 R116, R8, R28, R80 ;  /* 0x0000001c0874723c */ /* 0x000fe20000001850 */
[----:B------:R-:W-:-:S06]  /*d660*/  MOV R127, R112 ;  /* 0x00000070007f7202 */ /* 0x000fcc0000000f00 */
[----:B------:R-:W-:Y:S01]  /*d670*/  MUFU.EX2 R220, R220 ;  /* 0x000000dc00dc7308 */ /* 0x000fe20000000800 */
[----:B------:R-:W-:-:S07]  /*d680*/  MOV R130, R131 ;  /* 0x0000008300827202 */ /* 0x000fce0000000f00 */
[----:B------:R-:W-:Y:S01]  /*d690*/  MUFU.EX2 R214, R214 ;  /* 0x000000d600d67308 */ /* 0x000fe20000000800 */
[----:B------:R-:W-:Y:S01]  /*d6a0*/  MOV R112, R113 ;  /* 0x0000007100707202 */ /* 0x000fe20000000f00 */
[----:B------:R-:W-:-:S06]  /*d6b0*/  IMAD.MOV.U32 R113, RZ, RZ, R114 ;  /* 0x000000ffff717224 */ /* 0x000fcc00078e0072 */
[----:B------:R-:W-:Y:S01]  /*d6c0*/  MUFU.EX2 R138, R192 ;  /* 0x000000c0008a7308 */ /* 0x000fe20000000800 */
[----:B------:R-:W-:-:S07]  /*d6d0*/  MOV R131, R2 ;  /* 0x0000000200837202 */ /* 0x000fce0000000f00 */
[----:B------:R-:W2:Y:S01]  /*d6e0*/  MUFU.EX2 R136, R194 ;  /* 0x000000c200887308 */ /* 0x000ea20000000800 */
[----:B------:R-:W-:-:S07]  /*d6f0*/  MOV R114, R115 ;  /* 0x0000007300727202 */ /* 0x000fce0000000f00 */
[----:B------:R-:W-:Y:S01]  /*d700*/  MUFU.EX2 R137, R193 ;  /* 0x000000c100897308 */ /* 0x000fe20000000800 */
[----:B------:R-:W-:Y:S01]  /*d710*/  FADD.FTZ R2, R233, R0 ;  /* 0x00000000e9027221 */ /* 0x000fe20000010000 */
[----:B------:R-:W-:Y:S01]  /*d720*/  FADD.FTZ R4, R4, R135 ;  /* 0x0000008704047221 */ /* 0x000fe20000010000 */
[----:B------:R-:W-:Y:S05]  /*d730*/  LDSM.16.MT88.4 R96, [R230+0xf800] ;  /* 0x00f80000e660783b */ /* 0x000fea0000004200 */
[----:B------:R-:W-:Y:S01]  /*d740*/  MUFU.EX2 R15, R195 ;  /* 0x000000c3000f7308 */ /* 0x000fe20000000800 */
[----:B------:R-:W-:-:S07]  /*d750*/  MOV R115, R128 ;  /* 0x0000008000737202 */ /* 0x000fce0000000f00 */
[----:B------:R3:W-:Y:S08]  /*d760*/  MUFU.EX2 R12, R34 ;  /* 0x00000022000c7308 */ /* 0x0007f00000000800 */
[----:B------:R-:W1:Y:S08]  /*d770*/  MUFU.EX2 R13, R33 ;  /* 0x00000021000d7308 */ /* 0x000e700000000800 */
[----:B------:R-:W-:Y:S08]  /*d780*/  MUFU.EX2 R14, R32 ;  /* 0x00000020000e7308 */ /* 0x000ff00000000800 */
[----:B------:R-:W1:Y:S01]  /*d790*/  MUFU.EX2 R8, R35 ;  /* 0x0000002300087308 */ /* 0x000e620000000800 */
[----:B------:R-:W-:Y:S01]  /*d7a0*/  MOV R128, R129 ;  /* 0x0000008100807202 */ /* 0x000fe20000000f00 */
        /* <DEDUP_REMOVED lines=8> */
[----:B---3--:R-:W-:Y:S01]  /*d830*/  MOV R34, R127 ;  /* 0x0000007f00227202 */ /* 0x008fe20000000f00 */
[----:B------:R-:W-:Y:S01]  /*d840*/  FADD.FTZ R9, R124, R0 ;  /* 0x000000007c097221 */ /* 0x000fe20000010000 */
[----:B------:R-:W-:Y:S01]  /*d850*/  MOV R30, R128 ;  /* 0x00000080001e7202 */ /* 0x000fe20000000f00 */
[----:B------:R-:W-:Y:S01]  /*d860*/  IMAD.MOV.U32 R94, RZ, RZ, R131 ;  /* 0x000000ffff5e7224 */ /* 0x000fe200078e0083 */
[----:B------:R-:W-:Y:S01]  /*d870*/  MOV R11, R129 ;  /* 0x00000081000b7202 */ /* 0x000fe20000000f00 */
[----:B------:R-:W-:Y:S01]  /*d880*/  IMAD.MOV.U32 R133, RZ, RZ, R155 ;  /* 0x000000ffff857224 */ /* 0x000fe200078e009b */
[----:B------:R-:W-:-:S02]  /*d890*/  MOV R135, R130 ;  /* 0x0000008200877202 */ /* 0x000fc40000000f00 */
[----:B------:R-:W-:Y:S01]  /*d8a0*/  MOV R95, R152 ;  /* 0x00000098005f7202 */ /* 0x000fe20000000f00 */
[----:B------:R-:W-:Y:S01]  /*d8b0*/  FADD.FTZ R4, R148, R4 ;  /* 0x0000000494047221 */ /* 0x000fe20000010000 */
[----:B------:R-:W-:Y:S01]  /*d8c0*/  F2FP.F16.F32.PACK_AB R128, R223, R139 ;  /* 0x0000008bdf80723e */ /* 0x000fe200000000ff */
[----:B------:R-:W-:Y:S01]  /*d8d0*/  FADD.FTZ R2, R150, R2 ;  /* 0x0000000296027221 */ /* 0x000fe20000010000 */
[----:B----4-:R-:W-:Y:S01]  /*d8e0*/  F2FP.F16.F32.PACK_AB R129, R213, R215 ;  /* 0x000000d7d581723e */ /* 0x010fe200000000ff */
[----:B------:R-:W-:Y:S01]  /*d8f0*/  IMAD.MOV.U32 R31, RZ, RZ, R114 ;  /* 0x000000ffff1f7224 */ /* 0x000fe200078e0072 */
[----:B--2---:R-:W-:Y:S01]  /*d900*/  F2FP.F16.F32.PACK_AB R124, R136, R138 ;  /* 0x0000008a887c723e */ /* 0x004fe200000000ff */
[----:B------:R-:W2:Y:S01]  /*d910*/  LDSM.16.MT88.4 R144, [R231+0xd800] ;  /* 0x00d80000e790783b */ /* 0x000ea20000004200 */
[----:B-1----:R-:W-:Y:S02]  /*d920*/  F2FP.F16.F32.PACK_AB R125, R13, R12 ;  /* 0x0000000c0d7d723e */ /* 0x002fe400000000ff */
[----:B------:R-:W-:Y:S01]  /*d930*/  F2FP.F16.F32.PACK_AB R130, R212, R221 ;  /* 0x000000ddd482723e */ /* 0x000fe200000000ff */
[----:B------:R-:W-:Y:S01]  /*d940*/  LDSM.16.MT88.4 R80, [R229+0xf800] ;  /* 0x00f80000e550783b */ /* 0x000fe20000004200 */
[----:B------:R-:W-:-:S02]  /*d950*/  F2FP.F16.F32.PACK_AB R131, R214, R220 ;  /* 0x000000dcd683723e */ /* 0x000fc400000000ff */
[----:B------:R-:W-:Y:S01]  /*d960*/  F2FP.F16.F32.PACK_AB R126, R15, R137 ;  /* 0x000000890f7e723e */ /* 0x000fe200000000ff */
[----:B------:R1:W5:Y:S01]  /*d970*/  LDL.LU R234, [R1+0x78] ;  /* 0x0000780001ea7983 */ /* 0x0003620000300800 */
[----:B------:R-:W-:Y:S02]  /*d980*/  F2FP.F16.F32.PACK_AB R127, R8, R14 ;  /* 0x0000000e087f723e */ /* 0x000fe400000000ff */
[----:B------:R-:W-:Y:S02]  /*d990*/  MOV R134, R153 ;  /* 0x0000009900867202 */ /* 0x000fe40000000f00 */
[----:B------:R-:W-:Y:S01]  /*d9a0*/  MOV R35, R154 ;  /* 0x0000009a00237202 */ /* 0x000fe20000000f00 */
[----:B------:R-:W-:Y:S01]  /*d9b0*/  FADD.FTZ R3, R149, R3 ;  /* 0x0000000395037221 */ /* 0x000fe20000010000 */
[----:B------:R-:W3:Y:S01]  /*d9c0*/  LDSM.16.MT88.4 R152, [R230+0xd800] ;  /* 0x00d80000e698783b */ /* 0x000ee20000004200 */
[-C--:B------:R-:W-:Y:S01]  /*d9d0*/  HMMA.16816.F32 R172, R128, R156.reuse, R172 ;  /* 0x0000009c80ac723c */ /* 0x080fe200000018ac */
[----:B------:R-:W-:Y:S01]  /*d9e0*/  FADD.FTZ R10, R5, R4 ;  /* 0x00000004050a7221 */ /* 0x000fe20000010000 */
[----:B------:R-:W-:Y:S01]  /*d9f0*/  FADD.FTZ R3, R6, R3 ;  /* 0x0000000306037221 */ /* 0x000fe20000010000 */
[----:B------:R-:W-:Y:S01]  /*da00*/  FADD.FTZ R2, R7, R2 ;  /* 0x0000000207027221 */ /* 0x000fe20000010000 */
[----:B------:R-:W-:Y:S01]  /*da10*/  MOV R33, R112 ;  /* 0x0000007000217202 */ /* 0x000fe20000000f00 */
[----:B------:R-:W4:Y:S01]  /*da20*/  LDSM.16.MT88.4 R148, [R232+0xd800] ;  /* 0x00d80000e894783b */ /* 0x000f220000004200 */
[----:B------:R-:W-:Y:S01]  /*da30*/  HMMA.16816.F32 R176, R124, R156, R176 ;  /* 0x0000009c7cb0723c */ /* 0x000fe200000018b0 */
[----:B------:R-:W-:-:S02]  /*da40*/  MOV R32, R113 ;  /* 0x0000007100207202 */ /* 0x000fc40000000f00 */
[----:B------:R-:W-:Y:S03]  /*da50*/  LDSM.16.MT88.4 R4, [R231+0xf800] ;  /* 0x00f80000e704783b */ /* 0x000fe60000004200 */
[-C--:B------:R-:W-:Y:S01]  /*da60*/  HMMA.16816.F32 R180, R124, R158.reuse, R180 ;  /* 0x0000009e7cb4723c */ /* 0x080fe200000018b4 */
[----:B------:R-:W-:Y:S01]  /*da70*/  MOV R0, R191 ;  /* 0x000000bf00007202 */ /* 0x000fe20000000f00 */
[----:B------:R1:W5:Y:S04]  /*da80*/  LDL.LU R233, [R1+0x74] ;  /* 0x0000740001e97983 */ /* 0x0003680000300800 */
[----:B------:R-:W-:Y:S01]  /*da90*/  HMMA.16816.F32 R156, R128, R158, R40 ;  /* 0x0000009e809c723c */ /* 0x000fe20000001828 */
[----:B------:R-:W-:Y:S01]  /*daa0*/  FADD.FTZ R0, R0, R10 ;  /* 0x0000000a00007221 */ /* 0x000fe20000010000 */
[----:B------:R1:W5:Y:S05]  /*dab0*/  LDL.LU R228, [R1+0x70] ;  /* 0x0000700001e47983 */ /* 0x00036a0000300800 */
[----:B------:R-:W-:-:S02]  /*dac0*/  MOV R43, R115 ;  /* 0x00000073002b7202 */ /* 0x000fc40000000f00 */
[----:B------:R-:W1:Y:S01]  /*dad0*/  LDSM.16.MT88.4 R112, [R232+0xf800] ;  /* 0x00f80000e870783b */ /* 0x000e620000004200 */
[----:B------:R-:W-:Y:S01]  /*dae0*/  MOV R42, R188 ;  /* 0x000000bc002a7202 */ /* 0x000fe20000000f00 */
[----:B------:R-:W-:Y:S01]  /*daf0*/  IMAD.MOV.U32 R40, RZ, RZ, R190 ;  /* 0x000000ffff287224 */ /* 0x000fe200078e00be */
[----:B------:R-:W-:Y:S01]  /*db00*/  MOV R41, R189 ;  /* 0x000000bd00297202 */ /* 0x000fe20000000f00 */
[C---:B--2---:R-:W-:Y:S06]  /*db10*/  HMMA.16816.F32 R200, R124.reuse, R144, R200 ;  /* 0x000000907cc8723c */ /* 0x044fec00000018c8 */
[----:B---3--:R-:W-:Y:S07]  /*db20*/  HMMA.16816.F32 R188, R124, R154, R64 ;  /* 0x0000009a7cbc723c */ /* 0x008fee0000001840 */
[----:B------:R-:W-:-:S02]  /*db30*/  MOV R66, R94 ;  /* 0x0000005e00427202 */ /* 0x000fc40000000f00 */
[----:B------:R-:W-:Y:S01]  /*db40*/  MOV R67, R95 ;  /* 0x0000005f00437202 */ /* 0x000fe20000000f00 */
[C---:B------:R-:W-:Y:S02]  /*db50*/  HMMA.16816.F32 R184, R124.reuse, R152, R184 ;  /* 0x000000987cb8723c */ /* 0x040fe400000018b8 */
[----:B------:R-:W-:Y:S02]  /*db60*/  FADD.FTZ R3, R66, R3 ;  /* 0x0000000342037221 */ /* 0x000fe40000010000 */
[----:B------:R-:W-:Y:S02]  /*db70*/  FADD.FTZ R2, R67, R2 ;  /* 0x0000000243027221 */ /* 0x000fe40000010000 */
[----:B----4-:R-:W-:Y:S02]  /*db80*/  HMMA.16816.F32 R192, R124, R148, R48 ;  /* 0x000000947cc0723c */ /* 0x010fe40000001830 */
[----:B------:R-:W-:-:S04]  /*db90*/  FADD.FTZ R2, R43, R2 ;  /* 0x000000022b027221 */ /* 0x000fc80000010000 */
        /* <DEDUP_REMOVED lines=17> */
[----:B------:R-:W-:Y:S01]  /*dcb0*/  FADD.FTZ R5, R40, R9 ;  /* 0x0000000928057221 */ /* 0x000fe20000010000 */
[----:B------:R-:W-:-:S04]  /*dcc0*/  FADD.FTZ R4, R41, R0 ;  /* 0x0000000029047221 */ /* 0x000fc80000010000 */
[----:B------:R-:W-:Y:S01]  /*dcd0*/  HMMA.16816.F32 R148, R128, R150, R140 ;  /* 0x000000968094723c */ /* 0x000fe2000000188c */
[----:B------:R-:W-:-:S05]  /*dce0*/  FADD.FTZ R0, R133, R5 ;  /* 0x0000000585007221 */ /* 0x000fca0000010000 */
[C---:B------:R-:W-:Y:S06]  /*dcf0*/  HMMA.16816.F32 R144, R128.reuse, R146, R24 ;  /* 0x000000928090723c */ /* 0x040fec0000001818 */
[C---:B------:R-:W-:Y:S06]  /*dd00*/  HMMA.16816.F32 R80, R128.reuse, R82, R60 ;  /* 0x000000528050723c */ /* 0x040fec000000183c */
[C---:B------:R-:W-:Y:S06]  /*dd10*/  HMMA.16816.F32 R96, R128.reuse, R98, R20 ;  /* 0x000000628060723c */ /* 0x040fec0000001814 */
[----:B------:R-:W-:Y:S06]  /*dd20*/  HMMA.16816.F32 R112, R128, R114, R16 ;  /* 0x000000728070723c */ /* 0x000fec0000001810 */
[-C--:B------:R-:W-:Y:S06]  /*dd30*/  HMMA.16816.F32 R124, R124, R6.reuse, R52 ;  /* 0x000000067c7c723c */ /* 0x080fec0000001834 */
[----:B------:R-:W-:Y:S07]  /*dd40*/  HMMA.16816.F32 R128, R128, R6, R36 ;  /* 0x000000068080723c */ /* 0x000fee0000001824 */
[----:B------:R-:W-:Y:S01]  /*dd50*/  FADD.FTZ R6, R42, R3 ;  /* 0x000000032a067221 */ /* 0x000fe20000010000 */
[----:B------:R-:W-:Y:S01]  /*dd60*/  FADD.FTZ R3, R35, R4 ;  /* 0x0000000423037221 */ /* 0x000fe20000010000 */
[----:B------:R-:W-:-:S02]  /*dd70*/  FADD.FTZ R4, R135, R2 ;  /* 0x0000000287047221 */ /* 0x000fc40000010000 */
        /* <DEDUP_REMOVED lines=30> */
[----:B------:R-:W-:-:S03]  /*df60*/  FADD.FTZ R0, R8, R0 ;  /* 0x0000000008007221 */ /* 0x000fc60000010000 */
[----:B------:R1:W-:Y:S04]  /*df70*/  STL [R1+0x24], R4 ;  /* 0x0000240401007387 */ /* 0x0003e80000100800 */
[----:B------:R1:W-:Y:S04]  /*df80*/  STL [R1+0x28], R3 ;  /* 0x0000280301007387 */ /* 0x0003e80000100800 */
[----:B------:R1:W-:Y:S04]  /*df90*/  STL [R1+0x48], R2 ;  /* 0x0000480201007387 */ /* 0x0003e80000100800 */
[----:B------:R1:W-:Y:S01]  /*dfa0*/  STL [R1+0x4c], R0 ;  /* 0x00004c0001007387 */ /* 0x0003e20000100800 */
[----:B------:R-:W-:Y:S01]  /*dfb0*/  IMAD.MOV.U32 R136, RZ, RZ, R224 ;  /* 0x000000ffff887224 */ /* 0x000fe200078e00e0 */
[----:B------:R-:W-:-:S02]  /*dfc0*/  MOV R137, R225 ;  /* 0x000000e100897202 */ /* 0x000fc40000000f00 */
[----:B------:R-:W-:Y:S02]  /*dfd0*/  MOV R134, R227 ;  /* 0x000000e300867202 */ /* 0x000fe40000000f00 */
[----:B------:R-:W-:Y:S01]  /*dfe0*/  MOV R135, R226 ;  /* 0x000000e200877202 */ /* 0x000fe20000000f00 */
[----:B------:R-:W-:Y:S06]  /*dff0*/  @!P0 BRA `(.L_x_542) ;  /* 0x0000005000688947 */ /* 0x000fec0003800000 */
[----:B------:R-:W2:Y:S04]  /*e000*/  LDL.64 R226, [R1+0x40] ;  /* 0x0000400001e27983 */ /* 0x000ea80000100a00 */
[----:B------:R-:W3:Y:S01]  /*e010*/  LDL.64 R28, [R1+0x58] ;  /* 0x00005800011c7983 */ /* 0x000ee20000100a00 */
[----:B------:R-:W-:Y:S01]  /*e020*/  UIADD3 UR18, UR19, -0x3, URZ ;  /* 0xfffffffd13127890 */ /* 0x000fe2000fffe03f */
[----:B------:R-:W-:-:S04]  /*e030*/  DEPBAR.LE SB0, 0x0 ;  /* 0x000080000000791a */ /* 0x000fc80000000000 */
[----:B------:R-:W-:-:S04]  /*e040*/  USHF.R.S32.HI UR4, URZ, 0x1f, UR18 ;  /* 0x0000001f3f047899 */ /* 0x000fc80008011412 */
[----:B------:R-:W-:Y:S02]  /*e050*/  UIMAD UR4, UR4, UR6, URZ ;  /* 0x00000006040472a4 */ /* 0x000fe4000f8e023f */
[----:B------:R-:W-:Y:S02]  /*e060*/  UIMAD.WIDE.U32 UR26, UR18, UR6, URZ ;  /* 0x00000006121a72a5 */ /* 0x000fe4000f8e003f */
[----:B------:R-:W-:-:S04]  /*e070*/  UIMAD UR4, UR18, UR7, UR4 ;  /* 0x00000007120472a4 */ /* 0x000fc8000f8e0204 */
[----:B------:R-:W-:Y:S01]  /*e080*/  UIADD3 UR4, UR27, UR4, URZ ;  /* 0x000000041b047290 */ /* 0x000fe2000fffe03f */
[----:B-1----:R-:W-:Y:S02]  /*e090*/  IMAD.U32 R2, RZ, RZ, UR26 ;  /* 0x0000001aff027e24 */ /* 0x002fe4000f8e00ff */
[----:B--2---:R-:W-:Y:S02]  /*e0a0*/  IMAD.MOV.U32 R224, RZ, RZ, R226 ;  /* 0x000000ffffe07224 */ /* 0x004fe400078e00e2 */
[----:B------:R-:W2:Y:S01]  /*e0b0*/  LDL R226, [R1+0x8] ;  /* 0x0000080001e27983 */ /* 0x000ea20000100800 */
[----:B------:R-:W-:Y:S01]  /*e0c0*/  IMAD.U32 R3, RZ, RZ, UR27 ;  /* 0x0000001bff037e24 */ /* 0x000fe2000f8e00ff */
[----:B------:R-:W-:Y:S01]  /*e0d0*/  BAR.SYNC.DEFER_BLOCKING 0x0 ;  /* 0x0000000000007b1d */ /* 0x000fe20000010000 */
[----:B------:R-:W-:Y:S01]  /*e0e0*/  IMAD.MOV.U32 R225, RZ, RZ, R227 ;  /* 0x000000ffffe17224 */ /* 0x000fe200078e00e3 */
[----:B---3--:R-:W-:Y:S01]  /*e0f0*/  LEA R0, P0, R2, R28, 0x6 ;  /* 0x0000001c02007211 */ /* 0x008fe200078030ff */
[----:B------:R-:W-:-:S03]  /*e100*/  IMAD.U32 R3, RZ, RZ, UR4 ;  /* 0x00000004ff037e24 */ /* 0x000fc6000f8e00ff */
[----:B------:R-:W-:Y:S02]  /*e110*/  LEA R6, P1, R0, UR10, 0x1 ;  /* 0x0000000a00067c11 */ /* 0x000fe4000f8208ff */
[----:B------:R-:W-:Y:S02]  /*e120*/  LEA.HI.X R3, R2, R225, R3, 0x6, P0 ;  /* 0x000000e102037211 */ /* 0x000fe400000f3403 */
[----:B------:R-:W-:Y:S02]  /*e130*/  IADD3 R4, P0, R6, UR24, RZ ;  /* 0x0000001806047c10 */ /* 0x000fe4000ff1e0ff */
[----:B------:R-:W-:Y:S02]  /*e140*/  LEA.HI.X R7, R0, UR11, R3, 0x1, P1 ;  /* 0x0000000b00077c11 */ /* 0x000fe400088f0c03 */
[----:B------:R-:W-:Y:S02]  /*e150*/  IADD3 R2, P1, R4, UR24, RZ ;  /* 0x0000001804027c10 */ /* 0x000fe4000ff3e0ff */
[----:B------:R-:W-:-:S02]  /*e160*/  IADD3.X R5, R7, UR23, RZ, P0, !PT ;  /* 0x0000001707057c10 */ /* 0x000fc400087fe4ff */
[----:B------:R-:W-:Y:S02]  /*e170*/  IADD3 R8, P0, R2, UR24, RZ ;  /* 0x0000001802087c10 */ /* 0x000fe4000ff1e0ff */
[----:B------:R-:W-:-:S04]  /*e180*/  IADD3.X R3, R5, UR23, RZ, P1, !PT ;  /* 0x0000001705037c10 */ /* 0x000fc80008ffe4ff */
[----:B------:R-:W-:Y:S01]  /*e190*/  IADD3.X R9, R3, UR23, RZ, P0, !PT ;  /* 0x0000001703097c10 */ /* 0x000fe200087fe4ff */
[----:B------:R-:W-:Y:S01]  /*e1a0*/  @!PT LDS RZ, [RZ] ;  /* 0x00000000fffff984 */ /* 0x000fe20000000800 */
[----:B------:R-:W-:Y:S01]  /*e1b0*/  @!PT LDS RZ, [RZ] ;  /* 0x00000000fffff984 */ /* 0x000fe20000000800 */
[----:B------:R-:W-:Y:S01]  /*e1c0*/  @!PT LDS RZ, [RZ] ;  /* 0x00000000fffff984 */ /* 0x000fe20000000800 */
[----:B--2---:R-:W-:Y:S04]  /*e1d0*/  LDGSTS.E.BYPASS.LTC128B.128 [R226+0xc000], desc[UR20][R6.64] ;  /* 0x0c00000006e27fae */ /* 0x004fe8000b901d54 */
[----:B------:R-:W-:Y:S04]  /*e1e0*/  LDGSTS.E.BYPASS.LTC128B.128 [R226+0xe000], desc[UR20][R6.64+0x80] ;  /* 0x0e00008006e27fae */ /* 0x000fe8000b901d54 */
[----:B------:R-:W-:Y:S04]  /*e1f0*/  LDGSTS.E.BYPASS.LTC128B.128 [R226+0xc800], desc[UR20][R4.64] ;  /* 0x0c80000004e27fae */ /* 0x000fe8000b901d54 */
[----:B------:R1:W-:Y:S04]  /*e200*/  LDGSTS.E.BYPASS.LTC128B.128 [R226+0xe800], desc[UR20][R4.64+0x80] ;  /* 0x0e80008004e27fae */ /* 0x0003e8000b901d54 */
[----:B------:R-:W-:Y:S04]  /*e210*/  LDGSTS.E.BYPASS.LTC128B.128 [R226+0xd000], desc[UR20][R2.64] ;  /* 0x0d00000002e27fae */ /* 0x000fe8000b901d54 */
[----:B------:R-:W-:Y:S04]  /*e220*/  LDGSTS.E.BYPASS.LTC128B.128 [R226+0xf000], desc[UR20][R2.64+0x80] ;  /* 0x0f00008002e27fae */ /* 0x000fe8000b901d54 */
[----:B------:R-:W-:Y:S04]  /*e230*/  LDGSTS.E.BYPASS.LTC128B.128 [R226+0xd800], desc[UR20][R8.64] ;  /* 0x0d80000008e27fae */ /* 0x000fe8000b901d54 */
[----:B------:R2:W-:Y:S04]  /*e240*/  LDGSTS.E.BYPASS.LTC128B.128 [R226+0xf800], desc[UR20][R8.64+0x80] ;  /* 0x0f80008008e27fae */ /* 0x0005e8000b901d54 */
[----:B-----5:R-:W-:Y:S04]  /*e250*/  LDSM.16.M88.4 R16, [R235] ;  /* 0x00000000eb10783b */ /* 0x020fe80000000200 */
[----:B------:R-:W-:Y:S04]  /*e260*/  LDSM.16.M88.4 R12, [R235+0x2000] ;  /* 0x00200000eb0c783b */ /* 0x000fe80000000200 */
[----:B------:R-:W3:Y:S04]  /*e270*/  LDSM.16.M88.4 R36, [R228+0x9800] ;  /* 0x00980000e424783b */ /* 0x000ee80000000200 */
[----:B------:R-:W4:Y:S04]  /*e280*/  LDSM.16.M88.4 R44, [R228+0x8800] ;  /* 0x00880000e42c783b */ /* 0x000f280000000200 */
[----:B------:R-:W4:Y:S04]  /*e290*/  LDSM.16.M88.4 R40, [R228+0x9000] ;  /* 0x00900000e428783b */ /* 0x000f280000000200 */
[----:B-1----:R-:W-:Y:S04]  /*e2a0*/  LDSM.16.M88.4 R4, [R236+0x2000] ;  /* 0x00200000ec04783b */ /* 0x002fe80000000200 */
[----:B--2---:R-:W-:Y:S04]  /*e2b0*/  LDSM.16.M88.4 R8, [R236] ;  /* 0x00000000ec08783b */ /* 0x004fe80000000200 */
[----:B------:R-:W1:Y:S04]  /*e2c0*/  LDSM.16.M88.4 R20, [R244] ;  /* 0x00000000f414783b */ /* 0x000e680000000200 */
[----:B------:R-:W2:Y:S04]  /*e2d0*/  LDSM.16.M88.4 R28, [R246] ;  /* 0x00000000f61c783b */ /* 0x000ea80000000200 */
[----:B------:R-:W2:Y:S04]  /*e2e0*/  LDSM.16.M88.4 R24, [R245] ;  /* 0x00000000f518783b */ /* 0x000ea80000000200 */
[----:B------:R-:W2:Y:S04]  /*e2f0*/  LDSM.16.M88.4 R48, [R228+0x8000] ;  /* 0x00800000e430783b */ /* 0x000ea80000000200 */
[----:B------:R-:W2:Y:S01]  /*e300*/  LDSM.16.M88.4 R32, [R239] ;  /* 0x00000000ef20783b */ /* 0x000ea20000000200 */
[-C--:B---3--:R-:W-:Y:S03]  /*e310*/  HMMA.16816.F32 R56, R16, R36.reuse, RZ ;  /* 0x000000241038723c */ /* 0x088fe600000018ff */
[----:B------:R-:W0:Y:S03]  /*e320*/  LDGDEPBAR ;  /* 0x00000000000079af */ /* 0x000e260000000000 */
[----:B------:R-:W-:Y:S06]  /*e330*/  HMMA.16816.F32 R52, R12, R36, RZ ;  /* 0x000000240c34723c */ /* 0x000fec00000018ff */
[-C--:B----4-:R-:W-:Y:S06]  /*e340*/  HMMA.16816.F32 R136, R16, R44.reuse, RZ ;  /* 0x0000002c1088723c */ /* 0x090fec00000018ff */
[----:B------:R-:W-:Y:S06]  /*e350*/  HMMA.16816.F32 R132, R12, R44, RZ ;  /* 0x0000002c0c84723c */ /* 0x000fec00000018ff */
[-C--:B------:R-:W-:Y:S06]  /*e360*/  HMMA.16816.F32 R64, R16, R40.reuse, RZ ;  /* 0x000000281040723c */ /* 0x080fec00000018ff */
[----:B------:R-:W-:Y:S06]  /*e370*/  HMMA.16816.F32 R60, R12, R40, RZ ;  /* 0x000000280c3c723c */ /* 0x000fec00000018ff */
[-C--:B-1----:R-:W-:Y:S06]  /*e380*/  HMMA.16816.F32 R56, R8, R20.reuse, R56 ;  /* 0x000000140838723c */ /* 0x082fec0000001838 */
[----:B------:R-:W-:Y:S06]  /*e390*/  HMMA.16816.F32 R52, R4, R20, R52 ;  /* 0x000000140434723c */ /* 0x000fec0000001834 */
[-C--:B--2---:R-:W-:Y:S06]  /*e3a0*/  HMMA.16816.F32 R220, R8, R28.reuse, R136 ;  /* 0x0000001c08dc723c */ /* 0x084fec0000001888 */
[----:B------:R-:W-:Y:S06]  /*e3b0*/  HMMA.16816.F32 R216, R4, R28, R132 ;  /* 0x0000001c04d8723c */ /* 0x000fec0000001884 */
[----:B------:R-:W-:Y:S01]  /*e3c0*/  HMMA.16816.F32 R212, R8, R24, R64 ;  /* 0x0000001808d4723c */ /* 0x000fe20000001840 */
[----:B------:R-:W-:-:S02]  /*e3d0*/  IMAD.MOV.U32 R28, RZ, RZ, R56 ;  /* 0x000000ffff1c7224 */ /* 0x000fc400078e0038 */
[----:B------:R-:W-:Y:S02]  /*e3e0*/  IMAD.MOV.U32 R3, RZ, RZ, R57 ;  /* 0x000000ffff037224 */ /* 0x000fe400078e0039 */
[----:B------:R-:W-:Y:S01]  /*e3f0*/  IMAD.MOV.U32 R2, RZ, RZ, R58 ;  /* 0x000000ffff027224 */ /* 0x000fe200078e003a */
[----:B------:R-:W-:Y:S01]  /*e400*/  HMMA.16816.F32 R224, R4, R24, R60 ;  /* 0x0000001804e0723c */ /* 0x000fe2000000183c */
[----:B------:R-:W-:Y:S02]  /*e410*/  IMAD.MOV.U32 R0, RZ, RZ, R59 ;  /* 0x000000ffff007224 */ /* 0x000fe400078e003b */
[----:B------:R-:W-:Y:S02]  /*e420*/  IMAD.MOV.U32 R21, RZ, RZ, R54 ;  /* 0x000000ffff157224 */ /* 0x000fe400078e0036 */
[----:B------:R-:W-:Y:S01]  /*e430*/  IMAD.MOV.U32 R20, RZ, RZ, R55 ;  /* 0x000000ffff147224 */ /* 0x000fe200078e0037 */
[----:B------:R-:W-:Y:S01]  /*e440*/  HMMA.16816.F32 R208, R16, R48, RZ ;  /* 0x0000003010d0723c */ /* 0x000fe200000018ff */
[----:B------:R-:W-:-:S02]  /*e450*/  IMAD.MOV.U32 R25, RZ, RZ, R52 ;  /* 0x000000ffff197224 */ /* 0x000fc400078e0034 */
[----:B------:R-:W-:-:S03]  /*e460*/  IMAD.MOV.U32 R24, RZ, RZ, R53 ;  /* 0x000000ffff187224 */ /* 0x000fc600078e0035 */
        /* <DEDUP_REMOVED lines=8> */
[----:B------:R-:W-:Y:S01]  /*e4f0*/  HMMA.16816.F32 R16, R16, R38, RZ ;  /* 0x000000261010723c */ /* 0x000fe200000018ff */
[----:B------:R-:W-:-:S02]  /*e500*/  IMAD.MOV.U32 R36, RZ, RZ, R212 ;  /* 0x000000ffff247224 */ /* 0x000fc400078e00d4 */
[----:B------:R-:W-:-:S03]  /*e510*/  IMAD.MOV.U32 R29, RZ, RZ, R215 ;  /* 0x000000ffff1d7224 */ /* 0x000fc600078e00d7 */
[-C--:B------:R-:W-:Y:S06]  /*e520*/  HMMA.16816.F32 R208, R8, R32.reuse, R208 ;  /* 0x0000002008d0723c */ /* 0x080fec00000018d0 */
[C---:B------:R-:W-:Y:S06]  /*e530*/  HMMA.16816.F32 R140, R4.reuse, R32, R140 ;  /* 0x00000020048c723c */ /* 0x040fec000000188c */
[----:B------:R-:W-:Y:S01]  /*e540*/  HMMA.16816.F32 R64, R4, R34, R60 ;  /* 0x000000220440723c */ /* 0x000fe2000000183c */
[----:B------:R-:W-:-:S02]  /*e550*/  IMAD.MOV.U32 R33, RZ, RZ, R213 ;  /* 0x000000ffff217224 */ /* 0x000fc400078e00d5 */
[----:B------:R-:W-:-:S03]  /*e560*/  IMAD.MOV.U32 R32, RZ, RZ, R214 ;  /* 0x000000ffff207224 */ /* 0x000fc600078e00d6 */
[C---:B------:R-:W-:Y:S06]  /*e570*/  HMMA.16816.F32 R132, R4.reuse, R30, R56 ;  /* 0x0000001e0484723c */ /* 0x040fec0000001838 */
[C---:B------:R-:W-:Y:S06]  /*e580*/  HMMA.16816.F32 R136, R4.reuse, R26, R52 ;  /* 0x0000001a0488723c */ /* 0x040fec0000001834 */
[----:B------:R-:W-:Y:S01]  /*e590*/  HMMA.16816.F32 R212, R4, R22, R12 ;  /* 0x0000001604d4723c */ /* 0x000fe2000000180c */
[----:B------:R-:W-:Y:S04]  /*e5a0*/  LDSM.16.M88.4 R4, [R238+0x2000] ;  /* 0x00200000ee04783b */ /* 0x000fe80000000200 */
[----:B------:R-:W1:Y:S01]  /*e5b0*/  LDSM.16.M88.4 R12, [R234+0x8000] ;  /* 0x00800000ea0c783b */ /* 0x000e620000000200 */
[C---:B------:R-:W-:Y:S06]  /*e5c0*/  HMMA.16816.F32 R48, R8.reuse, R34, R48 ;  /* 0x000000220830723c */ /* 0x040fec0000001830 */
[C---:B------:R-:W-:Y:S06]  /*e5d0*/  HMMA.16816.F32 R44, R8.reuse, R30, R44 ;  /* 0x0000001e082c723c */ /* 0x040fec000000182c */
[C---:B------:R-:W-:Y:S06]  /*e5e0*/  HMMA.16816.F32 R40, R8.reuse, R26, R40 ;  /* 0x0000001a0828723c */ /* 0x040fec0000001828 */
[----:B------:R-:W-:Y:S01]  /*e5f0*/  HMMA.16816.F32 R16, R8, R22, R16 ;  /* 0x000000160810723c */ /* 0x000fe20000001810 */
[----:B------:R-:W2:Y:S05]  /*e600*/  LDSM.16.M88.4 R8, [R238] ;  /* 0x00000000ee08783b */ /* 0x000eaa0000000200 */
[C---:B-1----:R-:W-:Y:S06]  /*e610*/  HMMA.16816.F32 R60, R4.reuse, R12, R140 ;  /* 0x0000000c043c723c */ /* 0x042fec000000188c */
[----:B------:R-:W-:Y:S01]  /*e620*/  HMMA.16816.F32 R52, R4, R14, R64 ;  /* 0x0000000e0434723c */ /* 0x000fe20000001840 */
[----:B------:R-:W-:-:S02]  /*e630*/  IMAD.MOV.U32 R140, RZ, RZ, R25 ;  /* 0x000000ffff8c7224 */ /* 0x000fc400078e0019 */
[----:B------:R-:W-:-:S03]  /*e640*/  IMAD.MOV.U32 R141, RZ, RZ, R24 ;  /* 0x000000ffff8d7224 */ /* 0x000fc600078e0018 */
[C---:B--2---:R-:W-:Y:S06]  /*e650*/  HMMA.16816.F32 R56, R8.reuse, R12, R208 ;  /* 0x0000000c0838723c */ /* 0x044fec00000018d0 */
[----:B------:R-:W-:Y:S01]  /*e660*/  HMMA.16816.F32 R24, R8, R14, R48 ;  /* 0x0000000e0818723c */ /* 0x000fe20000001830 */
[----:B------:R-:W1:Y:S01]  /*e670*/  LDSM.16.M88.4 R12, [R234+0x8800] ;  /* 0x00880000ea0c783b */ /* 0x000e620000000200 */
[----:B------:R-:W-:Y:S02]  /*e680*/  IMAD.MOV.U32 R209, RZ, RZ, R33 ;  /* 0x000000ffffd17224 */ /* 0x000fe400078e0021 */
[----:B------:R-:W-:-:S02]  /*e690*/  IMAD.MOV.U32 R210, RZ, RZ, R32 ;  /* 0x000000ffffd27224 */ /* 0x000fc400078e0020 */
[----:B------:R-:W-:Y:S02]  /*e6a0*/  IMAD.MOV.U32 R142, RZ, RZ, R21 ;  /* 0x000000ffff8e7224 */ /* 0x000fe400078e0015 */
[----:B------:R-:W-:Y:S02]  /*e6b0*/  IMAD.MOV.U32 R143, RZ, RZ, R20 ;  /* 0x000000ffff8f7224 */ /* 0x000fe400078e0014 */
[----:B------:R-:W-:Y:S02]  /*e6c0*/  IMAD.MOV.U32 R208, RZ, RZ, R36 ;  /* 0x000000ffffd07224 */ /* 0x000fe400078e0024 */
[----:B------:R-:W-:Y:S01]  /*e6d0*/  IMAD.MOV.U32 R211, RZ, RZ, R29 ;  /* 0x000000ffffd37224 */ /* 0x000fe200078e001d */
[----:B-1----:R-:W-:Y:S06]  /*e6e0*/  HMMA.16816.F32 R32, R8, R12, R220 ;  /* 0x0000000c0820723c */ /* 0x002fec00000018dc */
[----:B------:R-:W-:Y:S01]  /*e6f0*/  HMMA.16816.F32 R36, R4, R14, R132 ;  /* 0x0000000e0424723c */ /* 0x000fe20000001884 */
[----:B------:R-:W-:-:S05]  /*e700*/  IMAD.MOV.U32 R220, RZ, RZ, R28 ;  /* 0x000000ffffdc7224 */ /* 0x000fca00078e001c */
[----:B------:R-:W-:Y:S06]  /*e710*/  HMMA.16816.F32 R28, R4, R12, R216 ;  /* 0x0000000c041c723c */ /* 0x000fec00000018d8 */
[----:B------:R-:W-:Y:S01]  /*e720*/  HMMA.16816.F32 R20, R8, R14, R44 ;  /* 0x0000000e0814723c */ /* 0x000fe2000000182c */
[----:B------:R-:W1:Y:S01]  /*e730*/  LDSM.16.M88.4 R12, [R234+0x9000] ;  /* 0x00900000ea0c783b */ /* 0x000e620000000200 */
[----:B------:R-:W-:Y:S02]  /*e740*/  IMAD.MOV.U32 R221, RZ, RZ, R3 ;  /* 0x000000ffffdd7224 */ /* 0x000fe400078e0003 */
[----:B------:R-:W-:-:S02]  /*e750*/  IMAD.MOV.U32 R222, RZ, RZ, R2 ;  /* 0x000000ffffde7224 */ /* 0x000fc400078e0002 */
[----:B------:R-:W-:Y:S01]  /*e760*/  IMAD.MOV.U32 R223, RZ, RZ, R0 ;  /* 0x000000ffffdf7224 */ /* 0x000fe200078e0000 */
[-C--:B-1----:R-:W-:Y:S06]  /*e770*/  HMMA.16816.F32 R44, R8, R12.reuse, R208 ;  /* 0x0000000c082c723c */ /* 0x082fec00000018d0 */
[C---:B------:R-:W-:Y:S06]  /*e780*/  HMMA.16816.F32 R48, R4.reuse, R12, R224 ;  /* 0x0000000c0430723c */ /* 0x040fec00000018e0 */
[-C--:B------:R-:W-:Y:S06]  /*e790*/  HMMA.16816.F32 R132, R4, R14.reuse, R136 ;  /* 0x0000000e0484723c */ /* 0x080fec0000001888 */
[----:B------:R-:W-:Y:S01]  /*e7a0*/  HMMA.16816.F32 R64, R8, R14, R40 ;  /* 0x0000000e0840723c */ /* 0x000fe20000001828 */
[----:B------:R-:W1:Y:S05]  /*e7b0*/  LDSM.16.M88.4 R12, [R234+0x9800] ;  /* 0x00980000ea0c783b */ /* 0x000e6a0000000200 */
[C---:B-1----:R-:W-:Y:S06]  /*e7c0*/  HMMA.16816.F32 R208, R4.reuse, R12, R140 ;  /* 0x0000000c04d0723c */ /* 0x042fec000000188c */
[----:B------:R-:W-:Y:S01]  /*e7d0*/  HMMA.16816.F32 R140, R4, R14, R212 ;  /* 0x0000000e048c723c */ /* 0x000fe200000018d4 */
[----:B------:R-:W-:Y:S05]  /*e7e0*/  LDSM.16.M88.4 R4, [R237+0x2000] ;  /* 0x00200000ed04783b */ /* 0x000fea0000000200 */
[C---:B------:R-:W-:Y:S06]  /*e7f0*/  HMMA.16816.F32 R220, R8.reuse, R12, R220 ;  /* 0x0000000c08dc723c */ /* 0x040fec00000018dc */
[----:B------:R-:W-:Y:S01]  /*e800*/  HMMA.16816.F32 R136, R8, R14, R16 ;  /* 0x0000000e0888723c */ /* 0x000fe20000001810 */
[----:B------:R-:W1:Y:S04]  /*e810*/  LDSM.16.M88.4 R12, [R233] ;  /* 0x00000000e90c783b */ /* 0x000e680000000200 */
[----:B------:R-:W2:Y:S01]  /*e820*/  LDSM.16.M88.4 R8, [R237] ;  /* 0x00000000ed08783b */ /* 0x000ea20000000200 */
        /* <DEDUP_REMOVED lines=8> */
[----:B------:R-:W-:Y:S01]  /*e8b0*/  IMAD.MOV.U32 R0, RZ, RZ, R43 ;  /* 0x000000ffff007224 */ /* 0x000fe200078e002b */
[-C--:B-1----:R-:W-:Y:S06]  /*e8c0*/  HMMA.16816.F32 R224, R8, R12.reuse, R32 ;  /* 0x0000000c08e0723c */ /* 0x082fec0000001820 */
[C---:B------:R-:W-:Y:S06]  /*e8d0*/  HMMA.16816.F32 R40, R4.reuse, R12, R28 ;  /* 0x0000000c0428723c */ /* 0x040fec000000181c */
[-C--:B------:R-:W-:Y:S06]  /*e8e0*/  HMMA.16816.F32 R36, R4, R14.reuse, R36 ;  /* 0x0000000e0424723c */ /* 0x080fec0000001824 */
[----:B------:R-:W-:Y:S01]  /*e8f0*/  HMMA.16816.F32 R20, R8, R14, R20 ;  /* 0x0000000e0814723c */ /* 0x000fe20000001814 */
[----:B------:R-:W1:Y:S05]  /*e900*/  LDSM.16.M88.4 R12, [R233+0x1000] ;  /* 0x00100000e90c783b */ /* 0x000e6a0000000200 */
        /* <DEDUP_REMOVED lines=37> */
[----:B------:R-:W2:Y:S01]  /*eb60*/  LDSM.16.M88.4 R8, [R236+0x4000] ;  /* 0x00400000ec08783b */ /* 0x000ea20000000200 */
[-C--:B-1----:R-:W-:Y:S06]  /*eb70*/  HMMA.16816.F32 R220, R4, R12.reuse, R220 ;  /* 0x0000000c04dc723c */ /* 0x082fec00000018dc */
[----:B--2---:R-:W-:Y:S06]  /*eb80*/  HMMA.16816.F32 R44, R8, R12, R132 ;  /* 0x0000000c082c723c */ /* 0x004fec0000001884 */
        /* <DEDUP_REMOVED lines=11> */
[----:B------:R-:W-:Y:S01]  /*ec40*/  HMMA.16816.F32 R52, R8, R14, R28 ;  /* 0x0000000e0834723c */ /* 0x000fe2000000181c */
[----:B------:R-:W1:Y:S05]  /*ec50*/  LDSM.16.M88.4 R12, [R240] ;  /* 0x00000000f00c783b */ /* 0x000e6a0000000200 */
        /* <DEDUP_REMOVED lines=16> */
[-C--:B-1----:R-:W-:Y:S06]  /*ed60*/  HMMA.16816.F32 R224, R8, R12.reuse, R216 ;  /* 0x0000000c08e0723c */ /* 0x082fec00000018d8 */
[C---:B------:R-:W-:Y:S06]  /*ed70*/  HMMA.16816.F32 R40, R4.reuse, R12, R208 ;  /* 0x0000000c0428723c */ /* 0x040fec00000018d0 */
[-C--:B------:R-:W-:Y:S06]  /*ed80*/  HMMA.16816.F32 R56, R4, R14.reuse, R140 ;  /* 0x0000000e0438723c */ /* 0x080fec000000188c */
[----:B------:R-:W-:Y:S01]  /*ed90*/  HMMA.16816.F32 R44, R8, R14, R132 ;  /* 0x0000000e082c723c */ /* 0x000fe20000001884 */
[----:B------:R-:W1:Y:S06]  /*eda0*/  LDSM.16.M88.4 R12, [R234+0xb000] ;  /* 0x00b00000ea0c783b */ /* 0x000e6c0000000200 */
[----:B------:R-:W-:-:S02]  /*edb0*/  IMAD.MOV.U32 R132, RZ, RZ, R220 ;  /* 0x000000ffff847224 */ /* 0x000fc400078e00dc */
[-C--:B-1----:R-:W-:Y:S06]  /*edc0*/  HMMA.16816.F32 R220, R8, R12.reuse, R212 ;  /* 0x0000000c08dc723c */ /* 0x082fec00000018d4 */
[C---:B------:R-:W-:Y:S06]  /*edd0*/  HMMA.16816.F32 R212, R4.reuse, R12, R64 ;  /* 0x0000000c04d4723c */ /* 0x040fec0000001840 */
[-C--:B------:R-:W-:Y:S06]  /*ede0*/  HMMA.16816.F32 R208, R4, R14.reuse, R60 ;  /* 0x0000000e04d0723c */ /* 0x080fec000000183c */
[----:B------:R-:W-:Y:S01]  /*edf0*/  HMMA.16816.F32 R140, R8, R14, R52 ;  /* 0x0000000e088c723c */ /* 0x000fe20000001834 */
[----:B------:R-:W1:Y:S01]  /*ee00*/  LDSM.16.M88.4 R12, [R234+0xb800] ;  /* 0x00b80000ea0c783b */ /* 0x000e620000000200 */
[----:B------:R-:W-:-:S02]  /*ee10*/  IMAD.MOV.U32 R133, RZ, RZ, R3 ;  /* 0x000000ffff857224 */ /* 0x000fc400078e0003 */
[----:B------:R-:W-:Y:S02]  /*ee20*/  IMAD.MOV.U32 R134, RZ, RZ, R2 ;  /* 0x000000ffff867224 */ /* 0x000fe400078e0002 */
[----:B------:R-:W-:Y:S01]  /*ee30*/  IMAD.MOV.U32 R135, RZ, RZ, R0 ;  /* 0x000000ffff877224 */ /* 0x000fe200078e0000 */
[C---:B-1----:R-:W-:Y:S06]  /*ee40*/  HMMA.16816.F32 R136, R4.reuse, R14, R24 ;  /* 0x0000000e0488723c */ /* 0x042fec0000001818 */
[-C--:B------:R-:W-:Y:S01]  /*ee50*/  HMMA.16816.F32 R216, R4, R12.reuse, R48 ;  /* 0x0000000c04d8723c */ /* 0x080fe20000001830 */
        /* <DEDUP_REMOVED lines=20> */
[----:B------:R-:W2:Y:S01]  /*efa0*/  S2R R3, SR_TID.X ;  /* 0x0000000000037919 */ /* 0x000ea20000002100 */
[----:B------:R-:W-:Y:S01]  /*efb0*/  IMAD.U32 R0, RZ, RZ, UR18 ;  /* 0x00000012ff007e24 */ /* 0x000fe2000f8e00ff */
[----:B------:R-:W-:Y:S01]  /*efc0*/  UISETP.GT.AND UP0, UPT, UR18, UR13, UPT ;  /* 0x0000000d1200728c */ /* 0x000fe2000bf04270 */
[----:B------:R-:W-:-:S04]  /*efd0*/  DEPBAR.LE SB0, 0x0 ;  /* 0x000080000000791a */ /* 0x000fc80000000000 */
[----:B------:R-:W3:Y:S01]  /*efe0*/  LDL R140, [R1] ;  /* 0x00000000018c7983 */ /* 0x000ee20000100800 */
[C---:B-1----:R-:W-:Y:S06]  /*eff0*/  HMMA.16816.F32 R216, R4.reuse, R12, R216 ;  /* 0x0000000c04d8723c */ /* 0x042fec00000018d8 */
[----:B------:R-:W-:Y:S01]  /*f000*/  HMMA.16816.F32 R136, R4, R14, R136 ;  /* 0x0000000e0488723c */ /* 0x000fe20000001888 */
[----:B------:R-:W4:Y:S01]  /*f010*/  LDL R4, [R1+0x4] ;  /* 0x0000040001047983 */ /* 0x000f220000100800 */
[----:B--2---:R-:W-:-:S05]  /*f020*/  IMAD.SHL.U32 R3, R3, 0x2, RZ ;  /* 0x0000000203037824 */ /* 0x004fca00078e00ff */
[----:B------:R-:W-:-:S05]  /*f030*/  LOP3.LUT R3, R3, 0x6, RZ, 0xc0, !PT ;  /* 0x0000000603037812 */ /* 0x000fca00078ec0ff */
[----:B------:R-:W-:-:S04]  /*f040*/  IMAD R0, R0, 0x40, R3 ;  /* 0x0000004000007824 */ /* 0x000fc800078e0203 */
[----:B------:R-:W-:-:S05]  /*f050*/  VIADD R2, R0, 0x1 ;  /* 0x0000000100027836 */ /* 0x000fca0000000000 */
[C---:B------:R-:W-:Y:S02]  /*f060*/  ISETP.GE.AND P6, PT, R2.reuse, R252, PT ;  /* 0x000000fc0200720c */ /* 0x040fe40003fc6270 */
[C---:B------:R-:W-:Y:S02]  /*f070*/  ISETP.GE.AND P5, PT, R2.reuse, R251, PT ;  /* 0x000000fb0200720c */ /* 0x040fe40003fa6270 */
[C---:B------:R-:W-:Y:S02]  /*f080*/  ISETP.LT.OR P6, PT, R2.reuse, R248, P6 ;  /* 0x000000f80200720c */ /* 0x040fe400037c1670 */
[----:B------:R-:W-:Y:S01]  /*f090*/  ISETP.LT.OR P5, PT, R2, R247, P5 ;  /* 0x000000f70200720c */ /* 0x000fe20002fa1670 */
[C---:B------:R-:W-:Y:S06]  /*f0a0*/  HMMA.16816.F32 R28, R8.reuse, R12, R24 ;  /* 0x0000000c081c723c */ /* 0x040fec0000001818 */
[----:B------:R-:W-:Y:S01]  /*f0b0*/  HMMA.16816.F32 R16, R8, R14, R16 ;  /* 0x0000000e0810723c */ /* 0x000fe20000001810 */
[----:B------:R-:W-:-:S04]  /*f0c0*/  ISETP.GE.AND P2, PT, R0, R252, PT ;  /* 0x000000fc0000720c */ /* 0x000fc80003f46270 */
[C---:B------:R-:W-:Y:S02]  /*f0d0*/  ISETP.LT.OR P2, PT, R0.reuse, R248, P2 ;  /* 0x000000f80000720c */ /* 0x040fe40001741670 */
[----:B------:R-:W-:Y:S02]  /*f0e0*/  ISETP.GE.AND P3, PT, R0, R251, PT ;  /* 0x000000fb0000720c */ /* 0x000fe40003f66270 */
[----:B------:R-:W-:Y:S02]  /*f0f0*/  FSEL R6, R20, -INF , !P2 ;  /* 0xff80000014067808 */ /* 0x000fe40005000000 */
[----:B------:R-:W-:-:S04]  /*f100*/  ISETP.LT.OR P3, PT, R0, R247, P3 ;  /* 0x000000f70000720c */ /* 0x000fc80001f61670 */
[----:B------:R-:W-:Y:S02]  /*f110*/  FSEL R9, R22, -INF , !P3 ;  /* 0xff80000016097808 */ /* 0x000fe40005800000 */
[----:B------:R-:W-:Y:S02]  /*f120*/  FSEL R5, R21, -INF , !P6 ;  /* 0xff80000015057808 */ /* 0x000fe40007000000 */
[----:B------:R-:W-:Y:S01]  /*f130*/  FSEL R11, R23, -INF , !P5 ;  /* 0xff800000170b7808 */ /* 0x000fe20006800000 */
[----:B------:R-:W-:Y:S01]  /*f140*/  BAR.SYNC.DEFER_BLOCKING 0x0 ;  /* 0x0000000000007b1d */ /* 0x000fe20000010000 */
[----:B---3--:R-:W-:-:S04]  /*f150*/  ISETP.GE.AND P4, PT, R2, R140, PT ;  /* 0x0000008c0200720c */ /* 0x008fc80003f86270 */
[C---:B------:R-:W-:Y:S02]  /*f160*/  ISETP.LT.OR P4, PT, R2.reuse, R249, P4 ;  /* 0x000000f90200720c */ /* 0x040fe40002781670 */
[-C--:B----4-:R-:W-:Y:S02]  /*f170*/  ISETP.GE.AND P0, PT, R2, R4.reuse, PT ;  /* 0x000000040200720c */ /* 0x090fe40003f06270 */
[----:B------:R-:W-:Y:S02]  /*f180*/  ISETP.GE.AND P1, PT, R0, R4, PT ;  /* 0x000000040000720c */ /* 0x000fe40003f26270 */
[-C--:B------:R-:W-:Y:S01]  /*f190*/  ISETP.LT.OR P0, PT, R2, R250.reuse, P0 ;  /* 0x000000fa0200720c */ /* 0x080fe20000701670 */
[C---:B------:R-:W-:Y:S01]  /*f1a0*/  VIADD R2, R0.reuse, 0x8 ;  /* 0x0000000800027836 */ /* 0x040fe20000000000 */
[----:B------:R-:W-:-:S04]  /*f1b0*/  ISETP.LT.OR P1, PT, R0, R250, P1 ;  /* 0x000000fa0000720c */ /* 0x000fc80000f21670 */
[----:B------:R-:W-:Y:S02]  /*f1c0*/  FSEL R13, R64, -INF , !P1 ;  /* 0xff800000400d7808 */ /* 0x000fe40004800000 */
[----:B------:R-:W-:-:S04]  /*f1d0*/  ISETP.GE.AND P1, PT, R2, R251, PT ;  /* 0x000000fb0200720c */ /* 0x000fc80003f26270 */
[----:B------:R-:W-:-:S04]  /*f1e0*/  ISETP.LT.OR P1, PT, R2, R247, P1 ;  /* 0x000000f70200720c */ /* 0x000fc80000f21670 */
[----:B------:R-:W-:Y:S02]  /*f1f0*/  FSEL R14, R34, -INF , !P1 ;  /* 0xff800000220e7808 */ /* 0x000fe40004800000 */
[----:B------:R-:W2:Y:S01]  /*f200*/  LDL R34, [R1+0x18] ;  /* 0x0000180001227983 */ /* 0x000ea20000100800 */
[----:B------:R-:W-:-:S04]  /*f210*/  ISETP.GE.AND P2, PT, R0, R140, PT ;  /* 0x0000008c0000720c */ /* 0x000fc80003f46270 */
[----:B------:R-:W-:Y:S02]  /*f220*/  ISETP.LT.OR P2, PT, R0, R249, P2 ;  /* 0x000000f90000720c */ /* 0x000fe40001741670 */
[----:B------:R-:W-:Y:S02]  /*f230*/  FSEL R22, R65, -INF , !P0 ;  /* 0xff80000041167808 */ /* 0x000fe40004000000 */
[----:B------:R-:W-:Y:S02]  /*f240*/  FSEL R20, R66, -INF , !P2 ;  /* 0xff80000042147808 */ /* 0x000fe40005000000 */
[C---:B------:R-:W-:Y:S02]  /*f250*/  ISETP.GE.AND P3, PT, R2.reuse, R252, PT ;  /* 0x000000fc0200720c */ /* 0x040fe40003f66270 */
[C---:B------:R-:W-:Y:S02]  /*f260*/  ISETP.GE.AND P2, PT, R2.reuse, R4, PT ;  /* 0x000000040200720c */ /* 0x040fe40003f46270 */
[----:B------:R-:W-:-:S02]  /*f270*/  ISETP.GE.AND P0, PT, R2, R140, PT ;  /* 0x0000008c0200720c */ /* 0x000fc40003f06270 */
[C---:B------:R-:W-:Y:S02]  /*f280*/  ISETP.LT.OR P3, PT, R2.reuse, R248, P3 ;  /* 0x000000f80200720c */ /* 0x040fe40001f61670 */
[C---:B------:R-:W-:Y:S02]  /*f290*/  ISETP.LT.OR P2, PT, R2.reuse, R250, P2 ;  /* 0x000000fa0200720c */ /* 0x040fe40001741670 */
[----:B------:R-:W-:Y:S01]  /*f2a0*/  ISETP.LT.OR P0, PT, R2, R249, P0 ;  /* 0x000000f90200720c */ /* 0x000fe20000701670 */
[----:B------:R-:W-:Y:S01]  /*f2b0*/  VIADD R2, R0, 0x9 ;  /* 0x0000000900027836 */ /* 0x000fe20000000000 */
        /* <DEDUP_REMOVED lines=11> */
[----:B------:R-:W-:Y:S02]  /*f370*/  FSEL R21, R60, -INF , !P2 ;  /* 0xff8000003c157808 */ /* 0x000fe40005000000 */
[----:B------:R-:W-:Y:S02]  /*f380*/  FSEL R24, R62, -INF , !P0 ;  /* 0xff8000003e187808 */ /* 0x000fe40004000000 */
[----:B------:R-:W-:Y:S02]  /*f390*/  FSEL R23, R61, -INF , !P4 ;  /* 0xff8000003d177808 */ /* 0x000fe40006000000 */
[C---:B------:R-:W-:Y:S02]  /*f3a0*/  ISETP.GE.AND P1, PT, R2.reuse, R252, PT ;  /* 0x000000fc0200720c */ /* 0x040fe40003f26270 */
[----:B------:R-:W-:-:S02]  /*f3b0*/  ISETP.GE.AND P2, PT, R2, R251, PT ;  /* 0x000000fb0200720c */ /* 0x000fc40003f46270 */
[C---:B------:R-:W-:Y:S02]  /*f3c0*/  ISETP.GE.AND P0, PT, R2.reuse, R4, PT ;  /* 0x000000040200720c */ /* 0x040fe40003f06270 */
[C---:B------:R-:W-:Y:S02]  /*f3d0*/  ISETP.GE.AND P4, PT, R2.reuse, R140, PT ;  /* 0x0000008c0200720c */ /* 0x040fe40003f86270 */
[C---:B------:R-:W-:Y:S02]  /*f3e0*/  ISETP.LT.OR P1, PT, R2.reuse, R248, P1 ;  /* 0x000000f80200720c */ /* 0x040fe40000f21670 */
[C---:B------:R-:W-:Y:S02]  /*f3f0*/  ISETP.LT.OR P2, PT, R2.reuse, R247, P2 ;  /* 0x000000f70200720c */ /* 0x040fe40001741670 */
[C---:B------:R-:W-:Y:S02]  /*f400*/  ISETP.LT.OR P0, PT, R2.reuse, R250, P0 ;  /* 0x000000fa0200720c */ /* 0x040fe40000701670 */
[----:B------:R-:W-:Y:S01]  /*f410*/  ISETP.LT.OR P4, PT, R2, R249, P4 ;  /* 0x000000f90200720c */ /* 0x000fe20002781670 */
[----:B------:R-:W-:Y:S01]  /*f420*/  VIADD R2, R0, 0x11 ;  /* 0x0000001100027836 */ /* 0x000fe20000000000 */
        /* <DEDUP_REMOVED lines=85> */
[----:B------:R-:W-:Y:S01]  /*f980*/  ISETP.GE.AND P4, PT, R2, R140, PT ;  /* 0x0000008c0200720c */ /* 0x000fe20003f86270 */
[----:B------:R-:W-:Y:S01]  /*f990*/  VIADD R3, R0, 0x30 ;  /* 0x0000003000037836 */ /* 0x000fe20000000000 */
        /* <DEDUP_REMOVED lines=8> */
[CC--:B------:R-:W-:Y:S02]  /*fa20*/  ISETP.GE.AND P6, PT, R3.reuse, R252.reuse, PT ;  /* 0x000000fc0300720c */ /* 0x0c0fe40003fc6270 */
[C---:B------:R-:W-:Y:S02]  /*fa30*/  ISETP.GE.AND P0, PT, R3.reuse, R251, PT ;  /* 0x000000fb0300720c */ /* 0x040fe40003f06270 */
[----:B------:R-:W-:Y:S02]  /*fa40*/  ISETP.GE.AND P2, PT, R2, R252, PT ;  /* 0x000000fc0200720c */ /* 0x000fe40003f46270 */
[----:B------:R-:W-:-:S02]  /*fa50*/  ISETP.LT.OR P6, PT, R3, R248, P6 ;  /* 0x000000f80300720c */ /* 0x000fc400037c1670 */
[----:B------:R-:W-:Y:S02]  /*fa60*/  ISETP.LT.OR P0, PT, R3, R247, P0 ;  /* 0x000000f70300720c */ /* 0x000fe40000701670 */
[----:B------:R-:W-:Y:S02]  /*fa70*/  ISETP.LT.OR P2, PT, R2, R248, P2 ;  /* 0x000000f80200720c */ /* 0x000fe40001741670 */
[----:B------:R-:W-:Y:S02]  /*fa80*/  FSEL R214, R208, -INF , !P1 ;  /* 0xff800000d0d67808 */ /* 0x000fe40004800000 */
[----:B------:R-:W-:Y:S02]  /*fa90*/  FSEL R210, R28, -INF , !P6 ;  /* 0xff8000001cd27808 */ /* 0x000fe40007000000 */
[----:B------:R-:W-:Y:S02]  /*faa0*/  FSEL R226, R30, -INF , !P0 ;  /* 0xff8000001ee27808 */ /* 0x000fe40004000000 */
[----:B------:R-:W-:-:S02]  /*fab0*/  FSEL R208, R29, -INF , !P2 ;  /* 0xff8000001dd07808 */ /* 0x000fc40005000000 */
[C---:B------:R-:W-:Y:S02]  /*fac0*/  ISETP.GE.AND P6, PT, R2.reuse, R251, PT ;  /* 0x000000fb0200720c */ /* 0x040fe40003fc6270 */
[C---:B------:R-:W-:Y:S02]  /*fad0*/  ISETP.GE.AND P0, PT, R2.reuse, R4, PT ;  /* 0x000000040200720c */ /* 0x040fe40003f06270 */
[C---:B------:R-:W-:Y:S02]  /*fae0*/  ISETP.GE.AND P2, PT, R2.reuse, R140, PT ;  /* 0x0000008c0200720c */ /* 0x040fe40003f46270 */
[C---:B------:R-:W-:Y:S02]  /*faf0*/  ISETP.LT.OR P6, PT, R2.reuse, R247, P6 ;  /* 0x000000f70200720c */ /* 0x040fe400037c1670 */
[C---:B------:R-:W-:Y:S02]  /*fb00*/  ISETP.LT.OR P0, PT, R2.reuse, R250, P0 ;  /* 0x000000fa0200720c */ /* 0x040fe40000701670 */
[----:B------:R-:W-:Y:S01]  /*fb10*/  ISETP.LT.OR P2, PT, R2, R249, P2 ;  /* 0x000000f90200720c */ /* 0x000fe20001741670 */
[C---:B------:R-:W-:Y:S01]  /*fb20*/  VIADD R2, R0.reuse, 0x38 ;  /* 0x0000003800027836 */ /* 0x040fe20000000000 */
[----:B------:R-:W-:Y:S01]  /*fb30*/  ISETP.GE.AND P1, PT, R3, R4, PT ;  /* 0x000000040300720c */ /* 0x000fe20003f26270 */
[----:B------:R-:W-:Y:S01]  /*fb40*/  VIADD R0, R0, 0x39 ;  /* 0x0000003900007836 */ /* 0x000fe20000000000 */
[----:B------:R-:W-:-:S02]  /*fb50*/  FSEL R209, R209, -INF , !P5 ;  /* 0xff800000d1d17808 */ /* 0x000fc40006800000 */
[----:B------:R-:W-:Y:S02]  /*fb60*/  ISETP.LT.OR P1, PT, R3, R250, P1 ;  /* 0x000000fa0300720c */ /* 0x000fe40000f21670 */
[----:B------:R-:W-:Y:S02]  /*fb70*/  ISETP.GE.AND P5, PT, R2, R252, PT ;  /* 0x000000fc0200720c */ /* 0x000fe40003fa6270 */
[----:B------:R-:W-:Y:S02]  /*fb80*/  FSEL R217, R217, -INF , !P0 ;  /* 0xff800000d9d97808 */ /* 0x000fe40004000000 */
[----:B------:R-:W-:Y:S02]  /*fb90*/  PLOP3.LUT P0, PT, PT, PT, UP0, 0x80, 0x0 ;  /* 0x000000000000781c */ /* 0x000fe40003f0f008 */
[----:B------:R-:W-:Y:S02]  /*fba0*/  FSEL R225, R31, -INF , !P6 ;  /* 0xff8000001fe17808 */ /* 0x000fe40007000000 */
[----:B------:R-:W-:-:S02]  /*fbb0*/  FSEL R223, R216, -INF , !P1 ;  /* 0xff800000d8df7808 */ /* 0x000fc40004800000 */
[C---:B------:R-:W-:Y:S02]  /*fbc0*/  ISETP.LT.OR P5, PT, R2.reuse, R248, P5 ;  /* 0x000000f80200720c */ /* 0x040fe40002fa1670 */
[----:B------:R-:W-:Y:S02]  /*fbd0*/  ISETP.GE.AND P6, PT, R2, R251, PT ;  /* 0x000000fb0200720c */ /* 0x000fe40003fc6270 */
[----:B------:R-:W-:Y:S02]  /*fbe0*/  ISETP.GE.AND P1, PT, R0, R252, PT ;  /* 0x000000fc0000720c */ /* 0x000fe40003f26270 */
[----:B------:R-:W-:Y:S02]  /*fbf0*/  FSEL R39, R16, -INF , !P5 ;  /* 0xff80000010277808 */ /* 0x000fe40006800000 */
[----:B------:R-:W-:Y:S02]  /*fc00*/  ISETP.LT.OR P6, PT, R2, R247, P6 ;  /* 0x000000f70200720c */ /* 0x000fe400037c1670 */
[----:B------:R-:W-:-:S02]  /*fc10*/  ISETP.LT.OR P1, PT, R0, R248, P1 ;  /* 0x000000f80000720c */ /* 0x000fc40000f21670 */
[----:B------:R-:W-:Y:S02]  /*fc20*/  ISETP.GE.AND P5, PT, R0, R251, PT ;  /* 0x000000fb0000720c */ /* 0x000fe40003fa6270 */
[----:B------:R-:W-:Y:S02]  /*fc30*/  FSEL R213, R38, -INF , !P3 ;  /* 0xff80000026d57808 */ /* 0x000fe40005800000 */
[----:B------:R-:W-:Y:S02]  /*fc40*/  FSEL R216, R18, -INF , !P6 ;  /* 0xff80000012d87808 */ /* 0x000fe40007000000 */
[----:B------:R-:W-:Y:S02]  /*fc50*/  FSEL R38, R17, -INF , !P1 ;  /* 0xff80000011267808 */ /* 0x000fe40004800000 */
[----:B------:R-:W-:Y:S02]  /*fc60*/  ISETP.LT.OR P5, PT, R0, R247, P5 ;  /* 0x000000f70000720c */ /* 0x000fe40002fa1670 */
[----:B------:R-:W-:-:S02]  /*fc70*/  ISETP.GE.AND P3, PT, R3, R140, PT ;  /* 0x0000008c0300720c */ /* 0x000fc40003f66270 */
[C---:B------:R-:W-:Y:S02]  /*fc80*/  ISETP.GE.AND P6, PT, R2.reuse, R4, PT ;  /* 0x000000040200720c */ /* 0x040fe40003fc6270 */
[C---:B------:R-:W-:Y:S02]  /*fc90*/  ISETP.GE.AND P1, PT, R2.reuse, R140, PT ;  /* 0x0000008c0200720c */ /* 0x040fe40003f26270 */
[----:B------:R-:W-:Y:S02]  /*fca0*/  FSEL R215, R19, -INF , !P5 ;  /* 0xff80000013d77808 */ /* 0x000fe40006800000 */
[-C--:B------:R-:W-:Y:S02]  /*fcb0*/  ISETP.LT.OR P3, PT, R3, R249.reuse, P3 ;  /* 0x000000f90300720c */ /* 0x080fe40001f61670 */
[C---:B------:R-:W-:Y:S02]  /*fcc0*/  ISETP.LT.OR P6, PT, R2.reuse, R250, P6 ;  /* 0x000000fa0200720c */ /* 0x040fe400037c1670 */
[----:B------:R-:W-:-:S02]  /*fcd0*/  ISETP.LT.OR P1, PT, R2, R249, P1 ;  /* 0x000000f90200720c */ /* 0x000fc40000f21670 */
[----:B------:R-:W-:Y:S02]  /*fce0*/  ISETP.GE.AND P5, PT, R0, R4, PT ;  /* 0x000000040000720c */ /* 0x000fe40003fa6270 */
[----:B--2---:R-:W-:Y:S01]  /*fcf0*/  FMNMX.FTZ R10, R34, R6, !PT ;  /* 0x00000006220a7209 */ /* 0x004fe20007810000 */
[----:B------:R-:W-:Y:S10]  /*fd00*/  @!P0 BRA `(.L_x_544) ;  /* 0x0000000000988947 */ /* 0x000ff40003800000 */
[----:B------:R-:W2:Y:S04]  /*fd10*/  LDL R4, [R1+0x8] ;  /* 0x0000080001047983 */ /* 0x000ea80000100800 */
[----:B------:R-:W3:Y:S04]  /*fd20*/  LDL.64 R132, [R1+0x68] ;  /* 0x0000680001847983 */ /* 0x000ee80000100a00 */
[----:B------:R-:W4:Y:S01]  /*fd30*/  LDL.64 R32, [R1+0x60] ;  /* 0x0000600001207983 */ /* 0x000f220000100a00 */
[----:B------:R-:W-:-:S04]  /*fd40*/  UIADD3 UR19, UR19, -0x4, URZ ;  /* 0xfffffffc13137890 */ /* 0x000fc8000fffe03f */
[----:B------:R-:W-:Y:S02]  /*fd50*/  USHF.R.S32.HI UR4, URZ, 0x1f, UR19 ;  /* 0x0000001f3f047899 */ /* 0x000fe40008011413 */
[----:B------:R-:W-:Y:S02]  /*fd60*/  UIMAD.WIDE.U32 UR10, UR19, UR8, URZ ;  /* 0x00000008130a72a5 */ /* 0x000fe4000f8e003f */
[----:B------:R-:W-:-:S04]  /*fd70*/  UIMAD UR4, UR4, UR8, URZ ;  /* 0x00000008040472a4 */ /* 0x000fc8000f8e023f */
[----:B------:R-:W-:Y:S01]  /*fd80*/  UIMAD UR4, UR19, UR9, UR4 ;  /* 0x00000009130472a4 */ /* 0x000fe2000f8e0204 */
[----:B------:R-:W-:-:S03]  /*fd90*/  IMAD.U32 R3, RZ, RZ, UR10 ;  /* 0x0000000aff037e24 */ /* 0x000fc6000f8e00ff */
[----:B------:R-:W-:-:S06]  /*fda0*/  UIADD3 UR4, UR11, UR4, URZ ;  /* 0x000000040b047290 */ /* 0x000fcc000fffe03f */
[----:B------:R-:W-:Y:S01]  /*fdb0*/  IMAD.U32 R2, RZ, RZ, UR4 ;  /* 0x00000004ff027e24 */ /* 0x000fe2000f8e00ff */
[----:B------:R-:W-:Y:S01]  /*fdc0*/  ULDC.64 UR4, c[0x0][0x218] ;  /* 0x0000860000047ab9 */ /* 0x000fe20000000a00 */
[----:B--2---:R-:W-:Y:S02]  /*fdd0*/  IMAD.MOV.U32 R27, RZ, RZ, R4 ;  /* 0x000000ffff1b7224 */ /* 0x004fe400078e0004 */
[----:B------:R-:W-:Y:S01]  /*fde0*/  IMAD.U32 R4, RZ, RZ, UR10 ;  /* 0x0000000aff047e24 */ /* 0x000fe2000f8e00ff */
[----:B---3--:R-:W-:-:S04]  /*fdf0*/  LEA R3, P0, R3, R132, 0x6 ;  /* 0x0000008403037211 */ /* 0x008fc800078030ff */
[----:B----4-:R-:W-:Y:S02]  /*fe00*/  LEA.HI.X R4, R4, R33, R2, 0x6, P0 ;  /* 0x0000002104047211 */ /* 0x010fe400000f3402 */
[----:B------:R-:W-:Y:S01]  /*fe10*/  LEA R2, P0, R3, UR4, 0x1 ;  /* 0x0000000403027c11 */ /* 0x000fe2000f8008ff */
[----:B------:R-:W-:-:S03]  /*fe20*/  USHF.L.U32 UR4, UR8, 0x5, URZ ;  /* 0x0000000508047899 */ /* 0x000fc6000800063f */
[----:B------:R-:W-:Y:S01]  /*fe30*/  LEA.HI.X R3, R3, UR5, R4, 0x1, P0 ;  /* 0x0000000503037c11 */ /* 0x000fe200080f0c04 */
[----:B------:R-:W-:-:S04]  /*fe40*/  USHF.L.U64.HI UR5, UR8, 0x5, UR9 ;  /* 0x0000000508057899 */ /* 0x000fc80008010209 */
[----:B------:R-:W-:Y:S01]  /*fe50*/  @!PT LDS RZ, [RZ] ;  /* 0x00000000fffff984 */ /* 0x000fe20000000800 */
[----:B------:R-:W-:Y:S01]  /*fe60*/  @!PT LDS RZ, [RZ] ;  /* 0x00000000fffff984 */ /* 0x000fe20000000800 */
[----:B------:R-:W-:Y:S01]  /*fe70*/  @!PT LDS RZ, [RZ] ;  /* 0x00000000fffff984 */ /* 0x000fe20000000800 */
        /* <DEDUP_REMOVED lines=15> */
.L_x_544:
[----:B------:R-:W2:Y:S04]  /*ff70*/  LDL.LU R12, [R1+0xc] ;  /* 0x00000c00010c7983 */ /* 0x000ea80000300800 */
[----:B------:R-:W3:Y:S04]  /*ff80*/  LDL.LU R4, [R1+0x28] ;  /* 0x0000280001047983 */ /* 0x000ee80000300800 */
[----:B-1----:R-:W4:Y:S04]  /*ff90*/  LDL.LU R3, [R1+0x24] ;  /* 0x0000240001037983 */ /* 0x002f280000300800 */
[----:B------:R-:W4:Y:S04]  /*ffa0*/  LDL.LU R2, [R1+0x48] ;  /* 0x0000480001027983 */ /* 0x000f280000300800 */
[----:B------:R-:W4:Y:S04]  /*ffb0*/  LDL.LU R17, [R1+0x14] ;  /* 0x0000140001117983 */ /* 0x000f280000300800 */
[----:B------:R-:W4:Y:S01]  /*ffc0*/  LDL.LU R16, [R1+0x10] ;  /* 0x0000100001107983 */ /* 0x000f220000300800 */
[----:B------:R-:W-:-:S02]  /*ffd0*/  ISETP.GE.AND P0, PT, R0, R140, PT ;  /* 0x0000008c0000720c */ /* 0x000fc40003f06270 */
[C---:B------:R-:W-:Y:S01]  /*ffe0*/  ISETP.LT.OR P5, PT, R0.reuse, R250, P5 ;  /* 0x000000fa0000720c */ /* 0x040fe20002fa1670 */
[----:B------:R-:W-:Y:S01]  /*fff0*/  STL [R1+0x7c], R235 ;  /* 0x00007ceb01007387 */ /* 0x000fe20000100800 */
[----:B------:R-:W-:Y:S02]  /*10000*/  ISETP.LT.OR P0, PT, R0, R249, P0 ;  /* 0x000000f90000720c */ /* 0x000fe40000701670 */
[----:B------:R-:W-:Y:S01]  /*10010*/  FSEL R133, R136, -INF , !P6 ;  /* 0xff80000088857808 */ /* 0x000fe20007000000 */
[----:B------:R-:W-:Y:S01]  /*10020*/  STL [R1+0x78], R234 ;  /* 0x000078ea01007387 */ /* 0x000fe20000100800 */
[----:B------:R-:W-:Y:S02]  /*10030*/  FSEL R132, R137, -INF , !P5 ;  /* 0xff80000089847808 */ /* 0x000fe40006800000 */
[----:B------:R-:W-:Y:S01]  /*10040*/  FSEL R211, R211, -INF , !P4 ;  /* 0xff800000d3d37808 */ /* 0x000fe20006000000 */
[----:B------:R-:W-:Y:S01]  /*10050*/  STL [R1+0x74], R233 ;  /* 0x000074e901007387 */ /* 0x000fe20000100800 */
[----:B------:R-:W-:-:S02]  /*10060*/  FSEL R218, R218, -INF , !P3 ;  /* 0xff800000dada7808 */ /* 0x000fc40005800000 */
[----:B------:R-:W-:Y:S01]  /*10070*/  FSEL R219, R219, -INF , !P2 ;  /* 0xff800000dbdb7808 */ /* 0x000fe20005000000 */
[----:B------:R-:W-:Y:S01]  /*10080*/  STL [R1+0x70], R228 ;  /* 0x000070e401007387 */ /* 0x000fe20000100800 */
[----:B------:R-:W-:Y:S02]  /*10090*/  FSEL R138, R138, -INF , !P1 ;  /* 0xff8000008a8a7808 */ /* 0x000fe40004800000 */
[----:B------:R-:W-:Y:S02]  /*100a0*/  FSEL R139, R139, -INF , !P0 ;  /* 0xff8000008b8b7808 */ /* 0x000fe40004000000 */
[----:B--2---:R-:W-:Y:S02]  /*100b0*/  MOV R32, R12 ;  /* 0x0000000c00207202 */ /* 0x004fe40000000f00 */
[----:B---3--:R-:W-:Y:S02]  /*100c0*/  MOV R19, R4 ;  /* 0x0000000400137202 */ /* 0x008fe40000000f00 */
[----:B----4-:R-:W-:-:S02]  /*100d0*/  MOV R30, R3 ;  /* 0x00000003001e7202 */ /* 0x010fc40000000f00 */
[----:B------:R-:W-:Y:S02]  /*100e0*/  MOV R29, R2 ;  /* 0x00000002001d7202 */ /* 0x000fe40000000f00 */
        /* <DEDUP_REMOVED lines=35> */
[----:B------:R-:W-:Y:S01]  /*10320*/  FMNMX.FTZ R2, R215, R3, !PT ;  /* 0x00000003d7027209 */ /* 0x000fe20007810000 */
[----:B------:R-:W1:Y:S01]  /*10330*/  SHFL.BFLY PT, R10, R0, 0x2, 0x1f ;  /* 0x0c401f00000a7f89 */ /* 0x000e6200000e0000 */
[----:B------:R-:W-:Y:S02]  /*10340*/  FMNMX.FTZ R3, R32, R20, !PT ;  /* 0x0000001420037209 */ /* 0x000fe40007810000 */
[----:B------:R-:W-:Y:S01]  /*10350*/  FMNMX.FTZ R4, R62, R4, !PT ;  /* 0x000000043e047209 */ /* 0x000fe20007810000 */
[----:B------:R-:W2:Y:S01]  /*10360*/  SHFL.BFLY PT, R12, R2, 0x2, 0x1f ;  /* 0x0c401f00020c7f89 */ /* 0x000ea200000e0000 */
        /* <DEDUP_REMOVED lines=11> */
[----:B-1----:R-:W-:Y:S02]  /*10420*/  FMNMX.FTZ R0, R0, R10, !PT ;  /* 0x0000000a00007209 */ /* 0x002fe40007810000 */
[----:B------:R-:W-:Y:S02]  /*10430*/  FMNMX.FTZ R4, R209, R4, !PT ;  /* 0x00000004d1047209 */ /* 0x000fe40007810000 */
[----:B------:R-:W-:Y:S01]  /*10440*/  FMNMX.FTZ R3, R51, R3, !PT ;  /* 0x0000000333037209 */ /* 0x000fe20007810000 */
[----:B------:R-:W1:Y:S01]  /*10450*/  SHFL.BFLY PT, R10, R0, 0x1, 0x1f ;  /* 0x0c201f00000a7f89 */ /* 0x000e6200000e0000 */
        /* <DEDUP_REMOVED lines=8> */
[----:B--2---:R-:W-:Y:S01]  /*104e0*/  FMNMX.FTZ R2, R2, R12, !PT ;  /* 0x0000000c02027209 */ /* 0x004fe20007810000 */
[----:B------:R-:W2:Y:S01]  /*104f0*/  SHFL.BFLY PT, R3, R135, 0x2, 0x1f ;  /* 0x0c401f0087037f89 */ /* 0x000ea200000e0000 */
[----:B------:R-:W-:Y:S02]  /*10500*/  FMNMX.FTZ R134, R218, R134, !PT ;  /* 0x00000086da867209 */ /* 0x000fe40007810000 */
[----:B------:R-:W-:Y:S01]  /*10510*/  MOV R46, R29 ;  /* 0x0000001d002e7202 */ /* 0x000fe20000000f00 */
[----:B------:R-:W3:Y:S01]  /*10520*/  SHFL.BFLY PT, R136, R2, 0x1, 0x1f ;  /* 0x0c201f0002887f89 */ /* 0x000ee200000e0000 */
[----:B------:R-:W-:Y:S02]  /*10530*/  FMNMX.FTZ R134, R219, R134, !PT ;  /* 0x00000086db867209 */ /* 0x000fe40007810000 */
[----:B-1----:R-:W-:-:S02]  /*10540*/  FMNMX.FTZ R137, R0, R10, !PT ;  /* 0x0000000a00897209 */ /* 0x002fc40007810000 */
[----:B------:R-:W-:Y:S02]  /*10550*/  FMNMX.FTZ R134, R138, R134, !PT ;  /* 0x000000868a867209 */ /* 0x000fe40007810000 */
[C---:B------:R-:W-:Y:S01]  /*10560*/  FSETP.NEU.FTZ.AND P1, PT, R137.reuse, -INF , PT ;  /* 0xff8000008900780b */ /* 0x040fe20003f3d000 */
[----:B------:R-:W-:Y:S01]  /*10570*/  FMUL.FTZ R12, R137, UR22 ;  /* 0x00000016890c7c20 */ /* 0x000fe20008410000 */
[----:B------:R-:W-:-:S04]  /*10580*/  FMNMX.FTZ R134, R139, R134, !PT ;  /* 0x000000868b867209 */ /* 0x000fc80007810000 */
[----:B------:R-:W-:Y:S01]  /*10590*/  FSEL R12, R12, RZ, P1 ;  /* 0x000000ff0c0c7208 */ /* 0x000fe20000800000 */
[----:B------:R-:W1:Y:S04]  /*105a0*/  SHFL.BFLY PT, R4, R134, 0x2, 0x1f ;  /* 0x0c401f0086047f89 */ /* 0x000e6800000e0000 */
[----:B------:R-:W-:Y:S01]  /*105b0*/  FFMA.FTZ R0, R6, UR22, -R12 ;  /* 0x0000001606007c23 */ /* 0x000fe2000801080c */
[----:B--2---:R-:W-:-:S03]  /*105c0*/  FMNMX.FTZ R135, R135, R3, !PT ;  /* 0x0000000387877209 */ /* 0x004fc60007810000 */
[----:B------:R2:W-:Y:S01]  /*105d0*/  MUFU.EX2 R57, R0 ;  /* 0x0000000000397308 */ /* 0x0005e20000000800 */
[----:B---3--:R-:W-:-:S04]  /*105e0*/  FMNMX.FTZ R136, R2, R136, !PT ;  /* 0x0000008802887209 */ /* 0x008fc80007810000 */
[C---:B------:R-:W-:Y:S01]  /*105f0*/  FSETP.NEU.FTZ.AND P3, PT, R136.reuse, -INF , PT ;  /* 0xff8000008800780b */ /* 0x040fe20003f7d000 */
[----:B------:R-:W-:-:S05]  /*10600*/  FMUL.FTZ R3, R136, UR22 ;  /* 0x0000001688037c20 */ /* 0x000fca0008410000 */
[----:B------:R-:W-:Y:S02]  /*10610*/  FSEL R3, R3, RZ, P3 ;  /* 0x000000ff03037208 */ /* 0x000fe40001800000 */
[----:B-1----:R-:W-:Y:S01]  /*10620*/  FMNMX.FTZ R134, R134, R4, !PT ;  /* 0x0000000486867209 */ /* 0x002fe20007810000 */
[--C-:B--2---:R-:W-:Y:S02]  /*10630*/  FFMA.FTZ R0, R5, UR22, -R12.reuse ;  /* 0x0000001605007c23 */ /* 0x104fe4000801080c */
[----:B------:R-:W1:Y:S02]  /*10640*/  SHFL.BFLY PT, R5, R135, 0x1, 0x1f ;  /* 0x0c201f0087057f89 */ /* 0x000e6400000e0000 */
[----:B------:R2:W3:Y:S02]  /*10650*/  MUFU.EX2 R28, R0 ;  /* 0x00000000001c7308 */ /* 0x0004e40000000800 */
[----:B------:R-:W4:Y:S01]  /*10660*/  SHFL.BFLY PT, R4, R134, 0x1, 0x1f ;  /* 0x0c201f0086047f89 */ /* 0x000f2200000e0000 */
[----:B--2---:R-:W-:Y:S01]  /*10670*/  FFMA.FTZ R0, R8, UR22, -R12 ;  /* 0x0000001608007c23 */ /* 0x004fe2000801080c */
[----:B---3--:R-:W-:-:S04]  /*10680*/  F2FP.F16.F32.PACK_AB R8, R28, R57 ;  /* 0x000000391c08723e */ /* 0x008fc800000000ff */
[----:B------:R2:W-:Y:S01]  /*10690*/  MUFU.EX2 R31, R0 ;  /* 0x00000000001f7308 */ /* 0x0005e20000000800 */
[----:B-1----:R-:W-:Y:S02]  /*106a0*/  FMNMX.FTZ R135, R135, R5, !PT ;  /* 0x0000000587877209 */ /* 0x002fe40007810000 */
[----:B------:R-:W-:Y:S02]  /*106b0*/  FSEL R5, R137, RZ, P1 ;  /* 0x000000ff89057208 */ /* 0x000fe40000800000 */
[C---:B------:R-:W-:Y:S01]  /*106c0*/  FSETP.NEU.FTZ.AND P2, PT, R135.reuse, -INF , PT ;  /* 0xff8000008700780b */ /* 0x040fe20003f5d000 */
[----:B------:R-:W-:Y:S01]  /*106d0*/  FMUL.FTZ R2, R135, UR22 ;  /* 0x0000001687027c20 */ /* 0x000fe20008410000 */
[----:B----4-:R-:W-:Y:S01]  /*106e0*/  FMNMX.FTZ R134, R134, R4, !PT ;  /* 0x0000000486867209 */ /* 0x010fe20007810000 */
[----:B------:R-:W-:-:S03]  /*106f0*/  FADD.FTZ R5, R34, -R5 ;  /* 0x8000000522057221 */ /* 0x000fc60000010000 */
[----:B------:R-:W-:Y:S02]  /*10700*/  FSEL R2, R2, RZ, P2 ;  /* 0x000000ff02027208 */ /* 0x000fe40001000000 */
[----:B------:R-:W-:-:S03]  /*10710*/  FSETP.NEU.FTZ.AND P0, PT, R134, -INF , PT ;  /* 0xff8000008600780b */ /* 0x000fc60003f1d000 */
[----:B------:R-:W-:Y:S01]  /*10720*/  FFMA.FTZ R4, R21, UR22, -R2 ;  /* 0x0000001615047c23 */ /* 0x000fe20008010802 */
[----:B--2---:R-:W-:-:S03]  /*10730*/  FFMA.FTZ R0, R7, UR22, -R12 ;  /* 0x0000001607007c23 */ /* 0x004fc6000801080c */
[----:B------:R1:W2:Y:S08]  /*10740*/  MUFU.EX2 R7, R4 ;  /* 0x0000000400077308 */ /* 0x0002b00000000800 */
[----:B------:R3:W-:Y:S01]  /*10750*/  MUFU.EX2 R47, R0 ;  /* 0x00000000002f7308 */ /* 0x0007e20000000800 */
[----:B-1----:R-:W-:Y:S01]  /*10760*/  FFMA.FTZ R4, R23, UR22, -R2 ;  /* 0x0000001617047c23 */ /* 0x002fe20008010802 */
[----:B--2---:R-:W-:-:S06]  /*10770*/  MOV R23, R7 ;  /* 0x0000000700177202 */ /* 0x004fcc0000000f00 */
[----:B------:R-:W-:Y:S01]  /*10780*/  MUFU.EX2 R233, R4 ;  /* 0x0000000400e97308 */ /* 0x000fe20000000800 */
[----:B---3--:R-:W-:-:S07]  /*10790*/  FFMA.FTZ R0, R9, UR22, -R3 ;  /* 0x0000001609007c23 */ /* 0x008fce0008010803 */
[----:B------:R1:W-:Y:S02]  /*107a0*/  MUFU.EX2 R27, R0 ;  /* 0x00000000001b7308 */ /* 0x0003e40000000800 */
[----:B-1----:R-:W-:-:S06]  /*107b0*/  FFMA.FTZ R0, R11, UR22, -R3 ;  /* 0x000000160b007c23 */ /* 0x002fcc0008010803 */
[----:B------:R1:W2:Y:S02]  /*107c0*/  MUFU.EX2 R140, R0 ;  /* 0x00000000008c7308 */ /* 0x0002a40000000800 */
[----:B-1----:R-:W-:Y:S01]  /*107d0*/  FFMA.FTZ R0, R14, UR22, -R3 ;  /* 0x000000160e007c23 */ /* 0x002fe20008010803 */
[----:B--2---:R-:W-:-:S05]  /*107e0*/  F2FP.F16.F32.PACK_AB R9, R140, R27 ;  /* 0x0000001b8c09723e */ /* 0x004fca00000000ff */
[----:B------:R1:W2:Y:S02]  /*107f0*/  MUFU.EX2 R18, R0 ;  /* 0x0000000000127308 */ /* 0x0002a40000000800 */
[----:B-1----:R-:W-:Y:S01]  /*10800*/  FFMA.FTZ R0, R15, UR22, -R3 ;  /* 0x000000160f007c23 */ /* 0x002fe20008010803 */
[----:B------:R-:W-:Y:S01]  /*10810*/  FMUL.FTZ R15, R5, UR22 ;  /* 0x00000016050f7c20 */ /* 0x000fe20008410000 */
[----:B--2---:R-:W-:-:S04]  /*10820*/  MOV R21, R18 ;  /* 0x0000001200157202 */ /* 0x004fc80000000f00 */
[----:B------:R1:W2:Y:S08]  /*10830*/  MUFU.EX2 R67, R0 ;  /* 0x0000000000437308 */ /* 0x0002b00000000800 */
[----:B------:R-:W3:Y:S01]  /*10840*/  MUFU.EX2 R15, R15 ;  /* 0x0000000f000f7308 */ /* 0x000ee20000000800 */
[----:B-1----:R-:W-:Y:S01]  /*10850*/  FFMA.FTZ R0, R13, UR22, -R2 ;  /* 0x000000160d007c23 */ /* 0x002fe20008010802 */
[----:B--2---:R-:W-:-:S06]  /*10860*/  F2FP.F16.F32.PACK_AB R11, R67, R21 ;  /* 0x00000015430b723e */ /* 0x004fcc00000000ff */
[----:B------:R1:W-:Y:S01]  /*10870*/  MUFU.EX2 R56, R0 ;  /* 0x0000000000387308 */ /* 0x0003e20000000800 */
[-C--:B---3--:R-:W-:Y:S01]  /*10880*/  FMUL.FTZ R172, R172, R15.reuse ;  /* 0x0000000facac7220 */ /* 0x088fe20000410000 */
        /* <DEDUP_REMOVED lines=12> */
[----:B-1----:R-:W-:Y:S01]  /*10950*/  FFMA.FTZ R0, R22, UR22, -R2 ;  /* 0x0000001616007c23 */ /* 0x002fe20008010802 */
[----:B------:R-:W-:Y:S01]  /*10960*/  MOV R22, R31 ;  /* 0x0000001f00167202 */ /* 0x000fe20000000f00 */
[----:B------:R-:W-:Y:S01]  /*10970*/  FMUL.FTZ R161, R161, R15 ;  /* 0x0000000fa1a17220 */ /* 0x000fe20000410000 */
[----:B------:R-:W-:Y:S01]  /*10980*/  MOV R31, R30 ;  /* 0x0000001e001f7202 */ /* 0x000fe20000000f00 */
[----:B------:R1:W-:Y:S01]  /*10990*/  MUFU.EX2 R234, R0 ;  /* 0x0000000000ea7308 */ /* 0x0003e20000000800 */
[----:B------:R-:W-:Y:S01]  /*109a0*/  MOV R30, R19 ;  /* 0x00000013001e7202 */ /* 0x000fe20000000f00 */
[-C--:B------:R-:W-:Y:S01]  /*109b0*/  FMUL.FTZ R144, R144, R15.reuse ;  /* 0x0000000f90907220 */ /* 0x080fe20000410000 */
[----:B------:R-:W-:Y:S01]  /*109c0*/  F2FP.F16.F32.PACK_AB R10, R47, R22 ;  /* 0x000000162f0a723e */ /* 0x000fe200000000ff */
[-C--:B------:R-:W-:Y:S01]  /*109d0*/  FMUL.FTZ R145, R145, R15.reuse ;  /* 0x0000000f91917220 */ /* 0x080fe20000410000 */
[-C--:B------:R-:W-:Y:S01]  /*109e0*/  FMUL.FTZ R68, R68, R15.reuse ;  /* 0x0000000f44447220 */ /* 0x080fe20000410000 */
[-C--:B------:R-:W-:Y:S01]  /*109f0*/  FMUL.FTZ R69, R69, R15.reuse ;  /* 0x0000000f45457220 */ /* 0x080fe20000410000 */
[-C--:B------:R-:W-:Y:S01]  /*10a00*/  FMUL.FTZ R80, R80, R15.reuse ;  /* 0x0000000f50507220 */ /* 0x080fe20000410000 */
[----:B------:R-:W-:Y:S01]  /*10a10*/  FMUL.FTZ R81, R81, R15 ;  /* 0x0000000f51517220 */ /* 0x000fe20000410000 */
[----:B------:R-:W-:Y:S01]  /*10a20*/  MOV R44, R31 ;  /* 0x0000001f002c7202 */ /* 0x000fe20000000f00 */
[-C--:B------:R-:W-:Y:S01]  /*10a30*/  FMUL.FTZ R84, R84, R15.reuse ;  /* 0x0000000f54547220 */ /* 0x080fe20000410000 */
[----:B------:R-:W-:Y:S01]  /*10a40*/  MOV R45, R30 ;  /* 0x0000001e002d7202 */ /* 0x000fe20000000f00 */
[-C--:B------:R-:W-:Y:S01]  /*10a50*/  FMUL.FTZ R85, R85, R15.reuse ;  /* 0x0000000f55557220 */ /* 0x080fe20000410000 */
[-C--:B------:R-:W-:Y:S01]  /*10a60*/  FMUL.FTZ R96, R96, R15.reuse ;  /* 0x0000000f60607220 */ /* 0x080fe20000410000 */
[-C--:B------:R-:W-:Y:S01]  /*10a70*/  FMUL.FTZ R97, R97, R15.reuse ;  /* 0x0000000f61617220 */ /* 0x080fe20000410000 */
[-C--:B------:R-:W-:Y:S01]  /*10a80*/  FMUL.FTZ R100, R100, R15.reuse ;  /* 0x0000000f64647220 */ /* 0x080fe20000410000 */
[-C--:B------:R-:W-:Y:S01]  /*10a90*/  FMUL.FTZ R101, R101, R15.reuse ;  /* 0x0000000f65657220 */ /* 0x080fe20000410000 */
[----:B-1----:R-:W-:Y:S01]  /*10aa0*/  FMUL.FTZ R0, R134, UR22 ;  /* 0x0000001686007c20 */ /* 0x002fe20008410000 */
[-C--:B------:R-:W-:Y:S01]  /*10ab0*/  FMUL.FTZ R112, R112, R15.reuse ;  /* 0x0000000f70707220 */ /* 0x080fe20000410000 */
[-C--:B------:R-:W-:Y:S01]  /*10ac0*/  FMUL.FTZ R113, R113, R15.reuse ;  /* 0x0000000f71717220 */ /* 0x080fe20000410000 */
[-C--:B------:R-:W-:Y:S01]  /*10ad0*/  FMUL.FTZ R116, R116, R15.reuse ;  /* 0x0000000f74747220 */ /* 0x080fe20000410000 */
[-C--:B------:R-:W-:Y:S01]  /*10ae0*/  FMUL.FTZ R117, R117, R15.reuse ;  /* 0x0000000f75757220 */ /* 0x080fe20000410000 */
[----:B------:R-:W-:Y:S01]  /*10af0*/  FSEL R0, R0, RZ, P0 ;  /* 0x000000ff00007208 */ /* 0x000fe20000000000 */
[-C--:B------:R-:W-:Y:S01]  /*10b00*/  FMUL.FTZ R128, R128, R15.reuse ;  /* 0x0000000f80807220 */ /* 0x080fe20000410000 */
[----:B------:R-:W-:-:S03]  /*10b10*/  FMUL.FTZ R129, R129, R15 ;  /* 0x0000000f81817220 */ /* 0x000fc60000410000 */
[----:B------:R-:W-:-:S04]  /*10b20*/  FFMA.FTZ R4, R20, UR22, -R0 ;  /* 0x0000001614047c23 */ /* 0x000fc80008010800 */
[----:B------:R1:W-:Y:S02]  /*10b30*/  MUFU.EX2 R235, R4 ;  /* 0x0000000400eb7308 */ /* 0x0003e40000000800 */
[----:B-1----:R-:W-:Y:S01]  /*10b40*/  FFMA.FTZ R4, R25, UR22, -R0 ;  /* 0x0000001619047c23 */ /* 0x002fe20008010800 */
[----:B------:R-:W-:-:S05]  /*10b50*/  MOV R25, R143 ;  /* 0x0000008f00197202 */ /* 0x000fca0000000f00 */
[----:B------:R1:W-:Y:S02]  /*10b60*/  MUFU.EX2 R6, R4 ;  /* 0x0000000400067308 */ /* 0x0003e40000000800 */
[----:B-1----:R-:W-:-:S06]  /*10b70*/  FFMA.FTZ R4, R24, UR22, -R0 ;  /* 0x0000001618047c23 */ /* 0x002fcc0008010800 */
[----:B------:R1:W-:Y:S02]  /*10b80*/  MUFU.EX2 R20, R4 ;  /* 0x0000000400147308 */ /* 0x0003e40000000800 */
[----:B-1----:R-:W-:-:S05]  /*10b90*/  FSEL R4, R136, RZ, P3 ;  /* 0x000000ff88047208 */ /* 0x002fca0001800000 */
[----:B------:R-:W-:Y:S01]  /*10ba0*/  FADD.FTZ R5, R17, -R4 ;  /* 0x8000000411057221 */ /* 0x000fe20000010000 */
[----:B------:R-:W-:-:S03]  /*10bb0*/  FSEL R4, R135, RZ, P2 ;  /* 0x000000ff87047208 */ /* 0x000fc60001000000 */
[----:B------:R-:W-:Y:S02]  /*10bc0*/  FMUL.FTZ R14, R5, UR22 ;  /* 0x00000016050e7c20 */ /* 0x000fe40008410000 */
[----:B------:R-:W-:Y:S01]  /*10bd0*/  FADD.FTZ R5, R16, -R4 ;  /* 0x8000000410057221 */ /* 0x000fe20000010000 */
[----:B------:R-:W-:Y:S01]  /*10be0*/  FSEL R4, R134, RZ, P0 ;  /* 0x000000ff86047208 */ /* 0x000fe20000000000 */
[----:B------:R-:W1:Y:S02]  /*10bf0*/  LDSM.16.MT88.4 R16, [R229+0xc000] ;  /* 0x00c00000e510783b */ /* 0x000e640000004200 */
[----:B------:R-:W-:Y:S01]  /*10c00*/  FMUL.FTZ R5, R5, UR22 ;  /* 0x0000001605057c20 */ /* 0x000fe20008410000 */
[----:B------:R-:W2:Y:S01]  /*10c10*/  MUFU.EX2 R14, R14 ;  /* 0x0000000e000e7308 */ /* 0x000ea20000000800 */
[----:B------:R-:W-:-:S04]  /*10c20*/  FADD.FTZ R4, R32, -R4 ;  /* 0x8000000420047221 */ /* 0x000fc80000010000 */
[----:B------:R-:W-:-:S03]  /*10c30*/  FMUL.FTZ R4, R4, UR22 ;  /* 0x0000001604047c20 */ /* 0x000fc60008410000 */
[----:B------:R-:W3:Y:S08]  /*10c40*/  MUFU.EX2 R13, R5 ;  /* 0x00000005000d7308 */ /* 0x000ef00000000800 */
[----:B------:R4:W4:Y:S01]  /*10c50*/  MUFU.EX2 R24, R4 ;  /* 0x0000000400187308 */ /* 0x0009220000000800 */
[-C--:B--2---:R-:W-:Y:S01]  /*10c60*/  FMUL.FTZ R174, R174, R14.reuse ;  /* 0x0000000eaeae7220 */ /* 0x084fe20000410000 */
[-C--:B------:R-:W-:Y:S01]  /*10c70*/  FMUL.FTZ R175, R175, R14.reuse ;  /* 0x0000000eafaf7220 */ /* 0x080fe20000410000 */
[-C--:B------:R-:W-:Y:S01]  /*10c80*/  FMUL.FTZ R158, R158, R14.reuse ;  /* 0x0000000e9e9e7220 */ /* 0x080fe20000410000 */
[-C--:B------:R-:W-:Y:S01]  /*10c90*/  FMUL.FTZ R159, R159, R14.reuse ;  /* 0x0000000e9f9f7220 */ /* 0x080fe20000410000 */
[-C--:B------:R-:W-:Y:S01]  /*10ca0*/  FMUL.FTZ R170, R170, R14.reuse ;  /* 0x0000000eaaaa7220 */ /* 0x080fe20000410000 */
[-C--:B------:R-:W-:Y:S01]  /*10cb0*/  FMUL.FTZ R171, R171, R14.reuse ;  /* 0x0000000eabab7220 */ /* 0x080fe20000410000 */
[-C--:B------:R-:W-:Y:S01]  /*10cc0*/  FMUL.FTZ R154, R154, R14.reuse ;  /* 0x0000000e9a9a7220 */ /* 0x080fe20000410000 */
[----:B------:R-:W-:Y:S01]  /*10cd0*/  FMUL.FTZ R155, R155, R14 ;  /* 0x0000000e9b9b7220 */ /* 0x000fe20000410000 */
[-C--:B---3--:R-:W-:Y:S01]  /*10ce0*/  FMUL.FTZ R176, R176, R13.reuse ;  /* 0x0000000db0b07220 */ /* 0x088fe20000410000 */
[-C--:B------:R-:W-:Y:S01]  /*10cf0*/  FMUL.FTZ R177, R177, R13.reuse ;  /* 0x0000000db1b17220 */ /* 0x080fe20000410000 */
[-C--:B------:R-:W-:Y:S01]  /*10d00*/  FMUL.FTZ R180, R180, R13.reuse ;  /* 0x0000000db4b47220 */ /* 0x080fe20000410000 */
[-C--:B------:R-:W-:Y:S01]  /*10d10*/  FMUL.FTZ R181, R181, R13.reuse ;  /* 0x0000000db5b57220 */ /* 0x080fe20000410000 */
[-C--:B------:R-:W-:Y:S01]  /*10d20*/  FMUL.FTZ R184, R184, R13.reuse ;  /* 0x0000000db8b87220 */ /* 0x080fe20000410000 */
[-C--:B------:R-:W-:Y:S01]  /*10d30*/  FMUL.FTZ R185, R185, R13.reuse ;  /* 0x0000000db9b97220 */ /* 0x080fe20000410000 */
[-C--:B------:R-:W-:Y:S01]  /*10d40*/  FMUL.FTZ R188, R188, R13.reuse ;  /* 0x0000000dbcbc7220 */ /* 0x080fe20000410000 */
[----:B------:R-:W-:Y:S01]  /*10d50*/  FMUL.FTZ R189, R189, R13 ;  /* 0x0000000dbdbd7220 */ /* 0x000fe20000410000 */
[----:B----4-:R-:W-:Y:S01]  /*10d60*/  FFMA.FTZ R4, R26, UR22, -R0 ;  /* 0x000000161a047c23 */ /* 0x010fe20008010800 */
[----:B------:R-:W-:Y:S01]  /*10d70*/  MOV R26, R6 ;  /* 0x00000006001a7202 */ /* 0x000fe20000000f00 */
[-C--:B------:R-:W-:Y:S01]  /*10d80*/  FMUL.FTZ R178, R178, R24.reuse ;  /* 0x00000018b2b27220 */ /* 0x080fe20000410000 */
[-C--:B------:R-:W-:Y:S01]  /*10d90*/  FMUL.FTZ R179, R179, R24.reuse ;  /* 0x00000018b3b37220 */ /* 0x080fe20000410000 */
[----:B------:R2:W3:Y:S01]  /*10da0*/  MUFU.EX2 R228, R4 ;  /* 0x0000000400e47308 */ /* 0x0004e20000000800 */
[----:B------:R-:W-:Y:S01]  /*10db0*/  F2FP.F16.F32.PACK_AB R6, R233, R23 ;  /* 0x00000017e906723e */ /* 0x000fe200000000ff */
[-C--:B------:R-:W-:Y:S01]  /*10dc0*/  FMUL.FTZ R182, R182, R24.reuse ;  /* 0x00000018b6b67220 */ /* 0x080fe20000410000 */
[----:B------:R-:W-:Y:S01]  /*10dd0*/  F2FP.F16.F32.PACK_AB R5, R26, R235 ;  /* 0x000000eb1a05723e */ /* 0x000fe200000000ff */
[-C--:B------:R-:W-:Y:S01]  /*10de0*/  FMUL.FTZ R183, R183, R24.reuse ;  /* 0x00000018b7b77220 */ /* 0x080fe20000410000 */
[C---:B-1----:R-:W-:Y:S01]  /*10df0*/  HMMA.16816.F32 R172, R8.reuse, R16, R172 ;  /* 0x0000001008ac723c */ /* 0x042fe200000018ac */
[-C--:B------:R-:W-:Y:S01]  /*10e00*/  FMUL.FTZ R186, R186, R24.reuse ;  /* 0x00000018baba7220 */ /* 0x080fe20000410000 */
[-C--:B------:R-:W-:Y:S01]  /*10e10*/  FMUL.FTZ R187, R187, R24.reuse ;  /* 0x00000018bbbb7220 */ /* 0x080fe20000410000 */
[-C--:B------:R-:W-:Y:S01]  /*10e20*/  FMUL.FTZ R190, R190, R24.reuse ;  /* 0x00000018bebe7220 */ /* 0x080fe20000410000 */
[----:B------:R-:W-:Y:S01]  /*10e30*/  FMUL.FTZ R191, R191, R24 ;  /* 0x00000018bfbf7220 */ /* 0x000fe20000410000 */
[-C--:B------:R-:W-:Y:S01]  /*10e40*/  FMUL.FTZ R166, R166, R14.reuse ;  /* 0x0000000ea6a67220 */ /* 0x080fe20000410000 */
[----:B------:R-:W-:Y:S01]  /*10e50*/  HMMA.16816.F32 R156, R8, R18, R156 ;  /* 0x00000012089c723c */ /* 0x000fe2000000189c */
[----:B------:R-:W-:Y:S01]  /*10e60*/  FMUL.FTZ R167, R167, R14 ;  /* 0x0000000ea7a77220 */ /* 0x000fe20000410000 */
[-C--:B------:R-:W-:Y:S01]  /*10e70*/  FMUL.FTZ R192, R192, R13.reuse ;  /* 0x0000000dc0c07220 */ /* 0x080fe20000410000 */
[-C--:B------:R-:W-:Y:S01]  /*10e80*/  FMUL.FTZ R193, R193, R13.reuse ;  /* 0x0000000dc1c17220 */ /* 0x080fe20000410000 */
[-C--:B------:R-:W-:Y:S01]  /*10e90*/  FMUL.FTZ R194, R194, R24.reuse ;  /* 0x00000018c2c27220 */ /* 0x080fe20000410000 */
[----:B------:R-:W-:Y:S01]  /*10ea0*/  FMUL.FTZ R195, R195, R24 ;  /* 0x00000018c3c37220 */ /* 0x000fe20000410000 */
[----:B--2---:R-:W-:Y:S01]  /*10eb0*/  F2FP.F16.F32.PACK_AB R4, R234, R56 ;  /* 0x00000038ea04723e */ /* 0x004fe200000000ff */
[----:B------:R-:W-:Y:S01]  /*10ec0*/  FMUL.FTZ R150, R150, R14 ;  /* 0x0000000e96967220 */ /* 0x000fe20000410000 */
[----:B---3--:R-:W-:Y:S01]  /*10ed0*/  F2FP.F16.F32.PACK_AB R7, R228, R20 ;  /* 0x00000014e407723e */ /* 0x008fe200000000ff */
[----:B------:R-:W-:Y:S01]  /*10ee0*/  FMUL.FTZ R151, R151, R14 ;  /* 0x0000000e97977220 */ /* 0x000fe20000410000 */
[-C--:B------:R-:W-:Y:S01]  /*10ef0*/  FMUL.FTZ R196, R196, R13.reuse ;  /* 0x0000000dc4c47220 */ /* 0x080fe20000410000 */
[-C--:B------:R-:W-:Y:S01]  /*10f00*/  FMUL.FTZ R197, R197, R13.reuse ;  /* 0x0000000dc5c57220 */ /* 0x080fe20000410000 */
[-C--:B------:R-:W-:Y:S01]  /*10f10*/  FMUL.FTZ R198, R198, R24.reuse ;  /* 0x00000018c6c67220 */ /* 0x080fe20000410000 */
[----:B------:R-:W-:Y:S01]  /*10f20*/  FMUL.FTZ R199, R199, R24 ;  /* 0x00000018c7c77220 */ /* 0x000fe20000410000 */
[-C--:B------:R-:W-:Y:S01]  /*10f30*/  FMUL.FTZ R162, R162, R14.reuse ;  /* 0x0000000ea2a27220 */ /* 0x080fe20000410000 */
[C---:B------:R-:W-:Y:S01]  /*10f40*/  HMMA.16816.F32 R176, R4.reuse, R16, R176 ;  /* 0x0000001004b0723c */ /* 0x040fe200000018b0 */
[----:B------:R-:W-:Y:S01]  /*10f50*/  FMUL.FTZ R163, R163, R14 ;  /* 0x0000000ea3a37220 */ /* 0x000fe20000410000 */
[-C--:B------:R-:W-:Y:S01]  /*10f60*/  FMUL.FTZ R200, R200, R13.reuse ;  /* 0x0000000dc8c87220 */ /* 0x080fe20000410000 */
[-C--:B------:R-:W-:Y:S01]  /*10f70*/  FMUL.FTZ R201, R201, R13.reuse ;  /* 0x0000000dc9c97220 */ /* 0x080fe20000410000 */
[-C--:B------:R-:W-:Y:S01]  /*10f80*/  FMUL.FTZ R202, R202, R24.reuse ;  /* 0x00000018caca7220 */ /* 0x080fe20000410000 */
[----:B------:R-:W-:Y:S01]  /*10f90*/  FMUL.FTZ R203, R203, R24 ;  /* 0x00000018cbcb7220 */ /* 0x000fe20000410000 */
[----:B------:R-:W-:Y:S01]  /*10fa0*/  HMMA.16816.F32 R180, R4, R18, R180 ;  /* 0x0000001204b4723c */ /* 0x000fe200000018b4 */
[----:B------:R-:W1:Y:S01]  /*10fb0*/  LDSM.16.MT88.4 R16, [R230+0xc000] ;  /* 0x00c00000e610783b */ /* 0x000e620000004200 */
[-C--:B------:R-:W-:Y:S01]  /*10fc0*/  FMUL.FTZ R146, R146, R14.reuse ;  /* 0x0000000e92927220 */ /* 0x080fe20000410000 */
[----:B------:R-:W-:Y:S01]  /*10fd0*/  FMUL.FTZ R147, R147, R14 ;  /* 0x0000000e93937220 */ /* 0x000fe20000410000 */
        /* <DEDUP_REMOVED lines=37> */
[-C--:B-1----:R-:W-:Y:S01]  /*11230*/  HMMA.16816.F32 R168, R8, R16.reuse, R168 ;  /* 0x0000001008a8723c */ /* 0x082fe200000018a8 */
[-C--:B------:R-:W-:Y:S01]  /*11240*/  FMUL.FTZ R109, R109, R13.reuse ;  /* 0x0000000d6d6d7220 */ /* 0x080fe20000410000 */
[-C--:B------:R-:W-:Y:S01]  /*11250*/  FMUL.FTZ R110, R110, R24.reuse ;  /* 0x000000186e6e7220 */ /* 0x080fe20000410000 */
[-C--:B------:R-:W-:Y:S01]  /*11260*/  FMUL.FTZ R111, R111, R24.reuse ;  /* 0x000000186f6f7220 */ /* 0x080fe20000410000 */
[-C--:B------:R-:W-:Y:S01]  /*11270*/  FMUL.FTZ R120, R120, R13.reuse ;  /* 0x0000000d78787220 */ /* 0x080fe20000410000 */
[-C--:B------:R-:W-:Y:S01]  /*11280*/  FMUL.FTZ R121, R121, R13.reuse ;  /* 0x0000000d79797220 */ /* 0x080fe20000410000 */
[C---:B------:R-:W-:Y:S01]  /*11290*/  HMMA.16816.F32 R184, R4.reuse, R16, R184 ;  /* 0x0000001004b8723c */ /* 0x040fe200000018b8 */
[-C--:B------:R-:W-:Y:S01]  /*112a0*/  FMUL.FTZ R122, R122, R24.reuse ;  /* 0x000000187a7a7220 */ /* 0x080fe20000410000 */
[-C--:B------:R-:W-:Y:S01]  /*112b0*/  FMUL.FTZ R123, R123, R24.reuse ;  /* 0x000000187b7b7220 */ /* 0x080fe20000410000 */
[-C--:B------:R-:W-:Y:S01]  /*112c0*/  FMUL.FTZ R124, R124, R13.reuse ;  /* 0x0000000d7c7c7220 */ /* 0x080fe20000410000 */
[----:B------:R-:W-:Y:S01]  /*112d0*/  FMUL.FTZ R125, R125, R13 ;  /* 0x0000000d7d7d7220 */ /* 0x000fe20000410000 */
[-C--:B------:R-:W-:Y:S01]  /*112e0*/  FMUL.FTZ R126, R126, R24.reuse ;  /* 0x000000187e7e7220 */ /* 0x080fe20000410000 */
[-C--:B------:R-:W-:Y:S01]  /*112f0*/  HMMA.16816.F32 R188, R4, R18.reuse, R188 ;  /* 0x0000001204bc723c */ /* 0x080fe200000018bc */
[----:B------:R-:W-:Y:S01]  /*11300*/  FMUL.FTZ R127, R127, R24 ;  /* 0x000000187f7f7220 */ /* 0x000fe20000410000 */
[-C--:B------:R-:W-:Y:S01]  /*11310*/  FMUL.FTZ R118, R118, R14.reuse ;  /* 0x0000000e76767220 */ /* 0x080fe20000410000 */
[-C--:B------:R-:W-:Y:S01]  /*11320*/  FMUL.FTZ R119, R119, R14.reuse ;  /* 0x0000000e77777220 */ /* 0x080fe20000410000 */
[-C--:B------:R-:W-:Y:S01]  /*11330*/  FMUL.FTZ R130, R130, R14.reuse ;  /* 0x0000000e82827220 */ /* 0x080fe20000410000 */
[----:B------:R-:W-:Y:S01]  /*11340*/  FMUL.FTZ R131, R131, R14 ;  /* 0x0000000e83837220 */ /* 0x000fe20000410000 */
[C---:B------:R-:W-:Y:S01]  /*11350*/  HMMA.16816.F32 R152, R8.reuse, R18, R152 ;  /* 0x000000120898723c */ /* 0x040fe20000001898 */
[----:B------:R-:W1:Y:S05]  /*11360*/  LDSM.16.MT88.4 R16, [R232+0xc000] ;  /* 0x00c00000e810783b */ /* 0x000e6a0000004200 */
[-C--:B-1----:R-:W-:Y:S06]  /*11370*/  HMMA.16816.F32 R52, R8, R16.reuse, R164 ;  /* 0x000000100834723c */ /* 0x082fec00000018a4 */
[----:B------:R-:W-:Y:S01]  /*11380*/  HMMA.16816.F32 R192, R4, R16, R192 ;  /* 0x0000001004c0723c */ /* 0x000fe200000018c0 */
[----:B------:R-:W-:-:S02]  /*11390*/  MOV R167, R142 ;  /* 0x0000008e00a77202 */ /* 0x000fc40000000f00 */
[----:B------:R-:W-:Y:S02]  /*113a0*/  MOV R165, R28 ;  /* 0x0000001c00a57202 */ /* 0x000fe40000000f00 */
[----:B------:R-:W-:Y:S01]  /*113b0*/  MOV R166, R141 ;  /* 0x0000008d00a67202 */ /* 0x000fe20000000f00 */
[-C--:B------:R-:W-:Y:S06]  /*113c0*/  HMMA.16816.F32 R196, R4, R18.reuse, R196 ;  /* 0x0000001204c4723c */ /* 0x080fec00000018c4 */
[C---:B------:R-:W-:Y:S01]  /*113d0*/  HMMA.16816.F32 R148, R8.reuse, R18, R148 ;  /* 0x000000120894723c */ /* 0x040fe20000001894 */
[----:B------:R-:W1:Y:S05]  /*113e0*/  LDSM.16.MT88.4 R16, [R231+0xc000] ;  /* 0x00c00000e710783b */ /* 0x000e6a0000004200 */
[-C--:B-1----:R-:W-:Y:S06]  /*113f0*/  HMMA.16816.F32 R160, R8, R16.reuse, R160 ;  /* 0x0000001008a0723c */ /* 0x082fec00000018a0 */
[C---:B------:R-:W-:Y:S06]  /*11400*/  HMMA.16816.F32 R200, R4.reuse, R16, R200 ;  /* 0x0000001004c8723c */ /* 0x040fec00000018c8 */
[-C--:B------:R-:W-:Y:S06]  /*11410*/  HMMA.16816.F32 R204, R4, R18.reuse, R204 ;  /* 0x0000001204cc723c */ /* 0x080fec00000018cc */
[----:B------:R-:W-:Y:S01]  /*11420*/  HMMA.16816.F32 R144, R8, R18, R144 ;  /* 0x000000120890723c */ /* 0x000fe20000001890 */
[----:B------:R-:W1:Y:S05]  /*11430*/  LDSM.16.MT88.4 R16, [R229+0xe000] ;  /* 0x00e00000e510783b */ /* 0x000e6a0000004200 */
[-C--:B-1----:R-:W-:Y:S06]  /*11440*/  HMMA.16816.F32 R28, R4, R16.reuse, R72 ;  /* 0x00000010041c723c */ /* 0x082fec0000001848 */
[----:B------:R-:W-:Y:S01]  /*11450*/  HMMA.16816.F32 R32, R8, R16, R68 ;  /* 0x000000100820723c */ /* 0x000fe20000001844 */
[----:B------:R-:W-:-:S02]  /*11460*/  MOV R73, R167 ;  /* 0x000000a700497202 */ /* 0x000fc40000000f00 */
[----:B------:R-:W-:Y:S02]  /*11470*/  MOV R72, R140 ;  /* 0x0000008c00487202 */ /* 0x000fe40000000f00 */
[----:B------:R-:W-:Y:S01]  /*11480*/  MOV R167, R20 ;  /* 0x0000001400a77202 */ /* 0x000fe20000000f00 */
[-C--:B------:R-:W-:Y:S01]  /*11490*/  HMMA.16816.F32 R140, R4, R18.reuse, R76 ;  /* 0x00000012048c723c */ /* 0x080fe2000000184c */
[----:B------:R-:W-:Y:S01]  /*114a0*/  MOV R69, R23 ;  /* 0x0000001700457202 */ /* 0x000fe20000000f00 */
[----:B------:R-:W-:Y:S01]  /*114b0*/  IMAD.MOV.U32 R70, RZ, RZ, R21 ;  /* 0x000000ffff467224 */ /* 0x000fe200078e0015 */
[----:B------:R-:W-:Y:S02]  /*114c0*/  MOV R71, R22 ;  /* 0x0000001600477202 */ /* 0x000fe40000000f00 */
[----:B------:R-:W-:Y:S01]  /*114d0*/  MOV R75, R25 ;  /* 0x00000019004b7202 */ /* 0x000fe20000000f00 */
[----:B------:R-:W-:Y:S01]  /*114e0*/  HMMA.16816.F32 R20, R8, R18, R80 ;  /* 0x000000120814723c */ /* 0x000fe20000001850 */
[----:B------:R-:W1:Y:S01]  /*114f0*/  LDSM.16.MT88.4 R16, [R230+0xe000] ;  /* 0x00e00000e610783b */ /* 0x000e620000004200 */
[----:B------:R-:W-:-:S02]  /*11500*/  MOV R79, R165 ;  /* 0x000000a5004f7202 */ /* 0x000fc40000000f00 */
[----:B------:R-:W-:Y:S02]  /*11510*/  MOV R165, R67 ;  /* 0x0000004300a57202 */ /* 0x000fe40000000f00 */
[----:B------:R-:W-:Y:S02]  /*11520*/  MOV R25, R45 ;  /* 0x0000002d00197202 */ /* 0x000fe40000000f00 */
[----:B------:R-:W-:Y:S02]  /*11530*/  MOV R67, R46 ;  /* 0x0000002e00437202 */ /* 0x000fe40000000f00 */
[----:B------:R-:W-:Y:S01]  /*11540*/  MOV R78, R166 ;  /* 0x000000a6004e7202 */ /* 0x000fe20000000f00 */
[----:B------:R-:W-:Y:S01]  /*11550*/  FFMA.FTZ R27, R25, R14, R27 ;  /* 0x0000000e191b7223 */ /* 0x000fe2000001001b */
[----:B------:R-:W-:Y:S01]  /*11560*/  MOV R74, R26 ;  /* 0x0000001a004a7202 */ /* 0x000fe20000000f00 */
[----:B------:R-:W-:Y:S01]  /*11570*/  FFMA.FTZ R25, R67, R13, R56 ;  /* 0x0000000d43197223 */ /* 0x000fe20000010038 */
[----:B------:R-:W-:-:S02]  /*11580*/  MOV R166, R47 ;  /* 0x0000002f00a67202 */ /* 0x000fc40000000f00 */
[----:B------:R-:W-:Y:S02]  /*11590*/  MOV R26, R44 ;  /* 0x0000002c001a7202 */ /* 0x000fe40000000f00 */
[----:B------:R-:W-:Y:S02]  /*115a0*/  MOV R81, R72 ;  /* 0x0000004800517202 */ /* 0x000fe40000000f00 */
[----:B------:R-:W-:Y:S01]  /*115b0*/  MOV R83, R78 ;  /* 0x0000004e00537202 */ /* 0x000fe20000000f00 */
[----:B------:R-:W-:Y:S01]  /*115c0*/  FFMA.FTZ R26, R26, R15, R57 ;  /* 0x0000000f1a1a7223 */ /* 0x000fe20000010039 */
[----:B------:R-:W-:Y:S01]  /*115d0*/  MOV R82, R79 ;  /* 0x0000004f00527202 */ /* 0x000fe20000000f00 */
        /* <DEDUP_REMOVED lines=10> */
[C---:B-1----:R-:W-:Y:S06]  /*11680*/  HMMA.16816.F32 R120, R4.reuse, R16, R120 ;  /* 0x000000100478723c */ /* 0x042fec0000001878 */
[----:B------:R-:W-:Y:S06]  /*11690*/  HMMA.16816.F32 R124, R4, R18, R124 ;  /* 0x00000012047c723c */ /* 0x000fec000000187c */
[----:B------:R-:W-:Y:S01]  /*116a0*/  HMMA.16816.F32 R44, R8, R16, R116 ;  /* 0x00000010082c723c */ /* 0x000fe20000001874 */
[----:B------:R-:W-:-:S04]  /*116b0*/  FFMA.FTZ R4, R61, UR22, -R12 ;  /* 0x000000163d047c23 */ /* 0x000fc8000801080c */
[----:B------:R1:W-:Y:S01]  /*116c0*/  MUFU.EX2 R164, R4 ;  /* 0x0000000400a47308 */ /* 0x0003e20000000800 */
[----:B------:R-:W-:Y:S01]  /*116d0*/  HMMA.16816.F32 R128, R8, R18, R128 ;  /* 0x000000120880723c */ /* 0x000fe20000001880 */
[----:B------:R-:W2:Y:S01]  /*116e0*/  LDSM.16.MT88.4 R16, [R229+0xc800] ;  /* 0x00c80000e510783b */ /* 0x000ea20000004200 */
[----:B-1----:R-:W-:-:S05]  /*116f0*/  FFMA.FTZ R4, R50, UR22, -R12 ;  /* 0x0000001632047c23 */ /* 0x002fca000801080c */
[----:B------:R1:W3:Y:S02]  /*11700*/  MUFU.EX2 R67, R4 ;  /* 0x0000000400437308 */ /* 0x0002e40000000800 */
[----:B-1----:R-:W-:Y:S01]  /*11710*/  FFMA.FTZ R4, R40, UR22, -R12 ;  /* 0x0000001628047c23 */ /* 0x002fe2000801080c */
[----:B---3--:R-:W-:-:S05]  /*11720*/  F2FP.F16.F32.PACK_AB R8, R67, R164 ;  /* 0x000000a44308723e */ /* 0x008fca00000000ff */
[----:B------:R1:W-:Y:S02]  /*11730*/  MUFU.EX2 R14, R4 ;  /* 0x00000004000e7308 */ /* 0x0003e40000000800 */
[----:B-1----:R-:W-:-:S06]  /*11740*/  FFMA.FTZ R4, R41, UR22, -R12 ;  /* 0x0000001629047c23 */ /* 0x002fcc000801080c */
[----:B------:R1:W3:Y:S02]  /*11750*/  MUFU.EX2 R116, R4 ;  /* 0x0000000400747308 */ /* 0x0002e40000000800 */
[----:B-1----:R-:W-:Y:S01]  /*11760*/  FFMA.FTZ R4, R63, UR22, -R3 ;  /* 0x000000163f047c23 */ /* 0x002fe20008010803 */
[----:B---3--:R-:W-:-:S05]  /*11770*/  F2FP.F16.F32.PACK_AB R10, R116, R14 ;  /* 0x0000000e740a723e */ /* 0x008fca00000000ff */
[----:B------:R1:W-:Y:S02]  /*11780*/  MUFU.EX2 R68, R4 ;  /* 0x0000000400447308 */ /* 0x0003e40000000800 */
[----:B-1----:R-:W-:-:S06]  /*11790*/  FFMA.FTZ R4, R60, UR22, -R3 ;  /* 0x000000163c047c23 */ /* 0x002fcc0008010803 */
[----:B------:R1:W3:Y:S02]  /*117a0*/  MUFU.EX2 R5, R4 ;  /* 0x0000000400057308 */ /* 0x0002e40000000800 */
[----:B-1----:R-:W-:Y:S01]  /*117b0*/  FFMA.FTZ R4, R42, UR22, -R3 ;  /* 0x000000162a047c23 */ /* 0x002fe20008010803 */
[----:B---3--:R-:W-:-:S05]  /*117c0*/  MOV R42, R5 ;  /* 0x00000005002a7202 */ /* 0x008fca0000000f00 */
[----:B------:R1:W-:Y:S01]  /*117d0*/  MUFU.EX2 R13, R4 ;  /* 0x00000004000d7308 */ /* 0x0003e20000000800 */
[----:B------:R-:W-:Y:S01]  /*117e0*/  F2FP.F16.F32.PACK_AB R9, R42, R68 ;  /* 0x000000442a09723e */ /* 0x000fe200000000ff */
[----:B-1----:R-:W-:Y:S02]  /*117f0*/  FFMA.FTZ R4, R43, UR22, -R3 ;  /* 0x000000162b047c23 */ /* 0x002fe40008010803 */
[----:B------:R-:W3:Y:S04]  /*11800*/  LDL.LU R43, [R1+0x4c] ;  /* 0x00004c00012b7983 */ /* 0x000ee80000300800 */
[----:B------:R1:W4:Y:S02]  /*11810*/  MUFU.EX2 R60, R4 ;  /* 0x00000004003c7308 */ /* 0x0003240000000800 */
[----:B-1----:R-:W-:Y:S01]  /*11820*/  FFMA.FTZ R4, R64, UR22, -R2 ;  /* 0x0000001640047c23 */ /* 0x002fe20008010802 */
[----:B----4-:R-:W-:-:S05]  /*11830*/  F2FP.F16.F32.PACK_AB R11, R60, R13 ;  /* 0x0000000d3c0b723e */ /* 0x010fca00000000ff */
[----:B------:R1:W-:Y:S02]  /*11840*/  MUFU.EX2 R41, R4 ;  /* 0x0000000400297308 */ /* 0x0003e40000000800 */
[----:B--2---:R-:W-:Y:S01]  /*11850*/  HMMA.16816.F32 R172, R8, R16, R172 ;  /* 0x0000001008ac723c */ /* 0x004fe200000018ac */
[----:B-1----:R-:W-:-:S05]  /*11860*/  FFMA.FTZ R4, R62, UR22, -R2 ;  /* 0x000000163e047c23 */ /* 0x002fca0008010802 */
[----:B------:R1:W-:Y:S02]  /*11870*/  MUFU.EX2 R56, R4 ;  /* 0x0000000400387308 */ /* 0x0003e40000000800 */
[----:B-1----:R-:W-:-:S06]  /*11880*/  FFMA.FTZ R4, R49, UR22, -R2 ;  /* 0x0000001631047c23 */ /* 0x002fcc0008010802 */
        /* <DEDUP_REMOVED lines=12> */
[----:B------:R-:W-:Y:S04]  /*11950*/  HMMA.16816.F32 R48, R8, R18, R156 ;  /* 0x000000120830723c */ /* 0x000fe8000000189c */
[----:B------:R1:W2:Y:S03]  /*11960*/  MUFU.EX2 R40, R4 ;  /* 0x0000000400287308 */ /* 0x0002a60000000800 */
[----:B------:R-:W-:-:S02]  /*11970*/  MOV R156, R41 ;  /* 0x00000029009c7202 */ /* 0x000fc40000000f00 */
[----:B------:R-:W-:Y:S02]  /*11980*/  MOV R157, R68 ;  /* 0x00000044009d7202 */ /* 0x000fe40000000f00 */
[----:B------:R-:W-:Y:S02]  /*11990*/  MOV R159, R69 ;  /* 0x00000045009f7202 */ /* 0x000fe40000000f00 */
[----:B-1----:R-:W-:Y:S02]  /*119a0*/  F2FP.F16.F32.PACK_AB R4, R56, R41 ;  /* 0x000000293804723e */ /* 0x002fe400000000ff */
[----:B--2---:R-:W-:Y:S02]  /*119b0*/  F2FP.F16.F32.PACK_AB R7, R40, R80 ;  /* 0x000000502807723e */ /* 0x004fe400000000ff */
[----:B------:R-:W-:Y:S02]  /*119c0*/  MOV R158, R40 ;  /* 0x00000028009e7202 */ /* 0x000fe40000000f00 */
[----:B------:R-:W-:-:S02]  /*119d0*/  MOV R41, R70 ;  /* 0x0000004600297202 */ /* 0x000fc40000000f00 */
[----:B------:R-:W-:Y:S01]  /*119e0*/  MOV R40, R71 ;  /* 0x0000004700287202 */ /* 0x000fe20000000f00 */
[C---:B------:R-:W-:Y:S06]  /*119f0*/  HMMA.16816.F32 R176, R4.reuse, R16, R176 ;  /* 0x0000001004b0723c */ /* 0x040fec00000018b0 */
[----:B------:R-:W-:Y:S01]  /*11a00*/  HMMA.16816.F32 R180, R4, R18, R180 ;  /* 0x0000001204b4723c */ /* 0x000fe200000018b4 */
[----:B------:R-:W1:Y:S05]  /*11a10*/  LDSM.16.MT88.4 R16, [R230+0xc800] ;  /* 0x00c80000e610783b */ /* 0x000e6a0000004200 */
[----:B-1----:R-:W-:Y:S07]  /*11a20*/  HMMA.16816.F32 R76, R8, R16, R168 ;  /* 0x00000010084c723c */ /* 0x002fee00000018a8 */
[----:B------:R-:W-:-:S02]  /*11a30*/  MOV R168, R67 ;  /* 0x0000004300a87202 */ /* 0x000fc40000000f00 */
[C---:B------:R-:W-:Y:S01]  /*11a40*/  HMMA.16816.F32 R64, R4.reuse, R16, R184 ;  /* 0x000000100440723c */ /* 0x040fe200000018b8 */
[----:B------:R-:W-:Y:S02]  /*11a50*/  MOV R171, R56 ;  /* 0x0000003800ab7202 */ /* 0x000fe40000000f00 */
[----:B------:R-:W-:Y:S02]  /*11a60*/  MOV R170, R15 ;  /* 0x0000000f00aa7202 */ /* 0x000fe40000000f00 */
[----:B------:R-:W-:Y:S02]  /*11a70*/  MOV R15, R74 ;  /* 0x0000004a000f7202 */ /* 0x000fe40000000f00 */
[----:B------:R-:W-:Y:S02]  /*11a80*/  MOV R187, R61 ;  /* 0x0000003d00bb7202 */ /* 0x000fe40000000f00 */
[----:B------:R-:W-:Y:S02]  /*11a90*/  MOV R186, R60 ;  /* 0x0000003c00ba7202 */ /* 0x000fe40000000f00 */
[----:B------:R-:W-:Y:S01]  /*11aa0*/  HMMA.16816.F32 R60, R4, R18, R188 ;  /* 0x00000012043c723c */ /* 0x000fe200000018bc */
[----:B------:R-:W-:-:S02]  /*11ab0*/  MOV R184, R57 ;  /* 0x0000003900b87202 */ /* 0x000fc40000000f00 */
[----:B------:R-:W-:Y:S02]  /*11ac0*/  MOV R169, R72 ;  /* 0x0000004800a97202 */ /* 0x000fe40000000f00 */
[----:B------:R-:W-:Y:S02]  /*11ad0*/  MOV R185, R116 ;  /* 0x0000007400b97202 */ /* 0x000fe40000000f00 */
[----:B------:R-:W-:Y:S01]  /*11ae0*/  IMAD.MOV.U32 R188, RZ, RZ, R59 ;  /* 0x000000ffffbc7224 */ /* 0x000fe200078e003b */
[----:B------:R-:W-:Y:S01]  /*11af0*/  MOV R191, R80 ;  /* 0x0000005000bf7202 */ /* 0x000fe20000000f00 */
[----:B------:R-:W-:Y:S01]  /*11b00*/  HMMA.16816.F32 R56, R8, R18, R152 ;  /* 0x000000120838723c */ /* 0x000fe20000001898 */
[----:B------:R-:W1:Y:S01]  /*11b10*/  LDSM.16.MT88.4 R16, [R232+0xc800] ;  /* 0x00c80000e810783b */ /* 0x000e620000004200 */
[----:B------:R-:W-:Y:S02]  /*11b20*/  MOV R190, R81 ;  /* 0x0000005100be7202 */ /* 0x000fe40000000f00 */
[----:B------:R-:W-:-:S03]  /*11b30*/  MOV R189, R82 ;  /* 0x0000005200bd7202 */ /* 0x000fc60000000f00 */
[----:B------:R-:W-:Y:S02]  /*11b40*/  MOV R154, R73 ;  /* 0x00000049009a7202 */ /* 0x000fe40000000f00 */
[----:B------:R-:W-:Y:S02]  /*11b50*/  MOV R153, R75 ;  /* 0x0000004b00997202 */ /* 0x000fe40000000f00 */
        /* <DEDUP_REMOVED lines=15> */
[----:B------:R-:W1:Y:S04]  /*11c50*/  LDSM.16.MT88.4 R16, [R230+0xe800] ;  /* 0x00e80000e610783b */ /* 0x000e680000004200 */
[----:B------:R-:W2:Y:S01]  /*11c60*/  LDSM.16.MT88.4 R20, [R232+0xe800] ;  /* 0x00e80000e814783b */ /* 0x000ea20000004200 */
[-C--:B-1----:R-:W-:Y:S06]  /*11c70*/  HMMA.16816.F32 R84, R8, R16.reuse, R84 ;  /* 0x000000100854723c */ /* 0x082fec0000001854 */
[C---:B------:R-:W-:Y:S06]  /*11c80*/  HMMA.16816.F32 R88, R4.reuse, R16, R88 ;  /* 0x000000100458723c */ /* 0x040fec0000001858 */
[-C--:B------:R-:W-:Y:S06]  /*11c90*/  HMMA.16816.F32 R92, R4, R18.reuse, R92 ;  /* 0x00000012045c723c */ /* 0x080fec000000185c */
[----:B------:R-:W-:Y:S01]  /*11ca0*/  HMMA.16816.F32 R96, R8, R18, R96 ;  /* 0x000000120860723c */ /* 0x000fe20000001860 */
[----:B------:R-:W1:Y:S05]  /*11cb0*/  LDSM.16.MT88.4 R16, [R231+0xe800] ;  /* 0x00e80000e710783b */ /* 0x000e6a0000004200 */
[C---:B--2---:R-:W-:Y:S06]  /*11cc0*/  HMMA.16816.F32 R104, R4.reuse, R20, R104 ;  /* 0x000000140468723c */ /* 0x044fec0000001868 */
[----:B------:R-:W-:Y:S01]  /*11cd0*/  HMMA.16816.F32 R108, R4, R22, R108 ;  /* 0x00000016046c723c */ /* 0x000fe2000000186c */
[----:B------:R-:W-:-:S05]  /*11ce0*/  MOV R163, R154 ;  /* 0x0000009a00a37202 */ /* 0x000fca0000000f00 */
[----:B------:R-:W-:Y:S06]  /*11cf0*/  HMMA.16816.F32 R100, R8, R20, R100 ;  /* 0x000000140864723c */ /* 0x000fec0000001864 */
[C---:B-1----:R-:W-:Y:S06]  /*11d00*/  HMMA.16816.F32 R120, R4.reuse, R16, R120 ;  /* 0x000000100478723c */ /* 0x042fec0000001878 */
[----:B------:R-:W-:Y:S07]  /*11d10*/  HMMA.16816.F32 R124, R4, R18, R124 ;  /* 0x00000012047c723c */ /* 0x000fee000000187c */
[----:B------:R-:W-:-:S04]  /*11d20*/  FFMA.FTZ R4, R222, UR22, -R12 ;  /* 0x00000016de047c23 */ /* 0x000fc8000801080c */
[----:B------:R1:W-:Y:S01]  /*11d30*/  MUFU.EX2 R152, R4 ;  /* 0x0000000400987308 */ /* 0x0003e20000000800 */
[C---:B------:R-:W-:Y:S01]  /*11d40*/  HMMA.16816.F32 R112, R8.reuse, R22, R112 ;  /* 0x000000160870723c */ /* 0x040fe20000001870 */
[----:B------:R-:W-:Y:S01]  /*11d50*/  MOV R162, R153 ;  /* 0x0000009900a27202 */ /* 0x000fe20000000f00 */
[--C-:B------:R-:W-:Y:S01]  /*11d60*/  FFMA.FTZ R39, R39, UR22, -R12.reuse ;  /* 0x0000001627277c23 */ /* 0x100fe2000801080c */
[----:B------:R-:W-:Y:S01]  /*11d70*/  FFMA.FTZ R38, R38, UR22, -R12 ;  /* 0x0000001626267c23 */ /* 0x000fe2000801080c */
[----:B------:R-:W-:Y:S01]  /*11d80*/  FFMA.FTZ R32, R215, UR22, -R3 ;  /* 0x00000016d7207c23 */ /* 0x000fe20008010803 */
[--C-:B------:R-:W-:Y:S01]  /*11d90*/  FFMA.FTZ R31, R223, UR22, -R2.reuse ;  /* 0x00000016df1f7c23 */ /* 0x100fe20008010802 */
[C---:B------:R-:W-:Y:S01]  /*11da0*/  HMMA.16816.F32 R44, R8.reuse, R16, R44 ;  /* 0x00000010082c723c */ /* 0x040fe2000000182c */
[--C-:B------:R-:W-:Y:S01]  /*11db0*/  FFMA.FTZ R30, R217, UR22, -R2.reuse ;  /* 0x00000016d91e7c23 */ /* 0x100fe20008010802 */
[--C-:B------:R-:W-:Y:S01]  /*11dc0*/  FFMA.FTZ R29, R133, UR22, -R2.reuse ;  /* 0x00000016851d7c23 */ /* 0x100fe20008010802 */
[----:B------:R-:W-:Y:S01]  /*11dd0*/  FFMA.FTZ R28, R132, UR22, -R2 ;  /* 0x00000016841c7c23 */ /* 0x000fe20008010802 */
[--C-:B------:R-:W-:Y:S01]  /*11de0*/  FFMA.FTZ R34, R218, UR22, -R0.reuse ;  /* 0x00000016da227c23 */ /* 0x100fe20008010800 */
[----:B------:R-:W-:Y:S01]  /*11df0*/  FFMA.FTZ R33, R219, UR22, -R0 ;  /* 0x00000016db217c23 */ /* 0x000fe20008010800 */
[----:B------:R-:W-:Y:S01]  /*11e00*/  HMMA.16816.F32 R128, R8, R18, R128 ;  /* 0x000000120880723c */ /* 0x000fe20000001880 */
[----:B------:R-:W-:Y:S01]  /*11e10*/  LDSM.16.MT88.4 R20, [R230+0xd000] ;  /* 0x00d00000e614783b */ /* 0x000fe20000004200 */
[----:B-1----:R-:W-:-:S03]  /*11e20*/  FFMA.FTZ R4, R220, UR22, -R12 ;  /* 0x00000016dc047c23 */ /* 0x002fc6000801080c */
[----:B------:R-:W-:Y:S01]  /*11e30*/  LDSM.16.MT88.4 R16, [R232+0xd000] ;  /* 0x00d00000e810783b */ /* 0x000fe20000004200 */
[----:B------:R1:W-:Y:S02]  /*11e40*/  MUFU.EX2 R154, R4 ;  /* 0x00000004009a7308 */ /* 0x0003e40000000800 */
[----:B-1----:R-:W-:-:S06]  /*11e50*/  FFMA.FTZ R4, R36, UR22, -R12 ;  /* 0x0000001624047c23 */ /* 0x002fcc000801080c */
        /* <DEDUP_REMOVED lines=11> */
[----:B-1----:R-:W-:Y:S01]  /*11f10*/  FFMA.FTZ R4, R162, UR22, -R2 ;  /* 0x00000016a2047c23 */ /* 0x002fe20008010802 */
[----:B------:R-:W-:-:S05]  /*11f20*/  MOV R162, R163 ;  /* 0x000000a300a27202 */ /* 0x000fca0000000f00 */
[----:B------:R1:W-:Y:S01]  /*11f30*/  MUFU.EX2 R227, R4 ;  /* 0x0000000400e37308 */ /* 0x0003e20000000800 */
[----:B------:R-:W-:Y:S02]  /*11f40*/  MOV R163, R155 ;  /* 0x0000009b00a37202 */ /* 0x000fe40000000f00 */
[----:B------:R-:W-:Y:S02]  /*11f50*/  MOV R155, R188 ;  /* 0x000000bc009b7202 */ /* 0x000fe40000000f00 */
[----:B------:R-:W-:Y:S02]  /*11f60*/  MOV R188, R189 ;  /* 0x000000bd00bc7202 */ /* 0x000fe40000000f00 */
[----:B------:R-:W-:Y:S02]  /*11f70*/  MOV R189, R190 ;  /* 0x000000be00bd7202 */ /* 0x000fe40000000f00 */
[----:B------:R-:W-:Y:S01]  /*11f80*/  MOV R190, R185 ;  /* 0x000000b900be7202 */ /* 0x000fe20000000f00 */
[----:B-1----:R-:W-:Y:S01]  /*11f90*/  FFMA.FTZ R4, R224, UR22, -R2 ;  /* 0x00000016e0047c23 */ /* 0x002fe20008010802 */
[----:B------:R-:W-:-:S03]  /*11fa0*/  MOV R185, R186 ;  /* 0x000000ba00b97202 */ /* 0x000fc60000000f00 */
[----:B------:R1:W-:Y:S01]  /*11fb0*/  MUFU.EX2 R224, R4 ;  /* 0x0000000400e07308 */ /* 0x0003e20000000800 */
[----:B------:R-:W-:Y:S01]  /*11fc0*/  IMAD.MOV.U32 R186, RZ, RZ, R187 ;  /* 0x000000ffffba7224 */ /* 0x000fe200078e00bb */
[----:B------:R-:W-:Y:S02]  /*11fd0*/  MOV R187, R168 ;  /* 0x000000a800bb7202 */ /* 0x000fe40000000f00 */
[----:B------:R-:W-:Y:S02]  /*11fe0*/  MOV R168, R169 ;  /* 0x000000a900a87202 */ /* 0x000fe40000000f00 */
[----:B------:R-:W-:Y:S02]  /*11ff0*/  MOV R169, R156 ;  /* 0x0000009c00a97202 */ /* 0x000fe40000000f00 */
[----:B------:R-:W-:Y:S01]  /*12000*/  MOV R156, R157 ;  /* 0x0000009d009c7202 */ /* 0x000fe20000000f00 */
[----:B-1----:R-:W-:-:S04]  /*12010*/  FFMA.FTZ R4, R214, UR22, -R2 ;  /* 0x00000016d6047c23 */ /* 0x002fc80008010802 */
        /* <DEDUP_REMOVED lines=8> */
[----:B------:R1:W2:Y:S01]  /*120a0*/  MUFU.EX2 R11, R4 ;  /* 0x00000004000b7308 */ /* 0x0002a20000000800 */
[----:B------:R-:W-:Y:S02]  /*120b0*/  MOV R187, R157 ;  /* 0x0000009d00bb7202 */ /* 0x000fe40000000f00 */
[----:B------:R-:W-:Y:S01]  /*120c0*/  MOV R158, R41 ;  /* 0x00000029009e7202 */ /* 0x000fe20000000f00 */
[--C-:B------:R-:W-:Y:S01]  /*120d0*/  FFMA.FTZ R41, R210, UR22, -R12.reuse ;  /* 0x00000016d2297c23 */ /* 0x100fe2000801080c */
[----:B------:R-:W-:Y:S02]  /*120e0*/  MOV R155, R168 ;  /* 0x000000a8009b7202 */ /* 0x000fe40000000f00 */
[----:B------:R-:W-:Y:S02]  /*120f0*/  MOV R186, R156 ;  /* 0x0000009c00ba7202 */ /* 0x000fe40000000f00 */
[----:B------:R-:W-:Y:S01]  /*12100*/  MOV R157, R40 ;  /* 0x00000028009d7202 */ /* 0x000fe20000000f00 */
[----:B------:R-:W-:Y:S01]  /*12110*/  FFMA.FTZ R40, R208, UR22, -R12 ;  /* 0x00000016d0287c23 */ /* 0x000fe2000801080c */
[----:B------:R-:W-:-:S02]  /*12120*/  MOV R156, R15 ;  /* 0x0000000f009c7202 */ /* 0x000fc40000000f00 */
[----:B------:R-:W-:Y:S01]  /*12130*/  MOV R168, R13 ;  /* 0x0000000d00a87202 */ /* 0x000fe20000000f00 */
[--C-:B-1----:R-:W-:Y:S01]  /*12140*/  FFMA.FTZ R4, R162, UR22, -R0.reuse ;  /* 0x00000016a2047c23 */ /* 0x102fe20008010800 */
[----:B------:R-:W-:Y:S02]  /*12150*/  MOV R162, R189 ;  /* 0x000000bd00a27202 */ /* 0x000fe40000000f00 */
[----:B------:R-:W-:Y:S02]  /*12160*/  MOV R189, R185 ;  /* 0x000000b900bd7202 */ /* 0x000fe40000000f00 */
[----:B------:R-:W-:Y:S02]  /*12170*/  MOV R185, R169 ;  /* 0x000000a900b97202 */ /* 0x000fe40000000f00 */
[----:B------:R-:W-:Y:S02]  /*12180*/  MOV R169, R14 ;  /* 0x0000000e00a97202 */ /* 0x000fe40000000f00 */
[----:B------:R-:W1:Y:S01]  /*12190*/  LDSM.16.MT88.4 R12, [R229+0xd000] ;  /* 0x00d00000e50c783b */ /* 0x000e620000004200 */
[----:B------:R4:W-:Y:S01]  /*121a0*/  MUFU.EX2 R222, R4 ;  /* 0x0000000400de7308 */ /* 0x0009e20000000800 */
[--C-:B------:R-:W-:Y:S01]  /*121b0*/  FFMA.FTZ R37, R226, UR22, -R3.reuse ;  /* 0x00000016e2257c23 */ /* 0x100fe20008010803 */
[----:B------:R-:W-:Y:S01]  /*121c0*/  FFMA.FTZ R36, R225, UR22, -R3 ;  /* 0x00000016e1247c23 */ /* 0x000fe20008010803 */
[----:B------:R-:W-:-:S05]  /*121d0*/  FFMA.FTZ R2, R211, UR22, -R0 ;  /* 0x00000016d3027c23 */ /* 0x000fca0008010800 */
[----:B------:R-:W-:Y:S01]  /*121e0*/  MUFU.EX2 R132, R2 ;  /* 0x0000000200847308 */ /* 0x000fe20000000800 */
[--C-:B----4-:R-:W-:Y:S01]  /*121f0*/  FFMA.FTZ R4, R35, UR22, -R0.reuse ;  /* 0x0000001623047c23 */ /* 0x110fe20008010800 */
[----:B------:R-:W-:Y:S01]  /*12200*/  FFMA.FTZ R35, R216, UR22, -R3 ;  /* 0x00000016d8237c23 */ /* 0x000fe20008010803 */
[----:B------:R-:W-:Y:S01]  /*12210*/  FFMA.FTZ R3, R160, UR22, -R0 ;  /* 0x00000016a0037c23 */ /* 0x000fe20008010800 */
[----:B------:R-:W-:-:S04]  /*12220*/  MOV R160, R161 ;  /* 0x000000a100a07202 */ /* 0x000fc80000000f00 */
[----:B------:R-:W4:Y:S01]  /*12230*/  MUFU.EX2 R221, R4 ;  /* 0x0000000400dd7308 */ /* 0x000f220000000800 */
[----:B------:R-:W-:Y:S02]  /*12240*/  MOV R161, R162 ;  /* 0x000000a200a17202 */ /* 0x000fe40000000f00 */
[----:B------:R-:W-:-:S05]  /*12250*/  MOV R162, R163 ;  /* 0x000000a300a27202 */ /* 0x000fca0000000f00 */
[----:B------:R3:W1:Y:S01]  /*12260*/  MUFU.EX2 R220, R3 ;  /* 0x0000000300dc7308 */ /* 0x0006620000000800 */
[----:B------:R-:W-:Y:S02]  /*12270*/  MOV R163, R155 ;  /* 0x0000009b00a37202 */ /* 0x000fe40000000f00 */
[----:B------:R-:W-:Y:S02]  /*12280*/  MOV R155, R185 ;  /* 0x000000b9009b7202 */ /* 0x000fe40000000f00 */
[----:B------:R-:W-:Y:S02]  /*12290*/  MOV R185, R186 ;  /* 0x000000ba00b97202 */ /* 0x000fe40000000f00 */
[----:B------:R-:W-:Y:S02]  /*122a0*/  MOV R186, R187 ;  /* 0x000000bb00ba7202 */ /* 0x000fe40000000f00 */
[----:B------:R-:W-:Y:S02]  /*122b0*/  MOV R187, R168 ;  /* 0x000000a800bb7202 */ /* 0x000fe40000000f00 */
[----:B------:R-:W-:-:S02]  /*122c0*/  MOV R168, R169 ;  /* 0x000000a900a87202 */ /* 0x000fc40000000f00 */
[----:B------:R-:W-:Y:S01]  /*122d0*/  MOV R169, R170 ;  /* 0x000000aa00a97202 */ /* 0x000fe20000000f00 */
[----:B--2---:R-:W-:Y:S01]  /*122e0*/  IMAD.MOV.U32 R226, RZ, RZ, R11 ;  /* 0x000000ffffe27224 */ /* 0x004fe200078e000b */
[----:B------:R-:W-:Y:S01]  /*122f0*/  MOV R170, R42 ;  /* 0x0000002a00aa7202 */ /* 0x000fe20000000f00 */
[--C-:B------:R-:W-:Y:S01]  /*12300*/  FFMA.FTZ R42, R139, UR22, -R0.reuse ;  /* 0x000000168b2a7c23 */ /* 0x100fe20008010800 */
[----:B------:R-:W-:Y:S01]  /*12310*/  MOV R223, R9 ;  /* 0x0000000900df7202 */ /* 0x000fe20000000f00 */
[----:B---3--:R-:W-:Y:S01]  /*12320*/  FFMA.FTZ R3, R138, UR22, -R0 ;  /* 0x000000168a037c23 */ /* 0x008fe20008010800 */
[----:B------:R-:W-:Y:S02]  /*12330*/  MOV R225, R10 ;  /* 0x0000000a00e17202 */ /* 0x000fe40000000f00 */
[----:B------:R-:W-:Y:S02]  /*12340*/  MOV R138, R8 ;  /* 0x00000008008a7202 */ /* 0x000fe40000000f00 */
[----:B------:R-:W-:Y:S01]  /*12350*/  MOV R139, R7 ;  /* 0x00000007008b7202 */ /* 0x000fe20000000f00 */
[----:B------:R-:W-:Y:S01]  /*12360*/  FADD.FTZ R2, R161, R27 ;  /* 0x0000001ba1027221 */ /* 0x000fe20000010000 */
[----:B------:R-:W-:Y:S01]  /*12370*/  FADD.FTZ R0, R234, R25 ;  /* 0x00000019ea007221 */ /* 0x000fe20000010000 */
[----:B------:R-:W-:-:S02]  /*12380*/  F2FP.F16.F32.PACK_AB R9, R5, R153 ;  /* 0x000000990509723e */ /* 0x000fc400000000ff */
[-C--:B------:R-:W-:Y:S02]  /*12390*/  F2FP.F16.F32.PACK_AB R10, R223, R6.reuse ;  /* 0x00000006df0a723e */ /* 0x080fe400000000ff */
[----:B------:R-:W-:Y:S02]  /*123a0*/  MOV R27, R6 ;  /* 0x00000006001b7202 */ /* 0x000fe40000000f00 */
[----:B------:R-:W-:Y:S02]  /*123b0*/  MOV R25, R5 ;  /* 0x0000000500197202 */ /* 0x000fe40000000f00 */
[----:B------:R-:W-:Y:S02]  /*123c0*/  F2FP.F16.F32.PACK_AB R8, R154, R152 ;  /* 0x000000989a08723e */ /* 0x000fe400000000ff */
[----:B------:R-:W-:Y:S02]  /*123d0*/  F2FP.F16.F32.PACK_AB R11, R225, R139 ;  /* 0x0000008be10b723e */ /* 0x000fe400000000ff */
[----:B------:R-:W-:-:S02]  /*123e0*/  F2FP.F16.F32.PACK_AB R4, R224, R227 ;  /* 0x000000e3e004723e */ /* 0x000fc400000000ff */
[----:B------:R-:W-:Y:S02]  /*123f0*/  F2FP.F16.F32.PACK_AB R6, R226, R138 ;  /* 0x0000008ae206723e */ /* 0x000fe400000000ff */
[----:B----4-:R-:W-:Y:S02]  /*12400*/  F2FP.F16.F32.PACK_AB R5, R221, R222 ;  /* 0x000000dedd05723e */ /* 0x010fe400000000ff */
[----:B-1----:R-:W-:Y:S01]  /*12410*/  F2FP.F16.F32.PACK_AB R7, R132, R220 ;  /* 0x000000dc8407723e */ /* 0x002fe200000000ff */
[-C--:B------:R-:W-:Y:S06]  /*12420*/  HMMA.16816.F32 R172, R8, R12.reuse, R172 ;  /* 0x0000000c08ac723c */ /* 0x080fec00000018ac */
[C---:B------:R-:W-:Y:S06]  /*12430*/  HMMA.16816.F32 R176, R4.reuse, R12, R176 ;  /* 0x0000000c04b0723c */ /* 0x040fec00000018b0 */
[-C--:B------:R-:W-:Y:S06]  /*12440*/  HMMA.16816.F32 R180, R4, R14.reuse, R180 ;  /* 0x0000000e04b4723c */ /* 0x080fec00000018b4 */
[----:B------:R-:W-:Y:S01]  /*12450*/  HMMA.16816.F32 R48, R8, R14, R48 ;  /* 0x0000000e0830723c */ /* 0x000fe20000001830 */
[----:B------:R-:W1:Y:S01]  /*12460*/  LDSM.16.MT88.4 R12, [R231+0xd000] ;  /* 0x00d00000e70c783b */ /* 0x000e620000004200 */
[----:B------:R-:W-:Y:S01]  /*12470*/  FADD.FTZ R133, R160, R26 ;  /* 0x0000001aa0857221 */ /* 0x000fe20000010000 */
[----:B------:R-:W-:-:S02]  /*12480*/  MOV R160, R162 ;  /* 0x000000a200a07202 */ /* 0x000fc40000000f00 */
[----:B------:R-:W-:Y:S01]  /*12490*/  MOV R161, R163 ;  /* 0x000000a300a17202 */ /* 0x000fe20000000f00 */
[----:B------:R-:W-:Y:S01]  /*124a0*/  FFMA.FTZ R43, R43, R24, R235 ;  /* 0x000000182b2b7223 */ /* 0x000fe200000100eb */
[----:B------:R-:W-:Y:S01]  /*124b0*/  MOV R162, R155 ;  /* 0x0000009b00a27202 */ /* 0x000fe20000000f00 */
[----:B------:R-:W-:Y:S01]  /*124c0*/  HMMA.16816.F32 R216, R8, R22, R56 ;  /* 0x0000001608d8723c */ /* 0x000fe20000001838 */
[----:B------:R-:W-:Y:S01]  /*124d0*/  MOV R163, R185 ;  /* 0x000000b900a37202 */ /* 0x000fe20000000f00 */
[----:B------:R-:W-:Y:S01]  /*124e0*/  MUFU.EX2 R41, R41 ;  /* 0x0000002900297308 */ /* 0x000fe20000000800 */
[----:B------:R-:W-:Y:S01]  /*124f0*/  MOV R155, R186 ;  /* 0x000000ba009b7202 */ /* 0x000fe20000000f00 */
[----:B------:R-:W-:Y:S01]  /*12500*/  IMAD.MOV.U32 R186, RZ, RZ, R168 ;  /* 0x000000ffffba7224 */ /* 0x000fe200078e00a8 */
[----:B------:R-:W-:Y:S01]  /*12510*/  MOV R185, R187 ;  /* 0x000000bb00b97202 */ /* 0x000fe20000000f00 */
[----:B------:R-:W-:Y:S01]  /*12520*/  HMMA.16816.F32 R64, R4, R20, R64 ;  /* 0x000000140440723c */ /* 0x000fe20000001840 */
[----:B------:R-:W-:Y:S01]  /*12530*/  MOV R187, R169 ;  /* 0x000000a900bb7202 */ /* 0x000fe20000000f00 */
[----:B------:R2:W5:Y:S01]  /*12540*/  LDL.LU R235, [R1+0x7c] ;  /* 0x00007c0001eb7983 */ /* 0x0005620000300800 */
[----:B------:R-:W-:-:S02]  /*12550*/  MOV R24, R170 ;  /* 0x000000aa00187202 */ /* 0x000fc40000000f00 */
[----:B------:R-:W-:Y:S01]  /*12560*/  MOV R26, R171 ;  /* 0x000000ab001a7202 */ /* 0x000fe20000000f00 */
[----:B------:R-:W-:Y:S01]  /*12570*/  HMMA.16816.F32 R60, R4, R22, R60 ;  /* 0x00000016043c723c */ /* 0x000fe2000000183c */
[----:B------:R-:W-:Y:S01]  /*12580*/  MOV R56, R164 ;  /* 0x000000a400387202 */ /* 0x000fe20000000f00 */
[----:B------:R-:W3:Y:S01]  /*12590*/  MUFU.EX2 R40, R40 ;  /* 0x0000002800287308 */ /* 0x000ee20000000800 */
[----:B------:R-:W-:Y:S01]  /*125a0*/  MOV R57, R165 ;  /* 0x000000a500397202 */ /* 0x000fe20000000f00 */
[----:B------:R2:W5:Y:S02]  /*125b0*/  LDL.LU R234, [R1+0x78] ;  /* 0x0000780001ea7983 */ /* 0x0005640000300800 */
[----:B------:R-:W-:Y:S01]  /*125c0*/  HMMA.16816.F32 R168, R8, R20, R76 ;  /* 0x0000001408a8723c */ /* 0x000fe2000000184c */
[----:B------:R-:W-:Y:S01]  /*125d0*/  MOV R58, R166 ;  /* 0x000000a6003a7202 */ /* 0x000fe20000000f00 */
[----:B------:R-:W-:Y:S05]  /*125e0*/  LDSM.16.MT88.4 R20, [R230+0xf000] ;  /* 0x00f00000e614783b */ /* 0x000fea0000004200 */
[----:B------:R-:W-:-:S02]  /*125f0*/  MOV R76, R160 ;  /* 0x000000a0004c7202 */ /* 0x000fc40000000f00 */
[----:B------:R-:W-:Y:S02]  /*12600*/  MOV R77, R161 ;  /* 0x000000a1004d7202 */ /* 0x000fe40000000f00 */
[----:B------:R-:W-:Y:S02]  /*12610*/  MOV R78, R162 ;  /* 0x000000a2004e7202 */ /* 0x000fe40000000f00 */
[----:B------:R-:W-:Y:S02]  /*12620*/  MOV R79, R163 ;  /* 0x000000a3004f7202 */ /* 0x000fe40000000f00 */
[----:B-1----:R-:W-:Y:S01]  /*12630*/  HMMA.16816.F32 R160, R8, R12, R68 ;  /* 0x0000000c08a0723c */ /* 0x002fe20000001844 */
[----:B------:R-:W-:-:S05]  /*12640*/  MOV R59, R167 ;  /* 0x000000a7003b7202 */ /* 0x000fca0000000f00 */
[C---:B------:R-:W-:Y:S06]  /*12650*/  HMMA.16816.F32 R200, R4.reuse, R12, R200 ;  /* 0x0000000c04c8723c */ /* 0x040fec00000018c8 */
[-C--:B------:R-:W-:Y:S06]  /*12660*/  HMMA.16816.F32 R204, R4, R14.reuse, R204 ;  /* 0x0000000e04cc723c */ /* 0x080fec00000018cc */
[----:B------:R-:W-:Y:S01]  /*12670*/  HMMA.16816.F32 R208, R8, R14, R80 ;  /* 0x0000000e08d0723c */ /* 0x000fe20000001850 */
[----:B------:R-:W1:Y:S06]  /*12680*/  LDSM.16.MT88.4 R12, [R231+0xf000] ;  /* 0x00f00000e70c783b */ /* 0x000e6c0000004200 */
[----:B------:R-:W-:-:S02]  /*12690*/  MOV R83, R25 ;  /* 0x0000001900537202 */ /* 0x000fc40000000f00 */
[----:B------:R-:W-:Y:S02]  /*126a0*/  MOV R82, R27 ;  /* 0x0000001b00527202 */ /* 0x000fe40000000f00 */
[----:B------:R-:W-:Y:S02]  /*126b0*/  MOV R81, R26 ;  /* 0x0000001a00517202 */ /* 0x000fe40000000f00 */
[----:B------:R-:W-:Y:S02]  /*126c0*/  MOV R80, R24 ;  /* 0x0000001800507202 */ /* 0x000fe40000000f00 */
[----:B------:R-:W4:Y:S01]  /*126d0*/  LDSM.16.MT88.4 R24, [R229+0xf000] ;  /* 0x00f00000e518783b */ /* 0x000f220000004200 */
[-C--:B------:R-:W-:Y:S06]  /*126e0*/  HMMA.16816.F32 R164, R8, R16.reuse, R52 ;  /* 0x0000001008a4723c */ /* 0x080fec0000001834 */
[C---:B------:R-:W-:Y:S06]  /*126f0*/  HMMA.16816.F32 R192, R4.reuse, R16, R192 ;  /* 0x0000001004c0723c */ /* 0x040fec00000018c0 */
[-C--:B------:R-:W-:Y:S06]  /*12700*/  HMMA.16816.F32 R196, R4, R18.reuse, R196 ;  /* 0x0000001204c4723c */ /* 0x080fec00000018c4 */
[----:B------:R-:W-:Y:S01]  /*12710*/  HMMA.16816.F32 R212, R8, R18, R72 ;  /* 0x0000001208d4723c */ /* 0x000fe20000001848 */
[----:B------:R-:W3:Y:S05]  /*12720*/  LDSM.16.MT88.4 R16, [R232+0xf000] ;  /* 0x00f00000e810783b */ /* 0x000eea0000004200 */
[----:B-1----:R-:W-:Y:S07]  /*12730*/  HMMA.16816.F32 R52, R4, R14, R124 ;  /* 0x0000000e0434723c */ /* 0x002fee000000187c */
[----:B------:R-:W-:-:S02]  /*12740*/  MOV R124, R156 ;  /* 0x0000009c007c7202 */ /* 0x000fc40000000f00 */
[----:B------:R-:W-:Y:S02]  /*12750*/  MOV R126, R158 ;  /* 0x0000009e007e7202 */ /* 0x000fe40000000f00 */
[----:B------:R-:W-:Y:S01]  /*12760*/  MOV R127, R159 ;  /* 0x0000009f007f7202 */ /* 0x000fe20000000f00 */
[----:B----4-:R-:W-:Y:S01]  /*12770*/  HMMA.16816.F32 R72, R4, R24, R116 ;  /* 0x000000180448723c */ /* 0x010fe20000001874 */
[----:B------:R-:W-:Y:S01]  /*12780*/  MOV R125, R157 ;  /* 0x0000009d007d7202 */ /* 0x000fe20000000f00 */
[----:B------:R-:W-:Y:S02]  /*12790*/  FADD.FTZ R2, R126, R2 ;  /* 0x000000027e027221 */ /* 0x000fe40000010000 */
[----:B------:R-:W-:Y:S01]  /*127a0*/  FADD.FTZ R0, R127, R0 ;  /* 0x000000007f007221 */ /* 0x000fe20000010000 */
[----:B------:R-:W1:Y:S02]  /*127b0*/  LDSM.16.MT88.4 R156, [R229+0xd800] ;  /* 0x00d80000e59c783b */ /* 0x000e640000004200 */
[----:B------:R-:W-:-:S02]  /*127c0*/  MOV R119, R76 ;  /* 0x0000004c00777202 */ /* 0x000fc40000000f00 */
[----:B------:R-:W-:Y:S02]  /*127d0*/  MOV R118, R77 ;  /* 0x0000004d00767202 */ /* 0x000fe40000000f00 */
[----:B------:R-:W-:Y:S02]  /*127e0*/  MOV R117, R78 ;  /* 0x0000004e00757202 */ /* 0x000fe40000000f00 */
[----:B------:R-:W-:Y:S01]  /*127f0*/  MOV R116, R79 ;  /* 0x0000004f00747202 */ /* 0x000fe20000000f00 */
[C---:B------:R-:W-:Y:S06]  /*12800*/  HMMA.16816.F32 R88, R4.reuse, R20, R88 ;  /* 0x000000140458723c */ /* 0x040fec0000001858 */
[C---:B------:R-:W-:Y:S06]  /*12810*/  HMMA.16816.F32 R76, R4.reuse, R26, R140 ;  /* 0x0000001a044c723c */ /* 0x040fec000000188c */
[----:B------:R-:W-:Y:S01]  /*12820*/  HMMA.16816.F32 R92, R4, R22, R92 ;  /* 0x00000016045c723c */ /* 0x000fe2000000185c */
[----:B------:R-:W-:Y:S01]  /*12830*/  MOV R140, R59 ;  /* 0x0000003b008c7202 */ /* 0x000fe20000000f00 */
[----:B------:R-:W-:Y:S01]  /*12840*/  IMAD.MOV.U32 R143, RZ, RZ, R56 ;  /* 0x000000ffff8f7224 */ /* 0x000fe200078e0038 */
[----:B------:R-:W-:-:S02]  /*12850*/  MOV R142, R57 ;  /* 0x00000039008e7202 */ /* 0x000fc40000000f00 */
[----:B------:R-:W-:Y:S01]  /*12860*/  MOV R141, R58 ;  /* 0x0000003a008d7202 */ /* 0x000fe20000000f00 */
[C---:B---3--:R-:W-:Y:S06]  /*12870*/  HMMA.16816.F32 R104, R4.reuse, R16, R104 ;  /* 0x000000100468723c */ /* 0x048fec0000001868 */
[C---:B------:R-:W-:Y:S06]  /*12880*/  HMMA.16816.F32 R108, R4.reuse, R18, R108 ;  /* 0x00000012046c723c */ /* 0x040fec000000186c */
[----:B------:R-:W-:Y:S01]  /*12890*/  HMMA.16816.F32 R120, R4, R12, R120 ;  /* 0x0000000c0478723c */ /* 0x000fe20000001878 */
[----:B------:R-:W-:-:S05]  /*128a0*/  FADD.FTZ R2, R142, R2 ;  /* 0x000000028e027221 */ /* 0x000fca0000010000 */
[----:B------:R-:W-:Y:S01]  /*128b0*/  HMMA.16816.F32 R84, R8, R20, R84 ;  /* 0x000000140854723c */ /* 0x000fe20000001854 */
[----:B------:R-:W-:-:S05]  /*128c0*/  FADD.FTZ R4, R124, R43 ;  /* 0x0000002b7c047221 */ /* 0x000fca0000010000 */
[----:B------:R-:W-:Y:S01]  /*128d0*/  HMMA.16816.F32 R56, R8, R22, R96 ;  /* 0x000000160838723c */ /* 0x000fe20000001860 */
[----:B------:R-:W-:Y:S01]  /*128e0*/  FADD.FTZ R4, R140, R4 ;  /* 0x000000048c047221 */ /* 0x000fe20000010000 */
[----:B------:R-:W-:-:S04]  /*128f0*/  FADD.FTZ R0, R233, R0 ;  /* 0x00000000e9007221 */ /* 0x000fc80000010000 */
[C---:B------:R-:W-:Y:S06]  /*12900*/  HMMA.16816.F32 R68, R8.reuse, R24, R148 ;  /* 0x000000180844723c */ /* 0x040fec0000001894 */
[C---:B------:R-:W-:Y:S06]  /*12910*/  HMMA.16816.F32 R100, R8.reuse, R16, R100 ;  /* 0x000000100864723c */ /* 0x040fec0000001864 */
[----:B------:R-:W-:Y:S01]  /*12920*/  HMMA.16816.F32 R20, R8, R18, R112 ;  /* 0x000000120814723c */ /* 0x000fe20000001870 */
[----:B------:R-:W-:-:S05]  /*12930*/  FADD.FTZ R4, R228, R4 ;  /* 0x00000004e4047221 */ /* 0x000fca0000010000 */
[C---:B------:R-:W-:Y:S01]  /*12940*/  HMMA.16816.F32 R44, R8.reuse, R12, R44 ;  /* 0x0000000c082c723c */ /* 0x040fe2000000182c */
[----:B------:R-:W-:Y:S01]  /*12950*/  FADD.FTZ R2, R116, R2 ;  /* 0x0000000274027221 */ /* 0x000fe20000010000 */
[----:B------:R-:W-:Y:S01]  /*12960*/  FADD.FTZ R0, R117, R0 ;  /* 0x0000000075007221 */ /* 0x000fe20000010000 */
[----:B------:R-:W-:Y:S01]  /*12970*/  MOV R142, R83 ;  /* 0x00000053008e7202 */ /* 0x000fe20000000f00 */
[----:B------:R-:W-:Y:S02]  /*12980*/  LDSM.16.MT88.4 R148, [R232+0xd800] ;  /* 0x00d80000e894783b */ /* 0x000fe40000004200 */
[C---:B------:R-:W-:Y:S01]  /*12990*/  HMMA.16816.F32 R24, R8.reuse, R26, R144 ;  /* 0x0000001a0818723c */ /* 0x040fe20000001890 */
[----:B------:R-:W-:Y:S01]  /*129a0*/  MOV R140, R153 ;  /* 0x00000099008c7202 */ /* 0x000fe20000000f00 */
[----:B------:R-:W-:Y:S04]  /*129b0*/  LDSM.16.MT88.4 R96, [R230+0xf800] ;  /* 0x00f80000e660783b */ /* 0x000fe80000004200 */
[----:B------:R-:W-:Y:S01]  /*129c0*/  HMMA.16816.F32 R16, R8, R14, R128 ;  /* 0x0000000e0810723c */ /* 0x000fe20000001880 */
[----:B------:R3:W-:Y:S01]  /*129d0*/  MUFU.EX2 R11, R3 ;  /* 0x00000003000b7308 */ /* 0x0007e20000000800 */
[----:B------:R-:W-:Y:S01]  /*129e0*/  FADD.FTZ R2, R80, R2 ;  /* 0x0000000250027221 */ /* 0x000fe20000010000 */
[----:B------:R-:W-:Y:S04]  /*129f0*/  LDSM.16.MT88.4 R144, [R231+0xd800] ;  /* 0x00d80000e790783b */ /* 0x000fe80000004200 */
[----:B------:R-:W-:Y:S01]  /*12a00*/  FADD.FTZ R15, R118, R4 ;  /* 0x00000004760f7221 */ /* 0x000fe20000010000 */
[----:B------:R-:W-:Y:S01]  /*12a10*/  FADD.FTZ R14, R81, R0 ;  /* 0x00000000510e7221 */ /* 0x000fe20000010000 */
[----:B------:R4:W-:Y:S01]  /*12a20*/  MUFU.EX2 R13, R29 ;  /* 0x0000001d000d7308 */ /* 0x0009e20000000800 */
[----:B------:R-:W2:Y:S04]  /*12a30*/  LDSM.16.MT88.4 R4, [R231+0xf800] ;  /* 0x00f80000e704783b */ /* 0x000ea80000004200 */
[----:B------:R-:W-:Y:S01]  /*12a40*/  LDSM.16.MT88.4 R112, [R232+0xf800] ;  /* 0x00f80000e870783b */ /* 0x000fe20000004200 */
[----:B---3--:R-:W-:-:S02]  /*12a50*/  FADD.FTZ R3, R125, R133 ;  /* 0x000000857d037221 */ /* 0x008fc40000010000 */
[----:B------:R-:W-:Y:S08]  /*12a60*/  MUFU.EX2 R39, R39 ;  /* 0x0000002700277308 */ /* 0x000ff00000000800 */
[----:B------:R-:W-:Y:S01]  /*12a70*/  MUFU.EX2 R38, R38 ;  /* 0x0000002600267308 */ /* 0x000fe20000000800 */
[----:B------:R-:W-:Y:S01]  /*12a80*/  FADD.FTZ R3, R141, R3 ;  /* 0x000000038d037221 */ /* 0x000fe20000010000 */
[----:B------:R-:W-:Y:S01]  /*12a90*/  MOV R141, R154 ;  /* 0x0000009a008d7202 */ /* 0x000fe20000000f00 */
[----:B------:R3:W5:Y:S01]  /*12aa0*/  LDL.LU R233, [R1+0x74] ;  /* 0x0000740001e97983 */ /* 0x0007620000300800 */
[----:B----4-:R-:W-:Y:S01]  /*12ab0*/  MOV R29, R152 ;  /* 0x00000098001d7202 */ /* 0x010fe20000000f00 */
[----:B------:R-:W-:Y:S01]  /*12ac0*/  FADD.FTZ R3, R143, R3 ;  /* 0x000000038f037221 */ /* 0x000fe20000010000 */
[----:B------:R-:W-:Y:S01]  /*12ad0*/  MOV R143, R82 ;  /* 0x00000052008f7202 */ /* 0x000fe20000000f00 */
[----:B------:R3:W5:Y:S01]  /*12ae0*/  LDL.LU R228, [R1+0x70] ;  /* 0x0000700001e47983 */ /* 0x0007620000300800 */
[----:B------:R4:W-:Y:S03]  /*12af0*/  MUFU.EX2 R12, R28 ;  /* 0x0000001c000c7308 */ /* 0x0009e60000000800 */
[----:B------:R-:W-:Y:S05]  /*12b00*/  LDSM.16.MT88.4 R80, [R229+0xf800] ;  /* 0x00f80000e550783b */ /* 0x000fea0000004200 */
[----:B------:R-:W-:Y:S01]  /*12b10*/  MUFU.EX2 R37, R37 ;  /* 0x0000002500257308 */ /* 0x000fe20000000800 */
[----:B----4-:R-:W-:-:S02]  /*12b20*/  MOV R28, R155 ;  /* 0x0000009b001c7202 */ /* 0x010fc40000000f00 */
[----:B------:R-:W4:Y:S05]  /*12b30*/  LDSM.16.MT88.4 R152, [R230+0xd800] ;  /* 0x00d80000e698783b */ /* 0x000f2a0000004200 */
[----:B------:R-:W1:Y:S08]  /*12b40*/  MUFU.EX2 R36, R36 ;  /* 0x0000002400247308 */ /* 0x000e700000000800 */
[----:B------:R-:W-:Y:S08]  /*12b50*/  MUFU.EX2 R35, R35 ;  /* 0x0000002300237308 */ /* 0x000ff00000000800 */
[----:B------:R-:W-:Y:S08]  /*12b60*/  MUFU.EX2 R32, R32 ;  /* 0x0000002000207308 */ /* 0x000ff00000000800 */
[----:B------:R-:W-:Y:S08]  /*12b70*/  MUFU.EX2 R31, R31 ;  /* 0x0000001f001f7308 */ /* 0x000ff00000000800 */
[----:B------:R-:W2:Y:S08]  /*12b80*/  MUFU.EX2 R30, R30 ;  /* 0x0000001e001e7308 */ /* 0x000eb00000000800 */
[----:B------:R-:W-:Y:S08]  /*12b90*/  MUFU.EX2 R8, R34 ;  /* 0x0000002200087308 */ /* 0x000ff00000000800 */
[----:B------:R-:W3:Y:S08]  /*12ba0*/  MUFU.EX2 R9, R33 ;  /* 0x0000002100097308 */ /* 0x000ef00000000800 */
[----:B------:R-:W4:Y:S01]  /*12bb0*/  MUFU.EX2 R10, R42 ;  /* 0x0000002a000a7308 */ /* 0x000f220000000800 */
[----:B------:R-:W-:-:S02]  /*12bc0*/  F2FP.F16.F32.PACK_AB R128, R40, R41 ;  /* 0x000000292880723e */ /* 0x000fc400000000ff */
[----:B-1----:R-:W-:Y:S02]  /*12bd0*/  F2FP.F16.F32.PACK_AB R129, R36, R37 ;  /* 0x000000252481723e */ /* 0x002fe400000000ff */
[----:B--2---:R-:W-:Y:S02]  /*12be0*/  F2FP.F16.F32.PACK_AB R124, R30, R31 ;  /* 0x0000001f1e7c723e */ /* 0x004fe400000000ff */
[----:B------:R-:W-:Y:S02]  /*12bf0*/  F2FP.F16.F32.PACK_AB R130, R38, R39 ;  /* 0x000000272682723e */ /* 0x000fe400000000ff */
[----:B------:R-:W-:Y:S02]  /*12c00*/  F2FP.F16.F32.PACK_AB R131, R32, R35 ;  /* 0x000000232083723e */ /* 0x000fe400000000ff */
[----:B------:R-:W-:Y:S02]  /*12c10*/  F2FP.F16.F32.PACK_AB R126, R12, R13 ;  /* 0x0000000d0c7e723e */ /* 0x000fe400000000ff */
[----:B---3--:R-:W-:-:S02]  /*12c20*/  F2FP.F16.F32.PACK_AB R125, R9, R8 ;  /* 0x00000008097d723e */ /* 0x008fc400000000ff */
[----:B----4-:R-:W-:Y:S01]  /*12c30*/  F2FP.F16.F32.PACK_AB R127, R10, R11 ;  /* 0x0000000b0a7f723e */ /* 0x010fe200000000ff */
[----:B------:R-:W-:Y:S01]  /*12c40*/  HMMA.16816.F32 R172, R128, R156, R172 ;  /* 0x0000009c80ac723c */ /* 0x000fe200000018ac */
[----:B------:R-:W-:Y:S01]  /*12c50*/  MOV R0, R187 ;  /* 0x000000bb00007202 */ /* 0x000fe20000000f00 */
[----:B------:R-:W-:Y:S01]  /*12c60*/  FADD.FTZ R3, R119, R3 ;  /* 0x0000000377037221 */ /* 0x000fe20000010000 */
[----:B------:R-:W-:-:S03]  /*12c70*/  MOV R42, R184 ;  /* 0x000000b8002a7202 */ /* 0x000fc60000000f00 */
[----:B------:R-:W-:Y:S01]  /*12c80*/  HMMA.16816.F32 R176, R124, R156, R176 ;  /* 0x0000009c7cb0723c */ /* 0x000fe200000018b0 */
[----:B------:R-:W-:-:S05]  /*12c90*/  MOV R133, R191 ;  /* 0x000000bf00857202 */ /* 0x000fca0000000f00 */
[----:B------:R-:W-:Y:S01]  /*12ca0*/  HMMA.16816.F32 R180, R124, R158, R180 ;  /* 0x0000009e7cb4723c */ /* 0x000fe200000018b4 */
[----:B------:R-:W-:-:S05]  /*12cb0*/  FADD.FTZ R0, R0, R15 ;  /* 0x0000000f00007221 */ /* 0x000fca0000010000 */
[----:B------:R-:W-:Y:S01]  /*12cc0*/  HMMA.16816.F32 R156, R128, R158, R48 ;  /* 0x0000009e809c723c */ /* 0x000fe20000001830 */
[----:B------:R-:W-:Y:S02]  /*12cd0*/  MOV R33, R189 ;  /* 0x000000bd00217202 */ /* 0x000fe40000000f00 */
[----:B------:R-:W-:-:S04]  /*12ce0*/  MOV R43, R190 ;  /* 0x000000be002b7202 */ /* 0x000fc80000000f00 */
[----:B------:R-:W-:Y:S02]  /*12cf0*/  MOV R51, R185 ;  /* 0x000000b900337202 */ /* 0x000fe40000000f00 */
[----:B------:R-:W-:Y:S01]  /*12d00*/  MOV R50, R186 ;  /* 0x000000ba00327202 */ /* 0x000fe20000000f00 */
[-C--:B------:R-:W-:Y:S01]  /*12d10*/  HMMA.16816.F32 R120, R124, R4.reuse, R120 ;  /* 0x000000047c78723c */ /* 0x080fe20000001878 */
[----:B------:R-:W-:Y:S01]  /*12d20*/  MOV R34, R188 ;  /* 0x000000bc00227202 */ /* 0x000fe20000000f00 */
[----:B------:R-:W-:Y:S02]  /*12d30*/  FADD.FTZ R2, R51, R2 ;  /* 0x0000000233027221 */ /* 0x000fe40000010000 */
[----:B------:R-:W-:Y:S02]  /*12d40*/  FADD.FTZ R3, R50, R3 ;  /* 0x0000000332037221 */ /* 0x000fe40000010000 */
[----:B------:R-:W-:Y:S01]  /*12d50*/  HMMA.16816.F32 R116, R128, R4, R44 ;  /* 0x000000048074723c */ /* 0x000fe2000000182c */
[----:B------:R-:W-:-:S05]  /*12d60*/  FADD.FTZ R2, R33, R2 ;  /* 0x0000000221027221 */ /* 0x000fca0000010000 */
        /* <DEDUP_REMOVED lines=31> */
[----:B------:R-:W-:Y:S01]  /*12f60*/  FADD.FTZ R4, R140, R2 ;  /* 0x000000028c047221 */ /* 0x000fe20000010000 */
[----:B------:R-:W-:Y:S01]  /*12f70*/  FADD.FTZ R2, R227, R0 ;  /* 0x00000000e3027221 */ /* 0x000fe20000010000 */
        /* <DEDUP_REMOVED lines=33> */
[----:B------:R2:W-:Y:S02]  /*13190*/  STL [R1+0x48], R2 ;  /* 0x0000480201007387 */ /* 0x0005e40000100800 */
.L_x_542:
[----:B------:R-:W-:-:S06]  /*131a0*/  UISETP.GT.AND UP0, UPT, UR18, UR13, UPT ;  /* 0x0000000d1200728c */ /* 0x000fcc000bf04270 */
[----:B------:R-:W-:-:S13]  /*131b0*/  PLOP3.LUT P0, PT, PT, PT, UP0, 0x80, 0x0 ;  /* 0x000000000000781c */ /* 0x000fda0003f0f008 */
[----:B------:R-:W-:Y:S05]  /*131c0*/  @!P0 BRA `(.L_x_545) ;  /* 0x0000005000e48947 */ /* 0x000fea0003800000 */
[----:B-12---:R-:W2:Y:S01]  /*131d0*/  LDL.LU.64 R4, [R1+0x40] ;  /* 0x0000400001047983 */ /* 0x006ea20000300a00 */
[----:B------:R-:W-:Y:S01]  /*131e0*/  MOV R133, R136 ;  /* 0x0000008800857202 */ /* 0x000fe20000000f00 */
[----:B-----5:R-:W-:Y:S01]  /*131f0*/  IMAD.MOV.U32 R140, RZ, RZ, R134 ;  /* 0x000000ffff8c7224 */ /* 0x020fe200078e0086 */
[----:B------:R-:W-:Y:S01]  /*13200*/  MOV R132, R137 ;  /* 0x0000008900847202 */ /* 0x000fe20000000f00 */
[----:B------:R-:W2:Y:S01]  /*13210*/  LDL.LU.64 R2, [R1+0x58] ;  /* 0x0000580001027983 */ /* 0x000ea20000300a00 */
[----:B------:R-:W-:Y:S01]  /*13220*/  MOV R139, R135 ;  /* 0x00000087008b7202 */ /* 0x000fe20000000f00 */
[----:B------:R-:W-:Y:S02]  /*13230*/  USHF.L.U64.HI UR5, UR6, 0x5, UR7 ;  /* 0x0000000506057899 */ /* 0x000fe40008010207 */
[----:B------:R-:W-:Y:S02]  /*13240*/  USHF.L.U32 UR19, UR6, 0x5, URZ ;  /* 0x0000000506137899 */ /* 0x000fe4000800063f */
[----:B------:R-:W-:-:S02]  /*13250*/  USHF.L.U64.HI UR22, UR8, 0x5, UR9 ;  /* 0x0000000508167899 */ /* 0x000fc40008010209 */
[----:B------:R-:W-:Y:S01]  /*13260*/  USHF.L.U32 UR23, UR8, 0x5, URZ ;  /* 0x0000000508177899 */ /* 0x000fe2000800063f */
[----:B------:R-:W-:Y:S01]  /*13270*/  ULDC UR4, c[0x0][0x2ec] ;  /* 0x0000bb0000047ab9 */ /* 0x000fe20000000800 */
[----:B------:R-:W-:Y:S01]  /*13280*/  ULDC.64 UR6, c[0x0][0x218] ;  /* 0x0000860000067ab9 */ /* 0x000fe20000000a00 */
[----:B------:R-:W-:Y:S01]  /*13290*/  ULDC.64 UR10, c[0x0][0x220] ;  /* 0x00008800000a7ab9 */ /* 0x000fe20000000a00 */
[----:B------:R-:W-:Y:S01]  /*132a0*/  ULDC.64 UR8, c[0x0][0x248] ;  /* 0x0000920000087ab9 */ /* 0x000fe20000000a00 */
[----:B--2---:R-:W-:-:S05]  /*132b0*/  IMAD.MOV.U32 R3, RZ, RZ, R5 ;  /* 0x000000ffff037224 */ /* 0x004fca00078e0005 */
[----:B------:R1:W-:Y:S01]  /*132c0*/  STL.64 [R1+0x58], R2 ;  /* 0x0000580201007387 */ /* 0x0003e20000100a00 */
[----:B------:R-:W-:Y:S05]  /*132d0*/  BRA `(.L_x_546) ;  /* 0x0000000000887947 */ /* 0x000fea0003800000 */
.L_x_548:
        /* <DEDUP_REMOVED lines=12> */
[----:B---3--:R-:W-:Y:S02]  /*133a0*/  LEA.HI.X R6, R7, R11, R6, 0x6, P0 ;  /* 0x0000000b07067211 */ /* 0x008fe400000f3406 */
[C---:B------:R-:W-:Y:S04]  /*133b0*/  LEA R10, P0, R5.reuse, UR6, 0x1 ;  /* 0x00000006050a7c11 */ /* 0x040fe8000f8008ff */
[----:B------:R-:W-:Y:S02]  /*133c0*/  LEA.HI.X R11, R5, UR7, R6, 0x1, P0 ;  /* 0x00000007050b7c11 */ /* 0x000fe400080f0c06 */
[----:B------:R-:W-:Y:S03]  /*133d0*/  IADD3 R8, P0, R10, UR23, RZ ;  /* 0x000000170a087c10 */ /* 0x000fe6000ff1e0ff */
        /* <DEDUP_REMOVED lines=9> */
[----:B------:R-:W-:Y:S03]  /*13470*/  IADD3 R12, P0, R6, UR23, RZ ;  /* 0x00000017060c7c10 */ /* 0x000fe6000ff1e0ff */
[----:B------:R1:W-:Y:S01]  /*13480*/  LDGSTS.E.BYPASS.LTC128B.128 [R135+0xa800], desc[UR20][R8.64+0x80] ;  /* 0x0a80008008877fae */ /* 0x0003e2000b901d54 */
[----:B------:R-:W-:Y:S03]  /*13490*/  IADD3.X R13, R7, UR22, RZ, P0, !PT ;  /* 0x00000016070d7c10 */ /* 0x000fe600087fe4ff */
[----:B------:R1:W-:Y:S04]  /*134a0*/  LDGSTS.E.BYPASS.LTC128B.128 [R135+0x9000], desc[UR20][R6.64] ;  /* 0x0900000006877fae */ /* 0x0003e8000b901d54 */
[----:B------:R1:W-:Y:S04]  /*134b0*/  LDGSTS.E.BYPASS.LTC128B.128 [R135+0xb000], desc[UR20][R6.64+0x80] ;  /* 0x0b00008006877fae */ /* 0x0003e8000b901d54 */
[----:B------:R1:W-:Y:S04]  /*134c0*/  LDGSTS.E.BYPASS.LTC128B.128 [R135+0x9800], desc[UR20][R12.64] ;  /* 0x098000000c877fae */ /* 0x0003e8000b901d54 */
[----:B------:R1:W-:Y:S04]  /*134d0*/  LDGSTS.E.BYPASS.LTC128B.128 [R135+0xb800], desc[UR20][R12.64+0x80] ;  /* 0x0b8000800c877fae */ /* 0x0003e8000b901d54 */
[----:B------:R-:W0:Y:S01]  /*134e0*/  LDGDEPBAR ;  /* 0x00000000000079af */ /* 0x000e220000000000 */
[----:B------:R-:W-:Y:S05]  /*134f0*/  BRA `(.L_x_547) ;  /* 0x0000001800b87947 */ /* 0x000fea0003800000 */
.L_x_546:
[----:B---3--:R-:W2:Y:S01]  /*13500*/  LDL.64 R4, [R1+0x58] ;  /* 0x0000580001047983 */ /* 0x008ea20000100a00 */
[----:B------:R-:W-:Y:S04]  /*13510*/  DEPBAR.LE SB0, 0x0 ;  /* 0x000080000000791a */ /* 0x000fe80000000000 */
[----:B------:R-:W-:Y:S01]  /*13520*/  UIADD3 UR24, UR18, -0x1, URZ ;  /* 0xffffffff12187890 */ /* 0x000fe2000fffe03f */
[----:B------:R-:W3:Y:S03]  /*13530*/  LDL R135, [R1+0x8] ;  /* 0x0000080001877983 */ /* 0x000ee60000100800 */
[----:B------:R-:W-:Y:S01]  /*13540*/  USHF.R.S32.HI UR26, URZ, 0x1f, UR24 ;  /* 0x0000001f3f1a7899 */ /* 0x000fe20008011418 */
[----:B------:R-:W-:Y:S01]  /*13550*/  BAR.SYNC.DEFER_BLOCKING 0x0 ;  /* 0x0000000000007b1d */ /* 0x000fe20000010000 */
[----:B------:R-:W-:Y:S01]  /*13560*/  UIMAD UR25, UR14, UR24, URZ ;  /* 0x000000180e1972a4 */ /* 0x000fe2000f8e023f */
[----:B-1----:R-:W-:Y:S01]  /*13570*/  IMAD.U32 R2, RZ, RZ, UR24 ;  /* 0x00000018ff027e24 */ /* 0x002fe2000f8e00ff */
[----:B------:R-:W-:Y:S02]  /*13580*/  UISETP.GT.AND UP0, UPT, UR24, UR13, UPT ;  /* 0x0000000d1800728c */ /* 0x000fe4000bf04270 */
[----:B------:R-:W-:Y:S01]  /*13590*/  UIMAD UR25, UR26, UR15, UR25 ;  /* 0x0000000f1a1972a4 */ /* 0x000fe2000f8e0219 */
[----:B------:R-:W4:Y:S04]  /*135a0*/  LDL R136, [R1+0x4] ;  /* 0x0000040001887983 */ /* 0x000f280000100800 */
[----:B-----5:R-:W5:Y:S01]  /*135b0*/  LDL R138, [R1] ;  /* 0x00000000018a7983 */ /* 0x020f620000100800 */
[----:B------:R-:W1:Y:S02]  /*135c0*/  S2R R134, SR_TID.X ;  /* 0x0000000000867919 */ /* 0x000e640000002100 */
[----:B-1----:R-:W-:Y:S05]  /*135d0*/  IMAD.SHL.U32 R134, R134, 0x2, RZ ;  /* 0x0000000286867824 */ /* 0x002fea00078e00ff */
[----:B------:R-:W-:Y:S01]  /*135e0*/  LOP3.LUT R134, R134, 0x6, RZ, 0xc0, !PT ;  /* 0x0000000686867812 */ /* 0x000fe200078ec0ff */
[----:B--2---:R-:W-:Y:S04]  /*135f0*/  IMAD.WIDE.U32 R2, R2, UR15, R4 ;  /* 0x0000000f02027c25 */ /* 0x004fe8000f8e0004 */
[----:B------:R-:W-:Y:S01]  /*13600*/  VIADD R0, R3, UR25 ;  /* 0x0000001903007c36 */ /* 0x000fe20008000000 */
[C---:B------:R-:W-:Y:S04]  /*13610*/  LEA R6, P0, R2.reuse, UR10, 0x1 ;  /* 0x0000000a02067c11 */ /* 0x040fe8000f8008ff */
[----:B------:R-:W-:Y:S01]  /*13620*/  LEA.HI.X R7, R2, UR11, R0, 0x1, P0 ;  /* 0x0000000b02077c11 */ /* 0x000fe200080f0c00 */
[----:B------:R-:W-:Y:S01]  /*13630*/  IMAD.U32 R0, RZ, RZ, UR24 ;  /* 0x00000018ff007e24 */ /* 0x000fe2000f8e00ff */
[----:B------:R-:W-:Y:S03]  /*13640*/  IADD3 R4, P0, R6, UR19, RZ ;  /* 0x0000001306047c10 */ /* 0x000fe6000ff1e0ff */
[----:B------:R-:W-:Y:S01]  /*13650*/  @!PT LDS RZ, [RZ] ;  /* 0x00000000fffff984 */ /* 0x000fe20000000800 */
[----:B------:R-:W-:Y:S01]  /*13660*/  @!PT LDS RZ, [RZ] ;  /* 0x00000000fffff984 */ /* 0x000fe20000000800 */
[----:B------:R-:W-:Y:S01]  /*13670*/  @!PT LDS RZ, [RZ] ;  /* 0x00000000fffff984 */ /* 0x000fe20000000800 */
[----:B---3--:R-:W-:Y:S01]  /*13680*/  LDGSTS.E.BYPASS.LTC128B.128 [R135+0xc000], desc[UR20][R6.64] ;  /* 0x0c00000006877fae */ /* 0x008fe2000b901d54 */
[----:B------:R-:W-:Y:S01]  /*13690*/  IADD3.X R5, R7, UR5, RZ, P0, !PT ;  /* 0x0000000507057c10 */ /* 0x000fe200087fe4ff */
[----:B------:R-:W-:Y:S01]  /*136a0*/  IMAD R0, R0, 0x40, R134 ;  /* 0x0000004000007824 */ /* 0x000fe200078e0286 */
[----:B------:R-:W-:Y:S04]  /*136b0*/  IADD3 R2, P0, R4, UR19, RZ ;  /* 0x0000001304027c10 */ /* 0x000fe8000ff1e0ff */
[----:B------:R-:W-:Y:S01]  /*136c0*/  IADD3.X R3, R5, UR5, RZ, P0, !PT ;  /* 0x0000000505037c10 */ /* 0x000fe200087fe4ff */
[----:B------:R-:W-:Y:S01]  /*136d0*/  LDGSTS.E.BYPASS.LTC128B.128 [R135+0xe000], desc[UR20][R6.64+0x80] ;  /* 0x0e00008006877fae */ /* 0x000fe2000b901d54 */
[----:B------:R-:W-:Y:S02]  /*136e0*/  IADD3 R8, P0, R2, UR19, RZ ;  /* 0x0000001302087c10 */ /* 0x000fe4000ff1e0ff */
[C---:B------:R-:W-:Y:S02]  /*136f0*/  ISETP.GE.AND P5, PT, R0.reuse, R248, PT ;  /* 0x000000f80000720c */ /* 0x040fe40003fa6270 */
[----:B------:R-:W-:Y:S02]  /*13700*/  IADD3.X R9, R3, UR5, RZ, P0, !PT ;  /* 0x0000000503097c10 */ /* 0x000fe400087fe4ff */
[C---:B------:R-:W-:Y:S01]  /*13710*/  ISETP.GE.OR P5, PT, R0.reuse, R252, !P5 ;  /* 0x000000fc0000720c */ /* 0x040fe20006fa6670 */
[----:B------:R-:W-:Y:S01]  /*13720*/  LDGSTS.E.BYPASS.LTC128B.128 [R135+0xc800], desc[UR20][R4.64] ;  /* 0x0c80000004877fae */ /* 0x000fe2000b901d54 */
[C---:B------:R-:W-:Y:S02]  /*13730*/  ISETP.GE.AND P0, PT, R0.reuse, R247, PT ;  /* 0x000000f70000720c */ /* 0x040fe40003f06270 */
[C---:B------:R-:W-:Y:S02]  /*13740*/  ISETP.GE.AND P4, PT, R0.reuse, R250, PT ;  /* 0x000000fa0000720c */ /* 0x040fe40003f86270 */
[C---:B------:R-:W-:Y:S02]  /*13750*/  ISETP.GE.OR P0, PT, R0.reuse, R251, !P0 ;  /* 0x000000fb0000720c */ /* 0x040fe40004706670 */
[C---:B----4-:R-:W-:Y:S01]  /*13760*/  ISETP.GE.OR P4, PT, R0.reuse, R136, !P4 ;  /* 0x000000880000720c */ /* 0x050fe20006786670 */
[----:B------:R-:W-:Y:S08]  /*13770*/  LDGSTS.E.BYPASS.LTC128B.128 [R135+0xe800], desc[UR20][R4.64+0x80] ;  /* 0x0e80008004877fae */ /* 0x000ff0000b901d54 */
[----:B------:R-:W-:Y:S08]  /*13780*/  LDGSTS.E.BYPASS.LTC128B.128 [R135+0xd000], desc[UR20][R2.64] ;  /* 0x0d00000002877fae */ /* 0x000ff0000b901d54 */
[----:B------:R1:W-:Y:S08]  /*13790*/  LDGSTS.E.BYPASS.LTC128B.128 [R135+0xf000], desc[UR20][R2.64+0x80] ;  /* 0x0f00008002877fae */ /* 0x0003f0000b901d54 */
[----:B------:R-:W-:Y:S08]  /*137a0*/  LDGSTS.E.BYPASS.LTC128B.128 [R135+0xd800], desc[UR20][R8.64] ;  /* 0x0d80000008877fae */ /* 0x000ff0000b901d54 */
[----:B------:R2:W-:Y:S08]  /*137b0*/  LDGSTS.E.BYPASS.LTC128B.128 [R135+0xf800], desc[UR20][R8.64+0x80] ;  /* 0x0f80008008877fae */ /* 0x0005f0000b901d54 */
[----:B------:R-:W-:Y:S01]  /*137c0*/  LDSM.16.M88.4 R64, [R235] ;  /* 0x00000000eb40783b */ /* 0x000fe20000000200 */
[C---:B-1----:R-:W-:Y:S02]  /*137d0*/  VIADD R2, R0.reuse, 0x1 ;  /* 0x0000000100027836 */ /* 0x042fe40000000000 */
[----:B------:R-:W-:Y:S05]  /*137e0*/  VIADD R3, R0, 0x31 ;  /* 0x0000003100037836 */ /* 0x000fea0000000000 */
[----:B------:R-:W1:Y:S01]  /*137f0*/  LDSM.16.M88.4 R16, [R228+0x8000] ;  /* 0x00800000e410783b */ /* 0x000e620000000200 */
[C---:B------:R-:W-:Y:S02]  /*13800*/  ISETP.GE.AND P3, PT, R2.reuse, R248, PT ;  /* 0x000000f80200720c */ /* 0x040fe40003f66270 */
[C---:B------:R-:W-:Y:S02]  /*13810*/  ISETP.GE.AND P2, PT, R2.reuse, R247, PT ;  /* 0x000000f70200720c */ /* 0x040fe40003f46270 */
[C---:B------:R-:W-:Y:S02]  /*13820*/  ISETP.GE.OR P3, PT, R2.reuse, R252, !P3 ;  /* 0x000000fc0200720c */ /* 0x040fe40005f66670 */
[C---:B------:R-:W-:Y:S01]  /*13830*/  ISETP.GE.OR P2, PT, R2.reuse, R251, !P2 ;  /* 0x000000fb0200720c */ /* 0x040fe20005746670 */
[----:B------:R-:W2:Y:S01]  /*13840*/  LDSM.16.M88.4 R60, [R235+0x2000] ;  /* 0x00200000eb3c783b */ /* 0x000ea20000000200 */
[C---:B------:R-:W-:Y:S02]  /*13850*/  ISETP.GE.AND P6, PT, R2.reuse, R250, PT ;  /* 0x000000fa0200720c */ /* 0x040fe40003fc6270 */
[CC--:B------:R-:W-:Y:S02]  /*13860*/  ISETP.GE.AND P1, PT, R2.reuse, R249.reuse, PT ;  /* 0x000000f90200720c */ /* 0x0c0fe40003f26270 */
[C---:B------:R-:W-:Y:S02]  /*13870*/  ISETP.GE.OR P6, PT, R2.reuse, R136, !P6 ;  /* 0x000000880200720c */ /* 0x040fe400077c6670 */
[----:B-----5:R-:W-:Y:S01]  /*13880*/  ISETP.GE.OR P1, PT, R2, R138, !P1 ;  /* 0x0000008a0200720c */ /* 0x020fe20004f26670 */
[----:B------:R-:W3:Y:S01]  /*13890*/  LDSM.16.M88.4 R32, [R228+0x8800] ;  /* 0x00880000e420783b */ /* 0x000ee20000000200 */
[----:B------:R-:W-:Y:S07]  /*138a0*/  VIADD R2, R0, 0x8 ;  /* 0x0000000800027836 */ /* 0x000fee0000000000 */
        /* <DEDUP_REMOVED lines=42> */
[----:B------:R-:W-:Y:S03]  /*13b50*/  HMMA.16816.F32 R64, R212, R210, R64 ;  /* 0x000000d2d440723c */ /* 0x000fe60000001840 */
[----:B------:R-:W2:Y:S08]  /*13b60*/  LDSM.16.M88.4 R208, [R238+0x2000] ;  /* 0x00200000eed0783b */ /* 0x000eb00000000200 */
        /* <DEDUP_REMOVED lines=114> */
[C---:B------:R-:W-:Y:S06]  /*14290*/  HMMA.16816.F32 R16, R208.reuse, R222, R16 ;  /* 0x000000ded010723c */ /* 0x040fec0000001810 */
[----:B------:R-:W-:Y:S01]  /*142a0*/  FSEL R134, R4, -INF , !P5 ;  /* 0xff80000004867808 */ /* 0x000fe20006800000 */
[-C--:B---3--:R-:W-:Y:S03]  /*142b0*/  HMMA.16816.F32 R20, R208, R216.reuse, R20 ;  /* 0x000000d8d014723c */ /* 0x088fe60000001814 */
[----:B------:R-:W-:Y:S02]  /*142c0*/  ISETP.GE.AND P5, PT, R2, R248, PT ;  /* 0x000000f80200720c */ /* 0x000fe40003fa6270 */
[----:B------:R-:W-:Y:S01]  /*142d0*/  FSEL R220, R5, -INF , !P3 ;  /* 0xff80000005dc7808 */ /* 0x000fe20005800000 */
[C---:B------:R-:W-:Y:S04]  /*142e0*/  HMMA.16816.F32 R24, R212.reuse, R216, R24 ;  /* 0x000000d8d418723c */ /* 0x040fe80000001818 */
[-C--:B------:R-:W-:Y:S02]  /*142f0*/  ISETP.GE.AND P3, PT, R0, R249.reuse, PT ;  /* 0x000000f90000720c */ /* 0x080fe40003f66270 */
[----:B------:R-:W-:Y:S01]  /*14300*/  FSEL R141, R6, -INF , !P0 ;  /* 0xff800000068d7808 */ /* 0x000fe20004000000 */
[-C--:B------:R-:W-:Y:S03]  /*14310*/  HMMA.16816.F32 R28, R212, R218.reuse, R28 ;  /* 0x000000dad41c723c */ /* 0x080fe6000000181c */
[C---:B------:R-:W-:Y:S02]  /*14320*/  ISETP.GE.AND P0, PT, R2.reuse, R250, PT ;  /* 0x000000fa0200720c */ /* 0x040fe40003f06270 */
[----:B------:R-:W-:Y:S01]  /*14330*/  FSEL R143, R7, -INF , !P2 ;  /* 0xff800000078f7808 */ /* 0x000fe20005000000 */
[C---:B------:R-:W-:Y:S01]  /*14340*/  HMMA.16816.F32 R32, R208.reuse, R218, R32 ;  /* 0x000000dad020723c */ /* 0x040fe20000001820 */
[----:B------:R-:W1:Y:S03]  /*14350*/  LDSM.16.M88.4 R216, [R233+0x3000] ;  /* 0x00300000e9d8783b */ /* 0x000e660000000200 */
[----:B------:R-:W-:Y:S02]  /*14360*/  ISETP.GE.AND P2, PT, R2, R249, PT ;  /* 0x000000f90200720c */ /* 0x000fe40003f46270 */
[----:B------:R-:W-:Y:S01]  /*14370*/  FSEL R142, R8, -INF , !P4 ;  /* 0xff800000088e7808 */ /* 0x000fe20006000000 */
[----:B------:R-:W-:Y:S01]  /*14380*/  VIADD R8, R0, 0x28 ;  /* 0x0000002800087836 */ /* 0x000fe20000000000 */
[C---:B------:R-:W-:Y:S01]  /*14390*/  ISETP.GE.AND P4, PT, R2.reuse, R247, PT ;  /* 0x000000f70200720c */ /* 0x040fe20003f86270 */
[----:B------:R-:W2:Y:S01]  /*143a0*/  LDSM.16.M88.4 R4, [R233+0x3800] ;  /* 0x00380000e904783b */ /* 0x000ea20000000200 */
[C---:B------:R-:W-:Y:S01]  /*143b0*/  ISETP.GE.OR P0, PT, R2.reuse, R136, !P0 ;  /* 0x000000880200720c */ /* 0x040fe20004706670 */
[----:B------:R-:W-:Y:S04]  /*143c0*/  DEPBAR.LE SB0, 0x0 ;  /* 0x000080000000791a */ /* 0x000fe80000000000 */
[C---:B------:R-:W-:Y:S02]  /*143d0*/  ISETP.GE.OR P2, PT, R2.reuse, R138, !P2 ;  /* 0x0000008a0200720c */ /* 0x040fe40005746670 */
[C---:B------:R-:W-:Y:S01]  /*143e0*/  ISETP.GE.OR P5, PT, R2.reuse, R252, !P5 ;  /* 0x000000fc0200720c */ /* 0x040fe20006fa6670 */
[----:B------:R-:W-:Y:S01]  /*143f0*/  BAR.SYNC.DEFER_BLOCKING 0x0 ;  /* 0x0000000000007b1d */ /* 0x000fe20000010000 */
[----:B------:R-:W-:Y:S01]  /*14400*/  ISETP.GE.OR P4, PT, R2, R251, !P4 ;  /* 0x000000fb0200720c */ /* 0x000fe20006786670 */
[C---:B------:R-:W-:Y:S01]  /*14410*/  VIADD R2, R0.reuse, 0x9 ;  /* 0x0000000900027836 */ /* 0x040fe20000000000 */
[----:B------:R-:W-:Y:S02]  /*14420*/  ISETP.GE.OR P3, PT, R0, R138, !P3 ;  /* 0x0000008a0000720c */ /* 0x000fe40005f66670 */
[----:B------:R-:W-:Y:S02]  /*14430*/  FSEL R225, R9, -INF , !P6 ;  /* 0xff80000009e17808 */ /* 0x000fe40007000000 */
[----:B------:R-:W-:Y:S02]  /*14440*/  FSEL R221, R10, -INF , !P3 ;  /* 0xff8000000add7808 */ /* 0x000fe40005800000 */
[----:B------:R-:W-:Y:S02]  /*14450*/  FSEL R227, R11, -INF , !P1 ;  /* 0xff8000000be37808 */ /* 0x000fe40004800000 */
[----:B------:R-:W-:Y:S02]  /*14460*/  FSEL R224, R12, -INF , !P0 ;  /* 0xff8000000ce07808 */ /* 0x000fe40004000000 */
[C---:B------:R-:W-:Y:S02]  /*14470*/  ISETP.GE.AND P3, PT, R2.reuse, R250, PT ;  /* 0x000000fa0200720c */ /* 0x040fe40003f66270 */
[C---:B------:R-:W-:Y:S02]  /*14480*/  ISETP.GE.AND P1, PT, R2.reuse, R249, PT ;  /* 0x000000f90200720c */ /* 0x040fe40003f26270 */
[C---:B------:R-:W-:Y:S02]  /*14490*/  ISETP.GE.AND P6, PT, R2.reuse, R248, PT ;  /* 0x000000f80200720c */ /* 0x040fe40003fc6270 */
[C---:B------:R-:W-:Y:S02]  /*144a0*/  ISETP.GE.AND P0, PT, R2.reuse, R247, PT ;  /* 0x000000f70200720c */ /* 0x040fe40003f06270 */
[C---:B------:R-:W-:Y:S02]  /*144b0*/  ISETP.GE.OR P3, PT, R2.reuse, R136, !P3 ;  /* 0x000000880200720c */ /* 0x040fe40005f66670 */
[C---:B------:R-:W-:Y:S01]  /*144c0*/  ISETP.GE.OR P1, PT, R2.reuse, R138, !P1 ;  /* 0x0000008a0200720c */ /* 0x040fe20004f26670 */
[-C--:B-1----:R-:W-:Y:S05]  /*144d0*/  HMMA.16816.F32 R36, R208, R216.reuse, R36 ;  /* 0x000000d8d024723c */ /* 0x082fea0000001824 */
[C---:B------:R-:W-:Y:S01]  /*144e0*/  ISETP.GE.OR P6, PT, R2.reuse, R252, !P6 ;  /* 0x000000fc0200720c */ /* 0x040fe200077c6670 */
[C---:B------:R-:W-:Y:S01]  /*144f0*/  HMMA.16816.F32 R40, R212.reuse, R216, R40 ;  /* 0x000000d8d428723c */ /* 0x040fe20000001828 */
[----:B------:R-:W3:Y:S03]  /*14500*/  LDL R217, [R1+0x4] ;  /* 0x0000040001d97983 */ /* 0x000ee60000100800 */
[----:B------:R-:W-:Y:S01]  /*14510*/  ISETP.GE.OR P0, PT, R2, R251, !P0 ;  /* 0x000000fb0200720c */ /* 0x000fe20004706670 */
[----:B------:R-:W-:Y:S01]  /*14520*/  VIADD R2, R0, 0x10 ;  /* 0x0000001000027836 */ /* 0x000fe20000000000 */
[----:B------:R-:W-:Y:S01]  /*14530*/  FSEL R222, R13, -INF , !P3 ;  /* 0xff8000000dde7808 */ /* 0x000fe20005800000 */
[-C--:B------:R-:W-:Y:S03]  /*14540*/  HMMA.16816.F32 R44, R212, R218.reuse, R44 ;  /* 0x000000dad42c723c */ /* 0x080fe6000000182c */
[----:B------:R-:W-:Y:S02]  /*14550*/  ISETP.GE.AND P3, PT, R2, R250, PT ;  /* 0x000000fa0200720c */ /* 0x000fe40003f66270 */
[----:B------:R-:W-:Y:S01]  /*14560*/  FSEL R223, R14, -INF , !P2 ;  /* 0xff8000000edf7808 */ /* 0x000fe20005000000 */
[C---:B------:R-:W-:Y:S04]  /*14570*/  HMMA.16816.F32 R48, R208.reuse, R218, R48 ;  /* 0x000000dad030723c */ /* 0x040fe80000001830 */
[C---:B------:R-:W-:Y:S02]  /*14580*/  ISETP.GE.AND P2, PT, R2.reuse, R248, PT ;  /* 0x000000f80200720c */ /* 0x040fe40003f46270 */
[----:B------:R-:W-:Y:S01]  /*14590*/  FSEL R226, R15, -INF , !P1 ;  /* 0xff8000000fe27808 */ /* 0x000fe20004800000 */
[-C--:B--2---:R-:W-:Y:S03]  /*145a0*/  HMMA.16816.F32 R52, R208, R4.reuse, R52 ;  /* 0x00000004d034723c */ /* 0x084fe60000001834 */
[----:B------:R-:W-:Y:S02]  /*145b0*/  ISETP.GE.AND P1, PT, R2, R247, PT ;  /* 0x000000f70200720c */ /* 0x000fe40003f26270 */
[----:B------:R-:W-:Y:S01]  /*145c0*/  FSEL R16, R16, -INF , !P5 ;  /* 0xff80000010107808 */ /* 0x000fe20006800000 */
[C---:B------:R-:W-:Y:S04]  /*145d0*/  HMMA.16816.F32 R56, R212.reuse, R4, R56 ;  /* 0x00000004d438723c */ /* 0x040fe80000001838 */
[C---:B------:R-:W-:Y:S02]  /*145e0*/  ISETP.GE.AND P5, PT, R2.reuse, R249, PT ;  /* 0x000000f90200720c */ /* 0x040fe40003fa6270 */
[C---:B------:R-:W-:Y:S01]  /*145f0*/  ISETP.GE.OR P2, PT, R2.reuse, R252, !P2 ;  /* 0x000000fc0200720c */ /* 0x040fe20005746670 */
[-C--:B------:R-:W-:Y:S03]  /*14600*/  HMMA.16816.F32 R60, R212, R6.reuse, R60 ;  /* 0x00000006d43c723c */ /* 0x080fe6000000183c */
[----:B------:R-:W-:Y:S01]  /*14610*/  ISETP.GE.OR P1, PT, R2, R251, !P1 ;  /* 0x000000fb0200720c */ /* 0x000fe20004f26670 */
[----:B------:R-:W-:Y:S01]  /*14620*/  VIADD R5, R0, 0x29 ;  /* 0x0000002900057836 */ /* 0x000fe20000000000 */
[----:B------:R-:W-:Y:S01]  /*14630*/  ISETP.GE.OR P5, PT, R2, R138, !P5 ;  /* 0x0000008a0200720c */ /* 0x000fe20006fa6670 */
[----:B------:R-:W-:Y:S05]  /*14640*/  HMMA.16816.F32 R64, R208, R6, R64 ;  /* 0x00000006d040723c */ /* 0x000fea0000001840 */
[----:B------:R-:W-:Y:S01]  /*14650*/  FSEL R17, R17, -INF , !P6 ;  /* 0xff80000011117808 */ /* 0x000fe20007000000 */
[----:B------:R-:W-:Y:S01]  /*14660*/  VIADD R4, R0, 0x30 ;  /* 0x0000003000047836 */ /* 0x000fe20000000000 */
[----:B------:R-:W-:Y:S04]  /*14670*/  FSEL R18, R18, -INF , !P4 ;  /* 0xff80000012127808 */ /* 0x000fe80006000000 */
[----:B------:R-:W-:Y:S02]  /*14680*/  FSEL R19, R19, -INF , !P0 ;  /* 0xff80000013137808 */ /* 0x000fe40004000000 */
[----:B------:R-:W-:Y:S02]  /*14690*/  FSEL R20, R20, -INF , !P2 ;  /* 0xff80000014147808 */ /* 0x000fe40005000000 */
[----:B------:R-:W-:Y:S02]  /*146a0*/  FSEL R22, R22, -INF , !P1 ;  /* 0xff80000016167808 */ /* 0x000fe40004800000 */
[----:B------:R-:W-:Y:S02]  /*146b0*/  FSEL R26, R26, -INF , !P5 ;  /* 0xff8000001a1a7808 */ /* 0x000fe40006800000 */
        /* <DEDUP_REMOVED lines=10> */
[----:B---3--:R-:W-:Y:S01]  /*14760*/  ISETP.GE.OR P3, PT, R2, R217, !P3 ;  /* 0x000000d90200720c */ /* 0x008fe20005f66670 */
[----:B------:R-:W-:Y:S03]  /*14770*/  VIADD R2, R0, 0x11 ;  /* 0x0000001100027836 */ /* 0x000fe60000000000 */
[----:B------:R-:W-:Y:S02]  /*14780*/  FSEL R24, R24, -INF , !P3 ;  /* 0xff80000018187808 */ /* 0x000fe40005800000 */
[C---:B------:R-:W-:Y:S02]  /*14790*/  ISETP.GE.AND P4, PT, R2.reuse, R248, PT ;  /* 0x000000f80200720c */ /* 0x040fe40003f86270 */
[C---:B------:R-:W-:Y:S02]  /*147a0*/  ISETP.GE.AND P0, PT, R2.reuse, R247, PT ;  /* 0x000000f70200720c */ /* 0x040fe40003f06270 */
[C---:B------:R-:W-:Y:S02]  /*147b0*/  ISETP.GE.AND P6, PT, R2.reuse, R250, PT ;  /* 0x000000fa0200720c */ /* 0x040fe40003fc6270 */
[C---:B------:R-:W-:Y:S02]  /*147c0*/  ISETP.GE.AND P2, PT, R2.reuse, R249, PT ;  /* 0x000000f90200720c */ /* 0x040fe40003f46270 */
[C---:B------:R-:W-:Y:S02]  /*147d0*/  ISETP.GE.OR P4, PT, R2.reuse, R252, !P4 ;  /* 0x000000fc0200720c */ /* 0x040fe40006786670 */
[C---:B------:R-:W-:Y:S02]  /*147e0*/  ISETP.GE.OR P0, PT, R2.reuse, R251, !P0 ;  /* 0x000000fb0200720c */ /* 0x040fe40004706670 */
[C---:B------:R-:W-:Y:S02]  /*147f0*/  ISETP.GE.OR P6, PT, R2.reuse, R217, !P6 ;  /* 0x000000d90200720c */ /* 0x040fe400077c6670 */
[----:B------:R-:W-:Y:S01]  /*14800*/  ISETP.GE.OR P2, PT, R2, R138, !P2 ;  /* 0x0000008a0200720c */ /* 0x000fe20005746670 */
[----:B------:R-:W-:Y:S01]  /*14810*/  VIADD R2, R0, 0x18 ;  /* 0x0000001800027836 */ /* 0x000fe20000000000 */
[----:B------:R-:W-:Y:S02]  /*14820*/  FSEL R21, R21, -INF , !P4 ;  /* 0xff80000015157808 */ /* 0x000fe40006000000 */
        /* <DEDUP_REMOVED lines=24> */
[----:B------:R-:W-:Y:S02]  /*149b0*/  ISETP.GE.AND P5, PT, R2, R247, PT ;  /* 0x000000f70200720c */ /* 0x000fe40003fa6270 */
[----:B------:R-:W-:Y:S02]  /*149c0*/  FSEL R31, R31, -INF , !P2 ;  /* 0xff8000001f1f7808 */ /* 0x000fe40005000000 */
[----:B------:R-:W-:Y:S02]  /*149d0*/  FSEL R32, R32, -INF , !P1 ;  /* 0xff80000020207808 */ /* 0x000fe40004800000 */
        /* <DEDUP_REMOVED lines=9> */
[----:B------:R-:W-:Y:S02]  /*14a70*/  ISETP.GE.AND P5, PT, R8, R247, PT ;  /* 0x000000f70800720c */ /* 0x000fe40003fa6270 */
[----:B------:R-:W-:Y:S02]  /*14a80*/  FSEL R33, R33, -INF , !P6 ;  /* 0xff80000021217808 */ /* 0x000fe40007000000 */
[----:B------:R-:W-:Y:S02]  /*14a90*/  ISETP.GE.AND P6, PT, R2, R248, PT ;  /* 0x000000f80200720c */ /* 0x000fe40003fc6270 */
[----:B------:R-:W-:Y:S02]  /*14aa0*/  ISETP.GE.OR P5, PT, R8, R251, !P5 ;  /* 0x000000fb0800720c */ /* 0x000fe40006fa6670 */
[----:B------:R-:W-:Y:S02]  /*14ab0*/  FSEL R34, R34, -INF , !P3 ;  /* 0xff80000022227808 */ /* 0x000fe40005800000 */
[----:B------:R-:W-:Y:S02]  /*14ac0*/  FSEL R35, R35, -INF , !P0 ;  /* 0xff80000023237808 */ /* 0x000fe40004000000 */
[----:B------:R-:W-:Y:S02]  /*14ad0*/  ISETP.GE.AND P3, PT, R2, R247, PT ;  /* 0x000000f70200720c */ /* 0x000fe40003f66270 */
[----:B------:R-:W-:Y:S02]  /*14ae0*/  FSEL R36, R36, -INF , !P4 ;  /* 0xff80000024247808 */ /* 0x000fe40006000000 */
[C---:B------:R-:W-:Y:S02]  /*14af0*/  ISETP.GE.OR P6, PT, R2.reuse, R252, !P6 ;  /* 0x000000fc0200720c */ /* 0x040fe400077c6670 */
[C---:B------:R-:W-:Y:S02]  /*14b00*/  ISETP.GE.AND P0, PT, R2.reuse, R250, PT ;  /* 0x000000fa0200720c */ /* 0x040fe40003f06270 */
[----:B------:R-:W-:Y:S02]  /*14b10*/  ISETP.GE.AND P4, PT, R2, R249, PT ;  /* 0x000000f90200720c */ /* 0x000fe40003f86270 */
[----:B------:R-:W-:Y:S02]  /*14b20*/  FSEL R50, R50, -INF , !P5 ;  /* 0xff80000032327808 */ /* 0x000fe40006800000 */
[----:B------:R-:W-:Y:S02]  /*14b30*/  ISETP.GE.AND P5, PT, R3, R248, PT ;  /* 0x000000f80300720c */ /* 0x000fe40003fa6270 */
[C---:B------:R-:W-:Y:S02]  /*14b40*/  ISETP.GE.OR P3, PT, R2.reuse, R251, !P3 ;  /* 0x000000fb0200720c */ /* 0x040fe40005f66670 */
[----:B------:R-:W-:Y:S02]  /*14b50*/  FSEL R37, R37, -INF , !P6 ;  /* 0xff80000025257808 */ /* 0x000fe40007000000 */
[C---:B------:R-:W-:Y:S02]  /*14b60*/  ISETP.GE.OR P0, PT, R2.reuse, R217, !P0 ;  /* 0x000000d90200720c */ /* 0x040fe40004706670 */
[----:B------:R-:W-:Y:S01]  /*14b70*/  ISETP.GE.OR P4, PT, R2, R138, !P4 ;  /* 0x0000008a0200720c */ /* 0x000fe20006786670 */
[----:B------:R-:W-:Y:S01]  /*14b80*/  VIADD R2, R0, 0x38 ;  /* 0x0000003800027836 */ /* 0x000fe20000000000 */
[----:B------:R-:W-:Y:S01]  /*14b90*/  ISETP.GE.AND P6, PT, R8, R248, PT ;  /* 0x000000f80800720c */ /* 0x000fe20003fc6270 */
[----:B------:R-:W-:Y:S01]  /*14ba0*/  VIADD R0, R0, 0x39 ;  /* 0x0000003900007836 */ /* 0x000fe20000000000 */
[-C--:B------:R-:W-:Y:S02]  /*14bb0*/  ISETP.GE.OR P5, PT, R3, R252.reuse, !P5 ;  /* 0x000000fc0300720c */ /* 0x080fe40006fa6670 */
[----:B------:R-:W-:Y:S02]  /*14bc0*/  FSEL R39, R39, -INF , !P3 ;  /* 0xff80000027277808 */ /* 0x000fe40005800000 */
[----:B------:R-:W-:Y:S02]  /*14bd0*/  ISETP.GE.OR P3, PT, R8, R252, !P6 ;  /* 0x000000fc0800720c */ /* 0x000fe40007766670 */
[-C--:B------:R-:W-:Y:S02]  /*14be0*/  ISETP.GE.AND P6, PT, R5, R248.reuse, PT ;  /* 0x000000f80500720c */ /* 0x080fe40003fc6270 */
[----:B------:R-:W-:Y:S02]  /*14bf0*/  FSEL R53, R53, -INF , !P5 ;  /* 0xff80000035357808 */ /* 0x000fe40006800000 */
[----:B------:R-:W-:Y:S02]  /*14c00*/  FMNMX.FTZ R7, R21, R7, !PT ;  /* 0x0000000715077209 */ /* 0x000fe40007810000 */
[----:B------:R-:W-:Y:S02]  /*14c10*/  ISETP.GE.AND P5, PT, R2, R248, PT ;  /* 0x000000f80200720c */ /* 0x000fe40003fa6270 */
[----:B------:R-:W-:Y:S02]  /*14c20*/  FSEL R48, R48, -INF , !P3 ;  /* 0xff80000030307808 */ /* 0x000fe40005800000 */
[C---:B------:R-:W-:Y:S02]  /*14c30*/  ISETP.GE.AND P3, PT, R5.reuse, R247, PT ;  /* 0x000000f70500720c */ /* 0x040fe40003f66270 */
[CC--:B------:R-:W-:Y:S02]  /*14c40*/  ISETP.GE.OR P6, PT, R5.reuse, R252.reuse, !P6 ;  /* 0x000000fc0500720c */ /* 0x0c0fe400077c6670 */
[----:B------:R-:W-:Y:S02]  /*14c50*/  FMNMX.FTZ R7, R32, R7, !PT ;  /* 0x0000000720077209 */ /* 0x000fe40007810000 */
[----:B------:R-:W-:Y:S02]  /*14c60*/  ISETP.GE.OR P5, PT, R2, R252, !P5 ;  /* 0x000000fc0200720c */ /* 0x000fe40006fa6670 */
[----:B------:R-:W-:Y:S02]  /*14c70*/  ISETP.GE.OR P3, PT, R5, R251, !P3 ;  /* 0x000000fb0500720c */ /* 0x000fe40005f66670 */
[----:B------:R-:W-:Y:S02]  /*14c80*/  FSEL R49, R49, -INF , !P6 ;  /* 0xff80000031317808 */ /* 0x000fe40007000000 */
[----:B------:R-:W-:Y:S02]  /*14c90*/  FMNMX.FTZ R137, R33, R7, !PT ;  /* 0x0000000721897209 */ /* 0x000fe40007810000 */
[----:B------:R-:W-:Y:S02]  /*14ca0*/  ISETP.GE.AND P6, PT, R4, R248, PT ;  /* 0x000000f80400720c */ /* 0x000fe40003fc6270 */
[----:B------:R-:W-:Y:S02]  /*14cb0*/  FSEL R64, R64, -INF , !P5 ;  /* 0xff80000040407808 */ /* 0x000fe40006800000 */
[----:B------:R-:W-:Y:S02]  /*14cc0*/  ISETP.GE.AND P5, PT, R0, R247, PT ;  /* 0x000000f70000720c */ /* 0x000fe40003fa6270 */
[----:B------:R-:W-:Y:S02]  /*14cd0*/  FSEL R51, R51, -INF , !P3 ;  /* 0xff80000033337808 */ /* 0x000fe40005800000 */
[----:B------:R-:W-:Y:S02]  /*14ce0*/  FMNMX.FTZ R137, R36, R137, !PT ;  /* 0x0000008924897209 */ /* 0x000fe40007810000 */
[----:B------:R-:W-:Y:S02]  /*14cf0*/  ISETP.GE.OR P3, PT, R4, R252, !P6 ;  /* 0x000000fc0400720c */ /* 0x000fe40007766670 */
[----:B------:R-:W-:Y:S02]  /*14d00*/  ISETP.GE.OR P5, PT, R0, R251, !P5 ;  /* 0x000000fb0000720c */ /* 0x000fe40006fa6670 */
[----:B------:R-:W-:Y:S02]  /*14d10*/  FMNMX.FTZ R137, R37, R137, !PT ;  /* 0x0000008925897209 */ /* 0x000fe40007810000 */
[----:B------:R-:W-:Y:S02]  /*14d20*/  FSEL R52, R52, -INF , !P3 ;  /* 0xff80000034347808 */ /* 0x000fe40005800000 */
[-C--:B------:R-:W-:Y:S02]  /*14d30*/  ISETP.GE.AND P6, PT, R4, R247.reuse, PT ;  /* 0x000000f70400720c */ /* 0x080fe40003fc6270 */
[----:B------:R-:W-:Y:S02]  /*14d40*/  ISETP.GE.AND P3, PT, R3, R247, PT ;  /* 0x000000f70300720c */ /* 0x000fe40003f66270 */
[----:B------:R-:W-:Y:S02]  /*14d50*/  FSEL R67, R67, -INF , !P5 ;  /* 0xff80000043437808 */ /* 0x000fe40006800000 */
[----:B------:R-:W-:Y:S02]  /*14d60*/  FSEL R210, R40, -INF , !P2 ;  /* 0xff80000028d27808 */ /* 0x000fe40005000000 */
[C---:B------:R-:W-:Y:S02]  /*14d70*/  ISETP.GE.AND P5, PT, R5.reuse, R250, PT ;  /* 0x000000fa0500720c */ /* 0x040fe40003fa6270 */
[----:B------:R-:W-:Y:S02]  /*14d80*/  ISETP.GE.AND P2, PT, R5, R249, PT ;  /* 0x000000f90500720c */ /* 0x000fe40003f46270 */
[----:B------:R-:W-:Y:S02]  /*14d90*/  FMNMX.FTZ R6, R23, R6, !PT ;  /* 0x0000000617067209 */ /* 0x000fe40007810000 */
[----:B------:R-:W-:Y:S02]  /*14da0*/  FMNMX.FTZ R137, R48, R137, !PT ;  /* 0x0000008930897209 */ /* 0x000fe40007810000 */
[-C--:B------:R-:W-:Y:S02]  /*14db0*/  ISETP.GE.OR P6, PT, R4, R251.reuse, !P6 ;  /* 0x000000fb0400720c */ /* 0x080fe400077c6670 */
[----:B------:R-:W-:Y:S02]  /*14dc0*/  ISETP.GE.OR P3, PT, R3, R251, !P3 ;  /* 0x000000fb0300720c */ /* 0x000fe40005f66670 */
[C---:B------:R-:W-:Y:S02]  /*14dd0*/  ISETP.GE.OR P5, PT, R5.reuse, R217, !P5 ;  /* 0x000000d90500720c */ /* 0x040fe40006fa6670 */
[----:B------:R-:W-:Y:S02]  /*14de0*/  ISETP.GE.OR P2, PT, R5, R138, !P2 ;  /* 0x0000008a0500720c */ /* 0x000fe40005746670 */
[----:B------:R-:W-:Y:S02]  /*14df0*/  FMNMX.FTZ R5, R34, R6, !PT ;  /* 0x0000000622057209 */ /* 0x000fe40007810000 */
[----:B------:R-:W-:Y:S02]  /*14e00*/  FMNMX.FTZ R137, R49, R137, !PT ;  /* 0x0000008931897209 */ /* 0x000fe40007810000 */
[----:B------:R-:W-:Y:S02]  /*14e10*/  FSEL R211, R41, -INF , !P0 ;  /* 0xff80000029d37808 */ /* 0x000fe40004000000 */
[----:B------:R-:W-:Y:S02]  /*14e20*/  PLOP3.LUT P0, PT, PT, PT, UP0, 0x80, 0x0 ;  /* 0x000000000000781c */ /* 0x000fe40003f0f008 */
[----:B------:R-:W-:Y:S02]  /*14e30*/  FSEL R54, R54, -INF , !P6 ;  /* 0xff80000036367808 */ /* 0x000fe40007000000 */
[----:B------:R-:W-:Y:S02]  /*14e40*/  FSEL R55, R55, -INF , !P3 ;  /* 0xff80000037377808 */ /* 0x000fe40005800000 */
[----:B------:R-:W-:Y:S02]  /*14e50*/  ISETP.GE.AND P6, PT, R0, R248, PT ;  /* 0x000000f80000720c */ /* 0x000fe40003fc6270 */
[----:B------:R-:W-:Y:S02]  /*14e60*/  ISETP.GE.AND P3, PT, R2, R247, PT ;  /* 0x000000f70200720c */ /* 0x000fe40003f66270 */
[----:B------:R-:W-:Y:S02]  /*14e70*/  FMNMX.FTZ R7, R142, R139, !PT ;  /* 0x0000008b8e077209 */ /* 0x000fe40007810000 */
[----:B------:R-:W-:Y:S02]  /*14e80*/  FMNMX.FTZ R5, R35, R5, !PT ;  /* 0x0000000523057209 */ /* 0x000fe40007810000 */
[----:B------:R-:W-:Y:S02]  /*14e90*/  FMNMX.FTZ R137, R52, R137, !PT ;  /* 0x0000008934897209 */ /* 0x000fe40007810000 */
[----:B------:R-:W-:Y:S02]  /*14ea0*/  ISETP.GE.OR P6, PT, R0, R252, !P6 ;  /* 0x000000fc0000720c */ /* 0x000fe400077c6670 */
[----:B------:R-:W-:Y:S02]  /*14eb0*/  ISETP.GE.OR P3, PT, R2, R251, !P3 ;  /* 0x000000fb0200720c */ /* 0x000fe40005f66670 */
[----:B------:R-:W-:Y:S02]  /*14ec0*/  FMNMX.FTZ R6, R225, R7, !PT ;  /* 0x00000007e1067209 */ /* 0x000fe40007810000 */
[----:B------:R-:W-:Y:S02]  /*14ed0*/  FMNMX.FTZ R5, R38, R5, !PT ;  /* 0x0000000526057209 */ /* 0x000fe40007810000 */
[----:B------:R-:W-:Y:S02]  /*14ee0*/  FMNMX.FTZ R137, R53, R137, !PT ;  /* 0x0000008935897209 */ /* 0x000fe40007810000 */
[----:B------:R-:W-:Y:S02]  /*14ef0*/  FSEL R65, R65, -INF , !P6 ;  /* 0xff80000041417808 */ /* 0x000fe40007000000 */
[----:B------:R-:W-:Y:S02]  /*14f00*/  FSEL R66, R66, -INF , !P3 ;  /* 0xff80000042427808 */ /* 0x000fe40005800000 */
[C---:B------:R-:W-:Y:S02]  /*14f10*/  ISETP.GE.AND P6, PT, R8.reuse, R250, PT ;  /* 0x000000fa0800720c */ /* 0x040fe40003fc6270 */
[----:B------:R-:W-:Y:S02]  /*14f20*/  ISETP.GE.AND P3, PT, R8, R249, PT ;  /* 0x000000f90800720c */ /* 0x000fe40003f66270 */
[----:B------:R-:W-:Y:S02]  /*14f30*/  FMNMX.FTZ R6, R224, R6, !PT ;  /* 0x00000006e0067209 */ /* 0x000fe40007810000 */
[----:B------:R-:W-:Y:S02]  /*14f40*/  FMNMX.FTZ R5, R39, R5, !PT ;  /* 0x0000000527057209 */ /* 0x000fe40007810000 */
[----:B------:R-:W-:Y:S02]  /*14f50*/  FMNMX.FTZ R137, R64, R137, !PT ;  /* 0x0000008940897209 */ /* 0x000fe40007810000 */
[----:B------:R-:W-:Y:S02]  /*14f60*/  FSEL R209, R42, -INF , !P1 ;  /* 0xff8000002ad17808 */ /* 0x000fe40004800000 */
[C---:B------:R-:W-:Y:S02]  /*14f70*/  ISETP.GE.OR P6, PT, R8.reuse, R217, !P6 ;  /* 0x000000d90800720c */ /* 0x040fe400077c6670 */
[----:B------:R-:W-:Y:S02]  /*14f80*/  ISETP.GE.OR P3, PT, R8, R138, !P3 ;  /* 0x0000008a0800720c */ /* 0x000fe40005f66670 */
[----:B------:R-:W-:Y:S02]  /*14f90*/  ISETP.GE.AND P1, PT, R4, R250, PT ;  /* 0x000000fa0400720c */ /* 0x000fe40003f26270 */
[----:B------:R-:W-:Y:S02]  /*14fa0*/  FMNMX.FTZ R15, R222, R6, !PT ;  /* 0x00000006de0f7209 */ /* 0x000fe40007810000 */
[----:B------:R-:W-:Y:S02]  /*14fb0*/  FMNMX.FTZ R14, R50, R5, !PT ;  /* 0x00000005320e7209 */ /* 0x000fe40007810000 */
[----:B------:R-:W-:Y:S01]  /*14fc0*/  FMNMX.FTZ R137, R65, R137, !PT ;  /* 0x0000008941897209 */ /* 0x000fe20007810000 */
[----:B------:R-:W-:Y:S06]  /*14fd0*/  @P0 BRA `(.L_x_548) ;  /* 0xffffffe000c00947 */ /* 0x000fec000383ffff */
.L_x_547:
[----:B------:R-:W-:Y:S01]  /*14fe0*/  STL [R1+0xb4], R251 ;  /* 0x0000b4fb01007387 */ /* 0x000fe20000100800 */
[----:B------:R-:W-:Y:S01]  /*14ff0*/  MOV R29, R24 ;  /* 0x00000018001d7202 */ /* 0x000fe20000000f00 */
[----:B------:R-:W-:Y:S01]  /*15000*/  UISETP.GT.AND UP0, UPT, UR24, UR13, UPT ;  /* 0x0000000d1800728c */ /* 0x000fe2000bf04270 */
[----:B-1----:R-:W-:Y:S01]  /*15010*/  FMNMX.FTZ R7, R51, R14, !PT ;  /* 0x0000000e33077209 */ /* 0x002fe20007810000 */
[----:B------:R-:W-:Y:S01]  /*15020*/  STL [R1+0xb0], R248 ;  /* 0x0000b0f801007387 */ /* 0x000fe20000100800 */
[----:B------:R-:W-:Y:S01]  /*15030*/  FMNMX.FTZ R6, R29, R15, !PT ;  /* 0x0000000f1d067209 */ /* 0x000fe20007810000 */
[----:B------:R-:W-:Y:S01]  /*15040*/  UMOV UR18, UR24 ;  /* 0x0000001800127c82 */ /* 0x000fe20008000000 */
[----:B------:R-:W-:Y:S01]  /*15050*/  FMNMX.FTZ R7, R54, R7, !PT ;  /* 0x0000000736077209 */ /* 0x000fe20007810000 */
[----:B------:R-:W-:Y:S01]  /*15060*/  STL [R1+0xac], R247 ;  /* 0x0000acf701007387 */ /* 0x000fe20000100800 */
[C---:B------:R-:W-:Y:S02]  /*15070*/  ISETP.GE.AND P0, PT, R4.reuse, R249, PT ;  /* 0x000000f90400720c */ /* 0x040fe40003f06270 */
[----:B------:R-:W-:Y:S01]  /*15080*/  FMNMX.FTZ R5, R221, R140, !PT ;  /* 0x0000008cdd057209 */ /* 0x000fe20007810000 */
[----:B------:R-:W-:Y:S01]  /*15090*/  STL [R1+0xa8], R246 ;  /* 0x0000a8f601007387 */ /* 0x000fe20000100800 */
[----:B------:R-:W-:Y:S02]  /*150a0*/  FMNMX.FTZ R6, R219, R6, !PT ;  /* 0x00000006db067209 */ /* 0x000fe40007810000 */
[----:B------:R-:W-:Y:S01]  /*150b0*/  FMNMX.FTZ R136, R55, R7, !PT ;  /* 0x0000000737887209 */ /* 0x000fe20007810000 */
[----:B------:R-:W-:Y:S01]  /*150c0*/  STL [R1+0xa4], R245 ;  /* 0x0000a4f501007387 */ /* 0x000fe20000100800 */
[C---:B------:R-:W-:Y:S02]  /*150d0*/  ISETP.GE.OR P1, PT, R4.reuse, R217, !P1 ;  /* 0x000000d90400720c */ /* 0x040fe40004f26670 */
[----:B------:R-:W-:Y:S01]  /*150e0*/  ISETP.GE.OR P0, PT, R4, R138, !P0 ;  /* 0x0000008a0400720c */ /* 0x000fe20004706670 */
        /* <DEDUP_REMOVED lines=12> */
[----:B------:R1:W-:Y:S01]  /*151b0*/  STL [R1+0x90], R240 ;  /* 0x000090f001007387 */ /* 0x0003e20000100800 */
[----:B------:R-:W-:Y:S02]  /*151c0*/  FSEL R44, R44, -INF , !P6 ;  /* 0xff8000002c2c7808 */ /* 0x000fe40007000000 */
[----:B------:R-:W-:Y:S01]  /*151d0*/  FSEL R45, R45, -INF , !P5 ;  /* 0xff8000002d2d7808 */ /* 0x000fe20006800000 */
[----:B------:R-:W-:Y:S01]  /*151e0*/  STL [R1+0x8c], R239 ;  /* 0x00008cef01007387 */ /* 0x000fe20000100800 */
[C---:B------:R-:W-:Y:S02]  /*151f0*/  ISETP.GE.AND P6, PT, R3.reuse, R250, PT ;  /* 0x000000fa0300720c */ /* 0x040fe40003fc6270 */
[C---:B------:R-:W-:Y:S01]  /*15200*/  ISETP.GE.AND P5, PT, R3.reuse, R249, PT ;  /* 0x000000f90300720c */ /* 0x040fe20003fa6270 */
[----:B------:R-:W-:Y:S01]  /*15210*/  STL [R1+0x88], R238 ;  /* 0x000088ee01007387 */ /* 0x000fe20000100800 */
[----:B------:R-:W-:Y:S02]  /*15220*/  MOV R13, R26 ;  /* 0x0000001a000d7202 */ /* 0x000fe40000000f00 */
[C---:B------:R-:W-:Y:S01]  /*15230*/  ISETP.GE.OR P6, PT, R3.reuse, R217, !P6 ;  /* 0x000000d90300720c */ /* 0x040fe200077c6670 */
[----:B------:R-:W-:Y:S01]  /*15240*/  STL [R1+0x84], R237 ;  /* 0x000084ed01007387 */ /* 0x000fe20000100800 */
[----:B------:R-:W-:Y:S02]  /*15250*/  ISETP.GE.OR P5, PT, R3, R138, !P5 ;  /* 0x0000008a0300720c */ /* 0x000fe40006fa6670 */
[----:B------:R-:W-:Y:S01]  /*15260*/  MOV R41, R27 ;  /* 0x0000001b00297202 */ /* 0x000fe20000000f00 */
[----:B------:R-:W-:Y:S01]  /*15270*/  STL [R1+0x80], R236 ;  /* 0x000080ec01007387 */ /* 0x000fe20000100800 */
[----:B------:R-:W-:Y:S02]  /*15280*/  FMNMX.FTZ R3, R13, R5, !PT ;  /* 0x000000050d037209 */ /* 0x000fe40007810000 */
[----:B------:R-:W-:Y:S01]  /*15290*/  MOV R40, R30 ;  /* 0x0000001e00287202 */ /* 0x000fe20000000f00 */
[----:B------:R2:W-:Y:S01]  /*152a0*/  STL [R1+0x7c], R235 ;  /* 0x00007ceb01007387 */ /* 0x0005e20000100800 */
[----:B------:R-:W-:Y:S02]  /*152b0*/  FMNMX.FTZ R3, R41, R3, !PT ;  /* 0x0000000329037209 */ /* 0x000fe40007810000 */
[----:B------:R-:W-:Y:S01]  /*152c0*/  MOV R42, R31 ;  /* 0x0000001f002a7202 */ /* 0x000fe20000000f00 */
[----:B------:R-:W3:Y:S01]  /*152d0*/  SHFL.BFLY PT, R8, R137, 0x2, 0x1f ;  /* 0x0c401f0089087f89 */ /* 0x000ee200000e0000 */
[----:B------:R-:W-:Y:S02]  /*152e0*/  FMNMX.FTZ R3, R40, R3, !PT ;  /* 0x0000000328037209 */ /* 0x000fe40007810000 */
[----:B------:R-:W-:Y:S05]  /*152f0*/  FSEL R56, R56, -INF , !P1 ;  /* 0xff80000038387808 */ /* 0x000fea0004800000 */
[----:B------:R-:W4:Y:S01]  /*15300*/  SHFL.BFLY PT, R6, R136, 0x2, 0x1f ;  /* 0x0c401f0088067f89 */ /* 0x000f2200000e0000 */
[----:B------:R-:W-:Y:S02]  /*15310*/  FMNMX.FTZ R3, R42, R3, !PT ;  /* 0x000000032a037209 */ /* 0x000fe40007810000 */
[----:B------:R-:W-:Y:S05]  /*15320*/  ISETP.GE.AND P1, PT, R2, R250, PT ;  /* 0x000000fa0200720c */ /* 0x000fea0003f26270 */
[----:B------:R-:W-:Y:S01]  /*15330*/  STL [R1+0x78], R234 ;  /* 0x000078ea01007387 */ /* 0x000fe20000100800 */
[----:B------:R-:W-:Y:S02]  /*15340*/  FMNMX.FTZ R3, R209, R3, !PT ;  /* 0x00000003d1037209 */ /* 0x000fe40007810000 */
[----:B-1----:R-:W-:Y:S01]  /*15350*/  FSEL R240, R46, -INF , !P3 ;  /* 0xff8000002ef07808 */ /* 0x002fe20005800000 */
[----:B------:R-:W-:Y:S01]  /*15360*/  STL [R1+0x74], R233 ;  /* 0x000074e901007387 */ /* 0x000fe20000100800 */
[----:B------:R-:W-:Y:S02]  /*15370*/  ISETP.GE.OR P1, PT, R2, R217, !P1 ;  /* 0x000000d90200720c */ /* 0x000fe40004f26670 */
[----:B------:R-:W-:Y:S01]  /*15380*/  FMNMX.FTZ R4, R211, R4, !PT ;  /* 0x00000004d3047209 */ /* 0x000fe20007810000 */
[----:B------:R-:W-:Y:S01]  /*15390*/  STL [R1+0x70], R228 ;  /* 0x000070e401007387 */ /* 0x000fe20000100800 */
[----:B------:R-:W-:Y:S02]  /*153a0*/  FSEL R14, R47, -INF , !P2 ;  /* 0xff8000002f0e7808 */ /* 0x000fe40005000000 */
[----:B------:R-:W-:Y:S01]  /*153b0*/  FSEL R60, R60, -INF , !P1 ;  /* 0xff8000003c3c7808 */ /* 0x000fe20004800000 */
[----:B------:R-:W4:Y:S01]  /*153c0*/  LDL.LU R15, [R1+0x24] ;  /* 0x00002400010f7983 */ /* 0x000f220000300800 */
[----:B--2---:R-:W-:Y:S02]  /*153d0*/  FSEL R235, R43, -INF , !P4 ;  /* 0xff8000002beb7808 */ /* 0x004fe40006000000 */
[-C--:B------:R-:W-:Y:S01]  /*153e0*/  ISETP.GE.AND P1, PT, R2, R249.reuse, PT ;  /* 0x000000f90200720c */ /* 0x080fe20003f26270 */
[----:B------:R-:W-:Y:S01]  /*153f0*/  LDSM.16.MT88.4 R24, [R229+0xc000] ;  /* 0x00c00000e518783b */ /* 0x000fe20000004200 */
[----:B------:R-:W-:Y:S02]  /*15400*/  FMNMX.FTZ R4, R44, R4, !PT ;  /* 0x000000042c047209 */ /* 0x000fe40007810000 */
[----:B------:R-:W-:Y:S02]  /*15410*/  FSEL R251, R58, -INF , !P0 ;  /* 0xff8000003afb7808 */ /* 0x000fe40004000000 */
[----:B------:R-:W-:Y:S02]  /*15420*/  FSEL R237, R57, -INF , !P6 ;  /* 0xff80000039ed7808 */ /* 0x000fe40007000000 */
[----:B------:R-:W-:Y:S02]  /*15430*/  FMNMX.FTZ R135, R45, R4, !PT ;  /* 0x000000042d877209 */ /* 0x000fe40007810000 */
[----:B------:R-:W-:Y:S02]  /*15440*/  ISETP.GE.OR P1, PT, R2, R138, !P1 ;  /* 0x0000008a0200720c */ /* 0x000fe40004f26670 */
[C---:B------:R-:W-:Y:S02]  /*15450*/  ISETP.GE.AND P6, PT, R0.reuse, R250, PT ;  /* 0x000000fa0000720c */ /* 0x040fe40003fc6270 */
[----:B------:R-:W-:Y:S02]  /*15460*/  ISETP.GE.AND P0, PT, R0, R249, PT ;  /* 0x000000f90000720c */ /* 0x000fe40003f06270 */
[----:B------:R-:W-:Y:S02]  /*15470*/  FSEL R30, R59, -INF , !P5 ;  /* 0xff8000003b1e7808 */ /* 0x000fe40006800000 */
[----:B------:R-:W-:Y:S02]  /*15480*/  FMNMX.FTZ R135, R56, R135, !PT ;  /* 0x0000008738877209 */ /* 0x000fe40007810000 */
[C---:B------:R-:W-:Y:S02]  /*15490*/  ISETP.GE.OR P6, PT, R0.reuse, R217, !P6 ;  /* 0x000000d90000720c */ /* 0x040fe400077c6670 */
[----:B------:R-:W-:Y:S02]  /*154a0*/  ISETP.GE.OR P0, PT, R0, R138, !P0 ;  /* 0x0000008a0000720c */ /* 0x000fe40004706670 */
[----:B------:R-:W-:Y:S02]  /*154b0*/  FSEL R31, R62, -INF , !P1 ;  /* 0xff8000003e1f7808 */ /* 0x000fe40004800000 */
[----:B------:R-:W-:Y:S02]  /*154c0*/  FMNMX.FTZ R135, R237, R135, !PT ;  /* 0x00000087ed877209 */ /* 0x000fe40007810000 */
[----:B------:R-:W-:Y:S02]  /*154d0*/  FSEL R138, R63, -INF , !P0 ;  /* 0xff8000003f8a7808 */ /* 0x000fe40004000000 */
[----:B------:R-:W-:Y:S02]  /*154e0*/  FSEL R236, R61, -INF , !P6 ;  /* 0xff8000003dec7808 */ /* 0x000fe40007000000 */
[----:B------:R-:W-:Y:S04]  /*154f0*/  FMNMX.FTZ R135, R60, R135, !PT ;  /* 0x000000873c877209 */ /* 0x000fe80007810000 */
[----:B------:R-:W-:Y:S05]  /*15500*/  FMNMX.FTZ R135, R236, R135, !PT ;  /* 0x00000087ec877209 */ /* 0x000fea0007810000 */
[----:B------:R-:W1:Y:S01]  /*15510*/  SHFL.BFLY PT, R4, R135, 0x2, 0x1f ;  /* 0x0c401f0087047f89 */ /* 0x000e6200000e0000 */
[----:B---3--:R-:W-:Y:S02]  /*15520*/  FMNMX.FTZ R137, R137, R8, !PT ;  /* 0x0000000889897209 */ /* 0x008fe40007810000 */
[----:B----4-:R-:W-:Y:S02]  /*15530*/  FMNMX.FTZ R136, R136, R6, !PT ;  /* 0x0000000688887209 */ /* 0x010fe40007810000 */
[----:B------:R-:W-:Y:S03]  /*15540*/  FMNMX.FTZ R6, R235, R3, !PT ;  /* 0x00000003eb067209 */ /* 0x000fe60007810000 */
[----:B------:R-:W2:Y:S01]  /*15550*/  SHFL.BFLY PT, R5, R137, 0x1, 0x1f ;  /* 0x0c201f0089057f89 */ /* 0x000ea200000e0000 */
[----:B------:R-:W-:Y:S07]  /*15560*/  FMNMX.FTZ R6, R240, R6, !PT ;  /* 0x00000006f0067209 */ /* 0x000fee0007810000 */
[----:B------:R-:W3:Y:S01]  /*15570*/  SHFL.BFLY PT, R3, R136, 0x1, 0x1f ;  /* 0x0c201f0088037f89 */ /* 0x000ee200000e0000 */
[----:B------:R-:W-:Y:S04]  /*15580*/  FMNMX.FTZ R6, R14, R6, !PT ;  /* 0x000000060e067209 */ /* 0x000fe80007810000 */
[----:B------:R-:W-:Y:S04]  /*15590*/  FMNMX.FTZ R2, R251, R6, !PT ;  /* 0x00000006fb027209 */ /* 0x000fe80007810000 */
[----:B------:R-:W-:Y:S02]  /*155a0*/  FMNMX.FTZ R0, R30, R2, !PT ;  /* 0x000000021e007209 */ /* 0x000fe40007810000 */
[----:B-1----:R-:W-:Y:S02]  /*155b0*/  FMNMX.FTZ R135, R135, R4, !PT ;  /* 0x0000000487877209 */ /* 0x002fe40007810000 */
[----:B------:R-:W-:Y:S03]  /*155c0*/  FMNMX.FTZ R0, R31, R0, !PT ;  /* 0x000000001f007209 */ /* 0x000fe60007810000 */
[----:B------:R-:W1:Y:S01]  /*155d0*/  SHFL.BFLY PT, R4, R135, 0x1, 0x1f ;  /* 0x0c201f0087047f89 */ /* 0x000e6200000e0000 */
[----:B------:R-:W-:Y:S02]  /*155e0*/  FMNMX.FTZ R0, R138, R0, !PT ;  /* 0x000000008a007209 */ /* 0x000fe40007810000 */
[----:B--2---:R-:W-:Y:S02]  /*155f0*/  FMNMX.FTZ R137, R137, R5, !PT ;  /* 0x0000000589897209 */ /* 0x004fe40007810000 */
[----:B---3--:R-:W-:Y:S03]  /*15600*/  FMNMX.FTZ R136, R136, R3, !PT ;  /* 0x0000000388887209 */ /* 0x008fe60007810000 */
[----:B------:R-:W2:Y:S01]  /*15610*/  SHFL.BFLY PT, R2, R0, 0x2, 0x1f ;  /* 0x0c401f0000027f89 */ /* 0x000ea200000e0000 */
[C---:B------:R-:W-:Y:S01]  /*15620*/  FSETP.NEU.FTZ.AND P3, PT, R137.reuse, -INF , PT ;  /* 0xff8000008900780b */ /* 0x040fe20003f7d000 */
[----:B------:R-:W-:Y:S01]  /*15630*/  FMUL.FTZ R6, R137, UR4 ;  /* 0x0000000489067c20 */ /* 0x000fe20008410000 */
[C---:B------:R-:W-:Y:S01]  /*15640*/  FSETP.NEU.FTZ.AND P2, PT, R136.reuse, -INF , PT ;  /* 0xff8000008800780b */ /* 0x040fe20003f5d000 */
[----:B------:R-:W-:Y:S03]  /*15650*/  FMUL.FTZ R7, R136, UR4 ;  /* 0x0000000488077c20 */ /* 0x000fe60008410000 */
[----:B------:R-:W-:Y:S02]  /*15660*/  FSEL R6, R6, RZ, P3 ;  /* 0x000000ff06067208 */ /* 0x000fe40001800000 */
[----:B------:R-:W-:Y:S03]  /*15670*/  FSEL R7, R7, RZ, P2 ;  /* 0x000000ff07077208 */ /* 0x000fe60001000000 */
[--C-:B------:R-:W-:Y:S01]  /*15680*/  FFMA.FTZ R3, R134, UR4, -R6.reuse ;  /* 0x0000000486037c23 */ /* 0x100fe20008010806 */
[--C-:B------:R-:W-:Y:S01]  /*15690*/  FFMA.FTZ R46, R36, UR4, -R6.reuse ;  /* 0x00000004242e7c23 */ /* 0x100fe20008010806 */
[--C-:B------:R-:W-:Y:S01]  /*156a0*/  FFMA.FTZ R215, R23, UR4, -R7.reuse ;  /* 0x0000000417d77c23 */ /* 0x100fe20008010807 */
[----:B------:R-:W-:Y:S01]  /*156b0*/  FFMA.FTZ R214, R34, UR4, -R7 ;  /* 0x0000000422d67c23 */ /* 0x000fe20008010807 */
[----:B------:R3:W-:Y:S01]  /*156c0*/  MUFU.EX2 R9, R3 ;  /* 0x0000000300097308 */ /* 0x0007e20000000800 */
[--C-:B------:R-:W-:Y:S01]  /*156d0*/  FFMA.FTZ R12, R48, UR4, -R6.reuse ;  /* 0x00000004300c7c23 */ /* 0x100fe20008010806 */
[----:B-1----:R-:W-:Y:S01]  /*156e0*/  FMNMX.FTZ R135, R135, R4, !PT ;  /* 0x0000000487877209 */ /* 0x002fe20007810000 */
[--C-:B------:R-:W-:Y:S01]  /*156f0*/  FFMA.FTZ R28, R49, UR4, -R6.reuse ;  /* 0x00000004311c7c23 */ /* 0x100fe20008010806 */
[----:B------:R-:W-:Y:S01]  /*15700*/  FSEL R4, R136, RZ, P2 ;  /* 0x000000ff88047208 */ /* 0x000fe20001000000 */
[--C-:B------:R-:W-:Y:S01]  /*15710*/  FFMA.FTZ R228, R53, UR4, -R6.reuse ;  /* 0x0000000435e47c23 */ /* 0x100fe20008010806 */
[C---:B------:R-:W-:Y:S01]  /*15720*/  FSETP.NEU.FTZ.AND P1, PT, R135.reuse, -INF , PT ;  /* 0xff8000008700780b */ /* 0x040fe20003f3d000 */
[----:B------:R-:W-:Y:S01]  /*15730*/  FMUL.FTZ R212, R135, UR4 ;  /* 0x0000000487d47c20 */ /* 0x000fe20008410000 */
[----:B--2---:R-:W-:Y:S01]  /*15740*/  FMNMX.FTZ R0, R0, R2, !PT ;  /* 0x0000000200007209 */ /* 0x004fe20007810000 */
[--C-:B------:R-:W-:Y:S01]  /*15750*/  FFMA.FTZ R2, R16, UR4, -R6.reuse ;  /* 0x0000000410027c23 */ /* 0x100fe20008010806 */
[----:B------:R-:W-:Y:S01]  /*15760*/  FADD.FTZ R5, -R4, R133 ;  /* 0x0000008504057221 */ /* 0x000fe20000010100 */
[--C-:B------:R-:W-:Y:S01]  /*15770*/  FFMA.FTZ R11, R64, UR4, -R6.reuse ;  /* 0x00000004400b7c23 */ /* 0x100fe20008010806 */
[----:B------:R-:W-:Y:S01]  /*15780*/  FSEL R212, R212, RZ, P1 ;  /* 0x000000ffd4d47208 */ /* 0x000fe20000800000 */
[----:B------:R1:W-:Y:S01]  /*15790*/  MUFU.EX2 R248, R2 ;  /* 0x0000000200f87308 */ /* 0x0003e20000000800 */
[--C-:B------:R-:W-:Y:S01]  /*157a0*/  FFMA.FTZ R10, R65, UR4, -R6.reuse ;  /* 0x00000004410a7c23 */ /* 0x100fe20008010806 */
[--C-:B------:R-:W-:Y:S01]  /*157b0*/  FFMA.FTZ R217, R22, UR4, -R7.reuse ;  /* 0x0000000416d97c23 */ /* 0x100fe20008010807 */
[--C-:B------:R-:W-:Y:S01]  /*157c0*/  FFMA.FTZ R233, R55, UR4, -R7.reuse ;  /* 0x0000000437e97c23 */ /* 0x100fe20008010807 */
[--C-:B---3--:R-:W-:Y:S01]  /*157d0*/  FFMA.FTZ R3, R220, UR4, -R6.reuse ;  /* 0x00000004dc037c23 */ /* 0x108fe20008010806 */
[--C-:B------:R-:W-:Y:S01]  /*157e0*/  FFMA.FTZ R220, R33, UR4, -R6.reuse ;  /* 0x0000000421dc7c23 */ /* 0x100fe20008010806 */
[--C-:B------:R-:W-:Y:S01]  /*157f0*/  FFMA.FTZ R239, R66, UR4, -R7.reuse ;  /* 0x0000000442ef7c23 */ /* 0x100fe20008010807 */
[--C-:B------:R-:W-:Y:S03]  /*15800*/  FFMA.FTZ R238, R67, UR4, -R7.reuse ;  /* 0x0000000443ee7c23 */ /* 0x100fe60008010807 */
[----:B------:R2:W-:Y:S01]  /*15810*/  MUFU.EX2 R59, R3 ;  /* 0x00000003003b7308 */ /* 0x0005e20000000800 */
[--C-:B------:R-:W-:Y:S01]  /*15820*/  FFMA.FTZ R47, R37, UR4, -R6.reuse ;  /* 0x00000004252f7c23 */ /* 0x100fe20008010806 */
[----:B------:R-:W-:Y:S01]  /*15830*/  FFMA.FTZ R61, R52, UR4, -R6 ;  /* 0x00000004343d7c23 */ /* 0x000fe20008010806 */
[----:B------:R-:W-:Y:S01]  /*15840*/  FFMA.FTZ R54, R54, UR4, -R7 ;  /* 0x0000000436367c23 */ /* 0x000fe20008010807 */
[----:B------:R-:W-:Y:S01]  /*15850*/  IMAD.MOV.U32 R23, RZ, RZ, R211 ;  /* 0x000000ffff177224 */ /* 0x000fe200078e00d3 */
[----:B------:R-:W-:Y:S05]  /*15860*/  MOV R34, R10 ;  /* 0x0000000a00227202 */ /* 0x000fea0000000f00 */
[----:B------:R-:W-:Y:S01]  /*15870*/  MUFU.EX2 R217, R217 ;  /* 0x000000d900d97308 */ /* 0x000fe20000000800 */
[----:B-1----:R-:W1:Y:S09]  /*15880*/  SHFL.BFLY PT, R2, R0, 0x1, 0x1f ;  /* 0x0c201f0000027f89 */ /* 0x002e7200000e0000 */
[----:B------:R-:W-:Y:S01]  /*15890*/  MUFU.EX2 R233, R233 ;  /* 0x000000e900e97308 */ /* 0x000fe20000000800 */
[--C-:B--2---:R-:W-:Y:S09]  /*158a0*/  FFMA.FTZ R3, R141, UR4, -R7.reuse ;  /* 0x000000048d037c23 */ /* 0x104ff20008010807 */
[----:B------:R2:W-:Y:S01]  /*158b0*/  MUFU.EX2 R43, R3 ;  /* 0x00000003002b7308 */ /* 0x0005e20000000800 */
[----:B-1----:R-:W-:Y:S01]  /*158c0*/  FMNMX.FTZ R134, R0, R2, !PT ;  /* 0x0000000200867209 */ /* 0x002fe20007810000 */
[----:B------:R-:W-:Y:S01]  /*158d0*/  FFMA.FTZ R0, R225, UR4, -R212 ;  /* 0x00000004e1007c23 */ /* 0x000fe200080108d4 */
[--C-:B------:R-:W-:Y:S01]  /*158e0*/  FFMA.FTZ R225, R38, UR4, -R7.reuse ;  /* 0x0000000426e17c23 */ /* 0x100fe20008010807 */
[----:B------:R-:W-:Y:S06]  /*158f0*/  MOV R38, R13 ;  /* 0x0000000d00267202 */ /* 0x000fec0000000f00 */
[----:B------:R1:W-:Y:S01]  /*15900*/  MUFU.EX2 R63, R0 ;  /* 0x00000000003f7308 */ /* 0x0003e20000000800 */
[C---:B------:R-:W-:Y:S01]  /*15910*/  FMUL.FTZ R213, R134.reuse, UR4 ;  /* 0x0000000486d57c20 */ /* 0x040fe20008410000 */
[----:B------:R-:W-:Y:S01]  /*15920*/  FSETP.NEU.FTZ.AND P0, PT, R134, -INF , PT ;  /* 0xff8000008600780b */ /* 0x000fe20003f1d000 */
[----:B--2---:R-:W-:Y:S03]  /*15930*/  FFMA.FTZ R3, R143, UR4, -R7 ;  /* 0x000000048f037c23 */ /* 0x004fe60008010807 */
[----:B------:R-:W-:Y:S04]  /*15940*/  FSEL R213, R213, RZ, P0 ;  /* 0x000000ffd5d57208 */ /* 0x000fe80000000000 */
[----:B------:R2:W-:Y:S01]  /*15950*/  MUFU.EX2 R234, R3 ;  /* 0x0000000300ea7308 */ /* 0x0005e20000000800 */
[--C-:B------:R-:W-:Y:S01]  /*15960*/  FFMA.FTZ R2, R223, UR4, -R213.reuse ;  /* 0x00000004df027c23 */ /* 0x100fe200080108d5 */
[----:B------:R-:W-:Y:S01]  /*15970*/  FFMA.FTZ R8, R226, UR4, -R213 ;  /* 0x00000004e2087c23 */ /* 0x000fe200080108d5 */
[--C-:B------:R-:W-:Y:S01]  /*15980*/  FFMA.FTZ R226, R51, UR4, -R7.reuse ;  /* 0x0000000433e27c23 */ /* 0x100fe20008010807 */
[----:B------:R-:W-:Y:S06]  /*15990*/  FFMA.FTZ R223, R20, UR4, -R6 ;  /* 0x0000000414df7c23 */ /* 0x000fec0008010806 */
[----:B------:R3:W-:Y:S01]  /*159a0*/  MUFU.EX2 R245, R2 ;  /* 0x0000000200f57308 */ /* 0x0007e20000000800 */
[----:B-1----:R-:W-:Y:S01]  /*159b0*/  FFMA.FTZ R0, R224, UR4, -R212 ;  /* 0x00000004e0007c23 */ /* 0x002fe200080108d4 */
[--C-:B------:R-:W-:Y:S01]  /*159c0*/  FFMA.FTZ R224, R39, UR4, -R7.reuse ;  /* 0x0000000427e07c23 */ /* 0x100fe20008010807 */
[----:B------:R-:W-:Y:S07]  /*159d0*/  MOV R39, R14 ;  /* 0x0000000e00277202 */ /* 0x000fee0000000f00 */
[----:B------:R1:W-:Y:S01]  /*159e0*/  MUFU.EX2 R246, R0 ;  /* 0x0000000000f67308 */ /* 0x0003e20000000800 */
[----:B--2---:R-:W-:Y:S09]  /*159f0*/  FFMA.FTZ R3, R17, UR4, -R6 ;  /* 0x0000000411037c23 */ /* 0x004ff20008010806 */
[----:B------:R2:W-:Y:S01]  /*15a00*/  MUFU.EX2 R244, R3 ;  /* 0x0000000300f47308 */ /* 0x0005e20000000800 */
[----:B---3--:R-:W-:Y:S02]  /*15a10*/  FSEL R2, R134, RZ, P0 ;  /* 0x000000ff86027208 */ /* 0x008fe40000000000 */
[----:B------:R-:W-:Y:S07]  /*15a20*/  PLOP3.LUT P0, PT, PT, PT, UP0, 0x80, 0x0 ;  /* 0x000000000000781c */ /* 0x000fee0003f0f008 */
[----:B------:R-:W3:Y:S01]  /*15a30*/  MUFU.EX2 R241, R8 ;  /* 0x0000000800f17308 */ /* 0x000ee20000000800 */
[----:B-1----:R-:W-:Y:S01]  /*15a40*/  FFMA.FTZ R0, R222, UR4, -R212 ;  /* 0x00000004de007c23 */ /* 0x002fe200080108d4 */
[--C-:B------:R-:W-:Y:S08]  /*15a50*/  FFMA.FTZ R222, R21, UR4, -R6.reuse ;  /* 0x0000000415de7c23 */ /* 0x100ff00008010806 */
[----:B------:R1:W-:Y:S01]  /*15a60*/  MUFU.EX2 R242, R0 ;  /* 0x0000000000f27308 */ /* 0x0003e20000000800 */
[----:B--2---:R-:W-:Y:S09]  /*15a70*/  FFMA.FTZ R3, R18, UR4, -R7 ;  /* 0x0000000412037c23 */ /* 0x004ff20008010807 */
[----:B------:R2:W-:Y:S01]  /*15a80*/  MUFU.EX2 R247, R3 ;  /* 0x0000000300f77308 */ /* 0x0005e20000000800 */
[----:B---3--:R-:W-:Y:S09]  /*15a90*/  F2FP.F16.F32.PACK_AB R211, R241, R245 ;  /* 0x000000f5f1d3723e */ /* 0x008ff200000000ff */
[----:B------:R-:W-:Y:S01]  /*15aa0*/  MUFU.EX2 R223, R223 ;  /* 0x000000df00df7308 */ /* 0x000fe20000000800 */
[----:B-1----:R-:W-:Y:S01]  /*15ab0*/  FFMA.FTZ R0, R221, UR4, -R213 ;  /* 0x00000004dd007c23 */ /* 0x002fe200080108d5 */
[----:B------:R-:W-:Y:S08]  /*15ac0*/  FFMA.FTZ R221, R32, UR4, -R6 ;  /* 0x0000000420dd7c23 */ /* 0x000ff00008010806 */
[----:B------:R1:W-:Y:S01]  /*15ad0*/  MUFU.EX2 R58, R0 ;  /* 0x00000000003a7308 */ /* 0x0003e20000000800 */
[----:B--2---:R-:W-:Y:S09]  /*15ae0*/  FFMA.FTZ R3, R19, UR4, -R7 ;  /* 0x0000000413037c23 */ /* 0x004ff20008010807 */
[----:B------:R2:W3:Y:S10]  /*15af0*/  MUFU.EX2 R243, R3 ;  /* 0x0000000300f37308 */ /* 0x0004f40000000800 */
[----:B------:R-:W-:Y:S01]  /*15b00*/  MUFU.EX2 R222, R222 ;  /* 0x000000de00de7308 */ /* 0x000fe20000000800 */
[----:B-1----:R-:W-:Y:S01]  /*15b10*/  FFMA.FTZ R0, R227, UR4, -R213 ;  /* 0x00000004e3007c23 */ /* 0x002fe200080108d5 */
[----:B------:R-:W-:Y:S01]  /*15b20*/  FFMA.FTZ R227, R50, UR4, -R7 ;  /* 0x0000000432e37c23 */ /* 0x000fe20008010807 */
[----:B------:R-:W-:Y:S07]  /*15b30*/  MOV R50, R41 ;  /* 0x0000002900327202 */ /* 0x000fee0000000f00 */
[----:B------:R1:W-:Y:S01]  /*15b40*/  MUFU.EX2 R62, R0 ;  /* 0x00000000003e7308 */ /* 0x0003e20000000800 */
[----:B--2---:R-:W-:Y:S01]  /*15b50*/  FFMA.FTZ R3, R142, UR4, -R212 ;  /* 0x000000048e037c23 */ /* 0x004fe200080108d4 */
[----:B------:R-:W-:Y:S02]  /*15b60*/  F2FP.F16.F32.PACK_AB R142, R244, R248 ;  /* 0x000000f8f48e723e */ /* 0x000fe400000000ff */
[----:B---3--:R-:W-:Y:S06]  /*15b70*/  F2FP.F16.F32.PACK_AB R143, R243, R247 ;  /* 0x000000f7f38f723e */ /* 0x008fec00000000ff */
[----:B------:R2:W3:Y:S01]  /*15b80*/  MUFU.EX2 R57, R3 ;  /* 0x0000000300397308 */ /* 0x0004e20000000800 */
[----:B-1----:R-:W-:Y:S05]  /*15b90*/  FSEL R0, R137, RZ, P3 ;  /* 0x000000ff89007208 */ /* 0x002fea0001800000 */
[----:B------:R-:W-:Y:S01]  /*15ba0*/  FADD.FTZ R0, -R0, R132 ;  /* 0x0000008400007221 */ /* 0x000fe20000010100 */
[----:B--2---:R-:W-:Y:S03]  /*15bb0*/  FSEL R3, R135, RZ, P1 ;  /* 0x000000ff87037208 */ /* 0x004fe60000800000 */
[----:B------:R-:W-:Y:S01]  /*15bc0*/  FMUL.FTZ R0, R0, UR4 ;  /* 0x0000000400007c20 */ /* 0x000fe20008410000 */
[----:B---3--:R-:W-:Y:S01]  /*15bd0*/  F2FP.F16.F32.PACK_AB R208, R63, R57 ;  /* 0x000000393fd0723e */ /* 0x008fe200000000ff */
[----:B------:R-:W-:Y:S01]  /*15be0*/  FADD.FTZ R4, -R3, R139 ;  /* 0x0000008b03047221 */ /* 0x000fe20000010100 */
[----:B------:R-:W-:Y:S01]  /*15bf0*/  FADD.FTZ R3, -R2, R140 ;  /* 0x0000008c02037221 */ /* 0x000fe20000010100 */
[----:B------:R-:W-:Y:S01]  /*15c00*/  FFMA.FTZ R139, R35, UR4, -R7 ;  /* 0x00000004238b7c23 */ /* 0x000fe20008010807 */
[----:B------:R1:W2:Y:S01]  /*15c10*/  MUFU.EX2 R2, R0 ;  /* 0x0000000000027308 */ /* 0x0002a20000000800 */
[----:B------:R-:W-:Y:S02]  /*15c20*/  F2FP.F16.F32.PACK_AB R140, R59, R9 ;  /* 0x000000093b8c723e */ /* 0x000fe400000000ff */
[----:B------:R-:W-:Y:S01]  /*15c30*/  MOV R35, R11 ;  /* 0x0000000b00237202 */ /* 0x000fe20000000f00 */
[----:B-1----:R-:W-:Y:S01]  /*15c40*/  FMUL.FTZ R0, R5, UR4 ;  /* 0x0000000405007c20 */ /* 0x002fe20008410000 */
[C---:B--2---:R-:W-:Y:S01]  /*15c50*/  FMUL.FTZ R16, R2.reuse, R156 ;  /* 0x0000009c02107220 */ /* 0x044fe20000410000 */
[C---:B------:R-:W-:Y:S01]  /*15c60*/  FMUL.FTZ R33, R2.reuse, R153 ;  /* 0x0000009902217220 */ /* 0x040fe20000410000 */
[----:B------:R-:W-:Y:S03]  /*15c70*/  MOV R153, R43 ;  /* 0x0000002b00997202 */ /* 0x000fe60000000f00 */
[----:B------:R1:W2:Y:S01]  /*15c80*/  MUFU.EX2 R132, R0 ;  /* 0x0000000000847308 */ /* 0x0002a20000000800 */
[----:B------:R-:W-:Y:S01]  /*15c90*/  MOV R156, R42 ;  /* 0x0000002a009c7202 */ /* 0x000fe20000000f00 */
[----:B------:R-:W-:Y:S01]  /*15ca0*/  FMUL.FTZ R5, R2, R173 ;  /* 0x000000ad02057220 */ /* 0x000fe20000410000 */
[----:B------:R-:W-:Y:S01]  /*15cb0*/  F2FP.F16.F32.PACK_AB R141, R234, R153 ;  /* 0x00000099ea8d723e */ /* 0x000fe200000000ff */
[C---:B------:R-:W-:Y:S01]  /*15cc0*/  FMUL.FTZ R52, R2.reuse, R160 ;  /* 0x000000a002347220 */ /* 0x040fe20000410000 */
[C---:B------:R-:W-:Y:S01]  /*15cd0*/  FMUL.FTZ R20, R2.reuse, R168 ;  /* 0x000000a802147220 */ /* 0x040fe20000410000 */
[----:B------:R-:W-:Y:S01]  /*15ce0*/  MOV R160, R210 ;  /* 0x000000d200a07202 */ /* 0x000fe20000000f00 */
[----:B------:R-:W-:Y:S01]  /*15cf0*/  FFMA.FTZ R168, R2, R15, R9 ;  /* 0x0000000f02a87223 */ /* 0x000fe20000010009 */
[----:B------:R-:W-:Y:S01]  /*15d00*/  F2FP.F16.F32.PACK_AB R210, R242, R246 ;  /* 0x000000f6f2d2723e */ /* 0x000fe200000000ff */
[C---:B------:R-:W-:Y:S01]  /*15d10*/  FMUL.FTZ R32, R2.reuse, R152 ;  /* 0x0000009802207220 */ /* 0x040fe20000410000 */
[----:B------:R-:W-:Y:S01]  /*15d20*/  MOV R152, R12 ;  /* 0x0000000c00987202 */ /* 0x000fe20000000f00 */
[C---:B------:R-:W-:Y:S01]  /*15d30*/  FMUL.FTZ R53, R2.reuse, R161 ;  /* 0x000000a102357220 */ /* 0x040fe20000410000 */
[----:B------:R-:W-:Y:S01]  /*15d40*/  MOV R161, R56 ;  /* 0x0000003800a17202 */ /* 0x000fe20000000f00 */
[C---:B------:R-:W-:Y:S01]  /*15d50*/  FMUL.FTZ R17, R2.reuse, R157 ;  /* 0x0000009d02117220 */ /* 0x040fe20000410000 */
[C---:B------:R-:W-:Y:S01]  /*15d60*/  FMUL.FTZ R21, R2.reuse, R169 ;  /* 0x000000a902157220 */ /* 0x040fe20000410000 */
[C---:B------:R-:W-:Y:S01]  /*15d70*/  FMUL.FTZ R48, R2.reuse, R148 ;  /* 0x0000009402307220 */ /* 0x040fe20000410000 */
[----:B------:R-:W-:Y:S01]  /*15d80*/  FMUL.FTZ R49, R2, R149 ;  /* 0x0000009502317220 */ /* 0x000fe20000410000 */
[----:B-1----:R-:W-:Y:S01]  /*15d90*/  FMUL.FTZ R0, R4, UR4 ;  /* 0x0000000404007c20 */ /* 0x002fe20008410000 */
[C---:B--2---:R-:W-:Y:S01]  /*15da0*/  FMUL.FTZ R6, R132.reuse, R174 ;  /* 0x000000ae84067220 */ /* 0x044fe20000410000 */
[----:B------:R-:W-:Y:S01]  /*15db0*/  FMUL.FTZ R7, R132, R175 ;  /* 0x000000af84077220 */ /* 0x000fe20000410000 */
[C---:B------:R-:W-:Y:S01]  /*15dc0*/  FMUL.FTZ R4, R2.reuse, R172 ;  /* 0x000000ac02047220 */ /* 0x040fe20000410000 */
[----:B------:R1:W2:Y:S01]  /*15dd0*/  MUFU.EX2 R133, R0 ;  /* 0x0000000000857308 */ /* 0x0002a20000000800 */
[----:B------:R-:W-:Y:S01]  /*15de0*/  MOV R172, R209 ;  /* 0x000000d100ac7202 */ /* 0x000fe20000000f00 */
[----:B------:R-:W-:Y:S01]  /*15df0*/  FMUL.FTZ R64, R2, R144 ;  /* 0x0000009002407220 */ /* 0x000fe20000410000 */
[----:B------:R-:W-:Y:S01]  /*15e00*/  F2FP.F16.F32.PACK_AB R209, R62, R58 ;  /* 0x0000003a3ed1723e */ /* 0x000fe200000000ff */
[----:B------:R-:W-:Y:S01]  /*15e10*/  FMUL.FTZ R65, R2, R145 ;  /* 0x0000009102417220 */ /* 0x000fe20000410000 */
[C---:B------:R-:W-:Y:S01]  /*15e20*/  FMUL.FTZ R51, R132.reuse, R151 ;  /* 0x0000009784337220 */ /* 0x040fe20000410000 */
[-C--:B------:R-:W-:Y:S05]  /*15e30*/  HMMA.16816.F32 R4, R140, R24.reuse, R4 ;  /* 0x000000188c04723c */ /* 0x080fea0000001804 */
[C---:B------:R-:W-:Y:S01]  /*15e40*/  FMUL.FTZ R18, R132.reuse, R158 ;  /* 0x0000009e84127220 */ /* 0x040fe20000410000 */
[C---:B------:R-:W-:Y:S01]  /*15e50*/  FMUL.FTZ R19, R132.reuse, R159 ;  /* 0x0000009f84137220 */ /* 0x040fe20000410000 */
[----:B------:R-:W-:Y:S04]  /*15e60*/  IMAD.MOV.U32 R174, RZ, RZ, R23 ;  /* 0x000000ffffae7224 */ /* 0x000fe800078e0017 */
[C---:B------:R-:W-:Y:S01]  /*15e70*/  FMUL.FTZ R22, R132.reuse, R170 ;  /* 0x000000aa84167220 */ /* 0x040fe20000410000 */
[----:B-1----:R-:W-:Y:S01]  /*15e80*/  FMUL.FTZ R0, R3, UR4 ;  /* 0x0000000403007c20 */ /* 0x002fe20008410000 */
[C---:B--2---:R-:W-:Y:S01]  /*15e90*/  FMUL.FTZ R8, R133.reuse, R176 ;  /* 0x000000b085087220 */ /* 0x044fe20000410000 */
[----:B------:R-:W-:Y:S01]  /*15ea0*/  MOV R176, R40 ;  /* 0x0000002800b07202 */ /* 0x000fe20000000f00 */
[C---:B------:R-:W-:Y:S01]  /*15eb0*/  FMUL.FTZ R9, R133.reuse, R177 ;  /* 0x000000b185097220 */ /* 0x040fe20000410000 */
[----:B------:R-:W1:Y:S01]  /*15ec0*/  LDSM.16.MT88.4 R40, [R230+0xc000] ;  /* 0x00c00000e628783b */ /* 0x000e620000004200 */
[C---:B------:R-:W-:Y:S01]  /*15ed0*/  FMUL.FTZ R12, R133.reuse, R180 ;  /* 0x000000b4850c7220 */ /* 0x040fe20000410000 */
[----:B------:R-:W2:Y:S01]  /*15ee0*/  MUFU.EX2 R0, R0 ;  /* 0x0000000000007308 */ /* 0x000ea20000000800 */
[----:B------:R-:W-:Y:S01]  /*15ef0*/  FMUL.FTZ R13, R133, R181 ;  /* 0x000000b5850d7220 */ /* 0x000fe20000410000 */
        /* <DEDUP_REMOVED lines=18> */
[----:B------:R-:W-:Y:S01]  /*16020*/  FMUL.FTZ R67, R132, R147 ;  /* 0x0000009384437220 */ /* 0x000fe20000410000 */
[----:B------:R-:W2:Y:S01]  /*16030*/  MUFU.EX2 R171, R215 ;  /* 0x000000d700ab7308 */ /* 0x000ea20000000800 */
[----:B------:R-:W-:Y:S01]  /*16040*/  LDSM.16.MT88.4 R144, [R229+0xe000] ;  /* 0x00e00000e590783b */ /* 0x000fe20000004200 */
[--C-:B------:R-:W-:Y:S01]  /*16050*/  FFMA.FTZ R160, R160, UR4, -R212.reuse ;  /* 0x00000004a0a07c23 */ /* 0x100fe200080108d4 */
[--C-:B------:R-:W-:Y:S01]  /*16060*/  FFMA.FTZ R161, R161, UR4, -R212.reuse ;  /* 0x00000004a1a17c23 */ /* 0x100fe200080108d4 */
[C---:B------:R-:W-:Y:S04]  /*16070*/  HMMA.16816.F32 R8, R208.reuse, R24, R8 ;  /* 0x00000018d008723c */ /* 0x040fe80000001808 */
[C---:B------:R-:W-:Y:S01]  /*16080*/  FMUL.FTZ R15, R0.reuse, R183 ;  /* 0x000000b7000f7220 */ /* 0x040fe20000410000 */
[C---:B------:R-:W-:Y:S01]  /*16090*/  FMUL.FTZ R14, R0.reuse, R182 ;  /* 0x000000b6000e7220 */ /* 0x040fe20000410000 */
[----:B------:R-:W-:Y:S02]  /*160a0*/  IMAD.MOV.U32 R183, RZ, RZ, R59 ;  /* 0x000000ffffb77224 */ /* 0x000fe400078e003b */
[C---:B------:R-:W-:Y:S03]  /*160b0*/  FMUL.FTZ R24, R133.reuse, R184 ;  /* 0x000000b885187220 */ /* 0x040fe60000410000 */
[C---:B------:R-:W-:Y:S01]  /*160c0*/  FMUL.FTZ R25, R133.reuse, R185 ;  /* 0x000000b985197220 */ /* 0x040fe20000410000 */
[----:B------:R-:W-:Y:S01]  /*160d0*/  MOV R185, R58 ;  /* 0x0000003a00b97202 */ /* 0x000fe20000000f00 */
[-C--:B------:R-:W-:Y:S03]  /*160e0*/  HMMA.16816.F32 R12, R208, R26.reuse, R12 ;  /* 0x0000001ad00c723c */ /* 0x080fe6000000180c */
[----:B------:R-:W-:Y:S01]  /*160f0*/  MOV R184, R57 ;  /* 0x0000003900b87202 */ /* 0x000fe20000000f00 */
[----:B------:R-:W-:Y:S01]  /*16100*/  IMAD.MOV.U32 R164, RZ, RZ, R31 ;  /* 0x000000ffffa47224 */ /* 0x000fe200078e001f */
[----:B------:R-:W3:Y:S01]  /*16110*/  LDSM.16.MT88.4 R56, [R232+0xc000] ;  /* 0x00c00000e838783b */ /* 0x000ee20000004200 */
[C---:B------:R-:W-:Y:S05]  /*16120*/  HMMA.16816.F32 R16, R140.reuse, R26, R16 ;  /* 0x0000001a8c10723c */ /* 0x040fea0000001810 */
[----:B------:R-:W-:Y:S01]  /*16130*/  MOV R170, R50 ;  /* 0x0000003200aa7202 */ /* 0x000fe20000000f00 */
[-C--:B-1----:R-:W-:Y:S05]  /*16140*/  HMMA.16816.F32 R20, R140, R40.reuse, R20 ;  /* 0x000000288c14723c */ /* 0x082fea0000001814 */
[C---:B------:R-:W-:Y:S01]  /*16150*/  FMUL.FTZ R26, R0.reuse, R186 ;  /* 0x000000ba001a7220 */ /* 0x040fe20000410000 */
[----:B------:R-:W-:Y:S01]  /*16160*/  FMUL.FTZ R27, R0, R187 ;  /* 0x000000bb001b7220 */ /* 0x000fe20000410000 */
[C---:B------:R-:W-:Y:S01]  /*16170*/  FMUL.FTZ R116, R2.reuse, R116 ;  /* 0x0000007402747220 */ /* 0x040fe20000410000 */
[C---:B------:R-:W-:Y:S03]  /*16180*/  FMUL.FTZ R117, R2.reuse, R117 ;  /* 0x0000007502757220 */ /* 0x040fe60000410000 */
[C---:B------:R-:W-:Y:S01]  /*16190*/  FMUL.FTZ R128, R2.reuse, R128 ;  /* 0x0000008002807220 */ /* 0x040fe20000410000 */
[----:B------:R-:W-:Y:S01]  /*161a0*/  FMUL.FTZ R129, R2, R129 ;  /* 0x0000008102817220 */ /* 0x000fe20000410000 */
[C---:B------:R-:W-:Y:S04]  /*161b0*/  HMMA.16816.F32 R24, R208.reuse, R40, R24 ;  /* 0x00000028d018723c */ /* 0x040fe80000001818 */
[----:B------:R-:W-:Y:S01]  /*161c0*/  MOV R3, R28 ;  /* 0x0000001c00037202 */ /* 0x000fe20000000f00 */
[C---:B------:R-:W-:Y:S01]  /*161d0*/  FMUL.FTZ R28, R133.reuse, R188 ;  /* 0x000000bc851c7220 */ /* 0x040fe20000410000 */
[----:B------:R-:W-:Y:S01]  /*161e0*/  MOV R169, R30 ;  /* 0x0000001e00a97202 */ /* 0x000fe20000000f00 */
[C---:B------:R-:W-:Y:S01]  /*161f0*/  FMUL.FTZ R30, R0.reuse, R190 ;  /* 0x000000be001e7220 */ /* 0x040fe20000410000 */
[----:B------:R-:W-:Y:S03]  /*16200*/  MOV R2, R29 ;  /* 0x0000001d00027202 */ /* 0x000fe60000000f00 */
[C---:B------:R-:W-:Y:S01]  /*16210*/  FMUL.FTZ R29, R133.reuse, R189 ;  /* 0x000000bd851d7220 */ /* 0x040fe20000410000 */
[----:B------:R-:W-:Y:S01]  /*16220*/  FMUL.FTZ R31, R0, R191 ;  /* 0x000000bf001f7220 */ /* 0x000fe20000410000 */
[C---:B------:R-:W-:Y:S01]  /*16230*/  FMUL.FTZ R50, R132.reuse, R150 ;  /* 0x0000009684327220 */ /* 0x040fe20000410000 */
[----:B------:R-:W-:Y:S01]  /*16240*/  MOV R181, R35 ;  /* 0x0000002300b57202 */ /* 0x000fe20000000f00 */
[C---:B------:R-:W-:Y:S01]  /*16250*/  FMUL.FTZ R35, R132.reuse, R155 ;  /* 0x0000009b84237220 */ /* 0x040fe20000410000 */
[----:B------:R-:W-:Y:S01]  /*16260*/  MOV R179, R34 ;  /* 0x0000002200b37202 */ /* 0x000fe20000000f00 */
[----:B------:R-:W-:Y:S01]  /*16270*/  FMUL.FTZ R34, R132, R154 ;  /* 0x0000009a84227220 */ /* 0x000fe20000410000 */
[----:B------:R-:W1:Y:S01]  /*16280*/  LDSM.16.MT88.4 R148, [R231+0xc000] ;  /* 0x00c00000e794783b */ /* 0x000e620000004200 */
[-C--:B------:R-:W-:Y:S03]  /*16290*/  HMMA.16816.F32 R28, R208, R42.reuse, R28 ;  /* 0x0000002ad01c723c */ /* 0x080fe6000000181c */
[----:B------:R-:W-:Y:S01]  /*162a0*/  MOV R158, R46 ;  /* 0x0000002e009e7202 */ /* 0x000fe20000000f00 */
[----:B------:R-:W-:Y:S01]  /*162b0*/  FMUL.FTZ R46, R0, R198 ;  /* 0x000000c6002e7220 */ /* 0x000fe20000410000 */
[----:B------:R-:W-:Y:S01]  /*162c0*/  MOV R157, R45 ;  /* 0x0000002d009d7202 */ /* 0x000fe20000000f00 */
[C---:B------:R-:W-:Y:S05]  /*162d0*/  HMMA.16816.F32 R32, R140.reuse, R42, R32 ;  /* 0x0000002a8c20723c */ /* 0x040fea0000001820 */
[----:B------:R-:W-:Y:S01]  /*162e0*/  MOV R175, R39 ;  /* 0x0000002700af7202 */ /* 0x000fe20000000f00 */
[C---:B------:R-:W-:Y:S01]  /*162f0*/  FMUL.FTZ R39, R132.reuse, R167 ;  /* 0x000000a784277220 */ /* 0x040fe20000410000 */
[----:B------:R-:W-:Y:S01]  /*16300*/  MOV R188, R38 ;  /* 0x0000002600bc7202 */ /* 0x000fe20000000f00 */
[----:B------:R-:W-:Y:S03]  /*16310*/  FMUL.FTZ R38, R132, R166 ;  /* 0x000000a684267220 */ /* 0x000fe60000410000 */
[C---:B------:R-:W-:Y:S01]  /*16320*/  FMUL.FTZ R43, R0.reuse, R195 ;  /* 0x000000c3002b7220 */ /* 0x040fe20000410000 */
[C---:B------:R-:W-:Y:S01]  /*16330*/  FMUL.FTZ R40, R133.reuse, R192 ;  /* 0x000000c085287220 */ /* 0x040fe20000410000 */
[C---:B------:R-:W-:Y:S01]  /*16340*/  FMUL.FTZ R41, R133.reuse, R193 ;  /* 0x000000c185297220 */ /* 0x040fe20000410000 */
[C---:B------:R-:W-:Y:S01]  /*16350*/  FMUL.FTZ R42, R0.reuse, R194 ;  /* 0x000000c2002a7220 */ /* 0x040fe20000410000 */
[-C--:B---3--:R-:W-:Y:S03]  /*16360*/  HMMA.16816.F32 R36, R140, R56.reuse, R36 ;  /* 0x000000388c24723c */ /* 0x088fe60000001824 */
[----:B------:R-:W-:Y:S01]  /*16370*/  MOV R159, R47 ;  /* 0x0000002f009f7202 */ /* 0x000fe20000000f00 */
[C---:B------:R-:W-:Y:S01]  /*16380*/  FMUL.FTZ R45, R133.reuse, R197 ;  /* 0x000000c5852d7220 */ /* 0x040fe20000410000 */
[----:B------:R-:W-:Y:S01]  /*16390*/  MOV R165, R44 ;  /* 0x0000002c00a57202 */ /* 0x000fe20000000f00 */
[C---:B------:R-:W-:Y:S01]  /*163a0*/  HMMA.16816.F32 R40, R208.reuse, R56, R40 ;  /* 0x00000038d028723c */ /* 0x040fe20000001828 */
[----:B------:R-:W-:Y:S04]  /*163b0*/  MUFU.EX2 R197, R139 ;  /* 0x0000008b00c57308 */ /* 0x000fe80000000800 */
[C---:B------:R-:W-:Y:S01]  /*163c0*/  FMUL.FTZ R44, R133.reuse, R196 ;  /* 0x000000c4852c7220 */ /* 0x040fe20000410000 */
[----:B------:R-:W-:Y:S01]  /*163d0*/  FMUL.FTZ R47, R0, R199 ;  /* 0x000000c7002f7220 */ /* 0x000fe20000410000 */
[----:B------:R-:W-:Y:S01]  /*163e0*/  FMUL.FTZ R56, R133, R200 ;  /* 0x000000c885387220 */ /* 0x000fe20000410000 */
[--C-:B------:R-:W-:Y:S03]  /*163f0*/  FFMA.FTZ R157, R157, UR4, -R212.reuse ;  /* 0x000000049d9d7c23 */ /* 0x100fe600080108d4 */
[----:B------:R-:W-:Y:S01]  /*16400*/  MUFU.EX2 R196, R160 ;  /* 0x000000a000c47308 */ /* 0x000fe20000000800 */
[--C-:B------:R-:W-:Y:S01]  /*16410*/  FFMA.FTZ R167, R138, UR4, -R213.reuse ;  /* 0x000000048aa77c23 */ /* 0x100fe200080108d5 */
[C---:B------:R-:W-:Y:S01]  /*16420*/  FMUL.FTZ R55, R132.reuse, R163 ;  /* 0x000000a384377220 */ /* 0x040fe20000410000 */
[-C--:B------:R-:W-:Y:S03]  /*16430*/  HMMA.16816.F32 R44, R208, R58.reuse, R44 ;  /* 0x0000003ad02c723c */ /* 0x080fe6000000182c */
[C---:B------:R-:W-:Y:S01]  /*16440*/  FMUL.FTZ R57, R133.reuse, R201 ;  /* 0x000000c985397220 */ /* 0x040fe20000410000 */
[C---:B------:R-:W-:Y:S01]  /*16450*/  FMUL.FTZ R70, R132.reuse, R70 ;  /* 0x0000004684467220 */ /* 0x040fe20000410000 */
[C---:B------:R-:W-:Y:S01]  /*16460*/  FMUL.FTZ R71, R132.reuse, R71 ;  /* 0x0000004784477220 */ /* 0x040fe20000410000 */
[C---:B------:R-:W-:Y:S05]  /*16470*/  HMMA.16816.F32 R48, R140.reuse, R58, R48 ;  /* 0x0000003a8c30723c */ /* 0x040fea0000001830 */
[----:B------:R-:W-:Y:S01]  /*16480*/  MOV R180, R54 ;  /* 0x0000003600b47202 */ /* 0x000fe20000000f00 */
[----:B------:R-:W-:Y:S01]  /*16490*/  FMUL.FTZ R54, R132, R162 ;  /* 0x000000a284367220 */ /* 0x000fe20000410000 */
[C---:B------:R-:W-:Y:S01]  /*164a0*/  FMUL.FTZ R58, R0.reuse, R202 ;  /* 0x000000ca003a7220 */ /* 0x040fe20000410000 */
[C---:B------:R-:W-:Y:S01]  /*164b0*/  FMUL.FTZ R59, R0.reuse, R203 ;  /* 0x000000cb003b7220 */ /* 0x040fe20000410000 */
[----:B------:R-:W-:Y:S02]  /*164c0*/  MUFU.EX2 R202, R221 ;  /* 0x000000dd00ca7308 */ /* 0x000fe40000000800 */
[C---:B------:R-:W-:Y:S01]  /*164d0*/  FMUL.FTZ R72, R133.reuse, R72 ;  /* 0x0000004885487220 */ /* 0x040fe20000410000 */
[C---:B------:R-:W-:Y:S01]  /*164e0*/  FMUL.FTZ R73, R133.reuse, R73 ;  /* 0x0000004985497220 */ /* 0x040fe20000410000 */
[-C--:B-1----:R-:W-:Y:S03]  /*164f0*/  HMMA.16816.F32 R52, R140, R148.reuse, R52 ;  /* 0x000000948c34723c */ /* 0x082fe60000001834 */
[----:B------:R-:W-:Y:S01]  /*16500*/  MOV R178, R63 ;  /* 0x0000003f00b27202 */ /* 0x000fe20000000f00 */
[C---:B------:R-:W-:Y:S01]  /*16510*/  FMUL.FTZ R63, R0.reuse, R207 ;  /* 0x000000cf003f7220 */ /* 0x040fe20000410000 */
[----:B------:R-:W-:Y:S01]  /*16520*/  MOV R177, R62 ;  /* 0x0000003e00b17202 */ /* 0x000fe20000000f00 */
[C---:B------:R-:W-:Y:S01]  /*16530*/  HMMA.16816.F32 R56, R208.reuse, R148, R56 ;  /* 0x00000094d038723c */ /* 0x040fe20000001838 */
[----:B------:R-:W-:Y:S04]  /*16540*/  MUFU.EX2 R207, R224 ;  /* 0x000000e000cf7308 */ /* 0x000fe80000000800 */
[----:B------:R-:W-:Y:S01]  /*16550*/  MOV R173, R61 ;  /* 0x0000003d00ad7202 */ /* 0x000fe20000000f00 */
[C---:B------:R-:W-:Y:S01]  /*16560*/  FMUL.FTZ R61, R133.reuse, R205 ;  /* 0x000000cd853d7220 */ /* 0x040fe20000410000 */
[----:B------:R-:W-:Y:S01]  /*16570*/  MOV R187, R60 ;  /* 0x0000003c00bb7202 */ /* 0x000fe20000000f00 */
[C---:B------:R-:W-:Y:S03]  /*16580*/  FMUL.FTZ R60, R133.reuse, R204 ;  /* 0x000000cc853c7220 */ /* 0x040fe60000410000 */
[----:B------:R-:W-:Y:S01]  /*16590*/  MUFU.EX2 R180, R180 ;  /* 0x000000b400b47308 */ /* 0x000fe20000000800 */
[C---:B------:R-:W-:Y:S01]  /*165a0*/  FMUL.FTZ R62, R0.reuse, R206 ;  /* 0x000000ce003e7220 */ /* 0x040fe20000410000 */
[C---:B------:R-:W-:Y:S01]  /*165b0*/  FMUL.FTZ R74, R0.reuse, R74 ;  /* 0x0000004a004a7220 */ /* 0x040fe20000410000 */
[C---:B------:R-:W-:Y:S01]  /*165c0*/  FMUL.FTZ R75, R0.reuse, R75 ;  /* 0x0000004b004b7220 */ /* 0x040fe20000410000 */
[C---:B------:R-:W-:Y:S01]  /*165d0*/  FMUL.FTZ R76, R133.reuse, R76 ;  /* 0x0000004c854c7220 */ /* 0x040fe20000410000 */
[C---:B------:R-:W-:Y:S01]  /*165e0*/  FMUL.FTZ R77, R133.reuse, R77 ;  /* 0x0000004d854d7220 */ /* 0x040fe20000410000 */
[C---:B------:R-:W-:Y:S01]  /*165f0*/  FMUL.FTZ R78, R0.reuse, R78 ;  /* 0x0000004e004e7220 */ /* 0x040fe20000410000 */
[----:B------:R-:W-:Y:S01]  /*16600*/  FMUL.FTZ R79, R0, R79 ;  /* 0x0000004f004f7220 */ /* 0x000fe20000410000 */
[-C--:B------:R-:W-:Y:S02]  /*16610*/  HMMA.16816.F32 R60, R208, R150.reuse, R60 ;  /* 0x00000096d03c723c */ /* 0x080fe4000000183c */
[----:B------:R-:W-:Y:S01]  /*16620*/  MUFU.EX2 R173, R173 ;  /* 0x000000ad00ad7308 */ /* 0x000fe20000000800 */
[C---:B------:R-:W-:Y:S01]  /*16630*/  FMUL.FTZ R82, R132.reuse, R82 ;  /* 0x0000005284527220 */ /* 0x040fe20000410000 */
[----:B------:R-:W-:Y:S01]  /*16640*/  FMUL.FTZ R83, R132, R83 ;  /* 0x0000005384537220 */ /* 0x000fe20000410000 */
[----:B------:R-:W-:Y:S01]  /*16650*/  FFMA.FTZ R2, R2, UR4, -R212 ;  /* 0x0000000402027c23 */ /* 0x000fe200080108d4 */
[C---:B------:R-:W-:Y:S01]  /*16660*/  HMMA.16816.F32 R64, R140.reuse, R150, R64 ;  /* 0x000000968c40723c */ /* 0x040fe20000001840 */
[----:B------:R-:W-:Y:S05]  /*16670*/  LDSM.16.MT88.4 R148, [R229+0xc800] ;  /* 0x00c80000e594783b */ /* 0x000fea0000004200 */
[----:B------:R-:W-:Y:S01]  /*16680*/  MUFU.EX2 R205, R238 ;  /* 0x000000ee00cd7308 */ /* 0x000fe20000000800 */
[C---:B------:R-:W-:Y:S01]  /*16690*/  FMUL.FTZ R86, R132.reuse, R86 ;  /* 0x0000005684567220 */ /* 0x040fe20000410000 */
[-C--:B------:R-:W-:Y:S03]  /*166a0*/  HMMA.16816.F32 R68, R140, R144.reuse, R68 ;  /* 0x000000908c44723c */ /* 0x080fe60000001844 */
[----:B------:R-:W-:Y:S03]  /*166b0*/  FMUL.FTZ R87, R132, R87 ;  /* 0x0000005784577220 */ /* 0x000fe60000410000 */
[C---:B------:R-:W-:Y:S02]  /*166c0*/  HMMA.16816.F32 R72, R208.reuse, R144, R72 ;  /* 0x00000090d048723c */ /* 0x040fe40000001848 */
[----:B------:R-:W-:Y:S03]  /*166d0*/  MUFU.EX2 R204, R179 ;  /* 0x000000b300cc7308 */ /* 0x000fe60000000800 */
[C---:B------:R-:W-:Y:S01]  /*166e0*/  FMUL.FTZ R88, R133.reuse, R88 ;  /* 0x0000005885587220 */ /* 0x040fe20000410000 */
[-C--:B------:R-:W-:Y:S05]  /*166f0*/  HMMA.16816.F32 R76, R208, R146.reuse, R76 ;  /* 0x00000092d04c723c */ /* 0x080fea000000184c */
[C---:B------:R-:W-:Y:S01]  /*16700*/  FMUL.FTZ R89, R133.reuse, R89 ;  /* 0x0000005985597220 */ /* 0x040fe20000410000 */
[C---:B------:R-:W-:Y:S01]  /*16710*/  HMMA.16816.F32 R80, R140.reuse, R146, R80 ;  /* 0x000000928c50723c */ /* 0x040fe20000001850 */
[----:B------:R-:W1:Y:S04]  /*16720*/  LDSM.16.MT88.4 R144, [R230+0xe000] ;  /* 0x00e00000e690783b */ /* 0x000e680000004200 */
[----:B------:R-:W-:Y:S01]  /*16730*/  MOV R190, R170 ;  /* 0x000000aa00be7202 */ /* 0x000fe20000000f00 */
[C---:B------:R-:W-:Y:S01]  /*16740*/  FMUL.FTZ R90, R0.reuse, R90 ;  /* 0x0000005a005a7220 */ /* 0x040fe20000410000 */
[----:B------:R3:W-:Y:S01]  /*16750*/  MUFU.EX2 R170, R2 ;  /* 0x0000000200aa7308 */ /* 0x0007e20000000800 */
[C---:B------:R-:W-:Y:S03]  /*16760*/  FMUL.FTZ R91, R0.reuse, R91 ;  /* 0x0000005b005b7220 */ /* 0x040fe60000410000 */
[C---:B------:R-:W-:Y:S01]  /*16770*/  FMUL.FTZ R92, R133.reuse, R92 ;  /* 0x0000005c855c7220 */ /* 0x040fe20000410000 */
[C---:B------:R-:W-:Y:S01]  /*16780*/  FMUL.FTZ R93, R133.reuse, R93 ;  /* 0x0000005d855d7220 */ /* 0x040fe20000410000 */
[C---:B------:R-:W-:Y:S01]  /*16790*/  FMUL.FTZ R94, R0.reuse, R94 ;  /* 0x0000005e005e7220 */ /* 0x040fe20000410000 */
[----:B------:R-:W-:Y:S01]  /*167a0*/  FMUL.FTZ R95, R0, R95 ;  /* 0x0000005f005f7220 */ /* 0x000fe20000410000 */
[C---:B------:R-:W-:Y:S01]  /*167b0*/  FMUL.FTZ R98, R132.reuse, R98 ;  /* 0x0000006284627220 */ /* 0x040fe20000410000 */
[C---:B------:R-:W-:Y:S01]  /*167c0*/  FMUL.FTZ R99, R132.reuse, R99 ;  /* 0x0000006384637220 */ /* 0x040fe20000410000 */
[----:B------:R-:W-:Y:S01]  /*167d0*/  MOV R191, R188 ;  /* 0x000000bc00bf7202 */ /* 0x000fe20000000f00 */
[----:B------:R-:W-:Y:S01]  /*167e0*/  IMAD.MOV.U32 R154, RZ, RZ, R190 ;  /* 0x000000ffff9a7224 */ /* 0x000fe200078e00be */
[----:B------:R-:W-:Y:S01]  /*167f0*/  MOV R186, R237 ;  /* 0x000000ed00ba7202 */ /* 0x000fe20000000f00 */
[C---:B------:R-:W-:Y:S01]  /*16800*/  FMUL.FTZ R102, R132.reuse, R102 ;  /* 0x0000006684667220 */ /* 0x040fe20000410000 */
[----:B------:R-:W-:Y:S01]  /*16810*/  MUFU.EX2 R237, R214 ;  /* 0x000000d600ed7308 */ /* 0x000fe20000000800 */
[----:B------:R-:W-:Y:S01]  /*16820*/  FMUL.FTZ R103, R132, R103 ;  /* 0x0000006784677220 */ /* 0x000fe20000410000 */
[----:B------:R-:W-:Y:S01]  /*16830*/  FMUL.FTZ R104, R133, R104 ;  /* 0x0000006885687220 */ /* 0x000fe20000410000 */
[--C-:B---3--:R-:W-:Y:S01]  /*16840*/  FFMA.FTZ R2, R219, UR4, -R212.reuse ;  /* 0x00000004db027c23 */ /* 0x108fe200080108d4 */
[C---:B------:R-:W-:Y:S01]  /*16850*/  FMUL.FTZ R105, R133.reuse, R105 ;  /* 0x0000006985697220 */ /* 0x040fe20000410000 */
[C---:B------:R-:W-:Y:S01]  /*16860*/  FMUL.FTZ R106, R0.reuse, R106 ;  /* 0x0000006a006a7220 */ /* 0x040fe20000410000 */
[C---:B------:R-:W-:Y:S01]  /*16870*/  FMUL.FTZ R107, R0.reuse, R107 ;  /* 0x0000006b006b7220 */ /* 0x040fe20000410000 */
[C---:B------:R-:W-:Y:S03]  /*16880*/  FMUL.FTZ R108, R133.reuse, R108 ;  /* 0x0000006c856c7220 */ /* 0x040fe60000410000 */
[----:B------:R3:W-:Y:S01]  /*16890*/  MUFU.EX2 R193, R2 ;  /* 0x0000000200c17308 */ /* 0x0007e20000000800 */
[C---:B------:R-:W-:Y:S01]  /*168a0*/  FMUL.FTZ R109, R133.reuse, R109 ;  /* 0x0000006d856d7220 */ /* 0x040fe20000410000 */
[C---:B------:R-:W-:Y:S01]  /*168b0*/  FMUL.FTZ R110, R0.reuse, R110 ;  /* 0x0000006e006e7220 */ /* 0x040fe20000410000 */
[----:B------:R-:W-:Y:S01]  /*168c0*/  FMUL.FTZ R111, R0, R111 ;  /* 0x0000006f006f7220 */ /* 0x000fe20000410000 */
[C---:B------:R-:W-:Y:S01]  /*168d0*/  FMUL.FTZ R114, R132.reuse, R114 ;  /* 0x0000007284727220 */ /* 0x040fe20000410000 */
[C---:B------:R-:W-:Y:S01]  /*168e0*/  FMUL.FTZ R115, R132.reuse, R115 ;  /* 0x0000007384737220 */ /* 0x040fe20000410000 */
[C---:B------:R-:W-:Y:S01]  /*168f0*/  FMUL.FTZ R118, R132.reuse, R118 ;  /* 0x0000007684767220 */ /* 0x040fe20000410000 */
[C---:B------:R-:W-:Y:S01]  /*16900*/  FMUL.FTZ R119, R132.reuse, R119 ;  /* 0x0000007784777220 */ /* 0x040fe20000410000 */
[----:B------:R-:W-:Y:S01]  /*16910*/  MOV R182, R234 ;  /* 0x000000ea00b67202 */ /* 0x000fe20000000f00 */
[C---:B------:R-:W-:Y:S01]  /*16920*/  FMUL.FTZ R130, R132.reuse, R130 ;  /* 0x0000008284827220 */ /* 0x040fe20000410000 */
[----:B------:R-:W4:Y:S01]  /*16930*/  MUFU.EX2 R234, R220 ;  /* 0x000000dc00ea7308 */ /* 0x000f220000000800 */
[----:B------:R-:W-:Y:S01]  /*16940*/  FMUL.FTZ R131, R132, R131 ;  /* 0x0000008384837220 */ /* 0x000fe20000410000 */
[-C--:B-1----:R-:W-:Y:S03]  /*16950*/  HMMA.16816.F32 R84, R140, R144.reuse, R84 ;  /* 0x000000908c54723c */ /* 0x082fe60000001854 */
[----:B------:R-:W-:Y:S01]  /*16960*/  MOV R192, R183 ;  /* 0x000000b700c07202 */ /* 0x000fe20000000f00 */
[C---:B------:R-:W-:Y:S01]  /*16970*/  FMUL.FTZ R120, R133.reuse, R120 ;  /* 0x0000007885787220 */ /* 0x040fe20000410000 */
[--C-:B---3--:R-:W-:Y:S01]  /*16980*/  FFMA.FTZ R2, R218, UR4, -R212.reuse ;  /* 0x00000004da027c23 */ /* 0x108fe200080108d4 */
[C---:B------:R-:W-:Y:S05]  /*16990*/  HMMA.16816.F32 R88, R208.reuse, R144, R88 ;  /* 0x00000090d058723c */ /* 0x040fea0000001858 */
[----:B------:R-:W-:Y:S01]  /*169a0*/  MOV R189, R176 ;  /* 0x000000b000bd7202 */ /* 0x000fe20000000f00 */
[-C--:B------:R-:W-:Y:S05]  /*169b0*/  HMMA.16816.F32 R92, R208, R146.reuse, R92 ;  /* 0x00000092d05c723c */ /* 0x080fea000000185c */
[----:B------:R-:W-:Y:S01]  /*169c0*/  MOV R176, R236 ;  /* 0x000000ec00b07202 */ /* 0x000fe20000000f00 */
[C---:B------:R-:W-:Y:S01]  /*169d0*/  HMMA.16816.F32 R96, R140.reuse, R146, R96 ;  /* 0x000000928c60723c */ /* 0x040fe20000001860 */
[----:B------:R1:W-:Y:S01]  /*169e0*/  MUFU.EX2 R236, R2 ;  /* 0x0000000200ec7308 */ /* 0x0003e20000000800 */
[----:B------:R-:W3:Y:S03]  /*169f0*/  LDSM.16.MT88.4 R144, [R232+0xe000] ;  /* 0x00e00000e890783b */ /* 0x000ee60000004200 */
[----:B------:R-:W-:Y:S01]  /*16a00*/  MOV R188, R156 ;  /* 0x0000009c00bc7202 */ /* 0x000fe20000000f00 */
[C---:B------:R-:W-:Y:S01]  /*16a10*/  FMUL.FTZ R121, R133.reuse, R121 ;  /* 0x0000007985797220 */ /* 0x040fe20000410000 */
[----:B------:R-:W-:Y:S01]  /*16a20*/  MOV R156, R172 ;  /* 0x000000ac009c7202 */ /* 0x000fe20000000f00 */
[----:B------:R-:W-:Y:S03]  /*16a30*/  FMUL.FTZ R122, R0, R122 ;  /* 0x0000007a007a7220 */ /* 0x000fe60000410000 */
[----:B------:R-:W-:Y:S01]  /*16a40*/  MOV R172, R228 ;  /* 0x000000e400ac7202 */ /* 0x000fe20000000f00 */
[----:B------:R-:W-:Y:S01]  /*16a50*/  FFMA.FTZ R156, R156, UR4, -R213 ;  /* 0x000000049c9c7c23 */ /* 0x000fe200080108d5 */
[----:B------:R-:W-:Y:S01]  /*16a60*/  MOV R190, R188 ;  /* 0x000000bc00be7202 */ /* 0x000fe20000000f00 */
[----:B------:R-:W-:Y:S01]  /*16a70*/  FMUL.FTZ R123, R0, R123 ;  /* 0x0000007b007b7220 */ /* 0x000fe20000410000 */
[----:B------:R-:W-:Y:S01]  /*16a80*/  MOV R188, R186 ;  /* 0x000000ba00bc7202 */ /* 0x000fe20000000f00 */
[----:B------:R-:W-:Y:S01]  /*16a90*/  MUFU.EX2 R195, R156 ;  /* 0x0000009c00c37308 */ /* 0x000fe20000000800 */
[----:B------:R-:W-:Y:S01]  /*16aa0*/  MOV R186, R184 ;  /* 0x000000b800ba7202 */ /* 0x000fe20000000f00 */
[----:B-1----:R-:W-:Y:S01]  /*16ab0*/  FFMA.FTZ R2, R216, UR4, -R212 ;  /* 0x00000004d8027c23 */ /* 0x002fe200080108d4 */
[----:B------:R-:W-:Y:S01]  /*16ac0*/  MOV R184, R158 ;  /* 0x0000009e00b87202 */ /* 0x000fe20000000f00 */
[C---:B------:R-:W-:Y:S01]  /*16ad0*/  FMUL.FTZ R124, R133.reuse, R124 ;  /* 0x0000007c857c7220 */ /* 0x040fe20000410000 */
[----:B------:R-:W-:Y:S01]  /*16ae0*/  MOV R158, R165 ;  /* 0x000000a5009e7202 */ /* 0x000fe20000000f00 */
[----:B------:R-:W-:Y:S02]  /*16af0*/  IMAD.MOV.U32 R165, RZ, RZ, R169 ;  /* 0x000000ffffa57224 */ /* 0x000fe400078e00a9 */
[----:B------:R-:W-:Y:S02]  /*16b00*/  FMUL.FTZ R125, R133, R125 ;  /* 0x0000007d857d7220 */ /* 0x000fe40000410000 */
[----:B------:R1:W4:Y:S01]  /*16b10*/  MUFU.EX2 R228, R2 ;  /* 0x0000000200e47308 */ /* 0x0003220000000800 */
[----:B------:R-:W-:Y:S02]  /*16b20*/  IMAD.MOV.U32 R201, RZ, RZ, R186 ;  /* 0x000000ffffc97224 */ /* 0x000fe400078e00ba */
[----:B------:R-:W-:Y:S01]  /*16b30*/  FFMA.FTZ R158, R158, UR4, -R212 ;  /* 0x000000049e9e7c23 */ /* 0x000fe200080108d4 */
[--C-:B------:R-:W-:Y:S01]  /*16b40*/  FFMA.FTZ R165, R165, UR4, -R213.reuse ;  /* 0x00000004a5a57c23 */ /* 0x100fe200080108d5 */
[C---:B------:R-:W-:Y:S01]  /*16b50*/  FMUL.FTZ R126, R0.reuse, R126 ;  /* 0x0000007e007e7220 */ /* 0x040fe20000410000 */
[----:B------:R-:W-:Y:S01]  /*16b60*/  FMUL.FTZ R127, R0, R127 ;  /* 0x0000007f007f7220 */ /* 0x000fe20000410000 */
[----:B------:R-:W-:Y:S03]  /*16b70*/  MOV R183, R182 ;  /* 0x000000b600b77202 */ /* 0x000fe60000000f00 */
[----:B------:R-:W-:Y:S01]  /*16b80*/  MUFU.EX2 R186, R226 ;  /* 0x000000e200ba7308 */ /* 0x000fe20000000800 */
[----:B------:R-:W-:Y:S02]  /*16b90*/  MOV R182, R172 ;  /* 0x000000ac00b67202 */ /* 0x000fe40000000f00 */
[----:B------:R-:W-:Y:S07]  /*16ba0*/  MOV R199, R185 ;  /* 0x000000b900c77202 */ /* 0x000fee0000000f00 */
[----:B------:R-:W-:Y:S01]  /*16bb0*/  MUFU.EX2 R172, R225 ;  /* 0x000000e100ac7308 */ /* 0x000fe20000000800 */
[--C-:B-1----:R-:W-:Y:S01]  /*16bc0*/  FFMA.FTZ R2, R191, UR4, -R213.reuse ;  /* 0x00000004bf027c23 */ /* 0x102fe200080108d5 */
[-C--:B---3--:R-:W-:Y:S03]  /*16bd0*/  HMMA.16816.F32 R100, R140, R144.reuse, R100 ;  /* 0x000000908c64723c */ /* 0x088fe60000001864 */
[----:B------:R-:W-:Y:S02]  /*16be0*/  MOV R191, R189 ;  /* 0x000000bd00bf7202 */ /* 0x000fe40000000f00 */
[----:B------:R-:W-:Y:S01]  /*16bf0*/  MOV R189, R187 ;  /* 0x000000bb00bd7202 */ /* 0x000fe20000000f00 */
[C---:B------:R-:W-:Y:S02]  /*16c00*/  HMMA.16816.F32 R104, R208.reuse, R144, R104 ;  /* 0x00000090d068723c */ /* 0x040fe40000001868 */
[----:B------:R1:W-:Y:S03]  /*16c10*/  MUFU.EX2 R169, R2 ;  /* 0x0000000200a97308 */ /* 0x0003e60000000800 */
[----:B------:R-:W-:Y:S01]  /*16c20*/  MOV R187, R159 ;  /* 0x0000009f00bb7202 */ /* 0x000fe20000000f00 */
[-C--:B------:R-:W-:Y:S06]  /*16c30*/  HMMA.16816.F32 R108, R208, R146.reuse, R108 ;  /* 0x00000092d06c723c */ /* 0x080fec000000186c */
[----:B------:R-:W-:Y:S01]  /*16c40*/  MUFU.EX2 R194, R187 ;  /* 0x000000bb00c27308 */ /* 0x000fe20000000800 */
[----:B------:R-:W-:Y:S01]  /*16c50*/  MOV R159, R164 ;  /* 0x000000a4009f7202 */ /* 0x000fe20000000f00 */
[C---:B------:R-:W-:Y:S01]  /*16c60*/  HMMA.16816.F32 R112, R140.reuse, R146, R112 ;  /* 0x000000928c70723c */ /* 0x040fe20000001870 */
[----:B------:R-:W3:Y:S03]  /*16c70*/  LDSM.16.MT88.4 R144, [R231+0xe000] ;  /* 0x00e00000e790783b */ /* 0x000ee60000004200 */
[----:B------:R-:W-:Y:S01]  /*16c80*/  MOV R164, R251 ;  /* 0x000000fb00a47202 */ /* 0x000fe20000000f00 */
[--C-:B-1----:R-:W-:Y:S01]  /*16c90*/  FFMA.FTZ R2, R154, UR4, -R213.reuse ;  /* 0x000000049a027c23 */ /* 0x102fe200080108d5 */
[----:B------:R-:W-:Y:S02]  /*16ca0*/  MOV R154, R191 ;  /* 0x000000bf009a7202 */ /* 0x000fe40000000f00 */
[----:B------:R-:W-:Y:S01]  /*16cb0*/  MUFU.EX2 R187, R157 ;  /* 0x0000009d00bb7308 */ /* 0x000fe20000000800 */
[----:B------:R1:W5:Y:S02]  /*16cc0*/  LDL.LU R251, [R1+0xb4] ;  /* 0x0000b40001fb7983 */ /* 0x0003640000300800 */
[----:B------:R-:W-:Y:S01]  /*16cd0*/  MOV R191, R190 ;  /* 0x000000be00bf7202 */ /* 0x000fe20000000f00 */
[--C-:B------:R-:W-:Y:S01]  /*16ce0*/  FFMA.FTZ R164, R164, UR4, -R213.reuse ;  /* 0x00000004a4a47c23 */ /* 0x100fe200080108d5 */
[----:B------:R-:W-:Y:S02]  /*16cf0*/  MOV R190, R189 ;  /* 0x000000bd00be7202 */ /* 0x000fe40000000f00 */
[----:B------:R-:W-:Y:S03]  /*16d00*/  MOV R189, R188 ;  /* 0x000000bc00bd7202 */ /* 0x000fe60000000f00 */
[----:B------:R-:W-:Y:S01]  /*16d10*/  MUFU.EX2 R238, R164 ;  /* 0x000000a400ee7308 */ /* 0x000fe20000000800 */
[----:B------:R-:W-:Y:S02]  /*16d20*/  MOV R188, R159 ;  /* 0x0000009f00bc7202 */ /* 0x000fe40000000f00 */
[----:B------:R-:W-:Y:S02]  /*16d30*/  MOV R159, R175 ;  /* 0x000000af009f7202 */ /* 0x000fe40000000f00 */
[----:B------:R-:W-:Y:S01]  /*16d40*/  MOV R175, R174 ;  /* 0x000000ae00af7202 */ /* 0x000fe20000000f00 */
[--C-:B------:R-:W-:Y:S01]  /*16d50*/  FFMA.FTZ R166, R188, UR4, -R213.reuse ;  /* 0x00000004bca67c23 */ /* 0x100fe200080108d5 */
[----:B------:R-:W-:Y:S01]  /*16d60*/  MOV R174, R3 ;  /* 0x0000000300ae7202 */ /* 0x000fe20000000f00 */
[----:B------:R-:W-:Y:S02]  /*16d70*/  IMAD.MOV.U32 R3, RZ, RZ, R240 ;  /* 0x000000ffff037224 */ /* 0x000fe400078e00f0 */
[----:B------:R-:W-:Y:S02]  /*16d80*/  MUFU.EX2 R188, R152 ;  /* 0x0000009800bc7308 */ /* 0x000fe40000000800 */
[--C-:B------:R-:W-:Y:S08]  /*16d90*/  FFMA.FTZ R3, R3, UR4, -R213.reuse ;  /* 0x0000000403037c23 */ /* 0x100ff000080108d5 */
[----:B------:R2:W1:Y:S01]  /*16da0*/  MUFU.EX2 R240, R2 ;  /* 0x0000000200f07308 */ /* 0x0004620000000800 */
[-C--:B---3--:R-:W-:Y:S09]  /*16db0*/  HMMA.16816.F32 R116, R140, R144.reuse, R116 ;  /* 0x000000908c74723c */ /* 0x088ff20000001874 */
[----:B------:R-:W-:Y:S01]  /*16dc0*/  MUFU.EX2 R184, R184 ;  /* 0x000000b800b87308 */ /* 0x000fe20000000800 */
[C---:B------:R-:W-:Y:S09]  /*16dd0*/  HMMA.16816.F32 R120, R208.reuse, R144, R120 ;  /* 0x00000090d078723c */ /* 0x040ff20000001878 */
[----:B------:R-:W-:Y:S02]  /*16de0*/  MUFU.EX2 R185, R174 ;  /* 0x000000ae00b97308 */ /* 0x000fe40000000800 */
[--C-:B--2---:R-:W-:Y:S01]  /*16df0*/  FFMA.FTZ R2, R154, UR4, -R213.reuse ;  /* 0x000000049a027c23 */ /* 0x104fe200080108d5 */
[-C--:B------:R-:W-:Y:S03]  /*16e00*/  HMMA.16816.F32 R124, R208, R146.reuse, R124 ;  /* 0x00000092d07c723c */ /* 0x080fe6000000187c */
[----:B------:R-:W-:Y:S03]  /*16e10*/  MOV R154, R191 ;  /* 0x000000bf009a7202 */ /* 0x000fe60000000f00 */
[----:B------:R-:W-:Y:S01]  /*16e20*/  HMMA.16816.F32 R128, R140, R146, R128 ;  /* 0x000000928c80723c */ /* 0x000fe20000001880 */
[----:B------:R-:W-:Y:S04]  /*16e30*/  MUFU.EX2 R203, R182 ;  /* 0x000000b600cb7308 */ /* 0x000fe80000000800 */
[----:B------:R-:W-:Y:S02]  /*16e40*/  MOV R191, R190 ;  /* 0x000000be00bf7202 */ /* 0x000fe40000000f00 */
[----:B------:R-:W-:Y:S04]  /*16e50*/  MOV R190, R189 ;  /* 0x000000bd00be7202 */ /* 0x000fe80000000f00 */
[----:B------:R-:W-:Y:S01]  /*16e60*/  MOV R189, R159 ;  /* 0x0000009f00bd7202 */ /* 0x000fe20000000f00 */
[--C-:B------:R-:W-:Y:S01]  /*16e70*/  FFMA.FTZ R163, R191, UR4, -R212.reuse ;  /* 0x00000004bfa37c23 */ /* 0x100fe200080108d4 */
[----:B------:R-:W-:Y:S01]  /*16e80*/  MOV R159, R175 ;  /* 0x000000af009f7202 */ /* 0x000fe20000000f00 */
[----:B------:R2:W-:Y:S01]  /*16e90*/  MUFU.EX2 R191, R3 ;  /* 0x0000000300bf7308 */ /* 0x0005e20000000800 */
[----:B------:R-:W-:Y:S02]  /*16ea0*/  MOV R175, R235 ;  /* 0x000000eb00af7202 */ /* 0x000fe40000000f00 */
[----:B------:R-:W-:Y:S01]  /*16eb0*/  F2FP.F16.F32.PACK_AB R140, R222, R223 ;  /* 0x000000dfde8c723e */ /* 0x000fe200000000ff */
[----:B------:R-:W-:Y:S01]  /*16ec0*/  FFMA.FTZ R159, R159, UR4, -R212 ;  /* 0x000000049f9f7c23 */ /* 0x000fe200080108d4 */
[----:B------:R-:W-:Y:S02]  /*16ed0*/  F2FP.F16.F32.PACK_AB R141, R171, R217 ;  /* 0x000000d9ab8d723e */ /* 0x000fe400000000ff */
[----:B----4-:R-:W-:Y:S03]  /*16ee0*/  F2FP.F16.F32.PACK_AB R142, R234, R202 ;  /* 0x000000caea8e723e */ /* 0x010fe600000000ff */
[----:B------:R3:W-:Y:S01]  /*16ef0*/  MUFU.EX2 R235, R2 ;  /* 0x0000000200eb7308 */ /* 0x0007e20000000800 */
[----:B------:R-:W-:Y:S02]  /*16f00*/  F2FP.F16.F32.PACK_AB R143, R197, R237 ;  /* 0x000000edc58f723e */ /* 0x000fe400000000ff */
[----:B------:R-:W-:Y:S02]  /*16f10*/  F2FP.F16.F32.PACK_AB R146, R228, R236 ;  /* 0x000000ece492723e */ /* 0x000fe400000000ff */
[----:B-1----:R-:W-:Y:S02]  /*16f20*/  F2FP.F16.F32.PACK_AB R145, R240, R169 ;  /* 0x000000a9f091723e */ /* 0x002fe400000000ff */
[----:B------:R-:W-:Y:S01]  /*16f30*/  F2FP.F16.F32.PACK_AB R144, R193, R170 ;  /* 0x000000aac190723e */ /* 0x000fe200000000ff */
[-C--:B------:R-:W-:Y:S03]  /*16f40*/  HMMA.16816.F32 R4, R140, R148.reuse, R4 ;  /* 0x000000948c04723c */ /* 0x080fe60000001804 */
[----:B--2---:R-:W-:Y:S01]  /*16f50*/  FADD.FTZ R3, R192, R168 ;  /* 0x000000a8c0037221 */ /* 0x004fe20000010000 */
[--C-:B---3--:R-:W-:Y:S01]  /*16f60*/  FFMA.FTZ R2, R154, UR4, -R213.reuse ;  /* 0x000000049a027c23 */ /* 0x108fe200080108d5 */
[----:B------:R-:W-:Y:S02]  /*16f70*/  MOV R154, R190 ;  /* 0x000000be009a7202 */ /* 0x000fe40000000f00 */
[----:B------:R-:W-:Y:S02]  /*16f80*/  MOV R190, R175 ;  /* 0x000000af00be7202 */ /* 0x000fe40000000f00 */
[----:B------:R-:W1:Y:S02]  /*16f90*/  MUFU.EX2 R175, R2 ;  /* 0x0000000200af7308 */ /* 0x000e640000000800 */
[--C-:B------:R-:W-:Y:S01]  /*16fa0*/  FFMA.FTZ R162, R154, UR4, -R212.reuse ;  /* 0x000000049aa27c23 */ /* 0x100fe200080108d4 */
[----:B------:R-:W-:Y:S01]  /*16fb0*/  FFMA.FTZ R212, R176, UR4, -R212 ;  /* 0x00000004b0d47c23 */ /* 0x000fe200080108d4 */
[----:B------:R-:W-:Y:S01]  /*16fc0*/  MOV R176, R153 ;  /* 0x0000009900b07202 */ /* 0x000fe20000000f00 */
[--C-:B------:R-:W-:Y:S01]  /*16fd0*/  FFMA.FTZ R139, R190, UR4, -R213.reuse ;  /* 0x00000004be8b7c23 */ /* 0x100fe200080108d5 */
[----:B------:R-:W2:Y:S04]  /*16fe0*/  LDL.LU R153, [R1+0x28] ;  /* 0x0000280001997983 */ /* 0x000ea80000300800 */
[----:B------:R-:W-:Y:S01]  /*16ff0*/  MUFU.EX2 R190, R158 ;  /* 0x0000009e00be7308 */ /* 0x000fe20000000800 */
[----:B------:R-:W3:Y:S04]  /*17000*/  LDL.LU R200, [R1+0x48] ;  /* 0x0000480001c87983 */ /* 0x000ee80000300800 */
[----:B------:R-:W4:Y:S05]  /*17010*/  LDL.LU R198, [R1+0x4c] ;  /* 0x00004c0001c67983 */ /* 0x000f2a0000300800 */
[----:B------:R-:W-:Y:S01]  /*17020*/  MUFU.EX2 R174, R139 ;  /* 0x0000008b00ae7308 */ /* 0x000fe20000000800 */
[----:B-1----:R-:W-:Y:S01]  /*17030*/  F2FP.F16.F32.PACK_AB R147, R175, R235 ;  /* 0x000000ebaf93723e */ /* 0x002fe200000000ff */
[----:B------:R-:W-:Y:S06]  /*17040*/  FFMA.FTZ R2, R189, UR4, -R213 ;  /* 0x00000004bd027c23 */ /* 0x000fec00080108d5 */
[C---:B------:R-:W-:Y:S02]  /*17050*/  HMMA.16816.F32 R8, R144.reuse, R148, R8 ;  /* 0x000000949008723c */ /* 0x040fe40000001808 */
[----:B------:R1:W-:Y:S04]  /*17060*/  MUFU.EX2 R189, R227 ;  /* 0x000000e300bd7308 */ /* 0x0003e80000000800 */
[-C--:B------:R-:W-:Y:S06]  /*17070*/  HMMA.16816.F32 R12, R144, R150.reuse, R12 ;  /* 0x00000096900c723c */ /* 0x080fec000000180c */
[----:B------:R1:W-:Y:S01]  /*17080*/  MUFU.EX2 R206, R212 ;  /* 0x000000d400ce7308 */ /* 0x0003e20000000800 */
[C---:B------:R-:W-:Y:S01]  /*17090*/  HMMA.16816.F32 R16, R140.reuse, R150, R16 ;  /* 0x000000968c10723c */ /* 0x040fe20000001810 */
[----:B------:R-:W1:Y:S08]  /*170a0*/  LDSM.16.MT88.4 R148, [R230+0xc800] ;  /* 0x00c80000e694783b */ /* 0x000e700000004200 */
[----:B------:R-:W1:Y:S02]  /*170b0*/  MUFU.EX2 R139, R165 ;  /* 0x000000a5008b7308 */ /* 0x000e640000000800 */
[----:B-1----:R-:W-:Y:S08]  /*170c0*/  LDSM.16.MT88.4 R224, [R232+0xf800] ;  /* 0x00f80000e8e0783b */ /* 0x002ff00000004200 */
[----:B------:R-:W1:Y:S01]  /*170d0*/  MUFU.EX2 R138, R2 ;  /* 0x00000002008a7308 */ /* 0x000e620000000800 */
[----:B------:R-:W-:Y:S01]  /*170e0*/  LDSM.16.MT88.4 R212, [R231+0xd800] ;  /* 0x00d80000e7d4783b */ /* 0x000fe20000004200 */
[----:B------:R-:W-:Y:S02]  /*170f0*/  F2FP.F16.F32.PACK_AB R209, R139, R238 ;  /* 0x000000ee8bd1723e */ /* 0x000fe400000000ff */
[----:B------:R-:W-:Y:S02]  /*17100*/  MOV R165, R175 ;  /* 0x000000af00a57202 */ /* 0x000fe40000000f00 */
[----:B-1----:R-:W-:Y:S04]  /*17110*/  MOV R168, R138 ;  /* 0x0000008a00a87202 */ /* 0x002fe80000000f00 */
[----:B------:R1:W-:Y:S01]  /*17120*/  MUFU.EX2 R138, R166 ;  /* 0x000000a6008a7308 */ /* 0x0003e20000000800 */
[-C--:B------:R-:W-:Y:S06]  /*17130*/  HMMA.16816.F32 R20, R140, R148.reuse, R20 ;  /* 0x000000948c14723c */ /* 0x080fec0000001814 */
[C---:B------:R-:W-:Y:S05]  /*17140*/  HMMA.16816.F32 R24, R144.reuse, R148, R24 ;  /* 0x000000949018723c */ /* 0x040fea0000001818 */
[----:B-1----:R-:W-:Y:S01]  /*17150*/  MOV R166, R174 ;  /* 0x000000ae00a67202 */ /* 0x002fe20000000f00 */
        /* <DEDUP_REMOVED lines=18> */
[----:B--2---:R-:W-:Y:S04]  /*17280*/  FFMA.FTZ R132, R132, R153, R176 ;  /* 0x0000009984847223 */ /* 0x004fe800000100b0 */
[----:B------:R-:W-:Y:S01]  /*17290*/  LDSM.16.MT88.4 R152, [R229+0xd000] ;  /* 0x00d00000e598783b */ /* 0x000fe20000004200 */
[----:B------:R2:W-:Y:S01]  /*172a0*/  MUFU.EX2 R176, R159 ;  /* 0x0000009f00b07308 */ /* 0x0005e20000000800 */
[----:B---3--:R-:W-:Y:S01]  /*172b0*/  FFMA.FTZ R133, R133, R200, R201 ;  /* 0x000000c885857223 */ /* 0x008fe200000100c9 */
[----:B------:R-:W-:Y:S01]  /*172c0*/  FADD.FTZ R132, R183, R132 ;  /* 0x00000084b7847221 */ /* 0x000fe20000010000 */
[-C--:B-1----:R-:W-:Y:S03]  /*172d0*/  HMMA.16816.F32 R84, R140, R148.reuse, R84 ;  /* 0x000000948c54723c */ /* 0x082fe60000001854 */
[----:B------:R-:W-:Y:S04]  /*172e0*/  FADD.FTZ R132, R247, R132 ;  /* 0x00000084f7847221 */ /* 0x000fe80000010000 */
[----:B------:R-:W-:Y:S01]  /*172f0*/  MUFU.EX2 R201, R162 ;  /* 0x000000a200c97308 */ /* 0x000fe20000000800 */
[----:B----4-:R-:W-:Y:S01]  /*17300*/  FFMA.FTZ R2, R0, R198, R199 ;  /* 0x000000c600027223 */ /* 0x010fe200000100c7 */
[C---:B------:R-:W-:Y:S04]  /*17310*/  HMMA.16816.F32 R88, R144.reuse, R148, R88 ;  /* 0x000000949058723c */ /* 0x040fe80000001858 */
[----:B------:R-:W-:Y:S02]  /*17320*/  FADD.FTZ R0, R178, R133 ;  /* 0x00000085b2007221 */ /* 0x000fe40000010000 */
[-C--:B------:R-:W-:Y:S01]  /*17330*/  HMMA.16816.F32 R92, R144, R150.reuse, R92 ;  /* 0x00000096905c723c */ /* 0x080fe2000000185c */
[----:B--2---:R-:W-:Y:S01]  /*17340*/  LDSM.16.MT88.4 R156, [R230+0xd000] ;  /* 0x00d00000e69c783b */ /* 0x004fe20000004200 */
[----:B------:R-:W1:Y:S03]  /*17350*/  MUFU.EX2 R198, R163 ;  /* 0x000000a300c67308 */ /* 0x000e660000000800 */
[----:B------:R-:W-:Y:S01]  /*17360*/  FADD.FTZ R133, R248, R3 ;  /* 0x00000003f8857221 */ /* 0x000fe20000010000 */
[C---:B------:R-:W-:Y:S03]  /*17370*/  HMMA.16816.F32 R96, R140.reuse, R150, R96 ;  /* 0x000000968c60723c */ /* 0x040fe60000001860 */
[----:B------:R-:W2:Y:S03]  /*17380*/  LDSM.16.MT88.4 R148, [R232+0xe800] ;  /* 0x00e80000e894783b */ /* 0x000ea60000004200 */
[----:B------:R-:W-:Y:S01]  /*17390*/  MUFU.EX2 R199, R239 ;  /* 0x000000ef00c77308 */ /* 0x000fe20000000800 */
[----:B------:R-:W-:Y:S01]  /*173a0*/  FADD.FTZ R3, R246, R0 ;  /* 0x00000000f6037221 */ /* 0x000fe20000010000 */
[----:B------:R-:W-:Y:S03]  /*173b0*/  FADD.FTZ R0, R243, R132 ;  /* 0x00000084f3007221 */ /* 0x000fe60000010000 */
[----:B------:R-:W-:Y:S01]  /*173c0*/  FADD.FTZ R133, R244, R133 ;  /* 0x00000085f4857221 */ /* 0x000fe20000010000 */
[----:B------:R-:W-:Y:S01]  /*173d0*/  FADD.FTZ R2, R177, R2 ;  /* 0x00000002b1027221 */ /* 0x000fe20000010000 */
[----:B------:R3:W5:Y:S02]  /*173e0*/  LDL.LU R248, [R1+0xb0] ;  /* 0x0000b00001f87983 */ /* 0x0007640000300800 */
[----:B------:R-:W-:Y:S01]  /*173f0*/  FADD.FTZ R133, R223, R133 ;  /* 0x00000085df857221 */ /* 0x000fe20000010000 */
[----:B------:R-:W4:Y:S01]  /*17400*/  MUFU.EX2 R239, R161 ;  /* 0x000000a100ef7308 */ /* 0x000f220000000800 */
[----:B------:R-:W-:Y:S01]  /*17410*/  FADD.FTZ R0, R217, R0 ;  /* 0x00000000d9007221 */ /* 0x000fe20000010000 */
[----:B------:R3:W5:Y:S01]  /*17420*/  LDL.LU R247, [R1+0xac] ;  /* 0x0000ac0001f77983 */ /* 0x0007620000300800 */
[----:B------:R-:W-:Y:S01]  /*17430*/  FADD.FTZ R192, R222, R133 ;  /* 0x00000085dec07221 */ /* 0x000fe20000010000 */
[----:B------:R-:W-:Y:S01]  /*17440*/  FADD.FTZ R2, R245, R2 ;  /* 0x00000002f5027221 */ /* 0x000fe20000010000 */
[----:B------:R-:W-:Y:S01]  /*17450*/  FADD.FTZ R3, R242, R3 ;  /* 0x00000003f2037221 */ /* 0x000fe20000010000 */
[----:B------:R-:W-:Y:S01]  /*17460*/  LDSM.16.MT88.4 R216, [R229+0xf800] ;  /* 0x00f80000e5d8783b */ /* 0x000fe20000004200 */
[----:B------:R-:W-:Y:S01]  /*17470*/  FADD.FTZ R133, R171, R0 ;  /* 0x00000000ab857221 */ /* 0x000fe20000010000 */
[----:B------:R-:W-:Y:S02]  /*17480*/  FADD.FTZ R2, R241, R2 ;  /* 0x00000002f1027221 */ /* 0x000fe40000010000 */
[----:B------:R3:W2:Y:S01]  /*17490*/  MUFU.EX2 R132, R167 ;  /* 0x000000a700847308 */ /* 0x0006a20000000800 */
[----:B------:R-:W-:Y:S01]  /*174a0*/  MOV R0, R202 ;  /* 0x000000ca00007202 */ /* 0x000fe20000000f00 */
[----:B------:R-:W-:Y:S01]  /*174b0*/  FADD.FTZ R3, R170, R3 ;  /* 0x00000003aa037221 */ /* 0x000fe20000010000 */
[----:B------:R-:W-:Y:S01]  /*174c0*/  FADD.FTZ R2, R169, R2 ;  /* 0x00000002a9027221 */ /* 0x000fe20000010000 */
[----:B-1----:R-:W-:Y:S01]  /*174d0*/  F2FP.F16.F32.PACK_AB R210, R206, R198 ;  /* 0x000000c6ced2723e */ /* 0x002fe200000000ff */
[----:B------:R-:W-:Y:S01]  /*174e0*/  LDSM.16.MT88.4 R220, [R230+0xf800] ;  /* 0x00f80000e6dc783b */ /* 0x000fe20000004200 */
[----:B------:R-:W-:Y:S02]  /*174f0*/  MOV R164, R176 ;  /* 0x000000b000a47202 */ /* 0x000fe40000000f00 */
[----:B----4-:R-:W-:Y:S02]  /*17500*/  F2FP.F16.F32.PACK_AB R208, R201, R239 ;  /* 0x000000efc9d0723e */ /* 0x010fe400000000ff */
[----:B------:R-:W1:Y:S03]  /*17510*/  MUFU.EX2 R200, R181 ;  /* 0x000000b500c87308 */ /* 0x000e660000000800 */
[----:B------:R-:W-:Y:S01]  /*17520*/  LDSM.16.MT88.4 R160, [R232+0xd800] ;  /* 0x00d80000e8a0783b */ /* 0x000fe20000004200 */
[----:B---3--:R-:W-:Y:S02]  /*17530*/  MOV R167, R173 ;  /* 0x000000ad00a77202 */ /* 0x008fe40000000f00 */
[----:B--2---:R-:W-:Y:S01]  /*17540*/  F2FP.F16.F32.PACK_AB R211, R132, R138 ;  /* 0x0000008a84d3723e */ /* 0x004fe200000000ff */
[-C--:B------:R-:W-:Y:S04]  /*17550*/  HMMA.16816.F32 R100, R140, R148.reuse, R100 ;  /* 0x000000948c64723c */ /* 0x080fe80000001864 */
[----:B------:R3:W5:Y:S04]  /*17560*/  LDL.LU R246, [R1+0xa8] ;  /* 0x0000a80001f67983 */ /* 0x0007680000300800 */
[----:B------:R3:W5:Y:S01]  /*17570*/  LDL.LU R245, [R1+0xa4] ;  /* 0x0000a40001f57983 */ /* 0x0007620000300800 */
[C---:B------:R-:W-:Y:S03]  /*17580*/  HMMA.16816.F32 R104, R144.reuse, R148, R104 ;  /* 0x000000949068723c */ /* 0x040fe60000001868 */
[----:B------:R3:W5:Y:S03]  /*17590*/  LDL.LU R244, [R1+0xa0] ;  /* 0x0000a00001f47983 */ /* 0x0007660000300800 */
[-C--:B------:R-:W-:Y:S01]  /*175a0*/  HMMA.16816.F32 R108, R144, R150.reuse, R108 ;  /* 0x00000096906c723c */ /* 0x080fe2000000186c */
[----:B------:R3:W5:Y:S04]  /*175b0*/  LDL.LU R243, [R1+0x9c] ;  /* 0x00009c0001f37983 */ /* 0x0007680000300800 */
[----:B------:R3:W5:Y:S01]  /*175c0*/  LDL.LU R242, [R1+0x98] ;  /* 0x0000980001f27983 */ /* 0x0007620000300800 */
[C---:B------:R-:W-:Y:S03]  /*175d0*/  HMMA.16816.F32 R112, R140.reuse, R150, R112 ;  /* 0x000000968c70723c */ /* 0x040fe60000001870 */
[----:B------:R-:W2:Y:S08]  /*175e0*/  LDSM.16.MT88.4 R148, [R231+0xe800] ;  /* 0x00e80000e794783b */ /* 0x000eb00000004200 */
[----:B------:R3:W5:Y:S01]  /*175f0*/  LDL.LU R241, [R1+0x94] ;  /* 0x0000940001f17983 */ /* 0x0007620000300800 */
[-C--:B--2---:R-:W-:Y:S06]  /*17600*/  HMMA.16816.F32 R116, R140, R148.reuse, R116 ;  /* 0x000000948c74723c */ /* 0x084fec0000001874 */
[C---:B------:R-:W-:Y:S06]  /*17610*/  HMMA.16816.F32 R120, R144.reuse, R148, R120 ;  /* 0x000000949078723c */ /* 0x040fec0000001878 */
[-C--:B------:R-:W-:Y:S06]  /*17620*/  HMMA.16816.F32 R124, R144, R150.reuse, R124 ;  /* 0x00000096907c723c */ /* 0x080fec000000187c */
[----:B------:R-:W-:Y:S01]  /*17630*/  HMMA.16816.F32 R128, R140, R150, R128 ;  /* 0x000000968c80723c */ /* 0x000fe20000001880 */
[----:B------:R-:W2:Y:S04]  /*17640*/  LDSM.16.MT88.4 R148, [R232+0xd000] ;  /* 0x00d00000e894783b */ /* 0x000ea80000004200 */
[----:B------:R-:W-:Y:S02]  /*17650*/  F2FP.F16.F32.PACK_AB R144, R176, R196 ;  /* 0x000000c4b090723e */ /* 0x000fe400000000ff */
[----:B------:R-:W-:Y:S04]  /*17660*/  F2FP.F16.F32.PACK_AB R140, R194, R184 ;  /* 0x000000b8c28c723e */ /* 0x000fe800000000ff */
[----:B------:R-:W-:Y:S02]  /*17670*/  F2FP.F16.F32.PACK_AB R141, R207, R172 ;  /* 0x000000accf8d723e */ /* 0x000fe400000000ff */
[----:B------:R-:W-:Y:S02]  /*17680*/  F2FP.F16.F32.PACK_AB R142, R185, R188 ;  /* 0x000000bcb98e723e */ /* 0x000fe400000000ff */
[----:B------:R-:W-:Y:S02]  /*17690*/  F2FP.F16.F32.PACK_AB R143, R186, R189 ;  /* 0x000000bdba8f723e */ /* 0x000fe400000000ff */
[----:B------:R-:W-:Y:S02]  /*176a0*/  F2FP.F16.F32.PACK_AB R146, R187, R190 ;  /* 0x000000bebb92723e */ /* 0x000fe400000000ff */
[----:B------:R-:W-:Y:S02]  /*176b0*/  F2FP.F16.F32.PACK_AB R145, R174, R195 ;  /* 0x000000c3ae91723e */ /* 0x000fe400000000ff */
[----:B------:R-:W-:Y:S01]  /*176c0*/  F2FP.F16.F32.PACK_AB R147, R168, R191 ;  /* 0x000000bfa893723e */ /* 0x000fe200000000ff */
        /* <DEDUP_REMOVED lines=38> */
[----:B------:R-:W-:Y:S05]  /*17930*/  HMMA.16816.F32 R128, R140, R158, R128 ;  /* 0x0000009e8c80723c */ /* 0x000fea0000001880 */
[----:B------:R-:W-:Y:S02]  /*17940*/  IMAD.MOV.U32 R147, RZ, RZ, R172 ;  /* 0x000000ffff937224 */ /* 0x000fe400078e00ac */
[----:B------:R-:W-:Y:S04]  /*17950*/  F2FP.F16.F32.PACK_AB R141, R233, R180 ;  /* 0x000000b4e98d723e */ /* 0x000fe800000000ff */
[----:B------:R-:W-:Y:S02]  /*17960*/  F2FP.F16.F32.PACK_AB R140, R203, R167 ;  /* 0x000000a7cb8c723e */ /* 0x000fe400000000ff */
[----:B------:R-:W-:Y:S02]  /*17970*/  F2FP.F16.F32.PACK_AB R142, R204, R200 ;  /* 0x000000c8cc8e723e */ /* 0x000fe400000000ff */
[----:B------:R-:W-:Y:S07]  /*17980*/  F2FP.F16.F32.PACK_AB R143, R205, R199 ;  /* 0x000000c7cd8f723e */ /* 0x000fee00000000ff */
[-C--:B--2---:R-:W-:Y:S01]  /*17990*/  HMMA.16816.F32 R172, R140, R148.reuse, R4 ;  /* 0x000000948cac723c */ /* 0x084fe20000001804 */
[----:B------:R-:W1:Y:S05]  /*179a0*/  LDSM.16.MT88.4 R4, [R231+0xf800] ;  /* 0x00f80000e704783b */ /* 0x000e6a0000004200 */
[C---:B------:R-:W-:Y:S07]  /*179b0*/  HMMA.16816.F32 R176, R208.reuse, R148, R8 ;  /* 0x00000094d0b0723c */ /* 0x040fee0000001808 */
[----:B------:R-:W-:Y:S01]  /*179c0*/  MOV R8, R180 ;  /* 0x000000b400087202 */ /* 0x000fe20000000f00 */
[----:B------:R-:W-:Y:S01]  /*179d0*/  IMAD.MOV.U32 R9, RZ, RZ, R203 ;  /* 0x000000ffff097224 */ /* 0x000fe200078e00cb */
[-C--:B------:R-:W-:Y:S03]  /*179e0*/  HMMA.16816.F32 R180, R208, R150.reuse, R12 ;  /* 0x00000096d0b4723c */ /* 0x080fe6000000180c */
[----:B------:R-:W-:Y:S02]  /*179f0*/  MOV R11, R206 ;  /* 0x000000ce000b7202 */ /* 0x000fe40000000f00 */
[----:B------:R-:W-:Y:S01]  /*17a00*/  MOV R10, R205 ;  /* 0x000000cd000a7202 */ /* 0x000fe20000000f00 */
[C---:B------:R-:W-:Y:S05]  /*17a10*/  HMMA.16816.F32 R156, R140.reuse, R150, R16 ;  /* 0x000000968c9c723c */ /* 0x040fea0000001810 */
[----:B------:R-:W-:Y:S02]  /*17a20*/  MOV R13, R199 ;  /* 0x000000c7000d7202 */ /* 0x000fe40000000f00 */
[----:B------:R-:W-:Y:S02]  /*17a30*/  MOV R16, R168 ;  /* 0x000000a800107202 */ /* 0x000fe40000000f00 */
[-C--:B----4-:R-:W-:Y:S03]  /*17a40*/  HMMA.16816.F32 R168, R140, R152.reuse, R20 ;  /* 0x000000988ca8723c */ /* 0x090fe60000001814 */
        /* <DEDUP_REMOVED lines=8> */
[----:B------:R-:W-:Y:S01]  /*17ad0*/  MOV R19, R201 ;  /* 0x000000c900137202 */ /* 0x000fe20000000f00 */
[----:B------:R-:W-:Y:S01]  /*17ae0*/  IMAD.MOV.U32 R26, RZ, RZ, R190 ;  /* 0x000000ffff1a7224 */ /* 0x000fe200078e00be */
[----:B------:R-:W-:Y:S03]  /*17af0*/  MOV R27, R191 ;  /* 0x000000bf001b7202 */ /* 0x000fe60000000f00 */
[----:B------:R-:W-:Y:S02]  /*17b00*/  MOV R25, R189 ;  /* 0x000000bd00197202 */ /* 0x000fe40000000f00 */
        /* <DEDUP_REMOVED lines=8> */
[-C--:B------:R-:W-:Y:S03]  /*17b90*/  HMMA.16816.F32 R164, R140, R160.reuse, R36 ;  /* 0x000000a08ca4723c */ /* 0x080fe60000001824 */
[----:B------:R-:W-:Y:S02]  /*17ba0*/  MOV R32, R197 ;  /* 0x000000c500207202 */ /* 0x000fe40000000f00 */
[----:B------:R-:W-:Y:S02]  /*17bb0*/  MOV R33, R196 ;  /* 0x000000c400217202 */ /* 0x000fe40000000f00 */
[----:B------:R-:W-:Y:S01]  /*17bc0*/  IMAD.MOV.U32 R38, RZ, RZ, R193 ;  /* 0x000000ffff267224 */ /* 0x000fe200078e00c1 */
[----:B------:R-:W-:Y:S03]  /*17bd0*/  MOV R39, R192 ;  /* 0x000000c000277202 */ /* 0x000fe60000000f00 */
[----:B------:R-:W-:Y:S01]  /*17be0*/  FADD.FTZ R3, R38, R3 ;  /* 0x0000000326037221 */ /* 0x000fe20000010000 */
[----:B------:R-:W-:Y:S02]  /*17bf0*/  MOV R34, R195 ;  /* 0x000000c300227202 */ /* 0x000fe40000000f00 */
[----:B------:R-:W-:Y:S01]  /*17c00*/  MOV R38, R39 ;  /* 0x0000002700267202 */ /* 0x000fe20000000f00 */
[----:B------:R-:W-:Y:S01]  /*17c10*/  FADD.FTZ R3, R236, R3 ;  /* 0x00000003ec037221 */ /* 0x000fe20000010000 */
[----:B------:R-:W-:Y:S02]  /*17c20*/  MOV R35, R194 ;  /* 0x000000c200237202 */ /* 0x000fe40000000f00 */
[C---:B------:R-:W-:Y:S04]  /*17c30*/  HMMA.16816.F32 R192, R208.reuse, R160, R40 ;  /* 0x000000a0d0c0723c */ /* 0x040fe80000001828 */
[----:B------:R-:W-:Y:S02]  /*17c40*/  MOV R39, R32 ;  /* 0x0000002000277202 */ /* 0x000fe40000000f00 */
[-C--:B------:R-:W-:Y:S05]  /*17c50*/  HMMA.16816.F32 R196, R208, R162.reuse, R44 ;  /* 0x000000a2d0c4723c */ /* 0x080fea000000182c */
[----:B------:R-:W-:Y:S01]  /*17c60*/  MOV R28, R207 ;  /* 0x000000cf001c7202 */ /* 0x000fe20000000f00 */
        /* <DEDUP_REMOVED lines=27> */
[----:B------:R-:W-:Y:S01]  /*17e20*/  MOV R23, R16 ;  /* 0x0000001000177202 */ /* 0x000fe20000000f00 */
[----:B------:R-:W-:Y:S01]  /*17e30*/  IMAD.MOV.U32 R16, RZ, RZ, R17 ;  /* 0x000000ffff107224 */ /* 0x000fe200078e0011 */
[----:B------:R-:W-:Y:S01]  /*17e40*/  MOV R36, R38 ;  /* 0x0000002600247202 */ /* 0x000fe20000000f00 */
[----:B------:R-:W-:Y:S01]  /*17e50*/  IMAD.MOV.U32 R38, RZ, RZ, R29 ;  /* 0x000000ffff267224 */ /* 0x000fe200078e001d */
[----:B------:R-:W-:Y:S01]  /*17e60*/  MOV R39, R32 ;  /* 0x0000002000277202 */ /* 0x000fe20000000f00 */
[-C--:B------:R-:W-:Y:S03]  /*17e70*/  HMMA.16816.F32 R92, R208, R222.reuse, R92 ;  /* 0x000000ded05c723c */ /* 0x080fe6000000185c */
[----:B------:R-:W-:Y:S01]  /*17e80*/  MOV R32, R33 ;  /* 0x0000002100207202 */ /* 0x000fe20000000f00 */
[----:B------:R-:W-:Y:S01]  /*17e90*/  FADD.FTZ R0, R0, R36 ;  /* 0x0000002400007221 */ /* 0x000fe20000010000 */
[----:B------:R-:W-:Y:S01]  /*17ea0*/  MOV R17, R18 ;  /* 0x0000001200117202 */ /* 0x000fe20000000f00 */
[C---:B------:R-:W-:Y:S05]  /*17eb0*/  HMMA.16816.F32 R96, R140.reuse, R222, R96 ;  /* 0x000000de8c60723c */ /* 0x040fea0000001860 */
[----:B------:R-:W-:Y:S01]  /*17ec0*/  MOV R33, R34 ;  /* 0x0000002200217202 */ /* 0x000fe20000000f00 */
[-C--:B------:R-:W-:Y:S05]  /*17ed0*/  HMMA.16816.F32 R100, R140, R224.reuse, R100 ;  /* 0x000000e08c64723c */ /* 0x080fea0000001864 */
[----:B------:R-:W-:Y:S01]  /*17ee0*/  MOV R29, R31 ;  /* 0x0000001f001d7202 */ /* 0x000fe20000000f00 */
[C---:B------:R-:W-:Y:S05]  /*17ef0*/  HMMA.16816.F32 R104, R208.reuse, R224, R104 ;  /* 0x000000e0d068723c */ /* 0x040fea0000001868 */
[----:B------:R-:W-:Y:S01]  /*17f00*/  MOV R18, R8 ;  /* 0x0000000800127202 */ /* 0x000fe20000000f00 */
[----:B------:R-:W-:Y:S01]  /*17f10*/  FADD.FTZ R8, R240, R2 ;  /* 0x00000002f0087221 */ /* 0x000fe20000010000 */
[----:B------:R-:W-:Y:S01]  /*17f20*/  MOV R34, R35 ;  /* 0x0000002300227202 */ /* 0x000fe20000000f00 */
[----:B------:R3:W5:Y:S01]  /*17f30*/  LDL.LU R240, [R1+0x90] ;  /* 0x0000900001f07983 */ /* 0x0007620000300800 */
[-C--:B------:R-:W-:Y:S03]  /*17f40*/  HMMA.16816.F32 R108, R208, R226.reuse, R108 ;  /* 0x000000e2d06c723c */ /* 0x080fe6000000186c */
[----:B------:R-:W-:Y:S01]  /*17f50*/  MOV R31, R25 ;  /* 0x00000019001f7202 */ /* 0x000fe20000000f00 */
[----:B------:R-:W-:Y:S01]  /*17f60*/  FADD.FTZ R2, R237, R133 ;  /* 0x00000085ed027221 */ /* 0x000fe20000010000 */
[----:B------:R-:W-:Y:S01]  /*17f70*/  MOV R35, R28 ;  /* 0x0000001c00237202 */ /* 0x000fe20000000f00 */
[----:B------:R-:W-:Y:S01]  /*17f80*/  FADD.FTZ R8, R235, R8 ;  /* 0x00000008eb087221 */ /* 0x000fe20000010000 */
[----:B------:R-:W-:Y:S01]  /*17f90*/  MOV R25, R27 ;  /* 0x0000001b00197202 */ /* 0x000fe20000000f00 */
[C---:B------:R-:W-:Y:S04]  /*17fa0*/  HMMA.16816.F32 R112, R140.reuse, R226, R112 ;  /* 0x000000e28c70723c */ /* 0x040fe80000001870 */
[----:B------:R-:W-:Y:S02]  /*17fb0*/  MOV R28, R30 ;  /* 0x0000001e001c7202 */ /* 0x000fe40000000f00 */
[----:B------:R-:W-:Y:S01]  /*17fc0*/  MOV R27, R21 ;  /* 0x00000015001b7202 */ /* 0x000fe20000000f00 */
[----:B------:R-:W-:Y:S01]  /*17fd0*/  IMAD.MOV.U32 R21, RZ, RZ, R23 ;  /* 0x000000ffff157224 */ /* 0x000fe200078e0017 */
[----:B------:R-:W-:Y:S01]  /*17fe0*/  MOV R30, R24 ;  /* 0x00000018001e7202 */ /* 0x000fe20000000f00 */
[-C--:B-1----:R-:W-:Y:S03]  /*17ff0*/  HMMA.16816.F32 R116, R140, R4.reuse, R116 ;  /* 0x000000048c74723c */ /* 0x082fe60000001874 */
[----:B------:R-:W-:Y:S02]  /*18000*/  MOV R24, R26 ;  /* 0x0000001a00187202 */ /* 0x000fe40000000f00 */
[----:B------:R-:W-:Y:S01]  /*18010*/  MOV R23, R17 ;  /* 0x0000001100177202 */ /* 0x000fe20000000f00 */
[C---:B------:R-:W-:Y:S05]  /*18020*/  HMMA.16816.F32 R120, R208.reuse, R4, R120 ;  /* 0x00000004d078723c */ /* 0x040fea0000001878 */
[----:B------:R-:W-:Y:S01]  /*18030*/  MOV R26, R20 ;  /* 0x00000014001a7202 */ /* 0x000fe20000000f00 */
[-C--:B------:R-:W-:Y:S05]  /*18040*/  HMMA.16816.F32 R124, R208, R6.reuse, R124 ;  /* 0x00000006d07c723c */ /* 0x080fea000000187c */
[----:B------:R-:W-:Y:S01]  /*18050*/  MOV R17, R239 ;  /* 0x000000ef00117202 */ /* 0x000fe20000000f00 */
[----:B------:R-:W-:Y:S01]  /*18060*/  HMMA.16816.F32 R128, R140, R6, R128 ;  /* 0x000000068c80723c */ /* 0x000fe20000001880 */
[----:B------:R3:W5:Y:S04]  /*18070*/  LDL.LU R239, [R1+0x8c] ;  /* 0x00008c0001ef7983 */ /* 0x0007680000300800 */
[----:B------:R-:W-:Y:S02]  /*18080*/  MOV R20, R22 ;  /* 0x0000001600147202 */ /* 0x000fe40000000f00 */
[----:B------:R-:W-:Y:S04]  /*18090*/  MOV R22, R16 ;  /* 0x0000001000167202 */ /* 0x000fe80000000f00 */
[----:B------:R-:W-:Y:S02]  /*180a0*/  MOV R16, R18 ;  /* 0x0000001200107202 */ /* 0x000fe40000000f00 */
[----:B------:R-:W-:Y:S02]  /*180b0*/  MOV R18, R238 ;  /* 0x000000ee00127202 */ /* 0x000fe40000000f00 */
[----:B------:R-:W-:Y:S01]  /*180c0*/  MOV R36, R37 ;  /* 0x0000002500247202 */ /* 0x000fe20000000f00 */
[----:B------:R3:W5:Y:S01]  /*180d0*/  LDL.LU R238, [R1+0x88] ;  /* 0x0000880001ee7983 */ /* 0x0007620000300800 */
[----:B------:R-:W-:Y:S02]  /*180e0*/  MOV R37, R38 ;  /* 0x0000002600257202 */ /* 0x000fe40000000f00 */
[----:B------:R-:W-:Y:S01]  /*180f0*/  MOV R38, R25 ;  /* 0x0000001900267202 */ /* 0x000fe20000000f00 */
[----:B------:R3:W5:Y:S01]  /*18100*/  LDL.LU R237, [R1+0x84] ;  /* 0x0000840001ed7983 */ /* 0x0007620000300800 */
[----:B------:R-:W-:Y:S01]  /*18110*/  MOV R25, R26 ;  /* 0x0000001a00197202 */ /* 0x000fe20000000f00 */
[----:B------:R-:W-:Y:S01]  /*18120*/  IMAD.MOV.U32 R26, RZ, RZ, R27 ;  /* 0x000000ffff1a7224 */ /* 0x000fe200078e001b */
        /* <DEDUP_REMOVED lines=41> */
[----:B------:R-:W-:Y:S02]  /*183c0*/  MOV R140, R134 ;  /* 0x00000086008c7202 */ /* 0x000fe40000000f00 */
[----:B------:R-:W-:Y:S01]  /*183d0*/  FADD.FTZ R0, R25, R9 ;  /* 0x0000000919007221 */ /* 0x000fe20000010000 */
[----:B------:R-:W-:Y:S01]  /*183e0*/  FADD.FTZ R3, R16, R3 ;  /* 0x0000000310037221 */ /* 0x000fe20000010000 */
[----:B------:R-:W-:Y:S02]  /*183f0*/  MOV R133, R136 ;  /* 0x0000008800857202 */ /* 0x000fe40000000f00 */
        /* <DEDUP_REMOVED lines=22> */
.L_x_545:
[----:B-123--:R-:W2:Y:S04]  /*18560*/  LDL.LU R2, [R1+0x24] ;  /* 0x0000240001027983 */ /* 0x00eea80000300800 */
[----:B------:R-:W3:Y:S04]  /*18570*/  LDL.LU R8, [R1+0x28] ;  /* 0x0000280001087983 */ /* 0x000ee80000300800 */
[----:B------:R-:W4:Y:S04]  /*18580*/  LDL.LU R7, [R1+0x48] ;  /* 0x0000480001077983 */ /* 0x000f280000300800 */
[----:B------:R-:W4:Y:S01]  /*18590*/  LDL.LU R6, [R1+0x4c] ;  /* 0x00004c0001067983 */ /* 0x000f220000300800 */
[----:B------:R-:W1:Y:S01]  /*185a0*/  S2UR UR7, SR_CgaCtaId ;  /* 0x00000000000779c3 */ /* 0x000e620000008800 */
[----:B------:R-:W-:Y:S01]  /*185b0*/  UISETP.NE.AND UP0, UPT, UR16, -0x1, UPT ;  /* 0xffffffff1000788c */ /* 0x000fe2000bf05270 */
[----:B------:R-:W-:Y:S01]  /*185c0*/  MOV R67, 0x40 ;  /* 0x0000004000437802 */ /* 0x000fe20000000f00 */
[----:B------:R-:W1:Y:S04]  /*185d0*/  S2R R141, SR_TID.X ;  /* 0x00000000008d7919 */ /* 0x000e680000002100 */
[----:B------:R-:W-:-:S05]  /*185e0*/  PLOP3.LUT P3, PT, PT, PT, UP0, 0x80, 0x0 ;  /* 0x000000000000781c */ /* 0x000fca0003f6f008 */
[----:B------:R-:W-:Y:S02]  /*185f0*/  @UP0 ULDC.64 UR4, c[0x0][0x298] ;  /* 0x0000a60000040ab9 */ /* 0x000fe40000000a00 */
[----:B------:R-:W-:-:S03]  /*18600*/  @UP0 UIMAD.WIDE.U32 UR8, UR16, UR4, URZ ;  /* 0x00000004100802a5 */ /* 0x000fc6000f8e003f */
[----:B------:R-:W-:Y:S01]  /*18610*/  UMOV UR4, 0x400 ;  /* 0x0000040000047882 */ /* 0x000fe20000000000 */
[----:B------:R-:W-:Y:S02]  /*18620*/  @UP0 UIMAD UR6, UR16, UR5, UR9 ;  /* 0x00000005100602a4 */ /* 0x000fe4000f8e0209 */
[----:B-1----:R-:W-:Y:S01]  /*18630*/  ULEA UR7, UR7, UR4, 0x18 ;  /* 0x0000000407077291 */ /* 0x002fe2000f8ec03f */
[----:B------:R-:W-:-:S04]  /*18640*/  SHF.R.S32.HI R10, RZ, 0x1f, R141 ;  /* 0x0000001fff0a7819 */ /* 0x000fc8000001148d */
[----:B------:R-:W-:Y:S01]  /*18650*/  LEA.HI R9, R10, R141, RZ, 0x2 ;  /* 0x0000008d0a097211 */ /* 0x000fe200078f10ff */
[----:B--2---:R-:W1:Y:S04]  /*18660*/  SHFL.BFLY PT, R0, R2, 0x2, 0x1f ;  /* 0x0c401f0002007f89 */ /* 0x004e6800000e0000 */
[----:B---3--:R-:W2:Y:S04]  /*18670*/  SHFL.BFLY PT, R4, R8, 0x2, 0x1f ;  /* 0x0c401f0008047f89 */ /* 0x008ea800000e0000 */
[----:B----4-:R-:W3:Y:S01]  /*18680*/  SHFL.BFLY PT, R3, R7, 0x2, 0x1f ;  /* 0x0c401f0007037f89 */ /* 0x010ee200000e0000 */
[----:B-1----:R-:W-:-:S03]  /*18690*/  FADD.FTZ R0, R0, R2 ;  /* 0x0000000200007221 */ /* 0x002fc60000010000 */
[----:B------:R-:W1:Y:S01]  /*186a0*/  SHFL.BFLY PT, R2, R6, 0x2, 0x1f ;  /* 0x0c401f0006027f89 */ /* 0x000e6200000e0000 */
[----:B--2---:R-:W-:-:S03]  /*186b0*/  FADD.FTZ R4, R4, R8 ;  /* 0x0000000804047221 */ /* 0x004fc60000010000 */
        /* <DEDUP_REMOVED lines=8> */
[--C-:B------:R-:W-:Y:S01]  /*18740*/  SHF.R.S32.HI R5, RZ, 0x2, R9.reuse ;  /* 0x00000002ff057819 */ /* 0x100fe20000011409 */
[----:B---3--:R-:W-:Y:S01]  /*18750*/  FADD.FTZ R133, R4, R8 ;  /* 0x0000000804857221 */ /* 0x008fe20000010000 */
[----:B------:R-:W-:Y:S02]  /*18760*/  FSETP.NE.FTZ.AND P0, PT, R132, RZ, PT ;  /* 0x000000ff8400720b */ /* 0x000fe40003f15000 */
[----:B------:R-:W-:Y:S02]  /*18770*/  SHF.R.S32.HI R8, RZ, 0x1f, R9 ;  /* 0x0000001fff087819 */ /* 0x000fe40000011409 */
[----:B------:R-:W-:-:S02]  /*18780*/  P2R R140, PR, RZ, 0x1 ;  /* 0x00000001ff8c7803 */ /* 0x000fc40000000000 */
[----:B------:R-:W-:-:S07]  /*18790*/  LEA.HI R4, R10, R141, RZ, 0x5 ;  /* 0x0000008d0a047211 */ /* 0x000fce00078f28ff */
[----:B------:R-:W3:Y:S01]  /*187a0*/  @P0 MUFU.RCP R0, R132 ;  /* 0x0000008400000308 */ /* 0x000ee20000001000 */
[----:B------:R-:W-:Y:S01]  /*187b0*/  FSETP.NE.FTZ.AND P0, PT, R133, RZ, PT ;  /* 0x000000ff8500720b */ /* 0x000fe20003f15000 */
[----:B-1----:R-:W-:Y:S01]  /*187c0*/  FADD.FTZ R138, R3, R6 ;  /* 0x00000006038a7221 */ /* 0x002fe20000010000 */
[----:B------:R-:W-:Y:S02]  /*187d0*/  LEA.HI R3, R8, R5, RZ, 0x3 ;  /* 0x0000000508037211 */ /* 0x000fe400078f18ff */
[----:B------:R-:W-:Y:S01]  /*187e0*/  LOP3.LUT R6, R9, 0x3ffffffc, RZ, 0xc0, !PT ;  /* 0x3ffffffc09067812 */ /* 0x000fe200078ec0ff */
[----:B--2---:R-:W-:Y:S01]  /*187f0*/  FADD.FTZ R139, R2, R7 ;  /* 0x00000007028b7221 */ /* 0x004fe20000010000 */
[----:B------:R-:W-:Y:S02]  /*18800*/  LOP3.LUT R2, R3, 0xfffffff8, RZ, 0xc0, !PT ;  /* 0xfffffff803027812 */ /* 0x000fe400078ec0ff */
[----:B------:R-:W-:Y:S02]  /*18810*/  MOV R3, 0x3f800000 ;  /* 0x3f80000000037802 */ /* 0x000fe40000000f00 */
[----:B------:R-:W-:-:S02]  /*18820*/  IADD3 R2, R5, -R2, RZ ;  /* 0x8000000205027210 */ /* 0x000fc40007ffe0ff */
[----:B------:R-:W-:Y:S01]  /*18830*/  IADD3 R6, -R6, R141, RZ ;  /* 0x0000008d06067210 */ /* 0x000fe20007ffe1ff */
        /* <DEDUP_REMOVED lines=32> */
[----:B------:R-:W-:Y:S01]  /*18a40*/  SHF.L.U32 R0, R2, 0x6, RZ ;  /* 0x0000000602007819 */ /* 0x000fe200000006ff */
[----:B------:R-:W1:Y:S01]  /*18a50*/  @P0 MUFU.RCP R3, R133 ;  /* 0x0000008500030308 */ /* 0x000e620000001000 */
[----:B------:R-:W-:-:S02]  /*18a60*/  SHF.R.S32.HI R80, RZ, 0x5, R4 ;  /* 0x00000005ff507819 */ /* 0x000fc40000011404 */
[----:B------:R-:W-:Y:S02]  /*18a70*/  LOP3.LUT R0, R0, 0x1c0, RZ, 0xc0, !PT ;  /* 0x000001c000007812 */ /* 0x000fe400078ec0ff */
[----:B------:R-:W-:Y:S02]  /*18a80*/  LEA R21, R80, R6, 0x9 ;  /* 0x0000000650157211 */ /* 0x000fe400078e48ff */
[----:B------:R-:W-:Y:S02]  /*18a90*/  LEA.HI R0, R0, R0, RZ, 0x1d ;  /* 0x0000000000007211 */ /* 0x000fe400078fe8ff */
[----:B------:R-:W-:Y:S02]  /*18aa0*/  R2P PR, R2, 0x6 ;  /* 0x0000000602007804 */ /* 0x000fe40000000000 */
[----:B------:R-:W-:Y:S02]  /*18ab0*/  LEA R21, R21, R0, 0x1 ;  /* 0x0000000015157211 */ /* 0x000fe400078e08ff */
[----:B------:R-:W-:-:S02]  /*18ac0*/  LOP3.LUT R8, R4, 0xffffffe0, RZ, 0xc0, !PT ;  /* 0xffffffe004087812 */ /* 0x000fc400078ec0ff */
[----:B------:R-:W-:Y:S02]  /*18ad0*/  MOV R81, 0x20 ;  /* 0x0000002000517802 */ /* 0x000fe40000000f00 */
[----:B------:R-:W-:Y:S01]  /*18ae0*/  LEA R21, R21, UR7, 0x1 ;  /* 0x0000000715157c11 */ /* 0x000fe2000f8e08ff */
[C---:B-1----:R-:W-:Y:S01]  /*18af0*/  FMUL.FTZ R174, R3.reuse, R174 ;  /* 0x000000ae03ae7220 */ /* 0x042fe20000410000 */
[----:B------:R-:W-:Y:S01]  /*18b00*/  IADD3 R141, -R8, R141, RZ ;  /* 0x0000008d088d7210 */ /* 0x000fe20007ffe1ff */
[C---:B------:R-:W-:Y:S01]  /*18b10*/  FMUL.FTZ R175, R3.reuse, R175 ;  /* 0x000000af03af7220 */ /* 0x040fe20000410000 */
[C---:B------:R-:W-:Y:S01]  /*18b20*/  FMUL.FTZ R158, R3.reuse, R158 ;  /* 0x0000009e039e7220 */ /* 0x040fe20000410000 */
[C---:B------:R-:W-:Y:S01]  /*18b30*/  FMUL.FTZ R159, R3.reuse, R159 ;  /* 0x0000009f039f7220 */ /* 0x040fe20000410000 */
[C---:B------:R-:W-:Y:S01]  /*18b40*/  FMUL.FTZ R170, R3.reuse, R170 ;  /* 0x000000aa03aa7220 */ /* 0x040fe20000410000 */
[C---:B------:R-:W-:Y:S01]  /*18b50*/  FMUL.FTZ R9, R3.reuse, R171 ;  /* 0x000000ab03097220 */ /* 0x040fe20000410000 */
[----:B------:R-:W-:Y:S01]  /*18b60*/  FMUL.FTZ R154, R3, R154 ;  /* 0x0000009a039a7220 */ /* 0x000fe20000410000 */
[----:B------:R-:W-:-:S02]  /*18b70*/  SEL R81, R81, 0xffffffe0, !P1 ;  /* 0xffffffe051517807 */ /* 0x000fc40004800000 */
[----:B------:R-:W-:Y:S01]  /*18b80*/  SEL R67, R67, 0xffffffc0, !P2 ;  /* 0xffffffc043437807 */ /* 0x000fe20005000000 */
[----:B------:R-:W-:Y:S06]  /*18b90*/  @P3 BRA `(.L_x_549) ;  /* 0x00000000001c3947 */ /* 0x000fec0003800000 */
[----:B------:R-:W1:Y:S01]  /*18ba0*/  S2UR UR7, SR_CTAID.Y ;  /* 0x00000000000779c3 */ /* 0x000e620000002600 */
[----:B------:R-:W-:Y:S01]  /*18bb0*/  ULDC.64 UR4, c[0x0][0x290] ;  /* 0x0000a40000047ab9 */ /* 0x000fe20000000a00 */
[----:B-1----:R-:W-:Y:S02]  /*18bc0*/  USHF.R.S32.HI UR6, URZ, 0x1f, UR7 ;  /* 0x0000001f3f067899 */ /* 0x002fe40008011407 */
[----:B------:R-:W-:Y:S02]  /*18bd0*/  UIMAD.WIDE.U32 UR8, UR7, UR4, URZ ;  /* 0x00000004070872a5 */ /* 0x000fe4000f8e003f */
[----:B------:R-:W-:-:S04]  /*18be0*/  UIMAD UR6, UR6, UR4, URZ ;  /* 0x00000004060672a4 */ /* 0x000fc8000f8e023f */
[----:B------:R-:W-:-:S04]  /*18bf0*/  UIMAD UR6, UR7, UR5, UR6 ;  /* 0x00000005070672a4 */ /* 0x000fc8000f8e0206 */
[----:B------:R-:W-:-:S12]  /*18c00*/  UIADD3 UR6, UR9, UR6, URZ ;  /* 0x0000000609067290 */ /* 0x000fd8000fffe03f */
.L_x_549:
[----:B------:R-:W-:Y:S01]  /*18c10*/  ULDC.U8 UR4, c[0x0][0x3d8] ;  /* 0x0000f60000047ab9 */ /* 0x000fe20000000000 */
[----:B------:R-:W-:Y:S01]  /*18c20*/  ULDC.U8 UR7, c[0x0][0x3d9] ;  /* 0x0000f64000077ab9 */ /* 0x000fe20000000000 */
[----:B------:R-:W-:Y:S01]  /*18c30*/  ISETP.NE.AND P4, PT, RZ, UR4, PT ;  /* 0x00000004ff007c0c */ /* 0x000fe2000bf85270 */
[C---:B------:R-:W-:Y:S01]  /*18c40*/  FMUL.FTZ R6, R3.reuse, R155 ;  /* 0x0000009b03067220 */ /* 0x040fe20000410000 */
[----:B------:R-:W-:Y:S01]  /*18c50*/  LOP3.LUT R2, R2, 0x1, RZ, 0xc0, !PT ;  /* 0x0000000102027812 */ /* 0x000fe200078ec0ff */
[C---:B------:R-:W-:Y:S01]  /*18c60*/  FMUL.FTZ R166, R3.reuse, R166 ;  /* 0x000000a603a67220 */ /* 0x040fe20000410000 */
[----:B------:R-:W-:Y:S01]  /*18c70*/  ISETP.NE.OR P2, PT, RZ, UR7, !P4 ;  /* 0x00000007ff007c0c */ /* 0x000fe2000e745670 */
[C---:B------:R-:W-:Y:S01]  /*18c80*/  FMUL.FTZ R19, R3.reuse, R167 ;  /* 0x000000a703137220 */ /* 0x040fe20000410000 */
[----:B------:R-:W-:Y:S01]  /*18c90*/  FSETP.NE.FTZ.AND P6, PT, R138, RZ, PT ;  /* 0x000000ff8a00720b */ /* 0x000fe20003fd5000 */
[C---:B------:R-:W-:Y:S01]  /*18ca0*/  FMUL.FTZ R150, R3.reuse, R150 ;  /* 0x0000009603967220 */ /* 0x040fe20000410000 */
[----:B------:R-:W-:Y:S01]  /*18cb0*/  ISETP.NE.U32.AND P1, PT, R2, 0x1, PT ;  /* 0x000000010200780c */ /* 0x000fe20003f25070 */
[C---:B------:R-:W-:Y:S01]  /*18cc0*/  FMUL.FTZ R15, R3.reuse, R151 ;  /* 0x00000097030f7220 */ /* 0x040fe20000410000 */
[----:B------:R-:W-:Y:S01]  /*18cd0*/  P2R R101, PR, RZ, 0x40 ;  /* 0x00000040ff657803 */ /* 0x000fe20000000000 */
[----:B------:R-:W-:Y:S01]  /*18ce0*/  FMUL.FTZ R162, R3, R162 ;  /* 0x000000a203a27220 */ /* 0x000fe20000410000 */
[----:B------:R-:W-:-:S02]  /*18cf0*/  PLOP3.LUT P3, PT, PT, PT, PT, 0x8, 0x0 ;  /* 0x000000000000781c */ /* 0x000fc40003f6e170 */
[----:B------:R-:W-:-:S03]  /*18d00*/  CS2R R68, SRZ ;  /* 0x0000000000447805 */ /* 0x000fc6000001ff00 */
[----:B------:R-:W-:Y:S08]  /*18d10*/  @P2 BRA `(.L_x_550) ;  /* 0x00000000001c2947 */ /* 0x000ff00003800000 */
[----:B------:R-:W1:Y:S01]  /*18d20*/  S2UR UR5, SR_CTAID.Y ;  /* 0x00000000000579c3 */ /* 0x000e620000002600 */
[----:B------:R-:W-:Y:S01]  /*18d30*/  ULDC UR4, c[0x0][0x2c4] ;  /* 0x0000b10000047ab9 */ /* 0x000fe20000000800 */
[----:B------:R-:W-:Y:S01]  /*18d40*/  PLOP3.LUT P3, PT, PT, PT, PT, 0x80, 0x0 ;  /* 0x000000000000781c */ /* 0x000fe20003f6f070 */
[----:B-1----:R-:W-:-:S04]  /*18d50*/  @!UP0 UIMAD UR16, UR5, UR4, URZ ;  /* 0x00000004051082a4 */ /* 0x002fc8000f8e023f */
[----:B------:R-:W-:Y:S02]  /*18d60*/  USHF.R.S32.HI UR4, URZ, 0x1f, UR16 ;  /* 0x0000001f3f047899 */ /* 0x000fe40008011410 */
[----:B------:R-:W-:-:S04]  /*18d70*/  IMAD.U32 R68, RZ, RZ, UR16 ;  /* 0x00000010ff447e24 */ /* 0x000fc8000f8e00ff */
[----:B------:R-:W-:-:S07]  /*18d80*/  MOV R69, UR4 ;  /* 0x0000000400457c02 */ /* 0x000fce0008000f00 */
.L_x_550:
[----:B------:R-:W2:Y:S01]  /*18d90*/  LDL R113, [R1+0x8] ;  /* 0x0000080001717983 */ /* 0x000ea20000100800 */
        /* <DEDUP_REMOVED lines=23> */
[----:B------:R-:W-:Y:S01]  /*18f10*/  FMUL.FTZ R59, R3, R131 ;  /* 0x00000083033b7220 */ /* 0x000fe20000410000 */
[C---:B------:R-:W-:Y:S01]  /*18f20*/  IADD3 R20, R21.reuse, -0x10, RZ ;  /* 0xfffffff015147810 */ /* 0x040fe20007ffe0ff */
[----:B------:R-:W-:Y:S01]  /*18f30*/  @P1 VIADD R20, R21, 0x10 ;  /* 0x0000001015141836 */ /* 0x000fe20000000000 */
[----:B------:R-:W-:Y:S01]  /*18f40*/  F2FP.F16.F32.PACK_AB R5, R5, R172 ;  /* 0x000000ac0505723e */ /* 0x000fe200000000ff */
[C---:B-1----:R-:W-:Y:S01]  /*18f50*/  FMUL.FTZ R176, R2.reuse, R176 ;  /* 0x000000b002b07220 */ /* 0x042fe20000410000 */
        /* <DEDUP_REMOVED lines=64> */
[----:B------:R-:W-:Y:S01]  /*19360*/  STS [R21], R5 ;  /* 0x0000000515007388 */ /* 0x000fe20000000800 */
[----:B------:R-:W-:Y:S01]  /*19370*/  ISETP.NE.AND P2, PT, RZ, UR7, PT ;  /* 0x00000007ff007c0c */ /* 0x000fe2000bf45270 */
[----:B------:R-:W1:Y:S01]  /*19380*/  S2UR UR4, SR_CTAID.X ;  /* 0x00000000000479c3 */ /* 0x000e620000002500 */
[----:B------:R-:W-:Y:S01]  /*19390*/  F2FP.F16.F32.PACK_AB R2, R157, R156 ;  /* 0x0000009c9d02723e */ /* 0x000fe200000000ff */
[----:B------:R-:W-:Y:S01]  /*193a0*/  STS [R21+0x400], R4 ;  /* 0x0004000415007388 */ /* 0x000fe20000000800 */
[----:B------:R-:W-:Y:S01]  /*193b0*/  F2FP.F16.F32.PACK_AB R0, R159, R158 ;  /* 0x0000009e9f00723e */ /* 0x000fe200000000ff */
[----:B------:R-:W-:Y:S01]  /*193c0*/  BSSY B0, `(.L_x_551) ;  /* 0x00000f5000007945 */ /* 0x000fe20003800000 */
[----:B------:R-:W-:Y:S01]  /*193d0*/  F2FP.F16.F32.PACK_AB R13, R179, R13 ;  /* 0x0000000db30d723e */ /* 0x000fe200000000ff */
[----:B------:R-:W-:Y:S01]  /*193e0*/  STS [R20], R2 ;  /* 0x0000000214007388 */ /* 0x000fe20000000800 */
        /* <DEDUP_REMOVED lines=13> */
[----:B------:R-:W-:Y:S01]  /*194c0*/  PLOP3.LUT P1, PT, PT, PT, PT, 0x8, 0x0 ;  /* 0x000000000000781c */ /* 0x000fe20003f2e170 */
[----:B------:R-:W-:Y:S01]  /*194d0*/  STS [R20+0x2400], R11 ;  /* 0x0024000b14007388 */ /* 0x000fe20000000800 */
[----:B------:R-:W-:Y:S02]  /*194e0*/  F2FP.F16.F32.PACK_AB R24, R24, R188 ;  /* 0x000000bc1818723e */ /* 0x000fe400000000ff */
[----:B------:R-:W-:Y:S02]  /*194f0*/  F2FP.F16.F32.PACK_AB R23, R191, R23 ;  /* 0x00000017bf17723e */ /* 0x000fe400000000ff */
[----:B------:R-:W-:-:S02]  /*19500*/  @!P2 PLOP3.LUT P1, PT, P4, PT, PT, 0x80, 0x0 ;  /* 0x000000000000a81c */ /* 0x000fc4000272f070 */
[----:B------:R-:W-:Y:S02]  /*19510*/  F2FP.F16.F32.PACK_AB R22, R22, R164 ;  /* 0x000000a41616723e */ /* 0x000fe400000000ff */
[----:B---3--:R-:W-:Y:S02]  /*19520*/  IADD3 R0, R21, R81, RZ ;  /* 0x0000005115007210 */ /* 0x008fe40007ffe0ff */
[----:B------:R-:W-:Y:S01]  /*19530*/  F2FP.F16.F32.PACK_AB R19, R19, R166 ;  /* 0x000000a61313723e */ /* 0x000fe200000000ff */
[----:B----4-:R-:W-:Y:S02]  /*19540*/  IMAD.IADD R13, R81, 0x1, R20 ;  /* 0x00000001510d7824 */ /* 0x010fe400078e0214 */
[----:B------:R3:W-:Y:S01]  /*19550*/  STS [R0], R10 ;  /* 0x0000000a00007388 */ /* 0x0007e20000000800 */
[----:B------:R-:W-:Y:S01]  /*19560*/  F2FP.F16.F32.PACK_AB R16, R16, R148 ;  /* 0x000000941010723e */ /* 0x000fe200000000ff */
[----:B------:R-:W-:Y:S01]  /*19570*/  IMAD.IADD R2, R0, 0x1, R67 ;  /* 0x0000000100027824 */ /* 0x000fe200078e0243 */
[----:B-1----:R-:W-:Y:S01]  /*19580*/  IADD3 R3, R21, R67, RZ ;  /* 0x0000004315037210 */ /* 0x002fe20007ffe0ff */
[----:B------:R-:W-:Y:S01]  /*19590*/  STS [R0+0x400], R9 ;  /* 0x0004000900007388 */ /* 0x000fe20000000800 */
[----:B------:R-:W-:-:S02]  /*195a0*/  F2FP.F16.F32.PACK_AB R15, R15, R150 ;  /* 0x000000960f0f723e */ /* 0x000fc400000000ff */
[----:B------:R-:W-:Y:S01]  /*195b0*/  IADD3 R4, R67, R20, RZ ;  /* 0x0000001443047210 */ /* 0x000fe20007ffe0ff */
[----:B------:R1:W-:Y:S01]  /*195c0*/  STS [R13+0x400], R6 ;  /* 0x000400060d007388 */ /* 0x0003e20000000800 */
[----:B------:R-:W-:Y:S01]  /*195d0*/  F2FP.F16.F32.PACK_AB R18, R18, R192 ;  /* 0x000000c01212723e */ /* 0x000fe200000000ff */
[----:B------:R-:W4:Y:S01]  /*195e0*/  @P0 LDC R12, c[0x0][0x2e8] ;  /* 0x0000ba00ff0c0b82 */ /* 0x000f220000000800 */
        /* <DEDUP_REMOVED lines=11> */
[----:B------:R-:W-:Y:S01]  /*196a0*/  IADD3 R5, R13, R67, RZ ;  /* 0x000000430d057210 */ /* 0x000fe20007ffe0ff */
[----:B---3--:R-:W3:Y:S01]  /*196b0*/  @!P2 LDC R10, c[0x0][0x270] ;  /* 0x00009c00ff0aab82 */ /* 0x008ee20000000800 */
[----:B------:R-:W-:Y:S01]  /*196c0*/  F2FP.F16.F32.PACK_AB R42, R42, R200 ;  /* 0x000000c82a2a723e */ /* 0x000fe200000000ff */
[----:B------:R-:W-:Y:S01]  /*196d0*/  STS [R13+0x2400], R23 ;  /* 0x002400170d007388 */ /* 0x000fe20000000800 */
[----:B------:R-:W-:-:S02]  /*196e0*/  F2FP.F16.F32.PACK_AB R41, R203, R41 ;  /* 0x00000029cb29723e */ /* 0x000fc400000000ff */
[----:B------:R-:W-:Y:S01]  /*196f0*/  F2FP.F16.F32.PACK_AB R38, R38, R204 ;  /* 0x000000cc2626723e */ /* 0x000fe200000000ff */
[----:B------:R-:W-:Y:S01]  /*19700*/  STS [R3], R22 ;  /* 0x0000001603007388 */ /* 0x000fe20000000800 */
[----:B------:R-:W-:Y:S01]  /*19710*/  F2FP.F16.F32.PACK_AB R37, R207, R37 ;  /* 0x00000025cf25723e */ /* 0x000fe200000000ff */
[----:B-1----:R-:W1:Y:S01]  /*19720*/  @!P2 LDC R6, c[0x0][0x2c4] ;  /* 0x0000b100ff06ab82 */ /* 0x002e620000000800 */
[----:B------:R-:W-:Y:S01]  /*19730*/  F2FP.F16.F32.PACK_AB R36, R36, R26 ;  /* 0x0000001a2424723e */ /* 0x000fe200000000ff */
[----:B------:R-:W-:Y:S01]  /*19740*/  STS [R3+0x400], R19 ;  /* 0x0004001303007388 */ /* 0x000fe20000000800 */
[----:B------:R-:W-:Y:S02]  /*19750*/  F2FP.F16.F32.PACK_AB R35, R35, R70 ;  /* 0x000000462323723e */ /* 0x000fe400000000ff */
[----:B------:R-:W-:Y:S01]  /*19760*/  F2FP.F16.F32.PACK_AB R32, R32, R28 ;  /* 0x0000001c2020723e */ /* 0x000fe200000000ff */
[----:B------:R4:W-:Y:S01]  /*19770*/  STS [R4], R16 ;  /* 0x0000001004007388 */ /* 0x0009e20000000800 */
[----:B------:R-:W-:Y:S01]  /*19780*/  F2FP.F16.F32.PACK_AB R31, R31, R82 ;  /* 0x000000521f1f723e */ /* 0x000fe200000000ff */
[----:B------:R-:W3:Y:S01]  /*19790*/  @P2 LDC.64 R8, c[0x0][0x2c0] ;  /* 0x0000b000ff082b82 */ /* 0x000ee20000000a00 */
[----:B------:R-:W-:Y:S01]  /*197a0*/  F2FP.F16.F32.PACK_AB R34, R34, R72 ;  /* 0x000000482222723e */ /* 0x000fe200000000ff */
[----:B------:R4:W-:Y:S01]  /*197b0*/  STS [R4+0x400], R15 ;  /* 0x0004000f04007388 */ /* 0x0009e20000000800 */
[----:B------:R-:W-:Y:S01]  /*197c0*/  F2FP.F16.F32.PACK_AB R33, R75, R33 ;  /* 0x000000214b21723e */ /* 0x000fe200000000ff */
[----:B------:R-:W-:Y:S01]  /*197d0*/  @P5 MUFU.LG2 R14, R139 ;  /* 0x0000008b000e5308 */ /* 0x000fe20000000c00 */
[----:B------:R-:W-:Y:S01]  /*197e0*/  F2FP.F16.F32.PACK_AB R30, R30, R76 ;  /* 0x0000004c1e1e723e */ /* 0x000fe200000000ff */
[----:B------:R3:W-:Y:S01]  /*197f0*/  STS [R3+0x2000], R18 ;  /* 0x0020001203007388 */ /* 0x0007e20000000800 */
[----:B------:R-:W-:Y:S01]  /*19800*/  F2FP.F16.F32.PACK_AB R29, R79, R29 ;  /* 0x0000001d4f1d723e */ /* 0x000fe200000000ff */
[----:B------:R-:W2:Y:S01]  /*19810*/  @P2 LDC R7, c[0x0][0x2c0] ;  /* 0x0000b000ff072b82 */ /* 0x000ea20000000800 */
[----:B------:R-:W-:Y:S01]  /*19820*/  F2FP.F16.F32.PACK_AB R28, R85, R84 ;  /* 0x00000054551c723e */ /* 0x000fe200000000ff */
        /* <DEDUP_REMOVED lines=12> */
[----:B----4-:R-:W4:Y:S01]  /*198f0*/  @P5 LDC R16, c[0x0][0x2e8] ;  /* 0x0000ba00ff105b82 */ /* 0x010f220000000800 */
[----:B------:R-:W-:Y:S01]  /*19900*/  F2FP.F16.F32.PACK_AB R56, R56, R100 ;  /* 0x000000643838723e */ /* 0x000fe200000000ff */
[----:B------:R-:W-:Y:S01]  /*19910*/  STS [R2+0x400], R43 ;  /* 0x0004002b02007388 */ /* 0x000fe20000000800 */
[----:B------:R-:W-:-:S02]  /*19920*/  F2FP.F16.F32.PACK_AB R55, R55, R102 ;  /* 0x000000663737723e */ /* 0x000fc400000000ff */
[----:B------:R-:W-:Y:S01]  /*19930*/  F2FP.F16.F32.PACK_AB R52, R52, R112 ;  /* 0x000000703434723e */ /* 0x000fe200000000ff */
[----:B------:R-:W4:Y:S01]  /*19940*/  S2R R11, SR_CTAID.Y ;  /* 0x00000000000b7919 */ /* 0x000f220000002600 */
[----:B------:R-:W-:Y:S01]  /*19950*/  F2FP.F16.F32.PACK_AB R51, R51, R114 ;  /* 0x000000723333723e */ /* 0x000fe200000000ff */
[----:B------:R-:W-:Y:S01]  /*19960*/  @!P2 IMAD.MOV.U32 R7, RZ, RZ, 0x1 ;  /* 0x00000001ff07a424 */ /* 0x000fe200078e00ff */
[----:B------:R-:W-:Y:S01]  /*19970*/  F2FP.F16.F32.PACK_AB R54, R54, R104 ;  /* 0x000000683636723e */ /* 0x000fe200000000ff */
[----:B------:R-:W-:Y:S01]  /*19980*/  STS [R5], R40 ;  /* 0x0000002805007388 */ /* 0x000fe20000000800 */
[----:B------:R-:W-:Y:S01]  /*19990*/  F2FP.F16.F32.PACK_AB R53, R107, R53 ;  /* 0x000000356b35723e */ /* 0x000fe200000000ff */
[----:B------:R-:W2:Y:S01]  /*199a0*/  @P6 LDC R15, c[0x0][0x2e8] ;  /* 0x0000ba00ff0f6b82 */ /* 0x000ea20000000800 */
        /* <DEDUP_REMOVED lines=15> */
[----:B------:R-:W-:Y:S01]  /*19aa0*/  ISETP.NE.AND P4, PT, R140, RZ, PT ;  /* 0x000000ff8c00720c */ /* 0x000fe20003f85270 */
[----:B------:R-:W-:Y:S01]  /*19ab0*/  STS [R21+0x4000], R36 ;  /* 0x0040002415007388 */ /* 0x000fe20000000800 */
[----:B------:R-:W-:Y:S02]  /*19ac0*/  MOV R23, 0x7f800000 ;  /* 0x7f80000000177802 */ /* 0x000fe40000000f00 */
[----:B------:R-:W-:Y:S01]  /*19ad0*/  MOV R22, 0x7f800000 ;  /* 0x7f80000000167802 */ /* 0x000fe20000000f00 */
[----:B------:R-:W-:Y:S01]  /*19ae0*/  STS [R21+0x4400], R35 ;  /* 0x0044002315007388 */ /* 0x000fe20000000800 */
[----:B---3--:R-:W-:-:S03]  /*19af0*/  MOV R18, 0x7f800000 ;  /* 0x7f80000000127802 */ /* 0x008fc60000000f00 */
        /* <DEDUP_REMOVED lines=8> */
[----:B------:R1:W-:Y:S04]  /*19b80*/  STS [R13+0x4000], R26 ;  /* 0x0040001a0d007388 */ /* 0x0003e80000000800 */
[----:B------:R-:W-:Y:S04]  /*19b90*/  STS [R13+0x4400], R25 ;  /* 0x004400190d007388 */ /* 0x000fe80000000800 */
[----:B------:R-:W-:Y:S04]  /*19ba0*/  STS [R0+0x6000], R48 ;  /* 0x0060003000007388 */ /* 0x000fe80000000800 */
[----:B------:R4:W-:Y:S01]  /*19bb0*/  STS [R0+0x6400], R47 ;  /* 0x0064002f00007388 */ /* 0x0009e20000000800 */
[----:B---3--:R-:W-:-:S03]  /*19bc0*/  MOV R20, 0x7f800000 ;  /* 0x7f80000000147802 */ /* 0x008fc60000000f00 */
[----:B------:R-:W-:Y:S04]  /*19bd0*/  STS [R13+0x6000], R58 ;  /* 0x0060003a0d007388 */ /* 0x000fe80000000800 */
[----:B------:R3:W-:Y:S04]  /*19be0*/  STS [R13+0x6400], R57 ;  /* 0x006400390d007388 */ /* 0x0007e80000000800 */
[----:B------:R-:W-:Y:S01]  /*19bf0*/  STS [R3+0x4000], R56 ;  /* 0x0040003803007388 */ /* 0x000fe20000000800 */
[----:B-1----:R-:W1:Y:S03]  /*19c00*/  S2R R26, SR_CTAID.Z ;  /* 0x00000000001a7919 */ /* 0x002e660000002700 */
[----:B------:R-:W-:Y:S04]  /*19c10*/  STS [R3+0x4400], R55 ;  /* 0x0044003703007388 */ /* 0x000fe80000000800 */
[----:B------:R-:W-:Y:S01]  /*19c20*/  STS [R4+0x4000], R52 ;  /* 0x0040003404007388 */ /* 0x000fe20000000800 */
[----:B----4-:R-:W-:Y:S01]  /*19c30*/  @P2 IMAD R0, R9, R8, RZ ;  /* 0x0000000809002224 */ /* 0x010fe200078e02ff */
[----:B------:R-:W-:Y:S01]  /*19c40*/  @!P2 MOV R0, R6 ;  /* 0x000000060000a202 */ /* 0x000fe20000000f00 */
[----:B------:R-:W4:Y:S01]  /*19c50*/  @P0 MUFU.LG2 R9, R133 ;  /* 0x0000008500090308 */ /* 0x000f220000000c00 */
[----:B------:R-:W-:Y:S01]  /*19c60*/  STS [R4+0x4400], R51 ;  /* 0x0044003304007388 */ /* 0x000fe20000000800 */
[----:B------:R-:W2:Y:S01]  /*19c70*/  S2R R17, SR_TID.X ;  /* 0x0000000000117919 */ /* 0x000ea20000002100 */
[----:B---3--:R-:W3:Y:S05]  /*19c80*/  @P4 LDC R13, c[0x0][0x2e8] ;  /* 0x0000ba00ff0d4b82 */ /* 0x008eea0000000800 */
[----:B------:R-:W-:Y:S01]  /*19c90*/  @P6 MUFU.LG2 R8, R138 ;  /* 0x0000008a00086308 */ /* 0x000fe20000000c00 */
[----:B------:R-:W-:Y:S01]  /*19ca0*/  STS [R3+0x6000], R54 ;  /* 0x0060003603007388 */ /* 0x000fe20000000800 */
[----:B------:R-:W-:-:S03]  /*19cb0*/  LOP3.LUT P6, RZ, R141, 0x3, RZ, 0xc0, !PT ;  /* 0x000000038dff7812 */ /* 0x000fc600078cc0ff */
[----:B------:R4:W-:Y:S04]  /*19cc0*/  STS [R3+0x6400], R53 ;  /* 0x0064003503007388 */ /* 0x0009e80000000800 */
[----:B------:R-:W-:Y:S04]  /*19cd0*/  STS [R4+0x6000], R50 ;  /* 0x0060003204007388 */ /* 0x000fe80000000800 */
[----:B------:R1:W-:Y:S04]  /*19ce0*/  STS [R4+0x6400], R49 ;  /* 0x0064003104007388 */ /* 0x0003e80000000800 */
[----:B------:R-:W-:Y:S04]  /*19cf0*/  STS [R2+0x4000], R64 ;  /* 0x0040004002007388 */ /* 0x000fe80000000800 */
[----:B------:R-:W-:Y:S04]  /*19d00*/  STS [R2+0x4400], R63 ;  /* 0x0044003f02007388 */ /* 0x000fe80000000800 */
[----:B------:R-:W-:Y:S04]  /*19d10*/  STS [R5+0x4000], R60 ;  /* 0x0040003c05007388 */ /* 0x000fe80000000800 */
[----:B------:R-:W-:Y:S01]  /*19d20*/  STS [R5+0x4400], R59 ;  /* 0x0044003b05007388 */ /* 0x000fe20000000800 */
[----:B----4-:R-:W-:Y:S01]  /*19d30*/  @P2 MOV R3, 0x1 ;  /* 0x0000000100032802 */ /* 0x010fe20000000f00 */
[----:B------:R-:W-:-:S02]  /*19d40*/  @!P2 IMAD R3, R6, R10, RZ ;  /* 0x0000000a0603a224 */ /* 0x000fc400078e02ff */
[----:B------:R-:W-:Y:S04]  /*19d50*/  STS [R2+0x6000], R62 ;  /* 0x0060003e02007388 */ /* 0x000fe80000000800 */
[----:B------:R4:W-:Y:S01]  /*19d60*/  STS [R2+0x6400], R61 ;  /* 0x0064003d02007388 */ /* 0x0009e20000000800 */
[----:B-1----:R-:W1:Y:S03]  /*19d70*/  @P4 MUFU.LG2 R4, R132 ;  /* 0x0000008400044308 */ /* 0x002e660000000c00 */
[----:B------:R-:W-:Y:S04]  /*19d80*/  STS [R5+0x6000], R65 ;  /* 0x0060004105007388 */ /* 0x000fe80000000800 */
[----:B------:R3:W-:Y:S01]  /*19d90*/  STS [R5+0x6400], R66 ;  /* 0x0064004205007388 */ /* 0x0007e20000000800 */
[----:B------:R-:W-:Y:S01]  /*19da0*/  BAR.SYNC.DEFER_BLOCKING 0x0 ;  /* 0x0000000000007b1d */ /* 0x000fe20000010000 */
[----:B----4-:R-:W-:Y:S01]  /*19db0*/  IMAD R2, R11, R3, RZ ;  /* 0x000000030b027224 */ /* 0x010fe200078e02ff */
[----:B--2---:R-:W-:Y:S01]  /*19dc0*/  SHF.R.S32.HI R11, RZ, 0x1f, R17 ;  /* 0x0000001fff0b7819 */ /* 0x004fe20000011411 */
[----:B------:R-:W-:-:S03]  /*19dd0*/  IMAD R3, R7, UR4, RZ ;  /* 0x0000000407037c24 */ /* 0x000fc6000f8e02ff */
[----:B------:R-:W-:Y:S02]  /*19de0*/  SEL R2, R2, RZ, !P3 ;  /* 0x000000ff02027207 */ /* 0x000fe40005800000 */
[----:B------:R-:W-:Y:S02]  /*19df0*/  SHF.L.U32 R3, R3, 0x7, RZ ;  /* 0x0000000703037819 */ /* 0x000fe400000006ff */
[----:B------:R-:W-:Y:S01]  /*19e00*/  LEA.HI R11, R11, R17, RZ, 0x3 ;  /* 0x000000110b0b7211 */ /* 0x000fe200078f18ff */
[----:B------:R-:W-:Y:S01]  /*19e10*/  IMAD R0, R26, R0, R2 ;  /* 0x000000001a007224 */ /* 0x000fe200078e0202 */
[----:B------:R2:W4:Y:S01]  /*19e20*/  LDS.128 R32, [R113+0x3800] ;  /* 0x0038000071207984 */ /* 0x0005220000000c00 */
[----:B------:R-:W-:Y:S02]  /*19e30*/  SHF.R.S32.HI R6, RZ, 0x1f, R3 ;  /* 0x0000001fff067819 */ /* 0x000fe40000011403 */
[----:B------:R-:W-:Y:S01]  /*19e40*/  SHF.R.S32.HI R10, RZ, 0x3, R11 ;  /* 0x00000003ff0a7819 */ /* 0x000fe2000001140b */
[----:B------:R2:W2:Y:S01]  /*19e50*/  LDS.128 R28, [R113+0x7800] ;  /* 0x00780000711c7984 */ /* 0x0004a20000000c00 */
[--C-:B---3--:R-:W-:Y:S01]  /*19e60*/  IADD3 R5, P2, P1, R3, R68, R0.reuse ;  /* 0x0000004403057210 */ /* 0x108fe2000795e000 */
[----:B------:R-:W-:Y:S01]  /*19e70*/  @P0 FMUL.FTZ R3, R9, 0.69314718246459960938 ;  /* 0x3f31721809030820 */ /* 0x000fe20000410000 */
[----:B------:R-:W-:Y:S01]  /*19e80*/  SHF.R.S32.HI R2, RZ, 0x1f, R0 ;  /* 0x0000001fff027819 */ /* 0x000fe20000011400 */
[----:B------:R-:W-:-:S02]  /*19e90*/  VIADD R0, R10, 0x10 ;  /* 0x000000100a007836 */ /* 0x000fc40000000000 */
[----:B------:R-:W-:Y:S01]  /*19ea0*/  @P0 FFMA.FTZ R23, R136, R12, R3 ;  /* 0x0000000c88170223 */ /* 0x000fe20000010003 */
[----:B------:R-:W-:Y:S01]  /*19eb0*/  IADD3.X R6, R6, R69, R2, P2, P1 ;  /* 0x0000004506067210 */ /* 0x000fe200017e2402 */
[----:B------:R-:W-:Y:S01]  /*19ec0*/  VIADD R2, R10, 0x20 ;  /* 0x000000200a027836 */ /* 0x000fe20000000000 */
[----:B------:R-:W-:Y:S02]  /*19ed0*/  ISETP.NE.AND P1, PT, R140, RZ, PT ;  /* 0x000000ff8c00720c */ /* 0x000fe40003f25270 */
[----:B------:R-:W-:Y:S02]  /*19ee0*/  ISETP.NE.AND P0, PT, R101, RZ, PT ;  /* 0x000000ff6500720c */ /* 0x000fe40003f05270 */
[----:B------:R-:W-:Y:S02]  /*19ef0*/  ISETP.GE.AND P4, PT, R0, UR12, PT ;  /* 0x0000000c00007c0c */ /* 0x000fe4000bf86270 */
[----:B------:R-:W-:Y:S02]  /*19f00*/  IADD3 R0, R10, 0x30, RZ ;  /* 0x000000300a007810 */ /* 0x000fe40007ffe0ff */
[----:B------:R-:W-:-:S02]  /*19f10*/  ISETP.GE.AND P3, PT, R2, UR12, PT ;  /* 0x0000000c02007c0c */ /* 0x000fc4000bf66270 */
[----:B------:R-:W-:Y:S01]  /*19f20*/  ISETP.GE.AND P2, PT, R0, UR12, PT ;  /* 0x0000000c00007c0c */ /* 0x000fe2000bf46270 */
[C---:B------:R-:W-:Y:S01]  /*19f30*/  VIADD R0, R10.reuse, 0x50 ;  /* 0x000000500a007836 */ /* 0x040fe20000000000 */
[----:B------:R-:W-:Y:S01]  /*19f40*/  IADD3 R2, R10, 0x40, RZ ;  /* 0x000000400a027810 */ /* 0x000fe20007ffe0ff */
[----:B-1----:R-:W-:Y:S01]  /*19f50*/  @P1 FMUL.FTZ R4, R4, 0.69314718246459960938 ;  /* 0x3f31721804041820 */ /* 0x002fe20000410000 */
[----:B------:R-:W-:-:S03]  /*19f60*/  LOP3.LUT R3, R11, 0xfffffff8, RZ, 0xc0, !PT ;  /* 0xfffffff80b037812 */ /* 0x000fc600078ec0ff */
[----:B------:R-:W-:Y:S01]  /*19f70*/  @P1 FFMA.FTZ R22, R137, R13, R4 ;  /* 0x0000000d89161223 */ /* 0x000fe20000010004 */
[----:B------:R-:W-:Y:S01]  /*19f80*/  @P0 FMUL.FTZ R4, R8, 0.69314718246459960938 ;  /* 0x3f31721808040820 */ /* 0x000fe20000410000 */
[----:B------:R-:W-:Y:S01]  /*19f90*/  ISETP.GE.AND P1, PT, R2, UR12, PT ;  /* 0x0000000c02007c0c */ /* 0x000fe2000bf26270 */
[----:B------:R-:W-:Y:S02]  /*19fa0*/  @P5 FMUL.FTZ R2, R14, 0.69314718246459960938 ;  /* 0x3f3172180e025820 */ /* 0x000fe40000410000 */
[----:B-----5:R-:W-:Y:S01]  /*19fb0*/  @P0 FFMA.FTZ R20, R135, R15, R4 ;  /* 0x0000000f87140223 */ /* 0x020fe20000010004 */
[----:B------:R-:W-:Y:S01]  /*19fc0*/  ISETP.GE.AND P0, PT, R0, UR12, PT ;  /* 0x0000000c00007c0c */ /* 0x000fe2000bf06270 */
[----:B------:R-:W-:Y:S01]  /*19fd0*/  @P5 FFMA.FTZ R18, R134, R16, R2 ;  /* 0x0000001086125223 */ /* 0x000fe20000010002 */
[----:B------:R-:W-:-:S04]  /*19fe0*/  IADD3 R0, -R3, R17, RZ ;  /* 0x0000001103007210 */ /* 0x000fc80007ffe1ff */
[----:B------:R-:W-:Y:S01]  /*19ff0*/  SHF.L.U32 R17, R0, 0x3, RZ ;  /* 0x0000000300117819 */ /* 0x000fe200000006ff */
[----:B----4-:R-:W-:Y:S06]  /*1a000*/  @P6 BRA `(.L_x_552) ;  /* 0x0000000000c06947 */ /* 0x010fec0003800000 */
[----:B------:R-:W3:Y:S01]  /*1a010*/  LDL.LU R117, [R1+0x50] ;  /* 0x0000500001757983 */ /* 0x000ee20000300800 */
[----:B------:R-:W-:Y:S02]  /*1a020*/  SHF.R.S32.HI R0, RZ, 0x1f, R80 ;  /* 0x0000001fff007819 */ /* 0x000fe40000011450 */
[----:B------:R-:W-:Y:S02]  /*1a030*/  P2R R25, PR, RZ, 0x2 ;  /* 0x00000002ff197803 */ /* 0x000fe40000000000 */
[----:B------:R-:W-:Y:S02]  /*1a040*/  LEA.HI R0, R0, R80, RZ, 0x2 ;  /* 0x0000005000007211 */ /* 0x000fe400078f10ff */
[----:B------:R-:W-:Y:S02]  /*1a050*/  P2R R24, PR, RZ, 0x1 ;  /* 0x00000001ff187803 */ /* 0x000fe40000000000 */
[----:B------:R-:W-:Y:S02]  /*1a060*/  LOP3.LUT R0, R0, 0xffffffc, RZ, 0xc0, !PT ;  /* 0x0ffffffc00007812 */ /* 0x000fe400078ec0ff */
[----:B------:R-:W-:-:S03]  /*1a070*/  P2R R21, PR, RZ, 0x4 ;  /* 0x00000004ff157803 */ /* 0x000fc60000000000 */
[----:B------:R-:W-:-:S04]  /*1a080*/  IMAD.IADD R0, R80, 0x1, -R0 ;  /* 0x0000000150007824 */ /* 0x000fc800078e0a00 */
[----:B---3--:R-:W-:-:S04]  /*1a090*/  IMAD R2, R0, 0x10, R117 ;  /* 0x0000001000027824 */ /* 0x008fc800078e0275 */
        /* <DEDUP_REMOVED lines=39> */
.L_x_552:
[----:B------:R-:W-:Y:S05]  /*1a310*/  BSYNC B0 ;  /* 0x0000000000007941 */ /* 0x000fea0003800000 */
.L_x_551:
[----:B---3--:R-:W-:Y:S01]  /*1a320*/  SHF.R.S32.HI R3, RZ, 0x1f, R17 ;  /* 0x0000001fff037819 */ /* 0x008fe20000011411 */
[----:B------:R-:W-:Y:S01]  /*1a330*/  IMAD.U32 R6, RZ, RZ, UR17 ;  /* 0x00000011ff067e24 */ /* 0x000fe2000f8e00ff */
[----:B------:R-:W-:Y:S01]  /*1a340*/  IADD3 R2, P5, R17, UR8, RZ ;  /* 0x0000000811027c10 */ /* 0x000fe2000ffbe0ff */
[C---:B------:R-:W-:Y:S01]  /*1a350*/  VIADD R0, R10.reuse, 0x60 ;  /* 0x000000600a007836 */ /* 0x040fe20000000000 */
[--C-:B------:R-:W-:Y:S01]  /*1a360*/  SHF.R.S32.HI R11, RZ, 0x1f, R10.reuse ;  /* 0x0000001fff0b7819 */ /* 0x100fe2000001140a */
[----:B------:R1:W3:Y:S01]  /*1a370*/  LDS.128 R12, [R113] ;  /* 0x00000000710c7984 */ /* 0x0002e20000000c00 */
[----:B------:R-:W-:Y:S01]  /*1a380*/  IADD3.X R3, R3, UR6, RZ, P5, !PT ;  /* 0x0000000603037c10 */ /* 0x000fe2000affe4ff */
[----:B------:R-:W-:Y:S01]  /*1a390*/  ULDC.64 UR4, c[0x0][0x2a0] ;  /* 0x0000a80000047ab9 */ /* 0x000fe20000000a00 */
[----:B------:R-:W-:Y:S01]  /*1a3a0*/  ISETP.GE.AND P5, PT, R10, UR12, PT ;  /* 0x0000000c0a007c0c */ /* 0x000fe2000bfa6270 */
[----:B------:R-:W-:Y:S01]  /*1a3b0*/  IMAD.WIDE R6, R6, 0x80, R10 ;  /* 0x0000008006067825 */ /* 0x000fe200078e020a */
[----:B------:R-:W-:Y:S01]  /*1a3c0*/  IADD3 R20, R10, 0x70, RZ ;  /* 0x000000700a147810 */ /* 0x000fe20007ffe0ff */
[----:B------:R-:W-:Y:S01]  /*1a3d0*/  BSSY B0, `(.L_x_553) ;  /* 0x0000014000007945 */ /* 0x000fe20003800000 */
[----:B------:R1:W4:Y:S01]  /*1a3e0*/  LDS.128 R8, [R113+0x4000] ;  /* 0x0040000071087984 */ /* 0x0003220000000c00 */
[----:B------:R-:W-:Y:S01]  /*1a3f0*/  SHF.R.S32.HI R4, RZ, 0x1f, R26 ;  /* 0x0000001fff047819 */ /* 0x000fe2000001141a */
[----:B------:R-:W-:Y:S01]  /*1a400*/  IMAD.WIDE.U32 R18, R26, UR4, R2 ;  /* 0x000000041a127c25 */ /* 0x000fe2000f8e0002 */
[----:B------:R-:W-:-:S03]  /*1a410*/  ISETP.GE.AND P6, PT, R0, UR12, PT ;  /* 0x0000000c00007c0c */ /* 0x000fc6000bfc6270 */
[----:B------:R-:W-:-:S04]  /*1a420*/  IMAD R0, R4, UR4, RZ ;  /* 0x0000000404007c24 */ /* 0x000fc8000f8e02ff */
[----:B------:R-:W-:-:S04]  /*1a430*/  IMAD R0, R26, UR5, R0 ;  /* 0x000000051a007c24 */ /* 0x000fc8000f8e0200 */
        /* <DEDUP_REMOVED lines=12> */
[----:B----4-:R3:W-:Y:S02]  /*1a500*/  STG.E.128 desc[UR20][R4.64+0x80], R8 ;  /* 0x0000800804007986 */ /* 0x0107e4000c101d14 */
.L_x_554:
[----:B------:R-:W-:Y:S05]  /*1a510*/  BSYNC B0 ;  /* 0x0000000000007941 */ /* 0x000fea0003800000 */
.L_x_553:
[----:B---3--:R3:W1:Y:S01]  /*1a520*/  LDS.128 R12, [R113+0x800] ;  /* 0x00080000710c7984 */ /* 0x0086620000000c00 */
[----:B------:R-:W-:Y:S01]  /*1a530*/  BSSY B0, `(.L_x_555) ;  /* 0x0000012000007945 */ /* 0x000fe20003800000 */
[----:B------:R-:W-:Y:S02]  /*1a540*/  ISETP.GE.AND P5, PT, R20, UR12, PT ;  /* 0x0000000c14007c0c */ /* 0x000fe4000bfa6270 */
[----:B----4-:R3:W4:Y:S01]  /*1a550*/  LDS.128 R8, [R113+0x4800] ;  /* 0x0048000071087984 */ /* 0x0107220000000c00 */
        /* <DEDUP_REMOVED lines=14> */
[----:B----4-:R1:W-:Y:S02]  /*1a640*/  STG.E.128 desc[UR20][R4.64+0x80], R8 ;  /* 0x0000800804007986 */ /* 0x0103e4000c101d14 */
.L_x_556:
[----:B------:R-:W-:Y:S05]  /*1a650*/  BSYNC B0 ;  /* 0x0000000000007941 */ /* 0x000fea0003800000 */
.L_x_555:
[----:B-1----:R1:W1:Y:S01]  /*1a660*/  LDS.128 R12, [R113+0x1000] ;  /* 0x00100000710c7984 */ /* 0x0022620000000c00 */
[----:B------:R-:W-:Y:S03]  /*1a670*/  BSSY B0, `(.L_x_557) ;  /* 0x0000011000007945 */ /* 0x000fe60003800000 */
[----:B----4-:R4:W1:Y:S01]  /*1a680*/  LDS.128 R8, [R113+0x5000] ;  /* 0x0050000071087984 */ /* 0x0108620000000c00 */
        /* <DEDUP_REMOVED lines=15> */
.L_x_558:
[----:B------:R-:W-:Y:S05]  /*1a780*/  BSYNC B0 ;  /* 0x0000000000007941 */ /* 0x000fea0003800000 */
.L_x_557:
        /* <DEDUP_REMOVED lines=18> */
.L_x_560:
[----:B------:R-:W-:Y:S05]  /*1a8b0*/  BSYNC B0 ;  /* 0x0000000000007941 */ /* 0x000fea0003800000 */
.L_x_559:
        /* <DEDUP_REMOVED lines=18> */
.L_x_562:
[----:B------:R-:W-:Y:S05]  /*1a9e0*/  BSYNC B0 ;  /* 0x0000000000007941 */ /* 0x000fea0003800000 */
.L_x_561:
        /* <DEDUP_REMOVED lines=18> */
.L_x_564:
[----:B------:R-:W-:Y:S05]  /*1ab10*/  BSYNC B0 ;  /* 0x0000000000007941 */ /* 0x000fea0003800000 */
.L_x_563:
        /* <DEDUP_REMOVED lines=18> */
.L_x_566:
[----:B------:R-:W-:Y:S05]  /*1ac40*/  BSYNC B0 ;  /* 0x0000000000007941 */ /* 0x000fea0003800000 */
.L_x_565:
        /* <DEDUP_REMOVED lines=14> */
[----:B--2---:R-:W-:Y:S01]  /*1ad30*/  STG.E.128 desc[UR20][R2.64+0x80], R28 ;  /* 0x0000801c02007986 */ /* 0x004fe2000c101d14 */
[----:B------:R-:W-:Y:S05]  /*1ad40*/  EXIT ;  /* 0x000000000000794d */ /* 0x000fea0003800000 */
.L_x_567:
        /* <DEDUP_REMOVED lines=11> */
.L_x_2923:


//--------------------- .text._ZN5flash16flash_fwd_kernelI23Flash_fwd_kernel_traitsILi128ELi128ELi64ELi4ELb0ELb0EN7cutlass6half_tE19Flash_kernel_traitsILi128ELi128ELi64ELi4ES3_EELb0ELb0ELb1ELb0ELb0ELb1ELb1ELb0EEEvNS_16Flash_fwd_paramsE --------------------------
	.section	.text._ZN5flash16flash_fwd_kernelI23Flash_fwd_kernel_traitsILi128ELi128ELi64ELi4ELb0ELb0EN7cutlass6half_tE19Flash_kernel_traitsILi128ELi128ELi64ELi4ES3_EELb0ELb0ELb1ELb0ELb0ELb1ELb1ELb0EEEvNS_16Flash_fwd_paramsE,"ax",@progbits
	.align	128
        .global         _ZN5flash16flash_fwd_kernelI23Flash_fwd_kernel_traitsILi128ELi128ELi64ELi4ELb0ELb0EN7cutlass6half_tE19Flash_kernel_traitsILi128ELi128ELi64ELi4ES3_EELb0ELb0ELb1ELb0ELb0ELb1ELb1ELb0EEEvNS_16Flash_fwd_paramsE
        .type           _ZN5flash16flash_fwd_kernelI23Flash_fwd_kernel_traitsILi128ELi128ELi64ELi4ELb0ELb0EN7cutlass6half_tE19Flash_kernel_traitsILi128ELi128ELi64ELi4ES3_EELb0ELb0ELb1ELb0ELb0ELb1ELb1ELb0EEEvNS_16Flash_fwd_paramsE,@function
        .size           _ZN5flash16flash_fwd_kernelI23Flash_fwd_kernel_traitsILi128ELi128ELi64ELi4ELb0ELb0EN7cutlass6half_tE19Flash_kernel_traitsILi128ELi128ELi64ELi4ES3_EELb0ELb0ELb1ELb0ELb0ELb1ELb1ELb0EEEvNS_16Flash_fwd_paramsE,(.L_x_2924 - _ZN5flash16flash_fwd_kernelI23Flash_fwd_kernel_traitsILi128ELi128ELi64ELi4ELb0ELb0EN7cutlass6half_tE19Flash_kernel_traitsILi128ELi128ELi64ELi4ES3_EELb0ELb0ELb1ELb0ELb0ELb1ELb1ELb0EEEvNS_16Flash_fwd_paramsE)
        .other          _ZN5flash16flash_fwd_kernelI23Flash_fwd_kernel_traitsILi128ELi128ELi64ELi4ELb0ELb0EN7cutlass6half_tE19Flash_kernel_traitsILi128ELi128ELi64ELi4ES3_EELb0ELb0ELb1ELb0ELb0ELb1ELb1ELb0EEEvNS_16Flash_fwd_paramsE,@"STO_CUDA_ENTRY STV_DEFAULT"
_ZN5flash16flash_fwd_kernelI23Flash_fwd_kernel_traitsILi128ELi128ELi64ELi4ELb0ELb0EN7cutlass6half_tE19Flash_kernel_traitsILi128ELi128ELi64ELi4ES3_EELb0ELb0ELb1ELb0ELb0ELb1ELb1ELb0EEEvNS_16Flash_fwd_paramsE:
.text._ZN5flash16flash_fwd_kernelI23Flash_fwd_kernel_traitsILi128ELi128ELi64ELi4ELb0ELb0EN7cutlass6half_tE19Flash_kernel_traitsILi128ELi128ELi64ELi4ES3_EELb0ELb0ELb1ELb0ELb0ELb1ELb1ELb0EEEvNS_16Flash_fwd_paramsE:
        /* <DEDUP_REMOVED lines=55> */
.L_x_568:
[----:B------:R-:W-:-:S05]  /*0370*/  ULDC UR5, c[0x0][0x2c8] ;  /* 0x0000b20000057ab9 */ /* 0x000fca0000000800 */
.L_x_569:
        /* <DEDUP_REMOVED lines=131> */
.L_x_572:
[----:B------:R-:W-:Y:S05]  /*0bb0*/  BSYNC B0 ;  /* 0x0000000000007941 */ /* 0x000fea0003800000 */
.L_x_571:
        /* <DEDUP_REMOVED lines=18> */
.L_x_574:
[----:B------:R-:W-:Y:S05]  /*0ce0*/  BSYNC B0 ;  /* 0x0000000000007941 */ /* 0x000fea0003800000 */
.L_x_573:
        /* <DEDUP_REMOVED lines=18> */
.L_x_576:
[----:B------:R-:W-:Y:S05]  /*0e10*/  BSYNC B0 ;  /* 0x0000000000007941 */ /* 0x000fea0003800000 */
.L_x_575:
        /* <DEDUP_REMOVED lines=17> */
.L_x_578:
[----:B------:R-:W-:Y:S05]  /*0f30*/  BSYNC B0 ;  /* 0x0000000000007941 */ /* 0x000fea0003800000 */
.L_x_577:
        /* <DEDUP_REMOVED lines=17> */
.L_x_580:
[----:B------:R-:W-:Y:S05]  /*1050*/  BSYNC B0 ;  /* 0x0000000000007941 */ /* 0x000fea0003800000 */
.L_x_579:
        /* <DEDUP_REMOVED lines=17> */
.L_x_582:
[----:B------:R-:W-:Y:S05]  /*1170*/  BSYNC B0 ;  /* 0x0000000000007941 */ /* 0x000fea0003800000 */
.L_x_581:
        /* <DEDUP_REMOVED lines=16> */
.L_x_584:
[----:B------:R-:W-:Y:S05]  /*1280*/  BSYNC B0 ;  /* 0x0000000000007941 */ /* 0x000fea0003800000 */
.L_x_583:
        /* <DEDUP_REMOVED lines=16> */
.L_x_586:
[----:B------:R-:W-:Y:S05]  /*1390*/  BSYNC B0 ;  /* 0x0000000000007941 */ /* 0x000fea0003800000 */
.L_x_585:
        /* <DEDUP_REMOVED lines=10> */
.L_x_588:
[----:B------:R-:W-:Y:S05]  /*1440*/  BSYNC B0 ;  /* 0x0000000000007941 */ /* 0x000fea0003800000 */
.L_x_587:
        /* <DEDUP_REMOVED lines=15> */
.L_x_590:
[----:B------:R-:W-:Y:S05]  /*1540*/  BSYNC B0 ;  /* 0x0000000000007941 */ /* 0x000fea0003800000 */
.L_x_589:
        /* <DEDUP_REMOVED lines=10> */
.L_x_592:
[----:B------:R-:W-:Y:S05]  /*15f0*/  BSYNC B0 ;  /* 0x0000000000007941 */ /* 0x000fea0003800000 */
.L_x_591:
        /* <DEDUP_REMOVED lines=10> */
.L_x_594:
[----:B------:R-:W-:Y:S05]  /*16a0*/  BSYNC B0 ;  /* 0x0000000000007941 */ /* 0x000fea0003800000 */
.L_x_593:
        /* <DEDUP_REMOVED lines=10> */
.L_x_596:
[----:B------:R-:W-:Y:S05]  /*1750*/  BSYNC B0 ;  /* 0x0000000000007941 */ /* 0x000fea0003800000 */
.L_x_595:
        /* <DEDUP_REMOVED lines=10> */
.L_x_598:
[----:B------:R-:W-:Y:S05]  /*1800*/  BSYNC B0 ;  /* 0x0000000000007941 */ /* 0x000fea0003800000 */
.L_x_597:
        /* <DEDUP_REMOVED lines=10> */
.L_x_600:
[----:B------:R-:W-:Y:S05]  /*18b0*/  BSYNC B0 ;  /* 0x0000000000007941 */ /* 0x000fea0003800000 */
.L_x_599:
        /* <DEDUP_REMOVED lines=10> */
.L_x_570:
[----:B------:R-:W1:Y:S01]  /*1960*/  LDC R15, c[0x0][0x278] ;  /* 0x00009e00ff0f7b82 */ /* 0x000e620000000800 */
[----:B------:R-:W2:Y:S01]  /*1970*/  S2R R4, SR_CTAID.Z ;  /* 0x0000000000047919 */ /* 0x000ea20000002700 */
[----:B------:R-:W-:Y:S01]  /*1980*/  SHF.R.S32.HI R41, RZ, 0x1f, R160 ;  /* 0x0000001fff297819 */ /* 0x000fe200000114a0 */
[----:B------:R-:W-:Y:S02]  /*1990*/  UISETP.NE.AND UP0, UPT, UR16, -0x1, UPT ;  /* 0xffffffff1000788c */ /* 0x000fe4000bf05270 */
[----:B------:R-:W-:Y:S02]  /*19a0*/  UIADD3 UR12, -UR24, UR26, URZ ;  /* 0x0000001a180c7290 */ /* 0x000fe4000fffe13f */
[----:B------:R-:W-:-:S04]  /*19b0*/  UIADD3 UR20, UR21, -0x1, URZ ;  /* 0xffffffff15147890 */ /* 0x000fc8000fffe03f */
[----:B------:R-:W-:-:S03]  /*19c0*/  UIMAD UR14, UR20, -0x40, UR25 ;  /* 0xffffffc0140e78a4 */ /* 0x000fc6000f8e0219 */
        /* <DEDUP_REMOVED lines=17> */
[----:B------:R-:W-:Y:S01]  /*1ae0*/  UISETP.NE.AND UP0, UPT, UR29, -0x1, UPT ;  /* 0xffffffff1d00788c */ /* 0x000fe2000bf05270 */
[----:B------:R-:W-:Y:S01]  /*1af0*/  IMAD.U32 R12, RZ, RZ, UR6 ;  /* 0x00000006ff0c7e24 */ /* 0x000fe2000f8e00ff */
[----:B------:R-:W-:-:S03]  /*1b00*/  UIMAD UR9, UR9, UR6, URZ ;  /* 0x00000006090972a4 */ /* 0x000fc6000f8e023f */
[----:B------:R-:W-:Y:S01]  /*1b10*/  UMOV UR6, 0x400 ;  /* 0x0000040000067882 */ /* 0x000fe20000000000 */
[----:B------:R-:W-:Y:S01]  /*1b20*/  UIMAD UR7, UR4, UR7, UR9 ;  /* 0x00000007040772a4 */ /* 0x000fe2000f8e0209 */
[----:B-1----:R-:W1:Y:S04]  /*1b30*/  MUFU.RCP R2, R2 ;  /* 0x0000000200027308 */ /* 0x002e680000001000 */
        /* <DEDUP_REMOVED lines=58> */
[----:B------:R-:W-:Y:S01]  /*1ee0*/  MOV R32, R0 ;  /* 0x0000000000207202 */ /* 0x000fe20000000f00 */
[----:B------:R-:W-:Y:S01]  /*1ef0*/  @UP0 UMOV UR28, UR10 ;  /* 0x0000000a001c0c82 */ /* 0x000fe20008000000 */
[----:B------:R-:W-:Y:S01]  /*1f00*/  @!P6 MOV R9, 0x400 ;  /* 0x000004000009e802 */ /* 0x000fe20000000f00 */
[----:B------:R-:W-:-:S02]  /*1f10*/  VIADD R0, R6, 0x40 ;  /* 0x0000004006007836 */ /* 0x000fc40000000000 */
        /* <DEDUP_REMOVED lines=34> */
[----:B------:R-:W-:-:S02]  /*2140*/  @!P5 MOV R5, 0x400 ;  /* 0x000004000005d802 */ /* 0x000fc40000000f00 */
[----:B------:R-:W1:Y:S01]  /*2150*/  @!P4 LDC.64 R30, c[0x0][0x210] ;  /* 0x00008400ff1ecb82 */ /* 0x000e620000000a00 */
[----:B---3--:R-:W-:Y:S02]  /*2160*/  @!P4 LEA R21, R24, R21, 0x18 ;  /* 0x000000151815c211 */ /* 0x008fe400078ec0ff */
        /* <DEDUP_REMOVED lines=105> */
[----:B------:R-:W-:Y:S01]  /*2800*/  UIADD3 UR27, UR33, UR11, URZ ;  /* 0x0000000b211b7290 */ /* 0x000fe2000fffe03f */
[----:B------:R-:W-:-:S11]  /*2810*/  UMOV UR28, UR32 ;  /* 0x00000020001c7c82 */ /* 0x000fd60008000000 */
.L_x_601:
        /* <DEDUP_REMOVED lines=13> */
.L_x_602:
[----:B------:R-:W-:Y:S01]  /*28f0*/  IMAD.WIDE.U32 R2, R6, UR8, R28 ;  /* 0x0000000806027c25 */ /* 0x000fe2000f8e001c */
[----:B------:R-:W-:Y:S01]  /*2900*/  @!P1 MOV R13, 0x400 ;  /* 0x00000400000d9802 */ /* 0x000fe20000000f00 */
[----:B------:R-:W-:Y:S01]  /*2910*/  ULDC.64 UR10, c[0x0][0x260] ;  /* 0x00009800000a7ab9 */ /* 0x000fe20000000a00 */
[----:B------:R-:W-:Y:S01]  /*2920*/  @!P3 MOV R10, 0x400 ;  /* 0x00000400000ab802 */ /* 0x000fe20000000f00 */
[----:B------:R-:W-:Y:S01]  /*2930*/  IMAD R0, R7, UR8, RZ ;  /* 0x0000000807007c24 */ /* 0x000fe2000f8e02ff */
[----:B------:R-:W-:Y:S01]  /*2940*/  @!P2 MOV R15, 0x400 ;  /* 0x00000400000fa802 */ /* 0x000fe20000000f00 */
[----:B------:R-:W-:Y:S01]  /*2950*/  USHF.R.S32.HI UR22, URZ, 0x1f, UR20 ;  /* 0x0000001f3f167899 */ /* 0x000fe20008011414 */
        /* <DEDUP_REMOVED lines=12> */
[----:B------:R-:W-:Y:S01]  /*2a20*/  USHF.L.U64.HI UR27, UR8, 0x6, UR9 ;  /* 0x00000006081b7899 */ /* 0x000fe20008010209 */
[----:B------:R-:W-:Y:S01]  /*2a30*/  @!P1 IMAD.MOV.U32 R3, RZ, RZ, R11 ;  /* 0x000000ffff039224 */ /* 0x000fe200078e000b */
[----:B------:R-:W-:Y:S01]  /*2a40*/  @!PT LDS RZ, [RZ] ;  /* 0x00000000fffff984 */ /* 0x000fe20000000800 */
[----:B------:R-:W-:Y:S01]  /*2a50*/  @!PT LDS RZ, [RZ] ;  /* 0x00000000fffff984 */ /* 0x000fe20000000800 */
[----:B------:R-:W-:Y:S01]  /*2a60*/  @!PT LDS RZ, [RZ] ;  /* 0x00000000fffff984 */ /* 0x000fe20000000800 */
[----:B------:R-:W-:Y:S01]  /*2a70*/  @!P3 LDGSTS.E.BYPASS.LTC128B.128 [R10+0x2800], desc[UR18][R8.64] ;  /* 0x02800000080abfae */ /* 0x000fe2000b901d52 */
[----:B------:R-:W-:Y:S01]  /*2a80*/  ISETP.GE.AND P0, PT, R37, UR14, PT ;  /* 0x0000000e25007c0c */ /* 0x000fe2000bf06270 */
[----:B------:R-:W-:Y:S01]  /*2a90*/  IMAD.WIDE.U32 R30, R32, UR10, R14 ;  /* 0x0000000a201e7c25 */ /* 0x000fe2000f8e000e */
[----:B------:R-:W-:Y:S01]  /*2aa0*/  UIMAD.WIDE.U32 UR32, UR8, 0x20, URZ ;  /* 0x00000020082078a5 */ /* 0x000fe2000f8e003f */
[----:B------:R2:W-:Y:S01]  /*2ab0*/  @!P3 LDGSTS.E.BYPASS.LTC128B.128 [R10+0x6800], desc[UR18][R8.64+0x80] ;  /* 0x06800080080abfae */ /* 0x0005e2000b901d52 */
[----:B------:R-:W4:Y:S01]  /*2ac0*/  @!P5 LDC.64 R14, c[0x0][0x218] ;  /* 0x00008600ff0edb82 */ /* 0x000f220000000a00 */
[----:B-1----:R-:W-:Y:S01]  /*2ad0*/  @!P1 IMAD.WIDE.U32 R2, R16, R18, R2 ;  /* 0x0000001210029225 */ /* 0x002fe200078e0002 */
[----:B------:R-:W-:Y:S01]  /*2ae0*/  USHF.L.U32 UR15, UR6, 0x6, URZ ;  /* 0x00000006060f7899 */ /* 0x000fe2000800063f */
[----:B------:R-:W-:Y:S01]  /*2af0*/  @!P2 LDGSTS.E.BYPASS.LTC128B.128 [R0+0x3000], desc[UR18][R4.64] ;  /* 0x030000000400afae */ /* 0x000fe2000b901d52 */
[----:B------:R-:W-:Y:S01]  /*2b00*/  LEA.HI R161, R41, R160, RZ, 0x5 ;  /* 0x000000a029a17211 */ /* 0x000fe200078f28ff */
[----:B------:R-:W-:Y:S01]  /*2b10*/  IMAD.U32 R159, RZ, RZ, UR28 ;  /* 0x0000001cff9f7e24 */ /* 0x000fe2000f8e00ff */
[----:B------:R-:W-:Y:S01]  /*2b20*/  UIADD3 UR23, UR25, -UR23, -UR26 ;  /* 0x8000001719177290 */ /* 0x000fe2000fffe81a */
[----:B------:R1:W-:Y:S01]  /*2b30*/  @!P2 LDGSTS.E.BYPASS.LTC128B.128 [R0+0x7000], desc[UR18][R4.64+0x80] ;  /* 0x070000800400afae */ /* 0x0003e2000b901d52 */
[----:B------:R-:W-:Y:S01]  /*2b40*/  IMAD.MOV.U32 R162, RZ, RZ, R30 ;  /* 0x000000ffffa27224 */ /* 0x000fe200078e001e */
[----:B------:R-:W-:Y:S01]  /*2b50*/  ISETP.GE.AND P2, PT, R38, UR14, PT ;  /* 0x0000000e26007c0c */ /* 0x000fe2000bf46270 */
[----:B------:R-:W-:Y:S01]  /*2b60*/  IMAD R7, R7, UR6, RZ ;  /* 0x0000000607077c24 */ /* 0x000fe2000f8e02ff */
[----:B------:R-:W5:Y:S01]  /*2b70*/  @!P0 S2R R17, SR_CgaCtaId ;  /* 0x0000000000118919 */ /* 0x000f620000008800 */
[----:B------:R-:W-:Y:S01]  /*2b80*/  VOTEU.ALL UP0, P0 ;  /* 0x00000000003f7886 */ /* 0x000fe20000000000 */
[----:B------:R-:W-:Y:S01]  /*2b90*/  SHF.R.S32.HI R158, RZ, 0x5, R161 ;  /* 0x00000005ff9e7819 */ /* 0x000fe200000114a1 */
[----:B------:R-:W-:Y:S01]  /*2ba0*/  IMAD R7, R6, UR7, R7 ;  /* 0x0000000706077c24 */ /* 0x000fe2000f8e0207 */
[----:B------:R5:W-:Y:S01]  /*2bb0*/  STL.64 [R1+0x78], R30 ;  /* 0x0000781e01007387 */ /* 0x000be20000100a00 */
[----:B--2---:R-:W-:Y:S01]  /*2bc0*/  @!P1 IMAD R8, R21, R18, RZ ;  /* 0x0000001215089224 */ /* 0x004fe200078e02ff */
[----:B------:R-:W-:-:S05]  /*2bd0*/  LEA.HI R10, R41, R160, RZ, 0x4 ;  /* 0x000000a0290a7211 */ /* 0x000fca00078f20ff */
[----:B------:R-:W2:Y:S01]  /*2be0*/  @!P2 S2R R18, SR_CgaCtaId ;  /* 0x000000000012a919 */ /* 0x000ea20000008800 */
        /* <DEDUP_REMOVED lines=42> */
[----:B----4-:R-:W-:Y:S02]  /*2e90*/  @!P5 LEA R4, P6, R5, R14, 0x1 ;  /* 0x0000000e0504d211 */ /* 0x010fe400078c08ff */
[----:B------:R-:W-:Y:S02]  /*2ea0*/  @!P0 LEA R17, R17, R9, 0x18 ;  /* 0x0000000911118211 */ /* 0x000fe400078ec0ff */
[----:B------:R-:W-:Y:S01]  /*2eb0*/  @!P5 LEA.HI.X R5, R5, R15, R8, 0x1, P6 ;  /* 0x0000000f0505d211 */ /* 0x000fe200030f0c08 */
[----:B------:R-:W-:Y:S01]  /*2ec0*/  @!P5 IMAD R8, R20, 0x2, R10 ;  /* 0x000000021408d824 */ /* 0x000fe200078e020a */
[----:B------:R-:W-:Y:S01]  /*2ed0*/  LOP3.LUT R9, R21, 0xfffffff8, RZ, 0xc0, !PT ;  /* 0xfffffff815097812 */ /* 0x000fe200078ec0ff */
[----:B------:R-:W3:Y:S01]  /*2ee0*/  @!P0 LDC.64 R14, c[0x0][0x218] ;  /* 0x00008600ff0e8b82 */ /* 0x000ee20000000a00 */
[----:B------:R-:W-:-:S02]  /*2ef0*/  @!P2 MOV R11, 0x400 ;  /* 0x00000400000ba802 */ /* 0x000fc40000000f00 */
[----:B------:R-:W-:Y:S01]  /*2f00*/  @!P5 LDGSTS.E.BYPASS.LTC128B.128 [R8+0x8800], desc[UR18][R4.64] ;  /* 0x088000000408dfae */ /* 0x000fe2000b901d52 */
[----:B------:R-:W-:Y:S01]  /*2f10*/  IMAD.IADD R22, R0, 0x1, -R9 ;  /* 0x0000000100167824 */ /* 0x000fe200078e0a09 */
[----:B------:R-:W-:Y:S01]  /*2f20*/  @!P2 IADD3 R0, P6, R2, UR32, RZ ;  /* 0x000000200200ac10 */ /* 0x000fe2000ffde0ff */
[----:B------:R-:W-:Y:S01]  /*2f30*/  IMAD.SHL.U32 R9, R40, 0x40, RZ ;  /* 0x0000004028097824 */ /* 0x000fe200078e00ff */
[----:B------:R4:W-:Y:S01]  /*2f40*/  @!P5 LDGSTS.E.BYPASS.LTC128B.128 [R8+0xa800], desc[UR18][R4.64+0x80] ;  /* 0x0a8000800408dfae */ /* 0x0009e2000b901d52 */
[----:B--2---:R-:W-:Y:S01]  /*2f50*/  @!P2 LEA R18, R18, R11, 0x18 ;  /* 0x0000000b1212a211 */ /* 0x004fe200078ec0ff */
[C---:B------:R-:W-:Y:S01]  /*2f60*/  IMAD.SHL.U32 R11, R6.reuse, 0x8, RZ ;  /* 0x00000008060b7824 */ /* 0x040fe200078e00ff */
[----:B------:R-:W-:Y:S01]  /*2f70*/  ISETP.GE.AND P5, PT, R6, UR14, PT ;  /* 0x0000000e06007c0c */ /* 0x000fe2000bfa6270 */
[----:B------:R-:W-:Y:S01]  /*2f80*/  @!UP0 UIMAD UR14, UR9, 0x30, URZ ;  /* 0x00000030090e88a4 */ /* 0x000fe2000f8e023f */
[----:B------:R-:W-:Y:S01]  /*2f90*/  LOP3.LUT R9, R9, 0x1c0, RZ, 0xc0, !PT ;  /* 0x000001c009097812 */ /* 0x000fe200078ec0ff */
[----:B------:R-:W-:-:S03]  /*2fa0*/  VOTEU.ALL UP0, P1 ;  /* 0x00000000003f7886 */ /* 0x000fc60000800000 */
[----:B------:R-:W-:Y:S01]  /*2fb0*/  LOP3.LUT R11, R9, 0x8, R11, 0xf8, !PT ;  /* 0x00000008090b7812 */ /* 0x000fe200078ef80b */
[----:B----4-:R-:W-:Y:S01]  /*2fc0*/  IMAD.U32 R8, RZ, RZ, UR10 ;  /* 0x0000000aff087e24 */ /* 0x010fe2000f8e00ff */
[----:B------:R-:W-:Y:S01]  /*2fd0*/  ULDC.64 UR10, c[0x0][0x268] ;  /* 0x00009a00000a7ab9 */ /* 0x000fe20000000a00 */
[----:B------:R-:W-:Y:S01]  /*2fe0*/  IMAD.WIDE.U32 R4, R6, UR6, R28 ;  /* 0x0000000606047c25 */ /* 0x000fe2000f8e001c */
[----:B------:R-:W-:Y:S02]  /*2ff0*/  SHF.R.U32.HI R6, RZ, 0x3, R9 ;  /* 0x00000003ff067819 */ /* 0x000fe40000011609 */
[----:B------:R-:W-:Y:S02]  /*3000*/  @!P2 IADD3.X R10, R3, UR33, R8, P6, !PT ;  /* 0x00000021030aac10 */ /* 0x000fe4000b7fe408 */
[----:B-1----:R-:W-:Y:S01]  /*3010*/  @!P2 LEA R8, P6, R0, R12, 0x1 ;  /* 0x0000000c0008a211 */ /* 0x002fe200078c08ff */
[----:B------:R-:W-:Y:S02]  /*3020*/  @!P2 IMAD R12, R20, 0x2, R18 ;  /* 0x00000002140ca824 */ /* 0x000fe400078e0212 */
[----:B------:R-:W1:Y:S01]  /*3030*/  @!P3 LDC.64 R18, c[0x0][0x220] ;  /* 0x00008800ff12bb82 */ /* 0x000e620000000a00 */
[----:B------:R-:W-:Y:S01]  /*3040*/  @!P2 LEA.HI.X R9, R0, R13, R10, 0x1, P6 ;  /* 0x0000000d0009a211 */ /* 0x000fe200030f0c0a */
[----:B------:R-:W-:Y:S01]  /*3050*/  IMAD.SHL.U32 R10, R16, 0x8, RZ ;  /* 0x00000008100a7824 */ /* 0x000fe200078e00ff */
[----:B------:R-:W-:Y:S01]  /*3060*/  IADD3 R4, P6, R4, UR30, RZ ;  /* 0x0000001e04047c10 */ /* 0x000fe2000ffde0ff */
[----:B------:R-:W-:Y:S01]  /*3070*/  UIMAD.WIDE.U32 UR30, UR6, 0x20, URZ ;  /* 0x00000020061e78a5 */ /* 0x000fe2000f8e003f */
[----:B------:R-:W-:Y:S01]  /*3080*/  @!P0 LEA R13, R20, R17, 0x1 ;  /* 0x00000011140d8211 */ /* 0x000fe200078e08ff */
[----:B------:R-:W-:Y:S01]  /*3090*/  @!P2 LDGSTS.E.BYPASS.LTC128B.128 [R12+0x9000], desc[UR18][R8.64] ;  /* 0x09000000080cafae */ /* 0x000fe2000b901d52 */
[----:B------:R-:W-:Y:S01]  /*30a0*/  IADD3.X R5, R5, UR29, R7, P6, !PT ;  /* 0x0000001d05057c10 */ /* 0x000fe2000b7fe407 */
[----:B------:R-:W-:Y:S01]  /*30b0*/  IMAD.U32 R7, RZ, RZ, UR8 ;  /* 0x00000008ff077e24 */ /* 0x000fe2000f8e00ff */
[----:B------:R-:W-:Y:S01]  /*30c0*/  LOP3.LUT R0, R11, R6, RZ, 0x3c, !PT ;  /* 0x000000060b007212 */ /* 0x000fe200078e3cff */
[----:B------:R2:W-:Y:S01]  /*30d0*/  @!P2 LDGSTS.E.BYPASS.LTC128B.128 [R12+0xb000], desc[UR18][R8.64+0x80] ;  /* 0x0b000080080cafae */ /* 0x0005e2000b901d52 */
[----:B------:R-:W-:-:S02]  /*30e0*/  IMAD.SHL.U32 R6, R22, 0x40, RZ ;  /* 0x0000004016067824 */ /* 0x000fc400078e00ff */
[----:B------:R-:W-:-:S03]  /*30f0*/  @!P0 IMAD.WIDE.U32 R2, R7, 0x30, R2 ;  /* 0x0000003007028825 */ /* 0x000fc600078e0002 */
[----:B------:R-:W-:Y:S01]  /*3100*/  LOP3.LUT R6, R6, 0x1c0, RZ, 0xc0, !PT ;  /* 0x000001c006067812 */ /* 0x000fe200078ec0ff */
[----:B------:R-:W-:Y:S01]  /*3110*/  IMAD.WIDE.U32 R30, R32, UR10, R4 ;  /* 0x0000000a201e7c25 */ /* 0x000fe2000f8e0004 */
[----:B---3--:R-:W-:Y:S02]  /*3120*/  @!P0 LEA R4, P6, R2, R14, 0x1 ;  /* 0x0000000e02048211 */ /* 0x008fe400078c08ff */
        /* <DEDUP_REMOVED lines=8> */
[----:B------:R-:W3:Y:S01]  /*31b0*/  @!P4 LDC.64 R14, c[0x0][0x220] ;  /* 0x00008800ff0ecb82 */ /* 0x000ee20000000a00 */
        /* <DEDUP_REMOVED lines=9> */
[----:B------:R-:W-:Y:S01]  /*3250*/  LOP3.LUT R157, R11, R10, RZ, 0x3c, !PT ;  /* 0x0000000a0b9d7212 */ /* 0x000fe200078e3cff */
[----:B------:R-:W0:Y:S01]  /*3260*/  LDGDEPBAR ;  /* 0x00000000000079af */ /* 0x000e220000000000 */
[----:B------:R-:W-:Y:S01]  /*3270*/  LEA R224, R0, UR4, 0x1 ;  /* 0x0000000400e07c11 */ /* 0x000fe2000f8e08ff */
[----:B------:R-:W-:Y:S01]  /*3280*/  VIADD R3, R3, UR10 ;  /* 0x0000000a03037c36 */ /* 0x000fe20008000000 */
[----:B------:R-:W-:Y:S01]  /*3290*/  USHF.L.U32 UR10, UR7, 0x5, URZ ;  /* 0x00000005070a7899 */ /* 0x000fe2000800063f */
[----:B------:R-:W-:Y:S01]  /*32a0*/  IMAD.U32 R6, RZ, RZ, UR6 ;  /* 0x00000006ff067e24 */ /* 0x000fe2000f8e00ff */
[----:B--2---:R-:W2:Y:S01]  /*32b0*/  @!P5 LDC.64 R8, c[0x0][0x220] ;  /* 0x00008800ff08db82 */ /* 0x004ea20000000a00 */
[----:B------:R-:W-:Y:S01]  /*32c0*/  IMAD.U32 R10, RZ, RZ, UR6 ;  /* 0x00000006ff0a7e24 */ /* 0x000fe2000f8e00ff */
[----:B------:R-:W-:Y:S01]  /*32d0*/  STL.64 [R1+0x50], R30 ;  /* 0x0000501e01007387 */ /* 0x000fe20000100a00 */
[----:B------:R-:W-:Y:S01]  /*32e0*/  IMAD.SHL.U32 R12, R21, 0x40, RZ ;  /* 0x00000040150c7824 */ /* 0x000fe200078e00ff */
[----:B------:R-:W-:Y:S01]  /*32f0*/  MOV R7, UR10 ;  /* 0x0000000a00077c02 */ /* 0x000fe20008000f00 */
[----:B------:R-:W-:Y:S01]  /*3300*/  @!UP0 UIMAD UR10, UR7, 0x30, URZ ;  /* 0x00000030070a88a4 */ /* 0x000fe2000f8e023f */
[----:B------:R-:W-:Y:S01]  /*3310*/  @!P1 IMAD.WIDE.U32 R10, R10, 0x30, R2 ;  /* 0x000000300a0a9825 */ /* 0x000fe200078e0002 */
[----:B------:R-:W-:Y:S01]  /*3320*/  STL.64 [R1+0x48], R26 ;  /* 0x0000481a01007387 */ /* 0x000fe20000100a00 */
[----:B------:R-:W-:Y:S01]  /*3330*/  LOP3.LUT R156, R12, 0xfffffe00, RZ, 0xc0, !PT ;  /* 0xfffffe000c9c7812 */ /* 0x000fe200078ec0ff */
[----:B------:R-:W-:Y:S01]  /*3340*/  ULDC UR22, c[0x0][0x39c] ;  /* 0x0000e70000167ab9 */ /* 0x000fe20000000800 */
[----:B------:R-:W-:Y:S01]  /*3350*/  IMAD.MOV.U32 R0, RZ, RZ, 0x20 ;  /* 0x00000020ff007424 */ /* 0x000fe200078e00ff */
[----:B------:R-:W-:Y:S01]  /*3360*/  UISETP.GT.AND UP0, UPT, UR20, UR13, UPT ;  /* 0x0000000d1400728c */ /* 0x000fe2000bf04270 */
[----:B------:R-:W-:-:S02]  /*3370*/  VIADD R235, R224, 0x8020 ;  /* 0x00008020e0eb7836 */ /* 0x000fc40000000000 */
[----:B----4-:R-:W-:Y:S01]  /*3380*/  IMAD.U32 R4, RZ, RZ, UR6 ;  /* 0x00000006ff047e24 */ /* 0x010fe2000f8e00ff */
[----:B------:R-:W-:-:S04]  /*3390*/  DEPBAR.LE SB0, 0x0 ;  /* 0x000080000000791a */ /* 0x000fc80000000000 */
[----:B------:R-:W-:Y:S01]  /*33a0*/  BAR.SYNC.DEFER_BLOCKING 0x0 ;  /* 0x0000000000007b1d */ /* 0x000fe20000010000 */
[----:B------:R-:W-:Y:S01]  /*33b0*/  IMAD.U32 R5, RZ, RZ, UR7 ;  /* 0x00000007ff057e24 */ /* 0x000fe2000f8e00ff */
[----:B------:R-:W-:Y:S02]  /*33c0*/  @!P4 LEA R4, P0, R4, R2, 0x4 ;  /* 0x000000020404c211 */ /* 0x000fe400078020ff */
[----:B--2---:R-:W-:Y:S02]  /*33d0*/  @!P5 LEA R8, P6, R2, R8, 0x1 ;  /* 0x000000080208d211 */ /* 0x004fe400078c08ff */
[----:B------:R-:W-:Y:S02]  /*33e0*/  @!P4 LEA.HI.X R13, R6, R3, R5, 0x4, P0 ;  /* 0x00000003060dc211 */ /* 0x000fe400000f2405 */
[----:B------:R-:W-:Y:S02]  /*33f0*/  @!P3 IADD3 R5, P0, R2, UR30, RZ ;  /* 0x0000001e0205bc10 */ /* 0x000fe4000ff1e0ff */
[----:B---3--:R-:W-:-:S02]  /*3400*/  @!P4 LEA R6, P2, R4, R14, 0x1 ;  /* 0x0000000e0406c211 */ /* 0x008fc400078408ff */
        /* <DEDUP_REMOVED lines=46> */
[----:B------:R-:W-:Y:S01]  /*36f0*/  LDSM.16.M88.4 R16, [R224+0x8800] ;  /* 0x00880000e010783b */ /* 0x000fe20000000200 */
[----:B------:R-:W-:Y:S02]  /*3700*/  SEL R0, R0, 0xffffffe0, !P2 ;  /* 0xffffffe000007807 */ /* 0x000fe40005000000 */
[----:B------:R-:W-:Y:S01]  /*3710*/  R2P PR, R40, 0x6 ;  /* 0x0000000628007804 */ /* 0x000fe20000000000 */
[----:B-1----:R-:W1:Y:S01]  /*3720*/  LDSM.16.M88.4 R4, [R231+0x2000] ;  /* 0x00200000e704783b */ /* 0x002e620000000200 */
[--C-:B------:R-:W-:Y:S02]  /*3730*/  IMAD R232, R3, 0x2, R231.reuse ;  /* 0x0000000203e87824 */ /* 0x100fe400078e02e7 */
[C---:B------:R-:W-:Y:S01]  /*3740*/  IMAD R234, R0.reuse, 0x2, R231 ;  /* 0x0000000200ea7824 */ /* 0x040fe200078e02e7 */
[----:B------:R-:W3:Y:S01]  /*3750*/  LDSM.16.M88.4 R28, [R224+0x9000] ;  /* 0x00900000e01c783b */ /* 0x000ee20000000200 */
[----:B------:R-:W-:-:S03]  /*3760*/  IMAD R233, R0, 0x2, R232 ;  /* 0x0000000200e97824 */ /* 0x000fc600078e02e8 */
[----:B------:R-:W-:Y:S04]  /*3770*/  LDSM.16.M88.4 R36, [R224+0x9800] ;  /* 0x00980000e024783b */ /* 0x000fe80000000200 */
[----:B------:R-:W-:Y:S01]  /*3780*/  @P1 VIADD R235, R2, 0xffffffe0 ;  /* 0xffffffe002eb1836 */ /* 0x000fe20000000000 */
[----:B------:R-:W-:Y:S01]  /*3790*/  LDSM.16.M88.4 R24, [R232] ;  /* 0x00000000e818783b */ /* 0x000fe20000000200 */
[----:B------:R-:W-:-:S03]  /*37a0*/  IMAD.MOV.U32 R2, RZ, RZ, 0x40 ;  /* 0x00000040ff027424 */ /* 0x000fc600078e00ff */
[----:B--2---:R-:W2:Y:S02]  /*37b0*/  LDSM.16.M88.4 R8, [R231] ;  /* 0x00000000e708783b */ /* 0x004ea40000000200 */
[----:B------:R-:W-:Y:S02]  /*37c0*/  SEL R2, R2, 0xffffffc0, !P2 ;  /* 0xffffffc002027807 */ /* 0x000fe40005000000 */
[----:B------:R-:W4:Y:S03]  /*37d0*/  LDSM.16.M88.4 R32, [R235] ;  /* 0x00000000eb20783b */ /* 0x000f260000000200 */
[----:B------:R-:W-:Y:S01]  /*37e0*/  IMAD.IADD R230, R224, 0x1, R2 ;  /* 0x00000001e0e67824 */ /* 0x000fe200078e0202 */
[----:B------:R-:W-:Y:S01]  /*37f0*/  LDSM.16.M88.4 R20, [R232+0x2000] ;  /* 0x00200000e814783b */ /* 0x000fe20000000200 */
[----:B------:R-:W-:-:S03]  /*3800*/  IMAD.IADD R229, R2, 0x1, R235 ;  /* 0x0000000102e57824 */ /* 0x000fc600078e02eb */
[----:B------:R-:W5:Y:S04]  /*3810*/  LDSM.16.M88.4 R48, [R235+0x800] ;  /* 0x00080000eb30783b */ /* 0x000f680000000200 */
[----:B------:R-:W5:Y:S04]  /*3820*/  LDSM.16.M88.4 R44, [R235+0x1000] ;  /* 0x00100000eb2c783b */ /* 0x000f680000000200 */
[----:B------:R-:W5:Y:S01]  /*3830*/  LDSM.16.M88.4 R40, [R235+0x1800] ;  /* 0x00180000eb28783b */ /* 0x000f620000000200 */
[C---:B-1----:R-:W-:Y:S03]  /*3840*/  HMMA.16816.F32 R52, R4.reuse, R16, RZ ;  /* 0x000000100434723c */ /* 0x042fe600000018ff */
[----:B------:R-:W-:Y:S04]  /*3850*/  LDSM.16.M88.4 R56, [R230+0x8000] ;  /* 0x00800000e638783b */ /* 0x000fe80000000200 */
[----:B------:R-:W0:Y:S01]  /*3860*/  LDGDEPBAR ;  /* 0x00000000000079af */ /* 0x000e220000000000 */
[C---:B------:R-:W-:Y:S06]  /*3870*/  HMMA.16816.F32 R64, R4.reuse, R12, RZ ;  /* 0x0000000c0440723c */ /* 0x040fec00000018ff */
[----:B---3--:R-:W-:Y:S06]  /*3880*/  HMMA.16816.F32 R68, R4, R28, RZ ;  /* 0x0000001c0444723c */ /* 0x008fec00000018ff */
[----:B--2---:R-:W-:Y:S06]  /*3890*/  HMMA.16816.F32 R60, R8, R12, RZ ;  /* 0x0000000c083c723c */ /* 0x004fec00000018ff */
[----:B------:R-:W-:Y:S06]  /*38a0*/  HMMA.16816.F32 R104, R4, R18, RZ ;  /* 0x000000120468723c */ /* 0x000fec00000018ff */
[C---:B------:R-:W-:Y:S06]  /*38b0*/  HMMA.16816.F32 R88, R8.reuse, R16, RZ ;  /* 0x000000100858723c */ /* 0x040fec00000018ff */
[----:B------:R-:W-:Y:S01]  /*38c0*/  HMMA.16816.F32 R84, R8, R18, RZ ;  /* 0x000000120854723c */ /* 0x000fe200000018ff */
[----:B------:R-:W1:Y:S05]  /*38d0*/  LDSM.16.M88.4 R16, [R234] ;  /* 0x00000000ea10783b */ /* 0x000e6a0000000200 */
[-C--:B------:R-:W-:Y:S06]  /*38e0*/  HMMA.16816.F32 R112, R4, R14.reuse, RZ ;  /* 0x0000000e0470723c */ /* 0x080fec00000018ff */
[----:B------:R-:W-:Y:S01]  /*38f0*/  HMMA.16816.F32 R108, R8, R14, RZ ;  /* 0x0000000e086c723c */ /* 0x000fe200000018ff */
[----:B------:R-:W2:Y:S05]  /*3900*/  LDSM.16.M88.4 R12, [R234+0x2000] ;  /* 0x00200000ea0c783b */ /* 0x000eaa0000000200 */
[C---:B------:R-:W-:Y:S06]  /*3910*/  HMMA.16816.F32 R96, R4.reuse, R36, RZ ;  /* 0x000000240460723c */ /* 0x040fec00000018ff */
[C---:B------:R-:W-:Y:S06]  /*3920*/  HMMA.16816.F32 R100, R4.reuse, R30, RZ ;  /* 0x0000001e0464723c */ /* 0x040fec00000018ff */
[----:B------:R-:W-:Y:S06]  /*3930*/  HMMA.16816.F32 R92, R4, R38, RZ ;  /* 0x00000026045c723c */ /* 0x000fec00000018ff */
[----:B----4-:R-:W-:Y:S01]  /*3940*/  HMMA.16816.F32 R4, R24, R32, R60 ;  /* 0x000000201804723c */ /* 0x010fe2000000183c */
[----:B------:R-:W3:Y:S05]  /*3950*/  LDSM.16.M88.4 R60, [R230+0x9800] ;  /* 0x00980000e63c783b */ /* 0x000eea0000000200 */
[C---:B------:R-:W-:Y:S06]  /*3960*/  HMMA.16816.F32 R80, R8.reuse, R28, RZ ;  /* 0x0000001c0850723c */ /* 0x040fec00000018ff */
[C---:B------:R-:W-:Y:S06]  /*3970*/  HMMA.16816.F32 R76, R8.reuse, R30, RZ ;  /* 0x0000001e084c723c */ /* 0x040fec00000018ff */
[C---:B------:R-:W-:Y:S06]  /*3980*/  HMMA.16816.F32 R72, R8.reuse, R36, RZ ;  /* 0x000000240848723c */ /* 0x040fec00000018ff */
[----:B------:R-:W-:Y:S01]  /*3990*/  HMMA.16816.F32 R28, R8, R38, RZ ;  /* 0x00000026081c723c */ /* 0x000fe200000018ff */
[----:B------:R-:W4:Y:S04]  /*39a0*/  LDSM.16.M88.4 R8, [R230+0x8800] ;  /* 0x00880000e608783b */ /* 0x000f280000000200 */
[----:B------:R-:W-:Y:S01]  /*39b0*/  LDSM.16.M88.4 R36, [R233] ;  /* 0x00000000e924783b */ /* 0x000fe20000000200 */
[C---:B-----5:R-:W-:Y:S03]  /*39c0*/  HMMA.16816.F32 R144, R20.reuse, R48, R52 ;  /* 0x000000301490723c */ /* 0x060fe60000001834 */
[----:B------:R-:W5:Y:S03]  /*39d0*/  LDSM.16.M88.4 R52, [R230+0x9000] ;  /* 0x00900000e634783b */ /* 0x000f660000000200 */
[C---:B------:R-:W-:Y:S06]  /*39e0*/  HMMA.16816.F32 R64, R20.reuse, R32, R64 ;  /* 0x000000201440723c */ /* 0x040fec0000001840 */
[C---:B------:R-:W-:Y:S01]  /*39f0*/  HMMA.16816.F32 R132, R20.reuse, R44, R68 ;  /* 0x0000002c1484723c */ /* 0x040fe20000001844 */
[----:B------:R-:W5:Y:S05]  /*3a00*/  LDSM.16.M88.4 R68, [R229] ;  /* 0x00000000e544783b */ /* 0x000f6a0000000200 */
[C---:B------:R-:W-:Y:S06]  /*3a10*/  HMMA.16816.F32 R96, R20.reuse, R40, R96 ;  /* 0x000000281460723c */ /* 0x040fec0000001860 */
        /* <DEDUP_REMOVED lines=8> */
[-C--:B-1----:R-:W-:Y:S01]  /*3aa0*/  HMMA.16816.F32 R20, R16, R56.reuse, R4 ;  /* 0x000000381014723c */ /* 0x082fe20000001804 */
[----:B------:R-:W1:Y:S05]  /*3ab0*/  LDSM.16.M88.4 R4, [R233+0x2000] ;  /* 0x00200000e904783b */ /* 0x000e6a0000000200 */
[----:B--2---:R-:W-:Y:S01]  /*3ac0*/  HMMA.16816.F32 R48, R12, R56, R64 ;  /* 0x000000380c30723c */ /* 0x004fe20000001840 */
[----:B------:R-:W2:Y:S05]  /*3ad0*/  LDSM.16.M88.4 R64, [R224+0xa000] ;  /* 0x00a00000e040783b */ /* 0x000eaa0000000200 */
[C---:B------:R-:W-:Y:S01]  /*3ae0*/  HMMA.16816.F32 R152, R24.reuse, R40, R72 ;  /* 0x000000281898723c */ /* 0x040fe20000001848 */
[----:B------:R-:W-:Y:S05]  /*3af0*/  LDSM.16.M88.4 R72, [R229+0x1800] ;  /* 0x00180000e548783b */ /* 0x000fea0000000200 */
[C---:B------:R-:W-:Y:S01]  /*3b00*/  HMMA.16816.F32 R112, R24.reuse, R42, R28 ;  /* 0x0000002a1870723c */ /* 0x040fe2000000181c */
[----:B------:R-:W2:Y:S04]  /*3b10*/  LDSM.16.M88.4 R40, [R229+0x800] ;  /* 0x00080000e528783b */ /* 0x000ea80000000200 */
[----:B------:R-:W-:Y:S01]  /*3b20*/  LDSM.16.M88.4 R28, [R231+0x6000] ;  /* 0x00600000e71c783b */ /* 0x000fe20000000200 */
[C---:B------:R-:W-:Y:S06]  /*3b30*/  HMMA.16816.F32 R148, R24.reuse, R44, R80 ;  /* 0x0000002c1894723c */ /* 0x040fec0000001850 */
[----:B------:R-:W-:Y:S01]  /*3b40*/  HMMA.16816.F32 R120, R24, R46, R76 ;  /* 0x0000002e1878723c */ /* 0x000fe2000000184c */
[----:B------:R-:W2:Y:S04]  /*3b50*/  LDSM.16.M88.4 R44, [R229+0x1000] ;  /* 0x00100000e52c783b */ /* 0x000ea80000000200 */
[----:B------:R-:W-:Y:S01]  /*3b60*/  LDSM.16.M88.4 R24, [R232+0x4000] ;  /* 0x00400000e818783b */ /* 0x000fe20000000200 */
[C---:B---3--:R-:W-:Y:S06]  /*3b70*/  HMMA.16816.F32 R76, R12.reuse, R60, R96 ;  /* 0x0000003c0c4c723c */ /* 0x048fec0000001860 */
[C---:B----4-:R-:W-:Y:S06]  /*3b80*/  HMMA.16816.F32 R92, R12.reuse, R8, R144 ;  /* 0x000000080c5c723c */ /* 0x050fec0000001890 */
[C---:B-----5:R-:W-:Y:S06]  /*3b90*/  HMMA.16816.F32 R84, R12.reuse, R52, R132 ;  /* 0x000000340c54723c */ /* 0x060fec0000001884 */
[C---:B------:R-:W-:Y:S06]  /*3ba0*/  HMMA.16816.F32 R96, R12.reuse, R58, R140 ;  /* 0x0000003a0c60723c */ /* 0x040fec000000188c */
[C---:B------:R-:W-:Y:S06]  /*3bb0*/  HMMA.16816.F32 R88, R12.reuse, R10, R136 ;  /* 0x0000000a0c58723c */ /* 0x040fec0000001888 */
[C---:B------:R-:W-:Y:S06]  /*3bc0*/  HMMA.16816.F32 R80, R12.reuse, R54, R128 ;  /* 0x000000360c50723c */ /* 0x040fec0000001880 */
[----:B------:R-:W-:Y:S06]  /*3bd0*/  HMMA.16816.F32 R12, R12, R62, R116 ;  /* 0x0000003e0c0c723c */ /* 0x000fec0000001874 */
[C---:B------:R-:W-:Y:S01]  /*3be0*/  HMMA.16816.F32 R108, R16.reuse, R58, R104 ;  /* 0x0000003a106c723c */ /* 0x040fe20000001868 */
[----:B------:R-:W3:Y:S05]  /*3bf0*/  LDSM.16.M88.4 R104, [R235+0x2000] ;  /* 0x00200000eb68783b */ /* 0x000eea0000000200 */
[C---:B------:R-:W-:Y:S06]  /*3c00*/  HMMA.16816.F32 R116, R16.reuse, R8, R124 ;  /* 0x000000081074723c */ /* 0x040fec000000187c */
[----:B------:R-:W-:Y:S06]  /*3c10*/  HMMA.16816.F32 R56, R16, R10, R100 ;  /* 0x0000000a1038723c */ /* 0x000fec0000001864 */
[----:B------:R-:W-:Y:S01]  /*3c20*/  HMMA.16816.F32 R8, R36, R68, R20 ;  /* 0x000000442408723c */ /* 0x000fe20000001814 */
[----:B------:R-:W4:Y:S05]  /*3c30*/  LDSM.16.M88.4 R20, [R232+0x6000] ;  /* 0x00600000e814783b */ /* 0x000f2a0000000200 */
[C---:B------:R-:W-:Y:S06]  /*3c40*/  HMMA.16816.F32 R124, R16.reuse, R60, R152 ;  /* 0x0000003c107c723c */ /* 0x040fec0000001898 */
[C---:B------:R-:W-:Y:S06]  /*3c50*/  HMMA.16816.F32 R100, R16.reuse, R52, R148 ;  /* 0x000000341064723c */ /* 0x040fec0000001894 */
[C---:B------:R-:W-:Y:S01]  /*3c60*/  HMMA.16816.F32 R120, R16.reuse, R54, R120 ;  /* 0x000000361078723c */ /* 0x040fe20000001878 */
[----:B------:R-:W-:Y:S05]  /*3c70*/  LDSM.16.M88.4 R52, [R224+0xb000] ;  /* 0x00b00000e034783b */ /* 0x000fea0000000200 */
[----:B------:R-:W-:Y:S06]  /*3c80*/  HMMA.16816.F32 R60, R16, R62, R112 ;  /* 0x0000003e103c723c */ /* 0x000fec0000001870 */
[----:B-1----:R-:W-:Y:S01]  /*3c90*/  HMMA.16816.F32 R16, R4, R68, R48 ;  /* 0x000000440410723c */ /* 0x002fe20000001830 */
[----:B------:R-:W-:Y:S05]  /*3ca0*/  LDSM.16.M88.4 R48, [R224+0xb800] ;  /* 0x00b80000e030783b */ /* 0x000fea0000000200 */
[----:B--2---:R-:W-:Y:S06]  /*3cb0*/  HMMA.16816.F32 R8, R32, R64, R8 ;  /* 0x000000402008723c */ /* 0x004fec0000001808 */
[C---:B------:R-:W-:Y:S06]  /*3cc0*/  HMMA.16816.F32 R136, R4.reuse, R42, R88 ;  /* 0x0000002a0488723c */ /* 0x040fec0000001858 */
[C---:B------:R-:W-:Y:S01]  /*3cd0*/  HMMA.16816.F32 R144, R4.reuse, R72, R76 ;  /* 0x000000480490723c */ /* 0x040fe2000000184c */
[----:B------:R-:W-:Y:S05]  /*3ce0*/  LDSM.16.M88.4 R76, [R230+0xa000] ;  /* 0x00a00000e64c783b */ /* 0x000fea0000000200 */
[C---:B------:R-:W-:Y:S01]  /*3cf0*/  HMMA.16816.F32 R88, R4.reuse, R74, R12 ;  /* 0x0000004a0458723c */ /* 0x040fe2000000180c */
[----:B------:R-:W1:Y:S05]  /*3d00*/  LDSM.16.M88.4 R12, [R234+0x4000] ;  /* 0x00400000ea0c783b */ /* 0x000e6a0000000200 */
[-C--:B------:R-:W-:Y:S06]  /*3d10*/  HMMA.16816.F32 R128, R4, R70.reuse, R96 ;  /* 0x000000460480723c */ /* 0x080fec0000001860 */
[----:B------:R-:W-:Y:S06]  /*3d20*/  HMMA.16816.F32 R68, R36, R70, R108 ;  /* 0x000000462444723c */ /* 0x000fec000000186c */
[C---:B------:R-:W-:Y:S01]  /*3d30*/  HMMA.16816.F32 R152, R4.reuse, R40, R92 ;  /* 0x000000280498723c */ /* 0x040fe2000000185c */
[----:B------:R-:W-:Y:S05]  /*3d40*/  LDSM.16.M88.4 R92, [R229+0x2000] ;  /* 0x00200000e55c783b */ /* 0x000fea0000000200 */
[C---:B------:R-:W-:Y:S06]  /*3d50*/  HMMA.16816.F32 R132, R4.reuse, R44, R84 ;  /* 0x0000002c0484723c */ /* 0x040fec0000001854 */
[----:B------:R-:W-:Y:S06]  /*3d60*/  HMMA.16816.F32 R148, R4, R46, R80 ;  /* 0x0000002e0494723c */ /* 0x000fec0000001850 */
[----:B------:R-:W-:Y:S01]  /*3d70*/  HMMA.16816.F32 R4, R28, R64, R16 ;  /* 0x000000401c04723c */ /* 0x000fe20000001810 */
[----:B------:R-:W-:Y:S05]  /*3d80*/  LDSM.16.M88.4 R16, [R233+0x4000] ;  /* 0x00400000e910783b */ /* 0x000fea0000000200 */
[----:B------:R-:W-:Y:S01]  /*3d90*/  HMMA.16816.F32 R112, R36, R42, R56 ;  /* 0x0000002a2470723c */ /* 0x000fe20000001838 */
[----:B------:R-:W2:Y:S05]  /*3da0*/  LDSM.16.M88.4 R56, [R224+0xa800] ;  /* 0x00a80000e038783b */ /* 0x000eaa0000000200 */
[----:B---3--:R-:W-:Y:S01]  /*3db0*/  HMMA.16816.F32 R80, R24, R104, R8 ;  /* 0x000000681850723c */ /* 0x008fe20000001808 */
[----:B------:R-:W3:Y:S05]  /*3dc0*/  LDSM.16.M88.4 R8, [R234+0x6000] ;  /* 0x00600000ea08783b */ /* 0x000eea0000000200 */
[----:B------:R-:W-:Y:S01]  /*3dd0*/  HMMA.16816.F32 R108, R36, R40, R116 ;  /* 0x00000028246c723c */ /* 0x000fe20000001874 */
[----:B------:R-:W-:Y:S05]  /*3de0*/  LDSM.16.M88.4 R40, [R235+0x3000] ;  /* 0x00300000eb28783b */ /* 0x000fea0000000200 */
[----:B------:R-:W-:Y:S06]  /*3df0*/  HMMA.16816.F32 R68, R32, R66, R68 ;  /* 0x000000422044723c */ /* 0x000fec0000001844 */
[----:B------:R-:W-:Y:S06]  /*3e00*/  HMMA.16816.F32 R140, R36, R74, R60 ;  /* 0x0000004a248c723c */ /* 0x000fec000000183c */
[----:B----4-:R-:W-:Y:S01]  /*3e10*/  HMMA.16816.F32 R60, R20, R104, R4 ;  /* 0x00000068143c723c */ /* 0x010fe20000001804 */
[----:B------:R-:W4:Y:S05]  /*3e20*/  LDSM.16.M88.4 R4, [R233+0x6000] ;  /* 0x00600000e904783b */ /* 0x000f2a0000000200 */
[C---:B------:R-:W-:Y:S06]  /*3e30*/  HMMA.16816.F32 R84, R36.reuse, R44, R100 ;  /* 0x0000002c2454723c */ /* 0x040fec0000001864 */
[----:B------:R-:W-:Y:S06]  /*3e40*/  HMMA.16816.F32 R100, R36, R72, R124 ;  /* 0x000000482464723c */ /* 0x000fec000000187c */
[----:B-1----:R-:W-:Y:S06]  /*3e50*/  HMMA.16816.F32 R72, R12, R76, R80 ;  /* 0x0000004c0c48723c */ /* 0x002fec0000001850 */
[----:B------:R-:W-:Y:S01]  /*3e60*/  HMMA.16816.F32 R96, R36, R46, R120 ;  /* 0x0000002e2460723c */ /* 0x000fe20000001878 */
[----:B------:R-:W1:Y:S04]  /*3e70*/  LDSM.16.M88.4 R44, [R235+0x2800] ;  /* 0x00280000eb2c783b */ /* 0x000e680000000200 */
[----:B------:R-:W5:Y:S01]  /*3e80*/  LDSM.16.M88.4 R36, [R235+0x3800] ;  /* 0x00380000eb24783b */ /* 0x000f620000000200 */
[C---:B------:R-:W-:Y:S06]  /*3e90*/  HMMA.16816.F32 R64, R28.reuse, R66, R128 ;  /* 0x000000421c40723c */ /* 0x040fec0000001880 */
[C---:B--2---:R-:W-:Y:S06]  /*3ea0*/  HMMA.16816.F32 R120, R28.reuse, R56, R152 ;  /* 0x000000381c78723c */ /* 0x044fec0000001898 */
[----:B------:R-:W-:Y:S06]  /*3eb0*/  HMMA.16816.F32 R136, R28, R58, R136 ;  /* 0x0000003a1c88723c */ /* 0x000fec0000001888 */
[C---:B------:R-:W-:Y:S06]  /*3ec0*/  HMMA.16816.F32 R108, R32.reuse, R56, R108 ;  /* 0x00000038206c723c */ /* 0x040fec000000186c */
[----:B------:R-:W-:Y:S06]  /*3ed0*/  HMMA.16816.F32 R112, R32, R58, R112 ;  /* 0x0000003a2070723c */ /* 0x000fec0000001870 */
[----:B------:R-:W-:Y:S06]  /*3ee0*/  HMMA.16816.F32 R56, R24, R106, R68 ;  /* 0x0000006a1838723c */ /* 0x000fec0000001844 */
[C---:B------:R-:W-:Y:S06]  /*3ef0*/  HMMA.16816.F32 R132, R28.reuse, R52, R132 ;  /* 0x000000341c84723c */ /* 0x040fec0000001884 */
[C---:B------:R-:W-:Y:S06]  /*3f00*/  HMMA.16816.F32 R128, R28.reuse, R54, R148 ;  /* 0x000000361c80723c */ /* 0x040fec0000001894 */
[C---:B------:R-:W-:Y:S06]  /*3f10*/  HMMA.16816.F32 R124, R28.reuse, R48, R144 ;  /* 0x000000301c7c723c */ /* 0x040fec0000001890 */
[----:B------:R-:W-:Y:S06]  /*3f20*/  HMMA.16816.F32 R116, R28, R50, R88 ;  /* 0x000000321c74723c */ /* 0x000fec0000001858 */
[----:B---3--:R-:W-:Y:S06]  /*3f30*/  HMMA.16816.F32 R28, R8, R76, R60 ;  /* 0x0000004c081c723c */ /* 0x008fec000000183c */
[----:B------:R-:W-:Y:S06]  /*3f40*/  HMMA.16816.F32 R68, R16, R92, R72 ;  /* 0x0000005c1044723c */ /* 0x000fec0000001848 */
[C---:B------:R-:W-:Y:S06]  /*3f50*/  HMMA.16816.F32 R88, R32.reuse, R52, R84 ;  /* 0x000000342058723c */ /* 0x040fec0000001854 */
[C---:B------:R-:W-:Y:S01]  /*3f60*/  HMMA.16816.F32 R84, R32.reuse, R54, R96 ;  /* 0x000000362054723c */ /* 0x040fe20000001860 */
[----:B------:R-:W2:Y:S05]  /*3f70*/  LDSM.16.M88.4 R52, [R230+0xa800] ;  /* 0x00a80000e634783b */ /* 0x000eaa0000000200 */
[C---:B------:R-:W-:Y:S06]  /*3f80*/  HMMA.16816.F32 R80, R32.reuse, R48, R100 ;  /* 0x000000302050723c */ /* 0x040fec0000001864 */
[----:B------:R-:W-:Y:S01]  /*3f90*/  HMMA.16816.F32 R48, R32, R50, R140 ;  /* 0x000000322030723c */ /* 0x000fe2000000188c */
[----:B------:R-:W-:-:S05]  /*3fa0*/  FMUL.FTZ R2, R68, UR22 ;  /* 0x0000001644027c20 */ /* 0x000fca0008410000 */
[----:B------:R-:W-:Y:S01]  /*3fb0*/  HMMA.16816.F32 R64, R20, R106, R64 ;  /* 0x0000006a1440723c */ /* 0x000fe20000001840 */
[----:B------:R3:W-:Y:S05]  /*3fc0*/  MUFU.TANH R107, R2 ;  /* 0x00000002006b7308 */ /* 0x0007ea0000002400 */
[----:B------:R-:W-:Y:S06]  /*3fd0*/  HMMA.16816.F32 R32, R12, R78, R56 ;  /* 0x0000004e0c20723c */ /* 0x000fec0000001838 */
[----:B----4-:R-:W-:Y:S01]  /*3fe0*/  HMMA.16816.F32 R72, R4, R92, R28 ;  /* 0x0000005c0448723c */ /* 0x010fe2000000181c */
[----:B------:R-:W-:Y:S01]  /*3ff0*/  LDSM.16.M88.4 R28, [R230+0xb800] ;  /* 0x00b80000e61c783b */ /* 0x000fe20000000200 */
[----:B---3--:R-:W-:-:S04]  /*4000*/  FMUL.FTZ R2, R69, UR22 ;  /* 0x0000001645027c20 */ /* 0x008fc80008410000 */
[C---:B-1----:R-:W-:Y:S01]  /*4010*/  HMMA.16816.F32 R60, R24.reuse, R44, R108 ;  /* 0x0000002c183c723c */ /* 0x042fe2000000186c */
[----:B------:R1:W-:Y:S05]  /*4020*/  MUFU.TANH R109, R2 ;  /* 0x00000002006d7308 */ /* 0x0003ea0000002400 */
[----:B------:R-:W-:Y:S06]  /*4030*/  HMMA.16816.F32 R100, R24, R42, R84 ;  /* 0x0000002a1864723c */ /* 0x000fec0000001854 */
[C---:B-----5:R-:W-:Y:S06]  /*4040*/  HMMA.16816.F32 R124, R20.reuse, R36, R124 ;  /* 0x00000024147c723c */ /* 0x060fec000000187c */
[----:B------:R-:W-:Y:S01]  /*4050*/  HMMA.16816.F32 R116, R20, R38, R116 ;  /* 0x000000261474723c */ /* 0x000fe20000001874 */
[----:B-1----:R-:W-:-:S05]  /*4060*/  FMUL.FTZ R2, R70, UR22 ;  /* 0x0000001646027c20 */ /* 0x002fca0008410000 */
[C---:B------:R-:W-:Y:S01]  /*4070*/  HMMA.16816.F32 R80, R24.reuse, R36, R80 ;  /* 0x000000241850723c */ /* 0x040fe20000001850 */
[----:B------:R1:W3:Y:S05]  /*4080*/  MUFU.TANH R164, R2 ;  /* 0x0000000200a47308 */ /* 0x0002ea0000002400 */
[----:B------:R-:W-:Y:S06]  /*4090*/  HMMA.16816.F32 R84, R24, R38, R48 ;  /* 0x000000261854723c */ /* 0x000fec0000001830 */
[----:B------:R-:W-:Y:S06]  /*40a0*/  HMMA.16816.F32 R36, R8, R78, R64 ;  /* 0x0000004e0824723c */ /* 0x000fec0000001840 */
[----:B------:R-:W-:Y:S01]  /*40b0*/  HMMA.16816.F32 R112, R24, R46, R112 ;  /* 0x0000002e1870723c */ /* 0x000fe20000001870 */
[----:B-1----:R-:W-:-:S04]  /*40c0*/  FMUL.FTZ R2, R71, UR22 ;  /* 0x0000001647027c20 */ /* 0x002fc80008410000 */
[----:B------:R1:W-:Y:S01]  /*40d0*/  MUFU.TANH R108, R2 ;  /* 0x00000002006c7308 */ /* 0x0003e20000002400 */
[----:B------:R-:W-:Y:S01]  /*40e0*/  HMMA.16816.F32 R88, R24, R40, R88 ;  /* 0x000000281858723c */ /* 0x000fe20000001858 */
[----:B------:R-:W4:Y:S05]  /*40f0*/  LDSM.16.M88.4 R24, [R229+0x2800] ;  /* 0x00280000e518783b */ /* 0x000f2a0000000200 */
[----:B------:R-:W-:Y:S06]  /*4100*/  HMMA.16816.F32 R32, R16, R94, R32 ;  /* 0x0000005e1020723c */ /* 0x000fec0000001820 */
[----:B------:R-:W-:Y:S01]  /*4110*/  HMMA.16816.F32 R96, R20, R44, R120 ;  /* 0x0000002c1460723c */ /* 0x000fe20000001878 */
[----:B-1----:R-:W-:-:S05]  /*4120*/  FMUL.FTZ R2, R72, UR22 ;  /* 0x0000001648027c20 */ /* 0x002fca0008410000 */
[----:B------:R-:W-:Y:S01]  /*4130*/  HMMA.16816.F32 R136, R20, R46, R136 ;  /* 0x0000002e1488723c */ /* 0x000fe20000001888 */
[----:B------:R1:W-:Y:S05]  /*4140*/  MUFU.TANH R106, R2 ;  /* 0x00000002006a7308 */ /* 0x0003ea0000002400 */
[----:B--2---:R-:W-:Y:S06]  /*4150*/  HMMA.16816.F32 R44, R12, R52, R60 ;  /* 0x000000340c2c723c */ /* 0x004fec000000183c */
[C---:B------:R-:W-:Y:S06]  /*4160*/  HMMA.16816.F32 R132, R20.reuse, R40, R132 ;  /* 0x000000281484723c */ /* 0x040fec0000001884 */
[----:B------:R-:W-:Y:S01]  /*4170*/  HMMA.16816.F32 R128, R20, R42, R128 ;  /* 0x0000002a1480723c */ /* 0x000fe20000001880 */
[----:B-1----:R-:W-:Y:S01]  /*4180*/  FMUL.FTZ R2, R73, UR22 ;  /* 0x0000001649027c20 */ /* 0x002fe20008410000 */
[----:B------:R-:W1:Y:S03]  /*4190*/  LDSM.16.M88.4 R20, [R230+0xb000] ;  /* 0x00b00000e614783b */ /* 0x000e660000000200 */
[----:B------:R2:W-:Y:S01]  /*41a0*/  MUFU.TANH R105, R2 ;  /* 0x0000000200697308 */ /* 0x0005e20000002400 */
[----:B------:R-:W-:Y:S06]  /*41b0*/  HMMA.16816.F32 R40, R4, R94, R36 ;  /* 0x0000005e0428723c */ /* 0x000fec0000001824 */
[----:B------:R-:W-:Y:S06]  /*41c0*/  HMMA.16816.F32 R48, R8, R52, R96 ;  /* 0x000000340830723c */ /* 0x000fec0000001860 */
[----:B----4-:R-:W-:Y:S01]  /*41d0*/  HMMA.16816.F32 R36, R16, R24, R44 ;  /* 0x000000181024723c */ /* 0x010fe2000000182c */
[----:B--2---:R-:W-:-:S05]  /*41e0*/  FMUL.FTZ R2, R74, UR22 ;  /* 0x000000164a027c20 */ /* 0x004fca0008410000 */
[C---:B------:R-:W-:Y:S01]  /*41f0*/  HMMA.16816.F32 R56, R8.reuse, R54, R136 ;  /* 0x000000360838723c */ /* 0x040fe20000001888 */
[----:B------:R2:W4:Y:S05]  /*4200*/  MUFU.TANH R104, R2 ;  /* 0x0000000200687308 */ /* 0x00052a0000002400 */
[-C--:B------:R-:W-:Y:S06]  /*4210*/  HMMA.16816.F32 R64, R8, R30.reuse, R116 ;  /* 0x0000001e0840723c */ /* 0x080fec0000001874 */
[----:B------:R-:W-:Y:S06]  /*4220*/  HMMA.16816.F32 R76, R12, R30, R84 ;  /* 0x0000001e0c4c723c */ /* 0x000fec0000001854 */
[----:B-1----:R-:W-:Y:S01]  /*4230*/  HMMA.16816.F32 R60, R8, R20, R132 ;  /* 0x00000014083c723c */ /* 0x002fe20000001884 */
[----:B--2---:R-:W-:-:S04]  /*4240*/  FMUL.FTZ R2, R75, UR22 ;  /* 0x000000164b027c20 */ /* 0x004fc80008410000 */
[----:B------:R1:W-:Y:S01]  /*4250*/  MUFU.TANH R110, R2 ;  /* 0x00000002006e7308 */ /* 0x0003e20000002400 */
[----:B------:R-:W-:Y:S06]  /*4260*/  HMMA.16816.F32 R68, R8, R22, R128 ;  /* 0x000000160844723c */ /* 0x000fec0000001880 */
[----:B------:R-:W-:Y:S06]  /*4270*/  HMMA.16816.F32 R44, R12, R20, R88 ;  /* 0x000000140c2c723c */ /* 0x000fec0000001858 */
[----:B------:R-:W-:Y:S01]  /*4280*/  HMMA.16816.F32 R72, R8, R28, R124 ;  /* 0x0000001c0848723c */ /* 0x000fe2000000187c */
[----:B------:R-:W2:Y:S01]  /*4290*/  LDSM.16.M88.4 R8, [R229+0x3000] ;  /* 0x00300000e508783b */ /* 0x000ea20000000200 */
[----:B-1----:R-:W-:-:S04]  /*42a0*/  FMUL.FTZ R2, R32, UR22 ;  /* 0x0000001620027c20 */ /* 0x002fc80008410000 */
[----:B------:R-:W-:Y:S01]  /*42b0*/  HMMA.16816.F32 R56, R4, R26, R56 ;  /* 0x0000001a0438723c */ /* 0x000fe20000001838 */
[----:B------:R1:W-:Y:S05]  /*42c0*/  MUFU.TANH R94, R2 ;  /* 0x00000002005e7308 */ /* 0x0003ea0000002400 */
[----:B------:R-:W-:Y:S01]  /*42d0*/  HMMA.16816.F32 R80, R12, R28, R80 ;  /* 0x0000001c0c50723c */ /* 0x000fe20000001850 */
[----:B-1----:R-:W-:-:S04]  /*42e0*/  FMUL.FTZ R2, R33, UR22 ;  /* 0x0000001621027c20 */ /* 0x002fc80008410000 */
[----:B------:R1:W-:Y:S02]  /*42f0*/  MUFU.TANH R93, R2 ;  /* 0x00000002005d7308 */ /* 0x0003e40000002400 */
[----:B-1----:R-:W-:-:S06]  /*4300*/  FMUL.FTZ R2, R34, UR22 ;  /* 0x0000001622027c20 */ /* 0x002fcc0008410000 */
[----:B------:R1:W-:Y:S02]  /*4310*/  MUFU.TANH R99, R2 ;  /* 0x0000000200637308 */ /* 0x0003e40000002400 */
[----:B-1----:R-:W-:Y:S02]  /*4320*/  FMUL.FTZ R2, R35, UR22 ;  /* 0x0000001623027c20 */ /* 0x002fe40008410000 */
[C---:B------:R-:W-:Y:S04]  /*4330*/  HMMA.16816.F32 R32, R12.reuse, R54, R112 ;  /* 0x000000360c20723c */ /* 0x040fe80000001870 */
[----:B------:R1:W-:Y:S02]  /*4340*/  MUFU.TANH R98, R2 ;  /* 0x0000000200627308 */ /* 0x0003e40000002400 */
[----:B------:R-:W-:Y:S06]  /*4350*/  HMMA.16816.F32 R52, R12, R22, R100 ;  /* 0x000000160c34723c */ /* 0x000fec0000001864 */
[C---:B------:R-:W-:Y:S06]  /*4360*/  HMMA.16816.F32 R20, R4.reuse, R24, R48 ;  /* 0x000000180414723c */ /* 0x040fec0000001830 */
[----:B--2---:R-:W-:Y:S01]  /*4370*/  HMMA.16816.F32 R48, R4, R8, R60 ;  /* 0x000000080430723c */ /* 0x004fe2000000183c */
[----:B-1----:R-:W-:-:S04]  /*4380*/  FMUL.FTZ R2, R40, UR22 ;  /* 0x0000001628027c20 */ /* 0x002fc80008410000 */
[----:B------:R1:W2:Y:S01]  /*4390*/  MUFU.TANH R97, R2 ;  /* 0x0000000200617308 */ /* 0x0002a20000002400 */
[----:B------:R-:W-:Y:S06]  /*43a0*/  HMMA.16816.F32 R24, R16, R26, R32 ;  /* 0x0000001a1018723c */ /* 0x000fec0000001820 */
[-C--:B------:R-:W-:Y:S06]  /*43b0*/  HMMA.16816.F32 R60, R4, R10.reuse, R68 ;  /* 0x0000000a043c723c */ /* 0x080fec0000001844 */
[----:B------:R-:W-:Y:S01]  /*43c0*/  FMUL.FTZ R12, R23, UR22 ;  /* 0x00000016170c7c20 */ /* 0x000fe20008410000 */
[----:B------:R-:W-:Y:S01]  /*43d0*/  HMMA.16816.F32 R52, R16, R10, R52 ;  /* 0x0000000a1034723c */ /* 0x000fe20000001834 */
[----:B-1----:R-:W-:-:S04]  /*43e0*/  FMUL.FTZ R2, R41, UR22 ;  /* 0x0000001629027c20 */ /* 0x002fc80008410000 */
[----:B------:R1:W-:Y:S02]  /*43f0*/  MUFU.TANH R95, R2 ;  /* 0x00000002005f7308 */ /* 0x0003e40000002400 */
[----:B------:R-:W-:-:S06]  /*4400*/  FMUL.FTZ R11, R56, UR22 ;  /* 0x00000016380b7c20 */ /* 0x000fcc0008410000 */
[----:B------:R-:W-:Y:S01]  /*4410*/  MUFU.TANH R34, R11 ;  /* 0x0000000b00227308 */ /* 0x000fe20000002400 */
[----:B-1----:R-:W-:-:S07]  /*4420*/  FMUL.FTZ R2, R42, UR22 ;  /* 0x000000162a027c20 */ /* 0x002fce0008410000 */
[----:B------:R1:W5:Y:S02]  /*4430*/  MUFU.TANH R92, R2 ;  /* 0x00000002005c7308 */ /* 0x0003640000002400 */
[----:B-1----:R-:W-:Y:S02]  /*4440*/  FMUL.FTZ R2, R43, UR22 ;  /* 0x000000162b027c20 */ /* 0x002fe40008410000 */
[----:B------:R-:W1:Y:S01]  /*4450*/  LDSM.16.M88.4 R40, [R229+0x3800] ;  /* 0x00380000e528783b */ /* 0x000e620000000200 */
[----:B------:R-:W-:-:S04]  /*4460*/  DEPBAR.LE SB0, 0x0 ;  /* 0x000080000000791a */ /* 0x000fc80000000000 */
[----:B------:R3:W1:Y:S02]  /*4470*/  MUFU.TANH R88, R2 ;  /* 0x0000000200587308 */ /* 0x0006640000002400 */
[----:B---3--:R-:W-:-:S06]  /*4480*/  FMUL.FTZ R2, R36, UR22 ;  /* 0x0000001624027c20 */ /* 0x008fcc0008410000 */
[----:B------:R3:W2:Y:S01]  /*4490*/  MUFU.TANH R91, R2 ;  /* 0x00000002005b7308 */ /* 0x0006a20000002400 */
[C---:B-1----:R-:W-:Y:S07]  /*44a0*/  HMMA.16816.F32 R68, R4.reuse, R40, R72 ;  /* 0x000000280444723c */ /* 0x042fee0000001848 */
[----:B------:R1:W1:Y:S01]  /*44b0*/  MUFU.TANH R72, R12 ;  /* 0x0000000c00487308 */ /* 0x0002620000002400 */
[----:B---3--:R-:W-:Y:S01]  /*44c0*/  FMUL.FTZ R2, R37, UR22 ;  /* 0x0000001625027c20 */ /* 0x008fe20008410000 */
[----:B------:R-:W-:Y:S06]  /*44d0*/  HMMA.16816.F32 R64, R4, R42, R64 ;  /* 0x0000002a0440723c */ /* 0x000fec0000001840 */
[----:B------:R3:W2:Y:S01]  /*44e0*/  MUFU.TANH R90, R2 ;  /* 0x00000002005a7308 */ /* 0x0006a20000002400 */
[----:B------:R-:W-:Y:S01]  /*44f0*/  HMMA.16816.F32 R80, R16, R40, R80 ;  /* 0x000000281050723c */ /* 0x000fe20000001850 */
[----:B------:R-:W-:Y:S01]  /*4500*/  FMUL.FTZ R5, R24, UR22 ;  /* 0x0000001618057c20 */ /* 0x000fe20008410000 */
[----:B------:R-:W-:-:S05]  /*4510*/  IMAD.U32 R6, RZ, RZ, UR25 ;  /* 0x00000019ff067e24 */ /* 0x000fca000f8e00ff */
[----:B------:R4:W2:Y:S01]  /*4520*/  MUFU.TANH R89, R5 ;  /* 0x0000000500597308 */ /* 0x0008a20000002400 */
[----:B-1----:R-:W-:Y:S01]  /*4530*/  HMMA.16816.F32 R12, R16, R8, R44 ;  /* 0x00000008100c723c */ /* 0x002fe2000000182c */
[----:B------:R-:W-:-:S06]  /*4540*/  FMUL.FTZ R23, R69, UR22 ;  /* 0x0000001645177c20 */ /* 0x000fcc0008410000 */
[----:B------:R-:W-:Y:S01]  /*4550*/  FMUL.FTZ R8, R27, UR22 ;  /* 0x000000161b087c20 */ /* 0x000fe20008410000 */
[----:B---3--:R-:W-:Y:S01]  /*4560*/  FMUL.FTZ R2, R38, UR22 ;  /* 0x0000001626027c20 */ /* 0x008fe20008410000 */
[----:B------:R-:W-:Y:S01]  /*4570*/  FMUL.FTZ R24, R70, UR22 ;  /* 0x0000001646187c20 */ /* 0x000fe20008410000 */
[----:B------:R-:W-:Y:S01]  /*4580*/  FMUL.FTZ R30, R71, UR22 ;  /* 0x00000016471e7c20 */ /* 0x000fe20008410000 */
[----:B------:R-:W1:Y:S01]  /*4590*/  MUFU.TANH R74, R8 ;  /* 0x00000008004a7308 */ /* 0x000e620000002400 */
[----:B----4-:R-:W-:-:S07]  /*45a0*/  FMUL.FTZ R5, R25, UR22 ;  /* 0x0000001619057c20 */ /* 0x010fce0008410000 */
[----:B------:R3:W4:Y:S08]  /*45b0*/  MUFU.TANH R96, R2 ;  /* 0x0000000200607308 */ /* 0x0007300000002400 */
[----:B------:R5:W1:Y:S01]  /*45c0*/  MUFU.TANH R75, R5 ;  /* 0x00000005004b7308 */ /* 0x000a620000002400 */
[----:B---3--:R-:W-:-:S07]  /*45d0*/  FMUL.FTZ R2, R39, UR22 ;  /* 0x0000001627027c20 */ /* 0x008fce0008410000 */
[----:B------:R3:W1:Y:S01]  /*45e0*/  MUFU.TANH R87, R2 ;  /* 0x0000000200577308 */ /* 0x0006620000002400 */
[----:B-----5:R-:W-:-:S07]  /*45f0*/  FMUL.FTZ R5, R26, UR22 ;  /* 0x000000161a057c20 */ /* 0x020fce0008410000 */
[----:B------:R5:W1:Y:S01]  /*4600*/  MUFU.TANH R73, R5 ;  /* 0x0000000500497308 */ /* 0x000a620000002400 */
[----:B---3--:R-:W-:-:S07]  /*4610*/  FMUL.FTZ R2, R20, UR22 ;  /* 0x0000001614027c20 */ /* 0x008fce0008410000 */
[----:B------:R3:W1:Y:S01]  /*4620*/  MUFU.TANH R86, R2 ;  /* 0x0000000200567308 */ /* 0x0006620000002400 */
[----:B-----5:R-:W-:Y:S02]  /*4630*/  IMAD.U32 R5, RZ, RZ, UR10 ;  /* 0x0000000aff057e24 */ /* 0x020fe4000f8e00ff */
[----:B---3--:R-:W-:-:S05]  /*4640*/  FMUL.FTZ R2, R21, UR22 ;  /* 0x0000001615027c20 */ /* 0x008fca0008410000 */
[----:B------:R3:W1:Y:S02]  /*4650*/  MUFU.TANH R85, R2 ;  /* 0x0000000200557308 */ /* 0x0006640000002400 */
[----:B---3--:R-:W-:Y:S01]  /*4660*/  FMUL.FTZ R2, R22, UR22 ;  /* 0x0000001616027c20 */ /* 0x008fe20008410000 */
[----:B------:R-:W-:-:S05]  /*4670*/  FMUL.FTZ R22, R68, UR22 ;  /* 0x0000001644167c20 */ /* 0x000fca0008410000 */
[----:B------:R3:W1:Y:S02]  /*4680*/  MUFU.TANH R84, R2 ;  /* 0x0000000200547308 */ /* 0x0006640000002400 */
[----:B---3--:R-:W-:-:S04]  /*4690*/  LOP3.LUT R2, R161, 0xffffffe0, RZ, 0xc0, !PT ;  /* 0xffffffe0a1027812 */ /* 0x008fc800078ec0ff */
[----:B------:R-:W-:Y:S01]  /*46a0*/  IADD3 R2, -R2, R160, RZ ;  /* 0x000000a002027210 */ /* 0x000fe20007ffe1ff */
[----:B------:R-:W-:-:S03]  /*46b0*/  IMAD.SHL.U32 R160, R160, 0x2, RZ ;  /* 0x00000002a0a07824 */ /* 0x000fc600078e00ff */
[----:B------:R-:W-:Y:S02]  /*46c0*/  SHF.R.S32.HI R4, RZ, 0x1f, R2 ;  /* 0x0000001fff047819 */ /* 0x000fe40000011402 */
[----:B------:R-:W-:Y:S02]  /*46d0*/  LOP3.LUT R165, R160, 0x6, RZ, 0xc0, !PT ;  /* 0x00000006a0a57812 */ /* 0x000fe400078ec0ff */
[----:B------:R-:W-:Y:S02]  /*46e0*/  LEA.HI R4, R4, R2, RZ, 0x2 ;  /* 0x0000000204047211 */ /* 0x000fe400078f10ff */
[----:B------:R-:W-:Y:S02]  /*46f0*/  LEA R2, R158, UR24, 0x4 ;  /* 0x000000189e027c11 */ /* 0x000fe4000f8e20ff */
[----:B------:R-:W-:-:S05]  /*4700*/  SHF.R.S32.HI R4, RZ, 0x2, R4 ;  /* 0x00000002ff047819 */ /* 0x000fca0000011404 */
[----:B------:R-:W-:Y:S02]  /*4710*/  IMAD.IADD R4, R4, 0x1, R2 ;  /* 0x0000000104047824 */ /* 0x000fe400078e0202 */
[----:B------:R-:W-:-:S03]  /*4720*/  IMAD.U32 R2, RZ, RZ, UR20 ;  /* 0x00000014ff027e24 */ /* 0x000fc6000f8e00ff */
[----:B------:R-:W-:Y:S01]  /*4730*/  VIADDMNMX R250, R4, UR10, R6, PT ;  /* 0x0000000a04fa7c46 */ /* 0x000fe2000b800106 */
[----:B------:R-:W-:Y:S01]  /*4740*/  IMAD R2, R2, 0x40, R165 ;  /* 0x0000004002027824 */ /* 0x000fe200078e02a5 */
[C---:B------:R-:W-:Y:S01]  /*4750*/  VIADDMNMX R245, R4.reuse, UR23, RZ, !PT ;  /* 0x0000001704f57c46 */ /* 0x040fe2000f8001ff */
[----:B------:R-:W-:Y:S01]  /*4760*/  VIADD R6, R4, 0x40 ;  /* 0x0000004004067836 */ /* 0x000fe20000000000 */
[C-C-:B------:R-:W-:Y:S01]  /*4770*/  IADD3 R8, R5.reuse, 0x8, R4.reuse ;  /* 0x0000000805087810 */ /* 0x140fe20007ffe004 */
[----:B------:R-:W-:Y:S01]  /*4780*/  VIADD R7, R2, 0x1 ;  /* 0x0000000102077836 */ /* 0x000fe20000000000 */
[C-C-:B------:R-:W-:Y:S02]  /*4790*/  IADD3 R9, R5.reuse, 0x40, R4.reuse ;  /* 0x0000004005097810 */ /* 0x140fe40007ffe004 */
[----:B------:R-:W-:Y:S01]  /*47a0*/  IADD3 R10, R5, 0x48, R4 ;  /* 0x00000048050a7810 */ /* 0x000fe20007ffe004 */
[C---:B------:R-:W-:Y:S01]  /*47b0*/  VIADD R5, R4.reuse, 0x8 ;  /* 0x0000000804057836 */ /* 0x040fe20000000000 */
[----:B------:R-:W-:Y:S01]  /*47c0*/  ISETP.GE.AND P0, PT, R7, R250, PT ;  /* 0x000000fa0700720c */ /* 0x000fe20003f06270 */
[----:B------:R-:W-:Y:S01]  /*47d0*/  VIADD R4, R4, 0x48 ;  /* 0x0000004804047836 */ /* 0x000fe20000000000 */
[----:B------:R-:W-:-:S02]  /*47e0*/  VIMNMX R248, R8, UR25, PT ;  /* 0x0000001908f87c48 */ /* 0x000fc4000bfe0100 */
[----:B------:R-:W-:Y:S02]  /*47f0*/  ISETP.LT.OR P0, PT, R7, R245, P0 ;  /* 0x000000f50700720c */ /* 0x000fe40000701670 */
[----:B------:R-:W-:Y:S01]  /*4800*/  VIADDMNMX R244, R5, UR23, RZ, !PT ;  /* 0x0000001705f47c46 */ /* 0x000fe2000f8001ff */
[----:B------:R-:W-:Y:S01]  /*4810*/  FMUL.FTZ R5, R57, UR22 ;  /* 0x0000001639057c20 */ /* 0x000fe20008410000 */
[----:B------:R-:W-:Y:S02]  /*4820*/  P2R R26, PR, RZ, 0x1 ;  /* 0x00000001ff1a7803 */ /* 0x000fe40000000000 */
[----:B------:R-:W-:Y:S01]  /*4830*/  ISETP.GE.AND P0, PT, R2, R248, PT ;  /* 0x000000f80200720c */ /* 0x000fe20003f06270 */
[----:B------:R3:W1:Y:S01]  /*4840*/  MUFU.TANH R37, R5 ;  /* 0x0000000500257308 */ /* 0x0006620000002400 */
[----:B------:R-:W-:Y:S02]  /*4850*/  VIMNMX R247, R10, UR25, PT ;  /* 0x000000190af77c48 */ /* 0x000fe4000bfe0100 */
[----:B------:R-:W-:-:S02]  /*4860*/  ISETP.LT.OR P0, PT, R2, R244, P0 ;  /* 0x000000f40200720c */ /* 0x000fc40000701670 */
[----:B------:R-:W-:Y:S01]  /*4870*/  VIADDMNMX R243, R4, UR23, RZ, !PT ;  /* 0x0000001704f37c46 */ /* 0x000fe2000f8001ff */
[----:B------:R-:W-:Y:S01]  /*4880*/  FMUL.FTZ R4, R58, UR22 ;  /* 0x000000163a047c20 */ /* 0x000fe20008410000 */
[----:B------:R-:W-:Y:S02]  /*4890*/  FSEL R164, R164, -INF , !P0 ;  /* 0xff800000a4a47808 */ /* 0x000fe40004000000 */
[C---:B------:R-:W-:Y:S01]  /*48a0*/  ISETP.GE.AND P0, PT, R2.reuse, R247, PT ;  /* 0x000000f70200720c */ /* 0x040fe20003f06270 */
[----:B------:R5:W1:Y:S01]  /*48b0*/  MUFU.TANH R28, R4 ;  /* 0x00000004001c7308 */ /* 0x000a620000002400 */
[----:B------:R-:W-:Y:S02]  /*48c0*/  VIMNMX R249, R9, UR25, PT ;  /* 0x0000001909f97c48 */ /* 0x000fe4000bfe0100 */
[----:B------:R-:W-:Y:S02]  /*48d0*/  ISETP.LT.OR P0, PT, R2, R243, P0 ;  /* 0x000000f30200720c */ /* 0x000fe40000701670 */
[----:B------:R-:W-:Y:S01]  /*48e0*/  VIADDMNMX R246, R6, UR23, RZ, !PT ;  /* 0x0000001706f67c46 */ /* 0x000fe2000f8001ff */
[----:B------:R-:W-:Y:S01]  /*48f0*/  FMUL.FTZ R6, R48, UR22 ;  /* 0x0000001630067c20 */ /* 0x000fe20008410000 */
[----:B---3--:R-:W-:Y:S01]  /*4900*/  FMUL.FTZ R5, R59, UR22 ;  /* 0x000000163b057c20 */ /* 0x008fe20008410000 */
[----:B------:R-:W-:Y:S01]  /*4910*/  FSEL R38, R104, -INF , !P0 ;  /* 0xff80000068267808 */ /* 0x000fe20004000000 */
[----:B------:R-:W-:Y:S01]  /*4920*/  BAR.SYNC.DEFER_BLOCKING 0x0 ;  /* 0x0000000000007b1d */ /* 0x000fe20000010000 */
[----:B------:R-:W-:-:S02]  /*4930*/  ISETP.GE.AND P2, PT, R7, R249, PT ;  /* 0x000000f90700720c */ /* 0x000fc40003f46270 */
[C---:B------:R-:W-:Y:S02]  /*4940*/  ISETP.GE.AND P3, PT, R2.reuse, R250, PT ;  /* 0x000000fa0200720c */ /* 0x040fe40003f66270 */
[C---:B------:R-:W-:Y:S01]  /*4950*/  ISETP.GE.AND P5, PT, R7.reuse, R248, PT ;  /* 0x000000f80700720c */ /* 0x040fe20003fa6270 */
[----:B------:R3:W1:Y:S01]  /*4960*/  MUFU.TANH R25, R5 ;  /* 0x0000000500197308 */ /* 0x0006620000002400 */
[C---:B------:R-:W-:Y:S01]  /*4970*/  ISETP.GE.AND P1, PT, R7.reuse, R247, PT ;  /* 0x000000f70700720c */ /* 0x040fe20003f26270 */
[C---:B-----5:R-:W-:Y:S01]  /*4980*/  VIADD R4, R2.reuse, 0x8 ;  /* 0x0000000802047836 */ /* 0x060fe20000000000 */
[C---:B------:R-:W-:Y:S02]  /*4990*/  ISETP.LT.OR P2, PT, R7.reuse, R246, P2 ;  /* 0x000000f60700720c */ /* 0x040fe40001741670 */
[----:B------:R-:W-:Y:S02]  /*49a0*/  ISETP.LT.OR P3, PT, R2, R245, P3 ;  /* 0x000000f50200720c */ /* 0x000fe40001f61670 */
[----:B------:R-:W-:Y:S01]  /*49b0*/  ISETP.GE.AND P0, PT, R4, R249, PT ;  /* 0x000000f90400720c */ /* 0x000fe20003f06270 */
[----:B------:R-:W1:Y:S01]  /*49c0*/  MUFU.TANH R20, R6 ;  /* 0x0000000600147308 */ /* 0x000e620000002400 */
[----:B------:R-:W-:-:S02]  /*49d0*/  ISETP.LT.OR P5, PT, R7, R244, P5 ;  /* 0x000000f40700720c */ /* 0x000fc40002fa1670 */
[----:B------:R-:W-:Y:S02]  /*49e0*/  ISETP.LT.OR P0, PT, R4, R246, P0 ;  /* 0x000000f60400720c */ /* 0x000fe40000701670 */
[----:B------:R-:W-:Y:S01]  /*49f0*/  ISETP.LT.OR P1, PT, R7, R243, P1 ;  /* 0x000000f30700720c */ /* 0x000fe20000f21670 */
[----:B------:R-:W-:Y:S01]  /*4a00*/  FMUL.FTZ R7, R49, UR22 ;  /* 0x0000001631077c20 */ /* 0x000fe20008410000 */
[----:B------:R-:W-:Y:S01]  /*4a10*/  FSEL R35, R105, -INF , !P2 ;  /* 0xff80000069237808 */ /* 0x000fe20005000000 */
[----:B---3--:R-:W-:Y:S01]  /*4a20*/  FMUL.FTZ R5, R12, UR22 ;  /* 0x000000160c057c20 */ /* 0x008fe20008410000 */
[----:B--2---:R-:W-:Y:S01]  /*4a30*/  FSEL R29, R97, -INF , !P0 ;  /* 0xff800000611d7808 */ /* 0x004fe20004000000 */
[----:B------:R-:W2:Y:S01]  /*4a40*/  MUFU.TANH R21, R7 ;  /* 0x0000000700157308 */ /* 0x000ea20000002400 */
[C---:B------:R-:W-:Y:S02]  /*4a50*/  ISETP.GE.AND P6, PT, R4.reuse, R250, PT ;  /* 0x000000fa0400720c */ /* 0x040fe40003fc6270 */
[----:B------:R-:W-:-:S02]  /*4a60*/  ISETP.GE.AND P4, PT, R4, R248, PT ;  /* 0x000000f80400720c */ /* 0x000fc40003f86270 */
[----:B------:R-:W-:Y:S02]  /*4a70*/  ISETP.GE.AND P2, PT, R4, R247, PT ;  /* 0x000000f70400720c */ /* 0x000fe40003f46270 */
[----:B------:R-:W-:Y:S01]  /*4a80*/  PLOP3.LUT P0, PT, PT, PT, UP0, 0x80, 0x0 ;  /* 0x000000000000781c */ /* 0x000fe20003f0f008 */
[----:B------:R3:W1:Y:S01]  /*4a90*/  MUFU.TANH R56, R5 ;  /* 0x0000000500387308 */ /* 0x0006620000002400 */
[----:B------:R-:W-:Y:S02]  /*4aa0*/  FSEL R136, R107, -INF , !P3 ;  /* 0xff8000006b887808 */ /* 0x000fe40005800000 */
[----:B------:R-:W-:Y:S02]  /*4ab0*/  ISETP.GE.AND P3, PT, R2, R249, PT ;  /* 0x000000f90200720c */ /* 0x000fe40003f66270 */
[C---:B------:R-:W-:Y:S02]  /*4ac0*/  ISETP.LT.OR P6, PT, R4.reuse, R245, P6 ;  /* 0x000000f50400720c */ /* 0x040fe400037c1670 */
[----:B------:R-:W-:-:S02]  /*4ad0*/  ISETP.LT.OR P4, PT, R4, R244, P4 ;  /* 0x000000f40400720c */ /* 0x000fc40002781670 */
[----:B------:R-:W-:Y:S01]  /*4ae0*/  ISETP.LT.OR P2, PT, R4, R243, P2 ;  /* 0x000000f30400720c */ /* 0x000fe20001741670 */
[----:B------:R-:W-:Y:S01]  /*4af0*/  FMUL.FTZ R4, R15, UR22 ;  /* 0x000000160f047c20 */ /* 0x000fe20008410000 */
[----:B------:R-:W-:Y:S01]  /*4b00*/  ISETP.LT.OR P3, PT, R2, R246, P3 ;  /* 0x000000f60200720c */ /* 0x000fe20001f61670 */
[----:B------:R-:W-:Y:S01]  /*4b10*/  FMUL.FTZ R15, R51, UR22 ;  /* 0x00000016330f7c20 */ /* 0x000fe20008410000 */
[----:B------:R-:W-:Y:S01]  /*4b20*/  FSEL R33, R110, -INF , !P1 ;  /* 0xff8000006e217808 */ /* 0x000fe20004800000 */
[----:B------:R5:W1:Y:S01]  /*4b30*/  MUFU.TANH R132, R4 ;  /* 0x0000000400847308 */ /* 0x000a620000002400 */
[----:B------:R-:W-:Y:S01]  /*4b40*/  FSEL R36, R106, -INF , !P3 ;  /* 0xff8000006a247808 */ /* 0x000fe20005800000 */
[----:B---3--:R-:W-:Y:S01]  /*4b50*/  FMUL.FTZ R5, R13, UR22 ;  /* 0x000000160d057c20 */ /* 0x008fe20008410000 */
[----:B------:R-:W-:Y:S01]  /*4b60*/  HMMA.16816.F32 R104, R16, R42, R76 ;  /* 0x0000002a1068723c */ /* 0x000fe2000000184c */
[----:B------:R-:W-:-:S04]  /*4b70*/  FSEL R39, R92, -INF , !P2 ;  /* 0xff8000005c277808 */ /* 0x000fc80005000000 */
[----:B------:R3:W1:Y:S02]  /*4b80*/  MUFU.TANH R47, R5 ;  /* 0x00000005002f7308 */ /* 0x0006640000002400 */
[----:B------:R-:W-:Y:S01]  /*4b90*/  FMUL.FTZ R16, R60, UR22 ;  /* 0x000000163c107c20 */ /* 0x000fe20008410000 */
[----:B------:R-:W-:Y:S01]  /*4ba0*/  FMUL.FTZ R17, R61, UR22 ;  /* 0x000000163d117c20 */ /* 0x000fe20008410000 */
[----:B------:R-:W-:Y:S01]  /*4bb0*/  FMUL.FTZ R18, R62, UR22 ;  /* 0x000000163e127c20 */ /* 0x000fe20008410000 */
[----:B------:R-:W-:Y:S01]  /*4bc0*/  FMUL.FTZ R19, R63, UR22 ;  /* 0x000000163f137c20 */ /* 0x000fe20008410000 */
[----:B-----5:R-:W-:-:S05]  /*4bd0*/  VIADD R4, R2, 0x10 ;  /* 0x0000001002047836 */ /* 0x020fca0000000000 */
[----:B------:R-:W-:Y:S01]  /*4be0*/  ISETP.GE.AND P3, PT, R4, R249, PT ;  /* 0x000000f90400720c */ /* 0x000fe20003f66270 */
[----:B---3--:R-:W-:Y:S01]  /*4bf0*/  FMUL.FTZ R5, R14, UR22 ;  /* 0x000000160e057c20 */ /* 0x008fe20008410000 */
[----:B------:R-:W-:-:S03]  /*4c00*/  FMUL.FTZ R14, R50, UR22 ;  /* 0x00000016320e7c20 */ /* 0x000fc60008410000 */
[----:B------:R3:W1:Y:S02]  /*4c10*/  MUFU.TANH R133, R5 ;  /* 0x0000000500857308 */ /* 0x0006640000002400 */
[----:B---3--:R-:W-:-:S05]  /*4c20*/  VIADD R5, R2, 0x9 ;  /* 0x0000000902057836 */ /* 0x008fca0000000000 */
[C---:B------:R-:W-:Y:S02]  /*4c30*/  ISETP.GE.AND P1, PT, R5.reuse, R249, PT ;  /* 0x000000f90500720c */ /* 0x040fe40003f26270 */
[C---:B------:R-:W-:Y:S02]  /*4c40*/  ISETP.GE.AND P2, PT, R5.reuse, R247, PT ;  /* 0x000000f70500720c */ /* 0x040fe40003f46270 */
[----:B------:R-:W-:-:S04]  /*4c50*/  ISETP.LT.OR P1, PT, R5, R246, P1 ;  /* 0x000000f60500720c */ /* 0x000fc80000f21670 */
[----:B------:R-:W-:Y:S01]  /*4c60*/  FSEL R31, R95, -INF , !P1 ;  /* 0xff8000005f1f7808 */ /* 0x000fe20004800000 */
[----:B-12-4-:R-:W-:Y:S08]  /*4c70*/  @!P0 BRA `(.L_x_603) ;  /* 0x0000000000748947 */ /* 0x016ff00003800000 */
[----:B------:R-:W-:-:S04]  /*4c80*/  UIADD3 UR5, UR21, -0x2, URZ ;  /* 0xfffffffe15057890 */ /* 0x000fc8000fffe03f */
[----:B------:R-:W-:Y:S02]  /*4c90*/  USHF.R.S32.HI UR10, URZ, 0x1f, UR5 ;  /* 0x0000001f3f0a7899 */ /* 0x000fe40008011405 */
[----:B------:R-:W-:Y:S01]  /*4ca0*/  UIMAD UR27, UR27, UR5, URZ ;  /* 0x000000051b1b72a4 */ /* 0x000fe2000f8e023f */
[----:B------:R-:W-:Y:S01]  /*4cb0*/  IMAD.WIDE.U32 R6, R159, UR5, R162 ;  /* 0x000000059f067c25 */ /* 0x000fe2000f8e00a2 */
[----:B------:R-:W-:Y:S02]  /*4cc0*/  USHF.L.U64.HI UR5, UR8, 0x5, UR9 ;  /* 0x0000000508057899 */ /* 0x000fe40008010209 */
[----:B------:R-:W-:-:S03]  /*4cd0*/  UIMAD UR28, UR10, UR28, UR27 ;  /* 0x0000001c0a1c72a4 */ /* 0x000fc6000f8e021b */
[----:B------:R-:W-:Y:S02]  /*4ce0*/  ULDC.64 UR10, c[0x0][0x218] ;  /* 0x00008600000a7ab9 */ /* 0x000fe40000000a00 */
[----:B------:R-:W-:Y:S01]  /*4cf0*/  LEA R10, P1, R6, UR10, 0x1 ;  /* 0x0000000a060a7c11 */ /* 0x000fe2000f8208ff */
[----:B------:R-:W-:Y:S01]  /*4d00*/  VIADD R7, R7, UR28 ;  /* 0x0000001c07077c36 */ /* 0x000fe20008000000 */
[----:B------:R-:W-:-:S04]  /*4d10*/  USHF.L.U32 UR10, UR8, 0x5, URZ ;  /* 0x00000005080a7899 */ /* 0x000fc8000800063f */
        /* <DEDUP_REMOVED lines=19> */
.L_x_603:
[----:B------:R-:W-:Y:S01]  /*4e50*/  ISETP.LT.OR P2, PT, R5, R243, P2 ;  /* 0x000000f30500720c */ /* 0x000fe20001741670 */
[----:B------:R-:W-:Y:S01]  /*4e60*/  VIADD R27, R2, 0x11 ;  /* 0x00000011021b7836 */ /* 0x000fe20000000000 */
[----:B------:R-:W-:Y:S01]  /*4e70*/  ISETP.GE.AND P1, PT, R4, R247, PT ;  /* 0x000000f70400720c */ /* 0x000fe20003f26270 */
[----:B-1----:R-:W-:Y:S01]  /*4e80*/  VIADD R13, R2, 0x18 ;  /* 0x00000018020d7836 */ /* 0x002fe20000000000 */
[----:B------:R-:W-:Y:S01]  /*4e90*/  FSEL R32, R88, -INF , !P2 ;  /* 0xff80000058207808 */ /* 0x000fe20005000000 */
[----:B------:R1:W2:Y:S01]  /*4ea0*/  MUFU.TANH R6, R14 ;  /* 0x0000000e00067308 */ /* 0x0002a20000002400 */
[C---:B------:R-:W-:Y:S01]  /*4eb0*/  ISETP.GE.AND P2, PT, R27.reuse, R249, PT ;  /* 0x000000f91b00720c */ /* 0x040fe20003f46270 */
[----:B------:R-:W-:Y:S01]  /*4ec0*/  VIADD R45, R2, 0x31 ;  /* 0x00000031022d7836 */ /* 0x000fe20000000000 */
[----:B------:R-:W-:Y:S01]  /*4ed0*/  ISETP.LT.OR P1, PT, R4, R243, P1 ;  /* 0x000000f30400720c */ /* 0x000fe20000f21670 */
[----:B------:R-:W-:Y:S01]  /*4ee0*/  STL [R1+0xa0], R235 ;  /* 0x0000a0eb01007387 */ /* 0x000fe20000100800 */
[C---:B------:R-:W-:Y:S01]  /*4ef0*/  ISETP.LT.OR P2, PT, R27.reuse, R246, P2 ;  /* 0x000000f61b00720c */ /* 0x040fe20001741670 */
[----:B------:R-:W-:Y:S01]  /*4f00*/  ULDC UR23, c[0x0][0x2ec] ;  /* 0x0000bb0000177ab9 */ /* 0x000fe20000000800 */
[----:B------:R-:W-:Y:S01]  /*4f10*/  FSEL R43, R84, -INF , !P1 ;  /* 0xff800000542b7808 */ /* 0x000fe20004800000 */
[----:B------:R3:W4:Y:S01]  /*4f20*/  MUFU.TANH R7, R15 ;  /* 0x0000000f00077308 */ /* 0x0007220000002400 */
[----:B------:R-:W-:Y:S01]  /*4f30*/  ISETP.GE.AND P1, PT, R27, R247, PT ;  /* 0x000000f71b00720c */ /* 0x000fe20003f26270 */
[----:B------:R-:W-:Y:S01]  /*4f40*/  STL [R1+0x9c], R251 ;  /* 0x00009cfb01007387 */ /* 0x000fe20000100800 */
[----:B------:R-:W-:-:S02]  /*4f50*/  FSEL R41, R85, -INF , !P2 ;  /* 0xff80000055297808 */ /* 0x000fc40005000000 */
[----:B------:R-:W-:Y:S01]  /*4f60*/  ISETP.GE.AND P2, PT, R13, R249, PT ;  /* 0x000000f90d00720c */ /* 0x000fe20003f46270 */
[----:B------:R-:W-:Y:S01]  /*4f70*/  STL [R1+0x98], R234 ;  /* 0x000098ea01007387 */ /* 0x000fe20000100800 */
[----:B------:R-:W-:Y:S01]  /*4f80*/  ISETP.LT.OR P1, PT, R27, R243, P1 ;  /* 0x000000f31b00720c */ /* 0x000fe20000f21670 */
[----:B------:R2:W4:Y:S01]  /*4f90*/  MUFU.TANH R8, R16 ;  /* 0x0000001000087308 */ /* 0x0005220000002400 */
[----:B-1----:R-:W-:Y:S01]  /*4fa0*/  VIADD R14, R2, 0x19 ;  /* 0x00000019020e7836 */ /* 0x002fe20000000000 */
[CC--:B------:R-:W-:Y:S01]  /*4fb0*/  ISETP.LT.OR P2, PT, R13.reuse, R246.reuse, P2 ;  /* 0x000000f60d00720c */ /* 0x0c0fe20001741670 */
[----:B------:R-:W-:Y:S01]  /*4fc0*/  STL [R1+0x94], R233 ;  /* 0x000094e901007387 */ /* 0x000fe20000100800 */
[----:B------:R-:W-:Y:S02]  /*4fd0*/  FSEL R44, R72, -INF , !P1 ;  /* 0xff800000482c7808 */ /* 0x000fe40004800000 */
[-C--:B------:R-:W-:Y:S01]  /*4fe0*/  ISETP.LT.OR P3, PT, R4, R246.reuse, P3 ;  /* 0x000000f60400720c */ /* 0x080fe20001f61670 */
[----:B------:R-:W-:Y:S01]  /*4ff0*/  STL [R1+0x90], R232 ;  /* 0x000090e801007387 */ /* 0x000fe20000100800 */
[C---:B------:R-:W-:Y:S01]  /*5000*/  ISETP.GE.AND P1, PT, R13.reuse, R247, PT ;  /* 0x000000f70d00720c */ /* 0x040fe20003f26270 */
[----:B------:R1:W4:Y:S01]  /*5010*/  MUFU.TANH R9, R18 ;  /* 0x0000001200097308 */ /* 0x0003220000002400 */
[----:B------:R-:W-:Y:S01]  /*5020*/  FSEL R42, R34, -INF , !P2 ;  /* 0xff800000222a7808 */ /* 0x000fe20005000000 */
[----:B---3--:R-:W-:Y:S01]  /*5030*/  VIADD R15, R2, 0x21 ;  /* 0x00000021020f7836 */ /* 0x008fe20000000000 */
[----:B------:R-:W-:Y:S01]  /*5040*/  ISETP.GE.AND P2, PT, R14, R249, PT ;  /* 0x000000f90e00720c */ /* 0x000fe20003f46270 */
[----:B------:R-:W-:Y:S01]  /*5050*/  VIADD R34, R2, 0x29 ;  /* 0x0000002902227836 */ /* 0x000fe20000000000 */
[----:B------:R-:W-:Y:S01]  /*5060*/  FSEL R40, R86, -INF , !P3 ;  /* 0xff80000056287808 */ /* 0x000fe20005800000 */
[----:B------:R-:W-:Y:S01]  /*5070*/  STL [R1+0x8c], R231 ;  /* 0x00008ce701007387 */ /* 0x000fe20000100800 */
[----:B------:R-:W-:Y:S01]  /*5080*/  ISETP.LT.OR P1, PT, R13, R243, P1 ;  /* 0x000000f30d00720c */ /* 0x000fe20000f21670 */
[----:B--2---:R-:W-:Y:S01]  /*5090*/  VIADD R16, R2, 0x28 ;  /* 0x0000002802107836 */ /* 0x004fe20000000000 */
[----:B------:R-:W-:Y:S01]  /*50a0*/  ISETP.NE.AND P3, PT, R26, RZ, PT ;  /* 0x000000ff1a00720c */ /* 0x000fe20003f65270 */
[----:B------:R-:W2:Y:S01]  /*50b0*/  MUFU.TANH R11, R17 ;  /* 0x00000011000b7308 */ /* 0x000ea20000002400 */
[----:B------:R-:W-:Y:S01]  /*50c0*/  ISETP.LT.OR P2, PT, R14, R246, P2 ;  /* 0x000000f60e00720c */ /* 0x000fe20001741670 */
[----:B------:R-:W-:Y:S01]  /*50d0*/  STL [R1+0x88], R230 ;  /* 0x000088e601007387 */ /* 0x000fe20000100800 */
[----:B------:R-:W-:-:S02]  /*50e0*/  IADD3 R26, R2, 0x20, RZ ;  /* 0x00000020021a7810 */ /* 0x000fc40007ffe0ff */
[----:B------:R-:W-:Y:S01]  /*50f0*/  FSEL R46, R28, -INF , !P1 ;  /* 0xff8000001c2e7808 */ /* 0x000fe20004800000 */
[----:B------:R-:W-:Y:S01]  /*5100*/  STL [R1+0x84], R229 ;  /* 0x000084e501007387 */ /* 0x000fe20000100800 */
[----:B------:R-:W-:Y:S01]  /*5110*/  FSEL R28, R37, -INF , !P2 ;  /* 0xff800000251c7808 */ /* 0x000fe20005000000 */
[----:B-1----:R-:W-:Y:S01]  /*5120*/  VIADD R18, R2, 0x39 ;  /* 0x0000003902127836 */ /* 0x002fe20000000000 */
[----:B------:R-:W-:Y:S01]  /*5130*/  ISETP.GE.AND P2, PT, R26, R249, PT ;  /* 0x000000f91a00720c */ /* 0x000fe20003f46270 */
[----:B------:R-:W1:Y:S01]  /*5140*/  MUFU.TANH R10, R22 ;  /* 0x00000016000a7308 */ /* 0x000e620000002400 */
[----:B------:R-:W-:Y:S01]  /*5150*/  ISETP.GE.AND P1, PT, R14, R247, PT ;  /* 0x000000f70e00720c */ /* 0x000fe20003f26270 */
[----:B------:R-:W-:Y:S01]  /*5160*/  STL [R1+0x80], R224 ;  /* 0x000080e001007387 */ /* 0x000fe20000100800 */
[----:B------:R-:W-:Y:S02]  /*5170*/  ISETP.LT.OR P2, PT, R26, R246, P2 ;  /* 0x000000f61a00720c */ /* 0x000fe40001741670 */
[----:B------:R-:W-:Y:S01]  /*5180*/  IADD3 R37, R2, 0x30, RZ ;  /* 0x0000003002257810 */ /* 0x000fe20007ffe0ff */
[----:B------:R-:W-:Y:S01]  /*5190*/  STL [R1+0xa4], R249 ;  /* 0x0000a4f901007387 */ /* 0x000fe20000100800 */
[----:B------:R-:W-:Y:S01]  /*51a0*/  FSEL R167, R20, -INF , !P2 ;  /* 0xff80000014a77808 */ /* 0x000fe20005000000 */
[----:B------:R-:W-:Y:S01]  /*51b0*/  VIADD R20, R2, 0x38 ;  /* 0x0000003802147836 */ /* 0x000fe20000000000 */
[----:B------:R-:W-:Y:S01]  /*51c0*/  ISETP.LT.OR P1, PT, R14, R243, P1 ;  /* 0x000000f30e00720c */ /* 0x000fe20000f21670 */
[----:B------:R-:W-:Y:S01]  /*51d0*/  MUFU.TANH R12, R19 ;  /* 0x00000013000c7308 */ /* 0x000fe20000002400 */
[----:B------:R-:W-:Y:S01]  /*51e0*/  FMNMX.FTZ R2, R36, R35, !PT ;  /* 0x0000002324027209 */ /* 0x000fe20007810000 */
[----:B------:R3:W-:Y:S01]  /*51f0*/  STL [R1+0xa8], R246 ;  /* 0x0000a8f601007387 */ /* 0x0007e20000100800 */
[----:B------:R-:W-:-:S02]  /*5200*/  FSEL R25, R25, -INF , !P1 ;  /* 0xff80000019197808 */ /* 0x000fc40004800000 */
[C---:B------:R-:W-:Y:S02]  /*5210*/  ISETP.GE.AND P1, PT, R26.reuse, R247, PT ;  /* 0x000000f71a00720c */ /* 0x040fe40003f26270 */
[----:B------:R-:W-:Y:S02]  /*5220*/  FMNMX.FTZ R2, R29, R2, !PT ;  /* 0x000000021d027209 */ /* 0x000fe40007810000 */
[----:B------:R-:W-:Y:S02]  /*5230*/  ISETP.GE.AND P2, PT, R15, R249, PT ;  /* 0x000000f90f00720c */ /* 0x000fe40003f46270 */
[----:B------:R-:W-:Y:S02]  /*5240*/  ISETP.LT.OR P1, PT, R26, R243, P1 ;  /* 0x000000f31a00720c */ /* 0x000fe40000f21670 */
[----:B------:R-:W-:Y:S02]  /*5250*/  FMNMX.FTZ R2, R31, R2, !PT ;  /* 0x000000021f027209 */ /* 0x000fe40007810000 */
[----:B------:R-:W-:-:S02]  /*5260*/  ISETP.LT.OR P2, PT, R15, R246, P2 ;  /* 0x000000f60f00720c */ /* 0x000fc40001741670 */
[----:B------:R-:W-:Y:S01]  /*5270*/  FSEL R221, R6, -INF , !P1 ;  /* 0xff80000006dd7808 */ /* 0x000fe20004800000 */
[----:B------:R-:W-:Y:S01]  /*5280*/  FMUL.FTZ R6, R64, UR22 ;  /* 0x0000001640067c20 */ /* 0x000fe20008410000 */
[----:B------:R-:W-:Y:S02]  /*5290*/  FMNMX.FTZ R2, R40, R2, !PT ;  /* 0x0000000228027209 */ /* 0x000fe40007810000 */
[----:B------:R-:W-:Y:S02]  /*52a0*/  ISETP.GE.AND P1, PT, R15, R247, PT ;  /* 0x000000f70f00720c */ /* 0x000fe40003f26270 */
[----:B------:R-:W-:Y:S02]  /*52b0*/  FSEL R166, R21, -INF , !P2 ;  /* 0xff80000015a67808 */ /* 0x000fe40005000000 */
[----:B------:R-:W-:Y:S02]  /*52c0*/  ISETP.GE.AND P2, PT, R16, R249, PT ;  /* 0x000000f91000720c */ /* 0x000fe40003f46270 */
[----:B------:R-:W-:-:S02]  /*52d0*/  FMNMX.FTZ R2, R41, R2, !PT ;  /* 0x0000000229027209 */ /* 0x000fc40007810000 */
[----:B------:R-:W-:Y:S02]  /*52e0*/  ISETP.LT.OR P1, PT, R15, R243, P1 ;  /* 0x000000f30f00720c */ /* 0x000fe40000f21670 */
[----:B------:R-:W-:Y:S02]  /*52f0*/  ISETP.LT.OR P2, PT, R16, R246, P2 ;  /* 0x000000f61000720c */ /* 0x000fe40001741670 */
[----:B------:R-:W-:Y:S02]  /*5300*/  FMNMX.FTZ R2, R42, R2, !PT ;  /* 0x000000022a027209 */ /* 0x000fe40007810000 */
[----:B----4-:R-:W-:Y:S02]  /*5310*/  FSEL R220, R7, -INF , !P1 ;  /* 0xff80000007dc7808 */ /* 0x010fe40004800000 */
[----:B------:R-:W-:Y:S01]  /*5320*/  ISETP.GE.AND P1, PT, R16, R247, PT ;  /* 0x000000f71000720c */ /* 0x000fe20003f26270 */
[----:B------:R-:W4:Y:S01]  /*5330*/  MUFU.TANH R7, R23 ;  /* 0x0000001700077308 */ /* 0x000f220000002400 */
[----:B------:R-:W-:-:S02]  /*5340*/  FSEL R218, R8, -INF , !P2 ;  /* 0xff80000008da7808 */ /* 0x000fc40005000000 */
[----:B------:R-:W-:Y:S02]  /*5350*/  ISETP.GE.AND P2, PT, R34, R249, PT ;  /* 0x000000f92200720c */ /* 0x000fe40003f46270 */
[----:B------:R-:W-:Y:S02]  /*5360*/  FMNMX.FTZ R2, R28, R2, !PT ;  /* 0x000000021c027209 */ /* 0x000fe40007810000 */
[----:B------:R-:W-:Y:S01]  /*5370*/  ISETP.LT.OR P1, PT, R16, R243, P1 ;  /* 0x000000f31000720c */ /* 0x000fe20000f21670 */
[----:B------:R1:W3:Y:S01]  /*5380*/  MUFU.TANH R8, R6 ;  /* 0x0000000600087308 */ /* 0x0002e20000002400 */
[----:B------:R-:W-:Y:S02]  /*5390*/  ISETP.LT.OR P2, PT, R34, R246, P2 ;  /* 0x000000f62200720c */ /* 0x000fe40001741670 */
[----:B------:R-:W-:Y:S02]  /*53a0*/  FMNMX.FTZ R2, R167, R2, !PT ;  /* 0x00000002a7027209 */ /* 0x000fe40007810000 */
[----:B------:R-:W-:-:S02]  /*53b0*/  FSEL R219, R9, -INF , !P1 ;  /* 0xff80000009db7808 */ /* 0x000fc40004800000 */
[-C--:B------:R-:W-:Y:S02]  /*53c0*/  ISETP.GE.AND P1, PT, R37, R249.reuse, PT ;  /* 0x000000f92500720c */ /* 0x080fe40003f26270 */
[----:B--2---:R-:W-:Y:S02]  /*53d0*/  FSEL R217, R11, -INF , !P2 ;  /* 0xff8000000bd97808 */ /* 0x004fe40005000000 */
[----:B------:R-:W-:Y:S02]  /*53e0*/  ISETP.GE.AND P2, PT, R45, R249, PT ;  /* 0x000000f92d00720c */ /* 0x000fe40003f46270 */
[-C--:B------:R-:W-:Y:S02]  /*53f0*/  ISETP.LT.OR P1, PT, R37, R246.reuse, P1 ;  /* 0x000000f62500720c */ /* 0x080fe40000f21670 */
[----:B------:R-:W-:Y:S01]  /*5400*/  ISETP.LT.OR P2, PT, R45, R246, P2 ;  /* 0x000000f62d00720c */ /* 0x000fe20001741670 */
[----:B-1----:R-:W-:Y:S01]  /*5410*/  FMUL.FTZ R6, R65, UR22 ;  /* 0x0000001641067c20 */ /* 0x002fe20008410000 */
[----:B------:R-:W-:-:S02]  /*5420*/  FSEL R196, R10, -INF , !P1 ;  /* 0xff8000000ac47808 */ /* 0x000fc40004800000 */
[-C--:B------:R-:W-:Y:S01]  /*5430*/  ISETP.GE.AND P1, PT, R20, R249.reuse, PT ;  /* 0x000000f91400720c */ /* 0x080fe20003f26270 */
[----:B------:R1:W2:Y:S01]  /*5440*/  MUFU.TANH R9, R6 ;  /* 0x0000000600097308 */ /* 0x0002a20000002400 */
[----:B----4-:R-:W-:Y:S02]  /*5450*/  FSEL R206, R7, -INF , !P2 ;  /* 0xff80000007ce7808 */ /* 0x010fe40005000000 */
[----:B------:R-:W-:Y:S02]  /*5460*/  ISETP.GE.AND P2, PT, R18, R249, PT ;  /* 0x000000f91200720c */ /* 0x000fe40003f46270 */
[-C--:B------:R-:W-:Y:S02]  /*5470*/  ISETP.LT.OR P1, PT, R20, R246.reuse, P1 ;  /* 0x000000f61400720c */ /* 0x080fe40000f21670 */
[----:B------:R-:W-:Y:S01]  /*5480*/  ISETP.LT.OR P2, PT, R18, R246, P2 ;  /* 0x000000f61200720c */ /* 0x000fe20001741670 */
[----:B------:R-:W4:Y:S01]  /*5490*/  MUFU.TANH R10, R24 ;  /* 0x00000018000a7308 */ /* 0x000f220000002400 */
[----:B---3--:R-:W-:-:S02]  /*54a0*/  FSEL R197, R8, -INF , !P1 ;  /* 0xff80000008c57808 */ /* 0x008fc40004800000 */
[----:B------:R-:W-:Y:S02]  /*54b0*/  ISETP.GE.AND P1, PT, R34, R247, PT ;  /* 0x000000f72200720c */ /* 0x000fe40003f26270 */
[----:B------:R-:W-:Y:S02]  /*54c0*/  FSEL R97, R108, -INF , !P5 ;  /* 0xff8000006c617808 */ /* 0x000fe40006800000 */
[----:B------:R-:W-:Y:S01]  /*54d0*/  ISETP.LT.OR P1, PT, R34, R243, P1 ;  /* 0x000000f32200720c */ /* 0x000fe20000f21670 */
[----:B------:R-:W3:Y:S01]  /*54e0*/  MUFU.TANH R8, R30 ;  /* 0x0000001e00087308 */ /* 0x000ee20000002400 */
[----:B-1----:R-:W-:Y:S02]  /*54f0*/  FMNMX.FTZ R6, R166, R2, !PT ;  /* 0x00000002a6067209 */ /* 0x002fe40007810000 */
[----:B------:R-:W-:Y:S02]  /*5500*/  FMNMX.FTZ R2, R38, R33, !PT ;  /* 0x0000002126027209 */ /* 0x000fe40007810000 */
[----:B------:R-:W-:-:S02]  /*5510*/  FMNMX.FTZ R6, R218, R6, !PT ;  /* 0x00000006da067209 */ /* 0x000fc40007810000 */
[----:B------:R-:W-:Y:S02]  /*5520*/  FMNMX.FTZ R2, R39, R2, !PT ;  /* 0x0000000227027209 */ /* 0x000fe40007810000 */
[----:B------:R-:W-:Y:S02]  /*5530*/  FMNMX.FTZ R6, R217, R6, !PT ;  /* 0x00000006d9067209 */ /* 0x000fe40007810000 */
[----:B------:R-:W-:Y:S02]  /*5540*/  FMNMX.FTZ R7, R32, R2, !PT ;  /* 0x0000000220077209 */ /* 0x000fe40007810000 */
[----:B------:R-:W-:Y:S02]  /*5550*/  FMNMX.FTZ R2, R196, R6, !PT ;  /* 0x00000006c4027209 */ /* 0x000fe40007810000 */
[----:B------:R-:W-:Y:S01]  /*5560*/  FMNMX.FTZ R6, R43, R7, !PT ;  /* 0x000000072b067209 */ /* 0x000fe20007810000 */
[----:B------:R-:W-:Y:S01]  /*5570*/  FMUL.FTZ R7, R66, UR22 ;  /* 0x0000001642077c20 */ /* 0x000fe20008410000 */
[----:B------:R-:W-:-:S02]  /*5580*/  FMNMX.FTZ R2, R206, R2, !PT ;  /* 0x00000002ce027209 */ /* 0x000fc40007810000 */
[----:B------:R-:W-:Y:S01]  /*5590*/  FMNMX.FTZ R6, R44, R6, !PT ;  /* 0x000000062c067209 */ /* 0x000fe20007810000 */
[----:B------:R1:W3:Y:S01]  /*55a0*/  MUFU.TANH R17, R7 ;  /* 0x0000000700117308 */ /* 0x0002e20000002400 */
[----:B--2---:R-:W-:Y:S02]  /*55b0*/  FSEL R48, R9, -INF , !P2 ;  /* 0xff80000009307808 */ /* 0x004fe40005000000 */
[----:B------:R-:W-:Y:S02]  /*55c0*/  FMNMX.FTZ R2, R197, R2, !PT ;  /* 0x00000002c5027209 */ /* 0x000fe40007810000 */
[----:B------:R-:W-:Y:S01]  /*55d0*/  FMNMX.FTZ R6, R46, R6, !PT ;  /* 0x000000062e067209 */ /* 0x000fe20007810000 */
[----:B------:R-:W-:Y:S01]  /*55e0*/  STL [R1+0x44], R48 ;  /* 0x0000443001007387 */ /* 0x000fe20000100800 */
[----:B------:R-:W-:Y:S02]  /*55f0*/  FMNMX.FTZ R2, R48, R2, !PT ;  /* 0x0000000230027209 */ /* 0x000fe40007810000 */
[----:B------:R-:W-:Y:S01]  /*5600*/  FMNMX.FTZ R6, R25, R6, !PT ;  /* 0x0000000619067209 */ /* 0x000fe20007810000 */
[----:B------:R2:W-:Y:S01]  /*5610*/  STL [R1+0xac], R247 ;  /* 0x0000acf701007387 */ /* 0x0005e20000100800 */
[----:B------:R-:W-:-:S02]  /*5620*/  ISETP.GE.AND P2, PT, R37, R247, PT ;  /* 0x000000f72500720c */ /* 0x000fc40003f46270 */
[----:B------:R-:W-:Y:S01]  /*5630*/  FMNMX.FTZ R6, R221, R6, !PT ;  /* 0x00000006dd067209 */ /* 0x000fe20007810000 */
[----:B------:R-:W2:Y:S01]  /*5640*/  SHFL.BFLY PT, R9, R2, 0x2, 0x1f ;  /* 0x0c401f0002097f89 */ /* 0x000ea200000e0000 */
[----:B------:R-:W-:Y:S01]  /*5650*/  FSEL R216, R12, -INF , !P1 ;  /* 0xff8000000cd87808 */ /* 0x000fe20004800000 */
[----:B-1----:R-:W-:Y:S01]  /*5660*/  FMUL.FTZ R7, R67, UR22 ;  /* 0x0000001643077c20 */ /* 0x002fe20008410000 */
[----:B------:R-:W-:Y:S01]  /*5670*/  FMNMX.FTZ R6, R220, R6, !PT ;  /* 0x00000006dc067209 */ /* 0x000fe20007810000 */
[----:B------:R-:W-:Y:S01]  /*5680*/  STL [R1+0xb0], R243 ;  /* 0x0000b0f301007387 */ /* 0x000fe20000100800 */
[----:B------:R-:W-:Y:S01]  /*5690*/  ISETP.GE.AND P1, PT, R45, R247, PT ;  /* 0x000000f72d00720c */ /* 0x000fe20003f26270 */
[----:B------:R1:W2:Y:S01]  /*56a0*/  MUFU.TANH R11, R7 ;  /* 0x00000007000b7308 */ /* 0x0002a20000002400 */
[----:B------:R-:W-:Y:S02]  /*56b0*/  ISETP.LT.OR P2, PT, R37, R243, P2 ;  /* 0x000000f32500720c */ /* 0x000fe40001741670 */
[----:B------:R-:W-:-:S02]  /*56c0*/  FMNMX.FTZ R6, R219, R6, !PT ;  /* 0x00000006db067209 */ /* 0x000fc40007810000 */
[----:B------:R-:W-:Y:S02]  /*56d0*/  ISETP.LT.OR P1, PT, R45, R243, P1 ;  /* 0x000000f32d00720c */ /* 0x000fe40000f21670 */
[----:B----4-:R-:W-:Y:S01]  /*56e0*/  FSEL R184, R10, -INF , !P2 ;  /* 0xff8000000ab87808 */ /* 0x010fe20005000000 */
[----:B------:R-:W-:Y:S01]  /*56f0*/  FMUL.FTZ R10, R55, UR22 ;  /* 0x00000016370a7c20 */ /* 0x000fe20008410000 */
[-C--:B------:R-:W-:Y:S02]  /*5700*/  ISETP.GE.AND P2, PT, R20, R247.reuse, PT ;  /* 0x000000f71400720c */ /* 0x080fe40003f46270 */
[----:B------:R-:W-:Y:S01]  /*5710*/  FMNMX.FTZ R6, R216, R6, !PT ;  /* 0x00000006d8067209 */ /* 0x000fe20007810000 */
[----:B------:R-:W-:Y:S01]  /*5720*/  MUFU.TANH R24, R10 ;  /* 0x0000000a00187308 */ /* 0x000fe20000002400 */
[----:B---3--:R-:W-:Y:S01]  /*5730*/  FSEL R246, R8, -INF , !P1 ;  /* 0xff80000008f67808 */ /* 0x008fe20004800000 */
[----:B------:R-:W-:Y:S01]  /*5740*/  FMUL.FTZ R8, R54, UR22 ;  /* 0x0000001636087c20 */ /* 0x000fe20008410000 */
[----:B------:R-:W-:Y:S01]  /*5750*/  ISETP.GE.AND P1, PT, R18, R247, PT ;  /* 0x000000f71200720c */ /* 0x000fe20003f26270 */
[----:B-1----:R-:W-:Y:S01]  /*5760*/  FMUL.FTZ R7, R52, UR22 ;  /* 0x0000001634077c20 */ /* 0x002fe20008410000 */
[----:B------:R-:W-:-:S02]  /*5770*/  ISETP.LT.OR P2, PT, R20, R243, P2 ;  /* 0x000000f31400720c */ /* 0x000fc40001741670 */
[----:B------:R-:W-:Y:S01]  /*5780*/  FMNMX.FTZ R6, R184, R6, !PT ;  /* 0x00000006b8067209 */ /* 0x000fe20007810000 */
[----:B------:R1:W3:Y:S01]  /*5790*/  MUFU.TANH R21, R7 ;  /* 0x0000000700157308 */ /* 0x0002e20000002400 */
[----:B------:R-:W-:Y:S02]  /*57a0*/  ISETP.LT.OR P1, PT, R18, R243, P1 ;  /* 0x000000f31200720c */ /* 0x000fe40000f21670 */
[----:B------:R-:W-:Y:S02]  /*57b0*/  FSEL R200, R17, -INF , !P2 ;  /* 0xff80000011c87808 */ /* 0x000fe40005000000 */
[----:B--2---:R-:W-:Y:S02]  /*57c0*/  FSEL R247, R11, -INF , !P1 ;  /* 0xff8000000bf77808 */ /* 0x004fe40004800000 */
[----:B------:R-:W-:Y:S01]  /*57d0*/  FSEL R52, R109, -INF , !P3 ;  /* 0xff8000006d347808 */ /* 0x000fe20005800000 */
[----:B------:R2:W-:Y:S01]  /*57e0*/  MUFU.TANH R23, R8 ;  /* 0x0000000800177308 */ /* 0x0005e20000002400 */
[----:B------:R-:W-:-:S02]  /*57f0*/  ISETP.GE.AND P2, PT, R5, R250, PT ;  /* 0x000000fa0500720c */ /* 0x000fc40003f46270 */
[C---:B------:R-:W-:Y:S02]  /*5800*/  ISETP.GE.AND P1, PT, R4.reuse, R250, PT ;  /* 0x000000fa0400720c */ /* 0x040fe40003f26270 */
[-C--:B------:R-:W-:Y:S02]  /*5810*/  ISETP.GE.AND P3, PT, R5, R248.reuse, PT ;  /* 0x000000f80500720c */ /* 0x080fe40003f66270 */
[C---:B------:R-:W-:Y:S01]  /*5820*/  ISETP.GE.AND P5, PT, R4.reuse, R248, PT ;  /* 0x000000f80400720c */ /* 0x040fe20003fa6270 */
[----:B-1----:R-:W-:Y:S01]  /*5830*/  FMUL.FTZ R7, R53, UR22 ;  /* 0x0000001635077c20 */ /* 0x002fe20008410000 */
[CC--:B------:R-:W-:Y:S02]  /*5840*/  ISETP.LT.OR P2, PT, R5.reuse, R245.reuse, P2 ;  /* 0x000000f50500720c */ /* 0x0c0fe40001741670 */
[----:B------:R-:W-:Y:S01]  /*5850*/  ISETP.LT.OR P3, PT, R5, R244, P3 ;  /* 0x000000f40500720c */ /* 0x000fe20001f61670 */
[----:B------:R1:W4:Y:S01]  /*5860*/  MUFU.TANH R19, R7 ;  /* 0x0000000700137308 */ /* 0x0003220000002400 */
[----:B------:R-:W-:-:S02]  /*5870*/  ISETP.LT.OR P1, PT, R4, R245, P1 ;  /* 0x000000f50400720c */ /* 0x000fc40000f21670 */
[----:B------:R-:W-:Y:S01]  /*5880*/  ISETP.LT.OR P5, PT, R4, R244, P5 ;  /* 0x000000f40400720c */ /* 0x000fe20002fa1670 */
[----:B------:R-:W-:Y:S01]  /*5890*/  FMUL.FTZ R4, R80, UR22 ;  /* 0x0000001650047c20 */ /* 0x000fe20008410000 */
[----:B------:R-:W-:Y:S01]  /*58a0*/  FSEL R85, R93, -INF , !P2 ;  /* 0xff8000005d557808 */ /* 0x000fe20005000000 */
[----:B--2---:R-:W-:Y:S01]  /*58b0*/  FMUL.FTZ R8, R83, UR22 ;  /* 0x0000001653087c20 */ /* 0x004fe20008410000 */
[----:B------:R-:W-:Y:S01]  /*58c0*/  ISETP.GE.AND P2, PT, R27, R248, PT ;  /* 0x000000f81b00720c */ /* 0x000fe20003f46270 */
[----:B------:R2:W4:Y:S01]  /*58d0*/  MUFU.TANH R11, R4 ;  /* 0x00000004000b7308 */ /* 0x0005220000002400 */
[----:B------:R-:W-:Y:S02]  /*58e0*/  FSEL R99, R99, -INF , !P4 ;  /* 0xff80000063637808 */ /* 0x000fe40006000000 */
[----:B------:R-:W-:Y:S02]  /*58f0*/  FSEL R98, R98, -INF , !P3 ;  /* 0xff80000062627808 */ /* 0x000fe40005800000 */
[----:B------:R-:W-:-:S02]  /*5900*/  ISETP.GE.AND P4, PT, R13, R250, PT ;  /* 0x000000fa0d00720c */ /* 0x000fc40003f86270 */
[----:B------:R-:W-:Y:S01]  /*5910*/  ISETP.GE.AND P3, PT, R13, R248, PT ;  /* 0x000000f80d00720c */ /* 0x000fe20003f66270 */
[----:B------:R3:W-:Y:S01]  /*5920*/  MUFU.TANH R22, R8 ;  /* 0x0000000800167308 */ /* 0x0007e20000002400 */
[----:B-1----:R-:W-:Y:S02]  /*5930*/  FMNMX.FTZ R7, R246, R6, !PT ;  /* 0x00000006f6077209 */ /* 0x002fe40007810000 */
[----:B------:R-:W-:Y:S02]  /*5940*/  FMNMX.FTZ R6, R2, R9, !PT ;  /* 0x0000000902067209 */ /* 0x000fe40007810000 */
[----:B------:R-:W-:Y:S02]  /*5950*/  FMNMX.FTZ R2, R200, R7, !PT ;  /* 0x00000007c8027209 */ /* 0x000fe40007810000 */
[----:B------:R-:W-:Y:S01]  /*5960*/  FSEL R96, R96, -INF , !P5 ;  /* 0xff80000060607808 */ /* 0x000fe20006800000 */
[----:B------:R-:W1:Y:S01]  /*5970*/  SHFL.BFLY PT, R9, R6, 0x1, 0x1f ;  /* 0x0c201f0006097f89 */ /* 0x000e6200000e0000 */
[----:B------:R-:W-:Y:S01]  /*5980*/  FMNMX.FTZ R2, R247, R2, !PT ;  /* 0x00000002f7027209 */ /* 0x000fe20007810000 */
[----:B--2---:R-:W-:Y:S01]  /*5990*/  FMUL.FTZ R4, R81, UR22 ;  /* 0x0000001651047c20 */ /* 0x004fe20008410000 */
[----:B------:R-:W-:-:S02]  /*59a0*/  ISETP.LT.OR P2, PT, R27, R244, P2 ;  /* 0x000000f41b00720c */ /* 0x000fc40001741670 */
[CC--:B------:R-:W-:Y:S01]  /*59b0*/  ISETP.LT.OR P4, PT, R13.reuse, R245.reuse, P4 ;  /* 0x000000f50d00720c */ /* 0x0c0fe20002781670 */
[----:B------:R-:W2:Y:S01]  /*59c0*/  SHFL.BFLY PT, R7, R2, 0x2, 0x1f ;  /* 0x0c401f0002077f89 */ /* 0x000ea200000e0000 */
[----:B------:R4:W2:Y:S01]  /*59d0*/  MUFU.TANH R10, R4 ;  /* 0x00000004000a7308 */ /* 0x0008a20000002400 */
[----:B------:R-:W-:Y:S01]  /*59e0*/  ISETP.LT.OR P3, PT, R13, R244, P3 ;  /* 0x000000f40d00720c */ /* 0x000fe20001f61670 */
[----:B---3--:R-:W-:Y:S01]  /*59f0*/  FMUL.FTZ R8, R106, UR22 ;  /* 0x000000166a087c20 */ /* 0x008fe20008410000 */
[----:B------:R-:W-:Y:S02]  /*5a00*/  FSEL R87, R87, -INF , !P2 ;  /* 0xff80000057577808 */ /* 0x000fe40005000000 */
[----:B------:R-:W-:Y:S02]  /*5a10*/  ISETP.GE.AND P2, PT, R26, R250, PT ;  /* 0x000000fa1a00720c */ /* 0x000fe40003f46270 */
[----:B------:R-:W-:Y:S02]  /*5a20*/  FSEL R84, R94, -INF , !P6 ;  /* 0xff8000005e547808 */ /* 0x000fe40007000000 */
[----:B------:R-:W-:-:S02]  /*5a30*/  ISETP.LT.OR P2, PT, R26, R245, P2 ;  /* 0x000000f51a00720c */ /* 0x000fc40001741670 */
[C---:B------:R-:W-:Y:S02]  /*5a40*/  ISETP.GE.AND P6, PT, R27.reuse, R250, PT ;  /* 0x000000fa1b00720c */ /* 0x040fe40003fc6270 */
[----:B------:R-:W-:Y:S02]  /*5a50*/  FSEL R139, R56, -INF , !P2 ;  /* 0xff800000388b7808 */ /* 0x000fe40005000000 */
[----:B------:R-:W-:Y:S01]  /*5a60*/  ISETP.LT.OR P6, PT, R27, R245, P6 ;  /* 0x000000f51b00720c */ /* 0x000fe200037c1670 */
[----:B----4-:R-:W-:Y:S01]  /*5a70*/  FMUL.FTZ R4, R82, UR22 ;  /* 0x0000001652047c20 */ /* 0x010fe20008410000 */
[----:B-1----:R-:W-:Y:S02]  /*5a80*/  FMNMX.FTZ R135, R6, R9, !PT ;  /* 0x0000000906877209 */ /* 0x002fe40007810000 */
[----:B------:R-:W-:Y:S01]  /*5a90*/  FSEL R77, R91, -INF , !P1 ;  /* 0xff8000005b4d7808 */ /* 0x000fe20004800000 */
[----:B------:R1:W-:Y:S01]  /*5aa0*/  MUFU.TANH R17, R4 ;  /* 0x0000000400117308 */ /* 0x0003e20000002400 */
[----:B------:R-:W-:Y:S01]  /*5ab0*/  FSETP.NEU.FTZ.AND P5, PT, R135, -INF , PT ;  /* 0xff8000008700780b */ /* 0x000fe20003fbd000 */
[----:B------:R-:W-:Y:S01]  /*5ac0*/  STL [R1+0xb4], R135 ;  /* 0x0000b48701007387 */ /* 0x000fe20000100800 */
[----:B--2---:R-:W-:-:S02]  /*5ad0*/  FMNMX.FTZ R2, R2, R7, !PT ;  /* 0x0000000702027209 */ /* 0x004fc40007810000 */
[----:B------:R-:W-:Y:S02]  /*5ae0*/  ISETP.GE.AND P1, PT, R14, R250, PT ;  /* 0x000000fa0e00720c */ /* 0x000fe40003f26270 */
[----:B------:R-:W-:Y:S01]  /*5af0*/  FSEL R78, R90, -INF , !P6 ;  /* 0xff8000005a4e7808 */ /* 0x000fe20007000000 */
[----:B------:R-:W2:Y:S01]  /*5b00*/  SHFL.BFLY PT, R5, R2, 0x1, 0x1f ;  /* 0x0c201f0002057f89 */ /* 0x000ea200000e0000 */
[CC--:B------:R-:W-:Y:S02]  /*5b10*/  ISETP.GE.AND P6, PT, R14.reuse, R248.reuse, PT ;  /* 0x000000f80e00720c */ /* 0x0c0fe40003fc6270 */
[----:B------:R-:W-:Y:S02]  /*5b20*/  FSEL R86, R73, -INF , !P3 ;  /* 0xff80000049567808 */ /* 0x000fe40005800000 */
[----:B------:R-:W-:Y:S02]  /*5b30*/  ISETP.GE.AND P3, PT, R15, R248, PT ;  /* 0x000000f80f00720c */ /* 0x000fe40003f66270 */
[----:B------:R-:W-:Y:S01]  /*5b40*/  ISETP.LT.OR P1, PT, R14, R245, P1 ;  /* 0x000000f50e00720c */ /* 0x000fe20000f21670 */
[----:B-1----:R-:W-:Y:S01]  /*5b50*/  FMUL.FTZ R4, R135, UR23 ;  /* 0x0000001787047c20 */ /* 0x002fe20008410000 */
[----:B------:R-:W-:-:S02]  /*5b60*/  FSEL R76, R89, -INF , !P4 ;  /* 0xff800000594c7808 */ /* 0x000fc40006000000 */
[----:B------:R-:W-:Y:S02]  /*5b70*/  ISETP.LT.OR P6, PT, R14, R244, P6 ;  /* 0x000000f40e00720c */ /* 0x000fe400037c1670 */
[----:B------:R-:W-:Y:S02]  /*5b80*/  FSEL R13, R4, RZ, P5 ;  /* 0x000000ff040d7208 */ /* 0x000fe40002800000 */
[C---:B------:R-:W-:Y:S02]  /*5b90*/  ISETP.GE.AND P5, PT, R15.reuse, R250, PT ;  /* 0x000000fa0f00720c */ /* 0x040fe40003fa6270 */
[C---:B------:R-:W-:Y:S01]  /*5ba0*/  ISETP.LT.OR P3, PT, R15.reuse, R244, P3 ;  /* 0x000000f40f00720c */ /* 0x040fe20001f61670 */
[--C-:B------:R-:W-:Y:S01]  /*5bb0*/  FFMA.FTZ R4, R36, UR23, -R13.reuse ;  /* 0x0000001724047c23 */ /* 0x100fe2000801080d */
[----:B------:R-:W-:Y:S02]  /*5bc0*/  ISETP.LT.OR P5, PT, R15, R245, P5 ;  /* 0x000000f50f00720c */ /* 0x000fe40002fa1670 */
[----:B------:R-:W-:Y:S01]  /*5bd0*/  FSEL R15, R75, -INF , !P1 ;  /* 0xff8000004b0f7808 */ /* 0x000fe20004800000 */
[----:B------:R1:W-:Y:S01]  /*5be0*/  MUFU.EX2 R185, R4 ;  /* 0x0000000400b97308 */ /* 0x0003e20000000800 */
[----:B--2---:R-:W-:Y:S01]  /*5bf0*/  FMNMX.FTZ R134, R2, R5, !PT ;  /* 0x0000000502867209 */ /* 0x004fe20007810000 */
[----:B------:R-:W-:Y:S01]  /*5c00*/  FFMA.FTZ R2, R29, UR23, -R13 ;  /* 0x000000171d027c23 */ /* 0x000fe2000801080d */
[----:B------:R-:W-:-:S02]  /*5c10*/  ISETP.GE.AND P1, PT, R16, R250, PT ;  /* 0x000000fa1000720c */ /* 0x000fc40003f26270 */
[----:B------:R-:W-:Y:S02]  /*5c20*/  FSETP.NEU.FTZ.AND P2, PT, R134, -INF , PT ;  /* 0xff8000008600780b */ /* 0x000fe40003f5d000 */
[----:B------:R-:W-:Y:S01]  /*5c30*/  FSEL R79, R74, -INF , !P6 ;  /* 0xff8000004a4f7808 */ /* 0x000fe20007000000 */
[----:B------:R2:W-:Y:S01]  /*5c40*/  MUFU.EX2 R232, R2 ;  /* 0x0000000200e87308 */ /* 0x0005e20000000800 */
[----:B------:R-:W-:Y:S02]  /*5c50*/  ISETP.GE.AND P6, PT, R34, R250, PT ;  /* 0x000000fa2200720c */ /* 0x000fe40003fc6270 */
[-C--:B------:R-:W-:Y:S02]  /*5c60*/  ISETP.LT.OR P1, PT, R16, R245.reuse, P1 ;  /* 0x000000f51000720c */ /* 0x080fe40000f21670 */
[----:B------:R-:W-:Y:S02]  /*5c70*/  ISETP.LT.OR P6, PT, R34, R245, P6 ;  /* 0x000000f52200720c */ /* 0x000fe400037c1670 */
[----:B------:R-:W-:Y:S01]  /*5c80*/  FSEL R138, R47, -INF , !P5 ;  /* 0xff8000002f8a7808 */ /* 0x000fe20006800000 */
[----:B-1----:R-:W-:Y:S01]  /*5c90*/  FFMA.FTZ R4, R35, UR23, -R13 ;  /* 0x0000001723047c23 */ /* 0x002fe2000801080d */
[----:B------:R-:W-:-:S02]  /*5ca0*/  FSEL R175, R21, -INF , !P1 ;  /* 0xff80000015af7808 */ /* 0x000fc40004800000 */
[-C--:B------:R-:W-:Y:S01]  /*5cb0*/  ISETP.GE.AND P1, PT, R37, R250.reuse, PT ;  /* 0x000000fa2500720c */ /* 0x080fe20003f26270 */
[----:B------:R1:W-:Y:S01]  /*5cc0*/  MUFU.EX2 R176, R4 ;  /* 0x0000000400b07308 */ /* 0x0003e20000000800 */
[----:B------:R-:W-:Y:S02]  /*5cd0*/  FSEL R174, R19, -INF , !P6 ;  /* 0xff80000013ae7808 */ /* 0x000fe40007000000 */
[----:B------:R-:W-:Y:S01]  /*5ce0*/  ISETP.GE.AND P6, PT, R45, R250, PT ;  /* 0x000000fa2d00720c */ /* 0x000fe20003fc6270 */
[----:B--2---:R-:W-:Y:S01]  /*5cf0*/  FMUL.FTZ R2, R134, UR23 ;  /* 0x0000001786027c20 */ /* 0x004fe20008410000 */
[-C--:B------:R-:W-:Y:S02]  /*5d00*/  ISETP.LT.OR P1, PT, R37, R245.reuse, P1 ;  /* 0x000000f52500720c */ /* 0x080fe40000f21670 */
[----:B------:R-:W-:Y:S02]  /*5d10*/  ISETP.LT.OR P6, PT, R45, R245, P6 ;  /* 0x000000f52d00720c */ /* 0x000fe400037c1670 */
[----:B------:R-:W-:-:S02]  /*5d20*/  FSEL R12, R2, RZ, P2 ;  /* 0x000000ff020c7208 */ /* 0x000fc40001000000 */
[----:B------:R-:W-:Y:S02]  /*5d30*/  IADD3 R2, R156, R157, RZ ;  /* 0x0000009d9c027210 */ /* 0x000fe40007ffe0ff */
[----:B------:R-:W-:Y:S02]  /*5d40*/  FSEL R235, R11, -INF , !P1 ;  /* 0xff8000000beb7808 */ /* 0x000fe40004800000 */
[----:B------:R-:W-:Y:S01]  /*5d50*/  LEA R225, R2, UR4, 0x1 ;  /* 0x0000000402e17c11 */ /* 0x000fe2000f8e08ff */
[----:B------:R-:W-:Y:S01]  /*5d60*/  FFMA.FTZ R2, R33, UR23, -R12 ;  /* 0x0000001721027c23 */ /* 0x000fe2000801080c */
[----:B-1----:R-:W-:Y:S01]  /*5d70*/  FFMA.FTZ R4, R31, UR23, -R13 ;  /* 0x000000171f047c23 */ /* 0x002fe2000801080d */
[----:B------:R-:W-:Y:S02]  /*5d80*/  ISETP.GE.AND P1, PT, R20, R250, PT ;  /* 0x000000fa1400720c */ /* 0x000fe40003f26270 */
[----:B------:R-:W-:Y:S01]  /*5d90*/  MUFU.EX2 R178, R2 ;  /* 0x0000000200b27308 */ /* 0x000fe20000000800 */
[----:B------:R-:W-:-:S02]  /*5da0*/  IMAD R226, R3, 0x2, R225 ;  /* 0x0000000203e27824 */ /* 0x000fc400078e02e1 */
[----:B------:R-:W-:Y:S01]  /*5db0*/  FFMA.FTZ R3, R39, UR23, -R12 ;  /* 0x0000001727037c23 */ /* 0x000fe2000801080c */
[----:B------:R-:W-:Y:S01]  /*5dc0*/  IMAD R228, R0, 0x2, R225 ;  /* 0x0000000200e47824 */ /* 0x000fe200078e02e1 */
[----:B------:R-:W-:Y:S01]  /*5dd0*/  FSEL R186, R10, -INF , !P6 ;  /* 0xff8000000aba7808 */ /* 0x000fe20007000000 */
[----:B------:R-:W-:Y:S01]  /*5de0*/  IMAD R227, R0, 0x2, R226 ;  /* 0x0000000200e37824 */ /* 0x000fe200078e02e2 */
[----:B------:R-:W-:Y:S01]  /*5df0*/  ISETP.GE.AND P6, PT, R18, R250, PT ;  /* 0x000000fa1200720c */ /* 0x000fe20003fc6270 */
[----:B------:R-:W1:Y:S01]  /*5e00*/  LDSM.16.MT88.4 R92, [R225+0xc000] ;  /* 0x00c00000e15c783b */ /* 0x000e620000004200 */
[----:B------:R2:W-:Y:S01]  /*5e10*/  MUFU.EX2 R251, R4 ;  /* 0x0000000400fb7308 */ /* 0x0005e20000000800 */
[-C--:B------:R-:W-:Y:S02]  /*5e20*/  ISETP.LT.OR P1, PT, R20, R245.reuse, P1 ;  /* 0x000000f51400720c */ /* 0x080fe40000f21670 */
[----:B------:R-:W-:Y:S01]  /*5e30*/  ISETP.LT.OR P6, PT, R18, R245, P6 ;  /* 0x000000f51200720c */ /* 0x000fe200037c1670 */
[----:B------:R-:W3:Y:S01]  /*5e40*/  LDSM.16.MT88.4 R88, [R226+0xc000] ;  /* 0x00c00000e258783b */ /* 0x000ee20000004200 */
[----:B------:R-:W-:-:S02]  /*5e50*/  ISETP.GE.AND P4, PT, R26, R248, PT ;  /* 0x000000f81a00720c */ /* 0x000fc40003f86270 */
[----:B------:R-:W-:Y:S01]  /*5e60*/  ISETP.GE.AND P5, PT, R16, R248, PT ;  /* 0x000000f81000720c */ /* 0x000fe20003fa6270 */
[----:B------:R4:W-:Y:S01]  /*5e70*/  MUFU.EX2 R233, R3 ;  /* 0x0000000300e97308 */ /* 0x0009e20000000800 */
[----:B------:R-:W-:Y:S01]  /*5e80*/  ISETP.LT.OR P4, PT, R26, R244, P4 ;  /* 0x000000f41a00720c */ /* 0x000fe20002781670 */
[----:B------:R-:W-:Y:S01]  /*5e90*/  LDSM.16.MT88.4 R100, [R228+0xc000] ;  /* 0x00c00000e464783b */ /* 0x000fe20000004200 */
[----:B------:R-:W-:Y:S02]  /*5ea0*/  ISETP.GE.AND P2, PT, R34, R248, PT ;  /* 0x000000f82200720c */ /* 0x000fe40003f46270 */
[----:B------:R-:W-:Y:S01]  /*5eb0*/  FSEL R133, R133, -INF , !P4 ;  /* 0xff80000085857808 */ /* 0x000fe20006000000 */
[----:B------:R-:W-:Y:S01]  /*5ec0*/  LDSM.16.MT88.4 R108, [R225+0xe000] ;  /* 0x00e00000e16c783b */ /* 0x000fe20000004200 */
[-C--:B------:R-:W-:Y:S01]  /*5ed0*/  ISETP.LT.OR P5, PT, R16, R244.reuse, P5 ;  /* 0x000000f41000720c */ /* 0x080fe20002fa1670 */
[----:B------:R-:W1:Y:S01]  /*5ee0*/  MUFU.TANH R10, R8 ;  /* 0x00000008000a7308 */ /* 0x000e620000002400 */
[----:B--2---:R-:W-:Y:S01]  /*5ef0*/  FFMA.FTZ R4, R38, UR23, -R12 ;  /* 0x0000001726047c23 */ /* 0x004fe2000801080c */
[----:B------:R-:W-:Y:S01]  /*5f00*/  FSEL R132, R132, -INF , !P3 ;  /* 0xff80000084847808 */ /* 0x000fe20005800000 */
[----:B------:R-:W-:Y:S01]  /*5f10*/  LDSM.16.MT88.4 R112, [R226+0xe000] ;  /* 0x00e00000e270783b */ /* 0x000fe20000004200 */
[----:B------:R-:W-:-:S02]  /*5f20*/  ISETP.LT.OR P2, PT, R34, R244, P2 ;  /* 0x000000f42200720c */ /* 0x000fc40001741670 */
[----:B------:R-:W-:Y:S01]  /*5f30*/  FSEL R173, R23, -INF , !P5 ;  /* 0xff80000017ad7808 */ /* 0x000fe20006800000 */
[----:B------:R-:W-:Y:S01]  /*5f40*/  LDSM.16.MT88.4 R120, [R228+0xe000] ;  /* 0x00e00000e478783b */ /* 0x000fe20000004200 */
[----:B------:R2:W2:Y:S01]  /*5f50*/  MUFU.EX2 R199, R4 ;  /* 0x0000000400c77308 */ /* 0x0004a20000000800 */
[----:B----4-:R-:W-:Y:S01]  /*5f60*/  FMUL.FTZ R3, R104, UR22 ;  /* 0x0000001668037c20 */ /* 0x010fe20008410000 */
[----:B------:R-:W-:Y:S01]  /*5f70*/  FSEL R172, R24, -INF , !P2 ;  /* 0xff80000018ac7808 */ /* 0x000fe20005000000 */
[----:B------:R-:W-:Y:S01]  /*5f80*/  LDSM.16.MT88.4 R116, [R227+0xe000] ;  /* 0x00e00000e374783b */ /* 0x000fe20000004200 */
[-C--:B------:R-:W-:Y:S02]  /*5f90*/  ISETP.GE.AND P4, PT, R20, R248.reuse, PT ;  /* 0x000000f81400720c */ /* 0x080fe40003f86270 */
[----:B------:R-:W-:Y:S01]  /*5fa0*/  ISETP.GE.AND P3, PT, R18, R248, PT ;  /* 0x000000f81200720c */ /* 0x000fe20003f66270 */
[----:B------:R-:W-:Y:S01]  /*5fb0*/  LDSM.16.MT88.4 R48, [R228+0xc800] ;  /* 0x00c80000e430783b */ /* 0x000fe20000004200 */
[----:B------:R-:W4:Y:S01]  /*5fc0*/  MUFU.TANH R9, R3 ;  /* 0x0000000300097308 */ /* 0x000f220000002400 */
[----:B------:R-:W-:-:S02]  /*5fd0*/  ISETP.LT.OR P4, PT, R20, R244, P4 ;  /* 0x000000f41400720c */ /* 0x000fc40002781670 */
[----:B------:R-:W-:Y:S01]  /*5fe0*/  ISETP.LT.OR P3, PT, R18, R244, P3 ;  /* 0x000000f41200720c */ /* 0x000fe20001f61670 */
[----:B------:R-:W-:Y:S01]  /*5ff0*/  LDSM.16.MT88.4 R60, [R228+0xe800] ;  /* 0x00e80000e43c783b */ /* 0x000fe20000004200 */
[----:B-1----:R-:W-:Y:S02]  /*6000*/  FSEL R194, R10, -INF , !P4 ;  /* 0xff8000000ac27808 */ /* 0x002fe40006000000 */
[----:B------:R-:W-:Y:S01]  /*6010*/  F2FP.F16.F32.PACK_AB R6, R251, R232 ;  /* 0x000000e8fb06723e */ /* 0x000fe200000000ff */
[----:B------:R-:W-:Y:S01]  /*6020*/  LDSM.16.MT88.4 R68, [R225+0xe800] ;  /* 0x00e80000e144783b */ /* 0x000fe20000004200 */
[----:B--2---:R-:W-:Y:S02]  /*6030*/  FMNMX.FTZ R4, R136, R52, !PT ;  /* 0x0000003488047209 */ /* 0x004fe40007810000 */
[----:B------:R-:W-:Y:S01]  /*6040*/  F2FP.F16.F32.PACK_AB R5, R178, R199 ;  /* 0x000000c7b205723e */ /* 0x000fe200000000ff */
[----:B------:R-:W-:Y:S01]  /*6050*/  LDSM.16.MT88.4 R64, [R226+0xe800] ;  /* 0x00e80000e240783b */ /* 0x000fe20000004200 */
[----:B------:R-:W-:-:S03]  /*6060*/  FMNMX.FTZ R4, R84, R4, !PT ;  /* 0x0000000454047209 */ /* 0x000fc60007810000 */
[----:B------:R-:W-:Y:S01]  /*6070*/  LDSM.16.MT88.4 R56, [R226+0xc800] ;  /* 0x00c80000e238783b */ /* 0x000fe20000004200 */
[----:B------:R-:W-:Y:S01]  /*6080*/  FMNMX.FTZ R2, R85, R4, !PT ;  /* 0x0000000455027209 */ /* 0x000fe20007810000 */
[----:B------:R-:W-:Y:S01]  /*6090*/  FMUL.FTZ R4, R105, UR22 ;  /* 0x0000001669047c20 */ /* 0x000fe20008410000 */
[----:B----4-:R-:W-:Y:S02]  /*60a0*/  FSEL R187, R9, -INF , !P1 ;  /* 0xff80000009bb7808 */ /* 0x010fe40004800000 */
[----:B------:R-:W-:Y:S01]  /*60b0*/  FMNMX.FTZ R2, R77, R2, !PT ;  /* 0x000000024d027209 */ /* 0x000fe20007810000 */
[----:B------:R-:W1:Y:S01]  /*60c0*/  MUFU.TANH R3, R4 ;  /* 0x0000000400037308 */ /* 0x000e620000002400 */
[----:B------:R-:W-:Y:S02]  /*60d0*/  ISETP.GE.AND P1, PT, R37, R248, PT ;  /* 0x000000f82500720c */ /* 0x000fe40003f26270 */
[----:B------:R-:W-:Y:S01]  /*60e0*/  FMNMX.FTZ R0, R78, R2, !PT ;  /* 0x000000024e007209 */ /* 0x000fe20007810000 */
[----:B------:R-:W-:-:S03]  /*60f0*/  FFMA.FTZ R2, R32, UR23, -R12 ;  /* 0x0000001720027c23 */ /* 0x000fc6000801080c */
[----:B------:R-:W-:Y:S01]  /*6100*/  FMNMX.FTZ R0, R76, R0, !PT ;  /* 0x000000004c007209 */ /* 0x000fe20007810000 */
[----:B------:R2:W-:Y:S03]  /*6110*/  MUFU.EX2 R229, R2 ;  /* 0x0000000200e57308 */ /* 0x0005e60000000800 */
[----:B------:R-:W-:-:S04]  /*6120*/  FMNMX.FTZ R0, R15, R0, !PT ;  /* 0x000000000f007209 */ /* 0x000fc80007810000 */
[----:B------:R-:W-:Y:S02]  /*6130*/  FMNMX.FTZ R0, R139, R0, !PT ;  /* 0x000000008b007209 */ /* 0x000fe40007810000 */
[----:B-1----:R-:W-:Y:S02]  /*6140*/  FSEL R135, R3, -INF , !P6 ;  /* 0xff80000003877808 */ /* 0x002fe40007000000 */
[----:B------:R-:W-:Y:S02]  /*6150*/  FMNMX.FTZ R0, R138, R0, !PT ;  /* 0x000000008a007209 */ /* 0x000fe40007810000 */
[----:B------:R-:W-:Y:S02]  /*6160*/  FMNMX.FTZ R3, R164, R97, !PT ;  /* 0x00000061a4037209 */ /* 0x000fe40007810000 */
[----:B------:R-:W-:Y:S01]  /*6170*/  FMNMX.FTZ R0, R175, R0, !PT ;  /* 0x00000000af007209 */ /* 0x000fe20007810000 */
[----:B--2---:R-:W-:Y:S01]  /*6180*/  FMUL.FTZ R2, R107, UR22 ;  /* 0x000000166b027c20 */ /* 0x004fe20008410000 */
[----:B------:R-:W-:Y:S01]  /*6190*/  ISETP.LT.OR P6, PT, R37, R244, P1 ;  /* 0x000000f42500720c */ /* 0x000fe20000fc1670 */
[----:B------:R-:W-:Y:S01]  /*61a0*/  LDSM.16.MT88.4 R104, [R227+0xc000] ;  /* 0x00c00000e368783b */ /* 0x000fe20000004200 */
[----:B------:R-:W-:Y:S01]  /*61b0*/  FMNMX.FTZ R0, R174, R0, !PT ;  /* 0x00000000ae007209 */ /* 0x000fe20007810000 */
[----:B------:R1:W2:Y:S01]  /*61c0*/  MUFU.TANH R9, R2 ;  /* 0x0000000200097308 */ /* 0x0002a20000002400 */
[----:B------:R-:W-:Y:S01]  /*61d0*/  ISETP.GE.AND P1, PT, R45, R248, PT ;  /* 0x000000f82d00720c */ /* 0x000fe20003f26270 */
[----:B------:R-:W-:Y:S01]  /*61e0*/  LDSM.16.MT88.4 R36, [R225+0xc800] ;  /* 0x00c80000e124783b */ /* 0x000fe20000004200 */
[----:B------:R-:W-:-:S02]  /*61f0*/  FMNMX.FTZ R0, R235, R0, !PT ;  /* 0x00000000eb007209 */ /* 0x000fc40007810000 */
[----:B------:R-:W-:Y:S02]  /*6200*/  ISETP.LT.OR P1, PT, R45, R244, P1 ;  /* 0x000000f42d00720c */ /* 0x000fe40000f21670 */
[----:B------:R-:W-:Y:S02]  /*6210*/  FMNMX.FTZ R0, R186, R0, !PT ;  /* 0x00000000ba007209 */ /* 0x000fe40007810000 */
[----:B------:R-:W-:Y:S02]  /*6220*/  FSEL R243, R17, -INF , !P6 ;  /* 0xff80000011f37808 */ /* 0x000fe40007000000 */
[----:B------:R-:W-:Y:S02]  /*6230*/  FMNMX.FTZ R0, R187, R0, !PT ;  /* 0x00000000bb007209 */ /* 0x000fe40007810000 */
[----:B------:R-:W-:Y:S02]  /*6240*/  FSEL R195, R22, -INF , !P1 ;  /* 0xff80000016c37808 */ /* 0x000fe40004800000 */
[----:B------:R-:W-:Y:S01]  /*6250*/  FMNMX.FTZ R0, R135, R0, !PT ;  /* 0x0000000087007209 */ /* 0x000fe20007810000 */
[----:B-1----:R-:W-:Y:S01]  /*6260*/  FFMA.FTZ R2, R40, UR23, -R13 ;  /* 0x0000001728027c23 */ /* 0x002fe2000801080d */
[----:B--2---:R-:W-:-:S03]  /*6270*/  FSEL R193, R9, -INF , !P3 ;  /* 0xff80000009c17808 */ /* 0x004fc60005800000 */
[----:B------:R-:W1:Y:S01]  /*6280*/  SHFL.BFLY PT, R8, R0, 0x2, 0x1f ;  /* 0x0c401f0000087f89 */ /* 0x000e6200000e0000 */
[----:B------:R2:W-:Y:S01]  /*6290*/  MUFU.EX2 R179, R2 ;  /* 0x0000000200b37308 */ /* 0x0005e20000000800 */
[----:B------:R-:W-:Y:S02]  /*62a0*/  F2FP.F16.F32.PACK_AB R4, R176, R185 ;  /* 0x000000b9b004723e */ /* 0x000fe400000000ff */
[----:B------:R-:W-:-:S07]  /*62b0*/  F2FP.F16.F32.PACK_AB R7, R229, R233 ;  /* 0x000000e9e507723e */ /* 0x000fce00000000ff */
[C---:B------:R-:W-:Y:S06]  /*62c0*/  HMMA.16816.F32 R156, R4.reuse, R92, RZ ;  /* 0x0000005c049c723c */ /* 0x040fec00000018ff */
[----:B---3--:R-:W-:Y:S01]  /*62d0*/  HMMA.16816.F32 R160, R4, R88, RZ ;  /* 0x0000005804a0723c */ /* 0x008fe200000018ff */
[----:B--2---:R-:W-:Y:S01]  /*62e0*/  FMNMX.FTZ R2, R99, R3, !PT ;  /* 0x0000000363027209 */ /* 0x004fe20007810000 */
[----:B------:R-:W-:-:S03]  /*62f0*/  FFMA.FTZ R3, R41, UR23, -R13 ;  /* 0x0000001729037c23 */ /* 0x000fc6000801080d */
[----:B------:R-:W-:Y:S01]  /*6300*/  FMNMX.FTZ R2, R98, R2, !PT ;  /* 0x0000000262027209 */ /* 0x000fe20007810000 */
[----:B------:R2:W3:Y:S01]  /*6310*/  MUFU.EX2 R249, R3 ;  /* 0x0000000300f97308 */ /* 0x0004e20000000800 */
[----:B-1----:R-:W-:Y:S01]  /*6320*/  FMNMX.FTZ R0, R0, R8, !PT ;  /* 0x0000000800007209 */ /* 0x002fe20007810000 */
[----:B------:R-:W-:Y:S01]  /*6330*/  HMMA.16816.F32 R152, R4, R100, RZ ;  /* 0x000000640498723c */ /* 0x000fe200000018ff */
[----:B------:R-:W-:-:S03]  /*6340*/  FMNMX.FTZ R2, R96, R2, !PT ;  /* 0x0000000260027209 */ /* 0x000fc60007810000 */
[----:B------:R-:W1:Y:S01]  /*6350*/  SHFL.BFLY PT, R8, R0, 0x1, 0x1f ;  /* 0x0c201f0000087f89 */ /* 0x000e6200000e0000 */
[----:B------:R-:W-:Y:S01]  /*6360*/  FMNMX.FTZ R2, R87, R2, !PT ;  /* 0x0000000257027209 */ /* 0x000fe20007810000 */
[----:B------:R-:W-:Y:S03]  /*6370*/  HMMA.16816.F32 R148, R4, R104, RZ ;  /* 0x000000680494723c */ /* 0x000fe600000018ff */
[----:B------:R-:W-:-:S03]  /*6380*/  FMNMX.FTZ R2, R86, R2, !PT ;  /* 0x0000000256027209 */ /* 0x000fc60007810000 */
[----:B------:R-:W-:Y:S01]  /*6390*/  HMMA.16816.F32 R144, R4, R108, RZ ;  /* 0x0000006c0490723c */ /* 0x000fe200000018ff */
[----:B------:R-:W-:Y:S01]  /*63a0*/  FMNMX.FTZ R2, R79, R2, !PT ;  /* 0x000000024f027209 */ /* 0x000fe20007810000 */
[----:B--2---:R-:W-:-:S04]  /*63b0*/  FFMA.FTZ R3, R42, UR23, -R13 ;  /* 0x000000172a037c23 */ /* 0x004fc8000801080d */
[C---:B------:R-:W-:Y:S01]  /*63c0*/  HMMA.16816.F32 R140, R4.reuse, R112, RZ ;  /* 0x00000070048c723c */ /* 0x040fe200000018ff */
[----:B------:R2:W-:Y:S05]  /*63d0*/  MUFU.EX2 R234, R3 ;  /* 0x0000000300ea7308 */ /* 0x0005ea0000000800 */
[----:B------:R-:W-:Y:S01]  /*63e0*/  HMMA.16816.F32 R128, R4, R120, RZ ;  /* 0x000000780480723c */ /* 0x000fe200000018ff */
[----:B-1----:R-:W-:-:S05]  /*63f0*/  FMNMX.FTZ R137, R0, R8, !PT ;  /* 0x0000000800897209 */ /* 0x002fca0007810000 */
[C---:B------:R-:W-:Y:S01]  /*6400*/  HMMA.16816.F32 R124, R4.reuse, R116, RZ ;  /* 0x00000074047c723c */ /* 0x040fe200000018ff */
[----:B---3--:R-:W-:Y:S02]  /*6410*/  F2FP.F16.F32.PACK_AB R8, R249, R179 ;  /* 0x000000b3f908723e */ /* 0x008fe400000000ff */
[----:B------:R-:W-:Y:S01]  /*6420*/  FSETP.NEU.FTZ.AND P1, PT, R137, -INF , PT ;  /* 0xff8000008900780b */ /* 0x000fe20003f3d000 */
[----:B--2---:R-:W-:Y:S02]  /*6430*/  FFMA.FTZ R3, R28, UR23, -R13 ;  /* 0x000000171c037c23 */ /* 0x004fe4000801080d */
[C---:B------:R-:W-:Y:S02]  /*6440*/  HMMA.16816.F32 R80, R4.reuse, R94, RZ ;  /* 0x0000005e0450723c */ /* 0x040fe400000018ff */
[----:B------:R1:W2:Y:S04]  /*6450*/  MUFU.EX2 R204, R3 ;  /* 0x0000000300cc7308 */ /* 0x0002a80000000800 */
[C---:B------:R-:W-:Y:S06]  /*6460*/  HMMA.16816.F32 R72, R4.reuse, R90, RZ ;  /* 0x0000005a0448723c */ /* 0x040fec00000018ff */
[C---:B------:R-:W-:Y:S06]  /*6470*/  HMMA.16816.F32 R32, R4.reuse, R106, RZ ;  /* 0x0000006a0420723c */ /* 0x040fec00000018ff */
[----:B------:R-:W-:Y:S01]  /*6480*/  HMMA.16816.F32 R28, R4, R110, RZ ;  /* 0x0000006e041c723c */ /* 0x000fe200000018ff */
[----:B-1----:R-:W-:Y:S01]  /*6490*/  FMNMX.FTZ R3, R133, R2, !PT ;  /* 0x0000000285037209 */ /* 0x002fe20007810000 */
[----:B------:R-:W-:Y:S01]  /*64a0*/  FFMA.FTZ R2, R43, UR23, -R12 ;  /* 0x000000172b027c23 */ /* 0x000fe2000801080c */
[----:B--2---:R-:W-:-:S02]  /*64b0*/  F2FP.F16.F32.PACK_AB R10, R204, R234 ;  /* 0x000000eacc0a723e */ /* 0x004fc400000000ff */
[----:B------:R-:W-:Y:S01]  /*64c0*/  FMNMX.FTZ R3, R132, R3, !PT ;  /* 0x0000000384037209 */ /* 0x000fe20007810000 */
[----:B------:R1:W-:Y:S01]  /*64d0*/  MUFU.EX2 R177, R2 ;  /* 0x0000000200b17308 */ /* 0x0003e20000000800 */
[----:B------:R-:W-:Y:S02]  /*64e0*/  HMMA.16816.F32 R40, R4, R102, RZ ;  /* 0x000000660428723c */ /* 0x000fe400000018ff */
        /* <DEDUP_REMOVED lines=8> */
[----:B------:R1:W2:Y:S03]  /*6570*/  MUFU.EX2 R198, R2 ;  /* 0x0000000200c67308 */ /* 0x0002a60000000800 */
[----:B------:R-:W-:-:S05]  /*6580*/  FMNMX.FTZ R3, R193, R3, !PT ;  /* 0x00000003c1037209 */ /* 0x000fca0007810000 */
[----:B------:R-:W3:Y:S01]  /*6590*/  SHFL.BFLY PT, R14, R3, 0x2, 0x1f ;  /* 0x0c401f00030e7f89 */ /* 0x000ee200000e0000 */
[--C-:B-1----:R-:W-:Y:S01]  /*65a0*/  FFMA.FTZ R2, R46, UR23, -R12.reuse ;  /* 0x000000172e027c23 */ /* 0x102fe2000801080c */
[----:B--2---:R-:W-:Y:S02]  /*65b0*/  F2FP.F16.F32.PACK_AB R9, R198, R177 ;  /* 0x000000b1c609723e */ /* 0x004fe400000000ff */
[----:B------:R-:W1:Y:S01]  /*65c0*/  LDSM.16.MT88.4 R44, [R227+0xc800] ;  /* 0x00c80000e32c783b */ /* 0x000e620000004200 */
[----:B------:R2:W-:Y:S02]  /*65d0*/  MUFU.EX2 R231, R2 ;  /* 0x0000000200e77308 */ /* 0x0005e40000000800 */
[----:B--2---:R-:W-:Y:S02]  /*65e0*/  FFMA.FTZ R2, R25, UR23, -R12 ;  /* 0x0000001719027c23 */ /* 0x004fe4000801080c */
[----:B------:R-:W-:Y:S04]  /*65f0*/  HMMA.16816.F32 R24, R4, R114, RZ ;  /* 0x000000720418723c */ /* 0x000fe800000018ff */
[----:B------:R2:W4:Y:S02]  /*6600*/  MUFU.EX2 R224, R2 ;  /* 0x0000000200e07308 */ /* 0x0005240000000800 */
[----:B--2---:R-:W-:Y:S01]  /*6610*/  FMUL.FTZ R2, R137, UR23 ;  /* 0x0000001789027c20 */ /* 0x004fe20008410000 */
[----:B----4-:R-:W-:-:S04]  /*6620*/  F2FP.F16.F32.PACK_AB R11, R224, R231 ;  /* 0x000000e7e00b723e */ /* 0x010fc800000000ff */
[----:B------:R-:W-:-:S03]  /*6630*/  FSEL R2, R2, RZ, P1 ;  /* 0x000000ff02027208 */ /* 0x000fc60000800000 */
[C---:B------:R-:W-:Y:S02]  /*6640*/  HMMA.16816.F32 R188, R8.reuse, R48, R152 ;  /* 0x0000003008bc723c */ /* 0x040fe40000001898 */
[--C-:B------:R-:W-:Y:S01]  /*6650*/  FFMA.FTZ R0, R136, UR23, -R2.reuse ;  /* 0x0000001788007c23 */ /* 0x100fe20008010802 */
[--C-:B------:R-:W-:Y:S02]  /*6660*/  FFMA.FTZ R4, R52, UR23, -R2.reuse ;  /* 0x0000001734047c23 */ /* 0x100fe40008010802 */
[----:B------:R-:W2:Y:S01]  /*6670*/  LDSM.16.MT88.4 R52, [R227+0xe800] ;  /* 0x00e80000e334783b */ /* 0x000ea20000004200 */
[----:B------:R3:W-:Y:S01]  /*6680*/  MUFU.EX2 R168, R0 ;  /* 0x0000000000a87308 */ /* 0x0007e20000000800 */
[C---:B------:R-:W-:Y:S06]  /*6690*/  HMMA.16816.F32 R152, R8.reuse, R38, R80 ;  /* 0x000000260898723c */ /* 0x040fec0000001850 */
[C---:B------:R-:W-:Y:S01]  /*66a0*/  HMMA.16816.F32 R128, R8.reuse, R60, R128 ;  /* 0x0000003c0880723c */ /* 0x040fe20000001880 */
[----:B------:R4:W-:Y:S05]  /*66b0*/  MUFU.EX2 R165, R4 ;  /* 0x0000000400a57308 */ /* 0x0009ea0000000800 */
[----:B------:R-:W-:Y:S01]  /*66c0*/  HMMA.16816.F32 R208, R8, R68, R144 ;  /* 0x0000004408d0723c */ /* 0x000fe20000001890 */
[----:B---3--:R-:W-:Y:S01]  /*66d0*/  FMNMX.FTZ R0, R3, R14, !PT ;  /* 0x0000000e03007209 */ /* 0x008fe20007810000 */
[----:B------:R-:W-:-:S04]  /*66e0*/  FFMA.FTZ R3, R84, UR23, -R2 ;  /* 0x0000001754037c23 */ /* 0x000fc80008010802 */
[C---:B------:R-:W-:Y:S01]  /*66f0*/  HMMA.16816.F32 R144, R8.reuse, R64, R140 ;  /* 0x000000400890723c */ /* 0x040fe2000000188c */
[----:B------:R3:W-:Y:S01]  /*6700*/  MUFU.EX2 R192, R3 ;  /* 0x0000000300c07308 */ /* 0x0007e20000000800 */
[----:B----4-:R-:W4:Y:S04]  /*6710*/  SHFL.BFLY PT, R4, R0, 0x1, 0x1f ;  /* 0x0c201f0000047f89 */ /* 0x010f2800000e0000 */
[C---:B------:R-:W-:Y:S06]  /*6720*/  HMMA.16816.F32 R180, R8.reuse, R56, R160 ;  /* 0x0000003808b4723c */ /* 0x040fec00000018a0 */
[----:B------:R-:W-:Y:S01]  /*6730*/  IMAD.MOV.U32 R239, RZ, RZ, R131 ;  /* 0x000000ffffef7224 */ /* 0x000fe200078e0083 */
[----:B-1----:R-:W-:Y:S01]  /*6740*/  HMMA.16816.F32 R212, R8, R44, R148 ;  /* 0x0000002c08d4723c */ /* 0x002fe20000001894 */
[----:B------:R-:W-:Y:S01]  /*6750*/  IMAD.MOV.U32 R238, RZ, RZ, R128 ;  /* 0x000000ffffee7224 */ /* 0x000fe200078e0080 */
[----:B------:R-:W-:Y:S01]  /*6760*/  MOV R160, R187 ;  /* 0x000000bb00a07202 */ /* 0x000fe20000000f00 */
[----:B------:R-:W-:-:S02]  /*6770*/  IMAD.MOV.U32 R161, RZ, RZ, R186 ;  /* 0x000000ffffa17224 */ /* 0x000fc400078e00ba */
[----:B------:R-:W-:Y:S01]  /*6780*/  MOV R237, R208 ;  /* 0x000000d000ed7202 */ /* 0x000fe20000000f00 */
[----:B------:R-:W-:Y:S02]  /*6790*/  IMAD.MOV.U32 R236, RZ, RZ, R209 ;  /* 0x000000ffffec7224 */ /* 0x000fe400078e00d1 */
[----:B---3--:R-:W-:Y:S01]  /*67a0*/  FFMA.FTZ R3, R85, UR23, -R2 ;  /* 0x0000001755037c23 */ /* 0x008fe20008010802 */
[C---:B--2---:R-:W-:Y:S01]  /*67b0*/  HMMA.16816.F32 R124, R8.reuse, R52, R124 ;  /* 0x00000034087c723c */ /* 0x044fe2000000187c */
[----:B------:R-:W-:Y:S02]  /*67c0*/  IMAD.MOV.U32 R223, RZ, RZ, R210 ;  /* 0x000000ffffdf7224 */ /* 0x000fe400078e00d2 */
[----:B------:R1:W2:Y:S01]  /*67d0*/  MUFU.EX2 R169, R3 ;  /* 0x0000000300a97308 */ /* 0x0002a20000000800 */
[----:B------:R-:W-:Y:S01]  /*67e0*/  IMAD.MOV.U32 R222, RZ, RZ, R211 ;  /* 0x000000ffffde7224 */ /* 0x000fe200078e00d3 */
[----:B------:R-:W-:Y:S01]  /*67f0*/  MOV R207, R145 ;  /* 0x0000009100cf7202 */ /* 0x000fe20000000f00 */
[----:B------:R-:W-:Y:S01]  /*6800*/  IMAD.MOV.U32 R162, RZ, RZ, R185 ;  /* 0x000000ffffa27224 */ /* 0x000fe200078e00b9 */
[----:B------:R-:W-:Y:S01]  /*6810*/  HMMA.16816.F32 R156, R8, R36, R156 ;  /* 0x00000024089c723c */ /* 0x000fe2000000189c */
[----:B------:R-:W-:Y:S01]  /*6820*/  IMAD.MOV.U32 R163, RZ, RZ, R184 ;  /* 0x000000ffffa37224 */ /* 0x000fe200078e00b8 */
[----:B----4-:R-:W-:Y:S01]  /*6830*/  FMNMX.FTZ R136, R0, R4, !PT ;  /* 0x0000000400887209 */ /* 0x010fe20007810000 */
[----:B------:R-:W-:Y:S01]  /*6840*/  FFMA.FTZ R0, R76, UR23, -R2 ;  /* 0x000000174c007c23 */ /* 0x000fe20008010802 */
[----:B------:R-:W-:-:S02]  /*6850*/  IMAD.MOV.U32 R76, RZ, RZ, R129 ;  /* 0x000000ffff4c7224 */ /* 0x000fc400078e0081 */
[----:B------:R-:W-:Y:S01]  /*6860*/  FSETP.NEU.FTZ.AND P1, PT, R136, -INF , PT ;  /* 0xff8000008800780b */ /* 0x000fe20003f3d000 */
[----:B------:R3:W-:Y:S01]  /*6870*/  MUFU.EX2 R14, R0 ;  /* 0x00000000000e7308 */ /* 0x0007e20000000800 */
[C---:B------:R-:W-:Y:S01]  /*6880*/  HMMA.16816.F32 R184, R8.reuse, R50, R40 ;  /* 0x0000003208b8723c */ /* 0x040fe20000001828 */
[----:B------:R-:W-:Y:S02]  /*6890*/  IMAD.MOV.U32 R143, RZ, RZ, R146 ;  /* 0x000000ffff8f7224 */ /* 0x000fe400078e0092 */
[----:B------:R-:W-:Y:S02]  /*68a0*/  IMAD.MOV.U32 R142, RZ, RZ, R147 ;  /* 0x000000ffff8e7224 */ /* 0x000fe400078e0093 */
[----:B-1----:R-:W-:Y:S01]  /*68b0*/  FFMA.FTZ R3, R77, UR23, -R2 ;  /* 0x000000174d037c23 */ /* 0x002fe20008010802 */
[----:B--2---:R-:W-:Y:S01]  /*68c0*/  MOV R82, R169 ;  /* 0x000000a900527202 */ /* 0x004fe20000000f00 */
[C---:B------:R-:W-:Y:S01]  /*68d0*/  HMMA.16816.F32 R208, R8.reuse, R70, R28 ;  /* 0x0000004608d0723c */ /* 0x040fe2000000181c */
[----:B------:R-:W-:Y:S01]  /*68e0*/  IMAD.MOV.U32 R141, RZ, RZ, R144 ;  /* 0x000000ffff8d7224 */ /* 0x000fe200078e0090 */
[----:B------:R1:W-:Y:S01]  /*68f0*/  MUFU.EX2 R205, R3 ;  /* 0x0000000300cd7308 */ /* 0x0003e20000000800 */
[----:B------:R-:W-:Y:S01]  /*6900*/  MOV R7, R124 ;  /* 0x0000007c00077202 */ /* 0x000fe20000000f00 */
[----:B------:R-:W-:Y:S01]  /*6910*/  IMAD.MOV.U32 R6, RZ, RZ, R125 ;  /* 0x000000ffff067224 */ /* 0x000fe200078e007d */
[----:B------:R-:W-:Y:S01]  /*6920*/  MOV R124, R76 ;  /* 0x0000004c007c7202 */ /* 0x000fe20000000f00 */
[----:B------:R-:W-:Y:S01]  /*6930*/  IMAD.MOV.U32 R4, RZ, RZ, R126 ;  /* 0x000000ffff047224 */ /* 0x000fe200078e007e */
[----:B------:R-:W-:Y:S01]  /*6940*/  HMMA.16816.F32 R148, R8, R62, R20 ;  /* 0x0000003e0894723c */ /* 0x000fe20000001814 */
[----:B------:R-:W-:-:S02]  /*6950*/  IMAD.MOV.U32 R5, RZ, RZ, R127 ;  /* 0x000000ffff057224 */ /* 0x000fc400078e007f */
[----:B---3--:R-:W-:Y:S01]  /*6960*/  FMUL.FTZ R0, R136, UR23 ;  /* 0x0000001788007c20 */ /* 0x008fe20008410000 */
[----:B------:R-:W-:Y:S02]  /*6970*/  IMAD.MOV.U32 R126, RZ, RZ, R162 ;  /* 0x000000ffff7e7224 */ /* 0x000fe400078e00a2 */
[----:B------:R-:W-:Y:S02]  /*6980*/  IMAD.MOV.U32 R127, RZ, RZ, R163 ;  /* 0x000000ffff7f7224 */ /* 0x000fe400078e00a3 */
[----:B------:R-:W-:Y:S01]  /*6990*/  FSEL R0, R0, RZ, P1 ;  /* 0x000000ff00007208 */ /* 0x000fe20000800000 */
[----:B-1----:R-:W-:Y:S01]  /*69a0*/  FFMA.FTZ R3, R78, UR23, -R2 ;  /* 0x000000174e037c23 */ /* 0x002fe20008010802 */
[----:B------:R-:W-:Y:S02]  /*69b0*/  MOV R78, R130 ;  /* 0x00000082004e7202 */ /* 0x000fe40000000f00 */
[----:B------:R-:W-:Y:S01]  /*69c0*/  HMMA.16816.F32 R128, R8, R54, R16 ;  /* 0x000000360880723c */ /* 0x000fe20000001810 */
[----:B------:R1:W-:Y:S02]  /*69d0*/  MUFU.EX2 R77, R3 ;  /* 0x00000003004d7308 */ /* 0x0003e40000000800 */
[----:B------:R-:W-:Y:S01]  /*69e0*/  IMAD.MOV.U32 R125, RZ, RZ, R78 ;  /* 0x000000ffff7d7224 */ /* 0x000fe200078e004e */
[----:B------:R-:W-:Y:S01]  /*69f0*/  MOV R78, R198 ;  /* 0x000000c6004e7202 */ /* 0x000fe20000000f00 */
[----:B-1----:R-:W-:Y:S01]  /*6a00*/  FFMA.FTZ R3, R15, UR23, -R2 ;  /* 0x000000170f037c23 */ /* 0x002fe20008010802 */
[----:B------:R-:W-:-:S02]  /*6a10*/  IMAD.MOV.U32 R15, RZ, RZ, R7 ;  /* 0x000000ffff0f7224 */ /* 0x000fc400078e0007 */
[----:B------:R-:W-:Y:S01]  /*6a20*/  IMAD.MOV.U32 R7, RZ, RZ, R197 ;  /* 0x000000ffff077224 */ /* 0x000fe200078e00c5 */
[----:B------:R1:W2:Y:S04]  /*6a30*/  MUFU.EX2 R84, R3 ;  /* 0x0000000300547308 */ /* 0x0002a80000000800 */
[----:B------:R-:W-:Y:S01]  /*6a40*/  MOV R85, R7 ;  /* 0x0000000700557202 */ /* 0x000fe20000000f00 */
[----:B-1----:R-:W-:Y:S01]  /*6a50*/  FFMA.FTZ R3, R164, UR23, -R0 ;  /* 0x00000017a4037c23 */ /* 0x002fe20008010800 */
[----:B------:R-:W-:Y:S02]  /*6a60*/  IMAD.MOV.U32 R164, RZ, RZ, R168 ;  /* 0x000000ffffa47224 */ /* 0x000fe400078e00a8 */
[----:B--2---:R-:W-:Y:S01]  /*6a70*/  IMAD.MOV.U32 R83, RZ, RZ, R84 ;  /* 0x000000ffff537224 */ /* 0x004fe200078e0054 */
[----:B------:R1:W-:Y:S01]  /*6a80*/  MUFU.EX2 R81, R3 ;  /* 0x0000000300517308 */ /* 0x0003e20000000800 */
[----:B------:R-:W-:Y:S01]  /*6a90*/  HMMA.16816.F32 R168, R8, R58, R72 ;  /* 0x0000003a08a8723c */ /* 0x000fe20000001848 */
[----:B------:R-:W-:-:S06]  /*6aa0*/  IMAD.MOV.U32 R84, RZ, RZ, R196 ;  /* 0x000000ffff547224 */ /* 0x000fcc00078e00c4 */
[----:B------:R-:W-:Y:S02]  /*6ab0*/  IMAD.MOV.U32 R74, RZ, RZ, R200 ;  /* 0x000000ffff4a7224 */ /* 0x000fe400078e00c8 */
[----:B------:R-:W-:Y:S01]  /*6ac0*/  IMAD.MOV.U32 R73, RZ, RZ, R199 ;  /* 0x000000ffff497224 */ /* 0x000fe200078e00c7 */
[C---:B------:R-:W-:Y:S01]  /*6ad0*/  HMMA.16816.F32 R200, R8.reuse, R46, R32 ;  /* 0x0000002e08c8723c */ /* 0x040fe20000001820 */
[----:B------:R-:W-:Y:S02]  /*6ae0*/  IMAD.MOV.U32 R75, RZ, RZ, R4 ;  /* 0x000000ffff4b7224 */ /* 0x000fe400078e0004 */
[--C-:B------:R-:W-:Y:S01]  /*6af0*/  FFMA.FTZ R4, R87, UR23, -R0.reuse ;  /* 0x0000001757047c23 */ /* 0x100fe20008010800 */
[----:B-1----:R-:W-:Y:S02]  /*6b00*/  FFMA.FTZ R3, R97, UR23, -R0 ;  /* 0x0000001761037c23 */ /* 0x002fe40008010800 */
[----:B------:R-:W-:Y:S01]  /*6b10*/  HMMA.16816.F32 R196, R8, R66, R24 ;  /* 0x0000004208c4723c */ /* 0x000fe20000001818 */
[----:B------:R1:W-:Y:S06]  /*6b20*/  MUFU.EX2 R240, R4 ;  /* 0x0000000400f07308 */ /* 0x0003ec0000000800 */
[----:B------:R-:W-:-:S02]  /*6b30*/  F2FP.F16.F32.PACK_AB R8, R165, R164 ;  /* 0x000000a4a508723e */ /* 0x000fc400000000ff */
[----:B------:R2:W3:Y:S01]  /*6b40*/  MUFU.EX2 R80, R3 ;  /* 0x0000000300507308 */ /* 0x0004e20000000800 */
[----:B------:R-:W-:Y:S02]  /*6b50*/  F2FP.F16.F32.PACK_AB R10, R82, R192 ;  /* 0x000000c0520a723e */ /* 0x000fe400000000ff */
[----:B-1----:R-:W-:Y:S01]  /*6b60*/  F2FP.F16.F32.PACK_AB R4, R77, R205 ;  /* 0x000000cd4d04723e */ /* 0x002fe200000000ff */
[----:B--2---:R-:W-:Y:S01]  /*6b70*/  FFMA.FTZ R3, R99, UR23, -R0 ;  /* 0x0000001763037c23 */ /* 0x004fe20008010800 */
[----:B---3--:R-:W-:-:S03]  /*6b80*/  F2FP.F16.F32.PACK_AB R9, R80, R81 ;  /* 0x000000515009723e */ /* 0x008fc600000000ff */
        /* <DEDUP_REMOVED lines=8> */
[----:B------:R-:W-:Y:S02]  /*6c10*/  IMAD.MOV.U32 R88, RZ, RZ, R5 ;  /* 0x000000ffff587224 */ /* 0x000fe400078e0005 */
[----:B------:R-:W-:-:S03]  /*6c20*/  IMAD.MOV.U32 R89, RZ, RZ, R75 ;  /* 0x000000ffff597224 */ /* 0x000fc600078e004b */
[C---:B------:R-:W-:Y:S01]  /*6c30*/  HMMA.16816.F32 R28, R8.reuse, R92, RZ ;  /* 0x0000005c081c723c */ /* 0x040fe200000018ff */
[----:B-1----:R-:W-:Y:S01]  /*6c40*/  FFMA.FTZ R3, R86, UR23, -R0 ;  /* 0x0000001756037c23 */ /* 0x002fe20008010800 */
[----:B--2---:R-:W-:Y:S01]  /*6c50*/  F2FP.F16.F32.PACK_AB R5, R240, R230 ;  /* 0x000000e6f005723e */ /* 0x004fe200000000ff */
[----:B------:R-:W-:Y:S01]  /*6c60*/  IMAD.MOV.U32 R100, RZ, RZ, R161 ;  /* 0x000000ffff647224 */ /* 0x000fe200078e00a1 */
[----:B------:R-:W-:Y:S01]  /*6c70*/  MOV R101, R160 ;  /* 0x000000a000657202 */ /* 0x000fe20000000f00 */
[----:B------:R1:W-:Y:S01]  /*6c80*/  MUFU.EX2 R242, R3 ;  /* 0x0000000300f27308 */ /* 0x0003e20000000800 */
[----:B------:R-:W-:Y:S01]  /*6c90*/  HMMA.16816.F32 R16, R8, R104, RZ ;  /* 0x000000680810723c */ /* 0x000fe200000018ff */
[----:B------:R-:W-:Y:S01]  /*6ca0*/  IMAD.MOV.U32 R93, RZ, RZ, R124 ;  /* 0x000000ffff5d7224 */ /* 0x000fe200078e007c */
[----:B------:R-:W-:Y:S01]  /*6cb0*/  MOV R92, R15 ;  /* 0x0000000f005c7202 */ /* 0x000fe20000000f00 */
[----:B------:R-:W-:-:S03]  /*6cc0*/  IMAD.MOV.U32 R15, RZ, RZ, R125 ;  /* 0x000000ffff0f7224 */ /* 0x000fc600078e007d */
[----:B------:R-:W-:Y:S01]  /*6cd0*/  HMMA.16816.F32 R32, R8, R94, RZ ;  /* 0x0000005e0820723c */ /* 0x000fe200000018ff */
[----:B------:R-:W-:Y:S01]  /*6ce0*/  IMAD.MOV.U32 R105, RZ, RZ, R179 ;  /* 0x000000ffff697224 */ /* 0x000fe200078e00b3 */
[----:B------:R-:W-:-:S05]  /*6cf0*/  MOV R104, R178 ;  /* 0x000000b200687202 */ /* 0x000fca0000000f00 */
[----:B------:R-:W-:Y:S02]  /*6d00*/  IMAD.MOV.U32 R95, RZ, RZ, R85 ;  /* 0x000000ffff5f7224 */ /* 0x000fe400078e0055 */
[----:B------:R-:W-:Y:S02]  /*6d10*/  IMAD.MOV.U32 R94, RZ, RZ, R84 ;  /* 0x000000ffff5e7224 */ /* 0x000fe400078e0054 */
[----:B-1----:R-:W-:-:S04]  /*6d20*/  FFMA.FTZ R3, R79, UR23, -R0 ;  /* 0x000000174f037c23 */ /* 0x002fc80008010800 */
[----:B------:R1:W2:Y:S02]  /*6d30*/  MUFU.EX2 R241, R3 ;  /* 0x0000000300f17308 */ /* 0x0002a40000000800 */
[----:B-1----:R-:W-:Y:S01]  /*6d40*/  IMAD.MOV.U32 R3, RZ, RZ, R6 ;  /* 0x000000ffff037224 */ /* 0x002fe200078e0006 */
[----:B------:R-:W-:Y:S02]  /*6d50*/  F2FP.F16.F32.PACK_AB R6, R83, R14 ;  /* 0x0000000e5306723e */ /* 0x000fe400000000ff */
[----:B--2---:R-:W-:-:S07]  /*6d60*/  F2FP.F16.F32.PACK_AB R7, R241, R242 ;  /* 0x000000f2f107723e */ /* 0x004fce00000000ff */
[C---:B------:R-:W-:Y:S06]  /*6d70*/  HMMA.16816.F32 R160, R4.reuse, R56, R24 ;  /* 0x0000003804a0723c */ /* 0x040fec0000001818 */
[----:B------:R-:W-:Y:S01]  /*6d80*/  HMMA.16816.F32 R144, R4, R36, R28 ;  /* 0x000000240490723c */ /* 0x000fe2000000181c */
[----:B------:R-:W-:Y:S02]  /*6d90*/  IMAD.MOV.U32 R56, RZ, RZ, R177 ;  /* 0x000000ffff387224 */ /* 0x000fe400078e00b1 */
[----:B------:R-:W-:-:S03]  /*6da0*/  IMAD.MOV.U32 R57, RZ, RZ, R176 ;  /* 0x000000ffff397224 */ /* 0x000fc600078e00b0 */
[----:B------:R-:W-:Y:S06]  /*6db0*/  HMMA.16816.F32 R176, R4, R48, R20 ;  /* 0x0000003004b0723c */ /* 0x000fec0000001814 */
[----:B------:R-:W-:Y:S01]  /*6dc0*/  HMMA.16816.F32 R20, R8, R120, RZ ;  /* 0x000000780814723c */ /* 0x000fe200000018ff */
[----:B------:R-:W-:Y:S01]  /*6dd0*/  IMAD.MOV.U32 R48, RZ, RZ, R78 ;  /* 0x000000ffff307224 */ /* 0x000fe200078e004e */
[----:B------:R-:W-:-:S04]  /*6de0*/  MOV R49, R77 ;  /* 0x0000004d00317202 */ /* 0x000fc80000000f00 */
[----:B------:R-:W-:Y:S01]  /*6df0*/  HMMA.16816.F32 R28, R8, R108, RZ ;  /* 0x0000006c081c723c */ /* 0x000fe200000018ff */
[----:B------:R-:W-:Y:S02]  /*6e00*/  IMAD.MOV.U32 R121, RZ, RZ, R3 ;  /* 0x000000ffff797224 */ /* 0x000fe400078e0003 */
[----:B------:R-:W-:Y:S01]  /*6e10*/  FFMA.FTZ R3, R139, UR23, -R2 ;  /* 0x000000178b037c23 */ /* 0x000fe20008010802 */
[----:B------:R-:W-:Y:S01]  /*6e20*/  IMAD.MOV.U32 R120, RZ, RZ, R92 ;  /* 0x000000ffff787224 */ /* 0x000fe200078e005c */
[----:B------:R-:W-:Y:S01]  /*6e30*/  MOV R92, R140 ;  /* 0x0000008c005c7202 */ /* 0x000fe20000000f00 */
[----:B------:R-:W-:Y:S01]  /*6e40*/  HMMA.16816.F32 R76, R4, R44, R16 ;  /* 0x0000002c044c723c */ /* 0x000fe20000001810 */
[----:B------:R1:W-:Y:S01]  /*6e50*/  MUFU.EX2 R139, R3 ;  /* 0x00000003008b7308 */ /* 0x0003e20000000800 */
[----:B------:R-:W-:Y:S01]  /*6e60*/  MOV R109, R48 ;  /* 0x00000030006d7202 */ /* 0x000fe20000000f00 */
[----:B------:R-:W-:-:S03]  /*6e70*/  IMAD.MOV.U32 R108, RZ, RZ, R49 ;  /* 0x000000ffff6c7224 */ /* 0x000fc600078e0031 */
[----:B------:R-:W-:Y:S01]  /*6e80*/  HMMA.16816.F32 R16, R8, R116, RZ ;  /* 0x000000740810723c */ /* 0x000fe200000018ff */
[----:B------:R-:W-:-:S05]  /*6e90*/  IMAD.MOV.U32 R45, RZ, RZ, R73 ;  /* 0x000000ffff2d7224 */ /* 0x000fca00078e0049 */
[----:B------:R-:W-:Y:S01]  /*6ea0*/  HMMA.16816.F32 R24, R8, R112, RZ ;  /* 0x000000700818723c */ /* 0x000fe200000018ff */
[----:B------:R-:W-:Y:S01]  /*6eb0*/  IMAD.MOV.U32 R117, RZ, RZ, R126 ;  /* 0x000000ffff757224 */ /* 0x000fe200078e007e */
[----:B------:R-:W-:-:S04]  /*6ec0*/  MOV R116, R127 ;  /* 0x0000007f00747202 */ /* 0x000fc80000000f00 */
[----:B------:R-:W-:Y:S01]  /*6ed0*/  HMMA.16816.F32 R84, R4, R60, R20 ;  /* 0x0000003c0454723c */ /* 0x000fe20000001814 */
[----:B-1----:R-:W-:Y:S01]  /*6ee0*/  FFMA.FTZ R3, R138, UR23, -R2 ;  /* 0x000000178a037c23 */ /* 0x002fe20008010802 */
[----:B------:R-:W-:Y:S02]  /*6ef0*/  IMAD.MOV.U32 R112, RZ, RZ, R74 ;  /* 0x000000ffff707224 */ /* 0x000fe400078e004a */
[----:B------:R-:W-:Y:S02]  /*6f00*/  IMAD.MOV.U32 R113, RZ, RZ, R205 ;  /* 0x000000ffff717224 */ /* 0x000fe400078e00cd */
[----:B------:R-:W-:Y:S06]  /*6f10*/  HMMA.16816.F32 R20, R8, R114, RZ ;  /* 0x000000720814723c */ /* 0x000fec00000018ff */
[----:B------:R-:W-:Y:S01]  /*6f20*/  HMMA.16816.F32 R72, R4, R68, R28 ;  /* 0x000000440448723c */ /* 0x000fe2000000181c */
[----:B------:R-:W-:-:S02]  /*6f30*/  IMAD.MOV.U32 R115, RZ, RZ, R105 ;  /* 0x000000ffff737224 */ /* 0x000fc400078e0069 */
[----:B------:R-:W-:Y:S02]  /*6f40*/  IMAD.MOV.U32 R105, RZ, RZ, R93 ;  /* 0x000000ffff697224 */ /* 0x000fe400078e005d */
[----:B------:R-:W-:Y:S01]  /*6f50*/  IMAD.MOV.U32 R93, RZ, RZ, R204 ;  /* 0x000000ffff5d7224 */ /* 0x000fe200078e00cc */
[----:B------:R-:W-:Y:S01]  /*6f60*/  HMMA.16816.F32 R28, R8, R106, RZ ;  /* 0x0000006a081c723c */ /* 0x000fe200000018ff */
[----:B------:R1:W2:Y:S01]  /*6f70*/  MUFU.EX2 R204, R3 ;  /* 0x0000000300cc7308 */ /* 0x0002a20000000800 */
[----:B------:R-:W-:Y:S02]  /*6f80*/  IMAD.MOV.U32 R114, RZ, RZ, R88 ;  /* 0x000000ffff727224 */ /* 0x000fe400078e0058 */
[----:B------:R-:W-:Y:S02]  /*6f90*/  IMAD.MOV.U32 R88, RZ, RZ, R141 ;  /* 0x000000ffff587224 */ /* 0x000fe400078e008d */
[----:B------:R-:W-:Y:S01]  /*6fa0*/  HMMA.16816.F32 R124, R4, R52, R16 ;  /* 0x00000034047c723c */ /* 0x000fe20000001810 */
[----:B------:R-:W-:Y:S01]  /*6fb0*/  IMAD.MOV.U32 R106, RZ, RZ, R15 ;  /* 0x000000ffff6a7224 */ /* 0x000fe200078e000f */
[----:B------:R-:W-:Y:S01]  /*6fc0*/  MOV R107, R239 ;  /* 0x000000ef006b7202 */ /* 0x000fe20000000f00 */
[----:B------:R-:W-:-:S03]  /*6fd0*/  IMAD.MOV.U32 R15, RZ, RZ, R206 ;  /* 0x000000ffff0f7224 */ /* 0x000fc600078e00ce */
[----:B------:R-:W-:Y:S01]  /*6fe0*/  HMMA.16816.F32 R16, R8, R122, RZ ;  /* 0x0000007a0810723c */ /* 0x000fe200000018ff */
[----:B-1----:R-:W-:-:S06]  /*6ff0*/  FFMA.FTZ R3, R175, UR23, -R2 ;  /* 0x00000017af037c23 */ /* 0x002fcc0008010802 */
[----:B------:R-:W-:Y:S01]  /*7000*/  MOV R123, R89 ;  /* 0x00000059007b7202 */ /* 0x000fe20000000f00 */
[----:B------:R-:W-:Y:S01]  /*7010*/  HMMA.16816.F32 R40, R4, R38, R32 ;  /* 0x000000260428723c */ /* 0x000fe20000001820 */
[----:B------:R-:W-:Y:S01]  /*7020*/  IMAD.MOV.U32 R89, RZ, RZ, R207 ;  /* 0x000000ffff597224 */ /* 0x000fe200078e00cf */
[----:B------:R1:W-:Y:S02]  /*7030*/  MUFU.EX2 R206, R3 ;  /* 0x0000000300ce7308 */ /* 0x0003e40000000800 */
[----:B------:R-:W-:Y:S02]  /*7040*/  IMAD.MOV.U32 R122, RZ, RZ, R123 ;  /* 0x000000ffff7a7224 */ /* 0x000fe400078e007b */
[----:B------:R-:W-:Y:S01]  /*7050*/  HMMA.16816.F32 R32, R8, R102, RZ ;  /* 0x000000660820723c */ /* 0x000fe200000018ff */
[----:B------:R-:W-:Y:S01]  /*7060*/  IMAD.MOV.U32 R123, RZ, RZ, R114 ;  /* 0x000000ffff7b7224 */ /* 0x000fe200078e0072 */
[----:B------:R-:W-:-:S04]  /*7070*/  MOV R114, R117 ;  /* 0x0000007500727202 */ /* 0x000fc80000000f00 */
[----:B------:R-:W-:Y:S01]  /*7080*/  HMMA.16816.F32 R96, R4, R64, R24 ;  /* 0x000000400460723c */ /* 0x000fe20000001818 */
[----:B------:R-:W-:Y:S02]  /*7090*/  IMAD.MOV.U32 R102, RZ, RZ, R56 ;  /* 0x000000ffff667224 */ /* 0x000fe400078e0038 */
[----:B------:R-:W-:-:S03]  /*70a0*/  IMAD.MOV.U32 R103, RZ, RZ, R45 ;  /* 0x000000ffff677224 */ /* 0x000fc600078e002d */
[----:B------:R-:W-:Y:S01]  /*70b0*/  HMMA.16816.F32 R24, R8, R110, RZ ;  /* 0x0000006e0818723c */ /* 0x000fe200000018ff */
[----:B-1----:R-:W-:-:S04]  /*70c0*/  FFMA.FTZ R3, R174, UR23, -R2 ;  /* 0x00000017ae037c23 */ /* 0x002fc80008010802 */
[----:B------:R1:W-:Y:S01]  /*70d0*/  MUFU.EX2 R207, R3 ;  /* 0x0000000300cf7308 */ /* 0x0003e20000000800 */
[----:B------:R-:W-:Y:S01]  /*70e0*/  HMMA.16816.F32 R36, R8, R90, RZ ;  /* 0x0000005a0824723c */ /* 0x000fe200000018ff */
[----:B------:R-:W-:Y:S01]  /*70f0*/  IMAD.MOV.U32 R111, RZ, RZ, R57 ;  /* 0x000000ffff6f7224 */ /* 0x000fe200078e0039 */
[----:B------:R-:W-:Y:S01]  /*7100*/  MOV R110, R104 ;  /* 0x00000068006e7202 */ /* 0x000fe20000000f00 */
[----:B------:R-:W-:-:S03]  /*7110*/  IMAD.MOV.U32 R104, RZ, RZ, R238 ;  /* 0x000000ffff687224 */ /* 0x000fc600078e00ee */
[----:B------:R-:W-:Y:S01]  /*7120*/  HMMA.16816.F32 R32, R4, R50, R32 ;  /* 0x000000320420723c */ /* 0x000fe20000001820 */
[----:B------:R-:W-:Y:S01]  /*7130*/  IMAD.MOV.U32 R90, RZ, RZ, R143 ;  /* 0x000000ffff5a7224 */ /* 0x000fe200078e008f */
[----:B------:R-:W-:-:S04]  /*7140*/  MOV R91, R142 ;  /* 0x0000008e005b7202 */ /* 0x000fc80000000f00 */
[----:B------:R-:W-:Y:S01]  /*7150*/  HMMA.16816.F32 R64, R4, R66, R20 ;  /* 0x000000420440723c */ /* 0x000fe20000001814 */
[----:B------:R-:W-:Y:S01]  /*7160*/  LDSM.16.MT88.4 R20, [R225+0xd000] ;  /* 0x00d00000e114783b */ /* 0x000fe20000004200 */
[----:B-1----:R-:W-:-:S04]  /*7170*/  FFMA.FTZ R3, R133, UR23, -R0 ;  /* 0x0000001785037c23 */ /* 0x002fc80008010800 */
[C---:B------:R-:W-:Y:S01]  /*7180*/  HMMA.16816.F32 R60, R4.reuse, R62, R16 ;  /* 0x0000003e043c723c */ /* 0x040fe20000001810 */
[----:B------:R-:W1:Y:S01]  /*7190*/  LDSM.16.MT88.4 R16, [R226+0xd000] ;  /* 0x00d00000e210783b */ /* 0x000e620000004200 */
[----:B------:R3:W-:Y:S04]  /*71a0*/  MUFU.EX2 R57, R3 ;  /* 0x0000000300397308 */ /* 0x0007e80000000800 */
[----:B------:R-:W-:Y:S06]  /*71b0*/  HMMA.16816.F32 R36, R4, R58, R36 ;  /* 0x0000003a0424723c */ /* 0x000fec0000001824 */
[----:B------:R-:W-:Y:S06]  /*71c0*/  HMMA.16816.F32 R8, R8, R118, RZ ;  /* 0x000000760808723c */ /* 0x000fec00000018ff */
[C---:B------:R-:W-:Y:S01]  /*71d0*/  HMMA.16816.F32 R44, R4.reuse, R46, R28 ;  /* 0x0000002e042c723c */ /* 0x040fe2000000181c */
[----:B---3--:R-:W-:Y:S01]  /*71e0*/  FFMA.FTZ R3, R132, UR23, -R0 ;  /* 0x0000001784037c23 */ /* 0x008fe20008010800 */
[----:B------:R-:W-:Y:S01]  /*71f0*/  IMAD.MOV.U32 R118, RZ, RZ, R110 ;  /* 0x000000ffff767224 */ /* 0x000fe200078e006e */
[----:B------:R-:W3:Y:S01]  /*7200*/  LDSM.16.MT88.4 R28, [R228+0xd000] ;  /* 0x00d00000e41c783b */ /* 0x000ee20000004200 */
[----:B------:R-:W-:Y:S01]  /*7210*/  IMAD.MOV.U32 R110, RZ, RZ, R111 ;  /* 0x000000ffff6e7224 */ /* 0x000fe200078e006f */
[----:B------:R4:W1:Y:S01]  /*7220*/  MUFU.EX2 R132, R3 ;  /* 0x0000000300847308 */ /* 0x0008620000000800 */
[----:B------:R-:W-:Y:S01]  /*7230*/  HMMA.16816.F32 R68, R4, R70, R24 ;  /* 0x000000460444723c */ /* 0x000fe20000001818 */
[----:B------:R-:W-:Y:S01]  /*7240*/  IMAD.MOV.U32 R111, RZ, RZ, R102 ;  /* 0x000000ffff6f7224 */ /* 0x000fe200078e0066 */
[----:B------:R-:W3:Y:S01]  /*7250*/  LDSM.16.MT88.4 R24, [R225+0xf000] ;  /* 0x00f00000e118783b */ /* 0x000ee20000004200 */
[----:B------:R-:W-:Y:S01]  /*7260*/  IMAD.MOV.U32 R102, RZ, RZ, R100 ;  /* 0x000000ffff667224 */ /* 0x000fe200078e0064 */
[----:B------:R-:W-:-:S02]  /*7270*/  MOV R100, R135 ;  /* 0x0000008700647202 */ /* 0x000fc40000000f00 */
[----:B------:R3:W5:Y:S01]  /*7280*/  LDL.LU R135, [R1+0xb4] ;  /* 0x0000b40001877983 */ /* 0x0007620000300800 */
[----:B------:R-:W-:Y:S01]  /*7290*/  MOV R119, R115 ;  /* 0x0000007300777202 */ /* 0x000fe20000000f00 */
[----:B------:R-:W-:-:S04]  /*72a0*/  IMAD.MOV.U32 R115, RZ, RZ, R112 ;  /* 0x000000ffff737224 */ /* 0x000fc800078e0070 */
[----:B------:R-:W-:Y:S01]  /*72b0*/  HMMA.16816.F32 R52, R4, R54, R8 ;  /* 0x000000360434723c */ /* 0x000fe20000001808 */
[----:B----4-:R-:W-:-:S06]  /*72c0*/  FFMA.FTZ R3, R173, UR23, -R0 ;  /* 0x00000017ad037c23 */ /* 0x010fcc0008010800 */
[----:B--2---:R-:W-:Y:S01]  /*72d0*/  F2FP.F16.F32.PACK_AB R8, R204, R139 ;  /* 0x0000008bcc08723e */ /* 0x004fe200000000ff */
[----:B------:R2:W-:Y:S01]  /*72e0*/  MUFU.EX2 R138, R3 ;  /* 0x00000003008a7308 */ /* 0x0005e20000000800 */
[----:B-1----:R-:W-:Y:S02]  /*72f0*/  F2FP.F16.F32.PACK_AB R9, R132, R57 ;  /* 0x000000398409723e */ /* 0x002fe400000000ff */
[----:B------:R-:W-:Y:S01]  /*7300*/  F2FP.F16.F32.PACK_AB R10, R207, R206 ;  /* 0x000000cecf0a723e */ /* 0x000fe200000000ff */
[----:B--2---:R-:W-:-:S04]  /*7310*/  FFMA.FTZ R3, R172, UR23, -R0 ;  /* 0x00000017ac037c23 */ /* 0x004fc80008010800 */
[----:B------:R1:W2:Y:S02]  /*7320*/  MUFU.EX2 R205, R3 ;  /* 0x0000000300cd7308 */ /* 0x0002a40000000800 */
[----:B-1----:R-:W-:Y:S01]  /*7330*/  FFMA.FTZ R3, R167, UR23, -R13 ;  /* 0x00000017a7037c23 */ /* 0x002fe2000801080d */
[----:B--2---:R-:W-:Y:S01]  /*7340*/  F2FP.F16.F32.PACK_AB R11, R205, R138 ;  /* 0x0000008acd0b723e */ /* 0x004fe200000000ff */
[----:B------:R-:W-:-:S04]  /*7350*/  IMAD.MOV.U32 R167, RZ, RZ, R116 ;  /* 0x000000ffffa77224 */ /* 0x000fc800078e0074 */
[----:B------:R1:W-:Y:S01]  /*7360*/  MUFU.EX2 R50, R3 ;  /* 0x0000000300327308 */ /* 0x0003e20000000800 */
[----:B------:R-:W-:Y:S01]  /*7370*/  MOV R117, R249 ;  /* 0x000000f900757202 */ /* 0x000fe20000000f00 */
[----:B------:R-:W-:Y:S01]  /*7380*/  IMAD.MOV.U32 R112, RZ, RZ, R235 ;  /* 0x000000ffff707224 */ /* 0x000fe200078e00eb */
[C---:B------:R-:W-:Y:S06]  /*7390*/  HMMA.16816.F32 R160, R8.reuse, R16, R160 ;  /* 0x0000001008a0723c */ /* 0x040fec00000018a0 */
[C---:B------:R-:W-:Y:S06]  /*73a0*/  HMMA.16816.F32 R36, R8.reuse, R18, R36 ;  /* 0x000000120824723c */ /* 0x040fec0000001824 */
[----:B------:R-:W-:Y:S01]  /*73b0*/  HMMA.16816.F32 R144, R8, R20, R144 ;  /* 0x000000140890723c */ /* 0x000fe20000001890 */
[----:B-1----:R-:W-:Y:S01]  /*73c0*/  FFMA.FTZ R3, R166, UR23, -R13 ;  /* 0x00000017a6037c23 */ /* 0x002fe2000801080d */
[----:B------:R-:W-:-:S03]  /*73d0*/  IMAD.MOV.U32 R166, RZ, RZ, R95 ;  /* 0x000000ffffa67224 */ /* 0x000fc600078e005f */
[----:B------:R1:W2:Y:S01]  /*73e0*/  MUFU.EX2 R56, R3 ;  /* 0x0000000300387308 */ /* 0x0002a20000000800 */
[C---:B------:R-:W-:Y:S06]  /*73f0*/  HMMA.16816.F32 R40, R8.reuse, R22, R40 ;  /* 0x000000160828723c */ /* 0x040fec0000001828 */
[C---:B---3--:R-:W-:Y:S06]  /*7400*/  HMMA.16816.F32 R176, R8.reuse, R28, R176 ;  /* 0x0000001c08b0723c */ /* 0x048fec00000018b0 */
[----:B------:R-:W-:Y:S01]  /*7410*/  HMMA.16816.F32 R32, R8, R30, R32 ;  /* 0x0000001e0820723c */ /* 0x000fe20000001820 */
        /* <DEDUP_REMOVED lines=14> */
[----:B------:R-:W-:Y:S01]  /*7500*/  IMAD.MOV.U32 R95, RZ, RZ, R247 ;  /* 0x000000ffff5f7224 */ /* 0x000fe200078e00f7 */
[----:B------:R-:W-:Y:S04]  /*7510*/  HMMA.16816.F32 R216, R8, R24, R72 ;  /* 0x0000001808d8723c */ /* 0x000fe80000001848 */
[----:B------:R-:W1:Y:S02]  /*7520*/  MUFU.EX2 R58, R3 ;  /* 0x00000003003a7308 */ /* 0x000e640000000800 */
[----:B-1----:R-:W-:Y:S01]  /*7530*/  F2FP.F16.F32.PACK_AB R7, R58, R51 ;  /* 0x000000333a07723e */ /* 0x002fe200000000ff */
[----:B------:R-:W-:-:S06]  /*7540*/  IMAD.MOV.U32 R3, RZ, RZ, R94 ;  /* 0x000000ffff037224 */ /* 0x000fcc00078e005e */
[C---:B------:R-:W-:Y:S06]  /*7550*/  HMMA.16816.F32 R140, R4.reuse, R20, R156 ;  /* 0x00000014048c723c */ /* 0x040fec000000189c */
[C---:B------:R-:W-:Y:S01]  /*7560*/  HMMA.16816.F32 R156, R4.reuse, R16, R180 ;  /* 0x00000010049c723c */ /* 0x040fe200000018b4 */
[----:B------:R-:W-:Y:S02]  /*7570*/  IMAD.MOV.U32 R116, RZ, RZ, R246 ;  /* 0x000000ffff747224 */ /* 0x000fe400078e00f6 */
[----:B------:R-:W-:Y:S02]  /*7580*/  IMAD.MOV.U32 R20, RZ, RZ, R237 ;  /* 0x000000ffff147224 */ /* 0x000fe400078e00ed */
[----:B------:R-:W-:Y:S01]  /*7590*/  IMAD.MOV.U32 R21, RZ, RZ, R236 ;  /* 0x000000ffff157224 */ /* 0x000fe200078e00ec */
[----:B------:R-:W-:Y:S01]  /*75a0*/  HMMA.16816.F32 R168, R4, R18, R168 ;  /* 0x0000001204a8723c */ /* 0x000fe200000018a8 */
[----:B------:R-:W-:Y:S01]  /*75b0*/  MOV R183, R103 ;  /* 0x0000006700b77202 */ /* 0x000fe20000000f00 */
[----:B------:R-:W-:Y:S01]  /*75c0*/  IMAD.MOV.U32 R103, RZ, RZ, R101 ;  /* 0x000000ffff677224 */ /* 0x000fe200078e0065 */
[----:B------:R-:W1:Y:S01]  /*75d0*/  LDSM.16.MT88.4 R16, [R227+0xd000] ;  /* 0x00d00000e310783b */ /* 0x000e620000004200 */
[----:B------:R-:W-:-:S02]  /*75e0*/  IMAD.MOV.U32 R101, RZ, RZ, R243 ;  /* 0x000000ffff657224 */ /* 0x000fc400078e00f3 */
[C---:B------:R-:W-:Y:S01]  /*75f0*/  HMMA.16816.F32 R152, R4.reuse, R22, R152 ;  /* 0x000000160498723c */ /* 0x040fe20000001898 */
[----:B------:R2:W5:Y:S04]  /*7600*/  LDL.LU R243, [R1+0xb0] ;  /* 0x0000b00001f37983 */ /* 0x0005680000300800 */
[----:B------:R-:W3:Y:S01]  /*7610*/  LDL.LU R94, [R1+0x44] ;  /* 0x00004400015e7983 */ /* 0x000ee20000300800 */
[C---:B------:R-:W-:Y:S01]  /*7620*/  HMMA.16816.F32 R172, R4.reuse, R28, R188 ;  /* 0x0000001c04ac723c */ /* 0x040fe200000018bc */
[----:B------:R-:W-:Y:S01]  /*7630*/  MOV R22, R223 ;  /* 0x000000df00167202 */ /* 0x000fe20000000f00 */
[----:B------:R-:W-:Y:S01]  /*7640*/  IMAD.MOV.U32 R23, RZ, RZ, R222 ;  /* 0x000000ffff177224 */ /* 0x000fe200078e00de */
[----:B------:R2:W5:Y:S03]  /*7650*/  LDL.LU R247, [R1+0xac] ;  /* 0x0000ac0001f77983 */ /* 0x0005660000300800 */
[C---:B------:R-:W-:Y:S01]  /*7660*/  HMMA.16816.F32 R184, R4.reuse, R30, R184 ;  /* 0x0000001e04b8723c */ /* 0x040fe200000018b8 */
[----:B------:R2:W5:Y:S04]  /*7670*/  LDL.LU R246, [R1+0xa8] ;  /* 0x0000a80001f67983 */ /* 0x0005680000300800 */
[----:B------:R2:W5:Y:S01]  /*7680*/  LDL.LU R249, [R1+0xa4] ;  /* 0x0000a40001f97983 */ /* 0x0005620000300800 */
[----:B------:R-:W-:Y:S03]  /*7690*/  HMMA.16816.F32 R72, R4, R24, R20 ;  /* 0x000000180448723c */ /* 0x000fe60000001814 */
[----:B------:R-:W4:Y:S04]  /*76a0*/  LDL.LU R235, [R1+0xa0] ;  /* 0x0000a00001eb7983 */ /* 0x000f280000300800 */
[----:B------:R-:W2:Y:S04]  /*76b0*/  LDSM.16.MT88.4 R28, [R227+0xf000] ;  /* 0x00f00000e31c783b */ /* 0x000ea80000004200 */
[----:B------:R-:W2:Y:S01]  /*76c0*/  LDSM.16.MT88.4 R20, [R226+0xf000] ;  /* 0x00f00000e214783b */ /* 0x000ea20000004200 */
[-C--:B-1----:R-:W-:Y:S06]  /*76d0*/  HMMA.16816.F32 R236, R8, R16.reuse, R76 ;  /* 0x0000001008ec723c */ /* 0x082fec000000184c */
[C---:B------:R-:W-:Y:S06]  /*76e0*/  HMMA.16816.F32 R188, R4.reuse, R16, R212 ;  /* 0x0000001004bc723c */ /* 0x040fec00000018d4 */
[-C--:B------:R-:W-:Y:S06]  /*76f0*/  HMMA.16816.F32 R200, R4, R18.reuse, R200 ;  /* 0x0000001204c8723c */ /* 0x080fec00000018c8 */
[----:B------:R-:W-:Y:S01]  /*7700*/  HMMA.16816.F32 R220, R8, R18, R44 ;  /* 0x0000001208dc723c */ /* 0x000fe2000000182c */
[----:B------:R-:W1:Y:S01]  /*7710*/  LDSM.16.MT88.4 R16, [R228+0xf000] ;  /* 0x00f00000e410783b */ /* 0x000e620000004200 */
[----:B------:R-:W-:Y:S01]  /*7720*/  IMAD.MOV.U32 R182, RZ, RZ, R183 ;  /* 0x000000ffffb67224 */ /* 0x000fe200078e00b7 */
[----:B------:R-:W-:Y:S01]  /*7730*/  MOV R79, R3 ;  /* 0x00000003004f7202 */ /* 0x000fe20000000f00 */
[----:B------:R-:W-:Y:S01]  /*7740*/  IMAD.MOV.U32 R180, RZ, RZ, R166 ;  /* 0x000000ffffb47224 */ /* 0x000fe200078e00a6 */
[----:B------:R-:W-:Y:S01]  /*7750*/  MOV R183, R114 ;  /* 0x0000007200b77202 */ /* 0x000fe20000000f00 */
[----:B------:R-:W-:Y:S01]  /*7760*/  IMAD.MOV.U32 R181, RZ, RZ, R167 ;  /* 0x000000ffffb57224 */ /* 0x000fe200078e00a7 */
[----:B------:R-:W-:Y:S01]  /*7770*/  MOV R167, R95 ;  /* 0x0000005f00a77202 */ /* 0x000fe20000000f00 */
[----:B------:R-:W-:-:S02]  /*7780*/  IMAD.MOV.U32 R3, RZ, RZ, R115 ;  /* 0x000000ffff037224 */ /* 0x000fc400078e0073 */
[----:B------:R-:W-:Y:S02]  /*7790*/  IMAD.MOV.U32 R114, RZ, RZ, R116 ;  /* 0x000000ffff727224 */ /* 0x000fe400078e0074 */
[----:B------:R-:W-:Y:S01]  /*77a0*/  IMAD.MOV.U32 R115, RZ, RZ, R117 ;  /* 0x000000ffff737224 */ /* 0x000fe200078e0075 */
[----:B------:R-:W-:Y:S01]  /*77b0*/  MOV R117, R93 ;  /* 0x0000005d00757202 */ /* 0x000fe20000000f00 */
[----:B------:R-:W-:Y:S01]  /*77c0*/  IMAD.MOV.U32 R95, RZ, RZ, R113 ;  /* 0x000000ffff5f7224 */ /* 0x000fe200078e0071 */
[----:B------:R-:W-:Y:S01]  /*77d0*/  MOV R113, R234 ;  /* 0x000000ea00717202 */ /* 0x000fe20000000f00 */
        /* <DEDUP_REMOVED lines=8> */
[----:B--2---:R-:W-:Y:S01]  /*7860*/  HMMA.16816.F32 R44, R4, R30, R128 ;  /* 0x0000001e042c723c */ /* 0x004fe20000001880 */
[----:B------:R-:W-:Y:S01]  /*7870*/  IMAD.MOV.U32 R116, RZ, RZ, R117 ;  /* 0x000000ffff747224 */ /* 0x000fe200078e0075 */
[----:B------:R-:W-:Y:S01]  /*7880*/  MOV R114, R95 ;  /* 0x0000005f00727202 */ /* 0x000fe20000000f00 */
[----:B------:R-:W-:Y:S01]  /*7890*/  IMAD.MOV.U32 R181, RZ, RZ, R3 ;  /* 0x000000ffffb57224 */ /* 0x000fe200078e0003 */
[----:B------:R-:W-:-:S03]  /*78a0*/  MOV R212, R79 ;  /* 0x0000004f00d47202 */ /* 0x000fc60000000f00 */
[----:B------:R-:W-:Y:S02]  /*78b0*/  IMAD.MOV.U32 R128, RZ, RZ, R102 ;  /* 0x000000ffff807224 */ /* 0x000fe400078e0066 */
[----:B------:R-:W-:Y:S01]  /*78c0*/  IMAD.MOV.U32 R129, RZ, RZ, R103 ;  /* 0x000000ffff817224 */ /* 0x000fe200078e0067 */
[----:B------:R-:W-:Y:S01]  /*78d0*/  MOV R130, R100 ;  /* 0x0000006400827202 */ /* 0x000fe20000000f00 */
[----:B------:R-:W-:Y:S01]  /*78e0*/  HMMA.16816.F32 R88, R4, R20, R88 ;  /* 0x000000140458723c */ /* 0x000fe20000001858 */
[----:B------:R-:W-:-:S05]  /*78f0*/  IMAD.MOV.U32 R131, RZ, RZ, R101 ;  /* 0x000000ffff837224 */ /* 0x000fca00078e0065 */
[C---:B-1----:R-:W-:Y:S06]  /*7900*/  HMMA.16816.F32 R104, R4.reuse, R16, R104 ;  /* 0x000000100468723c */ /* 0x042fec0000001868 */
[C---:B------:R-:W-:Y:S06]  /*7910*/  HMMA.16816.F32 R120, R4.reuse, R28, R120 ;  /* 0x0000001c0478723c */ /* 0x040fec0000001878 */
[----:B------:R-:W-:Y:S01]  /*7920*/  HMMA.16816.F32 R76, R4, R26, R208 ;  /* 0x0000001a044c723c */ /* 0x000fe200000018d0 */
[----:B------:R-:W-:-:S05]  /*7930*/  MOV R215, R183 ;  /* 0x000000b700d77202 */ /* 0x000fca0000000f00 */
[C---:B------:R-:W-:Y:S06]  /*7940*/  HMMA.16816.F32 R208, R8.reuse, R20, R96 ;  /* 0x0000001408d0723c */ /* 0x040fec0000001860 */
[C---:B------:R-:W-:Y:S06]  /*7950*/  HMMA.16816.F32 R64, R8.reuse, R22, R64 ;  /* 0x000000160840723c */ /* 0x040fec0000001840 */
[C---:B------:R-:W-:Y:S06]  /*7960*/  HMMA.16816.F32 R100, R8.reuse, R16, R84 ;  /* 0x000000100864723c */ /* 0x040fec0000001854 */
[C---:B------:R-:W-:Y:S01]  /*7970*/  HMMA.16816.F32 R60, R8.reuse, R18, R60 ;  /* 0x00000012083c723c */ /* 0x040fe2000000183c */
[----:B------:R-:W-:Y:S01]  /*7980*/  IMAD.MOV.U32 R183, RZ, RZ, R231 ;  /* 0x000000ffffb77224 */ /* 0x000fe200078e00e7 */
[----:B------:R-:W-:Y:S04]  /*7990*/  LDSM.16.MT88.4 R96, [R226+0xf800] ;  /* 0x00f80000e260783b */ /* 0x000fe80000004200 */
[----:B------:R-:W-:Y:S01]  /*79a0*/  HMMA.16816.F32 R52, R8, R30, R52 ;  /* 0x0000001e0834723c */ /* 0x000fe20000001834 */
[----:B---3--:R-:W-:Y:S01]  /*79b0*/  IMAD.MOV.U32 R166, RZ, RZ, R94 ;  /* 0x000000ffffa67224 */ /* 0x008fe200078e005e */
        /* <DEDUP_REMOVED lines=8> */
[----:B------:R-:W-:Y:S01]  /*7a40*/  HMMA.16816.F32 R92, R4, R22, R196 ;  /* 0x00000016045c723c */ /* 0x000fe200000018c4 */
[----:B------:R-:W-:-:S06]  /*7a50*/  FFMA.FTZ R3, R3, UR23, -R2 ;  /* 0x0000001703037c23 */ /* 0x000fcc0008010802 */
[----:B------:R-:W-:Y:S01]  /*7a60*/  IMAD.MOV.U32 R196, RZ, RZ, R110 ;  /* 0x000000ffffc47224 */ /* 0x000fe200078e006e */
[----:B------:R-:W-:Y:S01]  /*7a70*/  MOV R197, R111 ;  /* 0x0000006f00c57202 */ /* 0x000fe20000000f00 */
[----:B------:R-:W-:Y:S02]  /*7a80*/  IMAD.MOV.U32 R198, RZ, RZ, R108 ;  /* 0x000000ffffc67224 */ /* 0x000fe400078e006c */
[----:B------:R-:W-:Y:S02]  /*7a90*/  IMAD.MOV.U32 R199, RZ, RZ, R109 ;  /* 0x000000ffffc77224 */ /* 0x000fe400078e006d */
[----:B------:R-:W-:Y:S01]  /*7aa0*/  HMMA.16816.F32 R108, R4, R18, R148 ;  /* 0x00000012046c723c */ /* 0x000fe20000001894 */
[----:B------:R1:W-:Y:S06]  /*7ab0*/  MUFU.EX2 R21, R3 ;  /* 0x0000000300157308 */ /* 0x0003ec0000000800 */
        /* <DEDUP_REMOVED lines=8> */
[----:B-1----:R-:W-:Y:S01]  /*7b40*/  FFMA.FTZ R3, R7, UR23, -R2 ;  /* 0x0000001707037c23 */ /* 0x002fe20008010802 */
        /* <DEDUP_REMOVED lines=9> */
[----:B------:R1:W2:Y:S01]  /*7be0*/  MUFU.EX2 R23, R3 ;  /* 0x0000000300177308 */ /* 0x0002a20000000800 */
[----:B------:R-:W-:Y:S01]  /*7bf0*/  IMAD.MOV.U32 R196, RZ, RZ, R197 ;  /* 0x000000ffffc47224 */ /* 0x000fe200078e00c5 */
[----:B------:R-:W-:Y:S01]  /*7c00*/  MOV R197, R198 ;  /* 0x000000c600c57202 */ /* 0x000fe20000000f00 */
[----:B------:R-:W-:Y:S02]  /*7c10*/  IMAD.MOV.U32 R130, RZ, RZ, R131 ;  /* 0x000000ffff827224 */ /* 0x000fe400078e0083 */
[----:B------:R-:W-:Y:S01]  /*7c20*/  IMAD.MOV.U32 R131, RZ, RZ, R148 ;  /* 0x000000ffff837224 */ /* 0x000fe200078e0094 */
[----:B------:R-:W-:Y:S01]  /*7c30*/  MOV R148, R149 ;  /* 0x0000009500947202 */ /* 0x000fe20000000f00 */
[----:B------:R-:W-:Y:S02]  /*7c40*/  IMAD.MOV.U32 R198, RZ, RZ, R199 ;  /* 0x000000ffffc67224 */ /* 0x000fe400078e00c7 */
[----:B------:R-:W-:Y:S01]  /*7c50*/  IMAD.MOV.U32 R199, RZ, RZ, R24 ;  /* 0x000000ffffc77224 */ /* 0x000fe200078e0018 */
[----:B------:R-:W-:Y:S01]  /*7c60*/  MOV R24, R25 ;  /* 0x0000001900187202 */ /* 0x000fe20000000f00 */
[----:B------:R-:W-:-:S02]  /*7c70*/  IMAD.MOV.U32 R149, RZ, RZ, R150 ;  /* 0x000000ffff957224 */ /* 0x000fc400078e0096 */
[----:B------:R-:W-:Y:S02]  /*7c80*/  IMAD.MOV.U32 R150, RZ, RZ, R151 ;  /* 0x000000ffff967224 */ /* 0x000fe400078e0097 */
[--C-:B-1----:R-:W-:Y:S01]  /*7c90*/  FFMA.FTZ R3, R7, UR23, -R2.reuse ;  /* 0x0000001707037c23 */ /* 0x102fe20008010802 */
[----:B------:R-:W-:Y:S01]  /*7ca0*/  FFMA.FTZ R2, R6, UR23, -R2 ;  /* 0x0000001706027c23 */ /* 0x000fe20008010802 */
[----:B------:R-:W-:Y:S01]  /*7cb0*/  IMAD.MOV.U32 R7, RZ, RZ, R129 ;  /* 0x000000ffff077224 */ /* 0x000fe200078e0081 */
[----:B------:R-:W-:Y:S01]  /*7cc0*/  MOV R151, R197 ;  /* 0x000000c500977202 */ /* 0x000fe20000000f00 */
[----:B------:R-:W-:Y:S01]  /*7cd0*/  IMAD.MOV.U32 R25, RZ, RZ, R180 ;  /* 0x000000ffff197224 */ /* 0x000fe200078e00b4 */
[----:B------:R1:W-:Y:S01]  /*7ce0*/  MUFU.EX2 R22, R2 ;  /* 0x0000000200167308 */ /* 0x0003e20000000800 */
[----:B------:R-:W-:Y:S01]  /*7cf0*/  IMAD.MOV.U32 R180, RZ, RZ, R181 ;  /* 0x000000ffffb47224 */ /* 0x000fe200078e00b5 */
[----:B------:R-:W-:Y:S01]  /*7d00*/  MOV R181, R182 ;  /* 0x000000b600b57202 */ /* 0x000fe20000000f00 */
[----:B------:R-:W-:-:S02]  /*7d10*/  IMAD.MOV.U32 R197, RZ, RZ, R198 ;  /* 0x000000ffffc57224 */ /* 0x000fc400078e00c6 */
[----:B------:R-:W-:Y:S01]  /*7d20*/  IMAD.MOV.U32 R198, RZ, RZ, R199 ;  /* 0x000000ffffc67224 */ /* 0x000fe200078e00c7 */
[----:B------:R-:W-:Y:S01]  /*7d30*/  MOV R199, R24 ;  /* 0x0000001800c77202 */ /* 0x000fe20000000f00 */
[----:B------:R-:W-:Y:S02]  /*7d40*/  IMAD.MOV.U32 R182, RZ, RZ, R118 ;  /* 0x000000ffffb67224 */ /* 0x000fe400078e0076 */
[----:B------:R-:W-:Y:S01]  /*7d50*/  IMAD.MOV.U32 R118, RZ, RZ, R119 ;  /* 0x000000ffff767224 */ /* 0x000fe200078e0077 */
[----:B------:R-:W-:Y:S01]  /*7d60*/  MOV R119, R230 ;  /* 0x000000e600777202 */ /* 0x000fe20000000f00 */
[----:B------:R-:W-:Y:S02]  /*7d70*/  IMAD.MOV.U32 R24, RZ, RZ, R25 ;  /* 0x000000ffff187224 */ /* 0x000fe400078e0019 */
[----:B------:R-:W-:Y:S02]  /*7d80*/  IMAD.MOV.U32 R25, RZ, RZ, R180 ;  /* 0x000000ffff197224 */ /* 0x000fe400078e00b4 */
        /* <DEDUP_REMOVED lines=15> */
[----:B------:R-:W-:Y:S02]  /*7e80*/  IMAD.MOV.U32 R25, RZ, RZ, R180 ;  /* 0x000000ffff197224 */ /* 0x000fe400078e00b4 */
[----:B-1----:R-:W-:Y:S01]  /*7e90*/  FFMA.FTZ R2, R195, UR23, -R0 ;  /* 0x00000017c3027c23 */ /* 0x002fe20008010800 */
[----:B------:R-:W-:Y:S01]  /*7ea0*/  IMAD.MOV.U32 R149, RZ, RZ, R151 ;  /* 0x000000ffff957224 */ /* 0x000fe200078e0097 */
[----:B------:R-:W-:Y:S01]  /*7eb0*/  MOV R151, R198 ;  /* 0x000000c600977202 */ /* 0x000fe20000000f00 */
[----:B------:R-:W-:Y:S01]  /*7ec0*/  IMAD.MOV.U32 R180, RZ, RZ, R181 ;  /* 0x000000ffffb47224 */ /* 0x000fe200078e00b5 */
[----:B------:R1:W3:Y:S01]  /*7ed0*/  MUFU.EX2 R18, R2 ;  /* 0x0000000200127308 */ /* 0x0002e20000000800 */
        /* <DEDUP_REMOVED lines=10> */
[--C-:B-1----:R-:W-:Y:S01]  /*7f80*/  FFMA.FTZ R2, R194, UR23, -R0.reuse ;  /* 0x00000017c2027c23 */ /* 0x102fe20008010800 */
[----:B------:R-:W-:Y:S01]  /*7f90*/  FFMA.FTZ R0, R193, UR23, -R0 ;  /* 0x00000017c1007c23 */ /* 0x000fe20008010800 */
[----:B------:R-:W-:Y:S01]  /*7fa0*/  MOV R148, R197 ;  /* 0x000000c500947202 */ /* 0x000fe20000000f00 */
[----:B------:R-:W-:-:S02]  /*7fb0*/  IMAD.MOV.U32 R128, RZ, RZ, R131 ;  /* 0x000000ffff807224 */ /* 0x000fc400078e0083 */
[----:B------:R1:W-:Y:S01]  /*7fc0*/  MUFU.EX2 R19, R0 ;  /* 0x0000000000137308 */ /* 0x0003e20000000800 */
[----:B------:R-:W-:Y:S02]  /*7fd0*/  IMAD.MOV.U32 R130, RZ, RZ, R150 ;  /* 0x000000ffff827224 */ /* 0x000fe400078e0096 */
[----:B------:R-:W-:Y:S02]  /*7fe0*/  IMAD.MOV.U32 R149, RZ, RZ, R198 ;  /* 0x000000ffff957224 */ /* 0x000fe400078e00c6 */
[----:B------:R-:W-:Y:S01]  /*7ff0*/  IMAD.MOV.U32 R131, RZ, RZ, R151 ;  /* 0x000000ffff837224 */ /* 0x000fe200078e0097 */
[----:B------:R-:W-:Y:S01]  /*8000*/  MOV R151, R180 ;  /* 0x000000b400977202 */ /* 0x000fe20000000f00 */
[----:B------:R-:W-:Y:S02]  /*8010*/  IMAD.MOV.U32 R150, RZ, RZ, R199 ;  /* 0x000000ffff967224 */ /* 0x000fe400078e00c7 */
[----:B------:R-:W-:Y:S02]  /*8020*/  IMAD.MOV.U32 R197, RZ, RZ, R181 ;  /* 0x000000ffffc57224 */ /* 0x000fe400078e00b5 */
        /* <DEDUP_REMOVED lines=11> */
[----:B------:R-:W-:-:S02]  /*80e0*/  IMAD.MOV.U32 R151, RZ, RZ, R180 ;  /* 0x000000ffff977224 */ /* 0x000fc400078e00b4 */
[----:B------:R-:W-:Y:S01]  /*80f0*/  IMAD.MOV.U32 R180, RZ, RZ, R181 ;  /* 0x000000ffffb47224 */ /* 0x000fe200078e00b5 */
[----:B------:R-:W-:Y:S01]  /*8100*/  MOV R181, R182 ;  /* 0x000000b600b57202 */ /* 0x000fe20000000f00 */
[----:B------:R-:W-:Y:S02]  /*8110*/  IMAD.MOV.U32 R182, RZ, RZ, R183 ;  /* 0x000000ffffb67224 */ /* 0x000fe400078e00b7 */
[----:B------:R-:W-:Y:S01]  /*8120*/  IMAD.MOV.U32 R183, RZ, RZ, R166 ;  /* 0x000000ffffb77224 */ /* 0x000fe200078e00a6 */
[----:B------:R-:W-:Y:S02]  /*8130*/  MOV R166, R14 ;  /* 0x0000000e00a67202 */ /* 0x000fe40000000f00 */
[----:B------:R1:W-:Y:S01]  /*8140*/  MUFU.EX2 R14, R0 ;  /* 0x00000000000e7308 */ /* 0x0003e20000000800 */
[----:B------:R-:W-:Y:S01]  /*8150*/  HMMA.16816.F32 R212, R8, R26, R68 ;  /* 0x0000001a08d4723c */ /* 0x000fe20000001844 */
[----:B-1----:R-:W-:-:S06]  /*8160*/  FFMA.FTZ R0, R15, UR23, -R13 ;  /* 0x000000170f007c23 */ /* 0x002fcc000801080d */
[----:B------:R1:W-:Y:S01]  /*8170*/  MUFU.EX2 R15, R0 ;  /* 0x00000000000f7308 */ /* 0x0003e20000000800 */
[----:B------:R-:W-:Y:S02]  /*8180*/  IMAD.MOV.U32 R70, RZ, RZ, R5 ;  /* 0x000000ffff467224 */ /* 0x000fe400078e0005 */
[----:B------:R-:W-:Y:S02]  /*8190*/  IMAD.MOV.U32 R71, RZ, RZ, R6 ;  /* 0x000000ffff477224 */ /* 0x000fe400078e0006 */
[----:B------:R-:W-:Y:S02]  /*81a0*/  IMAD.MOV.U32 R5, RZ, RZ, R150 ;  /* 0x000000ffff057224 */ /* 0x000fe400078e0096 */
[----:B------:R-:W-:Y:S02]  /*81b0*/  IMAD.MOV.U32 R6, RZ, RZ, R151 ;  /* 0x000000ffff067224 */ /* 0x000fe400078e0097 */
[----:B-1----:R-:W-:Y:S01]  /*81c0*/  FFMA.FTZ R0, R4, UR23, -R13 ;  /* 0x0000001704007c23 */ /* 0x002fe2000801080d */
[----:B------:R-:W-:-:S03]  /*81d0*/  MOV R4, R149 ;  /* 0x0000009500047202 */ /* 0x000fc60000000f00 */
[----:B------:R1:W-:Y:S01]  /*81e0*/  MUFU.EX2 R16, R0 ;  /* 0x0000000000107308 */ /* 0x0003e20000000800 */
[----:B------:R-:W-:Y:S02]  /*81f0*/  MOV R199, R118 ;  /* 0x0000007600c77202 */ /* 0x000fe40000000f00 */
[----:B------:R-:W-:Y:S01]  /*8200*/  HMMA.16816.F32 R116, R8, R28, R124 ;  /* 0x0000001c0874723c */ /* 0x000fe2000000187c */
[----:B-1----:R-:W-:Y:S02]  /*8210*/  FFMA.FTZ R0, R148, UR23, -R13 ;  /* 0x0000001794007c23 */ /* 0x002fe4000801080d */
[----:B------:R-:W1:Y:S02]  /*8220*/  LDSM.16.MT88.4 R148, [R225+0xd800] ;  /* 0x00d80000e194783b */ /* 0x000e640000004200 */
[----:B------:R4:W-:Y:S08]  /*8230*/  MUFU.EX2 R13, R0 ;  /* 0x00000000000d7308 */ /* 0x0009f00000000800 */
[----:B------:R2:W-:Y:S01]  /*8240*/  MUFU.EX2 R20, R2 ;  /* 0x0000000200147308 */ /* 0x0005e20000000800 */
[----:B----4-:R-:W-:-:S07]  /*8250*/  FFMA.FTZ R0, R70, UR23, -R12 ;  /* 0x0000001746007c23 */ /* 0x010fce000801080c */
[----:B------:R4:W-:Y:S01]  /*8260*/  MUFU.EX2 R8, R0 ;  /* 0x0000000000087308 */ /* 0x0009e20000000800 */
[----:B--2---:R-:W-:-:S07]  /*8270*/  FFMA.FTZ R2, R4, UR23, -R12 ;  /* 0x0000001704027c23 */ /* 0x004fce000801080c */
[----:B------:R-:W2:Y:S01]  /*8280*/  MUFU.EX2 R24, R3 ;  /* 0x0000000300187308 */ /* 0x000ea20000000800 */
[----:B----4-:R-:W-:-:S07]  /*8290*/  FFMA.FTZ R0, R71, UR23, -R12 ;  /* 0x0000001747007c23 */ /* 0x010fce000801080c */
[----:B------:R4:W1:Y:S08]  /*82a0*/  MUFU.EX2 R9, R0 ;  /* 0x0000000000097308 */ /* 0x0008700000000800 */
[----:B------:R3:W-:Y:S01]  /*82b0*/  MUFU.EX2 R10, R2 ;  /* 0x00000002000a7308 */ /* 0x0007e20000000800 */
[----:B----4-:R-:W-:-:S07]  /*82c0*/  FFMA.FTZ R0, R167, UR23, -R12 ;  /* 0x00000017a7007c23 */ /* 0x010fce000801080c */
[----:B------:R-:W4:Y:S01]  /*82d0*/  MUFU.EX2 R11, R0 ;  /* 0x00000000000b7308 */ /* 0x000f220000000800 */
[----:B------:R-:W-:Y:S01]  /*82e0*/  IMAD.MOV.U32 R68, RZ, RZ, R180 ;  /* 0x000000ffff447224 */ /* 0x000fe200078e00b4 */
[----:B------:R-:W-:Y:S01]  /*82f0*/  MOV R69, R181 ;  /* 0x000000b500457202 */ /* 0x000fe20000000f00 */
[----:B------:R-:W-:Y:S02]  /*8300*/  IMAD.MOV.U32 R70, RZ, RZ, R182 ;  /* 0x000000ffff467224 */ /* 0x000fe400078e00b6 */
[----:B------:R-:W-:Y:S02]  /*8310*/  IMAD.MOV.U32 R71, RZ, RZ, R183 ;  /* 0x000000ffff477224 */ /* 0x000fe400078e00b7 */
[----:B------:R-:W4:Y:S01]  /*8320*/  LDSM.16.MT88.4 R180, [R228+0xd800] ;  /* 0x00d80000e4b4783b */ /* 0x000f220000004200 */
[----:B------:R-:W-:Y:S01]  /*8330*/  MOV R26, R5 ;  /* 0x00000005001a7202 */ /* 0x000fe20000000f00 */
[----:B------:R-:W-:Y:S02]  /*8340*/  IMAD.MOV.U32 R27, RZ, RZ, R6 ;  /* 0x000000ffff1b7224 */ /* 0x000fe400078e0006 */
[----:B---3--:R-:W-:Y:S01]  /*8350*/  FADD.FTZ R2, R128, R7 ;  /* 0x0000000780027221 */ /* 0x008fe20000010000 */
[----:B------:R-:W-:Y:S01]  /*8360*/  IMAD.MOV.U32 R7, RZ, RZ, R129 ;  /* 0x000000ffff077224 */ /* 0x000fe200078e0081 */
[----:B------:R-:W-:Y:S01]  /*8370*/  MOV R6, R131 ;  /* 0x0000008300067202 */ /* 0x000fe20000000f00 */
[----:B------:R-:W-:Y:S01]  /*8380*/  IMAD.MOV.U32 R5, RZ, RZ, R130 ;  /* 0x000000ffff057224 */ /* 0x000fe200078e0082 */
[----:B------:R-:W-:Y:S01]  /*8390*/  F2FP.F16.F32.PACK_AB R128, R23, R21 ;  /* 0x000000151780723e */ /* 0x000fe200000000ff */
[----:B------:R-:W-:Y:S01]  /*83a0*/  FADD.FTZ R3, R164, R165 ;  /* 0x000000a5a4037221 */ /* 0x000fe20000010000 */
[----:B------:R-:W-:-:S02]  /*83b0*/  F2FP.F16.F32.PACK_AB R129, R18, R17 ;  /* 0x000000111281723e */ /* 0x000fc400000000ff */
[----:B--2---:R-:W-:Y:S02]  /*83c0*/  F2FP.F16.F32.PACK_AB R130, R22, R24 ;  /* 0x000000181682723e */ /* 0x004fe400000000ff */
[----:B------:R-:W-:Y:S02]  /*83d0*/  F2FP.F16.F32.PACK_AB R131, R19, R20 ;  /* 0x000000141383723e */ /* 0x000fe400000000ff */
[----:B------:R-:W-:Y:S02]  /*83e0*/  F2FP.F16.F32.PACK_AB R124, R15, R14 ;  /* 0x0000000e0f7c723e */ /* 0x000fe400000000ff */
[----:B-1----:R-:W-:Y:S02]  /*83f0*/  F2FP.F16.F32.PACK_AB R125, R9, R8 ;  /* 0x00000008097d723e */ /* 0x002fe400000000ff */
[----:B------:R-:W-:Y:S02]  /*8400*/  F2FP.F16.F32.PACK_AB R126, R13, R16 ;  /* 0x000000100d7e723e */ /* 0x000fe400000000ff */
[----:B----4-:R-:W-:-:S02]  /*8410*/  F2FP.F16.F32.PACK_AB R127, R11, R10 ;  /* 0x0000000a0b7f723e */ /* 0x010fc400000000ff */
[----:B------:R-:W-:Y:S02]  /*8420*/  MOV R4, R166 ;  /* 0x000000a600047202 */ /* 0x000fe40000000f00 */
[----:B------:R-:W1:Y:S01]  /*8430*/  LDSM.16.MT88.4 R164, [R226+0xd800] ;  /* 0x00d80000e2a4783b */ /* 0x000e620000004200 */
[----:B------:R-:W-:Y:S02]  /*8440*/  HMMA.16816.F32 R144, R128, R148, R144 ;  /* 0x000000948090723c */ /* 0x000fe40000001890 */
[----:B------:R-:W-:-:S04]  /*8450*/  IMAD.MOV.U32 R30, RZ, RZ, R4 ;  /* 0x000000ffff1e7224 */ /* 0x000fc800078e0004 */
[C---:B------:R-:W-:Y:S06]  /*8460*/  HMMA.16816.F32 R140, R124.reuse, R148, R140 ;  /* 0x000000947c8c723c */ /* 0x040fec000000188c */
[-C--:B------:R-:W-:Y:S06]  /*8470*/  HMMA.16816.F32 R152, R124, R150.reuse, R152 ;  /* 0x000000967c98723c */ /* 0x080fec0000001898 */
[----:B------:R-:W-:Y:S07]  /*8480*/  HMMA.16816.F32 R148, R128, R150, R40 ;  /* 0x000000968094723c */ /* 0x000fee0000001828 */
[----:B------:R-:W-:Y:S01]  /*8490*/  MOV R43, R5 ;  /* 0x00000005002b7202 */ /* 0x000fe20000000f00 */
[----:B------:R-:W-:-:S02]  /*84a0*/  IMAD.MOV.U32 R42, RZ, RZ, R6 ;  /* 0x000000ffff2a7224 */ /* 0x000fc400078e0006 */
[----:B------:R-:W-:Y:S02]  /*84b0*/  IMAD.MOV.U32 R41, RZ, RZ, R7 ;  /* 0x000000ffff297224 */ /* 0x000fe400078e0007 */
[----:B------:R-:W2:Y:S01]  /*84c0*/  LDSM.16.MT88.4 R4, [R227+0xf800] ;  /* 0x00f80000e304783b */ /* 0x000ea20000004200 */
[-C--:B------:R-:W-:Y:S01]  /*84d0*/  HMMA.16816.F32 R176, R128, R180.reuse, R176 ;  /* 0x000000b480b0723c */ /* 0x080fe200000018b0 */
[----:B------:R-:W-:Y:S02]  /*84e0*/  IMAD.MOV.U32 R83, RZ, RZ, R251 ;  /* 0x000000ffff537224 */ /* 0x000fe400078e00fb */
[----:B------:R-:W-:Y:S01]  /*84f0*/  FADD.FTZ R12, R81, R80 ;  /* 0x00000050510c7221 */ /* 0x000fe20000010000 */
[----:B------:R-:W-:Y:S02]  /*8500*/  IMAD.MOV.U32 R0, RZ, RZ, R115 ;  /* 0x000000ffff007224 */ /* 0x000fe400078e0073 */
[----:B------:R-:W-:Y:S01]  /*8510*/  HMMA.16816.F32 R172, R124, R180, R172 ;  /* 0x000000b47cac723c */ /* 0x000fe200000018ac */
[----:B------:R-:W-:-:S02]  /*8520*/  IMAD.MOV.U32 R114, RZ, RZ, R229 ;  /* 0x000000ffff727224 */ /* 0x000fc400078e00e5 */
[----:B------:R-:W-:-:S03]  /*8530*/  FADD.FTZ R25, R25, R26 ;  /* 0x0000001a19197221 */ /* 0x000fc60000010000 */
[----:B------:R-:W-:Y:S01]  /*8540*/  HMMA.16816.F32 R184, R124, R182, R184 ;  /* 0x000000b67cb8723c */ /* 0x000fe200000018b8 */
[----:B------:R-:W-:-:S05]  /*8550*/  FADD.FTZ R3, R192, R3 ;  /* 0x00000003c0037221 */ /* 0x000fca0000010000 */
[----:B-1----:R-:W-:Y:S01]  /*8560*/  HMMA.16816.F32 R160, R128, R164, R160 ;  /* 0x000000a480a0723c */ /* 0x002fe200000018a0 */
[----:B------:R-:W-:-:S05]  /*8570*/  FADD.FTZ R0, R0, R12 ;  /* 0x0000000c00007221 */ /* 0x000fca0000010000 */
[----:B------:R-:W-:Y:S01]  /*8580*/  HMMA.16816.F32 R156, R124, R164, R156 ;  /* 0x000000a47c9c723c */ /* 0x000fe2000000189c */
[----:B------:R-:W-:Y:S01]  /*8590*/  MOV R40, R196 ;  /* 0x000000c400287202 */ /* 0x000fe20000000f00 */
[----:B------:R-:W-:Y:S01]  /*85a0*/  IMAD.MOV.U32 R31, RZ, RZ, R71 ;  /* 0x000000ffff1f7224 */ /* 0x000fe200078e0047 */
[----:B------:R-:W-:Y:S01]  /*85b0*/  MOV R28, R70 ;  /* 0x00000046001c7202 */ /* 0x000fe20000000f00 */
[----:B------:R-:W-:Y:S01]  /*85c0*/  IMAD.MOV.U32 R29, RZ, RZ, R69 ;  /* 0x000000ffff1d7224 */ /* 0x000fe200078e0045 */
[----:B------:R1:W5:Y:S01]  /*85d0*/  LDL.LU R251, [R1+0x9c] ;  /* 0x00009c0001fb7983 */ /* 0x0003620000300800 */
[----:B------:R-:W-:Y:S06]  /*85e0*/  HMMA.16816.F32 R180, R128, R182, R32 ;  /* 0x000000b680b4723c */ /* 0x000fec0000001820 */
[-C--:B------:R-:W-:Y:S01]  /*85f0*/  HMMA.16816.F32 R168, R124, R166.reuse, R168 ;  /* 0x000000a67ca8723c */ /* 0x080fe200000018a8 */
[----:B------:R-:W-:Y:S01]  /*8600*/  MOV R32, R112 ;  /* 0x0000007000207202 */ /* 0x000fe20000000f00 */
[----:B------:R-:W-:Y:S01]  /*8610*/  IMAD.MOV.U32 R33, RZ, RZ, R113 ;  /* 0x000000ffff217224 */ /* 0x000fe200078e0071 */
[----:B------:R-:W-:Y:S01]  /*8620*/  MOV R35, R83 ;  /* 0x0000005300237202 */ /* 0x000fe20000000f00 */
[----:B------:R-:W-:Y:S01]  /*8630*/  IMAD.MOV.U32 R34, RZ, RZ, R82 ;  /* 0x000000ffff227224 */ /* 0x000fe200078e0052 */
[----:B------:R1:W5:Y:S01]  /*8640*/  LDL.LU R234, [R1+0x98] ;  /* 0x0000980001ea7983 */ /* 0x0003620000300800 */
[----:B------:R-:W-:Y:S01]  /*8650*/  HMMA.16816.F32 R164, R128, R166, R36 ;  /* 0x000000a680a4723c */ /* 0x000fe20000001824 */
[----:B------:R-:W-:Y:S01]  /*8660*/  FADD.FTZ R12, R32, R2 ;  /* 0x00000002200c7221 */ /* 0x000fe20000010000 */
[----:B------:R-:W-:Y:S01]  /*8670*/  FADD.FTZ R25, R33, R25 ;  /* 0x0000001921197221 */ /* 0x000fe20000010000 */
[----:B------:R-:W-:Y:S01]  /*8680*/  FADD.FTZ R3, R34, R3 ;  /* 0x0000000322037221 */ /* 0x000fe20000010000 */
[----:B------:R-:W-:-:S02]  /*8690*/  FADD.FTZ R2, R252, R0 ;  /* 0x00000000fc027221 */ /* 0x000fc40000010000 */
[-C--:B--2---:R-:W-:Y:S01]  /*86a0*/  HMMA.16816.F32 R120, R124, R4.reuse, R120 ;  /* 0x000000047c78723c */ /* 0x084fe20000001878 */
[----:B------:R-:W-:Y:S01]  /*86b0*/  MOV R37, R199 ;  /* 0x000000c700257202 */ /* 0x000fe20000000f00 */
[----:B------:R-:W-:Y:S02]  /*86c0*/  IMAD.MOV.U32 R36, RZ, RZ, R114 ;  /* 0x000000ffff247224 */ /* 0x000fe400078e0072 */
[----:B------:R-:W-:Y:S01]  /*86d0*/  FADD.FTZ R12, R35, R12 ;  /* 0x0000000c230c7221 */ /* 0x000fe20000010000 */
[----:B------:R-:W-:Y:S01]  /*86e0*/  IMAD.MOV.U32 R38, RZ, RZ, R198 ;  /* 0x000000ffff267224 */ /* 0x000fe200078e00c6 */
[----:B------:R-:W-:Y:S01]  /*86f0*/  LDSM.16.MT88.4 R80, [R225+0xf800] ;  /* 0x00f80000e150783b */ /* 0x000fe20000004200 */
[----:B------:R-:W-:Y:S02]  /*8700*/  IMAD.MOV.U32 R39, RZ, RZ, R197 ;  /* 0x000000ffff277224 */ /* 0x000fe400078e00c5 */
[----:B------:R-:W-:Y:S01]  /*8710*/  FADD.FTZ R0, R36, R25 ;  /* 0x0000001924007221 */ /* 0x000fe20000010000 */
[----:B------:R-:W-:Y:S01]  /*8720*/  FADD.FTZ R3, R37, R3 ;  /* 0x0000000325037221 */ /* 0x000fe20000010000 */
[----:B------:R-:W-:Y:S01]  /*8730*/  HMMA.16816.F32 R116, R128, R4, R116 ;  /* 0x000000048074723c */ /* 0x000fe20000001874 */
[----:B------:R-:W-:Y:S01]  /*8740*/  FADD.FTZ R2, R38, R2 ;  /* 0x0000000226027221 */ /* 0x000fe20000010000 */
[----:B------:R-:W-:-:S02]  /*8750*/  IMAD.MOV.U32 R26, RZ, RZ, R68 ;  /* 0x000000ffff1a7224 */ /* 0x000fc400078e0044 */
[----:B------:R-:W-:Y:S01]  /*8760*/  FADD.FTZ R3, R41, R3 ;  /* 0x0000000329037221 */ /* 0x000fe20000010000 */
[----:B------:R-:W2:Y:S02]  /*8770*/  LDSM.16.MT88.4 R196, [R227+0xd800] ;  /* 0x00d80000e3c4783b */ /* 0x000ea40000004200 */
[----:B------:R-:W-:Y:S01]  /*8780*/  FADD.FTZ R5, R39, R12 ;  /* 0x0000000c27057221 */ /* 0x000fe20000010000 */
[----:B------:R-:W-:Y:S01]  /*8790*/  FADD.FTZ R4, R40, R0 ;  /* 0x0000000028047221 */ /* 0x000fe20000010000 */
[----:B------:R-:W-:Y:S01]  /*87a0*/  FADD.FTZ R2, R240, R2 ;  /* 0x00000002f0027221 */ /* 0x000fe20000010000 */
        /* <DEDUP_REMOVED lines=53> */
[----:B--2---:R-:W-:Y:S01]  /*8b00*/  HMMA.16816.F32 R188, R124, R196, R188 ;  /* 0x000000c47cbc723c */ /* 0x004fe200000018bc */
[----:B------:R-:W-:-:S05]  /*8b10*/  VIADD R242, R235, 0x800 ;  /* 0x00000800ebf27836 */ /* 0x000fca0000000000 */
[----:B------:R-:W-:Y:S01]  /*8b20*/  HMMA.16816.F32 R200, R124, R198, R200 ;  /* 0x000000c67cc8723c */ /* 0x000fe200000018c8 */
[----:B------:R-:W-:-:S05]  /*8b30*/  VIADD R241, R235, 0x1000 ;  /* 0x00001000ebf17836 */ /* 0x000fca0000000000 */
[----:B------:R-:W-:Y:S01]  /*8b40*/  HMMA.16816.F32 R72, R124, R80, R72 ;  /* 0x000000507c48723c */ /* 0x000fe20000001848 */
[----:B------:R-:W-:-:S05]  /*8b50*/  IADD3 R240, R235, 0x1800, RZ ;  /* 0x00001800ebf07810 */ /* 0x000fca0007ffe0ff */
[C---:B------:R-:W-:Y:S06]  /*8b60*/  HMMA.16816.F32 R76, R124.reuse, R82, R76 ;  /* 0x000000527c4c723c */ /* 0x040fec000000184c */
[C---:B------:R-:W-:Y:S06]  /*8b70*/  HMMA.16816.F32 R88, R124.reuse, R96, R88 ;  /* 0x000000607c58723c */ /* 0x040fec0000001858 */
[C---:B------:R-:W-:Y:S06]  /*8b80*/  HMMA.16816.F32 R92, R124.reuse, R98, R92 ;  /* 0x000000627c5c723c */ /* 0x040fec000000185c */
[C---:B---3--:R-:W-:Y:S06]  /*8b90*/  HMMA.16816.F32 R104, R124.reuse, R112, R104 ;  /* 0x000000707c68723c */ /* 0x048fec0000001868 */
[----:B------:R-:W-:Y:S06]  /*8ba0*/  HMMA.16816.F32 R108, R124, R114, R108 ;  /* 0x000000727c6c723c */ /* 0x000fec000000186c */
[C---:B------:R-:W-:Y:S06]  /*8bb0*/  HMMA.16816.F32 R192, R128.reuse, R196, R236 ;  /* 0x000000c480c0723c */ /* 0x040fec00000018ec */
[----:B------:R-:W-:Y:S01]  /*8bc0*/  HMMA.16816.F32 R68, R128, R80, R216 ;  /* 0x000000508044723c */ /* 0x000fe200000018d8 */
[----:B------:R-:W-:-:S05]  /*8bd0*/  VIADD R239, R235, 0x2000 ;  /* 0x00002000ebef7836 */ /* 0x000fca0000000000 */
[----:B------:R-:W-:Y:S01]  /*8be0*/  HMMA.16816.F32 R84, R128, R96, R208 ;  /* 0x000000608054723c */ /* 0x000fe200000018d0 */
[----:B------:R-:W-:-:S05]  /*8bf0*/  VIADD R238, R235, 0x2800 ;  /* 0x00002800ebee7836 */ /* 0x000fca0000000000 */
[----:B------:R-:W-:Y:S01]  /*8c00*/  HMMA.16816.F32 R100, R128, R112, R100 ;  /* 0x000000708064723c */ /* 0x000fe20000001864 */
[C---:B------:R-:W-:Y:S01]  /*8c10*/  IADD3 R237, R235.reuse, 0x3000, RZ ;  /* 0x00003000ebed7810 */ /* 0x040fe20007ffe0ff */
[----:B------:R-:W-:-:S04]  /*8c20*/  VIADD R236, R235, 0x3800 ;  /* 0x00003800ebec7836 */ /* 0x000fc80000000000 */
        /* <DEDUP_REMOVED lines=8> */
[----:B------:R-:W2:Y:S01]  /*8cb0*/  LDL.64 R26, [R1+0x48] ;  /* 0x00004800011a7983 */ /* 0x000ea20000100a00 */
        /* <DEDUP_REMOVED lines=8> */
[----:B------:R-:W-:Y:S02]  /*8d40*/  USHF.L.U64.HI UR24, UR6, 0x5, UR7 ;  /* 0x0000000506187899 */ /* 0x000fe40008010207 */
[----:B------:R-:W-:Y:S01]  /*8d50*/  UISETP.GT.AND UP0, UPT, UR20, UR13, UPT ;  /* 0x0000000d1400728c */ /* 0x000fe2000bf04270 */
[----:B------:R-:W-:Y:S01]  /*8d60*/  BAR.SYNC.DEFER_BLOCKING 0x0 ;  /* 0x0000000000007b1d */ /* 0x000fe20000010000 */
[----:B--2---:R-:W-:-:S04]  /*8d70*/  IMAD.WIDE.U32 R2, R2, UR15, R26 ;  /* 0x0000000f02027c25 */ /* 0x004fc8000f8e001a */
[----:B------:R-:W-:Y:S01]  /*8d80*/  VIADD R0, R3, UR4 ;  /* 0x0000000403007c36 */ /* 0x000fe20008000000 */
[----:B------:R-:W-:-:S04]  /*8d90*/  LEA R6, P0, R2, UR10, 0x1 ;  /* 0x0000000a02067c11 */ /* 0x000fc8000f8008ff */
[----:B------:R-:W-:Y:S02]  /*8da0*/  LEA.HI.X R7, R2, UR11, R0, 0x1, P0 ;  /* 0x0000000b02077c11 */ /* 0x000fe400080f0c00 */
[----:B------:R-:W-:-:S03]  /*8db0*/  IADD3 R4, P0, R6, UR25, RZ ;  /* 0x0000001906047c10 */ /* 0x000fc6000ff1e0ff */
[----:B------:R-:W-:Y:S01]  /*8dc0*/  @!PT LDS RZ, [RZ] ;  /* 0x00000000fffff984 */ /* 0x000fe20000000800 */
[----:B------:R-:W-:Y:S01]  /*8dd0*/  @!PT LDS RZ, [RZ] ;  /* 0x00000000fffff984 */ /* 0x000fe20000000800 */
[----:B------:R-:W-:Y:S01]  /*8de0*/  @!PT LDS RZ, [RZ] ;  /* 0x00000000fffff984 */ /* 0x000fe20000000800 */
[----:B-----5:R-:W-:Y:S01]  /*8df0*/  LDGSTS.E.BYPASS.LTC128B.128 [R251+0xc000], desc[UR18][R6.64] ;  /* 0x0c00000006fb7fae */ /* 0x020fe2000b901d52 */
[----:B------:R-:W-:Y:S02]  /*8e00*/  IADD3.X R5, R7, UR24, RZ, P0, !PT ;  /* 0x0000001807057c10 */ /* 0x000fe400087fe4ff */
[----:B------:R-:W-:Y:S01]  /*8e10*/  IADD3 R2, P0, R4, UR25, RZ ;  /* 0x0000001904027c10 */ /* 0x000fe2000ff1e0ff */
[----:B------:R-:W-:Y:S03]  /*8e20*/  LDGSTS.E.BYPASS.LTC128B.128 [R251+0xe000], desc[UR18][R6.64+0x80] ;  /* 0x0e00008006fb7fae */ /* 0x000fe6000b901d52 */
[----:B------:R-:W-:Y:S01]  /*8e30*/  IADD3.X R3, R5, UR24, RZ, P0, !PT ;  /* 0x0000001805037c10 */ /* 0x000fe200087fe4ff */
[----:B------:R-:W-:Y:S01]  /*8e40*/  LDGSTS.E.BYPASS.LTC128B.128 [R251+0xc800], desc[UR18][R4.64] ;  /* 0x0c80000004fb7fae */ /* 0x000fe2000b901d52 */
[----:B------:R-:W-:-:S03]  /*8e50*/  IADD3 R8, P0, R2, UR25, RZ ;  /* 0x0000001902087c10 */ /* 0x000fc6000ff1e0ff */
[----:B------:R-:W-:Y:S01]  /*8e60*/  LDGSTS.E.BYPASS.LTC128B.128 [R251+0xe800], desc[UR18][R4.64+0x80] ;  /* 0x0e80008004fb7fae */ /* 0x000fe2000b901d52 */
[----:B------:R-:W-:-:S03]  /*8e70*/  IADD3.X R9, R3, UR24, RZ, P0, !PT ;  /* 0x0000001803097c10 */ /* 0x000fc600087fe4ff */
[----:B------:R-:W-:Y:S04]  /*8e80*/  LDGSTS.E.BYPASS.LTC128B.128 [R251+0xd000], desc[UR18][R2.64] ;  /* 0x0d00000002fb7fae */ /* 0x000fe8000b901d52 */
[----:B------:R-:W-:Y:S04]  /*8e90*/  LDGSTS.E.BYPASS.LTC128B.128 [R251+0xf000], desc[UR18][R2.64+0x80] ;  /* 0x0f00008002fb7fae */ /* 0x000fe8000b901d52 */
[----:B------:R-:W-:Y:S04]  /*8ea0*/  LDGSTS.E.BYPASS.LTC128B.128 [R251+0xd800], desc[UR18][R8.64] ;  /* 0x0d80000008fb7fae */ /* 0x000fe8000b901d52 */
[----:B------:R1:W-:Y:S04]  /*8eb0*/  LDGSTS.E.BYPASS.LTC128B.128 [R251+0xf800], desc[UR18][R8.64+0x80] ;  /* 0x0f80008008fb7fae */ /* 0x0003e8000b901d52 */
[----:B------:R-:W-:Y:S04]  /*8ec0*/  LDSM.16.M88.4 R16, [R231] ;  /* 0x00000000e710783b */ /* 0x000fe80000000200 */
[----:B------:R-:W2:Y:S04]  /*8ed0*/  LDSM.16.M88.4 R40, [R224+0x8800] ;  /* 0x00880000e028783b */ /* 0x000ea80000000200 */
[----:B------:R-:W3:Y:S04]  /*8ee0*/  LDSM.16.M88.4 R12, [R231+0x2000] ;  /* 0x00200000e70c783b */ /* 0x000ee80000000200 */
[----:B------:R-:W4:Y:S04]  /*8ef0*/  LDSM.16.M88.4 R36, [R224+0x9000] ;  /* 0x00900000e024783b */ /* 0x000f280000000200 */
[----:B------:R-:W4:Y:S04]  /*8f00*/  LDSM.16.M88.4 R28, [R224+0x8000] ;  /* 0x00800000e01c783b */ /* 0x000f280000000200 */
[----:B------:R-:W-:Y:S04]  /*8f10*/  LDSM.16.M88.4 R48, [R242] ;  /* 0x00000000f230783b */ /* 0x000fe80000000200 */
[----:B-1----:R-:W1:Y:S04]  /*8f20*/  LDSM.16.M88.4 R8, [R232] ;  /* 0x00000000e808783b */ /* 0x002e680000000200 */
[----:B------:R-:W1:Y:S04]  /*8f30*/  LDSM.16.M88.4 R4, [R232+0x2000] ;  /* 0x00200000e804783b */ /* 0x000e680000000200 */
[----:B------:R-:W1:Y:S04]  /*8f40*/  LDSM.16.M88.4 R44, [R241] ;  /* 0x00000000f12c783b */ /* 0x000e680000000200 */
[----:B------:R-:W1:Y:S04]  /*8f50*/  LDSM.16.M88.4 R24, [R235] ;  /* 0x00000000eb18783b */ /* 0x000e680000000200 */
[----:B------:R-:W1:Y:S01]  /*8f60*/  LDSM.16.M88.4 R32, [R224+0x9800] ;  /* 0x00980000e020783b */ /* 0x000e620000000200 */
[-C--:B--2---:R-:W-:Y:S03]  /*8f70*/  HMMA.16816.F32 R204, R16, R40.reuse, RZ ;  /* 0x0000002810cc723c */ /* 0x084fe600000018ff */
[----:B------:R-:W0:Y:S03]  /*8f80*/  LDGDEPBAR ;  /* 0x00000000000079af */ /* 0x000e260000000000 */
[----:B---3--:R-:W-:Y:S06]  /*8f90*/  HMMA.16816.F32 R60, R12, R40, RZ ;  /* 0x000000280c3c723c */ /* 0x008fec00000018ff */
[----:B----4-:R-:W-:Y:S06]  /*8fa0*/  HMMA.16816.F32 R56, R16, R36, RZ ;  /* 0x000000241038723c */ /* 0x010fec00000018ff */
[----:B------:R-:W-:Y:S06]  /*8fb0*/  HMMA.16816.F32 R20, R12, R28, RZ ;  /* 0x0000001c0c14723c */ /* 0x000fec00000018ff */
[----:B-1----:R-:W-:Y:S06]  /*8fc0*/  HMMA.16816.F32 R216, R8, R48, R204 ;  /* 0x0000003008d8723c */ /* 0x002fec00000018cc */
[----:B------:R-:W-:Y:S06]  /*8fd0*/  HMMA.16816.F32 R52, R12, R36, RZ ;  /* 0x000000240c34723c */ /* 0x000fec00000018ff */
[----:B------:R-:W-:Y:S06]  /*8fe0*/  HMMA.16816.F32 R60, R4, R48, R60 ;  /* 0x00000030043c723c */ /* 0x000fec000000183c */
[----:B------:R-:W-:Y:S06]  /*8ff0*/  HMMA.16816.F32 R56, R8, R44, R56 ;  /* 0x0000002c0838723c */ /* 0x000fec0000001838 */
[----:B------:R-:W-:Y:S01]  /*9000*/  HMMA.16816.F32 R208, R4, R24, R20 ;  /* 0x0000001804d0723c */ /* 0x000fe20000001814 */
[----:B------:R-:W1:Y:S01]  /*9010*/  LDSM.16.M88.4 R20, [R240] ;  /* 0x00000000f014783b */ /* 0x000e620000000200 */
[----:B------:R-:W-:Y:S01]  /*9020*/  IMAD.MOV.U32 R0, RZ, RZ, R216 ;  /* 0x000000ffff007224 */ /* 0x000fe200078e00d8 */
[----:B------:R-:W-:Y:S01]  /*9030*/  MOV R2, R217 ;  /* 0x000000d900027202 */ /* 0x000fe20000000f00 */
[----:B------:R-:W-:-:S02]  /*9040*/  IMAD.MOV.U32 R3, RZ, RZ, R219 ;  /* 0x000000ffff037224 */ /* 0x000fc400078e00db */
[----:B------:R-:W-:Y:S02]  /*9050*/  HMMA.16816.F32 R64, R16, R28, RZ ;  /* 0x0000001c1040723c */ /* 0x000fe400000018ff */
[----:B------:R-:W-:-:S04]  /*9060*/  IMAD.MOV.U32 R49, RZ, RZ, R3 ;  /* 0x000000ffff317224 */ /* 0x000fc800078e0003 */
[----:B------:R-:W-:Y:S01]  /*9070*/  IMAD.MOV.U32 R41, RZ, RZ, R60 ;  /* 0x000000ffff297224 */ /* 0x000fe200078e003c */
[----:B------:R-:W-:Y:S01]  /*9080*/  MOV R37, R62 ;  /* 0x0000003e00257202 */ /* 0x000fe20000000f00 */
[----:B------:R-:W-:Y:S01]  /*9090*/  IMAD.MOV.U32 R40, RZ, RZ, R61 ;  /* 0x000000ffff287224 */ /* 0x000fe200078e003d */
[----:B------:R-:W-:Y:S01]  /*90a0*/  HMMA.16816.F32 R52, R4, R44, R52 ;  /* 0x0000002c0434723c */ /* 0x000fe20000001834 */
[----:B------:R-:W-:Y:S02]  /*90b0*/  IMAD.MOV.U32 R36, RZ, RZ, R63 ;  /* 0x000000ffff247224 */ /* 0x000fe400078e003f */
[----:B------:R-:W-:Y:S01]  /*90c0*/  MOV R216, R56 ;  /* 0x0000003800d87202 */ /* 0x000fe20000000f00 */
[----:B------:R-:W-:Y:S02]  /*90d0*/  IMAD.MOV.U32 R139, RZ, RZ, R57 ;  /* 0x000000ffff8b7224 */ /* 0x000fe400078e0039 */
[----:B------:R-:W-:Y:S01]  /*90e0*/  IMAD.MOV.U32 R138, RZ, RZ, R58 ;  /* 0x000000ffff8a7224 */ /* 0x000fe200078e003a */
[----:B------:R-:W-:Y:S01]  /*90f0*/  HMMA.16816.F32 R60, R12, R38, RZ ;  /* 0x000000260c3c723c */ /* 0x000fe200000018ff */
[----:B------:R-:W-:Y:S01]  /*9100*/  IMAD.MOV.U32 R133, RZ, RZ, R59 ;  /* 0x000000ffff857224 */ /* 0x000fe200078e003b */
[----:B------:R-:W-:Y:S01]  /*9110*/  MOV R45, R2 ;  /* 0x00000002002d7202 */ /* 0x000fe20000000f00 */
[----:B------:R-:W-:-:S03]  /*9120*/  IMAD.MOV.U32 R44, RZ, RZ, R0 ;  /* 0x000000ffff2c7224 */ /* 0x000fc600078e0000 */
[----:B------:R-:W-:Y:S06]  /*9130*/  HMMA.16816.F32 R56, R12, R32, RZ ;  /* 0x000000200c38723c */ /* 0x000fec00000018ff */
[----:B------:R-:W-:Y:S05]  /*9140*/  HMMA.16816.F32 R212, R8, R24, R64 ;  /* 0x0000001808d4723c */ /* 0x000fea0000001840 */
[----:B------:R-:W-:Y:S01]  /*9150*/  MOV R29, R54 ;  /* 0x00000036001d7202 */ /* 0x000fe20000000f00 */
[----:B------:R-:W-:Y:S01]  /*9160*/  HMMA.16816.F32 R204, R12, R30, RZ ;  /* 0x0000001e0ccc723c */ /* 0x000fe200000018ff */
[----:B------:R-:W-:-:S02]  /*9170*/  IMAD.MOV.U32 R24, RZ, RZ, R218 ;  /* 0x000000ffff187224 */ /* 0x000fc400078e00da */
[----:B------:R-:W-:Y:S02]  /*9180*/  IMAD.MOV.U32 R28, RZ, RZ, R55 ;  /* 0x000000ffff1c7224 */ /* 0x000fe400078e0037 */
[----:B------:R-:W-:Y:S01]  /*9190*/  IMAD.MOV.U32 R48, RZ, RZ, R24 ;  /* 0x000000ffff307224 */ /* 0x000fe200078e0018 */
[----:B------:R-:W-:Y:S01]  /*91a0*/  HMMA.16816.F32 R64, R12, R42, RZ ;  /* 0x0000002a0c40723c */ /* 0x000fe200000018ff */
[----:B------:R-:W-:Y:S02]  /*91b0*/  IMAD.MOV.U32 R25, RZ, RZ, R52 ;  /* 0x000000ffff197224 */ /* 0x000fe400078e0034 */
[----:B------:R-:W-:-:S03]  /*91c0*/  IMAD.MOV.U32 R24, RZ, RZ, R53 ;  /* 0x000000ffff187224 */ /* 0x000fc600078e0035 */
[----:B------:R-:W-:Y:S06]  /*91d0*/  HMMA.16816.F32 R52, R12, R34, RZ ;  /* 0x000000220c34723c */ /* 0x000fec00000018ff */
[C---:B-1----:R-:W-:Y:S06]  /*91e0*/  HMMA.16816.F32 R220, R4.reuse, R20, R56 ;  /* 0x0000001404dc723c */ /* 0x042fec0000001838 */
[----:B------:R-:W-:Y:S06]  /*91f0*/  HMMA.16816.F32 R60, R4, R46, R60 ;  /* 0x0000002e043c723c */ /* 0x000fec000000183c */
[----:B------:R-:W-:Y:S06]  /*9200*/  HMMA.16816.F32 R12, R16, R32, RZ ;  /* 0x00000020100c723c */ /* 0x000fec00000018ff */
[----:B------:R-:W-:Y:S01]  /*9210*/  HMMA.16816.F32 R56, R4, R26, R204 ;  /* 0x0000001a0438723c */ /* 0x000fe200000018cc */
[----:B------:R-:W-:Y:S01]  /*9220*/  MOV R32, R44 ;  /* 0x0000002c00207202 */ /* 0x000fe20000000f00 */
[----:B------:R-:W-:-:S04]  /*9230*/  IMAD.MOV.U32 R33, RZ, RZ, R45 ;  /* 0x000000ffff217224 */ /* 0x000fc800078e002d */
        /* <DEDUP_REMOVED lines=9> */
[----:B------:R-:W-:Y:S01]  /*92d0*/  MOV R62, R37 ;  /* 0x00000025003e7202 */ /* 0x000fe20000000f00 */
[----:B------:R-:W-:-:S02]  /*92e0*/  IMAD.MOV.U32 R252, RZ, RZ, R60 ;  /* 0x000000fffffc7224 */ /* 0x000fc400078e003c */
[----:B------:R-:W-:Y:S01]  /*92f0*/  IMAD.MOV.U32 R139, RZ, RZ, R61 ;  /* 0x000000ffff8b7224 */ /* 0x000fe200078e003d */
[----:B------:R-:W-:Y:S01]  /*9300*/  HMMA.16816.F32 R220, R8, R20, R12 ;  /* 0x0000001408dc723c */ /* 0x000fe2000000180c */
[----:B------:R-:W-:Y:S01]  /*9310*/  IMAD.MOV.U32 R133, RZ, RZ, R63 ;  /* 0x000000ffff857224 */ /* 0x000fe200078e003f */
[----:B------:R-:W-:Y:S01]  /*9320*/  LDSM.16.M88.4 R12, [R230+0x8000] ;  /* 0x00800000e60c783b */ /* 0x000fe20000000200 */
[----:B------:R-:W-:Y:S02]  /*9330*/  IMAD.MOV.U32 R60, RZ, RZ, R41 ;  /* 0x000000ffff3c7224 */ /* 0x000fe400078e0029 */
[----:B------:R-:W-:Y:S02]  /*9340*/  IMAD.MOV.U32 R61, RZ, RZ, R40 ;  /* 0x000000ffff3d7224 */ /* 0x000fe400078e0028 */
[----:B------:R-:W-:Y:S01]  /*9350*/  IMAD.MOV.U32 R63, RZ, RZ, R36 ;  /* 0x000000ffff3f7224 */ /* 0x000fe200078e0024 */
[----:B------:R-:W-:Y:S01]  /*9360*/  HMMA.16816.F32 R40, R16, R42, RZ ;  /* 0x0000002a1028723c */ /* 0x000fe200000018ff */
[----:B------:R-:W-:-:S02]  /*9370*/  IMAD.MOV.U32 R20, RZ, RZ, R29 ;  /* 0x000000ffff147224 */ /* 0x000fc400078e001d */
[----:B------:R-:W-:Y:S02]  /*9380*/  IMAD.MOV.U32 R21, RZ, RZ, R28 ;  /* 0x000000ffff157224 */ /* 0x000fe400078e001c */
[----:B------:R-:W-:Y:S01]  /*9390*/  IMAD.MOV.U32 R204, RZ, RZ, R216 ;  /* 0x000000ffffcc7224 */ /* 0x000fe200078e00d8 */
[C---:B------:R-:W-:Y:S06]  /*93a0*/  HMMA.16816.F32 R28, R16.reuse, R30, RZ ;  /* 0x0000001e101c723c */ /* 0x040fec00000018ff */
[C---:B------:R-:W-:Y:S06]  /*93b0*/  HMMA.16816.F32 R36, R16.reuse, R38, RZ ;  /* 0x000000261024723c */ /* 0x040fec00000018ff */
[----:B------:R-:W-:Y:S06]  /*93c0*/  HMMA.16816.F32 R16, R16, R34, RZ ;  /* 0x000000221010723c */ /* 0x000fec00000018ff */
[----:B------:R-:W-:Y:S01]  /*93d0*/  HMMA.16816.F32 R216, R4, R22, R52 ;  /* 0x0000001604d8723c */ /* 0x000fe20000001834 */
[----:B------:R-:W1:Y:S01]  /*93e0*/  LDSM.16.M88.4 R4, [R234+0x2000] ;  /* 0x00200000ea04783b */ /* 0x000e620000000200 */
[----:B------:R-:W-:-:S02]  /*93f0*/  IMAD.MOV.U32 R34, RZ, RZ, R48 ;  /* 0x000000ffff227224 */ /* 0x000fc400078e0030 */
[----:B------:R-:W-:Y:S02]  /*9400*/  IMAD.MOV.U32 R35, RZ, RZ, R49 ;  /* 0x000000ffff237224 */ /* 0x000fe400078e0031 */
[C---:B------:R-:W-:Y:S06]  /*9410*/  HMMA.16816.F32 R52, R8.reuse, R50, R40 ;  /* 0x000000320834723c */ /* 0x040fec0000001828 */
[----:B------:R-:W-:Y:S01]  /*9420*/  HMMA.16816.F32 R28, R8, R26, R28 ;  /* 0x0000001a081c723c */ /* 0x000fe2000000181c */
[----:B------:R-:W-:Y:S01]  /*9430*/  MOV R42, R25 ;  /* 0x00000019002a7202 */ /* 0x000fe20000000f00 */
[----:B------:R-:W-:-:S04]  /*9440*/  IMAD.MOV.U32 R43, RZ, RZ, R24 ;  /* 0x000000ffff2b7224 */ /* 0x000fc800078e0018 */
[C---:B------:R-:W-:Y:S06]  /*9450*/  HMMA.16816.F32 R44, R8.reuse, R46, R36 ;  /* 0x0000002e082c723c */ /* 0x040fec0000001824 */
[----:B------:R-:W-:Y:S01]  /*9460*/  HMMA.16816.F32 R24, R8, R22, R16 ;  /* 0x000000160818723c */ /* 0x000fe20000001810 */
[----:B------:R-:W2:Y:S04]  /*9470*/  LDSM.16.M88.4 R8, [R234] ;  /* 0x00000000ea08783b */ /* 0x000ea80000000200 */
[----:B------:R-:W3:Y:S01]  /*9480*/  LDSM.16.M88.4 R16, [R230+0x9000] ;  /* 0x00900000e610783b */ /* 0x000ee20000000200 */
[C---:B-1----:R-:W-:Y:S06]  /*9490*/  HMMA.16816.F32 R48, R4.reuse, R12, R208 ;  /* 0x0000000c0430723c */ /* 0x042fec00000018d0 */
[----:B------:R-:W-:Y:S01]  /*94a0*/  HMMA.16816.F32 R56, R4, R14, R56 ;  /* 0x0000000e0438723c */ /* 0x000fe20000001838 */
[----:B------:R-:W-:Y:S01]  /*94b0*/  MOV R210, R20 ;  /* 0x0000001400d27202 */ /* 0x000fe20000000f00 */
[----:B------:R-:W-:-:S02]  /*94c0*/  IMAD.MOV.U32 R211, RZ, RZ, R21 ;  /* 0x000000ffffd37224 */ /* 0x000fc400078e0015 */
[----:B------:R-:W1:Y:S01]  /*94d0*/  LDSM.16.M88.4 R20, [R230+0x8800] ;  /* 0x00880000e614783b */ /* 0x000e620000000200 */
[----:B------:R-:W-:Y:S02]  /*94e0*/  IMAD.MOV.U32 R208, RZ, RZ, R42 ;  /* 0x000000ffffd07224 */ /* 0x000fe400078e002a */
[----:B------:R-:W-:Y:S02]  /*94f0*/  IMAD.MOV.U32 R209, RZ, RZ, R43 ;  /* 0x000000ffffd17224 */ /* 0x000fe400078e002b */
[C---:B--2---:R-:W-:Y:S06]  /*9500*/  HMMA.16816.F32 R40, R8.reuse, R12, R212 ;  /* 0x0000000c0828723c */ /* 0x044fec00000018d4 */
[----:B------:R-:W-:Y:S01]  /*9510*/  HMMA.16816.F32 R36, R8, R14, R28 ;  /* 0x0000000e0824723c */ /* 0x000fe2000000181c */
[----:B------:R-:W2:Y:S01]  /*9520*/  LDSM.16.M88.4 R12, [R230+0x9800] ;  /* 0x00980000e60c783b */ /* 0x000ea20000000200 */
[----:B------:R-:W-:Y:S01]  /*9530*/  IMAD.MOV.U32 R212, RZ, RZ, R252 ;  /* 0x000000ffffd47224 */ /* 0x000fe200078e00fc */
[----:B------:R-:W-:Y:S01]  /*9540*/  MOV R214, R138 ;  /* 0x0000008a00d67202 */ /* 0x000fe20000000f00 */
[----:B------:R-:W-:-:S02]  /*9550*/  IMAD.MOV.U32 R213, RZ, RZ, R139 ;  /* 0x000000ffffd57224 */ /* 0x000fc400078e008b */
[----:B------:R-:W-:Y:S01]  /*9560*/  IMAD.MOV.U32 R215, RZ, RZ, R133 ;  /* 0x000000ffffd77224 */ /* 0x000fe200078e0085 */
[-C--:B---3--:R-:W-:Y:S06]  /*9570*/  HMMA.16816.F32 R204, R8, R16.reuse, R204 ;  /* 0x0000001008cc723c */ /* 0x088fec00000018cc */
[C---:B------:R-:W-:Y:S06]  /*9580*/  HMMA.16816.F32 R208, R4.reuse, R16, R208 ;  /* 0x0000001004d0723c */ /* 0x040fec00000018d0 */
[C---:B-1----:R-:W-:Y:S06]  /*9590*/  HMMA.16816.F32 R28, R4.reuse, R20, R60 ;  /* 0x00000014041c723c */ /* 0x042fec000000183c */
[----:B------:R-:W-:Y:S06]  /*95a0*/  HMMA.16816.F32 R60, R4, R22, R64 ;  /* 0x00000016043c723c */ /* 0x000fec0000001840 */
[----:B------:R-:W-:Y:S01]  /*95b0*/  HMMA.16816.F32 R32, R8, R20, R32 ;  /* 0x000000140820723c */ /* 0x000fe20000001820 */
[----:B------:R-:W-:Y:S01]  /*95c0*/  IMAD.MOV.U32 R64, RZ, RZ, R132 ;  /* 0x000000ffff407224 */ /* 0x000fe200078e0084 */
[----:B------:R-:W-:Y:S01]  /*95d0*/  MOV R66, R2 ;  /* 0x0000000200427202 */ /* 0x000fe20000000f00 */
[----:B------:R-:W-:-:S02]  /*95e0*/  IMAD.MOV.U32 R65, RZ, RZ, R3 ;  /* 0x000000ffff417224 */ /* 0x000fc400078e0003 */
[----:B------:R-:W-:Y:S01]  /*95f0*/  IMAD.MOV.U32 R67, RZ, RZ, R0 ;  /* 0x000000ffff437224 */ /* 0x000fe200078e0000 */
[----:B------:R-:W-:Y:S06]  /*9600*/  HMMA.16816.F32 R52, R8, R22, R52 ;  /* 0x000000160834723c */ /* 0x000fec0000001834 */
[C---:B--2---:R-:W-:Y:S06]  /*9610*/  HMMA.16816.F32 R64, R4.reuse, R12, R64 ;  /* 0x0000000c0440723c */ /* 0x044fec0000001840 */
[----:B------:R-:W-:Y:S06]  /*9620*/  HMMA.16816.F32 R216, R4, R14, R216 ;  /* 0x0000000e04d8723c */ /* 0x000fec00000018d8 */
[----:B------:R-:W-:-:S12]  /*9630*/  HMMA.16816.F32 R220, R8, R12, R220 ;  /* 0x0000000c08dc723c */ /* 0x000fd800000018dc */
[----:B------:R-:W-:Y:S01]  /*9640*/  IMAD.MOV.U32 R22, RZ, RZ, R64 ;  /* 0x000000ffff167224 */ /* 0x000fe200078e0040 */
[----:B------:R-:W-:Y:S01]  /*9650*/  MOV R20, R66 ;  /* 0x0000004200147202 */ /* 0x000fe20000000f00 */
[----:B------:R-:W-:Y:S02]  /*9660*/  IMAD.MOV.U32 R21, RZ, RZ, R65 ;  /* 0x000000ffff157224 */ /* 0x000fe400078e0041 */
[----:B------:R-:W-:Y:S02]  /*9670*/  IMAD.MOV.U32 R17, RZ, RZ, R67 ;  /* 0x000000ffff117224 */ /* 0x000fe400078e0043 */
[-C--:B------:R-:W-:Y:S01]  /*9680*/  HMMA.16816.F32 R64, R4, R18.reuse, R212 ;  /* 0x000000120440723c */ /* 0x080fe200000018d4 */
[----:B------:R-:W-:Y:S05]  /*9690*/  LDSM.16.M88.4 R4, [R233+0x2000] ;  /* 0x00200000e904783b */ /* 0x000fea0000000200 */
[----:B------:R-:W-:Y:S07]  /*96a0*/  HMMA.16816.F32 R212, R8, R18, R44 ;  /* 0x0000001208d4723c */ /* 0x000fee000000182c */
[----:B------:R-:W-:Y:S01]  /*96b0*/  IMAD.MOV.U32 R47, RZ, RZ, R17 ;  /* 0x000000ffff2f7224 */ /* 0x000fe200078e0011 */
[----:B------:R-:W-:Y:S01]  /*96c0*/  MOV R46, R20 ;  /* 0x00000014002e7202 */ /* 0x000fe20000000f00 */
[----:B------:R-:W-:-:S02]  /*96d0*/  IMAD.MOV.U32 R44, RZ, RZ, R22 ;  /* 0x000000ffff2c7224 */ /* 0x000fc400078e0016 */
[----:B------:R-:W-:Y:S02]  /*96e0*/  IMAD.MOV.U32 R45, RZ, RZ, R21 ;  /* 0x000000ffff2d7224 */ /* 0x000fe400078e0015 */
[----:B------:R-:W1:Y:S05]  /*96f0*/  LDSM.16.M88.4 R20, [R229+0x800] ;  /* 0x00080000e514783b */ /* 0x000e6a0000000200 */
[----:B------:R-:W-:Y:S01]  /*9700*/  IMAD.MOV.U32 R16, RZ, RZ, R64 ;  /* 0x000000ffff107224 */ /* 0x000fe200078e0040 */
[----:B------:R-:W-:Y:S01]  /*9710*/  MOV R2, R66 ;  /* 0x0000004200027202 */ /* 0x000fe20000000f00 */
[----:B------:R-:W-:Y:S02]  /*9720*/  IMAD.MOV.U32 R3, RZ, RZ, R65 ;  /* 0x000000ffff037224 */ /* 0x000fe400078e0041 */
[----:B------:R-:W-:-:S02]  /*9730*/  IMAD.MOV.U32 R0, RZ, RZ, R67 ;  /* 0x000000ffff007224 */ /* 0x000fc400078e0043 */
[----:B------:R-:W-:Y:S01]  /*9740*/  HMMA.16816.F32 R64, R8, R14, R24 ;  /* 0x0000000e0840723c */ /* 0x000fe20000001818 */
[----:B------:R-:W2:Y:S04]  /*9750*/  LDSM.16.M88.4 R12, [R229] ;  /* 0x00000000e50c783b */ /* 0x000ea80000000200 */
[----:B------:R-:W3:Y:S02]  /*9760*/  LDSM.16.M88.4 R8, [R233] ;  /* 0x00000000e908783b */ /* 0x000ee40000000200 */
[----:B------:R-:W-:Y:S01]  /*9770*/  IMAD.MOV.U32 R24, RZ, RZ, R16 ;  /* 0x000000ffff187224 */ /* 0x000fe200078e0010 */
[----:B------:R-:W-:Y:S01]  /*9780*/  MOV R26, R2 ;  /* 0x00000002001a7202 */ /* 0x000fe20000000f00 */
[----:B------:R-:W-:Y:S02]  /*9790*/  IMAD.MOV.U32 R25, RZ, RZ, R3 ;  /* 0x000000ffff197224 */ /* 0x000fe400078e0003 */
[----:B------:R-:W-:Y:S01]  /*97a0*/  IMAD.MOV.U32 R27, RZ, RZ, R0 ;  /* 0x000000ffff1b7224 */ /* 0x000fe200078e0000 */
[C---:B-1----:R-:W-:Y:S06]  /*97b0*/  HMMA.16816.F32 R28, R4.reuse, R20, R28 ;  /* 0x00000014041c723c */ /* 0x042fec000000181c */
[----:B--2---:R-:W-:-:S15]  /*97c0*/  HMMA.16816.F32 R16, R4, R12, R48 ;  /* 0x0000000c0410723c */ /* 0x004fde0000001830 */
[----:B------:R-:W-:-:S09]  /*97d0*/  NOP ;  /* 0x0000000000007918 */ /* 0x000fd20000000000 */
[----:B------:R-:W-:Y:S01]  /*97e0*/  IMAD.MOV.U32 R252, RZ, RZ, R16 ;  /* 0x000000fffffc7224 */ /* 0x000fe200078e0010 */
[----:B------:R-:W-:Y:S01]  /*97f0*/  MOV R2, R18 ;  /* 0x0000001200027202 */ /* 0x000fe20000000f00 */
[----:B------:R-:W-:Y:S02]  /*9800*/  IMAD.MOV.U32 R3, RZ, RZ, R17 ;  /* 0x000000ffff037224 */ /* 0x000fe400078e0011 */
[----:B------:R-:W-:Y:S02]  /*9810*/  IMAD.MOV.U32 R0, RZ, RZ, R19 ;  /* 0x000000ffff007224 */ /* 0x000fe400078e0013 */
[----:B---3--:R-:W-:Y:S06]  /*9820*/  HMMA.16816.F32 R16, R8, R12, R40 ;  /* 0x0000000c0810723c */ /* 0x008fec0000001828 */
[----:B------:R-:W-:Y:S07]  /*9830*/  HMMA.16816.F32 R40, R4, R22, R60 ;  /* 0x000000160428723c */ /* 0x000fee000000183c */
[----:B------:R-:W-:Y:S01]  /*9840*/  IMAD.MOV.U32 R60, RZ, RZ, R24 ;  /* 0x000000ffff3c7224 */ /* 0x000fe200078e0018 */
[----:B------:R-:W-:Y:S01]  /*9850*/  MOV R62, R26 ;  /* 0x0000001a003e7202 */ /* 0x000fe20000000f00 */
[----:B------:R-:W-:-:S02]  /*9860*/  IMAD.MOV.U32 R61, RZ, RZ, R25 ;  /* 0x000000ffff3d7224 */ /* 0x000fc400078e0019 */
[----:B------:R-:W-:-:S07]  /*9870*/  IMAD.MOV.U32 R63, RZ, RZ, R27 ;  /* 0x000000ffff3f7224 */ /* 0x000fce00078e001b */
[----:B------:R-:W-:Y:S01]  /*9880*/  IMAD.MOV.U32 R51, RZ, RZ, R16 ;  /* 0x000000ffff337224 */ /* 0x000fe200078e0010 */
[----:B------:R-:W-:Y:S01]  /*9890*/  MOV R49, R18 ;  /* 0x0000001200317202 */ /* 0x000fe20000000f00 */
[----:B------:R-:W-:Y:S02]  /*98a0*/  IMAD.MOV.U32 R50, RZ, RZ, R17 ;  /* 0x000000ffff327224 */ /* 0x000fe400078e0011 */
[----:B------:R-:W-:Y:S02]  /*98b0*/  IMAD.MOV.U32 R48, RZ, RZ, R19 ;  /* 0x000000ffff307224 */ /* 0x000fe400078e0013 */
[----:B------:R-:W-:Y:S06]  /*98c0*/  HMMA.16816.F32 R16, R4, R14, R56 ;  /* 0x0000000e0410723c */ /* 0x000fec0000001838 */
[----:B------:R-:W-:-:S15]  /*98d0*/  HMMA.16816.F32 R56, R8, R20, R32 ;  /* 0x000000140838723c */ /* 0x000fde0000001820 */
[----:B------:R-:W-:-:S03]  /*98e0*/  NOP ;  /* 0x0000000000007918 */ /* 0x000fc60000000000 */
[----:B------:R-:W-:Y:S01]  /*98f0*/  IMAD.MOV.U32 R139, RZ, RZ, R16 ;  /* 0x000000ffff8b7224 */ /* 0x000fe200078e0010 */
[----:B------:R-:W-:Y:S01]  /*9900*/  MOV R133, R18 ;  /* 0x0000001200857202 */ /* 0x000fe20000000f00 */
[----:B------:R-:W-:Y:S02]  /*9910*/  IMAD.MOV.U32 R138, RZ, RZ, R17 ;  /* 0x000000ffff8a7224 */ /* 0x000fe400078e0011 */
[----:B------:R-:W-:Y:S02]  /*9920*/  IMAD.MOV.U32 R132, RZ, RZ, R19 ;  /* 0x000000ffff847224 */ /* 0x000fe400078e0013 */
[C---:B------:R-:W-:Y:S06]  /*9930*/  HMMA.16816.F32 R16, R8.reuse, R14, R36 ;  /* 0x0000000e0810723c */ /* 0x040fec0000001824 */
[----:B------:R-:W-:-:S15]  /*9940*/  HMMA.16816.F32 R36, R8, R22, R52 ;  /* 0x000000160824723c */ /* 0x000fde0000001834 */
[----:B------:R-:W-:-:S03]  /*9950*/  NOP ;  /* 0x0000000000007918 */ /* 0x000fc60000000000 */
[----:B------:R-:W-:Y:S01]  /*9960*/  IMAD.MOV.U32 R15, RZ, RZ, R16 ;  /* 0x000000ffff0f7224 */ /* 0x000fe200078e0010 */
[----:B------:R-:W-:Y:S01]  /*9970*/  MOV R13, R18 ;  /* 0x00000012000d7202 */ /* 0x000fe20000000f00 */
[----:B------:R-:W-:Y:S02]  /*9980*/  IMAD.MOV.U32 R14, RZ, RZ, R17 ;  /* 0x000000ffff0e7224 */ /* 0x000fe400078e0011 */
[----:B------:R-:W-:Y:S02]  /*9990*/  IMAD.MOV.U32 R12, RZ, RZ, R19 ;  /* 0x000000ffff0c7224 */ /* 0x000fe400078e0013 */
[----:B------:R-:W1:Y:S02]  /*99a0*/  LDSM.16.M88.4 R16, [R229+0x1000] ;  /* 0x00100000e510783b */ /* 0x000e640000000200 */
[----:B-1----:R-:W-:Y:S06]  /*99b0*/  HMMA.16816.F32 R32, R8, R16, R204 ;  /* 0x000000100820723c */ /* 0x002fec00000018cc */
[----:B------:R-:W-:Y:S01]  /*99c0*/  HMMA.16816.F32 R52, R4, R18, R60 ;  /* 0x000000120434723c */ /* 0x000fe2000000183c */
[----:B------:R-:W-:Y:S01]  /*99d0*/  IMAD.MOV.U32 R204, RZ, RZ, R15 ;  /* 0x000000ffffcc7224 */ /* 0x000fe200078e000f */
[----:B------:R-:W-:Y:S01]  /*99e0*/  MOV R206, R13 ;  /* 0x0000000d00ce7202 */ /* 0x000fe20000000f00 */
[----:B------:R-:W-:-:S02]  /*99f0*/  IMAD.MOV.U32 R205, RZ, RZ, R14 ;  /* 0x000000ffffcd7224 */ /* 0x000fc400078e000e */
[----:B------:R-:W-:Y:S01]  /*9a00*/  IMAD.MOV.U32 R207, RZ, RZ, R12 ;  /* 0x000000ffffcf7224 */ /* 0x000fe200078e000c */
[----:B------:R-:W-:Y:S01]  /*9a10*/  HMMA.16816.F32 R24, R4, R16, R208 ;  /* 0x000000100418723c */ /* 0x000fe200000018d0 */
[----:B------:R-:W1:Y:S06]  /*9a20*/  LDSM.16.M88.4 R12, [R229+0x1800] ;  /* 0x00180000e50c783b */ /* 0x000e6c0000000200 */
        /* <DEDUP_REMOVED lines=8> */
[----:B------:R-:W-:Y:S07]  /*9ab0*/  HMMA.16816.F32 R52, R8, R18, R212 ;  /* 0x000000120834723c */ /* 0x000fee00000018d4 */
[----:B------:R-:W-:Y:S01]  /*9ac0*/  IMAD.MOV.U32 R212, RZ, RZ, R51 ;  /* 0x000000ffffd47224 */ /* 0x000fe200078e0033 */
[----:B------:R-:W-:Y:S01]  /*9ad0*/  MOV R214, R49 ;  /* 0x0000003100d67202 */ /* 0x000fe20000000f00 */
[----:B------:R-:W-:-:S02]  /*9ae0*/  IMAD.MOV.U32 R213, RZ, RZ, R50 ;  /* 0x000000ffffd57224 */ /* 0x000fc400078e0032 */
[----:B------:R-:W-:Y:S01]  /*9af0*/  IMAD.MOV.U32 R215, RZ, RZ, R48 ;  /* 0x000000ffffd77224 */ /* 0x000fe200078e0030 */
[-C--:B-1----:R-:W-:Y:S06]  /*9b00*/  HMMA.16816.F32 R44, R4, R12.reuse, R44 ;  /* 0x0000000c042c723c */ /* 0x082fec000000182c */
[C---:B------:R-:W-:Y:S06]  /*9b10*/  HMMA.16816.F32 R60, R8.reuse, R12, R220 ;  /* 0x0000000c083c723c */ /* 0x040fec00000018dc */
[----:B------:R-:W-:Y:S01]  /*9b20*/  HMMA.16816.F32 R48, R8, R14, R64 ;  /* 0x0000000e0830723c */ /* 0x000fe20000001840 */
[----:B------:R-:W-:Y:S11]  /*9b30*/  LDSM.16.M88.4 R8, [R231+0x4000] ;  /* 0x00400000e708783b */ /* 0x000ff60000000200 */
[----:B------:R-:W-:Y:S01]  /*9b40*/  IMAD.MOV.U32 R16, RZ, RZ, R44 ;  /* 0x000000ffff107224 */ /* 0x000fe200078e002c */
[----:B------:R-:W-:Y:S01]  /*9b50*/  MOV R2, R46 ;  /* 0x0000002e00027202 */ /* 0x000fe20000000f00 */
[----:B------:R-:W-:-:S02]  /*9b60*/  IMAD.MOV.U32 R3, RZ, RZ, R45 ;  /* 0x000000ffff037224 */ /* 0x000fc400078e002d */
[----:B------:R-:W-:Y:S02]  /*9b70*/  IMAD.MOV.U32 R0, RZ, RZ, R47 ;  /* 0x000000ffff007224 */ /* 0x000fe400078e002f */
[----:B------:R-:W-:Y:S01]  /*9b80*/  HMMA.16816.F32 R44, R4, R14, R216 ;  /* 0x0000000e042c723c */ /* 0x000fe200000018d8 */
[----:B------:R-:W-:Y:S04]  /*9b90*/  LDSM.16.M88.4 R4, [R231+0x6000] ;  /* 0x00600000e704783b */ /* 0x000fe80000000200 */
[----:B------:R-:W1:Y:S02]  /*9ba0*/  LDSM.16.M88.4 R12, [R224+0xa000] ;  /* 0x00a00000e00c783b */ /* 0x000e640000000200 */
[----:B------:R-:W-:Y:S01]  /*9bb0*/  IMAD.MOV.U32 R216, RZ, RZ, R139 ;  /* 0x000000ffffd87224 */ /* 0x000fe200078e008b */
[----:B------:R-:W-:Y:S01]  /*9bc0*/  MOV R218, R133 ;  /* 0x0000008500da7202 */ /* 0x000fe20000000f00 */
[----:B------:R-:W-:-:S02]  /*9bd0*/  IMAD.MOV.U32 R217, RZ, RZ, R138 ;  /* 0x000000ffffd97224 */ /* 0x000fc400078e008a */
[----:B------:R-:W-:Y:S01]  /*9be0*/  IMAD.MOV.U32 R219, RZ, RZ, R132 ;  /* 0x000000ffffdb7224 */ /* 0x000fe200078e0084 */
[-C--:B-1----:R-:W-:Y:S06]  /*9bf0*/  HMMA.16816.F32 R208, R4, R12.reuse, R208 ;  /* 0x0000000c04d0723c */ /* 0x082fec00000018d0 */
[----:B------:R-:W-:Y:S06]  /*9c00*/  HMMA.16816.F32 R212, R8, R12, R212 ;  /* 0x0000000c08d4723c */ /* 0x000fec00000018d4 */
[----:B------:R-:W-:Y:S01]  /*9c10*/  HMMA.16816.F32 R64, R4, R14, R216 ;  /* 0x0000000e0440723c */ /* 0x000fe200000018d8 */
[----:B------:R-:W-:-:S02]  /*9c20*/  IMAD.MOV.U32 R12, RZ, RZ, R21 ;  /* 0x000000ffff0c7224 */ /* 0x000fc400078e0015 */
[----:B------:R-:W-:Y:S02]  /*9c30*/  IMAD.MOV.U32 R13, RZ, RZ, R20 ;  /* 0x000000ffff0d7224 */ /* 0x000fe400078e0014 */
[----:B------:R-:W1:Y:S01]  /*9c40*/  LDSM.16.M88.4 R20, [R224+0xa800] ;  /* 0x00a80000e014783b */ /* 0x000e620000000200 */
[----:B------:R-:W-:Y:S07]  /*9c50*/  HMMA.16816.F32 R220, R8, R14, R204 ;  /* 0x0000000e08dc723c */ /* 0x000fee00000018cc */
[----:B------:R-:W-:-:S11]  /*9c60*/  MOV R15, R17 ;  /* 0x00000011000f7202 */ /* 0x000fd60000000f00 */
[----:B------:R-:W-:Y:S01]  /*9c70*/  MOV R139, R64 ;  /* 0x00000040008b7202 */ /* 0x000fe20000000f00 */
[----:B------:R-:W-:Y:S02]  /*9c80*/  IMAD.MOV.U32 R138, RZ, RZ, R65 ;  /* 0x000000ffff8a7224 */ /* 0x000fe400078e0041 */
[----:B------:R-:W-:Y:S02]  /*9c90*/  IMAD.MOV.U32 R133, RZ, RZ, R66 ;  /* 0x000000ffff857224 */ /* 0x000fe400078e0042 */
[----:B------:R-:W-:Y:S02]  /*9ca0*/  IMAD.MOV.U32 R132, RZ, RZ, R67 ;  /* 0x000000ffff847224 */ /* 0x000fe400078e0043 */
[----:B-1----:R-:W-:Y:S06]  /*9cb0*/  HMMA.16816.F32 R64, R8, R22, R36 ;  /* 0x000000160840723c */ /* 0x002fec0000001824 */
[----:B------:R-:W-:Y:S01]  /*9cc0*/  HMMA.16816.F32 R204, R4, R20, R28 ;  /* 0x0000001404cc723c */ /* 0x000fe2000000181c */
[----:B------:R-:W-:Y:S01]  /*9cd0*/  IMAD.MOV.U32 R36, RZ, RZ, R15 ;  /* 0x000000ffff247224 */ /* 0x000fe200078e000f */
[----:B------:R-:W-:Y:S01]  /*9ce0*/  MOV R39, R252 ;  /* 0x000000fc00277202 */ /* 0x000fe20000000f00 */
[----:B------:R-:W-:-:S02]  /*9cf0*/  IMAD.MOV.U32 R37, RZ, RZ, R12 ;  /* 0x000000ffff257224 */ /* 0x000fc400078e000c */
[----:B------:R-:W-:Y:S01]  /*9d00*/  IMAD.MOV.U32 R38, RZ, RZ, R13 ;  /* 0x000000ffff267224 */ /* 0x000fe200078e000d */
[----:B------:R-:W-:Y:S01]  /*9d10*/  HMMA.16816.F32 R40, R4, R22, R40 ;  /* 0x000000160428723c */ /* 0x000fe20000001828 */
[----:B------:R-:W1:Y:S01]  /*9d20*/  LDSM.16.M88.4 R12, [R224+0xb800] ;  /* 0x00b80000e00c783b */ /* 0x000e620000000200 */
[----:B------:R-:W-:Y:S01]  /*9d30*/  IMAD.MOV.U32 R28, RZ, RZ, R16 ;  /* 0x000000ffff1c7224 */ /* 0x000fe200078e0010 */
[----:B------:R-:W-:Y:S01]  /*9d40*/  MOV R31, R0 ;  /* 0x00000000001f7202 */ /* 0x000fe20000000f00 */
[----:B------:R-:W-:Y:S01]  /*9d50*/  IMAD.MOV.U32 R29, RZ, RZ, R3 ;  /* 0x000000ffff1d7224 */ /* 0x000fe200078e0003 */
[----:B------:R-:W2:Y:S01]  /*9d60*/  LDSM.16.M88.4 R16, [R224+0xb000] ;  /* 0x00b00000e010783b */ /* 0x000ea20000000200 */
[----:B------:R-:W-:Y:S01]  /*9d70*/  IMAD.MOV.U32 R30, RZ, RZ, R2 ;  /* 0x000000ffff1e7224 */ /* 0x000fe200078e0002 */
[----:B------:R-:W-:-:S15]  /*9d80*/  HMMA.16816.F32 R216, R8, R20, R56 ;  /* 0x0000001408d8723c */ /* 0x000fde0000001838 */
[----:B------:R-:W-:-:S02]  /*9d90*/  NOP ;  /* 0x0000000000007918 */ /* 0x000fc40000000000 */
[----:B------:R-:W-:Y:S01]  /*9da0*/  IMAD.MOV.U32 R20, RZ, RZ, R40 ;  /* 0x000000ffff147224 */ /* 0x000fe200078e0028 */
[----:B------:R-:W-:Y:S01]  /*9db0*/  MOV R0, R43 ;  /* 0x0000002b00007202 */ /* 0x000fe20000000f00 */
[----:B------:R-:W-:Y:S02]  /*9dc0*/  IMAD.MOV.U32 R3, RZ, RZ, R41 ;  /* 0x000000ffff037224 */ /* 0x000fe400078e0029 */
[----:B------:R-:W-:Y:S01]  /*9dd0*/  IMAD.MOV.U32 R2, RZ, RZ, R42 ;  /* 0x000000ffff027224 */ /* 0x000fe200078e002a */
[C---:B-1----:R-:W-:Y:S06]  /*9de0*/  HMMA.16816.F32 R28, R4.reuse, R12, R28 ;  /* 0x0000000c041c723c */ /* 0x042fec000000181c */
[C---:B--2---:R-:W-:Y:S06]  /*9df0*/  HMMA.16816.F32 R36, R4.reuse, R18, R36 ;  /* 0x000000120424723c */ /* 0x044fec0000001824 */
[-C--:B------:R-:W-:Y:S06]  /*9e00*/  HMMA.16816.F32 R40, R4, R16.reuse, R24 ;  /* 0x000000100428723c */ /* 0x080fec0000001818 */
[C---:B------:R-:W-:Y:S06]  /*9e10*/  HMMA.16816.F32 R56, R8.reuse, R16, R32 ;  /* 0x000000100838723c */ /* 0x040fec0000001820 */
[----:B------:R-:W-:Y:S01]  /*9e20*/  IMAD.MOV.U32 R25, RZ, RZ, R28 ;  /* 0x000000ffff197224 */ /* 0x000fe200078e001c */
[----:B------:R-:W-:Y:S01]  /*9e30*/  MOV R16, R31 ;  /* 0x0000001f00107202 */ /* 0x000fe20000000f00 */
[----:B------:R-:W-:Y:S01]  /*9e40*/  IMAD.MOV.U32 R24, RZ, RZ, R29 ;  /* 0x000000ffff187224 */ /* 0x000fe200078e001d */
[----:B------:R-:W-:Y:S01]  /*9e50*/  HMMA.16816.F32 R32, R8, R18, R52 ;  /* 0x000000120820723c */ /* 0x000fe20000001834 */
[----:B------:R-:W-:-:S02]  /*9e60*/  IMAD.MOV.U32 R17, RZ, RZ, R30 ;  /* 0x000000ffff117224 */ /* 0x000fc400078e001e */
[----:B------:R-:W-:Y:S01]  /*9e70*/  IMAD.MOV.U32 R23, RZ, RZ, R36 ;  /* 0x000000ffff177224 */ /* 0x000fe200078e0024 */
[----:B------:R-:W-:Y:S01]  /*9e80*/  MOV R252, R39 ;  /* 0x0000002700fc7202 */ /* 0x000fe20000000f00 */
[----:B------:R-:W-:Y:S01]  /*9e90*/  IMAD.MOV.U32 R22, RZ, RZ, R37 ;  /* 0x000000ffff167224 */ /* 0x000fe200078e0025 */
[----:B------:R-:W-:Y:S01]  /*9ea0*/  HMMA.16816.F32 R28, R8, R12, R60 ;  /* 0x0000000c081c723c */ /* 0x000fe2000000183c */
[----:B------:R-:W-:Y:S01]  /*9eb0*/  IMAD.MOV.U32 R21, RZ, RZ, R38 ;  /* 0x000000ffff157224 */ /* 0x000fe200078e0026 */
[----:B------:R-:W-:Y:S01]  /*9ec0*/  MOV R19, R132 ;  /* 0x0000008400137202 */ /* 0x000fe20000000f00 */
[----:B------:R-:W-:-:S03]  /*9ed0*/  IMAD.MOV.U32 R18, RZ, RZ, R133 ;  /* 0x000000ffff127224 */ /* 0x000fc600078e0085 */
[----:B------:R-:W-:Y:S01]  /*9ee0*/  HMMA.16816.F32 R36, R4, R14, R44 ;  /* 0x0000000e0424723c */ /* 0x000fe2000000182c */
[----:B------:R-:W-:Y:S01]  /*9ef0*/  LDSM.16.M88.4 R4, [R232+0x6000] ;  /* 0x00600000e804783b */ /* 0x000fe20000000200 */
[----:B------:R-:W-:Y:S02]  /*9f00*/  IMAD.MOV.U32 R61, RZ, RZ, R23 ;  /* 0x000000ffff3d7224 */ /* 0x000fe400078e0017 */
[----:B------:R-:W-:Y:S02]  /*9f10*/  IMAD.MOV.U32 R62, RZ, RZ, R22 ;  /* 0x000000ffff3e7224 */ /* 0x000fe400078e0016 */
[----:B------:R-:W-:Y:S01]  /*9f20*/  IMAD.MOV.U32 R63, RZ, RZ, R21 ;  /* 0x000000ffff3f7224 */ /* 0x000fe200078e0015 */
[----:B------:R-:W-:Y:S01]  /*9f30*/  MOV R47, R16 ;  /* 0x00000010002f7202 */ /* 0x000fe20000000f00 */
[----:B------:R-:W-:Y:S02]  /*9f40*/  IMAD.MOV.U32 R44, RZ, RZ, R25 ;  /* 0x000000ffff2c7224 */ /* 0x000fe400078e0019 */
[----:B------:R-:W-:-:S02]  /*9f50*/  IMAD.MOV.U32 R45, RZ, RZ, R24 ;  /* 0x000000ffff2d7224 */ /* 0x000fc400078e0018 */
[----:B------:R-:W-:Y:S01]  /*9f60*/  HMMA.16816.F32 R24, R8, R14, R48 ;  /* 0x0000000e0818723c */ /* 0x000fe20000001830 */
[----:B------:R-:W1:Y:S01]  /*9f70*/  LDSM.16.M88.4 R12, [R239] ;  /* 0x00000000ef0c783b */ /* 0x000e620000000200 */
[----:B------:R-:W-:Y:S02]  /*9f80*/  IMAD.MOV.U32 R46, RZ, RZ, R17 ;  /* 0x000000ffff2e7224 */ /* 0x000fe400078e0011 */
[----:B------:R-:W-:Y:S01]  /*9f90*/  IMAD.MOV.U32 R16, RZ, RZ, R139 ;  /* 0x000000ffff107224 */ /* 0x000fe200078e008b */
[----:B------:R-:W2:Y:S01]  /*9fa0*/  LDSM.16.M88.4 R8, [R232+0x4000] ;  /* 0x00400000e808783b */ /* 0x000ea20000000200 */
[----:B------:R-:W-:-:S07]  /*9fb0*/  IMAD.MOV.U32 R17, RZ, RZ, R138 ;  /* 0x000000ffff117224 */ /* 0x000fce00078e008a */
[C---:B-1----:R-:W-:Y:S06]  /*9fc0*/  HMMA.16816.F32 R16, R4.reuse, R14, R16 ;  /* 0x0000000e0410723c */ /* 0x042fec0000001810 */
[-C--:B------:R-:W-:Y:S06]  /*9fd0*/  HMMA.16816.F32 R48, R4, R12.reuse, R208 ;  /* 0x0000000c0430723c */ /* 0x080fec00000018d0 */
[----:B--2---:R-:W-:Y:S01]  /*9fe0*/  HMMA.16816.F32 R52, R8, R12, R212 ;  /* 0x0000000c0834723c */ /* 0x004fe200000018d4 */
[----:B------:R-:W-:Y:S01]  /*9ff0*/  MOV R208, R20 ;  /* 0x0000001400d07202 */ /* 0x000fe20000000f00 */
[----:B------:R-:W-:Y:S01]  /*a000*/  IMAD.MOV.U32 R209, RZ, RZ, R3 ;  /* 0x000000ffffd17224 */ /* 0x000fe200078e0003 */
[----:B------:R-:W1:Y:S01]  /*a010*/  LDSM.16.M88.4 R20, [R238] ;  /* 0x00000000ee14783b */ /* 0x000e620000000200 */
[----:B------:R-:W-:-:S02]  /*a020*/  IMAD.MOV.U32 R210, RZ, RZ, R2 ;  /* 0x000000ffffd27224 */ /* 0x000fc400078e0002 */
[----:B------:R-:W-:Y:S01]  /*a030*/  IMAD.MOV.U32 R211, RZ, RZ, R0 ;  /* 0x000000ffffd37224 */ /* 0x000fe200078e0000 */
[----:B------:R-:W-:Y:S05]  /*a040*/  HMMA.16816.F32 R220, R8, R14, R220 ;  /* 0x0000000e08dc723c */ /* 0x000fea00000018dc */
[----:B------:R-:W-:Y:S01]  /*a050*/  MOV R12, R16 ;  /* 0x00000010000c7202 */ /* 0x000fe20000000f00 */
[----:B------:R-:W-:Y:S02]  /*a060*/  IMAD.MOV.U32 R3, RZ, RZ, R17 ;  /* 0x000000ffff037224 */ /* 0x000fe400078e0011 */
[----:B------:R-:W-:Y:S02]  /*a070*/  IMAD.MOV.U32 R2, RZ, RZ, R18 ;  /* 0x000000ffff027224 */ /* 0x000fe400078e0012 */
[----:B------:R-:W-:-:S02]  /*a080*/  IMAD.MOV.U32 R0, RZ, RZ, R19 ;  /* 0x000000ffff007224 */ /* 0x000fc400078e0013 */
[----:B------:R-:W2:Y:S01]  /*a090*/  LDSM.16.M88.4 R16, [R237] ;  /* 0x00000000ed10783b */ /* 0x000ea20000000200 */
[-C--:B-1----:R-:W-:Y:S06]  /*a0a0*/  HMMA.16816.F32 R212, R8, R20.reuse, R216 ;  /* 0x0000001408d4723c */ /* 0x082fec00000018d8 */
[C---:B------:R-:W-:Y:S06]  /*a0b0*/  HMMA.16816.F32 R216, R4.reuse, R20, R204 ;  /* 0x0000001404d8723c */ /* 0x040fec00000018cc */
[----:B------:R-:W-:Y:S06]  /*a0c0*/  HMMA.16816.F32 R208, R4, R22, R208 ;  /* 0x0000001604d0723c */ /* 0x000fec00000018d0 */
[----:B--2---:R-:W-:Y:S07]  /*a0d0*/  HMMA.16816.F32 R204, R8, R16, R56 ;  /* 0x0000001008cc723c */ /* 0x004fee0000001838 */
[----:B------:R-:W-:Y:S01]  /*a0e0*/  MOV R56, R12 ;  /* 0x0000000c00387202 */ /* 0x000fe20000000f00 */
[----:B------:R-:W-:Y:S01]  /*a0f0*/  IMAD.MOV.U32 R57, RZ, RZ, R3 ;  /* 0x000000ffff397224 */ /* 0x000fe200078e0003 */
[----:B------:R-:W1:Y:S01]  /*a100*/  LDSM.16.M88.4 R12, [R236] ;  /* 0x00000000ec0c783b */ /* 0x000e620000000200 */
[----:B------:R-:W-:-:S02]  /*a110*/  IMAD.MOV.U32 R58, RZ, RZ, R2 ;  /* 0x000000ffff3a7224 */ /* 0x000fc400078e0002 */
[----:B------:R-:W-:-:S06]  /*a120*/  IMAD.MOV.U32 R59, RZ, RZ, R0 ;  /* 0x000000ffff3b7224 */ /* 0x000fcc00078e0000 */
[----:B------:R-:W-:Y:S01]  /*a130*/  MOV R139, R208 ;  /* 0x000000d0008b7202 */ /* 0x000fe20000000f00 */
[----:B------:R-:W-:Y:S02]  /*a140*/  IMAD.MOV.U32 R138, RZ, RZ, R209 ;  /* 0x000000ffff8a7224 */ /* 0x000fe400078e00d1 */
[----:B------:R-:W-:Y:S02]  /*a150*/  IMAD.MOV.U32 R133, RZ, RZ, R210 ;  /* 0x000000ffff857224 */ /* 0x000fe400078e00d2 */
[----:B------:R-:W-:Y:S02]  /*a160*/  IMAD.MOV.U32 R132, RZ, RZ, R211 ;  /* 0x000000ffff847224 */ /* 0x000fe400078e00d3 */
[----:B------:R-:W-:Y:S07]  /*a170*/  HMMA.16816.F32 R208, R8, R22, R64 ;  /* 0x0000001608d0723c */ /* 0x000fee0000001840 */
[----:B------:R-:W-:Y:S01]  /*a180*/  MOV R64, R61 ;  /* 0x0000003d00407202 */ /* 0x000fe20000000f00 */
[----:B------:R-:W-:-:S02]  /*a190*/  IMAD.MOV.U32 R65, RZ, RZ, R62 ;  /* 0x000000ffff417224 */ /* 0x000fc400078e003e */
[----:B------:R-:W-:Y:S02]  /*a1a0*/  IMAD.MOV.U32 R66, RZ, RZ, R63 ;  /* 0x000000ffff427224 */ /* 0x000fe400078e003f */
[----:B------:R-:W-:Y:S01]  /*a1b0*/  IMAD.MOV.U32 R67, RZ, RZ, R252 ;  /* 0x000000ffff437224 */ /* 0x000fe200078e00fc */
[C---:B------:R-:W-:Y:S06]  /*a1c0*/  HMMA.16816.F32 R60, R4.reuse, R16, R40 ;  /* 0x00000010043c723c */ /* 0x040fec0000001828 */
[C---:B------:R-:W-:Y:S06]  /*a1d0*/  HMMA.16816.F32 R64, R4.reuse, R18, R64 ;  /* 0x000000120440723c */ /* 0x040fec0000001840 */
[C---:B-1----:R-:W-:Y:S06]  /*a1e0*/  HMMA.16816.F32 R20, R4.reuse, R12, R44 ;  /* 0x0000000c0414723c */ /* 0x042fec000000182c */
[----:B------:R-:W-:Y:S01]  /*a1f0*/  HMMA.16816.F32 R44, R4, R14, R36 ;  /* 0x0000000e042c723c */ /* 0x000fe20000001824 */
[----:B------:R-:W-:Y:S05]  /*a200*/  LDSM.16.M88.4 R4, [R234+0x6000] ;  /* 0x00600000ea04783b */ /* 0x000fea0000000200 */
[C---:B------:R-:W-:Y:S06]  /*a210*/  HMMA.16816.F32 R36, R8.reuse, R18, R32 ;  /* 0x000000120824723c */ /* 0x040fec0000001820 */
[C---:B------:R-:W-:Y:S06]  /*a220*/  HMMA.16816.F32 R28, R8.reuse, R12, R28 ;  /* 0x0000000c081c723c */ /* 0x040fec000000181c */
[----:B------:R-:W-:Y:S01]  /*a230*/  HMMA.16816.F32 R24, R8, R14, R24 ;  /* 0x0000000e0818723c */ /* 0x000fe20000001818 */
[----:B------:R-:W1:Y:S01]  /*a240*/  LDSM.16.M88.4 R12, [R230+0xa000] ;  /* 0x00a00000e60c783b */ /* 0x000e620000000200 */
[----:B------:R-:W-:Y:S01]  /*a250*/  MOV R16, R20 ;  /* 0x0000001400107202 */ /* 0x000fe20000000f00 */
[----:B------:R-:W-:-:S02]  /*a260*/  IMAD.MOV.U32 R3, RZ, RZ, R21 ;  /* 0x000000ffff037224 */ /* 0x000fc400078e0015 */
[----:B------:R-:W2:Y:S01]  /*a270*/  LDSM.16.M88.4 R8, [R234+0x4000] ;  /* 0x00400000ea08783b */ /* 0x000ea20000000200 */
[----:B------:R-:W-:Y:S02]  /*a280*/  IMAD.MOV.U32 R2, RZ, RZ, R22 ;  /* 0x000000ffff027224 */ /* 0x000fe400078e0016 */
[----:B------:R-:W-:Y:S02]  /*a290*/  IMAD.MOV.U32 R0, RZ, RZ, R23 ;  /* 0x000000ffff007224 */ /* 0x000fe400078e0017 */
[----:B------:R-:W3:Y:S01]  /*a2a0*/  LDSM.16.M88.4 R20, [R230+0xa800] ;  /* 0x00a80000e614783b */ /* 0x000ee20000000200 */
[----:B-1----:R-:W-:Y:S06]  /*a2b0*/  HMMA.16816.F32 R56, R4, R14, R56 ;  /* 0x0000000e0438723c */ /* 0x002fec0000001838 */
[C---:B--2---:R-:W-:Y:S06]  /*a2c0*/  HMMA.16816.F32 R40, R8.reuse, R12, R52 ;  /* 0x0000000c0828723c */ /* 0x044fec0000001834 */
[----:B------:R-:W-:Y:S06]  /*a2d0*/  HMMA.16816.F32 R52, R8, R14, R220 ;  /* 0x0000000e0834723c */ /* 0x000fec00000018dc */
[----:B------:R-:W-:Y:S01]  /*a2e0*/  HMMA.16816.F32 R32, R4, R12, R48 ;  /* 0x0000000c0420723c */ /* 0x000fe20000001830 */
[----:B------:R-:W-:Y:S01]  /*a2f0*/  MOV R220, R16 ;  /* 0x0000001000dc7202 */ /* 0x000fe20000000f00 */
[----:B------:R-:W-:Y:S01]  /*a300*/  IMAD.MOV.U32 R14, RZ, RZ, R133 ;  /* 0x000000ffff0e7224 */ /* 0x000fe200078e0085 */
[----:B------:R-:W1:Y:S01]  /*a310*/  LDSM.16.M88.4 R16, [R230+0xb000] ;  /* 0x00b00000e610783b */ /* 0x000e620000000200 */
[----:B------:R-:W-:-:S02]  /*a320*/  IMAD.MOV.U32 R15, RZ, RZ, R132 ;  /* 0x000000ffff0f7224 */ /* 0x000fc400078e0084 */
[----:B---3--:R-:W-:Y:S01]  /*a330*/  HMMA.16816.F32 R208, R8, R22, R208 ;  /* 0x0000001608d0723c */ /* 0x008fe200000018d0 */
[----:B------:R-:W-:Y:S01]  /*a340*/  MOV R12, R139 ;  /* 0x0000008b000c7202 */ /* 0x000fe20000000f00 */
[----:B------:R-:W-:Y:S01]  /*a350*/  IMAD.MOV.U32 R13, RZ, RZ, R138 ;  /* 0x000000ffff0d7224 */ /* 0x000fe200078e008a */
[----:B------:R-:W-:Y:S01]  /*a360*/  MOV R51, R56 ;  /* 0x0000003800337202 */ /* 0x000fe20000000f00 */
[----:B------:R-:W-:Y:S02]  /*a370*/  IMAD.MOV.U32 R50, RZ, RZ, R57 ;  /* 0x000000ffff327224 */ /* 0x000fe400078e0039 */
[----:B------:R-:W-:Y:S01]  /*a380*/  IMAD.MOV.U32 R49, RZ, RZ, R58 ;  /* 0x000000ffff317224 */ /* 0x000fe200078e003a */
[----:B------:R-:W-:Y:S01]  /*a390*/  HMMA.16816.F32 R216, R4, R20, R216 ;  /* 0x0000001404d8723c */ /* 0x000fe200000018d8 */
[----:B------:R-:W-:Y:S02]  /*a3a0*/  IMAD.MOV.U32 R48, RZ, RZ, R59 ;  /* 0x000000ffff307224 */ /* 0x000fe400078e003b */
[----:B------:R-:W-:-:S02]  /*a3b0*/  IMAD.MOV.U32 R221, RZ, RZ, R3 ;  /* 0x000000ffffdd7224 */ /* 0x000fc400078e0003 */
[----:B------:R-:W-:Y:S01]  /*a3c0*/  IMAD.MOV.U32 R222, RZ, RZ, R2 ;  /* 0x000000ffffde7224 */ /* 0x000fe200078e0002 */
[----:B------:R-:W-:Y:S01]  /*a3d0*/  HMMA.16816.F32 R56, R8, R20, R212 ;  /* 0x000000140838723c */ /* 0x000fe200000018d4 */
[----:B------:R-:W-:-:S05]  /*a3e0*/  IMAD.MOV.U32 R223, RZ, RZ, R0 ;  /* 0x000000ffffdf7224 */ /* 0x000fca00078e0000 */
[C---:B------:R-:W-:Y:S05]  /*a3f0*/  HMMA.16816.F32 R212, R4.reuse, R22, R12 ;  /* 0x0000001604d4723c */ /* 0x040fea000000180c */
[----:B------:R-:W-:Y:S01]  /*a400*/  MOV R21, R208 ;  /* 0x000000d000157202 */ /* 0x000fe20000000f00 */
[----:B------:R-:W-:Y:S02]  /*a410*/  IMAD.MOV.U32 R20, RZ, RZ, R209 ;  /* 0x000000ffff147224 */ /* 0x000fe400078e00d1 */
[----:B------:R-:W-:Y:S02]  /*a420*/  IMAD.MOV.U32 R252, RZ, RZ, R210 ;  /* 0x000000fffffc7224 */ /* 0x000fe400078e00d2 */
[----:B------:R-:W-:Y:S01]  /*a430*/  IMAD.MOV.U32 R139, RZ, RZ, R211 ;  /* 0x000000ffff8b7224 */ /* 0x000fe200078e00d3 */
[----:B-1----:R-:W-:-:S13]  /*a440*/  HMMA.16816.F32 R60, R4, R16, R60 ;  /* 0x00000010043c723c */ /* 0x002fda000000183c */
[----:B------:R-:W-:Y:S01]  /*a450*/  MOV R12, R212 ;  /* 0x000000d4000c7202 */ /* 0x000fe20000000f00 */
[----:B------:R-:W-:Y:S01]  /*a460*/  HMMA.16816.F32 R64, R4, R18, R64 ;  /* 0x000000120440723c */ /* 0x000fe20000001840 */
[----:B------:R-:W-:Y:S02]  /*a470*/  IMAD.MOV.U32 R0, RZ, RZ, R215 ;  /* 0x000000ffff007224 */ /* 0x000fe400078e00d7 */
[----:B------:R-:W-:Y:S02]  /*a480*/  IMAD.MOV.U32 R3, RZ, RZ, R213 ;  /* 0x000000ffff037224 */ /* 0x000fe400078e00d5 */
[----:B------:R-:W-:Y:S01]  /*a490*/  IMAD.MOV.U32 R2, RZ, RZ, R214 ;  /* 0x000000ffff027224 */ /* 0x000fe200078e00d6 */
[C---:B------:R-:W-:Y:S06]  /*a4a0*/  HMMA.16816.F32 R204, R8.reuse, R16, R204 ;  /* 0x0000001008cc723c */ /* 0x040fec00000018cc */
[----:B------:R-:W-:Y:S01]  /*a4b0*/  HMMA.16816.F32 R212, R8, R18, R36 ;  /* 0x0000001208d4723c */ /* 0x000fe20000001824 */
[----:B------:R-:W-:Y:S01]  /*a4c0*/  MOV R132, R60 ;  /* 0x0000003c00847202 */ /* 0x000fe20000000f00 */
[----:B------:R-:W-:Y:S01]  /*a4d0*/  IMAD.MOV.U32 R17, RZ, RZ, R63 ;  /* 0x000000ffff117224 */ /* 0x000fe200078e003f */
[----:B------:R-:W-:Y:S01]  /*a4e0*/  MOV R60, R12 ;  /* 0x0000000c003c7202 */ /* 0x000fe20000000f00 */
[----:B------:R-:W-:Y:S01]  /*a4f0*/  IMAD.MOV.U32 R63, RZ, RZ, R0 ;  /* 0x000000ffff3f7224 */ /* 0x000fe200078e0000 */
[----:B------:R-:W1:Y:S02]  /*a500*/  LDSM.16.M88.4 R12, [R230+0xb800] ;  /* 0x00b80000e60c783b */ /* 0x000e640000000200 */
[----:B------:R-:W-:Y:S01]  /*a510*/  MOV R36, R51 ;  /* 0x0000003300247202 */ /* 0x000fe20000000f00 */
[----:B------:R-:W-:-:S04]  /*a520*/  IMAD.MOV.U32 R37, RZ, RZ, R50 ;  /* 0x000000ffff257224 */ /* 0x000fc800078e0032 */
[----:B------:R-:W-:Y:S01]  /*a530*/  MOV R16, R64 ;  /* 0x0000004000107202 */ /* 0x000fe20000000f00 */
[----:B------:R-:W-:Y:S01]  /*a540*/  IMAD.MOV.U32 R0, RZ, RZ, R67 ;  /* 0x000000ffff007224 */ /* 0x000fe200078e0043 */
[----:B------:R-:W-:Y:S01]  /*a550*/  MOV R64, R132 ;  /* 0x0000008400407202 */ /* 0x000fe20000000f00 */
[----:B------:R-:W-:Y:S01]  /*a560*/  IMAD.MOV.U32 R67, RZ, RZ, R17 ;  /* 0x000000ffff437224 */ /* 0x000fe200078e0011 */
[----:B------:R-:W-:Y:S01]  /*a570*/  MOV R18, R21 ;  /* 0x0000001500127202 */ /* 0x000fe20000000f00 */
[----:B------:R-:W-:Y:S02]  /*a580*/  IMAD.MOV.U32 R38, RZ, RZ, R49 ;  /* 0x000000ffff267224 */ /* 0x000fe400078e0031 */
[----:B------:R-:W-:Y:S02]  /*a590*/  IMAD.MOV.U32 R39, RZ, RZ, R48 ;  /* 0x000000ffff277224 */ /* 0x000fe400078e0030 */
[----:B------:R-:W-:Y:S02]  /*a5a0*/  IMAD.MOV.U32 R23, RZ, RZ, R61 ;  /* 0x000000ffff177224 */ /* 0x000fe400078e003d */
[----:B------:R-:W-:-:S02]  /*a5b0*/  IMAD.MOV.U32 R22, RZ, RZ, R62 ;  /* 0x000000ffff167224 */ /* 0x000fc400078e003e */
[----:B------:R-:W-:Y:S02]  /*a5c0*/  IMAD.MOV.U32 R61, RZ, RZ, R3 ;  /* 0x000000ffff3d7224 */ /* 0x000fe400078e0003 */
[----:B------:R-:W-:Y:S02]  /*a5d0*/  IMAD.MOV.U32 R62, RZ, RZ, R2 ;  /* 0x000000ffff3e7224 */ /* 0x000fe400078e0002 */
[----:B------:R-:W-:Y:S02]  /*a5e0*/  IMAD.MOV.U32 R3, RZ, RZ, R65 ;  /* 0x000000ffff037224 */ /* 0x000fe400078e0041 */
[----:B------:R-:W-:Y:S02]  /*a5f0*/  IMAD.MOV.U32 R2, RZ, RZ, R66 ;  /* 0x000000ffff027224 */ /* 0x000fe400078e0042 */
[----:B------:R-:W-:Y:S02]  /*a600*/  IMAD.MOV.U32 R65, RZ, RZ, R23 ;  /* 0x000000ffff417224 */ /* 0x000fe400078e0017 */
[----:B------:R-:W-:-:S02]  /*a610*/  IMAD.MOV.U32 R66, RZ, RZ, R22 ;  /* 0x000000ffff427224 */ /* 0x000fc400078e0016 */
[----:B------:R-:W-:Y:S02]  /*a620*/  IMAD.MOV.U32 R19, RZ, RZ, R20 ;  /* 0x000000ffff137224 */ /* 0x000fe400078e0014 */
[----:B------:R-:W-:Y:S01]  /*a630*/  LDSM.16.M88.4 R20, [R229+0x2800] ;  /* 0x00280000e514783b */ /* 0x000fe20000000200 */
[C---:B-1----:R-:W-:Y:S06]  /*a640*/  HMMA.16816.F32 R208, R4.reuse, R12, R220 ;  /* 0x0000000c04d0723c */ /* 0x042fec00000018dc */
[-C--:B------:R-:W-:Y:S01]  /*a650*/  HMMA.16816.F32 R220, R4, R14.reuse, R44 ;  /* 0x0000000e04dc723c */ /* 0x080fe2000000182c */
[----:B------:R-:W1:Y:S05]  /*a660*/  LDSM.16.M88.4 R4, [R233+0x6000] ;  /* 0x00600000e904783b */ /* 0x000e6a0000000200 */
[----:B------:R-:W-:-:S12]  /*a670*/  HMMA.16816.F32 R48, R8, R14, R24 ;  /* 0x0000000e0830723c */ /* 0x000fd80000001818 */
[----:B------:R-:W-:Y:S01]  /*a680*/  MOV R138, R208 ;  /* 0x000000d0008a7202 */ /* 0x000fe20000000f00 */
[----:B------:R-:W-:Y:S02]  /*a690*/  IMAD.MOV.U32 R133, RZ, RZ, R209 ;  /* 0x000000ffff857224 */ /* 0x000fe400078e00d1 */
[----:B------:R-:W-:Y:S02]  /*a6a0*/  IMAD.MOV.U32 R132, RZ, RZ, R210 ;  /* 0x000000ffff847224 */ /* 0x000fe400078e00d2 */
[----:B------:R-:W-:Y:S02]  /*a6b0*/  IMAD.MOV.U32 R17, RZ, RZ, R211 ;  /* 0x000000ffff117224 */ /* 0x000fe400078e00d3 */
[----:B------:R-:W-:Y:S01]  /*a6c0*/  HMMA.16816.F32 R208, R8, R12, R28 ;  /* 0x0000000c08d0723c */ /* 0x000fe2000000181c */
[----:B------:R-:W2:Y:S04]  /*a6d0*/  LDSM.16.M88.4 R12, [R229+0x2000] ;  /* 0x00200000e50c783b */ /* 0x000ea80000000200 */
[----:B------:R-:W3:Y:S01]  /*a6e0*/  LDSM.16.M88.4 R8, [R233+0x4000] ;  /* 0x00400000e908783b */ /* 0x000ee20000000200 */
[C---:B-1----:R-:W-:Y:S06]  /*a6f0*/  HMMA.16816.F32 R60, R4.reuse, R22, R60 ;  /* 0x00000016043c723c */ /* 0x042fec000000183c */
[-C--:B--2---:R-:W-:Y:S06]  /*a700*/  HMMA.16816.F32 R44, R4, R12.reuse, R32 ;  /* 0x0000000c042c723c */ /* 0x084fec0000001820 */
[----:B---3--:R-:W-:Y:S06]  /*a710*/  HMMA.16816.F32 R40, R8, R12, R40 ;  /* 0x0000000c0828723c */ /* 0x008fec0000001828 */
[----:B------:R-:W-:Y:S01]  /*a720*/  HMMA.16816.F32 R36, R4, R14, R36 ;  /* 0x0000000e0424723c */ /* 0x000fe20000001824 */
[----:B------:R-:W-:-:S02]  /*a730*/  IMAD.MOV.U32 R12, RZ, RZ, R18 ;  /* 0x000000ffff0c7224 */ /* 0x000fc400078e0012 */
[----:B------:R-:W-:-:S03]  /*a740*/  IMAD.MOV.U32 R13, RZ, RZ, R19 ;  /* 0x000000ffff0d7224 */ /* 0x000fc600078e0013 */
[C---:B------:R-:W-:Y:S06]  /*a750*/  HMMA.16816.F32 R24, R8.reuse, R14, R52 ;  /* 0x0000000e0818723c */ /* 0x040fec0000001834 */
[-C--:B------:R-:W-:Y:S01]  /*a760*/  HMMA.16816.F32 R28, R8, R20.reuse, R56 ;  /* 0x00000014081c723c */ /* 0x080fe20000001838 */
[----:B------:R-:W-:Y:S01]  /*a770*/  MOV R14, R252 ;  /* 0x000000fc000e7202 */ /* 0x000fe20000000f00 */
[----:B------:R-:W-:Y:S01]  /*a780*/  IMAD.MOV.U32 R15, RZ, RZ, R139 ;  /* 0x000000ffff0f7224 */ /* 0x000fe200078e008b */
[----:B------:R-:W-:Y:S01]  /*a790*/  MOV R54, R132 ;  /* 0x0000008400367202 */ /* 0x000fe20000000f00 */
[----:B------:R-:W-:Y:S01]  /*a7a0*/  IMAD.MOV.U32 R55, RZ, RZ, R17 ;  /* 0x000000ffff377224 */ /* 0x000fe200078e0011 */
[----:B------:R-:W1:Y:S01]  /*a7b0*/  S2R R252, SR_TID.X ;  /* 0x0000000000fc7919 */ /* 0x000e620000002100 */
[----:B------:R-:W-:Y:S01]  /*a7c0*/  HMMA.16816.F32 R32, R4, R20, R216 ;  /* 0x000000140420723c */ /* 0x000fe200000018d8 */
[----:B------:R-:W-:Y:S01]  /*a7d0*/  IMAD.MOV.U32 R56, RZ, RZ, R16 ;  /* 0x000000ffff387224 */ /* 0x000fe200078e0010 */
[----:B------:R-:W-:Y:S01]  /*a7e0*/  MOV R58, R2 ;  /* 0x00000002003a7202 */ /* 0x000fe20000000f00 */
[----:B------:R-:W2:Y:S01]  /*a7f0*/  LDSM.16.M88.4 R16, [R229+0x3000] ;  /* 0x00300000e510783b */ /* 0x000ea20000000200 */
[----:B------:R-:W-:-:S02]  /*a800*/  IMAD.MOV.U32 R57, RZ, RZ, R3 ;  /* 0x000000ffff397224 */ /* 0x000fc400078e0003 */
[----:B------:R-:W-:Y:S01]  /*a810*/  HMMA.16816.F32 R20, R8, R22, R12 ;  /* 0x000000160814723c */ /* 0x000fe2000000180c */
[----:B------:R-:W3:Y:S01]  /*a820*/  LDSM.16.M88.4 R12, [R229+0x3800] ;  /* 0x00380000e50c783b */ /* 0x000ee20000000200 */
[----:B------:R-:W-:Y:S02]  /*a830*/  IMAD.MOV.U32 R59, RZ, RZ, R0 ;  /* 0x000000ffff3b7224 */ /* 0x000fe400078e0000 */
[----:B------:R-:W-:Y:S01]  /*a840*/  FMUL.FTZ R0, R40, UR22 ;  /* 0x0000001628007c20 */ /* 0x000fe20008410000 */
[----:B------:R-:W-:Y:S01]  /*a850*/  IMAD.MOV.U32 R52, RZ, RZ, R138 ;  /* 0x000000ffff347224 */ /* 0x000fe200078e008a */
[----:B------:R-:W-:-:S04]  /*a860*/  DEPBAR.LE SB0, 0x0 ;  /* 0x000080000000791a */ /* 0x000fc80000000000 */
[----:B------:R-:W-:Y:S02]  /*a870*/  IMAD.MOV.U32 R53, RZ, RZ, R133 ;  /* 0x000000ffff357224 */ /* 0x000fe400078e0085 */
[----:B------:R-:W-:-:S06]  /*a880*/  FMUL.FTZ R2, R31, UR22 ;  /* 0x000000161f027c20 */ /* 0x000fcc0008410000 */
[----:B------:R-:W-:Y:S01]  /*a890*/  FMUL.FTZ R3, R32, UR22 ;  /* 0x0000001620037c20 */ /* 0x000fe20008410000 */
[----:B-1----:R-:W-:-:S05]  /*a8a0*/  IMAD.SHL.U32 R252, R252, 0x2, RZ ;  /* 0x00000002fcfc7824 */ /* 0x002fca00078e00ff */
[----:B------:R-:W-:Y:S01]  /*a8b0*/  LOP3.LUT R252, R252, 0x6, RZ, 0xc0, !PT ;  /* 0x00000006fcfc7812 */ /* 0x000fe200078ec0ff */
[C---:B--2---:R-:W-:Y:S06]  /*a8c0*/  HMMA.16816.F32 R216, R4.reuse, R18, R56 ;  /* 0x0000001204d8723c */ /* 0x044fec0000001838 */
[C---:B---3--:R-:W-:Y:S06]  /*a8d0*/  HMMA.16816.F32 R56, R4.reuse, R12, R52 ;  /* 0x0000000c0438723c */ /* 0x048fec0000001834 */
[C---:B------:R-:W-:Y:S06]  /*a8e0*/  HMMA.16816.F32 R64, R4.reuse, R16, R64 ;  /* 0x000000100440723c */ /* 0x040fec0000001840 */
[----:B------:R-:W-:Y:S01]  /*a8f0*/  HMMA.16816.F32 R220, R4, R14, R220 ;  /* 0x0000000e04dc723c */ /* 0x000fe200000018dc */
[----:B------:R1:W2:Y:S05]  /*a900*/  MUFU.TANH R7, R0 ;  /* 0x0000000000077308 */ /* 0x0002aa0000002400 */
[C---:B------:R-:W-:Y:S05]  /*a910*/  HMMA.16816.F32 R204, R8.reuse, R16, R204 ;  /* 0x0000001008cc723c */ /* 0x040fea00000018cc */
[----:B------:R-:W-:Y:S01]  /*a920*/  STL.64 [R1], R56 ;  /* 0x0000003801007387 */ /* 0x000fe20000100a00 */
[----:B------:R-:W-:Y:S03]  /*a930*/  HMMA.16816.F32 R52, R8, R18, R212 ;  /* 0x000000120834723c */ /* 0x000fe600000018d4 */
[----:B------:R3:W-:Y:S01]  /*a940*/  STL.64 [R1+0x8], R58 ;  /* 0x0000083a01007387 */ /* 0x0007e20000100a00 */
[----:B-1----:R-:W-:-:S02]  /*a950*/  FMUL.FTZ R0, R41, UR22 ;  /* 0x0000001629007c20 */ /* 0x002fc40008410000 */
[C---:B------:R-:W-:Y:S06]  /*a960*/  HMMA.16816.F32 R48, R8.reuse, R14, R48 ;  /* 0x0000000e0830723c */ /* 0x040fec0000001830 */
[----:B---3--:R-:W-:Y:S01]  /*a970*/  HMMA.16816.F32 R56, R8, R12, R208 ;  /* 0x0000000c0838723c */ /* 0x008fe200000018d0 */
[----:B------:R1:W-:Y:S02]  /*a980*/  MUFU.TANH R9, R0 ;  /* 0x0000000000097308 */ /* 0x0003e40000002400 */
[----:B-1----:R-:W-:-:S06]  /*a990*/  FMUL.FTZ R0, R42, UR22 ;  /* 0x000000162a007c20 */ /* 0x002fcc0008410000 */
[----:B------:R1:W3:Y:S02]  /*a9a0*/  MUFU.TANH R10, R0 ;  /* 0x00000000000a7308 */ /* 0x0002e40000002400 */
[----:B-1----:R-:W-:-:S06]  /*a9b0*/  FMUL.FTZ R0, R43, UR22 ;  /* 0x000000162b007c20 */ /* 0x002fcc0008410000 */
[----:B------:R1:W-:Y:S02]  /*a9c0*/  MUFU.TANH R13, R0 ;  /* 0x00000000000d7308 */ /* 0x0003e40000002400 */
[----:B-1----:R-:W-:-:S06]  /*a9d0*/  FMUL.FTZ R0, R44, UR22 ;  /* 0x000000162c007c20 */ /* 0x002fcc0008410000 */
[----:B------:R1:W4:Y:S02]  /*a9e0*/  MUFU.TANH R8, R0 ;  /* 0x0000000000087308 */ /* 0x0003240000002400 */
        /* <DEDUP_REMOVED lines=11> */
[----:B------:R1:W-:Y:S02]  /*aaa0*/  MUFU.TANH R15, R0 ;  /* 0x00000000000f7308 */ /* 0x0003e40000002400 */
[----:B-1----:R-:W-:-:S06]  /*aab0*/  FMUL.FTZ R0, R27, UR22 ;  /* 0x000000161b007c20 */ /* 0x002fcc0008410000 */
[----:B------:R1:W-:Y:S08]  /*aac0*/  MUFU.TANH R27, R3 ;  /* 0x00000003001b7308 */ /* 0x0003f00000002400 */
[----:B------:R2:W-:Y:S01]  /*aad0*/  MUFU.TANH R42, R0 ;  /* 0x00000000002a7308 */ /* 0x0005e20000002400 */
[----:B-1----:R-:W-:Y:S01]  /*aae0*/  FMUL.FTZ R3, R33, UR22 ;  /* 0x0000001621037c20 */ /* 0x002fe20008410000 */
[----:B--2---:R-:W-:-:S06]  /*aaf0*/  FMUL.FTZ R0, R36, UR22 ;  /* 0x0000001624007c20 */ /* 0x004fcc0008410000 */
[----:B------:R1:W-:Y:S08]  /*ab00*/  MUFU.TANH R36, R3 ;  /* 0x0000000300247308 */ /* 0x0003f00000002400 */
[----:B------:R2:W-:Y:S01]  /*ab10*/  MUFU.TANH R12, R0 ;  /* 0x00000000000c7308 */ /* 0x0005e20000002400 */
[----:B-1----:R-:W-:Y:S01]  /*ab20*/  FMUL.FTZ R3, R35, UR22 ;  /* 0x0000001623037c20 */ /* 0x002fe20008410000 */
[----:B--2---:R-:W-:-:S06]  /*ab30*/  FMUL.FTZ R0, R37, UR22 ;  /* 0x0000001625007c20 */ /* 0x004fcc0008410000 */
[----:B------:R1:W-:Y:S02]  /*ab40*/  MUFU.TANH R40, R0 ;  /* 0x0000000000287308 */ /* 0x0003e40000002400 */
[----:B-1----:R-:W-:-:S06]  /*ab50*/  FMUL.FTZ R0, R38, UR22 ;  /* 0x0000001626007c20 */ /* 0x002fcc0008410000 */
[----:B------:R-:W-:Y:S08]  /*ab60*/  MUFU.TANH R38, R2 ;  /* 0x0000000200267308 */ /* 0x000ff00000002400 */
[----:B------:R1:W2:Y:S02]  /*ab70*/  MUFU.TANH R6, R0 ;  /* 0x0000000000067308 */ /* 0x0002a40000002400 */
[----:B-1----:R-:W-:-:S06]  /*ab80*/  FMUL.FTZ R0, R39, UR22 ;  /* 0x0000001627007c20 */ /* 0x002fcc0008410000 */
[----:B------:R1:W2:Y:S02]  /*ab90*/  MUFU.TANH R25, R0 ;  /* 0x0000000000197308 */ /* 0x0002a40000002400 */
[----:B-1----:R-:W-:-:S06]  /*aba0*/  FMUL.FTZ R0, R28, UR22 ;  /* 0x000000161c007c20 */ /* 0x002fcc0008410000 */
[----:B------:R1:W2:Y:S02]  /*abb0*/  MUFU.TANH R37, R0 ;  /* 0x0000000000257308 */ /* 0x0002a40000002400 */
[----:B-1----:R-:W-:-:S06]  /*abc0*/  FMUL.FTZ R0, R29, UR22 ;  /* 0x000000161d007c20 */ /* 0x002fcc0008410000 */
[----:B------:R1:W-:Y:S02]  /*abd0*/  MUFU.TANH R39, R0 ;  /* 0x0000000000277308 */ /* 0x0003e40000002400 */
[----:B-1----:R-:W-:-:S06]  /*abe0*/  FMUL.FTZ R0, R30, UR22 ;  /* 0x000000161e007c20 */ /* 0x002fcc0008410000 */
[----:B------:R1:W2:Y:S02]  /*abf0*/  MUFU.TANH R29, R0 ;  /* 0x00000000001d7308 */ /* 0x0002a40000002400 */
[----:B-1----:R-:W-:-:S05]  /*ac00*/  IMAD.U32 R0, RZ, RZ, UR20 ;  /* 0x00000014ff007e24 */ /* 0x002fca000f8e00ff */
[----:B------:R-:W-:Y:S01]  /*ac10*/  LEA R0, R0, R252, 0x6 ;  /* 0x000000fc00007211 */ /* 0x000fe200078e30ff */
[----:B------:R-:W-:Y:S03]  /*ac20*/  BAR.SYNC.DEFER_BLOCKING 0x0 ;  /* 0x0000000000007b1d */ /* 0x000fe60000010000 */
[C---:B------:R-:W-:Y:S01]  /*ac30*/  ISETP.GE.AND P1, PT, R0.reuse, R250, PT ;  /* 0x000000fa0000720c */ /* 0x040fe20003f26270 */
[C---:B------:R-:W-:Y:S01]  /*ac40*/  VIADD R2, R0.reuse, 0x1 ;  /* 0x0000000100027836 */ /* 0x040fe20000000000 */
[C---:B------:R-:W-:Y:S02]  /*ac50*/  ISETP.GE.AND P5, PT, R0.reuse, R248, PT ;  /* 0x000000f80000720c */ /* 0x040fe40003fa6270 */
[----:B------:R-:W-:Y:S02]  /*ac60*/  ISETP.LT.OR P1, PT, R0, R245, P1 ;  /* 0x000000f50000720c */ /* 0x000fe40000f21670 */
        /* <DEDUP_REMOVED lines=8> */
[----:B------:R-:W-:Y:S01]  /*acf0*/  FMUL.FTZ R2, R34, UR22 ;  /* 0x0000001622027c20 */ /* 0x000fe20008410000 */
[----:B------:R-:W-:Y:S01]  /*ad00*/  FSEL R7, R7, -INF , !P1 ;  /* 0xff80000007077808 */ /* 0x000fe20004800000 */
[----:B------:R1:W-:Y:S01]  /*ad10*/  MUFU.TANH R34, R3 ;  /* 0x0000000300227308 */ /* 0x0003e20000002400 */
[C---:B------:R-:W-:Y:S02]  /*ad20*/  ISETP.GE.AND P2, PT, R0.reuse, R249, PT ;  /* 0x000000f90000720c */ /* 0x040fe40003f46270 */
[C---:B------:R-:W-:Y:S02]  /*ad30*/  ISETP.GE.AND P1, PT, R0.reuse, R247, PT ;  /* 0x000000f70000720c */ /* 0x040fe40003f26270 */
[C---:B------:R-:W-:Y:S02]  /*ad40*/  ISETP.LT.OR P5, PT, R0.reuse, R244, P5 ;  /* 0x000000f40000720c */ /* 0x040fe40002fa1670 */
[C---:B------:R-:W-:Y:S01]  /*ad50*/  ISETP.LT.OR P2, PT, R0.reuse, R246, P2 ;  /* 0x000000f60000720c */ /* 0x040fe20001741670 */
[----:B------:R2:W2:Y:S01]  /*ad60*/  MUFU.TANH R5, R2 ;  /* 0x0000000200057308 */ /* 0x0004a20000002400 */
[----:B------:R-:W-:-:S02]  /*ad70*/  ISETP.LT.OR P1, PT, R0, R243, P1 ;  /* 0x000000f30000720c */ /* 0x000fc40000f21670 */
[----:B---3--:R-:W-:Y:S02]  /*ad80*/  FSEL R10, R10, -INF , !P5 ;  /* 0xff8000000a0a7808 */ /* 0x008fe40006800000 */
[----:B----4-:R-:W-:Y:S02]  /*ad90*/  FSEL R14, R8, -INF , !P2 ;  /* 0xff800000080e7808 */ /* 0x010fe40005000000 */
[----:B------:R-:W-:Y:S01]  /*ada0*/  FSEL R17, R4, -INF , !P1 ;  /* 0xff80000004117808 */ /* 0x000fe20004800000 */
[----:B------:R-:W-:Y:S01]  /*adb0*/  FMUL.FTZ R4, R23, UR22 ;  /* 0x0000001617047c20 */ /* 0x000fe20008410000 */
[----:B-1----:R-:W-:Y:S01]  /*adc0*/  FMUL.FTZ R3, R20, UR22 ;  /* 0x0000001614037c20 */ /* 0x002fe20008410000 */
[----:B------:R-:W-:Y:S02]  /*add0*/  FSEL R9, R9, -INF , !P6 ;  /* 0xff80000009097808 */ /* 0x000fe40007000000 */
[----:B------:R-:W-:Y:S01]  /*ade0*/  FSEL R13, R13, -INF , !P3 ;  /* 0xff8000000d0d7808 */ /* 0x000fe20005800000 */
[----:B------:R1:W3:Y:S01]  /*adf0*/  MUFU.TANH R26, R3 ;  /* 0x00000003001a7308 */ /* 0x0002e20000002400 */
[----:B------:R-:W-:Y:S01]  /*ae00*/  FSEL R19, R19, -INF , !P4 ;  /* 0xff80000013137808 */ /* 0x000fe20006000000 */
[----:B--2---:R-:W-:-:S06]  /*ae10*/  VIADD R2, R0, 0x8 ;  /* 0x0000000800027836 */ /* 0x004fcc0000000000 */
[----:B------:R2:W-:Y:S01]  /*ae20*/  MUFU.TANH R32, R4 ;  /* 0x0000000400207308 */ /* 0x0005e20000002400 */
[C---:B------:R-:W-:Y:S02]  /*ae30*/  ISETP.GE.AND P5, PT, R2.reuse, R250, PT ;  /* 0x000000fa0200720c */ /* 0x040fe40003fa6270 */
[C---:B------:R-:W-:Y:S02]  /*ae40*/  ISETP.GE.AND P2, PT, R2.reuse, R248, PT ;  /* 0x000000f80200720c */ /* 0x040fe40003f46270 */
[C---:B------:R-:W-:Y:S02]  /*ae50*/  ISETP.GE.AND P1, PT, R2.reuse, R249, PT ;  /* 0x000000f90200720c */ /* 0x040fe40003f26270 */
[C---:B------:R-:W-:Y:S01]  /*ae60*/  ISETP.GE.AND P6, PT, R2.reuse, R247, PT ;  /* 0x000000f70200720c */ /* 0x040fe20003fc6270 */
[----:B-1----:R-:W-:Y:S01]  /*ae70*/  FMUL.FTZ R3, R21, UR22 ;  /* 0x0000001615037c20 */ /* 0x002fe20008410000 */
[C---:B------:R-:W-:Y:S02]  /*ae80*/  ISETP.LT.OR P5, PT, R2.reuse, R245, P5 ;  /* 0x000000f50200720c */ /* 0x040fe40002fa1670 */
[C---:B------:R-:W-:Y:S01]  /*ae90*/  ISETP.LT.OR P2, PT, R2.reuse, R244, P2 ;  /* 0x000000f40200720c */ /* 0x040fe20001741670 */
[----:B------:R1:W-:Y:S01]  /*aea0*/  MUFU.TANH R33, R3 ;  /* 0x0000000300217308 */ /* 0x0003e20000002400 */
[----:B------:R-:W-:-:S02]  /*aeb0*/  ISETP.LT.OR P1, PT, R2, R246, P1 ;  /* 0x000000f60200720c */ /* 0x000fc40000f21670 */
[----:B------:R-:W-:Y:S01]  /*aec0*/  ISETP.LT.OR P6, PT, R2, R243, P6 ;  /* 0x000000f30200720c */ /* 0x000fe200037c1670 */
[----:B------:R-:W-:Y:S01]  /*aed0*/  VIADD R2, R0, 0x9 ;  /* 0x0000000900027836 */ /* 0x000fe20000000000 */
[----:B------:R-:W-:Y:S01]  /*aee0*/  FSEL R11, R11, -INF , !P5 ;  /* 0xff8000000b0b7808 */ /* 0x000fe20006800000 */
[----:B--2---:R-:W-:Y:S01]  /*aef0*/  FMUL.FTZ R4, R67, UR22 ;  /* 0x0000001643047c20 */ /* 0x004fe20008410000 */
[----:B------:R-:W-:Y:S02]  /*af00*/  FSEL R21, R16, -INF , !P0 ;  /* 0xff80000010157808 */ /* 0x000fe40004000000 */
[C---:B------:R-:W-:Y:S02]  /*af10*/  ISETP.GE.AND P5, PT, R2.reuse, R247, PT ;  /* 0x000000f70200720c */ /* 0x040fe40003fa6270 */
[C---:B------:R-:W-:Y:S02]  /*af20*/  ISETP.GE.AND P3, PT, R2.reuse, R250, PT ;  /* 0x000000fa0200720c */ /* 0x040fe40003f66270 */
[----:B------:R-:W-:-:S02]  /*af30*/  ISETP.GE.AND P4, PT, R2, R248, PT ;  /* 0x000000f80200720c */ /* 0x000fc40003f86270 */
[----:B------:R-:W-:Y:S01]  /*af40*/  ISETP.GE.AND P0, PT, R2, R249, PT ;  /* 0x000000f90200720c */ /* 0x000fe20003f06270 */
[----:B-1----:R-:W-:Y:S01]  /*af50*/  FMUL.FTZ R3, R22, UR22 ;  /* 0x0000001616037c20 */ /* 0x002fe20008410000 */
[----:B------:R-:W-:Y:S02]  /*af60*/  FSEL R22, R6, -INF , !P6 ;  /* 0xff80000006167808 */ /* 0x000fe40007000000 */
[C---:B------:R-:W-:Y:S01]  /*af70*/  ISETP.LT.OR P5, PT, R2.reuse, R243, P5 ;  /* 0x000000f30200720c */ /* 0x040fe20002fa1670 */
[----:B------:R1:W-:Y:S01]  /*af80*/  MUFU.TANH R31, R3 ;  /* 0x00000003001f7308 */ /* 0x0003e20000002400 */
[C---:B------:R-:W-:Y:S02]  /*af90*/  ISETP.LT.OR P3, PT, R2.reuse, R245, P3 ;  /* 0x000000f50200720c */ /* 0x040fe40001f61670 */
[C---:B------:R-:W-:Y:S02]  /*afa0*/  ISETP.LT.OR P4, PT, R2.reuse, R244, P4 ;  /* 0x000000f40200720c */ /* 0x040fe40002781670 */
[----:B------:R-:W-:-:S02]  /*afb0*/  ISETP.LT.OR P0, PT, R2, R246, P0 ;  /* 0x000000f60200720c */ /* 0x000fc40000701670 */
[----:B------:R-:W-:Y:S02]  /*afc0*/  IADD3 R2, R0, 0x10, RZ ;  /* 0x0000001000027810 */ /* 0x000fe40007ffe0ff */
[----:B------:R-:W-:Y:S02]  /*afd0*/  FSEL R18, R12, -INF , !P1 ;  /* 0xff8000000c127808 */ /* 0x000fe40004800000 */
[----:B------:R-:W-:Y:S02]  /*afe0*/  FSEL R23, R25, -INF , !P5 ;  /* 0xff80000019177808 */ /* 0x000fe40006800000 */
[----:B------:R-:W-:Y:S02]  /*aff0*/  FSEL R15, R15, -INF , !P2 ;  /* 0xff8000000f0f7808 */ /* 0x000fe40005000000 */
[----:B------:R-:W-:Y:S01]  /*b000*/  FSEL R12, R41, -INF , !P3 ;  /* 0xff800000290c7808 */ /* 0x000fe20005800000 */
[----:B-1----:R-:W-:Y:S01]  /*b010*/  FMUL.FTZ R3, R60, UR22 ;  /* 0x000000163c037c20 */ /* 0x002fe20008410000 */
[----:B------:R-:W-:-:S02]  /*b020*/  ISETP.GE.AND P2, PT, R2, R250, PT ;  /* 0x000000fa0200720c */ /* 0x000fc40003f46270 */
[C---:B------:R-:W-:Y:S01]  /*b030*/  ISETP.GE.AND P1, PT, R2.reuse, R248, PT ;  /* 0x000000f80200720c */ /* 0x040fe20003f26270 */
[----:B------:R1:W2:Y:S01]  /*b040*/  MUFU.TANH R24, R3 ;  /* 0x0000000300187308 */ /* 0x0002a20000002400 */
        /* <DEDUP_REMOVED lines=8> */
[----:B------:R-:W-:Y:S01]  /*b0d0*/  FSEL R20, R40, -INF , !P0 ;  /* 0xff80000028147808 */ /* 0x000fe20004000000 */
[----:B-1----:R-:W-:Y:S01]  /*b0e0*/  FMUL.FTZ R3, R61, UR22 ;  /* 0x000000163d037c20 */ /* 0x002fe20008410000 */
[----:B------:R-:W-:Y:S02]  /*b0f0*/  FSEL R37, R37, -INF , !P2 ;  /* 0xff80000025257808 */ /* 0x000fe40005000000 */
[C---:B------:R-:W-:Y:S01]  /*b100*/  ISETP.GE.AND P4, PT, R2.reuse, R250, PT ;  /* 0x000000fa0200720c */ /* 0x040fe20003f86270 */
[----:B------:R1:W-:Y:S01]  /*b110*/  MUFU.TANH R28, R3 ;  /* 0x00000003001c7308 */ /* 0x0003e20000002400 */
[----:B------:R-:W-:-:S02]  /*b120*/  ISETP.GE.AND P0, PT, R2, R248, PT ;  /* 0x000000f80200720c */ /* 0x000fc40003f06270 */
[C---:B------:R-:W-:Y:S02]  /*b130*/  ISETP.GE.AND P5, PT, R2.reuse, R249, PT ;  /* 0x000000f90200720c */ /* 0x040fe40003fa6270 */
[C---:B------:R-:W-:Y:S02]  /*b140*/  ISETP.GE.AND P2, PT, R2.reuse, R247, PT ;  /* 0x000000f70200720c */ /* 0x040fe40003f46270 */
[----:B------:R-:W-:Y:S02]  /*b150*/  FSEL R41, R27, -INF , !P6 ;  /* 0xff8000001b297808 */ /* 0x000fe40007000000 */
[C---:B------:R-:W-:Y:S02]  /*b160*/  ISETP.LT.OR P4, PT, R2.reuse, R245, P4 ;  /* 0x000000f50200720c */ /* 0x040fe40002781670 */
[C---:B------:R-:W-:Y:S02]  /*b170*/  ISETP.LT.OR P0, PT, R2.reuse, R244, P0 ;  /* 0x000000f40200720c */ /* 0x040fe40000701670 */
[----:B------:R-:W-:-:S02]  /*b180*/  ISETP.LT.OR P5, PT, R2, R246, P5 ;  /* 0x000000f60200720c */ /* 0x000fc40002fa1670 */
[----:B------:R-:W-:Y:S01]  /*b190*/  ISETP.LT.OR P2, PT, R2, R243, P2 ;  /* 0x000000f30200720c */ /* 0x000fe20001741670 */
[----:B------:R-:W-:Y:S02]  /*b1a0*/  VIADD R2, R0, 0x18 ;  /* 0x0000001800027836 */ /* 0x000fe40000000000 */
[----:B-1----:R-:W-:Y:S01]  /*b1b0*/  FMUL.FTZ R3, R62, UR22 ;  /* 0x000000163e037c20 */ /* 0x002fe20008410000 */
[----:B------:R-:W-:Y:S02]  /*b1c0*/  FSEL R138, R29, -INF , !P1 ;  /* 0xff8000001d8a7808 */ /* 0x000fe40004800000 */
[----:B------:R-:W-:Y:S01]  /*b1d0*/  FSEL R44, R5, -INF , !P3 ;  /* 0xff800000052c7808 */ /* 0x000fe20005800000 */
[----:B------:R1:W4:Y:S01]  /*b1e0*/  MUFU.TANH R6, R3 ;  /* 0x0000000300067308 */ /* 0x0003220000002400 */
[----:B------:R-:W-:Y:S02]  /*b1f0*/  ISETP.GE.AND P1, PT, R2, R250, PT ;  /* 0x000000fa0200720c */ /* 0x000fe40003f26270 */
[----:B------:R-:W-:-:S02]  /*b200*/  FSEL R47, R39, -INF , !P4 ;  /* 0xff800000272f7808 */ /* 0x000fc40006000000 */
[C---:B------:R-:W-:Y:S02]  /*b210*/  ISETP.GE.AND P6, PT, R2.reuse, R248, PT ;  /* 0x000000f80200720c */ /* 0x040fe40003fc6270 */
[C---:B------:R-:W-:Y:S02]  /*b220*/  ISETP.GE.AND P3, PT, R2.reuse, R249, PT ;  /* 0x000000f90200720c */ /* 0x040fe40003f66270 */
[C---:B------:R-:W-:Y:S02]  /*b230*/  ISETP.GE.AND P4, PT, R2.reuse, R247, PT ;  /* 0x000000f70200720c */ /* 0x040fe40003f86270 */
[C---:B------:R-:W-:Y:S02]  /*b240*/  ISETP.LT.OR P1, PT, R2.reuse, R245, P1 ;  /* 0x000000f50200720c */ /* 0x040fe40000f21670 */
[C---:B------:R-:W-:Y:S02]  /*b250*/  ISETP.LT.OR P6, PT, R2.reuse, R244, P6 ;  /* 0x000000f40200720c */ /* 0x040fe400037c1670 */
[C---:B------:R-:W-:Y:S01]  /*b260*/  ISETP.LT.OR P3, PT, R2.reuse, R246, P3 ;  /* 0x000000f60200720c */ /* 0x040fe20001f61670 */
[----:B-1----:R-:W-:Y:S01]  /*b270*/  FMUL.FTZ R3, R63, UR22 ;  /* 0x000000163f037c20 */ /* 0x002fe20008410000 */
[----:B------:R-:W-:Y:S01]  /*b280*/  ISETP.LT.OR P4, PT, R2, R243, P4 ;  /* 0x000000f30200720c */ /* 0x000fe20002781670 */
[----:B------:R-:W-:Y:S01]  /*b290*/  VIADD R2, R0, 0x19 ;  /* 0x0000001900027836 */ /* 0x000fe20000000000 */
[----:B---3--:R-:W-:Y:S01]  /*b2a0*/  FSEL R43, R26, -INF , !P1 ;  /* 0xff8000001a2b7808 */ /* 0x008fe20004800000 */
[----:B------:R1:W3:Y:S01]  /*b2b0*/  MUFU.TANH R25, R3 ;  /* 0x0000000300197308 */ /* 0x0002e20000002400 */
[----:B------:R-:W-:-:S02]  /*b2c0*/  FSEL R46, R38, -INF , !P0 ;  /* 0xff800000262e7808 */ /* 0x000fc40004000000 */
[----:B------:R-:W-:Y:S02]  /*b2d0*/  FSEL R35, R36, -INF , !P5 ;  /* 0xff80000024237808 */ /* 0x000fe40006800000 */
[----:B------:R-:W-:Y:S02]  /*b2e0*/  FSEL R34, R34, -INF , !P2 ;  /* 0xff80000022227808 */ /* 0x000fe40005000000 */
[C---:B------:R-:W-:Y:S02]  /*b2f0*/  ISETP.GE.AND P0, PT, R2.reuse, R250, PT ;  /* 0x000000fa0200720c */ /* 0x040fe40003f06270 */
[C---:B------:R-:W-:Y:S02]  /*b300*/  ISETP.GE.AND P5, PT, R2.reuse, R248, PT ;  /* 0x000000f80200720c */ /* 0x040fe40003fa6270 */
[C---:B------:R-:W-:Y:S02]  /*b310*/  ISETP.GE.AND P2, PT, R2.reuse, R249, PT ;  /* 0x000000f90200720c */ /* 0x040fe40003f46270 */
[----:B------:R-:W-:-:S02]  /*b320*/  ISETP.GE.AND P1, PT, R2, R247, PT ;  /* 0x000000f70200720c */ /* 0x000fc40003f26270 */
[----:B--2---:R-:W-:Y:S01]  /*b330*/  FSEL R252, R24, -INF , !P3 ;  /* 0xff80000018fc7808 */ /* 0x004fe20005800000 */
[----:B-1----:R-:W-:Y:S01]  /*b340*/  FMUL.FTZ R3, R204, UR22 ;  /* 0x00000016cc037c20 */ /* 0x002fe20008410000 */
[----:B------:R1:W-:Y:S01]  /*b350*/  MUFU.TANH R24, R4 ;  /* 0x0000000400187308 */ /* 0x0003e20000002400 */
[C---:B------:R-:W-:Y:S02]  /*b360*/  ISETP.LT.OR P0, PT, R2.reuse, R245, P0 ;  /* 0x000000f50200720c */ /* 0x040fe40000701670 */
[C---:B------:R-:W-:Y:S02]  /*b370*/  ISETP.LT.OR P5, PT, R2.reuse, R244, P5 ;  /* 0x000000f40200720c */ /* 0x040fe40002fa1670 */
[C---:B------:R-:W-:Y:S02]  /*b380*/  ISETP.LT.OR P2, PT, R2.reuse, R246, P2 ;  /* 0x000000f60200720c */ /* 0x040fe40001741670 */
[----:B------:R-:W-:Y:S01]  /*b390*/  ISETP.LT.OR P1, PT, R2, R243, P1 ;  /* 0x000000f30200720c */ /* 0x000fe20000f21670 */
[----:B------:R2:W3:Y:S01]  /*b3a0*/  MUFU.TANH R8, R3 ;  /* 0x0000000300087308 */ /* 0x0004e20000002400 */
[----:B------:R-:W-:-:S02]  /*b3b0*/  IADD3 R2, R0, 0x20, RZ ;  /* 0x0000002000027810 */ /* 0x000fc40007ffe0ff */
[----:B----4-:R-:W-:Y:S02]  /*b3c0*/  FSEL R45, R6, -INF , !P4 ;  /* 0xff800000062d7808 */ /* 0x010fe40006000000 */
[----:B------:R-:W-:Y:S02]  /*b3d0*/  FSEL R215, R31, -INF , !P6 ;  /* 0xff8000001fd77808 */ /* 0x000fe40007000000 */
[----:B------:R-:W-:Y:S01]  /*b3e0*/  ISETP.GE.AND P6, PT, R2, R250, PT ;  /* 0x000000fa0200720c */ /* 0x000fe20003fc6270 */
[----:B-1----:R-:W-:Y:S01]  /*b3f0*/  FMUL.FTZ R4, R52, UR22 ;  /* 0x0000001634047c20 */ /* 0x002fe20008410000 */
[----:B------:R-:W-:Y:S02]  /*b400*/  FSEL R211, R33, -INF , !P0 ;  /* 0xff80000021d37808 */ /* 0x000fe40004000000 */
[C---:B------:R-:W-:Y:S01]  /*b410*/  ISETP.GE.AND P3, PT, R2.reuse, R248, PT ;  /* 0x000000f80200720c */ /* 0x040fe20003f66270 */
[----:B------:R1:W-:Y:S01]  /*b420*/  MUFU.TANH R6, R4 ;  /* 0x0000000400067308 */ /* 0x0003e20000002400 */
[----:B------:R-:W-:-:S02]  /*b430*/  ISETP.GE.AND P4, PT, R2, R249, PT ;  /* 0x000000f90200720c */ /* 0x000fc40003f86270 */
[C---:B------:R-:W-:Y:S01]  /*b440*/  ISETP.GE.AND P0, PT, R2.reuse, R247, PT ;  /* 0x000000f70200720c */ /* 0x040fe20003f06270 */
[----:B--2---:R-:W-:Y:S01]  /*b450*/  FMUL.FTZ R3, R205, UR22 ;  /* 0x00000016cd037c20 */ /* 0x004fe20008410000 */
[----:B---3--:R-:W-:Y:S02]  /*b460*/  FSEL R132, R25, -INF , !P1 ;  /* 0xff80000019847808 */ /* 0x008fe40004800000 */
[C---:B------:R-:W-:Y:S01]  /*b470*/  ISETP.LT.OR P6, PT, R2.reuse, R245, P6 ;  /* 0x000000f50200720c */ /* 0x040fe200037c1670 */
[----:B------:R2:W3:Y:S01]  /*b480*/  MUFU.TANH R30, R3 ;  /* 0x00000003001e7308 */ /* 0x0004e20000002400 */
[C---:B------:R-:W-:Y:S02]  /*b490*/  ISETP.LT.OR P3, PT, R2.reuse, R244, P3 ;  /* 0x000000f40200720c */ /* 0x040fe40001f61670 */
[C---:B------:R-:W-:Y:S02]  /*b4a0*/  ISETP.LT.OR P4, PT, R2.reuse, R246, P4 ;  /* 0x000000f60200720c */ /* 0x040fe40002781670 */
[----:B------:R-:W-:Y:S01]  /*b4b0*/  ISETP.LT.OR P0, PT, R2, R243, P0 ;  /* 0x000000f30200720c */ /* 0x000fe20000701670 */
[----:B------:R-:W-:Y:S01]  /*b4c0*/  VIADD R2, R0, 0x21 ;  /* 0x0000002100027836 */ /* 0x000fe20000000000 */
[----:B------:R-:W-:Y:S01]  /*b4d0*/  FSEL R213, R8, -INF , !P6 ;  /* 0xff80000008d57808 */ /* 0x000fe20007000000 */
[----:B-1----:R-:W-:Y:S01]  /*b4e0*/  FMUL.FTZ R4, R53, UR22 ;  /* 0x0000001635047c20 */ /* 0x002fe20008410000 */
[----:B------:R-:W-:-:S02]  /*b4f0*/  FSEL R31, R32, -INF , !P5 ;  /* 0xff800000201f7808 */ /* 0x000fc40006800000 */
[----:B------:R-:W-:Y:S01]  /*b500*/  FSEL R212, R28, -INF , !P2 ;  /* 0xff8000001cd47808 */ /* 0x000fe20005000000 */
[----:B------:R1:W-:Y:S01]  /*b510*/  MUFU.TANH R25, R4 ;  /* 0x0000000400197308 */ /* 0x0003e20000002400 */
[C---:B------:R-:W-:Y:S02]  /*b520*/  ISETP.GE.AND P5, PT, R2.reuse, R250, PT ;  /* 0x000000fa0200720c */ /* 0x040fe40003fa6270 */
[----:B------:R-:W-:Y:S01]  /*b530*/  ISETP.GE.AND P2, PT, R2, R248, PT ;  /* 0x000000f80200720c */ /* 0x000fe20003f46270 */
[----:B--2---:R-:W-:Y:S01]  /*b540*/  FMUL.FTZ R3, R206, UR22 ;  /* 0x00000016ce037c20 */ /* 0x004fe20008410000 */
[C---:B------:R-:W-:Y:S02]  /*b550*/  ISETP.GE.AND P1, PT, R2.reuse, R249, PT ;  /* 0x000000f90200720c */ /* 0x040fe40003f26270 */
[C---:B------:R-:W-:Y:S01]  /*b560*/  ISETP.GE.AND P6, PT, R2.reuse, R247, PT ;  /* 0x000000f70200720c */ /* 0x040fe20003fc6270 */
[----:B------:R2:W4:Y:S01]  /*b570*/  MUFU.TANH R27, R3 ;  /* 0x00000003001b7308 */ /* 0x0005220000002400 */
[----:B------:R-:W-:-:S02]  /*b580*/  ISETP.LT.OR P5, PT, R2, R245, P5 ;  /* 0x000000f50200720c */ /* 0x000fc40002fa1670 */
[C---:B------:R-:W-:Y:S02]  /*b590*/  ISETP.LT.OR P2, PT, R2.reuse, R244, P2 ;  /* 0x000000f40200720c */ /* 0x040fe40001741670 */
[C---:B------:R-:W-:Y:S02]  /*b5a0*/  ISETP.LT.OR P1, PT, R2.reuse, R246, P1 ;  /* 0x000000f60200720c */ /* 0x040fe40000f21670 */
[----:B------:R-:W-:Y:S01]  /*b5b0*/  ISETP.LT.OR P6, PT, R2, R243, P6 ;  /* 0x000000f30200720c */ /* 0x000fe200037c1670 */
[----:B------:R-:W-:Y:S02]  /*b5c0*/  VIADD R2, R0, 0x28 ;  /* 0x0000002800027836 */ /* 0x000fe40000000000 */
[----:B-1----:R-:W-:Y:S01]  /*b5d0*/  FMUL.FTZ R4, R54, UR22 ;  /* 0x0000001636047c20 */ /* 0x002fe20008410000 */
[----:B---3--:R-:W-:Y:S02]  /*b5e0*/  FSEL R30, R30, -INF , !P5 ;  /* 0xff8000001e1e7808 */ /* 0x008fe40006800000 */
[----:B------:R-:W-:Y:S01]  /*b5f0*/  FSEL R52, R24, -INF , !P6 ;  /* 0xff80000018347808 */ /* 0x000fe20007000000 */
[----:B------:R1:W-:Y:S01]  /*b600*/  MUFU.TANH R8, R4 ;  /* 0x0000000400087308 */ /* 0x0003e20000002400 */
[----:B------:R-:W-:Y:S01]  /*b610*/  ISETP.GE.AND P5, PT, R2, R247, PT ;  /* 0x000000f70200720c */ /* 0x000fe20003fa6270 */
[----:B--2---:R-:W-:Y:S01]  /*b620*/  FMUL.FTZ R3, R207, UR22 ;  /* 0x00000016cf037c20 */ /* 0x004fe20008410000 */
[----:B----4-:R-:W-:-:S02]  /*b630*/  FSEL R214, R27, -INF , !P3 ;  /* 0xff8000001bd67808 */ /* 0x010fc40005800000 */
[----:B------:R-:W-:-:S03]  /*b640*/  ISETP.GE.AND P3, PT, R2, R250, PT ;  /* 0x000000fa0200720c */ /* 0x000fc60003f66270 */
[----:B------:R2:W3:Y:S01]  /*b650*/  MUFU.TANH R29, R3 ;  /* 0x00000003001d7308 */ /* 0x0004e20000002400 */
[C---:B------:R-:W-:Y:S02]  /*b660*/  ISETP.LT.OR P5, PT, R2.reuse, R243, P5 ;  /* 0x000000f30200720c */ /* 0x040fe40002fa1670 */
[----:B------:R-:W-:Y:S01]  /*b670*/  ISETP.LT.OR P3, PT, R2, R245, P3 ;  /* 0x000000f50200720c */ /* 0x000fe20001f61670 */
[----:B-1----:R-:W-:-:S04]  /*b680*/  FMUL.FTZ R4, R55, UR22 ;  /* 0x0000001637047c20 */ /* 0x002fc80008410000 */
[----:B------:R-:W-:Y:S01]  /*b690*/  MUFU.TANH R28, R4 ;  /* 0x00000004001c7308 */ /* 0x000fe20000002400 */
[----:B--2---:R-:W-:Y:S01]  /*b6a0*/  FMUL.FTZ R3, R64, UR22 ;  /* 0x0000001640037c20 */ /* 0x004fe20008410000 */
[----:B---3--:R-:W-:Y:S01]  /*b6b0*/  FSEL R210, R29, -INF , !P2 ;  /* 0xff8000001dd27808 */ /* 0x008fe20005000000 */
[----:B------:R-:W-:Y:S01]  /*b6c0*/  IMAD.MOV.U32 R64, RZ, RZ, R37 ;  /* 0x000000ffff407224 */ /* 0x000fe200078e0025 */
[----:B------:R-:W-:-:S04]  /*b6d0*/  FSEL R29, R6, -INF , !P3 ;  /* 0xff800000061d7808 */ /* 0x000fc80005800000 */
[----:B------:R1:W2:Y:S01]  /*b6e0*/  MUFU.TANH R5, R3 ;  /* 0x0000000300057308 */ /* 0x0002a20000002400 */
[----:B------:R-:W-:-:S07]  /*b6f0*/  FMUL.FTZ R6, R59, UR22 ;  /* 0x000000163b067c20 */ /* 0x000fce0008410000 */
[----:B------:R-:W-:Y:S01]  /*b700*/  MUFU.TANH R6, R6 ;  /* 0x0000000600067308 */ /* 0x000fe20000002400 */
[----:B-1----:R-:W-:Y:S01]  /*b710*/  FMUL.FTZ R3, R65, UR22 ;  /* 0x0000001641037c20 */ /* 0x002fe20008410000 */
[----:B--2---:R-:W-:Y:S02]  /*b720*/  FSEL R4, R5, -INF , !P4 ;  /* 0xff80000005047808 */ /* 0x004fe40006000000 */
[----:B------:R-:W-:-:S04]  /*b730*/  ISETP.GE.AND P4, PT, R2, R248, PT ;  /* 0x000000f80200720c */ /* 0x000fc80003f86270 */
[----:B------:R1:W2:Y:S01]  /*b740*/  MUFU.TANH R26, R3 ;  /* 0x00000003001a7308 */ /* 0x0002a20000002400 */
[----:B------:R3:W-:Y:S01]  /*b750*/  STL [R1+0x3c], R4 ;  /* 0x00003c0401007387 */ /* 0x0007e20000100800 */
[----:B------:R-:W-:-:S04]  /*b760*/  ISETP.LT.OR P4, PT, R2, R244, P4 ;  /* 0x000000f40200720c */ /* 0x000fc80002781670 */
[----:B------:R-:W-:Y:S01]  /*b770*/  FSEL R209, R8, -INF , !P4 ;  /* 0xff80000008d17808 */ /* 0x000fe20006000000 */
[----:B------:R-:W-:-:S06]  /*b780*/  FMUL.FTZ R8, R49, UR22 ;  /* 0x0000001631087c20 */ /* 0x000fcc0008410000 */
[----:B------:R-:W-:Y:S01]  /*b790*/  MUFU.TANH R8, R8 ;  /* 0x0000000800087308 */ /* 0x000fe20000002400 */
[----:B-1----:R-:W-:Y:S01]  /*b7a0*/  FMUL.FTZ R3, R66, UR22 ;  /* 0x0000001642037c20 */ /* 0x002fe20008410000 */
[----:B--2---:R-:W-:-:S06]  /*b7b0*/  FSEL R54, R26, -INF , !P1 ;  /* 0xff8000001a367808 */ /* 0x004fcc0004800000 */
[----:B------:R-:W1:Y:S01]  /*b7c0*/  MUFU.TANH R3, R3 ;  /* 0x0000000300037308 */ /* 0x000e620000002400 */
[----:B---3--:R-:W-:-:S07]  /*b7d0*/  FMUL.FTZ R4, R56, UR22 ;  /* 0x0000001638047c20 */ /* 0x008fce0008410000 */
[----:B------:R2:W-:Y:S01]  /*b7e0*/  MUFU.TANH R27, R4 ;  /* 0x00000004001b7308 */ /* 0x0005e20000002400 */
[----:B-1----:R-:W-:Y:S01]  /*b7f0*/  FSEL R39, R3, -INF , !P0 ;  /* 0xff80000003277808 */ /* 0x002fe20004000000 */
[----:B------:R-:W-:Y:S01]  /*b800*/  FMUL.FTZ R3, R216, UR22 ;  /* 0x00000016d8037c20 */ /* 0x000fe20008410000 */
[----:B------:R-:W-:-:S05]  /*b810*/  ISETP.GE.AND P0, PT, R2, R249, PT ;  /* 0x000000f90200720c */ /* 0x000fca0003f06270 */
[----:B------:R1:W3:Y:S01]  /*b820*/  MUFU.TANH R5, R3 ;  /* 0x0000000300057308 */ /* 0x0002e20000002400 */
[----:B------:R-:W-:Y:S01]  /*b830*/  ISETP.LT.OR P0, PT, R2, R246, P0 ;  /* 0x000000f60200720c */ /* 0x000fe20000701670 */
[----:B------:R-:W-:Y:S02]  /*b840*/  VIADD R2, R0, 0x29 ;  /* 0x0000002900027836 */ /* 0x000fe40000000000 */
[----:B--2---:R-:W-:-:S03]  /*b850*/  FMUL.FTZ R4, R57, UR22 ;  /* 0x0000001639047c20 */ /* 0x004fc60008410000 */
[C---:B------:R-:W-:Y:S01]  /*b860*/  ISETP.GE.AND P2, PT, R2.reuse, R250, PT ;  /* 0x000000fa0200720c */ /* 0x040fe20003f46270 */
[----:B------:R2:W-:Y:S01]  /*b870*/  MUFU.TANH R26, R4 ;  /* 0x00000004001a7308 */ /* 0x0005e20000002400 */
[C---:B------:R-:W-:Y:S02]  /*b880*/  ISETP.GE.AND P1, PT, R2.reuse, R248, PT ;  /* 0x000000f80200720c */ /* 0x040fe40003f26270 */
[C---:B------:R-:W-:Y:S02]  /*b890*/  ISETP.GE.AND P6, PT, R2.reuse, R249, PT ;  /* 0x000000f90200720c */ /* 0x040fe40003fc6270 */
[C---:B------:R-:W-:Y:S02]  /*b8a0*/  ISETP.GE.AND P3, PT, R2.reuse, R247, PT ;  /* 0x000000f70200720c */ /* 0x040fe40003f66270 */
[----:B------:R-:W-:Y:S01]  /*b8b0*/  ISETP.LT.OR P2, PT, R2, R245, P2 ;  /* 0x000000f50200720c */ /* 0x000fe20001741670 */
[----:B-1----:R-:W-:Y:S01]  /*b8c0*/  FMUL.FTZ R3, R218, UR22 ;  /* 0x00000016da037c20 */ /* 0x002fe20008410000 */
[----:B------:R-:W-:-:S02]  /*b8d0*/  ISETP.LT.OR P1, PT, R2, R244, P1 ;  /* 0x000000f40200720c */ /* 0x000fc40000f21670 */
[C---:B------:R-:W-:Y:S02]  /*b8e0*/  ISETP.LT.OR P6, PT, R2.reuse, R246, P6 ;  /* 0x000000f60200720c */ /* 0x040fe400037c1670 */
[----:B------:R-:W-:Y:S01]  /*b8f0*/  ISETP.LT.OR P3, PT, R2, R243, P3 ;  /* 0x000000f30200720c */ /* 0x000fe20001f61670 */
[----:B------:R-:W1:Y:S01]  /*b900*/  MUFU.TANH R3, R3 ;  /* 0x0000000300037308 */ /* 0x000e620000002400 */
[----:B------:R-:W-:Y:S01]  /*b910*/  IADD3 R2, R0, 0x30, RZ ;  /* 0x0000003000027810 */ /* 0x000fe20007ffe0ff */
[----:B--2---:R-:W-:Y:S01]  /*b920*/  FMUL.FTZ R4, R58, UR22 ;  /* 0x000000163a047c20 */ /* 0x004fe20008410000 */
[----:B---3--:R-:W-:Y:S01]  /*b930*/  FSEL R133, R5, -INF , !P0 ;  /* 0xff80000005857808 */ /* 0x008fe20004000000 */
[----:B------:R-:W-:Y:S01]  /*b940*/  FMUL.FTZ R5, R50, UR22 ;  /* 0x0000001632057c20 */ /* 0x000fe20008410000 */
[----:B------:R-:W-:Y:S01]  /*b950*/  FSEL R208, R25, -INF , !P2 ;  /* 0xff80000019d07808 */ /* 0x000fe20005000000 */
[----:B------:R-:W-:Y:S01]  /*b960*/  FMUL.FTZ R25, R51, UR22 ;  /* 0x0000001633197c20 */ /* 0x000fe20008410000 */
[C---:B------:R-:W-:Y:S01]  /*b970*/  ISETP.GE.AND P4, PT, R2.reuse, R250, PT ;  /* 0x000000fa0200720c */ /* 0x040fe20003f86270 */
[----:B------:R-:W2:Y:S01]  /*b980*/  MUFU.TANH R4, R4 ;  /* 0x0000000400047308 */ /* 0x000ea20000002400 */
[C---:B------:R-:W-:Y:S01]  /*b990*/  ISETP.GE.AND P0, PT, R2.reuse, R248, PT ;  /* 0x000000f80200720c */ /* 0x040fe20003f06270 */
[----:B------:R-:W-:Y:S01]  /*b9a0*/  IMAD.MOV.U32 R50, RZ, RZ, R47 ;  /* 0x000000ffff327224 */ /* 0x000fe200078e002f */
[----:B------:R-:W-:-:S02]  /*b9b0*/  ISETP.GE.AND P2, PT, R2, R247, PT ;  /* 0x000000f70200720c */ /* 0x000fc40003f46270 */
[C---:B------:R-:W-:Y:S02]  /*b9c0*/  ISETP.LT.OR P4, PT, R2.reuse, R245, P4 ;  /* 0x000000f50200720c */ /* 0x040fe40002781670 */
[----:B------:R-:W-:Y:S01]  /*b9d0*/  ISETP.LT.OR P0, PT, R2, R244, P0 ;  /* 0x000000f40200720c */ /* 0x000fe20000701670 */
[----:B------:R-:W-:Y:S01]  /*b9e0*/  MUFU.TANH R5, R5 ;  /* 0x0000000500057308 */ /* 0x000fe20000002400 */
[----:B-1----:R-:W-:Y:S01]  /*b9f0*/  FSEL R38, R3, -INF , !P5 ;  /* 0xff80000003267808 */ /* 0x002fe20006800000 */
[----:B------:R-:W-:Y:S01]  /*ba00*/  VIADD R3, R0, 0x31 ;  /* 0x0000003100037836 */ /* 0x000fe20000000000 */
[C---:B------:R-:W-:Y:S02]  /*ba10*/  ISETP.GE.AND P5, PT, R2.reuse, R249, PT ;  /* 0x000000f90200720c */ /* 0x040fe40003fa6270 */
[C---:B------:R-:W-:Y:S02]  /*ba20*/  ISETP.LT.OR P2, PT, R2.reuse, R243, P2 ;  /* 0x000000f30200720c */ /* 0x040fe40001741670 */
[----:B------:R-:W-:Y:S01]  /*ba30*/  ISETP.LT.OR P5, PT, R2, R246, P5 ;  /* 0x000000f60200720c */ /* 0x000fe20002fa1670 */
[----:B------:R-:W-:Y:S01]  /*ba40*/  FMUL.FTZ R2, R48, UR22 ;  /* 0x0000001630027c20 */ /* 0x000fe20008410000 */
[----:B------:R-:W-:-:S02]  /*ba50*/  FSEL R207, R28, -INF , !P1 ;  /* 0xff8000001ccf7808 */ /* 0x000fc40004800000 */
[----:B------:R-:W-:Y:S01]  /*ba60*/  FSEL R204, R27, -INF , !P4 ;  /* 0xff8000001bcc7808 */ /* 0x000fe20006000000 */
[----:B------:R1:W3:Y:S01]  /*ba70*/  MUFU.TANH R24, R2 ;  /* 0x0000000200187308 */ /* 0x0002e20000002400 */
[C---:B------:R-:W-:Y:S02]  /*ba80*/  ISETP.GE.AND P1, PT, R3.reuse, R250, PT ;  /* 0x000000fa0300720c */ /* 0x040fe40003f26270 */
[----:B------:R-:W-:Y:S02]  /*ba90*/  ISETP.GE.AND P4, PT, R3, R248, PT ;  /* 0x000000f80300720c */ /* 0x000fe40003f86270 */
[----:B--2---:R-:W-:Y:S02]  /*baa0*/  FSEL R206, R4, -INF , !P0 ;  /* 0xff80000004ce7808 */ /* 0x004fe40004000000 */
[----:B------:R-:W-:Y:S02]  /*bab0*/  FMNMX.FTZ R4, R137, R7, !PT ;  /* 0x0000000789047209 */ /* 0x000fe40007810000 */
[----:B------:R-:W-:-:S02]  /*bac0*/  ISETP.LT.OR P1, PT, R3, R245, P1 ;  /* 0x000000f50300720c */ /* 0x000fc40000f21670 */
[----:B------:R-:W-:Y:S02]  /*bad0*/  ISETP.LT.OR P4, PT, R3, R244, P4 ;  /* 0x000000f40300720c */ /* 0x000fe40002781670 */
[----:B------:R-:W-:Y:S02]  /*bae0*/  FMNMX.FTZ R4, R9, R4, !PT ;  /* 0x0000000409047209 */ /* 0x000fe40007810000 */
[----:B------:R-:W-:Y:S02]  /*baf0*/  FSEL R62, R26, -INF , !P1 ;  /* 0xff8000001a3e7808 */ /* 0x000fe40004800000 */
[C---:B-1----:R-:W-:Y:S01]  /*bb00*/  IADD3 R2, R0.reuse, 0x38, RZ ;  /* 0x0000003800027810 */ /* 0x042fe20007ffe0ff */
[----:B------:R-:W-:Y:S01]  /*bb10*/  VIADD R0, R0, 0x39 ;  /* 0x0000003900007836 */ /* 0x000fe20000000000 */
[----:B------:R-:W-:Y:S02]  /*bb20*/  FSEL R205, R6, -INF , !P4 ;  /* 0xff80000006cd7808 */ /* 0x000fe40006000000 */
[C---:B------:R-:W-:Y:S01]  /*bb30*/  ISETP.GE.AND P0, PT, R2.reuse, R250, PT ;  /* 0x000000fa0200720c */ /* 0x040fe20003f06270 */
[----:B------:R-:W1:Y:S01]  /*bb40*/  MUFU.TANH R6, R25 ;  /* 0x0000001900067308 */ /* 0x000e620000002400 */
[----:B------:R-:W-:-:S02]  /*bb50*/  ISETP.GE.AND P1, PT, R2, R248, PT ;  /* 0x000000f80200720c */ /* 0x000fc40003f26270 */
[----:B------:R-:W-:Y:S02]  /*bb60*/  ISETP.LT.OR P0, PT, R2, R245, P0 ;  /* 0x000000f50200720c */ /* 0x000fe40000701670 */
[----:B------:R-:W-:Y:S02]  /*bb70*/  FMNMX.FTZ R4, R11, R4, !PT ;  /* 0x000000040b047209 */ /* 0x000fe40007810000 */
[----:B---3--:R-:W-:Y:S02]  /*bb80*/  FSEL R60, R24, -INF , !P0 ;  /* 0xff800000183c7808 */ /* 0x008fe40004000000 */
[----:B------:R-:W-:Y:S02]  /*bb90*/  PLOP3.LUT P0, PT, PT, PT, UP0, 0x80, 0x0 ;  /* 0x000000000000781c */ /* 0x000fe40003f0f008 */
[----:B------:R-:W-:Y:S02]  /*bba0*/  ISETP.LT.OR P1, PT, R2, R244, P1 ;  /* 0x000000f40200720c */ /* 0x000fe40000f21670 */
[----:B------:R-:W-:-:S02]  /*bbb0*/  FMNMX.FTZ R4, R12, R4, !PT ;  /* 0x000000040c047209 */ /* 0x000fc40007810000 */
[C---:B------:R-:W-:Y:S02]  /*bbc0*/  ISETP.GE.AND P4, PT, R0.reuse, R250, PT ;  /* 0x000000fa0000720c */ /* 0x040fe40003f86270 */
[----:B------:R-:W-:Y:S02]  /*bbd0*/  FSEL R63, R5, -INF , !P1 ;  /* 0xff800000053f7808 */ /* 0x000fe40004800000 */
[----:B------:R-:W-:Y:S02]  /*bbe0*/  ISETP.GE.AND P1, PT, R0, R248, PT ;  /* 0x000000f80000720c */ /* 0x000fe40003f26270 */
[----:B------:R-:W-:Y:S02]  /*bbf0*/  FMNMX.FTZ R4, R64, R4, !PT ;  /* 0x0000000440047209 */ /* 0x000fe40007810000 */
[C---:B------:R-:W-:Y:S02]  /*bc00*/  ISETP.LT.OR P4, PT, R0.reuse, R245, P4 ;  /* 0x000000f50000720c */ /* 0x040fe40002781670 */
[----:B------:R-:W-:-:S02]  /*bc10*/  ISETP.LT.OR P1, PT, R0, R244, P1 ;  /* 0x000000f40000720c */ /* 0x000fc40000f21670 */
[----:B------:R-:W-:Y:S02]  /*bc20*/  FMNMX.FTZ R4, R50, R4, !PT ;  /* 0x0000000432047209 */ /* 0x000fe40007810000 */
[----:B------:R-:W-:Y:S02]  /*bc30*/  FSEL R47, R8, -INF , !P4 ;  /* 0xff800000082f7808 */ /* 0x000fe40006000000 */
[----:B------:R-:W-:Y:S02]  /*bc40*/  ISETP.GE.AND P4, PT, R3, R249, PT ;  /* 0x000000f90300720c */ /* 0x000fe40003f86270 */
[----:B-1----:R-:W-:Y:S02]  /*bc50*/  FSEL R61, R6, -INF , !P1 ;  /* 0xff800000063d7808 */ /* 0x002fe40004800000 */
[----:B------:R-:W-:Y:S01]  /*bc60*/  FMNMX.FTZ R8, R43, R4, !PT ;  /* 0x000000042b087209 */ /* 0x000fe20007810000 */
[----:B------:R-:W-:Y:S08]  /*bc70*/  @!P0 BRA `(.L_x_605) ;  /* 0x0000000000908947 */ /* 0x000ff00003800000 */
[----:B------:R-:W2:Y:S04]  /*bc80*/  LDL.64 R66, [R1+0x78] ;  /* 0x0000780001427983 */ /* 0x000ea80000100a00 */
[----:B------:R-:W3:Y:S01]  /*bc90*/  LDL.64 R36, [R1+0x70] ;  /* 0x0000700001247983 */ /* 0x000ee20000100a00 */
        /* <DEDUP_REMOVED lines=34> */
.L_x_605:
[----:B------:R-:W2:Y:S01]  /*bec0*/  LDL.LU R25, [R1] ;  /* 0x0000000001197983 */ /* 0x000ea20000300800 */
[----:B------:R-:W-:Y:S02]  /*bed0*/  MOV R51, R138 ;  /* 0x0000008a00337202 */ /* 0x000fe40000000f00 */
[----:B------:R-:W-:Y:S01]  /*bee0*/  MOV R49, R46 ;  /* 0x0000002e00317202 */ /* 0x000fe20000000f00 */
[----:B------:R-:W3:Y:S01]  /*bef0*/  LDL.LU R24, [R1+0x4] ;  /* 0x0000040001187983 */ /* 0x000ee20000300800 */
[----:B------:R-:W-:Y:S02]  /*bf00*/  MOV R48, R44 ;  /* 0x0000002c00307202 */ /* 0x000fe40000000f00 */
[----:B------:R-:W-:Y:S01]  /*bf10*/  MOV R28, R45 ;  /* 0x0000002d001c7202 */ /* 0x000fe20000000f00 */
[----:B------:R-:W4:Y:S04]  /*bf20*/  LDL.LU R26, [R1+0xc] ;  /* 0x00000c00011a7983 */ /* 0x000f280000300800 */
[----:B------:R1:W-:Y:S04]  /*bf30*/  STL [R1+0x98], R234 ;  /* 0x000098ea01007387 */ /* 0x0003e80000100800 */
[----:B-1----:R-:W4:Y:S04]  /*bf40*/  LDL.LU R234, [R1+0x3c] ;  /* 0x00003c0001ea7983 */ /* 0x002f280000300800 */
[----:B------:R-:W-:Y:S04]  /*bf50*/  STL [R1+0x94], R233 ;  /* 0x000094e901007387 */ /* 0x000fe80000100800 */
[----:B------:R-:W-:Y:S04]  /*bf60*/  STL [R1+0x90], R232 ;  /* 0x000090e801007387 */ /* 0x000fe80000100800 */
[----:B------:R-:W-:Y:S04]  /*bf70*/  STL [R1+0x8c], R231 ;  /* 0x00008ce701007387 */ /* 0x000fe80000100800 */
[----:B------:R-:W-:Y:S04]  /*bf80*/  STL [R1+0x88], R230 ;  /* 0x000088e601007387 */ /* 0x000fe80000100800 */
[----:B------:R-:W-:Y:S04]  /*bf90*/  STL [R1+0x84], R229 ;  /* 0x000084e501007387 */ /* 0x000fe80000100800 */
[----:B------:R-:W-:Y:S04]  /*bfa0*/  STL [R1+0x80], R224 ;  /* 0x000080e001007387 */ /* 0x000fe80000100800 */
[----:B------:R-:W4:Y:S01]  /*bfb0*/  LDL.LU R27, [R1+0x8] ;  /* 0x00000800011b7983 */ /* 0x000f220000300800 */
[----:B------:R-:W-:-:S02]  /*bfc0*/  ISETP.GE.AND P1, PT, R3, R247, PT ;  /* 0x000000f70300720c */ /* 0x000fc40003f26270 */
[----:B------:R-:W-:Y:S02]  /*bfd0*/  FMNMX.FTZ R4, R211, R8, !PT ;  /* 0x00000008d3047209 */ /* 0x000fe40007810000 */
[C---:B------:R-:W-:Y:S02]  /*bfe0*/  ISETP.LT.OR P4, PT, R3.reuse, R246, P4 ;  /* 0x000000f60300720c */ /* 0x040fe40002781670 */
[----:B------:R-:W-:Y:S02]  /*bff0*/  ISETP.LT.OR P1, PT, R3, R243, P1 ;  /* 0x000000f30300720c */ /* 0x000fe40000f21670 */
        /* <DEDUP_REMOVED lines=17> */
[----:B------:R-:W1:Y:S01]  /*c110*/  SHFL.BFLY PT, R6, R3, 0x2, 0x1f ;  /* 0x0c401f0003067f89 */ /* 0x000e6200000e0000 */
[----:B------:R-:W-:Y:S01]  /*c120*/  FMNMX.FTZ R4, R210, R4, !PT ;  /* 0x00000004d2047209 */ /* 0x000fe20007810000 */
[----:B------:R-:W-:-:S03]  /*c130*/  FMUL.FTZ R5, R217, UR22 ;  /* 0x00000016d9057c20 */ /* 0x000fc60008410000 */
[----:B------:R-:W-:Y:S01]  /*c140*/  FMNMX.FTZ R4, R209, R4, !PT ;  /* 0x00000004d1047209 */ /* 0x000fe20007810000 */
[----:B------:R2:W1:Y:S03]  /*c150*/  MUFU.TANH R8, R5 ;  /* 0x0000000500087308 */ /* 0x0004660000002400 */
[----:B------:R-:W-:-:S04]  /*c160*/  FMNMX.FTZ R4, R207, R4, !PT ;  /* 0x00000004cf047209 */ /* 0x000fc80007810000 */
[----:B------:R-:W-:-:S04]  /*c170*/  FMNMX.FTZ R4, R206, R4, !PT ;  /* 0x00000004ce047209 */ /* 0x000fc80007810000 */
[----:B------:R-:W-:Y:S01]  /*c180*/  FMNMX.FTZ R4, R205, R4, !PT ;  /* 0x00000004cd047209 */ /* 0x000fe20007810000 */
[----:B--2---:R-:W-:-:S04]  /*c190*/  FMUL.FTZ R5, R25, UR22 ;  /* 0x0000001619057c20 */ /* 0x004fc80008410000 */
[----:B------:R3:W2:Y:S02]  /*c1a0*/  MUFU.TANH R25, R5 ;  /* 0x0000000500197308 */ /* 0x0006a40000002400 */
[----:B---3--:R-:W-:-:S06]  /*c1b0*/  FMUL.FTZ R5, R24, UR22 ;  /* 0x0000001618057c20 */ /* 0x008fcc0008410000 */
[----:B------:R3:W2:Y:S02]  /*c1c0*/  MUFU.TANH R24, R5 ;  /* 0x0000000500187308 */ /* 0x0006a40000002400 */
[----:B---3--:R-:W-:Y:S02]  /*c1d0*/  FMNMX.FTZ R5, R63, R4, !PT ;  /* 0x000000043f057209 */ /* 0x008fe40007810000 */
[----:B-1----:R-:W-:Y:S01]  /*c1e0*/  FMNMX.FTZ R4, R3, R6, !PT ;  /* 0x0000000603047209 */ /* 0x002fe20007810000 */
[----:B------:R-:W-:Y:S01]  /*c1f0*/  FMUL.FTZ R6, R220, UR22 ;  /* 0x00000016dc067c20 */ /* 0x000fe20008410000 */
[----:B------:R-:W-:-:S03]  /*c200*/  FSEL R220, R8, -INF , !P6 ;  /* 0xff80000008dc7808 */ /* 0x000fc60007000000 */
[----:B------:R1:W3:Y:S02]  /*c210*/  MUFU.TANH R8, R6 ;  /* 0x0000000600087308 */ /* 0x0002e40000002400 */
[----:B-1----:R-:W1:Y:S02]  /*c220*/  SHFL.BFLY PT, R6, R4, 0x1, 0x1f ;  /* 0x0c201f0004067f89 */ /* 0x002e6400000e0000 */
[----:B-1----:R-:W-:-:S05]  /*c230*/  FMNMX.FTZ R33, R4, R6, !PT ;  /* 0x0000000604217209 */ /* 0x002fca0007810000 */
[----:B------:R-:W-:Y:S04]  /*c240*/  STL [R1+0x38], R33 ;  /* 0x0000382101007387 */ /* 0x000fe80000100800 */
[----:B------:R-:W4:Y:S01]  /*c250*/  LDL.LU R36, [R1+0x40] ;  /* 0x0000400001247983 */ /* 0x000f220000300800 */
[----:B------:R-:W-:Y:S02]  /*c260*/  FMNMX.FTZ R3, R61, R5, !PT ;  /* 0x000000053d037209 */ /* 0x000fe40007810000 */
[----:B--2---:R-:W-:Y:S02]  /*c270*/  FSEL R218, R25, -INF , !P5 ;  /* 0xff80000019da7808 */ /* 0x004fe40006800000 */
[C---:B------:R-:W-:Y:S01]  /*c280*/  ISETP.GE.AND P6, PT, R2.reuse, R249, PT ;  /* 0x000000f90200720c */ /* 0x040fe20003fc6270 */
[----:B------:R-:W1:Y:S01]  /*c290*/  SHFL.BFLY PT, R5, R3, 0x2, 0x1f ;  /* 0x0c401f0003057f89 */ /* 0x000e6200000e0000 */
[----:B------:R-:W-:-:S02]  /*c2a0*/  ISETP.GE.AND P5, PT, R2, R247, PT ;  /* 0x000000f70200720c */ /* 0x000fc40003fa6270 */
[C---:B------:R-:W-:Y:S02]  /*c2b0*/  ISETP.LT.OR P6, PT, R2.reuse, R246, P6 ;  /* 0x000000f60200720c */ /* 0x040fe400037c1670 */
[----:B------:R-:W-:Y:S02]  /*c2c0*/  ISETP.LT.OR P5, PT, R2, R243, P5 ;  /* 0x000000f30200720c */ /* 0x000fe40002fa1670 */
[----:B------:R-:W-:Y:S02]  /*c2d0*/  FMNMX.FTZ R2, R135, R14, !PT ;  /* 0x0000000e87027209 */ /* 0x000fe40007810000 */
[----:B------:R-:W-:Y:S02]  /*c2e0*/  FSEL R55, R24, -INF , !P4 ;  /* 0xff80000018377808 */ /* 0x000fe40006000000 */
[----:B------:R-:W-:Y:S02]  /*c2f0*/  FMNMX.FTZ R2, R19, R2, !PT ;  /* 0x0000000213027209 */ /* 0x000fe40007810000 */
[----:B---3--:R-:W-:-:S02]  /*c300*/  FSEL R53, R8, -INF , !P6 ;  /* 0xff80000008357808 */ /* 0x008fc40007000000 */
[C---:B------:R-:W-:Y:S02]  /*c310*/  ISETP.GE.AND P4, PT, R0.reuse, R249, PT ;  /* 0x000000f90000720c */ /* 0x040fe40003f86270 */
[----:B------:R-:W-:Y:S02]  /*c320*/  ISETP.GE.AND P6, PT, R0, R247, PT ;  /* 0x000000f70000720c */ /* 0x000fe40003fc6270 */
[----:B------:R-:W-:Y:S02]  /*c330*/  FMNMX.FTZ R2, R18, R2, !PT ;  /* 0x0000000212027209 */ /* 0x000fe40007810000 */
[C---:B------:R-:W-:Y:S02]  /*c340*/  ISETP.LT.OR P4, PT, R0.reuse, R246, P4 ;  /* 0x000000f60000720c */ /* 0x040fe40002781670 */
[----:B------:R-:W-:Y:S02]  /*c350*/  ISETP.LT.OR P6, PT, R0, R243, P6 ;  /* 0x000000f30000720c */ /* 0x000fe400037c1670 */
[----:B------:R-:W-:-:S04]  /*c360*/  FMNMX.FTZ R0, R20, R2, !PT ;  /* 0x0000000214007209 */ /* 0x000fc80007810000 */
[----:B------:R-:W-:Y:S02]  /*c370*/  FMNMX.FTZ R0, R41, R0, !PT ;  /* 0x0000000029007209 */ /* 0x000fe40007810000 */
[----:B-1----:R-:W-:Y:S02]  /*c380*/  FMNMX.FTZ R2, R3, R5, !PT ;  /* 0x0000000503027209 */ /* 0x002fe40007810000 */
[----:B------:R-:W-:Y:S02]  /*c390*/  FMNMX.FTZ R3, R35, R0, !PT ;  /* 0x0000000023037209 */ /* 0x000fe40007810000 */
[----:B------:R-:W-:Y:S02]  /*c3a0*/  FMNMX.FTZ R0, R134, R17, !PT ;  /* 0x0000001186007209 */ /* 0x000fe40007810000 */
[----:B------:R-:W-:Y:S02]  /*c3b0*/  FMNMX.FTZ R3, R252, R3, !PT ;  /* 0x00000003fc037209 */ /* 0x000fe40007810000 */
[----:B------:R-:W-:Y:S01]  /*c3c0*/  FMNMX.FTZ R0, R21, R0, !PT ;  /* 0x0000000015007209 */ /* 0x000fe20007810000 */
[----:B------:R-:W-:Y:S01]  /*c3d0*/  FMUL.FTZ R4, R219, UR22 ;  /* 0x00000016db047c20 */ /* 0x000fe20008410000 */
[----:B------:R-:W-:-:S02]  /*c3e0*/  FMNMX.FTZ R3, R212, R3, !PT ;  /* 0x00000003d4037209 */ /* 0x000fc40007810000 */
[----:B------:R-:W-:Y:S01]  /*c3f0*/  FMNMX.FTZ R0, R22, R0, !PT ;  /* 0x0000000016007209 */ /* 0x000fe20007810000 */
[----:B------:R1:W2:Y:S01]  /*c400*/  MUFU.TANH R25, R4 ;  /* 0x0000000400197308 */ /* 0x0002a20000002400 */
[----:B----4-:R-:W-:Y:S02]  /*c410*/  FMNMX.FTZ R3, R234, R3, !PT ;  /* 0x00000003ea037209 */ /* 0x010fe40007810000 */
[----:B------:R-:W-:Y:S02]  /*c420*/  FMNMX.FTZ R0, R23, R0, !PT ;  /* 0x0000000017007209 */ /* 0x000fe40007810000 */
[----:B------:R-:W-:Y:S02]  /*c430*/  FMNMX.FTZ R3, R54, R3, !PT ;  /* 0x0000000336037209 */ /* 0x000fe40007810000 */
[----:B------:R-:W-:Y:S02]  /*c440*/  FMNMX.FTZ R0, R48, R0, !PT ;  /* 0x0000000030007209 */ /* 0x000fe40007810000 */
[----:B------:R-:W-:Y:S01]  /*c450*/  FMNMX.FTZ R3, R133, R3, !PT ;  /* 0x0000000385037209 */ /* 0x000fe20007810000 */
[----:B-1----:R-:W-:-:S04]  /*c460*/  FMUL.FTZ R4, R221, UR22 ;  /* 0x00000016dd047c20 */ /* 0x002fc80008410000 */
[----:B------:R1:W3:Y:S01]  /*c470*/  MUFU.TANH R6, R4 ;  /* 0x0000000400067308 */ /* 0x0002e20000002400 */
[----:B------:R-:W-:Y:S02]  /*c480*/  FMNMX.FTZ R0, R34, R0, !PT ;  /* 0x0000000022007209 */ /* 0x000fe40007810000 */
[----:B------:R-:W-:Y:S02]  /*c490*/  FMNMX.FTZ R3, R220, R3, !PT ;  /* 0x00000003dc037209 */ /* 0x000fe40007810000 */
[----:B------:R-:W-:Y:S01]  /*c4a0*/  FMNMX.FTZ R0, R28, R0, !PT ;  /* 0x000000001c007209 */ /* 0x000fe20007810000 */
[----:B-1----:R-:W-:-:S04]  /*c4b0*/  FMUL.FTZ R4, R27, UR22 ;  /* 0x000000161b047c20 */ /* 0x002fc80008410000 */
[----:B------:R1:W4:Y:S01]  /*c4c0*/  MUFU.TANH R24, R4 ;  /* 0x0000000400187308 */ /* 0x0003220000002400 */
[----:B------:R-:W-:-:S04]  /*c4d0*/  FMNMX.FTZ R0, R132, R0, !PT ;  /* 0x0000000084007209 */ /* 0x000fc80007810000 */
[----:B------:R-:W-:Y:S01]  /*c4e0*/  FMNMX.FTZ R0, R39, R0, !PT ;  /* 0x0000000027007209 */ /* 0x000fe20007810000 */
[----:B-1----:R-:W-:-:S04]  /*c4f0*/  FMUL.FTZ R4, R26, UR22 ;  /* 0x000000161a047c20 */ /* 0x002fc80008410000 */
[----:B------:R1:W4:Y:S01]  /*c500*/  MUFU.TANH R5, R4 ;  /* 0x0000000400057308 */ /* 0x0003220000002400 */
[----:B------:R-:W-:Y:S02]  /*c510*/  FMNMX.FTZ R0, R52, R0, !PT ;  /* 0x0000000034007209 */ /* 0x000fe40007810000 */
[----:B--2---:R-:W-:Y:S02]  /*c520*/  FSEL R216, R25, -INF , !P3 ;  /* 0xff80000019d87808 */ /* 0x004fe40005800000 */
[----:B-1----:R-:W-:Y:S01]  /*c530*/  FMNMX.FTZ R4, R218, R3, !PT ;  /* 0x00000003da047209 */ /* 0x002fe20007810000 */
[----:B------:R-:W-:-:S03]  /*c540*/  FMUL.FTZ R3, R222, UR22 ;  /* 0x00000016de037c20 */ /* 0x000fc60008410000 */
[----:B------:R-:W-:Y:S01]  /*c550*/  FMNMX.FTZ R4, R55, R4, !PT ;  /* 0x0000000437047209 */ /* 0x000fe20007810000 */
[----:B------:R1:W2:Y:S01]  /*c560*/  MUFU.TANH R8, R3 ;  /* 0x0000000300087308 */ /* 0x0002a20000002400 */
[----:B---3--:R-:W-:Y:S02]  /*c570*/  FSEL R222, R6, -INF , !P4 ;  /* 0xff80000006de7808 */ /* 0x008fe40006000000 */
[----:B------:R-:W-:Y:S02]  /*c580*/  FMNMX.FTZ R0, R38, R0, !PT ;  /* 0x0000000026007209 */ /* 0x000fe40007810000 */
[----:B----4-:R-:W-:Y:S02]  /*c590*/  FSEL R217, R24, -INF , !P2 ;  /* 0xff80000018d97808 */ /* 0x010fe40005000000 */
[----:B------:R-:W-:Y:S02]  /*c5a0*/  FMNMX.FTZ R0, R216, R0, !PT ;  /* 0x00000000d8007209 */ /* 0x000fe40007810000 */
[----:B-1----:R-:W-:Y:S01]  /*c5b0*/  FMNMX.FTZ R3, R53, R4, !PT ;  /* 0x0000000435037209 */ /* 0x002fe20007810000 */
[----:B------:R-:W-:-:S04]  /*c5c0*/  FMUL.FTZ R4, R223, UR22 ;  /* 0x00000016df047c20 */ /* 0x000fc80008410000 */
[----:B------:R1:W3:Y:S01]  /*c5d0*/  MUFU.TANH R6, R4 ;  /* 0x0000000400067308 */ /* 0x0002e20000002400 */
[----:B------:R-:W-:Y:S02]  /*c5e0*/  FMNMX.FTZ R3, R222, R3, !PT ;  /* 0x00000003de037209 */ /* 0x000fe40007810000 */
[----:B------:R-:W-:Y:S02]  /*c5f0*/  FSEL R138, R5, -INF , !P1 ;  /* 0xff800000058a7808 */ /* 0x000fe40004800000 */
[----:B------:R-:W-:Y:S01]  /*c600*/  FMNMX.FTZ R5, R217, R0, !PT ;  /* 0x00000000d9057209 */ /* 0x000fe20007810000 */
[C---:B------:R-:W-:Y:S01]  /*c610*/  FMUL.FTZ R0, R33.reuse, UR23 ;  /* 0x0000001721007c20 */ /* 0x040fe20008410000 */
[----:B--2---:R-:W-:Y:S02]  /*c620*/  FSEL R139, R8, -INF , !P5 ;  /* 0xff800000088b7808 */ /* 0x004fe40006800000 */
[----:B------:R-:W-:Y:S01]  /*c630*/  FSETP.NEU.FTZ.AND P1, PT, R33, -INF , PT ;  /* 0xff8000002100780b */ /* 0x000fe20003f3d000 */
[----:B------:R-:W2:Y:S01]  /*c640*/  SHFL.BFLY PT, R8, R2, 0x1, 0x1f ;  /* 0x0c201f0002087f89 */ /* 0x000ea200000e0000 */
[----:B------:R-:W-:-:S02]  /*c650*/  FMNMX.FTZ R5, R138, R5, !PT ;  /* 0x000000058a057209 */ /* 0x000fc40007810000 */
[----:B------:R-:W-:Y:S01]  /*c660*/  FSEL R0, R0, RZ, P1 ;  /* 0x000000ff00007208 */ /* 0x000fe20000800000 */
[----:B-1----:R-:W1:Y:S01]  /*c670*/  SHFL.BFLY PT, R4, R3, 0x2, 0x1f ;  /* 0x0c401f0003047f89 */ /* 0x002e6200000e0000 */
[----:B---3--:R-:W-:Y:S02]  /*c680*/  FSEL R221, R6, -INF , !P6 ;  /* 0xff80000006dd7808 */ /* 0x008fe40007000000 */
[----:B------:R-:W-:Y:S01]  /*c690*/  FMNMX.FTZ R5, R139, R5, !PT ;  /* 0x000000058b057209 */ /* 0x000fe20007810000 */
[----:B------:R-:W-:-:S03]  /*c6a0*/  FFMA.FTZ R6, R7, UR23, -R0 ;  /* 0x0000001707067c23 */ /* 0x000fc60008010800 */
[----:B------:R-:W-:Y:S01]  /*c6b0*/  FMNMX.FTZ R5, R221, R5, !PT ;  /* 0x00000005dd057209 */ /* 0x000fe20007810000 */
[----:B------:R3:W-:Y:S04]  /*c6c0*/  MUFU.EX2 R24, R6 ;  /* 0x0000000600187308 */ /* 0x0007e80000000800 */
[----:B---3--:R-:W-:Y:S01]  /*c6d0*/  SHFL.BFLY PT, R6, R5, 0x2, 0x1f ;  /* 0x0c401f0005067f89 */ /* 0x008fe200000e0000 */
[----:B--2---:R-:W-:Y:S01]  /*c6e0*/  FMNMX.FTZ R37, R2, R8, !PT ;  /* 0x0000000802257209 */ /* 0x004fe20007810000 */
[--C-:B------:R-:W-:Y:S01]  /*c6f0*/  FFMA.FTZ R2, R11, UR23, -R0.reuse ;  /* 0x000000170b027c23 */ /* 0x100fe20008010800 */
[----:B-1----:R-:W-:Y:S01]  /*c700*/  FMNMX.FTZ R4, R3, R4, !PT ;  /* 0x0000000403047209 */ /* 0x002fe20007810000 */
[----:B------:R-:W-:Y:S02]  /*c710*/  FFMA.FTZ R3, R9, UR23, -R0 ;  /* 0x0000001709037c23 */ /* 0x000fe40008010800 */
[----:B------:R1:W-:Y:S01]  /*c720*/  MUFU.EX2 R230, R2 ;  /* 0x0000000200e67308 */ /* 0x0003e20000000800 */
[C---:B------:R-:W-:Y:S01]  /*c730*/  FSETP.NEU.FTZ.AND P4, PT, R37.reuse, -INF , PT ;  /* 0xff8000002500780b */ /* 0x040fe20003f9d000 */
[----:B------:R-:W2:Y:S06]  /*c740*/  SHFL.BFLY PT, R7, R4, 0x1, 0x1f ;  /* 0x0c201f0004077f89 */ /* 0x000eac00000e0000 */
[----:B------:R3:W-:Y:S01]  /*c750*/  MUFU.EX2 R42, R3 ;  /* 0x00000003002a7308 */ /* 0x0007e20000000800 */
[----:B-1----:R-:W-:-:S05]  /*c760*/  FMUL.FTZ R2, R37, UR23 ;  /* 0x0000001725027c20 */ /* 0x002fca0008410000 */
[----:B------:R-:W-:Y:S01]  /*c770*/  FSEL R2, R2, RZ, P4 ;  /* 0x000000ff02027208 */ /* 0x000fe20002000000 */
[----:B---3--:R-:W-:-:S04]  /*c780*/  FFMA.FTZ R3, R12, UR23, -R0 ;  /* 0x000000170c037c23 */ /* 0x008fc80008010800 */
[----:B------:R1:W-:Y:S01]  /*c790*/  MUFU.EX2 R223, R3 ;  /* 0x0000000300df7308 */ /* 0x0003e20000000800 */
[----:B--2---:R-:W-:Y:S02]  /*c7a0*/  FMNMX.FTZ R40, R4, R7, !PT ;  /* 0x0000000704287209 */ /* 0x004fe40007810000 */
[----:B-1----:R-:W-:Y:S01]  /*c7b0*/  FMNMX.FTZ R3, R5, R6, !PT ;  /* 0x0000000605037209 */ /* 0x002fe20007810000 */
[----:B------:R-:W-:-:S04]  /*c7c0*/  FFMA.FTZ R5, R10, UR23, -R2 ;  /* 0x000000170a057c23 */ /* 0x000fc80008010802 */
[----:B------:R1:W-:Y:S01]  /*c7d0*/  MUFU.EX2 R46, R5 ;  /* 0x00000005002e7308 */ /* 0x0003e20000000800 */
[----:B------:R-:W-:Y:S01]  /*c7e0*/  FFMA.FTZ R4, R13, UR23, -R2 ;  /* 0x000000170d047c23 */ /* 0x000fe20008010802 */
[C---:B------:R-:W-:Y:S01]  /*c7f0*/  FMUL.FTZ R12, R40.reuse, UR23 ;  /* 0x00000017280c7c20 */ /* 0x040fe20008410000 */
[----:B-1----:R-:W1:Y:S05]  /*c800*/  SHFL.BFLY PT, R5, R3, 0x1, 0x1f ;  /* 0x0c201f0003057f89 */ /* 0x002e6a00000e0000 */
[----:B------:R2:W-:Y:S01]  /*c810*/  MUFU.EX2 R233, R4 ;  /* 0x0000000400e97308 */ /* 0x0005e20000000800 */
[----:B------:R-:W-:-:S04]  /*c820*/  FSETP.NEU.FTZ.AND P3, PT, R40, -INF , PT ;  /* 0xff8000002800780b */ /* 0x000fc80003f7d000 */
[----:B------:R-:W-:Y:S01]  /*c830*/  FSEL R12, R12, RZ, P3 ;  /* 0x000000ff0c0c7208 */ /* 0x000fe20001800000 */
[----:B--2---:R-:W-:-:S04]  /*c840*/  FFMA.FTZ R4, R15, UR23, -R2 ;  /* 0x000000170f047c23 */ /* 0x004fc80008010802 */
[----:B------:R2:W-:Y:S01]  /*c850*/  MUFU.EX2 R229, R4 ;  /* 0x0000000400e57308 */ /* 0x0005e20000000800 */
[----:B-1----:R-:W-:Y:S01]  /*c860*/  FMNMX.FTZ R26, R3, R5, !PT ;  /* 0x00000005031a7209 */ /* 0x002fe20007810000 */
[----:B------:R-:W-:-:S03]  /*c870*/  FFMA.FTZ R3, R19, UR23, -R12 ;  /* 0x0000001713037c23 */ /* 0x000fc6000801080c */
[----:B------:R-:W-:-:S03]  /*c880*/  FSETP.NEU.FTZ.AND P2, PT, R26, -INF , PT ;  /* 0xff8000001a00780b */ /* 0x000fc60003f5d000 */
[----:B------:R1:W-:Y:S01]  /*c890*/  MUFU.EX2 R232, R3 ;  /* 0x0000000300e87308 */ /* 0x0003e20000000800 */
[----:B--2---:R-:W-:-:S07]  /*c8a0*/  FFMA.FTZ R4, R16, UR23, -R2 ;  /* 0x0000001710047c23 */ /* 0x004fce0008010802 */
[----:B------:R2:W-:Y:S01]  /*c8b0*/  MUFU.EX2 R32, R4 ;  /* 0x0000000400207308 */ /* 0x0005e20000000800 */
[----:B-1----:R-:W-:Y:S01]  /*c8c0*/  FMUL.FTZ R3, R26, UR23 ;  /* 0x000000171a037c20 */ /* 0x002fe20008410000 */
[----:B--2---:R-:W-:-:S06]  /*c8d0*/  FFMA.FTZ R4, R14, UR23, -R12 ;  /* 0x000000170e047c23 */ /* 0x004fcc000801080c */
[----:B------:R1:W-:Y:S01]  /*c8e0*/  MUFU.EX2 R45, R4 ;  /* 0x00000004002d7308 */ /* 0x0003e20000000800 */
[----:B------:R-:W-:Y:S01]  /*c8f0*/  FSEL R3, R3, RZ, P2 ;  /* 0x000000ff03037208 */ /* 0x000fe20001000000 */
[----:B-1----:R-:W-:-:S06]  /*c900*/  FFMA.FTZ R4, R18, UR23, -R12 ;  /* 0x0000001712047c23 */ /* 0x002fcc000801080c */
[----:B------:R1:W-:Y:S01]  /*c910*/  MUFU.EX2 R56, R4 ;  /* 0x0000000400387308 */ /* 0x0003e20000000800 */
[----:B------:R-:W-:Y:S01]  /*c920*/  FSEL R5, R33, RZ, P1 ;  /* 0x000000ff21057208 */ /* 0x000fe20000800000 */
[----:B-1----:R-:W-:-:S06]  /*c930*/  FFMA.FTZ R4, R20, UR23, -R12 ;  /* 0x0000001714047c23 */ /* 0x002fcc000801080c */
[----:B------:R1:W-:Y:S01]  /*c940*/  MUFU.EX2 R27, R4 ;  /* 0x00000004001b7308 */ /* 0x0003e20000000800 */
[----:B------:R-:W-:Y:S01]  /*c950*/  FADD.FTZ R5, R137, -R5 ;  /* 0x8000000589057221 */ /* 0x000fe20000010000 */
[--C-:B-1----:R-:W-:Y:S02]  /*c960*/  FFMA.FTZ R4, R17, UR23, -R3.reuse ;  /* 0x0000001711047c23 */ /* 0x102fe40008010803 */
[----:B------:R-:W1:Y:S04]  /*c970*/  LDSM.16.MT88.4 R16, [R225+0xc000] ;  /* 0x00c00000e110783b */ /* 0x000e680000004200 */
[----:B------:R2:W-:Y:S02]  /*c980*/  MUFU.EX2 R44, R4 ;  /* 0x00000004002c7308 */ /* 0x0005e40000000800 */
[----:B--2---:R-:W-:-:S06]  /*c990*/  FFMA.FTZ R4, R21, UR23, -R3 ;  /* 0x0000001715047c23 */ /* 0x004fcc0008010803 */
[----:B------:R2:W-:Y:S01]  /*c9a0*/  MUFU.EX2 R231, R4 ;  /* 0x0000000400e77308 */ /* 0x0005e20000000800 */
[----:B------:R-:W-:Y:S01]  /*c9b0*/  FSEL R6, R37, RZ, P4 ;  /* 0x000000ff25067208 */ /* 0x000fe20002000000 */
[----:B--2---:R-:W-:-:S06]  /*c9c0*/  FFMA.FTZ R4, R22, UR23, -R3 ;  /* 0x0000001716047c23 */ /* 0x004fcc0008010803 */
[----:B------:R2:W-:Y:S01]  /*c9d0*/  MUFU.EX2 R224, R4 ;  /* 0x0000000400e07308 */ /* 0x0005e20000000800 */
[----:B------:R-:W-:Y:S01]  /*c9e0*/  FADD.FTZ R6, R136, -R6 ;  /* 0x8000000688067221 */ /* 0x000fe20000010000 */
[----:B--2---:R-:W-:Y:S01]  /*c9f0*/  FMUL.FTZ R4, R5, UR23 ;  /* 0x0000001705047c20 */ /* 0x004fe20008410000 */
[----:B------:R-:W-:-:S05]  /*ca00*/  FSEL R5, R40, RZ, P3 ;  /* 0x000000ff28057208 */ /* 0x000fca0001800000 */
[----:B------:R-:W-:Y:S01]  /*ca10*/  FADD.FTZ R7, R135, -R5 ;  /* 0x8000000587077221 */ /* 0x000fe20000010000 */
[----:B------:R-:W-:Y:S01]  /*ca20*/  FSEL R5, R26, RZ, P2 ;  /* 0x000000ff1a057208 */ /* 0x000fe20001000000 */
[----:B------:R-:W2:Y:S04]  /*ca30*/  MUFU.EX2 R4, R4 ;  /* 0x0000000400047308 */ /* 0x000ea80000000800 */
[----:B------:R-:W-:Y:S01]  /*ca40*/  FADD.FTZ R5, R134, -R5 ;  /* 0x8000000586057221 */ /* 0x000fe20000010000 */
[----:B------:R-:W-:Y:S01]  /*ca50*/  FMUL.FTZ R6, R6, UR23 ;  /* 0x0000001706067c20 */ /* 0x000fe20008410000 */
[----:B------:R-:W-:Y:S02]  /*ca60*/  FMUL.FTZ R7, R7, UR23 ;  /* 0x0000001707077c20 */ /* 0x000fe40008410000 */
[----:B------:R-:W-:Y:S01]  /*ca70*/  FMUL.FTZ R13, R5, UR23 ;  /* 0x00000017050d7c20 */ /* 0x000fe20008410000 */
[----:B------:R-:W-:Y:S01]  /*ca80*/  FFMA.FTZ R5, R23, UR23, -R3 ;  /* 0x0000001717057c23 */ /* 0x000fe20008010803 */
[----:B------:R-:W3:Y:S08]  /*ca90*/  MUFU.EX2 R15, R6 ;  /* 0x00000006000f7308 */ /* 0x000ef00000000800 */
[----:B------:R-:W4:Y:S08]  /*caa0*/  MUFU.EX2 R14, R7 ;  /* 0x00000007000e7308 */ /* 0x000f300000000800 */
[----:B------:R-:W1:Y:S08]  /*cab0*/  MUFU.EX2 R13, R13 ;  /* 0x0000000d000d7308 */ /* 0x000e700000000800 */
[----:B------:R1:W1:Y:S01]  /*cac0*/  MUFU.EX2 R25, R5 ;  /* 0x0000000500197308 */ /* 0x0002620000000800 */
[----:B------:R3:W-:Y:S01]  /*cad0*/  STL [R1+0x34], R37 ;  /* 0x0000342501007387 */ /* 0x0007e20000100800 */
[-C--:B--2---:R-:W-:Y:S01]  /*cae0*/  FFMA.FTZ R219, R36, R4.reuse, R24 ;  /* 0x0000000424db7223 */ /* 0x084fe20000010018 */
[----:B------:R-:W-:Y:S01]  /*caf0*/  MOV R134, R37 ;  /* 0x0000002500867202 */ /* 0x000fe20000000f00 */
[----:B------:R-:W-:Y:S01]  /*cb00*/  FMUL.FTZ R36, R116, R4 ;  /* 0x0000000474247220 */ /* 0x000fe20000410000 */
[----:B------:R-:W-:-:S02]  /*cb10*/  IMAD.MOV.U32 R116, RZ, RZ, R56 ;  /* 0x000000ffff747224 */ /* 0x000fc400078e0038 */
        /* <DEDUP_REMOVED lines=16> */
[----:B---3--:R-:W-:Y:S01]  /*cc20*/  FMUL.FTZ R37, R117, R4 ;  /* 0x0000000475257220 */ /* 0x008fe20000410000 */
[----:B------:R-:W-:-:S02]  /*cc30*/  IMAD.MOV.U32 R117, RZ, RZ, R32 ;  /* 0x000000ffff757224 */ /* 0x000fc400078e0020 */
[-C--:B------:R-:W-:Y:S01]  /*cc40*/  FMUL.FTZ R32, R128, R4.reuse ;  /* 0x0000000480207220 */ /* 0x080fe20000410000 */
[----:B------:R-:W-:Y:S01]  /*cc50*/  MOV R128, R33 ;  /* 0x0000002100807202 */ /* 0x000fe20000000f00 */
        /* <DEDUP_REMOVED lines=13> */
[----:B------:R-:W-:Y:S01]  /*cd30*/  F2FP.F16.F32.PACK_AB R8, R42, R24 ;  /* 0x000000182a08723e */ /* 0x000fe200000000ff */
[-C--:B------:R-:W-:Y:S01]  /*cd40*/  FMUL.FTZ R146, R146, R15.reuse ;  /* 0x0000000f92927220 */ /* 0x080fe20000410000 */
[----:B------:R-:W-:Y:S01]  /*cd50*/  FMUL.FTZ R147, R147, R15 ;  /* 0x0000000f93937220 */ /* 0x000fe20000410000 */
[----:B------:R-:W-:Y:S01]  /*cd60*/  F2FP.F16.F32.PACK_AB R9, R233, R46 ;  /* 0x0000002ee909723e */ /* 0x000fe200000000ff */
[----:B----4-:R-:W-:Y:S01]  /*cd70*/  FMUL.FTZ R140, R140, R14 ;  /* 0x0000000e8c8c7220 */ /* 0x010fe20000410000 */
[----:B------:R-:W-:Y:S01]  /*cd80*/  F2FP.F16.F32.PACK_AB R10, R223, R230 ;  /* 0x000000e6df0a723e */ /* 0x000fe200000000ff */
[----:B------:R-:W-:Y:S01]  /*cd90*/  FMUL.FTZ R141, R141, R14 ;  /* 0x0000000e8d8d7220 */ /* 0x000fe20000410000 */
[----:B------:R-:W-:Y:S01]  /*cda0*/  F2FP.F16.F32.PACK_AB R11, R117, R229 ;  /* 0x000000e5750b723e */ /* 0x000fe200000000ff */
[-C--:B-1----:R-:W-:Y:S01]  /*cdb0*/  FMUL.FTZ R142, R142, R13.reuse ;  /* 0x0000000d8e8e7220 */ /* 0x082fe20000410000 */
[----:B------:R-:W-:Y:S01]  /*cdc0*/  FMUL.FTZ R143, R143, R13 ;  /* 0x0000000d8f8f7220 */ /* 0x000fe20000410000 */
[----:B------:R-:W-:Y:S01]  /*cdd0*/  F2FP.F16.F32.PACK_AB R4, R232, R45 ;  /* 0x0000002de804723e */ /* 0x000fe200000000ff */
[----:B------:R-:W-:Y:S01]  /*cde0*/  FMUL.FTZ R150, R150, R15 ;  /* 0x0000000f96967220 */ /* 0x000fe20000410000 */
[----:B------:R-:W-:Y:S01]  /*cdf0*/  F2FP.F16.F32.PACK_AB R5, R231, R44 ;  /* 0x0000002ce705723e */ /* 0x000fe200000000ff */
[----:B------:R-:W-:Y:S01]  /*ce00*/  FMUL.FTZ R152, R152, R14 ;  /* 0x0000000e98987220 */ /* 0x000fe20000410000 */
[----:B------:R-:W-:Y:S01]  /*ce10*/  F2FP.F16.F32.PACK_AB R6, R27, R116 ;  /* 0x000000741b06723e */ /* 0x000fe200000000ff */
[----:B------:R-:W-:Y:S01]  /*ce20*/  FMUL.FTZ R153, R153, R14 ;  /* 0x0000000e99997220 */ /* 0x000fe20000410000 */
[----:B------:R-:W-:Y:S01]  /*ce30*/  F2FP.F16.F32.PACK_AB R7, R25, R224 ;  /* 0x000000e01907723e */ /* 0x000fe200000000ff */
[-C--:B------:R-:W-:Y:S01]  /*ce40*/  FMUL.FTZ R154, R154, R13.reuse ;  /* 0x0000000d9a9a7220 */ /* 0x080fe20000410000 */
[----:B------:R-:W-:Y:S01]  /*ce50*/  FMUL.FTZ R155, R155, R13 ;  /* 0x0000000d9b9b7220 */ /* 0x000fe20000410000 */
[-C--:B------:R-:W-:Y:S01]  /*ce60*/  FMUL.FTZ R151, R151, R15.reuse ;  /* 0x0000000f97977220 */ /* 0x080fe20000410000 */
[-C--:B------:R-:W-:Y:S06]  /*ce70*/  HMMA.16816.F32 R144, R8, R16.reuse, R144 ;  /* 0x000000100890723c */ /* 0x080fec0000001890 */
[C---:B------:R-:W-:Y:S06]  /*ce80*/  HMMA.16816.F32 R140, R4.reuse, R16, R140 ;  /* 0x00000010048c723c */ /* 0x040fec000000188c */
[-C--:B------:R-:W-:Y:S06]  /*ce90*/  HMMA.16816.F32 R152, R4, R18.reuse, R152 ;  /* 0x000000120498723c */ /* 0x080fec0000001898 */
        /* <DEDUP_REMOVED lines=13> */
[-C--:B------:R-:W-:Y:S01]  /*cf70*/  FMUL.FTZ R167, R167, R15.reuse ;  /* 0x0000000fa7a77220 */ /* 0x080fe20000410000 */
[----:B------:R-:W-:Y:S01]  /*cf80*/  MOV R24, R64 ;  /* 0x0000004000187202 */ /* 0x000fe20000000f00 */
        /* <DEDUP_REMOVED lines=17> */
[----:B------:R-:W-:-:S02]  /*d0a0*/  MOV R137, R55 ;  /* 0x0000003700897202 */ /* 0x000fc40000000f00 */
[----:B------:R-:W-:Y:S02]  /*d0b0*/  MOV R136, R54 ;  /* 0x0000003600887202 */ /* 0x000fe40000000f00 */
[----:B------:R-:W-:Y:S02]  /*d0c0*/  MOV R135, R53 ;  /* 0x0000003500877202 */ /* 0x000fe40000000f00 */
[----:B------:R-:W-:Y:S02]  /*d0d0*/  MOV R129, R52 ;  /* 0x0000003400817202 */ /* 0x000fe40000000f00 */
[----:B------:R-:W-:Y:S01]  /*d0e0*/  MOV R151, R51 ;  /* 0x0000003300977202 */ /* 0x000fe20000000f00 */
[----:B-1----:R-:W-:Y:S06]  /*d0f0*/  HMMA.16816.F32 R52, R8, R16, R176 ;  /* 0x000000100834723c */ /* 0x002fec00000018b0 */
[----:B------:R-:W-:Y:S01]  /*d100*/  HMMA.16816.F32 R184, R4, R18, R184 ;  /* 0x0000001204b8723c */ /* 0x000fe200000018b8 */
[----:B------:R-:W-:Y:S01]  /*d110*/  IMAD.MOV.U32 R177, RZ, RZ, R50 ;  /* 0x000000ffffb17224 */ /* 0x000fe200078e0032 */
[----:B------:R-:W-:-:S02]  /*d120*/  MOV R176, R49 ;  /* 0x0000003100b07202 */ /* 0x000fc40000000f00 */
[----:B------:R-:W-:Y:S02]  /*d130*/  MOV R178, R48 ;  /* 0x0000003000b27202 */ /* 0x000fe40000000f00 */
        /* <DEDUP_REMOVED lines=23> */
[----:B------:R-:W-:Y:S01]  /*d2b0*/  FMUL.FTZ R77, R77, R14 ;  /* 0x0000000e4d4d7220 */ /* 0x000fe20000410000 */
[-C--:B------:R-:W-:Y:S01]  /*d2c0*/  FMUL.FTZ R78, R78, R13.reuse ;  /* 0x0000000d4e4e7220 */ /* 0x080fe20000410000 */
[----:B------:R-:W-:Y:S01]  /*d2d0*/  FMUL.FTZ R79, R79, R13 ;  /* 0x0000000d4f4f7220 */ /* 0x000fe20000410000 */
[----:B------:R-:W-:Y:S01]  /*d2e0*/  IMAD.MOV.U32 R166, RZ, RZ, R136 ;  /* 0x000000ffffa67224 */ /* 0x000fe200078e0088 */
[----:B------:R-:W-:Y:S01]  /*d2f0*/  MOV R165, R137 ;  /* 0x0000008900a57202 */ /* 0x000fe20000000f00 */
[----:B------:R-:W-:Y:S01]  /*d300*/  STL [R1+0x30], R40 ;  /* 0x0000302801007387 */ /* 0x000fe20000100800 */
[----:B------:R-:W-:-:S02]  /*d310*/  MOV R164, R139 ;  /* 0x0000008b00a47202 */ /* 0x000fc40000000f00 */
[----:B------:R-:W-:Y:S01]  /*d320*/  MOV R179, R138 ;  /* 0x0000008a00b37202 */ /* 0x000fe20000000f00 */
[----:B------:R2:W-:Y:S01]  /*d330*/  STL [R1+0x2c], R26 ;  /* 0x00002c1a01007387 */ /* 0x0005e20000100800 */
[----:B------:R-:W-:Y:S02]  /*d340*/  MOV R173, R24 ;  /* 0x0000001800ad7202 */ /* 0x000fe40000000f00 */
[----:B------:R-:W-:Y:S02]  /*d350*/  MOV R174, R25 ;  /* 0x0000001900ae7202 */ /* 0x000fe40000000f00 */
[----:B------:R-:W-:Y:S01]  /*d360*/  MOV R171, R26 ;  /* 0x0000001a00ab7202 */ /* 0x000fe20000000f00 */
[----:B-1----:R-:W-:Y:S07]  /*d370*/  HMMA.16816.F32 R136, R8, R16, R68 ;  /* 0x000000100888723c */ /* 0x002fee0000001844 */
[----:B------:R-:W-:-:S02]  /*d380*/  IMAD.MOV.U32 R69, RZ, RZ, R27 ;  /* 0x000000ffff457224 */ /* 0x000fc400078e001b */
[----:B--2---:R-:W-:Y:S01]  /*d390*/  HMMA.16816.F32 R24, R4, R18, R76 ;  /* 0x000000120418723c */ /* 0x004fe2000000184c */
[----:B------:R-:W2:Y:S04]  /*d3a0*/  LDL.LU R77, [R1+0x58] ;  /* 0x00005800014d7983 */ /* 0x000ea80000300800 */
[----:B------:R-:W3:Y:S04]  /*d3b0*/  LDL.LU R78, [R1+0x5c] ;  /* 0x00005c00014e7983 */ /* 0x000ee80000300800 */
[----:B------:R-:W4:Y:S01]  /*d3c0*/  LDL.LU R79, [R1+0x60] ;  /* 0x00006000014f7983 */ /* 0x000f220000300800 */
[-C--:B------:R-:W-:Y:S01]  /*d3d0*/  FMUL.FTZ R72, R72, R14.reuse ;  /* 0x0000000e48487220 */ /* 0x080fe20000410000 */
[----:B------:R-:W-:Y:S01]  /*d3e0*/  FMUL.FTZ R73, R73, R14 ;  /* 0x0000000e49497220 */ /* 0x000fe20000410000 */
[-C--:B------:R-:W-:Y:S01]  /*d3f0*/  FMUL.FTZ R74, R74, R13.reuse ;  /* 0x0000000d4a4a7220 */ /* 0x080fe20000410000 */
[----:B------:R-:W-:Y:S01]  /*d400*/  FMUL.FTZ R75, R75, R13 ;  /* 0x0000000d4b4b7220 */ /* 0x000fe20000410000 */
[-C--:B------:R-:W-:Y:S01]  /*d410*/  FMUL.FTZ R82, R82, R15.reuse ;  /* 0x0000000f52527220 */ /* 0x080fe20000410000 */
[----:B------:R-:W-:Y:S01]  /*d420*/  FMUL.FTZ R83, R83, R15 ;  /* 0x0000000f53537220 */ /* 0x000fe20000410000 */
[----:B------:R-:W-:Y:S01]  /*d430*/  MOV R168, R117 ;  /* 0x0000007500a87202 */ /* 0x000fe20000000f00 */
[----:B------:R-:W-:Y:S01]  /*d440*/  IMAD.MOV.U32 R71, RZ, RZ, R133 ;  /* 0x000000ffff477224 */ /* 0x000fe200078e0085 */
[----:B------:R-:W-:-:S02]  /*d450*/  MOV R117, R134 ;  /* 0x0000008600757202 */ /* 0x000fc40000000f00 */
[----:B------:R-:W-:Y:S02]  /*d460*/  MOV R167, R135 ;  /* 0x0000008700a77202 */ /* 0x000fe40000000f00 */
[----:B------:R-:W-:Y:S01]  /*d470*/  MOV R68, R132 ;  /* 0x0000008400447202 */ /* 0x000fe20000000f00 */
[----:B------:R-:W-:Y:S06]  /*d480*/  HMMA.16816.F32 R80, R8, R18, R80 ;  /* 0x000000120850723c */ /* 0x000fec0000001850 */
        /* <DEDUP_REMOVED lines=18> */
[----:B------:R-:W-:Y:S02]  /*d5b0*/  MOV R74, R41 ;  /* 0x00000029004a7202 */ /* 0x000fe40000000f00 */
[----:B------:R-:W-:Y:S01]  /*d5c0*/  MOV R72, R43 ;  /* 0x0000002b00487202 */ /* 0x000fe20000000f00 */
[-C--:B-1----:R-:W-:Y:S06]  /*d5d0*/  HMMA.16816.F32 R148, R8, R16.reuse, R84 ;  /* 0x000000100894723c */ /* 0x082fec0000001854 */
        /* <DEDUP_REMOVED lines=15> */
[----:B------:R-:W-:Y:S01]  /*d6d0*/  FMUL.FTZ R115, R115, R15 ;  /* 0x0000000f73737220 */ /* 0x000fe20000410000 */
        /* <DEDUP_REMOVED lines=13> */
[----:B------:R-:W-:Y:S01]  /*d7b0*/  IMAD.MOV.U32 R73, RZ, RZ, R35 ;  /* 0x000000ffff497224 */ /* 0x000fe200078e0023 */
[----:B------:R-:W-:-:S02]  /*d7c0*/  MOV R75, R34 ;  /* 0x00000022004b7202 */ /* 0x000fc40000000f00 */
[----:B------:R-:W-:Y:S01]  /*d7d0*/  MOV R70, R38 ;  /* 0x0000002600467202 */ /* 0x000fe20000000f00 */
[C---:B-1----:R-:W-:Y:S06]  /*d7e0*/  HMMA.16816.F32 R120, R4.reuse, R16, R120 ;  /* 0x000000100478723c */ /* 0x042fec0000001878 */
[----:B------:R-:W-:Y:S07]  /*d7f0*/  HMMA.16816.F32 R124, R4, R18, R124 ;  /* 0x00000012047c723c */ /* 0x000fee000000187c */
[----:B------:R-:W-:Y:S01]  /*d800*/  FFMA.FTZ R4, R173, UR23, -R0 ;  /* 0x00000017ad047c23 */ /* 0x000fe20008010800 */
[----:B------:R-:W-:-:S03]  /*d810*/  MOV R173, R176 ;  /* 0x000000b000ad7202 */ /* 0x000fc60000000f00 */
[----:B------:R1:W-:Y:S02]  /*d820*/  MUFU.EX2 R176, R4 ;  /* 0x0000000400b07308 */ /* 0x0003e40000000800 */
[----:B-1----:R-:W-:-:S06]  /*d830*/  FFMA.FTZ R4, R177, UR23, -R0 ;  /* 0x00000017b1047c23 */ /* 0x002fcc0008010800 */
[----:B------:R1:W-:Y:S02]  /*d840*/  MUFU.EX2 R177, R4 ;  /* 0x0000000400b17308 */ /* 0x0003e40000000800 */
[----:B-1----:R-:W-:Y:S01]  /*d850*/  FFMA.FTZ R4, R72, UR23, -R0 ;  /* 0x0000001748047c23 */ /* 0x002fe20008010800 */
[----:B------:R-:W-:Y:S02]  /*d860*/  MOV R72, R73 ;  /* 0x0000004900487202 */ /* 0x000fe40000000f00 */
[----:B------:R-:W-:Y:S01]  /*d870*/  MOV R73, R74 ;  /* 0x0000004a00497202 */ /* 0x000fe20000000f00 */
[----:B------:R-:W-:Y:S01]  /*d880*/  IMAD.MOV.U32 R74, RZ, RZ, R75 ;  /* 0x000000ffff4a7224 */ /* 0x000fe200078e004b */
[----:B------:R-:W-:Y:S02]  /*d890*/  MOV R75, R68 ;  /* 0x00000044004b7202 */ /* 0x000fe40000000f00 */
[----:B------:R-:W-:Y:S02]  /*d8a0*/  MOV R68, R69 ;  /* 0x0000004500447202 */ /* 0x000fe40000000f00 */
[----:B------:R-:W-:-:S02]  /*d8b0*/  MOV R69, R70 ;  /* 0x0000004600457202 */ /* 0x000fc40000000f00 */
[----:B------:R-:W-:Y:S01]  /*d8c0*/  MOV R70, R71 ;  /* 0x0000004700467202 */ /* 0x000fe20000000f00 */
[----:B------:R-:W-:Y:S01]  /*d8d0*/  IMAD.MOV.U32 R71, RZ, RZ, R174 ;  /* 0x000000ffff477224 */ /* 0x000fe200078e00ae */
[----:B------:R-:W-:Y:S02]  /*d8e0*/  MOV R174, R179 ;  /* 0x000000b300ae7202 */ /* 0x000fe40000000f00 */
[----:B------:R1:W-:Y:S01]  /*d8f0*/  MUFU.EX2 R179, R4 ;  /* 0x0000000400b37308 */ /* 0x0003e20000000800 */
[----:B------:R-:W-:Y:S01]  /*d900*/  IMAD.MOV.U32 R170, RZ, RZ, R129 ;  /* 0x000000ffffaa7224 */ /* 0x000fe200078e0081 */
[----:B------:R-:W-:Y:S01]  /*d910*/  MOV R129, R39 ;  /* 0x0000002700817202 */ /* 0x000fe20000000f00 */
[-C--:B------:R-:W-:Y:S01]  /*d920*/  FMUL.FTZ R38, R118, R15.reuse ;  /* 0x0000000f76267220 */ /* 0x080fe20000410000 */
[-C--:B------:R-:W-:Y:S01]  /*d930*/  FMUL.FTZ R39, R119, R15.reuse ;  /* 0x0000000f77277220 */ /* 0x080fe20000410000 */
[-C--:B------:R-:W-:Y:S01]  /*d940*/  FMUL.FTZ R34, R130, R15.reuse ;  /* 0x0000000f82227220 */ /* 0x080fe20000410000 */
[----:B------:R-:W-:Y:S01]  /*d950*/  FMUL.FTZ R35, R131, R15 ;  /* 0x0000000f83237220 */ /* 0x000fe20000410000 */
[----:B-1----:R-:W-:-:S04]  /*d960*/  FFMA.FTZ R4, R211, UR23, -R0 ;  /* 0x00000017d3047c23 */ /* 0x002fc80008010800 */
[----:B------:R1:W2:Y:S01]  /*d970*/  MUFU.EX2 R6, R4 ;  /* 0x0000000400067308 */ /* 0x0002a20000000800 */
[----:B------:R-:W-:Y:S01]  /*d980*/  HMMA.16816.F32 R36, R8, R16, R36 ;  /* 0x000000100824723c */ /* 0x000fe20000001824 */
[----:B-1----:R-:W-:-:S06]  /*d990*/  FFMA.FTZ R4, R175, UR23, -R2 ;  /* 0x00000017af047c23 */ /* 0x002fcc0008010802 */
[----:B------:R1:W-:Y:S01]  /*d9a0*/  MUFU.EX2 R175, R4 ;  /* 0x0000000400af7308 */ /* 0x0003e20000000800 */
[----:B------:R-:W-:Y:S01]  /*d9b0*/  HMMA.16816.F32 R32, R8, R18, R32 ;  /* 0x000000120820723c */ /* 0x000fe20000001820 */
[----:B------:R-:W4:Y:S01]  /*d9c0*/  LDSM.16.MT88.4 R16, [R225+0xc800] ;  /* 0x00c80000e110783b */ /* 0x000f220000004200 */
[----:B-1----:R-:W-:Y:S01]  /*d9d0*/  FFMA.FTZ R4, R173, UR23, -R2 ;  /* 0x00000017ad047c23 */ /* 0x002fe20008010802 */
[----:B------:R-:W-:-:S04]  /*d9e0*/  MOV R173, R178 ;  /* 0x000000b200ad7202 */ /* 0x000fc80000000f00 */
[----:B------:R1:W-:Y:S02]  /*d9f0*/  MUFU.EX2 R178, R4 ;  /* 0x0000000400b27308 */ /* 0x0003e40000000800 */
[----:B-1----:R-:W-:-:S06]  /*da00*/  FFMA.FTZ R4, R215, UR23, -R2 ;  /* 0x00000017d7047c23 */ /* 0x002fcc0008010802 */
[----:B------:R1:W-:Y:S02]  /*da10*/  MUFU.EX2 R8, R4 ;  /* 0x0000000400087308 */ /* 0x0003e40000000800 */
[----:B-1----:R-:W-:-:S06]  /*da20*/  FFMA.FTZ R4, R31, UR23, -R2 ;  /* 0x000000171f047c23 */ /* 0x002fcc0008010802 */
[----:B------:R1:W4:Y:S02]  /*da30*/  MUFU.EX2 R5, R4 ;  /* 0x0000000400057308 */ /* 0x0003240000000800 */
[----:B-1----:R-:W-:Y:S01]  /*da40*/  FFMA.FTZ R4, R73, UR23, -R12 ;  /* 0x0000001749047c23 */ /* 0x002fe2000801080c */
[----:B------:R-:W-:Y:S02]  /*da50*/  MOV R73, R74 ;  /* 0x0000004a00497202 */ /* 0x000fe40000000f00 */
[----:B------:R-:W-:Y:S01]  /*da60*/  MOV R74, R75 ;  /* 0x0000004b004a7202 */ /* 0x000fe20000000f00 */
[----:B------:R-:W-:Y:S01]  /*da70*/  IMAD.MOV.U32 R75, RZ, RZ, R68 ;  /* 0x000000ffff4b7224 */ /* 0x000fe200078e0044 */
[----:B------:R-:W-:Y:S02]  /*da80*/  MOV R68, R69 ;  /* 0x0000004500447202 */ /* 0x000fe40000000f00 */
[----:B------:R-:W-:Y:S02]  /*da90*/  MOV R69, R70 ;  /* 0x0000004600457202 */ /* 0x000fe40000000f00 */
[----:B------:R-:W-:-:S02]  /*daa0*/  MOV R70, R71 ;  /* 0x0000004700467202 */ /* 0x000fc40000000f00 */
[----:B------:R-:W-:Y:S02]  /*dab0*/  MOV R71, R174 ;  /* 0x000000ae00477202 */ /* 0x000fe40000000f00 */
[----:B------:R1:W-:Y:S01]  /*dac0*/  MUFU.EX2 R174, R4 ;  /* 0x0000000400ae7308 */ /* 0x0003e20000000800 */
[----:B--2---:R-:W-:Y:S02]  /*dad0*/  IMAD.MOV.U32 R215, RZ, RZ, R6 ;  /* 0x000000ffffd77224 */ /* 0x004fe400078e0006 */
[----:B-1----:R-:W-:-:S05]  /*dae0*/  FFMA.FTZ R4, R72, UR23, -R12 ;  /* 0x0000001748047c23 */ /* 0x002fca000801080c */
[----:B------:R1:W-:Y:S01]  /*daf0*/  MUFU.EX2 R9, R4 ;  /* 0x0000000400097308 */ /* 0x0003e20000000800 */
[----:B---3--:R-:W-:Y:S01]  /*db00*/  FFMA.FTZ R45, R78, R14, R45 ;  /* 0x0000000e4e2d7223 */ /* 0x008fe2000001002d */
[----:B-1----:R-:W-:-:S06]  /*db10*/  FFMA.FTZ R4, R252, UR23, -R12 ;  /* 0x00000017fc047c23 */ /* 0x002fcc000801080c */
[----:B------:R1:W-:Y:S01]  /*db20*/  MUFU.EX2 R6, R4 ;  /* 0x0000000400067308 */ /* 0x0003e20000000800 */
[----:B----4-:R-:W-:Y:S01]  /*db30*/  FFMA.FTZ R44, R79, R13, R44 ;  /* 0x0000000d4f2c7223 */ /* 0x010fe2000001002c */
[----:B------:R-:W-:Y:S01]  /*db40*/  MOV R78, R74 ;  /* 0x0000004a004e7202 */ /* 0x000fe20000000f00 */
[----:B------:R-:W-:Y:S01]  /*db50*/  IMAD.MOV.U32 R72, RZ, RZ, R69 ;  /* 0x000000ffff487224 */ /* 0x000fe200078e0045 */
[----:B------:R-:W-:Y:S01]  /*db60*/  MOV R79, R75 ;  /* 0x0000004b004f7202 */ /* 0x000fe20000000f00 */
[----:B-1----:R-:W-:Y:S01]  /*db70*/  FFMA.FTZ R4, R212, UR23, -R12 ;  /* 0x00000017d4047c23 */ /* 0x002fe2000801080c */
[----:B------:R-:W-:-:S03]  /*db80*/  MOV R212, R5 ;  /* 0x0000000500d47202 */ /* 0x000fc60000000f00 */
[----:B------:R1:W-:Y:S01]  /*db90*/  MUFU.EX2 R5, R4 ;  /* 0x0000000400057308 */ /* 0x0003e20000000800 */
[----:B------:R-:W-:Y:S02]  /*dba0*/  MOV R75, R68 ;  /* 0x00000044004b7202 */ /* 0x000fe40000000f00 */
[----:B------:R-:W-:Y:S02]  /*dbb0*/  MOV R74, R71 ;  /* 0x00000047004a7202 */ /* 0x000fe40000000f00 */
[----:B------:R-:W-:Y:S02]  /*dbc0*/  MOV R68, R164 ;  /* 0x000000a400447202 */ /* 0x000fe40000000f00 */
[----:B------:R-:W-:Y:S01]  /*dbd0*/  MOV R69, R165 ;  /* 0x000000a500457202 */ /* 0x000fe20000000f00 */
[----:B-1----:R-:W-:-:S04]  /*dbe0*/  FFMA.FTZ R4, R173, UR23, -R3 ;  /* 0x00000017ad047c23 */ /* 0x002fc80008010803 */
[----:B------:R1:W-:Y:S01]  /*dbf0*/  MUFU.EX2 R173, R4 ;  /* 0x0000000400ad7308 */ /* 0x0003e20000000800 */
[----:B------:R-:W-:Y:S01]  /*dc00*/  MOV R71, R167 ;  /* 0x000000a700477202 */ /* 0x000fe20000000f00 */
[----:B------:R-:W-:Y:S01]  /*dc10*/  IMAD.MOV.U32 R167, RZ, RZ, R171 ;  /* 0x000000ffffa77224 */ /* 0x000fe200078e00ab */
[----:B------:R-:W-:Y:S01]  /*dc20*/  MOV R164, R168 ;  /* 0x000000a800a47202 */ /* 0x000fe20000000f00 */
[--C-:B------:R-:W-:Y:S01]  /*dc30*/  FFMA.FTZ R31, R213, UR23, -R0.reuse ;  /* 0x00000017d51f7c23 */ /* 0x100fe20008010800 */
[----:B------:R-:W-:Y:S01]  /*dc40*/  MOV R165, R169 ;  /* 0x000000a900a57202 */ /* 0x000fe20000000f00 */
[--C-:B------:R-:W-:Y:S01]  /*dc50*/  FFMA.FTZ R30, R30, UR23, -R0.reuse ;  /* 0x000000171e1e7c23 */ /* 0x100fe20008010800 */
[--C-:B------:R-:W-:Y:S01]  /*dc60*/  FFMA.FTZ R29, R29, UR23, -R0.reuse ;  /* 0x000000171d1d7c23 */ /* 0x100fe20008010800 */
[--C-:B------:R-:W-:Y:S01]  /*dc70*/  FFMA.FTZ R169, R204, UR23, -R0.reuse ;  /* 0x00000017cca97c23 */ /* 0x100fe20008010800 */
[--C-:B------:R-:W-:Y:S01]  /*dc80*/  FFMA.FTZ R171, R62, UR23, -R0.reuse ;  /* 0x000000173eab7c23 */ /* 0x100fe20008010800 */
[----:B------:R-:W-:Y:S01]  /*dc90*/  FFMA.FTZ R168, R47, UR23, -R0 ;  /* 0x000000172fa87c23 */ /* 0x000fe20008010800 */
[--C-:B-1----:R-:W-:Y:S01]  /*dca0*/  FFMA.FTZ R4, R73, UR23, -R3.reuse ;  /* 0x0000001749047c23 */ /* 0x102fe20008010803 */
[----:B------:R-:W-:Y:S01]  /*dcb0*/  MOV R73, R70 ;  /* 0x0000004600497202 */ /* 0x000fe20000000f00 */
[----:B------:R-:W-:Y:S01]  /*dcc0*/  IMAD.MOV.U32 R70, RZ, RZ, R166 ;  /* 0x000000ffff467224 */ /* 0x000fe200078e00a6 */
[----:B------:R-:W-:Y:S01]  /*dcd0*/  MOV R166, R170 ;  /* 0x000000aa00a67202 */ /* 0x000fe20000000f00 */
[----:B------:R1:W-:Y:S01]  /*dce0*/  MUFU.EX2 R7, R4 ;  /* 0x0000000400077308 */ /* 0x0003e20000000800 */
[--C-:B------:R-:W-:Y:S01]  /*dcf0*/  FFMA.FTZ R170, R60, UR23, -R0.reuse ;  /* 0x000000173caa7c23 */ /* 0x100fe20008010800 */
[--C-:B-1----:R-:W-:Y:S01]  /*dd00*/  FFMA.FTZ R4, R28, UR23, -R3.reuse ;  /* 0x000000171c047c23 */ /* 0x102fe20008010803 */
[----:B------:R-:W-:Y:S01]  /*dd10*/  FFMA.FTZ R28, R208, UR23, -R0 ;  /* 0x00000017d01c7c23 */ /* 0x000fe20008010800 */
[----:B------:R-:W-:-:S04]  /*dd20*/  FFMA.FTZ R0, R78, UR23, -R3 ;  /* 0x000000174e007c23 */ /* 0x000fc80008010803 */
[----:B------:R-:W-:Y:S01]  /*dd30*/  MUFU.EX2 R100, R4 ;  /* 0x0000000400647308 */ /* 0x000fe20000000800 */
[----:B------:R-:W-:-:S07]  /*dd40*/  MOV R78, R79 ;  /* 0x0000004f004e7202 */ /* 0x000fce0000000f00 */
[----:B------:R1:W2:Y:S01]  /*dd50*/  MUFU.EX2 R4, R0 ;  /* 0x0000000000047308 */ /* 0x0002a20000000800 */
[----:B------:R-:W-:Y:S01]  /*dd60*/  MOV R79, R72 ;  /* 0x00000048004f7202 */ /* 0x000fe20000000f00 */
[----:B------:R-:W-:Y:S01]  /*dd70*/  IMAD.MOV.U32 R72, RZ, RZ, R73 ;  /* 0x000000ffff487224 */ /* 0x000fe200078e0049 */
[----:B------:R-:W-:Y:S02]  /*dd80*/  MOV R73, R74 ;  /* 0x0000004a00497202 */ /* 0x000fe40000000f00 */
[----:B------:R-:W-:Y:S02]  /*dd90*/  MOV R74, R68 ;  /* 0x00000044004a7202 */ /* 0x000fe40000000f00 */
[----:B------:R-:W-:Y:S02]  /*dda0*/  MOV R68, R69 ;  /* 0x0000004500447202 */ /* 0x000fe40000000f00 */
[----:B------:R-:W-:Y:S01]  /*ddb0*/  MOV R69, R70 ;  /* 0x0000004600457202 */ /* 0x000fe20000000f00 */
[----:B------:R-:W-:Y:S01]  /*ddc0*/  IMAD.MOV.U32 R70, RZ, RZ, R71 ;  /* 0x000000ffff467224 */ /* 0x000fe200078e0047 */
[----:B------:R-:W-:Y:S01]  /*ddd0*/  MOV R71, R166 ;  /* 0x000000a600477202 */ /* 0x000fe20000000f00 */
[--C-:B------:R-:W-:Y:S01]  /*dde0*/  FFMA.FTZ R14, R210, UR23, -R2.reuse ;  /* 0x00000017d20e7c23 */ /* 0x100fe20008010802 */
[----:B------:R-:W-:Y:S01]  /*ddf0*/  MOV R204, R8 ;  /* 0x0000000800cc7202 */ /* 0x000fe20000000f00 */
[--C-:B------:R-:W-:Y:S01]  /*de00*/  FFMA.FTZ R13, R209, UR23, -R2.reuse ;  /* 0x00000017d10d7c23 */ /* 0x100fe20008010802 */
[----:B------:R-:W-:Y:S01]  /*de10*/  MOV R166, R167 ;  /* 0x000000a700a67202 */ /* 0x000fe20000000f00 */
[--C-:B------:R-:W-:Y:S01]  /*de20*/  FFMA.FTZ R167, R206, UR23, -R2.reuse ;  /* 0x00000017cea77c23 */ /* 0x100fe20008010802 */
[----:B-1----:R-:W-:Y:S01]  /*de30*/  FFMA.FTZ R0, R207, UR23, -R2 ;  /* 0x00000017cf007c23 */ /* 0x002fe20008010802 */
[----:B--2---:R-:W-:Y:S01]  /*de40*/  IMAD.MOV.U32 R207, RZ, RZ, R4 ;  /* 0x000000ffffcf7224 */ /* 0x004fe200078e0004 */
[----:B------:R-:W-:-:S02]  /*de50*/  MOV R208, R9 ;  /* 0x0000000900d07202 */ /* 0x000fc40000000f00 */
[----:B------:R-:W-:Y:S02]  /*de60*/  MOV R210, R7 ;  /* 0x0000000700d27202 */ /* 0x000fe40000000f00 */
[----:B------:R-:W-:Y:S02]  /*de70*/  MOV R209, R6 ;  /* 0x0000000600d17202 */ /* 0x000fe40000000f00 */
[----:B------:R-:W-:Y:S02]  /*de80*/  MOV R206, R5 ;  /* 0x0000000500ce7202 */ /* 0x000fe40000000f00 */
[----:B------:R-:W-:Y:S02]  /*de90*/  F2FP.F16.F32.PACK_AB R8, R177, R176 ;  /* 0x000000b0b108723e */ /* 0x000fe400000000ff */
[----:B------:R-:W-:Y:S02]  /*dea0*/  F2FP.F16.F32.PACK_AB R9, R178, R175 ;  /* 0x000000afb209723e */ /* 0x000fe400000000ff */
[----:B------:R-:W-:-:S02]  /*deb0*/  F2FP.F16.F32.PACK_AB R10, R215, R179 ;  /* 0x000000b3d70a723e */ /* 0x000fc400000000ff */
[----:B------:R-:W-:Y:S02]  /*dec0*/  F2FP.F16.F32.PACK_AB R11, R212, R204 ;  /* 0x000000ccd40b723e */ /* 0x000fe400000000ff */
[----:B------:R-:W-:Y:S02]  /*ded0*/  F2FP.F16.F32.PACK_AB R4, R208, R174 ;  /* 0x000000aed004723e */ /* 0x000fe400000000ff */
[----:B------:R-:W-:Y:S02]  /*dee0*/  F2FP.F16.F32.PACK_AB R5, R210, R173 ;  /* 0x000000add205723e */ /* 0x000fe400000000ff */
[----:B------:R-:W-:Y:S02]  /*def0*/  F2FP.F16.F32.PACK_AB R6, R206, R209 ;  /* 0x000000d1ce06723e */ /* 0x000fe400000000ff */
[----:B------:R-:W-:Y:S02]  /*df00*/  F2FP.F16.F32.PACK_AB R7, R207, R100 ;  /* 0x00000064cf07723e */ /* 0x000fe400000000ff */
[----:B------:R-:W-:Y:S01]  /*df10*/  MOV R119, R165 ;  /* 0x000000a500777202 */ /* 0x000fe20000000f00 */
[----:B------:R-:W-:Y:S01]  /*df20*/  FFMA.FTZ R165, R205, UR23, -R2 ;  /* 0x00000017cda57c23 */ /* 0x000fe20008010802 */
[----:B------:R-:W-:Y:S01]  /*df30*/  IMAD.MOV.U32 R118, RZ, RZ, R164 ;  /* 0x000000ffff767224 */ /* 0x000fe200078e00a4 */
[----:B------:R-:W-:Y:S01]  /*df40*/  MOV R205, R166 ;  /* 0x000000a600cd7202 */ /* 0x000fe20000000f00 */
[--C-:B------:R-:W-:Y:S01]  /*df50*/  FFMA.FTZ R164, R63, UR23, -R2.reuse ;  /* 0x000000173fa47c23 */ /* 0x100fe20008010802 */
[----:B------:R-:W-:-:S02]  /*df60*/  FFMA.FTZ R166, R61, UR23, -R2 ;  /* 0x000000173da67c23 */ /* 0x000fc40008010802 */
[C---:B------:R-:W-:Y:S01]  /*df70*/  HMMA.16816.F32 R60, R8.reuse, R18, R20 ;  /* 0x00000012083c723c */ /* 0x040fe20000001814 */
[----:B------:R-:W1:Y:S05]  /*df80*/  LDSM.16.MT88.4 R20, [R226+0xc800] ;  /* 0x00c80000e214783b */ /* 0x000e6a0000004200 */
[-C--:B------:R-:W-:Y:S06]  /*df90*/  HMMA.16816.F32 R144, R8, R16.reuse, R144 ;  /* 0x000000100890723c */ /* 0x080fec0000001890 */
[C---:B------:R-:W-:Y:S06]  /*dfa0*/  HMMA.16816.F32 R140, R4.reuse, R16, R140 ;  /* 0x00000010048c723c */ /* 0x040fec000000188c */
[----:B------:R-:W-:Y:S01]  /*dfb0*/  HMMA.16816.F32 R152, R4, R18, R152 ;  /* 0x000000120498723c */ /* 0x000fe20000001898 */
[----:B------:R-:W2:Y:S01]  /*dfc0*/  LDSM.16.MT88.4 R16, [R228+0xc800] ;  /* 0x00c80000e410783b */ /* 0x000ea20000004200 */
[----:B------:R-:W-:Y:S01]  /*dfd0*/  FFMA.FTZ R46, R77, R15, R46 ;  /* 0x0000000f4d2e7223 */ /* 0x000fe2000001002e */
[----:B------:R-:W-:Y:S01]  /*dfe0*/  FFMA.FTZ R15, R214, UR23, -R2 ;  /* 0x00000017d60f7c23 */ /* 0x000fe20008010802 */
[----:B------:R-:W-:-:S02]  /*dff0*/  MOV R213, R68 ;  /* 0x0000004400d57202 */ /* 0x000fc40000000f00 */
[----:B------:R-:W-:Y:S02]  /*e000*/  MOV R47, R69 ;  /* 0x00000045002f7202 */ /* 0x000fe40000000f00 */
[----:B------:R-:W-:Y:S02]  /*e010*/  MOV R214, R70 ;  /* 0x0000004600d67202 */ /* 0x000fe40000000f00 */
[----:B------:R-:W-:Y:S01]  /*e020*/  MOV R2, R71 ;  /* 0x0000004700027202 */ /* 0x000fe20000000f00 */
[----:B------:R-:W-:Y:S01]  /*e030*/  IMAD.MOV.U32 R211, RZ, RZ, R73 ;  /* 0x000000ffffd37224 */ /* 0x000fe200078e0049 */
[----:B------:R-:W-:Y:S02]  /*e040*/  MOV R101, R72 ;  /* 0x0000004800657202 */ /* 0x000fe40000000f00 */
[----:B------:R-:W-:Y:S02]  /*e050*/  MOV R252, R74 ;  /* 0x0000004a00fc7202 */ /* 0x000fe40000000f00 */
[----:B------:R-:W-:-:S02]  /*e060*/  MOV R103, R78 ;  /* 0x0000004e00677202 */ /* 0x000fc40000000f00 */
[----:B------:R-:W-:Y:S01]  /*e070*/  MOV R102, R79 ;  /* 0x0000004f00667202 */ /* 0x000fe20000000f00 */
[-C--:B-1----:R-:W-:Y:S07]  /*e080*/  HMMA.16816.F32 R68, R4, R20.reuse, R156 ;  /* 0x000000140444723c */ /* 0x082fee000000189c */
[----:B------:R-:W-:Y:S01]  /*e090*/  MOV R157, R75 ;  /* 0x0000004b009d7202 */ /* 0x000fe20000000f00 */
[----:B------:R-:W-:Y:S06]  /*e0a0*/  HMMA.16816.F32 R76, R8, R20, R160 ;  /* 0x00000014084c723c */ /* 0x000fec00000018a0 */
[----:B------:R-:W-:Y:S06]  /*e0b0*/  HMMA.16816.F32 R64, R4, R22, R64 ;  /* 0x000000160440723c */ /* 0x000fec0000001840 */
[-C--:B--2---:R-:W-:Y:S06]  /*e0c0*/  HMMA.16816.F32 R52, R8, R16.reuse, R52 ;  /* 0x000000100834723c */ /* 0x084fec0000001834 */
[C---:B------:R-:W-:Y:S06]  /*e0d0*/  HMMA.16816.F32 R48, R4.reuse, R16, R48 ;  /* 0x000000100430723c */ /* 0x040fec0000001830 */
[-C--:B------:R-:W-:Y:S06]  /*e0e0*/  HMMA.16816.F32 R184, R4, R18.reuse, R184 ;  /* 0x0000001204b8723c */ /* 0x080fec00000018b8 */
[C---:B------:R-:W-:Y:S01]  /*e0f0*/  HMMA.16816.F32 R72, R8.reuse, R18, R180 ;  /* 0x000000120848723c */ /* 0x040fe200000018b4 */
[----:B------:R-:W1:Y:S05]  /*e100*/  LDSM.16.MT88.4 R16, [R225+0xe800] ;  /* 0x00e80000e110783b */ /* 0x000e6a0000004200 */
[----:B------:R-:W-:Y:S01]  /*e110*/  HMMA.16816.F32 R56, R8, R22, R56 ;  /* 0x000000160838723c */ /* 0x000fe20000001838 */
[----:B------:R-:W2:Y:S01]  /*e120*/  LDSM.16.MT88.4 R20, [R227+0xc800] ;  /* 0x00c80000e314783b */ /* 0x000ea20000004200 */
[----:B------:R-:W-:Y:S01]  /*e130*/  MOV R158, R129 ;  /* 0x00000081009e7202 */ /* 0x000fe20000000f00 */
[----:B------:R-:W-:-:S03]  /*e140*/  IMAD.MOV.U32 R159, RZ, RZ, R128 ;  /* 0x000000ffff9f7224 */ /* 0x000fc600078e0080 */
[C---:B-1----:R-:W-:Y:S06]  /*e150*/  HMMA.16816.F32 R160, R8.reuse, R16, R136 ;  /* 0x0000001008a0723c */ /* 0x042fec0000001888 */
[-C--:B--2---:R-:W-:Y:S06]  /*e160*/  HMMA.16816.F32 R192, R8, R20.reuse, R192 ;  /* 0x0000001408c0723c */ /* 0x084fec00000018c0 */
[C---:B------:R-:W-:Y:S06]  /*e170*/  HMMA.16816.F32 R188, R4.reuse, R20, R188 ;  /* 0x0000001404bc723c */ /* 0x040fec00000018bc */
[-C--:B------:R-:W-:Y:S06]  /*e180*/  HMMA.16816.F32 R200, R4, R22.reuse, R200 ;  /* 0x0000001604c8723c */ /* 0x080fec00000018c8 */
[----:B------:R-:W-:Y:S01]  /*e190*/  HMMA.16816.F32 R196, R8, R22, R196 ;  /* 0x0000001608c4723c */ /* 0x000fe200000018c4 */
[----:B------:R-:W1:Y:S05]  /*e1a0*/  LDSM.16.MT88.4 R20, [R228+0xe800] ;  /* 0x00e80000e414783b */ /* 0x000e6a0000004200 */
[C---:B------:R-:W-:Y:S06]  /*e1b0*/  HMMA.16816.F32 R84, R4.reuse, R16, R132 ;  /* 0x000000100454723c */ /* 0x040fec0000001884 */
[-C--:B------:R-:W-:Y:S01]  /*e1c0*/  HMMA.16816.F32 R128, R4, R18.reuse, R24 ;  /* 0x000000120480723c */ /* 0x080fe20000001818 */
[----:B------:R-:W2:Y:S05]  /*e1d0*/  LDSM.16.MT88.4 R24, [R226+0xe800] ;  /* 0x00e80000e218783b */ /* 0x000eaa0000004200 */
[----:B------:R-:W-:Y:S01]  /*e1e0*/  HMMA.16816.F32 R136, R8, R18, R80 ;  /* 0x000000120888723c */ /* 0x000fe20000001850 */
[----:B------:R-:W3:Y:S01]  /*e1f0*/  LDSM.16.MT88.4 R16, [R227+0xe800] ;  /* 0x00e80000e310783b */ /* 0x000ee20000004200 */
[----:B------:R-:W-:-:S02]  /*e200*/  MOV R182, R159 ;  /* 0x0000009f00b67202 */ /* 0x000fc40000000f00 */
[----:B------:R-:W-:Y:S02]  /*e210*/  MOV R183, R205 ;  /* 0x000000cd00b77202 */ /* 0x000fe40000000f00 */
[----:B------:R-:W-:Y:S01]  /*e220*/  MOV R156, R119 ;  /* 0x00000077009c7202 */ /* 0x000fe20000000f00 */
[----:B------:R-:W-:Y:S01]  /*e230*/  IMAD.MOV.U32 R181, RZ, RZ, R182 ;  /* 0x000000ffffb57224 */ /* 0x000fe200078e00b6 */
[----:B------:R-:W-:Y:S02]  /*e240*/  MOV R134, R47 ;  /* 0x0000002f00867202 */ /* 0x000fe40000000f00 */
[----:B------:R-:W-:Y:S01]  /*e250*/  MOV R182, R183 ;  /* 0x000000b700b67202 */ /* 0x000fe20000000f00 */
[----:B------:R-:W-:Y:S01]  /*e260*/  IMAD.MOV.U32 R135, RZ, RZ, R252 ;  /* 0x000000ffff877224 */ /* 0x000fe200078e00fc */
[----:B------:R-:W-:Y:S02]  /*e270*/  MOV R183, R156 ;  /* 0x0000009c00b77202 */ /* 0x000fe40000000f00 */
[----:B------:R-:W-:Y:S01]  /*e280*/  MOV R252, R211 ;  /* 0x000000d300fc7202 */ /* 0x000fe20000000f00 */
[C---:B-1----:R-:W-:Y:S06]  /*e290*/  HMMA.16816.F32 R104, R4.reuse, R20, R104 ;  /* 0x000000140468723c */ /* 0x042fec0000001868 */
[C---:B------:R-:W-:Y:S06]  /*e2a0*/  HMMA.16816.F32 R108, R4.reuse, R22, R108 ;  /* 0x00000016046c723c */ /* 0x040fec000000186c */
[C---:B--2---:R-:W-:Y:S06]  /*e2b0*/  HMMA.16816.F32 R88, R4.reuse, R24, R88 ;  /* 0x000000180458723c */ /* 0x044fec0000001858 */
[C---:B------:R-:W-:Y:S06]  /*e2c0*/  HMMA.16816.F32 R92, R4.reuse, R26, R92 ;  /* 0x0000001a045c723c */ /* 0x040fec000000185c */
[C---:B---3--:R-:W-:Y:S06]  /*e2d0*/  HMMA.16816.F32 R120, R4.reuse, R16, R120 ;  /* 0x000000100478723c */ /* 0x048fec0000001878 */
[----:B------:R-:W-:Y:S01]  /*e2e0*/  HMMA.16816.F32 R124, R4, R18, R124 ;  /* 0x00000012047c723c */ /* 0x000fe2000000187c */
[----:B------:R-:W1:Y:S06]  /*e2f0*/  MUFU.EX2 R4, R31 ;  /* 0x0000001f00047308 */ /* 0x000e6c0000000800 */
[----:B------:R-:W-:Y:S01]  /*e300*/  MOV R6, R157 ;  /* 0x0000009d00067202 */ /* 0x000fe20000000f00 */
[----:B------:R-:W-:Y:S01]  /*e310*/  IMAD.MOV.U32 R157, RZ, RZ, R118 ;  /* 0x000000ffff9d7224 */ /* 0x000fe200078e0076 */
[----:B------:R2:W-:Y:S01]  /*e320*/  MUFU.EX2 R7, R0 ;  /* 0x0000000000077308 */ /* 0x0005e20000000800 */
[----:B------:R-:W-:-:S03]  /*e330*/  MOV R132, R102 ;  /* 0x0000006600847202 */ /* 0x000fc60000000f00 */
[----:B------:R-:W-:Y:S02]  /*e340*/  MOV R156, R157 ;  /* 0x0000009d009c7202 */ /* 0x000fe40000000f00 */
[----:B------:R-:W-:Y:S01]  /*e350*/  MOV R157, R223 ;  /* 0x000000df009d7202 */ /* 0x000fe20000000f00 */
[----:B--2---:R-:W-:Y:S01]  /*e360*/  FFMA.FTZ R0, R234, UR23, -R12 ;  /* 0x00000017ea007c23 */ /* 0x004fe2000801080c */
[----:B------:R-:W-:Y:S01]  /*e370*/  MUFU.EX2 R133, R28 ;  /* 0x0000001c00857308 */ /* 0x000fe20000000800 */
[C---:B------:R-:W-:Y:S06]  /*e380*/  HMMA.16816.F32 R96, R8.reuse, R20, R96 ;  /* 0x000000140860723c */ /* 0x040fec0000001860 */
[----:B------:R-:W-:Y:S01]  /*e390*/  HMMA.16816.F32 R112, R8, R22, R112 ;  /* 0x000000160870723c */ /* 0x000fe20000001870 */
[----:B------:R2:W-:Y:S01]  /*e3a0*/  MUFU.EX2 R223, R0 ;  /* 0x0000000000df7308 */ /* 0x0005e20000000800 */
[----:B------:R-:W3:Y:S01]  /*e3b0*/  LDSM.16.MT88.4 R20, [R225+0xd000] ;  /* 0x00d00000e114783b */ /* 0x000ee20000004200 */
[----:B------:R-:W-:-:S03]  /*e3c0*/  MOV R5, R158 ;  /* 0x0000009e00057202 */ /* 0x000fc60000000f00 */
[----:B------:R-:W-:Y:S01]  /*e3d0*/  HMMA.16816.F32 R80, R8, R16, R36 ;  /* 0x000000100850723c */ /* 0x000fe20000001824 */
[----:B------:R-:W-:Y:S01]  /*e3e0*/  MOV R205, R117 ;  /* 0x0000007500cd7202 */ /* 0x000fe20000000f00 */
[----:B------:R-:W-:Y:S01]  /*e3f0*/  FFMA.FTZ R2, R2, UR23, -R3 ;  /* 0x0000001702027c23 */ /* 0x000fe20008010803 */
[----:B------:R-:W-:Y:S02]  /*e400*/  MOV R211, R101 ;  /* 0x0000006500d37202 */ /* 0x000fe40000000f00 */
[----:B------:R-:W-:Y:S02]  /*e410*/  MOV R159, R103 ;  /* 0x00000067009f7202 */ /* 0x000fe40000000f00 */
[----:B------:R-:W-:Y:S01]  /*e420*/  MOV R180, R100 ;  /* 0x0000006400b47202 */ /* 0x000fe20000000f00 */
[----:B------:R-:W-:Y:S01]  /*e430*/  MUFU.EX2 R30, R30 ;  /* 0x0000001e001e7308 */ /* 0x000fe20000000800 */
[----:B------:R4:W5:Y:S01]  /*e440*/  LDL.LU R234, [R1+0x98] ;  /* 0x0000980001ea7983 */ /* 0x0009620000300800 */
[----:B--2---:R-:W-:Y:S01]  /*e450*/  FFMA.FTZ R0, R134, UR23, -R12 ;  /* 0x0000001786007c23 */ /* 0x004fe2000801080c */
[----:B------:R-:W-:-:S05]  /*e460*/  IMAD.MOV.U32 R134, RZ, RZ, R252 ;  /* 0x000000ffff867224 */ /* 0x000fca00078e00fc */
[----:B------:R2:W-:Y:S01]  /*e470*/  MUFU.EX2 R252, R0 ;  /* 0x0000000000fc7308 */ /* 0x0005e20000000800 */
[----:B-1----:R-:W-:Y:S01]  /*e480*/  MOV R28, R4 ;  /* 0x00000004001c7202 */ /* 0x002fe20000000f00 */
[----:B--2---:R-:W-:-:S06]  /*e490*/  FFMA.FTZ R0, R132, UR23, -R12 ;  /* 0x0000001784007c23 */ /* 0x004fcc000801080c */
[----:B------:R1:W2:Y:S01]  /*e4a0*/  MUFU.EX2 R4, R0 ;  /* 0x0000000000047308 */ /* 0x0002a20000000800 */
[----:B------:R-:W-:Y:S01]  /*e4b0*/  FFMA.FTZ R36, R218, UR23, -R12 ;  /* 0x00000017da247c23 */ /* 0x000fe2000801080c */
[----:B------:R-:W-:Y:S01]  /*e4c0*/  MOV R158, R116 ;  /* 0x00000074009e7202 */ /* 0x000fe20000000f00 */
[----:B------:R-:W-:Y:S01]  /*e4d0*/  HMMA.16816.F32 R100, R8, R26, R40 ;  /* 0x0000001a0864723c */ /* 0x000fe20000001828 */
[----:B------:R-:W-:-:S05]  /*e4e0*/  FFMA.FTZ R38, R221, UR23, -R3 ;  /* 0x00000017dd267c23 */ /* 0x000fca0008010803 */
[----:B------:R-:W-:Y:S01]  /*e4f0*/  HMMA.16816.F32 R116, R8, R24, R148 ;  /* 0x000000180874723c */ /* 0x000fe20000001894 */
[----:B-1----:R-:W-:Y:S01]  /*e500*/  FFMA.FTZ R0, R220, UR23, -R12 ;  /* 0x00000017dc007c23 */ /* 0x002fe2000801080c */
[----:B--2---:R-:W-:Y:S01]  /*e510*/  MOV R218, R4 ;  /* 0x0000000400da7202 */ /* 0x004fe20000000f00 */
[----:B------:R-:W-:-:S03]  /*e520*/  FFMA.FTZ R4, R6, UR23, -R3 ;  /* 0x0000001706047c23 */ /* 0x000fc60008010803 */
[----:B------:R-:W-:Y:S01]  /*e530*/  HMMA.16816.F32 R40, R8, R18, R32 ;  /* 0x000000120828723c */ /* 0x000fe20000001820 */
[----:B------:R1:W-:Y:S01]  /*e540*/  MUFU.EX2 R132, R0 ;  /* 0x0000000000847308 */ /* 0x0003e20000000800 */
[----:B------:R-:W-:Y:S01]  /*e550*/  MOV R151, R214 ;  /* 0x000000d600977202 */ /* 0x000fe20000000f00 */
[----:B------:R-:W2:Y:S01]  /*e560*/  LDSM.16.MT88.4 R16, [R226+0xd000] ;  /* 0x00d00000e210783b */ /* 0x000ea20000004200 */
[----:B------:R-:W-:-:S03]  /*e570*/  MOV R150, R213 ;  /* 0x000000d500967202 */ /* 0x000fc60000000f00 */
[----:B------:R-:W-:Y:S02]  /*e580*/  FFMA.FTZ R33, R222, UR23, -R12 ;  /* 0x00000017de217c23 */ /* 0x000fe4000801080c */
[----:B------:R-:W-:Y:S01]  /*e590*/  MUFU.EX2 R47, R13 ;  /* 0x0000000d002f7308 */ /* 0x000fe20000000800 */
[--C-:B------:R-:W-:Y:S01]  /*e5a0*/  FFMA.FTZ R37, R135, UR23, -R3.reuse ;  /* 0x0000001787257c23 */ /* 0x100fe20008010803 */
[----:B------:R-:W-:Y:S01]  /*e5b0*/  MOV R31, R211 ;  /* 0x000000d3001f7202 */ /* 0x000fe20000000f00 */
[----:B------:R-:W-:Y:S01]  /*e5c0*/  LDSM.16.MT88.4 R24, [R227+0xd000] ;  /* 0x00d00000e318783b */ /* 0x000fe20000004200 */
[--C-:B-1----:R-:W-:Y:S01]  /*e5d0*/  FFMA.FTZ R0, R5, UR23, -R3.reuse ;  /* 0x0000001705007c23 */ /* 0x102fe20008010803 */
[----:B------:R-:W-:-:S03]  /*e5e0*/  FFMA.FTZ R5, R216, UR23, -R3 ;  /* 0x00000017d8057c23 */ /* 0x000fc60008010803 */
[----:B------:R-:W-:Y:S08]  /*e5f0*/  MUFU.EX2 R214, R29 ;  /* 0x0000001d00d67308 */ /* 0x000ff00000000800 */
[----:B------:R-:W-:Y:S08]  /*e600*/  MUFU.EX2 R29, R15 ;  /* 0x0000000f001d7308 */ /* 0x000ff00000000800 */
[----:B------:R-:W1:Y:S08]  /*e610*/  MUFU.EX2 R213, R14 ;  /* 0x0000000e00d57308 */ /* 0x000e700000000800 */
[----:B------:R-:W-:Y:S08]  /*e620*/  MUFU.EX2 R222, R0 ;  /* 0x0000000000de7308 */ /* 0x000ff00000000800 */
[----:B------:R4:W3:Y:S08]  /*e630*/  MUFU.EX2 R221, R2 ;  /* 0x0000000200dd7308 */ /* 0x0008f00000000800 */
[----:B------:R2:W-:Y:S08]  /*e640*/  MUFU.EX2 R220, R4 ;  /* 0x0000000400dc7308 */ /* 0x0005f00000000800 */
[----:B------:R3:W3:Y:S01]  /*e650*/  MUFU.EX2 R39, R5 ;  /* 0x0000000500277308 */ /* 0x0006e20000000800 */
[----:B------:R-:W-:Y:S01]  /*e660*/  FFMA.FTZ R32, R217, UR23, -R3 ;  /* 0x00000017d9207c23 */ /* 0x000fe20008010803 */
[----:B------:R-:W-:-:S02]  /*e670*/  MOV R216, R7 ;  /* 0x0000000700d87202 */ /* 0x000fc40000000f00 */
[----:B------:R-:W-:Y:S01]  /*e680*/  MOV R217, R133 ;  /* 0x0000008500d97202 */ /* 0x000fe20000000f00 */
[----:B----4-:R-:W-:Y:S01]  /*e690*/  FADD.FTZ R2, R233, R46 ;  /* 0x0000002ee9027221 */ /* 0x010fe20000010000 */
[----:B------:R-:W-:Y:S02]  /*e6a0*/  F2FP.F16.F32.PACK_AB R8, R30, R28 ;  /* 0x0000001c1e08723e */ /* 0x000fe400000000ff */
[----:B-1----:R-:W-:Y:S02]  /*e6b0*/  F2FP.F16.F32.PACK_AB R9, R213, R29 ;  /* 0x0000001dd509723e */ /* 0x002fe400000000ff */
[----:B------:R-:W-:Y:S01]  /*e6c0*/  F2FP.F16.F32.PACK_AB R6, R132, R218 ;  /* 0x000000da8406723e */ /* 0x000fe200000000ff */
[----:B------:R-:W-:Y:S01]  /*e6d0*/  FFMA.FTZ R0, R134, UR23, -R3 ;  /* 0x0000001786007c23 */ /* 0x000fe20008010803 */
[----:B------:R-:W-:Y:S02]  /*e6e0*/  F2FP.F16.F32.PACK_AB R10, R217, R214 ;  /* 0x000000d6d90a723e */ /* 0x000fe400000000ff */
[----:B------:R-:W-:-:S02]  /*e6f0*/  F2FP.F16.F32.PACK_AB R11, R216, R47 ;  /* 0x0000002fd80b723e */ /* 0x000fc400000000ff */
[----:B--2---:R-:W-:Y:S02]  /*e700*/  F2FP.F16.F32.PACK_AB R4, R252, R223 ;  /* 0x000000dffc04723e */ /* 0x004fe400000000ff */
[----:B---3--:R-:W-:Y:S02]  /*e710*/  F2FP.F16.F32.PACK_AB R5, R221, R222 ;  /* 0x000000dedd05723e */ /* 0x008fe400000000ff */
[----:B------:R-:W-:Y:S01]  /*e720*/  F2FP.F16.F32.PACK_AB R7, R39, R220 ;  /* 0x000000dc2707723e */ /* 0x000fe200000000ff */
[----:B------:R-:W-:Y:S01]  /*e730*/  FADD.FTZ R3, R172, R219 ;  /* 0x000000dbac037221 */ /* 0x000fe20000010000 */
[----:B------:R-:W-:Y:S01]  /*e740*/  FADD.FTZ R134, R229, R2 ;  /* 0x00000002e5867221 */ /* 0x000fe20000010000 */
[--C-:B------:R-:W-:Y:S01]  /*e750*/  FFMA.FTZ R35, R150, UR23, -R12.reuse ;  /* 0x0000001796237c23 */ /* 0x100fe2000801080c */
[----:B------:R-:W-:Y:S01]  /*e760*/  FFMA.FTZ R34, R151, UR23, -R12 ;  /* 0x0000001797227c23 */ /* 0x000fe2000801080c */
[----:B------:R-:W-:Y:S01]  /*e770*/  FADD.FTZ R172, R232, R45 ;  /* 0x0000002de8ac7221 */ /* 0x000fe20000010000 */
[----:B------:R-:W-:Y:S01]  /*e780*/  FADD.FTZ R135, R231, R44 ;  /* 0x0000002ce7877221 */ /* 0x000fe20000010000 */
[----:B------:R-:W-:Y:S01]  /*e790*/  MOV R2, R47 ;  /* 0x0000002f00027202 */ /* 0x000fe20000000f00 */
[----:B------:R-:W1:Y:S01]  /*e7a0*/  LDSM.16.MT88.4 R12, [R228+0xd000] ;  /* 0x00d00000e40c783b */ /* 0x000e620000004200 */
[----:B------:R-:W-:Y:S01]  /*e7b0*/  HMMA.16816.F32 R144, R8, R20, R144 ;  /* 0x000000140890723c */ /* 0x000fe20000001890 */
[----:B------:R-:W-:-:S02]  /*e7c0*/  MOV R148, R178 ;  /* 0x000000b200947202 */ /* 0x000fc40000000f00 */
[----:B------:R-:W-:Y:S01]  /*e7d0*/  MOV R149, R177 ;  /* 0x000000b100957202 */ /* 0x000fe20000000f00 */
[----:B------:R2:W5:Y:S02]  /*e7e0*/  LDL.LU R233, [R1+0x94] ;  /* 0x0000940001e97983 */ /* 0x0005640000300800 */
[C---:B------:R-:W-:Y:S06]  /*e7f0*/  HMMA.16816.F32 R140, R4.reuse, R20, R140 ;  /* 0x00000014048c723c */ /* 0x040fec000000188c */
[----:B------:R-:W-:Y:S01]  /*e800*/  HMMA.16816.F32 R152, R4, R22, R152 ;  /* 0x000000160498723c */ /* 0x000fe20000001898 */
[----:B------:R-:W-:Y:S01]  /*e810*/  MOV R151, R180 ;  /* 0x000000b400977202 */ /* 0x000fe20000000f00 */
[----:B------:R-:W-:-:S04]  /*e820*/  FADD.FTZ R133, R230, R3 ;  /* 0x00000003e6857221 */ /* 0x000fc80000010000 */
[----:B------:R-:W-:Y:S01]  /*e830*/  HMMA.16816.F32 R44, R8, R22, R60 ;  /* 0x00000016082c723c */ /* 0x000fe2000000183c */
[----:B------:R-:W3:Y:S01]  /*e840*/  LDSM.16.MT88.4 R20, [R225+0xf000] ;  /* 0x00f00000e114783b */ /* 0x000ee20000004200 */
[----:B------:R-:W-:Y:S01]  /*e850*/  MOV R180, R181 ;  /* 0x000000b500b47202 */ /* 0x000fe20000000f00 */
[----:B------:R-:W-:Y:S01]  /*e860*/  IMAD.MOV.U32 R181, RZ, RZ, R182 ;  /* 0x000000ffffb57224 */ /* 0x000fe200078e00b6 */
[----:B------:R-:W-:Y:S01]  /*e870*/  MOV R182, R183 ;  /* 0x000000b700b67202 */ /* 0x000fe20000000f00 */
[----:B------:R2:W5:Y:S02]  /*e880*/  LDL.LU R232, [R1+0x90] ;  /* 0x0000900001e87983 */ /* 0x0005640000300800 */
        /* <DEDUP_REMOVED lines=9> */
[----:B------:R2:W5:Y:S01]  /*e920*/  LDL.LU R230, [R1+0x88] ;  /* 0x0000880001e67983 */ /* 0x0005620000300800 */
[----:B------:R-:W-:Y:S02]  /*e930*/  MOV R3, R158 ;  /* 0x0000009e00037202 */ /* 0x000fe40000000f00 */
[----:B------:R-:W-:Y:S01]  /*e940*/  MOV R150, R176 ;  /* 0x000000b000967202 */ /* 0x000fe20000000f00 */
[C---:B-1----:R-:W-:Y:S01]  /*e950*/  HMMA.16816.F32 R48, R4.reuse, R12, R48 ;  /* 0x0000000c0430723c */ /* 0x042fe20000001830 */
[----:B------:R-:W-:Y:S01]  /*e960*/  MOV R79, R159 ;  /* 0x0000009f004f7202 */ /* 0x000fe20000000f00 */
[----:B------:R2:W5:Y:S04]  /*e970*/  LDL.LU R229, [R1+0x84] ;  /* 0x0000840001e57983 */ /* 0x0005680000300800 */
[----:B------:R-:W-:Y:S07]  /*e980*/  HMMA.16816.F32 R156, R4, R16, R68 ;  /* 0x00000010049c723c */ /* 0x000fee0000001844 */
[----:B------:R-:W-:Y:S01]  /*e990*/  IMAD.MOV.U32 R70, RZ, RZ, R209 ;  /* 0x000000ffff467224 */ /* 0x000fe200078e00d1 */
[----:B------:R-:W-:-:S02]  /*e9a0*/  MOV R69, R210 ;  /* 0x000000d200457202 */ /* 0x000fc40000000f00 */
[----:B------:R-:W-:Y:S02]  /*e9b0*/  MOV R68, R208 ;  /* 0x000000d000447202 */ /* 0x000fe40000000f00 */
[----:B------:R-:W-:Y:S01]  /*e9c0*/  MOV R71, R151 ;  /* 0x0000009700477202 */ /* 0x000fe20000000f00 */
[----:B------:R-:W-:Y:S01]  /*e9d0*/  HMMA.16816.F32 R208, R8, R18, R56 ;  /* 0x0000001208d0723c */ /* 0x000fe20000001838 */
[----:B------:R-:W-:Y:S01]  /*e9e0*/  MOV R151, R183 ;  /* 0x000000b700977202 */ /* 0x000fe20000000f00 */
[----:B------:R-:W1:Y:S01]  /*e9f0*/  LDSM.16.MT88.4 R16, [R226+0xf000] ;  /* 0x00f00000e210783b */ /* 0x000e620000004200 */
[----:B------:R-:W-:-:S04]  /*ea00*/  MOV R183, R206 ;  /* 0x000000ce00b77202 */ /* 0x000fc80000000f00 */
[----:B------:R-:W-:Y:S01]  /*ea10*/  MOV R58, R181 ;  /* 0x000000b5003a7202 */ /* 0x000fe20000000f00 */
[----:B------:R-:W-:Y:S01]  /*ea20*/  IMAD.MOV.U32 R57, RZ, RZ, R182 ;  /* 0x000000ffff397224 */ /* 0x000fe200078e00b6 */
[----:B------:R-:W-:Y:S02]  /*ea30*/  MOV R56, R205 ;  /* 0x000000cd00387202 */ /* 0x000fe40000000f00 */
[----:B------:R-:W-:Y:S02]  /*ea40*/  MOV R182, R207 ;  /* 0x000000cf00b67202 */ /* 0x000fe40000000f00 */
[----:B------:R-:W-:Y:S02]  /*ea50*/  MOV R181, R204 ;  /* 0x000000cc00b57202 */ /* 0x000fe40000000f00 */
[----:B------:R-:W-:Y:S01]  /*ea60*/  HMMA.16816.F32 R204, R8, R14, R72 ;  /* 0x0000000e08cc723c */ /* 0x000fe20000001848 */
[----:B------:R-:W-:Y:S01]  /*ea70*/  MOV R59, R180 ;  /* 0x000000b4003b7202 */ /* 0x000fe20000000f00 */
[----:B------:R-:W-:-:S04]  /*ea80*/  IMAD.MOV.U32 R180, RZ, RZ, R179 ;  /* 0x000000ffffb47224 */ /* 0x000fc800078e00b3 */
[C---:B---3--:R-:W-:Y:S07]  /*ea90*/  HMMA.16816.F32 R72, R4.reuse, R20, R84 ;  /* 0x000000140448723c */ /* 0x048fee0000001854 */
[----:B------:R-:W-:Y:S01]  /*eaa0*/  MOV R84, R79 ;  /* 0x0000004f00547202 */ /* 0x000fe20000000f00 */
[----:B------:R-:W-:Y:S01]  /*eab0*/  IMAD.MOV.U32 R86, RZ, RZ, R29 ;  /* 0x000000ffff567224 */ /* 0x000fe200078e001d */
[----:B------:R-:W-:Y:S01]  /*eac0*/  HMMA.16816.F32 R76, R4, R22, R128 ;  /* 0x00000016044c723c */ /* 0x000fe20000001880 */
[----:B------:R-:W-:-:S02]  /*ead0*/  MOV R85, R28 ;  /* 0x0000001c00557202 */ /* 0x000fc40000000f00 */
[----:B------:R-:W-:-:S04]  /*eae0*/  MOV R87, R30 ;  /* 0x0000001e00577202 */ /* 0x000fc80000000f00 */
[----:B------:R-:W-:Y:S01]  /*eaf0*/  MOV R131, R31 ;  /* 0x0000001f00837202 */ /* 0x000fe20000000f00 */
[----:B------:R-:W-:Y:S01]  /*eb00*/  HMMA.16816.F32 R176, R8, R12, R52 ;  /* 0x0000000c08b0723c */ /* 0x000fe20000001834 */
[----:B------:R-:W3:Y:S05]  /*eb10*/  LDSM.16.MT88.4 R28, [R227+0xf000] ;  /* 0x00f00000e31c783b */ /* 0x000eea0000004200 */
[----:B------:R-:W-:Y:S01]  /*eb20*/  HMMA.16816.F32 R184, R4, R14, R184 ;  /* 0x0000000e04b8723c */ /* 0x000fe200000018b8 */
[----:B------:R-:W4:Y:S01]  /*eb30*/  LDSM.16.MT88.4 R12, [R228+0xf000] ;  /* 0x00f00000e40c783b */ /* 0x000f220000004200 */
[----:B------:R-:W-:-:S04]  /*eb40*/  MOV R128, R56 ;  /* 0x0000003800807202 */ /* 0x000fc80000000f00 */
[C---:B------:R-:W-:Y:S06]  /*eb50*/  HMMA.16816.F32 R188, R4.reuse, R24, R188 ;  /* 0x0000001804bc723c */ /* 0x040fec00000018bc */
[C---:B------:R-:W-:Y:S06]  /*eb60*/  HMMA.16816.F32 R200, R4.reuse, R26, R200 ;  /* 0x0000001a04c8723c */ /* 0x040fec00000018c8 */
[C---:B-1----:R-:W-:Y:S06]  /*eb70*/  HMMA.16816.F32 R88, R4.reuse, R16, R88 ;  /* 0x000000100458723c */ /* 0x042fec0000001858 */
[C---:B------:R-:W-:Y:S06]  /*eb80*/  HMMA.16816.F32 R92, R4.reuse, R18, R92 ;  /* 0x00000012045c723c */ /* 0x040fec000000185c */
[C---:B---3--:R-:W-:Y:S06]  /*eb90*/  HMMA.16816.F32 R52, R4.reuse, R30, R124 ;  /* 0x0000001e0434723c */ /* 0x048fec000000187c */
[----:B----4-:R-:W-:Y:S01]  /*eba0*/  HMMA.16816.F32 R104, R4, R12, R104 ;  /* 0x0000000c0468723c */ /* 0x010fe20000001868 */
[----:B------:R-:W-:-:S02]  /*ebb0*/  MOV R127, R57 ;  /* 0x00000039007f7202 */ /* 0x000fc40000000f00 */
[----:B------:R-:W-:Y:S02]  /*ebc0*/  MOV R126, R58 ;  /* 0x0000003a007e7202 */ /* 0x000fe40000000f00 */
[----:B------:R-:W-:Y:S01]  /*ebd0*/  MOV R125, R59 ;  /* 0x0000003b007d7202 */ /* 0x000fe20000000f00 */
[----:B------:R-:W-:Y:S01]  /*ebe0*/  HMMA.16816.F32 R108, R4, R14, R108 ;  /* 0x0000000e046c723c */ /* 0x000fe2000000186c */
[----:B------:R-:W-:-:S05]  /*ebf0*/  IMAD.MOV.U32 R124, RZ, RZ, R68 ;  /* 0x000000ffff7c7224 */ /* 0x000fca00078e0044 */
[----:B------:R-:W-:Y:S06]  /*ec00*/  HMMA.16816.F32 R120, R4, R28, R120 ;  /* 0x0000001c0478723c */ /* 0x000fec0000001878 */
[----:B------:R-:W-:Y:S01]  /*ec10*/  HMMA.16816.F32 R56, R8, R26, R196 ;  /* 0x0000001a0838723c */ /* 0x000fe200000018c4 */
[----:B------:R-:W-:Y:S02]  /*ec20*/  MOV R7, R69 ;  /* 0x0000004500077202 */ /* 0x000fe40000000f00 */
[----:B------:R-:W-:-:S04]  /*ec30*/  MOV R6, R70 ;  /* 0x0000004600067202 */ /* 0x000fc80000000f00 */
[----:B------:R-:W-:Y:S01]  /*ec40*/  MOV R199, R71 ;  /* 0x0000004700c77202 */ /* 0x000fe20000000f00 */
[----:B------:R-:W-:Y:S01]  /*ec50*/  IMAD.MOV.U32 R196, RZ, RZ, R62 ;  /* 0x000000ffffc47224 */ /* 0x000fe200078e003e */
[----:B------:R-:W-:Y:S01]  /*ec60*/  HMMA.16816.F32 R68, R8, R20, R160 ;  /* 0x000000140844723c */ /* 0x000fe200000018a0 */
[----:B------:R-:W-:Y:S02]  /*ec70*/  MOV R198, R60 ;  /* 0x0000003c00c67202 */ /* 0x000fe40000000f00 */
[----:B------:R-:W-:-:S04]  /*ec80*/  MOV R197, R61 ;  /* 0x0000003d00c57202 */ /* 0x000fc80000000f00 */
[----:B------:R-:W-:Y:S02]  /*ec90*/  MOV R163, R63 ;  /* 0x0000003f00a37202 */ /* 0x000fe40000000f00 */
[C---:B------:R-:W-:Y:S01]  /*eca0*/  HMMA.16816.F32 R60, R8.reuse, R22, R136 ;  /* 0x00000016083c723c */ /* 0x040fe20000001888 */
[----:B------:R1:W-:Y:S01]  /*ecb0*/  MUFU.EX2 R136, R167 ;  /* 0x000000a700887308 */ /* 0x0003e20000000800 */
[----:B------:R-:W-:Y:S02]  /*ecc0*/  MOV R5, R131 ;  /* 0x0000008300057202 */ /* 0x000fe40000000f00 */
[----:B------:R-:W-:Y:S02]  /*ecd0*/  MOV R162, R2 ;  /* 0x0000000200a27202 */ /* 0x000fe40000000f00 */
[----:B------:R-:W-:Y:S01]  /*ece0*/  MOV R2, R219 ;  /* 0x000000db00027202 */ /* 0x000fe20000000f00 */
[C---:B------:R-:W-:Y:S02]  /*ecf0*/  HMMA.16816.F32 R192, R8.reuse, R24, R192 ;  /* 0x0000001808c0723c */ /* 0x040fe400000018c0 */
[----:B------:R3:W-:Y:S01]  /*ed00*/  MUFU.EX2 R138, R165 ;  /* 0x000000a5008a7308 */ /* 0x0007e20000000800 */
[----:B------:R-:W-:Y:S01]  /*ed10*/  MOV R4, R84 ;  /* 0x0000005400047202 */ /* 0x000fe20000000f00 */
[----:B------:R-:W-:Y:S01]  /*ed20*/  FADD.FTZ R3, R3, R172 ;  /* 0x000000ac03037221 */ /* 0x000fe20000010000 */
[----:B-1----:R-:W-:Y:S01]  /*ed30*/  MOV R167, R151 ;  /* 0x0000009700a77202 */ /* 0x002fe20000000f00 */
[----:B------:R-:W-:Y:S04]  /*ed40*/  HMMA.16816.F32 R24, R8, R18, R100 ;  /* 0x000000120818723c */ /* 0x000fe80000001864 */
[----:B------:R1:W-:Y:S01]  /*ed50*/  MUFU.EX2 R219, R168 ;  /* 0x000000a800db7308 */ /* 0x0003e20000000800 */
[----:B------:R-:W-:-:S02]  /*ed60*/  MOV R161, R218 ;  /* 0x000000da00a17202 */ /* 0x000fc40000000f00 */
[----:B---3--:R-:W-:Y:S01]  /*ed70*/  MOV R165, R167 ;  /* 0x000000a700a57202 */ /* 0x008fe20000000f00 */
[----:B------:R-:W-:Y:S02]  /*ed80*/  IMAD.MOV.U32 R167, RZ, RZ, R5 ;  /* 0x000000ffffa77224 */ /* 0x000fe400078e0005 */
[----:B------:R-:W-:Y:S01]  /*ed90*/  FADD.FTZ R5, R224, R135 ;  /* 0x00000087e0057221 */ /* 0x000fe20000010000 */
[----:B------:R-:W-:Y:S01]  /*eda0*/  HMMA.16816.F32 R100, R8, R12, R96 ;  /* 0x0000000c0864723c */ /* 0x000fe20000001860 */
[----:B------:R-:W-:Y:S01]  /*edb0*/  IMAD.MOV.U32 R135, RZ, RZ, R196 ;  /* 0x000000ffff877224 */ /* 0x000fe200078e00c4 */
[----:B------:R3:W-:Y:S01]  /*edc0*/  MUFU.EX2 R13, R0 ;  /* 0x00000000000d7308 */ /* 0x0007e20000000800 */
[----:B------:R-:W-:Y:S01]  /*edd0*/  MOV R196, R197 ;  /* 0x000000c500c47202 */ /* 0x000fe20000000f00 */
[----:B------:R-:W-:Y:S01]  /*ede0*/  FADD.FTZ R2, R2, R133 ;  /* 0x0000008502027221 */ /* 0x000fe20000010000 */
[----:B------:R-:W-:Y:S01]  /*edf0*/  MOV R197, R198 ;  /* 0x000000c600c57202 */ /* 0x000fe20000000f00 */
[----:B------:R-:W-:Y:S01]  /*ee00*/  FADD.FTZ R4, R4, R3 ;  /* 0x0000000304047221 */ /* 0x000fe20000010000 */
[----:B-1----:R-:W-:-:S02]  /*ee10*/  MOV R168, R150 ;  /* 0x0000009600a87202 */ /* 0x002fc40000000f00 */
[----:B------:R-:W-:Y:S01]  /*ee20*/  MOV R160, R217 ;  /* 0x000000d900a07202 */ /* 0x000fe20000000f00 */
[----:B------:R1:W-:Y:S01]  /*ee30*/  MUFU.EX2 R218, R169 ;  /* 0x000000a900da7308 */ /* 0x0003e20000000800 */
[----:B------:R-:W-:Y:S01]  /*ee40*/  MOV R198, R199 ;  /* 0x000000c700c67202 */ /* 0x000fe20000000f00 */
[----:B------:R-:W-:Y:S01]  /*ee50*/  FADD.FTZ R3, R167, R5 ;  /* 0x00000005a7037221 */ /* 0x000fe20000010000 */
[----:B------:R-:W-:Y:S01]  /*ee60*/  MOV R199, R6 ;  /* 0x0000000600c77202 */ /* 0x000fe20000000f00 */
[----:B------:R-:W-:Y:S01]  /*ee70*/  IMAD.MOV.U32 R130, RZ, RZ, R86 ;  /* 0x000000ffff827224 */ /* 0x000fe200078e0056 */
[----:B------:R-:W-:Y:S02]  /*ee80*/  MOV R6, R7 ;  /* 0x0000000700067202 */ /* 0x000fe40000000f00 */
[----:B------:R-:W-:Y:S01]  /*ee90*/  MOV R129, R87 ;  /* 0x0000005700817202 */ /* 0x000fe20000000f00 */
[----:B---3--:R-:W-:Y:S01]  /*eea0*/  FADD.FTZ R0, R165, R134 ;  /* 0x00000086a5007221 */ /* 0x008fe20000010000 */
[----:B------:R3:W-:Y:S01]  /*eeb0*/  MUFU.EX2 R217, R170 ;  /* 0x000000aa00d97308 */ /* 0x0007e20000000800 */
[----:B------:R-:W-:Y:S01]  /*eec0*/  MOV R131, R85 ;  /* 0x0000005500837202 */ /* 0x000fe20000000f00 */
[----:B------:R-:W-:Y:S01]  /*eed0*/  FADD.FTZ R2, R168, R2 ;  /* 0x00000002a8027221 */ /* 0x000fe20000010000 */
[----:B------:R-:W-:Y:S01]  /*eee0*/  FADD.FTZ R0, R175, R0 ;  /* 0x00000000af007221 */ /* 0x000fe20000010000 */
[----:B------:R-:W-:Y:S01]  /*eef0*/  IMAD.MOV.U32 R7, RZ, RZ, R124 ;  /* 0x000000ffff077224 */ /* 0x000fe200078e007c */
[----:B------:R-:W-:Y:S01]  /*ef00*/  HMMA.16816.F32 R20, R8, R14, R112 ;  /* 0x0000000e0814723c */ /* 0x000fe20000001870 */
[----:B------:R-:W-:Y:S01]  /*ef10*/  LDSM.16.MT88.4 R96, [R226+0xf800] ;  /* 0x00f80000e260783b */ /* 0x000fe20000004200 */
[----:B-1----:R-:W-:-:S02]  /*ef20*/  IMAD.MOV.U32 R169, RZ, RZ, R216 ;  /* 0x000000ffffa97224 */ /* 0x002fc400078e00d8 */
[----:B------:R1:W4:Y:S02]  /*ef30*/  MUFU.EX2 R216, R171 ;  /* 0x000000ab00d87308 */ /* 0x0003240000000800 */
[----:B------:R-:W-:Y:S01]  /*ef40*/  HMMA.16816.F32 R84, R8, R16, R116 ;  /* 0x000000100854723c */ /* 0x000fe20000001874 */
[----:B------:R2:W5:Y:S01]  /*ef50*/  LDL.LU R224, [R1+0x80] ;  /* 0x0000800001e07983 */ /* 0x0005620000300800 */
[----:B---3--:R-:W-:-:S04]  /*ef60*/  MOV R170, R149 ;  /* 0x0000009500aa7202 */ /* 0x008fc80000000f00 */
[----:B------:R-:W-:Y:S01]  /*ef70*/  MUFU.EX2 R139, R164 ;  /* 0x000000a4008b7308 */ /* 0x000fe20000000800 */
[C---:B------:R-:W-:Y:S06]  /*ef80*/  HMMA.16816.F32 R116, R8.reuse, R28, R80 ;  /* 0x0000001c0874723c */ /* 0x040fec0000001850 */
[----:B------:R-:W-:Y:S01]  /*ef90*/  HMMA.16816.F32 R40, R8, R30, R40 ;  /* 0x0000001e0828723c */ /* 0x000fe20000001828 */
[----:B------:R3:W-:Y:S01]  /*efa0*/  MUFU.EX2 R137, R166 ;  /* 0x000000a600897308 */ /* 0x0007e20000000800 */
[----:B-1----:R-:W-:Y:S01]  /*efb0*/  MOV R171, R148 ;  /* 0x0000009400ab7202 */ /* 0x002fe20000000f00 */
[----:B------:R-:W-:Y:S04]  /*efc0*/  LDSM.16.MT88.4 R80, [R225+0xf800] ;  /* 0x00f80000e150783b */ /* 0x000fe80000004200 */
[----:B------:R-:W1:Y:S01]  /*efd0*/  LDSM.16.MT88.4 R148, [R225+0xd800] ;  /* 0x00d80000e194783b */ /* 0x000e620000004200 */
[----:B------:R-:W-:Y:S01]  /*efe0*/  FADD.FTZ R10, R173, R3 ;  /* 0x00000003ad0a7221 */ /* 0x000fe20000010000 */
[----:B------:R-:W-:Y:S01]  /*eff0*/  FADD.FTZ R9, R170, R2 ;  /* 0x00000002aa097221 */ /* 0x000fe20000010000 */
[----:B------:R-:W-:Y:S01]  /*f000*/  FADD.FTZ R3, R171, R0 ;  /* 0x00000000ab037221 */ /* 0x000fe20000010000 */
[----:B------:R-:W-:Y:S01]  /*f010*/  FADD.FTZ R11, R174, R4 ;  /* 0x00000004ae0b7221 */ /* 0x000fe20000010000 */
[----:B------:R-:W-:Y:S01]  /*f020*/  MOV R0, R6 ;  /* 0x0000000600007202 */ /* 0x000fe20000000f00 */
[----:B------:R-:W-:Y:S01]  /*f030*/  MUFU.EX2 R18, R34 ;  /* 0x0000002200127308 */ /* 0x000fe20000000800 */
[----:B------:R-:W-:Y:S01]  /*f040*/  MOV R2, R7 ;  /* 0x0000000700027202 */ /* 0x000fe20000000f00 */
[----:B------:R-:W-:Y:S04]  /*f050*/  LDSM.16.MT88.4 R112, [R228+0xf800] ;  /* 0x00f80000e470783b */ /* 0x000fe80000004200 */
[----:B---3--:R-:W3:Y:S04]  /*f060*/  LDSM.16.MT88.4 R164, [R226+0xd800] ;  /* 0x00d80000e2a4783b */ /* 0x008ee80000004200 */
[----:B------:R-:W2:Y:S01]  /*f070*/  LDSM.16.MT88.4 R4, [R227+0xf800] ;  /* 0x00f80000e304783b */ /* 0x000ea20000004200 */
[----:B------:R4:W-:Y:S08]  /*f080*/  MUFU.EX2 R16, R36 ;  /* 0x0000002400107308 */ /* 0x0009f00000000800 */
[----:B------:R1:W3:Y:S08]  /*f090*/  MUFU.EX2 R17, R35 ;  /* 0x0000002300117308 */ /* 0x0002f00000000800 */
[----:B------:R3:W-:Y:S08]  /*f0a0*/  MUFU.EX2 R19, R33 ;  /* 0x0000002100137308 */ /* 0x0007f00000000800 */
[----:B------:R-:W2:Y:S08]  /*f0b0*/  MUFU.EX2 R12, R32 ;  /* 0x00000020000c7308 */ /* 0x000eb00000000800 */
[----:B------:R-:W-:Y:S08]  /*f0c0*/  MUFU.EX2 R14, R37 ;  /* 0x00000025000e7308 */ /* 0x000ff00000000800 */
[----:B------:R-:W2:Y:S01]  /*f0d0*/  MUFU.EX2 R8, R38 ;  /* 0x0000002600087308 */ /* 0x000ea20000000800 */
[----:B----4-:R-:W-:Y:S01]  /*f0e0*/  MOV R36, R125 ;  /* 0x0000007d00247202 */ /* 0x010fe20000000f00 */
[----:B------:R-:W-:Y:S01]  /*f0f0*/  IMAD.MOV.U32 R30, RZ, RZ, R130 ;  /* 0x000000ffff1e7224 */ /* 0x000fe200078e0082 */
[----:B-1----:R-:W-:-:S02]  /*f100*/  MOV R35, R126 ;  /* 0x0000007e00237202 */ /* 0x002fc40000000f00 */
[----:B------:R-:W-:Y:S02]  /*f110*/  MOV R34, R127 ;  /* 0x0000007f00227202 */ /* 0x000fe40000000f00 */
[----:B---3--:R-:W-:Y:S02]  /*f120*/  MOV R33, R128 ;  /* 0x0000008000217202 */ /* 0x008fe40000000f00 */
[----:B------:R-:W-:Y:S02]  /*f130*/  MOV R31, R129 ;  /* 0x00000081001f7202 */ /* 0x000fe40000000f00 */
[----:B------:R-:W-:Y:S02]  /*f140*/  MOV R133, R131 ;  /* 0x0000008300857202 */ /* 0x000fe40000000f00 */
[----:B------:R-:W-:Y:S02]  /*f150*/  F2FP.F16.F32.PACK_AB R128, R216, R218 ;  /* 0x000000dad880723e */ /* 0x000fe400000000ff */
[----:B------:R-:W-:-:S02]  /*f160*/  F2FP.F16.F32.PACK_AB R129, R138, R136 ;  /* 0x000000888a81723e */ /* 0x000fc400000000ff */
[----:B------:R-:W-:Y:S02]  /*f170*/  F2FP.F16.F32.PACK_AB R124, R17, R16 ;  /* 0x00000010117c723e */ /* 0x000fe400000000ff */
[----:B--2---:R-:W-:Y:S02]  /*f180*/  F2FP.F16.F32.PACK_AB R125, R13, R12 ;  /* 0x0000000c0d7d723e */ /* 0x004fe400000000ff */
[----:B------:R-:W-:Y:S02]  /*f190*/  F2FP.F16.F32.PACK_AB R130, R219, R217 ;  /* 0x000000d9db82723e */ /* 0x000fe400000000ff */
[----:B------:R-:W-:Y:S02]  /*f1a0*/  F2FP.F16.F32.PACK_AB R131, R137, R139 ;  /* 0x0000008b8983723e */ /* 0x000fe400000000ff */
[----:B------:R-:W-:Y:S02]  /*f1b0*/  F2FP.F16.F32.PACK_AB R126, R19, R18 ;  /* 0x00000012137e723e */ /* 0x000fe400000000ff */
[----:B------:R-:W-:-:S02]  /*f1c0*/  F2FP.F16.F32.PACK_AB R127, R8, R14 ;  /* 0x0000000e087f723e */ /* 0x000fc400000000ff */
[----:B------:R-:W-:Y:S02]  /*f1d0*/  MOV R28, R162 ;  /* 0x000000a2001c7202 */ /* 0x000fe40000000f00 */
[----:B------:R-:W-:Y:S02]  /*f1e0*/  MOV R37, R163 ;  /* 0x000000a300257202 */ /* 0x000fe40000000f00 */
[----:B------:R-:W-:Y:S02]  /*f1f0*/  MOV R162, R180 ;  /* 0x000000b400a27202 */ /* 0x000fe40000000f00 */
[----:B------:R-:W-:Y:S01]  /*f200*/  MOV R163, R181 ;  /* 0x000000b500a37202 */ /* 0x000fe20000000f00 */
[----:B------:R-:W-:Y:S01]  /*f210*/  HMMA.16816.F32 R144, R128, R148, R144 ;  /* 0x000000948090723c */ /* 0x000fe20000001890 */
[----:B------:R-:W-:Y:S01]  /*f220*/  MOV R32, R169 ;  /* 0x000000a900207202 */ /* 0x000fe20000000f00 */
[----:B------:R-:W-:-:S04]  /*f230*/  FADD.FTZ R2, R2, R11 ;  /* 0x0000000b02027221 */ /* 0x000fc80000010000 */
[----:B------:R-:W-:Y:S01]  /*f240*/  HMMA.16816.F32 R140, R124, R148, R140 ;  /* 0x000000947c8c723c */ /* 0x000fe2000000188c */
[----:B------:R-:W-:-:S05]  /*f250*/  FADD.FTZ R0, R0, R10 ;  /* 0x0000000a00007221 */ /* 0x000fca0000010000 */
[C---:B------:R-:W-:Y:S06]  /*f260*/  HMMA.16816.F32 R152, R124.reuse, R150, R152 ;  /* 0x000000967c98723c */ /* 0x040fec0000001898 */
[----:B------:R-:W-:Y:S01]  /*f270*/  HMMA.16816.F32 R168, R124, R166, R64 ;  /* 0x000000a67ca8723c */ /* 0x000fe20000001840 */
[----:B------:R-:W-:-:S05]  /*f280*/  MOV R134, R183 ;  /* 0x000000b700867202 */ /* 0x000fca0000000f00 */
[----:B------:R-:W-:Y:S01]  /*f290*/  HMMA.16816.F32 R148, R128, R150, R44 ;  /* 0x000000968094723c */ /* 0x000fe2000000182c */
[----:B------:R-:W-:Y:S01]  /*f2a0*/  IMAD.MOV.U32 R66, RZ, RZ, R162 ;  /* 0x000000ffff427224 */ /* 0x000fe200078e00a2 */
[----:B------:R-:W-:-:S05]  /*f2b0*/  MOV R67, R163 ;  /* 0x000000a300437202 */ /* 0x000fca0000000f00 */
[----:B------:R-:W-:Y:S01]  /*f2c0*/  MOV R44, R199 ;  /* 0x000000c7002c7202 */ /* 0x000fe20000000f00 */
[-C--:B------:R-:W-:Y:S01]  /*f2d0*/  HMMA.16816.F32 R120, R124, R4.reuse, R120 ;  /* 0x000000047c78723c */ /* 0x080fe20000001878 */
[----:B------:R-:W-:Y:S02]  /*f2e0*/  MOV R45, R198 ;  /* 0x000000c6002d7202 */ /* 0x000fe40000000f00 */
[----:B------:R-:W-:Y:S01]  /*f2f0*/  MOV R46, R197 ;  /* 0x000000c5002e7202 */ /* 0x000fe20000000f00 */
[----:B------:R-:W-:Y:S02]  /*f300*/  IMAD.MOV.U32 R47, RZ, RZ, R196 ;  /* 0x000000ffff2f7224 */ /* 0x000fe400078e00c4 */
[----:B------:R-:W-:Y:S01]  /*f310*/  HMMA.16816.F32 R116, R128, R4, R116 ;  /* 0x000000048074723c */ /* 0x000fe20000001874 */
[----:B------:R-:W-:Y:S01]  /*f320*/  FADD.FTZ R3, R67, R3 ;  /* 0x0000000343037221 */ /* 0x000fe20000010000 */
[----:B------:R-:W-:Y:S01]  /*f330*/  MOV R38, R182 ;  /* 0x000000b600267202 */ /* 0x000fe20000000f00 */
[----:B------:R-:W-:Y:S01]  /*f340*/  FADD.FTZ R2, R44, R2 ;  /* 0x000000022c027221 */ /* 0x000fe20000010000 */
[----:B------:R-:W-:Y:S01]  /*f350*/  FADD.FTZ R0, R45, R0 ;  /* 0x000000002d007221 */ /* 0x000fe20000010000 */
[----:B------:R-:W-:Y:S01]  /*f360*/  MOV R29, R161 ;  /* 0x000000a1001d7202 */ /* 0x000fe20000000f00 */
[----:B------:R-:W-:Y:S01]  /*f370*/  LDSM.16.MT88.4 R196, [R227+0xd800] ;  /* 0x00d80000e3c4783b */ /* 0x000fe20000004200 */
[----:B------:R-:W-:Y:S01]  /*f380*/  FADD.FTZ R4, R66, R9 ;  /* 0x0000000942047221 */ /* 0x000fe20000010000 */
[----:B------:R-:W-:Y:S01]  /*f390*/  FADD.FTZ R3, R47, R3 ;  /* 0x000000032f037221 */ /* 0x000fe20000010000 */
[----:B------:R-:W-:Y:S01]  /*f3a0*/  FADD.FTZ R2, R134, R2 ;  /* 0x0000000286027221 */ /* 0x000fe20000010000 */
[----:B------:R-:W-:Y:S01]  /*f3b0*/  MOV R15, R160 ;  /* 0x000000a0000f7202 */ /* 0x000fe20000000f00 */
[----:B------:R-:W-:Y:S01]  /*f3c0*/  FADD.FTZ R4, R46, R4 ;  /* 0x000000042e047221 */ /* 0x000fe20000010000 */
[----:B------:R-:W-:Y:S01]  /*f3d0*/  FADD.FTZ R0, R38, R0 ;  /* 0x0000000026007221 */ /* 0x000fe20000010000 */
[----:B------:R-:W-:Y:S01]  /*f3e0*/  FADD.FTZ R3, R30, R3 ;  /* 0x000000031e037221 */ /* 0x000fe20000010000 */
[----:B------:R-:W1:Y:S01]  /*f3f0*/  LDSM.16.MT88.4 R180, [R228+0xd800] ;  /* 0x00d80000e4b4783b */ /* 0x000e620000004200 */
        /* <DEDUP_REMOVED lines=35> */
[----:B------:R-:W-:Y:S01]  /*f630*/  HMMA.16816.F32 R156, R124, R164, R156 ;  /* 0x000000a47c9c723c */ /* 0x000fe2000000189c */
[----:B------:R-:W-:-:S05]  /*f640*/  MOV R136, R33 ;  /* 0x0000002100887202 */ /* 0x000fca0000000f00 */
[----:B-1----:R-:W-:Y:S01]  /*f650*/  HMMA.16816.F32 R172, R124, R180, R48 ;  /* 0x000000b47cac723c */ /* 0x002fe20000001830 */
[----:B------:R-:W-:-:S05]  /*f660*/  MOV R137, R34 ;  /* 0x0000002200897202 */ /* 0x000fca0000000f00 */
[----:B------:R-:W-:Y:S01]  /*f670*/  HMMA.16816.F32 R184, R124, R182, R184 ;  /* 0x000000b67cb8723c */ /* 0x000fe200000018b8 */
[----:B------:R-:W-:-:S05]  /*f680*/  MOV R134, R35 ;  /* 0x0000002300867202 */ /* 0x000fca0000000f00 */
[----:B------:R-:W-:Y:S01]  /*f690*/  HMMA.16816.F32 R188, R124, R196, R188 ;  /* 0x000000c47cbc723c */ /* 0x000fe200000018bc */
[----:B------:R-:W-:-:S05]  /*f6a0*/  MOV R135, R36 ;  /* 0x0000002400877202 */ /* 0x000fca0000000f00 */
        /* <DEDUP_REMOVED lines=22> */
[----:B--2---:R-:W-:-:S15]  /*f810*/  @!P0 BRA `(.L_x_604) ;  /* 0x0000006c00308947 */ /* 0x004fde0003800000 */
[----:B------:R-:W2:Y:S04]  /*f820*/  LDL.64 R32, [R1+0x50] ;  /* 0x0000500001207983 */ /* 0x000ea80000100a00 */
[----:B------:R-:W3:Y:S01]  /*f830*/  LDL.64 R34, [R1+0x48] ;  /* 0x0000480001227983 */ /* 0x000ee20000100a00 */
[----:B------:R-:W-:Y:S01]  /*f840*/  UIADD3 UR20, UR21, -0x3, URZ ;  /* 0xfffffffd15147890 */ /* 0x000fe2000fffe03f */
[----:B------:R-:W-:-:S04]  /*f850*/  DEPBAR.LE SB0, 0x0 ;  /* 0x000080000000791a */ /* 0x000fc80000000000 */
[----:B------:R-:W-:Y:S02]  /*f860*/  USHF.R.S32.HI UR4, URZ, 0x1f, UR20 ;  /* 0x0000001f3f047899 */ /* 0x000fe40008011414 */
[----:B------:R-:W-:Y:S02]  /*f870*/  UIMAD.WIDE.U32 UR26, UR20, UR6, URZ ;  /* 0x00000006141a72a5 */ /* 0x000fe4000f8e003f */
[----:B------:R-:W-:Y:S02]  /*f880*/  UIMAD UR4, UR4, UR6, URZ ;  /* 0x00000006040472a4 */ /* 0x000fe4000f8e023f */
[----:B------:R-:W-:Y:S02]  /*f890*/  UISETP.GT.AND UP0, UPT, UR20, UR13, UPT ;  /* 0x0000000d1400728c */ /* 0x000fe4000bf04270 */
[----:B------:R-:W-:Y:S01]  /*f8a0*/  UIMAD UR4, UR20, UR7, UR4 ;  /* 0x00000007140472a4 */ /* 0x000fe2000f8e0204 */
[----:B------:R-:W-:Y:S02]  /*f8b0*/  IMAD.U32 R2, RZ, RZ, UR26 ;  /* 0x0000001aff027e24 */ /* 0x000fe4000f8e00ff */
[----:B------:R-:W-:Y:S01]  /*f8c0*/  IMAD.U32 R3, RZ, RZ, UR27 ;  /* 0x0000001bff037e24 */ /* 0x000fe2000f8e00ff */
[----:B------:R-:W-:-:S06]  /*f8d0*/  UIADD3 UR4, UR27, UR4, URZ ;  /* 0x000000041b047290 */ /* 0x000fcc000fffe03f */
[----:B------:R-:W-:Y:S01]  /*f8e0*/  MOV R3, UR4 ;  /* 0x0000000400037c02 */ /* 0x000fe20008000f00 */
[----:B------:R-:W-:Y:S01]  /*f8f0*/  BAR.SYNC.DEFER_BLOCKING 0x0 ;  /* 0x0000000000007b1d */ /* 0x000fe20000010000 */
[----:B--2---:R-:W-:-:S04]  /*f900*/  LEA R0, P0, R2, R32, 0x6 ;  /* 0x0000002002007211 */ /* 0x004fc800078030ff */
        /* <DEDUP_REMOVED lines=10> */
[----:B------:R-:W-:-:S02]  /*f9b0*/  IADD3 R8, P0, R2, UR25, RZ ;  /* 0x0000001902087c10 */ /* 0x000fc4000ff1e0ff */
[----:B------:R-:W-:Y:S01]  /*f9c0*/  IADD3.X R3, R5, UR24, RZ, P1, !PT ;  /* 0x0000001805037c10 */ /* 0x000fe20008ffe4ff */
[----:B------:R-:W-:Y:S03]  /*f9d0*/  LDGSTS.E.BYPASS.LTC128B.128 [R251+0xe000], desc[UR18][R6.64+0x80] ;  /* 0x0e00008006fb7fae */ /* 0x000fe6000b901d52 */
[----:B------:R-:W-:Y:S01]  /*f9e0*/  IADD3.X R9, R3, UR24, RZ, P0, !PT ;  /* 0x0000001803097c10 */ /* 0x000fe200087fe4ff */
[----:B------:R-:W-:Y:S01]  /*f9f0*/  LDGSTS.E.BYPASS.LTC128B.128 [R251+0xc800], desc[UR18][R4.64] ;  /* 0x0c80000004fb7fae */ /* 0x000fe2000b901d52 */
[----:B------:R-:W-:-:S03]  /*fa00*/  PLOP3.LUT P0, PT, PT, PT, UP0, 0x80, 0x0 ;  /* 0x000000000000781c */ /* 0x000fc60003f0f008 */
[----:B------:R-:W-:Y:S04]  /*fa10*/  LDGSTS.E.BYPASS.LTC128B.128 [R251+0xe800], desc[UR18][R4.64+0x80] ;  /* 0x0e80008004fb7fae */ /* 0x000fe8000b901d52 */
[----:B------:R-:W-:Y:S04]  /*fa20*/  LDGSTS.E.BYPASS.LTC128B.128 [R251+0xd000], desc[UR18][R2.64] ;  /* 0x0d00000002fb7fae */ /* 0x000fe8000b901d52 */
[----:B------:R-:W-:Y:S04]  /*fa30*/  LDGSTS.E.BYPASS.LTC128B.128 [R251+0xf000], desc[UR18][R2.64+0x80] ;  /* 0x0f00008002fb7fae */ /* 0x000fe8000b901d52 */
[----:B------:R-:W-:Y:S04]  /*fa40*/  LDGSTS.E.BYPASS.LTC128B.128 [R251+0xd800], desc[UR18][R8.64] ;  /* 0x0d80000008fb7fae */ /* 0x000fe8000b901d52 */
[----:B------:R1:W-:Y:S04]  /*fa50*/  LDGSTS.E.BYPASS.LTC128B.128 [R251+0xf800], desc[UR18][R8.64+0x80] ;  /* 0x0f80008008fb7fae */ /* 0x0003e8000b901d52 */
[----:B-----5:R-:W-:Y:S04]  /*fa60*/  LDSM.16.M88.4 R16, [R231] ;  /* 0x00000000e710783b */ /* 0x020fe80000000200 */
[----:B------:R-:W2:Y:S04]  /*fa70*/  LDSM.16.M88.4 R36, [R224+0x9000] ;  /* 0x00900000e024783b */ /* 0x000ea80000000200 */
[----:B------:R-:W3:Y:S04]  /*fa80*/  LDSM.16.M88.4 R28, [R224+0x8000] ;  /* 0x00800000e01c783b */ /* 0x000ee80000000200 */
[----:B------:R-:W4:Y:S04]  /*fa90*/  LDSM.16.M88.4 R12, [R231+0x2000] ;  /* 0x00200000e70c783b */ /* 0x000f280000000200 */
[----:B------:R-:W-:Y:S04]  /*faa0*/  LDSM.16.M88.4 R44, [R241] ;  /* 0x00000000f12c783b */ /* 0x000fe80000000200 */
[----:B------:R-:W-:Y:S04]  /*fab0*/  LDSM.16.M88.4 R24, [R235] ;  /* 0x00000000eb18783b */ /* 0x000fe80000000200 */
[----:B-1----:R-:W1:Y:S04]  /*fac0*/  LDSM.16.M88.4 R8, [R232] ;  /* 0x00000000e808783b */ /* 0x002e680000000200 */
[----:B------:R-:W-:Y:S04]  /*fad0*/  LDSM.16.M88.4 R4, [R232+0x2000] ;  /* 0x00200000e804783b */ /* 0x000fe80000000200 */
[----:B------:R-:W1:Y:S04]  /*fae0*/  LDSM.16.M88.4 R40, [R224+0x8800] ;  /* 0x00880000e028783b */ /* 0x000e680000000200 */
[----:B------:R-:W1:Y:S04]  /*faf0*/  LDSM.16.M88.4 R32, [R224+0x9800] ;  /* 0x00980000e020783b */ /* 0x000e680000000200 */
[----:B------:R-:W1:Y:S01]  /*fb00*/  LDSM.16.M88.4 R48, [R242] ;  /* 0x00000000f230783b */ /* 0x000e620000000200 */
[C---:B--2---:R-:W-:Y:S03]  /*fb10*/  HMMA.16816.F32 R56, R16.reuse, R36, RZ ;  /* 0x000000241038723c */ /* 0x044fe600000018ff */
[----:B------:R-:W0:Y:S03]  /*fb20*/  LDGDEPBAR ;  /* 0x00000000000079af */ /* 0x000e260000000000 */
[-C--:B---3--:R-:W-:Y:S06]  /*fb30*/  HMMA.16816.F32 R64, R16, R28.reuse, RZ ;  /* 0x0000001c1040723c */ /* 0x088fec00000018ff */
[C---:B----4-:R-:W-:Y:S06]  /*fb40*/  HMMA.16816.F32 R20, R12.reuse, R28, RZ ;  /* 0x0000001c0c14723c */ /* 0x050fec00000018ff */
[----:B------:R-:W-:Y:S06]  /*fb50*/  HMMA.16816.F32 R52, R12, R36, RZ ;  /* 0x000000240c34723c */ /* 0x000fec00000018ff */
[----:B-1----:R-:W-:Y:S06]  /*fb60*/  HMMA.16816.F32 R56, R8, R44, R56 ;  /* 0x0000002c0838723c */ /* 0x002fec0000001838 */
[----:B------:R-:W-:Y:S06]  /*fb70*/  HMMA.16816.F32 R132, R16, R40, RZ ;  /* 0x000000281084723c */ /* 0x000fec00000018ff */
[----:B------:R-:W-:Y:S01]  /*fb80*/  HMMA.16816.F32 R136, R4, R24, R20 ;  /* 0x000000180488723c */ /* 0x000fe20000001814 */
[----:B------:R-:W1:Y:S05]  /*fb90*/  LDSM.16.M88.4 R20, [R240] ;  /* 0x00000000f014783b */ /* 0x000e6a0000000200 */
[----:B------:R-:W-:Y:S06]  /*fba0*/  HMMA.16816.F32 R60, R12, R40, RZ ;  /* 0x000000280c3c723c */ /* 0x000fec00000018ff */
[----:B------:R-:W-:Y:S01]  /*fbb0*/  IMAD.MOV.U32 R37, RZ, RZ, R58 ;  /* 0x000000ffff257224 */ /* 0x000fe200078e003a */
[----:B------:R-:W-:Y:S01]  /*fbc0*/  MOV R40, R57 ;  /* 0x0000003900287202 */ /* 0x000fe20000000f00 */
[----:B------:R-:W-:Y:S01]  /*fbd0*/  IMAD.MOV.U32 R41, RZ, RZ, R56 ;  /* 0x000000ffff297224 */ /* 0x000fe200078e0038 */
[----:B------:R-:W-:Y:S01]  /*fbe0*/  MOV R36, R59 ;  /* 0x0000003b00247202 */ /* 0x000fe20000000f00 */
[----:B------:R-:W-:Y:S06]  /*fbf0*/  HMMA.16816.F32 R52, R4, R44, R52 ;  /* 0x0000002c0434723c */ /* 0x000fec0000001834 */
[----:B------:R-:W-:Y:S06]  /*fc00*/  HMMA.16816.F32 R56, R12, R32, RZ ;  /* 0x000000200c38723c */ /* 0x000fec00000018ff */
[-C--:B------:R-:W-:Y:S06]  /*fc10*/  HMMA.16816.F32 R208, R8, R48.reuse, R132 ;  /* 0x0000003008d0723c */ /* 0x080fec0000001884 */
[----:B------:R-:W-:Y:S06]  /*fc20*/  HMMA.16816.F32 R220, R4, R48, R60 ;  /* 0x0000003004dc723c */ /* 0x000fec000000183c */
[----:B------:R-:W-:Y:S01]  /*fc30*/  HMMA.16816.F32 R132, R12, R30, RZ ;  /* 0x0000001e0c84723c */ /* 0x000fe200000018ff */
[----:B------:R-:W-:Y:S01]  /*fc40*/  IMAD.MOV.U32 R0, RZ, RZ, R52 ;  /* 0x000000ffff007224 */ /* 0x000fe200078e0034 */
[----:B------:R-:W-:Y:S01]  /*fc50*/  MOV R252, R53 ;  /* 0x0000003500fc7202 */ /* 0x000fe20000000f00 */
[----:B------:R-:W-:Y:S01]  /*fc60*/  IMAD.MOV.U32 R45, RZ, RZ, R54 ;  /* 0x000000ffff2d7224 */ /* 0x000fe200078e0036 */
[----:B------:R-:W-:-:S02]  /*fc70*/  MOV R44, R55 ;  /* 0x00000037002c7202 */ /* 0x000fc40000000f00 */
[----:B-1----:R-:W-:Y:S06]  /*fc80*/  HMMA.16816.F32 R56, R4, R20, R56 ;  /* 0x000000140438723c */ /* 0x002fec0000001838 */
[----:B------:R-:W-:Y:S01]  /*fc90*/  HMMA.16816.F32 R60, R12, R38, RZ ;  /* 0x000000260c3c723c */ /* 0x000fe200000018ff */
[----:B------:R-:W-:Y:S01]  /*fca0*/  IMAD.MOV.U32 R29, RZ, RZ, R208 ;  /* 0x000000ffff1d7224 */ /* 0x000fe200078e00d0 */
[----:B------:R-:W-:-:S04]  /*fcb0*/  MOV R28, R209 ;  /* 0x000000d1001c7202 */ /* 0x000fc80000000f00 */
[----:B------:R-:W-:Y:S06]  /*fcc0*/  HMMA.16816.F32 R204, R8, R24, R64 ;  /* 0x0000001808cc723c */ /* 0x000fec0000001840 */
[----:B------:R-:W-:Y:S01]  /*fcd0*/  HMMA.16816.F32 R64, R12, R42, RZ ;  /* 0x0000002a0c40723c */ /* 0x000fe200000018ff */
[----:B------:R-:W-:Y:S01]  /*fce0*/  IMAD.MOV.U32 R25, RZ, RZ, R210 ;  /* 0x000000ffff197224 */ /* 0x000fe200078e00d2 */
[----:B------:R-:W-:-:S04]  /*fcf0*/  MOV R24, R211 ;  /* 0x000000d300187202 */ /* 0x000fc80000000f00 */
[----:B------:R-:W-:Y:S01]  /*fd00*/  HMMA.16816.F32 R52, R12, R34, RZ ;  /* 0x000000220c34723c */ /* 0x000fe200000018ff */
[----:B------:R-:W-:Y:S01]  /*fd10*/  IMAD.MOV.U32 R3, RZ, RZ, R57 ;  /* 0x000000ffff037224 */ /* 0x000fe200078e0039 */
[----:B------:R-:W-:-:S04]  /*fd20*/  MOV R2, R58 ;  /* 0x0000003a00027202 */ /* 0x000fc80000000f00 */
[----:B------:R-:W-:Y:S06]  /*fd30*/  HMMA.16816.F32 R12, R16, R32, RZ ;  /* 0x00000020100c723c */ /* 0x000fec00000018ff */
[----:B------:R-:W-:Y:S01]  /*fd40*/  HMMA.16816.F32 R208, R4, R46, R60 ;  /* 0x0000002e04d0723c */ /* 0x000fe2000000183c */
[----:B------:R-:W-:Y:S01]  /*fd50*/  IMAD.MOV.U32 R33, RZ, RZ, R0 ;  /* 0x000000ffff217224 */ /* 0x000fe200078e0000 */
[----:B------:R-:W-:Y:S01]  /*fd60*/  MOV R32, R56 ;  /* 0x0000003800207202 */ /* 0x000fe20000000f00 */
[----:B------:R-:W-:-:S03]  /*fd70*/  IMAD.MOV.U32 R0, RZ, RZ, R59 ;  /* 0x000000ffff007224 */ /* 0x000fc600078e003b */
[----:B------:R-:W-:Y:S01]  /*fd80*/  HMMA.16816.F32 R56, R4, R26, R132 ;  /* 0x0000001a0438723c */ /* 0x000fe20000001884 */
[----:B------:R-:W-:Y:S01]  /*fd90*/  MOV R60, R29 ;  /* 0x0000001d003c7202 */ /* 0x000fe20000000f00 */
[----:B------:R-:W-:Y:S01]  /*fda0*/  IMAD.MOV.U32 R61, RZ, RZ, R28 ;  /* 0x000000ffff3d7224 */ /* 0x000fe200078e001c */
[----:B------:R-:W-:Y:S01]  /*fdb0*/  MOV R62, R25 ;  /* 0x00000019003e7202 */ /* 0x000fe20000000f00 */
[----:B------:R-:W-:Y:S02]  /*fdc0*/  IMAD.MOV.U32 R63, RZ, RZ, R24 ;  /* 0x000000ffff3f7224 */ /* 0x000fe400078e0018 */
[----:B------:R-:W-:Y:S01]  /*fdd0*/  HMMA.16816.F32 R28, R16, R30, RZ ;  /* 0x0000001e101c723c */ /* 0x000fe200000018ff */
[----:B------:R-:W-:Y:S01]  /*fde0*/  MOV R132, R41 ;  /* 0x0000002900847202 */ /* 0x000fe20000000f00 */
[----:B------:R-:W-:Y:S01]  /*fdf0*/  IMAD.MOV.U32 R133, RZ, RZ, R40 ;  /* 0x000000ffff857224 */ /* 0x000fe200078e0028 */
[----:B------:R-:W-:Y:S01]  /*fe00*/  MOV R134, R37 ;  /* 0x0000002500867202 */ /* 0x000fe20000000f00 */
[----:B------:R-:W-:-:S02]  /*fe10*/  IMAD.MOV.U32 R135, RZ, RZ, R36 ;  /* 0x000000ffff877224 */ /* 0x000fc400078e0024 */
[C---:B------:R-:W-:Y:S06]  /*fe20*/  HMMA.16816.F32 R40, R16.reuse, R42, RZ ;  /* 0x0000002a1028723c */ /* 0x040fec00000018ff */
[C---:B------:R-:W-:Y:S06]  /*fe30*/  HMMA.16816.F32 R36, R16.reuse, R38, RZ ;  /* 0x000000261024723c */ /* 0x040fec00000018ff */
[----:B------:R-:W-:Y:S06]  /*fe40*/  HMMA.16816.F32 R16, R16, R34, RZ ;  /* 0x000000221010723c */ /* 0x000fec00000018ff */
[C---:B------:R-:W-:Y:S06]  /*fe50*/  HMMA.16816.F32 R64, R4.reuse, R50, R64 ;  /* 0x000000320440723c */ /* 0x040fec0000001840 */
[----:B------:R-:W-:Y:S01]  /*fe60*/  HMMA.16816.F32 R212, R4, R22, R52 ;  /* 0x0000001604d4723c */ /* 0x000fe20000001834 */
[----:B------:R-:W-:Y:S05]  /*fe70*/  LDSM.16.M88.4 R4, [R234+0x2000] ;  /* 0x00200000ea04783b */ /* 0x000fea0000000200 */
[C---:B------:R-:W-:Y:S01]  /*fe80*/  HMMA.16816.F32 R216, R8.reuse, R20, R12 ;  /* 0x0000001408d8723c */ /* 0x040fe2000000180c */
[----:B------:R-:W1:Y:S05]  /*fe90*/  LDSM.16.M88.4 R12, [R230+0x8000] ;  /* 0x00800000e60c783b */ /* 0x000e6a0000000200 */
[C---:B------:R-:W-:Y:S06]  /*fea0*/  HMMA.16816.F32 R28, R8.reuse, R26, R28 ;  /* 0x0000001a081c723c */ /* 0x040fec000000181c */
[C---:B------:R-:W-:Y:S06]  /*feb0*/  HMMA.16816.F32 R48, R8.reuse, R50, R40 ;  /* 0x000000320830723c */ /* 0x040fec0000001828 */
[C---:B------:R-:W-:Y:S06]  /*fec0*/  HMMA.16816.F32 R36, R8.reuse, R46, R36 ;  /* 0x0000002e0824723c */ /* 0x040fec0000001824 */
[----:B------:R-:W-:Y:S01]  /*fed0*/  HMMA.16816.F32 R24, R8, R22, R16 ;  /* 0x000000160818723c */ /* 0x000fe20000001810 */
[----:B------:R-:W2:Y:S04]  /*fee0*/  LDSM.16.M88.4 R8, [R234] ;  /* 0x00000000ea08783b */ /* 0x000ea80000000200 */
[----:B------:R-:W3:Y:S04]  /*fef0*/  LDSM.16.M88.4 R20, [R230+0x8800] ;  /* 0x00880000e614783b */ /* 0x000ee80000000200 */
[----:B------:R-:W4:Y:S01]  /*ff00*/  LDSM.16.M88.4 R16, [R230+0x9000] ;  /* 0x00900000e610783b */ /* 0x000f220000000200 */
[C---:B-1----:R-:W-:Y:S06]  /*ff10*/  HMMA.16816.F32 R52, R4.reuse, R12, R136 ;  /* 0x0000000c0434723c */ /* 0x042fec0000001888 */
[----:B------:R-:W-:Y:S01]  /*ff20*/  HMMA.16816.F32 R56, R4, R14, R56 ;  /* 0x0000000e0438723c */ /* 0x000fe20000001838 */
[----:B------:R-:W-:Y:S01]  /*ff30*/  MOV R138, R45 ;  /* 0x0000002d008a7202 */ /* 0x000fe20000000f00 */
[----:B------:R-:W-:Y:S01]  /*ff40*/  IMAD.MOV.U32 R139, RZ, RZ, R44 ;  /* 0x000000ffff8b7224 */ /* 0x000fe200078e002c */
[----:B------:R-:W-:Y:S01]  /*ff50*/  MOV R136, R33 ;  /* 0x0000002100887202 */ /* 0x000fe20000000f00 */
[----:B------:R-:W-:-:S02]  /*ff60*/  IMAD.MOV.U32 R137, RZ, RZ, R252 ;  /* 0x000000ffff897224 */ /* 0x000fc400078e00fc */
[C---:B--2---:R-:W-:Y:S06]  /*ff70*/  HMMA.16816.F32 R44, R8.reuse, R12, R204 ;  /* 0x0000000c082c723c */ /* 0x044fec00000018cc */
[C---:B------:R-:W-:Y:S01]  /*ff80*/  HMMA.16816.F32 R40, R8.reuse, R14, R28 ;  /* 0x0000000e0828723c */ /* 0x040fe2000000181c */
[----:B------:R-:W1:Y:S01]  /*ff90*/  LDSM.16.M88.4 R12, [R230+0x9800] ;  /* 0x00980000e60c783b */ /* 0x000e620000000200 */
[----:B------:R-:W-:Y:S01]  /*ffa0*/  MOV R204, R32 ;  /* 0x0000002000cc7202 */ /* 0x000fe20000000f00 */
[----:B------:R-:W-:Y:S01]  /*ffb0*/  IMAD.MOV.U32 R205, RZ, RZ, R3 ;  /* 0x000000ffffcd7224 */ /* 0x000fe200078e0003 */
[----:B------:R-:W-:Y:S01]  /*ffc0*/  MOV R206, R2 ;  /* 0x0000000200ce7202 */ /* 0x000fe20000000f00 */
[----:B------:R-:W-:Y:S01]  /*ffd0*/  IMAD.MOV.U32 R207, RZ, RZ, R0 ;  /* 0x000000ffffcf7224 */ /* 0x000fe200078e0000 */
[C---:B---3--:R-:W-:Y:S06]  /*ffe0*/  HMMA.16816.F32 R28, R8.reuse, R20, R60 ;  /* 0x00000014081c723c */ /* 0x048fec000000183c */
[----:B------:R-:W-:Y:S06]  /*fff0*/  HMMA.16816.F32 R60, R8, R22, R48 ;  /* 0x00000016083c723c */ /* 0x000fec0000001830 */
[----:B------:R-:W-:Y:S06]  /*10000*/  HMMA.16816.F32 R32, R4, R20, R220 ;  /* 0x000000140420723c */ /* 0x000fec00000018dc */
[-C--:B----4-:R-:W-:Y:S06]  /*10010*/  HMMA.16816.F32 R132, R8, R16.reuse, R132 ;  /* 0x000000100884723c */ /* 0x090fec0000001884 */
[C---:B------:R-:W-:Y:S06]  /*10020*/  HMMA.16816.F32 R136, R4.reuse, R16, R136 ;  /* 0x000000100488723c */ /* 0x040fec0000001888 */
[C---:B------:R-:W-:Y:S06]  /*10030*/  HMMA.16816.F32 R64, R4.reuse, R22, R64 ;  /* 0x000000160440723c */ /* 0x040fec0000001840 */
[C---:B-1----:R-:W-:Y:S06]  /*10040*/  HMMA.16816.F32 R48, R4.reuse, R12, R204 ;  /* 0x0000000c0430723c */ /* 0x042fec00000018cc */
[----:B------:R-:W-:Y:S06]  /*10050*/  HMMA.16816.F32 R212, R4, R14, R212 ;  /* 0x0000000e04d4723c */ /* 0x000fec00000018d4 */
[C---:B------:R-:W-:Y:S06]  /*10060*/  HMMA.16816.F32 R216, R8.reuse, R12, R216 ;  /* 0x0000000c08d8723c */ /* 0x040fec00000018d8 */
[C---:B------:R-:W-:Y:S01]  /*10070*/  HMMA.16816.F32 R24, R8.reuse, R14, R24 ;  /* 0x0000000e0818723c */ /* 0x040fe20000001818 */
[----:B------:R-:W-:Y:S05]  /*10080*/  LDSM.16.M88.4 R12, [R229] ;  /* 0x00000000e50c783b */ /* 0x000fea0000000200 */
[----:B------:R-:W-:Y:S01]  /*10090*/  MOV R21, R48 ;  /* 0x0000003000157202 */ /* 0x000fe20000000f00 */
[----:B------:R-:W-:Y:S01]  /*100a0*/  IMAD.MOV.U32 R20, RZ, RZ, R49 ;  /* 0x000000ffff147224 */ /* 0x000fe200078e0031 */
[----:B------:R-:W-:Y:S01]  /*100b0*/  MOV R17, R50 ;  /* 0x0000003200117202 */ /* 0x000fe20000000f00 */
[----:B------:R-:W-:Y:S01]  /*100c0*/  IMAD.MOV.U32 R16, RZ, RZ, R51 ;  /* 0x000000ffff107224 */ /* 0x000fe200078e0033 */
[-C--:B------:R-:W-:Y:S01]  /*100d0*/  HMMA.16816.F32 R204, R8, R18.reuse, R36 ;  /* 0x0000001208cc723c */ /* 0x080fe20000001824 */
[----:B------:R-:W1:Y:S05]  /*100e0*/  LDSM.16.M88.4 R8, [R233] ;  /* 0x00000000e908783b */ /* 0x000e6a0000000200 */
[----:B------:R-:W-:Y:S01]  /*100f0*/  HMMA.16816.F32 R48, R4, R18, R208 ;  /* 0x000000120430723c */ /* 0x000fe200000018d0 */
[----:B------:R-:W2:Y:S01]  /*10100*/  LDSM.16.M88.4 R4, [R233+0x2000] ;  /* 0x00200000e904783b */ /* 0x000ea20000000200 */
[----:B------:R-:W-:Y:S01]  /*10110*/  MOV R36, R21 ;  /* 0x0000001500247202 */ /* 0x000fe20000000f00 */
[----:B------:R-:W-:Y:S01]  /*10120*/  IMAD.MOV.U32 R37, RZ, RZ, R20 ;  /* 0x000000ffff257224 */ /* 0x000fe200078e0014 */
[----:B------:R-:W-:Y:S01]  /*10130*/  MOV R38, R17 ;  /* 0x0000001100267202 */ /* 0x000fe20000000f00 */
[----:B------:R-:W3:Y:S01]  /*10140*/  LDSM.16.M88.4 R20, [R229+0x800] ;  /* 0x00080000e514783b */ /* 0x000ee20000000200 */
[----:B------:R-:W-:-:S03]  /*10150*/  IMAD.MOV.U32 R39, RZ, RZ, R16 ;  /* 0x000000ffff277224 */ /* 0x000fc600078e0010 */
[----:B------:R-:W4:-:S15]  /*10160*/  LDSM.16.M88.4 R16, [R229+0x1000] ;  /* 0x00100000e510783b */ /* 0x000f1e0000000200 */
[----:B------:R-:W-:Y:S01]  /*10170*/  MOV R252, R48 ;  /* 0x0000003000fc7202 */ /* 0x000fe20000000f00 */
[----:B------:R-:W-:Y:S01]  /*10180*/  IMAD.MOV.U32 R3, RZ, RZ, R49 ;  /* 0x000000ffff037224 */ /* 0x000fe200078e0031 */
[----:B------:R-:W-:Y:S01]  /*10190*/  MOV R2, R50 ;  /* 0x0000003200027202 */ /* 0x000fe20000000f00 */
[----:B------:R-:W-:Y:S01]  /*101a0*/  IMAD.MOV.U32 R0, RZ, RZ, R51 ;  /* 0x000000ffff007224 */ /* 0x000fe200078e0033 */
[-C--:B-1----:R-:W-:Y:S06]  /*101b0*/  HMMA.16816.F32 R208, R8, R12.reuse, R44 ;  /* 0x0000000c08d0723c */ /* 0x082fec000000182c */
[C---:B--2---:R-:W-:Y:S06]  /*101c0*/  HMMA.16816.F32 R220, R4.reuse, R12, R52 ;  /* 0x0000000c04dc723c */ /* 0x044fec0000001834 */
[-C--:B------:R-:W-:Y:S06]  /*101d0*/  HMMA.16816.F32 R56, R4, R14.reuse, R56 ;  /* 0x0000000e0438723c */ /* 0x080fec0000001838 */
[C---:B------:R-:W-:Y:S01]  /*101e0*/  HMMA.16816.F32 R52, R8.reuse, R14, R40 ;  /* 0x0000000e0834723c */ /* 0x040fe20000001828 */
[----:B------:R-:W1:Y:S05]  /*101f0*/  LDSM.16.M88.4 R12, [R229+0x1800] ;  /* 0x00180000e50c783b */ /* 0x000e6a0000000200 */
[-C--:B---3--:R-:W-:Y:S06]  /*10200*/  HMMA.16816.F32 R40, R8, R22.reuse, R60 ;  /* 0x000000160828723c */ /* 0x088fec000000183c */
[----:B------:R-:W-:Y:S01]  /*10210*/  HMMA.16816.F32 R44, R4, R22, R64 ;  /* 0x00000016042c723c */ /* 0x000fe20000001840 */
[----:B------:R-:W-:Y:S01]  /*10220*/  MOV R60, R252 ;  /* 0x000000fc003c7202 */ /* 0x000fe20000000f00 */
[----:B------:R-:W-:Y:S01]  /*10230*/  IMAD.MOV.U32 R61, RZ, RZ, R3 ;  /* 0x000000ffff3d7224 */ /* 0x000fe200078e0003 */
[----:B------:R-:W-:Y:S01]  /*10240*/  MOV R62, R2 ;  /* 0x00000002003e7202 */ /* 0x000fe20000000f00 */
[----:B------:R-:W-:-:S02]  /*10250*/  IMAD.MOV.U32 R63, RZ, RZ, R0 ;  /* 0x000000ffff3f7224 */ /* 0x000fc400078e0000 */
[----:B------:R-:W-:Y:S01]  /*10260*/  HMMA.16816.F32 R48, R8, R20, R28 ;  /* 0x000000140830723c */ /* 0x000fe2000000181c */
[----:B------:R-:W-:Y:S01]  /*10270*/  MOV R64, R36 ;  /* 0x0000002400407202 */ /* 0x000fe20000000f00 */
[----:B------:R-:W-:Y:S01]  /*10280*/  IMAD.MOV.U32 R65, RZ, RZ, R37 ;  /* 0x000000ffff417224 */ /* 0x000fe200078e0025 */
[----:B------:R-:W-:Y:S01]  /*10290*/  MOV R66, R38 ;  /* 0x0000002600427202 */ /* 0x000fe20000000f00 */
[----:B------:R-:W-:Y:S02]  /*102a0*/  IMAD.MOV.U32 R67, RZ, RZ, R39 ;  /* 0x000000ffff437224 */ /* 0x000fe400078e0027 */
[C---:B----4-:R-:W-:Y:S06]  /*102b0*/  HMMA.16816.F32 R60, R4.reuse, R18, R60 ;  /* 0x00000012043c723c */ /* 0x050fec000000183c */
[----:B------:R-:W-:Y:S06]  /*102c0*/  HMMA.16816.F32 R32, R4, R20, R32 ;  /* 0x000000140420723c */ /* 0x000fec0000001820 */
[-C--:B------:R-:W-:Y:S06]  /*102d0*/  HMMA.16816.F32 R36, R8, R16.reuse, R132 ;  /* 0x000000100824723c */ /* 0x080fec0000001884 */
[----:B------:R-:W-:Y:S06]  /*102e0*/  HMMA.16816.F32 R28, R4, R16, R136 ;  /* 0x00000010041c723c */ /* 0x000fec0000001888 */
[----:B------:R-:W-:Y:S01]  /*102f0*/  MOV R22, R60 ;  /* 0x0000003c00167202 */ /* 0x000fe20000000f00 */
[----:B------:R-:W-:Y:S01]  /*10300*/  IMAD.MOV.U32 R21, RZ, RZ, R61 ;  /* 0x000000ffff157224 */ /* 0x000fe200078e003d */
[----:B------:R-:W-:Y:S01]  /*10310*/  MOV R20, R62 ;  /* 0x0000003e00147202 */ /* 0x000fe20000000f00 */
[----:B------:R-:W-:Y:S01]  /*10320*/  IMAD.MOV.U32 R17, RZ, RZ, R63 ;  /* 0x000000ffff117224 */ /* 0x000fe200078e003f */
[-C--:B-1----:R-:W-:Y:S06]  /*10330*/  HMMA.16816.F32 R132, R8, R12.reuse, R216 ;  /* 0x0000000c0884723c */ /* 0x082fec00000018d8 */
[----:B------:R-:W-:Y:S06]  /*10340*/  HMMA.16816.F32 R60, R4, R12, R64 ;  /* 0x0000000c043c723c */ /* 0x000fec0000001840 */
[C---:B------:R-:W-:Y:S06]  /*10350*/  HMMA.16816.F32 R24, R8.reuse, R14, R24 ;  /* 0x0000000e0818723c */ /* 0x040fec0000001818 */
[----:B------:R-:W-:Y:S01]  /*10360*/  HMMA.16816.F32 R64, R8, R18, R204 ;  /* 0x000000120840723c */ /* 0x000fe200000018cc */
[----:B------:R-:W-:Y:S11]  /*10370*/  LDSM.16.M88.4 R8, [R231+0x4000] ;  /* 0x00400000e708783b */ /* 0x000ff60000000200 */
[----:B------:R-:W-:Y:S01]  /*10380*/  MOV R16, R60 ;  /* 0x0000003c00107202 */ /* 0x000fe20000000f00 */
[----:B------:R-:W-:Y:S01]  /*10390*/  IMAD.MOV.U32 R3, RZ, RZ, R61 ;  /* 0x000000ffff037224 */ /* 0x000fe200078e003d */
[----:B------:R-:W-:Y:S01]  /*103a0*/  MOV R2, R62 ;  /* 0x0000003e00027202 */ /* 0x000fe20000000f00 */
[----:B------:R-:W-:-:S02]  /*103b0*/  IMAD.MOV.U32 R0, RZ, RZ, R63 ;  /* 0x000000ffff007224 */ /* 0x000fc400078e003f */
[----:B------:R-:W-:Y:S01]  /*103c0*/  HMMA.16816.F32 R60, R4, R14, R212 ;  /* 0x0000000e043c723c */ /* 0x000fe200000018d4 */
[----:B------:R-:W-:Y:S04]  /*103d0*/  LDSM.16.M88.4 R4, [R231+0x6000] ;  /* 0x00600000e704783b */ /* 0x000fe80000000200 */
[----:B------:R-:W1:Y:S02]  /*103e0*/  LDSM.16.M88.4 R12, [R224+0xa000] ;  /* 0x00a00000e00c783b */ /* 0x000e640000000200 */
[C---:B-1----:R-:W-:Y:S06]  /*103f0*/  HMMA.16816.F32 R212, R4.reuse, R12, R220 ;  /* 0x0000000c04d4723c */ /* 0x042fec00000018dc */
[----:B------:R-:W-:Y:S01]  /*10400*/  HMMA.16816.F32 R216, R4, R14, R56 ;  /* 0x0000000e04d8723c */ /* 0x000fe20000001838 */
[----:B------:R-:W-:Y:S01]  /*10410*/  MOV R220, R22 ;  /* 0x0000001600dc7202 */ /* 0x000fe20000000f00 */
[----:B------:R-:W-:Y:S01]  /*10420*/  IMAD.MOV.U32 R221, RZ, RZ, R21 ;  /* 0x000000ffffdd7224 */ /* 0x000fe200078e0015 */
[----:B------:R-:W-:Y:S01]  /*10430*/  MOV R222, R20 ;  /* 0x0000001400de7202 */ /* 0x000fe20000000f00 */
[----:B------:R-:W-:Y:S01]  /*10440*/  IMAD.MOV.U32 R223, RZ, RZ, R17 ;  /* 0x000000ffffdf7224 */ /* 0x000fe200078e0011 */
[----:B------:R-:W1:Y:S01]  /*10450*/  LDSM.16.M88.4 R20, [R224+0xa800] ;  /* 0x00a80000e014783b */ /* 0x000e620000000200 */
[C---:B------:R-:W-:Y:S06]  /*10460*/  HMMA.16816.F32 R208, R8.reuse, R12, R208 ;  /* 0x0000000c08d0723c */ /* 0x040fec00000018d0 */
[----:B------:R-:W-:Y:S01]  /*10470*/  HMMA.16816.F32 R204, R8, R14, R52 ;  /* 0x0000000e08cc723c */ /* 0x000fe20000001834 */
[----:B------:R-:W2:Y:S05]  /*10480*/  LDSM.16.M88.4 R12, [R224+0xb800] ;  /* 0x00b80000e00c783b */ /* 0x000eaa0000000200 */
[-C--:B-1----:R-:W-:Y:S06]  /*10490*/  HMMA.16816.F32 R56, R4, R20.reuse, R32 ;  /* 0x000000140438723c */ /* 0x082fec0000001820 */
[----:B------:R-:W-:Y:S01]  /*104a0*/  HMMA.16816.F32 R136, R8, R20, R48 ;  /* 0x000000140888723c */ /* 0x000fe20000001830 */
[----:B------:R-:W-:Y:S01]  /*104b0*/  MOV R32, R16 ;  /* 0x0000001000207202 */ /* 0x000fe20000000f00 */
[----:B------:R-:W-:Y:S01]  /*104c0*/  IMAD.MOV.U32 R33, RZ, RZ, R3 ;  /* 0x000000ffff217224 */ /* 0x000fe200078e0003 */
[----:B------:R-:W1:Y:S01]  /*104d0*/  LDSM.16.M88.4 R16, [R224+0xb000] ;  /* 0x00b00000e010783b */ /* 0x000e620000000200 */
[----:B------:R-:W-:Y:S01]  /*104e0*/  MOV R34, R2 ;  /* 0x0000000200227202 */ /* 0x000fe20000000f00 */
[----:B------:R-:W-:Y:S01]  /*104f0*/  IMAD.MOV.U32 R35, RZ, RZ, R0 ;  /* 0x000000ffff237224 */ /* 0x000fe200078e0000 */
[-C--:B------:R-:W-:Y:S06]  /*10500*/  HMMA.16816.F32 R52, R4, R22.reuse, R44 ;  /* 0x000000160434723c */ /* 0x080fec000000182c */
[----:B------:R-:W-:Y:S06]  /*10510*/  HMMA.16816.F32 R48, R8, R22, R40 ;  /* 0x000000160830723c */ /* 0x000fec0000001828 */
[----:B--2---:R-:W-:Y:S06]  /*10520*/  HMMA.16816.F32 R20, R4, R12, R32 ;  /* 0x0000000c0414723c */ /* 0x004fec0000001820 */
[----:B------:R-:W-:-:S15]  /*10530*/  HMMA.16816.F32 R24, R8, R14, R24 ;  /* 0x0000000e0818723c */ /* 0x000fde0000001818 */
[----:B------:R-:W-:-:S03]  /*10540*/  NOP ;  /* 0x0000000000007918 */ /* 0x000fc60000000000 */
[----:B------:R-:W-:Y:S01]  /*10550*/  MOV R252, R20 ;  /* 0x0000001400fc7202 */ /* 0x000fe20000000f00 */
[-C--:B-1----:R-:W-:Y:S01]  /*10560*/  HMMA.16816.F32 R44, R8, R16.reuse, R36 ;  /* 0x00000010082c723c */ /* 0x082fe20000001824 */
[----:B------:R-:W-:Y:S01]  /*10570*/  IMAD.MOV.U32 R3, RZ, RZ, R21 ;  /* 0x000000ffff037224 */ /* 0x000fe200078e0015 */
[----:B------:R-:W-:Y:S01]  /*10580*/  MOV R2, R22 ;  /* 0x0000001600027202 */ /* 0x000fe20000000f00 */
[----:B------:R-:W-:Y:S02]  /*10590*/  IMAD.MOV.U32 R0, RZ, RZ, R23 ;  /* 0x000000ffff007224 */ /* 0x000fe400078e0017 */
[----:B------:R-:W-:Y:S01]  /*105a0*/  LDSM.16.M88.4 R20, [R238] ;  /* 0x00000000ee14783b */ /* 0x000fe20000000200 */
[C---:B------:R-:W-:Y:S06]  /*105b0*/  HMMA.16816.F32 R40, R4.reuse, R16, R28 ;  /* 0x000000100428723c */ /* 0x040fec000000181c */
[C---:B------:R-:W-:Y:S06]  /*105c0*/  HMMA.16816.F32 R220, R4.reuse, R18, R220 ;  /* 0x0000001204dc723c */ /* 0x040fec00000018dc */
[----:B------:R-:W-:Y:S01]  /*105d0*/  HMMA.16816.F32 R36, R4, R14, R60 ;  /* 0x0000000e0424723c */ /* 0x000fe2000000183c */
[----:B------:R-:W1:Y:S05]  /*105e0*/  LDSM.16.M88.4 R4, [R232+0x6000] ;  /* 0x00600000e804783b */ /* 0x000e6a0000000200 */
[C---:B------:R-:W-:Y:S01]  /*105f0*/  HMMA.16816.F32 R32, R8.reuse, R18, R64 ;  /* 0x000000120820723c */ /* 0x040fe20000001840 */
[----:B------:R-:W-:Y:S05]  /*10600*/  LDSM.16.M88.4 R16, [R237] ;  /* 0x00000000ed10783b */ /* 0x000fea0000000200 */
[----:B------:R-:W-:Y:S01]  /*10610*/  HMMA.16816.F32 R28, R8, R12, R132 ;  /* 0x0000000c081c723c */ /* 0x000fe20000001884 */
[----:B------:R-:W2:Y:S04]  /*10620*/  LDSM.16.M88.4 R12, [R239] ;  /* 0x00000000ef0c783b */ /* 0x000ea80000000200 */
[----:B------:R-:W3:Y:S01]  /*10630*/  LDSM.16.M88.4 R8, [R232+0x4000] ;  /* 0x00400000e808783b */ /* 0x000ee20000000200 */
[C---:B-1----:R-:W-:Y:S06]  /*10640*/  HMMA.16816.F32 R132, R4.reuse, R20, R56 ;  /* 0x000000140484723c */ /* 0x042fec0000001838 */
[C---:B------:R-:W-:Y:S06]  /*10650*/  HMMA.16816.F32 R64, R4.reuse, R22, R52 ;  /* 0x000000160440723c */ /* 0x040fec0000001834 */
[-C--:B--2---:R-:W-:Y:S06]  /*10660*/  HMMA.16816.F32 R212, R4, R12.reuse, R212 ;  /* 0x0000000c04d4723c */ /* 0x084fec00000018d4 */
[----:B---3--:R-:W-:Y:S06]  /*10670*/  HMMA.16816.F32 R208, R8, R12, R208 ;  /* 0x0000000c08d0723c */ /* 0x008fec00000018d0 */
[-C--:B------:R-:W-:Y:S06]  /*10680*/  HMMA.16816.F32 R216, R4, R14.reuse, R216 ;  /* 0x0000000e04d8723c */ /* 0x080fec00000018d8 */
[C---:B------:R-:W-:Y:S01]  /*10690*/  HMMA.16816.F32 R204, R8.reuse, R14, R204 ;  /* 0x0000000e08cc723c */ /* 0x040fe200000018cc */
[----:B------:R-:W1:Y:S05]  /*106a0*/  LDSM.16.M88.4 R12, [R236] ;  /* 0x00000000ec0c783b */ /* 0x000e6a0000000200 */
[C---:B------:R-:W-:Y:S06]  /*106b0*/  HMMA.16816.F32 R136, R8.reuse, R20, R136 ;  /* 0x000000140888723c */ /* 0x040fec0000001888 */
[----:B------:R-:W-:Y:S01]  /*106c0*/  HMMA.16816.F32 R60, R8, R22, R48 ;  /* 0x00000016083c723c */ /* 0x000fe20000001830 */
[----:B------:R-:W-:Y:S01]  /*106d0*/  MOV R20, R252 ;  /* 0x000000fc00147202 */ /* 0x000fe20000000f00 */
[----:B------:R-:W-:-:S04]  /*106e0*/  IMAD.MOV.U32 R21, RZ, RZ, R3 ;  /* 0x000000ffff157224 */ /* 0x000fc800078e0003 */
[----:B------:R-:W-:Y:S01]  /*106f0*/  HMMA.16816.F32 R56, R8, R16, R44 ;  /* 0x000000100838723c */ /* 0x000fe2000000182c */
[----:B------:R-:W-:Y:S01]  /*10700*/  MOV R22, R2 ;  /* 0x0000000200167202 */ /* 0x000fe20000000f00 */
[----:B------:R-:W-:-:S04]  /*10710*/  IMAD.MOV.U32 R23, RZ, RZ, R0 ;  /* 0x000000ffff177224 */ /* 0x000fc800078e0000 */
[----:B------:R-:W-:Y:S06]  /*10720*/  HMMA.16816.F32 R32, R8, R18, R32 ;  /* 0x000000120820723c */ /* 0x000fec0000001820 */
[C---:B------:R-:W-:Y:S06]  /*10730*/  HMMA.16816.F32 R48, R4.reuse, R16, R40 ;  /* 0x000000100430723c */ /* 0x040fec0000001828 */
[C---:B------:R-:W-:Y:S06]  /*10740*/  HMMA.16816.F32 R52, R4.reuse, R18, R220 ;  /* 0x000000120434723c */ /* 0x040fec00000018dc */
[C---:B-1----:R-:W-:Y:S06]  /*10750*/  HMMA.16816.F32 R20, R4.reuse, R12, R20 ;  /* 0x0000000c0414723c */ /* 0x042fec0000001814 */
[----:B------:R-:W-:Y:S01]  /*10760*/  HMMA.16816.F32 R44, R4, R14, R36 ;  /* 0x0000000e042c723c */ /* 0x000fe20000001824 */
[----:B------:R-:W-:Y:S05]  /*10770*/  LDSM.16.M88.4 R4, [R234+0x6000] ;  /* 0x00600000ea04783b */ /* 0x000fea0000000200 */
[C---:B------:R-:W-:Y:S06]  /*10780*/  HMMA.16816.F32 R28, R8.reuse, R12, R28 ;  /* 0x0000000c081c723c */ /* 0x040fec000000181c */
[----:B------:R-:W-:Y:S01]  /*10790*/  HMMA.16816.F32 R24, R8, R14, R24 ;  /* 0x0000000e0818723c */ /* 0x000fe20000001818 */
[----:B------:R-:W1:Y:S04]  /*107a0*/  LDSM.16.M88.4 R12, [R230+0xa000] ;  /* 0x00a00000e60c783b */ /* 0x000e680000000200 */
[----:B------:R-:W2:Y:S01]  /*107b0*/  LDSM.16.M88.4 R8, [R234+0x4000] ;  /* 0x00400000ea08783b */ /* 0x000ea20000000200 */
[----:B------:R-:W-:Y:S01]  /*107c0*/  MOV R16, R20 ;  /* 0x0000001400107202 */ /* 0x000fe20000000f00 */
[----:B------:R-:W-:Y:S01]  /*107d0*/  IMAD.MOV.U32 R3, RZ, RZ, R21 ;  /* 0x000000ffff037224 */ /* 0x000fe200078e0015 */
[----:B------:R-:W-:Y:S01]  /*107e0*/  MOV R2, R22 ;  /* 0x0000001600027202 */ /* 0x000fe20000000f00 */
[----:B------:R-:W-:-:S02]  /*107f0*/  IMAD.MOV.U32 R0, RZ, RZ, R23 ;  /* 0x000000ffff007224 */ /* 0x000fc400078e0017 */
[----:B------:R-:W3:Y:S01]  /*10800*/  LDSM.16.M88.4 R20, [R230+0xa800] ;  /* 0x00a80000e614783b */ /* 0x000ee20000000200 */
[-C--:B-1----:R-:W-:Y:S06]  /*10810*/  HMMA.16816.F32 R36, R4, R12.reuse, R212 ;  /* 0x0000000c0424723c */ /* 0x082fec00000018d4 */
[C---:B--2---:R-:W-:Y:S06]  /*10820*/  HMMA.16816.F32 R40, R8.reuse, R12, R208 ;  /* 0x0000000c0828723c */ /* 0x044fec00000018d0 */
[----:B------:R-:W-:Y:S01]  /*10830*/  HMMA.16816.F32 R220, R8, R14, R204 ;  /* 0x0000000e08dc723c */ /* 0x000fe200000018cc */
[----:B------:R-:W-:Y:S01]  /*10840*/  MOV R208, R16 ;  /* 0x0000001000d07202 */ /* 0x000fe20000000f00 */
[----:B------:R-:W-:Y:S01]  /*10850*/  IMAD.MOV.U32 R211, RZ, RZ, R0 ;  /* 0x000000ffffd37224 */ /* 0x000fe200078e0000 */
[----:B------:R-:W-:Y:S01]  /*10860*/  MOV R210, R2 ;  /* 0x0000000200d27202 */ /* 0x000fe20000000f00 */
[----:B------:R-:W-:-:S02]  /*10870*/  IMAD.MOV.U32 R209, RZ, RZ, R3 ;  /* 0x000000ffffd17224 */ /* 0x000fc400078e0003 */
[----:B------:R-:W-:Y:S06]  /*10880*/  HMMA.16816.F32 R16, R4, R14, R216 ;  /* 0x0000000e0410723c */ /* 0x000fec00000018d8 */
[-C--:B---3--:R-:W-:Y:S06]  /*10890*/  HMMA.16816.F32 R204, R8, R22.reuse, R60 ;  /* 0x0000001608cc723c */ /* 0x088fec000000183c */
[----:B------:R-:W-:Y:S06]  /*108a0*/  HMMA.16816.F32 R64, R4, R22, R64 ;  /* 0x000000160440723c */ /* 0x000fec0000001840 */
[-C--:B------:R-:W-:Y:S06]  /*108b0*/  HMMA.16816.F32 R216, R8, R20.reuse, R136 ;  /* 0x0000001408d8723c */ /* 0x080fec0000001888 */
[----:B------:R-:W-:Y:S01]  /*108c0*/  MOV R13, R16 ;  /* 0x00000010000d7202 */ /* 0x000fe20000000f00 */
[----:B------:R-:W-:Y:S01]  /*108d0*/  IMAD.MOV.U32 R12, RZ, RZ, R17 ;  /* 0x000000ffff0c7224 */ /* 0x000fe200078e0011 */
[----:B------:R-:W-:Y:S01]  /*108e0*/  MOV R2, R18 ;  /* 0x0000001200027202 */ /* 0x000fe20000000f00 */
[----:B------:R-:W-:Y:S01]  /*108f0*/  IMAD.MOV.U32 R0, RZ, RZ, R19 ;  /* 0x000000ffff007224 */ /* 0x000fe200078e0013 */
[----:B------:R-:W-:Y:S01]  /*10900*/  MOV R62, R13 ;  /* 0x0000000d003e7202 */ /* 0x000fe20000000f00 */
[----:B------:R-:W1:Y:S01]  /*10910*/  LDSM.16.M88.4 R16, [R230+0xb000] ;  /* 0x00b00000e610783b */ /* 0x000e620000000200 */
[----:B------:R-:W-:Y:S01]  /*10920*/  IMAD.MOV.U32 R63, RZ, RZ, R12 ;  /* 0x000000ffff3f7224 */ /* 0x000fe200078e000c */
[C---:B------:R-:W-:Y:S02]  /*10930*/  HMMA.16816.F32 R212, R4.reuse, R20, R132 ;  /* 0x0000001404d4723c */ /* 0x040fe40000001884 */
[----:B------:R-:W2:Y:S03]  /*10940*/  LDSM.16.M88.4 R12, [R230+0xb800] ;  /* 0x00b80000e60c783b */ /* 0x000ea60000000200 */
        /* <DEDUP_REMOVED lines=10> */
[C---:B-1----:R-:W-:Y:S06]  /*109f0*/  HMMA.16816.F32 R136, R4.reuse, R16, R48 ;  /* 0x000000100488723c */ /* 0x042fec0000001830 */
[----:B------:R-:W-:Y:S06]  /*10a00*/  HMMA.16816.F32 R132, R4, R18, R52 ;  /* 0x000000120484723c */ /* 0x000fec0000001834 */
[----:B------:R-:W-:Y:S01]  /*10a10*/  HMMA.16816.F32 R208, R8, R16, R56 ;  /* 0x0000001008d0723c */ /* 0x000fe20000001838 */
[----:B------:R-:W-:Y:S01]  /*10a20*/  MOV R52, R62 ;  /* 0x0000003e00347202 */ /* 0x000fe20000000f00 */
[----:B------:R-:W-:Y:S01]  /*10a30*/  IMAD.MOV.U32 R53, RZ, RZ, R63 ;  /* 0x000000ffff357224 */ /* 0x000fe200078e003f */
[----:B------:R-:W-:Y:S01]  /*10a40*/  MOV R54, R20 ;  /* 0x0000001400367202 */ /* 0x000fe20000000f00 */
[----:B------:R-:W-:-:S02]  /*10a50*/  IMAD.MOV.U32 R55, RZ, RZ, R21 ;  /* 0x000000ffff377224 */ /* 0x000fc400078e0015 */
[-C--:B--2---:R-:W-:Y:S01]  /*10a60*/  HMMA.16816.F32 R48, R8, R12.reuse, R28 ;  /* 0x0000000c0830723c */ /* 0x084fe2000000181c */
[----:B------:R-:W-:Y:S05]  /*10a70*/  LDSM.16.M88.4 R20, [R229+0x2800] ;  /* 0x00280000e514783b */ /* 0x000fea0000000200 */
[C---:B------:R-:W-:Y:S06]  /*10a80*/  HMMA.16816.F32 R64, R4.reuse, R12, R64 ;  /* 0x0000000c0440723c */ /* 0x040fec0000001840 */
[----:B------:R-:W-:Y:S01]  /*10a90*/  HMMA.16816.F32 R60, R4, R14, R44 ;  /* 0x0000000e043c723c */ /* 0x000fe2000000182c */
[----:B------:R-:W-:Y:S05]  /*10aa0*/  LDSM.16.M88.4 R4, [R233+0x6000] ;  /* 0x00600000e904783b */ /* 0x000fea0000000200 */
[C---:B------:R-:W-:Y:S01]  /*10ab0*/  HMMA.16816.F32 R56, R8.reuse, R18, R32 ;  /* 0x000000120838723c */ /* 0x040fe20000001820 */
[----:B------:R-:W1:Y:S05]  /*10ac0*/  LDSM.16.M88.4 R16, [R229+0x3000] ;  /* 0x00300000e510783b */ /* 0x000e6a0000000200 */
[----:B------:R-:W-:Y:S01]  /*10ad0*/  HMMA.16816.F32 R28, R8, R14, R24 ;  /* 0x0000000e081c723c */ /* 0x000fe20000001818 */
[----:B------:R-:W2:Y:S04]  /*10ae0*/  LDSM.16.M88.4 R12, [R229+0x2000] ;  /* 0x00200000e50c783b */ /* 0x000ea80000000200 */
[----:B------:R-:W3:Y:S01]  /*10af0*/  LDSM.16.M88.4 R8, [R233+0x4000] ;  /* 0x00400000e908783b */ /* 0x000ee20000000200 */
[C---:B-1----:R-:W-:Y:S06]  /*10b00*/  HMMA.16816.F32 R136, R4.reuse, R16, R136 ;  /* 0x000000100488723c */ /* 0x042fec0000001888 */
[-C--:B--2---:R-:W-:Y:S06]  /*10b10*/  HMMA.16816.F32 R36, R4, R12.reuse, R36 ;  /* 0x0000000c0424723c */ /* 0x084fec0000001824 */
[----:B---3--:R-:W-:Y:S06]  /*10b20*/  HMMA.16816.F32 R24, R8, R12, R40 ;  /* 0x0000000c0818723c */ /* 0x008fec0000001828 */
[-C--:B------:R-:W-:Y:S06]  /*10b30*/  HMMA.16816.F32 R44, R4, R14.reuse, R52 ;  /* 0x0000000e042c723c */ /* 0x080fec0000001834 */
[----:B------:R-:W-:Y:S01]  /*10b40*/  HMMA.16816.F32 R32, R8, R14, R220 ;  /* 0x0000000e0820723c */ /* 0x000fe200000018dc */
[----:B------:R-:W1:Y:S01]  /*10b50*/  LDSM.16.M88.4 R12, [R229+0x3800] ;  /* 0x00380000e50c783b */ /* 0x000e620000000200 */
[----:B------:R-:W-:-:S04]  /*10b60*/  DEPBAR.LE SB0, 0x0 ;  /* 0x000080000000791a */ /* 0x000fc80000000000 */
[-C--:B------:R-:W-:Y:S01]  /*10b70*/  HMMA.16816.F32 R40, R8, R20.reuse, R216 ;  /* 0x000000140828723c */ /* 0x080fe200000018d8 */
[----:B------:R-:W-:Y:S01]  /*10b80*/  MOV R220, R252 ;  /* 0x000000fc00dc7202 */ /* 0x000fe20000000f00 */
[----:B------:R-:W-:Y:S01]  /*10b90*/  IMAD.MOV.U32 R221, RZ, RZ, R3 ;  /* 0x000000ffffdd7224 */ /* 0x000fe200078e0003 */
[----:B------:R-:W-:Y:S01]  /*10ba0*/  MOV R222, R2 ;  /* 0x0000000200de7202 */ /* 0x000fe20000000f00 */
[----:B------:R-:W-:Y:S01]  /*10bb0*/  IMAD.MOV.U32 R223, RZ, RZ, R0 ;  /* 0x000000ffffdf7224 */ /* 0x000fe200078e0000 */
[----:B------:R-:W2:Y:S01]  /*10bc0*/  S2R R252, SR_TID.X ;  /* 0x0000000000fc7919 */ /* 0x000ea20000002100 */
[----:B------:R-:W-:Y:S01]  /*10bd0*/  FMUL.FTZ R0, R24, UR22 ;  /* 0x0000001618007c20 */ /* 0x000fe20008410000 */
[C---:B------:R-:W-:Y:S06]  /*10be0*/  HMMA.16816.F32 R52, R4.reuse, R20, R212 ;  /* 0x000000140434723c */ /* 0x040fec00000018d4 */
[C---:B------:R-:W-:Y:S06]  /*10bf0*/  HMMA.16816.F32 R212, R4.reuse, R22, R220 ;  /* 0x0000001604d4723c */ /* 0x040fec00000018dc */
[----:B------:R-:W-:Y:S05]  /*10c00*/  HMMA.16816.F32 R132, R4, R18, R132 ;  /* 0x000000120484723c */ /* 0x000fea0000001884 */
[----:B------:R-:W-:Y:S01]  /*10c10*/  FMUL.FTZ R2, R42, UR22 ;  /* 0x000000162a027c20 */ /* 0x000fe20008410000 */
[----:B------:R-:W-:Y:S01]  /*10c20*/  HMMA.16816.F32 R204, R8, R22, R204 ;  /* 0x0000001608cc723c */ /* 0x000fe200000018cc */
[----:B------:R-:W-:-:S02]  /*10c30*/  FMUL.FTZ R3, R43, UR22 ;  /* 0x000000162b037c20 */ /* 0x000fc40008410000 */
[----:B------:R-:W3:Y:S03]  /*10c40*/  MUFU.TANH R24, R2 ;  /* 0x0000000200187308 */ /* 0x000ee60000002400 */
[----:B------:R-:W-:Y:S06]  /*10c50*/  HMMA.16816.F32 R208, R8, R16, R208 ;  /* 0x0000001008d0723c */ /* 0x000fec00000018d0 */
[----:B-1----:R-:W-:Y:S01]  /*10c60*/  HMMA.16816.F32 R64, R4, R12, R64 ;  /* 0x0000000c0440723c */ /* 0x002fe20000001840 */
[----:B--2---:R-:W-:-:S04]  /*10c70*/  SHF.L.U32 R252, R252, 0x1, RZ ;  /* 0x00000001fcfc7819 */ /* 0x004fc800000006ff */
[----:B------:R-:W-:Y:S01]  /*10c80*/  LOP3.LUT R252, R252, 0x6, RZ, 0xc0, !PT ;  /* 0x00000006fcfc7812 */ /* 0x000fe200078ec0ff */
[----:B------:R-:W-:Y:S01]  /*10c90*/  HMMA.16816.F32 R216, R4, R14, R60 ;  /* 0x0000000e04d8723c */ /* 0x000fe2000000183c */
[----:B------:R1:W2:Y:S05]  /*10ca0*/  MUFU.TANH R6, R0 ;  /* 0x0000000000067308 */ /* 0x0002aa0000002400 */
[----:B------:R-:W-:Y:S01]  /*10cb0*/  HMMA.16816.F32 R60, R8, R12, R48 ;  /* 0x0000000c083c723c */ /* 0x000fe20000001830 */
[----:B------:R-:W-:-:S05]  /*10cc0*/  FMUL.FTZ R5, R54, UR22 ;  /* 0x0000001636057c20 */ /* 0x000fca0008410000 */
[----:B------:R-:W-:Y:S01]  /*10cd0*/  HMMA.16816.F32 R56, R8, R18, R56 ;  /* 0x000000120838723c */ /* 0x000fe20000001838 */
[----:B-1----:R-:W-:-:S05]  /*10ce0*/  FMUL.FTZ R0, R25, UR22 ;  /* 0x0000001619007c20 */ /* 0x002fca0008410000 */
[----:B------:R-:W-:Y:S01]  /*10cf0*/  HMMA.16816.F32 R48, R8, R14, R28 ;  /* 0x0000000e0830723c */ /* 0x000fe2000000181c */
[----:B------:R1:W4:Y:S08]  /*10d00*/  MUFU.TANH R30, R3 ;  /* 0x00000003001e7308 */ /* 0x0003300000002400 */
[----:B------:R3:W2:Y:S01]  /*10d10*/  MUFU.TANH R10, R0 ;  /* 0x00000000000a7308 */ /* 0x0006a20000002400 */
[----:B-1----:R-:W-:-:S07]  /*10d20*/  FMUL.FTZ R3, R52, UR22 ;  /* 0x0000001634037c20 */ /* 0x002fce0008410000 */
[----:B------:R-:W1:Y:S01]  /*10d30*/  MUFU.TANH R21, R3 ;  /* 0x0000000300157308 */ /* 0x000e620000002400 */
[----:B---3--:R-:W-:-:S07]  /*10d40*/  FMUL.FTZ R0, R26, UR22 ;  /* 0x000000161a007c20 */ /* 0x008fce0008410000 */
[----:B------:R3:W1:Y:S02]  /*10d50*/  MUFU.TANH R7, R0 ;  /* 0x0000000000077308 */ /* 0x0006640000002400 */
[----:B---3--:R-:W-:-:S06]  /*10d60*/  FMUL.FTZ R0, R27, UR22 ;  /* 0x000000161b007c20 */ /* 0x008fcc0008410000 */
        /* <DEDUP_REMOVED lines=29> */
[----:B---3--:R-:W-:-:S05]  /*10f40*/  IMAD.U32 R0, RZ, RZ, UR20 ;  /* 0x00000014ff007e24 */ /* 0x008fca000f8e00ff */
[----:B------:R-:W-:-:S04]  /*10f50*/  LEA R0, R0, R252, 0x6 ;  /* 0x000000fc00007211 */ /* 0x000fc800078e30ff */
[C---:B------:R-:W-:Y:S01]  /*10f60*/  IADD3 R2, R0.reuse, 0x1, RZ ;  /* 0x0000000100027810 */ /* 0x040fe20007ffe0ff */
[----:B------:R-:W-:Y:S01]  /*10f70*/  BAR.SYNC.DEFER_BLOCKING 0x0 ;  /* 0x0000000000007b1d */ /* 0x000fe20000010000 */
[-C--:B------:R-:W-:Y:S02]  /*10f80*/  ISETP.GE.AND P6, PT, R0, R250.reuse, PT ;  /* 0x000000fa0000720c */ /* 0x080fe40003fc6270 */
[C---:B------:R-:W-:Y:S02]  /*10f90*/  ISETP.GE.AND P5, PT, R2.reuse, R250, PT ;  /* 0x000000fa0200720c */ /* 0x040fe40003fa6270 */
[C---:B------:R-:W-:Y:S02]  /*10fa0*/  ISETP.GE.AND P3, PT, R2.reuse, R248, PT ;  /* 0x000000f80200720c */ /* 0x040fe40003f66270 */
[C---:B------:R-:W-:Y:S02]  /*10fb0*/  ISETP.GE.AND P2, PT, R2.reuse, R249, PT ;  /* 0x000000f90200720c */ /* 0x040fe40003f46270 */
[----:B------:R-:W-:-:S02]  /*10fc0*/  ISETP.GE.AND P1, PT, R2, R247, PT ;  /* 0x000000f70200720c */ /* 0x000fc40003f26270 */
[C---:B------:R-:W-:Y:S02]  /*10fd0*/  ISETP.LT.OR P5, PT, R2.reuse, R245, P5 ;  /* 0x000000f50200720c */ /* 0x040fe40002fa1670 */
[C---:B------:R-:W-:Y:S02]  /*10fe0*/  ISETP.LT.OR P3, PT, R2.reuse, R244, P3 ;  /* 0x000000f40200720c */ /* 0x040fe40001f61670 */
[C---:B------:R-:W-:Y:S02]  /*10ff0*/  ISETP.LT.OR P2, PT, R2.reuse, R246, P2 ;  /* 0x000000f60200720c */ /* 0x040fe40001741670 */
[----:B------:R-:W-:Y:S01]  /*11000*/  ISETP.LT.OR P1, PT, R2, R243, P1 ;  /* 0x000000f30200720c */ /* 0x000fe20000f21670 */
[----:B------:R-:W-:Y:S01]  /*11010*/  FMUL.FTZ R2, R53, UR22 ;  /* 0x0000001635027c20 */ /* 0x000fe20008410000 */
[C---:B------:R-:W-:Y:S02]  /*11020*/  ISETP.GE.AND P4, PT, R0.reuse, R248, PT ;  /* 0x000000f80000720c */ /* 0x040fe40003f86270 */
[----:B------:R-:W-:Y:S01]  /*11030*/  ISETP.LT.OR P6, PT, R0, R245, P6 ;  /* 0x000000f50000720c */ /* 0x000fe200037c1670 */
[----:B------:R3:W1:Y:S01]  /*11040*/  MUFU.TANH R29, R2 ;  /* 0x00000002001d7308 */ /* 0x0006620000002400 */
[----:B--2-4-:R-:W-:Y:S11]  /*11050*/  @!P0 BRA `(.L_x_606) ;  /* 0x0000000000908947 */ /* 0x014ff60003800000 */
[----:B------:R-:W2:Y:S04]  /*11060*/  LDL.64 R220, [R1+0x78] ;  /* 0x0000780001dc7983 */ /* 0x000ea80000100a00 */
[----:B------:R-:W4:Y:S01]  /*11070*/  LDL.64 R222, [R1+0x70] ;  /* 0x0000700001de7983 */ /* 0x000f220000100a00 */
        /* <DEDUP_REMOVED lines=8> */
[----:B---3--:R-:W-:Y:S01]  /*11100*/  IMAD.U32 R2, RZ, RZ, UR4 ;  /* 0x00000004ff027e24 */ /* 0x008fe2000f8e00ff */
[----:B------:R-:W-:Y:S01]  /*11110*/  ULDC.64 UR4, c[0x0][0x218] ;  /* 0x0000860000047ab9 */ /* 0x000fe20000000a00 */
[----:B--2---:R-:W-:-:S04]  /*11120*/  LEA R3, P0, R3, R220, 0x6 ;  /* 0x000000dc03037211 */ /* 0x004fc800078030ff */
        /* <DEDUP_REMOVED lines=10> */
[----:B--2---:R-:W-:-:S04]  /*111d0*/  IADD3 R2, P0, R2, UR4, RZ ;  /* 0x0000000402027c10 */ /* 0x004fc8000ff1e0ff */
[----:B------:R-:W-:-:S05]  /*111e0*/  IADD3.X R3, R3, UR5, RZ, P0, !PT ;  /* 0x0000000503037c10 */ /* 0x000fca00087fe4ff */
        /* <DEDUP_REMOVED lines=8> */
[----:B------:R2:W-:Y:S04]  /*11270*/  LDGSTS.E.BYPASS.LTC128B.128 [R251+0x9800], desc[UR18][R2.64] ;  /* 0x0980000002fb7fae */ /* 0x0005e8000b901d52 */
[----:B------:R2:W-:Y:S04]  /*11280*/  LDGSTS.E.BYPASS.LTC128B.128 [R251+0xb800], desc[UR18][R2.64+0x80] ;  /* 0x0b80008002fb7fae */ /* 0x0005e8000b901d52 */
[----:B------:R-:W0:Y:S02]  /*11290*/  LDGDEPBAR ;  /* 0x00000000000079af */ /* 0x000e240000000000 */
.L_x_606:
        /* <DEDUP_REMOVED lines=11> */
[----:B------:R4:W-:Y:S01]  /*11350*/  STL [R1+0x80], R224 ;  /* 0x000080e001007387 */ /* 0x0009e20000100800 */
[----:B--2---:R-:W-:-:S04]  /*11360*/  FMUL.FTZ R3, R55, UR22 ;  /* 0x0000001637037c20 */ /* 0x004fc80008410000 */
[----:B------:R2:W-:Y:S01]  /*11370*/  MUFU.TANH R40, R3 ;  /* 0x0000000300287308 */ /* 0x0005e20000002400 */
[----:B----4-:R-:W4:Y:S01]  /*11380*/  LDL.LU R224, [R1+0x38] ;  /* 0x0000380001e07983 */ /* 0x010f220000300800 */
[----:B--2---:R-:W-:Y:S01]  /*11390*/  FMUL.FTZ R3, R204, UR22 ;  /* 0x00000016cc037c20 */ /* 0x004fe20008410000 */
[----:B------:R-:W-:Y:S01]  /*113a0*/  FMUL.FTZ R4, R206, UR22 ;  /* 0x00000016ce047c20 */ /* 0x000fe20008410000 */
[----:B------:R-:W-:-:S04]  /*113b0*/  FSEL R13, R6, -INF , !P6 ;  /* 0xff800000060d7808 */ /* 0x000fc80007000000 */
[----:B------:R-:W2:Y:S01]  /*113c0*/  MUFU.TANH R5, R5 ;  /* 0x0000000500057308 */ /* 0x000ea20000002400 */
[C---:B------:R-:W-:Y:S02]  /*113d0*/  ISETP.GE.AND P0, PT, R0.reuse, R249, PT ;  /* 0x000000f90000720c */ /* 0x040fe40003f06270 */
[C---:B------:R-:W-:Y:S02]  /*113e0*/  ISETP.GE.AND P6, PT, R0.reuse, R247, PT ;  /* 0x000000f70000720c */ /* 0x040fe40003fc6270 */
[C---:B------:R-:W-:Y:S02]  /*113f0*/  ISETP.LT.OR P4, PT, R0.reuse, R244, P4 ;  /* 0x000000f40000720c */ /* 0x040fe40002781670 */
[C---:B------:R-:W-:Y:S01]  /*11400*/  ISETP.LT.OR P0, PT, R0.reuse, R246, P0 ;  /* 0x000000f60000720c */ /* 0x040fe20000701670 */
[----:B------:R2:W2:Y:S01]  /*11410*/  MUFU.TANH R38, R3 ;  /* 0x0000000300267308 */ /* 0x0004a20000002400 */
[C---:B------:R-:W-:Y:S02]  /*11420*/  ISETP.LT.OR P6, PT, R0.reuse, R243, P6 ;  /* 0x000000f30000720c */ /* 0x040fe400037c1670 */
[----:B---3--:R-:W-:-:S02]  /*11430*/  IADD3 R2, R0, 0x8, RZ ;  /* 0x0000000800027810 */ /* 0x008fc40007ffe0ff */
[----:B-1----:R-:W-:Y:S02]  /*11440*/  FSEL R18, R7, -INF , !P4 ;  /* 0xff80000007127808 */ /* 0x002fe40006000000 */
[----:B------:R-:W-:Y:S02]  /*11450*/  FSEL R20, R9, -INF , !P0 ;  /* 0xff80000009147808 */ /* 0x000fe40004000000 */
[----:B------:R-:W-:Y:S02]  /*11460*/  FSEL R22, R8, -INF , !P6 ;  /* 0xff80000008167808 */ /* 0x000fe40007000000 */
[----:B------:R-:W-:Y:S02]  /*11470*/  FSEL R10, R10, -INF , !P5 ;  /* 0xff8000000a0a7808 */ /* 0x000fe40006800000 */
[C---:B------:R-:W-:Y:S02]  /*11480*/  ISETP.GE.AND P4, PT, R2.reuse, R250, PT ;  /* 0x000000fa0200720c */ /* 0x040fe40003f86270 */
[C---:B------:R-:W-:Y:S01]  /*11490*/  ISETP.GE.AND P0, PT, R2.reuse, R248, PT ;  /* 0x000000f80200720c */ /* 0x040fe20003f06270 */
[----:B--2---:R-:W-:Y:S01]  /*114a0*/  FMUL.FTZ R3, R205, UR22 ;  /* 0x00000016cd037c20 */ /* 0x004fe20008410000 */
[----:B------:R-:W-:-:S02]  /*114b0*/  ISETP.GE.AND P6, PT, R2, R249, PT ;  /* 0x000000f90200720c */ /* 0x000fc40003fc6270 */
[C---:B------:R-:W-:Y:S01]  /*114c0*/  ISETP.GE.AND P5, PT, R2.reuse, R247, PT ;  /* 0x000000f70200720c */ /* 0x040fe20003fa6270 */
[----:B------:R1:W-:Y:S01]  /*114d0*/  MUFU.TANH R39, R3 ;  /* 0x0000000300277308 */ /* 0x0003e20000002400 */
[C---:B------:R-:W-:Y:S02]  /*114e0*/  ISETP.LT.OR P4, PT, R2.reuse, R245, P4 ;  /* 0x000000f50200720c */ /* 0x040fe40002781670 */
[C---:B------:R-:W-:Y:S02]  /*114f0*/  ISETP.LT.OR P0, PT, R2.reuse, R244, P0 ;  /* 0x000000f40200720c */ /* 0x040fe40000701670 */
[C---:B------:R-:W-:Y:S02]  /*11500*/  ISETP.LT.OR P6, PT, R2.reuse, R246, P6 ;  /* 0x000000f60200720c */ /* 0x040fe400037c1670 */
[----:B------:R-:W-:Y:S01]  /*11510*/  ISETP.LT.OR P5, PT, R2, R243, P5 ;  /* 0x000000f30200720c */ /* 0x000fe20002fa1670 */
[----:B------:R-:W-:Y:S02]  /*11520*/  VIADD R2, R0, 0x9 ;  /* 0x0000000900027836 */ /* 0x000fe40000000000 */
[----:B-1----:R-:W-:-:S02]  /*11530*/  FMUL.FTZ R3, R207, UR22 ;  /* 0x00000016cf037c20 */ /* 0x002fc40008410000 */
[----:B------:R-:W2:Y:S01]  /*11540*/  LDL.LU R207, [R1+0x34] ;  /* 0x0000340001cf7983 */ /* 0x000ea20000300800 */
[----:B------:R-:W-:Y:S01]  /*11550*/  FSEL R19, R19, -INF , !P3 ;  /* 0xff80000013137808 */ /* 0x000fe20005800000 */
[----:B------:R1:W-:Y:S01]  /*11560*/  MUFU.TANH R37, R3 ;  /* 0x0000000300257308 */ /* 0x0003e20000002400 */
[----:B------:R-:W-:Y:S01]  /*11570*/  ISETP.GE.AND P3, PT, R2, R250, PT ;  /* 0x000000fa0200720c */ /* 0x000fe20003f66270 */
[----:B------:R-:W3:Y:S01]  /*11580*/  LDL.LU R206, [R1+0x30] ;  /* 0x0000300001ce7983 */ /* 0x000ee20000300800 */
[----:B------:R-:W-:Y:S02]  /*11590*/  FSEL R17, R17, -INF , !P2 ;  /* 0xff80000011117808 */ /* 0x000fe40005000000 */
[----:B------:R-:W-:Y:S01]  /*115a0*/  FSEL R23, R16, -INF , !P1 ;  /* 0xff80000010177808 */ /* 0x000fe20004800000 */
[----:B------:R-:W3:Y:S01]  /*115b0*/  LDL.LU R205, [R1+0x2c] ;  /* 0x00002c0001cd7983 */ /* 0x000ee20000300800 */
[----:B------:R-:W-:Y:S01]  /*115c0*/  FSEL R11, R11, -INF , !P4 ;  /* 0xff8000000b0b7808 */ /* 0x000fe20006000000 */
[----:B------:R1:W-:Y:S01]  /*115d0*/  MUFU.TANH R36, R4 ;  /* 0x0000000400247308 */ /* 0x0003e20000002400 */
[----:B------:R-:W-:-:S02]  /*115e0*/  ISETP.GE.AND P2, PT, R2, R248, PT ;  /* 0x000000f80200720c */ /* 0x000fc40003f46270 */
[C---:B------:R-:W-:Y:S02]  /*115f0*/  ISETP.GE.AND P1, PT, R2.reuse, R249, PT ;  /* 0x000000f90200720c */ /* 0x040fe40003f26270 */
[----:B------:R-:W-:Y:S02]  /*11600*/  ISETP.GE.AND P4, PT, R2, R247, PT ;  /* 0x000000f70200720c */ /* 0x000fe40003f86270 */
[----:B------:R-:W-:Y:S01]  /*11610*/  FSEL R16, R12, -INF , !P5 ;  /* 0xff8000000c107808 */ /* 0x000fe20006800000 */
[----:B-1----:R-:W-:Y:S01]  /*11620*/  FMUL.FTZ R3, R212, UR22 ;  /* 0x00000016d4037c20 */ /* 0x002fe20008410000 */
[C---:B------:R-:W-:Y:S02]  /*11630*/  ISETP.LT.OR P3, PT, R2.reuse, R245, P3 ;  /* 0x000000f50200720c */ /* 0x040fe40001f61670 */
[C---:B------:R-:W-:Y:S01]  /*11640*/  ISETP.LT.OR P2, PT, R2.reuse, R244, P2 ;  /* 0x000000f40200720c */ /* 0x040fe20001741670 */
[----:B------:R1:W-:Y:S01]  /*11650*/  MUFU.TANH R35, R3 ;  /* 0x0000000300237308 */ /* 0x0003e20000002400 */
[----:B------:R-:W-:-:S02]  /*11660*/  ISETP.LT.OR P1, PT, R2, R246, P1 ;  /* 0x000000f60200720c */ /* 0x000fc40000f21670 */
[----:B------:R-:W-:Y:S01]  /*11670*/  ISETP.LT.OR P4, PT, R2, R243, P4 ;  /* 0x000000f30200720c */ /* 0x000fe20002781670 */
[----:B------:R-:W-:Y:S01]  /*11680*/  FMUL.FTZ R4, R138, UR22 ;  /* 0x000000168a047c20 */ /* 0x000fe20008410000 */
[----:B------:R-:W-:Y:S02]  /*11690*/  IADD3 R2, R0, 0x10, RZ ;  /* 0x0000001000027810 */ /* 0x000fe40007ffe0ff */
[----:B------:R-:W-:Y:S02]  /*116a0*/  FSEL R7, R27, -INF , !P3 ;  /* 0xff8000001b077808 */ /* 0x000fe40005800000 */
[----:B------:R-:W-:Y:S01]  /*116b0*/  FSEL R9, R15, -INF , !P0 ;  /* 0xff8000000f097808 */ /* 0x000fe20004000000 */
[----:B------:R-:W-:Y:S01]  /*116c0*/  MUFU.TANH R4, R4 ;  /* 0x0000000400047308 */ /* 0x000fe20000002400 */
[----:B------:R-:W-:Y:S02]  /*116d0*/  FSEL R15, R14, -INF , !P6 ;  /* 0xff8000000e0f7808 */ /* 0x000fe40007000000 */
[----:B------:R-:W-:-:S02]  /*116e0*/  ISETP.GE.AND P0, PT, R2, R250, PT ;  /* 0x000000fa0200720c */ /* 0x000fc40003f06270 */
[C---:B------:R-:W-:Y:S01]  /*116f0*/  ISETP.GE.AND P6, PT, R2.reuse, R248, PT ;  /* 0x000000f80200720c */ /* 0x040fe20003fc6270 */
[----:B-1----:R-:W-:Y:S01]  /*11700*/  FMUL.FTZ R3, R213, UR22 ;  /* 0x00000016d5037c20 */ /* 0x002fe20008410000 */
[C---:B------:R-:W-:Y:S02]  /*11710*/  ISETP.GE.AND P5, PT, R2.reuse, R249, PT ;  /* 0x000000f90200720c */ /* 0x040fe40003fa6270 */
[C---:B------:R-:W-:Y:S01]  /*11720*/  ISETP.GE.AND P3, PT, R2.reuse, R247, PT ;  /* 0x000000f70200720c */ /* 0x040fe20003f66270 */
[----:B------:R1:W-:Y:S01]  /*11730*/  MUFU.TANH R34, R3 ;  /* 0x0000000300227308 */ /* 0x0003e20000002400 */
        /* <DEDUP_REMOVED lines=8> */
[----:B------:R-:W-:Y:S01]  /*117c0*/  FSEL R52, R25, -INF , !P0 ;  /* 0xff80000019347808 */ /* 0x000fe20004000000 */
[----:B-1----:R-:W-:Y:S01]  /*117d0*/  FMUL.FTZ R3, R214, UR22 ;  /* 0x00000016d6037c20 */ /* 0x002fe20008410000 */
[----:B------:R-:W-:-:S02]  /*117e0*/  ISETP.GE.AND P2, PT, R2, R250, PT ;  /* 0x000000fa0200720c */ /* 0x000fc40003f46270 */
[C---:B------:R-:W-:Y:S01]  /*117f0*/  ISETP.GE.AND P1, PT, R2.reuse, R248, PT ;  /* 0x000000f80200720c */ /* 0x040fe20003f26270 */
[----:B------:R1:W1:Y:S01]  /*11800*/  MUFU.TANH R12, R3 ;  /* 0x00000003000c7308 */ /* 0x0002620000002400 */
[C---:B------:R-:W-:Y:S02]  /*11810*/  ISETP.GE.AND P4, PT, R2.reuse, R249, PT ;  /* 0x000000f90200720c */ /* 0x040fe40003f86270 */
[----:B------:R-:W-:Y:S02]  /*11820*/  ISETP.GE.AND P0, PT, R2, R247, PT ;  /* 0x000000f70200720c */ /* 0x000fe40003f06270 */
[----:B------:R-:W-:Y:S02]  /*11830*/  FSEL R53, R24, -INF , !P6 ;  /* 0xff80000018357808 */ /* 0x000fe40007000000 */
[C---:B------:R-:W-:Y:S02]  /*11840*/  ISETP.LT.OR P2, PT, R2.reuse, R245, P2 ;  /* 0x000000f50200720c */ /* 0x040fe40001741670 */
[----:B------:R-:W-:-:S02]  /*11850*/  ISETP.LT.OR P1, PT, R2, R244, P1 ;  /* 0x000000f40200720c */ /* 0x000fc40000f21670 */
[C---:B------:R-:W-:Y:S02]  /*11860*/  ISETP.LT.OR P4, PT, R2.reuse, R246, P4 ;  /* 0x000000f60200720c */ /* 0x040fe40002781670 */
[----:B------:R-:W-:Y:S02]  /*11870*/  ISETP.LT.OR P0, PT, R2, R243, P0 ;  /* 0x000000f30200720c */ /* 0x000fe40000701670 */
[----:B------:R-:W-:Y:S01]  /*11880*/  IADD3 R2, R0, 0x18, RZ ;  /* 0x0000001800027810 */ /* 0x000fe20007ffe0ff */
[----:B-1----:R-:W-:Y:S01]  /*11890*/  FMUL.FTZ R3, R215, UR22 ;  /* 0x00000016d7037c20 */ /* 0x002fe20008410000 */
[----:B------:R-:W-:Y:S02]  /*118a0*/  FSEL R54, R21, -INF , !P5 ;  /* 0xff80000015367808 */ /* 0x000fe40006800000 */
[----:B------:R-:W-:Y:S01]  /*118b0*/  FSEL R222, R5, -INF , !P3 ;  /* 0xff80000005de7808 */ /* 0x000fe20005800000 */
[----:B------:R1:W-:Y:S01]  /*118c0*/  MUFU.TANH R27, R3 ;  /* 0x00000003001b7308 */ /* 0x0003e20000002400 */
[----:B------:R-:W-:-:S02]  /*118d0*/  FSEL R44, R32, -INF , !P2 ;  /* 0xff800000202c7808 */ /* 0x000fc40005000000 */
[C---:B------:R-:W-:Y:S02]  /*118e0*/  ISETP.GE.AND P6, PT, R2.reuse, R250, PT ;  /* 0x000000fa0200720c */ /* 0x040fe40003fc6270 */
[C---:B------:R-:W-:Y:S02]  /*118f0*/  ISETP.GE.AND P5, PT, R2.reuse, R248, PT ;  /* 0x000000f80200720c */ /* 0x040fe40003fa6270 */
[C---:B------:R-:W-:Y:S02]  /*11900*/  ISETP.GE.AND P3, PT, R2.reuse, R249, PT ;  /* 0x000000f90200720c */ /* 0x040fe40003f66270 */
[C---:B------:R-:W-:Y:S02]  /*11910*/  ISETP.GE.AND P2, PT, R2.reuse, R247, PT ;  /* 0x000000f70200720c */ /* 0x040fe40003f46270 */
[C---:B------:R-:W-:Y:S02]  /*11920*/  ISETP.LT.OR P6, PT, R2.reuse, R245, P6 ;  /* 0x000000f50200720c */ /* 0x040fe400037c1670 */
[----:B------:R-:W-:-:S02]  /*11930*/  ISETP.LT.OR P5, PT, R2, R244, P5 ;  /* 0x000000f40200720c */ /* 0x000fc40002fa1670 */
[----:B------:R-:W-:Y:S01]  /*11940*/  ISETP.LT.OR P3, PT, R2, R246, P3 ;  /* 0x000000f60200720c */ /* 0x000fe20001f61670 */
[----:B-1----:R-:W-:Y:S01]  /*11950*/  FMUL.FTZ R3, R208, UR22 ;  /* 0x00000016d0037c20 */ /* 0x002fe20008410000 */
[----:B------:R-:W-:Y:S01]  /*11960*/  ISETP.LT.OR P2, PT, R2, R243, P2 ;  /* 0x000000f30200720c */ /* 0x000fe20001741670 */
[----:B------:R-:W-:Y:S01]  /*11970*/  VIADD R2, R0, 0x19 ;  /* 0x0000001900027836 */ /* 0x000fe20000000000 */
[----:B------:R-:W-:Y:S01]  /*11980*/  FSEL R45, R30, -INF , !P1 ;  /* 0xff8000001e2d7808 */ /* 0x000fe20004800000 */
[----:B------:R1:W1:Y:S01]  /*11990*/  MUFU.TANH R6, R3 ;  /* 0x0000000300067308 */ /* 0x0002620000002400 */
[----:B------:R-:W-:Y:S02]  /*119a0*/  FSEL R47, R29, -INF , !P4 ;  /* 0xff8000001d2f7808 */ /* 0x000fe40006000000 */
[----:B------:R-:W-:Y:S02]  /*119b0*/  FSEL R221, R40, -INF , !P0 ;  /* 0xff80000028dd7808 */ /* 0x000fe40004000000 */
[----:B------:R-:W-:-:S02]  /*119c0*/  FSEL R212, R38, -INF , !P6 ;  /* 0xff80000026d47808 */ /* 0x000fc40007000000 */
[C---:B------:R-:W-:Y:S02]  /*119d0*/  ISETP.GE.AND P1, PT, R2.reuse, R250, PT ;  /* 0x000000fa0200720c */ /* 0x040fe40003f26270 */
[C---:B------:R-:W-:Y:S02]  /*119e0*/  ISETP.GE.AND P4, PT, R2.reuse, R248, PT ;  /* 0x000000f80200720c */ /* 0x040fe40003f86270 */
[C---:B------:R-:W-:Y:S02]  /*119f0*/  ISETP.GE.AND P0, PT, R2.reuse, R249, PT ;  /* 0x000000f90200720c */ /* 0x040fe40003f06270 */
[C---:B------:R-:W-:Y:S02]  /*11a00*/  ISETP.GE.AND P6, PT, R2.reuse, R247, PT ;  /* 0x000000f70200720c */ /* 0x040fe40003fc6270 */
[C---:B------:R-:W-:Y:S01]  /*11a10*/  ISETP.LT.OR P1, PT, R2.reuse, R245, P1 ;  /* 0x000000f50200720c */ /* 0x040fe20000f21670 */
[----:B-1----:R-:W-:Y:S01]  /*11a20*/  FMUL.FTZ R3, R209, UR22 ;  /* 0x00000016d1037c20 */ /* 0x002fe20008410000 */
[----:B------:R-:W-:-:S02]  /*11a30*/  ISETP.LT.OR P4, PT, R2, R244, P4 ;  /* 0x000000f40200720c */ /* 0x000fc40002781670 */
[C---:B------:R-:W-:Y:S01]  /*11a40*/  ISETP.LT.OR P0, PT, R2.reuse, R246, P0 ;  /* 0x000000f60200720c */ /* 0x040fe20000701670 */
[----:B------:R1:W-:Y:S01]  /*11a50*/  MUFU.TANH R33, R3 ;  /* 0x0000000300217308 */ /* 0x0003e20000002400 */
[----:B------:R-:W-:Y:S02]  /*11a60*/  ISETP.LT.OR P6, PT, R2, R243, P6 ;  /* 0x000000f30200720c */ /* 0x000fe400037c1670 */
[----:B------:R-:W-:Y:S02]  /*11a70*/  IADD3 R2, R0, 0x20, RZ ;  /* 0x0000002000027810 */ /* 0x000fe40007ffe0ff */
[----:B------:R-:W-:Y:S02]  /*11a80*/  FSEL R220, R12, -INF , !P2 ;  /* 0xff8000000cdc7808 */ /* 0x000fe40005000000 */
[----:B------:R-:W-:Y:S02]  /*11a90*/  FSEL R213, R36, -INF , !P5 ;  /* 0xff80000024d57808 */ /* 0x000fe40006800000 */
[----:B------:R-:W-:-:S02]  /*11aa0*/  ISETP.GE.AND P5, PT, R2, R250, PT ;  /* 0x000000fa0200720c */ /* 0x000fc40003fa6270 */
[----:B------:R-:W-:Y:S02]  /*11ab0*/  FSEL R214, R35, -INF , !P3 ;  /* 0xff80000023d67808 */ /* 0x000fe40005800000 */
[----:B------:R-:W-:Y:S02]  /*11ac0*/  ISETP.LT.OR P5, PT, R2, R245, P5 ;  /* 0x000000f50200720c */ /* 0x000fe40002fa1670 */
[----:B------:R-:W-:Y:S01]  /*11ad0*/  FSEL R55, R39, -INF , !P1 ;  /* 0xff80000027377808 */ /* 0x000fe20004800000 */
[----:B-1----:R-:W-:Y:S01]  /*11ae0*/  FMUL.FTZ R3, R210, UR22 ;  /* 0x00000016d2037c20 */ /* 0x002fe20008410000 */
[----:B------:R-:W-:Y:S02]  /*11af0*/  FSEL R231, R6, -INF , !P5 ;  /* 0xff80000006e77808 */ /* 0x000fe40006800000 */
[C---:B------:R-:W-:Y:S01]  /*11b00*/  ISETP.GE.AND P3, PT, R2.reuse, R248, PT ;  /* 0x000000f80200720c */ /* 0x040fe20003f66270 */
[----:B------:R1:W1:Y:S01]  /*11b10*/  MUFU.TANH R24, R3 ;  /* 0x0000000300187308 */ /* 0x0002620000002400 */
[----:B------:R-:W-:-:S02]  /*11b20*/  ISETP.GE.AND P2, PT, R2, R249, PT ;  /* 0x000000f90200720c */ /* 0x000fc40003f46270 */
[C---:B------:R-:W-:Y:S02]  /*11b30*/  ISETP.GE.AND P1, PT, R2.reuse, R247, PT ;  /* 0x000000f70200720c */ /* 0x040fe40003f26270 */
[C---:B------:R-:W-:Y:S02]  /*11b40*/  ISETP.LT.OR P3, PT, R2.reuse, R244, P3 ;  /* 0x000000f40200720c */ /* 0x040fe40001f61670 */
[C---:B------:R-:W-:Y:S02]  /*11b50*/  ISETP.LT.OR P2, PT, R2.reuse, R246, P2 ;  /* 0x000000f60200720c */ /* 0x040fe40001741670 */
[----:B------:R-:W-:Y:S01]  /*11b60*/  ISETP.LT.OR P1, PT, R2, R243, P1 ;  /* 0x000000f30200720c */ /* 0x000fe20000f21670 */
[----:B------:R-:W-:Y:S01]  /*11b70*/  VIADD R2, R0, 0x21 ;  /* 0x0000002100027836 */ /* 0x000fe20000000000 */
[----:B------:R-:W-:Y:S02]  /*11b80*/  FSEL R215, R27, -INF , !P6 ;  /* 0xff8000001bd77808 */ /* 0x000fe40007000000 */
[----:B------:R-:W-:-:S02]  /*11b90*/  FSEL R138, R37, -INF , !P4 ;  /* 0xff800000258a7808 */ /* 0x000fc40006000000 */
        /* <DEDUP_REMOVED lines=8> */
[----:B------:R-:W-:Y:S02]  /*11c20*/  FSEL R204, R24, -INF , !P3 ;  /* 0xff80000018cc7808 */ /* 0x000fe40005800000 */
[----:B------:R-:W-:Y:S02]  /*11c30*/  FSEL R235, R4, -INF , !P1 ;  /* 0xff80000004eb7808 */ /* 0x000fe40004800000 */
[----:B------:R-:W-:Y:S01]  /*11c40*/  FSEL R33, R33, -INF , !P4 ;  /* 0xff80000021217808 */ /* 0x000fe20006000000 */
[----:B-1----:R-:W-:-:S04]  /*11c50*/  FMUL.FTZ R3, R136, UR22 ;  /* 0x0000001688037c20 */ /* 0x002fc80008410000 */
[----:B------:R1:W1:Y:S02]  /*11c60*/  MUFU.TANH R5, R3 ;  /* 0x0000000300057308 */ /* 0x0002640000002400 */
[----:B-1----:R-:W-:Y:S01]  /*11c70*/  FMUL.FTZ R3, R137, UR22 ;  /* 0x0000001689037c20 */ /* 0x002fe20008410000 */
[----:B------:R-:W-:-:S05]  /*11c80*/  FSEL R40, R5, -INF , !P2 ;  /* 0xff80000005287808 */ /* 0x000fca0005000000 */
[----:B------:R1:W1:Y:S02]  /*11c90*/  MUFU.TANH R28, R3 ;  /* 0x00000003001c7308 */ /* 0x0002640000002400 */
[----:B-1----:R-:W-:Y:S01]  /*11ca0*/  FMUL.FTZ R3, R139, UR22 ;  /* 0x000000168b037c20 */ /* 0x002fe20008410000 */
[----:B------:R-:W-:Y:S02]  /*11cb0*/  FSEL R139, R34, -INF , !P0 ;  /* 0xff800000228b7808 */ /* 0x000fe40004000000 */
[----:B------:R-:W-:-:S03]  /*11cc0*/  ISETP.GE.AND P0, PT, R2, R248, PT ;  /* 0x000000f80200720c */ /* 0x000fc60003f06270 */
[----:B------:R1:W4:Y:S01]  /*11cd0*/  MUFU.TANH R21, R3 ;  /* 0x0000000300157308 */ /* 0x0003220000002400 */
[----:B------:R-:W-:Y:S02]  /*11ce0*/  FSEL R38, R28, -INF , !P6 ;  /* 0xff8000001c267808 */ /* 0x000fe40007000000 */
[----:B------:R-:W-:Y:S02]  /*11cf0*/  ISETP.LT.OR P0, PT, R2, R244, P0 ;  /* 0x000000f40200720c */ /* 0x000fe40000701670 */
[----:B------:R-:W-:Y:S02]  /*11d00*/  IADD3 R2, R0, 0x28, RZ ;  /* 0x0000002800027810 */ /* 0x000fe40007ffe0ff */
[----:B------:R-:W-:Y:S02]  /*11d10*/  FSEL R42, R31, -INF , !P0 ;  /* 0xff8000001f2a7808 */ /* 0x000fe40004000000 */
[C---:B------:R-:W-:Y:S02]  /*11d20*/  ISETP.GE.AND P3, PT, R2.reuse, R250, PT ;  /* 0x000000fa0200720c */ /* 0x040fe40003f66270 */
[----:B------:R-:W-:-:S02]  /*11d30*/  ISETP.GE.AND P2, PT, R2, R248, PT ;  /* 0x000000f80200720c */ /* 0x000fc40003f46270 */
[C---:B------:R-:W-:Y:S02]  /*11d40*/  ISETP.GE.AND P1, PT, R2.reuse, R249, PT ;  /* 0x000000f90200720c */ /* 0x040fe40003f26270 */
[----:B------:R-:W-:Y:S01]  /*11d50*/  ISETP.GE.AND P4, PT, R2, R247, PT ;  /* 0x000000f70200720c */ /* 0x000fe20003f86270 */
[----:B-1----:R-:W-:Y:S01]  /*11d60*/  FMUL.FTZ R3, R56, UR22 ;  /* 0x0000001638037c20 */ /* 0x002fe20008410000 */
[C---:B------:R-:W-:Y:S02]  /*11d70*/  ISETP.LT.OR P3, PT, R2.reuse, R245, P3 ;  /* 0x000000f50200720c */ /* 0x040fe40001f61670 */
[C---:B------:R-:W-:Y:S01]  /*11d80*/  ISETP.LT.OR P2, PT, R2.reuse, R244, P2 ;  /* 0x000000f40200720c */ /* 0x040fe20001741670 */
[----:B------:R1:W1:Y:S01]  /*11d90*/  MUFU.TANH R12, R3 ;  /* 0x00000003000c7308 */ /* 0x0002620000002400 */
[C---:B------:R-:W-:Y:S02]  /*11da0*/  ISETP.LT.OR P1, PT, R2.reuse, R246, P1 ;  /* 0x000000f60200720c */ /* 0x040fe40000f21670 */
[----:B------:R-:W-:Y:S01]  /*11db0*/  ISETP.LT.OR P4, PT, R2, R243, P4 ;  /* 0x000000f30200720c */ /* 0x000fe20002781670 */
[----:B------:R-:W-:Y:S01]  /*11dc0*/  VIADD R2, R0, 0x29 ;  /* 0x0000002900027836 */ /* 0x000fe20000000000 */
[----:B----4-:R-:W-:-:S04]  /*11dd0*/  FSEL R32, R21, -INF , !P5 ;  /* 0xff80000015207808 */ /* 0x010fc80006800000 */
[C---:B------:R-:W-:Y:S02]  /*11de0*/  ISETP.GE.AND P0, PT, R2.reuse, R250, PT ;  /* 0x000000fa0200720c */ /* 0x040fe40003f06270 */
[C---:B------:R-:W-:Y:S02]  /*11df0*/  ISETP.GE.AND P6, PT, R2.reuse, R248, PT ;  /* 0x000000f80200720c */ /* 0x040fe40003fc6270 */
[C---:B------:R-:W-:Y:S02]  /*11e00*/  ISETP.GE.AND P5, PT, R2.reuse, R249, PT ;  /* 0x000000f90200720c */ /* 0x040fe40003fa6270 */
[----:B------:R-:W-:Y:S01]  /*11e10*/  ISETP.LT.OR P0, PT, R2, R245, P0 ;  /* 0x000000f50200720c */ /* 0x000fe20000701670 */
[----:B-1----:R-:W-:Y:S01]  /*11e20*/  FMUL.FTZ R3, R57, UR22 ;  /* 0x0000001639037c20 */ /* 0x002fe20008410000 */
[----:B------:R-:W-:Y:S02]  /*11e30*/  FSEL R252, R12, -INF , !P3 ;  /* 0xff8000000cfc7808 */ /* 0x000fe40005800000 */
[C---:B------:R-:W-:Y:S01]  /*11e40*/  ISETP.GE.AND P3, PT, R2.reuse, R247, PT ;  /* 0x000000f70200720c */ /* 0x040fe20003f66270 */
[----:B------:R1:W-:Y:S01]  /*11e50*/  MUFU.TANH R25, R3 ;  /* 0x0000000300197308 */ /* 0x0003e20000002400 */
[----:B------:R-:W-:-:S02]  /*11e60*/  ISETP.LT.OR P6, PT, R2, R244, P6 ;  /* 0x000000f40200720c */ /* 0x000fc400037c1670 */
[C---:B------:R-:W-:Y:S02]  /*11e70*/  ISETP.LT.OR P5, PT, R2.reuse, R246, P5 ;  /* 0x000000f60200720c */ /* 0x040fe40002fa1670 */
[----:B------:R-:W-:Y:S02]  /*11e80*/  ISETP.LT.OR P3, PT, R2, R243, P3 ;  /* 0x000000f30200720c */ /* 0x000fe40001f61670 */
[----:B------:R-:W-:Y:S01]  /*11e90*/  IADD3 R2, R0, 0x30, RZ ;  /* 0x0000003000027810 */ /* 0x000fe20007ffe0ff */
[----:B-1----:R-:W-:-:S04]  /*11ea0*/  FMUL.FTZ R3, R58, UR22 ;  /* 0x000000163a037c20 */ /* 0x002fc80008410000 */
[----:B------:R1:W4:Y:S02]  /*11eb0*/  MUFU.TANH R6, R3 ;  /* 0x0000000300067308 */ /* 0x0003240000002400 */
[----:B-1----:R-:W-:Y:S01]  /*11ec0*/  FMUL.FTZ R3, R59, UR22 ;  /* 0x000000163b037c20 */ /* 0x002fe20008410000 */
[----:B----4-:R-:W-:Y:S02]  /*11ed0*/  FSEL R223, R6, -INF , !P2 ;  /* 0xff80000006df7808 */ /* 0x010fe40005000000 */
[----:B------:R-:W-:-:S03]  /*11ee0*/  ISETP.GE.AND P2, PT, R2, R250, PT ;  /* 0x000000fa0200720c */ /* 0x000fc60003f46270 */
[----:B------:R1:W4:Y:S01]  /*11ef0*/  MUFU.TANH R27, R3 ;  /* 0x00000003001b7308 */ /* 0x0003220000002400 */
[----:B------:R-:W-:Y:S01]  /*11f00*/  ISETP.LT.OR P2, PT, R2, R245, P2 ;  /* 0x000000f50200720c */ /* 0x000fe20001741670 */
[----:B-1----:R-:W-:Y:S01]  /*11f10*/  FMUL.FTZ R3, R132, UR22 ;  /* 0x0000001684037c20 */ /* 0x002fe20008410000 */
[----:B------:R-:W-:Y:S02]  /*11f20*/  FSEL R132, R25, -INF , !P0 ;  /* 0xff80000019847808 */ /* 0x000fe40004000000 */
[----:B------:R-:W-:-:S03]  /*11f30*/  ISETP.GE.AND P0, PT, R2, R247, PT ;  /* 0x000000f70200720c */ /* 0x000fc60003f06270 */
[----:B------:R1:W2:Y:S01]  /*11f40*/  MUFU.TANH R5, R3 ;  /* 0x0000000300057308 */ /* 0x0002a20000002400 */
[----:B----4-:R-:W-:Y:S02]  /*11f50*/  FSEL R30, R27, -INF , !P6 ;  /* 0xff8000001b1e7808 */ /* 0x010fe40007000000 */
[C---:B------:R-:W-:Y:S01]  /*11f60*/  ISETP.LT.OR P0, PT, R2.reuse, R243, P0 ;  /* 0x000000f30200720c */ /* 0x040fe20000701670 */
[----:B-1----:R-:W-:Y:S01]  /*11f70*/  FMUL.FTZ R3, R133, UR22 ;  /* 0x0000001685037c20 */ /* 0x002fe20008410000 */
[----:B--2---:R-:W-:Y:S01]  /*11f80*/  FSEL R36, R5, -INF , !P1 ;  /* 0xff80000005247808 */ /* 0x004fe20004800000 */
[----:B------:R-:W-:Y:S01]  /*11f90*/  FMUL.FTZ R5, R49, UR22 ;  /* 0x0000001631057c20 */ /* 0x000fe20008410000 */
[C---:B------:R-:W-:Y:S01]  /*11fa0*/  ISETP.GE.AND P1, PT, R2.reuse, R248, PT ;  /* 0x000000f80200720c */ /* 0x040fe20003f26270 */
[----:B------:R1:W2:Y:S03]  /*11fb0*/  MUFU.TANH R24, R3 ;  /* 0x0000000300187308 */ /* 0x0002a60000002400 */
[----:B------:R-:W-:-:S05]  /*11fc0*/  ISETP.LT.OR P1, PT, R2, R244, P1 ;  /* 0x000000f40200720c */ /* 0x000fca0000f21670 */
[----:B------:R-:W-:Y:S01]  /*11fd0*/  MUFU.TANH R5, R5 ;  /* 0x0000000500057308 */ /* 0x000fe20000002400 */
[----:B-1----:R-:W-:Y:S01]  /*11fe0*/  FMUL.FTZ R3, R134, UR22 ;  /* 0x0000001686037c20 */ /* 0x002fe20008410000 */
[----:B--2---:R-:W-:-:S06]  /*11ff0*/  FSEL R49, R24, -INF , !P5 ;  /* 0xff80000018317808 */ /* 0x004fcc0006800000 */
[----:B------:R1:W2:Y:S02]  /*12000*/  MUFU.TANH R4, R3 ;  /* 0x0000000300047308 */ /* 0x0002a40000002400 */
[----:B-1----:R-:W-:Y:S01]  /*12010*/  FMUL.FTZ R3, R60, UR22 ;  /* 0x000000163c037c20 */ /* 0x002fe20008410000 */
[----:B--2---:R-:W-:Y:S02]  /*12020*/  FSEL R46, R4, -INF , !P4 ;  /* 0xff800000042e7808 */ /* 0x004fe40006000000 */
[----:B------:R-:W-:-:S03]  /*12030*/  ISETP.GE.AND P4, PT, R2, R249, PT ;  /* 0x000000f90200720c */ /* 0x000fc60003f86270 */
[----:B------:R1:W2:Y:S01]  /*12040*/  MUFU.TANH R21, R3 ;  /* 0x0000000300157308 */ /* 0x0002a20000002400 */
[----:B------:R-:W-:Y:S02]  /*12050*/  IADD3 R4, R0, 0x38, RZ ;  /* 0x0000003800047810 */ /* 0x000fe40007ffe0ff */
[----:B------:R-:W-:Y:S01]  /*12060*/  ISETP.LT.OR P4, PT, R2, R246, P4 ;  /* 0x000000f60200720c */ /* 0x000fe20002781670 */
[----:B------:R-:W-:Y:S01]  /*12070*/  VIADD R2, R0, 0x31 ;  /* 0x0000003100027836 */ /* 0x000fe20000000000 */
[----:B------:R-:W-:-:S04]  /*12080*/  ISETP.GE.AND P5, PT, R4, R250, PT ;  /* 0x000000fa0400720c */ /* 0x000fc80003fa6270 */
[----:B------:R-:W-:Y:S02]  /*12090*/  ISETP.GE.AND P6, PT, R2, R250, PT ;  /* 0x000000fa0200720c */ /* 0x000fe40003fc6270 */
[-C--:B------:R-:W-:Y:S02]  /*120a0*/  ISETP.LT.OR P5, PT, R4, R245.reuse, P5 ;  /* 0x000000f50400720c */ /* 0x080fe40002fa1670 */
[----:B------:R-:W-:Y:S01]  /*120b0*/  ISETP.LT.OR P6, PT, R2, R245, P6 ;  /* 0x000000f50200720c */ /* 0x000fe200037c1670 */
[----:B-1----:R-:W-:Y:S01]  /*120c0*/  FMUL.FTZ R3, R61, UR22 ;  /* 0x000000163d037c20 */ /* 0x002fe20008410000 */
[----:B--2---:R-:W-:-:S03]  /*120d0*/  FSEL R41, R21, -INF , !P2 ;  /* 0xff80000015297808 */ /* 0x004fc60005000000 */
[----:B------:R1:W2:Y:S02]  /*120e0*/  MUFU.TANH R12, R3 ;  /* 0x00000003000c7308 */ /* 0x0002a40000002400 */
[----:B-1----:R-:W-:Y:S01]  /*120f0*/  FMUL.FTZ R3, R48, UR22 ;  /* 0x0000001630037c20 */ /* 0x002fe20008410000 */
[----:B--2---:R-:W-:Y:S02]  /*12100*/  FSEL R234, R12, -INF , !P6 ;  /* 0xff8000000cea7808 */ /* 0x004fe40007000000 */
[----:B------:R-:W-:-:S03]  /*12110*/  ISETP.GE.AND P6, PT, R2, R248, PT ;  /* 0x000000f80200720c */ /* 0x000fc60003fc6270 */
[----:B------:R1:W2:Y:S01]  /*12120*/  MUFU.TANH R6, R3 ;  /* 0x0000000300067308 */ /* 0x0002a20000002400 */
[----:B------:R-:W-:Y:S01]  /*12130*/  ISETP.LT.OR P6, PT, R2, R244, P6 ;  /* 0x000000f40200720c */ /* 0x000fe200037c1670 */
[----:B-1----:R-:W-:Y:S01]  /*12140*/  VIADD R3, R0, 0x39 ;  /* 0x0000003900037836 */ /* 0x002fe20000000000 */
[----:B------:R-:W-:Y:S02]  /*12150*/  FMNMX.FTZ R0, R224, R13, !PT ;  /* 0x0000000de0007209 */ /* 0x000fe40007810000 */
[----:B--2---:R-:W-:Y:S01]  /*12160*/  FSEL R233, R6, -INF , !P5 ;  /* 0xff80000006e97808 */ /* 0x004fe20006800000 */
[----:B------:R-:W-:Y:S01]  /*12170*/  FMUL.FTZ R6, R51, UR22 ;  /* 0x0000001633067c20 */ /* 0x000fe20008410000 */
[----:B------:R-:W-:Y:S01]  /*12180*/  FMNMX.FTZ R0, R10, R0, !PT ;  /* 0x000000000a007209 */ /* 0x000fe20007810000 */
[----:B------:R-:W-:Y:S01]  /*12190*/  IMAD.MOV.U32 R51, RZ, RZ, R46 ;  /* 0x000000ffff337224 */ /* 0x000fe200078e002e */
[----:B------:R-:W-:Y:S02]  /*121a0*/  ISETP.GE.AND P2, PT, R3, R250, PT ;  /* 0x000000fa0300720c */ /* 0x000fe40003f46270 */
[----:B------:R-:W-:-:S02]  /*121b0*/  FMNMX.FTZ R0, R11, R0, !PT ;  /* 0x000000000b007209 */ /* 0x000fc40007810000 */
[----:B------:R-:W-:Y:S02]  /*121c0*/  ISETP.LT.OR P2, PT, R3, R245, P2 ;  /* 0x000000f50300720c */ /* 0x000fe40001741670 */
[----:B------:R-:W-:Y:S02]  /*121d0*/  FMNMX.FTZ R0, R7, R0, !PT ;  /* 0x0000000007007209 */ /* 0x000fe40007810000 */
[----:B------:R-:W-:Y:S01]  /*121e0*/  FSEL R43, R5, -INF , !P2 ;  /* 0xff800000052b7808 */ /* 0x000fe20005000000 */
[----:B------:R-:W-:Y:S01]  /*121f0*/  FMUL.FTZ R5, R62, UR22 ;  /* 0x000000163e057c20 */ /* 0x000fe20008410000 */
[----:B------:R-:W-:Y:S02]  /*12200*/  FMNMX.FTZ R0, R52, R0, !PT ;  /* 0x0000000034007209 */ /* 0x000fe40007810000 */
[C---:B------:R-:W-:Y:S01]  /*12210*/  ISETP.GE.AND P5, PT, R2.reuse, R249, PT ;  /* 0x000000f90200720c */ /* 0x040fe20003fa6270 */
[----:B------:R1:W-:Y:S01]  /*12220*/  MUFU.TANH R25, R5 ;  /* 0x0000000500197308 */ /* 0x0003e20000002400 */
        /* <DEDUP_REMOVED lines=8> */
[----:B------:R-:W-:Y:S01]  /*122b0*/  FMNMX.FTZ R2, R231, R2, !PT ;  /* 0x00000002e7027209 */ /* 0x000fe20007810000 */
[----:B-1----:R-:W-:Y:S01]  /*122c0*/  FMUL.FTZ R5, R63, UR22 ;  /* 0x000000163f057c20 */ /* 0x002fe20008410000 */
[----:B------:R-:W-:Y:S02]  /*122d0*/  FMNMX.FTZ R0, R9, R0, !PT ;  /* 0x0000000009007209 */ /* 0x000fe40007810000 */
[----:B------:R-:W-:Y:S01]  /*122e0*/  FMNMX.FTZ R2, R33, R2, !PT ;  /* 0x0000000221027209 */ /* 0x000fe20007810000 */
[----:B------:R1:W2:Y:S01]  /*122f0*/  MUFU.TANH R21, R5 ;  /* 0x0000000500157308 */ /* 0x0002a20000002400 */
        /* <DEDUP_REMOVED lines=8> */
[----:B-1----:R-:W-:Y:S01]  /*12380*/  FMUL.FTZ R5, R50, UR22 ;  /* 0x0000001632057c20 */ /* 0x002fe20008410000 */
[----:B------:R-:W-:Y:S01]  /*12390*/  FMNMX.FTZ R0, R138, R0, !PT ;  /* 0x000000008a007209 */ /* 0x000fe20007810000 */
[----:B------:R-:W1:Y:S01]  /*123a0*/  MUFU.TANH R12, R6 ;  /* 0x00000006000c7308 */ /* 0x000e620000002400 */
[----:B--2---:R-:W-:-:S02]  /*123b0*/  FSEL R35, R21, -INF , !P6 ;  /* 0xff80000015237808 */ /* 0x004fc40007000000 */
[----:B------:R-:W-:Y:S02]  /*123c0*/  FMNMX.FTZ R0, R204, R0, !PT ;  /* 0x00000000cc007209 */ /* 0x000fe40007810000 */
[----:B------:R-:W-:-:S03]  /*123d0*/  MOV R50, R223 ;  /* 0x000000df00327202 */ /* 0x000fc60000000f00 */
[----:B------:R2:W4:Y:S02]  /*123e0*/  MUFU.TANH R24, R5 ;  /* 0x0000000500187308 */ /* 0x0005240000002400 */
[----:B--2---:R-:W-:Y:S02]  /*123f0*/  FMNMX.FTZ R5, R233, R2, !PT ;  /* 0x00000002e9057209 */ /* 0x004fe40007810000 */
[----:B------:R-:W-:Y:S02]  /*12400*/  FMNMX.FTZ R2, R42, R0, !PT ;  /* 0x000000002a027209 */ /* 0x000fe40007810000 */
[----:B------:R-:W-:-:S05]  /*12410*/  FMNMX.FTZ R0, R43, R5, !PT ;  /* 0x000000052b007209 */ /* 0x000fca0007810000 */
[----:B------:R-:W2:Y:S01]  /*12420*/  SHFL.BFLY PT, R6, R0, 0x2, 0x1f ;  /* 0x0c401f0000067f89 */ /* 0x000ea200000e0000 */
[----:B------:R-:W-:Y:S01]  /*12430*/  ISETP.GE.AND P6, PT, R3, R248, PT ;  /* 0x000000f80300720c */ /* 0x000fe20003fc6270 */
[----:B------:R-:W-:-:S03]  /*12440*/  FMUL.FTZ R5, R64, UR22 ;  /* 0x0000001640057c20 */ /* 0x000fc60008410000 */
[----:B------:R-:W-:Y:S01]  /*12450*/  ISETP.LT.OR P6, PT, R3, R244, P6 ;  /* 0x000000f40300720c */ /* 0x000fe200037c1670 */
[----:B------:R3:W4:Y:S01]  /*12460*/  MUFU.TANH R21, R5 ;  /* 0x0000000500157308 */ /* 0x0007220000002400 */
[----:B------:R-:W-:Y:S02]  /*12470*/  FSEL R29, R25, -INF , !P1 ;  /* 0xff800000191d7808 */ /* 0x000fe40004800000 */
[----:B-1----:R-:W-:Y:S02]  /*12480*/  FSEL R230, R12, -INF , !P6 ;  /* 0xff8000000ce67808 */ /* 0x002fe40007000000 */
[----:B------:R-:W-:Y:S02]  /*12490*/  ISETP.GE.AND P1, PT, R4, R248, PT ;  /* 0x000000f80400720c */ /* 0x000fe40003f26270 */
[----:B------:R-:W-:Y:S01]  /*124a0*/  FMNMX.FTZ R2, R50, R2, !PT ;  /* 0x0000000232027209 */ /* 0x000fe20007810000 */
[----:B---3--:R-:W-:-:S04]  /*124b0*/  FMUL.FTZ R5, R65, UR22 ;  /* 0x0000001641057c20 */ /* 0x008fc80008410000 */
[----:B------:R-:W1:Y:S01]  /*124c0*/  MUFU.TANH R12, R5 ;  /* 0x00000005000c7308 */ /* 0x000e620000002400 */
[----:B--2---:R-:W-:Y:S02]  /*124d0*/  FMNMX.FTZ R0, R0, R6, !PT ;  /* 0x0000000600007209 */ /* 0x004fe40007810000 */
[----:B------:R-:W-:Y:S02]  /*124e0*/  ISETP.LT.OR P1, PT, R4, R244, P1 ;  /* 0x000000f40400720c */ /* 0x000fe40000f21670 */
[----:B------:R-:W-:Y:S01]  /*124f0*/  FMNMX.FTZ R2, R30, R2, !PT ;  /* 0x000000021e027209 */ /* 0x000fe20007810000 */
[----:B------:R-:W2:Y:S01]  /*12500*/  SHFL.BFLY PT, R6, R0, 0x1, 0x1f ;  /* 0x0c201f0000067f89 */ /* 0x000ea200000e0000 */
[----:B----4-:R-:W-:Y:S02]  /*12510*/  FSEL R37, R24, -INF , !P1 ;  /* 0xff80000018257808 */ /* 0x010fe40004800000 */
[C---:B------:R-:W-:Y:S02]  /*12520*/  ISETP.GE.AND P6, PT, R4.reuse, R249, PT ;  /* 0x000000f90400720c */ /* 0x040fe40003fc6270 */
[----:B------:R-:W-:-:S02]  /*12530*/  ISETP.GE.AND P1, PT, R4, R247, PT ;  /* 0x000000f70400720c */ /* 0x000fc40003f26270 */
[----:B------:R-:W-:Y:S02]  /*12540*/  FMNMX.FTZ R2, R29, R2, !PT ;  /* 0x000000021d027209 */ /* 0x000fe40007810000 */
[C---:B------:R-:W-:Y:S02]  /*12550*/  ISETP.LT.OR P6, PT, R4.reuse, R246, P6 ;  /* 0x000000f60400720c */ /* 0x040fe400037c1670 */
[----:B------:R-:W-:Y:S02]  /*12560*/  ISETP.LT.OR P1, PT, R4, R243, P1 ;  /* 0x000000f30400720c */ /* 0x000fe40000f21670 */
[----:B------:R-:W-:Y:S02]  /*12570*/  FMNMX.FTZ R4, R206, R20, !PT ;  /* 0x00000014ce047209 */ /* 0x000fe40007810000 */
[----:B------:R-:W-:Y:S02]  /*12580*/  FMNMX.FTZ R2, R35, R2, !PT ;  /* 0x0000000223027209 */ /* 0x000fe40007810000 */
[----:B------:R-:W-:-:S02]  /*12590*/  FSEL R239, R21, -INF , !P4 ;  /* 0xff80000015ef7808 */ /* 0x000fc40006000000 */
[----:B-1----:R-:W-:Y:S02]  /*125a0*/  FSEL R238, R12, -INF , !P5 ;  /* 0xff8000000cee7808 */ /* 0x002fe40006800000 */
[C---:B------:R-:W-:Y:S02]  /*125b0*/  ISETP.GE.AND P4, PT, R3.reuse, R249, PT ;  /* 0x000000f90300720c */ /* 0x040fe40003f86270 */
[----:B------:R-:W-:Y:S02]  /*125c0*/  ISETP.GE.AND P5, PT, R3, R247, PT ;  /* 0x000000f70300720c */ /* 0x000fe40003fa6270 */
[----:B------:R-:W-:Y:S02]  /*125d0*/  FMNMX.FTZ R4, R17, R4, !PT ;  /* 0x0000000411047209 */ /* 0x000fe40007810000 */
[----:B------:R-:W-:Y:S02]  /*125e0*/  FMNMX.FTZ R2, R37, R2, !PT ;  /* 0x0000000225027209 */ /* 0x000fe40007810000 */
[----:B------:R-:W-:-:S02]  /*125f0*/  ISETP.LT.OR P4, PT, R3, R246, P4 ;  /* 0x000000f60300720c */ /* 0x000fc40002781670 */
[----:B------:R-:W-:Y:S02]  /*12600*/  ISETP.LT.OR P5, PT, R3, R243, P5 ;  /* 0x000000f30300720c */ /* 0x000fe40002fa1670 */
[----:B------:R-:W-:Y:S02]  /*12610*/  FMNMX.FTZ R3, R15, R4, !PT ;  /* 0x000000040f037209 */ /* 0x000fe40007810000 */
[----:B------:R-:W-:Y:S02]  /*12620*/  FMNMX.FTZ R2, R230, R2, !PT ;  /* 0x00000002e6027209 */ /* 0x000fe40007810000 */
[----:B------:R-:W-:Y:S01]  /*12630*/  FMNMX.FTZ R3, R14, R3, !PT ;  /* 0x000000030e037209 */ /* 0x000fe20007810000 */
[----:B------:R-:W-:Y:S02]  /*12640*/  FMUL.FTZ R4, R135, UR22 ;  /* 0x0000001687047c20 */ /* 0x000fe40008410000 */
[----:B------:R-:W1:Y:S01]  /*12650*/  SHFL.BFLY PT, R5, R2, 0x2, 0x1f ;  /* 0x0c401f0002057f89 */ /* 0x000e6200000e0000 */
[----:B------:R-:W-:Y:S01]  /*12660*/  FMNMX.FTZ R3, R54, R3, !PT ;  /* 0x0000000336037209 */ /* 0x000fe20007810000 */
[----:B------:R3:W-:Y:S01]  /*12670*/  MUFU.TANH R24, R4 ;  /* 0x0000000400187308 */ /* 0x0007e20000002400 */
[----:B--2---:R-:W-:-:S02]  /*12680*/  FMNMX.FTZ R137, R0, R6, !PT ;  /* 0x0000000600897209 */ /* 0x004fc40007810000 */
[----:B------:R-:W-:Y:S02]  /*12690*/  FMNMX.FTZ R0, R205, R22, !PT ;  /* 0x00000016cd007209 */ /* 0x000fe40007810000 */
[----:B------:R-:W-:Y:S02]  /*126a0*/  FMNMX.FTZ R3, R47, R3, !PT ;  /* 0x000000032f037209 */ /* 0x000fe40007810000 */
[----:B------:R-:W-:Y:S01]  /*126b0*/  FMNMX.FTZ R0, R23, R0, !PT ;  /* 0x0000000017007209 */ /* 0x000fe20007810000 */
[----:B---3--:R-:W-:-:S04]  /*126c0*/  FMUL.FTZ R4, R216, UR22 ;  /* 0x00000016d8047c20 */ /* 0x008fc80008410000 */
[----:B------:R2:W3:Y:S01]  /*126d0*/  MUFU.TANH R6, R4 ;  /* 0x0000000400067308 */ /* 0x0004e20000002400 */
[----:B------:R-:W-:-:S04]  /*126e0*/  FMNMX.FTZ R0, R16, R0, !PT ;  /* 0x0000000010007209 */ /* 0x000fc80007810000 */
[----:B------:R-:W-:Y:S02]  /*126f0*/  FMNMX.FTZ R0, R26, R0, !PT ;  /* 0x000000001a007209 */ /* 0x000fe40007810000 */
[----:B--2---:R-:W-:-:S04]  /*12700*/  FMNMX.FTZ R4, R214, R3, !PT ;  /* 0x00000003d6047209 */ /* 0x004fc80007810000 */
[----:B------:R-:W-:Y:S01]  /*12710*/  FMNMX.FTZ R4, R139, R4, !PT ;  /* 0x000000048b047209 */ /* 0x000fe20007810000 */
[----:B------:R-:W-:-:S03]  /*12720*/  FMUL.FTZ R3, R217, UR22 ;  /* 0x00000016d9037c20 */ /* 0x000fc60008410000 */
[----:B------:R-:W-:Y:S02]  /*12730*/  FMNMX.FTZ R4, R40, R4, !PT ;  /* 0x0000000428047209 */ /* 0x000fe40007810000 */
[----:B------:R-:W-:Y:S02]  /*12740*/  FMNMX.FTZ R0, R222, R0, !PT ;  /* 0x00000000de007209 */ /* 0x000fe40007810000 */
[----:B------:R-:W-:Y:S02]  /*12750*/  FMNMX.FTZ R4, R38, R4, !PT ;  /* 0x0000000426047209 */ /* 0x000fe40007810000 */
[----:B-1----:R-:W-:Y:S02]  /*12760*/  FMNMX.FTZ R2, R2, R5, !PT ;  /* 0x0000000502027209 */ /* 0x002fe40007810000 */
[----:B------:R1:W2:Y:S01]  /*12770*/  MUFU.TANH R5, R3 ;  /* 0x0000000300057308 */ /* 0x0002a20000002400 */
[----:B------:R-:W-:Y:S02]  /*12780*/  FMNMX.FTZ R0, R221, R0, !PT ;  /* 0x00000000dd007209 */ /* 0x000fe40007810000 */
[----:B------:R-:W-:-:S02]  /*12790*/  FMNMX.FTZ R4, R36, R4, !PT ;  /* 0x0000000424047209 */ /* 0x000fc40007810000 */
[----:B------:R-:W-:Y:S02]  /*127a0*/  FMNMX.FTZ R0, R220, R0, !PT ;  /* 0x00000000dc007209 */ /* 0x000fe40007810000 */
[----:B------:R-:W-:Y:S02]  /*127b0*/  FMNMX.FTZ R4, R49, R4, !PT ;  /* 0x0000000431047209 */ /* 0x000fe40007810000 */
[----:B------:R-:W-:Y:S02]  /*127c0*/  FMNMX.FTZ R0, R215, R0, !PT ;  /* 0x00000000d7007209 */ /* 0x000fe40007810000 */
[----:B------:R-:W-:Y:S01]  /*127d0*/  FMNMX.FTZ R4, R239, R4, !PT ;  /* 0x00000004ef047209 */ /* 0x000fe20007810000 */
[----:B-1----:R-:W-:Y:S01]  /*127e0*/  FMUL.FTZ R3, R66, UR22 ;  /* 0x0000001642037c20 */ /* 0x002fe20008410000 */
[----:B------:R-:W-:-:S03]  /*127f0*/  FMNMX.FTZ R0, R235, R0, !PT ;  /* 0x00000000eb007209 */ /* 0x000fc60007810000 */
[----:B------:R1:W4:Y:S01]  /*12800*/  MUFU.TANH R21, R3 ;  /* 0x0000000300157308 */ /* 0x0003220000002400 */
[----:B---3--:R-:W-:Y:S02]  /*12810*/  FSEL R34, R6, -INF , !P6 ;  /* 0xff80000006227808 */ /* 0x008fe40007000000 */
[----:B------:R-:W-:Y:S02]  /*12820*/  FMNMX.FTZ R4, R238, R4, !PT ;  /* 0x00000004ee047209 */ /* 0x000fe40007810000 */
[----:B------:R-:W-:Y:S02]  /*12830*/  FMNMX.FTZ R0, R32, R0, !PT ;  /* 0x0000000020007209 */ /* 0x000fe40007810000 */
[----:B--2---:R-:W-:Y:S02]  /*12840*/  FSEL R237, R5, -INF , !P4 ;  /* 0xff80000005ed7808 */ /* 0x004fe40006000000 */
[----:B------:R-:W-:Y:S01]  /*12850*/  FMNMX.FTZ R4, R34, R4, !PT ;  /* 0x0000000422047209 */ /* 0x000fe20007810000 */
[----:B-1----:R-:W-:-:S04]  /*12860*/  FMUL.FTZ R3, R67, UR22 ;  /* 0x0000001643037c20 */ /* 0x002fc80008410000 */
[----:B------:R1:W2:Y:S01]  /*12870*/  MUFU.TANH R12, R3 ;  /* 0x00000003000c7308 */ /* 0x0002a20000002400 */
[----:B------:R-:W-:Y:S01]  /*12880*/  FMUL.FTZ R5, R219, UR22 ;  /* 0x00000016db057c20 */ /* 0x000fe20008410000 */
[----:B------:R-:W-:Y:S01]  /*12890*/  FSEL R236, R24, -INF , !P3 ;  /* 0xff80000018ec7808 */ /* 0x000fe20005800000 */
[----:B-1----:R-:W-:-:S05]  /*128a0*/  FMUL.FTZ R3, R218, UR22 ;  /* 0x00000016da037c20 */ /* 0x002fca0008410000 */
[----:B------:R1:W3:Y:S01]  /*128b0*/  MUFU.TANH R6, R3 ;  /* 0x0000000300067308 */ /* 0x0002e20000002400 */
[----:B----4-:R-:W-:-:S07]  /*128c0*/  FSEL R56, R21, -INF , !P0 ;  /* 0xff80000015387808 */ /* 0x010fce0004000000 */
[----:B------:R-:W4:Y:S01]  /*128d0*/  MUFU.TANH R5, R5 ;  /* 0x0000000500057308 */ /* 0x000f220000002400 */
[----:B-1----:R-:W-:Y:S02]  /*128e0*/  FMNMX.FTZ R3, R51, R0, !PT ;  /* 0x0000000033037209 */ /* 0x002fe40007810000 */
[----:B------:R-:W-:-:S05]  /*128f0*/  FMNMX.FTZ R0, R237, R4, !PT ;  /* 0x00000004ed007209 */ /* 0x000fca0007810000 */
[----:B------:R-:W1:Y:S01]  /*12900*/  SHFL.BFLY PT, R4, R0, 0x2, 0x1f ;  /* 0x0c401f0000047f89 */ /* 0x000e6200000e0000 */
[----:B------:R-:W-:Y:S02]  /*12910*/  FMNMX.FTZ R3, R236, R3, !PT ;  /* 0x00000003ec037209 */ /* 0x000fe40007810000 */
[----:B--2---:R-:W-:Y:S02]  /*12920*/  FSEL R48, R12, -INF , !P2 ;  /* 0xff8000000c307808 */ /* 0x004fe40005000000 */
[----:B------:R-:W-:Y:S02]  /*12930*/  FMNMX.FTZ R3, R56, R3, !PT ;  /* 0x0000000338037209 */ /* 0x000fe40007810000 */
[----:B---3--:R-:W-:Y:S02]  /*12940*/  FSEL R218, R6, -INF , !P1 ;  /* 0xff80000006da7808 */ /* 0x008fe40004800000 */
[----:B------:R-:W-:Y:S02]  /*12950*/  FMNMX.FTZ R3, R48, R3, !PT ;  /* 0x0000000330037209 */ /* 0x000fe40007810000 */
[----:B----4-:R-:W-:-:S02]  /*12960*/  FSEL R133, R5, -INF , !P5 ;  /* 0xff80000005857808 */ /* 0x010fc40006800000 */
[----:B------:R-:W-:Y:S01]  /*12970*/  FMNMX.FTZ R3, R218, R3, !PT ;  /* 0x00000003da037209 */ /* 0x000fe20007810000 */
[----:B------:R-:W2:Y:S03]  /*12980*/  SHFL.BFLY PT, R136, R2, 0x1, 0x1f ;  /* 0x0c201f0002887f89 */ /* 0x000ea600000e0000 */
[----:B------:R-:W-:Y:S01]  /*12990*/  FMNMX.FTZ R134, R133, R3, !PT ;  /* 0x0000000385867209 */ /* 0x000fe20007810000 */
[C---:B------:R-:W-:Y:S01]  /*129a0*/  FMUL.FTZ R12, R137.reuse, UR23 ;  /* 0x00000017890c7c20 */ /* 0x040fe20008410000 */
[----:B------:R-:W-:Y:S02]  /*129b0*/  FSETP.NEU.FTZ.AND P0, PT, R137, -INF , PT ;  /* 0xff8000008900780b */ /* 0x000fe40003f1d000 */
[----:B-1----:R-:W-:Y:S02]  /*129c0*/  FMNMX.FTZ R0, R0, R4, !PT ;  /* 0x0000000400007209 */ /* 0x002fe40007810000 */
[----:B------:R-:W1:Y:S01]  /*129d0*/  SHFL.BFLY PT, R4, R134, 0x2, 0x1f ;  /* 0x0c401f0086047f89 */ /* 0x000e6200000e0000 */
[----:B------:R-:W-:-:S03]  /*129e0*/  FSEL R12, R12, RZ, P0 ;  /* 0x000000ff0c0c7208 */ /* 0x000fc60000000000 */
[----:B------:R-:W3:Y:S02]  /*129f0*/  SHFL.BFLY PT, R135, R0, 0x1, 0x1f ;  /* 0x0c201f0000877f89 */ /* 0x000ee400000e0000 */
[----:B------:R-:W-:-:S04]  /*12a00*/  FFMA.FTZ R3, R13, UR23, -R12 ;  /* 0x000000170d037c23 */ /* 0x000fc8000801080c */
[----:B------:R4:W-:Y:S01]  /*12a10*/  MUFU.EX2 R25, R3 ;  /* 0x0000000300197308 */ /* 0x0009e20000000800 */
[----:B--2---:R-:W-:Y:S01]  /*12a20*/  FMNMX.FTZ R136, R2, R136, !PT ;  /* 0x0000008802887209 */ /* 0x004fe20007810000 */
[----:B------:R-:W-:-:S03]  /*12a30*/  FFMA.FTZ R2, R11, UR23, -R12 ;  /* 0x000000170b027c23 */ /* 0x000fc6000801080c */
[----:B------:R-:W-:-:S03]  /*12a40*/  FSETP.NEU.FTZ.AND P3, PT, R136, -INF , PT ;  /* 0xff8000008800780b */ /* 0x000fc60003f7d000 */
[----:B------:R2:W-:Y:S01]  /*12a50*/  MUFU.EX2 R223, R2 ;  /* 0x0000000200df7308 */ /* 0x0005e20000000800 */
[----:B----4-:R-:W-:Y:S01]  /*12a60*/  FFMA.FTZ R3, R10, UR23, -R12 ;  /* 0x000000170a037c23 */ /* 0x010fe2000801080c */
[----:B-1----:R-:W-:-:S06]  /*12a70*/  FMNMX.FTZ R134, R134, R4, !PT ;  /* 0x0000000486867209 */ /* 0x002fcc0007810000 */
[----:B------:R1:W-:Y:S01]  /*12a80*/  MUFU.EX2 R217, R3 ;  /* 0x0000000300d97308 */ /* 0x0003e20000000800 */
[----:B------:R-:W4:Y:S01]  /*12a90*/  SHFL.BFLY PT, R4, R134, 0x1, 0x1f ;  /* 0x0c201f0086047f89 */ /* 0x000f2200000e0000 */
[----:B--2---:R-:W-:Y:S01]  /*12aa0*/  FFMA.FTZ R2, R7, UR23, -R12 ;  /* 0x0000001707027c23 */ /* 0x004fe2000801080c */
[----:B---3--:R-:W-:-:S05]  /*12ab0*/  FMNMX.FTZ R135, R0, R135, !PT ;  /* 0x0000008700877209 */ /* 0x008fca0007810000 */
[----:B------:R2:W-:Y:S01]  /*12ac0*/  MUFU.EX2 R60, R2 ;  /* 0x00000002003c7308 */ /* 0x0005e20000000800 */
[----:B-1----:R-:W-:-:S05]  /*12ad0*/  FMUL.FTZ R3, R136, UR23 ;  /* 0x0000001788037c20 */ /* 0x002fca0008410000 */
[----:B------:R-:W-:-:S05]  /*12ae0*/  FSEL R3, R3, RZ, P3 ;  /* 0x000000ff03037208 */ /* 0x000fca0001800000 */
[--C-:B--2---:R-:W-:Y:S01]  /*12af0*/  FFMA.FTZ R2, R18, UR23, -R3.reuse ;  /* 0x0000001712027c23 */ /* 0x104fe20008010803 */
[--C-:B------:R-:W-:Y:S01]  /*12b00*/  FFMA.FTZ R0, R19, UR23, -R3.reuse ;  /* 0x0000001713007c23 */ /* 0x100fe20008010803 */
[C---:B------:R-:W-:Y:S02]  /*12b10*/  FSETP.NEU.FTZ.AND P2, PT, R135.reuse, -INF , PT ;  /* 0xff8000008700780b */ /* 0x040fe40003f5d000 */
[----:B------:R1:W-:Y:S08]  /*12b20*/  MUFU.EX2 R21, R2 ;  /* 0x0000000200157308 */ /* 0x0003f00000000800 */
[----:B------:R2:W-:Y:S01]  /*12b30*/  MUFU.EX2 R28, R0 ;  /* 0x00000000001c7308 */ /* 0x0005e20000000800 */
[----:B-1----:R-:W-:Y:S01]  /*12b40*/  FMUL.FTZ R2, R135, UR23 ;  /* 0x0000001787027c20 */ /* 0x002fe20008410000 */
[----:B--2---:R-:W-:-:S04]  /*12b50*/  FFMA.FTZ R0, R9, UR23, -R3 ;  /* 0x0000001709007c23 */ /* 0x004fc80008010803 */
[----:B------:R-:W-:Y:S02]  /*12b60*/  FSEL R2, R2, RZ, P2 ;  /* 0x000000ff02027208 */ /* 0x000fe40001000000 */
[----:B------:R1:W-:Y:S01]  /*12b70*/  MUFU.EX2 R39, R0 ;  /* 0x0000000000277308 */ /* 0x0003e20000000800 */
[----:B----4-:R-:W-:Y:S02]  /*12b80*/  FMNMX.FTZ R134, R134, R4, !PT ;  /* 0x0000000486867209 */ /* 0x010fe40007810000 */
[----:B------:R-:W-:Y:S01]  /*12b90*/  FFMA.FTZ R4, R15, UR23, -R2 ;  /* 0x000000170f047c23 */ /* 0x000fe20008010802 */
[----:B-1----:R-:W-:-:S04]  /*12ba0*/  FFMA.FTZ R0, R8, UR23, -R3 ;  /* 0x0000001708007c23 */ /* 0x002fc80008010803 */
[----:B------:R1:W-:Y:S01]  /*12bb0*/  MUFU.EX2 R216, R0 ;  /* 0x0000000000d87308 */ /* 0x0003e20000000800 */
[----:B------:R-:W-:Y:S01]  /*12bc0*/  FSETP.NEU.FTZ.AND P1, PT, R134, -INF , PT ;  /* 0xff8000008600780b */ /* 0x000fe20003f3d000 */
[----:B-1----:R-:W-:-:S06]  /*12bd0*/  FFMA.FTZ R0, R20, UR23, -R2 ;  /* 0x0000001714007c23 */ /* 0x002fcc0008010802 */
[----:B------:R1:W-:Y:S08]  /*12be0*/  MUFU.EX2 R46, R0 ;  /* 0x00000000002e7308 */ /* 0x0003f00000000800 */
[----:B------:R2:W-:Y:S01]  /*12bf0*/  MUFU.EX2 R229, R4 ;  /* 0x0000000400e57308 */ /* 0x0005e20000000800 */
[----:B-1----:R-:W-:-:S07]  /*12c00*/  FFMA.FTZ R0, R17, UR23, -R2 ;  /* 0x0000001711007c23 */ /* 0x002fce0008010802 */
[----:B------:R1:W-:Y:S01]  /*12c10*/  MUFU.EX2 R31, R0 ;  /* 0x00000000001f7308 */ /* 0x0003e20000000800 */
[----:B--2---:R-:W-:-:S07]  /*12c20*/  FFMA.FTZ R4, R14, UR23, -R2 ;  /* 0x000000170e047c23 */ /* 0x004fce0008010802 */
[----:B------:R2:W-:Y:S01]  /*12c30*/  MUFU.EX2 R20, R4 ;  /* 0x0000000400147308 */ /* 0x0005e20000000800 */
[----:B-1----:R-:W-:-:S05]  /*12c40*/  FMUL.FTZ R0, R134, UR23 ;  /* 0x0000001786007c20 */ /* 0x002fca0008410000 */
[----:B------:R-:W-:-:S05]  /*12c50*/  FSEL R0, R0, RZ, P1 ;  /* 0x000000ff00007208 */ /* 0x000fca0000800000 */
[----:B--2---:R-:W-:-:S04]  /*12c60*/  FFMA.FTZ R4, R22, UR23, -R0 ;  /* 0x0000001716047c23 */ /* 0x004fc80008010800 */
[----:B------:R1:W-:Y:S01]  /*12c70*/  MUFU.EX2 R27, R4 ;  /* 0x00000004001b7308 */ /* 0x0003e20000000800 */
[----:B------:R-:W-:-:S05]  /*12c80*/  FSEL R5, R137, RZ, P0 ;  /* 0x000000ff89057208 */ /* 0x000fca0000000000 */
[----:B------:R-:W-:Y:S01]  /*12c90*/  FADD.FTZ R5, R224, -R5 ;  /* 0x80000005e0057221 */ /* 0x000fe20000010000 */
[----:B-1----:R-:W-:-:S04]  /*12ca0*/  FFMA.FTZ R4, R23, UR23, -R0 ;  /* 0x0000001717047c23 */ /* 0x002fc80008010800 */
[----:B------:R1:W-:Y:S01]  /*12cb0*/  MUFU.EX2 R232, R4 ;  /* 0x0000000400e87308 */ /* 0x0003e20000000800 */
[----:B------:R-:W-:Y:S01]  /*12cc0*/  FMUL.FTZ R14, R5, UR23 ;  /* 0x00000017050e7c20 */ /* 0x000fe20008410000 */
[----:B-1----:R-:W-:Y:S02]  /*12cd0*/  FFMA.FTZ R4, R16, UR23, -R0 ;  /* 0x0000001710047c23 */ /* 0x002fe40008010800 */
[----:B------:R-:W1:Y:S04]  /*12ce0*/  LDSM.16.MT88.4 R16, [R225+0xc000] ;  /* 0x00c00000e110783b */ /* 0x000e680000004200 */
[----:B------:R2:W-:Y:S02]  /*12cf0*/  MUFU.EX2 R224, R4 ;  /* 0x0000000400e07308 */ /* 0x0005e40000000800 */
[----:B--2---:R-:W-:-:S05]  /*12d00*/  FSEL R4, R136, RZ, P3 ;  /* 0x000000ff88047208 */ /* 0x004fca0001800000 */
[----:B------:R-:W-:Y:S01]  /*12d10*/  FADD.FTZ R5, R207, -R4 ;  /* 0x80000004cf057221 */ /* 0x000fe20000010000 */
[----:B------:R-:W-:-:S03]  /*12d20*/  FSEL R4, R135, RZ, P2 ;  /* 0x000000ff87047208 */ /* 0x000fc60001000000 */
[----:B------:R-:W-:Y:S02]  /*12d30*/  FMUL.FTZ R13, R5, UR23 ;  /* 0x00000017050d7c20 */ /* 0x000fe40008410000 */
[----:B------:R-:W-:Y:S01]  /*12d40*/  FADD.FTZ R5, R206, -R4 ;  /* 0x80000004ce057221 */ /* 0x000fe20000010000 */
[----:B------:R-:W-:-:S05]  /*12d50*/  FSEL R4, R134, RZ, P1 ;  /* 0x000000ff86047208 */ /* 0x000fca0000800000 */
[----:B------:R-:W-:-:S04]  /*12d60*/  FADD.FTZ R4, R205, -R4 ;  /* 0x80000004cd047221 */ /* 0x000fc80000010000 */
[----:B------:R-:W-:Y:S01]  /*12d70*/  FMUL.FTZ R4, R4, UR23 ;  /* 0x0000001704047c20 */ /* 0x000fe20008410000 */
[----:B------:R-:W-:-:S03]  /*12d80*/  FMUL.FTZ R5, R5, UR23 ;  /* 0x0000001705057c20 */ /* 0x000fc60008410000 */
[----:B------:R2:W-:Y:S08]  /*12d90*/  MUFU.EX2 R15, R4 ;  /* 0x00000004000f7308 */ /* 0x0005f00000000800 */
[----:B------:R-:W3:Y:S01]  /*12da0*/  MUFU.EX2 R14, R14 ;  /* 0x0000000e000e7308 */ /* 0x000ee20000000800 */
[----:B--2---:R-:W-:-:S07]  /*12db0*/  FFMA.FTZ R4, R26, UR23, -R0 ;  /* 0x000000171a047c23 */ /* 0x004fce0008010800 */
[----:B------:R-:W2:Y:S08]  /*12dc0*/  MUFU.EX2 R13, R13 ;  /* 0x0000000d000d7308 */ /* 0x000eb00000000800 */
[----:B------:R-:W4:Y:S01]  /*12dd0*/  MUFU.EX2 R24, R5 ;  /* 0x0000000500187308 */ /* 0x000f220000000800 */
[-C--:B---3--:R-:W-:Y:S01]  /*12de0*/  FMUL.FTZ R144, R144, R14.reuse ;  /* 0x0000000e90907220 */ /* 0x088fe20000410000 */
[-C--:B------:R-:W-:Y:S01]  /*12df0*/  FMUL.FTZ R145, R145, R14.reuse ;  /* 0x0000000e91917220 */ /* 0x080fe20000410000 */
[----:B------:R-:W-:Y:S01]  /*12e00*/  F2FP.F16.F32.PACK_AB R8, R217, R25 ;  /* 0x00000019d908723e */ /* 0x000fe200000000ff */
[----:B------:R-:W-:Y:S01]  /*12e10*/  FMUL.FTZ R142, R142, R15 ;  /* 0x0000000f8e8e7220 */ /* 0x000fe20000410000 */
[----:B------:R-:W-:Y:S01]  /*12e20*/  F2FP.F16.F32.PACK_AB R9, R28, R21 ;  /* 0x000000151c09723e */ /* 0x000fe200000000ff */
[----:B------:R-:W-:Y:S01]  /*12e30*/  FMUL.FTZ R143, R143, R15 ;  /* 0x0000000f8f8f7220 */ /* 0x000fe20000410000 */
[----:B------:R-:W-:Y:S01]  /*12e40*/  F2FP.F16.F32.PACK_AB R10, R60, R223 ;  /* 0x000000df3c0a723e */ /* 0x000fe200000000ff */
[----:B------:R3:W1:Y:S01]  /*12e50*/  MUFU.EX2 R22, R4 ;  /* 0x0000000400167308 */ /* 0x0006620000000800 */
[-C--:B--2---:R-:W-:Y:S01]  /*12e60*/  FMUL.FTZ R146, R146, R13.reuse ;  /* 0x0000000d92927220 */ /* 0x084fe20000410000 */
[----:B------:R-:W-:Y:S01]  /*12e70*/  FMUL.FTZ R147, R147, R13 ;  /* 0x0000000d93937220 */ /* 0x000fe20000410000 */
[----:B------:R-:W-:Y:S01]  /*12e80*/  F2FP.F16.F32.PACK_AB R11, R216, R39 ;  /* 0x00000027d80b723e */ /* 0x000fe200000000ff */
[-C--:B------:R-:W-:Y:S01]  /*12e90*/  FMUL.FTZ R148, R148, R14.reuse ;  /* 0x0000000e94947220 */ /* 0x080fe20000410000 */
[----:B------:R-:W-:Y:S01]  /*12ea0*/  F2FP.F16.F32.PACK_AB R6, R20, R229 ;  /* 0x000000e51406723e */ /* 0x000fe200000000ff */
[----:B------:R-:W-:Y:S01]  /*12eb0*/  FMUL.FTZ R149, R149, R14 ;  /* 0x0000000e95957220 */ /* 0x000fe20000410000 */
[-C--:B------:R-:W-:Y:S01]  /*12ec0*/  FMUL.FTZ R150, R150, R13.reuse ;  /* 0x0000000d96967220 */ /* 0x080fe20000410000 */
[----:B------:R-:W-:Y:S01]  /*12ed0*/  FMUL.FTZ R151, R151, R13 ;  /* 0x0000000d97977220 */ /* 0x000fe20000410000 */
[-C--:B----4-:R-:W-:Y:S01]  /*12ee0*/  FMUL.FTZ R140, R140, R24.reuse ;  /* 0x000000188c8c7220 */ /* 0x090fe20000410000 */
[-C--:B------:R-:W-:Y:S01]  /*12ef0*/  FMUL.FTZ R141, R141, R24.reuse ;  /* 0x000000188d8d7220 */ /* 0x080fe20000410000 */
[----:B------:R-:W-:Y:S01]  /*12f00*/  F2FP.F16.F32.PACK_AB R5, R232, R27 ;  /* 0x0000001be805723e */ /* 0x000fe200000000ff */
[-C--:B------:R-:W-:Y:S01]  /*12f10*/  FMUL.FTZ R152, R152, R24.reuse ;  /* 0x0000001898987220 */ /* 0x080fe20000410000 */
[----:B------:R-:W-:Y:S01]  /*12f20*/  FMUL.FTZ R153, R153, R24 ;  /* 0x0000001899997220 */ /* 0x000fe20000410000 */
[-C--:B------:R-:W-:Y:S01]  /*12f30*/  FMUL.FTZ R154, R154, R15.reuse ;  /* 0x0000000f9a9a7220 */ /* 0x080fe20000410000 */
[-C--:B------:R-:W-:Y:S01]  /*12f40*/  FMUL.FTZ R155, R155, R15.reuse ;  /* 0x0000000f9b9b7220 */ /* 0x080fe20000410000 */
[----:B------:R-:W-:Y:S01]  /*12f50*/  IMAD.MOV.U32 R23, RZ, RZ, R56 ;  /* 0x000000ffff177224 */ /* 0x000fe200078e0038 */
[----:B---3--:R-:W-:Y:S01]  /*12f60*/  F2FP.F16.F32.PACK_AB R4, R31, R46 ;  /* 0x0000002e1f04723e */ /* 0x008fe200000000ff */
[-C--:B------:R-:W-:Y:S01]  /*12f70*/  FMUL.FTZ R158, R158, R15.reuse ;  /* 0x0000000f9e9e7220 */ /* 0x080fe20000410000 */
[----:B-1----:R-:W-:Y:S01]  /*12f80*/  F2FP.F16.F32.PACK_AB R7, R22, R224 ;  /* 0x000000e01607723e */ /* 0x002fe200000000ff */
[-C--:B------:R-:W-:Y:S01]  /*12f90*/  HMMA.16816.F32 R144, R8, R16.reuse, R144 ;  /* 0x000000100890723c */ /* 0x080fe20000001890 */
[-C--:B------:R-:W-:Y:S01]  /*12fa0*/  FMUL.FTZ R159, R159, R15.reuse ;  /* 0x0000000f9f9f7220 */ /* 0x080fe20000410000 */
[-C--:B------:R-:W-:Y:S01]  /*12fb0*/  FMUL.FTZ R160, R160, R14.reuse ;  /* 0x0000000ea0a07220 */ /* 0x080fe20000410000 */
[-C--:B------:R-:W-:Y:S01]  /*12fc0*/  FMUL.FTZ R161, R161, R14.reuse ;  /* 0x0000000ea1a17220 */ /* 0x080fe20000410000 */
[-C--:B------:R-:W-:Y:S01]  /*12fd0*/  FMUL.FTZ R164, R164, R14.reuse ;  /* 0x0000000ea4a47220 */ /* 0x080fe20000410000 */
[----:B------:R-:W-:Y:S01]  /*12fe0*/  FMUL.FTZ R165, R165, R14 ;  /* 0x0000000ea5a57220 */ /* 0x000fe20000410000 */
[C---:B------:R-:W-:Y:S01]  /*12ff0*/  HMMA.16816.F32 R140, R4.reuse, R16, R140 ;  /* 0x00000010048c723c */ /* 0x040fe2000000188c */
[-C--:B------:R-:W-:Y:S01]  /*13000*/  FMUL.FTZ R170, R170, R15.reuse ;  /* 0x0000000faaaa7220 */ /* 0x080fe20000410000 */
[-C--:B------:R-:W-:Y:S01]  /*13010*/  FMUL.FTZ R171, R171, R15.reuse ;  /* 0x0000000fabab7220 */ /* 0x080fe20000410000 */
[----:B------:R-:W-:Y:S01]  /*13020*/  MOV R219, R204 ;  /* 0x000000cc00db7202 */ /* 0x000fe20000000f00 */
[-C--:B------:R-:W-:Y:S01]  /*13030*/  FMUL.FTZ R176, R176, R14.reuse ;  /* 0x0000000eb0b07220 */ /* 0x080fe20000410000 */
[-C--:B------:R-:W-:Y:S01]  /*13040*/  FMUL.FTZ R177, R177, R14.reuse ;  /* 0x0000000eb1b17220 */ /* 0x080fe20000410000 */
[-C--:B------:R-:W-:Y:S01]  /*13050*/  HMMA.16816.F32 R152, R4, R18.reuse, R152 ;  /* 0x000000120498723c */ /* 0x080fe20000001898 */
[-C--:B------:R-:W-:Y:S01]  /*13060*/  FMUL.FTZ R174, R174, R15.reuse ;  /* 0x0000000faeae7220 */ /* 0x080fe20000410000 */
[-C--:B------:R-:W-:Y:S01]  /*13070*/  FMUL.FTZ R175, R175, R15.reuse ;  /* 0x0000000fafaf7220 */ /* 0x080fe20000410000 */
[-C--:B------:R-:W-:Y:S01]  /*13080*/  FMUL.FTZ R180, R180, R14.reuse ;  /* 0x0000000eb4b47220 */ /* 0x080fe20000410000 */
[----:B------:R-:W-:Y:S01]  /*13090*/  FMUL.FTZ R181, R181, R14 ;  /* 0x0000000eb5b57220 */ /* 0x000fe20000410000 */
[----:B------:R-:W-:Y:S01]  /*130a0*/  FMUL.FTZ R186, R186, R15 ;  /* 0x0000000fbaba7220 */ /* 0x000fe20000410000 */
[----:B------:R-:W-:Y:S01]  /*130b0*/  HMMA.16816.F32 R56, R8, R18, R148 ;  /* 0x000000120838723c */ /* 0x000fe20000001894 */
[----:B------:R-:W1:Y:S01]  /*130c0*/  LDSM.16.MT88.4 R16, [R226+0xc000] ;  /* 0x00c00000e210783b */ /* 0x000e620000004200 */
[-C--:B------:R-:W-:Y:S01]  /*130d0*/  FMUL.FTZ R156, R156, R24.reuse ;  /* 0x000000189c9c7220 */ /* 0x080fe20000410000 */
[-C--:B------:R-:W-:Y:S01]  /*130e0*/  FMUL.FTZ R157, R157, R24.reuse ;  /* 0x000000189d9d7220 */ /* 0x080fe20000410000 */
        /* <DEDUP_REMOVED lines=17> */
[----:B------:R-:W2:Y:S01]  /*13200*/  LDL.LU R26, [R1+0x40] ;  /* 0x00004000011a7983 */ /* 0x000ea20000300800 */
[-C--:B-1----:R-:W-:Y:S06]  /*13210*/  HMMA.16816.F32 R204, R4, R16.reuse, R156 ;  /* 0x0000001004cc723c */ /* 0x082fec000000189c */
[----:B------:R-:W-:Y:S06]  /*13220*/  HMMA.16816.F32 R208, R8, R16, R160 ;  /* 0x0000001008d0723c */ /* 0x000fec00000018a0 */
[-C--:B------:R-:W-:Y:S06]  /*13230*/  HMMA.16816.F32 R168, R4, R18.reuse, R168 ;  /* 0x0000001204a8723c */ /* 0x080fec00000018a8 */
[C---:B------:R-:W-:Y:S01]  /*13240*/  HMMA.16816.F32 R156, R8.reuse, R18, R164 ;  /* 0x00000012089c723c */ /* 0x040fe200000018a4 */
[----:B------:R-:W1:Y:S01]  /*13250*/  LDSM.16.MT88.4 R16, [R228+0xc000] ;  /* 0x00c00000e410783b */ /* 0x000e620000004200 */
        /* <DEDUP_REMOVED lines=8> */
[-C--:B-1----:R-:W-:Y:S06]  /*132e0*/  HMMA.16816.F32 R64, R8, R16.reuse, R176 ;  /* 0x000000100840723c */ /* 0x082fec00000018b0 */
[C---:B------:R-:W-:Y:S06]  /*132f0*/  HMMA.16816.F32 R172, R4.reuse, R16, R172 ;  /* 0x0000001004ac723c */ /* 0x040fec00000018ac */
        /* <DEDUP_REMOVED lines=11> */
[----:B------:R-:W-:Y:S01]  /*133b0*/  MOV R179, R60 ;  /* 0x0000003c00b37202 */ /* 0x000fe20000000f00 */
[-C--:B-1----:R-:W-:Y:S06]  /*133c0*/  HMMA.16816.F32 R192, R8, R16.reuse, R192 ;  /* 0x0000001008c0723c */ /* 0x082fec00000018c0 */
[C---:B------:R-:W-:Y:S06]  /*133d0*/  HMMA.16816.F32 R60, R4.reuse, R16, R188 ;  /* 0x00000010043c723c */ /* 0x040fec00000018bc */
[-C--:B------:R-:W-:Y:S06]  /*133e0*/  HMMA.16816.F32 R200, R4, R18.reuse, R200 ;  /* 0x0000001204c8723c */ /* 0x080fec00000018c8 */
[----:B------:R-:W-:Y:S01]  /*133f0*/  HMMA.16816.F32 R196, R8, R18, R196 ;  /* 0x0000001208c4723c */ /* 0x000fe200000018c4 */
[----:B------:R-:W1:Y:S01]  /*13400*/  LDSM.16.MT88.4 R16, [R225+0xe000] ;  /* 0x00e00000e110783b */ /* 0x000e620000004200 */
[-C--:B------:R-:W-:Y:S01]  /*13410*/  FMUL.FTZ R76, R76, R24.reuse ;  /* 0x000000184c4c7220 */ /* 0x080fe20000410000 */
[----:B------:R-:W-:-:S07]  /*13420*/  FMUL.FTZ R77, R77, R24 ;  /* 0x000000184d4d7220 */ /* 0x000fce0000410000 */
[----:B-1----:R-:W-:Y:S01]  /*13430*/  HMMA.16816.F32 R164, R4, R18, R76 ;  /* 0x0000001204a4723c */ /* 0x002fe2000000184c */
[----:B------:R-:W3:Y:S01]  /*13440*/  LDL.LU R78, [R1+0x58] ;  /* 0x00005800014e7983 */ /* 0x000ee20000300800 */
[-C--:B------:R-:W-:Y:S01]  /*13450*/  FMUL.FTZ R68, R68, R14.reuse ;  /* 0x0000000e44447220 */ /* 0x080fe20000410000 */
[----:B------:R-:W-:Y:S01]  /*13460*/  FMUL.FTZ R69, R69, R14 ;  /* 0x0000000e45457220 */ /* 0x000fe20000410000 */
        /* <DEDUP_REMOVED lines=10> */
[----:B------:R-:W-:Y:S01]  /*13510*/  HMMA.16816.F32 R148, R8, R16, R68 ;  /* 0x000000100894723c */ /* 0x000fe20000001844 */
[----:B------:R-:W-:-:S05]  /*13520*/  MOV R177, R41 ;  /* 0x0000002900b17202 */ /* 0x000fca0000000f00 */
[----:B------:R-:W-:Y:S01]  /*13530*/  HMMA.16816.F32 R160, R4, R16, R72 ;  /* 0x0000001004a0723c */ /* 0x000fe20000001848 */
[----:B------:R-:W-:-:S06]  /*13540*/  IMAD.MOV.U32 R70, RZ, RZ, R40 ;  /* 0x000000ffff467224 */ /* 0x000fcc00078e0028 */
[----:B------:R-:W-:Y:S01]  /*13550*/  IMAD.MOV.U32 R73, RZ, RZ, R43 ;  /* 0x000000ffff497224 */ /* 0x000fe200078e002b */
[----:B------:R-:W-:Y:S02]  /*13560*/  MOV R72, R42 ;  /* 0x0000002a00487202 */ /* 0x000fe40000000f00 */
[C---:B------:R-:W-:Y:S01]  /*13570*/  HMMA.16816.F32 R40, R8.reuse, R18, R80 ;  /* 0x000000120828723c */ /* 0x040fe20000001850 */
[----:B------:R-:W1:Y:S01]  /*13580*/  LDSM.16.MT88.4 R16, [R226+0xe000] ;  /* 0x00e00000e210783b */ /* 0x000e620000004200 */
        /* <DEDUP_REMOVED lines=62> */
[----:B------:R-:W-:Y:S01]  /*13970*/  IMAD.MOV.U32 R76, RZ, RZ, R74 ;  /* 0x000000ffff4c7224 */ /* 0x000fe200078e004a */
[----:B------:R-:W-:Y:S01]  /*13980*/  MOV R74, R69 ;  /* 0x00000045004a7202 */ /* 0x000fe20000000f00 */
[----:B------:R-:W-:Y:S01]  /*13990*/  IMAD.MOV.U32 R69, RZ, RZ, R23 ;  /* 0x000000ffff457224 */ /* 0x000fe200078e0017 */
[----:B------:R-:W-:-:S02]  /*139a0*/  MOV R23, R51 ;  /* 0x0000003300177202 */ /* 0x000fc40000000f00 */
[----:B------:R-:W-:Y:S02]  /*139b0*/  MOV R87, R230 ;  /* 0x000000e600577202 */ /* 0x000fe40000000f00 */
[----:B------:R-:W-:Y:S01]  /*139c0*/  MOV R82, R189 ;  /* 0x000000bd00527202 */ /* 0x000fe20000000f00 */
[----:B------:R-:W-:Y:S02]  /*139d0*/  IMAD.MOV.U32 R189, RZ, RZ, R176 ;  /* 0x000000ffffbd7224 */ /* 0x000fe400078e00b0 */
[----:B------:R-:W-:Y:S01]  /*139e0*/  IMAD.MOV.U32 R81, RZ, RZ, R190 ;  /* 0x000000ffff517224 */ /* 0x000fe200078e00be */
[C---:B-1----:R-:W-:Y:S06]  /*139f0*/  HMMA.16816.F32 R120, R4.reuse, R16, R120 ;  /* 0x000000100478723c */ /* 0x042fec0000001878 */
[----:B------:R-:W-:Y:S07]  /*13a00*/  HMMA.16816.F32 R124, R4, R18, R124 ;  /* 0x00000012047c723c */ /* 0x000fee000000187c */
[----:B------:R-:W-:-:S04]  /*13a10*/  FFMA.FTZ R4, R52, UR23, -R12 ;  /* 0x0000001734047c23 */ /* 0x000fc8000801080c */
[----:B------:R1:W-:Y:S01]  /*13a20*/  MUFU.EX2 R51, R4 ;  /* 0x0000000400337308 */ /* 0x0003e20000000800 */
[----:B------:R-:W-:Y:S01]  /*13a30*/  MOV R190, R179 ;  /* 0x000000b300be7202 */ /* 0x000fe20000000f00 */
[----:B-1----:R-:W-:-:S06]  /*13a40*/  FFMA.FTZ R4, R44, UR23, -R12 ;  /* 0x000000172c047c23 */ /* 0x002fcc000801080c */
[----:B------:R1:W-:Y:S01]  /*13a50*/  MUFU.EX2 R52, R4 ;  /* 0x0000000400347308 */ /* 0x0003e20000000800 */
[----:B------:R-:W-:Y:S01]  /*13a60*/  MOV R179, R22 ;  /* 0x0000001600b37202 */ /* 0x000fe20000000f00 */
[----:B------:R-:W-:Y:S02]  /*13a70*/  IMAD.MOV.U32 R22, RZ, RZ, R50 ;  /* 0x000000ffff167224 */ /* 0x000fe400078e0032 */
[----:B-1----:R-:W-:-:S04]  /*13a80*/  FFMA.FTZ R4, R212, UR23, -R12 ;  /* 0x00000017d4047c23 */ /* 0x002fc8000801080c */
[----:B------:R1:W-:Y:S01]  /*13a90*/  MUFU.EX2 R230, R4 ;  /* 0x0000000400e67308 */ /* 0x0003e20000000800 */
[----:B------:R-:W-:Y:S01]  /*13aa0*/  MOV R77, R73 ;  /* 0x00000049004d7202 */ /* 0x000fe20000000f00 */
[----:B------:R-:W-:Y:S01]  /*13ab0*/  IMAD.MOV.U32 R73, RZ, RZ, R70 ;  /* 0x000000ffff497224 */ /* 0x000fe200078e0046 */
[----:B------:R-:W-:Y:S01]  /*13ac0*/  MOV R70, R49 ;  /* 0x0000003100467202 */ /* 0x000fe20000000f00 */
[----:B-1----:R-:W-:-:S04]  /*13ad0*/  FFMA.FTZ R4, R55, UR23, -R12 ;  /* 0x0000001737047c23 */ /* 0x002fc8000801080c */
[----:B------:R1:W-:Y:S02]  /*13ae0*/  MUFU.EX2 R176, R4 ;  /* 0x0000000400b07308 */ /* 0x0003e40000000800 */
[----:B-1----:R-:W-:-:S06]  /*13af0*/  FFMA.FTZ R4, R53, UR23, -R3 ;  /* 0x0000001735047c23 */ /* 0x002fcc0008010803 */
[----:B------:R1:W-:Y:S01]  /*13b00*/  MUFU.EX2 R50, R4 ;  /* 0x0000000400327308 */ /* 0x0003e20000000800 */
[----:B------:R-:W-:Y:S01]  /*13b10*/  MOV R80, R191 ;  /* 0x000000bf00507202 */ /* 0x000fe20000000f00 */
[----:B------:R-:W-:Y:S02]  /*13b20*/  IMAD.MOV.U32 R191, RZ, RZ, R219 ;  /* 0x000000ffffbf7224 */ /* 0x000fe400078e00db */
[----:B--2---:R-:W-:Y:S01]  /*13b30*/  FFMA.FTZ R26, R26, R14, R25 ;  /* 0x0000000e1a1a7223 */ /* 0x004fe20000010019 */
[----:B-1----:R-:W-:-:S04]  /*13b40*/  FFMA.FTZ R4, R45, UR23, -R3 ;  /* 0x000000172d047c23 */ /* 0x002fc80008010803 */
[----:B------:R1:W-:Y:S01]  /*13b50*/  MUFU.EX2 R49, R4 ;  /* 0x0000000400317308 */ /* 0x0003e20000000800 */
[----:B---3--:R-:W-:Y:S01]  /*13b60*/  FFMA.FTZ R25, R78, R13, R21 ;  /* 0x0000000d4e197223 */ /* 0x008fe20000010015 */
[----:B------:R-:W-:Y:S01]  /*13b70*/  IMAD.MOV.U32 R78, RZ, RZ, R72 ;  /* 0x000000ffff4e7224 */ /* 0x000fe200078e0048 */
[----:B------:R-:W-:Y:S01]  /*13b80*/  MOV R72, R71 ;  /* 0x0000004700487202 */ /* 0x000fe20000000f00 */
[----:B------:R-:W-:Y:S02]  /*13b90*/  IMAD.MOV.U32 R71, RZ, RZ, R48 ;  /* 0x000000ffff477224 */ /* 0x000fe400078e0030 */
[----:B-1----:R-:W-:-:S04]  /*13ba0*/  FFMA.FTZ R4, R213, UR23, -R3 ;  /* 0x00000017d5047c23 */ /* 0x002fc80008010803 */
[----:B------:R1:W2:Y:S02]  /*13bb0*/  MUFU.EX2 R5, R4 ;  /* 0x0000000400057308 */ /* 0x0002a40000000800 */
[----:B-1----:R-:W-:-:S06]  /*13bc0*/  FFMA.FTZ R4, R138, UR23, -R3 ;  /* 0x000000178a047c23 */ /* 0x002fcc0008010803 */
[----:B------:R1:W3:Y:S01]  /*13bd0*/  MUFU.EX2 R219, R4 ;  /* 0x0000000400db7308 */ /* 0x0002e20000000800 */
[-C--:B------:R-:W-:Y:S01]  /*13be0*/  FMUL.FTZ R116, R116, R14.reuse ;  /* 0x0000000e74747220 */ /* 0x080fe20000410000 */
[----:B------:R-:W-:Y:S01]  /*13bf0*/  FMUL.FTZ R117, R117, R14 ;  /* 0x0000000e75757220 */ /* 0x000fe20000410000 */
[----:B-1----:R-:W-:-:S05]  /*13c00*/  FFMA.FTZ R4, R54, UR23, -R2 ;  /* 0x0000001736047c23 */ /* 0x002fca0008010802 */
[----:B------:R1:W-:Y:S01]  /*13c10*/  MUFU.EX2 R48, R4 ;  /* 0x0000000400307308 */ /* 0x0003e20000000800 */
[-C--:B------:R-:W-:Y:S01]  /*13c20*/  FMUL.FTZ R118, R118, R13.reuse ;  /* 0x0000000d76767220 */ /* 0x080fe20000410000 */
[-C--:B------:R-:W-:Y:S01]  /*13c30*/  FMUL.FTZ R119, R119, R13.reuse ;  /* 0x0000000d77777220 */ /* 0x080fe20000410000 */
[-C--:B------:R-:W-:Y:S01]  /*13c40*/  FMUL.FTZ R128, R128, R14.reuse ;  /* 0x0000000e80807220 */ /* 0x080fe20000410000 */
[----:B------:R-:W-:Y:S01]  /*13c50*/  FMUL.FTZ R129, R129, R14 ;  /* 0x0000000e81817220 */ /* 0x000fe20000410000 */
[-C--:B------:R-:W-:Y:S01]  /*13c60*/  FMUL.FTZ R130, R130, R13.reuse ;  /* 0x0000000d82827220 */ /* 0x080fe20000410000 */
[----:B------:R-:W-:Y:S01]  /*13c70*/  FMUL.FTZ R131, R131, R13 ;  /* 0x0000000d83837220 */ /* 0x000fe20000410000 */
[----:B-1----:R-:W-:-:S04]  /*13c80*/  FFMA.FTZ R4, R47, UR23, -R2 ;  /* 0x000000172f047c23 */ /* 0x002fc80008010802 */
[----:B------:R1:W-:Y:S01]  /*13c90*/  MUFU.EX2 R54, R4 ;  /* 0x0000000400367308 */ /* 0x0003e20000000800 */
[----:B------:R-:W-:Y:S01]  /*13ca0*/  IMAD.MOV.U32 R83, RZ, RZ, R188 ;  /* 0x000000ffff537224 */ /* 0x000fe200078e00bc */
[----:B------:R-:W-:Y:S01]  /*13cb0*/  HMMA.16816.F32 R116, R8, R16, R116 ;  /* 0x000000100874723c */ /* 0x000fe20000001874 */
[----:B-1----:R-:W-:-:S05]  /*13cc0*/  FFMA.FTZ R4, R214, UR23, -R2 ;  /* 0x00000017d6047c23 */ /* 0x002fca0008010802 */
[----:B------:R1:W-:Y:S01]  /*13cd0*/  MUFU.EX2 R92, R4 ;  /* 0x00000004005c7308 */ /* 0x0003e20000000800 */
[----:B------:R-:W-:Y:S01]  /*13ce0*/  HMMA.16816.F32 R128, R8, R18, R128 ;  /* 0x000000120880723c */ /* 0x000fe20000001880 */
[----:B------:R-:W4:Y:S01]  /*13cf0*/  LDSM.16.MT88.4 R16, [R225+0xc800] ;  /* 0x00c80000e110783b */ /* 0x000f220000004200 */
[----:B-1----:R-:W-:-:S05]  /*13d00*/  FFMA.FTZ R4, R139, UR23, -R2 ;  /* 0x000000178b047c23 */ /* 0x002fca0008010802 */
[----:B------:R1:W3:Y:S01]  /*13d10*/  MUFU.EX2 R188, R4 ;  /* 0x0000000400bc7308 */ /* 0x0002e20000000800 */
[----:B------:R-:W-:Y:S02]  /*13d20*/  IMAD.MOV.U32 R86, RZ, RZ, R231 ;  /* 0x000000ffff567224 */ /* 0x000fe400078e00e7 */
[----:B-1----:R-:W-:-:S05]  /*13d30*/  FFMA.FTZ R4, R222, UR23, -R0 ;  /* 0x00000017de047c23 */ /* 0x002fca0008010800 */
[----:B------:R1:W-:Y:S01]  /*13d40*/  MUFU.EX2 R47, R4 ;  /* 0x00000004002f7308 */ /* 0x0003e20000000800 */
[----:B------:R-:W-:Y:S01]  /*13d50*/  IMAD.MOV.U32 R45, RZ, RZ, R86 ;  /* 0x000000ffff2d7224 */ /* 0x000fe200078e0056 */
[----:B------:R-:W-:Y:S01]  /*13d60*/  MOV R86, R83 ;  /* 0x0000005300567202 */ /* 0x000fe20000000f00 */
[----:B------:R-:W-:Y:S02]  /*13d70*/  IMAD.MOV.U32 R83, RZ, RZ, R177 ;  /* 0x000000ffff537224 */ /* 0x000fe400078e00b1 */
[----:B-1----:R-:W-:-:S04]  /*13d80*/  FFMA.FTZ R4, R221, UR23, -R0 ;  /* 0x00000017dd047c23 */ /* 0x002fc80008010800 */
[----:B------:R1:W4:Y:S02]  /*13d90*/  MUFU.EX2 R213, R4 ;  /* 0x0000000400d57308 */ /* 0x0003240000000800 */
[----:B-1----:R-:W-:-:S06]  /*13da0*/  FFMA.FTZ R4, R220, UR23, -R0 ;  /* 0x00000017dc047c23 */ /* 0x002fcc0008010800 */
[----:B------:R1:W-:Y:S02]  /*13db0*/  MUFU.EX2 R231, R4 ;  /* 0x0000000400e77308 */ /* 0x0003e40000000800 */
[----:B-1----:R-:W-:-:S06]  /*13dc0*/  FFMA.FTZ R4, R215, UR23, -R0 ;  /* 0x00000017d7047c23 */ /* 0x002fcc0008010800 */
[----:B------:R1:W1:Y:S01]  /*13dd0*/  MUFU.EX2 R177, R4 ;  /* 0x0000000400b17308 */ /* 0x0002620000000800 */
[----:B--2---:R-:W-:Y:S02]  /*13de0*/  MOV R215, R5 ;  /* 0x0000000500d77202 */ /* 0x004fe40000000f00 */
[----:B------:R-:W-:Y:S02]  /*13df0*/  F2FP.F16.F32.PACK_AB R8, R52, R51 ;  /* 0x000000333408723e */ /* 0x000fe400000000ff */
[----:B------:R-:W-:Y:S02]  /*13e00*/  F2FP.F16.F32.PACK_AB R9, R49, R50 ;  /* 0x000000323109723e */ /* 0x000fe400000000ff */
[----:B------:R-:W-:Y:S02]  /*13e10*/  F2FP.F16.F32.PACK_AB R10, R176, R230 ;  /* 0x000000e6b00a723e */ /* 0x000fe400000000ff */
[----:B---3--:R-:W-:Y:S02]  /*13e20*/  F2FP.F16.F32.PACK_AB R11, R219, R215 ;  /* 0x000000d7db0b723e */ /* 0x008fe400000000ff */
[----:B------:R-:W-:-:S02]  /*13e30*/  F2FP.F16.F32.PACK_AB R6, R188, R92 ;  /* 0x0000005cbc06723e */ /* 0x000fc400000000ff */
[----:B----4-:R-:W-:Y:S02]  /*13e40*/  F2FP.F16.F32.PACK_AB R5, R213, R47 ;  /* 0x0000002fd505723e */ /* 0x010fe400000000ff */
[----:B-1----:R-:W-:Y:S02]  /*13e50*/  F2FP.F16.F32.PACK_AB R4, R54, R48 ;  /* 0x000000303604723e */ /* 0x002fe400000000ff */
[----:B------:R-:W-:Y:S01]  /*13e60*/  F2FP.F16.F32.PACK_AB R7, R177, R231 ;  /* 0x000000e7b107723e */ /* 0x000fe200000000ff */
[-C--:B------:R-:W-:Y:S06]  /*13e70*/  HMMA.16816.F32 R144, R8, R16.reuse, R144 ;  /* 0x000000100890723c */ /* 0x080fec0000001890 */
        /* <DEDUP_REMOVED lines=17> */
[----:B-1----:R-:W-:Y:S07]  /*13f90*/  HMMA.16816.F32 R76, R4, R16, R204 ;  /* 0x00000010044c723c */ /* 0x002fee00000018cc */
[----:B------:R-:W-:Y:S01]  /*13fa0*/  MOV R206, R95 ;  /* 0x0000005f00ce7202 */ /* 0x000fe20000000f00 */
[----:B------:R-:W-:Y:S01]  /*13fb0*/  IMAD.MOV.U32 R204, RZ, RZ, R75 ;  /* 0x000000ffffcc7224 */ /* 0x000fe200078e004b */
[----:B------:R-:W-:-:S02]  /*13fc0*/  MOV R95, R74 ;  /* 0x0000004a005f7202 */ /* 0x000fc40000000f00 */
[----:B------:R-:W-:Y:S06]  /*13fd0*/  HMMA.16816.F32 R72, R4, R18, R168 ;  /* 0x000000120448723c */ /* 0x000fec00000018a8 */
[----:B------:R-:W-:Y:S01]  /*13fe0*/  HMMA.16816.F32 R88, R8, R16, R208 ;  /* 0x000000100858723c */ /* 0x000fe200000018d0 */
[----:B------:R-:W-:-:S05]  /*13ff0*/  IMAD.MOV.U32 R168, RZ, RZ, R70 ;  /* 0x000000ffffa87224 */ /* 0x000fca00078e0046 */
[C---:B------:R-:W-:Y:S01]  /*14000*/  HMMA.16816.F32 R68, R8.reuse, R18, R156 ;  /* 0x000000120844723c */ /* 0x040fe2000000189c */
[----:B------:R-:W1:Y:S01]  /*14010*/  LDSM.16.MT88.4 R16, [R228+0xc800] ;  /* 0x00c80000e410783b */ /* 0x000e620000004200 */
        /* <DEDUP_REMOVED lines=9> */
[----:B------:R-:W-:Y:S01]  /*140b0*/  IMAD.MOV.U32 R170, RZ, RZ, R80 ;  /* 0x000000ffffaa7224 */ /* 0x000fe200078e0050 */
[----:B------:R-:W-:Y:S01]  /*140c0*/  MOV R55, R81 ;  /* 0x0000005100377202 */ /* 0x000fe20000000f00 */
[----:B------:R-:W-:Y:S01]  /*140d0*/  IMAD.MOV.U32 R44, RZ, RZ, R82 ;  /* 0x000000ffff2c7224 */ /* 0x000fe200078e0052 */
[----:B------:R-:W-:Y:S01]  /*140e0*/  MOV R169, R83 ;  /* 0x0000005300a97202 */ /* 0x000fe20000000f00 */
[----:B------:R-:W-:Y:S01]  /*140f0*/  IMAD.MOV.U32 R211, RZ, RZ, R92 ;  /* 0x000000ffffd37224 */ /* 0x000fe200078e005c */
[----:B-1----:R-:W-:Y:S07]  /*14100*/  HMMA.16816.F32 R80, R8, R16, R192 ;  /* 0x000000100850723c */ /* 0x002fee00000018c0 */
[----:B------:R-:W-:Y:S01]  /*14110*/  MOV R194, R93 ;  /* 0x0000005d00c27202 */ /* 0x000fe20000000f00 */
[----:B------:R-:W-:Y:S01]  /*14120*/  IMAD.MOV.U32 R193, RZ, RZ, R94 ;  /* 0x000000ffffc17224 */ /* 0x000fe200078e005e */
[----:B------:R-:W-:-:S02]  /*14130*/  MOV R192, R95 ;  /* 0x0000005f00c07202 */ /* 0x000fc40000000f00 */
[----:B------:R-:W-:Y:S01]  /*14140*/  HMMA.16816.F32 R92, R8, R18, R196 ;  /* 0x00000012085c723c */ /* 0x000fe200000018c4 */
[----:B------:R-:W2:Y:S01]  /*14150*/  LDL.LU R197, [R1+0x5c] ;  /* 0x00005c0001c57983 */ /* 0x000ea20000300800 */
[----:B------:R-:W-:-:S05]  /*14160*/  IMAD.MOV.U32 R195, RZ, RZ, R53 ;  /* 0x000000ffffc37224 */ /* 0x000fca00078e0035 */
[----:B------:R-:W-:Y:S02]  /*14170*/  MOV R198, R21 ;  /* 0x0000001500c67202 */ /* 0x000fe40000000f00 */
[----:B------:R-:W-:Y:S01]  /*14180*/  MOV R199, R55 ;  /* 0x0000003700c77202 */ /* 0x000fe20000000f00 */
[C---:B------:R-:W-:Y:S06]  /*14190*/  HMMA.16816.F32 R60, R4.reuse, R16, R60 ;  /* 0x00000010043c723c */ /* 0x040fec000000183c */
[----:B------:R-:W-:Y:S01]  /*141a0*/  HMMA.16816.F32 R200, R4, R18, R200 ;  /* 0x0000001204c8723c */ /* 0x000fe200000018c8 */
[----:B------:R-:W1:Y:S01]  /*141b0*/  LDSM.16.MT88.4 R16, [R225+0xe800] ;  /* 0x00e80000e110783b */ /* 0x000e620000004200 */
        /* <DEDUP_REMOVED lines=13> */
[----:B------:R-:W-:-:S02]  /*14290*/  IMAD.MOV.U32 R53, RZ, RZ, R20 ;  /* 0x000000ffff357224 */ /* 0x000fc400078e0014 */
[----:B------:R-:W3:Y:S01]  /*142a0*/  LDSM.16.MT88.4 R20, [R228+0xe800] ;  /* 0x00e80000e414783b */ /* 0x000ee20000004200 */
[----:B-1----:R-:W-:Y:S01]  /*142b0*/  HMMA.16816.F32 R220, R8, R16, R36 ;  /* 0x0000001008dc723c */ /* 0x002fe20000001824 */
[----:B--2---:R-:W-:Y:S01]  /*142c0*/  FFMA.FTZ R46, R197, R24, R46 ;  /* 0x00000018c52e7223 */ /* 0x004fe2000001002e */
        /* <DEDUP_REMOVED lines=15> */
[----:B------:R-:W2:Y:S01]  /*143c0*/  LDL.LU R45, [R1+0x60] ;  /* 0x00006000012d7983 */ /* 0x000ea20000300800 */
[C---:B------:R-:W-:Y:S06]  /*143d0*/  HMMA.16816.F32 R156, R4.reuse, R16, R32 ;  /* 0x00000010049c723c */ /* 0x040fec0000001820 */
[-C--:B------:R-:W-:Y:S06]  /*143e0*/  HMMA.16816.F32 R148, R4, R18.reuse, R28 ;  /* 0x000000120494723c */ /* 0x080fec000000181c */
[----:B------:R-:W-:Y:S01]  /*143f0*/  HMMA.16816.F32 R96, R8, R18, R96 ;  /* 0x000000120860723c */ /* 0x000fe20000001860 */
[----:B------:R-:W1:Y:S01]  /*14400*/  LDSM.16.MT88.4 R16, [R227+0xe800] ;  /* 0x00e80000e310783b */ /* 0x000e620000004200 */
[----:B------:R-:W-:-:S04]  /*14410*/  MOV R196, R198 ;  /* 0x000000c600c47202 */ /* 0x000fc80000000f00 */
[----:B---3--:R-:W-:Y:S01]  /*14420*/  HMMA.16816.F32 R104, R4, R20, R104 ;  /* 0x000000140468723c */ /* 0x008fe20000001868 */
[----:B------:R-:W-:-:S05]  /*14430*/  MOV R198, R192 ;  /* 0x000000c000c67202 */ /* 0x000fca0000000f00 */
[C---:B------:R-:W-:Y:S01]  /*14440*/  HMMA.16816.F32 R108, R4.reuse, R22, R108 ;  /* 0x00000016046c723c */ /* 0x040fe2000000186c */
[----:B------:R-:W-:Y:S02]  /*14450*/  MOV R192, R194 ;  /* 0x000000c200c07202 */ /* 0x000fe40000000f00 */
[----:B------:R-:W-:Y:S02]  /*14460*/  MOV R194, R168 ;  /* 0x000000a800c27202 */ /* 0x000fe40000000f00 */
[----:B------:R-:W-:Y:S02]  /*14470*/  MOV R168, R170 ;  /* 0x000000aa00a87202 */ /* 0x000fe40000000f00 */
[----:B------:R-:W-:Y:S02]  /*14480*/  MOV R170, R204 ;  /* 0x000000cc00aa7202 */ /* 0x000fe40000000f00 */
[----:B------:R-:W-:Y:S02]  /*14490*/  MOV R204, R206 ;  /* 0x000000ce00cc7202 */ /* 0x000fe40000000f00 */
[----:B------:R-:W-:Y:S01]  /*144a0*/  MOV R206, R217 ;  /* 0x000000d900ce7202 */ /* 0x000fe20000000f00 */
[C---:B-1----:R-:W-:Y:S06]  /*144b0*/  HMMA.16816.F32 R120, R4.reuse, R16, R120 ;  /* 0x000000100478723c */ /* 0x042fec0000001878 */
[----:B------:R-:W-:Y:S07]  /*144c0*/  HMMA.16816.F32 R124, R4, R18, R124 ;  /* 0x00000012047c723c */ /* 0x000fee000000187c */
[----:B------:R-:W-:-:S04]  /*144d0*/  FFMA.FTZ R4, R214, UR23, -R12 ;  /* 0x00000017d6047c23 */ /* 0x000fc8000801080c */
[----:B------:R1:W-:Y:S02]  /*144e0*/  MUFU.EX2 R214, R4 ;  /* 0x0000000400d67308 */ /* 0x0003e40000000800 */
[----:B-1----:R-:W-:Y:S01]  /*144f0*/  FFMA.FTZ R4, R197, UR23, -R12 ;  /* 0x00000017c5047c23 */ /* 0x002fe2000801080c */
[----:B------:R-:W-:Y:S02]  /*14500*/  IMAD.MOV.U32 R197, RZ, RZ, R199 ;  /* 0x000000ffffc57224 */ /* 0x000fe400078e00c7 */
[----:B------:R-:W-:-:S03]  /*14510*/  IMAD.MOV.U32 R199, RZ, RZ, R193 ;  /* 0x000000ffffc77224 */ /* 0x000fc600078e00c1 */
[----:B------:R1:W3:Y:S01]  /*14520*/  MUFU.EX2 R217, R4 ;  /* 0x0000000400d97308 */ /* 0x0002e20000000800 */
[----:B------:R-:W-:Y:S02]  /*14530*/  IMAD.MOV.U32 R193, RZ, RZ, R195 ;  /* 0x000000ffffc17224 */ /* 0x000fe400078e00c3 */
[----:B------:R-:W-:Y:S02]  /*14540*/  IMAD.MOV.U32 R195, RZ, RZ, R169 ;  /* 0x000000ffffc37224 */ /* 0x000fe400078e00a9 */
[----:B------:R-:W-:Y:S02]  /*14550*/  IMAD.MOV.U32 R169, RZ, RZ, R171 ;  /* 0x000000ffffa97224 */ /* 0x000fe400078e00ab */
[----:B------:R-:W-:Y:S02]  /*14560*/  IMAD.MOV.U32 R171, RZ, RZ, R205 ;  /* 0x000000ffffab7224 */ /* 0x000fe400078e00cd */
[----:B------:R-:W-:Y:S02]  /*14570*/  IMAD.MOV.U32 R205, RZ, RZ, R219 ;  /* 0x000000ffffcd7224 */ /* 0x000fe400078e00db */
[----:B-1----:R-:W-:-:S04]  /*14580*/  FFMA.FTZ R4, R252, UR23, -R12 ;  /* 0x00000017fc047c23 */ /* 0x002fc8000801080c */
[----:B------:R1:W-:Y:S02]  /*14590*/  MUFU.EX2 R219, R4 ;  /* 0x0000000400db7308 */ /* 0x0003e40000000800 */
[----:B-1----:R-:W-:-:S06]  /*145a0*/  FFMA.FTZ R4, R132, UR23, -R12 ;  /* 0x0000001784047c23 */ /* 0x002fcc000801080c */
[----:B------:R1:W-:Y:S02]  /*145b0*/  MUFU.EX2 R252, R4 ;  /* 0x0000000400fc7308 */ /* 0x0003e40000000800 */
[----:B-1----:R-:W-:-:S06]  /*145c0*/  FFMA.FTZ R4, R139, UR23, -R3 ;  /* 0x000000178b047c23 */ /* 0x002fcc0008010803 */
        /* <DEDUP_REMOVED lines=23> */
[----:B------:R-:W-:-:S02]  /*14740*/  MOV R197, R199 ;  /* 0x000000c700c57202 */ /* 0x000fc40000000f00 */
[----:B------:R-:W-:Y:S02]  /*14750*/  MOV R199, R193 ;  /* 0x000000c100c77202 */ /* 0x000fe40000000f00 */
[----:B------:R-:W-:Y:S02]  /*14760*/  MOV R193, R195 ;  /* 0x000000c300c17202 */ /* 0x000fe40000000f00 */
[----:B------:R-:W-:Y:S02]  /*14770*/  MOV R195, R169 ;  /* 0x000000a900c37202 */ /* 0x000fe40000000f00 */
[----:B------:R-:W-:Y:S01]  /*14780*/  MOV R169, R171 ;  /* 0x000000ab00a97202 */ /* 0x000fe20000000f00 */
[----:B------:R-:W-:Y:S02]  /*14790*/  IMAD.MOV.U32 R171, RZ, RZ, R204 ;  /* 0x000000ffffab7224 */ /* 0x000fe400078e00cc */
[----:B------:R-:W-:Y:S02]  /*147a0*/  IMAD.MOV.U32 R204, RZ, RZ, R206 ;  /* 0x000000ffffcc7224 */ /* 0x000fe400078e00ce */
[----:B-1----:R-:W-:Y:S01]  /*147b0*/  FFMA.FTZ R4, R138, UR23, -R3 ;  /* 0x000000178a047c23 */ /* 0x002fe20008010803 */
[----:B------:R-:W-:Y:S01]  /*147c0*/  MOV R138, R53 ;  /* 0x00000035008a7202 */ /* 0x000fe20000000f00 */
[----:B------:R-:W-:Y:S01]  /*147d0*/  IMAD.MOV.U32 R53, RZ, RZ, R55 ;  /* 0x000000ffff357224 */ /* 0x000fe200078e0037 */
[----:B------:R-:W-:Y:S01]  /*147e0*/  MOV R55, R44 ;  /* 0x0000002c00377202 */ /* 0x000fe20000000f00 */
[----:B------:R-:W-:Y:S01]  /*147f0*/  IMAD.MOV.U32 R44, RZ, RZ, R216 ;  /* 0x000000ffff2c7224 */ /* 0x000fe200078e00d8 */
[----:B------:R-:W-:Y:S01]  /*14800*/  MOV R206, R209 ;  /* 0x000000d100ce7202 */ /* 0x000fe20000000f00 */
[----:B------:R1:W-:Y:S01]  /*14810*/  MUFU.EX2 R216, R4 ;  /* 0x0000000400d87308 */ /* 0x0003e20000000800 */
[----:B------:R-:W-:-:S02]  /*14820*/  MOV R209, R211 ;  /* 0x000000d300d17202 */ /* 0x000fc40000000f00 */
[----:B------:R-:W-:Y:S02]  /*14830*/  MOV R211, R138 ;  /* 0x0000008a00d37202 */ /* 0x000fe40000000f00 */
[----:B------:R-:W-:Y:S01]  /*14840*/  MOV R138, R44 ;  /* 0x0000002c008a7202 */ /* 0x000fe20000000f00 */
[----:B------:R-:W-:Y:S02]  /*14850*/  IMAD.MOV.U32 R44, RZ, RZ, R218 ;  /* 0x000000ffff2c7224 */ /* 0x000fe400078e00da */
[----:B-1----:R-:W-:Y:S01]  /*14860*/  FFMA.FTZ R4, R196, UR23, -R3 ;  /* 0x00000017c4047c23 */ /* 0x002fe20008010803 */
[----:B------:R-:W-:-:S03]  /*14870*/  IMAD.MOV.U32 R196, RZ, RZ, R198 ;  /* 0x000000ffffc47224 */ /* 0x000fc600078e00c6 */
[----:B------:R1:W4:Y:S01]  /*14880*/  MUFU.EX2 R218, R4 ;  /* 0x0000000400da7308 */ /* 0x0003220000000800 */
[----:B------:R-:W-:Y:S02]  /*14890*/  IMAD.MOV.U32 R198, RZ, RZ, R192 ;  /* 0x000000ffffc67224 */ /* 0x000fe400078e00c0 */
[----:B------:R-:W-:Y:S02]  /*148a0*/  IMAD.MOV.U32 R192, RZ, RZ, R194 ;  /* 0x000000ffffc07224 */ /* 0x000fe400078e00c2 */
[----:B------:R-:W-:Y:S02]  /*148b0*/  IMAD.MOV.U32 R194, RZ, RZ, R168 ;  /* 0x000000ffffc27224 */ /* 0x000fe400078e00a8 */
[----:B------:R-:W-:Y:S01]  /*148c0*/  IMAD.MOV.U32 R168, RZ, RZ, R170 ;  /* 0x000000ffffa87224 */ /* 0x000fe200078e00aa */
[----:B------:R-:W-:Y:S02]  /*148d0*/  MOV R170, R205 ;  /* 0x000000cd00aa7202 */ /* 0x000fe40000000f00 */
[----:B------:R-:W-:Y:S01]  /*148e0*/  MOV R205, R207 ;  /* 0x000000cf00cd7202 */ /* 0x000fe20000000f00 */
[----:B-1----:R-:W-:Y:S01]  /*148f0*/  FFMA.FTZ R4, R43, UR23, -R2 ;  /* 0x000000172b047c23 */ /* 0x002fe20008010802 */
[----:B------:R-:W-:-:S03]  /*14900*/  IMAD.MOV.U32 R207, RZ, RZ, R208 ;  /* 0x000000ffffcf7224 */ /* 0x000fc600078e00d0 */
[----:B------:R1:W-:Y:S01]  /*14910*/  MUFU.EX2 R132, R4 ;  /* 0x0000000400847308 */ /* 0x0003e20000000800 */
[----:B------:R-:W-:Y:S02]  /*14920*/  IMAD.MOV.U32 R208, RZ, RZ, R210 ;  /* 0x000000ffffd07224 */ /* 0x000fe400078e00d2 */
[----:B------:R-:W-:Y:S02]  /*14930*/  IMAD.MOV.U32 R210, RZ, RZ, R215 ;  /* 0x000000ffffd27224 */ /* 0x000fe400078e00d7 */
[----:B------:R-:W-:Y:S02]  /*14940*/  IMAD.MOV.U32 R43, RZ, RZ, R197 ;  /* 0x000000ffff2b7224 */ /* 0x000fe400078e00c5 */
[----:B------:R-:W-:Y:S02]  /*14950*/  IMAD.MOV.U32 R197, RZ, RZ, R199 ;  /* 0x000000ffffc57224 */ /* 0x000fe400078e00c7 */
[----:B------:R-:W-:Y:S01]  /*14960*/  IMAD.MOV.U32 R215, RZ, RZ, R53 ;  /* 0x000000ffffd77224 */ /* 0x000fe200078e0035 */
[----:B------:R-:W-:Y:S01]  /*14970*/  MOV R53, R239 ;  /* 0x000000ef00357202 */ /* 0x000fe20000000f00 */
[----:B------:R-:W-:Y:S01]  /*14980*/  IMAD.MOV.U32 R199, RZ, RZ, R193 ;  /* 0x000000ffffc77224 */ /* 0x000fe200078e00c1 */
[----:B------:R-:W-:Y:S01]  /*14990*/  HMMA.16816.F32 R100, R8, R20, R100 ;  /* 0x000000140864723c */ /* 0x000fe20000001864 */
[----:B-1----:R-:W-:Y:S01]  /*149a0*/  FFMA.FTZ R4, R196, UR23, -R2 ;  /* 0x00000017c4047c23 */ /* 0x002fe20008010802 */
[----:B------:R-:W-:-:S04]  /*149b0*/  MOV R196, R198 ;  /* 0x000000c600c47202 */ /* 0x000fc80000000f00 */
[----:B------:R-:W-:Y:S01]  /*149c0*/  HMMA.16816.F32 R112, R8, R22, R112 ;  /* 0x000000160870723c */ /* 0x000fe20000001870 */
[----:B------:R-:W-:Y:S01]  /*149d0*/  MOV R198, R192 ;  /* 0x000000c000c67202 */ /* 0x000fe20000000f00 */
[----:B------:R-:W-:Y:S01]  /*149e0*/  IMAD.MOV.U32 R193, RZ, RZ, R195 ;  /* 0x000000ffffc17224 */ /* 0x000fe200078e00c3 */
[----:B------:R-:W-:Y:S01]  /*149f0*/  MOV R192, R194 ;  /* 0x000000c200c07202 */ /* 0x000fe20000000f00 */
[----:B------:R-:W-:Y:S01]  /*14a00*/  IMAD.MOV.U32 R42, RZ, RZ, R196 ;  /* 0x000000ffff2a7224 */ /* 0x000fe200078e00c4 */
[----:B------:R-:W-:Y:S01]  /*14a10*/  MOV R194, R168 ;  /* 0x000000a800c27202 */ /* 0x000fe20000000f00 */
[----:B------:R-:W1:Y:S01]  /*14a20*/  LDSM.16.MT88.4 R20, [R226+0xd000] ;  /* 0x00d00000e214783b */ /* 0x000e620000004200 */
[----:B------:R-:W-:Y:S02]  /*14a30*/  MOV R168, R170 ;  /* 0x000000aa00a87202 */ /* 0x000fe40000000f00 */
[----:B------:R-:W-:Y:S01]  /*14a40*/  MOV R170, R205 ;  /* 0x000000cd00aa7202 */ /* 0x000fe20000000f00 */
[----:B------:R-:W-:-:S02]  /*14a50*/  IMAD.MOV.U32 R205, RZ, RZ, R208 ;  /* 0x000000ffffcd7224 */ /* 0x000fc400078e00d0 */
[----:B--2---:R-:W-:Y:S01]  /*14a60*/  FFMA.FTZ R45, R45, R15, R27 ;  /* 0x0000000f2d2d7223 */ /* 0x004fe2000001001b */
[----:B------:R-:W-:Y:S01]  /*14a70*/  IMAD.MOV.U32 R195, RZ, RZ, R169 ;  /* 0x000000ffffc37224 */ /* 0x000fe200078e00a9 */
        /* <DEDUP_REMOVED lines=12> */
[----:B------:R2:W-:Y:S01]  /*14b40*/  MUFU.EX2 R138, R4 ;  /* 0x00000004008a7308 */ /* 0x0005e20000000800 */
[----:B------:R-:W-:Y:S01]  /*14b50*/  IMAD.MOV.U32 R198, RZ, RZ, R192 ;  /* 0x000000ffffc67224 */ /* 0x000fe200078e00c0 */
[----:B------:R-:W-:Y:S01]  /*14b60*/  MOV R41, R196 ;  /* 0x000000c400297202 */ /* 0x000fe20000000f00 */
[----:B------:R-:W-:Y:S01]  /*14b70*/  IMAD.MOV.U32 R192, RZ, RZ, R194 ;  /* 0x000000ffffc07224 */ /* 0x000fe200078e00c2 */
[----:B------:R-:W-:Y:S01]  /*14b80*/  MOV R55, R238 ;  /* 0x000000ee00377202 */ /* 0x000fe20000000f00 */
[----:B------:R-:W-:-:S02]  /*14b90*/  IMAD.MOV.U32 R194, RZ, RZ, R53 ;  /* 0x000000ffffc27224 */ /* 0x000fc400078e0035 */
[----:B------:R-:W-:Y:S01]  /*14ba0*/  FFMA.FTZ R33, R195, UR23, -R3 ;  /* 0x00000017c3217c23 */ /* 0x000fe20008010803 */
[----:B------:R-:W-:Y:S01]  /*14bb0*/  IMAD.MOV.U32 R53, RZ, RZ, R212 ;  /* 0x000000ffff357224 */ /* 0x000fe200078e00d4 */
[----:B------:R-:W-:Y:S01]  /*14bc0*/  MOV R196, R198 ;  /* 0x000000c600c47202 */ /* 0x000fe20000000f00 */
[----:B------:R-:W-:Y:S01]  /*14bd0*/  IMAD.MOV.U32 R40, RZ, RZ, R41 ;  /* 0x000000ffff287224 */ /* 0x000fe200078e0029 */
[----:B------:R-:W-:Y:S01]  /*14be0*/  MOV R198, R192 ;  /* 0x000000c000c67202 */ /* 0x000fe20000000f00 */
[----:B------:R-:W-:Y:S04]  /*14bf0*/  LDSM.16.MT88.4 R16, [R228+0xd000] ;  /* 0x00d00000e410783b */ /* 0x000fe80000004200 */
[----:B------:R1:W5:Y:S01]  /*14c00*/  LDL.LU R239, [R1+0xac] ;  /* 0x0000ac0001ef7983 */ /* 0x0003620000300800 */
[----:B--2---:R-:W-:Y:S01]  /*14c10*/  FFMA.FTZ R4, R43, UR23, -R2 ;  /* 0x000000172b047c23 */ /* 0x004fe20008010802 */
[----:B------:R-:W-:Y:S01]  /*14c20*/  MOV R43, R197 ;  /* 0x000000c5002b7202 */ /* 0x000fe20000000f00 */
[----:B------:R-:W-:Y:S01]  /*14c30*/  FFMA.FTZ R41, R234, UR23, -R12 ;  /* 0x00000017ea297c23 */ /* 0x000fe2000801080c */
[----:B------:R-:W-:Y:S01]  /*14c40*/  MOV R197, R199 ;  /* 0x000000c700c57202 */ /* 0x000fe20000000f00 */
[----:B------:R2:W-:Y:S01]  /*14c50*/  MUFU.EX2 R212, R4 ;  /* 0x0000000400d47308 */ /* 0x0005e20000000800 */
[----:B------:R-:W-:Y:S01]  /*14c60*/  MOV R199, R193 ;  /* 0x000000c100c77202 */ /* 0x000fe20000000f00 */
[----:B------:R1:W5:Y:S01]  /*14c70*/  LDL.LU R238, [R1+0xa8] ;  /* 0x0000a80001ee7983 */ /* 0x0003620000300800 */
[----:B------:R-:W-:-:S02]  /*14c80*/  MOV R193, R215 ;  /* 0x000000d700c17202 */ /* 0x000fc40000000f00 */
[----:B------:R-:W-:Y:S02]  /*14c90*/  MOV R215, R55 ;  /* 0x0000003700d77202 */ /* 0x000fe40000000f00 */
[----:B------:R-:W-:Y:S02]  /*14ca0*/  MOV R192, R194 ;  /* 0x000000c200c07202 */ /* 0x000fe40000000f00 */
[----:B------:R-:W-:Y:S01]  /*14cb0*/  MOV R194, R53 ;  /* 0x0000003500c27202 */ /* 0x000fe20000000f00 */
[----:B------:R-:W-:Y:S01]  /*14cc0*/  IMAD.MOV.U32 R53, RZ, RZ, R13 ;  /* 0x000000ffff357224 */ /* 0x000fe200078e000d */
[----:B------:R-:W-:Y:S01]  /*14cd0*/  MOV R13, R236 ;  /* 0x000000ec000d7202 */ /* 0x000fe20000000f00 */
[----:B--2---:R-:W-:Y:S01]  /*14ce0*/  FFMA.FTZ R4, R42, UR23, -R2 ;  /* 0x000000172a047c23 */ /* 0x004fe20008010802 */
[----:B------:R-:W-:Y:S02]  /*14cf0*/  IMAD.MOV.U32 R42, RZ, RZ, R43 ;  /* 0x000000ffff2a7224 */ /* 0x000fe400078e002b */
[----:B------:R-:W-:-:S02]  /*14d00*/  IMAD.MOV.U32 R43, RZ, RZ, R197 ;  /* 0x000000ffff2b7224 */ /* 0x000fc400078e00c5 */
[----:B------:R-:W-:Y:S01]  /*14d10*/  IMAD.MOV.U32 R197, RZ, RZ, R199 ;  /* 0x000000ffffc57224 */ /* 0x000fe200078e00c7 */
[----:B------:R-:W-:Y:S01]  /*14d20*/  MOV R39, R40 ;  /* 0x0000002800277202 */ /* 0x000fe20000000f00 */
[----:B------:R-:W-:Y:S02]  /*14d30*/  IMAD.MOV.U32 R199, RZ, RZ, R193 ;  /* 0x000000ffffc77224 */ /* 0x000fe400078e00c1 */
[----:B------:R-:W-:Y:S02]  /*14d40*/  IMAD.MOV.U32 R193, RZ, RZ, R215 ;  /* 0x000000ffffc17224 */ /* 0x000fe400078e00d7 */
[----:B------:R-:W-:Y:S01]  /*14d50*/  IMAD.MOV.U32 R37, RZ, RZ, R43 ;  /* 0x000000ffff257224 */ /* 0x000fe200078e002b */
[----:B------:R-:W-:Y:S01]  /*14d60*/  MOV R43, R198 ;  /* 0x000000c6002b7202 */ /* 0x000fe20000000f00 */
[----:B------:R-:W-:Y:S01]  /*14d70*/  IMAD.MOV.U32 R38, RZ, RZ, R197 ;  /* 0x000000ffff267224 */ /* 0x000fe200078e00c5 */
[----:B------:R-:W-:Y:S01]  /*14d80*/  MOV R197, R192 ;  /* 0x000000c000c57202 */ /* 0x000fe20000000f00 */
[----:B------:R-:W-:-:S02]  /*14d90*/  IMAD.MOV.U32 R198, RZ, RZ, R193 ;  /* 0x000000ffffc67224 */ /* 0x000fc400078e00c1 */
[--C-:B------:R-:W-:Y:S01]  /*14da0*/  FFMA.FTZ R42, R42, UR23, -R12.reuse ;  /* 0x000000172a2a7c23 */ /* 0x100fe2000801080c */
[--C-:B------:R-:W-:Y:S01]  /*14db0*/  FFMA.FTZ R40, R233, UR23, -R12.reuse ;  /* 0x00000017e9287c23 */ /* 0x100fe2000801080c */
[----:B------:R-:W-:Y:S01]  /*14dc0*/  FFMA.FTZ R39, R39, UR23, -R12 ;  /* 0x0000001727277c23 */ /* 0x000fe2000801080c */
[----:B------:R-:W-:Y:S01]  /*14dd0*/  MOV R192, R13 ;  /* 0x0000000d00c07202 */ /* 0x000fe20000000f00 */
[----:B------:R-:W-:Y:S02]  /*14de0*/  IMAD.MOV.U32 R193, RZ, RZ, R14 ;  /* 0x000000ffffc17224 */ /* 0x000fe400078e000e */
[----:B------:R-:W2:Y:S01]  /*14df0*/  LDSM.16.MT88.4 R12, [R225+0xd000] ;  /* 0x00d00000e10c783b */ /* 0x000ea20000004200 */
[----:B------:R3:W1:Y:S01]  /*14e00*/  MUFU.EX2 R215, R4 ;  /* 0x0000000400d77308 */ /* 0x0006620000000800 */
[----:B------:R-:W-:Y:S01]  /*14e10*/  MOV R36, R196 ;  /* 0x000000c400247202 */ /* 0x000fe20000000f00 */
[----:B------:R-:W-:Y:S01]  /*14e20*/  IMAD.MOV.U32 R196, RZ, RZ, R199 ;  /* 0x000000ffffc47224 */ /* 0x000fe200078e00c7 */
[----:B------:R-:W-:-:S02]  /*14e30*/  MOV R55, R237 ;  /* 0x000000ed00377202 */ /* 0x000fc40000000f00 */
[----:B------:R-:W-:Y:S01]  /*14e40*/  MOV R199, R194 ;  /* 0x000000c200c77202 */ /* 0x000fe20000000f00 */
[----:B------:R-:W-:Y:S01]  /*14e50*/  IMAD.MOV.U32 R194, RZ, RZ, R53 ;  /* 0x000000ffffc27224 */ /* 0x000fe200078e0035 */
[----:B------:R-:W-:Y:S01]  /*14e60*/  MOV R195, R168 ;  /* 0x000000a800c37202 */ /* 0x000fe20000000f00 */
[--C-:B------:R-:W-:Y:S01]  /*14e70*/  FFMA.FTZ R37, R37, UR23, -R3.reuse ;  /* 0x0000001725257c23 */ /* 0x100fe20008010803 */
[----:B------:R-:W-:Y:S01]  /*14e80*/  FFMA.FTZ R35, R43, UR23, -R3 ;  /* 0x000000172b237c23 */ /* 0x000fe20008010803 */
[----:B------:R-:W-:Y:S02]  /*14e90*/  IMAD.MOV.U32 R168, RZ, RZ, R169 ;  /* 0x000000ffffa87224 */ /* 0x000fe400078e00a9 */
[----:B------:R-:W-:Y:S01]  /*14ea0*/  FFMA.FTZ R32, R196, UR23, -R2 ;  /* 0x00000017c4207c23 */ /* 0x000fe20008010802 */
[----:B---3--:R-:W-:Y:S01]  /*14eb0*/  FFMA.FTZ R4, R235, UR23, -R0 ;  /* 0x00000017eb047c23 */ /* 0x008fe20008010800 */
[--C-:B------:R-:W-:Y:S01]  /*14ec0*/  FFMA.FTZ R31, R198, UR23, -R2.reuse ;  /* 0x00000017c61f7c23 */ /* 0x100fe20008010802 */
[--C-:B------:R-:W-:Y:S01]  /*14ed0*/  FFMA.FTZ R30, R199, UR23, -R2.reuse ;  /* 0x00000017c71e7c23 */ /* 0x100fe20008010802 */
[----:B------:R-:W-:Y:S01]  /*14ee0*/  F2FP.F16.F32.PACK_AB R8, R217, R214 ;  /* 0x000000d6d908723e */ /* 0x000fe200000000ff */
[----:B------:R3:W-:Y:S01]  /*14ef0*/  MUFU.EX2 R53, R4 ;  /* 0x0000000400357308 */ /* 0x0007e20000000800 */
[----:B------:R-:W-:Y:S01]  /*14f00*/  FFMA.FTZ R28, R55, UR23, -R2 ;  /* 0x00000017371c7c23 */ /* 0x000fe20008010802 */
[----:B------:R-:W-:Y:S01]  /*14f10*/  MOV R169, R170 ;  /* 0x000000aa00a97202 */ /* 0x000fe20000000f00 */
[----:B------:R-:W-:Y:S01]  /*14f20*/  FFMA.FTZ R2, R192, UR23, -R0 ;  /* 0x00000017c0027c23 */ /* 0x000fe20008010800 */
[----:B------:R-:W-:Y:S01]  /*14f30*/  IMAD.MOV.U32 R170, RZ, RZ, R208 ;  /* 0x000000ffffaa7224 */ /* 0x000fe200078e00d0 */
[----:B------:R-:W-:Y:S01]  /*14f40*/  MOV R208, R209 ;  /* 0x000000d100d07202 */ /* 0x000fe20000000f00 */
[----:B------:R-:W-:Y:S01]  /*14f50*/  FFMA.FTZ R43, R44, UR23, -R0 ;  /* 0x000000172c2b7c23 */ /* 0x000fe20008010800 */
[----:B------:R-:W-:-:S02]  /*14f60*/  IMAD.MOV.U32 R209, RZ, RZ, R54 ;  /* 0x000000ffffd17224 */ /* 0x000fc400078e0036 */
[--C-:B------:R-:W-:Y:S01]  /*14f70*/  FFMA.FTZ R44, R133, UR23, -R0.reuse ;  /* 0x00000017852c7c23 */ /* 0x100fe20008010800 */
[----:B----4-:R-:W-:Y:S01]  /*14f80*/  F2FP.F16.F32.PACK_AB R9, R213, R139 ;  /* 0x0000008bd509723e */ /* 0x010fe200000000ff */
[----:B------:R-:W-:Y:S01]  /*14f90*/  MUFU.EX2 R133, R2 ;  /* 0x0000000200857308 */ /* 0x000fe20000000800 */
[----:B------:R-:W-:Y:S01]  /*14fa0*/  F2FP.F16.F32.PACK_AB R10, R252, R219 ;  /* 0x000000dbfc0a723e */ /* 0x000fe200000000ff */
[----:B------:R4:W5:Y:S01]  /*14fb0*/  LDL.LU R237, [R1+0xa4] ;  /* 0x0000a40001ed7983 */ /* 0x0009620000300800 */
[--C-:B---3--:R-:W-:Y:S01]  /*14fc0*/  FFMA.FTZ R4, R36, UR23, -R0.reuse ;  /* 0x0000001724047c23 */ /* 0x108fe20008010800 */
[----:B------:R-:W-:Y:S01]  /*14fd0*/  FFMA.FTZ R36, R38, UR23, -R3 ;  /* 0x0000001726247c23 */ /* 0x000fe20008010803 */
[--C-:B------:R-:W-:Y:S01]  /*14fe0*/  FFMA.FTZ R3, R197, UR23, -R0.reuse ;  /* 0x00000017c5037c23 */ /* 0x100fe20008010800 */
[----:B------:R-:W-:Y:S02]  /*14ff0*/  F2FP.F16.F32.PACK_AB R11, R218, R216 ;  /* 0x000000d8da0b723e */ /* 0x000fe400000000ff */
[----:B------:R3:W2:Y:S01]  /*15000*/  MUFU.EX2 R54, R4 ;  /* 0x0000000400367308 */ /* 0x0006a20000000800 */
[----:B------:R-:W-:Y:S01]  /*15010*/  FFMA.FTZ R29, R194, UR23, -R0 ;  /* 0x00000017c21d7c23 */ /* 0x000fe20008010800 */
[----:B------:R-:W-:Y:S01]  /*15020*/  FADD.FTZ R34, R195, R26 ;  /* 0x0000001ac3227221 */ /* 0x000fe20000010000 */
[----:B------:R-:W-:Y:S01]  /*15030*/  MOV R24, R169 ;  /* 0x000000a900187202 */ /* 0x000fe20000000f00 */
[----:B------:R4:W5:Y:S04]  /*15040*/  LDL.LU R236, [R1+0xa0] ;  /* 0x0000a00001ec7983 */ /* 0x0009680000300800 */
[----:B------:R-:W4:Y:S01]  /*15050*/  MUFU.EX2 R55, R3 ;  /* 0x0000000300377308 */ /* 0x000f220000000800 */
[----:B------:R-:W-:Y:S01]  /*15060*/  FADD.FTZ R38, R168, R25 ;  /* 0x00000019a8267221 */ /* 0x000fe20000010000 */
[----:B------:R-:W-:Y:S01]  /*15070*/  IMAD.MOV.U32 R195, RZ, RZ, R170 ;  /* 0x000000ffffc37224 */ /* 0x000fe200078e00aa */
[----:B------:R-:W-:Y:S01]  /*15080*/  MOV R194, R171 ;  /* 0x000000ab00c27202 */ /* 0x000fe20000000f00 */
[C---:B-1----:R-:W-:Y:S01]  /*15090*/  HMMA.16816.F32 R68, R8.reuse, R22, R68 ;  /* 0x000000160844723c */ /* 0x042fe20000001844 */
[----:B------:R-:W-:Y:S01]  /*150a0*/  F2FP.F16.F32.PACK_AB R6, R215, R212 ;  /* 0x000000d4d706723e */ /* 0x000fe200000000ff */
[----:B------:R1:W5:Y:S04]  /*150b0*/  LDL.LU R235, [R1+0x9c] ;  /* 0x00009c0001eb7983 */ /* 0x0003680000300800 */
[C---:B------:R-:W-:Y:S01]  /*150c0*/  HMMA.16816.F32 R168, R8.reuse, R20, R88 ;  /* 0x0000001408a8723c */ /* 0x040fe20000001858 */
[----:B---3--:R-:W-:Y:S01]  /*150d0*/  F2FP.F16.F32.PACK_AB R4, R138, R132 ;  /* 0x000000848a04723e */ /* 0x008fe200000000ff */
[----:B------:R-:W-:Y:S01]  /*150e0*/  MUFU.EX2 R39, R39 ;  /* 0x0000002700277308 */ /* 0x000fe20000000800 */
[----:B--2---:R-:W-:Y:S01]  /*150f0*/  F2FP.F16.F32.PACK_AB R5, R54, R53 ;  /* 0x000000353605723e */ /* 0x004fe200000000ff */
[----:B------:R1:W5:Y:S01]  /*15100*/  LDL.LU R234, [R1+0x98] ;  /* 0x0000980001ea7983 */ /* 0x0003620000300800 */
[----:B----4-:R-:W-:Y:S01]  /*15110*/  F2FP.F16.F32.PACK_AB R7, R133, R55 ;  /* 0x000000378507723e */ /* 0x010fe200000000ff */
[C---:B------:R-:W-:Y:S06]  /*15120*/  HMMA.16816.F32 R144, R8.reuse, R12, R144 ;  /* 0x0000000c0890723c */ /* 0x040fec0000001890 */
[----:B------:R-:W-:Y:S01]  /*15130*/  HMMA.16816.F32 R56, R8, R14, R56 ;  /* 0x0000000e0838723c */ /* 0x000fe20000001838 */
[----:B------:R-:W-:Y:S01]  /*15140*/  FFMA.FTZ R3, R193, UR23, -R0 ;  /* 0x00000017c1037c23 */ /* 0x000fe20008010800 */
[----:B------:R-:W-:Y:S01]  /*15150*/  MOV R2, R178 ;  /* 0x000000b200027202 */ /* 0x000fe20000000f00 */
[----:B------:R1:W5:Y:S03]  /*15160*/  LDL.LU R233, [R1+0x94] ;  /* 0x0000940001e97983 */ /* 0x0003660000300800 */
[C---:B------:R-:W-:Y:S06]  /*15170*/  HMMA.16816.F32 R140, R4.reuse, R12, R140 ;  /* 0x0000000c048c723c */ /* 0x040fec000000188c */
[C---:B------:R-:W-:Y:S01]  /*15180*/  HMMA.16816.F32 R152, R4.reuse, R14, R152 ;  /* 0x0000000e0498723c */ /* 0x040fe20000001898 */
[----:B------:R-:W2:Y:S01]  /*15190*/  LDSM.16.MT88.4 R12, [R227+0xd000] ;  /* 0x00d00000e30c783b */ /* 0x000ea20000004200 */
        /* <DEDUP_REMOVED lines=8> */
[----:B------:R-:W-:-:S05]  /*15220*/  IMAD.MOV.U32 R27, RZ, RZ, R69 ;  /* 0x000000ffff1b7224 */ /* 0x000fca00078e0045 */
[----:B------:R-:W-:Y:S01]  /*15230*/  HMMA.16816.F32 R168, R4, R22, R72 ;  /* 0x0000001604a8723c */ /* 0x000fe20000001848 */
[----:B------:R-:W-:Y:S01]  /*15240*/  IMAD.MOV.U32 R21, RZ, RZ, R71 ;  /* 0x000000ffff157224 */ /* 0x000fe200078e0047 */
[----:B------:R-:W-:-:S04]  /*15250*/  MOV R20, R68 ;  /* 0x0000004400147202 */ /* 0x000fc80000000f00 */
[----:B------:R-:W-:Y:S01]  /*15260*/  HMMA.16816.F32 R64, R8, R16, R64 ;  /* 0x000000100840723c */ /* 0x000fe20000001840 */
[----:B------:R-:W-:-:S05]  /*15270*/  MOV R22, R70 ;  /* 0x0000004600167202 */ /* 0x000fca0000000f00 */
[----:B------:R-:W-:Y:S07]  /*15280*/  HMMA.16816.F32 R68, R8, R18, R84 ;  /* 0x000000120844723c */ /* 0x000fee0000001854 */
[----:B------:R-:W-:-:S11]  /*15290*/  MOV R84, R27 ;  /* 0x0000001b00547202 */ /* 0x000fd60000000f00 */
[----:B------:R-:W-:Y:S01]  /*152a0*/  IMAD.MOV.U32 R26, RZ, RZ, R66 ;  /* 0x000000ffff1a7224 */ /* 0x000fe200078e0042 */
[----:B------:R-:W-:Y:S01]  /*152b0*/  MOV R25, R67 ;  /* 0x0000004300197202 */ /* 0x000fe20000000f00 */
[----:B------:R-:W-:Y:S02]  /*152c0*/  IMAD.MOV.U32 R23, RZ, RZ, R65 ;  /* 0x000000ffff177224 */ /* 0x000fe400078e0041 */
[----:B------:R-:W-:Y:S02]  /*152d0*/  IMAD.MOV.U32 R66, RZ, RZ, R192 ;  /* 0x000000ffff427224 */ /* 0x000fe400078e00c0 */
        /* <DEDUP_REMOVED lines=8> */
[----:B--2---:R-:W-:Y:S01]  /*15360*/  HMMA.16816.F32 R192, R8, R12, R80 ;  /* 0x0000000c08c0723c */ /* 0x004fe20000001850 */
[----:B------:R-:W-:Y:S02]  /*15370*/  IMAD.MOV.U32 R86, RZ, RZ, R26 ;  /* 0x000000ffff567224 */ /* 0x000fe400078e001a */
[----:B------:R-:W-:-:S04]  /*15380*/  IMAD.MOV.U32 R85, RZ, RZ, R23 ;  /* 0x000000ffff557224 */ /* 0x000fc800078e0017 */
[----:B------:R-:W-:Y:S01]  /*15390*/  MOV R80, R24 ;  /* 0x0000001800507202 */ /* 0x000fe20000000f00 */
[----:B------:R-:W-:Y:S01]  /*153a0*/  IMAD.MOV.U32 R81, RZ, RZ, R22 ;  /* 0x000000ffff517224 */ /* 0x000fe200078e0016 */
[----:B------:R-:W2:Y:S01]  /*153b0*/  LDSM.16.MT88.4 R24, [R225+0xf000] ;  /* 0x00f00000e118783b */ /* 0x000ea20000004200 */
[----:B------:R-:W-:Y:S01]  /*153c0*/  MOV R82, R21 ;  /* 0x0000001500527202 */ /* 0x000fe20000000f00 */
[----:B------:R-:W-:Y:S02]  /*153d0*/  IMAD.MOV.U32 R83, RZ, RZ, R20 ;  /* 0x000000ffff537224 */ /* 0x000fe400078e0014 */
[----:B------:R-:W3:Y:S01]  /*153e0*/  LDSM.16.MT88.4 R20, [R226+0xf000] ;  /* 0x00f00000e214783b */ /* 0x000ee20000004200 */
[C---:B------:R-:W-:Y:S06]  /*153f0*/  HMMA.16816.F32 R172, R4.reuse, R16, R172 ;  /* 0x0000001004ac723c */ /* 0x040fec00000018ac */
[----:B------:R-:W-:Y:S06]  /*15400*/  HMMA.16816.F32 R184, R4, R18, R184 ;  /* 0x0000001204b8723c */ /* 0x000fec00000018b8 */
[----:B------:R-:W-:Y:S01]  /*15410*/  HMMA.16816.F32 R16, R8, R14, R92 ;  /* 0x0000000e0810723c */ /* 0x000fe2000000185c */
[----:B------:R-:W-:Y:S01]  /*15420*/  MOV R199, R68 ;  /* 0x0000004400c77202 */ /* 0x000fe20000000f00 */
[----:B------:R-:W-:-:S04]  /*15430*/  IMAD.MOV.U32 R68, RZ, RZ, R89 ;  /* 0x000000ffff447224 */ /* 0x000fc800078e0059 */
[----:B------:R-:W-:Y:S01]  /*15440*/  HMMA.16816.F32 R60, R4, R12, R60 ;  /* 0x0000000c043c723c */ /* 0x000fe2000000183c */
[----:B------:R-:W-:-:S05]  /*15450*/  MOV R67, R90 ;  /* 0x0000005a00437202 */ /* 0x000fca0000000f00 */
[----:B------:R-:W-:Y:S01]  /*15460*/  HMMA.16816.F32 R200, R4, R14, R200 ;  /* 0x0000000e04c8723c */ /* 0x000fe200000018c8 */
[----:B------:R-:W-:-:S11]  /*15470*/  MOV R65, R88 ;  /* 0x0000005800417202 */ /* 0x000fd60000000f00 */
[----:B------:R-:W-:Y:S01]  /*15480*/  MOV R15, R17 ;  /* 0x00000011000f7202 */ /* 0x000fe20000000f00 */
[----:B------:R-:W-:Y:S01]  /*15490*/  IMAD.MOV.U32 R14, RZ, RZ, R18 ;  /* 0x000000ffff0e7224 */ /* 0x000fe200078e0012 */
[----:B------:R-:W-:Y:S01]  /*154a0*/  MOV R13, R19 ;  /* 0x00000013000d7202 */ /* 0x000fe20000000f00 */
[----:B------:R-:W-:Y:S01]  /*154b0*/  IMAD.MOV.U32 R12, RZ, RZ, R16 ;  /* 0x000000ffff0c7224 */ /* 0x000fe200078e0010 */
[----:B--2---:R-:W-:Y:S01]  /*154c0*/  HMMA.16816.F32 R72, R4, R24, R160 ;  /* 0x000000180448723c */ /* 0x004fe200000018a0 */
[----:B------:R-:W2:Y:S06]  /*154d0*/  LDSM.16.MT88.4 R16, [R228+0xf000] ;  /* 0x00f00000e410783b */ /* 0x000eac0000004200 */
[----:B------:R-:W-:-:S02]  /*154e0*/  MOV R163, R91 ;  /* 0x0000005b00a37202 */ /* 0x000fc40000000f00 */
[----:B---3--:R-:W-:Y:S07]  /*154f0*/  HMMA.16816.F32 R88, R4, R20, R156 ;  /* 0x000000140458723c */ /* 0x008fee000000189c */
[----:B------:R-:W-:Y:S01]  /*15500*/  MOV R157, R15 ;  /* 0x0000000f009d7202 */ /* 0x000fe20000000f00 */
[----:B------:R-:W-:Y:S01]  /*15510*/  IMAD.MOV.U32 R158, RZ, RZ, R14 ;  /* 0x000000ffff9e7224 */ /* 0x000fe200078e000e */
[----:B------:R-:W-:Y:S01]  /*15520*/  MOV R159, R13 ;  /* 0x0000000d009f7202 */ /* 0x000fe20000000f00 */
[----:B------:R-:W-:-:S02]  /*15530*/  IMAD.MOV.U32 R156, RZ, RZ, R12 ;  /* 0x000000ffff9c7224 */ /* 0x000fc400078e000c */
[----:B------:R-:W3:Y:S01]  /*15540*/  LDSM.16.MT88.4 R12, [R227+0xf000] ;  /* 0x00f00000e30c783b */ /* 0x000ee20000004200 */
[----:B------:R-:W-:Y:S01]  /*15550*/  HMMA.16816.F32 R92, R4, R22, R148 ;  /* 0x00000016045c723c */ /* 0x000fe20000001894 */
[----:B------:R-:W-:Y:S01]  /*15560*/  MOV R161, R65 ;  /* 0x0000004100a17202 */ /* 0x000fe20000000f00 */
[----:B------:R-:W-:-:S04]  /*15570*/  IMAD.MOV.U32 R162, RZ, RZ, R66 ;  /* 0x000000ffffa27224 */ /* 0x000fc800078e0042 */
[C---:B------:R-:W-:Y:S01]  /*15580*/  HMMA.16816.F32 R76, R4.reuse, R26, R164 ;  /* 0x0000001a044c723c */ /* 0x040fe200000018a4 */
[----:B------:R-:W-:Y:S01]  /*15590*/  IMAD.MOV.U32 R151, RZ, RZ, R163 ;  /* 0x000000ffff977224 */ /* 0x000fe200078e00a3 */
[----:B------:R-:W-:Y:S01]  /*155a0*/  MOV R163, R67 ;  /* 0x0000004300a37202 */ /* 0x000fe20000000f00 */
[----:B------:R-:W-:Y:S01]  /*155b0*/  IMAD.MOV.U32 R160, RZ, RZ, R68 ;  /* 0x000000ffffa07224 */ /* 0x000fe200078e0044 */
[----:B------:R-:W-:Y:S01]  /*155c0*/  MOV R149, R69 ;  /* 0x0000004500957202 */ /* 0x000fe20000000f00 */
[----:B------:R-:W-:Y:S02]  /*155d0*/  IMAD.MOV.U32 R148, RZ, RZ, R70 ;  /* 0x000000ffff947224 */ /* 0x000fe400078e0046 */
[----:B------:R-:W-:Y:S01]  /*155e0*/  IMAD.MOV.U32 R164, RZ, RZ, R64 ;  /* 0x000000ffffa47224 */ /* 0x000fe200078e0040 */
[----:B------:R-:W-:Y:S01]  /*155f0*/  MOV R150, R80 ;  /* 0x0000005000967202 */ /* 0x000fe20000000f00 */
[C---:B--2---:R-:W-:Y:S06]  /*15600*/  HMMA.16816.F32 R104, R4.reuse, R16, R104 ;  /* 0x000000100468723c */ /* 0x044fec0000001868 */
[----:B------:R-:W-:Y:S01]  /*15610*/  HMMA.16816.F32 R108, R4, R18, R108 ;  /* 0x00000012046c723c */ /* 0x000fe2000000186c */
[----:B------:R-:W-:Y:S01]  /*15620*/  IMAD.MOV.U32 R80, RZ, RZ, R84 ;  /* 0x000000ffff507224 */ /* 0x000fe200078e0054 */
[----:B------:R-:W-:Y:S01]  /*15630*/  MOV R165, R85 ;  /* 0x0000005500a57202 */ /* 0x000fe20000000f00 */
[----:B------:R-:W-:-:S03]  /*15640*/  IMAD.MOV.U32 R166, RZ, RZ, R86 ;  /* 0x000000ffffa67224 */ /* 0x000fc600078e0056 */
[----:B---3--:R-:W-:Y:S07]  /*15650*/  HMMA.16816.F32 R64, R4, R14, R124 ;  /* 0x0000000e0440723c */ /* 0x008fee000000187c */
[----:B------:R-:W-:Y:S02]  /*15660*/  MOV R125, R71 ;  /* 0x00000047007d7202 */ /* 0x000fe40000000f00 */
[----:B------:R-:W-:Y:S06]  /*15670*/  HMMA.16816.F32 R68, R8, R24, R188 ;  /* 0x000000180844723c */ /* 0x000fec00000018bc */
[----:B------:R-:W-:Y:S01]  /*15680*/  HMMA.16816.F32 R120, R4, R12, R120 ;  /* 0x0000000c0478723c */ /* 0x000fe20000001878 */
[----:B------:R-:W-:-:S06]  /*15690*/  MOV R191, R211 ;  /* 0x000000d300bf7202 */ /* 0x000fcc0000000f00 */
[----:B------:R-:W-:Y:S01]  /*156a0*/  MOV R4, R207 ;  /* 0x000000cf00047202 */ /* 0x000fe20000000f00 */
[----:B------:R-:W-:Y:S01]  /*156b0*/  IMAD.MOV.U32 R7, RZ, RZ, R210 ;  /* 0x000000ffff077224 */ /* 0x000fe200078e00d2 */
[----:B------:R-:W-:Y:S01]  /*156c0*/  MOV R5, R209 ;  /* 0x000000d100057202 */ /* 0x000fe20000000f00 */
[----:B------:R-:W-:Y:S01]  /*156d0*/  IMAD.MOV.U32 R190, RZ, RZ, R191 ;  /* 0x000000ffffbe7224 */ /* 0x000fe200078e00bf */
[----:B------:R-:W-:Y:S02]  /*156e0*/  MOV R191, R4 ;  /* 0x0000000400bf7202 */ /* 0x000fe40000000f00 */
[----:B------:R-:W-:Y:S01]  /*156f0*/  MOV R167, R87 ;  /* 0x0000005700a77202 */ /* 0x000fe20000000f00 */
[----:B------:R-:W-:Y:S01]  /*15700*/  IMAD.MOV.U32 R4, RZ, RZ, R5 ;  /* 0x000000ffff047224 */ /* 0x000fe200078e0005 */
[----:B------:R-:W-:Y:S01]  /*15710*/  MOV R5, R7 ;  /* 0x0000000700057202 */ /* 0x000fe20000000f00 */
[----:B------:R-:W-:Y:S01]  /*15720*/  HMMA.16816.F32 R84, R8, R26, R180 ;  /* 0x0000001a0854723c */ /* 0x000fe200000018b4 */
[----:B------:R-:W-:Y:S01]  /*15730*/  IMAD.MOV.U32 R7, RZ, RZ, R148 ;  /* 0x000000ffff077224 */ /* 0x000fe200078e0094 */
[----:B------:R-:W-:Y:S01]  /*15740*/  MOV R148, R149 ;  /* 0x0000009500947202 */ /* 0x000fe20000000f00 */
[----:B------:R-:W-:Y:S01]  /*15750*/  IMAD.MOV.U32 R149, RZ, RZ, R150 ;  /* 0x000000ffff957224 */ /* 0x000fe200078e0096 */
[----:B------:R-:W-:-:S03]  /*15760*/  MOV R150, R151 ;  /* 0x0000009700967202 */ /* 0x000fc60000000f00 */
[----:B------:R-:W-:Y:S01]  /*15770*/  MOV R181, R190 ;  /* 0x000000be00b57202 */ /* 0x000fe20000000f00 */
[----:B------:R-:W-:Y:S01]  /*15780*/  IMAD.MOV.U32 R182, RZ, RZ, R191 ;  /* 0x000000ffffb67224 */ /* 0x000fe200078e00bf */
[----:B------:R-:W-:Y:S01]  /*15790*/  MOV R183, R4 ;  /* 0x0000000400b77202 */ /* 0x000fe20000000f00 */
[----:B------:R-:W-:Y:S01]  /*157a0*/  HMMA.16816.F32 R100, R8, R16, R100 ;  /* 0x000000100864723c */ /* 0x000fe20000001864 */
        /* <DEDUP_REMOVED lines=10> */
[----:B------:R-:W-:Y:S01]  /*15850*/  FADD.FTZ R2, R2, R46 ;  /* 0x0000002e02027221 */ /* 0x000fe20000010000 */
[----:B------:R-:W-:-:S02]  /*15860*/  IMAD.MOV.U32 R124, RZ, RZ, R204 ;  /* 0x000000ffff7c7224 */ /* 0x000fc400078e00cc */
[----:B------:R-:W-:Y:S01]  /*15870*/  FADD.FTZ R0, R232, R45 ;  /* 0x0000002de8007221 */ /* 0x000fe20000010000 */
[----:B------:R-:W-:Y:S01]  /*15880*/  IMAD.MOV.U32 R6, RZ, RZ, R206 ;  /* 0x000000ffff067224 */ /* 0x000fe200078e00ce */
[----:B------:R-:W-:Y:S01]  /*15890*/  MOV R126, R205 ;  /* 0x000000cd007e7202 */ /* 0x000fe20000000f00 */
[----:B------:R-:W4:Y:S01]  /*158a0*/  LDSM.16.MT88.4 R148, [R225+0xd800] ;  /* 0x00d80000e194783b */ /* 0x000f220000004200 */
[----:B--2---:R-:W-:Y:S01]  /*158b0*/  FADD.FTZ R3, R181, R34 ;  /* 0x00000022b5037221 */ /* 0x004fe20000010000 */
        /* <DEDUP_REMOVED lines=14> */
[----:B---3--:R-:W-:Y:S01]  /*159a0*/  MOV R42, R180 ;  /* 0x000000b4002a7202 */ /* 0x008fe20000000f00 */
        /* <DEDUP_REMOVED lines=14> */
[----:B------:R-:W-:Y:S01]  /*15a90*/  FADD.FTZ R5, R224, R0 ;  /* 0x00000000e0057221 */ /* 0x000fe20000010000 */
[----:B------:R-:W-:Y:S01]  /*15aa0*/  FADD.FTZ R4, R181, R4 ;  /* 0x00000004b5047221 */ /* 0x000fe20000010000 */
[----:B------:R-:W-:Y:S01]  /*15ab0*/  IMAD.MOV.U32 R127, RZ, RZ, R208 ;  /* 0x000000ffff7f7224 */ /* 0x000fe200078e00d0 */
[C---:B------:R-:W-:Y:S01]  /*15ac0*/  HMMA.16816.F32 R220, R8.reuse, R20, R220 ;  /* 0x0000001408dc723c */ /* 0x040fe200000018dc */
[----:B------:R-:W-:Y:S01]  /*15ad0*/  MUFU.EX2 R20, R31 ;  /* 0x0000001f00147308 */ /* 0x000fe20000000800 */
[----:B------:R-:W-:Y:S01]  /*15ae0*/  FADD.FTZ R2, R42, R3 ;  /* 0x000000032a027221 */ /* 0x000fe20000010000 */
[----:B------:R-:W-:Y:S01]  /*15af0*/  FADD.FTZ R0, R180, R6 ;  /* 0x00000006b4007221 */ /* 0x000fe20000010000 */
[----:B------:R1:W5:Y:S02]  /*15b00*/  LDL.LU R232, [R1+0x90] ;  /* 0x0000900001e87983 */ /* 0x0003640000300800 */
[----:B------:R-:W-:Y:S01]  /*15b10*/  HMMA.16816.F32 R204, R8, R18, R112 ;  /* 0x0000001208cc723c */ /* 0x000fe20000001870 */
[----:B------:R-:W-:-:S05]  /*15b20*/  FADD.FTZ R3, R182, R5 ;  /* 0x00000005b6037221 */ /* 0x000fca0000010000 */
[C---:B------:R-:W-:Y:S01]  /*15b30*/  HMMA.16816.F32 R116, R8.reuse, R12, R116 ;  /* 0x0000000c0874723c */ /* 0x040fe20000001874 */
[----:B------:R-:W-:Y:S05]  /*15b40*/  MUFU.EX2 R18, R30 ;  /* 0x0000001e00127308 */ /* 0x000fea0000000800 */
[----:B------:R-:W-:Y:S03]  /*15b50*/  HMMA.16816.F32 R208, R8, R22, R96 ;  /* 0x0000001608d0723c */ /* 0x000fe60000001860 */
[----:B------:R-:W2:Y:S08]  /*15b60*/  MUFU.EX2 R26, R41 ;  /* 0x00000029001a7308 */ /* 0x000eb00000000800 */
[----:B------:R-:W-:Y:S08]  /*15b70*/  MUFU.EX2 R27, R40 ;  /* 0x00000028001b7308 */ /* 0x000ff00000000800 */
[----:B------:R-:W-:Y:S08]  /*15b80*/  MUFU.EX2 R21, R37 ;  /* 0x0000002500157308 */ /* 0x000ff00000000800 */
[----:B------:R-:W-:Y:S08]  /*15b90*/  MUFU.EX2 R24, R33 ;  /* 0x0000002100187308 */ /* 0x000ff00000000800 */
[----:B------:R-:W-:Y:S01]  /*15ba0*/  MUFU.EX2 R17, R32 ;  /* 0x0000002000117308 */ /* 0x000fe20000000800 */
[----:B------:R-:W-:-:S02]  /*15bb0*/  MOV R124, R125 ;  /* 0x0000007d007c7202 */ /* 0x000fc40000000f00 */
[----:B------:R-:W-:Y:S02]  /*15bc0*/  MOV R46, R126 ;  /* 0x0000007e002e7202 */ /* 0x000fe40000000f00 */
[----:B------:R-:W-:Y:S01]  /*15bd0*/  MOV R45, R127 ;  /* 0x0000007f002d7202 */ /* 0x000fe20000000f00 */
[----:B------:R-:W-:Y:S01]  /*15be0*/  FADD.FTZ R2, R51, R2 ;  /* 0x0000000233027221 */ /* 0x000fe20000010000 */
[----:B------:R-:W-:Y:S01]  /*15bf0*/  FADD.FTZ R0, R50, R0 ;  /* 0x0000000032007221 */ /* 0x000fe20000010000 */
[----:B------:R-:W-:Y:S01]  /*15c00*/  MUFU.EX2 R19, R28 ;  /* 0x0000001c00137308 */ /* 0x000fe20000000800 */
[----:B------:R-:W-:Y:S01]  /*15c10*/  MOV R42, R183 ;  /* 0x000000b7002a7202 */ /* 0x000fe20000000f00 */
[----:B------:R-:W-:Y:S01]  /*15c20*/  LDSM.16.MT88.4 R112, [R228+0xf800] ;  /* 0x00f80000e470783b */ /* 0x000fe20000004200 */
[----:B------:R-:W-:Y:S02]  /*15c30*/  MOV R38, R80 ;  /* 0x0000005000267202 */ /* 0x000fe40000000f00 */
[----:B------:R-:W-:Y:S01]  /*15c40*/  MOV R34, R82 ;  /* 0x0000005200227202 */ /* 0x000fe20000000f00 */
[----:B------:R1:W5:Y:S02]  /*15c50*/  LDL.LU R231, [R1+0x8c] ;  /* 0x00008c0001e77983 */ /* 0x0003640000300800 */
[----:B------:R3:W-:Y:S08]  /*15c60*/  MUFU.EX2 R12, R29 ;  /* 0x0000001d000c7308 */ /* 0x0007f00000000800 */
[----:B------:R4:W-:Y:S08]  /*15c70*/  MUFU.EX2 R23, R35 ;  /* 0x0000002300177308 */ /* 0x0009f00000000800 */
[----:B------:R-:W1:Y:S01]  /*15c80*/  MUFU.EX2 R22, R36 ;  /* 0x0000002400167308 */ /* 0x000e620000000800 */
[----:B---3--:R-:W-:Y:S07]  /*15c90*/  HMMA.16816.F32 R28, R8, R14, R128 ;  /* 0x0000000e081c723c */ /* 0x008fee0000001880 */
[----:B------:R-:W-:Y:S01]  /*15ca0*/  MUFU.EX2 R13, R43 ;  /* 0x0000002b000d7308 */ /* 0x000fe20000000800 */
[----:B----4-:R-:W-:Y:S01]  /*15cb0*/  MOV R35, R7 ;  /* 0x0000000700237202 */ /* 0x010fe20000000f00 */
[----:B------:R-:W-:Y:S01]  /*15cc0*/  FADD.FTZ R11, R48, R4 ;  /* 0x00000004300b7221 */ /* 0x000fe20000010000 */
[----:B------:R-:W-:Y:S01]  /*15cd0*/  IMAD.MOV.U32 R125, RZ, RZ, R230 ;  /* 0x000000ffff7d7224 */ /* 0x000fe200078e00e6 */
[----:B------:R-:W3:Y:S04]  /*15ce0*/  LDSM.16.MT88.4 R4, [R227+0xf800] ;  /* 0x00f80000e304783b */ /* 0x000ee80000004200 */
[----:B------:R-:W4:Y:S01]  /*15cf0*/  MUFU.EX2 R8, R44 ;  /* 0x0000002c00087308 */ /* 0x000f220000000800 */
[----:B------:R-:W-:Y:S01]  /*15d00*/  MOV R33, R124 ;  /* 0x0000007c00217202 */ /* 0x000fe20000000f00 */
[----:B------:R-:W-:Y:S01]  /*15d10*/  IMAD.MOV.U32 R32, RZ, RZ, R125 ;  /* 0x000000ffff207224 */ /* 0x000fe200078e007d */
[----:B--2---:R-:W-:Y:S01]  /*15d20*/  F2FP.F16.F32.PACK_AB R128, R26, R25 ;  /* 0x000000191a80723e */ /* 0x004fe200000000ff */
[----:B------:R-:W-:Y:S01]  /*15d30*/  IMAD.MOV.U32 R41, RZ, RZ, R188 ;  /* 0x000000ffff297224 */ /* 0x000fe200078e00bc */
[----:B-1----:R-:W-:Y:S01]  /*15d40*/  F2FP.F16.F32.PACK_AB R129, R22, R21 ;  /* 0x000000151681723e */ /* 0x002fe200000000ff */
[----:B------:R-:W-:Y:S01]  /*15d50*/  LDSM.16.MT88.4 R180, [R228+0xd800] ;  /* 0x00d80000e4b4783b */ /* 0x000fe20000004200 */
[----:B------:R-:W-:-:S02]  /*15d60*/  F2FP.F16.F32.PACK_AB R124, R20, R17 ;  /* 0x00000011147c723e */ /* 0x000fc400000000ff */
[----:B------:R-:W-:Y:S01]  /*15d70*/  F2FP.F16.F32.PACK_AB R130, R39, R27 ;  /* 0x0000001b2782723e */ /* 0x000fe200000000ff */
[----:B------:R-:W-:Y:S01]  /*15d80*/  LDSM.16.MT88.4 R96, [R226+0xf800] ;  /* 0x00f80000e260783b */ /* 0x000fe20000004200 */
[----:B------:R-:W-:Y:S02]  /*15d90*/  F2FP.F16.F32.PACK_AB R131, R24, R23 ;  /* 0x000000171883723e */ /* 0x000fe400000000ff */
[----:B------:R-:W-:Y:S01]  /*15da0*/  F2FP.F16.F32.PACK_AB R126, R19, R18 ;  /* 0x00000012137e723e */ /* 0x000fe200000000ff */
[----:B------:R-:W-:Y:S01]  /*15db0*/  IMAD.MOV.U32 R36, RZ, RZ, R191 ;  /* 0x000000ffff247224 */ /* 0x000fe200078e00bf */
[----:B------:R-:W-:Y:S01]  /*15dc0*/  F2FP.F16.F32.PACK_AB R125, R12, R16 ;  /* 0x000000100c7d723e */ /* 0x000fe200000000ff */
[----:B------:R-:W-:Y:S01]  /*15dd0*/  FADD.FTZ R10, R47, R3 ;  /* 0x000000032f0a7221 */ /* 0x000fe20000010000 */
[----:B----4-:R-:W-:Y:S01]  /*15de0*/  F2FP.F16.F32.PACK_AB R127, R8, R13 ;  /* 0x0000000d087f723e */ /* 0x010fe200000000ff */
[----:B------:R-:W-:Y:S01]  /*15df0*/  HMMA.16816.F32 R144, R128, R148, R144 ;  /* 0x000000948090723c */ /* 0x000fe20000001890 */
[----:B------:R-:W-:-:S02]  /*15e00*/  MOV R40, R189 ;  /* 0x000000bd00287202 */ /* 0x000fc40000000f00 */
[----:B------:R-:W-:Y:S01]  /*15e10*/  MOV R37, R190 ;  /* 0x000000be00257202 */ /* 0x000fe20000000f00 */
[----:B------:R-:W-:Y:S01]  /*15e20*/  IMAD.MOV.U32 R190, RZ, RZ, R166 ;  /* 0x000000ffffbe7224 */ /* 0x000fe200078e00a6 */
[----:B------:R-:W-:Y:S01]  /*15e30*/  MOV R188, R164 ;  /* 0x000000a400bc7202 */ /* 0x000fe20000000f00 */
[C---:B------:R-:W-:Y:S01]  /*15e40*/  HMMA.16816.F32 R140, R124.reuse, R148, R140 ;  /* 0x000000947c8c723c */ /* 0x040fe2000000188c */
[----:B------:R-:W-:Y:S01]  /*15e50*/  MOV R189, R165 ;  /* 0x000000a500bd7202 */ /* 0x000fe20000000f00 */
[----:B------:R-:W-:Y:S01]  /*15e60*/  FADD.FTZ R9, R52, R2 ;  /* 0x0000000234097221 */ /* 0x000fe20000010000 */
[----:B------:R-:W-:Y:S01]  /*15e70*/  MOV R191, R167 ;  /* 0x000000a700bf7202 */ /* 0x000fe20000000f00 */
[----:B------:R-:W-:Y:S01]  /*15e80*/  IMAD.MOV.U32 R43, RZ, RZ, R81 ;  /* 0x000000ffff2b7224 */ /* 0x000fe200078e0051 */
[----:B------:R-:W1:Y:S01]  /*15e90*/  LDSM.16.MT88.4 R164, [R226+0xd800] ;  /* 0x00d80000e2a4783b */ /* 0x000e620000004200 */
[-C--:B------:R-:W-:Y:S01]  /*15ea0*/  HMMA.16816.F32 R152, R124, R150.reuse, R152 ;  /* 0x000000967c98723c */ /* 0x080fe20000001898 */
[----:B------:R-:W-:Y:S01]  /*15eb0*/  FADD.FTZ R3, R49, R0 ;  /* 0x0000000031037221 */ /* 0x000fe20000010000 */
[----:B------:R-:W-:Y:S01]  /*15ec0*/  FADD.FTZ R0, R46, R10 ;  /* 0x0000000a2e007221 */ /* 0x000fe20000010000 */
[----:B------:R-:W-:Y:S01]  /*15ed0*/  MOV R15, R83 ;  /* 0x00000053000f7202 */ /* 0x000fe20000000f00 */
[----:B------:R-:W-:Y:S01]  /*15ee0*/  IMAD.MOV.U32 R48, RZ, RZ, R156 ;  /* 0x000000ffff307224 */ /* 0x000fe200078e009c */
[----:B------:R-:W-:Y:S01]  /*15ef0*/  MOV R50, R158 ;  /* 0x0000009e00327202 */ /* 0x000fe20000000f00 */
[----:B------:R-:W-:Y:S01]  /*15f00*/  HMMA.16816.F32 R148, R128, R150, R56 ;  /* 0x000000968094723c */ /* 0x000fe20000001838 */
[----:B------:R-:W-:Y:S01]  /*15f10*/  FADD.FTZ R2, R45, R11 ;  /* 0x0000000b2d027221 */ /* 0x000fe20000010000 */
[----:B------:R-:W-:Y:S01]  /*15f20*/  FADD.FTZ R3, R33, R3 ;  /* 0x0000000321037221 */ /* 0x000fe20000010000 */
[----:B------:R-:W-:Y:S04]  /*15f30*/  LDSM.16.MT88.4 R80, [R225+0xf800] ;  /* 0x00f80000e150783b */ /* 0x000fe80000004200 */
[----:B------:R-:W-:Y:S01]  /*15f40*/  IMAD.MOV.U32 R56, RZ, RZ, R199 ;  /* 0x000000ffff387224 */ /* 0x000fe200078e00c7 */
[----:B------:R-:W-:Y:S01]  /*15f50*/  MOV R57, R198 ;  /* 0x000000c600397202 */ /* 0x000fe20000000f00 */
[----:B------:R-:W-:Y:S01]  /*15f60*/  IMAD.MOV.U32 R59, RZ, RZ, R196 ;  /* 0x000000ffff3b7224 */ /* 0x000fe200078e00c4 */
[----:B------:R-:W-:Y:S01]  /*15f70*/  MOV R58, R197 ;  /* 0x000000c5003a7202 */ /* 0x000fe20000000f00 */
[----:B------:R-:W-:Y:S01]  /*15f80*/  IMAD.MOV.U32 R51, RZ, RZ, R159 ;  /* 0x000000ffff337224 */ /* 0x000fe200078e009f */
[----:B------:R-:W2:Y:S01]  /*15f90*/  LDSM.16.MT88.4 R196, [R227+0xd800] ;  /* 0x00d80000e3c4783b */ /* 0x000ea20000004200 */
[-C--:B---3--:R-:W-:Y:S01]  /*15fa0*/  HMMA.16816.F32 R120, R124, R4.reuse, R120 ;  /* 0x000000047c78723c */ /* 0x088fe20000001878 */
[----:B------:R-:W-:Y:S01]  /*15fb0*/  FADD.FTZ R0, R36, R0 ;  /* 0x0000000024007221 */ /* 0x000fe20000010000 */
[----:B------:R-:W-:Y:S01]  /*15fc0*/  FADD.FTZ R2, R35, R2 ;  /* 0x0000000223027221 */ /* 0x000fe20000010000 */
[----:B------:R3:W5:Y:S03]  /*15fd0*/  LDL.LU R230, [R1+0x88] ;  /* 0x0000880001e67983 */ /* 0x0007660000300800 */
        /* <DEDUP_REMOVED lines=8> */
[----:B------:R-:W-:Y:S01]  /*16060*/  FADD.FTZ R0, R53, R0 ;  /* 0x0000000035007221 */ /* 0x000fe20000010000 */
[----:B------:R-:W-:Y:S01]  /*16070*/  FADD.FTZ R2, R132, R2 ;  /* 0x0000000284027221 */ /* 0x000fe20000010000 */
[----:B------:R-:W-:Y:S01]  /*16080*/  FADD.FTZ R4, R37, R4 ;  /* 0x0000000425047221 */ /* 0x000fe20000010000 */
[----:B------:R3:W5:Y:S03]  /*16090*/  LDL.LU R224, [R1+0x80] ;  /* 0x0000800001e07983 */ /* 0x0007660000300800 */
        /* <DEDUP_REMOVED lines=24> */
[----:B-1----:R-:W-:Y:S01]  /*16220*/  HMMA.16816.F32 R156, R124, R164, R176 ;  /* 0x000000a47c9c723c */ /* 0x002fe200000018b0 */
[----:B------:R-:W-:Y:S01]  /*16230*/  FADD.FTZ R2, R18, R2 ;  /* 0x0000000212027221 */ /* 0x000fe20000010000 */
[----:B------:R-:W-:Y:S01]  /*16240*/  FADD.FTZ R4, R39, R4 ;  /* 0x0000000427047221 */ /* 0x000fe20000010000 */
[----:B------:R-:W-:Y:S01]  /*16250*/  FADD.FTZ R3, R24, R3 ;  /* 0x0000000318037221 */ /* 0x000fe20000010000 */
[----:B------:R-:W-:-:S03]  /*16260*/  FADD.FTZ R0, R8, R0 ;  /* 0x0000000008007221 */ /* 0x000fc60000010000 */
[----:B------:R-:W-:Y:S01]  /*16270*/  MOV R176, R188 ;  /* 0x000000bc00b07202 */ /* 0x000fe20000000f00 */
[----:B------:R-:W-:Y:S01]  /*16280*/  IMAD.MOV.U32 R178, RZ, RZ, R190 ;  /* 0x000000ffffb27224 */ /* 0x000fe200078e00be */
[----:B------:R-:W-:Y:S02]  /*16290*/  MOV R177, R189 ;  /* 0x000000bd00b17202 */ /* 0x000fe40000000f00 */
[----:B------:R-:W-:Y:S02]  /*162a0*/  MOV R179, R191 ;  /* 0x000000bf00b37202 */ /* 0x000fe40000000f00 */
[----:B--2---:R-:W-:Y:S01]  /*162b0*/  HMMA.16816.F32 R188, R124, R196, R60 ;  /* 0x000000c47cbc723c */ /* 0x004fe2000000183c */
[----:B------:R-:W-:Y:S01]  /*162c0*/  FADD.FTZ R2, R19, R2 ;  /* 0x0000000213027221 */ /* 0x000fe20000010000 */
[----:B------:R3:W-:Y:S05]  /*162d0*/  STL [R1+0x40], R4 ;  /* 0x0000400401007387 */ /* 0x0007ea0000100800 */
[----:B------:R-:W-:Y:S01]  /*162e0*/  MOV R60, R15 ;  /* 0x0000000f003c7202 */ /* 0x000fe20000000f00 */
[----:B------:R-:W-:Y:S01]  /*162f0*/  IMAD.MOV.U32 R61, RZ, RZ, R38 ;  /* 0x000000ffff3d7224 */ /* 0x000fe200078e0026 */
[----:B------:R-:W-:-:S02]  /*16300*/  MOV R62, R43 ;  /* 0x0000002b003e7202 */ /* 0x000fc40000000f00 */
[----:B------:R-:W-:Y:S01]  /*16310*/  MOV R63, R34 ;  /* 0x00000022003f7202 */ /* 0x000fe20000000f00 */
[C---:B------:R-:W-:Y:S01]  /*16320*/  HMMA.16816.F32 R72, R124.reuse, R80, R72 ;  /* 0x000000507c48723c */ /* 0x040fe20000001848 */
[----:B------:R3:W-:Y:S04]  /*16330*/  STL [R1+0x58], R3 ;  /* 0x0000580301007387 */ /* 0x0007e80000100800 */
[----:B------:R3:W-:Y:S01]  /*16340*/  STL [R1+0x60], R0 ;  /* 0x0000600001007387 */ /* 0x0007e20000100800 */
[----:B------:R-:W-:Y:S03]  /*16350*/  HMMA.16816.F32 R76, R124, R82, R76 ;  /* 0x000000527c4c723c */ /* 0x000fe6000000184c */
[----:B------:R3:W-:Y:S03]  /*16360*/  STL [R1+0x5c], R2 ;  /* 0x00005c0201007387 */ /* 0x0007e60000100800 */
        /* <DEDUP_REMOVED lines=21> */
[----:B---3--:R-:W-:-:S15]  /*164c0*/  HMMA.16816.F32 R128, R128, R6, R28 ;  /* 0x000000068080723c */ /* 0x008fde000000181c */
[----:B------:R-:W-:-:S09]  /*164d0*/  NOP ;  /* 0x0000000000007918 */ /* 0x000fd20000000000 */
.L_x_604:
[----:B------:R-:W-:-:S06]  /*164e0*/  UISETP.GT.AND UP0, UPT, UR20, UR13, UPT ;  /* 0x0000000d1400728c */ /* 0x000fcc000bf04270 */
[----:B------:R-:W-:-:S13]  /*164f0*/  PLOP3.LUT P0, PT, PT, PT, UP0, 0x80, 0x0 ;  /* 0x000000000000781c */ /* 0x000fda0003f0f008 */
[----:B------:R-:W-:Y:S05]  /*16500*/  @!P0 BRA `(.L_x_607) ;  /* 0x0000005c00288947 */ /* 0x000fea0003800000 */
[----:B------:R-:W2:Y:S01]  /*16510*/  LDL.LU.64 R4, [R1+0x48] ;  /* 0x0000480001047983 */ /* 0x000ea20000300a00 */
[----:B------:R-:W-:Y:S01]  /*16520*/  MOV R133, R136 ;  /* 0x0000008800857202 */ /* 0x000fe20000000f00 */
[----:B------:R-:W-:Y:S01]  /*16530*/  IMAD.MOV.U32 R139, RZ, RZ, R134 ;  /* 0x000000ffff8b7224 */ /* 0x000fe200078e0086 */
[----:B------:R-:W-:Y:S01]  /*16540*/  MOV R132, R137 ;  /* 0x0000008900847202 */ /* 0x000fe20000000f00 */
[----:B------:R-:W2:Y:S01]  /*16550*/  LDL.LU.64 R2, [R1+0x50] ;  /* 0x0000500001027983 */ /* 0x000ea20000300a00 */
[----:B-----5:R-:W-:Y:S01]  /*16560*/  MOV R138, R135 ;  /* 0x00000087008a7202 */ /* 0x020fe20000000f00 */
[----:B------:R-:W-:Y:S02]  /*16570*/  USHF.L.U64.HI UR5, UR6, 0x5, UR7 ;  /* 0x0000000506057899 */ /* 0x000fe40008010207 */
[----:B------:R-:W-:Y:S02]  /*16580*/  USHF.L.U32 UR21, UR6, 0x5, URZ ;  /* 0x0000000506157899 */ /* 0x000fe4000800063f */
[----:B------:R-:W-:-:S02]  /*16590*/  USHF.L.U64.HI UR22, UR8, 0x5, UR9 ;  /* 0x0000000508167899 */ /* 0x000fc40008010209 */
[----:B------:R-:W-:Y:S01]  /*165a0*/  USHF.L.U32 UR24, UR8, 0x5, URZ ;  /* 0x0000000508187899 */ /* 0x000fe2000800063f */
[----:B------:R-:W-:Y:S01]  /*165b0*/  ULDC UR23, c[0x0][0x39c] ;  /* 0x0000e70000177ab9 */ /* 0x000fe20000000800 */
[----:B------:R-:W-:Y:S01]  /*165c0*/  ULDC UR4, c[0x0][0x2ec] ;  /* 0x0000bb0000047ab9 */ /* 0x000fe20000000800 */
[----:B------:R-:W-:Y:S01]  /*165d0*/  ULDC.64 UR6, c[0x0][0x218] ;  /* 0x0000860000067ab9 */ /* 0x000fe20000000a00 */
[----:B------:R-:W-:Y:S01]  /*165e0*/  ULDC.64 UR10, c[0x0][0x220] ;  /* 0x00008800000a7ab9 */ /* 0x000fe20000000a00 */
[----:B------:R-:W-:Y:S01]  /*165f0*/  ULDC.64 UR8, c[0x0][0x248] ;  /* 0x0000920000087ab9 */ /* 0x000fe20000000a00 */
[----:B--2---:R-:W-:-:S05]  /*16600*/  IMAD.MOV.U32 R3, RZ, RZ, R5 ;  /* 0x000000ffff037224 */ /* 0x004fca00078e0005 */
[----:B------:R1:W-:Y:S01]  /*16610*/  STL.64 [R1+0x68], R2 ;  /* 0x0000680201007387 */ /* 0x0003e20000100a00 */
[----:B------:R-:W-:Y:S05]  /*16620*/  BRA `(.L_x_608) ;  /* 0x0000000000887947 */ /* 0x000fea0003800000 */
.L_x_610:
        /* <DEDUP_REMOVED lines=34> */
.L_x_608:
[----:B--2---:R-:W2:Y:S01]  /*16850*/  LDL.64 R4, [R1+0x68] ;  /* 0x0000680001047983 */ /* 0x004ea20000100a00 */
[----:B------:R-:W-:Y:S04]  /*16860*/  DEPBAR.LE SB0, 0x0 ;  /* 0x000080000000791a */ /* 0x000fe80000000000 */
[----:B------:R-:W-:Y:S01]  /*16870*/  UIADD3 UR25, UR20, -0x1, URZ ;  /* 0xffffffff14197890 */ /* 0x000fe2000fffe03f */
[----:B------:R-:W-:Y:S03]  /*16880*/  BAR.SYNC.DEFER_BLOCKING 0x0 ;  /* 0x0000000000007b1d */ /* 0x000fe60000010000 */
[----:B------:R-:W-:Y:S02]  /*16890*/  USHF.R.S32.HI UR27, URZ, 0x1f, UR25 ;  /* 0x0000001f3f1b7899 */ /* 0x000fe40008011419 */
[----:B------:R-:W-:Y:S01]  /*168a0*/  UIMAD UR26, UR14, UR25, URZ ;  /* 0x000000190e1a72a4 */ /* 0x000fe2000f8e023f */
[----:B-1----:R-:W-:Y:S01]  /*168b0*/  IMAD.U32 R2, RZ, RZ, UR25 ;  /* 0x00000019ff027e24 */ /* 0x002fe2000f8e00ff */
[----:B------:R-:W-:Y:S02]  /*168c0*/  UISETP.GT.AND UP0, UPT, UR25, UR13, UPT ;  /* 0x0000000d1900728c */ /* 0x000fe4000bf04270 */
[----:B------:R-:W-:Y:S01]  /*168d0*/  UIMAD UR26, UR27, UR15, UR26 ;  /* 0x0000000f1b1a72a4 */ /* 0x000fe2000f8e021a */
[----:B--2---:R-:W-:Y:S01]  /*168e0*/  IMAD.WIDE.U32 R2, R2, UR15, R4 ;  /* 0x0000000f02027c25 */ /* 0x004fe2000f8e0004 */
[----:B------:R-:W1:Y:S04]  /*168f0*/  S2R R134, SR_TID.X ;  /* 0x0000000000867919 */ /* 0x000e680000002100 */
[----:B------:R-:W-:Y:S01]  /*16900*/  VIADD R0, R3, UR26 ;  /* 0x0000001a03007c36 */ /* 0x000fe20008000000 */
[C---:B------:R-:W-:Y:S04]  /*16910*/  LEA R6, P0, R2.reuse, UR10, 0x1 ;  /* 0x0000000a02067c11 */ /* 0x040fe8000f8008ff */
[----:B------:R-:W-:Y:S02]  /*16920*/  LEA.HI.X R7, R2, UR11, R0, 0x1, P0 ;  /* 0x0000000b02077c11 */ /* 0x000fe400080f0c00 */
[----:B------:R-:W-:Y:S03]  /*16930*/  IADD3 R4, P0, R6, UR21, RZ ;  /* 0x0000001506047c10 */ /* 0x000fe6000ff1e0ff */
[----:B------:R-:W-:Y:S01]  /*16940*/  @!PT LDS RZ, [RZ] ;  /* 0x00000000fffff984 */ /* 0x000fe20000000800 */
[----:B------:R-:W-:Y:S01]  /*16950*/  @!PT LDS RZ, [RZ] ;  /* 0x00000000fffff984 */ /* 0x000fe20000000800 */
[----:B------:R-:W-:Y:S01]  /*16960*/  @!PT LDS RZ, [RZ] ;  /* 0x00000000fffff984 */ /* 0x000fe20000000800 */
[----:B-----5:R-:W-:Y:S01]  /*16970*/  LDGSTS.E.BYPASS.LTC128B.128 [R251+0xc000], desc[UR18][R6.64] ;  /* 0x0c00000006fb7fae */ /* 0x020fe2000b901d52 */
[----:B------:R-:W-:Y:S02]  /*16980*/  IADD3.X R5, R7, UR5, RZ, P0, !PT ;  /* 0x0000000507057c10 */ /* 0x000fe400087fe4ff */
[----:B------:R-:W-:Y:S04]  /*16990*/  IADD3 R2, P0, R4, UR21, RZ ;  /* 0x0000001504027c10 */ /* 0x000fe8000ff1e0ff */
[----:B------:R-:W-:Y:S01]  /*169a0*/  IADD3.X R3, R5, UR5, RZ, P0, !PT ;  /* 0x0000000505037c10 */ /* 0x000fe200087fe4ff */
[----:B------:R-:W-:Y:S01]  /*169b0*/  LDGSTS.E.BYPASS.LTC128B.128 [R251+0xe000], desc[UR18][R6.64+0x80] ;  /* 0x0e00008006fb7fae */ /* 0x000fe2000b901d52 */
[----:B------:R-:W-:Y:S04]  /*169c0*/  IADD3 R8, P0, R2, UR21, RZ ;  /* 0x0000001502087c10 */ /* 0x000fe8000ff1e0ff */
[----:B------:R-:W-:Y:S03]  /*169d0*/  IADD3.X R9, R3, UR5, RZ, P0, !PT ;  /* 0x0000000503097c10 */ /* 0x000fe600087fe4ff */
[----:B------:R-:W-:Y:S01]  /*169e0*/  LDGSTS.E.BYPASS.LTC128B.128 [R251+0xc800], desc[UR18][R4.64] ;  /* 0x0c80000004fb7fae */ /* 0x000fe2000b901d52 */
[----:B-1----:R-:W-:Y:S07]  /*169f0*/  IMAD.SHL.U32 R134, R134, 0x2, RZ ;  /* 0x0000000286867824 */ /* 0x002fee00078e00ff */
[----:B------:R1:W-:Y:S01]  /*16a00*/  LDGSTS.E.BYPASS.LTC128B.128 [R251+0xe800], desc[UR18][R4.64+0x80] ;  /* 0x0e80008004fb7fae */ /* 0x0003e2000b901d52 */
[----:B------:R-:W-:Y:S07]  /*16a10*/  LOP3.LUT R134, R134, 0x6, RZ, 0xc0, !PT ;  /* 0x0000000686867812 */ /* 0x000fee00078ec0ff */
[----:B------:R-:W-:Y:S08]  /*16a20*/  LDGSTS.E.BYPASS.LTC128B.128 [R251+0xd000], desc[UR18][R2.64] ;  /* 0x0d00000002fb7fae */ /* 0x000ff0000b901d52 */
[----:B------:R-:W-:Y:S08]  /*16a30*/  LDGSTS.E.BYPASS.LTC128B.128 [R251+0xf000], desc[UR18][R2.64+0x80] ;  /* 0x0f00008002fb7fae */ /* 0x000ff0000b901d52 */
        /* <DEDUP_REMOVED lines=159> */
[----:B------:R-:W2:Y:S03]  /*17430*/  LDSM.16.M88.4 R208, [R233+0x6000] ;  /* 0x00600000e9d0783b */ /* 0x000ea60000000200 */
[-C--:B-1----:R-:W-:Y:S06]  /*17440*/  HMMA.16816.F32 R4, R216, R204.reuse, R4 ;  /* 0x000000ccd804723c */ /* 0x082fec0000001804 */
[C---:B--2---:R-:W-:Y:S06]  /*17450*/  HMMA.16816.F32 R8, R208.reuse, R204, R8 ;  /* 0x000000ccd008723c */ /* 0x044fec0000001808 */
[-C--:B------:R-:W-:Y:S06]  /*17460*/  HMMA.16816.F32 R12, R208, R206.reuse, R12 ;  /* 0x000000ced00c723c */ /* 0x080fec000000180c */
[C---:B------:R-:W-:Y:S06]  /*17470*/  HMMA.16816.F32 R16, R216.reuse, R206, R16 ;  /* 0x000000ced810723c */ /* 0x040fec0000001810 */
[----:B------:R-:W-:Y:S01]  /*17480*/  FMUL.FTZ R0, R7, UR23 ;  /* 0x0000001707007c20 */ /* 0x000fe20008410000 */
[----:B------:R-:W-:Y:S01]  /*17490*/  FMUL.FTZ R4, R4, UR23 ;  /* 0x0000001704047c20 */ /* 0x000fe20008410000 */
[----:B------:R-:W-:Y:S03]  /*174a0*/  FMUL.FTZ R6, R6, UR23 ;  /* 0x0000001706067c20 */ /* 0x000fe60008410000 */
[----:B------:R-:W-:Y:S01]  /*174b0*/  FMUL.FTZ R5, R5, UR23 ;  /* 0x0000001705057c20 */ /* 0x000fe20008410000 */
[----:B------:R1:W-:Y:S01]  /*174c0*/  MUFU.TANH R223, R0 ;  /* 0x0000000000df7308 */ /* 0x0003e20000002400 */
        /* <DEDUP_REMOVED lines=10> */
[----:B------:R-:W-:Y:S01]  /*17570*/  MUFU.TANH R212, R6 ;  /* 0x0000000600d47308 */ /* 0x000fe20000002400 */
[----:B-1----:R-:W-:Y:S02]  /*17580*/  IMAD.U32 R0, RZ, RZ, UR25 ;  /* 0x00000019ff007e24 */ /* 0x002fe4000f8e00ff */
[----:B------:R-:W-:Y:S01]  /*17590*/  FMUL.FTZ R18, R18, UR23 ;  /* 0x0000001712127c20 */ /* 0x000fe20008410000 */
[----:B------:R-:W-:Y:S01]  /*175a0*/  FMUL.FTZ R17, R17, UR23 ;  /* 0x0000001711117c20 */ /* 0x000fe20008410000 */
[----:B------:R-:W-:Y:S01]  /*175b0*/  FMUL.FTZ R19, R19, UR23 ;  /* 0x0000001713137c20 */ /* 0x000fe20008410000 */
[----:B------:R-:W-:Y:S04]  /*175c0*/  IMAD R0, R0, 0x40, R134 ;  /* 0x0000004000007824 */ /* 0x000fe800078e0286 */
[----:B------:R1:W-:Y:S01]  /*175d0*/  MUFU.TANH R215, R5 ;  /* 0x0000000500d77308 */ /* 0x0003e20000002400 */
[C---:B------:R-:W-:Y:S01]  /*175e0*/  VIADD R3, R0.reuse, 0x10 ;  /* 0x0000001000037836 */ /* 0x040fe20000000000 */
[CC--:B------:R-:W-:Y:S01]  /*175f0*/  ISETP.GE.AND P0, PT, R0.reuse, R246.reuse, PT ;  /* 0x000000f60000720c */ /* 0x0c0fe20003f06270 */
[C---:B------:R-:W-:Y:S01]  /*17600*/  VIADD R2, R0.reuse, 0x1 ;  /* 0x0000000100027836 */ /* 0x040fe20000000000 */
[C---:B------:R-:W-:Y:S02]  /*17610*/  ISETP.GE.AND P5, PT, R0.reuse, R245, PT ;  /* 0x000000f50000720c */ /* 0x040fe40003fa6270 */
[----:B------:R-:W-:Y:S04]  /*17620*/  ISETP.GE.OR P0, PT, R0, R249, !P0 ;  /* 0x000000f90000720c */ /* 0x000fe80004706670 */
[----:B------:R-:W2:Y:S01]  /*17630*/  MUFU.TANH R8, R8 ;  /* 0x0000000800087308 */ /* 0x000ea20000002400 */
[C---:B------:R-:W-:Y:S02]  /*17640*/  ISETP.GE.AND P1, PT, R2.reuse, R246, PT ;  /* 0x000000f60200720c */ /* 0x040fe40003f26270 */
[C---:B------:R-:W-:Y:S02]  /*17650*/  ISETP.GE.AND P6, PT, R2.reuse, R243, PT ;  /* 0x000000f30200720c */ /* 0x040fe40003fc6270 */
[C---:B------:R-:W-:Y:S02]  /*17660*/  ISETP.GE.OR P1, PT, R2.reuse, R249, !P1 ;  /* 0x000000f90200720c */ /* 0x040fe40004f26670 */
[C---:B------:R-:W-:Y:S03]  /*17670*/  ISETP.GE.OR P6, PT, R2.reuse, R247, !P6 ;  /* 0x000000f70200720c */ /* 0x040fe600077c6670 */
[----:B------:R-:W3:Y:S01]  /*17680*/  MUFU.TANH R9, R9 ;  /* 0x0000000900097308 */ /* 0x000ee20000002400 */
[----:B-1----:R-:W1:Y:S01]  /*17690*/  LDSM.16.M88.4 R4, [R229+0x2800] ;  /* 0x00280000e504783b */ /* 0x002e620000000200 */
[C---:B------:R-:W-:Y:S02]  /*176a0*/  ISETP.GE.AND P4, PT, R2.reuse, R245, PT ;  /* 0x000000f50200720c */ /* 0x040fe40003f86270 */
[C---:B------:R-:W-:Y:S02]  /*176b0*/  ISETP.GE.AND P2, PT, R2.reuse, R244, PT ;  /* 0x000000f40200720c */ /* 0x040fe40003f46270 */
[----:B------:R-:W-:Y:S04]  /*176c0*/  ISETP.GE.OR P4, PT, R2, R250, !P4 ;  /* 0x000000fa0200720c */ /* 0x000fe80006786670 */
[----:B------:R-:W4:Y:S01]  /*176d0*/  MUFU.TANH R10, R10 ;  /* 0x0000000a000a7308 */ /* 0x000f220000002400 */
[----:B--2---:R-:W-:Y:S02]  /*176e0*/  FSEL R220, R8, -INF , !P0 ;  /* 0xff80000008dc7808 */ /* 0x004fe40004000000 */
[----:B------:R-:W-:Y:S02]  /*176f0*/  ISETP.GE.AND P0, PT, R0, R243, PT ;  /* 0x000000f30000720c */ /* 0x000fe40003f06270 */
[----:B------:R-:W-:Y:S01]  /*17700*/  ISETP.GE.OR P2, PT, R2, R248, !P2 ;  /* 0x000000f80200720c */ /* 0x000fe20005746670 */
[C---:B------:R-:W-:Y:S01]  /*17710*/  VIADD R2, R0.reuse, 0x8 ;  /* 0x0000000800027836 */ /* 0x040fe20000000000 */
[C---:B------:R-:W-:Y:S03]  /*17720*/  ISETP.GE.OR P0, PT, R0.reuse, R247, !P0 ;  /* 0x000000f70000720c */ /* 0x040fe60004706670 */
[----:B------:R-:W2:Y:S01]  /*17730*/  MUFU.TANH R11, R11 ;  /* 0x0000000b000b7308 */ /* 0x000ea20000002400 */
[----:B---3--:R-:W-:Y:S02]  /*17740*/  FSEL R8, R9, -INF , !P1 ;  /* 0xff80000009087808 */ /* 0x008fe40004800000 */
[----:B------:R-:W-:Y:S02]  /*17750*/  ISETP.GE.OR P5, PT, R0, R250, !P5 ;  /* 0x000000fa0000720c */ /* 0x000fe40006fa6670 */
[----:B------:R-:W-:Y:S01]  /*17760*/  FSEL R215, R215, -INF , !P4 ;  /* 0xff800000d7d77808 */ /* 0x000fe20006000000 */
[----:B------:R2:W-:Y:S01]  /*17770*/  STL [R1+0x8], R8 ;  /* 0x0000080801007387 */ /* 0x0005e20000100800 */
[----:B------:R-:W-:Y:S03]  /*17780*/  ISETP.GE.AND P4, PT, R2, R245, PT ;  /* 0x000000f50200720c */ /* 0x000fe60003f86270 */
[----:B------:R-:W3:Y:S01]  /*17790*/  MUFU.TANH R12, R12 ;  /* 0x0000000c000c7308 */ /* 0x000ee20000002400 */
[----:B----4-:R-:W-:Y:S02]  /*177a0*/  FSEL R9, R10, -INF , !P0 ;  /* 0xff8000000a097808 */ /* 0x010fe40004000000 */
[----:B------:R-:W-:Y:S02]  /*177b0*/  FSEL R205, R205, -INF , !P5 ;  /* 0xff800000cdcd7808 */ /* 0x000fe40006800000 */
[----:B------:R-:W-:Y:S01]  /*177c0*/  ISETP.GE.AND P5, PT, R2, R246, PT ;  /* 0x000000f60200720c */ /* 0x000fe20003fa6270 */
[----:B------:R-:W-:Y:S01]  /*177d0*/  STL [R1], R9 ;  /* 0x0000000901007387 */ /* 0x000fe20000100800 */
[----:B------:R-:W-:Y:S03]  /*177e0*/  ISETP.GE.AND P3, PT, R0, R244, PT ;  /* 0x000000f40000720c */ /* 0x000fe60003f66270 */
[----:B------:R-:W-:Y:S01]  /*177f0*/  MUFU.TANH R13, R13 ;  /* 0x0000000d000d7308 */ /* 0x000fe20000002400 */
[----:B------:R-:W-:Y:S02]  /*17800*/  ISETP.GE.OR P5, PT, R2, R249, !P5 ;  /* 0x000000f90200720c */ /* 0x000fe40006fa6670 */
[----:B------:R-:W-:Y:S02]  /*17810*/  ISETP.GE.OR P3, PT, R0, R248, !P3 ;  /* 0x000000f80000720c */ /* 0x000fe40005f66670 */
[----:B------:R-:W-:Y:S02]  /*17820*/  FSEL R223, R223, -INF , !P2 ;  /* 0xff800000dfdf7808 */ /* 0x000fe40005000000 */
[----:B------:R-:W-:Y:S03]  /*17830*/  FSEL R212, R212, -INF , !P3 ;  /* 0xff800000d4d47808 */ /* 0x000fe60005800000 */
[----:B------:R-:W4:Y:S01]  /*17840*/  MUFU.TANH R14, R14 ;  /* 0x0000000e000e7308 */ /* 0x000f220000002400 */
[C---:B------:R-:W-:Y:S01]  /*17850*/  ISETP.GE.AND P3, PT, R2.reuse, R243, PT ;  /* 0x000000f30200720c */ /* 0x040fe20003f66270 */
[-C--:B-1----:R-:W-:Y:S03]  /*17860*/  HMMA.16816.F32 R20, R216, R4.reuse, R20 ;  /* 0x00000004d814723c */ /* 0x082fe60000001814 */
[C---:B------:R-:W-:Y:S02]  /*17870*/  ISETP.GE.AND P2, PT, R2.reuse, R244, PT ;  /* 0x000000f40200720c */ /* 0x040fe40003f46270 */
[----:B--2---:R-:W-:Y:S03]  /*17880*/  FSEL R8, R11, -INF , !P6 ;  /* 0xff8000000b087808 */ /* 0x004fe60007000000 */
[----:B------:R-:W-:Y:S01]  /*17890*/  MUFU.TANH R15, R15 ;  /* 0x0000000f000f7308 */ /* 0x000fe20000002400 */
[C---:B------:R-:W-:Y:S01]  /*178a0*/  ISETP.GE.OR P3, PT, R2.reuse, R247, !P3 ;  /* 0x000000f70200720c */ /* 0x040fe20005f66670 */
[C---:B------:R-:W-:Y:S01]  /*178b0*/  HMMA.16816.F32 R24, R208.reuse, R4, R24 ;  /* 0x00000004d018723c */ /* 0x040fe20000001818 */
[----:B------:R3:W-:Y:S03]  /*178c0*/  STL [R1+0x18], R8 ;  /* 0x0000180801007387 */ /* 0x0007e60000100800 */
[C---:B------:R-:W-:Y:S04]  /*178d0*/  ISETP.GE.OR P4, PT, R2.reuse, R250, !P4 ;  /* 0x000000fa0200720c */ /* 0x040fe80006786670 */
[----:B------:R-:W1:Y:S01]  /*178e0*/  MUFU.TANH R16, R16 ;  /* 0x0000001000107308 */ /* 0x000e620000002400 */
[----:B------:R-:W-:Y:S02]  /*178f0*/  ISETP.GE.OR P2, PT, R2, R248, !P2 ;  /* 0x000000f80200720c */ /* 0x000fe40005746670 */
[----:B------:R-:W-:Y:S01]  /*17900*/  VIADD R2, R0, 0x9 ;  /* 0x0000000900027836 */ /* 0x000fe20000000000 */
[-C--:B------:R-:W-:Y:S04]  /*17910*/  HMMA.16816.F32 R28, R208, R6.reuse, R28 ;  /* 0x00000006d01c723c */ /* 0x080fe8000000181c */
[C---:B------:R-:W-:Y:S02]  /*17920*/  ISETP.GE.AND P1, PT, R2.reuse, R246, PT ;  /* 0x000000f60200720c */ /* 0x040fe40003f26270 */
[----:B------:R-:W2:Y:S01]  /*17930*/  MUFU.TANH R18, R18 ;  /* 0x0000001200127308 */ /* 0x000ea20000002400 */
[C---:B------:R-:W-:Y:S01]  /*17940*/  ISETP.GE.AND P0, PT, R2.reuse, R243, PT ;  /* 0x000000f30200720c */ /* 0x040fe20003f06270 */
[C---:B------:R-:W-:Y:S01]  /*17950*/  HMMA.16816.F32 R32, R216.reuse, R6, R32 ;  /* 0x00000006d820723c */ /* 0x040fe20000001820 */
[----:B------:R-:W5:Y:S03]  /*17960*/  LDSM.16.M88.4 R4, [R229+0x3000] ;  /* 0x00300000e504783b */ /* 0x000f660000000200 */
[----:B------:R-:W-:Y:S01]  /*17970*/  ISETP.GE.OR P1, PT, R2, R249, !P1 ;  /* 0x000000f90200720c */ /* 0x000fe20004f26670 */
[----:B------:R-:W-:Y:S03]  /*17980*/  FMUL.FTZ R20, R20, UR23 ;  /* 0x0000001714147c20 */ /* 0x000fe60008410000 */
[----:B------:R-:W2:Y:S01]  /*17990*/  MUFU.TANH R17, R17 ;  /* 0x0000001100117308 */ /* 0x000ea20000002400 */
[----:B------:R-:W-:Y:S02]  /*179a0*/  ISETP.GE.AND P6, PT, R2, R245, PT ;  /* 0x000000f50200720c */ /* 0x000fe40003fc6270 */
[----:B------:R-:W-:Y:S01]  /*179b0*/  FMUL.FTZ R24, R24, UR23 ;  /* 0x0000001718187c20 */ /* 0x000fe20008410000 */
[----:B------:R-:W-:Y:S02]  /*179c0*/  ISETP.GE.OR P0, PT, R2, R247, !P0 ;  /* 0x000000f70200720c */ /* 0x000fe40004706670 */
[----:B---3--:R-:W-:Y:S01]  /*179d0*/  FSEL R8, R12, -INF , !P5 ;  /* 0xff8000000c087808 */ /* 0x008fe20006800000 */
[----:B------:R-:W-:Y:S01]  /*179e0*/  FMUL.FTZ R26, R26, UR23 ;  /* 0x000000171a1a7c20 */ /* 0x000fe20008410000 */
[C---:B------:R-:W-:Y:S02]  /*179f0*/  ISETP.GE.AND P5, PT, R2.reuse, R244, PT ;  /* 0x000000f40200720c */ /* 0x040fe40003fa6270 */
[----:B------:R-:W-:Y:S01]  /*17a00*/  MUFU.TANH R20, R20 ;  /* 0x0000001400147308 */ /* 0x000fe20000002400 */
[C---:B------:R-:W-:Y:S01]  /*17a10*/  ISETP.GE.OR P6, PT, R2.reuse, R250, !P6 ;  /* 0x000000fa0200720c */ /* 0x040fe200077c6670 */
[----:B------:R3:W-:Y:S01]  /*17a20*/  STL [R1+0x10], R8 ;  /* 0x0000100801007387 */ /* 0x0007e20000100800 */
[----:B------:R-:W-:Y:S01]  /*17a30*/  ISETP.GE.OR P5, PT, R2, R248, !P5 ;  /* 0x000000f80200720c */ /* 0x000fe20006fa6670 */
[----:B------:R-:W-:Y:S01]  /*17a40*/  FMUL.FTZ R27, R27, UR23 ;  /* 0x000000171b1b7c20 */ /* 0x000fe20008410000 */
[----:B----4-:R-:W-:Y:S01]  /*17a50*/  FSEL R2, R14, -INF , !P3 ;  /* 0xff8000000e027808 */ /* 0x010fe20005800000 */
[----:B------:R-:W-:Y:S01]  /*17a60*/  FMUL.FTZ R30, R30, UR23 ;  /* 0x000000171e1e7c20 */ /* 0x000fe20008410000 */
[----:B-1----:R-:W-:Y:S03]  /*17a70*/  FSEL R213, R16, -INF , !P4 ;  /* 0xff80000010d57808 */ /* 0x002fe60006000000 */
[----:B------:R-:W-:Y:S01]  /*17a80*/  MUFU.TANH R24, R24 ;  /* 0x0000001800187308 */ /* 0x000fe20000002400 */
[----:B------:R-:W-:Y:S01]  /*17a90*/  ISETP.GE.AND P3, PT, R3, R244, PT ;  /* 0x000000f40300720c */ /* 0x000fe20003f66270 */
[----:B------:R-:W-:Y:S01]  /*17aa0*/  FMUL.FTZ R25, R25, UR23 ;  /* 0x0000001719197c20 */ /* 0x000fe20008410000 */
[C---:B------:R-:W-:Y:S01]  /*17ab0*/  ISETP.GE.AND P4, PT, R3.reuse, R243, PT ;  /* 0x000000f30300720c */ /* 0x040fe20003f86270 */
[----:B------:R-:W-:Y:S01]  /*17ac0*/  FMUL.FTZ R28, R28, UR23 ;  /* 0x000000171c1c7c20 */ /* 0x000fe20008410000 */
[C---:B------:R-:W-:Y:S01]  /*17ad0*/  ISETP.GE.OR P3, PT, R3.reuse, R248, !P3 ;  /* 0x000000f80300720c */ /* 0x040fe20005f66670 */
[----:B------:R-:W-:Y:S01]  /*17ae0*/  FMUL.FTZ R22, R22, UR23 ;  /* 0x0000001716167c20 */ /* 0x000fe20008410000 */
[----:B------:R-:W-:Y:S03]  /*17af0*/  ISETP.GE.OR P4, PT, R3, R247, !P4 ;  /* 0x000000f70300720c */ /* 0x000fe60006786670 */
[----:B------:R-:W1:Y:S01]  /*17b00*/  MUFU.TANH R26, R26 ;  /* 0x0000001a001a7308 */ /* 0x000e620000002400 */
[----:B--2---:R-:W-:Y:S01]  /*17b10*/  FSEL R206, R18, -INF , !P2 ;  /* 0xff80000012ce7808 */ /* 0x004fe20005000000 */
[----:B------:R-:W-:Y:S01]  /*17b20*/  FMUL.FTZ R21, R21, UR23 ;  /* 0x0000001715157c20 */ /* 0x000fe20008410000 */
[----:B------:R-:W-:Y:S01]  /*17b30*/  FSEL R134, R17, -INF , !P6 ;  /* 0xff80000011867808 */ /* 0x000fe20007000000 */
[----:B------:R-:W-:Y:S01]  /*17b40*/  FMUL.FTZ R23, R23, UR23 ;  /* 0x0000001717177c20 */ /* 0x000fe20008410000 */
[----:B------:R-:W-:Y:S01]  /*17b50*/  FMUL.FTZ R29, R29, UR23 ;  /* 0x000000171d1d7c20 */ /* 0x000fe20008410000 */
[----:B------:R-:W-:Y:S01]  /*17b60*/  FMUL.FTZ R31, R31, UR23 ;  /* 0x000000171f1f7c20 */ /* 0x000fe20008410000 */
[----:B------:R-:W-:Y:S03]  /*17b70*/  FMUL.FTZ R34, R34, UR23 ;  /* 0x0000001722227c20 */ /* 0x000fe60008410000 */
[----:B------:R-:W-:Y:S01]  /*17b80*/  MUFU.TANH R10, R30 ;  /* 0x0000001e000a7308 */ /* 0x000fe20000002400 */
[----:B------:R-:W-:Y:S01]  /*17b90*/  FMUL.FTZ R33, R33, UR23 ;  /* 0x0000001721217c20 */ /* 0x000fe20008410000 */
[----:B------:R-:W-:Y:S01]  /*17ba0*/  FMUL.FTZ R35, R35, UR23 ;  /* 0x0000001723237c20 */ /* 0x000fe20008410000 */
[----:B---3--:R-:W-:Y:S01]  /*17bb0*/  FSEL R8, R13, -INF , !P1 ;  /* 0xff8000000d087808 */ /* 0x008fe20004800000 */
[-C--:B-----5:R-:W-:Y:S03]  /*17bc0*/  HMMA.16816.F32 R36, R216, R4.reuse, R36 ;  /* 0x00000004d824723c */ /* 0x0a0fe60000001824 */
[C---:B------:R-:W-:Y:S01]  /*17bd0*/  ISETP.GE.AND P1, PT, R3.reuse, R245, PT ;  /* 0x000000f50300720c */ /* 0x040fe20003f26270 */
[----:B------:R-:W-:Y:S01]  /*17be0*/  STL [R1+0x14], R8 ;  /* 0x0000140801007387 */ /* 0x000fe20000100800 */
[----:B-1----:R-:W-:Y:S01]  /*17bf0*/  FSEL R12, R26, -INF , !P4 ;  /* 0xff8000001a0c7808 */ /* 0x002fe20006000000 */
[C---:B------:R-:W-:Y:S01]  /*17c00*/  HMMA.16816.F32 R40, R208.reuse, R4, R40 ;  /* 0x00000004d028723c */ /* 0x040fe20000001828 */
[----:B------:R-:W-:Y:S01]  /*17c10*/  MUFU.TANH R27, R27 ;  /* 0x0000001b001b7308 */ /* 0x000fe20000002400 */
[----:B------:R1:W-:Y:S02]  /*17c20*/  STL [R1+0x20], R2 ;  /* 0x0000200201007387 */ /* 0x0003e40000100800 */
[----:B------:R-:W-:Y:S01]  /*17c30*/  ISETP.GE.OR P1, PT, R3, R250, !P1 ;  /* 0x000000fa0300720c */ /* 0x000fe20004f26670 */
[----:B------:R-:W-:Y:S01]  /*17c40*/  FMUL.FTZ R32, R32, UR23 ;  /* 0x0000001720207c20 */ /* 0x000fe20008410000 */
[-C--:B------:R-:W-:Y:S05]  /*17c50*/  HMMA.16816.F32 R44, R208, R6.reuse, R44 ;  /* 0x00000006d02c723c */ /* 0x080fea000000182c */
[----:B------:R-:W-:Y:S01]  /*17c60*/  MUFU.TANH R25, R25 ;  /* 0x0000001900197308 */ /* 0x000fe20000002400 */
[C---:B------:R-:W-:Y:S01]  /*17c70*/  HMMA.16816.F32 R48, R216.reuse, R6, R48 ;  /* 0x00000006d830723c */ /* 0x040fe20000001830 */
[----:B------:R-:W2:Y:S01]  /*17c80*/  LDSM.16.M88.4 R4, [R229+0x3800] ;  /* 0x00380000e504783b */ /* 0x000ea20000000200 */
[----:B------:R-:W-:Y:S04]  /*17c90*/  DEPBAR.LE SB0, 0x0 ;  /* 0x000080000000791a */ /* 0x000fe80000000000 */
[----:B------:R-:W-:Y:S03]  /*17ca0*/  FMUL.FTZ R39, R39, UR23 ;  /* 0x0000001727277c20 */ /* 0x000fe60008410000 */
[----:B------:R-:W-:Y:S02]  /*17cb0*/  MUFU.TANH R28, R28 ;  /* 0x0000001c001c7308 */ /* 0x000fe40000002400 */
[----:B------:R-:W-:Y:S01]  /*17cc0*/  FMUL.FTZ R38, R38, UR23 ;  /* 0x0000001726267c20 */ /* 0x000fe20008410000 */
[----:B------:R-:W-:Y:S01]  /*17cd0*/  FMUL.FTZ R36, R36, UR23 ;  /* 0x0000001724247c20 */ /* 0x000fe20008410000 */
[----:B------:R-:W-:Y:S01]  /*17ce0*/  FMUL.FTZ R37, R37, UR23 ;  /* 0x0000001725257c20 */ /* 0x000fe20008410000 */
[----:B------:R-:W-:Y:S01]  /*17cf0*/  FMUL.FTZ R40, R40, UR23 ;  /* 0x0000001728287c20 */ /* 0x000fe20008410000 */
[----:B------:R-:W-:Y:S01]  /*17d00*/  FMUL.FTZ R41, R41, UR23 ;  /* 0x0000001729297c20 */ /* 0x000fe20008410000 */
[----:B-1----:R-:W-:Y:S01]  /*17d10*/  FSEL R2, R15, -INF , !P0 ;  /* 0xff8000000f027808 */ /* 0x002fe20004000000 */
[----:B------:R-:W-:Y:S01]  /*17d20*/  BAR.SYNC.DEFER_BLOCKING 0x0 ;  /* 0x0000000000007b1d */ /* 0x000fe20000010000 */
[----:B------:R-:W-:Y:S01]  /*17d30*/  ISETP.GE.AND P0, PT, R3, R246, PT ;  /* 0x000000f60300720c */ /* 0x000fe20003f06270 */
[----:B------:R-:W-:Y:S01]  /*17d40*/  FMUL.FTZ R42, R42, UR23 ;  /* 0x000000172a2a7c20 */ /* 0x000fe20008410000 */
[----:B------:R-:W-:Y:S01]  /*17d50*/  FMUL.FTZ R44, R44, UR23 ;  /* 0x000000172c2c7c20 */ /* 0x000fe20008410000 */
[----:B------:R-:W-:Y:S01]  /*17d60*/  FMUL.FTZ R45, R45, UR23 ;  /* 0x000000172d2d7c20 */ /* 0x000fe20008410000 */
[----:B------:R-:W-:Y:S02]  /*17d70*/  ISETP.GE.OR P0, PT, R3, R249, !P0 ;  /* 0x000000f90300720c */ /* 0x000fe40004706670 */
[----:B------:R-:W-:Y:S01]  /*17d80*/  FSEL R3, R20, -INF , !P1 ;  /* 0xff80000014037808 */ /* 0x000fe20004800000 */
[----:B------:R1:W-:Y:S01]  /*17d90*/  STL [R1+0x1c], R2 ;  /* 0x00001c0201007387 */ /* 0x0003e20000100800 */
[----:B------:R-:W3:Y:S01]  /*17da0*/  MUFU.TANH R19, R19 ;  /* 0x0000001300137308 */ /* 0x000ee20000002400 */
[----:B------:R-:W-:Y:S01]  /*17db0*/  FMUL.FTZ R48, R48, UR23 ;  /* 0x0000001730307c20 */ /* 0x000fe20008410000 */
[----:B------:R-:W-:Y:S01]  /*17dc0*/  FMUL.FTZ R50, R50, UR23 ;  /* 0x0000001732327c20 */ /* 0x000fe20008410000 */
[----:B------:R4:W-:Y:S01]  /*17dd0*/  STL [R1+0xc], R3 ;  /* 0x00000c0301007387 */ /* 0x0009e20000100800 */
[----:B------:R-:W-:Y:S06]  /*17de0*/  FMUL.FTZ R49, R49, UR23 ;  /* 0x0000001731317c20 */ /* 0x000fec0008410000 */
[----:B------:R-:W-:Y:S01]  /*17df0*/  MUFU.TANH R30, R39 ;  /* 0x00000027001e7308 */ /* 0x000fe20000002400 */
[-C--:B--2---:R-:W-:Y:S09]  /*17e00*/  HMMA.16816.F32 R52, R216, R4.reuse, R52 ;  /* 0x00000004d834723c */ /* 0x084ff20000001834 */
[----:B------:R-:W2:Y:S02]  /*17e10*/  MUFU.TANH R22, R22 ;  /* 0x0000001600167308 */ /* 0x000ea40000002400 */
[----:B---3--:R-:W-:Y:S01]  /*17e20*/  FSEL R207, R19, -INF , !P5 ;  /* 0xff80000013cf7808 */ /* 0x008fe20006800000 */
[C---:B------:R-:W-:Y:S07]  /*17e30*/  HMMA.16816.F32 R56, R208.reuse, R4, R56 ;  /* 0x00000004d038723c */ /* 0x040fee0000001838 */
[----:B------:R-:W3:Y:S01]  /*17e40*/  MUFU.TANH R21, R21 ;  /* 0x0000001500157308 */ /* 0x000ee20000002400 */
[----:B-1----:R-:W-:Y:S03]  /*17e50*/  VIADD R2, R0, 0x11 ;  /* 0x0000001100027836 */ /* 0x002fe60000000000 */
[----:B----4-:R-:W-:Y:S01]  /*17e60*/  FSEL R3, R24, -INF , !P0 ;  /* 0xff80000018037808 */ /* 0x010fe20004000000 */
[-C--:B------:R-:W-:Y:S03]  /*17e70*/  HMMA.16816.F32 R60, R208, R6.reuse, R60 ;  /* 0x00000006d03c723c */ /* 0x080fe6000000183c */
[C---:B------:R-:W-:Y:S01]  /*17e80*/  ISETP.GE.AND P2, PT, R2.reuse, R245, PT ;  /* 0x000000f50200720c */ /* 0x040fe20003f46270 */
[----:B------:R1:W-:Y:S01]  /*17e90*/  STL [R1+0x4], R3 ;  /* 0x0000040301007387 */ /* 0x0003e20000100800 */
[C---:B------:R-:W-:Y:S01]  /*17ea0*/  ISETP.GE.AND P6, PT, R2.reuse, R244, PT ;  /* 0x000000f40200720c */ /* 0x040fe20003fc6270 */
[----:B------:R-:W4:Y:S01]  /*17eb0*/  MUFU.TANH R23, R23 ;  /* 0x0000001700177308 */ /* 0x000f220000002400 */
[C---:B------:R-:W-:Y:S01]  /*17ec0*/  ISETP.GE.AND P5, PT, R2.reuse, R246, PT ;  /* 0x000000f60200720c */ /* 0x040fe20003fa6270 */
[----:B------:R5:W-:Y:S01]  /*17ed0*/  STL [R1+0x24], R12 ;  /* 0x0000240c01007387 */ /* 0x000be20000100800 */
[C---:B------:R-:W-:Y:S01]  /*17ee0*/  ISETP.GE.AND P1, PT, R2.reuse, R243, PT ;  /* 0x000000f30200720c */ /* 0x040fe20003f26270 */
[----:B------:R-:W-:Y:S04]  /*17ef0*/  HMMA.16816.F32 R64, R216, R6, R64 ;  /* 0x00000006d840723c */ /* 0x000fe80000001840 */
[C---:B------:R-:W-:Y:S02]  /*17f00*/  ISETP.GE.OR P2, PT, R2.reuse, R250, !P2 ;  /* 0x000000fa0200720c */ /* 0x040fe40005746670 */
[----:B------:R-:W-:Y:S01]  /*17f10*/  MUFU.TANH R9, R31 ;  /* 0x0000001f00097308 */ /* 0x000fe20000002400 */
[----:B------:R-:W-:Y:S01]  /*17f20*/  ISETP.GE.OR P6, PT, R2, R248, !P6 ;  /* 0x000000f80200720c */ /* 0x000fe200077c6670 */
[----:B------:R-:W-:Y:S01]  /*17f30*/  FMUL.FTZ R18, R52, UR23 ;  /* 0x0000001734127c20 */ /* 0x000fe20008410000 */
[C---:B------:R-:W-:Y:S02]  /*17f40*/  ISETP.GE.OR P5, PT, R2.reuse, R249, !P5 ;  /* 0x000000f90200720c */ /* 0x040fe40006fa6670 */
[----:B------:R-:W-:Y:S01]  /*17f50*/  ISETP.GE.OR P1, PT, R2, R247, !P1 ;  /* 0x000000f70200720c */ /* 0x000fe20004f26670 */
[----:B------:R-:W-:Y:S01]  /*17f60*/  VIADD R2, R0, 0x18 ;  /* 0x0000001800027836 */ /* 0x000fe20000000000 */
[----:B--2---:R-:W-:Y:S03]  /*17f70*/  FSEL R222, R22, -INF , !P3 ;  /* 0xff80000016de7808 */ /* 0x004fe60005800000 */
[----:B------:R-:W2:Y:S01]  /*17f80*/  MUFU.TANH R29, R29 ;  /* 0x0000001d001d7308 */ /* 0x000ea20000002400 */
[----:B---3--:R-:W-:Y:S01]  /*17f90*/  FSEL R214, R21, -INF , !P2 ;  /* 0xff80000015d67808 */ /* 0x008fe20005000000 */
[----:B------:R-:W-:Y:S01]  /*17fa0*/  FMUL.FTZ R53, R53, UR23 ;  /* 0x0000001735357c20 */ /* 0x000fe20008410000 */
[----:B----4-:R-:W-:Y:S01]  /*17fb0*/  FSEL R221, R23, -INF , !P6 ;  /* 0xff80000017dd7808 */ /* 0x010fe20007000000 */
[----:B------:R-:W-:Y:S01]  /*17fc0*/  FMUL.FTZ R24, R54, UR23 ;  /* 0x0000001736187c20 */ /* 0x000fe20008410000 */
[----:B------:R-:W-:Y:S01]  /*17fd0*/  ISETP.GE.AND P3, PT, R2, R246, PT ;  /* 0x000000f60200720c */ /* 0x000fe20003f66270 */
[----:B-1----:R-:W-:Y:S01]  /*17fe0*/  VIADD R3, R0, 0x20 ;  /* 0x0000002000037836 */ /* 0x002fe20000000000 */
[C---:B------:R-:W-:Y:S03]  /*17ff0*/  ISETP.GE.AND P2, PT, R2.reuse, R243, PT ;  /* 0x000000f30200720c */ /* 0x040fe60003f46270 */
[----:B------:R2:W-:Y:S01]  /*18000*/  MUFU.TANH R31, R38 ;  /* 0x00000026001f7308 */ /* 0x0005e20000002400 */
[C---:B------:R-:W-:Y:S01]  /*18010*/  ISETP.GE.AND P6, PT, R2.reuse, R245, PT ;  /* 0x000000f50200720c */ /* 0x040fe20003fc6270 */
[----:B------:R-:W-:Y:S01]  /*18020*/  FMUL.FTZ R55, R55, UR23 ;  /* 0x0000001737377c20 */ /* 0x000fe20008410000 */
[----:B------:R-:W-:Y:S01]  /*18030*/  ISETP.GE.AND P0, PT, R2, R244, PT ;  /* 0x000000f40200720c */ /* 0x000fe20003f06270 */
[----:B------:R-:W-:Y:S01]  /*18040*/  FMUL.FTZ R15, R64, UR23 ;  /* 0x00000017400f7c20 */ /* 0x000fe20008410000 */
[----:B------:R-:W-:Y:S01]  /*18050*/  ISETP.GE.OR P3, PT, R2, R249, !P3 ;  /* 0x000000f90200720c */ /* 0x000fe20005f66670 */
[----:B------:R-:W-:Y:S01]  /*18060*/  FMUL.FTZ R16, R66, UR23 ;  /* 0x0000001742107c20 */ /* 0x000fe20008410000 */
[C---:B------:R-:W-:Y:S03]  /*18070*/  ISETP.GE.OR P2, PT, R2.reuse, R247, !P2 ;  /* 0x000000f70200720c */ /* 0x040fe60005746670 */
[----:B------:R-:W-:Y:S01]  /*18080*/  MUFU.TANH R11, R34 ;  /* 0x00000022000b7308 */ /* 0x000fe20000002400 */
[C---:B------:R-:W-:Y:S01]  /*18090*/  ISETP.GE.OR P6, PT, R2.reuse, R250, !P6 ;  /* 0x000000fa0200720c */ /* 0x040fe200077c6670 */
[----:B------:R-:W-:Y:S01]  /*180a0*/  FMUL.FTZ R14, R67, UR23 ;  /* 0x00000017430e7c20 */ /* 0x000fe20008410000 */
[----:B------:R-:W-:Y:S01]  /*180b0*/  ISETP.GE.OR P0, PT, R2, R248, !P0 ;  /* 0x000000f80200720c */ /* 0x000fe20004706670 */
[----:B------:R-:W-:Y:S01]  /*180c0*/  VIADD R2, R0, 0x19 ;  /* 0x0000001900027836 */ /* 0x000fe20000000000 */
[----:B------:R-:W-:Y:S01]  /*180d0*/  FSEL R252, R25, -INF , !P5 ;  /* 0xff80000019fc7808 */ /* 0x000fe20006800000 */
[----:B------:R-:W-:Y:S01]  /*180e0*/  FMUL.FTZ R25, R51, UR23 ;  /* 0x0000001733197c20 */ /* 0x000fe20008410000 */
[----:B-----5:R-:W-:Y:S03]  /*180f0*/  FSEL R12, R27, -INF , !P1 ;  /* 0xff8000001b0c7808 */ /* 0x020fe60004800000 */
[----:B------:R-:W1:Y:S01]  /*18100*/  MUFU.TANH R34, R33 ;  /* 0x0000002100227308 */ /* 0x000e620000002400 */
[----:B------:R-:W-:Y:S01]  /*18110*/  FSEL R39, R28, -INF , !P3 ;  /* 0xff8000001c277808 */ /* 0x000fe20005800000 */
[----:B------:R-:W-:Y:S01]  /*18120*/  FMUL.FTZ R23, R56, UR23 ;  /* 0x0000001738177c20 */ /* 0x000fe20008410000 */
[C---:B------:R-:W-:Y:S01]  /*18130*/  ISETP.GE.AND P5, PT, R2.reuse, R246, PT ;  /* 0x000000f60200720c */ /* 0x040fe20003fa6270 */
[----:B------:R3:W-:Y:S01]  /*18140*/  STL [R1+0x2c], R12 ;  /* 0x00002c0c01007387 */ /* 0x0007e20000100800 */
[C---:B------:R-:W-:Y:S02]  /*18150*/  ISETP.GE.AND P4, PT, R2.reuse, R243, PT ;  /* 0x000000f30200720c */ /* 0x040fe40003f86270 */
[C---:B------:R-:W-:Y:S03]  /*18160*/  ISETP.GE.AND P1, PT, R2.reuse, R245, PT ;  /* 0x000000f50200720c */ /* 0x040fe60003f26270 */
[----:B------:R-:W-:Y:S01]  /*18170*/  MUFU.TANH R8, R32 ;  /* 0x0000002000087308 */ /* 0x000fe20000002400 */
[C---:B------:R-:W-:Y:S02]  /*18180*/  ISETP.GE.AND P3, PT, R2.reuse, R244, PT ;  /* 0x000000f40200720c */ /* 0x040fe40003f66270 */
[C---:B------:R-:W-:Y:S02]  /*18190*/  ISETP.GE.OR P5, PT, R2.reuse, R249, !P5 ;  /* 0x000000f90200720c */ /* 0x040fe40006fa6670 */
[C---:B------:R-:W-:Y:S02]  /*181a0*/  ISETP.GE.OR P4, PT, R2.reuse, R247, !P4 ;  /* 0x000000f70200720c */ /* 0x040fe40006786670 */
[C---:B------:R-:W-:Y:S03]  /*181b0*/  ISETP.GE.OR P1, PT, R2.reuse, R250, !P1 ;  /* 0x000000fa0200720c */ /* 0x040fe60004f26670 */
[----:B------:R-:W4:Y:S01]  /*181c0*/  MUFU.TANH R35, R35 ;  /* 0x0000002300237308 */ /* 0x000f220000002400 */
[----:B------:R-:W-:Y:S02]  /*181d0*/  ISETP.GE.OR P3, PT, R2, R248, !P3 ;  /* 0x000000f80200720c */ /* 0x000fe40005f66670 */
[----:B------:R-:W-:Y:S02]  /*181e0*/  FSEL R2, R10, -INF , !P2 ;  /* 0xff8000000a027808 */ /* 0x000fe40005000000 */
[----:B--2---:R-:W-:Y:S02]  /*181f0*/  FSEL R38, R29, -INF , !P5 ;  /* 0xff8000001d267808 */ /* 0x004fe40006800000 */
[----:B------:R-:W-:Y:S01]  /*18200*/  ISETP.GE.AND P5, PT, R3, R245, PT ;  /* 0x000000f50300720c */ /* 0x000fe20003fa6270 */
[----:B------:R2:W-:Y:S01]  /*18210*/  STL [R1+0x28], R2 ;  /* 0x0000280201007387 */ /* 0x0005e20000100800 */
[----:B------:R-:W-:Y:S01]  /*18220*/  FSEL R204, R9, -INF , !P4 ;  /* 0xff80000009cc7808 */ /* 0x000fe20006000000 */
[----:B------:R5:W5:Y:S01]  /*18230*/  MUFU.TANH R33, R36 ;  /* 0x0000002400217308 */ /* 0x000b620000002400 */
[----:B------:R-:W-:Y:S01]  /*18240*/  ISETP.GE.OR P5, PT, R3, R250, !P5 ;  /* 0x000000fa0300720c */ /* 0x000fe20006fa6670 */
[----:B------:R-:W2:Y:S01]  /*18250*/  LDL R211, [R1+0xc] ;  /* 0x00000c0001d37983 */ /* 0x000ea20000100800 */
[----:B-1----:R-:W-:Y:S01]  /*18260*/  FSEL R34, R34, -INF , !P1 ;  /* 0xff80000022227808 */ /* 0x002fe20004800000 */
[----:B---3--:R-:W-:Y:S01]  /*18270*/  FMUL.FTZ R12, R65, UR23 ;  /* 0x00000017410c7c20 */ /* 0x008fe20008410000 */
[----:B------:R-:W-:Y:S01]  /*18280*/  ISETP.GE.AND P2, PT, R3, R244, PT ;  /* 0x000000f40300720c */ /* 0x000fe20003f46270 */
[----:B------:R-:W3:Y:S01]  /*18290*/  LDL R208, [R1+0x8] ;  /* 0x0000080001d07983 */ /* 0x000ee20000100800 */
[----:B----4-:R-:W-:Y:S03]  /*182a0*/  FSEL R35, R35, -INF , !P3 ;  /* 0xff80000023237808 */ /* 0x010fe60005800000 */
[----:B------:R1:W4:Y:S01]  /*182b0*/  MUFU.TANH R22, R37 ;  /* 0x0000002500167308 */ /* 0x0003220000002400 */
[C---:B------:R-:W-:Y:S01]  /*182c0*/  ISETP.GE.AND P4, PT, R3.reuse, R246, PT ;  /* 0x000000f60300720c */ /* 0x040fe20003f86270 */
[----:B------:R-:W3:Y:S01]  /*182d0*/  LDL R209, [R1+0x10] ;  /* 0x0000100001d17983 */ /* 0x000ee20000100800 */
[C---:B------:R-:W-:Y:S02]  /*182e0*/  ISETP.GE.OR P2, PT, R3.reuse, R248, !P2 ;  /* 0x000000f80300720c */ /* 0x040fe40005746670 */
[----:B------:R-:W-:Y:S01]  /*182f0*/  ISETP.GE.OR P4, PT, R3, R249, !P4 ;  /* 0x000000f90300720c */ /* 0x000fe20006786670 */
[----:B------:R-:W3:Y:S01]  /*18300*/  LDL R210, [R1+0x14] ;  /* 0x0000140001d27983 */ /* 0x000ee20000100800 */
[----:B------:R-:W-:Y:S03]  /*18310*/  FSEL R31, R31, -INF , !P2 ;  /* 0xff8000001f1f7808 */ /* 0x000fe60005000000 */
[----:B------:R4:W4:Y:S01]  /*18320*/  MUFU.TANH R32, R40 ;  /* 0x0000002800207308 */ /* 0x0009220000002400 */
[----:B-----5:R-:W-:Y:S02]  /*18330*/  FSEL R36, R11, -INF , !P0 ;  /* 0xff8000000b247808 */ /* 0x020fe40004000000 */
[----:B------:R-:W-:Y:S02]  /*18340*/  FSEL R33, R33, -INF , !P5 ;  /* 0xff80000021217808 */ /* 0x000fe40006800000 */
[----:B------:R-:W-:Y:S02]  /*18350*/  FMNMX.FTZ R5, R205, R132, !PT ;  /* 0x00000084cd057209 */ /* 0x000fe40007810000 */
[----:B------:R-:W-:Y:S03]  /*18360*/  FMNMX.FTZ R4, R212, R133, !PT ;  /* 0x00000085d4047209 */ /* 0x000fe60007810000 */
[----:B------:R5:W5:Y:S01]  /*18370*/  MUFU.TANH R29, R41 ;  /* 0x00000029001d7308 */ /* 0x000b620000002400 */
[----:B-1----:R-:W-:Y:S01]  /*18380*/  FSEL R37, R8, -INF , !P6 ;  /* 0xff80000008257808 */ /* 0x002fe20007000000 */
[----:B--2---:R-:W-:Y:S01]  /*18390*/  VIADD R2, R0, 0x21 ;  /* 0x0000002100027836 */ /* 0x004fe20000000000 */
[----:B------:R-:W-:Y:S02]  /*183a0*/  ISETP.GE.AND P6, PT, R3, R243, PT ;  /* 0x000000f30300720c */ /* 0x000fe40003fc6270 */
[----:B------:R-:W-:Y:S02]  /*183b0*/  FMNMX.FTZ R5, R215, R5, !PT ;  /* 0x00000005d7057209 */ /* 0x000fe40007810000 */
[C---:B------:R-:W-:Y:S03]  /*183c0*/  ISETP.GE.AND P0, PT, R2.reuse, R245, PT ;  /* 0x000000f50200720c */ /* 0x040fe60003f06270 */
[----:B------:R-:W1:Y:S01]  /*183d0*/  MUFU.TANH R42, R42 ;  /* 0x0000002a002a7308 */ /* 0x000e620000002400 */
[C---:B------:R-:W-:Y:S01]  /*183e0*/  ISETP.GE.AND P1, PT, R2.reuse, R244, PT ;  /* 0x000000f40200720c */ /* 0x040fe20003f26270 */
[----:B----4-:R-:W-:Y:S01]  /*183f0*/  FMUL.FTZ R40, R47, UR23 ;  /* 0x000000172f287c20 */ /* 0x010fe20008410000 */
[C---:B------:R-:W-:Y:S02]  /*18400*/  ISETP.GE.AND P3, PT, R2.reuse, R246, PT ;  /* 0x000000f60200720c */ /* 0x040fe40003f66270 */
[C---:B------:R-:W-:Y:S02]  /*18410*/  ISETP.GE.AND P5, PT, R2.reuse, R243, PT ;  /* 0x000000f30200720c */ /* 0x040fe40003fa6270 */
[----:B------:R-:W-:Y:S03]  /*18420*/  ISETP.GE.OR P6, PT, R3, R247, !P6 ;  /* 0x000000f70300720c */ /* 0x000fe600077c6670 */
[----:B------:R-:W2:Y:S01]  /*18430*/  MUFU.TANH R27, R44 ;  /* 0x0000002c001b7308 */ /* 0x000ea20000002400 */
[----:B------:R-:W-:Y:S01]  /*18440*/  ISETP.GE.OR P0, PT, R2, R250, !P0 ;  /* 0x000000fa0200720c */ /* 0x000fe20004706670 */
[----:B------:R-:W-:Y:S01]  /*18450*/  VIADD R3, R0, 0x29 ;  /* 0x0000002900037836 */ /* 0x000fe20000000000 */
[----:B------:R-:W-:Y:S01]  /*18460*/  ISETP.GE.OR P1, PT, R2, R248, !P1 ;  /* 0x000000f80200720c */ /* 0x000fe20004f26670 */
[----:B-----5:R-:W-:Y:S01]  /*18470*/  FMUL.FTZ R41, R46, UR23 ;  /* 0x000000172e297c20 */ /* 0x020fe20008410000 */
[C---:B------:R-:W-:Y:S02]  /*18480*/  ISETP.GE.OR P3, PT, R2.reuse, R249, !P3 ;  /* 0x000000f90200720c */ /* 0x040fe40005f66670 */
[----:B------:R-:W-:Y:S03]  /*18490*/  ISETP.GE.OR P5, PT, R2, R247, !P5 ;  /* 0x000000f70200720c */ /* 0x000fe60006fa6670 */
[----:B------:R-:W4:Y:S01]  /*184a0*/  MUFU.TANH R28, R45 ;  /* 0x0000002d001c7308 */ /* 0x000f220000002400 */
[----:B------:R-:W-:Y:S01]  /*184b0*/  FSEL R22, R22, -INF , !P0 ;  /* 0xff80000016167808 */ /* 0x000fe20004000000 */
[----:B------:R-:W-:Y:S01]  /*184c0*/  VIADD R2, R0, 0x28 ;  /* 0x0000002800027836 */ /* 0x000fe20000000000 */
[----:B------:R-:W-:Y:S02]  /*184d0*/  FSEL R30, R30, -INF , !P1 ;  /* 0xff8000001e1e7808 */ /* 0x000fe40004800000 */
[----:B------:R-:W-:Y:S02]  /*184e0*/  FSEL R32, R32, -INF , !P4 ;  /* 0xff80000020207808 */ /* 0x000fe40006000000 */
[----:B------:R-:W-:Y:S03]  /*184f0*/  FSEL R29, R29, -INF , !P3 ;  /* 0xff8000001d1d7808 */ /* 0x000fe60005800000 */
[----:B------:R-:W5:Y:S01]  /*18500*/  MUFU.TANH R21, R48 ;  /* 0x0000003000157308 */ /* 0x000f620000002400 */
[C---:B------:R-:W-:Y:S02]  /*18510*/  ISETP.GE.AND P2, PT, R2.reuse, R246, PT ;  /* 0x000000f60200720c */ /* 0x040fe40003f46270 */
[C---:B------:R-:W-:Y:S02]  /*18520*/  ISETP.GE.AND P0, PT, R2.reuse, R245, PT ;  /* 0x000000f50200720c */ /* 0x040fe40003f06270 */
[C---:B------:R-:W-:Y:S02]  /*18530*/  ISETP.GE.AND P1, PT, R2.reuse, R244, PT ;  /* 0x000000f40200720c */ /* 0x040fe40003f26270 */
[C---:B------:R-:W-:Y:S03]  /*18540*/  ISETP.GE.AND P4, PT, R2.reuse, R243, PT ;  /* 0x000000f30200720c */ /* 0x040fe60003f86270 */
[----:B------:R-:W5:Y:S01]  /*18550*/  MUFU.TANH R26, R50 ;  /* 0x00000032001a7308 */ /* 0x000f620000002400 */
[C---:B------:R-:W-:Y:S02]  /*18560*/  ISETP.GE.AND P3, PT, R3.reuse, R246, PT ;  /* 0x000000f60300720c */ /* 0x040fe40003f66270 */
[C---:B------:R-:W-:Y:S02]  /*18570*/  ISETP.GE.OR P2, PT, R2.reuse, R249, !P2 ;  /* 0x000000f90200720c */ /* 0x040fe40005746670 */
[C---:B------:R-:W-:Y:S02]  /*18580*/  ISETP.GE.OR P0, PT, R2.reuse, R250, !P0 ;  /* 0x000000fa0200720c */ /* 0x040fe40004706670 */
[C---:B------:R-:W-:Y:S03]  /*18590*/  ISETP.GE.OR P1, PT, R2.reuse, R248, !P1 ;  /* 0x000000f80200720c */ /* 0x040fe60004f26670 */
[----:B------:R-:W5:Y:S01]  /*185a0*/  MUFU.TANH R20, R49 ;  /* 0x0000003100147308 */ /* 0x000f620000002400 */
[----:B------:R-:W-:Y:S01]  /*185b0*/  ISETP.GE.OR P4, PT, R2, R247, !P4 ;  /* 0x000000f70200720c */ /* 0x000fe20006786670 */
[----:B------:R-:W-:Y:S01]  /*185c0*/  VIADD R2, R0, 0x30 ;  /* 0x0000003000027836 */ /* 0x000fe20000000000 */
[----:B------:R-:W-:Y:S02]  /*185d0*/  ISETP.GE.OR P3, PT, R3, R249, !P3 ;  /* 0x000000f90300720c */ /* 0x000fe40005f66670 */
[----:B------:R-:W-:Y:S02]  /*185e0*/  FMNMX.FTZ R4, R223, R4, !PT ;  /* 0x00000004df047209 */ /* 0x000fe40007810000 */
[----:B-1----:R-:W-:Y:S03]  /*185f0*/  FSEL R135, R42, -INF , !P6 ;  /* 0xff8000002a877808 */ /* 0x002fe60007000000 */
[----:B------:R-:W1:Y:S01]  /*18600*/  MUFU.TANH R25, R25 ;  /* 0x0000001900197308 */ /* 0x000e620000002400 */
[----:B--2---:R-:W-:Y:S01]  /*18610*/  FSEL R27, R27, -INF , !P2 ;  /* 0xff8000001b1b7808 */ /* 0x004fe20005000000 */
[----:B------:R-:W-:Y:S01]  /*18620*/  FMUL.FTZ R42, R43, UR23 ;  /* 0x000000172b2a7c20 */ /* 0x000fe20008410000 */
[----:B----4-:R-:W-:Y:S02]  /*18630*/  FSEL R28, R28, -INF , !P3 ;  /* 0xff8000001c1c7808 */ /* 0x010fe40005800000 */
[----:B------:R-:W-:Y:S02]  /*18640*/  FMNMX.FTZ R5, R213, R5, !PT ;  /* 0x00000005d5057209 */ /* 0x000fe40007810000 */
[C---:B------:R-:W-:Y:S03]  /*18650*/  ISETP.GE.AND P6, PT, R3.reuse, R245, PT ;  /* 0x000000f50300720c */ /* 0x040fe60003fc6270 */
[----:B------:R-:W2:Y:S01]  /*18660*/  MUFU.TANH R18, R18 ;  /* 0x0000001200127308 */ /* 0x000ea20000002400 */
[C---:B------:R-:W-:Y:S02]  /*18670*/  ISETP.GE.AND P2, PT, R3.reuse, R244, PT ;  /* 0x000000f40300720c */ /* 0x040fe40003f46270 */
[----:B------:R-:W-:Y:S02]  /*18680*/  ISETP.GE.AND P3, PT, R3, R243, PT ;  /* 0x000000f30300720c */ /* 0x000fe40003f66270 */
[----:B-----5:R-:W-:Y:S02]  /*18690*/  FSEL R21, R21, -INF , !P0 ;  /* 0xff80000015157808 */ /* 0x020fe40004000000 */
[----:B------:R-:W-:Y:S03]  /*186a0*/  FMNMX.FTZ R4, R206, R4, !PT ;  /* 0x00000004ce047209 */ /* 0x000fe60007810000 */
[----:B------:R-:W4:Y:S01]  /*186b0*/  MUFU.TANH R17, R53 ;  /* 0x0000003500117308 */ /* 0x000f220000002400 */
[----:B------:R-:W-:Y:S02]  /*186c0*/  ISETP.GE.AND P0, PT, R2, R245, PT ;  /* 0x000000f50200720c */ /* 0x000fe40003f06270 */
[----:B------:R-:W-:Y:S02]  /*186d0*/  FMNMX.FTZ R5, R134, R5, !PT ;  /* 0x0000000586057209 */ /* 0x000fe40007810000 */
[C---:B------:R-:W-:Y:S02]  /*186e0*/  ISETP.GE.OR P6, PT, R3.reuse, R250, !P6 ;  /* 0x000000fa0300720c */ /* 0x040fe400077c6670 */
[C---:B------:R-:W-:Y:S03]  /*186f0*/  ISETP.GE.OR P2, PT, R3.reuse, R248, !P2 ;  /* 0x000000f80300720c */ /* 0x040fe60005746670 */
[----:B------:R-:W5:Y:S01]  /*18700*/  MUFU.TANH R24, R24 ;  /* 0x0000001800187308 */ /* 0x000f620000002400 */
[----:B------:R-:W-:Y:S01]  /*18710*/  ISETP.GE.OR P3, PT, R3, R247, !P3 ;  /* 0x000000f70300720c */ /* 0x000fe20005f66670 */
[----:B------:R-:W-:Y:S01]  /*18720*/  VIADD R3, R0, 0x31 ;  /* 0x0000003100037836 */ /* 0x000fe20000000000 */
[----:B------:R-:W-:Y:S02]  /*18730*/  FMNMX.FTZ R4, R207, R4, !PT ;  /* 0x00000004cf047209 */ /* 0x000fe40007810000 */
[----:B------:R-:W-:Y:S02]  /*18740*/  ISETP.GE.OR P0, PT, R2, R250, !P0 ;  /* 0x000000fa0200720c */ /* 0x000fe40004706670 */
[----:B------:R-:W-:Y:S03]  /*18750*/  FSEL R26, R26, -INF , !P1 ;  /* 0xff8000001a1a7808 */ /* 0x000fe60004800000 */
[----:B------:R-:W5:Y:S01]  /*18760*/  MUFU.TANH R15, R15 ;  /* 0x0000000f000f7308 */ /* 0x000f620000002400 */
[----:B------:R-:W-:Y:S02]  /*18770*/  FSEL R20, R20, -INF , !P6 ;  /* 0xff80000014147808 */ /* 0x000fe40007000000 */
[----:B-1----:R-:W-:Y:S02]  /*18780*/  FSEL R25, R25, -INF , !P2 ;  /* 0xff80000019197808 */ /* 0x002fe40005000000 */
[----:B------:R-:W-:Y:S02]  /*18790*/  FMNMX.FTZ R4, R222, R4, !PT ;  /* 0x00000004de047209 */ /* 0x000fe40007810000 */
[C---:B------:R-:W-:Y:S03]  /*187a0*/  ISETP.GE.AND P1, PT, R2.reuse, R244, PT ;  /* 0x000000f40200720c */ /* 0x040fe60003f26270 */
[----:B------:R-:W1:Y:S01]  /*187b0*/  MUFU.TANH R19, R55 ;  /* 0x0000003700137308 */ /* 0x000e620000002400 */
[C---:B------:R-:W-:Y:S02]  /*187c0*/  ISETP.GE.AND P6, PT, R2.reuse, R246, PT ;  /* 0x000000f60200720c */ /* 0x040fe40003fc6270 */
[----:B------:R-:W-:Y:S02]  /*187d0*/  ISETP.GE.AND P2, PT, R2, R243, PT ;  /* 0x000000f30200720c */ /* 0x000fe40003f46270 */
[----:B--2---:R-:W-:Y:S02]  /*187e0*/  FSEL R18, R18, -INF , !P0 ;  /* 0xff80000012127808 */ /* 0x004fe40004000000 */
[----:B------:R-:W-:Y:S03]  /*187f0*/  ISETP.GE.AND P0, PT, R3, R245, PT ;  /* 0x000000f50300720c */ /* 0x000fe60003f06270 */
[----:B------:R-:W2:Y:S01]  /*18800*/  MUFU.TANH R12, R12 ;  /* 0x0000000c000c7308 */ /* 0x000ea20000002400 */
[----:B------:R-:W-:Y:S02]  /*18810*/  FMNMX.FTZ R4, R221, R4, !PT ;  /* 0x00000004dd047209 */ /* 0x000fe40007810000 */
[C---:B------:R-:W-:Y:S02]  /*18820*/  ISETP.GE.OR P1, PT, R2.reuse, R248, !P1 ;  /* 0x000000f80200720c */ /* 0x040fe40004f26670 */
[C---:B------:R-:W-:Y:S02]  /*18830*/  ISETP.GE.OR P6, PT, R2.reuse, R249, !P6 ;  /* 0x000000f90200720c */ /* 0x040fe400077c6670 */
[----:B------:R-:W-:Y:S01]  /*18840*/  ISETP.GE.OR P2, PT, R2, R247, !P2 ;  /* 0x000000f70200720c */ /* 0x000fe20005746670 */
[----:B------:R-:W-:Y:S01]  /*18850*/  VIADD R2, R0, 0x38 ;  /* 0x0000003800027836 */ /* 0x000fe20000000000 */
[----:B------:R-:W-:Y:S01]  /*18860*/  ISETP.GE.OR P0, PT, R3, R250, !P0 ;  /* 0x000000fa0300720c */ /* 0x000fe20004706670 */
[----:B------:R-:W2:Y:S01]  /*18870*/  MUFU.TANH R16, R16 ;  /* 0x0000001000107308 */ /* 0x000ea20000002400 */
[----:B------:R-:W-:Y:S01]  /*18880*/  FMNMX.FTZ R4, R36, R4, !PT ;  /* 0x0000000424047209 */ /* 0x000fe20007810000 */
[----:B------:R-:W-:Y:S01]  /*18890*/  VIADD R0, R0, 0x39 ;  /* 0x0000003900007836 */ /* 0x000fe20000000000 */
[----:B----4-:R-:W-:Y:S02]  /*188a0*/  FSEL R17, R17, -INF , !P0 ;  /* 0xff80000011117808 */ /* 0x010fe40004000000 */
[-C--:B------:R-:W-:Y:S02]  /*188b0*/  ISETP.GE.AND P0, PT, R2, R245.reuse, PT ;  /* 0x000000f50200720c */ /* 0x080fe40003f06270 */
[----:B------:R-:W-:Y:S03]  /*188c0*/  FMNMX.FTZ R4, R35, R4, !PT ;  /* 0x0000000423047209 */ /* 0x000fe60007810000 */
[----:B------:R-:W4:Y:S01]  /*188d0*/  MUFU.TANH R14, R14 ;  /* 0x0000000e000e7308 */ /* 0x000f220000002400 */
[----:B-----5:R-:W-:Y:S02]  /*188e0*/  FSEL R24, R24, -INF , !P1 ;  /* 0xff80000018187808 */ /* 0x020fe40004800000 */
[----:B------:R-:W-:Y:S02]  /*188f0*/  ISETP.GE.AND P1, PT, R3, R244, PT ;  /* 0x000000f40300720c */ /* 0x000fe40003f26270 */
[----:B------:R-:W-:Y:S02]  /*18900*/  ISETP.GE.OR P0, PT, R2, R250, !P0 ;  /* 0x000000fa0200720c */ /* 0x000fe40004706670 */
[----:B------:R-:W-:Y:S03]  /*18910*/  FMNMX.FTZ R4, R31, R4, !PT ;  /* 0x000000041f047209 */ /* 0x000fe60007810000 */
[----:B------:R-:W2:Y:S01]  /*18920*/  MUFU.TANH R42, R42 ;  /* 0x0000002a002a7308 */ /* 0x000ea20000002400 */
[----:B------:R-:W-:Y:S02]  /*18930*/  ISETP.GE.OR P1, PT, R3, R248, !P1 ;  /* 0x000000f80300720c */ /* 0x000fe40004f26670 */
[----:B------:R-:W-:Y:S02]  /*18940*/  FSEL R15, R15, -INF , !P0 ;  /* 0xff8000000f0f7808 */ /* 0x000fe40004000000 */
[----:B------:R-:W-:Y:S02]  /*18950*/  ISETP.GE.AND P0, PT, R0, R245, PT ;  /* 0x000000f50000720c */ /* 0x000fe40003f06270 */
[----:B------:R-:W-:Y:S03]  /*18960*/  FMNMX.FTZ R4, R30, R4, !PT ;  /* 0x000000041e047209 */ /* 0x000fe60007810000 */
[----:B------:R-:W3:Y:S01]  /*18970*/  MUFU.TANH R41, R41 ;  /* 0x0000002900297308 */ /* 0x000ee20000002400 */
[----:B-1----:R-:W-:Y:S02]  /*18980*/  FSEL R19, R19, -INF , !P1 ;  /* 0xff80000013137808 */ /* 0x002fe40004800000 */
[----:B------:R-:W-:Y:S02]  /*18990*/  ISETP.GE.AND P1, PT, R2, R244, PT ;  /* 0x000000f40200720c */ /* 0x000fe40003f26270 */
[----:B------:R-:W-:Y:S02]  /*189a0*/  ISETP.GE.OR P0, PT, R0, R250, !P0 ;  /* 0x000000fa0000720c */ /* 0x000fe40004706670 */
[----:B------:R-:W-:Y:S03]  /*189b0*/  FMNMX.FTZ R4, R26, R4, !PT ;  /* 0x000000041a047209 */ /* 0x000fe60007810000 */
[----:B------:R-:W1:Y:S01]  /*189c0*/  MUFU.TANH R40, R40 ;  /* 0x0000002800287308 */ /* 0x000e620000002400 */
[----:B------:R-:W-:Y:S02]  /*189d0*/  ISETP.GE.OR P1, PT, R2, R248, !P1 ;  /* 0x000000f80200720c */ /* 0x000fe40004f26670 */
[----:B--2---:R-:W-:Y:S02]  /*189e0*/  FSEL R12, R12, -INF , !P0 ;  /* 0xff8000000c0c7808 */ /* 0x004fe40004000000 */
[----:B------:R-:W-:Y:S02]  /*189f0*/  PLOP3.LUT P0, PT, PT, PT, UP0, 0x80, 0x0 ;  /* 0x000000000000781c */ /* 0x000fe40003f0f008 */
[----:B------:R-:W-:Y:S03]  /*18a00*/  FSEL R16, R16, -INF , !P1 ;  /* 0xff80000010107808 */ /* 0x000fe60004800000 */
[----:B------:R-:W2:Y:S01]  /*18a10*/  MUFU.TANH R23, R23 ;  /* 0x0000001700177308 */ /* 0x000ea20000002400 */
[C---:B------:R-:W-:Y:S04]  /*18a20*/  ISETP.GE.AND P1, PT, R0.reuse, R244, PT ;  /* 0x000000f40000720c */ /* 0x040fe80003f26270 */
[----:B------:R-:W-:Y:S04]  /*18a30*/  ISETP.GE.OR P1, PT, R0, R248, !P1 ;  /* 0x000000f80000720c */ /* 0x000fe80004f26670 */
[----:B----4-:R-:W-:Y:S02]  /*18a40*/  FSEL R14, R14, -INF , !P1 ;  /* 0xff8000000e0e7808 */ /* 0x010fe40004800000 */
[----:B------:R-:W-:Y:S02]  /*18a50*/  ISETP.GE.AND P1, PT, R3, R246, PT ;  /* 0x000000f60300720c */ /* 0x000fe40003f26270 */
[----:B------:R-:W-:Y:S04]  /*18a60*/  FMNMX.FTZ R5, R211, R5, !PT ;  /* 0x00000005d3057209 */ /* 0x000fe80007810000 */
[----:B------:R-:W-:Y:S04]  /*18a70*/  FMNMX.FTZ R5, R214, R5, !PT ;  /* 0x00000005d6057209 */ /* 0x000fe80007810000 */
[----:B------:R-:W-:Y:S04]  /*18a80*/  FMNMX.FTZ R5, R37, R5, !PT ;  /* 0x0000000525057209 */ /* 0x000fe80007810000 */
[----:B------:R-:W-:Y:S04]  /*18a90*/  FMNMX.FTZ R5, R34, R5, !PT ;  /* 0x0000000522057209 */ /* 0x000fe80007810000 */
[----:B------:R-:W-:Y:S04]  /*18aa0*/  FMNMX.FTZ R5, R33, R5, !PT ;  /* 0x0000000521057209 */ /* 0x000fe80007810000 */
[----:B------:R-:W-:Y:S04]  /*18ab0*/  FMNMX.FTZ R5, R22, R5, !PT ;  /* 0x0000000516057209 */ /* 0x000fe80007810000 */
[----:B------:R-:W-:Y:S04]  /*18ac0*/  FMNMX.FTZ R5, R21, R5, !PT ;  /* 0x0000000515057209 */ /* 0x000fe80007810000 */
[----:B------:R-:W-:Y:S02]  /*18ad0*/  FMNMX.FTZ R6, R20, R5, !PT ;  /* 0x0000000514067209 */ /* 0x000fe40007810000 */
[----:B------:R-:W-:Y:S02]  /*18ae0*/  FMNMX.FTZ R5, R25, R4, !PT ;  /* 0x0000000419057209 */ /* 0x000fe40007810000 */
[----:B------:R-:W-:Y:S02]  /*18af0*/  FMNMX.FTZ R4, R220, R138, !PT ;  /* 0x0000008adc047209 */ /* 0x000fe40007810000 */
[----:B------:R-:W-:Y:S02]  /*18b00*/  FMNMX.FTZ R6, R18, R6, !PT ;  /* 0x0000000612067209 */ /* 0x000fe40007810000 */
[----:B------:R-:W-:Y:S02]  /*18b10*/  FMNMX.FTZ R5, R24, R5, !PT ;  /* 0x0000000518057209 */ /* 0x000fe40007810000 */
[----:B---3--:R-:W-:Y:S02]  /*18b20*/  FMNMX.FTZ R4, R208, R4, !PT ;  /* 0x00000004d0047209 */ /* 0x008fe40007810000 */
        /* <DEDUP_REMOVED lines=8> */
[----:B-12---:R-:W-:Y:S06]  /*18bb0*/  @P0 BRA `(.L_x_610) ;  /* 0xffffffd8009c0947 */ /* 0x006fec000383ffff */
.L_x_609:
[----:B-1----:R-:W2:Y:S01]  /*18bc0*/  LDL.LU R5, [R1+0x28] ;  /* 0x0000280001057983 */ /* 0x002ea20000300800 */
[----:B------:R-:W-:Y:S01]  /*18bd0*/  ISETP.GE.AND P0, PT, R3, R243, PT ;  /* 0x000000f30300720c */ /* 0x000fe20003f06270 */
[----:B------:R-:W-:Y:S01]  /*18be0*/  FMUL.FTZ R57, R57, UR23 ;  /* 0x0000001739397c20 */ /* 0x000fe20008410000 */
[C---:B------:R-:W-:Y:S01]  /*18bf0*/  ISETP.GE.OR P1, PT, R3.reuse, R249, !P1 ;  /* 0x000000f90300720c */ /* 0x040fe20004f26670 */
[----:B------:R-:W3:Y:S01]  /*18c00*/  LDL.LU R4, [R1+0x2c] ;  /* 0x00002c0001047983 */ /* 0x000ee20000300800 */
[----:B------:R-:W-:Y:S01]  /*18c10*/  ISETP.GE.OR P0, PT, R3, R247, !P0 ;  /* 0x000000f70300720c */ /* 0x000fe20004706670 */
[----:B------:R-:W1:Y:S01]  /*18c20*/  MUFU.TANH R43, R57 ;  /* 0x00000039002b7308 */ /* 0x000e620000002400 */
[----:B------:R-:W-:Y:S01]  /*18c30*/  FSEL R9, R23, -INF , !P6 ;  /* 0xff80000017097808 */ /* 0x000fe20007000000 */
[----:B------:R-:W4:Y:S01]  /*18c40*/  LDL.LU R66, [R1+0x4] ;  /* 0x0000040001427983 */ /* 0x000f220000300800 */
[----:B------:R-:W-:Y:S01]  /*18c50*/  MOV R56, R135 ;  /* 0x0000008700387202 */ /* 0x000fe20000000f00 */
[----:B------:R-:W-:Y:S01]  /*18c60*/  FMUL.FTZ R61, R61, UR23 ;  /* 0x000000173d3d7c20 */ /* 0x000fe20008410000 */
[----:B------:R-:W-:Y:S01]  /*18c70*/  MOV R46, R204 ;  /* 0x000000cc002e7202 */ /* 0x000fe20000000f00 */
[----:B------:R-:W4:Y:S01]  /*18c80*/  LDL.LU R44, [R1+0x24] ;  /* 0x00002400012c7983 */ /* 0x000f220000300800 */
[----:B------:R-:W-:Y:S03]  /*18c90*/  FMUL.FTZ R58, R58, UR23 ;  /* 0x000000173a3a7c20 */ /* 0x000fe60008410000 */
[----:B------:R-:W-:Y:S01]  /*18ca0*/  MUFU.TANH R11, R61 ;  /* 0x0000003d000b7308 */ /* 0x000fe20000002400 */
[----:B------:R-:W-:Y:S01]  /*18cb0*/  FSEL R54, R42, -INF , !P5 ;  /* 0xff8000002a367808 */ /* 0x000fe20006800000 */
[----:B------:R-:W4:Y:S01]  /*18cc0*/  LDL.LU R67, [R1] ;  /* 0x0000000001437983 */ /* 0x000f220000300800 */
[----:B------:R-:W-:Y:S01]  /*18cd0*/  FMUL.FTZ R59, R59, UR23 ;  /* 0x000000173b3b7c20 */ /* 0x000fe20008410000 */
[----:B------:R-:W-:Y:S01]  /*18ce0*/  FSEL R53, R41, -INF , !P4 ;  /* 0xff80000029357808 */ /* 0x000fe20006000000 */
[----:B------:R-:W-:Y:S01]  /*18cf0*/  FMUL.FTZ R62, R62, UR23 ;  /* 0x000000173e3e7c20 */ /* 0x000fe20008410000 */
[----:B------:R-:W4:Y:S01]  /*18d00*/  LDL.LU R10, [R1+0x18] ;  /* 0x00001800010a7983 */ /* 0x000f220000300800 */
[----:B------:R-:W-:Y:S03]  /*18d10*/  FSEL R51, R40, -INF , !P3 ;  /* 0xff80000028337808 */ /* 0x000fe60005800000 */
[----:B------:R-:W1:Y:S01]  /*18d20*/  MUFU.TANH R58, R58 ;  /* 0x0000003a003a7308 */ /* 0x000e620000002400 */
[----:B------:R-:W-:Y:S01]  /*18d30*/  FMUL.FTZ R63, R63, UR23 ;  /* 0x000000173f3f7c20 */ /* 0x000fe20008410000 */
[----:B------:R-:W4:Y:S01]  /*18d40*/  LDL.LU R55, [R1+0x20] ;  /* 0x0000200001377983 */ /* 0x000f220000300800 */
[----:B------:R-:W-:Y:S01]  /*18d50*/  ISETP.GE.AND P6, PT, R2, R246, PT ;  /* 0x000000f60200720c */ /* 0x000fe20003fc6270 */
[----:B------:R-:W-:Y:S01]  /*18d60*/  FMUL.FTZ R60, R60, UR23 ;  /* 0x000000173c3c7c20 */ /* 0x000fe20008410000 */
[----:B------:R-:W-:Y:S01]  /*18d70*/  UISETP.GT.AND UP0, UPT, UR25, UR13, UPT ;  /* 0x0000000d1900728c */ /* 0x000fe2000bf04270 */
[----:B------:R-:W4:Y:S01]  /*18d80*/  LDL.LU R52, [R1+0x1c] ;  /* 0x00001c0001347983 */ /* 0x000f220000300800 */
[----:B------:R-:W-:Y:S03]  /*18d90*/  ISETP.GE.OR P6, PT, R2, R249, !P6 ;  /* 0x000000f90200720c */ /* 0x000fe600077c6670 */
[----:B------:R-:W1:Y:S01]  /*18da0*/  MUFU.TANH R59, R59 ;  /* 0x0000003b003b7308 */ /* 0x000e620000002400 */
[----:B------:R-:W-:Y:S01]  /*18db0*/  UMOV UR20, UR25 ;  /* 0x0000001900147c82 */ /* 0x000fe20008000000 */
[----:B------:R-:W-:Y:S04]  /*18dc0*/  STL [R1+0xcc], R251 ;  /* 0x0000ccfb01007387 */ /* 0x000fe80000100800 */
[----:B------:R-:W-:Y:S04]  /*18dd0*/  STL [R1+0xc8], R250 ;  /* 0x0000c8fa01007387 */ /* 0x000fe80000100800 */
[----:B------:R-:W1:Y:S01]  /*18de0*/  MUFU.TANH R62, R62 ;  /* 0x0000003e003e7308 */ /* 0x000e620000002400 */
[----:B------:R-:W-:Y:S04]  /*18df0*/  STL [R1+0xc4], R248 ;  /* 0x0000c4f801007387 */ /* 0x000fe80000100800 */
[----:B------:R-:W-:Y:S05]  /*18e00*/  STL [R1+0xc0], R245 ;  /* 0x0000c0f501007387 */ /* 0x000fea0000100800 */
[----:B------:R-:W1:Y:S01]  /*18e10*/  MUFU.TANH R63, R63 ;  /* 0x0000003f003f7308 */ /* 0x000e620000002400 */
        /* <DEDUP_REMOVED lines=14> */
[----:B------:R-:W1:Y:S08]  /*18f00*/  SHFL.BFLY PT, R6, R137, 0x2, 0x1f ;  /* 0x0c401f0089067f89 */ /* 0x000e7000000e0000 */
[----:B------:R-:W1:Y:S08]  /*18f10*/  SHFL.BFLY PT, R7, R136, 0x2, 0x1f ;  /* 0x0c401f0088077f89 */ /* 0x000e7000000e0000 */
[----:B------:R-:W-:Y:S04]  /*18f20*/  STL [R1+0x84], R229 ;  /* 0x000084e501007387 */ /* 0x000fe80000100800 */
[----:B------:R-:W-:Y:S04]  /*18f30*/  STL [R1+0x80], R224 ;  /* 0x000080e001007387 */ /* 0x000fe80000100800 */
[----:B------:R-:W-:Y:S04]  /*18f40*/  STL [R1+0xd0], R246 ;  /* 0x0000d0f601007387 */ /* 0x000fe80000100800 */
[----:B------:R-:W-:Y:S04]  /*18f50*/  STL [R1+0xd4], R249 ;  /* 0x0000d4f901007387 */ /* 0x000fe80000100800 */
[----:B------:R-:W-:Y:S04]  /*18f60*/  STL [R1+0xd8], R243 ;  /* 0x0000d8f301007387 */ /* 0x000fe80000100800 */
[----:B------:R-:W-:Y:S01]  /*18f70*/  STL [R1+0xdc], R247 ;  /* 0x0000dcf701007387 */ /* 0x000fe20000100800 */
[----:B-1----:R-:W-:Y:S02]  /*18f80*/  FMNMX.FTZ R137, R137, R6, !PT ;  /* 0x0000000689897209 */ /* 0x002fe40007810000 */
[----:B------:R-:W-:Y:S02]  /*18f90*/  FMNMX.FTZ R136, R136, R7, !PT ;  /* 0x0000000788887209 */ /* 0x000fe40007810000 */
[----:B------:R-:W-:Y:S02]  /*18fa0*/  FSEL R43, R43, -INF , !P1 ;  /* 0xff8000002b2b7808 */ /* 0x000fe40004800000 */
[----:B------:R-:W-:Y:S02]  /*18fb0*/  ISETP.GE.AND P1, PT, R0, R246, PT ;  /* 0x000000f60000720c */ /* 0x000fe40003f26270 */
[----:B------:R-:W-:Y:S02]  /*18fc0*/  FSEL R50, R58, -INF , !P2 ;  /* 0xff8000003a327808 */ /* 0x000fe40005000000 */
[C---:B------:R-:W-:Y:S02]  /*18fd0*/  ISETP.GE.OR P1, PT, R0.reuse, R249, !P1 ;  /* 0x000000f90000720c */ /* 0x040fe40004f26670 */
[-C--:B------:R-:W-:Y:S02]  /*18fe0*/  ISETP.GE.AND P2, PT, R0, R243.reuse, PT ;  /* 0x000000f30000720c */ /* 0x080fe40003f46270 */
[----:B------:R-:W-:Y:S02]  /*18ff0*/  FSEL R11, R11, -INF , !P1 ;  /* 0xff8000000b0b7808 */ /* 0x000fe40004800000 */
[C---:B------:R-:W-:Y:S02]  /*19000*/  ISETP.GE.AND P1, PT, R2.reuse, R243, PT ;  /* 0x000000f30200720c */ /* 0x040fe40003f26270 */
[----:B------:R-:W-:Y:S02]  /*19010*/  FSEL R49, R59, -INF , !P0 ;  /* 0xff8000003b317808 */ /* 0x000fe40004000000 */
[-C--:B------:R-:W-:Y:S02]  /*19020*/  ISETP.GE.OR P1, PT, R2, R247.reuse, !P1 ;  /* 0x000000f70200720c */ /* 0x080fe40004f26670 */
[----:B------:R-:W-:Y:S02]  /*19030*/  ISETP.GE.OR P2, PT, R0, R247, !P2 ;  /* 0x000000f70000720c */ /* 0x000fe40005746670 */
[----:B------:R-:W-:Y:S02]  /*19040*/  FSEL R48, R62, -INF , !P1 ;  /* 0xff8000003e307808 */ /* 0x000fe40004800000 */
[----:B------:R-:W-:Y:S02]  /*19050*/  FSEL R204, R63, -INF , !P2 ;  /* 0xff8000003fcc7808 */ /* 0x000fe40005000000 */
[----:B--2---:R-:W-:Y:S02]  /*19060*/  MOV R230, R5 ;  /* 0x0000000500e67202 */ /* 0x004fe40000000f00 */
[----:B---3--:R-:W-:Y:S02]  /*19070*/  MOV R45, R4 ;  /* 0x00000004002d7202 */ /* 0x008fe40000000f00 */
[----:B----4-:R-:W-:Y:S02]  /*19080*/  FMNMX.FTZ R5, R66, R13, !PT ;  /* 0x0000000d42057209 */ /* 0x010fe40007810000 */
[----:B------:R-:W1:Y:S02]  /*19090*/  MUFU.TANH R13, R60 ;  /* 0x0000003c000d7308 */ /* 0x000e640000002400 */
        /* <DEDUP_REMOVED lines=16> */
[----:B------:R-:W2:Y:S01]  /*191a0*/  SHFL.BFLY PT, R4, R137, 0x1, 0x1f ;  /* 0x0c201f0089047f89 */ /* 0x000ea200000e0000 */
[----:B------:R-:W-:Y:S02]  /*191b0*/  FMNMX.FTZ R3, R56, R3, !PT ;  /* 0x0000000338037209 */ /* 0x000fe40007810000 */
[----:B-1----:R-:W-:Y:S02]  /*191c0*/  FSEL R13, R13, -INF , !P6 ;  /* 0xff8000000d0d7808 */ /* 0x002fe40007000000 */
[----:B------:R-:W-:Y:S03]  /*191d0*/  FMNMX.FTZ R6, R54, R3, !PT ;  /* 0x0000000336067209 */ /* 0x000fe60007810000 */
[----:B------:R-:W1:Y:S01]  /*191e0*/  SHFL.BFLY PT, R3, R136, 0x1, 0x1f ;  /* 0x0c201f0088037f89 */ /* 0x000e6200000e0000 */
[----:B------:R-:W-:Y:S02]  /*191f0*/  FMNMX.FTZ R135, R43, R135, !PT ;  /* 0x000000872b877209 */ /* 0x000fe40007810000 */
[----:B------:R-:W-:Y:S02]  /*19200*/  FMNMX.FTZ R6, R53, R6, !PT ;  /* 0x0000000635067209 */ /* 0x000fe40007810000 */
[----:B------:R-:W-:Y:S02]  /*19210*/  FMNMX.FTZ R135, R13, R135, !PT ;  /* 0x000000870d877209 */ /* 0x000fe40007810000 */
[----:B------:R-:W-:Y:S02]  /*19220*/  FMNMX.FTZ R6, R51, R6, !PT ;  /* 0x0000000633067209 */ /* 0x000fe40007810000 */
[----:B------:R-:W-:Y:S02]  /*19230*/  FMNMX.FTZ R135, R11, R135, !PT ;  /* 0x000000870b877209 */ /* 0x000fe40007810000 */
[----:B------:R-:W-:Y:S03]  /*19240*/  FMNMX.FTZ R2, R50, R6, !PT ;  /* 0x0000000632027209 */ /* 0x000fe60007810000 */
[----:B------:R-:W3:Y:S01]  /*19250*/  SHFL.BFLY PT, R5, R135, 0x2, 0x1f ;  /* 0x0c401f0087057f89 */ /* 0x000ee200000e0000 */
[----:B------:R-:W-:Y:S02]  /*19260*/  FMNMX.FTZ R0, R49, R2, !PT ;  /* 0x0000000231007209 */ /* 0x000fe40007810000 */
[----:B--2---:R-:W-:Y:S02]  /*19270*/  FMNMX.FTZ R137, R137, R4, !PT ;  /* 0x0000000489897209 */ /* 0x004fe40007810000 */
[----:B------:R-:W-:Y:S02]  /*19280*/  FMNMX.FTZ R0, R48, R0, !PT ;  /* 0x0000000030007209 */ /* 0x000fe40007810000 */
[C---:B------:R-:W-:Y:S01]  /*19290*/  FSETP.NEU.FTZ.AND P3, PT, R137.reuse, -INF , PT ;  /* 0xff8000008900780b */ /* 0x040fe20003f7d000 */
[----:B------:R-:W-:Y:S01]  /*192a0*/  FMUL.FTZ R6, R137, UR4 ;  /* 0x0000000489067c20 */ /* 0x000fe20008410000 */
[----:B------:R-:W-:Y:S01]  /*192b0*/  FMNMX.FTZ R0, R204, R0, !PT ;  /* 0x00000000cc007209 */ /* 0x000fe20007810000 */
[----:B------:R-:W-:Y:S01]  /*192c0*/  STL [R1+0xe0], R137 ;  /* 0x0000e08901007387 */ /* 0x000fe20000100800 */
[----:B-1----:R-:W-:Y:S02]  /*192d0*/  FMNMX.FTZ R136, R136, R3, !PT ;  /* 0x0000000388887209 */ /* 0x002fe40007810000 */
[----:B------:R-:W-:Y:S01]  /*192e0*/  FSEL R6, R6, RZ, P3 ;  /* 0x000000ff06067208 */ /* 0x000fe20001800000 */
[----:B------:R-:W1:Y:S01]  /*192f0*/  SHFL.BFLY PT, R2, R0, 0x2, 0x1f ;  /* 0x0c401f0000027f89 */ /* 0x000e6200000e0000 */
[C---:B------:R-:W-:Y:S01]  /*19300*/  FSETP.NEU.FTZ.AND P2, PT, R136.reuse, -INF , PT ;  /* 0xff8000008800780b */ /* 0x040fe20003f5d000 */
[----:B------:R-:W-:Y:S02]  /*19310*/  FMUL.FTZ R7, R136, UR4 ;  /* 0x0000000488077c20 */ /* 0x000fe40008410000 */
[--C-:B------:R-:W-:Y:S01]  /*19320*/  FFMA.FTZ R3, R205, UR4, -R6.reuse ;  /* 0x00000004cd037c23 */ /* 0x100fe20008010806 */
[--C-:B------:R-:W-:Y:S01]  /*19330*/  FFMA.FTZ R42, R20, UR4, -R6.reuse ;  /* 0x00000004142a7c23 */ /* 0x100fe20008010806 */
[--C-:B------:R-:W-:Y:S01]  /*19340*/  FFMA.FTZ R218, R37, UR4, -R6.reuse ;  /* 0x0000000425da7c23 */ /* 0x100fe20008010806 */
[----:B------:R-:W-:Y:S01]  /*19350*/  FSEL R7, R7, RZ, P2 ;  /* 0x000000ff07077208 */ /* 0x000fe20001000000 */
[----:B------:R2:W-:Y:S01]  /*19360*/  MUFU.EX2 R234, R3 ;  /* 0x0000000300ea7308 */ /* 0x0005e20000000800 */
[--C-:B------:R-:W-:Y:S01]  /*19370*/  FFMA.FTZ R217, R34, UR4, -R6.reuse ;  /* 0x0000000422d97c23 */ /* 0x100fe20008010806 */
[----:B---3--:R-:W-:Y:S01]  /*19380*/  FMNMX.FTZ R135, R135, R5, !PT ;  /* 0x0000000587877209 */ /* 0x008fe20007810000 */
[--C-:B------:R-:W-:Y:S01]  /*19390*/  FFMA.FTZ R219, R214, UR4, -R6.reuse ;  /* 0x00000004d6db7c23 */ /* 0x100fe20008010806 */
[--C-:B------:R-:W-:Y:S01]  /*193a0*/  FFMA.FTZ R221, R221, UR4, -R7.reuse ;  /* 0x00000004dddd7c23 */ /* 0x100fe20008010807 */
[--C-:B------:R-:W-:Y:S01]  /*193b0*/  FFMA.FTZ R216, R36, UR4, -R7.reuse ;  /* 0x0000000424d87c23 */ /* 0x100fe20008010807 */
[--C-:B------:R-:W-:Y:S01]  /*193c0*/  FFMA.FTZ R247, R14, UR4, -R7.reuse ;  /* 0x000000040ef77c23 */ /* 0x100fe20008010807 */
[----:B------:R-:W3:Y:S01]  /*193d0*/  SHFL.BFLY PT, R4, R135, 0x1, 0x1f ;  /* 0x0c201f0087047f89 */ /* 0x000ee200000e0000 */
        /* <DEDUP_REMOVED lines=8> */
[----:B-1----:R-:W-:Y:S01]  /*19460*/  FMNMX.FTZ R0, R0, R2, !PT ;  /* 0x0000000200007209 */ /* 0x002fe20007810000 */
[--C-:B--2---:R-:W-:Y:S01]  /*19470*/  FFMA.FTZ R3, R215, UR4, -R6.reuse ;  /* 0x00000004d7037c23 */ /* 0x104fe20008010806 */
[----:B------:R-:W-:Y:S01]  /*19480*/  FFMA.FTZ R2, R213, UR4, -R6 ;  /* 0x00000004d5027c23 */ /* 0x000fe20008010806 */
[--C-:B------:R-:W-:Y:S01]  /*19490*/  FFMA.FTZ R30, R30, UR4, -R7.reuse ;  /* 0x000000041e1e7c23 */ /* 0x100fe20008010807 */
[--C-:B------:R-:W-:Y:S01]  /*194a0*/  FFMA.FTZ R41, R26, UR4, -R7.reuse ;  /* 0x000000041a297c23 */ /* 0x100fe20008010807 */
[----:B------:R1:W2:Y:S01]  /*194b0*/  MUFU.EX2 R64, R3 ;  /* 0x0000000300407308 */ /* 0x0002a20000000800 */
[--C-:B------:R-:W-:Y:S01]  /*194c0*/  FFMA.FTZ R57, R25, UR4, -R7.reuse ;  /* 0x0000000419397c23 */ /* 0x100fe20008010807 */
[--C-:B------:R-:W-:Y:S08]  /*194d0*/  FFMA.FTZ R58, R24, UR4, -R7.reuse ;  /* 0x00000004183a7c23 */ /* 0x100ff00008010807 */
[----:B------:R4:W-:Y:S01]  /*194e0*/  MUFU.EX2 R244, R2 ;  /* 0x0000000200f47308 */ /* 0x0009e20000000800 */
[----:B---3--:R-:W-:Y:S02]  /*194f0*/  FMNMX.FTZ R135, R135, R4, !PT ;  /* 0x0000000487877209 */ /* 0x008fe40007810000 */
[----:B------:R-:W-:Y:S01]  /*19500*/  FSEL R4, R137, RZ, P3 ;  /* 0x000000ff89047208 */ /* 0x000fe20001800000 */
[--C-:B------:R-:W-:Y:S01]  /*19510*/  FFMA.FTZ R137, R16, UR4, -R7.reuse ;  /* 0x0000000410897c23 */ /* 0x100fe20008010807 */
[C---:B------:R-:W-:Y:S01]  /*19520*/  FSETP.NEU.FTZ.AND P1, PT, R135.reuse, -INF , PT ;  /* 0xff8000008700780b */ /* 0x040fe20003f3d000 */
[----:B------:R-:W-:Y:S04]  /*19530*/  FMUL.FTZ R8, R135, UR4 ;  /* 0x0000000487087c20 */ /* 0x000fe80008410000 */
[----:B------:R-:W-:Y:S01]  /*19540*/  MUFU.EX2 R219, R219 ;  /* 0x000000db00db7308 */ /* 0x000fe20000000800 */
[--C-:B-1----:R-:W-:Y:S01]  /*19550*/  FFMA.FTZ R3, R212, UR4, -R7.reuse ;  /* 0x00000004d4037c23 */ /* 0x102fe20008010807 */
[----:B------:R-:W-:Y:S01]  /*19560*/  FADD.FTZ R5, -R4, R132 ;  /* 0x0000008404057221 */ /* 0x000fe20000010100 */
[----:B------:R-:W-:Y:S07]  /*19570*/  FSEL R8, R8, RZ, P1 ;  /* 0x000000ff08087208 */ /* 0x000fee0000800000 */
[----:B------:R1:W-:Y:S01]  /*19580*/  MUFU.EX2 R65, R3 ;  /* 0x0000000300417308 */ /* 0x0003e20000000800 */
[----:B----4-:R-:W3:Y:S01]  /*19590*/  SHFL.BFLY PT, R2, R0, 0x1, 0x1f ;  /* 0x0c201f0000027f89 */ /* 0x010ee200000e0000 */
        /* <DEDUP_REMOVED lines=8> */
[----:B------:R-:W-:Y:S01]  /*19620*/  MUFU.EX2 R222, R222 ;  /* 0x000000de00de7308 */ /* 0x000fe20000000800 */
[----:B-1----:R-:W-:Y:S01]  /*19630*/  FFMA.FTZ R3, R223, UR4, -R7 ;  /* 0x00000004df037c23 */ /* 0x002fe20008010807 */
[----:B------:R-:W-:Y:S08]  /*19640*/  FFMA.FTZ R223, R28, UR4, -R8 ;  /* 0x000000041cdf7c23 */ /* 0x000ff00008010808 */
[----:B------:R-:W-:Y:S10]  /*19650*/  MUFU.EX2 R229, R217 ;  /* 0x000000d900e57308 */ /* 0x000ff40000000800 */
[----:B------:R1:W4:Y:S10]  /*19660*/  MUFU.EX2 R250, R3 ;  /* 0x0000000300fa7308 */ /* 0x0003340000000800 */
[----:B------:R-:W-:Y:S10]  /*19670*/  MUFU.EX2 R232, R216 ;  /* 0x000000d800e87308 */ /* 0x000ff40000000800 */
[----:B------:R-:W-:Y:S01]  /*19680*/  MUFU.EX2 R235, R252 ;  /* 0x000000fc00eb7308 */ /* 0x000fe20000000800 */
[----:B-1----:R-:W-:Y:S01]  /*19690*/  FFMA.FTZ R3, R134, UR4, -R6 ;  /* 0x0000000486037c23 */ /* 0x002fe20008010806 */
[----:B---3--:R-:W-:Y:S01]  /*196a0*/  FMNMX.FTZ R134, R0, R2, !PT ;  /* 0x0000000200867209 */ /* 0x008fe20007810000 */
[--C-:B------:R-:W-:Y:S01]  /*196b0*/  FFMA.FTZ R0, R208, UR4, -R8.reuse ;  /* 0x00000004d0007c23 */ /* 0x100fe20008010808 */
[----:B------:R-:W-:Y:S02]  /*196c0*/  FSEL R2, R135, RZ, P1 ;  /* 0x000000ff87027208 */ /* 0x000fe40000800000 */
[C---:B------:R-:W-:Y:S01]  /*196d0*/  FSETP.NEU.FTZ.AND P0, PT, R134.reuse, -INF , PT ;  /* 0xff8000008600780b */ /* 0x040fe20003f1d000 */
[----:B------:R-:W-:Y:S03]  /*196e0*/  FMUL.FTZ R205, R134, UR4 ;  /* 0x0000000486cd7c20 */ /* 0x000fe60008410000 */
[----:B------:R1:W3:Y:S01]  /*196f0*/  MUFU.EX2 R239, R3 ;  /* 0x0000000300ef7308 */ /* 0x0002e20000000800 */
[----:B--2---:R-:W-:Y:S02]  /*19700*/  F2FP.F16.F32.PACK_AB R208, R64, R234 ;  /* 0x000000ea40d0723e */ /* 0x004fe400000000ff */
[----:B------:R-:W-:Y:S07]  /*19710*/  FSEL R205, R205, RZ, P0 ;  /* 0x000000ffcdcd7208 */ /* 0x000fee0000000000 */
[----:B------:R2:W-:Y:S01]  /*19720*/  MUFU.EX2 R248, R0 ;  /* 0x0000000000f87308 */ /* 0x0005e20000000800 */
[----:B------:R-:W-:Y:S09]  /*19730*/  FFMA.FTZ R10, R10, UR4, -R205 ;  /* 0x000000040a0a7c23 */ /* 0x000ff200080108cd */
[----:B------:R3:W-:Y:S01]  /*19740*/  MUFU.EX2 R245, R10 ;  /* 0x0000000a00f57308 */ /* 0x0007e20000000800 */
[----:B-1----:R-:W-:Y:S01]  /*19750*/  FFMA.FTZ R3, R206, UR4, -R7 ;  /* 0x00000004ce037c23 */ /* 0x002fe20008010807 */
[--C-:B------:R-:W-:Y:S08]  /*19760*/  FFMA.FTZ R206, R38, UR4, -R8.reuse ;  /* 0x0000000426ce7c23 */ /* 0x100ff00008010808 */
[----:B------:R1:W-:Y:S01]  /*19770*/  MUFU.EX2 R242, R3 ;  /* 0x0000000300f27308 */ /* 0x0003e20000000800 */
[----:B--2---:R-:W-:Y:S01]  /*19780*/  FFMA.FTZ R0, R209, UR4, -R8 ;  /* 0x00000004d1007c23 */ /* 0x004fe20008010808 */
[----:B----4-:R-:W-:Y:S08]  /*19790*/  F2FP.F16.F32.PACK_AB R209, R250, R65 ;  /* 0x00000041fad1723e */ /* 0x010ff000000000ff */
[----:B------:R2:W-:Y:S01]  /*197a0*/  MUFU.EX2 R241, R0 ;  /* 0x0000000000f17308 */ /* 0x0005e20000000800 */
[----:B---3--:R-:W-:Y:S01]  /*197b0*/  FFMA.FTZ R10, R55, UR4, -R205 ;  /* 0x00000004370a7c23 */ /* 0x008fe200080108cd */
[----:B------:R-:W-:Y:S08]  /*197c0*/  FFMA.FTZ R55, R22, UR4, -R6 ;  /* 0x0000000416377c23 */ /* 0x000ff00008010806 */
[----:B------:R-:W-:Y:S01]  /*197d0*/  MUFU.EX2 R240, R10 ;  /* 0x0000000a00f07308 */ /* 0x000fe20000000800 */
[--C-:B-1----:R-:W-:Y:S01]  /*197e0*/  FFMA.FTZ R3, R207, UR4, -R7.reuse ;  /* 0x00000004cf037c23 */ /* 0x102fe20008010807 */
[----:B------:R-:W-:Y:S08]  /*197f0*/  FFMA.FTZ R207, R35, UR4, -R7 ;  /* 0x0000000423cf7c23 */ /* 0x000ff00008010807 */
[----:B------:R1:W3:Y:S01]  /*19800*/  MUFU.EX2 R238, R3 ;  /* 0x0000000300ee7308 */ /* 0x0002e20000000800 */
[--C-:B--2---:R-:W-:Y:S01]  /*19810*/  FFMA.FTZ R0, R210, UR4, -R8.reuse ;  /* 0x00000004d2007c23 */ /* 0x104fe20008010808 */
[----:B------:R-:W-:Y:S08]  /*19820*/  F2FP.F16.F32.PACK_AB R210, R239, R244 ;  /* 0x000000f4efd2723e */ /* 0x000ff000000000ff */
[----:B------:R2:W4:Y:S10]  /*19830*/  MUFU.EX2 R237, R0 ;  /* 0x0000000000ed7308 */ /* 0x0005340000000800 */
[----:B------:R-:W-:Y:S01]  /*19840*/  MUFU.EX2 R233, R233 ;  /* 0x000000e900e97308 */ /* 0x000fe20000000800 */
[----:B-1----:R-:W-:Y:S01]  /*19850*/  FFMA.FTZ R3, R220, UR4, -R8 ;  /* 0x00000004dc037c23 */ /* 0x002fe20008010808 */
[----:B------:R-:W-:Y:S01]  /*19860*/  FFMA.FTZ R220, R211, UR4, -R6 ;  /* 0x00000004d3dc7c23 */ /* 0x000fe20008010806 */
[----:B---3--:R-:W-:Y:S07]  /*19870*/  F2FP.F16.F32.PACK_AB R211, R238, R242 ;  /* 0x000000f2eed3723e */ /* 0x008fee00000000ff */
[----:B------:R1:W3:Y:S01]  /*19880*/  MUFU.EX2 R47, R3 ;  /* 0x00000003002f7308 */ /* 0x0002e20000000800 */
[----:B--2---:R-:W-:Y:S01]  /*19890*/  FFMA.FTZ R0, R67, UR4, -R205 ;  /* 0x0000000443007c23 */ /* 0x004fe200080108cd */
[----:B----4-:R-:W-:Y:S08]  /*198a0*/  F2FP.F16.F32.PACK_AB R214, R237, R241 ;  /* 0x000000f1edd6723e */ /* 0x010ff000000000ff */
[----:B------:R2:W4:Y:S10]  /*198b0*/  MUFU.EX2 R40, R0 ;  /* 0x0000000000287308 */ /* 0x0005340000000800 */
[----:B------:R-:W-:Y:S01]  /*198c0*/  MUFU.EX2 R220, R220 ;  /* 0x000000dc00dc7308 */ /* 0x000fe20000000800 */
[----:B-1----:R-:W-:Y:S02]  /*198d0*/  FSEL R3, R136, RZ, P2 ;  /* 0x000000ff88037208 */ /* 0x002fe40001000000 */
[----:B---3--:R-:W-:Y:S03]  /*198e0*/  F2FP.F16.F32.PACK_AB R212, R248, R47 ;  /* 0x0000002ff8d4723e */ /* 0x008fe600000000ff */
[----:B------:R-:W-:Y:S01]  /*198f0*/  FADD.FTZ R4, -R3, R133 ;  /* 0x0000008503047221 */ /* 0x000fe20000010100 */
[----:B------:R-:W-:Y:S01]  /*19900*/  FADD.FTZ R3, -R2, R138 ;  /* 0x0000008a02037221 */ /* 0x000fe20000010100 */
[----:B------:R-:W-:Y:S01]  /*19910*/  FFMA.FTZ R138, R39, UR4, -R8 ;  /* 0x00000004278a7c23 */ /* 0x000fe20008010808 */
[----:B--2---:R-:W-:Y:S01]  /*19920*/  FSEL R0, R134, RZ, P0 ;  /* 0x000000ff86007208 */ /* 0x004fe20000000000 */
[----:B------:R-:W-:Y:S01]  /*19930*/  LDSM.16.MT88.4 R36, [R226+0xc000] ;  /* 0x00c00000e224783b */ /* 0x000fe20000004200 */
[----:B----4-:R-:W-:Y:S01]  /*19940*/  F2FP.F16.F32.PACK_AB R213, R245, R40 ;  /* 0x00000028f5d5723e */ /* 0x010fe200000000ff */
[----:B------:R1:W-:Y:S01]  /*19950*/  MUFU.EX2 R231, R138 ;  /* 0x0000008a00e77308 */ /* 0x0003e20000000800 */
[----:B------:R-:W-:Y:S01]  /*19960*/  PLOP3.LUT P0, PT, PT, PT, UP0, 0x80, 0x0 ;  /* 0x000000000000781c */ /* 0x000fe20003f0f008 */
[----:B------:R-:W-:Y:S01]  /*19970*/  FADD.FTZ R2, -R0, R139 ;  /* 0x0000008b00027221 */ /* 0x000fe20000010100 */
[--C-:B------:R-:W-:Y:S01]  /*19980*/  FFMA.FTZ R0, R52, UR4, -R205.reuse ;  /* 0x0000000434007c23 */ /* 0x100fe200080108cd */
[----:B------:R-:W-:Y:S01]  /*19990*/  FFMA.FTZ R52, R21, UR4, -R6 ;  /* 0x0000000415347c23 */ /* 0x000fe20008010806 */
[----:B------:R-:W-:Y:S01]  /*199a0*/  FFMA.FTZ R139, R66, UR4, -R8 ;  /* 0x00000004428b7c23 */ /* 0x000fe20008010808 */
[----:B------:R-:W2:Y:S04]  /*199b0*/  LDSM.16.MT88.4 R20, [R225+0xc000] ;  /* 0x00c00000e114783b */ /* 0x000ea80000004200 */
[----:B------:R3:W4:Y:S10]  /*199c0*/  MUFU.EX2 R236, R0 ;  /* 0x0000000000ec7308 */ /* 0x0007340000000800 */
[----:B------:R-:W-:Y:S01]  /*199d0*/  MUFU.EX2 R224, R224 ;  /* 0x000000e000e07308 */ /* 0x000fe20000000800 */
[----:B-1----:R-:W2:Y:S01]  /*199e0*/  LDL.LU R138, [R1+0x40] ;  /* 0x00004000018a7983 */ /* 0x002ea20000300800 */
[----:B---3--:R-:W-:Y:S01]  /*199f0*/  FMUL.FTZ R0, R5, UR4 ;  /* 0x0000000405007c20 */ /* 0x008fe20008410000 */
[----:B----4-:R-:W-:Y:S07]  /*19a00*/  F2FP.F16.F32.PACK_AB R215, R236, R240 ;  /* 0x000000f0ecd7723e */ /* 0x010fee00000000ff */
[----:B------:R1:W3:Y:S02]  /*19a10*/  MUFU.EX2 R132, R0 ;  /* 0x0000000000847308 */ /* 0x0002e40000000800 */
[----:B-1----:R-:W-:Y:S01]  /*19a20*/  FMUL.FTZ R0, R4, UR4 ;  /* 0x0000000404007c20 */ /* 0x002fe20008410000 */
[C---:B---3--:R-:W-:Y:S01]  /*19a30*/  FMUL.FTZ R4, R132.reuse, R144 ;  /* 0x0000009084047220 */ /* 0x048fe20000410000 */
[C---:B------:R-:W-:Y:S01]  /*19a40*/  FMUL.FTZ R5, R132.reuse, R145 ;  /* 0x0000009184057220 */ /* 0x040fe20000410000 */
[C---:B------:R-:W-:Y:S05]  /*19a50*/  FMUL.FTZ R16, R132.reuse, R148 ;  /* 0x0000009484107220 */ /* 0x040fea0000410000 */
[----:B------:R1:W3:Y:S01]  /*19a60*/  MUFU.EX2 R133, R0 ;  /* 0x0000000000857308 */ /* 0x0002e20000000800 */
        /* <DEDUP_REMOVED lines=10> */
[C---:B------:R-:W-:Y:S01]  /*19b10*/  FMUL.FTZ R68, R132.reuse, R68 ;  /* 0x0000004484447220 */ /* 0x040fe20000410000 */
[C---:B------:R-:W-:Y:S01]  /*19b20*/  FMUL.FTZ R69, R132.reuse, R69 ;  /* 0x0000004584457220 */ /* 0x040fe20000410000 */
[C---:B------:R-:W-:Y:S01]  /*19b30*/  FMUL.FTZ R80, R132.reuse, R80 ;  /* 0x0000005084507220 */ /* 0x040fe20000410000 */
[C---:B------:R-:W-:Y:S01]  /*19b40*/  FMUL.FTZ R81, R132.reuse, R81 ;  /* 0x0000005184517220 */ /* 0x040fe20000410000 */
[C---:B------:R-:W-:Y:S01]  /*19b50*/  FMUL.FTZ R84, R132.reuse, R84 ;  /* 0x0000005484547220 */ /* 0x040fe20000410000 */
[----:B------:R-:W-:Y:S01]  /*19b60*/  FMUL.FTZ R85, R132, R85 ;  /* 0x0000005584557220 */ /* 0x000fe20000410000 */
[----:B-1----:R-:W-:Y:S01]  /*19b70*/  FMUL.FTZ R0, R3, UR4 ;  /* 0x0000000403007c20 */ /* 0x002fe20008410000 */
[C---:B---3--:R-:W-:Y:S01]  /*19b80*/  FMUL.FTZ R6, R133.reuse, R146 ;  /* 0x0000009285067220 */ /* 0x048fe20000410000 */
[C---:B------:R-:W-:Y:S01]  /*19b90*/  FMUL.FTZ R7, R133.reuse, R147 ;  /* 0x0000009385077220 */ /* 0x040fe20000410000 */
[----:B------:R-:W-:Y:S01]  /*19ba0*/  MOV R146, R12 ;  /* 0x0000000c00927202 */ /* 0x000fe20000000f00 */
[----:B------:R1:W3:Y:S01]  /*19bb0*/  MUFU.EX2 R3, R0 ;  /* 0x0000000000037308 */ /* 0x0002e20000000800 */
[----:B------:R-:W-:Y:S01]  /*19bc0*/  MOV R147, R15 ;  /* 0x0000000f00937202 */ /* 0x000fe20000000f00 */
[C---:B------:R-:W-:Y:S01]  /*19bd0*/  FMUL.FTZ R66, R133.reuse, R198 ;  /* 0x000000c685427220 */ /* 0x040fe20000410000 */
[C---:B------:R-:W-:Y:S01]  /*19be0*/  FMUL.FTZ R67, R133.reuse, R199 ;  /* 0x000000c785437220 */ /* 0x040fe20000410000 */
[C---:B------:R-:W-:Y:S01]  /*19bf0*/  FMUL.FTZ R18, R133.reuse, R150 ;  /* 0x0000009685127220 */ /* 0x040fe20000410000 */
[-C--:B--2---:R-:W-:Y:S01]  /*19c00*/  HMMA.16816.F32 R4, R208, R20.reuse, R4 ;  /* 0x00000014d004723c */ /* 0x084fe20000001804 */
[----:B------:R-:W-:Y:S04]  /*19c10*/  LDSM.16.MT88.4 R196, [R227+0xd800] ;  /* 0x00d80000e3c4783b */ /* 0x000fe80000004200 */
[C---:B------:R-:W-:Y:S01]  /*19c20*/  FMUL.FTZ R19, R133.reuse, R151 ;  /* 0x0000009785137220 */ /* 0x040fe20000410000 */
[----:B------:R-:W-:Y:S01]  /*19c30*/  MOV R151, R26 ;  /* 0x0000001a00977202 */ /* 0x000fe20000000f00 */
[C---:B------:R-:W-:Y:S01]  /*19c40*/  FMUL.FTZ R34, R133.reuse, R166 ;  /* 0x000000a685227220 */ /* 0x040fe20000410000 */
[----:B------:R-:W-:Y:S03]  /*19c50*/  FMUL.FTZ R35, R133, R167 ;  /* 0x000000a785237220 */ /* 0x000fe60000410000 */
[----:B------:R-:W-:Y:S01]  /*19c60*/  MOV R167, R46 ;  /* 0x0000002e00a77202 */ /* 0x000fe20000000f00 */
[----:B-1----:R-:W-:Y:S01]  /*19c70*/  FMUL.FTZ R0, R2, UR4 ;  /* 0x0000000402007c20 */ /* 0x002fe20008410000 */
[C---:B---3--:R-:W-:Y:S01]  /*19c80*/  FMUL.FTZ R8, R3.reuse, R140 ;  /* 0x0000008c03087220 */ /* 0x048fe20000410000 */
[C---:B------:R-:W-:Y:S01]  /*19c90*/  FMUL.FTZ R9, R3.reuse, R141 ;  /* 0x0000008d03097220 */ /* 0x040fe20000410000 */
[C---:B------:R-:W-:Y:S01]  /*19ca0*/  FMUL.FTZ R12, R3.reuse, R152 ;  /* 0x00000098030c7220 */ /* 0x040fe20000410000 */
[C---:B------:R-:W-:Y:S01]  /*19cb0*/  FMUL.FTZ R13, R3.reuse, R153 ;  /* 0x00000099030d7220 */ /* 0x040fe20000410000 */
[C---:B------:R-:W-:Y:S01]  /*19cc0*/  FMUL.FTZ R28, R3.reuse, R168 ;  /* 0x000000a8031c7220 */ /* 0x040fe20000410000 */
[----:B------:R-:W1:Y:S01]  /*19cd0*/  MUFU.EX2 R0, R0 ;  /* 0x0000000000007308 */ /* 0x000e620000000800 */
        /* <DEDUP_REMOVED lines=10> */
[C---:B------:R-:W-:Y:S01]  /*19d80*/  FMUL.FTZ R56, R3.reuse, R188 ;  /* 0x000000bc03387220 */ /* 0x040fe20000410000 */
[----:B------:R-:W-:Y:S01]  /*19d90*/  MOV R152, R58 ;  /* 0x0000003a00987202 */ /* 0x000fe20000000f00 */
[C---:B------:R-:W-:Y:S01]  /*19da0*/  FMUL.FTZ R61, R3.reuse, R201 ;  /* 0x000000c9033d7220 */ /* 0x040fe20000410000 */
[----:B------:R-:W-:Y:S01]  /*19db0*/  MOV R150, R57 ;  /* 0x0000003900967202 */ /* 0x000fe20000000f00 */
[----:B------:R-:W-:Y:S01]  /*19dc0*/  FMUL.FTZ R57, R3, R189 ;  /* 0x000000bd03397220 */ /* 0x000fe20000410000 */
[----:B------:R-:W-:Y:S01]  /*19dd0*/  FMUL.FTZ R70, R133, R70 ;  /* 0x0000004685467220 */ /* 0x000fe20000410000 */
[C---:B-1----:R-:W-:Y:S01]  /*19de0*/  FMUL.FTZ R10, R0.reuse, R142 ;  /* 0x0000008e000a7220 */ /* 0x042fe20000410000 */
[C---:B------:R-:W-:Y:S01]  /*19df0*/  FMUL.FTZ R11, R0.reuse, R143 ;  /* 0x0000008f000b7220 */ /* 0x040fe20000410000 */
[C---:B------:R-:W-:Y:S01]  /*19e00*/  FMUL.FTZ R14, R0.reuse, R154 ;  /* 0x0000009a000e7220 */ /* 0x040fe20000410000 */
[C---:B------:R-:W-:Y:S01]  /*19e10*/  FMUL.FTZ R15, R0.reuse, R155 ;  /* 0x0000009b000f7220 */ /* 0x040fe20000410000 */
[----:B------:R-:W-:Y:S01]  /*19e20*/  LDSM.16.MT88.4 R140, [R227+0xc000] ;  /* 0x00c00000e38c783b */ /* 0x000fe20000004200 */
[----:B------:R-:W-:Y:S01]  /*19e30*/  MOV R155, R25 ;  /* 0x00000019009b7202 */ /* 0x000fe20000000f00 */
[----:B------:R-:W-:Y:S01]  /*19e40*/  MUFU.EX2 R173, R218 ;  /* 0x000000da00ad7308 */ /* 0x000fe20000000800 */
[----:B------:R-:W-:Y:S01]  /*19e50*/  MOV R154, R24 ;  /* 0x00000018009a7202 */ /* 0x000fe20000000f00 */
[C---:B------:R-:W-:Y:S04]  /*19e60*/  HMMA.16816.F32 R8, R212.reuse, R20, R8 ;  /* 0x00000014d408723c */ /* 0x040fe80000001808 */
[----:B------:R-:W-:Y:S01]  /*19e70*/  FMUL.FTZ R25, R3, R157 ;  /* 0x0000009d03197220 */ /* 0x000fe20000410000 */
[----:B------:R-:W-:Y:S01]  /*19e80*/  MOV R157, R53 ;  /* 0x00000035009d7202 */ /* 0x000fe20000000f00 */
[-C--:B------:R-:W-:Y:S02]  /*19e90*/  HMMA.16816.F32 R12, R212, R22.reuse, R12 ;  /* 0x00000016d40c723c */ /* 0x080fe4000000180c */
[----:B------:R-:W-:Y:S03]  /*19ea0*/  MUFU.EX2 R189, R251 ;  /* 0x000000fb00bd7308 */ /* 0x000fe60000000800 */
[----:B------:R-:W-:Y:S01]  /*19eb0*/  FMUL.FTZ R26, R0, R158 ;  /* 0x0000009e001a7220 */ /* 0x000fe20000410000 */
[C---:B------:R-:W-:Y:S06]  /*19ec0*/  HMMA.16816.F32 R16, R208.reuse, R22, R16 ;  /* 0x00000016d010723c */ /* 0x040fec0000001810 */
[----:B------:R-:W-:Y:S01]  /*19ed0*/  MUFU.EX2 R168, R168 ;  /* 0x000000a800a87308 */ /* 0x000fe20000000800 */
[----:B------:R-:W-:Y:S01]  /*19ee0*/  MOV R158, R52 ;  /* 0x00000034009e7202 */ /* 0x000fe20000000f00 */
[C---:B------:R-:W-:Y:S03]  /*19ef0*/  FMUL.FTZ R20, R132.reuse, R160 ;  /* 0x000000a084147220 */ /* 0x040fe60000410000 */
[C---:B------:R-:W-:Y:S01]  /*19f00*/  FMUL.FTZ R22, R133.reuse, R162 ;  /* 0x000000a285167220 */ /* 0x040fe20000410000 */
[----:B------:R-:W-:Y:S01]  /*19f10*/  FMUL.FTZ R23, R133, R163 ;  /* 0x000000a385177220 */ /* 0x000fe20000410000 */
[----:B------:R-:W-:Y:S01]  /*19f20*/  MOV R162, R55 ;  /* 0x0000003700a27202 */ /* 0x000fe20000000f00 */
[----:B------:R-:W-:Y:S01]  /*19f30*/  FMUL.FTZ R21, R132, R161 ;  /* 0x000000a184157220 */ /* 0x000fe20000410000 */
[----:B------:R-:W-:Y:S01]  /*19f40*/  MOV R163, R54 ;  /* 0x0000003600a37202 */ /* 0x000fe20000000f00 */
[C---:B------:R-:W-:Y:S01]  /*19f50*/  FMUL.FTZ R24, R3.reuse, R156 ;  /* 0x0000009c03187220 */ /* 0x040fe20000410000 */
[----:B------:R-:W1:Y:S01]  /*19f60*/  LDSM.16.MT88.4 R52, [R228+0xc000] ;  /* 0x00c00000e434783b */ /* 0x000e620000004200 */
[C---:B------:R-:W-:Y:S01]  /*19f70*/  FMUL.FTZ R27, R0.reuse, R159 ;  /* 0x0000009f001b7220 */ /* 0x040fe20000410000 */
[----:B------:R-:W-:Y:S01]  /*19f80*/  MOV R156, R30 ;  /* 0x0000001e009c7202 */ /* 0x000fe20000000f00 */
[C---:B------:R-:W-:Y:S01]  /*19f90*/  FMUL.FTZ R30, R0.reuse, R170 ;  /* 0x000000aa001e7220 */ /* 0x040fe20000410000 */
[-C--:B------:R-:W-:Y:S01]  /*19fa0*/  HMMA.16816.F32 R20, R208, R36.reuse, R20 ;  /* 0x00000024d014723c */ /* 0x080fe20000001814 */
[----:B------:R-:W2:Y:S02]  /*19fb0*/  MUFU.EX2 R161, R139 ;  /* 0x0000008b00a17308 */ /* 0x000ea40000000800 */
[C---:B------:R-:W-:Y:S01]  /*19fc0*/  FMUL.FTZ R31, R0.reuse, R171 ;  /* 0x000000ab001f7220 */ /* 0x040fe20000410000 */
[C---:B------:R-:W-:Y:S01]  /*19fd0*/  FMUL.FTZ R42, R0.reuse, R174 ;  /* 0x000000ae002a7220 */ /* 0x040fe20000410000 */
[----:B------:R-:W-:Y:S01]  /*19fe0*/  FMUL.FTZ R43, R0, R175 ;  /* 0x000000af002b7220 */ /* 0x000fe20000410000 */
[C---:B------:R-:W-:Y:S05]  /*19ff0*/  HMMA.16816.F32 R24, R212.reuse, R36, R24 ;  /* 0x00000024d418723c */ /* 0x040fea0000001818 */
[----:B------:R-:W-:Y:S01]  /*1a000*/  MOV R160, R33 ;  /* 0x0000002100a07202 */ /* 0x000fe20000000f00 */
[-C--:B------:R-:W-:Y:S05]  /*1a010*/  HMMA.16816.F32 R28, R212, R38.reuse, R28 ;  /* 0x00000026d41c723c */ /* 0x080fea000000181c */
[C---:B------:R-:W-:Y:S01]  /*1a020*/  FMUL.FTZ R33, R132.reuse, R165 ;  /* 0x000000a584217220 */ /* 0x040fe20000410000 */
[----:B------:R-:W-:Y:S01]  /*1a030*/  MOV R165, R47 ;  /* 0x0000002f00a57202 */ /* 0x000fe20000000f00 */
[C---:B------:R-:W-:Y:S01]  /*1a040*/  FMUL.FTZ R36, R132.reuse, R176 ;  /* 0x000000b084247220 */ /* 0x040fe20000410000 */
[----:B------:R-:W-:Y:S03]  /*1a050*/  FMUL.FTZ R37, R132, R177 ;  /* 0x000000b184257220 */ /* 0x000fe60000410000 */
[C---:B------:R-:W-:Y:S01]  /*1a060*/  FMUL.FTZ R46, R0.reuse, R186 ;  /* 0x000000ba002e7220 */ /* 0x040fe20000410000 */
[C---:B------:R-:W-:Y:S04]  /*1a070*/  HMMA.16816.F32 R32, R208.reuse, R38, R32 ;  /* 0x00000026d020723c */ /* 0x040fe80000001820 */
[----:B------:R-:W-:Y:S01]  /*1a080*/  MOV R170, R40 ;  /* 0x0000002800aa7202 */ /* 0x000fe20000000f00 */
[----:B------:R-:W-:Y:S01]  /*1a090*/  FMUL.FTZ R40, R3, R172 ;  /* 0x000000ac03287220 */ /* 0x000fe20000410000 */
[----:B------:R-:W-:Y:S01]  /*1a0a0*/  MOV R176, R45 ;  /* 0x0000002d00b07202 */ /* 0x000fe20000000f00 */
[C---:B------:R-:W-:Y:S01]  /*1a0b0*/  FMUL.FTZ R38, R133.reuse, R178 ;  /* 0x000000b285267220 */ /* 0x040fe20000410000 */
[----:B------:R-:W-:Y:S01]  /*1a0c0*/  FMUL.FTZ R39, R133, R179 ;  /* 0x000000b385277220 */ /* 0x000fe20000410000 */
[----:B------:R-:W-:Y:S02]  /*1a0d0*/  MUFU.EX2 R172, R207 ;  /* 0x000000cf00ac7308 */ /* 0x000fe40000000800 */
[----:B------:R-:W-:Y:S01]  /*1a0e0*/  FMUL.FTZ R45, R3, R185 ;  /* 0x000000b9032d7220 */ /* 0x000fe20000410000 */
[C---:B------:R-:W-:Y:S01]  /*1a0f0*/  FMUL.FTZ R47, R0.reuse, R187 ;  /* 0x000000bb002f7220 */ /* 0x040fe20000410000 */
[----:B------:R-:W-:Y:S01]  /*1a100*/  MOV R159, R51 ;  /* 0x00000033009f7202 */ /* 0x000fe20000000f00 */
[C---:B------:R-:W-:Y:S01]  /*1a110*/  FMUL.FTZ R51, R133.reuse, R183 ;  /* 0x000000b785337220 */ /* 0x040fe20000410000 */
[-C--:B-1----:R-:W-:Y:S03]  /*1a120*/  HMMA.16816.F32 R36, R208, R52.reuse, R36 ;  /* 0x00000034d024723c */ /* 0x082fe60000001824 */
[----:B------:R-:W-:Y:S01]  /*1a130*/  MOV R171, R50 ;  /* 0x0000003200ab7202 */ /* 0x000fe20000000f00 */
[C---:B------:R-:W-:Y:S01]  /*1a140*/  FMUL.FTZ R50, R133.reuse, R182 ;  /* 0x000000b685327220 */ /* 0x040fe20000410000 */
[C---:B------:R-:W-:Y:S01]  /*1a150*/  FMUL.FTZ R58, R0.reuse, R190 ;  /* 0x000000be003a7220 */ /* 0x040fe20000410000 */
[C---:B------:R-:W-:Y:S01]  /*1a160*/  HMMA.16816.F32 R40, R212.reuse, R52, R40 ;  /* 0x00000034d428723c */ /* 0x040fe20000001828 */
[----:B------:R-:W-:Y:S04]  /*1a170*/  LDSM.16.MT88.4 R180, [R228+0xd800] ;  /* 0x00d80000e4b4783b */ /* 0x000fe80000004200 */
[----:B------:R-:W-:Y:S01]  /*1a180*/  FMUL.FTZ R59, R0, R191 ;  /* 0x000000bf003b7220 */ /* 0x000fe20000410000 */
[-C--:B------:R-:W-:Y:S01]  /*1a190*/  HMMA.16816.F32 R44, R212, R54.reuse, R44 ;  /* 0x00000036d42c723c */ /* 0x080fe2000000182c */
[----:B------:R-:W-:Y:S04]  /*1a1a0*/  MUFU.EX2 R191, R155 ;  /* 0x0000009b00bf7308 */ /* 0x000fe80000000800 */
[C---:B------:R-:W-:Y:S01]  /*1a1b0*/  FMUL.FTZ R52, R132.reuse, R192 ;  /* 0x000000c084347220 */ /* 0x040fe20000410000 */
[C---:B------:R-:W-:Y:S05]  /*1a1c0*/  HMMA.16816.F32 R48, R208.reuse, R54, R48 ;  /* 0x00000036d030723c */ /* 0x040fea0000001830 */
[----:B------:R-:W-:Y:S01]  /*1a1d0*/  MUFU.EX2 R192, R221 ;  /* 0x000000dd00c07308 */ /* 0x000fe20000000800 */
[----:B------:R-:W-:Y:S01]  /*1a1e0*/  FMUL.FTZ R53, R132, R193 ;  /* 0x000000c184357220 */ /* 0x000fe20000410000 */
[C---:B------:R-:W-:Y:S01]  /*1a1f0*/  FMUL.FTZ R62, R0.reuse, R202 ;  /* 0x000000ca003e7220 */ /* 0x040fe20000410000 */
[C---:B------:R-:W-:Y:S03]  /*1a200*/  FMUL.FTZ R54, R133.reuse, R194 ;  /* 0x000000c285367220 */ /* 0x040fe60000410000 */
[C---:B------:R-:W-:Y:S04]  /*1a210*/  FMUL.FTZ R55, R133.reuse, R195 ;  /* 0x000000c385377220 */ /* 0x040fe80000410000 */
[----:B------:R-:W-:Y:S01]  /*1a220*/  MUFU.EX2 R202, R223 ;  /* 0x000000df00ca7308 */ /* 0x000fe20000000800 */
[C---:B------:R-:W-:Y:S01]  /*1a230*/  FMUL.FTZ R63, R0.reuse, R203 ;  /* 0x000000cb003f7220 */ /* 0x040fe20000410000 */
[----:B------:R-:W-:Y:S01]  /*1a240*/  FMUL.FTZ R71, R133, R71 ;  /* 0x0000004785477220 */ /* 0x000fe20000410000 */
[C---:B------:R-:W-:Y:S01]  /*1a250*/  FMUL.FTZ R72, R3.reuse, R72 ;  /* 0x0000004803487220 */ /* 0x040fe20000410000 */
[-C--:B------:R-:W-:Y:S03]  /*1a260*/  HMMA.16816.F32 R52, R208, R140.reuse, R52 ;  /* 0x0000008cd034723c */ /* 0x080fe60000001834 */
[C---:B------:R-:W-:Y:S01]  /*1a270*/  FMUL.FTZ R73, R3.reuse, R73 ;  /* 0x0000004903497220 */ /* 0x040fe20000410000 */
[C---:B------:R-:W-:Y:S01]  /*1a280*/  FMUL.FTZ R74, R0.reuse, R74 ;  /* 0x0000004a004a7220 */ /* 0x040fe20000410000 */
[C---:B------:R-:W-:Y:S01]  /*1a290*/  FMUL.FTZ R75, R0.reuse, R75 ;  /* 0x0000004b004b7220 */ /* 0x040fe20000410000 */
[C---:B------:R-:W-:Y:S01]  /*1a2a0*/  HMMA.16816.F32 R56, R212.reuse, R140, R56 ;  /* 0x0000008cd438723c */ /* 0x040fe20000001838 */
[----:B------:R-:W1:Y:S04]  /*1a2b0*/  MUFU.EX2 R193, R206 ;  /* 0x000000ce00c17308 */ /* 0x000e680000000800 */
[C---:B------:R-:W-:Y:S01]  /*1a2c0*/  FMUL.FTZ R76, R3.reuse, R76 ;  /* 0x0000004c034c7220 */ /* 0x040fe20000410000 */
[-C--:B------:R-:W-:Y:S05]  /*1a2d0*/  HMMA.16816.F32 R60, R212, R142.reuse, R60 ;  /* 0x0000008ed43c723c */ /* 0x080fea000000183c */
[----:B------:R-:W-:Y:S01]  /*1a2e0*/  FMUL.FTZ R77, R3, R77 ;  /* 0x0000004d034d7220 */ /* 0x000fe20000410000 */
[C---:B------:R-:W-:Y:S01]  /*1a2f0*/  HMMA.16816.F32 R64, R208.reuse, R142, R64 ;  /* 0x0000008ed040723c */ /* 0x040fe20000001840 */
[----:B------:R-:W3:Y:S04]  /*1a300*/  LDSM.16.MT88.4 R140, [R225+0xe000] ;  /* 0x00e00000e18c783b */ /* 0x000ee80000004200 */
[C---:B------:R-:W-:Y:S01]  /*1a310*/  FMUL.FTZ R78, R0.reuse, R78 ;  /* 0x0000004e004e7220 */ /* 0x040fe20000410000 */
[C---:B------:R-:W-:Y:S01]  /*1a320*/  FMUL.FTZ R79, R0.reuse, R79 ;  /* 0x0000004f004f7220 */ /* 0x040fe20000410000 */
[C---:B------:R-:W-:Y:S01]  /*1a330*/  FMUL.FTZ R82, R133.reuse, R82 ;  /* 0x0000005285527220 */ /* 0x040fe20000410000 */
[C---:B------:R-:W-:Y:S03]  /*1a340*/  FMUL.FTZ R83, R133.reuse, R83 ;  /* 0x0000005385537220 */ /* 0x040fe60000410000 */
        /* <DEDUP_REMOVED lines=34> */
[C---:B------:R-:W-:Y:S05]  /*1a570*/  HMMA.16816.F32 R72, R212.reuse, R140, R72 ;  /* 0x0000008cd448723c */ /* 0x040fea0000001848 */
[----:B------:R-:W-:Y:S01]  /*1a580*/  MOV R178, R171 ;  /* 0x000000ab00b27202 */ /* 0x000fe20000000f00 */
[-C--:B------:R-:W-:Y:S05]  /*1a590*/  HMMA.16816.F32 R76, R212, R142.reuse, R76 ;  /* 0x0000008ed44c723c */ /* 0x080fea000000184c */
[----:B------:R-:W-:Y:S01]  /*1a5a0*/  MOV R171, R156 ;  /* 0x0000009c00ab7202 */ /* 0x000fe20000000f00 */
[C---:B------:R-:W-:Y:S01]  /*1a5b0*/  HMMA.16816.F32 R80, R208.reuse, R142, R80 ;  /* 0x0000008ed050723c */ /* 0x040fe20000001850 */
[----:B------:R-:W3:Y:S04]  /*1a5c0*/  LDSM.16.MT88.4 R140, [R226+0xe000] ;  /* 0x00e00000e28c783b */ /* 0x000ee80000004200 */
[----:B------:R-:W-:Y:S01]  /*1a5d0*/  MOV R156, R148 ;  /* 0x00000094009c7202 */ /* 0x000fe20000000f00 */
[----:B------:R-:W-:Y:S01]  /*1a5e0*/  FMUL.FTZ R117, R132, R117 ;  /* 0x0000007584757220 */ /* 0x000fe20000410000 */
[----:B------:R-:W-:Y:S01]  /*1a5f0*/  MOV R148, R145 ;  /* 0x0000009100947202 */ /* 0x000fe20000000f00 */
[C---:B------:R-:W-:Y:S03]  /*1a600*/  FMUL.FTZ R118, R133.reuse, R118 ;  /* 0x0000007685767220 */ /* 0x040fe60000410000 */
[----:B------:R-:W-:Y:S01]  /*1a610*/  MOV R166, R170 ;  /* 0x000000aa00a67202 */ /* 0x000fe20000000f00 */
        /* <DEDUP_REMOVED lines=22> */
[-C--:B---3--:R-:W-:Y:S01]  /*1a780*/  HMMA.16816.F32 R84, R208, R140.reuse, R84 ;  /* 0x0000008cd054723c */ /* 0x088fe20000001854 */
[----:B------:R3:W-:Y:S02]  /*1a790*/  MUFU.EX2 R160, R2 ;  /* 0x0000000200a07308 */ /* 0x0007e40000000800 */
[----:B------:R-:W-:Y:S02]  /*1a7a0*/  MOV R177, R159 ;  /* 0x0000009f00b17202 */ /* 0x000fe40000000f00 */
[----:B------:R-:W-:Y:S01]  /*1a7b0*/  MOV R159, R162 ;  /* 0x000000a2009f7202 */ /* 0x000fe20000000f00 */
[C---:B------:R-:W-:Y:S05]  /*1a7c0*/  HMMA.16816.F32 R88, R212.reuse, R140, R88 ;  /* 0x0000008cd458723c */ /* 0x040fea0000001858 */
[----:B------:R-:W-:Y:S01]  /*1a7d0*/  MUFU.EX2 R163, R163 ;  /* 0x000000a300a37308 */ /* 0x000fe20000000800 */
[----:B------:R-:W-:Y:S01]  /*1a7e0*/  MOV R162, R149 ;  /* 0x0000009500a27202 */ /* 0x000fe20000000f00 */
[-C--:B------:R-:W-:Y:S04]  /*1a7f0*/  HMMA.16816.F32 R92, R212, R142.reuse, R92 ;  /* 0x0000008ed45c723c */ /* 0x080fe8000000185c */
[----:B------:R-:W-:Y:S02]  /*1a800*/  MOV R149, R146 ;  /* 0x0000009200957202 */ /* 0x000fe40000000f00 */
[C---:B------:R-:W-:Y:S01]  /*1a810*/  HMMA.16816.F32 R96, R208.reuse, R142, R96 ;  /* 0x0000008ed060723c */ /* 0x040fe20000001860 */
[----:B------:R-:W4:Y:S01]  /*1a820*/  LDSM.16.MT88.4 R140, [R228+0xe000] ;  /* 0x00e00000e48c783b */ /* 0x000f220000004200 */
[----:B------:R-:W-:Y:S03]  /*1a830*/  MUFU.EX2 R162, R162 ;  /* 0x000000a200a27308 */ /* 0x000fe60000000800 */
[--C-:B---3--:R-:W-:Y:S01]  /*1a840*/  FFMA.FTZ R2, R175, UR4, -R205.reuse ;  /* 0x00000004af027c23 */ /* 0x108fe200080108cd */
[----:B------:R-:W-:Y:S02]  /*1a850*/  MOV R175, R174 ;  /* 0x000000ae00af7202 */ /* 0x000fe40000000f00 */
[----:B------:R-:W-:Y:S03]  /*1a860*/  MOV R174, R179 ;  /* 0x000000b300ae7202 */ /* 0x000fe60000000f00 */
[----:B------:R-:W-:Y:S01]  /*1a870*/  MOV R179, R177 ;  /* 0x000000b100b37202 */ /* 0x000fe20000000f00 */
[----:B------:R-:W-:Y:S01]  /*1a880*/  MUFU.EX2 R200, R174 ;  /* 0x000000ae00c87308 */ /* 0x000fe20000000800 */
[----:B------:R-:W-:Y:S02]  /*1a890*/  MOV R164, R158 ;  /* 0x0000009e00a47202 */ /* 0x000fe40000000f00 */
[----:B------:R-:W-:Y:S02]  /*1a8a0*/  MOV R158, R151 ;  /* 0x00000097009e7202 */ /* 0x000fe40000000f00 */
[----:B------:R-:W-:Y:S02]  /*1a8b0*/  MOV R151, R152 ;  /* 0x0000009800977202 */ /* 0x000fe40000000f00 */
[----:B------:R-:W-:Y:S02]  /*1a8c0*/  MOV R152, R144 ;  /* 0x0000009000987202 */ /* 0x000fe40000000f00 */
[----:B------:R-:W-:Y:S01]  /*1a8d0*/  LDSM.16.MT88.4 R144, [R225+0xc800] ;  /* 0x00c80000e190783b */ /* 0x000fe20000004200 */
        /* <DEDUP_REMOVED lines=10> */
[-C--:B----4-:R-:W-:Y:S03]  /*1a980*/  HMMA.16816.F32 R100, R208, R140.reuse, R100 ;  /* 0x0000008cd064723c */ /* 0x090fe60000001864 */
[----:B------:R-:W-:Y:S02]  /*1a990*/  MOV R148, R234 ;  /* 0x000000ea00947202 */ /* 0x000fe40000000f00 */
[----:B------:R3:W4:Y:S01]  /*1a9a0*/  MUFU.EX2 R234, R2 ;  /* 0x0000000200ea7308 */ /* 0x0007220000000800 */
[C---:B------:R-:W-:Y:S05]  /*1a9b0*/  HMMA.16816.F32 R104, R212.reuse, R140, R104 ;  /* 0x0000008cd468723c */ /* 0x040fea0000001868 */
[----:B------:R-:W-:Y:S01]  /*1a9c0*/  MOV R185, R171 ;  /* 0x000000ab00b97202 */ /* 0x000fe20000000f00 */
[-C--:B------:R-:W-:Y:S05]  /*1a9d0*/  HMMA.16816.F32 R108, R212, R142.reuse, R108 ;  /* 0x0000008ed46c723c */ /* 0x080fea000000186c */
[----:B------:R-:W-:Y:S01]  /*1a9e0*/  MOV R187, R148 ;  /* 0x0000009400bb7202 */ /* 0x000fe20000000f00 */
[C---:B------:R-:W-:Y:S01]  /*1a9f0*/  HMMA.16816.F32 R112, R208.reuse, R142, R112 ;  /* 0x0000008ed070723c */ /* 0x040fe20000001870 */
[----:B------:R-:W4:Y:S04]  /*1aa00*/  LDSM.16.MT88.4 R140, [R227+0xe000] ;  /* 0x00e00000e38c783b */ /* 0x000f280000004200 */
[----:B---3--:R-:W-:Y:S01]  /*1aa10*/  FFMA.FTZ R2, R230, UR4, -R205 ;  /* 0x00000004e6027c23 */ /* 0x008fe200080108cd */
[----:B--2---:R-:W-:Y:S01]  /*1aa20*/  F2FP.F16.F32.PACK_AB R148, R235, R161 ;  /* 0x000000a1eb94723e */ /* 0x004fe200000000ff */
[----:B------:R-:W-:Y:S01]  /*1aa30*/  FFMA.FTZ R132, R132, R138, R187 ;  /* 0x0000008a84847223 */ /* 0x000fe200000100bb */
[----:B------:R-:W-:Y:S01]  /*1aa40*/  MOV R174, R176 ;  /* 0x000000b000ae7202 */ /* 0x000fe20000000f00 */
[----:B------:R2:W-:Y:S01]  /*1aa50*/  MUFU.EX2 R230, R2 ;  /* 0x0000000200e67308 */ /* 0x0005e20000000800 */
[----:B------:R-:W3:Y:S01]  /*1aa60*/  LDL.LU R138, [R1+0x58] ;  /* 0x00005800018a7983 */ /* 0x000ee20000300800 */
[----:B------:R-:W-:Y:S02]  /*1aa70*/  MOV R176, R165 ;  /* 0x000000a500b07202 */ /* 0x000fe40000000f00 */
[--C-:B------:R-:W-:Y:S01]  /*1aa80*/  FFMA.FTZ R252, R174, UR4, -R205.reuse ;  /* 0x00000004aefc7c23 */ /* 0x100fe200080108cd */
[----:B------:R-:W-:Y:S02]  /*1aa90*/  MOV R184, R177 ;  /* 0x000000b100b87202 */ /* 0x000fe40000000f00 */
[----:B------:R-:W-:Y:S03]  /*1aaa0*/  MOV R177, R169 ;  /* 0x000000a900b17202 */ /* 0x000fe60000000f00 */
[----:B------:R-:W-:Y:S01]  /*1aab0*/  MUFU.EX2 R187, R249 ;  /* 0x000000f900bb7308 */ /* 0x000fe20000000800 */
[----:B------:R-:W-:Y:S02]  /*1aac0*/  MOV R169, R159 ;  /* 0x0000009f00a97202 */ /* 0x000fe40000000f00 */
[----:B------:R-:W-:Y:S02]  /*1aad0*/  MOV R159, R150 ;  /* 0x00000096009f7202 */ /* 0x000fe40000000f00 */
[----:B-1----:R-:W-:Y:S02]  /*1aae0*/  F2FP.F16.F32.PACK_AB R150, R193, R231 ;  /* 0x000000e7c196723e */ /* 0x002fe400000000ff */
[----:B------:R-:W-:Y:S03]  /*1aaf0*/  MOV R186, R164 ;  /* 0x000000a400ba7202 */ /* 0x000fe60000000f00 */
[----:B------:R1:W-:Y:S01]  /*1ab00*/  MUFU.EX2 R195, R184 ;  /* 0x000000b800c37308 */ /* 0x0003e20000000800 */
[--C-:B--2---:R-:W-:Y:S01]  /*1ab10*/  FFMA.FTZ R2, R175, UR4, -R205.reuse ;  /* 0x00000004af027c23 */ /* 0x104fe200080108cd */
[----:B------:R-:W-:Y:S02]  /*1ab20*/  MOV R164, R149 ;  /* 0x0000009500a47202 */ /* 0x000fe40000000f00 */
[----:B----4-:R-:W-:Y:S02]  /*1ab30*/  F2FP.F16.F32.PACK_AB R149, R234, R160 ;  /* 0x000000a0ea95723e */ /* 0x010fe400000000ff */
[----:B------:R-:W-:Y:S01]  /*1ab40*/  MOV R175, R179 ;  /* 0x000000b300af7202 */ /* 0x000fe20000000f00 */
[----:B------:R-:W-:Y:S01]  /*1ab50*/  FADD.FTZ R132, R164, R132 ;  /* 0x00000084a4847221 */ /* 0x000fe20000010000 */
[----:B------:R-:W-:Y:S02]  /*1ab60*/  MOV R164, R159 ;  /* 0x0000009f00a47202 */ /* 0x000fe40000000f00 */
[----:B------:R-:W2:Y:S01]  /*1ab70*/  MUFU.EX2 R171, R2 ;  /* 0x0000000200ab7308 */ /* 0x000ea20000000800 */
[----:B------:R-:W-:Y:S02]  /*1ab80*/  MOV R179, R158 ;  /* 0x0000009e00b37202 */ /* 0x000fe40000000f00 */
[----:B------:R-:W-:Y:S01]  /*1ab90*/  MOV R158, R151 ;  /* 0x00000097009e7202 */ /* 0x000fe20000000f00 */
[-C--:B------:R-:W-:Y:S06]  /*1aba0*/  HMMA.16816.F32 R116, R208, R140.reuse, R116 ;  /* 0x0000008cd074723c */ /* 0x080fec0000001874 */
[----:B------:R-:W-:Y:S01]  /*1abb0*/  MUFU.EX2 R190, R186 ;  /* 0x000000ba00be7308 */ /* 0x000fe20000000800 */
[----:B-1----:R-:W-:Y:S04]  /*1abc0*/  MOV R184, R175 ;  /* 0x000000af00b87202 */ /* 0x002fe80000000f00 */
[----:B------:R-:W-:Y:S01]  /*1abd0*/  MOV R175, R178 ;  /* 0x000000b200af7202 */ /* 0x000fe20000000f00 */
[C---:B------:R-:W-:Y:S04]  /*1abe0*/  HMMA.16816.F32 R120, R212.reuse, R140, R120 ;  /* 0x0000008cd478723c */ /* 0x040fe80000001878 */
[----:B------:R-:W-:Y:S01]  /*1abf0*/  MUFU.EX2 R186, R169 ;  /* 0x000000a900ba7308 */ /* 0x000fe20000000800 */
[----:B--2---:R-:W-:Y:S01]  /*1ac00*/  F2FP.F16.F32.PACK_AB R151, R171, R230 ;  /* 0x000000e6ab97723e */ /* 0x004fe200000000ff */
[-C--:B------:R-:W-:Y:S01]  /*1ac10*/  HMMA.16816.F32 R124, R212, R142.reuse, R124 ;  /* 0x0000008ed47c723c */ /* 0x080fe2000000187c */
[----:B------:R-:W-:Y:S04]  /*1ac20*/  LDSM.16.MT88.4 R212, [R225+0xf800] ;  /* 0x00f80000e1d4783b */ /* 0x000fe80000004200 */
[----:B------:R-:W-:Y:S01]  /*1ac30*/  F2FP.F16.F32.PACK_AB R140, R219, R220 ;  /* 0x000000dcdb8c723e */ /* 0x000fe200000000ff */
[----:B------:R-:W-:Y:S02]  /*1ac40*/  HMMA.16816.F32 R128, R208, R142, R128 ;  /* 0x0000008ed080723c */ /* 0x000fe40000001880 */
[----:B------:R-:W-:Y:S03]  /*1ac50*/  MUFU.EX2 R201, R179 ;  /* 0x000000b300c97308 */ /* 0x000fe60000000800 */
[----:B------:R-:W-:Y:S01]  /*1ac60*/  F2FP.F16.F32.PACK_AB R141, R192, R222 ;  /* 0x000000dec08d723e */ /* 0x000fe200000000ff */
[--C-:B------:R-:W-:Y:S01]  /*1ac70*/  FFMA.FTZ R2, R153, UR4, -R205.reuse ;  /* 0x0000000499027c23 */ /* 0x100fe200080108cd */
[----:B------:R-:W-:Y:S01]  /*1ac80*/  F2FP.F16.F32.PACK_AB R142, R229, R173 ;  /* 0x000000ade58e723e */ /* 0x000fe200000000ff */
[--C-:B------:R-:W-:Y:S04]  /*1ac90*/  FFMA.FTZ R139, R175, UR4, -R205.reuse ;  /* 0x00000004af8b7c23 */ /* 0x100fe800080108cd */
[----:B------:R-:W-:Y:S01]  /*1aca0*/  MUFU.EX2 R169, R154 ;  /* 0x0000009a00a97308 */ /* 0x000fe20000000800 */
[----:B------:R-:W-:Y:S02]  /*1acb0*/  F2FP.F16.F32.PACK_AB R143, R172, R232 ;  /* 0x000000e8ac8f723e */ /* 0x000fe400000000ff */
[----:B------:R-:W-:Y:S02]  /*1acc0*/  MOV R178, R167 ;  /* 0x000000a700b27202 */ /* 0x000fe40000000f00 */
[----:B------:R-:W2:Y:S05]  /*1acd0*/  LDL.LU R167, [R1+0x5c] ;  /* 0x00005c0001a77983 */ /* 0x000eaa0000300800 */
[----:B------:R-:W-:Y:S01]  /*1ace0*/  MUFU.EX2 R175, R247 ;  /* 0x000000f700af7308 */ /* 0x000fe20000000800 */
[-C--:B------:R-:W-:Y:S01]  /*1acf0*/  HMMA.16816.F32 R4, R140, R144.reuse, R4 ;  /* 0x000000908c04723c */ /* 0x080fe20000001804 */
[----:B------:R-:W4:Y:S05]  /*1ad00*/  LDL.LU R165, [R1+0x60] ;  /* 0x0000600001a57983 */ /* 0x000f2a0000300800 */
[C---:B------:R-:W-:Y:S03]  /*1ad10*/  HMMA.16816.F32 R8, R148.reuse, R144, R8 ;  /* 0x000000909408723c */ /* 0x040fe60000001808 */
[----:B------:R1:W-:Y:S03]  /*1ad20*/  MUFU.EX2 R179, R2 ;  /* 0x0000000200b37308 */ /* 0x0003e60000000800 */
[-C--:B------:R-:W-:Y:S07]  /*1ad30*/  HMMA.16816.F32 R12, R148, R146.reuse, R12 ;  /* 0x00000092940c723c */ /* 0x080fee000000180c */
[----:B------:R-:W-:Y:S01]  /*1ad40*/  MUFU.EX2 R177, R177 ;  /* 0x000000b100b17308 */ /* 0x000fe20000000800 */
[C---:B------:R-:W-:Y:S01]  /*1ad50*/  HMMA.16816.F32 R16, R140.reuse, R146, R16 ;  /* 0x000000928c10723c */ /* 0x040fe20000001810 */
[----:B------:R-:W1:Y:S08]  /*1ad60*/  LDSM.16.MT88.4 R144, [R226+0xc800] ;  /* 0x00c80000e290783b */ /* 0x000e700000004200 */
[----:B------:R-:W-:Y:S02]  /*1ad70*/  MUFU.EX2 R139, R139 ;  /* 0x0000008b008b7308 */ /* 0x000fe40000000800 */
[--C-:B-1----:R-:W-:Y:S08]  /*1ad80*/  FFMA.FTZ R2, R185, UR4, -R205.reuse ;  /* 0x00000004b9027c23 */ /* 0x102ff000080108cd */
[----:B------:R1:W-:Y:S10]  /*1ad90*/  MUFU.EX2 R194, R2 ;  /* 0x0000000200c27308 */ /* 0x0003f40000000800 */
[----:B------:R-:W1:Y:S02]  /*1ada0*/  MUFU.EX2 R252, R252 ;  /* 0x000000fc00fc7308 */ /* 0x000e640000000800 */
[--C-:B-1----:R-:W-:Y:S08]  /*1adb0*/  FFMA.FTZ R2, R170, UR4, -R205.reuse ;  /* 0x00000004aa027c23 */ /* 0x102ff000080108cd */
[----:B------:R1:W-:Y:S01]  /*1adc0*/  MUFU.EX2 R170, R2 ;  /* 0x0000000200aa7308 */ /* 0x0003e20000000800 */
[----:B------:R-:W-:Y:S01]  /*1add0*/  F2FP.F16.F32.PACK_AB R209, R252, R139 ;  /* 0x0000008bfcd1723e */ /* 0x000fe200000000ff */
[-C--:B------:R-:W-:Y:S06]  /*1ade0*/  HMMA.16816.F32 R20, R140, R144.reuse, R20 ;  /* 0x000000908c14723c */ /* 0x080fec0000001814 */
[C---:B------:R-:W-:Y:S05]  /*1adf0*/  HMMA.16816.F32 R24, R148.reuse, R144, R24 ;  /* 0x000000909418723c */ /* 0x040fea0000001818 */
[--C-:B-1----:R-:W-:Y:S01]  /*1ae00*/  FFMA.FTZ R2, R184, UR4, -R205.reuse ;  /* 0x00000004b8027c23 */ /* 0x102fe200080108cd */
[-C--:B------:R-:W-:Y:S01]  /*1ae10*/  HMMA.16816.F32 R28, R148, R146.reuse, R28 ;  /* 0x00000092941c723c */ /* 0x080fe2000000181c */
[----:B------:R1:W1:Y:S05]  /*1ae20*/  MUFU.EX2 R184, R137 ;  /* 0x0000008900b87308 */ /* 0x00026a0000000800 */
[C---:B------:R-:W-:Y:S01]  /*1ae30*/  HMMA.16816.F32 R32, R140.reuse, R146, R32 ;  /* 0x000000928c20723c */ /* 0x040fe20000001820 */
[----:B------:R-:W1:Y:S04]  /*1ae40*/  LDSM.16.MT88.4 R144, [R228+0xc800] ;  /* 0x00c80000e490783b */ /* 0x000e680000004200 */
[----:B------:R3:W-:Y:S04]  /*1ae50*/  MUFU.EX2 R203, R2 ;  /* 0x0000000200cb7308 */ /* 0x0007e80000000800 */
[----:B-1----:R-:W4:Y:S02]  /*1ae60*/  LDL.LU R137, [R1+0xe0] ;  /* 0x0000e00001897983 */ /* 0x002f240000300800 */
[----:B------:R-:W-:Y:S02]  /*1ae70*/  F2FP.F16.F32.PACK_AB R207, R175, R184 ;  /* 0x000000b8afcf723e */ /* 0x000fe400000000ff */
[----:B------:R1:W5:Y:S01]  /*1ae80*/  LDL.LU R247, [R1+0xdc] ;  /* 0x0000dc0001f77983 */ /* 0x0003620000300800 */
[-C--:B------:R-:W-:Y:S06]  /*1ae90*/  HMMA.16816.F32 R36, R140, R144.reuse, R36 ;  /* 0x000000908c24723c */ /* 0x080fec0000001824 */
        /* <DEDUP_REMOVED lines=9> */
[----:B---3--:R-:W-:Y:S01]  /*1af30*/  FFMA.FTZ R133, R133, R138, R152 ;  /* 0x0000008a85857223 */ /* 0x008fe20000010098 */
[----:B------:R-:W-:Y:S03]  /*1af40*/  FFMA.FTZ R138, R178, UR4, -R205 ;  /* 0x00000004b28a7c23 */ /* 0x000fe600080108cd */
[----:B------:R-:W-:Y:S01]  /*1af50*/  LDSM.16.MT88.4 R152, [R225+0xd000] ;  /* 0x00d00000e198783b */ /* 0x000fe20000004200 */
[-C--:B-1----:R-:W-:Y:S01]  /*1af60*/  HMMA.16816.F32 R68, R140, R144.reuse, R68 ;  /* 0x000000908c44723c */ /* 0x082fe20000001844 */
[----:B------:R-:W1:Y:S02]  /*1af70*/  MUFU.EX2 R178, R246 ;  /* 0x000000f600b27308 */ /* 0x000e640000000800 */
[----:B------:R-:W-:Y:S01]  /*1af80*/  FADD.FTZ R2, R250, R133 ;  /* 0x00000085fa027221 */ /* 0x000fe20000010000 */
[----:B------:R-:W-:Y:S01]  /*1af90*/  FADD.FTZ R133, R244, R132 ;  /* 0x00000084f4857221 */ /* 0x000fe20000010000 */
[----:B------:R-:W-:Y:S01]  /*1afa0*/  FFMA.FTZ R205, R204, UR4, -R205 ;  /* 0x00000004cccd7c23 */ /* 0x000fe200080108cd */
[C---:B------:R-:W-:Y:S05]  /*1afb0*/  HMMA.16816.F32 R72, R148.reuse, R144, R72 ;  /* 0x000000909448723c */ /* 0x040fea0000001848 */
[----:B------:R-:W-:Y:S01]  /*1afc0*/  MUFU.EX2 R138, R138 ;  /* 0x0000008a008a7308 */ /* 0x000fe20000000800 */
[----:B------:R-:W-:Y:S01]  /*1afd0*/  FADD.FTZ R132, R242, R2 ;  /* 0x00000002f2847221 */ /* 0x000fe20000010000 */
[-C--:B------:R-:W-:Y:S04]  /*1afe0*/  HMMA.16816.F32 R76, R148, R146.reuse, R76 ;  /* 0x00000092944c723c */ /* 0x080fe8000000184c */
[----:B------:R-:W-:Y:S02]  /*1aff0*/  FADD.FTZ R132, R238, R132 ;  /* 0x00000084ee847221 */ /* 0x000fe40000010000 */
[C---:B------:R-:W-:Y:S01]  /*1b000*/  HMMA.16816.F32 R80, R140.reuse, R146, R80 ;  /* 0x000000928c50723c */ /* 0x040fe20000001850 */
[----:B------:R-:W3:Y:S04]  /*1b010*/  LDSM.16.MT88.4 R144, [R226+0xe800] ;  /* 0x00e80000e290783b */ /* 0x000ee80000004200 */
[----:B------:R-:W-:Y:S01]  /*1b020*/  FADD.FTZ R174, R222, R132 ;  /* 0x00000084deae7221 */ /* 0x000fe20000010000 */
[----:B-1----:R-:W-:Y:S01]  /*1b030*/  F2FP.F16.F32.PACK_AB R210, R189, R178 ;  /* 0x000000b2bdd2723e */ /* 0x002fe200000000ff */
[-C--:B---3--:R-:W-:Y:S04]  /*1b040*/  HMMA.16816.F32 R84, R140, R144.reuse, R84 ;  /* 0x000000908c54723c */ /* 0x088fe80000001854 */
[----:B--2---:R-:W-:Y:S01]  /*1b050*/  FFMA.FTZ R3, R3, R167, R176 ;  /* 0x000000a703037223 */ /* 0x004fe200000100b0 */
[----:B------:R-:W-:Y:S01]  /*1b060*/  MOV R167, R156 ;  /* 0x0000009c00a77202 */ /* 0x000fe20000000f00 */
[----:B------:R-:W-:Y:S01]  /*1b070*/  MUFU.EX2 R176, R164 ;  /* 0x000000a400b07308 */ /* 0x000fe20000000800 */
[C---:B------:R-:W-:Y:S04]  /*1b080*/  HMMA.16816.F32 R88, R148.reuse, R144, R88 ;  /* 0x000000909458723c */ /* 0x040fe80000001858 */
[----:B------:R-:W-:Y:S02]  /*1b090*/  FADD.FTZ R3, R248, R3 ;  /* 0x00000003f8037221 */ /* 0x000fe40000010000 */
[-C--:B------:R-:W-:Y:S03]  /*1b0a0*/  HMMA.16816.F32 R92, R148, R146.reuse, R92 ;  /* 0x00000092945c723c */ /* 0x080fe6000000185c */
[----:B------:R1:W-:Y:S02]  /*1b0b0*/  MUFU.EX2 R164, R243 ;  /* 0x000000f300a47308 */ /* 0x0003e40000000800 */
[----:B------:R-:W-:Y:S01]  /*1b0c0*/  FADD.FTZ R3, R241, R3 ;  /* 0x00000003f1037221 */ /* 0x000fe20000010000 */
[C---:B------:R-:W-:Y:S01]  /*1b0d0*/  HMMA.16816.F32 R96, R140.reuse, R146, R96 ;  /* 0x000000928c60723c */ /* 0x040fe20000001860 */
[----:B------:R-:W2:Y:S06]  /*1b0e0*/  LDSM.16.MT88.4 R144, [R228+0xe800] ;  /* 0x00e80000e490783b */ /* 0x000eac0000004200 */
[----:B------:R-:W-:Y:S01]  /*1b0f0*/  MUFU.EX2 R188, R167 ;  /* 0x000000a700bc7308 */ /* 0x000fe20000000800 */
[----:B------:R-:W-:Y:S03]  /*1b100*/  FADD.FTZ R3, R237, R3 ;  /* 0x00000003ed037221 */ /* 0x000fe60000010000 */
[----:B----4-:R-:W-:Y:S01]  /*1b110*/  FFMA.FTZ R0, R0, R165, R166 ;  /* 0x000000a500007223 */ /* 0x010fe200000100a6 */
[----:B------:R-:W-:Y:S02]  /*1b120*/  MOV R165, R158 ;  /* 0x0000009e00a57202 */ /* 0x000fe40000000f00 */
[----:B------:R-:W-:Y:S01]  /*1b130*/  MOV R166, R157 ;  /* 0x0000009d00a67202 */ /* 0x000fe20000000f00 */
[----:B-1----:R3:W5:Y:S01]  /*1b140*/  LDL.LU R243, [R1+0xd8] ;  /* 0x0000d80001f37983 */ /* 0x0027620000300800 */
[----:B------:R-:W-:Y:S01]  /*1b150*/  FADD.FTZ R0, R245, R0 ;  /* 0x00000000f5007221 */ /* 0x000fe20000010000 */
[----:B------:R-:W1:Y:S01]  /*1b160*/  MUFU.EX2 R185, R165 ;  /* 0x000000a500b97308 */ /* 0x000e620000000800 */
[----:B------:R-:W-:Y:S01]  /*1b170*/  FADD.FTZ R3, R161, R3 ;  /* 0x00000003a1037221 */ /* 0x000fe20000010000 */
[----:B------:R-:W-:Y:S01]  /*1b180*/  LDSM.16.MT88.4 R156, [R228+0xd000] ;  /* 0x00d00000e49c783b */ /* 0x000fe20000004200 */
[----:B------:R-:W-:Y:S01]  /*1b190*/  FADD.FTZ R2, R240, R0 ;  /* 0x00000000f0027221 */ /* 0x000fe20000010000 */
[----:B------:R-:W-:Y:S01]  /*1b1a0*/  FADD.FTZ R0, R239, R133 ;  /* 0x00000085ef007221 */ /* 0x000fe20000010000 */
[----:B------:R-:W-:Y:S02]  /*1b1b0*/  FADD.FTZ R3, R235, R3 ;  /* 0x00000003eb037221 */ /* 0x000fe40000010000 */
[----:B------:R-:W-:Y:S01]  /*1b1c0*/  FADD.FTZ R2, R236, R2 ;  /* 0x00000002ec027221 */ /* 0x000fe20000010000 */
[----:B------:R-:W-:Y:S02]  /*1b1d0*/  FADD.FTZ R0, R220, R0 ;  /* 0x00000000dc007221 */ /* 0x000fe40000010000 */
[----:B------:R-:W4:Y:S01]  /*1b1e0*/  MUFU.EX2 R204, R166 ;  /* 0x000000a600cc7308 */ /* 0x000f220000000800 */
[----:B------:R-:W-:Y:S01]  /*1b1f0*/  LDSM.16.MT88.4 R220, [R228+0xf800] ;  /* 0x00f80000e4dc783b */ /* 0x000fe20000004200 */
[----:B------:R-:W-:Y:S01]  /*1b200*/  FADD.FTZ R3, R231, R3 ;  /* 0x00000003e7037221 */ /* 0x000fe20000010000 */
[----:B------:R-:W-:Y:S01]  /*1b210*/  FADD.FTZ R0, R219, R0 ;  /* 0x00000000db007221 */ /* 0x000fe20000010000 */
[----:B------:R-:W-:Y:S01]  /*1b220*/  FADD.FTZ R132, R160, R2 ;  /* 0x00000002a0847221 */ /* 0x000fe20000010000 */
[----:B------:R-:W-:Y:S02]  /*1b230*/  MOV R2, R192 ;  /* 0x000000c000027202 */ /* 0x000fe40000000f00 */
[----:B-1----:R-:W-:Y:S02]  /*1b240*/  F2FP.F16.F32.PACK_AB R206, R176, R185 ;  /* 0x000000b9b0ce723e */ /* 0x002fe400000000ff */
[----:B------:R-:W-:Y:S01]  /*1b250*/  LDSM.16.MT88.4 R216, [R226+0xf800] ;  /* 0x00f80000e2d8783b */ /* 0x000fe20000004200 */
[----:B------:R1:W3:Y:S07]  /*1b260*/  MUFU.EX2 R133, R205 ;  /* 0x000000cd00857308 */ /* 0x0002ee0000000800 */
[----:B------:R3:W5:Y:S01]  /*1b270*/  LDL.LU R249, [R1+0xd4] ;  /* 0x0000d40001f97983 */ /* 0x0007620000300800 */
[-C--:B--2---:R-:W-:Y:S03]  /*1b280*/  HMMA.16816.F32 R100, R140, R144.reuse, R100 ;  /* 0x000000908c64723c */ /* 0x084fe60000001864 */
[----:B------:R2:W5:Y:S01]  /*1b290*/  LDL.LU R246, [R1+0xd0] ;  /* 0x0000d00001f67983 */ /* 0x0005620000300800 */
[----:B----4-:R-:W-:Y:S02]  /*1b2a0*/  MOV R161, R204 ;  /* 0x000000cc00a17202 */ /* 0x010fe40000000f00 */
[C---:B------:R-:W-:Y:S01]  /*1b2b0*/  HMMA.16816.F32 R104, R148.reuse, R144, R104 ;  /* 0x000000909468723c */ /* 0x040fe20000001868 */
[----:B------:R2:W5:Y:S04]  /*1b2c0*/  LDL.LU R251, [R1+0xcc] ;  /* 0x0000cc0001fb7983 */ /* 0x0005680000300800 */
[----:B------:R2:W5:Y:S01]  /*1b2d0*/  LDL.LU R250, [R1+0xc8] ;  /* 0x0000c80001fa7983 */ /* 0x0005620000300800 */
[-C--:B------:R-:W-:Y:S03]  /*1b2e0*/  HMMA.16816.F32 R108, R148, R146.reuse, R108 ;  /* 0x00000092946c723c */ /* 0x080fe6000000186c */
[----:B------:R2:W5:Y:S02]  /*1b2f0*/  LDL.LU R248, [R1+0xc4] ;  /* 0x0000c40001f87983 */ /* 0x0005640000300800 */
[----:B-1----:R-:W-:Y:S01]  /*1b300*/  F2FP.F16.F32.PACK_AB R205, R224, R161 ;  /* 0x000000a1e0cd723e */ /* 0x002fe200000000ff */
[C---:B------:R-:W-:Y:S01]  /*1b310*/  HMMA.16816.F32 R112, R140.reuse, R146, R112 ;  /* 0x000000928c70723c */ /* 0x040fe20000001870 */
[----:B------:R-:W1:Y:S04]  /*1b320*/  LDSM.16.MT88.4 R144, [R227+0xe800] ;  /* 0x00e80000e390783b */ /* 0x000e680000004200 */
[----:B------:R-:W-:Y:S02]  /*1b330*/  F2FP.F16.F32.PACK_AB R204, R188, R162 ;  /* 0x000000a2bccc723e */ /* 0x000fe400000000ff */
[----:B---3--:R-:W-:Y:S02]  /*1b340*/  F2FP.F16.F32.PACK_AB R211, R133, R138 ;  /* 0x0000008a85d3723e */ /* 0x008fe400000000ff */
[----:B------:R2:W5:Y:S04]  /*1b350*/  LDL.LU R245, [R1+0xc0] ;  /* 0x0000c00001f57983 */ /* 0x0005680000300800 */
[----:B------:R2:W5:Y:S04]  /*1b360*/  LDL.LU R244, [R1+0xbc] ;  /* 0x0000bc0001f47983 */ /* 0x0005680000300800 */
[----:B------:R2:W5:Y:S04]  /*1b370*/  LDL.LU R242, [R1+0xb8] ;  /* 0x0000b80001f27983 */ /* 0x0005680000300800 */
[----:B------:R2:W5:Y:S04]  /*1b380*/  LDL.LU R241, [R1+0xb4] ;  /* 0x0000b40001f17983 */ /* 0x0005680000300800 */
[----:B------:R2:W5:Y:S04]  /*1b390*/  LDL.LU R240, [R1+0xb0] ;  /* 0x0000b00001f07983 */ /* 0x0005680000300800 */
[----:B------:R2:W5:Y:S04]  /*1b3a0*/  LDL.LU R239, [R1+0xac] ;  /* 0x0000ac0001ef7983 */ /* 0x0005680000300800 */
[----:B------:R2:W5:Y:S04]  /*1b3b0*/  LDL.LU R238, [R1+0xa8] ;  /* 0x0000a80001ee7983 */ /* 0x0005680000300800 */
[----:B------:R2:W5:Y:S01]  /*1b3c0*/  LDL.LU R237, [R1+0xa4] ;  /* 0x0000a40001ed7983 */ /* 0x0005620000300800 */
[-C--:B-1----:R-:W-:Y:S03]  /*1b3d0*/  HMMA.16816.F32 R116, R140, R144.reuse, R116 ;  /* 0x000000908c74723c */ /* 0x082fe60000001874 */
[----:B------:R2:W5:Y:S04]  /*1b3e0*/  LDL.LU R236, [R1+0xa0] ;  /* 0x0000a00001ec7983 */ /* 0x0005680000300800 */
[----:B------:R2:W5:Y:S01]  /*1b3f0*/  LDL.LU R235, [R1+0x9c] ;  /* 0x00009c0001eb7983 */ /* 0x0005620000300800 */
[C---:B------:R-:W-:Y:S06]  /*1b400*/  HMMA.16816.F32 R120, R148.reuse, R144, R120 ;  /* 0x000000909478723c */ /* 0x040fec0000001878 */
[-C--:B------:R-:W-:Y:S01]  /*1b410*/  HMMA.16816.F32 R124, R148, R146.reuse, R124 ;  /* 0x00000092947c723c */ /* 0x080fe2000000187c */
[----:B------:R-:W1:Y:S04]  /*1b420*/  LDSM.16.MT88.4 R148, [R226+0xd000] ;  /* 0x00d00000e294783b */ /* 0x000e680000004200 */
[----:B------:R-:W-:Y:S01]  /*1b430*/  F2FP.F16.F32.PACK_AB R144, R191, R186 ;  /* 0x000000babf90723e */ /* 0x000fe200000000ff */
[----:B------:R-:W-:Y:S05]  /*1b440*/  HMMA.16816.F32 R128, R140, R146, R128 ;  /* 0x000000928c80723c */ /* 0x000fea0000001880 */
[----:B------:R-:W-:Y:S02]  /*1b450*/  F2FP.F16.F32.PACK_AB R145, R194, R179 ;  /* 0x000000b3c291723e */ /* 0x000fe400000000ff */
[----:B------:R-:W-:Y:S04]  /*1b460*/  F2FP.F16.F32.PACK_AB R141, R190, R233 ;  /* 0x000000e9be8d723e */ /* 0x000fe800000000ff */
[----:B------:R-:W-:Y:S02]  /*1b470*/  F2FP.F16.F32.PACK_AB R140, R177, R163 ;  /* 0x000000a3b18c723e */ /* 0x000fe400000000ff */
[----:B------:R-:W-:Y:S02]  /*1b480*/  F2FP.F16.F32.PACK_AB R142, R200, R195 ;  /* 0x000000c3c88e723e */ /* 0x000fe400000000ff */
[----:B------:R-:W-:Y:S02]  /*1b490*/  F2FP.F16.F32.PACK_AB R143, R201, R168 ;  /* 0x000000a8c98f723e */ /* 0x000fe400000000ff */
[----:B------:R-:W-:Y:S02]  /*1b4a0*/  F2FP.F16.F32.PACK_AB R146, R202, R169 ;  /* 0x000000a9ca92723e */ /* 0x000fe400000000ff */
[----:B------:R-:W-:Y:S03]  /*1b4b0*/  F2FP.F16.F32.PACK_AB R147, R203, R170 ;  /* 0x000000aacb93723e */ /* 0x000fe600000000ff */
[-C--:B------:R-:W-:Y:S06]  /*1b4c0*/  HMMA.16816.F32 R4, R140, R152.reuse, R4 ;  /* 0x000000988c04723c */ /* 0x080fec0000001804 */
        /* <DEDUP_REMOVED lines=13> */
[----:B------:R-:W4:Y:S05]  /*1b5a0*/  LDSM.16.MT88.4 R156, [R226+0xf000] ;  /* 0x00f00000e29c783b */ /* 0x000f2a0000004200 */
        /* <DEDUP_REMOVED lines=20> */
[----:B------:R-:W3:Y:S04]  /*1b6f0*/  LDSM.16.MT88.4 R164, [R226+0xd800] ;  /* 0x00d80000e2a4783b */ /* 0x000ee80000004200 */
[-C--:B------:R-:W-:Y:S01]  /*1b700*/  F2FP.F16.F32.PACK_AB R208, R187, R153.reuse ;  /* 0x00000099bbd0723e */ /* 0x080fe200000000ff */
[-C--:B-1----:R-:W-:Y:S06]  /*1b710*/  HMMA.16816.F32 R116, R140, R148.reuse, R116 ;  /* 0x000000948c74723c */ /* 0x082fec0000001874 */
[C---:B------:R-:W-:Y:S06]  /*1b720*/  HMMA.16816.F32 R120, R144.reuse, R148, R120 ;  /* 0x000000949078723c */ /* 0x040fec0000001878 */
[-C--:B------:R-:W-:Y:S06]  /*1b730*/  HMMA.16816.F32 R124, R144, R150.reuse, R124 ;  /* 0x00000096907c723c */ /* 0x080fec000000187c */
[----:B------:R-:W-:Y:S06]  /*1b740*/  HMMA.16816.F32 R128, R140, R150, R128 ;  /* 0x000000968c80723c */ /* 0x000fec0000001880 */
[-C--:B----4-:R-:W-:Y:S01]  /*1b750*/  HMMA.16816.F32 R144, R204, R156.reuse, R4 ;  /* 0x0000009ccc90723c */ /* 0x090fe20000001804 */
[----:B------:R-:W1:Y:S05]  /*1b760*/  LDSM.16.MT88.4 R4, [R227+0xf800] ;  /* 0x00f80000e304783b */ /* 0x000e6a0000004200 */
[C---:B------:R-:W-:Y:S07]  /*1b770*/  HMMA.16816.F32 R140, R208.reuse, R156, R8 ;  /* 0x0000009cd08c723c */ /* 0x040fee0000001808 */
        /* <DEDUP_REMOVED lines=9> */
[-C--:B---3--:R-:W-:Y:S03]  /*1b810*/  HMMA.16816.F32 R160, R204, R164.reuse, R20 ;  /* 0x000000a4cca0723c */ /* 0x088fe60000001814 */
        /* <DEDUP_REMOVED lines=18> */
[----:B------:R-:W-:Y:S04]  /*1b940*/  MOV R37, R174 ;  /* 0x000000ae00257202 */ /* 0x000fe80000000f00 */
[----:B------:R-:W-:Y:S01]  /*1b950*/  MOV R38, R173 ;  /* 0x000000ad00267202 */ /* 0x000fe20000000f00 */
[----:B------:R-:W-:Y:S01]  /*1b960*/  FADD.FTZ R2, R2, R37 ;  /* 0x0000002502027221 */ /* 0x000fe20000010000 */
[----:B------:R-:W-:Y:S02]  /*1b970*/  MOV R39, R172 ;  /* 0x000000ac00277202 */ /* 0x000fe40000000f00 */
[C---:B------:R-:W-:Y:S04]  /*1b980*/  HMMA.16816.F32 R172, R208.reuse, R180, R40 ;  /* 0x000000b4d0ac723c */ /* 0x040fe80000001828 */
[----:B------:R-:W-:Y:S01]  /*1b990*/  MOV R37, R38 ;  /* 0x0000002600257202 */ /* 0x000fe20000000f00 */
[----:B------:R-:W-:Y:S01]  /*1b9a0*/  FADD.FTZ R2, R232, R2 ;  /* 0x00000002e8027221 */ /* 0x000fe20000010000 */
        /* <DEDUP_REMOVED lines=34> */
[----:B------:R-:W-:Y:S02]  /*1bbd0*/  MOV R17, R18 ;  /* 0x0000001200117202 */ /* 0x000fe40000000f00 */
[----:B------:R-:W-:Y:S02]  /*1bbe0*/  MOV R18, R233 ;  /* 0x000000e900127202 */ /* 0x000fe40000000f00 */
[----:B------:R2:W5:Y:S01]  /*1bbf0*/  LDL.LU R233, [R1+0x94] ;  /* 0x0000940001e97983 */ /* 0x0005620000300800 */
[----:B------:R-:W-:Y:S02]  /*1bc00*/  MOV R36, R37 ;  /* 0x0000002500247202 */ /* 0x000fe40000000f00 */
[----:B------:R-:W-:Y:S01]  /*1bc10*/  MOV R37, R38 ;  /* 0x0000002600257202 */ /* 0x000fe20000000f00 */
        /* <DEDUP_REMOVED lines=24> */
[----:B------:R-:W-:Y:S01]  /*1bda0*/  MOV R19, R187 ;  /* 0x000000bb00137202 */ /* 0x000fe20000000f00 */
[----:B------:R-:W-:Y:S01]  /*1bdb0*/  FADD.FTZ R9, R34, R9 ;  /* 0x0000000922097221 */ /* 0x000fe20000010000 */
[----:B------:R-:W-:Y:S02]  /*1bdc0*/  MOV R32, R186 ;  /* 0x000000ba00207202 */ /* 0x000fe40000000f00 */
[-C--:B------:R-:W-:Y:S03]  /*1bdd0*/  HMMA.16816.F32 R184, R208, R182.reuse, R44 ;  /* 0x000000b6d0b8723c */ /* 0x080fe6000000182c */
[----:B------:R-:W-:Y:S01]  /*1bde0*/  FADD.FTZ R9, R30, R9 ;  /* 0x000000091e097221 */ /* 0x000fe20000010000 */
[----:B------:R-:W-:Y:S01]  /*1bdf0*/  MOV R28, R191 ;  /* 0x000000bf001c7202 */ /* 0x000fe20000000f00 */
[----:B------:R-:W-:Y:S01]  /*1be00*/  FADD.FTZ R0, R32, R2 ;  /* 0x0000000220007221 */ /* 0x000fe20000010000 */
[C---:B------:R-:W-:Y:S05]  /*1be10*/  HMMA.16816.F32 R180, R204.reuse, R182, R48 ;  /* 0x000000b6ccb4723c */ /* 0x040fea0000001830 */
[----:B------:R-:W-:Y:S01]  /*1be20*/  MOV R35, R190 ;  /* 0x000000be00237202 */ /* 0x000fe20000000f00 */
        /* <DEDUP_REMOVED lines=23> */
[----:B------:R-:W-:Y:S01]  /*1bfa0*/  MOV R139, R134 ;  /* 0x00000086008b7202 */ /* 0x000fe20000000f00 */
[-C--:B------:R-:W-:Y:S05]  /*1bfb0*/  HMMA.16816.F32 R100, R204, R220.reuse, R100 ;  /* 0x000000dccc64723c */ /* 0x080fea0000001864 */
[----:B------:R-:W-:Y:S01]  /*1bfc0*/  MOV R132, R137 ;  /* 0x0000008900847202 */ /* 0x000fe20000000f00 */
[C---:B------:R-:W-:Y:S06]  /*1bfd0*/  HMMA.16816.F32 R104, R208.reuse, R220, R104 ;  /* 0x000000dcd068723c */ /* 0x040fec0000001868 */
[-C--:B------:R-:W-:Y:S06]  /*1bfe0*/  HMMA.16816.F32 R108, R208, R222.reuse, R108 ;  /* 0x000000ded06c723c */ /* 0x080fec000000186c */
[C---:B------:R-:W-:Y:S06]  /*1bff0*/  HMMA.16816.F32 R112, R204.reuse, R222, R112 ;  /* 0x000000decc70723c */ /* 0x040fec0000001870 */
[-C--:B-1----:R-:W-:Y:S06]  /*1c000*/  HMMA.16816.F32 R116, R204, R4.reuse, R116 ;  /* 0x00000004cc74723c */ /* 0x082fec0000001874 */
        /* <DEDUP_REMOVED lines=26> */
.L_x_607:
[----:B--2---:R-:W2:Y:S04]  /*1c1b0*/  LDL.LU R2, [R1+0x40] ;  /* 0x0000400001027983 */ /* 0x004ea80000300800 */
        /* <DEDUP_REMOVED lines=106> */
.L_x_611:
        /* <DEDUP_REMOVED lines=24> */
.L_x_612:
        /* <DEDUP_REMOVED lines=112> */
[----:B------:R-:W-:Y:S01]  /*1d0e0*/  STS [R20+0x2000], R12 ;  /* 0x0020000c14007388 */ /* 0x000fe20000000800 */
[----:B------:R-:W-:Y:S02]  /*1d0f0*/  F2FP.F16.F32.PACK_AB R14, R159, R14 ;  /* 0x0000000e9f0e723e */ /* 0x000fe400000000ff */
[----:B------:R-:W-:Y:S01]  /*1d100*/  PLOP3.LUT P1, PT, PT, PT, PT, 0x8, 0x0 ;  /* 0x000000000000781c */ /* 0x000fe20003f2e170 */
[----:B------:R-:W-:Y:S01]  /*1d110*/  STS [R20+0x2400], R11 ;  /* 0x0024000b14007388 */ /* 0x000fe20000000800 */
[----:B------:R-:W-:Y:S02]  /*1d120*/  F2FP.F16.F32.PACK_AB R24, R24, R168 ;  /* 0x000000a81818723e */ /* 0x000fe400000000ff */
[----:B------:R-:W-:Y:S02]  /*1d130*/  F2FP.F16.F32.PACK_AB R23, R171, R23 ;  /* 0x00000017ab17723e */ /* 0x000fe400000000ff */
[----:B------:R-:W-:-:S02]  /*1d140*/  @!P2 PLOP3.LUT P1, PT, P4, PT, PT, 0x80, 0x0 ;  /* 0x000000000000a81c */ /* 0x000fc4000272f070 */
[----:B------:R-:W-:Y:S02]  /*1d150*/  F2FP.F16.F32.PACK_AB R22, R22, R176 ;  /* 0x000000b01616723e */ /* 0x000fe400000000ff */
[----:B--2---:R-:W-:Y:S02]  /*1d160*/  IADD3 R0, R21, R81, RZ ;  /* 0x0000005115007210 */ /* 0x004fe40007ffe0ff */
[----:B------:R-:W-:Y:S01]  /*1d170*/  F2FP.F16.F32.PACK_AB R19, R19, R178 ;  /* 0x000000b21313723e */ /* 0x000fe200000000ff */
[----:B---3--:R-:W-:Y:S02]  /*1d180*/  IMAD.IADD R13, R81, 0x1, R20 ;  /* 0x00000001510d7824 */ /* 0x008fe400078e0214 */
[----:B------:R2:W-:Y:S01]  /*1d190*/  STS [R0], R10 ;  /* 0x0000000a00007388 */ /* 0x0005e20000000800 */
[----:B------:R-:W-:Y:S01]  /*1d1a0*/  F2FP.F16.F32.PACK_AB R16, R16, R180 ;  /* 0x000000b41010723e */ /* 0x000fe200000000ff */
[----:B------:R-:W-:Y:S01]  /*1d1b0*/  IMAD.IADD R2, R0, 0x1, R67 ;  /* 0x0000000100027824 */ /* 0x000fe200078e0243 */
[----:B----4-:R-:W-:Y:S01]  /*1d1c0*/  IADD3 R3, R21, R67, RZ ;  /* 0x0000004315037210 */ /* 0x010fe20007ffe0ff */
[----:B------:R-:W-:Y:S01]  /*1d1d0*/  STS [R0+0x400], R9 ;  /* 0x0004000900007388 */ /* 0x000fe20000000800 */
[----:B------:R-:W-:-:S02]  /*1d1e0*/  F2FP.F16.F32.PACK_AB R15, R15, R182 ;  /* 0x000000b60f0f723e */ /* 0x000fc400000000ff */
[----:B------:R-:W-:Y:S01]  /*1d1f0*/  IADD3 R4, R67, R20, RZ ;  /* 0x0000001443047210 */ /* 0x000fe20007ffe0ff */
[----:B------:R3:W-:Y:S01]  /*1d200*/  STS [R13+0x400], R6 ;  /* 0x000400060d007388 */ /* 0x0007e20000000800 */
[----:B------:R-:W-:Y:S02]  /*1d210*/  F2FP.F16.F32.PACK_AB R18, R18, R172 ;  /* 0x000000ac1212723e */ /* 0x000fe400000000ff */
[----:B------:R-:W-:Y:S01]  /*1d220*/  F2FP.F16.F32.PACK_AB R17, R175, R17 ;  /* 0x00000011af11723e */ /* 0x000fe200000000ff */
[----:B------:R4:W-:Y:S01]  /*1d230*/  STS [R13], R7 ;  /* 0x000000070d007388 */ /* 0x0009e20000000800 */
        /* <DEDUP_REMOVED lines=10> */
[----:B--2---:R-:W2:Y:S01]  /*1d2e0*/  @!P2 LDC R10, c[0x0][0x270] ;  /* 0x00009c00ff0aab82 */ /* 0x004ea20000000800 */
[----:B------:R-:W-:Y:S01]  /*1d2f0*/  F2FP.F16.F32.PACK_AB R42, R42, R188 ;  /* 0x000000bc2a2a723e */ /* 0x000fe200000000ff */
[----:B------:R-:W-:Y:S01]  /*1d300*/  STS [R13+0x2400], R23 ;  /* 0x002400170d007388 */ /* 0x000fe20000000800 */
[----:B------:R-:W-:-:S02]  /*1d310*/  F2FP.F16.F32.PACK_AB R41, R191, R41 ;  /* 0x00000029bf29723e */ /* 0x000fc400000000ff */
[----:B------:R-:W-:Y:S01]  /*1d320*/  F2FP.F16.F32.PACK_AB R38, R38, R200 ;  /* 0x000000c82626723e */ /* 0x000fe200000000ff */
[----:B------:R-:W-:Y:S01]  /*1d330*/  STS [R3], R22 ;  /* 0x0000001603007388 */ /* 0x000fe20000000800 */
        /* <DEDUP_REMOVED lines=10> */
[----:B------:R2:W-:Y:S01]  /*1d3e0*/  STS [R4+0x400], R15 ;  /* 0x0004000f04007388 */ /* 0x0005e20000000800 */
[----:B------:R-:W-:-:S02]  /*1d3f0*/  F2FP.F16.F32.PACK_AB R33, R75, R33 ;  /* 0x000000214b21723e */ /* 0x000fc400000000ff */
[----:B------:R-:W-:Y:S01]  /*1d400*/  F2FP.F16.F32.PACK_AB R30, R30, R76 ;  /* 0x0000004c1e1e723e */ /* 0x000fe200000000ff */
[----:B------:R4:W-:Y:S01]  /*1d410*/  STS [R3+0x2000], R18 ;  /* 0x0020001203007388 */ /* 0x0009e20000000800 */
[----:B------:R-:W-:Y:S01]  /*1d420*/  F2FP.F16.F32.PACK_AB R29, R79, R29 ;  /* 0x0000001d4f1d723e */ /* 0x000fe200000000ff */
[----:B-1----:R-:W1:Y:S01]  /*1d430*/  @P2 LDC.64 R8, c[0x0][0x2c0] ;  /* 0x0000b000ff082b82 */ /* 0x002e620000000a00 */
[----:B------:R-:W-:Y:S01]  /*1d440*/  F2FP.F16.F32.PACK_AB R28, R85, R84 ;  /* 0x00000054551c723e */ /* 0x000fe200000000ff */
        /* <DEDUP_REMOVED lines=8> */
[----:B------:R-:W-:-:S02]  /*1d4d0*/  F2FP.F16.F32.PACK_AB R47, R91, R47 ;  /* 0x0000002f5b2f723e */ /* 0x000fc400000000ff */
[----:B------:R-:W-:Y:S01]  /*1d4e0*/  F2FP.F16.F32.PACK_AB R58, R58, R92 ;  /* 0x0000005c3a3a723e */ /* 0x000fe200000000ff */
[----:B------:R-:W-:Y:S01]  /*1d4f0*/  STS [R2], R44 ;  /* 0x0000002c02007388 */ /* 0x000fe20000000800 */
[----:B------:R-:W-:Y:S01]  /*1d500*/  F2FP.F16.F32.PACK_AB R57, R95, R57 ;  /* 0x000000395f39723e */ /* 0x000fe200000000ff */
[----:B------:R-:W-:Y:S01]  /*1d510*/  @!P2 IMAD.MOV.U32 R7, RZ, RZ, 0x1 ;  /* 0x00000001ff07a424 */ /* 0x000fe200078e00ff */
[----:B------:R-:W-:Y:S01]  /*1d520*/  F2FP.F16.F32.PACK_AB R56, R56, R100 ;  /* 0x000000643838723e */ /* 0x000fe200000000ff */
[----:B------:R-:W-:Y:S01]  /*1d530*/  STS [R2+0x400], R43 ;  /* 0x0004002b02007388 */ /* 0x000fe20000000800 */
[----:B------:R-:W-:Y:S01]  /*1d540*/  F2FP.F16.F32.PACK_AB R55, R55, R102 ;  /* 0x000000663737723e */ /* 0x000fe200000000ff */
[----:B------:R-:W3:Y:S01]  /*1d550*/  @P6 LDC R14, c[0x0][0x2e8] ;  /* 0x0000ba00ff0e6b82 */ /* 0x000ee20000000800 */
[----:B------:R-:W-:Y:S01]  /*1d560*/  F2FP.F16.F32.PACK_AB R52, R52, R112 ;  /* 0x000000703434723e */ /* 0x000fe200000000ff */
[----:B------:R-:W3:Y:S01]  /*1d570*/  S2R R11, SR_CTAID.Y ;  /* 0x00000000000b7919 */ /* 0x000ee20000002600 */
[----:B------:R-:W-:-:S02]  /*1d580*/  F2FP.F16.F32.PACK_AB R51, R51, R114 ;  /* 0x000000723333723e */ /* 0x000fc400000000ff */
[----:B------:R-:W-:Y:S01]  /*1d590*/  F2FP.F16.F32.PACK_AB R54, R54, R104 ;  /* 0x000000683636723e */ /* 0x000fe200000000ff */
[----:B------:R-:W-:Y:S01]  /*1d5a0*/  STS [R5], R40 ;  /* 0x0000002805007388 */ /* 0x000fe20000000800 */
[----:B------:R-:W-:Y:S01]  /*1d5b0*/  F2FP.F16.F32.PACK_AB R53, R107, R53 ;  /* 0x000000356b35723e */ /* 0x000fe200000000ff */
[----:B--2---:R-:W2:Y:S01]  /*1d5c0*/  @P5 LDC R15, c[0x0][0x2e8] ;  /* 0x0000ba00ff0f5b82 */ /* 0x004ea20000000800 */
        /* <DEDUP_REMOVED lines=15> */
[----:B------:R-:W-:Y:S01]  /*1d6c0*/  ISETP.NE.AND P4, PT, R204, RZ, PT ;  /* 0x000000ffcc00720c */ /* 0x000fe20003f85270 */
[----:B------:R-:W-:Y:S01]  /*1d6d0*/  STS [R21+0x4000], R36 ;  /* 0x0040002415007388 */ /* 0x000fe20000000800 */
[----:B------:R-:W-:Y:S02]  /*1d6e0*/  MOV R19, 0x7f800000 ;  /* 0x7f80000000137802 */ /* 0x000fe40000000f00 */
[----:B----4-:R-:W-:Y:S01]  /*1d6f0*/  MOV R18, 0x7f800000 ;  /* 0x7f80000000127802 */ /* 0x010fe20000000f00 */
[----:B------:R-:W-:Y:S04]  /*1d700*/  STS [R21+0x4400], R35 ;  /* 0x0044002315007388 */ /* 0x000fe80000000800 */
[----:B------:R-:W-:Y:S04]  /*1d710*/  STS [R20+0x4000], R32 ;  /* 0x0040002014007388 */ /* 0x000fe80000000800 */
        /* <DEDUP_REMOVED lines=8> */
[----:B------:R2:W-:Y:S04]  /*1d7a0*/  STS [R13+0x4400], R25 ;  /* 0x004400190d007388 */ /* 0x0005e80000000800 */
[----:B------:R-:W-:Y:S01]  /*1d7b0*/  STS [R13+0x4000], R26 ;  /* 0x0040001a0d007388 */ /* 0x000fe20000000800 */
[----:B-1----:R-:W-:-:S03]  /*1d7c0*/  MOV R21, 0x7f800000 ;  /* 0x7f80000000157802 */ /* 0x002fc60000000f00 */
[----:B------:R-:W-:Y:S04]  /*1d7d0*/  STS [R0+0x6000], R48 ;  /* 0x0060003000007388 */ /* 0x000fe80000000800 */
[----:B------:R1:W-:Y:S01]  /*1d7e0*/  STS [R0+0x6400], R47 ;  /* 0x0064002f00007388 */ /* 0x0003e20000000800 */
[----:B---3--:R-:W-:-:S03]  /*1d7f0*/  MOV R20, 0x7f800000 ;  /* 0x7f80000000147802 */ /* 0x008fc60000000f00 */
[----:B------:R-:W-:Y:S04]  /*1d800*/  STS [R13+0x6000], R58 ;  /* 0x0060003a0d007388 */ /* 0x000fe80000000800 */
[----:B------:R3:W-:Y:S04]  /*1d810*/  STS [R13+0x6400], R57 ;  /* 0x006400390d007388 */ /* 0x0007e80000000800 */
[----:B------:R-:W-:Y:S01]  /*1d820*/  STS [R3+0x4000], R56 ;  /* 0x0040003803007388 */ /* 0x000fe20000000800 */
[----:B--2---:R-:W2:Y:S03]  /*1d830*/  S2R R25, SR_CTAID.Z ;  /* 0x0000000000197919 */ /* 0x004ea60000002700 */
[----:B------:R-:W-:Y:S04]  /*1d840*/  STS [R3+0x4400], R55 ;  /* 0x0044003703007388 */ /* 0x000fe80000000800 */
[----:B------:R-:W-:Y:S01]  /*1d850*/  STS [R4+0x4000], R52 ;  /* 0x0040003404007388 */ /* 0x000fe20000000800 */
[----:B-1----:R-:W-:Y:S01]  /*1d860*/  @P2 IMAD R0, R9, R8, RZ ;  /* 0x0000000809002224 */ /* 0x002fe200078e02ff */
[----:B------:R-:W-:Y:S01]  /*1d870*/  @!P2 MOV R0, R6 ;  /* 0x000000060000a202 */ /* 0x000fe20000000f00 */
[----:B------:R-:W1:Y:S01]  /*1d880*/  @P0 LDC R9, c[0x0][0x2e8] ;  /* 0x0000ba00ff090b82 */ /* 0x000e620000000800 */
[----:B------:R-:W-:Y:S01]  /*1d890*/  STS [R4+0x4400], R51 ;  /* 0x0044003304007388 */ /* 0x000fe20000000800 */
[----:B------:R-:W4:Y:S01]  /*1d8a0*/  S2R R16, SR_TID.X ;  /* 0x0000000000107919 */ /* 0x000f220000002100 */
[----:B---3--:R-:W-:Y:S02]  /*1d8b0*/  @P5 MUFU.LG2 R13, R139 ;  /* 0x0000008b000d5308 */ /* 0x008fe40000000c00 */
        /* <DEDUP_REMOVED lines=8> */
[----:B---3--:R-:W-:Y:S01]  /*1d940*/  @P2 MOV R3, 0x1 ;  /* 0x0000000100032802 */ /* 0x008fe20000000f00 */
[----:B------:R-:W-:-:S02]  /*1d950*/  @!P2 IMAD R3, R6, R10, RZ ;  /* 0x0000000a0603a224 */ /* 0x000fc400078e02ff */
[----:B------:R-:W-:Y:S04]  /*1d960*/  STS [R2+0x6000], R62 ;  /* 0x0060003e02007388 */ /* 0x000fe80000000800 */
[----:B------:R3:W-:Y:S01]  /*1d970*/  STS [R2+0x6400], R61 ;  /* 0x0064003d02007388 */ /* 0x0007e20000000800 */
[----:B--2---:R-:W-:Y:S03]  /*1d980*/  @P4 MUFU.LG2 R4, R132 ;  /* 0x0000008400044308 */ /* 0x004fe60000000c00 */
[----:B------:R-:W-:Y:S04]  /*1d990*/  STS [R5+0x6000], R65 ;  /* 0x0060004105007388 */ /* 0x000fe80000000800 */
[----:B------:R2:W-:Y:S01]  /*1d9a0*/  STS [R5+0x6400], R66 ;  /* 0x0064004205007388 */ /* 0x0005e20000000800 */
[----:B------:R-:W-:Y:S01]  /*1d9b0*/  BAR.SYNC.DEFER_BLOCKING 0x0 ;  /* 0x0000000000007b1d */ /* 0x000fe20000010000 */
[----:B---3--:R-:W-:Y:S01]  /*1d9c0*/  IMAD R2, R11, R3, RZ ;  /* 0x000000030b027224 */ /* 0x008fe200078e02ff */
[----:B----4-:R-:W-:Y:S01]  /*1d9d0*/  SHF.R.S32.HI R11, RZ, 0x1f, R16 ;  /* 0x0000001fff0b7819 */ /* 0x010fe20000011410 */
[----:B------:R-:W-:-:S03]  /*1d9e0*/  IMAD R3, R7, UR4, RZ ;  /* 0x0000000407037c24 */ /* 0x000fc6000f8e02ff */
[----:B------:R-:W-:Y:S02]  /*1d9f0*/  SEL R2, R2, RZ, !P3 ;  /* 0x000000ff02027207 */ /* 0x000fe40005800000 */
[----:B------:R-:W-:Y:S01]  /*1da00*/  LEA.HI R11, R11, R16, RZ, 0x3 ;  /* 0x000000100b0b7211 */ /* 0x000fe200078f18ff */
[----:B--2---:R-:W-:Y:S01]  /*1da10*/  @P6 MUFU.LG2 R5, R138 ;  /* 0x0000008a00056308 */ /* 0x004fe20000000c00 */
[----:B------:R-:W-:Y:S01]  /*1da20*/  LOP3.LUT P6, RZ, R205, 0x3, RZ, 0xc0, !PT ;  /* 0x00000003cdff7812 */ /* 0x000fe200078cc0ff */
[----:B------:R-:W-:Y:S01]  /*1da30*/  IMAD R0, R25, R0, R2 ;  /* 0x0000000019007224 */ /* 0x000fe200078e0202 */
[----:B------:R-:W-:Y:S01]  /*1da40*/  SHF.L.U32 R2, R3, 0x7, RZ ;  /* 0x0000000703027819 */ /* 0x000fe200000006ff */
[----:B-----5:R2:W3:Y:S01]  /*1da50*/  LDS.128 R32, [R251+0x3800] ;  /* 0x00380000fb207984 */ /* 0x0204e20000000c00 */
[----:B------:R-:W-:Y:S02]  /*1da60*/  SHF.R.S32.HI R10, RZ, 0x3, R11 ;  /* 0x00000003ff0a7819 */ /* 0x000fe4000001140b */
[----:B------:R-:W-:Y:S01]  /*1da70*/  SHF.R.S32.HI R8, RZ, 0x1f, R2 ;  /* 0x0000001fff087819 */ /* 0x000fe20000011402 */
[----:B------:R-:W4:Y:S01]  /*1da80*/  @P0 MUFU.LG2 R3, R133 ;  /* 0x0000008500030308 */ /* 0x000f220000000c00 */
[----:B------:R2:W2:Y:S01]  /*1da90*/  LDS.128 R28, [R251+0x7800] ;  /* 0x00780000fb1c7984 */ /* 0x0004a20000000c00 */
[----:B------:R-:W-:-:S02]  /*1daa0*/  IADD3 R6, P2, P1, R2, R68, R0 ;  /* 0x0000004402067210 */ /* 0x000fc4000795e000 */
[----:B------:R-:W-:Y:S01]  /*1dab0*/  SHF.R.S32.HI R2, RZ, 0x1f, R0 ;  /* 0x0000001fff027819 */ /* 0x000fe20000011400 */
[----:B------:R-:W-:-:S03]  /*1dac0*/  VIADD R0, R10, 0x10 ;  /* 0x000000100a007836 */ /* 0x000fc60000000000 */
[----:B------:R-:W-:Y:S01]  /*1dad0*/  IADD3.X R8, R8, R69, R2, P2, P1 ;  /* 0x0000004508087210 */ /* 0x000fe200017e2402 */
[----:B------:R-:W-:Y:S01]  /*1dae0*/  VIADD R2, R10, 0x20 ;  /* 0x000000200a027836 */ /* 0x000fe20000000000 */
[----:B------:R-:W-:Y:S02]  /*1daf0*/  ISETP.NE.AND P1, PT, R204, RZ, PT ;  /* 0x000000ffcc00720c */ /* 0x000fe40003f25270 */
[----:B------:R-:W-:Y:S02]  /*1db00*/  ISETP.GE.AND P4, PT, R0, UR12, PT ;  /* 0x0000000c00007c0c */ /* 0x000fe4000bf86270 */
[----:B------:R-:W-:Y:S02]  /*1db10*/  IADD3 R0, R10, 0x30, RZ ;  /* 0x000000300a007810 */ /* 0x000fe40007ffe0ff */
[----:B------:R-:W-:Y:S01]  /*1db20*/  ISETP.GE.AND P3, PT, R2, UR12, PT ;  /* 0x0000000c02007c0c */ /* 0x000fe2000bf66270 */
[----:B----4-:R-:W-:Y:S01]  /*1db30*/  @P0 FMUL.FTZ R3, R3, 0.69314718246459960938 ;  /* 0x3f31721803030820 */ /* 0x010fe20000410000 */
[----:B------:R-:W-:Y:S01]  /*1db40*/  ISETP.GE.AND P2, PT, R0, UR12, PT ;  /* 0x0000000c00007c0c */ /* 0x000fe2000bf46270 */
[C---:B------:R-:W-:Y:S01]  /*1db50*/  VIADD R0, R10.reuse, 0x50 ;  /* 0x000000500a007836 */ /* 0x040fe20000000000 */
[----:B------:R-:W-:Y:S01]  /*1db60*/  IADD3 R2, R10, 0x40, RZ ;  /* 0x000000400a027810 */ /* 0x000fe20007ffe0ff */
[----:B-1----:R-:W-:Y:S01]  /*1db70*/  @P0 FFMA.FTZ R21, R136, R9, R3 ;  /* 0x0000000988150223 */ /* 0x002fe20000010003 */
[----:B------:R-:W-:Y:S01]  /*1db80*/  ISETP.NE.AND P0, PT, R101, RZ, PT ;  /* 0x000000ff6500720c */ /* 0x000fe20003f05270 */
[----:B------:R-:W-:Y:S01]  /*1db90*/  @P1 FMUL.FTZ R4, R4, 0.69314718246459960938 ;  /* 0x3f31721804041820 */ /* 0x000fe20000410000 */
[----:B------:R-:W-:-:S03]  /*1dba0*/  LOP3.LUT R3, R11, 0xfffffff8, RZ, 0xc0, !PT ;  /* 0xfffffff80b037812 */ /* 0x000fc600078ec0ff */
[----:B------:R-:W-:Y:S01]  /*1dbb0*/  @P1 FFMA.FTZ R20, R137, R12, R4 ;  /* 0x0000000c89141223 */ /* 0x000fe20000010004 */
[----:B------:R-:W-:Y:S01]  /*1dbc0*/  ISETP.GE.AND P1, PT, R2, UR12, PT ;  /* 0x0000000c02007c0c */ /* 0x000fe2000bf26270 */
[----:B------:R-:W-:-:S04]  /*1dbd0*/  @P5 FMUL.FTZ R2, R13, 0.69314718246459960938 ;  /* 0x3f3172180d025820 */ /* 0x000fc80000410000 */
[----:B------:R-:W-:Y:S02]  /*1dbe0*/  @P5 FFMA.FTZ R18, R134, R15, R2 ;  /* 0x0000000f86125223 */ /* 0x000fe40000010002 */
[----:B------:R-:W-:-:S04]  /*1dbf0*/  @P0 FMUL.FTZ R4, R5, 0.69314718246459960938 ;  /* 0x3f31721805040820 */ /* 0x000fc80000410000 */
[----:B------:R-:W-:Y:S01]  /*1dc00*/  @P0 FFMA.FTZ R19, R135, R14, R4 ;  /* 0x0000000e87130223 */ /* 0x000fe20000010004 */
[----:B------:R-:W-:Y:S02]  /*1dc10*/  ISETP.GE.AND P0, PT, R0, UR12, PT ;  /* 0x0000000c00007c0c */ /* 0x000fe4000bf06270 */
[----:B------:R-:W-:-:S04]  /*1dc20*/  IADD3 R0, -R3, R16, RZ ;  /* 0x0000001003007210 */ /* 0x000fc80007ffe1ff */
[----:B------:R-:W-:Y:S01]  /*1dc30*/  SHF.L.U32 R17, R0, 0x3, RZ ;  /* 0x0000000300117819 */ /* 0x000fe200000006ff */
[----:B--23--:R-:W-:Y:S06]  /*1dc40*/  @P6 BRA `(.L_x_614) ;  /* 0x0000000000dc6947 */ /* 0x00cfec0003800000 */
[----:B------:R-:W1:Y:S01]  /*1dc50*/  S2R R3, SR_TID.X ;  /* 0x0000000000037919 */ /* 0x000e620000002100 */
[----:B------:R-:W-:Y:S02]  /*1dc60*/  SHF.R.S32.HI R2, RZ, 0x1f, R80 ;  /* 0x0000001fff027819 */ /* 0x000fe40000011450 */
[----:B------:R-:W-:Y:S02]  /*1dc70*/  P2R R24, PR, RZ, 0x2 ;  /* 0x00000002ff187803 */ /* 0x000fe40000000000 */
[----:B------:R-:W-:Y:S02]  /*1dc80*/  LEA.HI R2, R2, R80, RZ, 0x2 ;  /* 0x0000005002027211 */ /* 0x000fe400078f10ff */
[----:B------:R-:W-:Y:S02]  /*1dc90*/  P2R R23, PR, RZ, 0x1 ;  /* 0x00000001ff177803 */ /* 0x000fe40000000000 */
[----:B------:R-:W-:Y:S02]  /*1dca0*/  LOP3.LUT R2, R2, 0xffffffc, RZ, 0xc0, !PT ;  /* 0x0ffffffc02027812 */ /* 0x000fe400078ec0ff */
[----:B------:R-:W-:-:S03]  /*1dcb0*/  P2R R22, PR, RZ, 0x4 ;  /* 0x00000004ff167803 */ /* 0x000fc60000000000 */
        /* <DEDUP_REMOVED lines=48> */
.L_x_614:
[----:B------:R-:W-:Y:S05]  /*1dfc0*/  BSYNC B0 ;  /* 0x0000000000007941 */ /* 0x000fea0003800000 */
.L_x_613:
[----:B--2---:R-:W-:Y:S01]  /*1dfd0*/  SHF.R.S32.HI R3, RZ, 0x1f, R17 ;  /* 0x0000001fff037819 */ /* 0x004fe20000011411 */
[----:B------:R-:W-:Y:S01]  /*1dfe0*/  IMAD.U32 R6, RZ, RZ, UR17 ;  /* 0x00000011ff067e24 */ /* 0x000fe2000f8e00ff */
[----:B------:R-:W-:Y:S01]  /*1dff0*/  IADD3 R2, P5, R17, UR8, RZ ;  /* 0x0000000811027c10 */ /* 0x000fe2000ffbe0ff */
[C---:B------:R-:W-:Y:S01]  /*1e000*/  VIADD R0, R10.reuse, 0x60 ;  /* 0x000000600a007836 */ /* 0x040fe20000000000 */
[--C-:B------:R-:W-:Y:S01]  /*1e010*/  SHF.R.S32.HI R11, RZ, 0x1f, R10.reuse ;  /* 0x0000001fff0b7819 */ /* 0x100fe2000001140a */
[----:B------:R1:W2:Y:S01]  /*1e020*/  LDS.128 R12, [R251] ;  /* 0x00000000fb0c7984 */ /* 0x0002a20000000c00 */
[----:B------:R-:W-:Y:S01]  /*1e030*/  IADD3.X R3, R3, UR6, RZ, P5, !PT ;  /* 0x0000000603037c10 */ /* 0x000fe2000affe4ff */
[----:B------:R-:W-:Y:S01]  /*1e040*/  ULDC.64 UR4, c[0x0][0x2a0] ;  /* 0x0000a80000047ab9 */ /* 0x000fe20000000a00 */
[----:B------:R-:W-:Y:S01]  /*1e050*/  ISETP.GE.AND P5, PT, R10, UR12, PT ;  /* 0x0000000c0a007c0c */ /* 0x000fe2000bfa6270 */
[----:B------:R-:W-:Y:S01]  /*1e060*/  IMAD.WIDE R6, R6, 0x80, R10 ;  /* 0x0000008006067825 */ /* 0x000fe200078e020a */
[----:B------:R-:W-:Y:S01]  /*1e070*/  IADD3 R20, R10, 0x70, RZ ;  /* 0x000000700a147810 */ /* 0x000fe20007ffe0ff */
[----:B------:R-:W-:Y:S01]  /*1e080*/  BSSY B0, `(.L_x_615) ;  /* 0x0000014000007945 */ /* 0x000fe20003800000 */
[----:B------:R1:W3:Y:S01]  /*1e090*/  LDS.128 R8, [R251+0x4000] ;  /* 0x00400000fb087984 */ /* 0x0002e20000000c00 */
        /* <DEDUP_REMOVED lines=16> */
[----:B--2---:R4:W-:Y:S04]  /*1e1a0*/  STG.E.128 desc[UR18][R4.64], R12 ;  /* 0x0000000c04007986 */ /* 0x0049e8000c101d12 */
[----:B---3--:R4:W-:Y:S02]  /*1e1b0*/  STG.E.128 desc[UR18][R4.64+0x80], R8 ;  /* 0x0000800804007986 */ /* 0x0089e4000c101d12 */
.L_x_616:
[----:B------:R-:W-:Y:S05]  /*1e1c0*/  BSYNC B0 ;  /* 0x0000000000007941 */ /* 0x000fea0003800000 */
.L_x_615:
[----:B--2-4-:R2:W4:Y:S01]  /*1e1d0*/  LDS.128 R12, [R251+0x800] ;  /* 0x00080000fb0c7984 */ /* 0x0145220000000c00 */
[----:B------:R-:W-:Y:S01]  /*1e1e0*/  BSSY B0, `(.L_x_617) ;  /* 0x0000012000007945 */ /* 0x000fe20003800000 */
[----:B------:R-:W-:Y:S02]  /*1e1f0*/  ISETP.GE.AND P5, PT, R20, UR12, PT ;  /* 0x0000000c14007c0c */ /* 0x000fe4000bfa6270 */
[----:B---3--:R2:W3:Y:S01]  /*1e200*/  LDS.128 R8, [R251+0x4800] ;  /* 0x00480000fb087984 */ /* 0x0084e20000000c00 */
        /* <DEDUP_REMOVED lines=14> */
[----:B---3--:R4:W-:Y:S02]  /*1e2f0*/  STG.E.128 desc[UR18][R4.64+0x80], R8 ;  /* 0x0000800804007986 */ /* 0x0089e4000c101d12 */
.L_x_618:
[----:B------:R-:W-:Y:S05]  /*1e300*/  BSYNC B0 ;  /* 0x0000000000007941 */ /* 0x000fea0003800000 */
.L_x_617:
[----:B----4-:R4:W1:Y:S01]  /*1e310*/  LDS.128 R12, [R251+0x1000] ;  /* 0x00100000fb0c7984 */ /* 0x0108620000000c00 */
[----:B------:R-:W-:Y:S03]  /*1e320*/  BSSY B0, `(.L_x_619) ;  /* 0x0000011000007945 */ /* 0x000fe60003800000 */
        /* <DEDUP_REMOVED lines=15> */
[----:B---3--:R1:W-:Y:S02]  /*1e420*/  STG.E.128 desc[UR18][R4.64+0x80], R8 ;  /* 0x0000800804007986 */ /* 0x0083e4000c101d12 */
.L_x_620:
[----:B------:R-:W-:Y:S05]  /*1e430*/  BSYNC B0 ;  /* 0x0000000000007941 */ /* 0x000fea0003800000 */
.L_x_619:
[----:B-1----:R1:W1:Y:S01]  /*1e440*/  LDS.128 R12, [R251+0x1800] ;  /* 0x00180000fb0c7984 */ /* 0x0022620000000c00 */
[----:B------:R-:W-:Y:S03]  /*1e450*/  BSSY B0, `(.L_x_621) ;  /* 0x0000011000007945 */ /* 0x000fe60003800000 */
[----:B---3--:R3:W1:Y:S01]  /*1e460*/  LDS.128 R8, [R251+0x5800] ;  /* 0x00580000fb087984 */ /* 0x0086620000000c00 */
        /* <DEDUP_REMOVED lines=15> */
.L_x_622:
[----:B------:R-:W-:Y:S05]  /*1e560*/  BSYNC B0 ;  /* 0x0000000000007941 */ /* 0x000fea0003800000 */
.L_x_621:
        /* <DEDUP_REMOVED lines=18> */
.L_x_624:
[----:B------:R-:W-:Y:S05]  /*1e690*/  BSYNC B0 ;  /* 0x0000000000007941 */ /* 0x000fea0003800000 */
.L_x_623:
        /* <DEDUP_REMOVED lines=18> */
.L_x_626:
[----:B------:R-:W-:Y:S05]  /*1e7c0*/  BSYNC B0 ;  /* 0x0000000000007941 */ /* 0x000fea0003800000 */
.L_x_625:
        /* <DEDUP_REMOVED lines=18> */
.L_x_628:
[----:B------:R-:W-:Y:S05]  /*1e8f0*/  BSYNC B0 ;  /* 0x0000000000007941 */ /* 0x000fea0003800000 */
.L_x_627:
        /* <DEDUP_REMOVED lines=16> */
.L_x_629:
        /* <DEDUP_REMOVED lines=16> */
.L_x_2924:


//--------------------- .text._ZN5flash16flash_fwd_kernelI23Flash_fwd_kernel_traitsILi128ELi128ELi64ELi4ELb0ELb0EN7cutlass6half_tE19Flash_kernel_traitsILi128ELi128ELi64ELi4ES3_EELb0ELb0ELb1ELb0ELb0ELb0ELb0ELb0EEEvNS_16Flash_fwd_paramsE --------------------------
	.section	.text._ZN5flash16flash_fwd_kernelI23Flash_fwd_kernel_traitsILi128ELi128ELi64ELi4ELb0ELb0EN7cutlass6half_tE19Flash_kernel_traitsILi128ELi128ELi64ELi4ES3_EELb0ELb0ELb1ELb0ELb0ELb0ELb0ELb0EEEvNS_16Flash_fwd_paramsE,"ax",@progbits
	.align	128
        .global         _ZN5flash16flash_fwd_kernelI23Flash_fwd_kernel_traitsILi128ELi128ELi64ELi4ELb0ELb0EN7cutlass6half_tE19Flash_kernel_traitsILi128ELi128ELi64ELi4ES3_EELb0ELb0ELb1ELb0ELb0ELb0ELb0ELb0EEEvNS_16Flash_fwd_paramsE
        .type           _ZN5flash16flash_fwd_kernelI23Flash_fwd_kernel_traitsILi128ELi128ELi64ELi4ELb0ELb0EN7cutlass6half_tE19Flash_kernel_traitsILi128ELi128ELi64ELi4ES3_EELb0ELb0ELb1ELb0ELb0ELb0ELb0ELb0EEEvNS_16Flash_fwd_paramsE,@function
        .size           _ZN5flash16flash_fwd_kernelI23Flash_fwd_kernel_traitsILi128ELi128ELi64ELi4ELb0ELb0EN7cutlass6half_tE19Flash_kernel_traitsILi128ELi128ELi64ELi4ES3_EELb0ELb0ELb1ELb0ELb0ELb0ELb0ELb0EEEvNS_16Flash_fwd_paramsE,(.L_x_2925 - _ZN5flash16flash_fwd_kernelI23Flash_fwd_kernel_traitsILi128ELi128ELi64ELi4ELb0ELb0EN7cutlass6half_tE19Flash_kernel_traitsILi128ELi128ELi64ELi4ES3_EELb0ELb0ELb1ELb0ELb0ELb0ELb0ELb0EEEvNS_16Flash_fwd_paramsE)
        .other          _ZN5flash16flash_fwd_kernelI23Flash_fwd_kernel_traitsILi128ELi128ELi64ELi4ELb0ELb0EN7cutlass6half_tE19Flash_kernel_traitsILi128ELi128ELi64ELi4ES3_EELb0ELb0ELb1ELb0ELb0ELb0ELb0ELb0EEEvNS_16Flash_fwd_paramsE,@"STO_CUDA_ENTRY STV_DEFAULT"
_ZN5flash16flash_fwd_kernelI23Flash_fwd_kernel_traitsILi128ELi128ELi64ELi4ELb0ELb0EN7cutlass6half_tE19Flash_kernel_traitsILi128ELi128ELi64ELi4ES3_EELb0ELb0ELb1ELb0ELb0ELb0ELb0ELb0EEEvNS_16Flash_fwd_paramsE:
.text._ZN5flash16flash_fwd_kernelI23Flash_fwd_kernel_traitsILi128ELi128ELi64ELi4ELb0ELb0EN7cutlass6half_tE19Flash_kernel_traitsILi128ELi128ELi64ELi4ES3_EELb0ELb0ELb1ELb0ELb0ELb0ELb0ELb0EEEvNS_16Flash_fwd_paramsE:
        /* <DEDUP_REMOVED lines=55> */
.L_x_630:
[----:B------:R-:W-:-:S05]  /*0370*/  ULDC UR7, c[0x0][0x2c8] ;  /* 0x0000b20000077ab9 */ /* 0x000fca0000000800 */
.L_x_631:
        /* <DEDUP_REMOVED lines=48> */
[----:B------:R-:W-:Y:S01]  /*0680*/  ULDC.U8 UR10, c[0x0][0x3d8] ;  /* 0x0000f600000a7ab9 */ /* 0x000fe20000000000 */
[----:B------:R-:W-:Y:S01]  /*0690*/  UISETP.NE.AND UP2, UPT, UR9, URZ, UPT ;  /* 0x0000003f0900728c */ /* 0x000fe2000bf45270 */
[----:B------:R-:W-:Y:S01]  /*06a0*/  LEA.HI R8, R8, R162, RZ, 0x3 ;  /* 0x000000a208087211 */ /* 0x000fe200078f18ff */
[----:B------:R-:W-:Y:S01]  /*06b0*/  UISETP.NE.AND UP3, UPT, UR10, URZ, UPT ;  /* 0x0000003f0a00728c */ /* 0x000fe2000bf65270 */
[----:B------:R-:W-:Y:S01]  /*06c0*/  IMAD.U32 R6, RZ, RZ, UR17 ;  /* 0x00000011ff067e24 */ /* 0x000fe2000f8e00ff */
[----:B------:R-:W-:Y:S01]  /*06d0*/  UISETP.NE.AND UP0, UPT, UR10, URZ, !UP2 ;  /* 0x0000003f0a00728c */ /* 0x000fe2000d705270 */
        /* <DEDUP_REMOVED lines=13> */
[----:B------:R-:W-:Y:S01]  /*07b0*/  @UP1 UIMAD UR8, UR16, UR7, UR13 ;  /* 0x00000007100812a4 */ /* 0x000fe2000f8e020d */
[C---:B------:R-:W-:Y:S01]  /*07c0*/  VIADD R17, R8.reuse, 0x10 ;  /* 0x0000001008117836 */ /* 0x040fe20000000000 */
[----:B------:R-:W-:Y:S01]  /*07d0*/  @!UP1 UIMAD UR7, UR11, UR5, UR6 ;  /* 0x000000050b0792a4 */ /* 0x000fe2000f8e0206 */
[C---:B------:R-:W-:Y:S01]  /*07e0*/  VIADD R18, R8.reuse, 0x20 ;  /* 0x0000002008127836 */ /* 0x040fe20000000000 */
[----:B------:R-:W-:Y:S01]  /*07f0*/  USHF.R.S32.HI UR6, URZ, 0x1f, UR26 ;  /* 0x0000001f3f067899 */ /* 0x000fe2000801141a */
[----:B------:R-:W-:Y:S01]  /*0800*/  VIADD R20, R8, 0x30 ;  /* 0x0000003008147836 */ /* 0x000fe20000000000 */
[----:B------:R-:W-:Y:S01]  /*0810*/  ULDC.64 UR4, c[0x0][0x2a0] ;  /* 0x0000a80000047ab9 */ /* 0x000fe20000000a00 */
[----:B------:R-:W-:Y:S01]  /*0820*/  @!UP1 UIADD3 UR8, UR15, UR7, URZ ;  /* 0x000000070f089290 */ /* 0x000fe2000fffe03f */
[----:B------:R-:W-:Y:S01]  /*0830*/  IMAD.U32 R12, RZ, RZ, UR4 ;  /* 0x00000004ff0c7e24 */ /* 0x000fe2000f8e00ff */
[----:B------:R-:W-:Y:S01]  /*0840*/  @!UP1 UMOV UR12, UR14 ;  /* 0x0000000e000c9c82 */ /* 0x000fe20008000000 */
[----:B------:R-:W-:Y:S01]  /*0850*/  UIMAD UR6, UR6, UR4, URZ ;  /* 0x00000004060672a4 */ /* 0x000fe2000f8e023f */
[C---:B------:R-:W-:Y:S01]  /*0860*/  IADD3 R2, P0, R14.reuse, UR12, RZ ;  /* 0x0000000c0e027c10 */ /* 0x040fe2000ff1e0ff */
[----:B------:R-:W-:Y:S01]  /*0870*/  @UP2 UMOV UR9, 0x1 ;  /* 0x0000000100092882 */ /* 0x000fe20000000000 */
[----:B------:R-:W-:Y:S01]  /*0880*/  @!UP2 ULDC UR4, c[0x0][0x270] ;  /* 0x00009c000004aab9 */ /* 0x000fe20000000800 */
[----:B------:R-:W-:Y:S01]  /*0890*/  UIMAD UR5, UR26, UR5, UR6 ;  /* 0x000000051a0572a4 */ /* 0x000fe2000f8e0206 */
[----:B------:R-:W-:Y:S01]  /*08a0*/  LEA.HI.X.SX32 R3, R14, UR8, 0x1, P0 ;  /* 0x000000080e037c11 */ /* 0x000fe200080f0eff */
[----:B------:R-:W-:Y:S01]  /*08b0*/  @!UP2 ULDC UR8, c[0x0][0x2c4] ;  /* 0x0000b1000008aab9 */ /* 0x000fe20000000800 */
[----:B------:R-:W-:Y:S01]  /*08c0*/  @UP0 ULDC UR8, c[0x0][0x2e4] ;  /* 0x0000b90000080ab9 */ /* 0x000fe20000000800 */
[----:B------:R-:W-:Y:S01]  /*08d0*/  @UP2 ULDC.64 UR6, c[0x0][0x2c0] ;  /* 0x0000b00000062ab9 */ /* 0x000fe20000000a00 */
[----:B------:R-:W-:Y:S01]  /*08e0*/  @!UP2 UIMAD UR9, UR8, UR4, URZ ;  /* 0x000000040809a2a4 */ /* 0x000fe2000f8e023f */
[----:B------:R-:W-:Y:S01]  /*08f0*/  IMAD.WIDE.U32 R12, R12, UR26, R2 ;  /* 0x0000001a0c0c7c25 */ /* 0x000fe2000f8e0002 */
[----:B------:R-:W-:Y:S01]  /*0900*/  @UP2 UIMAD UR6, UR7, UR6, URZ ;  /* 0x00000006070622a4 */ /* 0x000fe2000f8e023f */
[----:B------:R-:W-:Y:S01]  /*0910*/  ISETP.NE.AND P1, PT, R0, RZ, PT ;  /* 0x000000ff0000720c */ /* 0x000fe20003f25270 */
[----:B------:R-:W-:Y:S01]  /*0920*/  UIADD3 UR18, -UR24, UR18, URZ ;  /* 0x0000001218127290 */ /* 0x000fe2000fffe13f */
[----:B------:R-:W-:Y:S01]  /*0930*/  VIADD R11, R13, UR5 ;  /* 0x000000050d0b7c36 */ /* 0x000fe20008000000 */
[----:B------:R-:W-:Y:S01]  /*0940*/  @!UP3 ULDC UR7, c[0x0][0x2c4] ;  /* 0x0000b1000007bab9 */ /* 0x000fe20000000800 */
[----:B------:R-:W-:Y:S01]  /*0950*/  UIMAD UR9, UR11, UR9, URZ ;  /* 0x000000090b0972a4 */ /* 0x000fe2000f8e023f */
[----:B------:R-:W-:Y:S01]  /*0960*/  IMAD.WIDE R6, R6, 0x80, R8 ;  /* 0x0000008006067825 */ /* 0x000fe200078e0208 */
[----:B------:R-:W-:Y:S01]  /*0970*/  @!UP3 UIMAD UR7, UR11, UR7, URZ ;  /* 0x000000070b07b2a4 */ /* 0x000fe2000f8e023f */
[----:B------:R-:W-:Y:S01]  /*0980*/  ISETP.GE.AND P4, PT, R8, UR18, PT ;  /* 0x0000001208007c0c */ /* 0x000fe2000bf86270 */
[----:B------:R-:W-:Y:S01]  /*0990*/  USEL UR9, UR9, URZ, UP3 ;  /* 0x0000003f09097287 */ /* 0x000fe20009800000 */
[----:B------:R-:W-:Y:S01]  /*09a0*/  ISETP.GE.AND P0, PT, R17, UR18, PT ;  /* 0x0000001211007c0c */ /* 0x000fe2000bf06270 */
[----:B------:R-:W-:Y:S01]  /*09b0*/  @!UP3 USEL UR7, UR7, UR16, !UP1 ;  /* 0x000000100707b287 */ /* 0x000fe2000c800000 */
[----:B------:R-:W-:Y:S01]  /*09c0*/  ISETP.GE.AND P3, PT, R18, UR18, PT ;  /* 0x0000001212007c0c */ /* 0x000fe2000bf66270 */
[----:B------:R-:W-:Y:S01]  /*09d0*/  @UP2 ULDC UR10, c[0x0][0x2c0] ;  /* 0x0000b000000a2ab9 */ /* 0x000fe20000000800 */
[----:B------:R-:W-:Y:S01]  /*09e0*/  @!UP2 UMOV UR6, UR8 ;  /* 0x000000080006ac82 */ /* 0x000fe20008000000 */
[----:B------:R-:W-:Y:S01]  /*09f0*/  @!UP2 UMOV UR10, 0x1 ;  /* 0x00000001000aa882 */ /* 0x000fe20000000000 */
[----:B------:R-:W-:Y:S01]  /*0a00*/  UIMAD UR6, UR26, UR6, UR9 ;  /* 0x000000061a0672a4 */ /* 0x000fe2000f8e0209 */
[----:B------:R-:W-:Y:S01]  /*0a10*/  ISETP.GE.AND P2, PT, R20, UR18, PT ;  /* 0x0000001214007c0c */ /* 0x000fe2000bf46270 */
[----:B------:R-:W-:Y:S01]  /*0a20*/  UIMAD UR24, UR24, UR10, URZ ;  /* 0x0000000a181872a4 */ /* 0x000fe2000f8e023f */
[----:B------:R-:W-:Y:S01]  /*0a30*/  VIADD R22, R8, 0x40 ;  /* 0x0000004008167836 */ /* 0x000fe20000000000 */
[----:B------:R-:W-:Y:S01]  /*0a40*/  UMOV UR12, URZ ;  /* 0x0000003f000c7c82 */ /* 0x000fe20008000000 */
[----:B------:R-:W-:Y:S01]  /*0a50*/  @!UP3 UMOV UR12, UR7 ;  /* 0x00000007000cbc82 */ /* 0x000fe20008000000 */
[----:B------:R-:W-:Y:S01]  /*0a60*/  UMOV UR13, URZ ;  /* 0x0000003f000d7c82 */ /* 0x000fe20008000000 */
[----:B------:R-:W-:Y:S01]  /*0a70*/  USHF.R.S32.HI UR8, URZ, 0x1f, UR6 ;  /* 0x0000001f3f087899 */ /* 0x000fe20008011406 */
[----:B------:R-:W-:Y:S01]  /*0a80*/  VIADD R15, R14, 0x40 ;  /* 0x000000400e0f7836 */ /* 0x000fe20000000000 */
[----:B------:R-:W-:-:S02]  /*0a90*/  @!UP3 USHF.R.S32.HI UR13, URZ, 0x1f, UR7 ;  /* 0x0000001f3f0db899 */ /* 0x000fc40008011407 */
        /* <DEDUP_REMOVED lines=18> */
.L_x_634:
[----:B------:R-:W-:Y:S05]  /*0bc0*/  BSYNC B0 ;  /* 0x0000000000007941 */ /* 0x000fea0003800000 */
.L_x_633:
        /* <DEDUP_REMOVED lines=21> */
.L_x_636:
[----:B------:R-:W-:Y:S05]  /*0d20*/  BSYNC B0 ;  /* 0x0000000000007941 */ /* 0x000fea0003800000 */
.L_x_635:
        /* <DEDUP_REMOVED lines=21> */
.L_x_638:
[----:B------:R-:W-:Y:S05]  /*0e80*/  BSYNC B0 ;  /* 0x0000000000007941 */ /* 0x000fea0003800000 */
.L_x_637:
        /* <DEDUP_REMOVED lines=21> */
.L_x_640:
[----:B------:R-:W-:Y:S05]  /*0fe0*/  BSYNC B0 ;  /* 0x0000000000007941 */ /* 0x000fea0003800000 */
.L_x_639:
        /* <DEDUP_REMOVED lines=20> */
.L_x_642:
[----:B------:R-:W-:Y:S05]  /*1130*/  BSYNC B0 ;  /* 0x0000000000007941 */ /* 0x000fea0003800000 */
.L_x_641:
        /* <DEDUP_REMOVED lines=20> */
.L_x_644:
[----:B------:R-:W-:Y:S05]  /*1280*/  BSYNC B0 ;  /* 0x0000000000007941 */ /* 0x000fea0003800000 */
.L_x_643:
        /* <DEDUP_REMOVED lines=20> */
.L_x_646:
[----:B------:R-:W-:Y:S05]  /*13d0*/  BSYNC B0 ;  /* 0x0000000000007941 */ /* 0x000fea0003800000 */
.L_x_645:
        /* <DEDUP_REMOVED lines=20> */
.L_x_648:
[----:B------:R-:W-:Y:S05]  /*1520*/  BSYNC B0 ;  /* 0x0000000000007941 */ /* 0x000fea0003800000 */
.L_x_647:
        /* <DEDUP_REMOVED lines=10> */
.L_x_650:
[----:B------:R-:W-:Y:S05]  /*15d0*/  BSYNC B0 ;  /* 0x0000000000007941 */ /* 0x000fea0003800000 */
.L_x_649:
        /* <DEDUP_REMOVED lines=15> */
.L_x_652:
[----:B------:R-:W-:Y:S05]  /*16d0*/  BSYNC B0 ;  /* 0x0000000000007941 */ /* 0x000fea0003800000 */
.L_x_651:
        /* <DEDUP_REMOVED lines=10> */
.L_x_654:
[----:B------:R-:W-:Y:S05]  /*1780*/  BSYNC B0 ;  /* 0x0000000000007941 */ /* 0x000fea0003800000 */
.L_x_653:
        /* <DEDUP_REMOVED lines=10> */
.L_x_656:
[----:B------:R-:W-:Y:S05]  /*1830*/  BSYNC B0 ;  /* 0x0000000000007941 */ /* 0x000fea0003800000 */
.L_x_655:
        /* <DEDUP_REMOVED lines=10> */
.L_x_658:
[----:B------:R-:W-:Y:S05]  /*18e0*/  BSYNC B0 ;  /* 0x0000000000007941 */ /* 0x000fea0003800000 */
.L_x_657:
        /* <DEDUP_REMOVED lines=10> */
.L_x_660:
[----:B------:R-:W-:Y:S05]  /*1990*/  BSYNC B0 ;  /* 0x0000000000007941 */ /* 0x000fea0003800000 */
.L_x_659:
        /* <DEDUP_REMOVED lines=10> */
.L_x_662:
[----:B------:R-:W-:Y:S05]  /*1a40*/  BSYNC B0 ;  /* 0x0000000000007941 */ /* 0x000fea0003800000 */
.L_x_661:
        /* <DEDUP_REMOVED lines=10> */
.L_x_632:
[----:B------:R-:W1:Y:S01]  /*1af0*/  LDC R14, c[0x0][0x278] ;  /* 0x00009e00ff0e7b82 */ /* 0x000e620000000800 */
[----:B------:R-:W2:Y:S01]  /*1b00*/  S2R R7, SR_CTAID.Z ;  /* 0x0000000000077919 */ /* 0x000ea20000002700 */
[----:B------:R-:W-:Y:S01]  /*1b10*/  SHF.R.S32.HI R26, RZ, 0x1f, R162 ;  /* 0x0000001fff1a7819 */ /* 0x000fe200000114a2 */
        /* <DEDUP_REMOVED lines=9> */
[----:B------:R-:W-:Y:S02]  /*1bb0*/  @!UP0 USHF.R.S32.HI UR8, URZ, 0x1f, UR11 ;  /* 0x0000001f3f088899 */ /* 0x000fe4000801140b */
[----:B------:R-:W-:Y:S02]  /*1bc0*/  @UP0 UIMAD.WIDE.U32 UR28, UR16, UR4, URZ ;  /* 0x00000004101c02a5 */ /* 0x000fe4000f8e003f */
[----:B------:R-:W-:Y:S02]  /*1bd0*/  @UP1 UIADD3 UR7, UR12, UR6, URZ ;  /* 0x000000060c071290 */ /* 0x000fe4000fffe03f */
[----:B------:R-:W-:Y:S01]  /*1be0*/  @UP0 UIMAD UR10, UR16, UR5, UR29 ;  /* 0x00000005100a02a4 */ /* 0x000fe2000f8e021d */
[----:B-1----:R-:W-:Y:S02]  /*1bf0*/  IABS R0, R14 ;  /* 0x0000000e00007213 */ /* 0x002fe40000000000 */
[----:B------:R-:W-:-:S02]  /*1c00*/  @!UP0 ULDC.64 UR4, c[0x0][0x228] ;  /* 0x00008a0000048ab9 */ /* 0x000fc40000000a00 */
[----:B------:R-:W-:Y:S01]  /*1c10*/  @!UP0 UIMAD UR8, UR8, UR4, URZ ;  /* 0x00000004080882a4 */ /* 0x000fe2000f8e023f */
[----:B------:R-:W-:Y:S01]  /*1c20*/  IMAD.MOV.U32 R11, RZ, RZ, R0 ;  /* 0x000000ffff0b7224 */ /* 0x000fe200078e0000 */
[----:B------:R-:W-:Y:S02]  /*1c30*/  @!UP0 UIMAD.WIDE.U32 UR30, UR11, UR4, URZ ;  /* 0x000000040b1e82a5 */ /* 0x000fe4000f8e003f */
[----:B------:R-:W-:Y:S01]  /*1c40*/  @!UP0 UIMAD UR5, UR11, UR5, UR8 ;  /* 0x000000050b0582a4 */ /* 0x000fe2000f8e0208 */
[----:B------:R-:W1:Y:S02]  /*1c50*/  I2F.RP R2, R11 ;  /* 0x0000000b00027306 */ /* 0x000e640000209400 */
[----:B------:R-:W-:Y:S01]  /*1c60*/  @UP1 ULDC.64 UR8, c[0x0][0x248] ;  /* 0x0000920000081ab9 */ /* 0x000fe20000000a00 */
[----:B------:R-:W-:Y:S02]  /*1c70*/  @!UP0 UIADD3 UR10, UR31, UR5, URZ ;  /* 0x000000051f0a8290 */ /* 0x000fe4000fffe03f */
[----:B------:R-:W-:-:S02]  /*1c80*/  @UP1 UIMAD.WIDE.U32 UR32, UR7, UR8, URZ ;  /* 0x00000008072012a5 */ /* 0x000fc4000f8e003f */
[----:B------:R-:W-:Y:S01]  /*1c90*/  @UP1 UIMAD UR7, UR7, UR9, URZ ;  /* 0x00000009070712a4 */ /* 0x000fe2000f8e023f */
[----:B------:R-:W-:-:S03]  /*1ca0*/  @!UP0 UMOV UR28, UR30 ;  /* 0x0000001e001c8c82 */ /* 0x000fc60008000000 */
[----:B------:R-:W-:Y:S01]  /*1cb0*/  @UP1 UIADD3 UR29, UR33, UR7, URZ ;  /* 0x00000007211d1290 */ /* 0x000fe2000fffe03f */
[----:B-1----:R-:W1:Y:S02]  /*1cc0*/  MUFU.RCP R2, R2 ;  /* 0x0000000200027308 */ /* 0x002e640000001000 */
[----:B-1----:R-:W-:-:S06]  /*1cd0*/  VIADD R2, R2, 0xffffffe ;  /* 0x0ffffffe02027836 */ /* 0x002fcc0000000000 */
[----:B------:R-:W1:Y:S02]  /*1ce0*/  F2I.FTZ.U32.TRUNC.NTZ R3, R2 ;  /* 0x0000000200037305 */ /* 0x000e64000021f000 */
[----:B-1----:R-:W-:Y:S02]  /*1cf0*/  IMAD.MOV R0, RZ, RZ, -R3 ;  /* 0x000000ffff007224 */ /* 0x002fe400078e0a03 */
[----:B------:R-:W-:Y:S02]  /*1d00*/  IMAD.MOV.U32 R2, RZ, RZ, RZ ;  /* 0x000000ffff027224 */ /* 0x000fe400078e00ff */
[----:B------:R-:W-:Y:S02]  /*1d10*/  IMAD.MOV.U32 R4, RZ, RZ, R0 ;  /* 0x000000ffff047224 */ /* 0x000fe400078e0000 */
[----:B------:R-:W-:Y:S02]  /*1d20*/  VIADD R0, R6, 0x40 ;  /* 0x0000004006007836 */ /* 0x000fe40000000000 */
[----:B------:R-:W-:-:S03]  /*1d30*/  IMAD R4, R4, R11, RZ ;  /* 0x0000000b04047224 */ /* 0x000fc600078e02ff */
[----:B------:R-:W-:Y:S01]  /*1d40*/  ISETP.GE.AND P4, PT, R0, UR14, PT ;  /* 0x0000000e00007c0c */ /* 0x000fe2000bf86270 */
[----:B------:R-:W-:Y:S01]  /*1d50*/  IMAD.HI.U32 R3, R3, R4, R2 ;  /* 0x0000000403037227 */ /* 0x000fe200078e0002 */
[----:B--2---:R-:W-:Y:S02]  /*1d60*/  IABS R4, R7 ;  /* 0x0000000700047213 */ /* 0x004fe40000000000 */
[C---:B------:R-:W-:Y:S01]  /*1d70*/  IADD3 R2, R6.reuse, 0x50, RZ ;  /* 0x0000005006027810 */ /* 0x040fe20007ffe0ff */
[----:B------:R-:W-:Y:S01]  /*1d80*/  VIADD R0, R6, 0x60 ;  /* 0x0000006006007836 */ /* 0x000fe20000000000 */
[----:B------:R-:W-:Y:S02]  /*1d90*/  SHF.R.S32.HI R7, RZ, 0x1f, R6 ;  /* 0x0000001fff077819 */ /* 0x000fe40000011406 */
[----:B------:R-:W-:Y:S02]  /*1da0*/  ISETP.GE.AND P3, PT, R2, UR14, PT ;  /* 0x0000000e02007c0c */ /* 0x000fe4000bf66270 */
[----:B------:R-:W-:Y:S01]  /*1db0*/  ISETP.GE.AND P0, PT, R0, UR14, PT ;  /* 0x0000000e00007c0c */ /* 0x000fe2000bf06270 */
[----:B------:R-:W-:Y:S01]  /*1dc0*/  IMAD.HI.U32 R0, R3, R4, RZ ;  /* 0x0000000403007227 */ /* 0x000fe200078e00ff */
[----:B------:R-:W-:-:S03]  /*1dd0*/  LOP3.LUT R3, R5, 0xfffffff8, RZ, 0xc0, !PT ;  /* 0xfffffff805037812 */ /* 0x000fc600078ec0ff */
[----:B------:R-:W-:Y:S02]  /*1de0*/  IMAD.MOV R2, RZ, RZ, -R0 ;  /* 0x000000ffff027224 */ /* 0x000fe400078e0a00 */
[----:B------:R-:W-:Y:S02]  /*1df0*/  IMAD.IADD R36, R162, 0x1, -R3 ;  /* 0x00000001a2247824 */ /* 0x000fe400078e0a03 */
[C---:B------:R-:W-:Y:S01]  /*1e00*/  IMAD R2, R11.reuse, R2, R4 ;  /* 0x000000020b027224 */ /* 0x040fe200078e0204 */
[----:B------:R-:W-:Y:S01]  /*1e10*/  SHF.L.U32 R4, R6, 0x6, RZ ;  /* 0x0000000606047819 */ /* 0x000fe200000006ff */
[----:B------:R-:W-:Y:S02]  /*1e20*/  IMAD.SHL.U32 R136, R36, 0x8, RZ ;  /* 0x0000000824887824 */ /* 0x000fe400078e00ff */
[----:B------:R-:W-:Y:S01]  /*1e30*/  IMAD.WIDE R8, R8, 0x80, R6 ;  /* 0x0000008008087825 */ /* 0x000fe200078e0206 */
[----:B------:R-:W-:Y:S02]  /*1e40*/  LOP3.LUT R3, R4, 0x1c0, RZ, 0xc0, !PT ;  /* 0x000001c004037812 */ /* 0x000fe400078ec0ff */
[----:B------:R-:W-:-:S02]  /*1e50*/  ISETP.GT.U32.AND P5, PT, R11, R2, PT ;  /* 0x000000020b00720c */ /* 0x000fc40003fa4070 */
[----:B------:R-:W-:Y:S02]  /*1e60*/  LOP3.LUT R4, R3, 0x38, R136, 0xf8, !PT ;  /* 0x0000003803047812 */ /* 0x000fe400078ef888 */
[----:B------:R-:W-:Y:S01]  /*1e70*/  SHF.R.U32.HI R3, RZ, 0x3, R3 ;  /* 0x00000003ff037819 */ /* 0x000fe20000011603 */
[----:B------:R-:W-:Y:S08]  /*1e80*/  @P1 BRA `(.L_x_663) ;  /* 0x0000000000301947 */ /* 0x000ff00003800000 */
        /* <DEDUP_REMOVED lines=12> */
.L_x_663:
[----:B------:R-:W-:Y:S01]  /*1f50*/  LOP3.LUT R5, R25, 0xfffffff0, RZ, 0xc0, !PT ;  /* 0xfffffff019057812 */ /* 0x000fe200078ec0ff */
[----:B------:R-:W-:Y:S01]  /*1f60*/  @UP1 UIADD3 UR13, UR12, UR6, URZ ;  /* 0x000000060c0d1290 */ /* 0x000fe2000fffe03f */
[----:B------:R-:W-:Y:S01]  /*1f70*/  @!P5 IMAD.IADD R2, R2, 0x1, -R11 ;  /* 0x000000010202d824 */ /* 0x000fe200078e0a0b */
[----:B------:R-:W-:Y:S01]  /*1f80*/  LOP3.LUT R12, R4, R3, RZ, 0x3c, !PT ;  /* 0x00000003040c7212 */ /* 0x000fe200078e3cff */
[----:B------:R-:W-:Y:S01]  /*1f90*/  @UP1 ULDC.64 UR6, c[0x0][0x250] ;  /* 0x0000940000061ab9 */ /* 0x000fe20000000a00 */
[----:B------:R-:W-:Y:S01]  /*1fa0*/  IMAD.IADD R4, R162, 0x1, -R5 ;  /* 0x00000001a2047824 */ /* 0x000fe200078e0a05 */
[----:B------:R-:W-:Y:S01]  /*1fb0*/  @UP1 UIMAD.WIDE.U32 UR30, UR13, UR6, URZ ;  /* 0x000000060d1e12a5 */ /* 0x000fe2000f8e003f */
[----:B------:R-:W-:Y:S01]  /*1fc0*/  LOP3.LUT R10, R14, UR26, RZ, 0x3c, !PT ;  /* 0x0000001a0e0a7c12 */ /* 0x000fe2000f8e3cff */
[----:B------:R-:W-:Y:S01]  /*1fd0*/  @UP1 UIMAD UR13, UR13, UR7, URZ ;  /* 0x000000070d0d12a4 */ /* 0x000fe2000f8e023f */
[----:B------:R-:W-:Y:S01]  /*1fe0*/  ISETP.GE.U32.AND P6, PT, R2, R11, PT ;  /* 0x0000000b0200720c */ /* 0x000fe20003fc6070 */
[----:B------:R-:W-:Y:S01]  /*1ff0*/  USHF.R.S32.HI UR27, URZ, 0x1f, UR26 ;  /* 0x0000001f3f1b7899 */ /* 0x000fe2000801141a */
[----:B------:R-:W-:Y:S01]  /*2000*/  SHF.R.S32.HI R2, RZ, 0x1f, R4 ;  /* 0x0000001fff027819 */ /* 0x000fe20000011404 */
[----:B------:R-:W-:Y:S01]  /*2010*/  @UP1 UIADD3 UR13, UR31, UR13, URZ ;  /* 0x0000000d1f0d1290 */ /* 0x000fe2000fffe03f */
[----:B------:R-:W-:Y:S01]  /*2020*/  ISETP.GE.AND P2, PT, R10, RZ, PT ;  /* 0x000000ff0a00720c */ /* 0x000fe20003f46270 */
[----:B------:R-:W-:Y:S01]  /*2030*/  @!P5 VIADD R0, R0, 0x1 ;  /* 0x000000010000d836 */ /* 0x000fe20000000000 */
[----:B------:R-:W-:-:S02]  /*2040*/  ISETP.NE.AND P5, PT, R14, RZ, PT ;  /* 0x000000ff0e00720c */ /* 0x000fc40003fa5270 */
[----:B------:R-:W-:Y:S02]  /*2050*/  SHF.R.S32.HI R137, RZ, 0x1f, R136 ;  /* 0x0000001fff897819 */ /* 0x000fe40000011488 */
[----:B------:R-:W-:Y:S02]  /*2060*/  LEA.HI R10, R26, R162, RZ, 0x6 ;  /* 0x000000a21a0a7211 */ /* 0x000fe400078f30ff */
[----:B------:R-:W-:Y:S01]  /*2070*/  LEA.HI R23, R2, R4, RZ, 0x3 ;  /* 0x0000000402177211 */ /* 0x000fe200078f18ff */
        /* <DEDUP_REMOVED lines=13> */
.L_x_664:
[----:B------:R-:W-:Y:S01]  /*2150*/  IMAD R5, R7, UR8, RZ ;  /* 0x0000000807057c24 */ /* 0x000fe2000f8e02ff */
[----:B------:R-:W-:Y:S01]  /*2160*/  LOP3.LUT R11, R23, 0xfffffff8, RZ, 0xc0, !PT ;  /* 0xfffffff8170b7812 */ /* 0x000fe200078ec0ff */
[----:B------:R-:W-:Y:S01]  /*2170*/  IMAD.WIDE.U32 R2, R6, UR8, R136 ;  /* 0x0000000806027c25 */ /* 0x000fe2000f8e0088 */
[----:B------:R-:W-:Y:S01]  /*2180*/  ULDC.64 UR4, c[0x0][0x258] ;  /* 0x0000960000047ab9 */ /* 0x000fe20000000a00 */
[----:B------:R-:W-:Y:S01]  /*2190*/  BSSY B0, `(.L_x_665) ;  /* 0x000004b000007945 */ /* 0x000fe20003800000 */
[----:B------:R-:W-:Y:S01]  /*21a0*/  UIMAD UR27, UR27, UR4, URZ ;  /* 0x000000041b1b72a4 */ /* 0x000fe2000f8e023f */
[----:B------:R-:W-:Y:S01]  /*21b0*/  IMAD.SHL.U32 R13, R10, 0x8, RZ ;  /* 0x000000080a0d7824 */ /* 0x000fe200078e00ff */
[----:B------:R-:W-:Y:S01]  /*21c0*/  IADD3 R10, P1, R2, UR32, RZ ;  /* 0x00000020020a7c10 */ /* 0x000fe2000ff3e0ff */
[----:B------:R-:W-:Y:S01]  /*21d0*/  IMAD R5, R6, UR9, R5 ;  /* 0x0000000906057c24 */ /* 0x000fe2000f8e0205 */
[----:B------:R-:W-:Y:S01]  /*21e0*/  UIMAD UR5, UR26, UR5, UR27 ;  /* 0x000000051a0572a4 */ /* 0x000fe2000f8e021b */
[----:B------:R-:W-:Y:S01]  /*21f0*/  IMAD.IADD R21, R4, 0x1, -R11 ;  /* 0x0000000104157824 */ /* 0x000fe200078e0a0b */
[----:B------:R-:W-:Y:S01]  /*2200*/  LOP3.LUT R12, R12, 0xfffffe00, R13, 0xf8, !PT ;  /* 0xfffffe000c0c7812 */ /* 0x000fe200078ef80d */
[----:B------:R-:W-:Y:S01]  /*2210*/  @P6 VIADD R0, R0, 0x1 ;  /* 0x0000000100006836 */ /* 0x000fe20000000000 */
[----:B------:R-:W-:Y:S01]  /*2220*/  IADD3.X R11, R3, UR29, R5, P1, !PT ;  /* 0x0000001d030b7c10 */ /* 0x000fe20008ffe405 */
[C---:B------:R-:W-:Y:S01]  /*2230*/  IMAD.WIDE.U32 R2, R6.reuse, UR6, R136 ;  /* 0x0000000606027c25 */ /* 0x040fe2000f8e0088 */
[----:B------:R-:W1:Y:S01]  /*2240*/  S2UR UR29, SR_CgaCtaId ;  /* 0x00000000001d79c3 */ /* 0x000e620000008800 */
[----:B------:R-:W-:-:S02]  /*2250*/  ISETP.GE.AND P6, PT, R6, UR14, PT ;  /* 0x0000000e06007c0c */ /* 0x000fc4000bfc6270 */
[----:B------:R-:W-:Y:S01]  /*2260*/  IMAD R4, R7, UR6, RZ ;  /* 0x0000000607047c24 */ /* 0x000fe2000f8e02ff */
[----:B------:R-:W-:Y:S01]  /*2270*/  @!P2 IADD3 R0, -R0, RZ, RZ ;  /* 0x000000ff0000a210 */ /* 0x000fe20007ffe1ff */
[----:B------:R-:W-:Y:S01]  /*2280*/  VIADD R165, R136, 0x40 ;  /* 0x0000004088a57836 */ /* 0x000fe20000000000 */
[----:B------:R-:W-:Y:S01]  /*2290*/  IADD3 R2, P2, R2, UR30, RZ ;  /* 0x0000001e02027c10 */ /* 0x000fe2000ff5e0ff */
[C---:B------:R-:W-:Y:S01]  /*22a0*/  IMAD R5, R6.reuse, UR7, R4 ;  /* 0x0000000706057c24 */ /* 0x040fe2000f8e0204 */
[----:B------:R-:W-:Y:S01]  /*22b0*/  @!P5 LOP3.LUT R0, RZ, R14, RZ, 0x33, !PT ;  /* 0x0000000eff00d212 */ /* 0x000fe200078e33ff */
[----:B------:R-:W-:Y:S01]  /*22c0*/  VIADD R18, R6, 0x10 ;  /* 0x0000001006127836 */ /* 0x000fe20000000000 */
[----:B------:R-:W-:Y:S02]  /*22d0*/  IADD3 R14, P1, R136, UR28, RZ ;  /* 0x0000001c880e7c10 */ /* 0x000fe4000ff3e0ff */
[----:B------:R-:W-:Y:S01]  /*22e0*/  IADD3.X R3, R3, UR13, R5, P2, !PT ;  /* 0x0000000d03037c10 */ /* 0x000fe200097fe405 */
[----:B------:R-:W-:Y:S01]  /*22f0*/  ULDC.64 UR12, c[0x0][0x260] ;  /* 0x00009800000c7ab9 */ /* 0x000fe20000000a00 */
[----:B------:R-:W-:Y:S01]  /*2300*/  IADD3.X R15, R137, UR10, RZ, P1, !PT ;  /* 0x0000000a890f7c10 */ /* 0x000fe20008ffe4ff */
[----:B------:R-:W-:Y:S01]  /*2310*/  ULDC.64 UR10, c[0x0][0x268] ;  /* 0x00009a00000a7ab9 */ /* 0x000fe20000000a00 */
[----:B------:R-:W-:Y:S01]  /*2320*/  IMAD.WIDE.U32 R30, R0, UR12, R10 ;  /* 0x0000000c001e7c25 */ /* 0x000fe2000f8e000a */
[----:B------:R-:W-:-:S02]  /*2330*/  SHF.R.S32.HI R4, RZ, 0x1f, R0 ;  /* 0x0000001fff047819 */ /* 0x000fc40000011400 */
[----:B------:R-:W-:Y:S01]  /*2340*/  MOV R13, UR4 ;  /* 0x00000004000d7c02 */ /* 0x000fe20008000f00 */
[----:B------:R-:W-:Y:S01]  /*2350*/  IMAD.WIDE.U32 R28, R0, UR10, R2 ;  /* 0x0000000a001c7c25 */ /* 0x000fe2000f8e0002 */
[----:B------:R2:W-:Y:S01]  /*2360*/  STL.64 [R1+0x68], R30 ;  /* 0x0000681e01007387 */ /* 0x0005e20000100a00 */
[----:B------:R-:W-:Y:S01]  /*2370*/  ISETP.GE.AND P5, PT, R18, UR14, PT ;  /* 0x0000000e12007c0c */ /* 0x000fe2000bfa6270 */
[----:B------:R-:W-:Y:S01]  /*2380*/  UMOV UR4, 0x400 ;  /* 0x0000040000047882 */ /* 0x000fe20000000000 */
[C---:B------:R-:W-:Y:S01]  /*2390*/  IMAD R5, R4.reuse, UR12, RZ ;  /* 0x0000000c04057c24 */ /* 0x040fe2000f8e02ff */
[----:B------:R2:W-:Y:S01]  /*23a0*/  STL.64 [R1+0x78], R28 ;  /* 0x0000781c01007387 */ /* 0x0005e20000100a00 */
[----:B------:R-:W-:Y:S01]  /*23b0*/  IMAD R4, R4, UR10, RZ ;  /* 0x0000000a04047c24 */ /* 0x000fe2000f8e02ff */
[----:B-1----:R-:W-:Y:S01]  /*23c0*/  ULEA UR4, UR29, UR4, 0x18 ;  /* 0x000000041d047291 */ /* 0x002fe2000f8ec03f */
[----:B------:R-:W-:Y:S01]  /*23d0*/  IMAD.WIDE.U32 R14, R13, UR26, R14 ;  /* 0x0000001a0d0e7c25 */ /* 0x000fe2000f8e000e */
[----:B------:R2:W-:Y:S01]  /*23e0*/  STL [R1+0x34], R165 ;  /* 0x000034a501007387 */ /* 0x0005e20000100800 */
[----:B------:R-:W-:-:S02]  /*23f0*/  R2P PR, R21, 0x6 ;  /* 0x0000000615007804 */ /* 0x000fc40000000000 */
[C---:B------:R-:W-:Y:S01]  /*2400*/  IMAD R24, R0.reuse, UR11, R4 ;  /* 0x0000000b00187c24 */ /* 0x040fe2000f8e0204 */
[----:B------:R-:W-:Y:S01]  /*2410*/  MOV R4, 0x10 ;  /* 0x0000001000047802 */ /* 0x000fe20000000f00 */
[----:B------:R-:W-:Y:S01]  /*2420*/  IMAD.MOV.U32 R2, RZ, RZ, 0x20 ;  /* 0x00000020ff027424 */ /* 0x000fe200078e00ff */
[----:B------:R-:W-:Y:S01]  /*2430*/  IADD3 R11, R15, UR5, RZ ;  /* 0x000000050f0b7c10 */ /* 0x000fe2000fffe0ff */
[----:B------:R-:W-:Y:S01]  /*2440*/  IMAD R22, R0, UR13, R5 ;  /* 0x0000000d00167c24 */ /* 0x000fe2000f8e0205 */
[----:B------:R-:W-:Y:S02]  /*2450*/  IADD3 R19, R6, 0x20, RZ ;  /* 0x0000002006137810 */ /* 0x000fe40007ffe0ff */
[----:B------:R-:W-:Y:S02]  /*2460*/  SEL R4, R4, 0xfffffff0, !P1 ;  /* 0xfffffff004047807 */ /* 0x000fe40004800000 */
[----:B------:R-:W-:Y:S02]  /*2470*/  SEL R2, R2, 0xffffffe0, !P2 ;  /* 0xffffffe002027807 */ /* 0x000fe40005000000 */
[----:B------:R-:W-:Y:S01]  /*2480*/  LEA R243, R12, UR4, 0x1 ;  /* 0x000000040cf37c11 */ /* 0x000fe2000f8e08ff */
        /* <DEDUP_REMOVED lines=27> */
.L_x_666:
[----:B------:R-:W-:Y:S05]  /*2640*/  BSYNC B0 ;  /* 0x0000000000007941 */ /* 0x000fea0003800000 */
.L_x_665:
[----:B------:R-:W-:Y:S01]  /*2650*/  BSSY B0, `(.L_x_667) ;  /* 0x0000021000007945 */ /* 0x000fe20003800000 */
[----:B------:R-:W-:Y:S02]  /*2660*/  ISETP.GE.AND P1, PT, R19, UR14, PT ;  /* 0x0000000e13007c0c */ /* 0x000fe4000bf26270 */
[----:B------:R-:W-:Y:S01]  /*2670*/  IADD3 R20, R6, 0x30, RZ ;  /* 0x0000003006147810 */ /* 0x000fe20007ffe0ff */
        /* <DEDUP_REMOVED lines=30> */
.L_x_668:
[----:B------:R-:W-:Y:S05]  /*2860*/  BSYNC B0 ;  /* 0x0000000000007941 */ /* 0x000fea0003800000 */
.L_x_667:
[----:B------:R-:W-:Y:S01]  /*2870*/  UIADD3 UR12, UR19, -0x1, URZ ;  /* 0xffffffff130c7890 */ /* 0x000fe2000fffe03f */
        /* <DEDUP_REMOVED lines=33> */
.L_x_670:
[----:B------:R-:W-:Y:S05]  /*2a90*/  BSYNC B0 ;  /* 0x0000000000007941 */ /* 0x000fea0003800000 */
.L_x_669:
[----:B------:R-:W-:Y:S01]  /*2aa0*/  UIMAD UR5, UR12, -0x40, UR25 ;  /* 0xffffffc00c0578a4 */ /* 0x000fe2000f8e0219 */
[----:B------:R-:W-:Y:S01]  /*2ab0*/  BSSY B0, `(.L_x_671) ;  /* 0x0000020000007945 */ /* 0x000fe20003800000 */
[----:B------:R-:W-:-:S03]  /*2ac0*/  ISETP.GE.AND P1, PT, R5, UR14, PT ;  /* 0x0000000e05007c0c */ /* 0x000fc6000bf26270 */
[----:B------:R-:W-:Y:S10]  /*2ad0*/  @P2 BRA `(.L_x_672) ;  /* 0x0000000000742947 */ /* 0x000ff40003800000 */
        /* <DEDUP_REMOVED lines=29> */
.L_x_672:
[----:B------:R-:W-:Y:S05]  /*2cb0*/  BSYNC B0 ;  /* 0x0000000000007941 */ /* 0x000fea0003800000 */
.L_x_671:
        /* <DEDUP_REMOVED lines=32> */
.L_x_674:
[----:B------:R-:W-:Y:S05]  /*2ec0*/  BSYNC B0 ;  /* 0x0000000000007941 */ /* 0x000fea0003800000 */
.L_x_673:
[----:B------:R-:W-:Y:S01]  /*2ed0*/  USHF.R.S32.HI UR13, URZ, 0x1f, UR12 ;  /* 0x0000001f3f0d7899 */ /* 0x000fe2000801140c */
        /* <DEDUP_REMOVED lines=32> */
.L_x_676:
[----:B------:R-:W-:Y:S05]  /*30e0*/  BSYNC B0 ;  /* 0x0000000000007941 */ /* 0x000fea0003800000 */
.L_x_675:
        /* <DEDUP_REMOVED lines=31> */
.L_x_678:
[----:B------:R-:W-:Y:S05]  /*32e0*/  BSYNC B0 ;  /* 0x0000000000007941 */ /* 0x000fea0003800000 */
.L_x_677:
[----:B------:R-:W-:Y:S01]  /*32f0*/  USHF.L.U32 UR26, UR8, 0x6, URZ ;  /* 0x00000006081a7899 */ /* 0x000fe2000800063f */
        /* <DEDUP_REMOVED lines=30> */
.L_x_680:
[----:B------:R-:W-:Y:S05]  /*34e0*/  BSYNC B0 ;  /* 0x0000000000007941 */ /* 0x000fea0003800000 */
.L_x_679:
[----:B------:R-:W-:Y:S01]  /*34f0*/  IMAD.IADD R167, R31, 0x1, R22 ;  /* 0x000000011fa77824 */ /* 0x000fe200078e0216 */
[----:B------:R-:W-:Y:S01]  /*3500*/  MOV R166, R30 ;  /* 0x0000001e00a67202 */ /* 0x000fe20000000f00 */
[----:B------:R-:W-:Y:S01]  /*3510*/  USHF.L.U64.HI UR27, UR8, 0x6, UR9 ;  /* 0x00000006081b7899 */ /* 0x000fe20008010209 */
[----:B------:R-:W-:Y:S01]  /*3520*/  ISETP.GE.AND P1, PT, R6, UR5, PT ;  /* 0x0000000506007c0c */ /* 0x000fe2000bf26270 */
[----:B------:R-:W-:Y:S01]  /*3530*/  IMAD.U32 R164, RZ, RZ, UR26 ;  /* 0x0000001affa47e24 */ /* 0x000fe2000f8e00ff */
[----:B------:R-:W-:Y:S01]  /*3540*/  BSSY B0, `(.L_x_681) ;  /* 0x000001e000007945 */ /* 0x000fe20003800000 */
[----:B------:R2:W-:Y:S01]  /*3550*/  STL.64 [R1+0x60], R166 ;  /* 0x000060a601007387 */ /* 0x0005e20000100a00 */
[----:B------:R-:W-:Y:S01]  /*3560*/  UIMAD UR10, UR27, UR12, URZ ;  /* 0x0000000c1b0a72a4 */ /* 0x000fe2000f8e023f */
[----:B-1----:R-:W-:Y:S01]  /*3570*/  IMAD.WIDE.U32 R8, R164, UR12, R166 ;  /* 0x0000000ca4087c25 */ /* 0x002fe2000f8e00a6 */
[C---:B------:R-:W-:Y:S02]  /*3580*/  ISETP.GE.AND P0, PT, R19.reuse, UR5, PT ;  /* 0x0000000513007c0c */ /* 0x040fe4000bf06270 */
[----:B------:R-:W-:Y:S01]  /*3590*/  UIMAD UR10, UR13, UR26, UR10 ;  /* 0x0000001a0d0a72a4 */ /* 0x000fe2000f8e020a */
[----:B------:R-:W-:-:S02]  /*35a0*/  ISETP.GE.AND P3, PT, R19, UR5, PT ;  /* 0x0000000513007c0c */ /* 0x000fc4000bf66270 */
[----:B------:R-:W-:-:S03]  /*35b0*/  SHF.R.S32.HI R10, RZ, 0x4, R25 ;  /* 0x00000004ff0a7819 */ /* 0x000fc60000011419 */
[----:B------:R-:W-:Y:S01]  /*35c0*/  VIADD R11, R9, UR10 ;  /* 0x0000000a090b7c36 */ /* 0x000fe20008000000 */
[----:B------:R-:W-:Y:S07]  /*35d0*/  @P1 BRA `(.L_x_682) ;  /* 0x0000000000501947 */ /* 0x000fee0003800000 */
        /* <DEDUP_REMOVED lines=20> */
.L_x_682:
[----:B------:R-:W-:Y:S05]  /*3720*/  BSYNC B0 ;  /* 0x0000000000007941 */ /* 0x000fea0003800000 */
.L_x_681:
[----:B------:R-:W-:Y:S01]  /*3730*/  USHF.L.U64.HI UR28, UR8, 0x4, UR9 ;  /* 0x00000004081c7899 */ /* 0x000fe20008010209 */
[----:B------:R-:W-:Y:S01]  /*3740*/  BSSY B0, `(.L_x_683) ;  /* 0x000001a000007945 */ /* 0x000fe20003800000 */
[----:B------:R-:W-:Y:S01]  /*3750*/  USHF.L.U32 UR29, UR8, 0x4, URZ ;  /* 0x00000004081d7899 */ /* 0x000fe2000800063f */
[----:B------:R-:W-:Y:S02]  /*3760*/  LEA.HI R5, R25, R10, RZ, 0x1 ;  /* 0x0000000a19057211 */ /* 0x000fe400078f08ff */
        /* <DEDUP_REMOVED lines=23> */
.L_x_684:
[----:B------:R-:W-:Y:S05]  /*38e0*/  BSYNC B0 ;  /* 0x0000000000007941 */ /* 0x000fea0003800000 */
.L_x_683:
[----:B------:R-:W-:Y:S01]  /*38f0*/  LOP3.LUT R5, R5, 0xfffffffe, RZ, 0xc0, !PT ;  /* 0xfffffffe05057812 */ /* 0x000fe200078ec0ff */
[----:B------:R-:W-:Y:S01]  /*3900*/  IMAD.SHL.U32 R14, R36, 0x40, RZ ;  /* 0x00000040240e7824 */ /* 0x000fe200078e00ff */
[----:B------:R-:W-:Y:S01]  /*3910*/  BSSY B0, `(.L_x_685) ;  /* 0x0000020000007945 */ /* 0x000fe20003800000 */
[C---:B------:R-:W-:Y:S01]  /*3920*/  ISETP.GE.AND P5, PT, R6.reuse, UR5, PT ;  /* 0x0000000506007c0c */ /* 0x040fe2000bfa6270 */
[----:B---34-:R-:W-:Y:S01]  /*3930*/  IMAD.SHL.U32 R16, R6, 0x8, RZ ;  /* 0x0000000806107824 */ /* 0x018fe200078e00ff */
[----:B------:R-:W-:Y:S01]  /*3940*/  ISETP.GE.AND P6, PT, R20, UR5, PT ;  /* 0x0000000514007c0c */ /* 0x000fe2000bfc6270 */
[----:B------:R-:W-:Y:S01]  /*3950*/  IMAD.IADD R15, R10, 0x1, -R5 ;  /* 0x000000010a0f7824 */ /* 0x000fe200078e0a05 */
[----:B------:R-:W-:Y:S01]  /*3960*/  LOP3.LUT R14, R14, 0x1c0, RZ, 0xc0, !PT ;  /* 0x000001c00e0e7812 */ /* 0x000fe200078ec0ff */
[----:B------:R-:W-:Y:S10]  /*3970*/  @P0 BRA `(.L_x_686) ;  /* 0x0000000000640947 */ /* 0x000ff40003800000 */
[----:B------:R-:W-:Y:S01]  /*3980*/  ULDC UR10, c[0x0][0x2d0] ;  /* 0x0000b400000a7ab9 */ /* 0x000fe20000000800 */
[----:B------:R-:W-:Y:S01]  /*3990*/  IMAD.U32 R0, RZ, RZ, UR8 ;  /* 0x00000008ff007e24 */ /* 0x000fe2000f8e00ff */
[----:B------:R-:W-:Y:S01]  /*39a0*/  ISETP.GE.AND P1, PT, R136, UR10, PT ;  /* 0x0000000a88007c0c */ /* 0x000fe2000bf26270 */
[----:B------:R-:W-:Y:S01]  /*39b0*/  IMAD.U32 R5, RZ, RZ, UR8 ;  /* 0x00000008ff057e24 */ /* 0x000fe2000f8e00ff */
[----:B------:R-:W-:Y:S01]  /*39c0*/  ISETP.GE.AND P0, PT, R165, UR10, PT ;  /* 0x0000000aa5007c0c */ /* 0x000fe2000bf06270 */
[----:B------:R-:W-:Y:S01]  /*39d0*/  IMAD.U32 R3, RZ, RZ, UR9 ;  /* 0x00000009ff037e24 */ /* 0x000fe2000f8e00ff */
[----:B------:R-:W-:-:S04]  /*39e0*/  LEA R0, P2, R0, R8, 0x5 ;  /* 0x0000000800007211 */ /* 0x000fc800078428ff */
[----:B------:R-:W-:-:S05]  /*39f0*/  LEA.HI.X R3, R5, R11, R3, 0x5, P2 ;  /* 0x0000000b05037211 */ /* 0x000fca00010f2c03 */
[----:B------:R-:W3:Y:S01]  /*3a00*/  @!P1 LDC.64 R6, c[0x0][0x218] ;  /* 0x00008600ff069b82 */ /* 0x000ee20000000a00 */
[----:B------:R4:W-:Y:S01]  /*3a10*/  @P1 STS.128 [R243+0x9000], RZ ;  /* 0x009000fff3001388 */ /* 0x0009e20000000c00 */
[----:B---3--:R-:W-:-:S04]  /*3a20*/  @!P1 LEA R6, P2, R0, R6, 0x1 ;  /* 0x0000000600069211 */ /* 0x008fc800078408ff */
        /* <DEDUP_REMOVED lines=14> */
.L_x_686:
[----:B------:R-:W-:Y:S05]  /*3b10*/  BSYNC B0 ;  /* 0x0000000000007941 */ /* 0x000fea0003800000 */
.L_x_685:
[----:B------:R-:W-:Y:S04]  /*3b20*/  BSSY B0, `(.L_x_687) ;  /* 0x000001b000007945 */ /* 0x000fe80003800000 */
[----:B------:R-:W-:Y:S05]  /*3b30*/  @P6 BRA `(.L_x_688) ;  /* 0x0000000000646947 */ /* 0x000fea0003800000 */
[----:B------:R-:W-:Y:S01]  /*3b40*/  ULDC UR10, c[0x0][0x2d0] ;  /* 0x0000b400000a7ab9 */ /* 0x000fe20000000800 */
[----:B---34-:R-:W-:Y:S01]  /*3b50*/  IMAD.U32 R6, RZ, RZ, UR8 ;  /* 0x00000008ff067e24 */ /* 0x018fe2000f8e00ff */
[----:B------:R-:W-:Y:S01]  /*3b60*/  ISETP.GE.AND P1, PT, R136, UR10, PT ;  /* 0x0000000a88007c0c */ /* 0x000fe2000bf26270 */
[----:B------:R-:W-:Y:S01]  /*3b70*/  IMAD.MOV.U32 R10, RZ, RZ, R8 ;  /* 0x000000ffff0a7224 */ /* 0x000fe200078e0008 */
[----:B------:R-:W-:Y:S01]  /*3b80*/  UIMAD UR11, UR9, 0x30, URZ ;  /* 0x00000030090b78a4 */ /* 0x000fe2000f8e023f */
[----:B------:R-:W-:Y:S02]  /*3b90*/  ISETP.GE.AND P0, PT, R165, UR10, PT ;  /* 0x0000000aa5007c0c */ /* 0x000fe4000bf06270 */
[----:B------:R-:W-:-:S04]  /*3ba0*/  IMAD.WIDE.U32 R6, R6, 0x30, R10 ;  /* 0x0000003006067825 */ /* 0x000fc800078e000a */
[----:B------:R-:W-:-:S04]  /*3bb0*/  VIADD R0, R7, UR11 ;  /* 0x0000000b07007c36 */ /* 0x000fc80008000000 */
[----:B-1----:R-:W1:Y:S01]  /*3bc0*/  @!P1 LDC.64 R12, c[0x0][0x218] ;  /* 0x00008600ff0c9b82 */ /* 0x002e620000000a00 */
        /* <DEDUP_REMOVED lines=16> */
.L_x_688:
[----:B------:R-:W-:Y:S05]  /*3cd0*/  BSYNC B0 ;  /* 0x0000000000007941 */ /* 0x000fea0003800000 */
.L_x_687:
[----:B------:R-:W0:Y:S01]  /*3ce0*/  LDGDEPBAR ;  /* 0x00000000000079af */ /* 0x000e220000000000 */
[----:B------:R-:W-:Y:S01]  /*3cf0*/  IMAD.SHL.U32 R0, R21, 0x40, RZ ;  /* 0x0000004015007824 */ /* 0x000fe200078e00ff */
[----:B------:R-:W-:Y:S01]  /*3d00*/  LOP3.LUT R3, R14, 0x8, R16, 0xf8, !PT ;  /* 0x000000080e037812 */ /* 0x000fe200078ef810 */
[----:B------:R-:W-:Y:S01]  /*3d10*/  IMAD.IADD R11, R29, 0x1, R24 ;  /* 0x000000011d0b7824 */ /* 0x000fe200078e0218 */
[----:B------:R-:W-:Y:S01]  /*3d20*/  SHF.R.U32.HI R5, RZ, 0x3, R14 ;  /* 0x00000003ff057819 */ /* 0x000fe2000001160e */
[----:B------:R-:W-:Y:S01]  /*3d30*/  IMAD.MOV.U32 R10, RZ, RZ, R28 ;  /* 0x000000ffff0a7224 */ /* 0x000fe200078e001c */
[----:B------:R-:W-:Y:S01]  /*3d40*/  LOP3.LUT R0, R0, 0x1c0, RZ, 0xc0, !PT ;  /* 0x000001c000007812 */ /* 0x000fe200078ec0ff */
[----:B---34-:R-:W-:Y:S01]  /*3d50*/  IMAD.SHL.U32 R6, R15, 0x8, RZ ;  /* 0x000000080f067824 */ /* 0x018fe200078e00ff */
[----:B------:R-:W-:Y:S01]  /*3d60*/  LOP3.LUT R3, R3, R5, RZ, 0x3c, !PT ;  /* 0x0000000503037212 */ /* 0x000fe200078e3cff */
[----:B------:R-:W-:Y:S01]  /*3d70*/  USHF.L.U64.HI UR30, UR6, 0x6, UR7 ;  /* 0x00000006061e7899 */ /* 0x000fe20008010207 */
[----:B------:R3:W-:Y:S01]  /*3d80*/  STL.64 [R1+0x70], R10 ;  /* 0x0000700a01007387 */ /* 0x0007e20000100a00 */
[----:B------:R-:W-:Y:S01]  /*3d90*/  SHF.R.U32.HI R5, RZ, 0x3, R0 ;  /* 0x00000003ff057819 */ /* 0x000fe20000011600 */
[----:B------:R-:W-:Y:S01]  /*3da0*/  IMAD.SHL.U32 R7, R23, 0x40, RZ ;  /* 0x0000004017077824 */ /* 0x000fe200078e00ff */
[----:B------:R-:W-:Y:S01]  /*3db0*/  LOP3.LUT R6, R0, 0x8, R6, 0xf8, !PT ;  /* 0x0000000800067812 */ /* 0x000fe200078ef806 */
[----:B------:R-:W-:Y:S01]  /*3dc0*/  USHF.L.U32 UR31, UR6, 0x6, URZ ;  /* 0x00000006061f7899 */ /* 0x000fe2000800063f */
[----:B------:R-:W-:Y:S01]  /*3dd0*/  LEA.HI R161, R26, R162, RZ, 0x5 ;  /* 0x000000a21aa17211 */ /* 0x000fe200078f28ff */
[----:B------:R-:W-:Y:S01]  /*3de0*/  UIMAD UR10, UR30, UR12, URZ ;  /* 0x0000000c1e0a72a4 */ /* 0x000fe2000f8e023f */
[----:B------:R-:W-:Y:S01]  /*3df0*/  LOP3.LUT R138, R6, R5, RZ, 0x3c, !PT ;  /* 0x00000005068a7212 */ /* 0x000fe200078e3cff */
[----:B------:R-:W-:Y:S01]  /*3e00*/  IMAD.U32 R6, RZ, RZ, UR12 ;  /* 0x0000000cff067e24 */ /* 0x000fe2000f8e00ff */
[----:B------:R-:W-:Y:S01]  /*3e10*/  SHF.R.S32.HI R160, RZ, 0x5, R161 ;  /* 0x00000005ffa07819 */ /* 0x000fe200000114a1 */
[----:B------:R-:W-:Y:S01]  /*3e20*/  UIMAD UR10, UR13, UR31, UR10 ;  /* 0x0000001f0d0a72a4 */ /* 0x000fe2000f8e020a */
[----:B------:R-:W-:Y:S01]  /*3e30*/  LOP3.LUT R139, R7, 0xfffffe00, RZ, 0xc0, !PT ;  /* 0xfffffe00078b7812 */ /* 0x000fe200078ec0ff */
[----:B------:R-:W-:Y:S01]  /*3e40*/  IMAD.WIDE.U32 R6, R6, UR31, R10 ;  /* 0x0000001f06067c25 */ /* 0x000fe2000f8e000a */
[----:B------:R-:W-:Y:S01]  /*3e50*/  BSSY B0, `(.L_x_689) ;  /* 0x0000020000007945 */ /* 0x000fe20003800000 */
[----:B------:R-:W-:-:S04]  /*3e60*/  DEPBAR.LE SB0, 0x0 ;  /* 0x000080000000791a */ /* 0x000fc80000000000 */
[----:B------:R-:W-:Y:S01]  /*3e70*/  BAR.SYNC.DEFER_BLOCKING 0x0 ;  /* 0x0000000000007b1d */ /* 0x000fe20000010000 */
[----:B------:R-:W-:Y:S01]  /*3e80*/  IMAD R0, R15, 0x200, R3 ;  /* 0x000002000f007824 */ /* 0x000fe200078e0203 */
[----:B------:R-:W-:Y:S01]  /*3e90*/  ISETP.GE.AND P0, PT, R20, UR5, PT ;  /* 0x0000000514007c0c */ /* 0x000fe2000bf06270 */
[----:B------:R-:W-:Y:S02]  /*3ea0*/  IMAD R3, R160, 0x400, R139 ;  /* 0x00000400a0037824 */ /* 0x000fe400078e028b */
[----:B-1----:R-:W-:Y:S01]  /*3eb0*/  VIADD R9, R7, UR10 ;  /* 0x0000000a07097c36 */ /* 0x002fe20008000000 */
[----:B------:R-:W-:Y:S01]  /*3ec0*/  LEA R224, R0, UR4, 0x1 ;  /* 0x0000000400e07c11 */ /* 0x000fe2000f8e08ff */
[----:B------:R-:W-:Y:S01]  /*3ed0*/  IMAD.IADD R3, R138, 0x1, R3 ;  /* 0x000000018a037824 */ /* 0x000fe200078e0203 */
[----:B------:R3:W-:Y:S04]  /*3ee0*/  @P5 STS.128 [R243+0xc000], RZ ;  /* 0x00c000fff3005388 */ /* 0x0007e80000000c00 */
[----:B------:R3:W-:Y:S01]  /*3ef0*/  @P5 STS.128 [R243+0xe000], RZ ;  /* 0x00e000fff3005388 */ /* 0x0007e20000000c00 */
[----:B------:R-:W-:Y:S05]  /*3f00*/  @P5 BRA `(.L_x_690) ;  /* 0x0000000000505947 */ /* 0x000fea0003800000 */
[----:B------:R-:W-:Y:S02]  /*3f10*/  ULDC UR10, c[0x0][0x2d0] ;  /* 0x0000b400000a7ab9 */ /* 0x000fe40000000800 */
[----:B------:R-:W-:Y:S02]  /*3f20*/  ISETP.GE.AND P2, PT, R136, UR10, PT ;  /* 0x0000000a88007c0c */ /* 0x000fe4000bf46270 */
[----:B------:R-:W-:-:S11]  /*3f30*/  ISETP.GE.AND P1, PT, R165, UR10, PT ;  /* 0x0000000aa5007c0c */ /* 0x000fd6000bf26270 */
[----:B---3--:R-:W1:Y:S01]  /*3f40*/  @!P2 LDC.64 R10, c[0x0][0x220] ;  /* 0x00008800ff0aab82 */ /* 0x008e620000000a00 */
        /* <DEDUP_REMOVED lines=16> */
.L_x_690:
[----:B------:R-:W-:Y:S05]  /*4050*/  BSYNC B0 ;  /* 0x0000000000007941 */ /* 0x000fea0003800000 */
.L_x_689:
[----:B------:R1:W-:Y:S01]  /*4060*/  @P4 STS.128 [R243+0xc800], RZ ;  /* 0x00c800fff3004388 */ /* 0x0003e20000000c00 */
[----:B------:R-:W-:Y:S01]  /*4070*/  USHF.L.U64.HI UR13, UR6, 0x4, UR7 ;  /* 0x00000004060d7899 */ /* 0x000fe20008010207 */
[----:B------:R-:W-:Y:S01]  /*4080*/  BSSY B0, `(.L_x_691) ;  /* 0x000001b000007945 */ /* 0x000fe20003800000 */
[----:B------:R-:W-:Y:S01]  /*4090*/  USHF.L.U32 UR32, UR6, 0x4, URZ ;  /* 0x0000000406207899 */ /* 0x000fe2000800063f */
[----:B------:R1:W-:Y:S01]  /*40a0*/  @P4 STS.128 [R243+0xe800], RZ ;  /* 0x00e800fff3004388 */ /* 0x0003e20000000c00 */
[----:B------:R-:W-:Y:S01]  /*40b0*/  LEA R231, R3, UR4, 0x1 ;  /* 0x0000000403e77c11 */ /* 0x000fe2000f8e08ff */
[----:B------:R-:W-:Y:S09]  /*40c0*/  @P4 BRA `(.L_x_692) ;  /* 0x0000000000584947 */ /* 0x000ff20003800000 */
[----:B------:R-:W-:Y:S01]  /*40d0*/  ULDC UR10, c[0x0][0x2d0] ;  /* 0x0000b400000a7ab9 */ /* 0x000fe20000000800 */
[----:B------:R-:W-:Y:S02]  /*40e0*/  IADD3 R0, P4, R6, UR32, RZ ;  /* 0x0000002006007c10 */ /* 0x000fe4000ff9e0ff */
[----:B------:R-:W-:Y:S02]  /*40f0*/  ISETP.GE.AND P2, PT, R136, UR10, PT ;  /* 0x0000000a88007c0c */ /* 0x000fe4000bf46270 */
[----:B------:R-:W-:Y:S02]  /*4100*/  ISETP.GE.AND P1, PT, R165, UR10, PT ;  /* 0x0000000aa5007c0c */ /* 0x000fe4000bf26270 */
[----:B------:R-:W-:-:S09]  /*4110*/  IADD3.X R3, R9, UR13, RZ, P4, !PT ;  /* 0x0000000d09037c10 */ /* 0x000fd2000a7fe4ff */
        /* <DEDUP_REMOVED lines=17> */
.L_x_692:
[----:B------:R-:W-:Y:S05]  /*4230*/  BSYNC B0 ;  /* 0x0000000000007941 */ /* 0x000fea0003800000 */
.L_x_691:
        /* <DEDUP_REMOVED lines=29> */
.L_x_694:
[----:B------:R-:W-:Y:S05]  /*4410*/  BSYNC B0 ;  /* 0x0000000000007941 */ /* 0x000fea0003800000 */
.L_x_693:
[----:B------:R1:W-:Y:S01]  /*4420*/  @P0 STS.128 [R243+0xd800], RZ ;  /* 0x00d800fff3000388 */ /* 0x0003e20000000c00 */
[----:B------:R-:W-:Y:S03]  /*4430*/  BSSY B0, `(.L_x_695) ;  /* 0x000001c000007945 */ /* 0x000fe60003800000 */
[----:B------:R1:W-:Y:S01]  /*4440*/  @P0 STS.128 [R243+0xf800], RZ ;  /* 0x00f800fff3000388 */ /* 0x0003e20000000c00 */
        /* <DEDUP_REMOVED lines=26> */
.L_x_696:
[----:B------:R-:W-:Y:S05]  /*45f0*/  BSYNC B0 ;  /* 0x0000000000007941 */ /* 0x000fea0003800000 */
.L_x_695:
[----:B-1-34-:R-:W-:Y:S01]  /*4600*/  LDSM.16.M88.4 R8, [R231+0x2000] ;  /* 0x00200000e708783b */ /* 0x01afe20000000200 */
[----:B------:R-:W-:Y:S01]  /*4610*/  R2P PR, R36, 0x6 ;  /* 0x0000000624007804 */ /* 0x000fe20000000000 */
[C---:B------:R-:W-:Y:S01]  /*4620*/  VIADD R0, R224.reuse, 0x8000 ;  /* 0x00008000e0007836 */ /* 0x040fe20000000000 */
[----:B------:R-:W-:Y:S01]  /*4630*/  UIADD3 UR5, UR25, 0x1, -UR18 ;  /* 0x0000000119057890 */ /* 0x000fe2000fffe812 */
[----:B------:R-:W1:Y:S01]  /*4640*/  LDSM.16.M88.4 R24, [R224+0x9800] ;  /* 0x00980000e018783b */ /* 0x000e620000000200 */
[----:B------:R-:W-:Y:S01]  /*4650*/  VIADD R235, R224, 0x8020 ;  /* 0x00008020e0eb7836 */ /* 0x000fe20000000000 */
[----:B------:R-:W-:Y:S01]  /*4660*/  LEA R6, R160, UR24, 0x4 ;  /* 0x00000018a0067c11 */ /* 0x000fe2000f8e20ff */
[--C-:B------:R-:W-:Y:S01]  /*4670*/  IMAD R232, R4, 0x2, R231.reuse ;  /* 0x0000000204e87824 */ /* 0x100fe200078e02e7 */
[----:B------:R-:W3:Y:S01]  /*4680*/  LDSM.16.M88.4 R12, [R231] ;  /* 0x00000000e70c783b */ /* 0x000ee20000000200 */
[C---:B------:R-:W-:Y:S01]  /*4690*/  IMAD R234, R2.reuse, 0x2, R231 ;  /* 0x0000000202ea7824 */ /* 0x040fe200078e02e7 */
[----:B------:R-:W-:Y:S01]  /*46a0*/  UIADD3 UR5, UR5, UR20, URZ ;  /* 0x0000001405057290 */ /* 0x000fe2000fffe03f */
[----:B------:R-:W-:Y:S01]  /*46b0*/  IMAD R233, R2, 0x2, R232 ;  /* 0x0000000202e97824 */ /* 0x000fe200078e02e8 */
[----:B------:R-:W4:Y:S01]  /*46c0*/  LDSM.16.M88.4 R20, [R224+0x8000] ;  /* 0x00800000e014783b */ /* 0x000f220000000200 */
[----:B------:R-:W-:Y:S01]  /*46d0*/  UIADD3 UR21, UR25, -UR21, -UR18 ;  /* 0x8000001519157290 */ /* 0x000fe2000fffe812 */
[----:B------:R-:W-:Y:S01]  /*46e0*/  @P1 VIADD R235, R0, 0xffffffe0 ;  /* 0xffffffe000eb1836 */ /* 0x000fe20000000000 */
[----:B------:R-:W-:Y:S01]  /*46f0*/  UISETP.GT.AND UP0, UPT, UR12, UR15, UPT ;  /* 0x0000000f0c00728c */ /* 0x000fe2000bf04270 */
[----:B--2---:R-:W2:Y:S01]  /*4700*/  LDSM.16.M88.4 R28, [R224+0x9000] ;  /* 0x00900000e01c783b */ /* 0x004ea20000000200 */
[----:B------:R-:W-:-:S02]  /*4710*/  IMAD.MOV.U32 R0, RZ, RZ, 0x40 ;  /* 0x00000040ff007424 */ /* 0x000fc400078e00ff */
[----:B------:R-:W-:Y:S01]  /*4720*/  IMAD.U32 R7, RZ, RZ, UR5 ;  /* 0x00000005ff077e24 */ /* 0x000fe2000f8e00ff */
[----:B------:R-:W5:Y:S01]  /*4730*/  LDSM.16.M88.4 R32, [R224+0x8800] ;  /* 0x00880000e020783b */ /* 0x000f620000000200 */
[C---:B------:R-:W-:Y:S01]  /*4740*/  VIADD R242, R235.reuse, 0x800 ;  /* 0x00000800ebf27836 */ /* 0x040fe20000000000 */
[----:B------:R-:W-:Y:S01]  /*4750*/  SEL R0, R0, 0xffffffc0, !P2 ;  /* 0xffffffc000007807 */ /* 0x000fe20005000000 */
[C---:B------:R-:W-:Y:S01]  /*4760*/  VIADD R241, R235.reuse, 0x1000 ;  /* 0x00001000ebf17836 */ /* 0x040fe20000000000 */
[----:B------:R-:W-:Y:S01]  /*4770*/  LDSM.16.M88.4 R16, [R232+0x2000] ;  /* 0x00200000e810783b */ /* 0x000fe20000000200 */
[----:B------:R-:W-:Y:S02]  /*4780*/  VIADD R240, R235, 0x1800 ;  /* 0x00001800ebf07836 */ /* 0x000fe40000000000 */
[----:B------:R-:W-:Y:S01]  /*4790*/  IMAD.IADD R230, R224, 0x1, R0 ;  /* 0x00000001e0e67824 */ /* 0x000fe200078e0200 */
[----:B------:R-:W5:Y:S01]  /*47a0*/  LDSM.16.M88.4 R60, [R235+0x1800] ;  /* 0x00180000eb3c783b */ /* 0x000f620000000200 */
[----:B------:R-:W-:Y:S01]  /*47b0*/  IMAD.IADD R229, R0, 0x1, R235 ;  /* 0x0000000100e57824 */ /* 0x000fe200078e02eb */
[----:B------:R-:W-:Y:S01]  /*47c0*/  LOP3.LUT R0, R161, 0xffffffe0, RZ, 0xc0, !PT ;  /* 0xffffffe0a1007812 */ /* 0x000fe200078ec0ff */
[C---:B------:R-:W-:Y:S01]  /*47d0*/  VIADD R239, R235.reuse, 0x2000 ;  /* 0x00002000ebef7836 */ /* 0x040fe20000000000 */
[----:B------:R-:W5:Y:S01]  /*47e0*/  LDSM.16.M88.4 R64, [R235+0x1000] ;  /* 0x00100000eb40783b */ /* 0x000f620000000200 */
[----:B------:R-:W-:-:S02]  /*47f0*/  VIADD R238, R235, 0x2800 ;  /* 0x00002800ebee7836 */ /* 0x000fc40000000000 */
[C---:B------:R-:W-:Y:S01]  /*4800*/  IMAD.IADD R0, R162.reuse, 0x1, -R0 ;  /* 0x00000001a2007824 */ /* 0x040fe200078e0a00 */
[----:B------:R-:W5:Y:S01]  /*4810*/  LDSM.16.M88.4 R52, [R235+0x800] ;  /* 0x00080000eb34783b */ /* 0x000f620000000200 */
[----:B------:R-:W-:Y:S02]  /*4820*/  IMAD.SHL.U32 R162, R162, 0x2, RZ ;  /* 0x00000002a2a27824 */ /* 0x000fe400078e00ff */
[C---:B------:R-:W-:Y:S01]  /*4830*/  VIADD R237, R235.reuse, 0x3000 ;  /* 0x00003000ebed7836 */ /* 0x040fe20000000000 */
[----:B------:R-:W5:Y:S01]  /*4840*/  LDSM.16.M88.4 R44, [R235] ;  /* 0x00000000eb2c783b */ /* 0x000f620000000200 */
[----:B------:R-:W-:Y:S01]  /*4850*/  SHF.R.S32.HI R3, RZ, 0x1f, R0 ;  /* 0x0000001fff037819 */ /* 0x000fe20000011400 */
[----:B------:R-:W-:Y:S01]  /*4860*/  VIADD R236, R235, 0x3800 ;  /* 0x00003800ebec7836 */ /* 0x000fe20000000000 */
[----:B------:R-:W-:Y:S01]  /*4870*/  LOP3.LUT R5, R162, 0x6, RZ, 0xc0, !PT ;  /* 0x00000006a2057812 */ /* 0x000fe200078ec0ff */
[-C--:B-1----:R-:W-:Y:S01]  /*4880*/  HMMA.16816.F32 R36, R8, R24.reuse, RZ ;  /* 0x000000180824723c */ /* 0x082fe200000018ff */
[----:B------:R-:W-:Y:S01]  /*4890*/  LEA.HI R0, R3, R0, RZ, 0x2 ;  /* 0x0000000003007211 */ /* 0x000fe200078f10ff */
[----:B------:R-:W-:Y:S01]  /*48a0*/  IMAD.U32 R3, RZ, RZ, UR12 ;  /* 0x0000000cff037e24 */ /* 0x000fe2000f8e00ff */
[----:B------:R-:W0:Y:S02]  /*48b0*/  LDGDEPBAR ;  /* 0x00000000000079af */ /* 0x000e240000000000 */
[----:B------:R-:W-:Y:S01]  /*48c0*/  SHF.R.S32.HI R0, RZ, 0x2, R0 ;  /* 0x00000002ff007819 */ /* 0x000fe20000011400 */
[----:B---3--:R-:W-:Y:S01]  /*48d0*/  HMMA.16816.F32 R80, R12, R24, RZ ;  /* 0x000000180c50723c */ /* 0x008fe200000018ff */
[----:B------:R-:W-:-:S03]  /*48e0*/  IMAD R3, R3, 0x40, R5 ;  /* 0x0000004003037824 */ /* 0x000fc600078e0205 */
[----:B------:R-:W-:Y:S01]  /*48f0*/  IMAD.IADD R6, R0, 0x1, R6 ;  /* 0x0000000100067824 */ /* 0x000fe200078e0206 */
[----:B------:R-:W-:Y:S01]  /*4900*/  LOP3.LUT R0, R138, R139, RZ, 0xfc, !PT ;  /* 0x0000008b8a007212 */ /* 0x000fe200078efcff */
[----:B----4-:R-:W-:Y:S01]  /*4910*/  HMMA.16816.F32 R92, R12, R20, RZ ;  /* 0x000000140c5c723c */ /* 0x010fe200000018ff */
[----:B------:R-:W-:Y:S02]  /*4920*/  VIADD R5, R3, 0x1 ;  /* 0x0000000103057836 */ /* 0x000fe40000000000 */
[----:B------:R-:W-:-:S03]  /*4930*/  VIADDMNMX R247, R6, UR21, RZ, !PT ;  /* 0x0000001506f77c46 */ /* 0x000fc6000f8001ff */
[C---:B------:R-:W-:Y:S06]  /*4940*/  HMMA.16816.F32 R76, R8.reuse, R20, RZ ;  /* 0x00000014084c723c */ /* 0x040fec00000018ff */
[-C--:B------:R-:W-:Y:S06]  /*4950*/  HMMA.16816.F32 R72, R8, R22.reuse, RZ ;  /* 0x000000160848723c */ /* 0x080fec00000018ff */
[----:B------:R-:W-:Y:S01]  /*4960*/  HMMA.16816.F32 R100, R12, R22, RZ ;  /* 0x000000160c64723c */ /* 0x000fe200000018ff */
[----:B------:R-:W1:Y:S05]  /*4970*/  LDSM.16.M88.4 R20, [R232] ;  /* 0x00000000e814783b */ /* 0x000e6a0000000200 */
[C---:B--2---:R-:W-:Y:S06]  /*4980*/  HMMA.16816.F32 R40, R8.reuse, R28, RZ ;  /* 0x0000001c0828723c */ /* 0x044fec00000018ff */
[C---:B-----5:R-:W-:Y:S06]  /*4990*/  HMMA.16816.F32 R56, R8.reuse, R32, RZ ;  /* 0x000000200838723c */ /* 0x060fec00000018ff */
        /* <DEDUP_REMOVED lines=9> */
[----:B------:R-:W-:Y:S01]  /*4a30*/  HMMA.16816.F32 R124, R12, R26, RZ ;  /* 0x0000001a0c7c723c */ /* 0x000fe200000018ff */
[----:B------:R-:W2:Y:S05]  /*4a40*/  LDSM.16.M88.4 R12, [R234+0x2000] ;  /* 0x00200000ea0c783b */ /* 0x000eaa0000000200 */
[C---:B------:R-:W-:Y:S01]  /*4a50*/  HMMA.16816.F32 R144, R16.reuse, R60, R36 ;  /* 0x0000003c1090723c */ /* 0x040fe20000001824 */
[----:B------:R-:W3:Y:S05]  /*4a60*/  LDSM.16.M88.4 R36, [R230+0x8800] ;  /* 0x00880000e624783b */ /* 0x000eea0000000200 */
[C---:B------:R-:W-:Y:S01]  /*4a70*/  HMMA.16816.F32 R112, R16.reuse, R64, R40 ;  /* 0x000000401070723c */ /* 0x040fe20000001828 */
[----:B------:R-:W4:Y:S05]  /*4a80*/  LDSM.16.M88.4 R40, [R230+0x8000] ;  /* 0x00800000e628783b */ /* 0x000f2a0000000200 */
[C---:B------:R-:W-:Y:S06]  /*4a90*/  HMMA.16816.F32 R24, R16.reuse, R54, R48 ;  /* 0x000000361018723c */ /* 0x040fec0000001830 */
[C---:B------:R-:W-:Y:S06]  /*4aa0*/  HMMA.16816.F32 R76, R16.reuse, R44, R76 ;  /* 0x0000002c104c723c */ /* 0x040fec000000184c */
[C---:B------:R-:W-:Y:S01]  /*4ab0*/  HMMA.16816.F32 R116, R16.reuse, R52, R56 ;  /* 0x000000341074723c */ /* 0x040fe20000001838 */
[----:B------:R-:W-:Y:S05]  /*4ac0*/  LDSM.16.M88.4 R56, [R229+0x800] ;  /* 0x00080000e538783b */ /* 0x000fea0000000200 */
[C---:B------:R-:W-:Y:S06]  /*4ad0*/  HMMA.16816.F32 R72, R16.reuse, R46, R72 ;  /* 0x0000002e1048723c */ /* 0x040fec0000001848 */
[C---:B------:R-:W-:Y:S01]  /*4ae0*/  HMMA.16816.F32 R48, R16.reuse, R66, R68 ;  /* 0x000000421030723c */ /* 0x040fe20000001844 */
[----:B------:R-:W-:Y:S05]  /*4af0*/  LDSM.16.M88.4 R68, [R229+0x1000] ;  /* 0x00100000e544783b */ /* 0x000fea0000000200 */
[----:B------:R-:W-:Y:S01]  /*4b00*/  HMMA.16816.F32 R108, R16, R62, R8 ;  /* 0x0000003e106c723c */ /* 0x000fe20000001808 */
[----:B------:R-:W5:Y:S04]  /*4b10*/  LDSM.16.M88.4 R16, [R234] ;  /* 0x00000000ea10783b */ /* 0x000f680000000200 */
[----:B------:R-:W-:Y:S01]  /*4b20*/  LDSM.16.M88.4 R8, [R233+0x2000] ;  /* 0x00200000e908783b */ /* 0x000fe20000000200 */
[C---:B-1----:R-:W-:Y:S03]  /*4b30*/  HMMA.16816.F32 R132, R20.reuse, R64, R84 ;  /* 0x000000401484723c */ /* 0x042fe60000001854 */
[----:B------:R-:W1:Y:S03]  /*4b40*/  LDSM.16.M88.4 R84, [R229+0x1800] ;  /* 0x00180000e554783b */ /* 0x000e660000000200 */
[C---:B------:R-:W-:Y:S06]  /*4b50*/  HMMA.16816.F32 R104, R20.reuse, R44, R92 ;  /* 0x0000002c1468723c */ /* 0x040fec000000185c */
[C---:B------:R-:W-:Y:S06]  /*4b60*/  HMMA.16816.F32 R120, R20.reuse, R52, R88 ;  /* 0x000000341478723c */ /* 0x040fec0000001858 */
[C---:B------:R-:W-:Y:S06]  /*4b70*/  HMMA.16816.F32 R140, R20.reuse, R60, R80 ;  /* 0x0000003c148c723c */ /* 0x040fec0000001850 */
[C---:B------:R-:W-:Y:S01]  /*4b80*/  HMMA.16816.F32 R100, R20.reuse, R46, R100 ;  /* 0x0000002e1464723c */ /* 0x040fe20000001864 */
[----:B------:R-:W1:Y:S05]  /*4b90*/  LDSM.16.M88.4 R44, [R229] ;  /* 0x00000000e52c783b */ /* 0x000e6a0000000200 */
[C---:B------:R-:W-:Y:S06]  /*4ba0*/  HMMA.16816.F32 R96, R20.reuse, R54, R96 ;  /* 0x000000361460723c */ /* 0x040fec0000001860 */
[C---:B------:R-:W-:Y:S06]  /*4bb0*/  HMMA.16816.F32 R92, R20.reuse, R66, R128 ;  /* 0x00000042145c723c */ /* 0x040fec0000001880 */
[----:B------:R-:W-:Y:S06]  /*4bc0*/  HMMA.16816.F32 R80, R20, R62, R124 ;  /* 0x0000003e1450723c */ /* 0x000fec000000187c */
[C---:B--2---:R-:W-:Y:S06]  /*4bd0*/  HMMA.16816.F32 R20, R12.reuse, R28, R144 ;  /* 0x0000001c0c14723c */ /* 0x044fec0000001890 */
[C---:B---3--:R-:W-:Y:S01]  /*4be0*/  HMMA.16816.F32 R60, R12.reuse, R38, R24 ;  /* 0x000000260c3c723c */ /* 0x048fe20000001818 */
[----:B------:R-:W2:Y:S05]  /*4bf0*/  LDSM.16.M88.4 R24, [R233] ;  /* 0x00000000e918783b */ /* 0x000eaa0000000200 */
[C---:B----4-:R-:W-:Y:S06]  /*4c00*/  HMMA.16816.F32 R76, R12.reuse, R40, R76 ;  /* 0x000000280c4c723c */ /* 0x050fec000000184c */
[----:B------:R-:W-:Y:S06]  /*4c10*/  HMMA.16816.F32 R72, R12, R42, R72 ;  /* 0x0000002a0c48723c */ /* 0x000fec0000001848 */
[----:B-----5:R-:W-:Y:S06]  /*4c20*/  HMMA.16816.F32 R88, R16, R40, R104 ;  /* 0x000000281058723c */ /* 0x020fec0000001868 */
[C---:B------:R-:W-:Y:S06]  /*4c30*/  HMMA.16816.F32 R64, R12.reuse, R36, R116 ;  /* 0x000000240c40723c */ /* 0x040fec0000001874 */
[C---:B------:R-:W-:Y:S06]  /*4c40*/  HMMA.16816.F32 R52, R12.reuse, R32, R112 ;  /* 0x000000200c34723c */ /* 0x040fec0000001870 */
[----:B------:R-:W-:Y:S06]  /*4c50*/  HMMA.16816.F32 R48, R12, R34, R48 ;  /* 0x000000220c30723c */ /* 0x000fec0000001830 */
[C---:B------:R-:W-:Y:S06]  /*4c60*/  HMMA.16816.F32 R104, R16.reuse, R36, R120 ;  /* 0x000000241068723c */ /* 0x040fec0000001878 */
[----:B------:R-:W-:Y:S06]  /*4c70*/  HMMA.16816.F32 R124, R16, R32, R132 ;  /* 0x00000020107c723c */ /* 0x000fec0000001884 */
[----:B------:R-:W-:Y:S06]  /*4c80*/  HMMA.16816.F32 R12, R12, R30, R108 ;  /* 0x0000001e0c0c723c */ /* 0x000fec000000186c */
[C---:B------:R-:W-:Y:S01]  /*4c90*/  HMMA.16816.F32 R116, R16.reuse, R38, R96 ;  /* 0x000000261074723c */ /* 0x040fe20000001860 */
[----:B------:R-:W-:Y:S05]  /*4ca0*/  LDSM.16.M88.4 R36, [R224+0xa800] ;  /* 0x00a80000e024783b */ /* 0x000fea0000000200 */
[C---:B------:R-:W-:Y:S01]  /*4cb0*/  HMMA.16816.F32 R112, R16.reuse, R34, R92 ;  /* 0x000000221070723c */ /* 0x040fe2000000185c */
[----:B------:R-:W-:Y:S05]  /*4cc0*/  LDSM.16.M88.4 R32, [R224+0xb000] ;  /* 0x00b00000e020783b */ /* 0x000fea0000000200 */
        /* <DEDUP_REMOVED lines=8> */
[C---:B------:R-:W-:Y:S06]  /*4d50*/  HMMA.16816.F32 R132, R8.reuse, R44, R76 ;  /* 0x0000002c0884723c */ /* 0x040fec000000184c */
[C---:B------:R-:W-:Y:S06]  /*4d60*/  HMMA.16816.F32 R128, R8.reuse, R46, R72 ;  /* 0x0000002e0880723c */ /* 0x040fec0000001848 */
[C---:B------:R-:W-:Y:S01]  /*4d70*/  HMMA.16816.F32 R152, R8.reuse, R68, R52 ;  /* 0x000000440898723c */ /* 0x040fe20000001834 */
[----:B------:R-:W-:Y:S05]  /*4d80*/  LDSM.16.M88.4 R52, [R235+0x3800] ;  /* 0x00380000eb34783b */ /* 0x000fea0000000200 */
[----:B------:R-:W-:Y:S01]  /*4d90*/  HMMA.16816.F32 R148, R8, R70, R48 ;  /* 0x000000460894723c */ /* 0x000fe20000001830 */
[----:B------:R-:W-:Y:S05]  /*4da0*/  LDSM.16.M88.4 R48, [R235+0x2000] ;  /* 0x00200000eb30783b */ /* 0x000fea0000000200 */
[C---:B--2---:R-:W-:Y:S06]  /*4db0*/  HMMA.16816.F32 R80, R24.reuse, R56, R104 ;  /* 0x000000381850723c */ /* 0x044fec0000001868 */
[----:B------:R-:W-:Y:S06]  /*4dc0*/  HMMA.16816.F32 R72, R24, R68, R124 ;  /* 0x000000441848723c */ /* 0x000fec000000187c */
[C---:B------:R-:W-:Y:S06]  /*4dd0*/  HMMA.16816.F32 R140, R8.reuse, R56, R64 ;  /* 0x00000038088c723c */ /* 0x040fec0000001840 */
[-C--:B------:R-:W-:Y:S06]  /*4de0*/  HMMA.16816.F32 R156, R8, R58.reuse, R60 ;  /* 0x0000003a089c723c */ /* 0x080fec000000183c */
[C---:B------:R-:W-:Y:S01]  /*4df0*/  HMMA.16816.F32 R76, R24.reuse, R58, R116 ;  /* 0x0000003a184c723c */ /* 0x040fe20000001874 */
[----:B------:R-:W-:Y:S05]  /*4e00*/  LDSM.16.M88.4 R56, [R235+0x3000] ;  /* 0x00300000eb38783b */ /* 0x000fea0000000200 */
[----:B------:R-:W-:Y:S06]  /*4e10*/  HMMA.16816.F32 R68, R24, R70, R112 ;  /* 0x000000461844723c */ /* 0x000fec0000001870 */
[----:B------:R-:W-:Y:S01]  /*4e20*/  HMMA.16816.F32 R96, R8, R86, R12 ;  /* 0x000000560860723c */ /* 0x000fe2000000180c */
[----:B------:R-:W2:Y:S04]  /*4e30*/  LDSM.16.M88.4 R8, [R232+0x6000] ;  /* 0x00600000e808783b */ /* 0x000ea80000000200 */
[----:B------:R-:W-:Y:S01]  /*4e40*/  LDSM.16.M88.4 R12, [R232+0x4000] ;  /* 0x00400000e80c783b */ /* 0x000fe20000000200 */
[C---:B------:R-:W-:Y:S06]  /*4e50*/  HMMA.16816.F32 R64, R24.reuse, R84, R120 ;  /* 0x000000541840723c */ /* 0x040fec0000001878 */
[C---:B------:R-:W-:Y:S06]  /*4e60*/  HMMA.16816.F32 R60, R24.reuse, R86, R108 ;  /* 0x00000056183c723c */ /* 0x040fec000000186c */
[C---:B------:R-:W-:Y:S06]  /*4e70*/  HMMA.16816.F32 R92, R24.reuse, R44, R88 ;  /* 0x0000002c185c723c */ /* 0x040fec0000001858 */
[----:B------:R-:W-:Y:S01]  /*4e80*/  HMMA.16816.F32 R88, R24, R46, R100 ;  /* 0x0000002e1858723c */ /* 0x000fe20000001864 */
[----:B------:R-:W3:Y:S05]  /*4e90*/  LDSM.16.M88.4 R44, [R235+0x2800] ;  /* 0x00280000eb2c783b */ /* 0x000eea0000000200 */
[----:B-1----:R-:W-:Y:S06]  /*4ea0*/  HMMA.16816.F32 R24, R20, R40, R132 ;  /* 0x000000281418723c */ /* 0x002fec0000001884 */
[----:B------:R-:W-:Y:S06]  /*4eb0*/  HMMA.16816.F32 R84, R16, R36, R80 ;  /* 0x000000241054723c */ /* 0x000fec0000001850 */
[----:B------:R-:W-:Y:S06]  /*4ec0*/  HMMA.16816.F32 R100, R20, R42, R128 ;  /* 0x0000002a1464723c */ /* 0x000fec0000001880 */
[C---:B------:R-:W-:Y:S06]  /*4ed0*/  HMMA.16816.F32 R108, R16.reuse, R38, R76 ;  /* 0x00000026106c723c */ /* 0x040fec000000184c */
[----:B------:R-:W-:Y:S06]  /*4ee0*/  HMMA.16816.F32 R80, R16, R34, R68 ;  /* 0x000000221050723c */ /* 0x000fec0000001844 */
        /* <DEDUP_REMOVED lines=12> */
[----:B------:R-:W-:Y:S05]  /*4fb0*/  LDSM.16.M88.4 R40, [R230+0xa800] ;  /* 0x00a80000e628783b */ /* 0x000fea0000000200 */
[----:B------:R-:W-:Y:S01]  /*4fc0*/  HMMA.16816.F32 R96, R16, R32, R72 ;  /* 0x000000201060723c */ /* 0x000fe20000001848 */
[----:B------:R-:W-:Y:S04]  /*4fd0*/  LDSM.16.M88.4 R32, [R229+0x2000] ;  /* 0x00200000e520783b */ /* 0x000fe80000000200 */
[----:B------:R-:W-:Y:S01]  /*4fe0*/  LDSM.16.M88.4 R16, [R233+0x4000] ;  /* 0x00400000e910783b */ /* 0x000fe20000000200 */
[C---:B--2---:R-:W-:Y:S03]  /*4ff0*/  HMMA.16816.F32 R64, R8.reuse, R48, R24 ;  /* 0x000000300840723c */ /* 0x044fe60000001818 */
[----:B------:R-:W2:Y:S03]  /*5000*/  LDSM.16.M88.4 R24, [R234+0x4000] ;  /* 0x00400000ea18783b */ /* 0x000ea60000000200 */
[C---:B------:R-:W-:Y:S06]  /*5010*/  HMMA.16816.F32 R72, R8.reuse, R50, R100 ;  /* 0x000000320848723c */ /* 0x040fec0000001864 */
[C---:B---3--:R-:W-:Y:S06]  /*5020*/  HMMA.16816.F32 R88, R8.reuse, R44, R116 ;  /* 0x0000002c0858723c */ /* 0x048fec0000001874 */
[C---:B------:R-:W-:Y:S06]  /*5030*/  HMMA.16816.F32 R128, R8.reuse, R46, R128 ;  /* 0x0000002e0880723c */ /* 0x040fec0000001880 */
[C---:B------:R-:W-:Y:S06]  /*5040*/  HMMA.16816.F32 R124, R8.reuse, R56, R124 ;  /* 0x00000038087c723c */ /* 0x040fec000000187c */
[C---:B------:R-:W-:Y:S06]  /*5050*/  HMMA.16816.F32 R120, R8.reuse, R58, R120 ;  /* 0x0000003a0878723c */ /* 0x040fec0000001878 */
[C---:B------:R-:W-:Y:S06]  /*5060*/  HMMA.16816.F32 R132, R8.reuse, R52, R132 ;  /* 0x000000340884723c */ /* 0x040fec0000001884 */
[----:B------:R-:W-:Y:S01]  /*5070*/  HMMA.16816.F32 R140, R8, R54, R112 ;  /* 0x00000036088c723c */ /* 0x000fe20000001870 */
[----:B------:R-:W3:Y:S05]  /*5080*/  LDSM.16.M88.4 R8, [R233+0x6000] ;  /* 0x00600000e908783b */ /* 0x000eea0000000200 */
        /* <DEDUP_REMOVED lines=8> */
[-C--:B-1----:R-:W-:Y:S06]  /*5110*/  HMMA.16816.F32 R12, R20, R28.reuse, R64 ;  /* 0x0000001c140c723c */ /* 0x082fec0000001840 */
[----:B--2---:R-:W-:Y:S06]  /*5120*/  HMMA.16816.F32 R36, R24, R28, R36 ;  /* 0x0000001c1824723c */ /* 0x004fec0000001824 */
[----:B------:R-:W-:Y:S01]  /*5130*/  HMMA.16816.F32 R44, R20, R30, R72 ;  /* 0x0000001e142c723c */ /* 0x000fe20000001848 */
[----:B------:R-:W-:-:S04]  /*5140*/  IADD3 R28, R7, 0x40, R6 ;  /* 0x00000040071c7810 */ /* 0x000fc80007ffe006 */
[----:B------:R-:W-:Y:S01]  /*5150*/  VIMNMX R249, R28, UR25, PT ;  /* 0x000000191cf97c48 */ /* 0x000fe2000bfe0100 */
[----:B------:R-:W-:Y:S01]  /*5160*/  HMMA.16816.F32 R60, R24, R30, R60 ;  /* 0x0000001e183c723c */ /* 0x000fe2000000183c */
[----:B------:R-:W-:Y:S02]  /*5170*/  LDSM.16.M88.4 R28, [R229+0x3000] ;  /* 0x00300000e51c783b */ /* 0x000fe40000000200 */
[-C--:B------:R-:W-:Y:S02]  /*5180*/  ISETP.GE.AND P0, PT, R5, R249.reuse, PT ;  /* 0x000000f90500720c */ /* 0x080fe40003f06270 */
[----:B------:R-:W-:Y:S01]  /*5190*/  ISETP.GE.AND P4, PT, R3, R249, PT ;  /* 0x000000f90300720c */ /* 0x000fe20003f86270 */
[----:B---3--:R-:W-:Y:S06]  /*51a0*/  HMMA.16816.F32 R52, R8, R32, R12 ;  /* 0x000000200834723c */ /* 0x008fec000000180c */
[----:B------:R-:W-:Y:S01]  /*51b0*/  HMMA.16816.F32 R68, R24, R40, R48 ;  /* 0x000000281844723c */ /* 0x000fe20000001830 */
[----:B------:R-:W-:-:S02]  /*51c0*/  IMAD.U32 R12, RZ, RZ, UR25 ;  /* 0x00000019ff0c7e24 */ /* 0x000fc4000f8e00ff */
[C---:B------:R-:W-:Y:S02]  /*51d0*/  VIADD R13, R6.reuse, 0x8 ;  /* 0x00000008060d7836 */ /* 0x040fe40000000000 */
[C---:B------:R-:W-:Y:S01]  /*51e0*/  VIADD R14, R6.reuse, 0x40 ;  /* 0x00000040060e7836 */ /* 0x040fe20000000000 */
[C---:B------:R-:W-:Y:S01]  /*51f0*/  VIADDMNMX R251, R6.reuse, UR5, R12, PT ;  /* 0x0000000506fb7c46 */ /* 0x040fe2000b80010c */
[----:B------:R-:W-:Y:S01]  /*5200*/  VIADD R15, R6, 0x48 ;  /* 0x00000048060f7836 */ /* 0x000fe20000000000 */
[----:B------:R-:W-:Y:S01]  /*5210*/  IADD3 R12, R7, 0x8, R6 ;  /* 0x00000008070c7810 */ /* 0x000fe20007ffe006 */
[----:B------:R-:W-:Y:S01]  /*5220*/  HMMA.16816.F32 R48, R16, R32, R36 ;  /* 0x000000201030723c */ /* 0x000fe20000001824 */
[----:B------:R-:W-:Y:S01]  /*5230*/  VIADDMNMX R246, R13, UR21, RZ, !PT ;  /* 0x000000150df67c46 */ /* 0x000fe2000f8001ff */
[----:B------:R-:W1:Y:S01]  /*5240*/  LDSM.16.M88.4 R36, [R229+0x2800] ;  /* 0x00280000e524783b */ /* 0x000e620000000200 */
[----:B------:R-:W-:Y:S02]  /*5250*/  VIADDMNMX R245, R14, UR21, RZ, !PT ;  /* 0x000000150ef57c46 */ /* 0x000fe4000f8001ff */
[----:B------:R-:W-:Y:S01]  /*5260*/  VIADDMNMX R244, R15, UR21, RZ, !PT ;  /* 0x000000150ff47c46 */ /* 0x000fe2000f8001ff */
[----:B------:R-:W-:Y:S01]  /*5270*/  HMMA.16816.F32 R44, R8, R34, R44 ;  /* 0x00000022082c723c */ /* 0x000fe2000000182c */
[----:B------:R-:W-:-:S02]  /*5280*/  VIMNMX R250, R12, UR25, PT ;  /* 0x000000190cfa7c48 */ /* 0x000fc4000bfe0100 */
[----:B------:R-:W2:Y:S01]  /*5290*/  LDSM.16.M88.4 R12, [R230+0xb000] ;  /* 0x00b00000e60c783b */ /* 0x000ea20000000200 */
[----:B------:R-:W-:Y:S01]  /*52a0*/  IADD3 R7, R7, 0x48, R6 ;  /* 0x0000004807077810 */ /* 0x000fe20007ffe006 */
[----:B------:R-:W-:Y:S01]  /*52b0*/  VIADD R6, R3, 0x9 ;  /* 0x0000000903067836 */ /* 0x000fe20000000000 */
[----:B------:R-:W-:Y:S01]  /*52c0*/  HMMA.16816.F32 R32, R16, R34, R60 ;  /* 0x000000221020723c */ /* 0x000fe2000000183c */
[----:B------:R-:W-:Y:S02]  /*52d0*/  ISETP.GE.AND P6, PT, R5, R251, PT ;  /* 0x000000fb0500720c */ /* 0x000fe40003fc6270 */
[----:B------:R-:W-:Y:S02]  /*52e0*/  VIMNMX R248, R7, UR25, PT ;  /* 0x0000001907f87c48 */ /* 0x000fe4000bfe0100 */
[C---:B------:R-:W-:Y:S01]  /*52f0*/  ISETP.GE.AND P5, PT, R5.reuse, R250, PT ;  /* 0x000000fa0500720c */ /* 0x040fe20003fa6270 */
[----:B------:R-:W-:Y:S01]  /*5300*/  HMMA.16816.F32 R56, R20, R40, R88 ;  /* 0x000000281438723c */ /* 0x000fe20000001858 */
[----:B------:R-:W-:-:S02]  /*5310*/  ISETP.GE.AND P1, PT, R5, R248, PT ;  /* 0x000000f80500720c */ /* 0x000fc40003f26270 */
[----:B------:R-:W-:Y:S02]  /*5320*/  ISETP.GE.AND P2, PT, R3, R250, PT ;  /* 0x000000fa0300720c */ /* 0x000fe40003f46270 */
[C---:B------:R-:W-:Y:S01]  /*5330*/  ISETP.LT.OR P6, PT, R5.reuse, R247, P6 ;  /* 0x000000f70500720c */ /* 0x040fe200037c1670 */
[-C--:B------:R-:W-:Y:S01]  /*5340*/  HMMA.16816.F32 R64, R20, R42.reuse, R128 ;  /* 0x0000002a1440723c */ /* 0x080fe20000001880 */
[C---:B------:R-:W-:Y:S02]  /*5350*/  ISETP.LT.OR P5, PT, R5.reuse, R246, P5 ;  /* 0x000000f60500720c */ /* 0x040fe40002fa1670 */
[CC--:B------:R-:W-:Y:S02]  /*5360*/  ISETP.LT.OR P0, PT, R5.reuse, R245.reuse, P0 ;  /* 0x000000f50500720c */ /* 0x0c0fe40000701670 */
[----:B------:R-:W-:Y:S01]  /*5370*/  ISETP.LT.OR P1, PT, R5, R244, P1 ;  /* 0x000000f40500720c */ /* 0x000fe20000f21670 */
[C---:B------:R-:W-:Y:S01]  /*5380*/  VIADD R5, R3.reuse, 0x8 ;  /* 0x0000000803057836 */ /* 0x040fe20000000000 */
[C---:B------:R-:W-:Y:S01]  /*5390*/  ISETP.LT.OR P2, PT, R3.reuse, R246, P2 ;  /* 0x000000f60300720c */ /* 0x040fe20001741670 */
[----:B------:R-:W-:Y:S01]  /*53a0*/  HMMA.16816.F32 R40, R24, R42, R108 ;  /* 0x0000002a1828723c */ /* 0x000fe2000000186c */
[----:B------:R-:W-:-:S02]  /*53b0*/  ISETP.LT.OR P4, PT, R3, R245, P4 ;  /* 0x000000f50300720c */ /* 0x000fc40002781670 */
[----:B------:R-:W-:Y:S02]  /*53c0*/  ISETP.GE.AND P3, PT, R3, R251, PT ;  /* 0x000000fb0300720c */ /* 0x000fe40003f66270 */
[----:B------:R-:W-:Y:S02]  /*53d0*/  FSEL R156, R50, -INF , !P2 ;  /* 0xff800000329c7808 */ /* 0x000fe40005000000 */
[----:B------:R-:W-:Y:S02]  /*53e0*/  FSEL R77, R52, -INF , !P4 ;  /* 0xff800000344d7808 */ /* 0x000fe40006000000 */
[----:B------:R-:W-:Y:S01]  /*53f0*/  FSEL R81, R49, -INF , !P6 ;  /* 0xff80000031517808 */ /* 0x000fe20007000000 */
[----:B-1----:R-:W-:Y:S01]  /*5400*/  HMMA.16816.F32 R60, R16, R36, R68 ;  /* 0x00000024103c723c */ /* 0x002fe20000001844 */
[----:B------:R-:W-:Y:S02]  /*5410*/  FSEL R154, R51, -INF , !P5 ;  /* 0xff800000339a7808 */ /* 0x000fe40006800000 */
[----:B------:R-:W-:-:S02]  /*5420*/  ISETP.LT.OR P3, PT, R3, R247, P3 ;  /* 0x000000f70300720c */ /* 0x000fc40001f61670 */
[CC--:B------:R-:W-:Y:S01]  /*5430*/  ISETP.GE.AND P2, PT, R5.reuse, R251.reuse, PT ;  /* 0x000000fb0500720c */ /* 0x0c0fe20003f46270 */
[----:B------:R-:W-:Y:S01]  /*5440*/  HMMA.16816.F32 R64, R8, R38, R64 ;  /* 0x000000260840723c */ /* 0x000fe20000001840 */
[CC--:B------:R-:W-:Y:S02]  /*5450*/  ISETP.GE.AND P4, PT, R5.reuse, R250.reuse, PT ;  /* 0x000000fa0500720c */ /* 0x0c0fe40003f86270 */
[C---:B------:R-:W-:Y:S02]  /*5460*/  ISETP.GE.AND P6, PT, R6.reuse, R251, PT ;  /* 0x000000fb0600720c */ /* 0x040fe40003fc6270 */
[----:B------:R-:W-:Y:S01]  /*5470*/  ISETP.GE.AND P5, PT, R6, R250, PT ;  /* 0x000000fa0600720c */ /* 0x000fe20003fa6270 */
[----:B--2---:R-:W-:Y:S01]  /*5480*/  HMMA.16816.F32 R68, R20, R14, R120 ;  /* 0x0000000e1444723c */ /* 0x004fe20000001878 */
[----:B------:R-:W-:Y:S02]  /*5490*/  FSEL R79, R48, -INF , !P3 ;  /* 0xff800000304f7808 */ /* 0x000fe40005800000 */
[----:B------:R-:W-:-:S02]  /*54a0*/  ISETP.LT.OR P2, PT, R5, R247, P2 ;  /* 0x000000f70500720c */ /* 0x000fc40001741670 */
[-C--:B------:R-:W-:Y:S01]  /*54b0*/  ISETP.LT.OR P4, PT, R5, R246.reuse, P4 ;  /* 0x000000f60500720c */ /* 0x080fe20002781670 */
[----:B------:R-:W-:Y:S01]  /*54c0*/  HMMA.16816.F32 R48, R20, R12, R124 ;  /* 0x0000000c1430723c */ /* 0x000fe2000000187c */
[C---:B------:R-:W-:Y:S02]  /*54d0*/  ISETP.LT.OR P6, PT, R6.reuse, R247, P6 ;  /* 0x000000f70600720c */ /* 0x040fe400037c1670 */
[----:B------:R-:W-:Y:S02]  /*54e0*/  ISETP.LT.OR P5, PT, R6, R246, P5 ;  /* 0x000000f60600720c */ /* 0x000fe40002fa1670 */
[----:B------:R-:W-:Y:S01]  /*54f0*/  ISETP.GE.AND P3, PT, R3, R248, PT ;  /* 0x000000f80300720c */ /* 0x000fe20003f66270 */
[----:B------:R-:W-:Y:S01]  /*5500*/  HMMA.16816.F32 R40, R16, R38, R40 ;  /* 0x000000261028723c */ /* 0x000fe20000001828 */
[----:B------:R-:W-:Y:S02]  /*5510*/  FSEL R82, R32, -INF , !P2 ;  /* 0xff80000020527808 */ /* 0x000fe40005000000 */
[----:B------:R-:W-:-:S02]  /*5520*/  FSEL R153, R34, -INF , !P4 ;  /* 0xff80000022997808 */ /* 0x000fc40006000000 */
[----:B------:R-:W-:Y:S02]  /*5530*/  FSEL R126, R33, -INF , !P6 ;  /* 0xff800000217e7808 */ /* 0x000fe40007000000 */
[----:B------:R-:W-:Y:S02]  /*5540*/  FSEL R152, R35, -INF , !P5 ;  /* 0xff80000023987808 */ /* 0x000fe40006800000 */
[----:B------:R-:W-:Y:S01]  /*5550*/  ISETP.LT.OR P3, PT, R3, R244, P3 ;  /* 0x000000f40300720c */ /* 0x000fe20001f61670 */
[----:B------:R-:W1:Y:S01]  /*5560*/  LDSM.16.M88.4 R32, [R230+0xb800] ;  /* 0x00b80000e620783b */ /* 0x000e620000000200 */
[----:B------:R-:W-:Y:S02]  /*5570*/  FSEL R76, R53, -INF , !P0 ;  /* 0xff800000354c7808 */ /* 0x000fe40004000000 */
[----:B------:R-:W-:Y:S02]  /*5580*/  FSEL R80, R54, -INF , !P3 ;  /* 0xff80000036507808 */ /* 0x000fe40005800000 */
[----:B------:R-:W-:-:S02]  /*5590*/  FSEL R75, R55, -INF , !P1 ;  /* 0xff800000374b7808 */ /* 0x000fc40004800000 */
[----:B------:R-:W-:Y:S01]  /*55a0*/  HMMA.16816.F32 R52, R8, R36, R56 ;  /* 0x000000240834723c */ /* 0x000fe20000001838 */
[CC--:B------:R-:W-:Y:S02]  /*55b0*/  ISETP.GE.AND P3, PT, R5.reuse, R249.reuse, PT ;  /* 0x000000f90500720c */ /* 0x0c0fe40003f66270 */
[CC--:B------:R-:W-:Y:S02]  /*55c0*/  ISETP.GE.AND P0, PT, R5.reuse, R248.reuse, PT ;  /* 0x000000f80500720c */ /* 0x0c0fe40003f06270 */
[C---:B------:R-:W-:Y:S01]  /*55d0*/  ISETP.GE.AND P1, PT, R6.reuse, R249, PT ;  /* 0x000000f90600720c */ /* 0x040fe20003f26270 */
[----:B------:R-:W-:Y:S01]  /*55e0*/  HMMA.16816.F32 R56, R24, R12, R96 ;  /* 0x0000000c1838723c */ /* 0x000fe20000001860 */
[C---:B------:R-:W-:Y:S02]  /*55f0*/  ISETP.GE.AND P2, PT, R6.reuse, R248, PT ;  /* 0x000000f80600720c */ /* 0x040fe40003f46270 */
[CC--:B------:R-:W-:Y:S02]  /*5600*/  ISETP.LT.OR P3, PT, R5.reuse, R245.reuse, P3 ;  /* 0x000000f50500720c */ /* 0x0c0fe40001f61670 */
[-C--:B------:R-:W-:Y:S01]  /*5610*/  ISETP.LT.OR P0, PT, R5, R244.reuse, P0 ;  /* 0x000000f40500720c */ /* 0x080fe20000701670 */
[C---:B------:R-:W-:Y:S01]  /*5620*/  VIADD R5, R3.reuse, 0x10 ;  /* 0x0000001003057836 */ /* 0x040fe20000000000 */
[C---:B------:R-:W-:Y:S01]  /*5630*/  ISETP.LT.OR P1, PT, R6.reuse, R245, P1 ;  /* 0x000000f50600720c */ /* 0x040fe20000f21670 */
[----:B------:R-:W-:Y:S01]  /*5640*/  HMMA.16816.F32 R36, R8, R28, R48 ;  /* 0x0000001c0824723c */ /* 0x000fe20000001830 */
[----:B------:R-:W-:Y:S01]  /*5650*/  ISETP.LT.OR P2, PT, R6, R244, P2 ;  /* 0x000000f40600720c */ /* 0x000fe20001741670 */
[----:B------:R-:W-:Y:S01]  /*5660*/  VIADD R6, R3, 0x11 ;  /* 0x0000001103067836 */ /* 0x000fe20000000000 */
[----:B------:R-:W-:-:S02]  /*5670*/  FSEL R73, R44, -INF , !P3 ;  /* 0xff8000002c497808 */ /* 0x000fc40005800000 */
[----:B------:R-:W-:Y:S02]  /*5680*/  FSEL R74, R46, -INF , !P0 ;  /* 0xff8000002e4a7808 */ /* 0x000fe40004000000 */
[----:B------:R-:W-:Y:S02]  /*5690*/  FSEL R72, R45, -INF , !P1 ;  /* 0xff8000002d487808 */ /* 0x000fe40004800000 */
[----:B------:R-:W-:Y:S02]  /*56a0*/  FSEL R78, R47, -INF , !P2 ;  /* 0xff8000002f4e7808 */ /* 0x000fe40005000000 */
[----:B------:R-:W-:Y:S01]  /*56b0*/  HMMA.16816.F32 R44, R24, R14, R92 ;  /* 0x0000000e182c723c */ /* 0x000fe2000000185c */
[----:B------:R-:W2:Y:S01]  /*56c0*/  LDSM.16.M88.4 R12, [R229+0x3800] ;  /* 0x00380000e50c783b */ /* 0x000ea20000000200 */
[----:B------:R-:W-:Y:S01]  /*56d0*/  ISETP.GE.AND P4, PT, R5, R251, PT ;  /* 0x000000fb0500720c */ /* 0x000fe20003f86270 */
[----:B------:R-:W-:-:S04]  /*56e0*/  DEPBAR.LE SB0, 0x0 ;  /* 0x000080000000791a */ /* 0x000fc80000000000 */
[C---:B------:R-:W-:Y:S01]  /*56f0*/  ISETP.GE.AND P3, PT, R5.reuse, R250, PT ;  /* 0x000000fa0500720c */ /* 0x040fe20003f66270 */
[----:B------:R-:W-:Y:S01]  /*5700*/  HMMA.16816.F32 R56, R16, R28, R56 ;  /* 0x0000001c1038723c */ /* 0x000fe20000001838 */
[C---:B------:R-:W-:Y:S02]  /*5710*/  ISETP.GE.AND P0, PT, R5.reuse, R249, PT ;  /* 0x000000f90500720c */ /* 0x040fe40003f06270 */
[C---:B------:R-:W-:Y:S02]  /*5720*/  ISETP.GE.AND P1, PT, R5.reuse, R248, PT ;  /* 0x000000f80500720c */ /* 0x040fe40003f26270 */
[----:B------:R-:W-:Y:S01]  /*5730*/  ISETP.GE.AND P2, PT, R6, R251, PT ;  /* 0x000000fb0600720c */ /* 0x000fe20003f46270 */
[----:B-1----:R-:W-:Y:S01]  /*5740*/  HMMA.16816.F32 R48, R24, R32, R104 ;  /* 0x000000201830723c */ /* 0x002fe20000001868 */
[C---:B------:R-:W-:Y:S02]  /*5750*/  ISETP.LT.OR P4, PT, R5.reuse, R247, P4 ;  /* 0x000000f70500720c */ /* 0x040fe40002781670 */
[----:B------:R-:W-:-:S02]  /*5760*/  ISETP.LT.OR P3, PT, R5, R246, P3 ;  /* 0x000000f60500720c */ /* 0x000fc40001f61670 */
[C---:B------:R-:W-:Y:S01]  /*5770*/  ISETP.LT.OR P0, PT, R5.reuse, R245, P0 ;  /* 0x000000f50500720c */ /* 0x040fe20000701670 */
[----:B------:R-:W-:Y:S01]  /*5780*/  HMMA.16816.F32 R24, R24, R34, R116 ;  /* 0x000000221818723c */ /* 0x000fe20000001874 */
[----:B------:R-:W-:Y:S01]  /*5790*/  ISETP.LT.OR P1, PT, R5, R244, P1 ;  /* 0x000000f40500720c */ /* 0x000fe20000f21670 */
[----:B------:R-:W-:Y:S01]  /*57a0*/  VIADD R5, R3, 0x18 ;  /* 0x0000001803057836 */ /* 0x000fe20000000000 */
[----:B------:R-:W-:Y:S02]  /*57b0*/  ISETP.LT.OR P2, PT, R6, R247, P2 ;  /* 0x000000f70600720c */ /* 0x000fe40001741670 */
[----:B------:R-:W-:Y:S01]  /*57c0*/  FSEL R127, R60, -INF , !P4 ;  /* 0xff8000003c7f7808 */ /* 0x000fe20006000000 */
[----:B------:R-:W-:Y:S01]  /*57d0*/  HMMA.16816.F32 R44, R16, R30, R44 ;  /* 0x0000001e102c723c */ /* 0x000fe2000000182c */
[----:B------:R-:W-:Y:S01]  /*57e0*/  BAR.SYNC.DEFER_BLOCKING 0x0 ;  /* 0x0000000000007b1d */ /* 0x000fe20000010000 */
[C---:B------:R-:W-:Y:S02]  /*57f0*/  ISETP.GE.AND P6, PT, R6.reuse, R250, PT ;  /* 0x000000fa0600720c */ /* 0x040fe40003fc6270 */
[----:B------:R-:W-:-:S02]  /*5800*/  ISETP.GE.AND P5, PT, R6, R249, PT ;  /* 0x000000f90600720c */ /* 0x000fc40003fa6270 */
[----:B------:R-:W-:Y:S02]  /*5810*/  ISETP.GE.AND P4, PT, R6, R248, PT ;  /* 0x000000f80600720c */ /* 0x000fe40003f86270 */
[----:B------:R-:W-:Y:S02]  /*5820*/  FSEL R151, R62, -INF , !P3 ;  /* 0xff8000003e977808 */ /* 0x000fe40005800000 */
[----:B------:R-:W-:Y:S02]  /*5830*/  FSEL R85, R52, -INF , !P0 ;  /* 0xff80000034557808 */ /* 0x000fe40004000000 */
[----:B------:R-:W-:Y:S02]  /*5840*/  FSEL R101, R54, -INF , !P1 ;  /* 0xff80000036657808 */ /* 0x000fe40004800000 */
[----:B------:R-:W-:Y:S02]  /*5850*/  FSEL R125, R61, -INF , !P2 ;  /* 0xff8000003d7d7808 */ /* 0x000fe40005000000 */
[----:B------:R-:W-:-:S02]  /*5860*/  ISETP.GE.AND P3, PT, R5, R251, PT ;  /* 0x000000fb0500720c */ /* 0x000fc40003f66270 */
[C---:B------:R-:W-:Y:S02]  /*5870*/  ISETP.GE.AND P0, PT, R5.reuse, R250, PT ;  /* 0x000000fa0500720c */ /* 0x040fe40003f06270 */
[C---:B------:R-:W-:Y:S02]  /*5880*/  ISETP.GE.AND P1, PT, R5.reuse, R249, PT ;  /* 0x000000f90500720c */ /* 0x040fe40003f26270 */
[----:B------:R-:W-:Y:S02]  /*5890*/  ISETP.GE.AND P2, PT, R5, R248, PT ;  /* 0x000000f80500720c */ /* 0x000fe40003f46270 */
[C---:B------:R-:W-:Y:S02]  /*58a0*/  ISETP.LT.OR P6, PT, R6.reuse, R246, P6 ;  /* 0x000000f60600720c */ /* 0x040fe400037c1670 */
[C---:B------:R-:W-:Y:S02]  /*58b0*/  ISETP.LT.OR P5, PT, R6.reuse, R245, P5 ;  /* 0x000000f50600720c */ /* 0x040fe40002fa1670 */
[----:B------:R-:W-:Y:S01]  /*58c0*/  ISETP.LT.OR P4, PT, R6, R244, P4 ;  /* 0x000000f40600720c */ /* 0x000fe20002781670 */
[----:B------:R-:W-:Y:S01]  /*58d0*/  VIADD R6, R3, 0x19 ;  /* 0x0000001903067836 */ /* 0x000fe20000000000 */
[----:B------:R-:W-:-:S02]  /*58e0*/  ISETP.LT.OR P3, PT, R5, R247, P3 ;  /* 0x000000f70500720c */ /* 0x000fc40001f61670 */
[C---:B------:R-:W-:Y:S02]  /*58f0*/  ISETP.LT.OR P0, PT, R5.reuse, R246, P0 ;  /* 0x000000f60500720c */ /* 0x040fe40000701670 */
[C---:B------:R-:W-:Y:S02]  /*5900*/  ISETP.LT.OR P1, PT, R5.reuse, R245, P1 ;  /* 0x000000f50500720c */ /* 0x040fe40000f21670 */
[----:B------:R-:W-:Y:S01]  /*5910*/  ISETP.LT.OR P2, PT, R5, R244, P2 ;  /* 0x000000f40500720c */ /* 0x000fe20001741670 */
[----:B------:R-:W-:Y:S01]  /*5920*/  VIADD R5, R3, 0x20 ;  /* 0x0000002003057836 */ /* 0x000fe20000000000 */
[----:B------:R-:W-:Y:S02]  /*5930*/  FSEL R150, R63, -INF , !P6 ;  /* 0xff8000003f967808 */ /* 0x000fe40007000000 */
[----:B------:R-:W-:Y:S02]  /*5940*/  FSEL R86, R53, -INF , !P5 ;  /* 0xff80000035567808 */ /* 0x000fe40006800000 */
[----:B------:R-:W-:-:S02]  /*5950*/  FSEL R100, R55, -INF , !P4 ;  /* 0xff80000037647808 */ /* 0x000fc40006000000 */
[----:B------:R-:W-:Y:S01]  /*5960*/  FSEL R139, R40, -INF , !P3 ;  /* 0xff800000288b7808 */ /* 0x000fe20005800000 */
[C---:B------:R-:W-:Y:S01]  /*5970*/  HMMA.16816.F32 R52, R20.reuse, R32, R132 ;  /* 0x000000201434723c */ /* 0x040fe20000001884 */
[C---:B------:R-:W-:Y:S02]  /*5980*/  ISETP.GE.AND P5, PT, R6.reuse, R251, PT ;  /* 0x000000fb0600720c */ /* 0x040fe40003fa6270 */
[C---:B------:R-:W-:Y:S02]  /*5990*/  ISETP.GE.AND P4, PT, R6.reuse, R250, PT ;  /* 0x000000fa0600720c */ /* 0x040fe40003f86270 */
[C---:B------:R-:W-:Y:S01]  /*59a0*/  ISETP.GE.AND P6, PT, R6.reuse, R249, PT ;  /* 0x000000f90600720c */ /* 0x040fe20003fc6270 */
[----:B------:R-:W-:Y:S01]  /*59b0*/  HMMA.16816.F32 R20, R20, R34, R140 ;  /* 0x000000221414723c */ /* 0x000fe2000000188c */
[----:B------:R-:W-:Y:S02]  /*59c0*/  ISETP.GE.AND P3, PT, R6, R248, PT ;  /* 0x000000f80600720c */ /* 0x000fe40003f66270 */
[----:B------:R-:W-:-:S02]  /*59d0*/  FSEL R149, R42, -INF , !P0 ;  /* 0xff8000002a957808 */ /* 0x000fc40004000000 */
[----:B------:R-:W-:Y:S02]  /*59e0*/  ISETP.GE.AND P0, PT, R5, R251, PT ;  /* 0x000000fb0500720c */ /* 0x000fe40003f06270 */
[C---:B------:R-:W-:Y:S02]  /*59f0*/  ISETP.LT.OR P5, PT, R6.reuse, R247, P5 ;  /* 0x000000f70600720c */ /* 0x040fe40002fa1670 */
[C---:B------:R-:W-:Y:S02]  /*5a00*/  ISETP.LT.OR P4, PT, R6.reuse, R246, P4 ;  /* 0x000000f60600720c */ /* 0x040fe40002781670 */
[C---:B------:R-:W-:Y:S02]  /*5a10*/  ISETP.LT.OR P6, PT, R6.reuse, R245, P6 ;  /* 0x000000f50600720c */ /* 0x040fe400037c1670 */
[----:B------:R-:W-:Y:S01]  /*5a20*/  ISETP.LT.OR P3, PT, R6, R244, P3 ;  /* 0x000000f40600720c */ /* 0x000fe20001f61670 */
[----:B------:R-:W-:Y:S01]  /*5a30*/  VIADD R6, R3, 0x21 ;  /* 0x0000002103067836 */ /* 0x000fe20000000000 */
[----:B------:R-:W-:-:S02]  /*5a40*/  ISETP.LT.OR P0, PT, R5, R247, P0 ;  /* 0x000000f70500720c */ /* 0x000fc40000701670 */
[----:B------:R-:W-:Y:S02]  /*5a50*/  FSEL R138, R41, -INF , !P5 ;  /* 0xff800000298a7808 */ /* 0x000fe40006800000 */
[----:B------:R-:W-:Y:S02]  /*5a60*/  FSEL R148, R43, -INF , !P4 ;  /* 0xff8000002b947808 */ /* 0x000fe40006000000 */
[----:B------:R-:W-:Y:S01]  /*5a70*/  FSEL R112, R66, -INF , !P2 ;  /* 0xff80000042707808 */ /* 0x000fe20005000000 */
[C---:B------:R-:W-:Y:S01]  /*5a80*/  HMMA.16816.F32 R40, R8.reuse, R30, R68 ;  /* 0x0000001e0828723c */ /* 0x040fe20000001844 */
[----:B------:R-:W-:Y:S02]  /*5a90*/  FSEL R87, R65, -INF , !P6 ;  /* 0xff80000041577808 */ /* 0x000fe40007000000 */
[----:B------:R-:W-:Y:S02]  /*5aa0*/  FSEL R124, R67, -INF , !P3 ;  /* 0xff800000437c7808 */ /* 0x000fe40005800000 */
[----:B------:R-:W-:Y:S01]  /*5ab0*/  FSEL R193, R56, -INF , !P0 ;  /* 0xff80000038c17808 */ /* 0x000fe20004000000 */
[----:B--2---:R-:W-:Y:S01]  /*5ac0*/  HMMA.16816.F32 R28, R8, R12, R52 ;  /* 0x0000000c081c723c */ /* 0x004fe20000001834 */
[----:B------:R-:W-:-:S02]  /*5ad0*/  ISETP.GE.AND P2, PT, R5, R249, PT ;  /* 0x000000f90500720c */ /* 0x000fc40003f46270 */
[CC--:B------:R-:W-:Y:S02]  /*5ae0*/  ISETP.GE.AND P6, PT, R5.reuse, R248.reuse, PT ;  /* 0x000000f80500720c */ /* 0x0c0fe40003fc6270 */
[C---:B------:R-:W-:Y:S01]  /*5af0*/  ISETP.GE.AND P3, PT, R6.reuse, R249, PT ;  /* 0x000000f90600720c */ /* 0x040fe20003f66270 */
[----:B------:R-:W-:Y:S01]  /*5b00*/  HMMA.16816.F32 R8, R8, R14, R20 ;  /* 0x0000000e0808723c */ /* 0x000fe20000001814 */
[----:B------:R-:W-:Y:S02]  /*5b10*/  ISETP.GE.AND P0, PT, R6, R248, PT ;  /* 0x000000f80600720c */ /* 0x000fe40003f06270 */
[----:B------:R-:W-:Y:S02]  /*5b20*/  FSEL R84, R64, -INF , !P1 ;  /* 0xff80000040547808 */ /* 0x000fe40004800000 */
[C---:B------:R-:W-:Y:S02]  /*5b30*/  ISETP.GE.AND P1, PT, R5.reuse, R250, PT ;  /* 0x000000fa0500720c */ /* 0x040fe40003f26270 */
[----:B------:R-:W-:-:S02]  /*5b40*/  ISETP.LT.OR P2, PT, R5, R245, P2 ;  /* 0x000000f50500720c */ /* 0x000fc40001741670 */
[CC--:B------:R-:W-:Y:S02]  /*5b50*/  ISETP.LT.OR P6, PT, R5.reuse, R244.reuse, P6 ;  /* 0x000000f40500720c */ /* 0x0c0fe400037c1670 */
[C---:B------:R-:W-:Y:S02]  /*5b60*/  ISETP.LT.OR P3, PT, R6.reuse, R245, P3 ;  /* 0x000000f50600720c */ /* 0x040fe40001f61670 */
[C---:B------:R-:W-:Y:S02]  /*5b70*/  ISETP.LT.OR P0, PT, R6.reuse, R244, P0 ;  /* 0x000000f40600720c */ /* 0x040fe40000701670 */
[C---:B------:R-:W-:Y:S02]  /*5b80*/  ISETP.GE.AND P4, PT, R6.reuse, R251, PT ;  /* 0x000000fb0600720c */ /* 0x040fe40003f86270 */
[----:B------:R-:W-:Y:S02]  /*5b90*/  ISETP.GE.AND P5, PT, R6, R250, PT ;  /* 0x000000fa0600720c */ /* 0x000fe40003fa6270 */
[----:B------:R-:W-:Y:S01]  /*5ba0*/  ISETP.LT.OR P1, PT, R5, R246, P1 ;  /* 0x000000f60500720c */ /* 0x000fe20000f21670 */
[----:B------:R-:W-:Y:S01]  /*5bb0*/  VIADD R5, R3, 0x28 ;  /* 0x0000002803057836 */ /* 0x000fe20000000000 */
[----:B------:R-:W-:-:S02]  /*5bc0*/  FSEL R192, R36, -INF , !P2 ;  /* 0xff80000024c07808 */ /* 0x000fc40005000000 */
[----:B------:R-:W-:Y:S02]  /*5bd0*/  FSEL R194, R38, -INF , !P6 ;  /* 0xff80000026c27808 */ /* 0x000fe40007000000 */
[----:B------:R-:W-:Y:S02]  /*5be0*/  FSEL R188, R37, -INF , !P3 ;  /* 0xff80000025bc7808 */ /* 0x000fe40005800000 */
[----:B------:R-:W-:Y:S02]  /*5bf0*/  FSEL R190, R39, -INF , !P0 ;  /* 0xff80000027be7808 */ /* 0x000fe40004000000 */
[C---:B------:R-:W-:Y:S01]  /*5c00*/  ISETP.LT.OR P4, PT, R6.reuse, R247, P4 ;  /* 0x000000f70600720c */ /* 0x040fe20002781670 */
[----:B------:R-:W-:Y:S01]  /*5c10*/  HMMA.16816.F32 R36, R16, R12, R48 ;  /* 0x0000000c1024723c */ /* 0x000fe20000001830 */
[----:B------:R-:W-:Y:S01]  /*5c20*/  ISETP.LT.OR P5, PT, R6, R246, P5 ;  /* 0x000000f60600720c */ /* 0x000fe20002fa1670 */
[----:B------:R-:W-:Y:S01]  /*5c30*/  VIADD R6, R3, 0x29 ;  /* 0x0000002903067836 */ /* 0x000fe20000000000 */
[----:B------:R-:W-:-:S02]  /*5c40*/  FSEL R191, R58, -INF , !P1 ;  /* 0xff8000003abf7808 */ /* 0x000fc40004800000 */
[----:B------:R-:W-:Y:S01]  /*5c50*/  FSEL R189, R57, -INF , !P4 ;  /* 0xff80000039bd7808 */ /* 0x000fe20006000000 */
[----:B------:R-:W-:Y:S01]  /*5c60*/  HMMA.16816.F32 R16, R16, R14, R24 ;  /* 0x0000000e1010723c */ /* 0x000fe20000001818 */
[C---:B------:R-:W-:Y:S02]  /*5c70*/  ISETP.GE.AND P1, PT, R5.reuse, R251, PT ;  /* 0x000000fb0500720c */ /* 0x040fe40003f26270 */
[C---:B------:R-:W-:Y:S02]  /*5c80*/  ISETP.GE.AND P2, PT, R5.reuse, R250, PT ;  /* 0x000000fa0500720c */ /* 0x040fe40003f46270 */
[CC--:B------:R-:W-:Y:S02]  /*5c90*/  ISETP.GE.AND P6, PT, R5.reuse, R249.reuse, PT ;  /* 0x000000f90500720c */ /* 0x0c0fe40003fc6270 */
[----:B------:R-:W-:Y:S02]  /*5ca0*/  ISETP.GE.AND P4, PT, R5, R248, PT ;  /* 0x000000f80500720c */ /* 0x000fe40003f86270 */
[----:B------:R-:W-:-:S02]  /*5cb0*/  ISETP.GE.AND P0, PT, R6, R249, PT ;  /* 0x000000f90600720c */ /* 0x000fc40003f06270 */
[C---:B------:R-:W-:Y:S02]  /*5cc0*/  ISETP.LT.OR P1, PT, R5.reuse, R247, P1 ;  /* 0x000000f70500720c */ /* 0x040fe40000f21670 */
[C---:B------:R-:W-:Y:S02]  /*5cd0*/  ISETP.LT.OR P2, PT, R5.reuse, R246, P2 ;  /* 0x000000f60500720c */ /* 0x040fe40001741670 */
[CC--:B------:R-:W-:Y:S02]  /*5ce0*/  ISETP.LT.OR P6, PT, R5.reuse, R245.reuse, P6 ;  /* 0x000000f50500720c */ /* 0x0c0fe400037c1670 */
[----:B------:R-:W-:Y:S01]  /*5cf0*/  ISETP.LT.OR P4, PT, R5, R244, P4 ;  /* 0x000000f40500720c */ /* 0x000fe20002781670 */
[----:B------:R-:W-:Y:S01]  /*5d00*/  VIADD R5, R3, 0x30 ;  /* 0x0000003003057836 */ /* 0x000fe20000000000 */
[----:B------:R-:W-:Y:S02]  /*5d10*/  ISETP.LT.OR P0, PT, R6, R245, P0 ;  /* 0x000000f50600720c */ /* 0x000fe40000701670 */
[----:B------:R-:W-:-:S02]  /*5d20*/  FSEL R178, R46, -INF , !P2 ;  /* 0xff8000002eb27808 */ /* 0x000fc40005000000 */
[----:B------:R-:W-:Y:S02]  /*5d30*/  FSEL R180, R40, -INF , !P6 ;  /* 0xff80000028b47808 */ /* 0x000fe40007000000 */
        /* <DEDUP_REMOVED lines=8> */
[C---:B------:R-:W-:Y:S02]  /*5dc0*/  ISETP.GE.AND P5, PT, R6.reuse, R251, PT ;  /* 0x000000fb0600720c */ /* 0x040fe40003fa6270 */
[C---:B------:R-:W-:Y:S02]  /*5dd0*/  ISETP.GE.AND P3, PT, R6.reuse, R250, PT ;  /* 0x000000fa0600720c */ /* 0x040fe40003f66270 */
[----:B------:R-:W-:-:S02]  /*5de0*/  ISETP.GE.AND P1, PT, R6, R248, PT ;  /* 0x000000f80600720c */ /* 0x000fc40003f26270 */
[C---:B------:R-:W-:Y:S02]  /*5df0*/  ISETP.LT.OR P2, PT, R5.reuse, R247, P2 ;  /* 0x000000f70500720c */ /* 0x040fe40001741670 */
[C---:B------:R-:W-:Y:S02]  /*5e00*/  ISETP.LT.OR P6, PT, R5.reuse, R246, P6 ;  /* 0x000000f60500720c */ /* 0x040fe400037c1670 */
[C---:B------:R-:W-:Y:S02]  /*5e10*/  ISETP.LT.OR P4, PT, R5.reuse, R245, P4 ;  /* 0x000000f50500720c */ /* 0x040fe40002781670 */
[----:B------:R-:W-:Y:S01]  /*5e20*/  ISETP.LT.OR P0, PT, R5, R244, P0 ;  /* 0x000000f40500720c */ /* 0x000fe20000701670 */
[----:B------:R-:W-:Y:S01]  /*5e30*/  VIADD R5, R3, 0x31 ;  /* 0x0000003103057836 */ /* 0x000fe20000000000 */
[C---:B------:R-:W-:Y:S02]  /*5e40*/  ISETP.LT.OR P5, PT, R6.reuse, R247, P5 ;  /* 0x000000f70600720c */ /* 0x040fe40002fa1670 */
[----:B------:R-:W-:-:S02]  /*5e50*/  ISETP.LT.OR P3, PT, R6, R246, P3 ;  /* 0x000000f60600720c */ /* 0x000fc40001f61670 */
[----:B------:R-:W-:Y:S02]  /*5e60*/  ISETP.LT.OR P1, PT, R6, R244, P1 ;  /* 0x000000f40600720c */ /* 0x000fe40000f21670 */
[----:B------:R-:W-:Y:S02]  /*5e70*/  FSEL R168, R45, -INF , !P5 ;  /* 0xff8000002da87808 */ /* 0x000fe40006800000 */
[----:B------:R-:W-:Y:S02]  /*5e80*/  FSEL R177, R43, -INF , !P1 ;  /* 0xff8000002bb17808 */ /* 0x000fe40004800000 */
        /* <DEDUP_REMOVED lines=10> */
[C---:B------:R-:W-:Y:S01]  /*5f30*/  VIADD R5, R3.reuse, 0x38 ;  /* 0x0000003803057836 */ /* 0x040fe20000000000 */
[----:B------:R-:W-:Y:S01]  /*5f40*/  FSEL R88, R30, -INF , !P0 ;  /* 0xff8000001e587808 */ /* 0x000fe20004000000 */
[----:B------:R-:W-:Y:S01]  /*5f50*/  VIADD R3, R3, 0x39 ;  /* 0x0000003903037836 */ /* 0x000fe20000000000 */
[----:B------:R-:W-:Y:S02]  /*5f60*/  FSEL R171, R38, -INF , !P6 ;  /* 0xff80000026ab7808 */ /* 0x000fe40007000000 */
[----:B------:R-:W-:Y:S02]  /*5f70*/  ISETP.GE.AND P0, PT, R5, R249, PT ;  /* 0x000000f90500720c */ /* 0x000fe40003f06270 */
[----:B------:R-:W-:Y:S02]  /*5f80*/  FSEL R83, R28, -INF , !P4 ;  /* 0xff8000001c537808 */ /* 0x000fe40006000000 */
[----:B------:R-:W-:-:S02]  /*5f90*/  FSEL R170, R37, -INF , !P1 ;  /* 0xff80000025aa7808 */ /* 0x000fc40004800000 */
[C---:B------:R-:W-:Y:S02]  /*5fa0*/  ISETP.GE.AND P6, PT, R5.reuse, R251, PT ;  /* 0x000000fb0500720c */ /* 0x040fe40003fc6270 */
[C---:B------:R-:W-:Y:S02]  /*5fb0*/  ISETP.GE.AND P4, PT, R5.reuse, R250, PT ;  /* 0x000000fa0500720c */ /* 0x040fe40003f86270 */
[C---:B------:R-:W-:Y:S02]  /*5fc0*/  ISETP.GE.AND P1, PT, R5.reuse, R248, PT ;  /* 0x000000f80500720c */ /* 0x040fe40003f26270 */
[C---:B------:R-:W-:Y:S02]  /*5fd0*/  ISETP.LT.OR P0, PT, R5.reuse, R245, P0 ;  /* 0x000000f50500720c */ /* 0x040fe40000701670 */
[C---:B------:R-:W-:Y:S02]  /*5fe0*/  ISETP.LT.OR P6, PT, R5.reuse, R247, P6 ;  /* 0x000000f70500720c */ /* 0x040fe400037c1670 */
[----:B------:R-:W-:-:S02]  /*5ff0*/  ISETP.LT.OR P4, PT, R5, R246, P4 ;  /* 0x000000f60500720c */ /* 0x000fc40002781670 */
[----:B------:R-:W-:Y:S02]  /*6000*/  ISETP.LT.OR P1, PT, R5, R244, P1 ;  /* 0x000000f40500720c */ /* 0x000fe40000f21670 */
[----:B------:R-:W-:Y:S02]  /*6010*/  FSEL R5, R31, -INF , !P2 ;  /* 0xff8000001f057808 */ /* 0x000fe40005000000 */
[----:B------:R-:W-:Y:S02]  /*6020*/  FSEL R217, R8, -INF , !P0 ;  /* 0xff80000008d97808 */ /* 0x000fe40004000000 */
[----:B------:R-:W-:Y:S01]  /*6030*/  ISETP.GE.AND P0, PT, R3, R248, PT ;  /* 0x000000f80300720c */ /* 0x000fe20003f06270 */
[----:B------:R1:W-:Y:S01]  /*6040*/  STL [R1], R5 ;  /* 0x0000000501007387 */ /* 0x0003e20000100800 */
[----:B------:R-:W-:Y:S02]  /*6050*/  FSEL R163, R39, -INF , !P5 ;  /* 0xff80000027a37808 */ /* 0x000fe40006800000 */
[----:B------:R-:W-:-:S02]  /*6060*/  ISETP.LT.OR P0, PT, R3, R244, P0 ;  /* 0x000000f40300720c */ /* 0x000fc40000701670 */
[----:B------:R-:W-:Y:S02]  /*6070*/  FSEL R219, R29, -INF , !P3 ;  /* 0xff8000001ddb7808 */ /* 0x000fe40005800000 */
[----:B------:R-:W-:Y:S02]  /*6080*/  FSEL R218, R11, -INF , !P0 ;  /* 0xff8000000bda7808 */ /* 0x000fe40004000000 */
[----:B------:R-:W-:Y:S02]  /*6090*/  PLOP3.LUT P0, PT, PT, PT, UP0, 0x80, 0x0 ;  /* 0x000000000000781c */ /* 0x000fe40003f0f008 */
[C---:B------:R-:W-:Y:S02]  /*60a0*/  ISETP.GE.AND P5, PT, R3.reuse, R251, PT ;  /* 0x000000fb0300720c */ /* 0x040fe40003fa6270 */
[C---:B------:R-:W-:Y:S02]  /*60b0*/  ISETP.GE.AND P3, PT, R3.reuse, R250, PT ;  /* 0x000000fa0300720c */ /* 0x040fe40003f66270 */
[----:B------:R-:W-:-:S02]  /*60c0*/  ISETP.GE.AND P2, PT, R3, R249, PT ;  /* 0x000000f90300720c */ /* 0x000fc40003f46270 */
[C---:B------:R-:W-:Y:S02]  /*60d0*/  ISETP.LT.OR P5, PT, R3.reuse, R247, P5 ;  /* 0x000000f70300720c */ /* 0x040fe40002fa1670 */
[C---:B------:R-:W-:Y:S02]  /*60e0*/  ISETP.LT.OR P3, PT, R3.reuse, R246, P3 ;  /* 0x000000f60300720c */ /* 0x040fe40001f61670 */
[----:B------:R-:W-:Y:S02]  /*60f0*/  ISETP.LT.OR P2, PT, R3, R245, P2 ;  /* 0x000000f50300720c */ /* 0x000fe40001741670 */
[----:B------:R-:W-:Y:S02]  /*6100*/  FSEL R252, R10, -INF , !P1 ;  /* 0xff8000000afc7808 */ /* 0x000fe40004800000 */
[----:B------:R-:W-:Y:S02]  /*6110*/  FSEL R216, R9, -INF , !P2 ;  /* 0xff80000009d87808 */ /* 0x000fe40005000000 */
[----:B------:R-:W-:-:S02]  /*6120*/  FSEL R160, R16, -INF , !P6 ;  /* 0xff80000010a07808 */ /* 0x000fc40007000000 */
[----:B------:R-:W-:Y:S02]  /*6130*/  FSEL R162, R18, -INF , !P4 ;  /* 0xff80000012a27808 */ /* 0x000fe40006000000 */
[----:B------:R-:W-:Y:S02]  /*6140*/  FSEL R155, R17, -INF , !P5 ;  /* 0xff800000119b7808 */ /* 0x000fe40006800000 */
[----:B------:R-:W-:Y:S01]  /*6150*/  FSEL R161, R19, -INF , !P3 ;  /* 0xff80000013a17808 */ /* 0x000fe20005800000 */
[----:B-1----:R-:W-:Y:S06]  /*6160*/  @!P0 BRA `(.L_x_697) ;  /* 0x00000004004c8947 */ /* 0x002fec0003800000 */
[----:B------:R-:W-:Y:S01]  /*6170*/  ULDC UR5, c[0x0][0x2d0] ;  /* 0x0000b40000057ab9 */ /* 0x000fe20000000800 */
[----:B------:R-:W-:Y:S01]  /*6180*/  UIADD3 UR10, UR19, -0x2, URZ ;  /* 0xfffffffe130a7890 */ /* 0x000fe2000fffe03f */
        /* <DEDUP_REMOVED lines=79> */
.L_x_699:
[----:B------:R-:W-:Y:S05]  /*6680*/  BSYNC B0 ;  /* 0x0000000000007941 */ /* 0x000fea0003800000 */
.L_x_698:
[----:B------:R-:W0:Y:S02]  /*6690*/  LDGDEPBAR ;  /* 0x00000000000079af */ /* 0x000e240000000000 */
.L_x_697:
[----:B------:R-:W-:Y:S01]  /*66a0*/  STL [R1+0xb8], R240 ;  /* 0x0000b8f001007387 */ /* 0x000fe20000100800 */
[----:B------:R-:W-:Y:S01]  /*66b0*/  FMNMX.FTZ R5, R79, R81, !PT ;  /* 0x000000514f057209 */ /* 0x000fe20007810000 */
[----:B------:R-:W-:Y:S01]  /*66c0*/  ULDC UR10, c[0x0][0x2ec] ;  /* 0x0000bb00000a7ab9 */ /* 0x000fe20000000800 */
[----:B------:R-:W-:Y:S01]  /*66d0*/  MOV R18, R88 ;  /* 0x0000005800127202 */ /* 0x000fe20000000f00 */
[----:B------:R-:W-:Y:S04]  /*66e0*/  STL [R1+0xb4], R239 ;  /* 0x0000b4ef01007387 */ /* 0x000fe80000100800 */
[----:B------:R-:W-:Y:S04]  /*66f0*/  STL [R1+0xb0], R238 ;  /* 0x0000b0ee01007387 */ /* 0x000fe80000100800 */
[----:B------:R-:W-:Y:S04]  /*6700*/  STL [R1+0xac], R237 ;  /* 0x0000aced01007387 */ /* 0x000fe80000100800 */
[----:B------:R-:W-:Y:S04]  /*6710*/  STL [R1+0xa8], R236 ;  /* 0x0000a8ec01007387 */ /* 0x000fe80000100800 */
[----:B------:R3:W-:Y:S04]  /*6720*/  STL [R1+0xa4], R235 ;  /* 0x0000a4eb01007387 */ /* 0x0007e80000100800 */
[----:B------:R4:W-:Y:S01]  /*6730*/  STL [R1+0xa0], R234 ;  /* 0x0000a0ea01007387 */ /* 0x0009e20000100800 */
[----:B------:R-:W-:-:S02]  /*6740*/  FMNMX.FTZ R3, R77, R76, !PT ;  /* 0x0000004c4d037209 */ /* 0x000fc40007810000 */
[----:B------:R-:W-:Y:S01]  /*6750*/  FMNMX.FTZ R5, R82, R5, !PT ;  /* 0x0000000552057209 */ /* 0x000fe20007810000 */
[----:B---3--:R-:W-:Y:S01]  /*6760*/  IMAD.MOV.U32 R235, RZ, RZ, R83 ;  /* 0x000000ffffeb7224 */ /* 0x008fe200078e0053 */
[----:B----4-:R-:W3:Y:S01]  /*6770*/  LDL.LU R234, [R1] ;  /* 0x0000000001ea7983 */ /* 0x010ee20000300800 */
[----:B------:R-:W-:Y:S02]  /*6780*/  FMNMX.FTZ R3, R73, R3, !PT ;  /* 0x0000000349037209 */ /* 0x000fe40007810000 */
[----:B-1----:R-:W-:Y:S01]  /*6790*/  FMNMX.FTZ R6, R126, R5, !PT ;  /* 0x000000057e067209 */ /* 0x002fe20007810000 */
        /* <DEDUP_REMOVED lines=42> */
[----:B------:R-:W-:Y:S01]  /*6a40*/  FMNMX.FTZ R3, R182, R3, !PT ;  /* 0x00000003b6037209 */ /* 0x000fe20007810000 */
[----:B------:R-:W1:Y:S01]  /*6a50*/  SHFL.BFLY PT, R5, R135, 0x2, 0x1f ;  /* 0x0c401f0087057f89 */ /* 0x000e6200000e0000 */
[----:B------:R-:W-:Y:S02]  /*6a60*/  LEA R225, R0, UR4, 0x1 ;  /* 0x0000000400e17c11 */ /* 0x000fe4000f8e08ff */
[----:B------:R-:W-:Y:S01]  /*6a70*/  FMNMX.FTZ R3, R177, R3, !PT ;  /* 0x00000003b1037209 */ /* 0x000fe20007810000 */
[----:B------:R-:W4:Y:S01]  /*6a80*/  SHFL.BFLY PT, R6, R133, 0x2, 0x1f ;  /* 0x0c401f0085067f89 */ /* 0x000f2200000e0000 */
[----:B------:R-:W-:Y:S01]  /*6a90*/  LEA R226, R4, R225, 0x1 ;  /* 0x000000e104e27211 */ /* 0x000fe200078e08ff */
[----:B------:R-:W-:Y:S01]  /*6aa0*/  IMAD R228, R2, 0x2, R225 ;  /* 0x0000000202e47824 */ /* 0x000fe200078e02e1 */
[----:B------:R-:W-:Y:S01]  /*6ab0*/  FMNMX.FTZ R3, R18, R3, !PT ;  /* 0x0000000312037209 */ /* 0x000fe20007810000 */
[----:B------:R-:W-:Y:S01]  /*6ac0*/  LDSM.16.MT88.4 R56, [R225+0xc000] ;  /* 0x00c00000e138783b */ /* 0x000fe20000004200 */
[----:B------:R-:W-:-:S03]  /*6ad0*/  LEA R227, R2, R226, 0x1 ;  /* 0x000000e202e37211 */ /* 0x000fc600078e08ff */
[----:B------:R-:W-:Y:S04]  /*6ae0*/  LDSM.16.MT88.4 R60, [R226+0xc000] ;  /* 0x00c00000e23c783b */ /* 0x000fe80000004200 */
[----:B------:R-:W-:Y:S04]  /*6af0*/  LDSM.16.MT88.4 R64, [R228+0xc000] ;  /* 0x00c00000e440783b */ /* 0x000fe80000004200 */
[----:B------:R-:W-:Y:S01]  /*6b00*/  LDSM.16.MT88.4 R32, [R226+0xc800] ;  /* 0x00c80000e220783b */ /* 0x000fe20000004200 */
[----:B-1----:R-:W-:-:S03]  /*6b10*/  FMNMX.FTZ R135, R135, R5, !PT ;  /* 0x0000000587877209 */ /* 0x002fc60007810000 */
[----:B------:R-:W-:Y:S01]  /*6b20*/  LDSM.16.MT88.4 R28, [R228+0xc800] ;  /* 0x00c80000e41c783b */ /* 0x000fe20000004200 */
[----:B----4-:R-:W-:-:S03]  /*6b30*/  FMNMX.FTZ R133, R133, R6, !PT ;  /* 0x0000000685857209 */ /* 0x010fc60007810000 */
[----:B------:R-:W1:Y:S04]  /*6b40*/  SHFL.BFLY PT, R5, R135, 0x1, 0x1f ;  /* 0x0c201f0087057f89 */ /* 0x000e6800000e0000 */
[----:B------:R-:W4:Y:S04]  /*6b50*/  SHFL.BFLY PT, R6, R133, 0x1, 0x1f ;  /* 0x0c201f0085067f89 */ /* 0x000f2800000e0000 */
[----:B------:R-:W-:Y:S04]  /*6b60*/  LDSM.16.MT88.4 R24, [R225+0xc800] ;  /* 0x00c80000e118783b */ /* 0x000fe80000004200 */
[----:B------:R-:W-:Y:S04]  /*6b70*/  LDSM.16.MT88.4 R68, [R227+0xc000] ;  /* 0x00c00000e344783b */ /* 0x000fe80000004200 */
[----:B------:R-:W-:Y:S04]  /*6b80*/  LDSM.16.MT88.4 R92, [R227+0xe000] ;  /* 0x00e00000e35c783b */ /* 0x000fe80000004200 */
[----:B------:R-:W-:Y:S01]  /*6b90*/  LDSM.16.MT88.4 R40, [R227+0xc800] ;  /* 0x00c80000e328783b */ /* 0x000fe20000004200 */
[----:B-1----:R-:W-:-:S03]  /*6ba0*/  FMNMX.FTZ R135, R135, R5, !PT ;  /* 0x0000000587877209 */ /* 0x002fc60007810000 */
[----:B------:R-:W-:Y:S01]  /*6bb0*/  LDSM.16.MT88.4 R52, [R227+0xe800] ;  /* 0x00e80000e334783b */ /* 0x000fe20000004200 */
[----:B----4-:R-:W-:-:S03]  /*6bc0*/  FMNMX.FTZ R133, R133, R6, !PT ;  /* 0x0000000685857209 */ /* 0x010fc60007810000 */
[----:B------:R-:W-:Y:S01]  /*6bd0*/  LDSM.16.MT88.4 R36, [R225+0xe800] ;  /* 0x00e80000e124783b */ /* 0x000fe20000004200 */
[----:B------:R-:W-:Y:S02]  /*6be0*/  FSETP.NEU.FTZ.AND P2, PT, R135, -INF , PT ;  /* 0xff8000008700780b */ /* 0x000fe40003f5d000 */
[C---:B------:R-:W-:Y:S01]  /*6bf0*/  FSETP.NEU.FTZ.AND P1, PT, R133.reuse, -INF , PT ;  /* 0xff8000008500780b */ /* 0x040fe20003f3d000 */
[----:B--2---:R-:W-:-:S05]  /*6c00*/  FMUL.FTZ R17, R133, UR10 ;  /* 0x0000000a85117c20 */ /* 0x004fca0008410000 */
[----:B------:R-:W-:Y:S02]  /*6c10*/  FSEL R17, R17, RZ, P1 ;  /* 0x000000ff11117208 */ /* 0x000fe40000800000 */
[----:B---3--:R-:W-:-:S04]  /*6c20*/  FMNMX.FTZ R3, R234, R3, !PT ;  /* 0x00000003ea037209 */ /* 0x008fc80007810000 */
[----:B------:R-:W-:-:S04]  /*6c30*/  FMNMX.FTZ R3, R252, R3, !PT ;  /* 0x00000003fc037209 */ /* 0x000fc80007810000 */
[----:B------:R-:W-:-:S05]  /*6c40*/  FMNMX.FTZ R3, R218, R3, !PT ;  /* 0x00000003da037209 */ /* 0x000fca0007810000 */
[----:B------:R-:W1:Y:S02]  /*6c50*/  SHFL.BFLY PT, R132, R3, 0x2, 0x1f ;  /* 0x0c401f0003847f89 */ /* 0x000e6400000e0000 */
[----:B-1----:R-:W-:Y:S01]  /*6c60*/  FMNMX.FTZ R132, R3, R132, !PT ;  /* 0x0000008403847209 */ /* 0x002fe20007810000 */
[----:B------:R-:W-:-:S04]  /*6c70*/  FMUL.FTZ R3, R135, UR10 ;  /* 0x0000000a87037c20 */ /* 0x000fc80008410000 */
[----:B------:R-:W1:Y:S01]  /*6c80*/  SHFL.BFLY PT, R7, R132, 0x1, 0x1f ;  /* 0x0c201f0084077f89 */ /* 0x000e6200000e0000 */
[----:B------:R-:W-:-:S05]  /*6c90*/  FSEL R3, R3, RZ, P2 ;  /* 0x000000ff03037208 */ /* 0x000fca0001000000 */
[--C-:B------:R-:W-:Y:S01]  /*6ca0*/  FFMA.FTZ R5, R79, UR10, -R3.reuse ;  /* 0x0000000a4f057c23 */ /* 0x100fe20008010803 */
[----:B------:R-:W-:-:S03]  /*6cb0*/  FFMA.FTZ R12, R125, UR10, -R3 ;  /* 0x0000000a7d0c7c23 */ /* 0x000fc60008010803 */
[----:B------:R2:W-:Y:S08]  /*6cc0*/  MUFU.EX2 R240, R5 ;  /* 0x0000000500f07308 */ /* 0x0005f00000000800 */
[----:B------:R-:W-:Y:S01]  /*6cd0*/  MUFU.EX2 R137, R12 ;  /* 0x0000000c00897308 */ /* 0x000fe20000000800 */
[----:B-1----:R-:W-:Y:S01]  /*6ce0*/  FMNMX.FTZ R132, R132, R7, !PT ;  /* 0x0000000784847209 */ /* 0x002fe20007810000 */
[----:B--2---:R-:W-:-:S03]  /*6cf0*/  FFMA.FTZ R5, R77, UR10, -R17 ;  /* 0x0000000a4d057c23 */ /* 0x004fc60008010811 */
[C---:B------:R-:W-:Y:S01]  /*6d00*/  FSETP.NEU.FTZ.AND P1, PT, R132.reuse, -INF , PT ;  /* 0xff8000008400780b */ /* 0x040fe20003f3d000 */
[----:B------:R-:W-:Y:S02]  /*6d10*/  FMUL.FTZ R16, R132, UR10 ;  /* 0x0000000a84107c20 */ /* 0x000fe40008410000 */
[----:B------:R1:W-:Y:S03]  /*6d20*/  MUFU.EX2 R229, R5 ;  /* 0x0000000500e57308 */ /* 0x0003e60000000800 */
[----:B------:R-:W-:-:S05]  /*6d30*/  FSEL R16, R16, RZ, P1 ;  /* 0x000000ff10107208 */ /* 0x000fca0000800000 */
[--C-:B------:R-:W-:Y:S01]  /*6d40*/  FFMA.FTZ R0, R75, UR10, -R16.reuse ;  /* 0x0000000a4b007c23 */ /* 0x100fe20008010810 */
[----:B------:R-:W-:-:S03]  /*6d50*/  FFMA.FTZ R4, R74, UR10, -R16 ;  /* 0x0000000a4a047c23 */ /* 0x000fc60008010810 */
[----:B------:R-:W-:Y:S01]  /*6d60*/  MUFU.EX2 R200, R0 ;  /* 0x0000000000c87308 */ /* 0x000fe20000000800 */
[----:B-1----:R-:W-:-:S07]  /*6d70*/  FFMA.FTZ R5, R76, UR10, -R17 ;  /* 0x0000000a4c057c23 */ /* 0x002fce0008010811 */
[----:B------:R-:W-:Y:S08]  /*6d80*/  MUFU.EX2 R237, R4 ;  /* 0x0000000400ed7308 */ /* 0x000ff00000000800 */
[----:B------:R1:W2:Y:S02]  /*6d90*/  MUFU.EX2 R230, R5 ;  /* 0x0000000500e67308 */ /* 0x0002a40000000800 */
[----:B-1----:R-:W-:Y:S01]  /*6da0*/  FFMA.FTZ R5, R73, UR10, -R17 ;  /* 0x0000000a49057c23 */ /* 0x002fe20008010811 */
[----:B--2---:R-:W-:-:S05]  /*6db0*/  F2FP.F16.F32.PACK_AB R4, R230, R229 ;  /* 0x000000e5e604723e */ /* 0x004fca00000000ff */
[----:B------:R1:W-:Y:S02]  /*6dc0*/  MUFU.EX2 R44, R5 ;  /* 0x00000005002c7308 */ /* 0x0003e40000000800 */
[----:B-1----:R-:W-:Y:S02]  /*6dd0*/  FFMA.FTZ R5, R72, UR10, -R17 ;  /* 0x0000000a48057c23 */ /* 0x002fe40008010811 */
[----:B------:R-:W-:Y:S04]  /*6de0*/  LDSM.16.MT88.4 R72, [R225+0xe000] ;  /* 0x00e00000e148783b */ /* 0x000fe80000004200 */
[----:B------:R1:W2:Y:S02]  /*6df0*/  MUFU.EX2 R167, R5 ;  /* 0x0000000500a77308 */ /* 0x0002a40000000800 */
[----:B-1----:R-:W-:Y:S01]  /*6e00*/  FFMA.FTZ R5, R80, UR10, -R16 ;  /* 0x0000000a50057c23 */ /* 0x002fe20008010810 */
[----:B--2---:R-:W-:-:S05]  /*6e10*/  F2FP.F16.F32.PACK_AB R6, R167, R44 ;  /* 0x0000002ca706723e */ /* 0x004fca00000000ff */
[----:B------:R1:W2:Y:S02]  /*6e20*/  MUFU.EX2 R201, R5 ;  /* 0x0000000500c97308 */ /* 0x0002a40000000800 */
[----:B-1----:R-:W-:-:S04]  /*6e30*/  FMNMX.FTZ R5, R156, R154, !PT ;  /* 0x0000009a9c057209 */ /* 0x002fc80007810000 */
[----:B------:R-:W-:Y:S02]  /*6e40*/  FMNMX.FTZ R0, R153, R5, !PT ;  /* 0x0000000599007209 */ /* 0x000fe40007810000 */
[----:B--2---:R-:W-:Y:S02]  /*6e50*/  F2FP.F16.F32.PACK_AB R5, R200, R201 ;  /* 0x000000c9c805723e */ /* 0x004fe400000000ff */
[----:B------:R-:W-:-:S04]  /*6e60*/  FMNMX.FTZ R0, R152, R0, !PT ;  /* 0x0000000098007209 */ /* 0x000fc80007810000 */
[----:B------:R-:W-:Y:S01]  /*6e70*/  FMNMX.FTZ R2, R151, R0, !PT ;  /* 0x0000000097027209 */ /* 0x000fe20007810000 */
[----:B------:R-:W-:Y:S02]  /*6e80*/  FFMA.FTZ R0, R78, UR10, -R16 ;  /* 0x0000000a4e007c23 */ /* 0x000fe40008010810 */
[----:B------:R-:W1:Y:S02]  /*6e90*/  LDSM.16.MT88.4 R76, [R226+0xe000] ;  /* 0x00e00000e24c783b */ /* 0x000e640000004200 */
[----:B------:R2:W3:Y:S02]  /*6ea0*/  MUFU.EX2 R236, R0 ;  /* 0x0000000000ec7308 */ /* 0x0004e40000000800 */
[----:B--2---:R-:W-:Y:S01]  /*6eb0*/  FMNMX.FTZ R0, R150, R2, !PT ;  /* 0x0000000296007209 */ /* 0x004fe20007810000 */
[----:B------:R-:W-:Y:S01]  /*6ec0*/  FFMA.FTZ R2, R81, UR10, -R3 ;  /* 0x0000000a51027c23 */ /* 0x000fe20008010803 */
[----:B---3--:R-:W-:Y:S02]  /*6ed0*/  F2FP.F16.F32.PACK_AB R7, R236, R237 ;  /* 0x000000edec07723e */ /* 0x008fe400000000ff */
[----:B------:R-:W-:-:S02]  /*6ee0*/  FMNMX.FTZ R0, R149, R0, !PT ;  /* 0x0000000095007209 */ /* 0x000fc40007810000 */
[----:B------:R2:W3:Y:S03]  /*6ef0*/  MUFU.EX2 R239, R2 ;  /* 0x0000000200ef7308 */ /* 0x0004e60000000800 */
[C---:B------:R-:W-:Y:S06]  /*6f00*/  HMMA.16816.F32 R48, R4.reuse, R60, RZ ;  /* 0x0000003c0430723c */ /* 0x040fec00000018ff */
[C---:B------:R-:W-:Y:S06]  /*6f10*/  HMMA.16816.F32 R116, R4.reuse, R64, RZ ;  /* 0x000000400474723c */ /* 0x040fec00000018ff */
[C---:B------:R-:W-:Y:S01]  /*6f20*/  HMMA.16816.F32 R20, R4.reuse, R56, RZ ;  /* 0x000000380414723c */ /* 0x040fe200000018ff */
[----:B--2---:R-:W-:Y:S01]  /*6f30*/  FMNMX.FTZ R2, R148, R0, !PT ;  /* 0x0000000094027209 */ /* 0x004fe20007810000 */
[----:B------:R-:W-:Y:S01]  /*6f40*/  FFMA.FTZ R0, R82, UR10, -R3 ;  /* 0x0000000a52007c23 */ /* 0x000fe20008010803 */
[----:B---3--:R-:W-:Y:S01]  /*6f50*/  F2FP.F16.F32.PACK_AB R12, R239, R240 ;  /* 0x000000f0ef0c723e */ /* 0x008fe200000000ff */
[----:B------:R-:W2:Y:S01]  /*6f60*/  LDSM.16.MT88.4 R80, [R228+0xe000] ;  /* 0x00e00000e450783b */ /* 0x000ea20000004200 */
[----:B------:R-:W-:Y:S01]  /*6f70*/  FMNMX.FTZ R2, R191, R2, !PT ;  /* 0x00000002bf027209 */ /* 0x000fe20007810000 */
[----:B------:R3:W-:Y:S01]  /*6f80*/  MUFU.EX2 R136, R0 ;  /* 0x0000000000887308 */ /* 0x0007e20000000800 */
[C---:B-1----:R-:W-:Y:S06]  /*6f90*/  HMMA.16816.F32 R96, R4.reuse, R76, RZ ;  /* 0x0000004c0460723c */ /* 0x042fec00000018ff */
[C---:B------:R-:W-:Y:S06]  /*6fa0*/  HMMA.16816.F32 R108, R4.reuse, R68, RZ ;  /* 0x00000044046c723c */ /* 0x040fec00000018ff */
[----:B------:R-:W-:Y:S01]  /*6fb0*/  HMMA.16816.F32 R104, R4, R72, RZ ;  /* 0x000000480468723c */ /* 0x000fe200000018ff */
[----:B---3--:R-:W-:Y:S01]  /*6fc0*/  FMNMX.FTZ R0, R183, R2, !PT ;  /* 0x00000002b7007209 */ /* 0x008fe20007810000 */
[----:B------:R-:W-:-:S04]  /*6fd0*/  FFMA.FTZ R2, R85, UR10, -R17 ;  /* 0x0000000a55027c23 */ /* 0x000fc80008010811 */
        /* <DEDUP_REMOVED lines=9> */
[C---:B--2---:R-:W-:Y:S01]  /*7070*/  HMMA.16816.F32 R88, R4.reuse, R80, RZ ;  /* 0x000000500458723c */ /* 0x044fe200000018ff */
[--C-:B-1----:R-:W-:Y:S02]  /*7080*/  FFMA.FTZ R2, R86, UR10, -R17.reuse ;  /* 0x0000000a56027c23 */ /* 0x102fe40008010811 */
[----:B------:R-:W-:Y:S02]  /*7090*/  FMNMX.FTZ R0, R161, R0, !PT ;  /* 0x00000000a1007209 */ /* 0x000fe40007810000 */
[----:B------:R1:W2:Y:S01]  /*70a0*/  MUFU.EX2 R159, R2 ;  /* 0x00000002009f7308 */ /* 0x0002a20000000800 */
[----:B------:R-:W-:Y:S02]  /*70b0*/  HMMA.16816.F32 R128, R4, R78, RZ ;  /* 0x0000004e0480723c */ /* 0x000fe400000018ff */
[----:B------:R-:W3:Y:S01]  /*70c0*/  SHFL.BFLY PT, R8, R0, 0x2, 0x1f ;  /* 0x0c401f0000087f89 */ /* 0x000ee200000e0000 */
[----:B-1----:R-:W-:-:S04]  /*70d0*/  FFMA.FTZ R2, R84, UR10, -R17 ;  /* 0x0000000a54027c23 */ /* 0x002fc80008010811 */
[----:B------:R1:W-:Y:S01]  /*70e0*/  MUFU.EX2 R15, R2 ;  /* 0x00000002000f7308 */ /* 0x0003e20000000800 */
[----:B---3--:R-:W-:Y:S02]  /*70f0*/  FMNMX.FTZ R0, R0, R8, !PT ;  /* 0x0000000800007209 */ /* 0x008fe40007810000 */
[----:B--2---:R-:W-:-:S03]  /*7100*/  F2FP.F16.F32.PACK_AB R8, R159, R165 ;  /* 0x000000a59f08723e */ /* 0x004fc600000000ff */
[----:B------:R-:W2:Y:S01]  /*7110*/  SHFL.BFLY PT, R13, R0, 0x1, 0x1f ;  /* 0x0c201f00000d7f89 */ /* 0x000ea200000e0000 */
[----:B-1----:R-:W-:Y:S02]  /*7120*/  FFMA.FTZ R2, R87, UR10, -R17 ;  /* 0x0000000a57027c23 */ /* 0x002fe40008010811 */
[----:B------:R-:W-:Y:S02]  /*7130*/  HMMA.16816.F32 R84, R4, R92, RZ ;  /* 0x0000005c0454723c */ /* 0x000fe400000018ff */
[----:B------:R1:W3:Y:S01]  /*7140*/  MUFU.EX2 R166, R2 ;  /* 0x0000000200a67308 */ /* 0x0002e20000000800 */
[----:B--2---:R-:W-:Y:S01]  /*7150*/  FMNMX.FTZ R134, R0, R13, !PT ;  /* 0x0000000d00867209 */ /* 0x004fe20007810000 */
[----:B------:R-:W-:Y:S01]  /*7160*/  FFMA.FTZ R0, R139, UR10, -R3 ;  /* 0x0000000a8b007c23 */ /* 0x000fe20008010803 */
[----:B------:R-:W-:Y:S02]  /*7170*/  IMAD.MOV.U32 R139, RZ, RZ, R44 ;  /* 0x000000ffff8b7224 */ /* 0x000fe400078e002c */
[----:B-1----:R-:W-:Y:S01]  /*7180*/  FFMA.FTZ R2, R101, UR10, -R16 ;  /* 0x0000000a65027c23 */ /* 0x002fe20008010810 */
[----:B---3--:R-:W-:Y:S01]  /*7190*/  F2FP.F16.F32.PACK_AB R10, R166, R15 ;  /* 0x0000000fa60a723e */ /* 0x008fe200000000ff */
[----:B------:R-:W1:Y:S01]  /*71a0*/  LDSM.16.MT88.4 R44, [R226+0xe800] ;  /* 0x00e80000e22c783b */ /* 0x000e620000004200 */
[----:B------:R2:W-:Y:S01]  /*71b0*/  MUFU.EX2 R232, R0 ;  /* 0x0000000000e87308 */ /* 0x0005e20000000800 */
[----:B------:R-:W-:-:S07]  /*71c0*/  FSETP.NEU.FTZ.AND P1, PT, R134, -INF , PT ;  /* 0xff8000008600780b */ /* 0x000fce0003f3d000 */
[----:B------:R3:W-:Y:S01]  /*71d0*/  MUFU.EX2 R158, R2 ;  /* 0x00000002009e7308 */ /* 0x0007e20000000800 */
[----:B--2---:R-:W-:-:S05]  /*71e0*/  FMUL.FTZ R0, R134, UR10 ;  /* 0x0000000a86007c20 */ /* 0x004fca0008410000 */
[----:B------:R-:W-:Y:S01]  /*71f0*/  FSEL R0, R0, RZ, P1 ;  /* 0x000000ff00007208 */ /* 0x000fe20000800000 */
[--C-:B---3--:R-:W-:Y:S02]  /*7200*/  FFMA.FTZ R2, R100, UR10, -R16.reuse ;  /* 0x0000000a64027c23 */ /* 0x108fe40008010810 */
[C---:B------:R-:W-:Y:S02]  /*7210*/  HMMA.16816.F32 R100, R4.reuse, R58, RZ ;  /* 0x0000003a0464723c */ /* 0x040fe400000018ff */
[----:B------:R2:W3:Y:S02]  /*7220*/  MUFU.EX2 R164, R2 ;  /* 0x0000000200a47308 */ /* 0x0004e40000000800 */
[--C-:B--2---:R-:W-:Y:S01]  /*7230*/  FFMA.FTZ R2, R112, UR10, -R16.reuse ;  /* 0x0000000a70027c23 */ /* 0x104fe20008010810 */
[----:B---3--:R-:W-:Y:S01]  /*7240*/  F2FP.F16.F32.PACK_AB R9, R164, R158 ;  /* 0x0000009ea409723e */ /* 0x008fe200000000ff */
[----:B------:R-:W-:Y:S04]  /*7250*/  HMMA.16816.F32 R112, R4, R66, RZ ;  /* 0x000000420470723c */ /* 0x000fe800000018ff */
[----:B------:R2:W-:Y:S02]  /*7260*/  MUFU.EX2 R19, R2 ;  /* 0x0000000200137308 */ /* 0x0005e40000000800 */
[----:B--2---:R-:W-:-:S06]  /*7270*/  FFMA.FTZ R2, R124, UR10, -R16 ;  /* 0x0000000a7c027c23 */ /* 0x004fcc0008010810 */
[----:B------:R-:W2:Y:S02]  /*7280*/  MUFU.EX2 R14, R2 ;  /* 0x00000002000e7308 */ /* 0x000ea40000000800 */
[----:B--2---:R-:W-:Y:S01]  /*7290*/  F2FP.F16.F32.PACK_AB R11, R14, R19 ;  /* 0x000000130e0b723e */ /* 0x004fe200000000ff */
[----:B------:R-:W-:-:S05]  /*72a0*/  FFMA.FTZ R2, R126, UR10, -R3 ;  /* 0x0000000a7e027c23 */ /* 0x000fca0008010803 */
[----:B------:R2:W3:Y:S01]  /*72b0*/  MUFU.EX2 R238, R2 ;  /* 0x0000000200ee7308 */ /* 0x0004e20000000800 */
[C---:B------:R-:W-:Y:S01]  /*72c0*/  HMMA.16816.F32 R196, R8.reuse, R32, R48 ;  /* 0x0000002008c4723c */ /* 0x040fe20000001830 */
[----:B------:R-:W4:Y:S05]  /*72d0*/  LDSM.16.MT88.4 R48, [R228+0xe800] ;  /* 0x00e80000e430783b */ /* 0x000f2a0000004200 */
[C---:B------:R-:W-:Y:S06]  /*72e0*/  HMMA.16816.F32 R208, R8.reuse, R28, R116 ;  /* 0x0000001c08d0723c */ /* 0x040fec0000001874 */
[----:B------:R-:W-:Y:S01]  /*72f0*/  HMMA.16816.F32 R204, R8, R24, R20 ;  /* 0x0000001808cc723c */ /* 0x000fe20000001814 */
[----:B------:R-:W-:Y:S01]  /*7300*/  IMAD.MOV.U32 R117, RZ, RZ, R166 ;  /* 0x000000ffff757224 */ /* 0x000fe200078e00a6 */
[----:B------:R-:W-:Y:S01]  /*7310*/  MOV R119, R164 ;  /* 0x000000a400777202 */ /* 0x000fe20000000f00 */
[----:B--2---:R-:W-:Y:S01]  /*7320*/  FFMA.FTZ R2, R127, UR10, -R3 ;  /* 0x0000000a7f027c23 */ /* 0x004fe20008010803 */
[----:B------:R-:W-:-:S02]  /*7330*/  IMAD.MOV.U32 R118, RZ, RZ, R159 ;  /* 0x000000ffff767224 */ /* 0x000fc400078e009f */
[C---:B------:R-:W-:Y:S01]  /*7340*/  HMMA.16816.F32 R124, R4.reuse, R82, RZ ;  /* 0x00000052047c723c */ /* 0x040fe200000018ff */
[----:B------:R2:W-:Y:S05]  /*7350*/  MUFU.EX2 R157, R2 ;  /* 0x00000002009d7308 */ /* 0x0005ea0000000800 */
[----:B------:R-:W-:Y:S06]  /*7360*/  HMMA.16816.F32 R4, R4, R94, RZ ;  /* 0x0000005e0404723c */ /* 0x000fec00000018ff */
[----:B-1----:R-:W-:Y:S01]  /*7370*/  HMMA.16816.F32 R220, R8, R44, R96 ;  /* 0x0000002c08dc723c */ /* 0x002fe20000001860 */
[----:B--2---:R-:W-:-:S06]  /*7380*/  FFMA.FTZ R2, R138, UR10, -R3 ;  /* 0x0000000a8a027c23 */ /* 0x004fcc0008010803 */
[----:B------:R-:W-:Y:S01]  /*7390*/  MOV R98, R19 ;  /* 0x0000001300627202 */ /* 0x000fe20000000f00 */
[----:B------:R-:W-:Y:S01]  /*73a0*/  IMAD.MOV.U32 R97, RZ, RZ, R15 ;  /* 0x000000ffff617224 */ /* 0x000fe200078e000f */
[----:B------:R-:W-:Y:S01]  /*73b0*/  MOV R96, R14 ;  /* 0x0000000e00607202 */ /* 0x000fe20000000f00 */
[----:B------:R1:W-:Y:S01]  /*73c0*/  MUFU.EX2 R116, R2 ;  /* 0x0000000200747308 */ /* 0x0003e20000000800 */
[----:B----4-:R-:W-:Y:S01]  /*73d0*/  HMMA.16816.F32 R20, R8, R48, R88 ;  /* 0x000000300814723c */ /* 0x010fe20000001858 */
[----:B---3--:R-:W-:Y:S02]  /*73e0*/  F2FP.F16.F32.PACK_AB R14, R238, R136 ;  /* 0x00000088ee0e723e */ /* 0x008fe400000000ff */
[----:B------:R-:W-:-:S03]  /*73f0*/  MOV R138, R167 ;  /* 0x000000a7008a7202 */ /* 0x000fc60000000f00 */
[C---:B------:R-:W-:Y:S06]  /*7400*/  HMMA.16816.F32 R212, R8.reuse, R40, R108 ;  /* 0x0000002808d4723c */ /* 0x040fec000000186c */
[----:B------:R-:W-:Y:S01]  /*7410*/  HMMA.16816.F32 R108, R8, R50, R124 ;  /* 0x00000032086c723c */ /* 0x000fe2000000187c */
[----:B-1----:R-:W-:-:S05]  /*7420*/  FFMA.FTZ R2, R156, UR10, -R0 ;  /* 0x0000000a9c027c23 */ /* 0x002fca0008010800 */
[C---:B------:R-:W-:Y:S01]  /*7430*/  HMMA.16816.F32 R104, R8.reuse, R36, R104 ;  /* 0x000000240868723c */ /* 0x040fe20000001868 */
[----:B------:R1:W-:Y:S05]  /*7440*/  MUFU.EX2 R231, R2 ;  /* 0x0000000200e77308 */ /* 0x0003ea0000000800 */
[----:B------:R-:W-:Y:S01]  /*7450*/  MOV R90, R23 ;  /* 0x00000017005a7202 */ /* 0x000fe20000000f00 */
[----:B------:R-:W-:Y:S01]  /*7460*/  IMAD.MOV.U32 R89, RZ, RZ, R21 ;  /* 0x000000ffff597224 */ /* 0x000fe200078e0015 */
[----:B------:R-:W-:Y:S01]  /*7470*/  MOV R88, R22 ;  /* 0x0000001600587202 */ /* 0x000fe20000000f00 */
[----:B------:R-:W-:Y:S01]  /*7480*/  IMAD.MOV.U32 R195, RZ, RZ, R20 ;  /* 0x000000ffffc37224 */ /* 0x000fe200078e0014 */
[C---:B------:R-:W-:Y:S06]  /*7490*/  HMMA.16816.F32 R100, R8.reuse, R26, R100 ;  /* 0x0000001a0864723c */ /* 0x040fec0000001864 */
[----:B------:R-:W-:Y:S01]  /*74a0*/  HMMA.16816.F32 R20, R8, R52, R84 ;  /* 0x000000340814723c */ /* 0x000fe20000001854 */
[----:B-1----:R-:W-:-:S05]  /*74b0*/  FFMA.FTZ R2, R154, UR10, -R0 ;  /* 0x0000000a9a027c23 */ /* 0x002fca0008010800 */
[C---:B------:R-:W-:Y:S01]  /*74c0*/  HMMA.16816.F32 R120, R8.reuse, R34, R120 ;  /* 0x000000220878723c */ /* 0x040fe20000001878 */
[----:B------:R1:W2:Y:S05]  /*74d0*/  MUFU.EX2 R154, R2 ;  /* 0x00000002009a7308 */ /* 0x0002aa0000000800 */
[C---:B------:R-:W-:Y:S06]  /*74e0*/  HMMA.16816.F32 R184, R8.reuse, R30, R112 ;  /* 0x0000001e08b8723c */ /* 0x040fec0000001870 */
[----:B------:R-:W-:Y:S01]  /*74f0*/  HMMA.16816.F32 R144, R8, R42, R144 ;  /* 0x0000002a0890723c */ /* 0x000fe20000001890 */
[----:B-1----:R-:W-:Y:S01]  /*7500*/  FFMA.FTZ R2, R153, UR10, -R0 ;  /* 0x0000000a99027c23 */ /* 0x002fe20008010800 */
[----:B--2---:R-:W-:-:S04]  /*7510*/  F2FP.F16.F32.PACK_AB R13, R154, R231 ;  /* 0x000000e79a0d723e */ /* 0x004fc800000000ff */
[C---:B------:R-:W-:Y:S01]  /*7520*/  HMMA.16816.F32 R140, R8.reuse, R38, R140 ;  /* 0x00000026088c723c */ /* 0x040fe2000000188c */
[----:B------:R-:W-:Y:S01]  /*7530*/  MOV R85, R22 ;  /* 0x0000001600557202 */ /* 0x000fe20000000f00 */
[----:B------:R1:W-:Y:S01]  /*7540*/  MUFU.EX2 R153, R2 ;  /* 0x0000000200997308 */ /* 0x0003e20000000800 */
[----:B------:R-:W-:Y:S01]  /*7550*/  IMAD.MOV.U32 R84, RZ, RZ, R21 ;  /* 0x000000ffff547224 */ /* 0x000fe200078e0015 */
[----:B------:R-:W-:Y:S01]  /*7560*/  MOV R203, R23 ;  /* 0x0000001700cb7202 */ /* 0x000fe20000000f00 */
[----:B------:R-:W-:Y:S01]  /*7570*/  IMAD.MOV.U32 R202, RZ, RZ, R20 ;  /* 0x000000ffffca7224 */ /* 0x000fe200078e0014 */
[C---:B------:R-:W-:Y:S06]  /*7580*/  HMMA.16816.F32 R128, R8.reuse, R46, R128 ;  /* 0x0000002e0880723c */ /* 0x040fec0000001880 */
[----:B------:R-:W-:Y:S01]  /*7590*/  HMMA.16816.F32 R124, R8, R54, R4 ;  /* 0x00000036087c723c */ /* 0x000fe20000001804 */
[----:B-1----:R-:W-:-:S06]  /*75a0*/  FFMA.FTZ R2, R152, UR10, -R0 ;  /* 0x0000000a98027c23 */ /* 0x002fcc0008010800 */
[----:B------:R-:W-:Y:S02]  /*75b0*/  F2FP.F16.F32.PACK_AB R4, R137, R157 ;  /* 0x0000009d8904723e */ /* 0x000fe400000000ff */
[----:B------:R-:W-:Y:S01]  /*75c0*/  F2FP.F16.F32.PACK_AB R6, R116, R232 ;  /* 0x000000e87406723e */ /* 0x000fe200000000ff */
[----:B------:R1:W2:Y:S02]  /*75d0*/  MUFU.EX2 R152, R2 ;  /* 0x0000000200987308 */ /* 0x0002a40000000800 */
[----:B-1----:R-:W-:Y:S01]  /*75e0*/  FFMA.FTZ R2, R151, UR10, -R0 ;  /* 0x0000000a97027c23 */ /* 0x002fe20008010800 */
[----:B--2---:R-:W-:Y:S02]  /*75f0*/  F2FP.F16.F32.PACK_AB R15, R152, R153 ;  /* 0x00000099980f723e */ /* 0x004fe400000000ff */
[----:B------:R-:W-:-:S03]  /*7600*/  MOV R151, R85 ;  /* 0x0000005500977202 */ /* 0x000fc60000000f00 */
[----:B------:R1:W-:Y:S02]  /*7610*/  MUFU.EX2 R19, R2 ;  /* 0x0000000200137308 */ /* 0x0003e40000000800 */
[C---:B------:R-:W-:Y:S06]  /*7620*/  HMMA.16816.F32 R8, R12.reuse, R60, RZ ;  /* 0x0000003c0c08723c */ /* 0x040fec00000018ff */
[----:B------:R-:W-:Y:S01]  /*7630*/  HMMA.16816.F32 R20, R12, R56, RZ ;  /* 0x000000380c14723c */ /* 0x000fe200000018ff */
[----:B-1----:R-:W-:Y:S01]  /*7640*/  FFMA.FTZ R2, R150, UR10, -R0 ;  /* 0x0000000a96027c23 */ /* 0x002fe20008010800 */
[----:B------:R-:W-:-:S03]  /*7650*/  IMAD.MOV.U32 R150, RZ, RZ, R84 ;  /* 0x000000ffff967224 */ /* 0x000fc600078e0054 */
[----:B------:R1:W2:Y:S02]  /*7660*/  MUFU.EX2 R224, R2 ;  /* 0x0000000200e07308 */ /* 0x0002a40000000800 */
[----:B-1----:R-:W-:Y:S01]  /*7670*/  FFMA.FTZ R2, R149, UR10, -R0 ;  /* 0x0000000a95027c23 */ /* 0x002fe20008010800 */
[----:B--2---:R-:W-:Y:S02]  /*7680*/  F2FP.F16.F32.PACK_AB R5, R224, R19 ;  /* 0x00000013e005723e */ /* 0x004fe400000000ff */
[----:B------:R-:W-:-:S03]  /*7690*/  MOV R149, R97 ;  /* 0x0000006100957202 */ /* 0x000fc60000000f00 */
[----:B------:R1:W-:Y:S02]  /*76a0*/  MUFU.EX2 R233, R2 ;  /* 0x0000000200e97308 */ /* 0x0003e40000000800 */
[----:B-1----:R-:W-:Y:S01]  /*76b0*/  FFMA.FTZ R2, R148, UR10, -R0 ;  /* 0x0000000a94027c23 */ /* 0x002fe20008010800 */
[----:B------:R-:W-:-:S05]  /*76c0*/  IMAD.MOV.U32 R148, RZ, RZ, R98 ;  /* 0x000000ffff947224 */ /* 0x000fca00078e0062 */
[----:B------:R-:W1:Y:S02]  /*76d0*/  MUFU.EX2 R99, R2 ;  /* 0x0000000200637308 */ /* 0x000e640000000800 */
[----:B-1----:R-:W-:Y:S01]  /*76e0*/  F2FP.F16.F32.PACK_AB R7, R99, R233 ;  /* 0x000000e96307723e */ /* 0x002fe200000000ff */
[----:B------:R-:W-:-:S06]  /*76f0*/  IMAD.MOV.U32 R2, RZ, RZ, R165 ;  /* 0x000000ffff027224 */ /* 0x000fcc00078e00a5 */
[----:B------:R-:W-:Y:S06]  /*7700*/  HMMA.16816.F32 R164, R4, R32, R8 ;  /* 0x0000002004a4723c */ /* 0x000fec0000001808 */
[----:B------:R-:W-:Y:S06]  /*7710*/  HMMA.16816.F32 R8, R12, R64, RZ ;  /* 0x000000400c08723c */ /* 0x000fec00000018ff */
[----:B------:R-:W-:Y:S01]  /*7720*/  HMMA.16816.F32 R172, R4, R24, R20 ;  /* 0x0000001804ac723c */ /* 0x000fe20000001814 */
[----:B------:R-:W-:Y:S01]  /*7730*/  MOV R64, R90 ;  /* 0x0000005a00407202 */ /* 0x000fe20000000f00 */
[----:B------:R-:W-:-:S04]  /*7740*/  IMAD.MOV.U32 R65, RZ, RZ, R89 ;  /* 0x000000ffff417224 */ /* 0x000fc800078e0059 */
[----:B------:R-:W-:Y:S01]  /*7750*/  HMMA.16816.F32 R20, R12, R78, RZ ;  /* 0x0000004e0c14723c */ /* 0x000fe200000018ff */
[----:B------:R-:W-:Y:S01]  /*7760*/  MOV R25, R158 ;  /* 0x0000009e00197202 */ /* 0x000fe20000000f00 */
[----:B------:R-:W-:-:S10]  /*7770*/  IMAD.MOV.U32 R24, RZ, RZ, R157 ;  /* 0x000000ffff187224 */ /* 0x000fd400078e009d */
[----:B------:R-:W-:Y:S06]  /*7780*/  HMMA.16816.F32 R156, R4, R28, R8 ;  /* 0x0000001c049c723c */ /* 0x000fec0000001808 */
[----:B------:R-:W-:Y:S01]  /*7790*/  HMMA.16816.F32 R8, R12, R68, RZ ;  /* 0x000000440c08723c */ /* 0x000fe200000018ff */
[----:B------:R-:W-:Y:S01]  /*77a0*/  MOV R29, R88 ;  /* 0x00000058001d7202 */ /* 0x000fe20000000f00 */
[----:B------:R-:W-:-:S04]  /*77b0*/  IMAD.MOV.U32 R28, RZ, RZ, R96 ;  /* 0x000000ffff1c7224 */ /* 0x000fc800078e0060 */
[----:B------:R-:W-:Y:S01]  /*77c0*/  HMMA.16816.F32 R20, R4, R46, R20 ;  /* 0x0000002e0414723c */ /* 0x000fe20000001814 */
[----:B------:R-:W-:Y:S01]  /*77d0*/  MOV R68, R99 ;  /* 0x0000006300447202 */ /* 0x000fe20000000f00 */
[----:B------:R-:W-:-:S15]  /*77e0*/  IMAD.MOV.U32 R69, RZ, RZ, R117 ;  /* 0x000000ffff457224 */ /* 0x000fde00078e0075 */
[----:B------:R-:W-:-:S01]  /*77f0*/  NOP ;  /* 0x0000000000007918 */ /* 0x000fc20000000000 */
[----:B------:R-:W-:Y:S06]  /*7800*/  HMMA.16816.F32 R84, R4, R40, R8 ;  /* 0x000000280454723c */ /* 0x000fec0000001808 */
[----:B------:R-:W-:Y:S07]  /*7810*/  HMMA.16816.F32 R8, R12, R72, RZ ;  /* 0x000000480c08723c */ /* 0x000fee00000018ff */
[----:B------:R-:W-:Y:S01]  /*7820*/  MOV R72, R118 ;  /* 0x0000007600487202 */ /* 0x000fe20000000f00 */
[----:B------:R-:W-:-:S15]  /*7830*/  IMAD.MOV.U32 R73, RZ, RZ, R116 ;  /* 0x000000ffff497224 */ /* 0x000fde00078e0074 */
[----:B------:R-:W-:-:S01]  /*7840*/  NOP ;  /* 0x0000000000007918 */ /* 0x000fc20000000000 */
[----:B------:R-:W-:Y:S06]  /*7850*/  HMMA.16816.F32 R88, R4, R36, R8 ;  /* 0x000000240458723c */ /* 0x000fec0000001808 */
[----:B------:R-:W-:Y:S07]  /*7860*/  HMMA.16816.F32 R8, R12, R76, RZ ;  /* 0x0000004c0c08723c */ /* 0x000fee00000018ff */
[----:B------:R-:W-:Y:S01]  /*7870*/  MOV R77, R119 ;  /* 0x00000077004d7202 */ /* 0x000fe20000000f00 */
[----:B------:R-:W-:-:S02]  /*7880*/  IMAD.MOV.U32 R76, RZ, RZ, R25 ;  /* 0x000000ffff4c7224 */ /* 0x000fc400078e0019 */
[----:B------:R-:W-:-:S14]  /*7890*/  FFMA.FTZ R25, R170, UR10, -R3 ;  /* 0x0000000aaa197c23 */ /* 0x000fdc0008010803 */
[----:B------:R-:W-:Y:S06]  /*78a0*/  HMMA.16816.F32 R96, R4, R44, R8 ;  /* 0x0000002c0460723c */ /* 0x000fec0000001808 */
[----:B------:R-:W-:Y:S01]  /*78b0*/  HMMA.16816.F32 R8, R12, R80, RZ ;  /* 0x000000500c08723c */ /* 0x000fe200000018ff */
[----:B------:R-:W-:Y:S01]  /*78c0*/  MOV R45, R2 ;  /* 0x00000002002d7202 */ /* 0x000fe20000000f00 */
[----:B------:R-:W-:Y:S01]  /*78d0*/  FFMA.FTZ R2, R193, UR10, -R3 ;  /* 0x0000000ac1027c23 */ /* 0x000fe20008010803 */
[----:B------:R-:W-:-:S03]  /*78e0*/  IMAD.MOV.U32 R44, RZ, RZ, R138 ;  /* 0x000000ffff2c7224 */ /* 0x000fc600078e008a */
[----:B------:R1:W-:Y:S01]  /*78f0*/  MUFU.EX2 R79, R2 ;  /* 0x00000002004f7308 */ /* 0x0003e20000000800 */
[----:B------:R-:W-:Y:S01]  /*7900*/  IMAD.MOV.U32 R80, RZ, RZ, R235 ;  /* 0x000000ffff507224 */ /* 0x000fe200078e00eb */
[----:B------:R-:W-:Y:S01]  /*7910*/  MOV R81, R139 ;  /* 0x0000008b00517202 */ /* 0x000fe20000000f00 */
[----:B-1----:R-:W-:-:S15]  /*7920*/  FFMA.FTZ R2, R189, UR10, -R3 ;  /* 0x0000000abd027c23 */ /* 0x002fde0008010803 */
[----:B------:R-:W-:Y:S06]  /*7930*/  HMMA.16816.F32 R116, R4, R48, R8 ;  /* 0x000000300474723c */ /* 0x000fec0000001808 */
[----:B------:R-:W-:Y:S07]  /*7940*/  HMMA.16816.F32 R8, R12, R92, RZ ;  /* 0x0000005c0c08723c */ /* 0x000fee00000018ff */
[----:B------:R-:W-:Y:S01]  /*7950*/  IMAD.MOV.U32 R93, RZ, RZ, R73 ;  /* 0x000000ffff5d7224 */ /* 0x000fe200078e0049 */
[----:B------:R-:W-:-:S02]  /*7960*/  MOV R92, R68 ;  /* 0x00000044005c7202 */ /* 0x000fc40000000f00 */
[----:B------:R-:W-:Y:S01]  /*7970*/  MOV R68, R19 ;  /* 0x0000001300447202 */ /* 0x000fe20000000f00 */
[----:B------:R-:W-:Y:S01]  /*7980*/  FFMA.FTZ R19, R155, UR10, -R3 ;  /* 0x0000000a9b137c23 */ /* 0x000fe20008010803 */
[----:B------:R-:W-:Y:S01]  /*7990*/  MOV R155, R92 ;  /* 0x0000005c009b7202 */ /* 0x000fe20000000f00 */
[----:B------:R-:W-:Y:S01]  /*79a0*/  IMAD.MOV.U32 R170, RZ, RZ, R93 ;  /* 0x000000ffffaa7224 */ /* 0x000fe200078e005d */
[----:B------:R-:W-:Y:S01]  /*79b0*/  MOV R93, R201 ;  /* 0x000000c9005d7202 */ /* 0x000fe20000000f00 */
[----:B------:R-:W-:-:S09]  /*79c0*/  IMAD.MOV.U32 R92, RZ, RZ, R200 ;  /* 0x000000ffff5c7224 */ /* 0x000fd200078e00c8 */
[----:B------:R-:W-:Y:S06]  /*79d0*/  HMMA.16816.F32 R112, R4, R52, R8 ;  /* 0x000000340470723c */ /* 0x000fec0000001808 */
[----:B------:R-:W-:-:S15]  /*79e0*/  HMMA.16816.F32 R8, R12, R58, RZ ;  /* 0x0000003a0c08723c */ /* 0x000fde00000018ff */
[----:B------:R-:W-:-:S09]  /*79f0*/  NOP ;  /* 0x0000000000007918 */ /* 0x000fd20000000000 */
[----:B------:R-:W-:Y:S06]  /*7a00*/  HMMA.16816.F32 R56, R4, R26, R8 ;  /* 0x0000001a0438723c */ /* 0x000fec0000001808 */
[----:B------:R-:W-:Y:S01]  /*7a10*/  HMMA.16816.F32 R8, R12, R62, RZ ;  /* 0x0000003e0c08723c */ /* 0x000fe200000018ff */
[----:B------:R-:W-:-:S15]  /*7a20*/  FFMA.FTZ R26, R176, UR10, -R3 ;  /* 0x0000000ab01a7c23 */ /* 0x000fde0008010803 */
[----:B------:R-:W-:-:S08]  /*7a30*/  NOP ;  /* 0x0000000000007918 */ /* 0x000fd00000000000 */
[----:B------:R-:W-:Y:S06]  /*7a40*/  HMMA.16816.F32 R60, R4, R34, R8 ;  /* 0x00000022043c723c */ /* 0x000fec0000001808 */
[----:B------:R-:W-:-:S15]  /*7a50*/  HMMA.16816.F32 R8, R12, R66, RZ ;  /* 0x000000420c08723c */ /* 0x000fde00000018ff */
[----:B------:R-:W-:-:S09]  /*7a60*/  NOP ;  /* 0x0000000000007918 */ /* 0x000fd20000000000 */
[----:B------:R-:W-:Y:S06]  /*7a70*/  HMMA.16816.F32 R32, R4, R30, R8 ;  /* 0x0000001e0420723c */ /* 0x000fec0000001808 */
[----:B------:R-:W-:Y:S01]  /*7a80*/  HMMA.16816.F32 R8, R12, R70, RZ ;  /* 0x000000460c08723c */ /* 0x000fe200000018ff */
[----:B------:R-:W-:Y:S01]  /*7a90*/  MOV R30, R28 ;  /* 0x0000001c001e7202 */ /* 0x000fe20000000f00 */
[----:B------:R-:W-:Y:S01]  /*7aa0*/  IMAD.MOV.U32 R28, RZ, RZ, R29 ;  /* 0x000000ffff1c7224 */ /* 0x000fe200078e001d */
[----:B------:R-:W-:Y:S01]  /*7ab0*/  MOV R29, R64 ;  /* 0x00000040001d7202 */ /* 0x000fe20000000f00 */
[----:B------:R-:W-:Y:S01]  /*7ac0*/  IMAD.MOV.U32 R31, RZ, RZ, R69 ;  /* 0x000000ffff1f7224 */ /* 0x000fe200078e0045 */
[----:B------:R-:W-:Y:S01]  /*7ad0*/  MOV R69, R24 ;  /* 0x0000001800457202 */ /* 0x000fe20000000f00 */
[----:B------:R-:W-:Y:S01]  /*7ae0*/  FFMA.FTZ R24, R160, UR10, -R3 ;  /* 0x0000000aa0187c23 */ /* 0x000fe20008010803 */
[----:B------:R-:W-:-:S15]  /*7af0*/  MOV R160, R92 ;  /* 0x0000005c00a07202 */ /* 0x000fde0000000f00 */
[----:B------:R-:W-:-:S02]  /*7b00*/  NOP ;  /* 0x0000000000007918 */ /* 0x000fc40000000000 */
[----:B------:R-:W-:Y:S06]  /*7b10*/  HMMA.16816.F32 R40, R4, R42, R8 ;  /* 0x0000002a0428723c */ /* 0x000fec0000001808 */
[----:B------:R-:W-:-:S15]  /*7b20*/  HMMA.16816.F32 R8, R12, R74, RZ ;  /* 0x0000004a0c08723c */ /* 0x000fde00000018ff */
[----:B------:R-:W-:-:S09]  /*7b30*/  NOP ;  /* 0x0000000000007918 */ /* 0x000fd20000000000 */
[----:B------:R-:W-:Y:S06]  /*7b40*/  HMMA.16816.F32 R36, R4, R38, R8 ;  /* 0x000000260424723c */ /* 0x000fec0000001808 */
[C---:B------:R-:W-:Y:S06]  /*7b50*/  HMMA.16816.F32 R8, R12.reuse, R82, RZ ;  /* 0x000000520c08723c */ /* 0x040fec00000018ff */
[----:B------:R-:W-:Y:S01]  /*7b60*/  HMMA.16816.F32 R12, R12, R94, RZ ;  /* 0x0000005e0c0c723c */ /* 0x000fe200000018ff */
[----:B------:R-:W-:Y:S01]  /*7b70*/  MOV R83, R72 ;  /* 0x0000004800537202 */ /* 0x000fe20000000f00 */
[----:B------:R-:W-:Y:S01]  /*7b80*/  IMAD.MOV.U32 R82, RZ, RZ, R77 ;  /* 0x000000ffff527224 */ /* 0x000fe200078e004d */
[----:B------:R1:W2:Y:S01]  /*7b90*/  MUFU.EX2 R72, R2 ;  /* 0x0000000200487308 */ /* 0x0002a20000000800 */
[----:B------:R-:W-:-:S03]  /*7ba0*/  IMAD.MOV.U32 R77, RZ, RZ, R65 ;  /* 0x000000ffff4d7224 */ /* 0x000fc600078e0041 */
[----:B------:R-:W-:Y:S02]  /*7bb0*/  IMAD.MOV.U32 R95, RZ, RZ, R18 ;  /* 0x000000ffff5f7224 */ /* 0x000fe400078e0012 */
[----:B------:R-:W-:Y:S01]  /*7bc0*/  FFMA.FTZ R18, R171, UR10, -R0 ;  /* 0x0000000aab127c23 */ /* 0x000fe20008010800 */
[----:B------:R-:W-:-:S08]  /*7bd0*/  IMAD.MOV.U32 R171, RZ, RZ, R31 ;  /* 0x000000ffffab7224 */ /* 0x000fd000078e001f */
[----:B------:R-:W-:Y:S01]  /*7be0*/  HMMA.16816.F32 R48, R4, R50, R8 ;  /* 0x000000320430723c */ /* 0x000fe20000001808 */
[----:B-1----:R-:W-:-:S04]  /*7bf0*/  FFMA.FTZ R2, R181, UR10, -R3 ;  /* 0x0000000ab5027c23 */ /* 0x002fc80008010803 */
[----:B------:R1:W-:Y:S01]  /*7c00*/  MUFU.EX2 R70, R2 ;  /* 0x0000000200467308 */ /* 0x0003e20000000800 */
[----:B------:R-:W-:Y:S01]  /*7c10*/  HMMA.16816.F32 R52, R4, R54, R12 ;  /* 0x000000360434723c */ /* 0x000fe2000000180c */
[----:B------:R-:W3:Y:S01]  /*7c20*/  LDSM.16.MT88.4 R12, [R225+0xd000] ;  /* 0x00d00000e10c783b */ /* 0x000ee20000004200 */
[----:B--2---:R-:W-:-:S05]  /*7c30*/  F2FP.F16.F32.PACK_AB R8, R72, R79 ;  /* 0x0000004f4808723e */ /* 0x004fca00000000ff */
[----:B------:R-:W-:-:S04]  /*7c40*/  FFMA.FTZ R4, R194, UR10, -R16 ;  /* 0x0000000ac2047c23 */ /* 0x000fc80008010810 */
[----:B------:R-:W-:Y:S01]  /*7c50*/  MUFU.EX2 R27, R4 ;  /* 0x00000004001b7308 */ /* 0x000fe20000000800 */
[----:B-1----:R-:W-:Y:S01]  /*7c60*/  FFMA.FTZ R2, R168, UR10, -R3 ;  /* 0x0000000aa8027c23 */ /* 0x002fe20008010803 */
[----:B------:R-:W-:Y:S01]  /*7c70*/  IMAD.MOV.U32 R168, RZ, RZ, R149 ;  /* 0x000000ffffa87224 */ /* 0x000fe200078e0095 */
[----:B------:R-:W-:Y:S01]  /*7c80*/  MOV R149, R150 ;  /* 0x0000009600957202 */ /* 0x000fe20000000f00 */
[----:B------:R-:W-:-:S04]  /*7c90*/  IMAD.MOV.U32 R150, RZ, RZ, R151 ;  /* 0x000000ffff967224 */ /* 0x000fc800078e0097 */
[----:B------:R1:W2:Y:S01]  /*7ca0*/  MUFU.EX2 R74, R2 ;  /* 0x00000002004a7308 */ /* 0x0002a20000000800 */
[----:B------:R-:W-:Y:S01]  /*7cb0*/  MOV R151, R203 ;  /* 0x000000cb00977202 */ /* 0x000fe20000000f00 */
[--C-:B------:R-:W-:Y:S01]  /*7cc0*/  FFMA.FTZ R3, R163, UR10, -R0.reuse ;  /* 0x0000000aa3037c23 */ /* 0x100fe20008010800 */
[----:B------:R-:W-:Y:S01]  /*7cd0*/  MOV R163, R95 ;  /* 0x0000005f00a37202 */ /* 0x000fe20000000f00 */
        /* <DEDUP_REMOVED lines=8> */
[----:B-1----:R-:W-:Y:S01]  /*7d60*/  FFMA.FTZ R2, R169, UR10, -R0 ;  /* 0x0000000aa9027c23 */ /* 0x002fe20008010800 */
[----:B------:R-:W-:Y:S01]  /*7d70*/  MOV R169, R148 ;  /* 0x0000009400a97202 */ /* 0x000fe20000000f00 */
[----:B------:R-:W-:-:S04]  /*7d80*/  IMAD.MOV.U32 R148, RZ, RZ, R202 ;  /* 0x000000ffff947224 */ /* 0x000fc800078e00ca */
[----:B------:R1:W2:Y:S02]  /*7d90*/  MUFU.EX2 R75, R2 ;  /* 0x00000002004b7308 */ /* 0x0002a40000000800 */
[----:B-1----:R-:W-:Y:S01]  /*7da0*/  FFMA.FTZ R2, R192, UR10, -R17 ;  /* 0x0000000ac0027c23 */ /* 0x002fe20008010811 */
[----:B--2---:R-:W-:-:S05]  /*7db0*/  F2FP.F16.F32.PACK_AB R11, R75, R73 ;  /* 0x000000494b0b723e */ /* 0x004fca00000000ff */
[----:B------:R1:W-:Y:S02]  /*7dc0*/  MUFU.EX2 R67, R2 ;  /* 0x0000000200437308 */ /* 0x0003e40000000800 */
[----:B---3--:R-:W-:Y:S01]  /*7dd0*/  HMMA.16816.F32 R172, R8, R12, R172 ;  /* 0x0000000c08ac723c */ /* 0x008fe200000018ac */
[----:B-1----:R-:W-:-:S05]  /*7de0*/  FFMA.FTZ R2, R188, UR10, -R17 ;  /* 0x0000000abc027c23 */ /* 0x002fca0008010811 */
        /* <DEDUP_REMOVED lines=9> */
[----:B-1----:R-:W-:Y:S01]  /*7e80*/  FFMA.FTZ R2, R182, UR10, -R16 ;  /* 0x0000000ab6027c23 */ /* 0x002fe20008010810 */
[----:B--2---:R-:W-:-:S05]  /*7e90*/  F2FP.F16.F32.PACK_AB R5, R65, R27 ;  /* 0x0000001b4105723e */ /* 0x004fca00000000ff */
[----:B------:R1:W-:Y:S02]  /*7ea0*/  MUFU.EX2 R66, R2 ;  /* 0x0000000200427308 */ /* 0x0003e40000000800 */
[----:B-1----:R-:W-:-:S06]  /*7eb0*/  FFMA.FTZ R2, R177, UR10, -R16 ;  /* 0x0000000ab1027c23 */ /* 0x002fcc0008010810 */
[----:B------:R-:W1:Y:S02]  /*7ec0*/  MUFU.EX2 R64, R2 ;  /* 0x0000000200407308 */ /* 0x000e640000000800 */
[----:B-1----:R-:W-:Y:S01]  /*7ed0*/  F2FP.F16.F32.PACK_AB R7, R64, R66 ;  /* 0x000000424007723e */ /* 0x002fe200000000ff */
[--C-:B------:R-:W-:Y:S01]  /*7ee0*/  FFMA.FTZ R2, R162, UR10, -R0.reuse ;  /* 0x0000000aa2027c23 */ /* 0x100fe20008010800 */
[----:B------:R-:W-:Y:S01]  /*7ef0*/  FFMA.FTZ R0, R161, UR10, -R0 ;  /* 0x0000000aa1007c23 */ /* 0x000fe20008010800 */
[----:B------:R-:W-:Y:S01]  /*7f00*/  MOV R161, R30 ;  /* 0x0000001e00a17202 */ /* 0x000fe20000000f00 */
[----:B------:R-:W-:-:S03]  /*7f10*/  IMAD.MOV.U32 R162, RZ, RZ, R79 ;  /* 0x000000ffffa27224 */ /* 0x000fc600078e004f */
[C---:B------:R-:W-:Y:S06]  /*7f20*/  HMMA.16816.F32 R200, R4.reuse, R14, R100 ;  /* 0x0000000e04c8723c */ /* 0x040fec0000001864 */
[----:B------:R-:W-:Y:S01]  /*7f30*/  HMMA.16816.F32 R204, R4, R12, R204 ;  /* 0x0000000c04cc723c */ /* 0x000fe200000018cc */
        /* <DEDUP_REMOVED lines=8> */
[----:B------:R-:W-:Y:S01]  /*7fc0*/  HMMA.16816.F32 R28, R8, R14, R56 ;  /* 0x0000000e081c723c */ /* 0x000fe20000001838 */
[----:B------:R-:W1:Y:S01]  /*7fd0*/  LDSM.16.MT88.4 R12, [R226+0xd000] ;  /* 0x00d00000e20c783b */ /* 0x000e620000004200 */
[----:B------:R-:W-:Y:S01]  /*7fe0*/  MOV R44, R195 ;  /* 0x000000c3002c7202 */ /* 0x000fe20000000f00 */
[----:B------:R-:W-:-:S03]  /*7ff0*/  IMAD.MOV.U32 R103, RZ, RZ, R93 ;  /* 0x000000ffff677224 */ /* 0x000fc600078e005d */
[-C--:B-1----:R-:W-:Y:S06]  /*8000*/  HMMA.16816.F32 R164, R8, R12.reuse, R164 ;  /* 0x0000000c08a4723c */ /* 0x082fec00000018a4 */
[C---:B------:R-:W-:Y:S06]  /*8010*/  HMMA.16816.F32 R196, R4.reuse, R12, R196 ;  /* 0x0000000c04c4723c */ /* 0x040fec00000018c4 */
[-C--:B------:R-:W-:Y:S06]  /*8020*/  HMMA.16816.F32 R192, R4, R14.reuse, R120 ;  /* 0x0000000e04c0723c */ /* 0x080fec0000001878 */
[C---:B------:R-:W-:Y:S01]  /*8030*/  HMMA.16816.F32 R60, R8.reuse, R14, R60 ;  /* 0x0000000e083c723c */ /* 0x040fe2000000183c */
[----:B------:R-:W1:Y:S01]  /*8040*/  LDSM.16.MT88.4 R12, [R228+0xd000] ;  /* 0x00d00000e40c783b */ /* 0x000e620000004200 */
[----:B------:R-:W-:Y:S01]  /*8050*/  MOV R120, R148 ;  /* 0x0000009400787202 */ /* 0x000fe20000000f00 */
[----:B------:R-:W-:Y:S01]  /*8060*/  IMAD.MOV.U32 R121, RZ, RZ, R149 ;  /* 0x000000ffff797224 */ /* 0x000fe200078e0095 */
[----:B------:R-:W-:Y:S01]  /*8070*/  MOV R122, R150 ;  /* 0x00000096007a7202 */ /* 0x000fe20000000f00 */
[----:B------:R-:W-:Y:S01]  /*8080*/  IMAD.MOV.U32 R123, RZ, RZ, R151 ;  /* 0x000000ffff7b7224 */ /* 0x000fe200078e0097 */
[-C--:B-1----:R-:W-:Y:S06]  /*8090*/  HMMA.16816.F32 R156, R8, R12.reuse, R156 ;  /* 0x0000000c089c723c */ /* 0x082fec000000189c */
[C---:B------:R-:W-:Y:S06]  /*80a0*/  HMMA.16816.F32 R188, R4.reuse, R12, R208 ;  /* 0x0000000c04bc723c */ /* 0x040fec00000018d0 */
[----:B------:R-:W-:Y:S01]  /*80b0*/  HMMA.16816.F32 R184, R4, R14, R184 ;  /* 0x0000000e04b8723c */ /* 0x000fe200000018b8 */
[----:B------:R-:W-:Y:S01]  /*80c0*/  MOV R210, R75 ;  /* 0x0000004b00d27202 */ /* 0x000fe20000000f00 */
[----:B------:R-:W-:Y:S01]  /*80d0*/  IMAD.MOV.U32 R209, RZ, RZ, R74 ;  /* 0x000000ffffd17224 */ /* 0x000fe200078e004a */
[----:B------:R-:W-:Y:S01]  /*80e0*/  MOV R208, R73 ;  /* 0x0000004900d07202 */ /* 0x000fe20000000f00 */
[----:B------:R-:W-:-:S02]  /*80f0*/  IMAD.MOV.U32 R211, RZ, RZ, R78 ;  /* 0x000000ffffd37224 */ /* 0x000fc400078e004e */
[C---:B------:R-:W-:Y:S01]  /*8100*/  HMMA.16816.F32 R32, R8.reuse, R14, R32 ;  /* 0x0000000e0820723c */ /* 0x040fe20000001820 */
[----:B------:R-:W1:Y:S05]  /*8110*/  LDSM.16.MT88.4 R12, [R227+0xd000] ;  /* 0x00d00000e30c783b */ /* 0x000e6a0000004200 */
[-C--:B-1----:R-:W-:Y:S06]  /*8120*/  HMMA.16816.F32 R148, R8, R12.reuse, R84 ;  /* 0x0000000c0894723c */ /* 0x082fec0000001854 */
[C---:B------:R-:W-:Y:S06]  /*8130*/  HMMA.16816.F32 R180, R4.reuse, R12, R212 ;  /* 0x0000000c04b4723c */ /* 0x040fec00000018d4 */
[----:B------:R-:W-:Y:S01]  /*8140*/  HMMA.16816.F32 R176, R4, R14, R144 ;  /* 0x0000000e04b0723c */ /* 0x000fe20000001890 */
[----:B------:R-:W-:Y:S01]  /*8150*/  IMAD.MOV.U32 R213, RZ, RZ, R72 ;  /* 0x000000ffffd57224 */ /* 0x000fe200078e0048 */
[----:B------:R-:W-:Y:S01]  /*8160*/  MOV R214, R71 ;  /* 0x0000004700d67202 */ /* 0x000fe20000000f00 */
[----:B------:R-:W-:Y:S01]  /*8170*/  IMAD.MOV.U32 R215, RZ, RZ, R70 ;  /* 0x000000ffffd77224 */ /* 0x000fe200078e0046 */
[----:B------:R-:W-:-:S02]  /*8180*/  MOV R212, R68 ;  /* 0x0000004400d47202 */ /* 0x000fc40000000f00 */
        /* <DEDUP_REMOVED lines=8> */
[----:B------:R-:W-:Y:S01]  /*8210*/  MUFU.EX2 R26, R26 ;  /* 0x0000001a001a7308 */ /* 0x000fe20000000800 */
[----:B------:R-:W-:Y:S01]  /*8220*/  MOV R147, R162 ;  /* 0x000000a200937202 */ /* 0x000fe20000000f00 */
[-C--:B-1----:R-:W-:Y:S06]  /*8230*/  HMMA.16816.F32 R72, R4, R12.reuse, R104 ;  /* 0x0000000c0448723c */ /* 0x082fec0000001868 */
[----:B------:R-:W1:Y:S01]  /*8240*/  MUFU.EX2 R25, R25 ;  /* 0x0000001900197308 */ /* 0x000e620000000800 */
[----:B------:R2:W5:Y:S01]  /*8250*/  LDL.LU R240, [R1+0xb8] ;  /* 0x0000b80001f07983 */ /* 0x0005620000300800 */
[----:B------:R-:W-:Y:S01]  /*8260*/  HMMA.16816.F32 R68, R8, R12, R88 ;  /* 0x0000000c0844723c */ /* 0x000fe20000001858 */
[----:B------:R-:W-:Y:S01]  /*8270*/  MOV R104, R44 ;  /* 0x0000002c00687202 */ /* 0x000fe20000000f00 */
[----:B------:R-:W-:Y:S01]  /*8280*/  IMAD.MOV.U32 R105, RZ, RZ, R45 ;  /* 0x000000ffff697224 */ /* 0x000fe200078e002d */
[----:B------:R-:W-:Y:S01]  /*8290*/  MOV R106, R76 ;  /* 0x0000004c006a7202 */ /* 0x000fe20000000f00 */
[----:B------:R-:W-:-:S02]  /*82a0*/  IMAD.MOV.U32 R107, RZ, RZ, R77 ;  /* 0x000000ffff6b7224 */ /* 0x000fc400078e004d */
[-C--:B------:R-:W-:Y:S06]  /*82b0*/  HMMA.16816.F32 R76, R4, R14.reuse, R140 ;  /* 0x0000000e044c723c */ /* 0x080fec000000188c */
[----:B------:R-:W-:Y:S01]  /*82c0*/  HMMA.16816.F32 R44, R8, R14, R36 ;  /* 0x0000000e082c723c */ /* 0x000fe20000001824 */
[----:B------:R-:W3:Y:S01]  /*82d0*/  LDSM.16.MT88.4 R12, [R226+0xf000] ;  /* 0x00f00000e20c783b */ /* 0x000ee20000004200 */
[----:B------:R-:W-:-:S04]  /*82e0*/  IMAD.MOV.U32 R143, RZ, RZ, R102 ;  /* 0x000000ffff8f7224 */ /* 0x000fc800078e0066 */
[C---:B---3--:R-:W-:Y:S01]  /*82f0*/  HMMA.16816.F32 R40, R8.reuse, R14, R20 ;  /* 0x0000000e0828723c */ /* 0x048fe20000001814 */
[----:B------:R-:W3:Y:S05]  /*8300*/  LDSM.16.MT88.4 R20, [R228+0xf000] ;  /* 0x00f00000e414783b */ /* 0x000eea0000004200 */
[-C--:B------:R-:W-:Y:S06]  /*8310*/  HMMA.16816.F32 R84, R8, R12.reuse, R96 ;  /* 0x0000000c0854723c */ /* 0x080fec0000001860 */
[C---:B------:R-:W-:Y:S06]  /*8320*/  HMMA.16816.F32 R88, R4.reuse, R12, R220 ;  /* 0x0000000c0458723c */ /* 0x040fec00000018dc */
[C---:B------:R-:W-:Y:S01]  /*8330*/  HMMA.16816.F32 R92, R4.reuse, R14, R128 ;  /* 0x0000000e045c723c */ /* 0x040fe20000001880 */
[----:B------:R-:W4:Y:S01]  /*8340*/  LDSM.16.MT88.4 R12, [R227+0xf000] ;  /* 0x00f00000e30c783b */ /* 0x000f220000004200 */
[----:B------:R-:W-:Y:S01]  /*8350*/  MOV R98, R143 ;  /* 0x0000008f00627202 */ /* 0x000fe20000000f00 */
[----:B------:R-:W-:Y:S01]  /*8360*/  IMAD.MOV.U32 R102, RZ, RZ, R239 ;  /* 0x000000ffff667224 */ /* 0x000fe200078e00ef */
[----:B------:R-:W-:Y:S01]  /*8370*/  MOV R140, R101 ;  /* 0x00000065008c7202 */ /* 0x000fe20000000f00 */
[----:B------:R-:W-:Y:S01]  /*8380*/  IMAD.MOV.U32 R99, RZ, RZ, R100 ;  /* 0x000000ffff637224 */ /* 0x000fe200078e0064 */
[----:B------:R-:W-:Y:S01]  /*8390*/  MOV R142, R103 ;  /* 0x00000067008e7202 */ /* 0x000fe20000000f00 */
[----:B------:R-:W-:Y:S01]  /*83a0*/  IMAD.MOV.U32 R141, RZ, RZ, R102 ;  /* 0x000000ffff8d7224 */ /* 0x000fe200078e0066 */
[-C--:B---3--:R-:W-:Y:S06]  /*83b0*/  HMMA.16816.F32 R108, R4, R22.reuse, R108 ;  /* 0x00000016046c723c */ /* 0x088fec000000186c */
[----:B------:R-:W-:Y:S01]  /*83c0*/  HMMA.16816.F32 R48, R8, R22, R48 ;  /* 0x000000160830723c */ /* 0x000fe20000001830 */
[----:B------:R3:W-:Y:S01]  /*83d0*/  MUFU.EX2 R22, R0 ;  /* 0x0000000000167308 */ /* 0x0007e20000000800 */
[----:B------:R-:W-:-:S04]  /*83e0*/  IMAD.MOV.U32 R143, RZ, RZ, R160 ;  /* 0x000000ffff8f7224 */ /* 0x000fc800078e00a0 */
[C---:B------:R-:W-:Y:S01]  /*83f0*/  HMMA.16816.F32 R104, R4.reuse, R20, R104 ;  /* 0x000000140468723c */ /* 0x040fe20000001868 */
[----:B------:R-:W-:Y:S01]  /*8400*/  MOV R163, R238 ;  /* 0x000000ee00a37202 */ /* 0x000fe20000000f00 */
[----:B------:R-:W-:Y:S01]  /*8410*/  IMAD.MOV.U32 R162, RZ, RZ, R237 ;  /* 0x000000ffffa27224 */ /* 0x000fe200078e00ed */
[----:B------:R-:W-:Y:S01]  /*8420*/  MUFU.EX2 R24, R24 ;  /* 0x0000001800187308 */ /* 0x000fe20000000800 */
[----:B-1----:R-:W-:Y:S01]  /*8430*/  F2FP.F16.F32.PACK_AB R128, R25, R26 ;  /* 0x0000001a1980723e */ /* 0x002fe200000000ff */
[----:B------:R2:W5:Y:S01]  /*8440*/  LDL.LU R239, [R1+0xb4] ;  /* 0x0000b40001ef7983 */ /* 0x0005620000300800 */
[----:B----4-:R-:W-:Y:S01]  /*8450*/  HMMA.16816.F32 R36, R4, R14, R124 ;  /* 0x0000000e0424723c */ /* 0x010fe2000000187c */
[----:B---3--:R-:W-:-:S05]  /*8460*/  FFMA.FTZ R0, R98, UR10, -R17 ;  /* 0x0000000a62007c23 */ /* 0x008fca0008010811 */
[----:B------:R-:W-:Y:S01]  /*8470*/  HMMA.16816.F32 R52, R8, R14, R52 ;  /* 0x0000000e0834723c */ /* 0x000fe20000001834 */
[----:B------:R-:W1:Y:S05]  /*8480*/  MUFU.EX2 R23, R19 ;  /* 0x0000001300177308 */ /* 0x000e6a0000000800 */
[----:B------:R-:W-:Y:S06]  /*8490*/  HMMA.16816.F32 R120, R4, R12, R120 ;  /* 0x0000000c0478723c */ /* 0x000fec0000001878 */
[C---:B------:R-:W-:Y:S01]  /*84a0*/  HMMA.16816.F32 R100, R8.reuse, R20, R116 ;  /* 0x000000140864723c */ /* 0x040fe20000001874 */
[----:B------:R3:W-:Y:S01]  /*84b0*/  MUFU.EX2 R14, R0 ;  /* 0x00000000000e7308 */ /* 0x0007e20000000800 */
[----:B------:R-:W-:Y:S01]  /*84c0*/  IMAD.MOV.U32 R98, RZ, RZ, R99 ;  /* 0x000000ffff627224 */ /* 0x000fe200078e0063 */
[----:B------:R-:W-:Y:S01]  /*84d0*/  MOV R99, R140 ;  /* 0x0000008c00637202 */ /* 0x000fe20000000f00 */
[----:B------:R-:W-:Y:S01]  /*84e0*/  IMAD.MOV.U32 R140, RZ, RZ, R141 ;  /* 0x000000ffff8c7224 */ /* 0x000fe200078e008d */
[----:B------:R-:W-:Y:S01]  /*84f0*/  MOV R141, R142 ;  /* 0x0000008e008d7202 */ /* 0x000fe20000000f00 */
[----:B------:R2:W5:Y:S03]  /*8500*/  LDL.LU R238, [R1+0xb0] ;  /* 0x0000b00001ee7983 */ /* 0x0005660000300800 */
[----:B------:R-:W-:Y:S01]  /*8510*/  MUFU.EX2 R19, R18 ;  /* 0x0000001200137308 */ /* 0x000fe20000000800 */
[----:B---3--:R-:W-:Y:S01]  /*8520*/  FFMA.FTZ R0, R219, UR10, -R17 ;  /* 0x0000000adb007c23 */ /* 0x008fe20008010811 */
[----:B------:R-:W-:Y:S01]  /*8530*/  IMAD.MOV.U32 R142, RZ, RZ, R143 ;  /* 0x000000ffff8e7224 */ /* 0x000fe200078e008f */
[----:B------:R-:W-:Y:S01]  /*8540*/  MOV R97, R140 ;  /* 0x0000008c00617202 */ /* 0x000fe20000000f00 */
[----:B------:R-:W-:Y:S04]  /*8550*/  HMMA.16816.F32 R116, R8, R12, R112 ;  /* 0x0000000c0874723c */ /* 0x000fe80000001870 */
[----:B------:R3:W-:Y:S01]  /*8560*/  MUFU.EX2 R15, R0 ;  /* 0x00000000000f7308 */ /* 0x0007e20000000800 */
[----:B------:R-:W-:Y:S01]  /*8570*/  MOV R143, R144 ;  /* 0x00000090008f7202 */ /* 0x000fe20000000f00 */
[----:B------:R-:W-:Y:S01]  /*8580*/  IMAD.MOV.U32 R144, RZ, RZ, R145 ;  /* 0x000000ffff907224 */ /* 0x000fe200078e0091 */
[----:B------:R-:W-:Y:S01]  /*8590*/  MOV R145, R146 ;  /* 0x0000009200917202 */ /* 0x000fe20000000f00 */
[----:B------:R-:W-:Y:S01]  /*85a0*/  FFMA.FTZ R4, R234, UR10, -R16 ;  /* 0x0000000aea047c23 */ /* 0x000fe20008010810 */
[----:B------:R-:W-:Y:S01]  /*85b0*/  MOV R140, R142 ;  /* 0x0000008e008c7202 */ /* 0x000fe20000000f00 */
[----:B------:R-:W-:Y:S01]  /*85c0*/  FADD.FTZ R8, R229, R230 ;  /* 0x000000e6e5087221 */ /* 0x000fe20000010000 */
[----:B------:R-:W-:Y:S01]  /*85d0*/  MOV R160, R236 ;  /* 0x000000ec00a07202 */ /* 0x000fe20000000f00 */
[----:B------:R4:W2:Y:S01]  /*85e0*/  MUFU.EX2 R20, R3 ;  /* 0x0000000300147308 */ /* 0x0008a20000000800 */
[----:B------:R-:W-:Y:S01]  /*85f0*/  FADD.FTZ R6, R231, R154 ;  /* 0x0000009ae7067221 */ /* 0x000fe20000010000 */
[----:B-1----:R-:W-:Y:S01]  /*8600*/  F2FP.F16.F32.PACK_AB R130, R23, R24 ;  /* 0x000000181782723e */ /* 0x002fe200000000ff */
[----:B------:R-:W-:Y:S04]  /*8610*/  LDSM.16.MT88.4 R112, [R228+0xf800] ;  /* 0x00f80000e470783b */ /* 0x000fe80000004200 */
[----:B------:R1:W5:Y:S01]  /*8620*/  LDL.LU R237, [R1+0xac] ;  /* 0x0000ac0001ed7983 */ /* 0x0003620000300800 */
[----:B---3--:R-:W-:Y:S01]  /*8630*/  FFMA.FTZ R0, R217, UR10, -R17 ;  /* 0x0000000ad9007c23 */ /* 0x008fe20008010811 */
[----:B------:R-:W-:Y:S01]  /*8640*/  MOV R142, R144 ;  /* 0x00000090008e7202 */ /* 0x000fe20000000f00 */
[----:B------:R-:W-:Y:S01]  /*8650*/  IMAD.MOV.U32 R221, RZ, RZ, R140 ;  /* 0x000000ffffdd7224 */ /* 0x000fe200078e008c */
[----:B------:R-:W-:Y:S01]  /*8660*/  MUFU.EX2 R13, R4 ;  /* 0x00000004000d7308 */ /* 0x000fe20000000800 */
[----:B------:R-:W-:-:S07]  /*8670*/  IMAD.MOV.U32 R146, RZ, RZ, R212 ;  /* 0x000000ffff927224 */ /* 0x000fce00078e00d4 */
[----:B------:R-:W3:Y:S01]  /*8680*/  MUFU.EX2 R21, R2 ;  /* 0x0000000200157308 */ /* 0x000ee20000000800 */
[----:B----4-:R-:W-:Y:S01]  /*8690*/  FFMA.FTZ R3, R252, UR10, -R16 ;  /* 0x0000000afc037c23 */ /* 0x010fe20008010810 */
[----:B--2---:R-:W-:Y:S01]  /*86a0*/  F2FP.F16.F32.PACK_AB R129, R20, R19 ;  /* 0x000000131481723e */ /* 0x004fe200000000ff */
[----:B------:R1:W5:Y:S05]  /*86b0*/  LDL.LU R236, [R1+0xa8] ;  /* 0x0000a80001ec7983 */ /* 0x00036a0000300800 */
[----:B------:R2:W-:Y:S01]  /*86c0*/  MUFU.EX2 R18, R0 ;  /* 0x0000000000127308 */ /* 0x0005e20000000800 */
[----:B------:R-:W-:Y:S01]  /*86d0*/  MOV R96, R142 ;  /* 0x0000008e00607202 */ /* 0x000fe20000000f00 */
[----:B--2---:R-:W-:-:S06]  /*86e0*/  FFMA.FTZ R0, R216, UR10, -R17 ;  /* 0x0000000ad8007c23 */ /* 0x004fcc0008010811 */
[----:B------:R2:W-:Y:S02]  /*86f0*/  MUFU.EX2 R17, R0 ;  /* 0x0000000000117308 */ /* 0x0005e40000000800 */
[----:B--2---:R-:W-:Y:S01]  /*8700*/  FFMA.FTZ R0, R98, UR10, -R16 ;  /* 0x0000000a62007c23 */ /* 0x004fe20008010810 */
[----:B------:R-:W-:Y:S02]  /*8710*/  IMAD.MOV.U32 R98, RZ, RZ, R99 ;  /* 0x000000ffff627224 */ /* 0x000fe400078e0063 */
[----:B------:R-:W-:Y:S02]  /*8720*/  IMAD.MOV.U32 R99, RZ, RZ, R141 ;  /* 0x000000ffff637224 */ /* 0x000fe400078e008d */
[----:B------:R-:W-:Y:S02]  /*8730*/  IMAD.MOV.U32 R141, RZ, RZ, R143 ;  /* 0x000000ffff8d7224 */ /* 0x000fe400078e008f */
[----:B------:R-:W-:Y:S02]  /*8740*/  IMAD.MOV.U32 R143, RZ, RZ, R145 ;  /* 0x000000ffff8f7224 */ /* 0x000fe400078e0091 */
[----:B------:R-:W-:Y:S01]  /*8750*/  FADD.FTZ R5, R98, R97 ;  /* 0x0000006162057221 */ /* 0x000fe20000010000 */
[----:B------:R-:W-:Y:S01]  /*8760*/  MOV R223, R141 ;  /* 0x0000008d00df7202 */ /* 0x000fe20000000f00 */
[----:B------:R-:W-:Y:S01]  /*8770*/  IMAD.MOV.U32 R97, RZ, RZ, R143 ;  /* 0x000000ffff617224 */ /* 0x000fe200078e008f */
[----:B------:R-:W-:Y:S01]  /*8780*/  MOV R222, R99 ;  /* 0x0000006300de7202 */ /* 0x000fe20000000f00 */
[----:B------:R-:W-:-:S02]  /*8790*/  FADD.FTZ R5, R136, R5 ;  /* 0x0000000588057221 */ /* 0x000fc40000010000 */
[----:B------:R-:W-:Y:S01]  /*87a0*/  FADD.FTZ R4, R223, R8 ;  /* 0x00000008df047221 */ /* 0x000fe20000010000 */
[----:B------:R-:W-:Y:S02]  /*87b0*/  IMAD.MOV.U32 R223, RZ, RZ, R96 ;  /* 0x000000ffffdf7224 */ /* 0x000fe400078e0060 */
[----:B------:R-:W-:Y:S01]  /*87c0*/  FADD.FTZ R7, R222, R221 ;  /* 0x000000ddde077221 */ /* 0x000fe20000010000 */
[----:B------:R-:W-:Y:S01]  /*87d0*/  MOV R96, R97 ;  /* 0x0000006100607202 */ /* 0x000fe20000000f00 */
[----:B------:R-:W-:Y:S01]  /*87e0*/  FADD.FTZ R5, R163, R5 ;  /* 0x00000005a3057221 */ /* 0x000fe20000010000 */
[----:B------:R-:W-:Y:S01]  /*87f0*/  FADD.FTZ R9, R223, R4 ;  /* 0x00000004df097221 */ /* 0x000fe20000010000 */
[----:B------:R-:W-:Y:S01]  /*8800*/  FADD.FTZ R7, R162, R7 ;  /* 0x00000007a2077221 */ /* 0x000fe20000010000 */
[----:B------:R-:W-:Y:S01]  /*8810*/  MOV R223, R96 ;  /* 0x0000006000df7202 */ /* 0x000fe20000000f00 */
[----:B------:R-:W-:Y:S01]  /*8820*/  IMAD.MOV.U32 R222, RZ, RZ, R160 ;  /* 0x000000ffffde7224 */ /* 0x000fe200078e00a0 */
[----:B------:R2:W4:Y:S03]  /*8830*/  MUFU.EX2 R11, R0 ;  /* 0x00000000000b7308 */ /* 0x0005260000000800 */
[----:B------:R-:W-:-:S05]  /*8840*/  FADD.FTZ R8, R222, R7 ;  /* 0x00000007de087221 */ /* 0x000fca0000010000 */
[----:B------:R3:W-:Y:S01]  /*8850*/  MUFU.EX2 R10, R3 ;  /* 0x00000003000a7308 */ /* 0x0007e20000000800 */
[----:B--2---:R-:W-:Y:S01]  /*8860*/  FADD.FTZ R0, R153, R6 ;  /* 0x0000000699007221 */ /* 0x004fe20000010000 */
[----:B---3--:R-:W-:Y:S02]  /*8870*/  FADD.FTZ R3, R223, R5 ;  /* 0x00000005df037221 */ /* 0x008fe40000010000 */
[----:B------:R-:W2:Y:S01]  /*8880*/  LDSM.16.MT88.4 R4, [R227+0xf800] ;  /* 0x00f80000e304783b */ /* 0x000ea20000004200 */
[----:B------:R-:W-:Y:S01]  /*8890*/  FFMA.FTZ R2, R218, UR10, -R16 ;  /* 0x0000000ada027c23 */ /* 0x000fe20008010810 */
[----:B------:R-:W-:Y:S01]  /*88a0*/  MOV R144, R146 ;  /* 0x0000009200907202 */ /* 0x000fe20000000f00 */
[----:B------:R-:W-:Y:S01]  /*88b0*/  IMAD.MOV.U32 R145, RZ, RZ, R147 ;  /* 0x000000ffff917224 */ /* 0x000fe200078e0093 */
[----:B------:R-:W-:Y:S01]  /*88c0*/  MOV R146, R161 ;  /* 0x000000a100927202 */ /* 0x000fe20000000f00 */
[----:B------:R-:W-:Y:S01]  /*88d0*/  IMAD.MOV.U32 R147, RZ, RZ, R171 ;  /* 0x000000ffff937224 */ /* 0x000fe200078e00ab */
[----:B------:R-:W-:Y:S01]  /*88e0*/  MOV R161, R155 ;  /* 0x0000009b00a17202 */ /* 0x000fe20000000f00 */
[----:B------:R-:W-:Y:S01]  /*88f0*/  IMAD.MOV.U32 R171, RZ, RZ, R170 ;  /* 0x000000ffffab7224 */ /* 0x000fe200078e00aa */
[----:B------:R3:W1:Y:S01]  /*8900*/  MUFU.EX2 R12, R2 ;  /* 0x00000002000c7308 */ /* 0x0006620000000800 */
        /* <DEDUP_REMOVED lines=25> */
[----:B------:R-:W2:Y:S01]  /*8aa0*/  LDSM.16.MT88.4 R168, [R225+0xd800] ;  /* 0x00d80000e1a8783b */ /* 0x000ea20000004200 */
[----:B------:R-:W-:-:S02]  /*8ab0*/  MOV R147, R161 ;  /* 0x000000a100937202 */ /* 0x000fc40000000f00 */
[----:B------:R-:W-:Y:S01]  /*8ac0*/  MOV R98, R99 ;  /* 0x0000006300627202 */ /* 0x000fe20000000f00 */
[----:B---3--:R-:W-:Y:S01]  /*8ad0*/  FADD.FTZ R2, R96, R0 ;  /* 0x0000000060027221 */ /* 0x008fe20000010000 */
[----:B------:R-:W-:Y:S01]  /*8ae0*/  MOV R99, R144 ;  /* 0x0000009000637202 */ /* 0x000fe20000000f00 */
[----:B------:R-:W-:Y:S01]  /*8af0*/  IMAD.MOV.U32 R144, RZ, RZ, R145 ;  /* 0x000000ffff907224 */ /* 0x000fe200078e0091 */
[----:B------:R-:W-:Y:S01]  /*8b00*/  MOV R145, R146 ;  /* 0x0000009200917202 */ /* 0x000fe20000000f00 */
[----:B------:R-:W3:Y:S01]  /*8b10*/  LDSM.16.MT88.4 R160, [R226+0xd800] ;  /* 0x00d80000e2a0783b */ /* 0x000ee20000004200 */
[----:B------:R-:W-:Y:S02]  /*8b20*/  MOV R83, R137 ;  /* 0x0000008900537202 */ /* 0x000fe40000000f00 */
[----:B------:R-:W-:Y:S01]  /*8b30*/  MOV R146, R147 ;  /* 0x0000009300927202 */ /* 0x000fe20000000f00 */
[----:B------:R-:W-:Y:S01]  /*8b40*/  IMAD.MOV.U32 R147, RZ, RZ, R155 ;  /* 0x000000ffff937224 */ /* 0x000fe200078e009b */
[----:B------:R-:W-:-:S02]  /*8b50*/  F2FP.F16.F32.PACK_AB R131, R22, R21 ;  /* 0x000000151683723e */ /* 0x000fc400000000ff */
[----:B------:R-:W-:Y:S02]  /*8b60*/  F2FP.F16.F32.PACK_AB R124, R15, R14 ;  /* 0x0000000e0f7c723e */ /* 0x000fe400000000ff */
[----:B----4-:R-:W-:Y:S02]  /*8b70*/  F2FP.F16.F32.PACK_AB R125, R13, R11 ;  /* 0x0000000b0d7d723e */ /* 0x010fe400000000ff */
[----:B------:R-:W-:Y:S02]  /*8b80*/  F2FP.F16.F32.PACK_AB R126, R17, R18 ;  /* 0x00000012117e723e */ /* 0x000fe400000000ff */
[----:B-1----:R-:W-:Y:S02]  /*8b90*/  F2FP.F16.F32.PACK_AB R127, R12, R10 ;  /* 0x0000000a0c7f723e */ /* 0x002fe400000000ff */
[----:B------:R-:W-:Y:S02]  /*8ba0*/  MOV R82, R224 ;  /* 0x000000e000527202 */ /* 0x000fe40000000f00 */
[----:B------:R-:W-:-:S02]  /*8bb0*/  MOV R0, R81 ;  /* 0x0000005100007202 */ /* 0x000fc40000000f00 */
[----:B------:R-:W-:Y:S01]  /*8bc0*/  MOV R218, R80 ;  /* 0x0000005000da7202 */ /* 0x000fe20000000f00 */
[----:B------:R-:W-:Y:S01]  /*8bd0*/  IMAD.MOV.U32 R16, RZ, RZ, R83 ;  /* 0x000000ffff107224 */ /* 0x000fe200078e0053 */
[----:B------:R-:W-:Y:S01]  /*8be0*/  MOV R252, R82 ;  /* 0x0000005200fc7202 */ /* 0x000fe20000000f00 */
[-C--:B--2---:R-:W-:Y:S01]  /*8bf0*/  HMMA.16816.F32 R120, R124, R4.reuse, R120 ;  /* 0x000000047c78723c */ /* 0x084fe20000001878 */
[----:B------:R-:W-:Y:S01]  /*8c00*/  MOV R216, R147 ;  /* 0x0000009300d87202 */ /* 0x000fe20000000f00 */
[----:B------:R-:W-:Y:S01]  /*8c10*/  FADD.FTZ R0, R0, R9 ;  /* 0x0000000900007221 */ /* 0x000fe20000010000 */
[----:B------:R-:W-:Y:S01]  /*8c20*/  MOV R219, R145 ;  /* 0x0000009100db7202 */ /* 0x000fe20000000f00 */
[----:B------:R-:W-:Y:S01]  /*8c30*/  IMAD.MOV.U32 R217, RZ, RZ, R146 ;  /* 0x000000ffffd97224 */ /* 0x000fe200078e0092 */
[----:B------:R-:W-:Y:S01]  /*8c40*/  MOV R220, R144 ;  /* 0x0000009000dc7202 */ /* 0x000fe20000000f00 */
[----:B------:R-:W-:Y:S01]  /*8c50*/  HMMA.16816.F32 R116, R128, R4, R116 ;  /* 0x000000048074723c */ /* 0x000fe20000001874 */
[----:B------:R-:W-:Y:S01]  /*8c60*/  FADD.FTZ R3, R16, R3 ;  /* 0x0000000310037221 */ /* 0x000fe20000010000 */
[----:B------:R-:W-:Y:S01]  /*8c70*/  FADD.FTZ R2, R252, R2 ;  /* 0x00000002fc027221 */ /* 0x000fe20000010000 */
[----:B------:R-:W-:Y:S01]  /*8c80*/  MOV R222, R98 ;  /* 0x0000006200de7202 */ /* 0x000fe20000000f00 */
[----:B------:R-:W-:-:S02]  /*8c90*/  IMAD.MOV.U32 R221, RZ, RZ, R99 ;  /* 0x000000ffffdd7224 */ /* 0x000fc400078e0063 */
        /* <DEDUP_REMOVED lines=25> */
[----:B------:R-:W4:Y:S01]  /*8e30*/  LDSM.16.MT88.4 R80, [R225+0xf800] ;  /* 0x00f80000e150783b */ /* 0x000f220000004200 */
[----:B------:R-:W-:Y:S01]  /*8e40*/  FADD.FTZ R0, R66, R0 ;  /* 0x0000000042007221 */ /* 0x000fe20000010000 */
[----:B------:R-:W-:Y:S01]  /*8e50*/  FADD.FTZ R2, R139, R2 ;  /* 0x000000028b027221 */ /* 0x000fe20000010000 */
        /* <DEDUP_REMOVED lines=35> */
[-C--:B------:R-:W-:Y:S06]  /*9090*/  HMMA.16816.F32 R172, R128, R168.reuse, R172 ;  /* 0x000000a880ac723c */ /* 0x080fec00000018ac */
[C---:B------:R-:W-:Y:S06]  /*90a0*/  HMMA.16816.F32 R204, R124.reuse, R168, R204 ;  /* 0x000000a87ccc723c */ /* 0x040fec00000018cc */
[----:B------:R-:W-:Y:S06]  /*90b0*/  HMMA.16816.F32 R200, R124, R170, R200 ;  /* 0x000000aa7cc8723c */ /* 0x000fec00000018c8 */
[-C--:B---3--:R-:W-:Y:S06]  /*90c0*/  HMMA.16816.F32 R164, R128, R160.reuse, R164 ;  /* 0x000000a080a4723c */ /* 0x088fec00000018a4 */
[C---:B------:R-:W-:Y:S06]  /*90d0*/  HMMA.16816.F32 R196, R124.reuse, R160, R196 ;  /* 0x000000a07cc4723c */ /* 0x040fec00000018c4 */
[----:B------:R-:W-:Y:S06]  /*90e0*/  HMMA.16816.F32 R192, R124, R162, R192 ;  /* 0x000000a27cc0723c */ /* 0x000fec00000018c0 */
[-C--:B-1----:R-:W-:Y:S06]  /*90f0*/  HMMA.16816.F32 R156, R128, R152.reuse, R156 ;  /* 0x00000098809c723c */ /* 0x082fec000000189c */
[C---:B------:R-:W-:Y:S06]  /*9100*/  HMMA.16816.F32 R188, R124.reuse, R152, R188 ;  /* 0x000000987cbc723c */ /* 0x040fec00000018bc */
[C---:B------:R-:W-:Y:S06]  /*9110*/  HMMA.16816.F32 R184, R124.reuse, R154, R184 ;  /* 0x0000009a7cb8723c */ /* 0x040fec00000018b8 */
[C---:B--2---:R-:W-:Y:S06]  /*9120*/  HMMA.16816.F32 R180, R124.reuse, R144, R180 ;  /* 0x000000907cb4723c */ /* 0x044fec00000018b4 */
[C---:B------:R-:W-:Y:S06]  /*9130*/  HMMA.16816.F32 R176, R124.reuse, R146, R176 ;  /* 0x000000927cb0723c */ /* 0x040fec00000018b0 */
[C---:B----4-:R-:W-:Y:S06]  /*9140*/  HMMA.16816.F32 R72, R124.reuse, R80, R72 ;  /* 0x000000507c48723c */ /* 0x050fec0000001848 */
        /* <DEDUP_REMOVED lines=20> */
[----:B------:R-:W2:Y:S01]  /*9290*/  LDL R209, [R1+0x34] ;  /* 0x0000340001d17983 */ /* 0x000ea20000100800 */
[----:B------:R-:W-:Y:S01]  /*92a0*/  ULDC UR4, c[0x0][0x2d0] ;  /* 0x0000b40000047ab9 */ /* 0x000fe20000000800 */
[----:B------:R-:W-:-:S04]  /*92b0*/  DEPBAR.LE SB0, 0x0 ;  /* 0x000080000000791a */ /* 0x000fc80000000000 */
[----:B------:R-:W3:Y:S01]  /*92c0*/  LDL.64 R210, [R1+0x70] ;  /* 0x0000700001d27983 */ /* 0x000ee20000100a00 */
[----:B------:R-:W-:Y:S01]  /*92d0*/  BAR.SYNC.DEFER_BLOCKING 0x0 ;  /* 0x0000000000007b1d */ /* 0x000fe20000010000 */
[----:B-----5:R-:W-:Y:S01]  /*92e0*/  ISETP.GE.AND P2, PT, R136, UR4, PT ;  /* 0x0000000488007c0c */ /* 0x020fe2000bf46270 */
[----:B------:R-:W-:-:S04]  /*92f0*/  UIADD3 UR12, UR19, -0x2, URZ ;  /* 0xfffffffe130c7890 */ /* 0x000fc8000fffe03f */
[----:B------:R-:W-:Y:S02]  /*9300*/  USHF.R.S32.HI UR5, URZ, 0x1f, UR12 ;  /* 0x0000001f3f057899 */ /* 0x000fe4000801140c */
[----:B------:R-:W-:Y:S01]  /*9310*/  IMAD.U32 R2, RZ, RZ, UR12 ;  /* 0x0000000cff027e24 */ /* 0x000fe2000f8e00ff */
[----:B------:R-:W-:-:S05]  /*9320*/  UISETP.GT.AND UP0, UPT, UR12, UR15, UPT ;  /* 0x0000000f0c00728c */ /* 0x000fca000bf04270 */
[----:B------:R-:W1:Y:S08]  /*9330*/  @!P2 LDC.64 R4, c[0x0][0x220] ;  /* 0x00008800ff04ab82 */ /* 0x000e700000000a00 */
[----:B------:R-:W4:Y:S01]  /*9340*/  @!P2 LDC.64 R8, c[0x0][0x220] ;  /* 0x00008800ff08ab82 */ /* 0x000f220000000a00 */
[----:B------:R-:W-:Y:S07]  /*9350*/  @P2 STS.128 [R243+0xc000], RZ ;  /* 0x00c000fff3002388 */ /* 0x000fee0000000c00 */
[----:B------:R-:W4:Y:S08]  /*9360*/  @!P2 LDC.64 R10, c[0x0][0x220] ;  /* 0x00008800ff0aab82 */ /* 0x000f300000000a00 */
[----:B------:R-:W4:Y:S01]  /*9370*/  @!P2 LDC.64 R16, c[0x0][0x220] ;  /* 0x00008800ff10ab82 */ /* 0x000f220000000a00 */
[----:B--2---:R-:W-:Y:S01]  /*9380*/  ISETP.GE.AND P1, PT, R209, UR4, PT ;  /* 0x00000004d1007c0c */ /* 0x004fe2000bf26270 */
[----:B------:R-:W-:-:S04]  /*9390*/  UIMAD UR4, UR30, UR12, URZ ;  /* 0x0000000c1e0472a4 */ /* 0x000fc8000f8e023f */
[----:B------:R-:W-:Y:S01]  /*93a0*/  UIMAD UR4, UR5, UR31, UR4 ;  /* 0x0000001f050472a4 */ /* 0x000fe2000f8e0204 */
[----:B---3--:R-:W-:-:S05]  /*93b0*/  IMAD.WIDE.U32 R2, R2, UR31, R210 ;  /* 0x0000001f02027c25 */ /* 0x008fca000f8e00d2 */
[----:B------:R-:W-:Y:S01]  /*93c0*/  VIADD R0, R3, UR4 ;  /* 0x0000000403007c36 */ /* 0x000fe20008000000 */
[C---:B-1----:R-:W-:Y:S01]  /*93d0*/  @!P2 LEA R4, P0, R2.reuse, R4, 0x1 ;  /* 0x000000040204a211 */ /* 0x042fe200078008ff */
[----:B------:R-:W1:Y:S01]  /*93e0*/  @!P1 LDC.64 R6, c[0x0][0x220] ;  /* 0x00008800ff069b82 */ /* 0x000e620000000a00 */
[C---:B------:R-:W-:Y:S02]  /*93f0*/  IADD3 R3, P3, R2.reuse, UR32, RZ ;  /* 0x0000002002037c10 */ /* 0x040fe4000ff7e0ff */
[----:B------:R-:W-:-:S05]  /*9400*/  @!P2 LEA.HI.X R5, R2, R5, R0, 0x1, P0 ;  /* 0x000000050205a211 */ /* 0x000fca00000f0c00 */
[----:B------:R-:W2:Y:S01]  /*9410*/  @!P1 LDC.64 R12, c[0x0][0x220] ;  /* 0x00008800ff0c9b82 */ /* 0x000ea20000000a00 */
[----:B------:R-:W-:Y:S01]  /*9420*/  @!PT LDS RZ, [RZ] ;  /* 0x00000000fffff984 */ /* 0x000fe20000000800 */
[----:B------:R-:W-:Y:S01]  /*9430*/  @!PT LDS RZ, [RZ] ;  /* 0x00000000fffff984 */ /* 0x000fe20000000800 */
[----:B------:R-:W-:Y:S01]  /*9440*/  @!PT LDS RZ, [RZ] ;  /* 0x00000000fffff984 */ /* 0x000fe20000000800 */
[----:B------:R4:W-:Y:S04]  /*9450*/  @!P2 LDGSTS.E.BYPASS.LTC128B.128 [R243+0xc000], desc[UR22][R4.64] ;  /* 0x0c00000004f3afae */ /* 0x0009e8000b901d56 */
[----:B------:R-:W-:Y:S03]  /*9460*/  @P1 STS.128 [R243+0xe000], RZ ;  /* 0x00e000fff3001388 */ /* 0x000fe60000000c00 */
[----:B------:R-:W3:Y:S08]  /*9470*/  @!P1 LDC.64 R14, c[0x0][0x220] ;  /* 0x00008800ff0e9b82 */ /* 0x000ef00000000a00 */
[----:B------:R-:W3:Y:S01]  /*9480*/  @!P1 LDC.64 R18, c[0x0][0x220] ;  /* 0x00008800ff129b82 */ /* 0x000ee20000000a00 */
[----:B-1----:R-:W-:-:S04]  /*9490*/  @!P1 LEA R6, P0, R2, R6, 0x1 ;  /* 0x0000000602069211 */ /* 0x002fc800078008ff */
[----:B------:R-:W-:Y:S02]  /*94a0*/  @!P1 LEA.HI.X R7, R2, R7, R0, 0x1, P0 ;  /* 0x0000000702079211 */ /* 0x000fe400000f0c00 */
[----:B------:R-:W-:Y:S02]  /*94b0*/  IADD3.X R2, R0, UR13, RZ, P3, !PT ;  /* 0x0000000d00027c10 */ /* 0x000fe40009ffe4ff */
[C---:B--2---:R-:W-:Y:S01]  /*94c0*/  @!P1 LEA R12, P0, R3.reuse, R12, 0x1 ;  /* 0x0000000c030c9211 */ /* 0x044fe200078008ff */
[----:B------:R-:W-:Y:S01]  /*94d0*/  @!PT LDS RZ, [RZ] ;  /* 0x00000000fffff984 */ /* 0x000fe20000000800 */
[----:B------:R-:W-:Y:S01]  /*94e0*/  @!PT LDS RZ, [RZ] ;  /* 0x00000000fffff984 */ /* 0x000fe20000000800 */
[----:B------:R-:W-:Y:S01]  /*94f0*/  @!PT LDS RZ, [RZ] ;  /* 0x00000000fffff984 */ /* 0x000fe20000000800 */
[----:B------:R3:W-:Y:S01]  /*9500*/  @!P1 LDGSTS.E.BYPASS.LTC128B.128 [R243+0xe000], desc[UR22][R6.64+0x80] ;  /* 0x0e00008006f39fae */ /* 0x0007e2000b901d56 */
[C---:B------:R-:W-:Y:S02]  /*9510*/  IADD3 R0, P3, R3.reuse, UR32, RZ ;  /* 0x0000002003007c10 */ /* 0x040fe4000ff7e0ff */
[C---:B----4-:R-:W-:Y:S01]  /*9520*/  @!P2 LEA R4, P4, R3.reuse, R8, 0x1 ;  /* 0x000000080304a211 */ /* 0x050fe200078808ff */
[----:B------:R-:W-:Y:S01]  /*9530*/  @P2 STS.128 [R243+0xc800], RZ ;  /* 0x00c800fff3002388 */ /* 0x000fe20000000c00 */
[----:B------:R-:W-:-:S02]  /*9540*/  @!P1 LEA.HI.X R13, R3, R13, R2, 0x1, P0 ;  /* 0x0000000d030d9211 */ /* 0x000fc400000f0c02 */
[----:B------:R-:W-:Y:S02]  /*9550*/  @!P2 LEA.HI.X R5, R3, R9, R2, 0x1, P4 ;  /* 0x000000090305a211 */ /* 0x000fe400020f0c02 */
[----:B------:R-:W-:Y:S02]  /*9560*/  IADD3.X R3, R2, UR13, RZ, P3, !PT ;  /* 0x0000000d02037c10 */ /* 0x000fe40009ffe4ff */
[C---:B------:R-:W-:Y:S01]  /*9570*/  @!P2 LEA R10, P3, R0.reuse, R10, 0x1 ;  /* 0x0000000a000aa211 */ /* 0x040fe200078608ff */
[----:B------:R-:W-:Y:S01]  /*9580*/  @!PT LDS RZ, [RZ] ;  /* 0x00000000fffff984 */ /* 0x000fe20000000800 */
[----:B------:R-:W-:Y:S01]  /*9590*/  @!PT LDS RZ, [RZ] ;  /* 0x00000000fffff984 */ /* 0x000fe20000000800 */
[----:B------:R-:W-:Y:S01]  /*95a0*/  @!PT LDS RZ, [RZ] ;  /* 0x00000000fffff984 */ /* 0x000fe20000000800 */
[----:B------:R1:W-:Y:S01]  /*95b0*/  @!P2 LDGSTS.E.BYPASS.LTC128B.128 [R243+0xc800], desc[UR22][R4.64] ;  /* 0x0c80000004f3afae */ /* 0x0003e2000b901d56 */
[C---:B------:R-:W-:Y:S02]  /*95c0*/  IADD3 R2, P0, R0.reuse, UR32, RZ ;  /* 0x0000002000027c10 */ /* 0x040fe4000ff1e0ff */
[----:B------:R-:W-:Y:S01]  /*95d0*/  @!P2 LEA.HI.X R11, R0, R11, R3, 0x1, P3 ;  /* 0x0000000b000ba211 */ /* 0x000fe200018f0c03 */
[----:B------:R-:W-:Y:S01]  /*95e0*/  @P1 STS.128 [R243+0xe800], RZ ;  /* 0x00e800fff3001388 */ /* 0x000fe20000000c00 */
[----:B------:R-:W-:-:S03]  /*95f0*/  @!P2 LEA R8, P4, R2, R16, 0x1 ;  /* 0x000000100208a211 */ /* 0x000fc600078808ff */
[----:B------:R-:W-:Y:S01]  /*9600*/  @!PT LDS RZ, [RZ] ;  /* 0x00000000fffff984 */ /* 0x000fe20000000800 */
[----:B------:R-:W-:Y:S01]  /*9610*/  @!PT LDS RZ, [RZ] ;  /* 0x00000000fffff984 */ /* 0x000fe20000000800 */
[----:B------:R-:W-:Y:S01]  /*9620*/  @!PT LDS RZ, [RZ] ;  /* 0x00000000fffff984 */ /* 0x000fe20000000800 */
[----:B------:R2:W-:Y:S04]  /*9630*/  @!P1 LDGSTS.E.BYPASS.LTC128B.128 [R243+0xe800], desc[UR22][R12.64+0x80] ;  /* 0x0e8000800cf39fae */ /* 0x0005e8000b901d56 */
[----:B------:R-:W-:Y:S01]  /*9640*/  @P2 STS.128 [R243+0xd000], RZ ;  /* 0x00d000fff3002388 */ /* 0x000fe20000000c00 */
[----:B---3--:R-:W-:-:S03]  /*9650*/  @!P1 LEA R6, P3, R0, R14, 0x1 ;  /* 0x0000000e00069211 */ /* 0x008fc600078608ff */
[----:B------:R-:W-:Y:S01]  /*9660*/  @!PT LDS RZ, [RZ] ;  /* 0x00000000fffff984 */ /* 0x000fe20000000800 */
[----:B------:R-:W-:Y:S01]  /*9670*/  @!PT LDS RZ, [RZ] ;  /* 0x00000000fffff984 */ /* 0x000fe20000000800 */
[----:B------:R-:W-:Y:S01]  /*9680*/  @!PT LDS RZ, [RZ] ;  /* 0x00000000fffff984 */ /* 0x000fe20000000800 */
[----:B------:R-:W-:Y:S01]  /*9690*/  @!P2 LDGSTS.E.BYPASS.LTC128B.128 [R243+0xd000], desc[UR22][R10.64] ;  /* 0x0d0000000af3afae */ /* 0x000fe2000b901d56 */
[----:B------:R-:W-:-:S03]  /*96a0*/  @!P1 LEA.HI.X R7, R0, R15, R3, 0x1, P3 ;  /* 0x0000000f00079211 */ /* 0x000fc600018f0c03 */
[----:B------:R-:W-:Y:S04]  /*96b0*/  @P1 STS.128 [R243+0xf000], RZ ;  /* 0x00f000fff3001388 */ /* 0x000fe80000000c00 */
[----:B------:R-:W-:Y:S01]  /*96c0*/  @!PT LDS RZ, [RZ] ;  /* 0x00000000fffff984 */ /* 0x000fe20000000800 */
[----:B------:R-:W-:Y:S01]  /*96d0*/  @!PT LDS RZ, [RZ] ;  /* 0x00000000fffff984 */ /* 0x000fe20000000800 */
[----:B------:R-:W-:Y:S01]  /*96e0*/  @!PT LDS RZ, [RZ] ;  /* 0x00000000fffff984 */ /* 0x000fe20000000800 */
[----:B------:R-:W-:Y:S01]  /*96f0*/  @!P1 LDGSTS.E.BYPASS.LTC128B.128 [R243+0xf000], desc[UR22][R6.64+0x80] ;  /* 0x0f00008006f39fae */ /* 0x000fe2000b901d56 */
[----:B-1----:R-:W-:-:S03]  /*9700*/  IADD3.X R5, R3, UR13, RZ, P0, !PT ;  /* 0x0000000d03057c10 */ /* 0x002fc600087fe4ff */
[----:B------:R-:W-:Y:S01]  /*9710*/  @P2 STS.128 [R243+0xd800], RZ ;  /* 0x00d800fff3002388 */ /* 0x000fe20000000c00 */
[C---:B------:R-:W-:Y:S02]  /*9720*/  @!P1 LEA R4, P0, R2.reuse, R18, 0x1 ;  /* 0x0000001202049211 */ /* 0x040fe400078008ff */
[C-C-:B------:R-:W-:Y:S02]  /*9730*/  @!P2 LEA.HI.X R9, R2.reuse, R17, R5.reuse, 0x1, P4 ;  /* 0x000000110209a211 */ /* 0x140fe400020f0c05 */
[----:B------:R-:W-:-:S03]  /*9740*/  @!P1 LEA.HI.X R5, R2, R19, R5, 0x1, P0 ;  /* 0x0000001302059211 */ /* 0x000fc600000f0c05 */
[----:B------:R-:W-:Y:S01]  /*9750*/  @!PT LDS RZ, [RZ] ;  /* 0x00000000fffff984 */ /* 0x000fe20000000800 */
[----:B------:R-:W-:Y:S01]  /*9760*/  @!PT LDS RZ, [RZ] ;  /* 0x00000000fffff984 */ /* 0x000fe20000000800 */
[----:B------:R-:W-:Y:S01]  /*9770*/  @!PT LDS RZ, [RZ] ;  /* 0x00000000fffff984 */ /* 0x000fe20000000800 */
[----:B------:R1:W-:Y:S04]  /*9780*/  @!P2 LDGSTS.E.BYPASS.LTC128B.128 [R243+0xd800], desc[UR22][R8.64] ;  /* 0x0d80000008f3afae */ /* 0x0003e8000b901d56 */
[----:B------:R-:W-:Y:S04]  /*9790*/  @P1 STS.128 [R243+0xf800], RZ ;  /* 0x00f800fff3001388 */ /* 0x000fe80000000c00 */
[----:B------:R-:W-:Y:S01]  /*97a0*/  @!PT LDS RZ, [RZ] ;  /* 0x00000000fffff984 */ /* 0x000fe20000000800 */
[----:B------:R-:W-:Y:S01]  /*97b0*/  @!PT LDS RZ, [RZ] ;  /* 0x00000000fffff984 */ /* 0x000fe20000000800 */
[----:B------:R-:W-:Y:S01]  /*97c0*/  @!PT LDS RZ, [RZ] ;  /* 0x00000000fffff984 */ /* 0x000fe20000000800 */
[----:B------:R3:W-:Y:S04]  /*97d0*/  @!P1 LDGSTS.E.BYPASS.LTC128B.128 [R243+0xf800], desc[UR22][R4.64+0x80] ;  /* 0x0f80008004f39fae */ /* 0x0007e8000b901d56 */
[----:B------:R-:W-:Y:S04]  /*97e0*/  LDSM.16.M88.4 R16, [R231] ;  /* 0x00000000e710783b */ /* 0x000fe80000000200 */
[----:B------:R-:W4:Y:S04]  /*97f0*/  LDSM.16.M88.4 R40, [R224+0x9000] ;  /* 0x00900000e028783b */ /* 0x000f280000000200 */
[----:B------:R-:W4:Y:S04]  /*9800*/  LDSM.16.M88.4 R36, [R224+0x9800] ;  /* 0x00980000e024783b */ /* 0x000f280000000200 */
[----:B--2---:R-:W-:Y:S04]  /*9810*/  LDSM.16.M88.4 R12, [R231+0x2000] ;  /* 0x00200000e70c783b */ /* 0x004fe80000000200 */
[----:B------:R-:W2:Y:S04]  /*9820*/  LDSM.16.M88.4 R44, [R224+0x8800] ;  /* 0x00880000e02c783b */ /* 0x000ea80000000200 */
[----:B-1----:R-:W-:Y:S04]  /*9830*/  LDSM.16.M88.4 R8, [R232] ;  /* 0x00000000e808783b */ /* 0x002fe80000000200 */
[----:B------:R-:W1:Y:S04]  /*9840*/  LDSM.16.M88.4 R24, [R241] ;  /* 0x00000000f118783b */ /* 0x000e680000000200 */
[----:B------:R-:W1:Y:S04]  /*9850*/  LDSM.16.M88.4 R20, [R240] ;  /* 0x00000000f014783b */ /* 0x000e680000000200 */
[----:B---3--:R-:W-:Y:S04]  /*9860*/  LDSM.16.M88.4 R4, [R232+0x2000] ;  /* 0x00200000e804783b */ /* 0x008fe80000000200 */
[----:B------:R-:W3:Y:S04]  /*9870*/  LDSM.16.M88.4 R28, [R242] ;  /* 0x00000000f21c783b */ /* 0x000ee80000000200 */
[----:B------:R-:W3:Y:S01]  /*9880*/  LDSM.16.M88.4 R48, [R224+0x8000] ;  /* 0x00800000e030783b */ /* 0x000ee20000000200 */
[C---:B----4-:R-:W-:Y:S03]  /*9890*/  HMMA.16816.F32 R64, R16.reuse, R40, RZ ;  /* 0x000000281040723c */ /* 0x050fe600000018ff */
[----:B------:R-:W4:Y:S04]  /*98a0*/  LDSM.16.M88.4 R32, [R235] ;  /* 0x00000000eb20783b */ /* 0x000f280000000200 */
[----:B------:R-:W0:Y:S01]  /*98b0*/  LDGDEPBAR ;  /* 0x00000000000079af */ /* 0x000e220000000000 */
[C---:B------:R-:W-:Y:S06]  /*98c0*/  HMMA.16816.F32 R56, R16.reuse, R36, RZ ;  /* 0x000000241038723c */ /* 0x040fec00000018ff */
[-C--:B--2---:R-:W-:Y:S06]  /*98d0*/  HMMA.16816.F32 R140, R16, R44.reuse, RZ ;  /* 0x0000002c108c723c */ /* 0x084fec00000018ff */
[----:B------:R-:W-:Y:S06]  /*98e0*/  HMMA.16816.F32 R136, R12, R44, RZ ;  /* 0x0000002c0c88723c */ /* 0x000fec00000018ff */
[----:B-1----:R-:W-:Y:S06]  /*98f0*/  HMMA.16816.F32 R64, R8, R24, R64 ;  /* 0x000000180840723c */ /* 0x002fec0000001840 */
[C---:B------:R-:W-:Y:S06]  /*9900*/  HMMA.16816.F32 R60, R12.reuse, R40, RZ ;  /* 0x000000280c3c723c */ /* 0x040fec00000018ff */
[----:B------:R-:W-:Y:S06]  /*9910*/  HMMA.16816.F32 R52, R12, R36, RZ ;  /* 0x000000240c34723c */ /* 0x000fec00000018ff */
[C---:B------:R-:W-:Y:S06]  /*9920*/  HMMA.16816.F32 R56, R8.reuse, R20, R56 ;  /* 0x000000140838723c */ /* 0x040fec0000001838 */
[----:B---3--:R-:W-:Y:S01]  /*9930*/  HMMA.16816.F32 R216, R8, R28, R140 ;  /* 0x0000001c08d8723c */ /* 0x008fe2000000188c */
[----:B------:R-:W-:-:S02]  /*9940*/  IMAD.MOV.U32 R252, RZ, RZ, R64 ;  /* 0x000000fffffc7224 */ /* 0x000fc400078e0040 */
[----:B------:R-:W-:-:S03]  /*9950*/  IMAD.MOV.U32 R37, RZ, RZ, R65 ;  /* 0x000000ffff257224 */ /* 0x000fc600078e0041 */
[C---:B------:R-:W-:Y:S06]  /*9960*/  HMMA.16816.F32 R220, R4.reuse, R28, R136 ;  /* 0x0000001c04dc723c */ /* 0x040fec0000001888 */
[----:B------:R-:W-:Y:S01]  /*9970*/  HMMA.16816.F32 R52, R4, R20, R52 ;  /* 0x000000140434723c */ /* 0x000fe20000001834 */
[----:B------:R-:W-:Y:S02]  /*9980*/  IMAD.MOV.U32 R29, RZ, RZ, R66 ;  /* 0x000000ffff1d7224 */ /* 0x000fe400078e0042 */
[----:B------:R-:W-:-:S03]  /*9990*/  IMAD.MOV.U32 R28, RZ, RZ, R67 ;  /* 0x000000ffff1c7224 */ /* 0x000fc600078e0043 */
[----:B------:R-:W-:Y:S01]  /*99a0*/  HMMA.16816.F32 R64, R4, R24, R60 ;  /* 0x000000180440723c */ /* 0x000fe2000000183c */
[----:B------:R-:W-:Y:S02]  /*99b0*/  IMAD.MOV.U32 R36, RZ, RZ, R56 ;  /* 0x000000ffff247224 */ /* 0x000fe400078e0038 */
[----:B------:R-:W-:Y:S02]  /*99c0*/  IMAD.MOV.U32 R3, RZ, RZ, R57 ;  /* 0x000000ffff037224 */ /* 0x000fe400078e0039 */
[----:B------:R-:W-:Y:S01]  /*99d0*/  IMAD.MOV.U32 R2, RZ, RZ, R58 ;  /* 0x000000ffff027224 */ /* 0x000fe200078e003a */
[----:B------:R-:W-:Y:S01]  /*99e0*/  HMMA.16816.F32 R212, R16, R48, RZ ;  /* 0x0000003010d4723c */ /* 0x000fe200000018ff */
[----:B------:R-:W-:Y:S02]  /*99f0*/  IMAD.MOV.U32 R0, RZ, RZ, R59 ;  /* 0x000000ffff007224 */ /* 0x000fe400078e003b */
[----:B------:R-:W-:Y:S02]  /*9a00*/  IMAD.MOV.U32 R41, RZ, RZ, R218 ;  /* 0x000000ffff297224 */ /* 0x000fe400078e00da */
[----:B------:R-:W-:Y:S01]  /*9a10*/  IMAD.MOV.U32 R40, RZ, RZ, R219 ;  /* 0x000000ffff287224 */ /* 0x000fe200078e00db */
[C---:B------:R-:W-:Y:S06]  /*9a20*/  HMMA.16816.F32 R56, R12.reuse, R46, RZ ;  /* 0x0000002e0c38723c */ /* 0x040fec00000018ff */
[----:B------:R-:W-:Y:S01]  /*9a30*/  HMMA.16816.F32 R208, R12, R48, RZ ;  /* 0x000000300cd0723c */ /* 0x000fe200000018ff */
[----:B------:R-:W-:-:S02]  /*9a40*/  IMAD.MOV.U32 R45, RZ, RZ, R54 ;  /* 0x000000ffff2d7224 */ /* 0x000fc400078e0036 */
[----:B------:R-:W-:-:S03]  /*9a50*/  IMAD.MOV.U32 R44, RZ, RZ, R55 ;  /* 0x000000ffff2c7224 */ /* 0x000fc600078e0037 */
[----:B------:R-:W-:Y:S02]  /*9a60*/  IMAD.MOV.U32 R61, RZ, RZ, R64 ;  /* 0x000000ffff3d7224 */ /* 0x000fe400078e0040 */
[----:B------:R-:W-:Y:S02]  /*9a70*/  IMAD.MOV.U32 R60, RZ, RZ, R65 ;  /* 0x000000ffff3c7224 */ /* 0x000fe400078e0041 */
[----:B------:R-:W-:Y:S02]  /*9a80*/  IMAD.MOV.U32 R49, RZ, RZ, R52 ;  /* 0x000000ffff317224 */ /* 0x000fe400078e0034 */
[----:B------:R-:W-:Y:S01]  /*9a90*/  IMAD.MOV.U32 R48, RZ, RZ, R53 ;  /* 0x000000ffff307224 */ /* 0x000fe200078e0035 */
[----:B----4-:R-:W-:Y:S01]  /*9aa0*/  HMMA.16816.F32 R212, R8, R32, R212 ;  /* 0x0000002008d4723c */ /* 0x010fe200000018d4 */
[----:B------:R-:W-:Y:S02]  /*9ab0*/  IMAD.MOV.U32 R20, RZ, RZ, R61 ;  /* 0x000000ffff147224 */ /* 0x000fe400078e003d */
[----:B------:R-:W-:-:S02]  /*9ac0*/  IMAD.MOV.U32 R21, RZ, RZ, R60 ;  /* 0x000000ffff157224 */ /* 0x000fc400078e003c */
[----:B------:R-:W-:Y:S01]  /*9ad0*/  IMAD.MOV.U32 R25, RZ, RZ, R66 ;  /* 0x000000ffff197224 */ /* 0x000fe200078e0042 */
[----:B------:R-:W-:Y:S01]  /*9ae0*/  HMMA.16816.F32 R136, R4, R30, R56 ;  /* 0x0000001e0488723c */ /* 0x000fe20000001838 */
[----:B------:R-:W-:-:S05]  /*9af0*/  IMAD.MOV.U32 R24, RZ, RZ, R67 ;  /* 0x000000ffff187224 */ /* 0x000fca00078e0043 */
[-C--:B------:R-:W-:Y:S01]  /*9b00*/  HMMA.16816.F32 R60, R12, R50.reuse, RZ ;  /* 0x000000320c3c723c */ /* 0x080fe200000018ff */
[----:B------:R-:W-:Y:S02]  /*9b10*/  IMAD.MOV.U32 R56, RZ, RZ, R49 ;  /* 0x000000ffff387224 */ /* 0x000fe400078e0031 */
[----:B------:R-:W-:Y:S02]  /*9b20*/  IMAD.MOV.U32 R57, RZ, RZ, R48 ;  /* 0x000000ffff397224 */ /* 0x000fe400078e0030 */
[----:B------:R-:W-:Y:S01]  /*9b30*/  IMAD.MOV.U32 R58, RZ, RZ, R45 ;  /* 0x000000ffff3a7224 */ /* 0x000fe200078e002d */
[----:B------:R-:W-:Y:S01]  /*9b40*/  HMMA.16816.F32 R48, R16, R50, RZ ;  /* 0x000000321030723c */ /* 0x000fe200000018ff */
[----:B------:R-:W-:-:S05]  /*9b50*/  IMAD.MOV.U32 R59, RZ, RZ, R44 ;  /* 0x000000ffff3b7224 */ /* 0x000fca00078e002c */
[C---:B------:R-:W-:Y:S06]  /*9b60*/  HMMA.16816.F32 R52, R12.reuse, R42, RZ ;  /* 0x0000002a0c34723c */ /* 0x040fec00000018ff */
[----:B------:R-:W-:Y:S06]  /*9b70*/  HMMA.16816.F32 R12, R12, R38, RZ ;  /* 0x000000260c0c723c */ /* 0x000fec00000018ff */
[-C--:B------:R-:W-:Y:S06]  /*9b80*/  HMMA.16816.F32 R64, R4, R34.reuse, R60 ;  /* 0x000000220440723c */ /* 0x080fec000000183c */
[----:B------:R-:W-:Y:S06]  /*9b90*/  HMMA.16816.F32 R48, R8, R34, R48 ;  /* 0x000000220830723c */ /* 0x000fec0000001830 */
[----:B------:R-:W-:Y:S01]  /*9ba0*/  HMMA.16816.F32 R44, R16, R46, RZ ;  /* 0x0000002e102c723c */ /* 0x000fe200000018ff */
[----:B------:R-:W-:-:S02]  /*9bb0*/  IMAD.MOV.U32 R34, RZ, RZ, R41 ;  /* 0x000000ffff227224 */ /* 0x000fc400078e0029 */
[----:B------:R-:W-:-:S03]  /*9bc0*/  IMAD.MOV.U32 R35, RZ, RZ, R40 ;  /* 0x000000ffff237224 */ /* 0x000fc600078e0028 */
[C---:B------:R-:W-:Y:S06]  /*9bd0*/  HMMA.16816.F32 R40, R16.reuse, R42, RZ ;  /* 0x0000002a1028723c */ /* 0x040fec00000018ff */
[----:B------:R-:W-:Y:S06]  /*9be0*/  HMMA.16816.F32 R16, R16, R38, RZ ;  /* 0x000000261010723c */ /* 0x000fec00000018ff */
        /* <DEDUP_REMOVED lines=16> */
[----:B------:R-:W-:Y:S02]  /*9cf0*/  IMAD.MOV.U32 R211, RZ, RZ, R59 ;  /* 0x000000ffffd37224 */ /* 0x000fe400078e003b */
        /* <DEDUP_REMOVED lines=80> */
[----:B------:R-:W-:-:S12]  /*a200*/  HMMA.16816.F32 R212, R4, R14, R216 ;  /* 0x0000000e04d4723c */ /* 0x000fd800000018d8 */
[----:B------:R-:W-:Y:S02]  /*a210*/  IMAD.MOV.U32 R67, RZ, RZ, R208 ;  /* 0x000000ffff437224 */ /* 0x000fe400078e00d0 */
[----:B------:R-:W-:Y:S02]  /*a220*/  IMAD.MOV.U32 R66, RZ, RZ, R209 ;  /* 0x000000ffff427224 */ /* 0x000fe400078e00d1 */
[----:B------:R-:W-:Y:S02]  /*a230*/  IMAD.MOV.U32 R65, RZ, RZ, R210 ;  /* 0x000000ffff417224 */ /* 0x000fe400078e00d2 */
[----:B------:R-:W-:Y:S02]  /*a240*/  IMAD.MOV.U32 R64, RZ, RZ, R211 ;  /* 0x000000ffff407224 */ /* 0x000fe400078e00d3 */
[C---:B------:R-:W-:Y:S01]  /*a250*/  HMMA.16816.F32 R208, R8.reuse, R14, R60 ;  /* 0x0000000e08d0723c */ /* 0x040fe2000000183c */
[----:B------:R-:W1:Y:S05]  /*a260*/  LDSM.16.M88.4 R12, [R224+0xa800] ;  /* 0x00a80000e00c783b */ /* 0x000e6a0000000200 */
[-C--:B-1----:R-:W-:Y:S06]  /*a270*/  HMMA.16816.F32 R136, R8, R12.reuse, R136 ;  /* 0x0000000c0888723c */ /* 0x082fec0000001888 */
[----:B------:R-:W-:Y:S07]  /*a280*/  HMMA.16816.F32 R216, R4, R12, R40 ;  /* 0x0000000c04d8723c */ /* 0x000fee0000001828 */
[----:B------:R-:W-:-:S02]  /*a290*/  IMAD.MOV.U32 R40, RZ, RZ, R67 ;  /* 0x000000ffff287224 */ /* 0x000fc400078e0043 */
[----:B------:R-:W-:Y:S02]  /*a2a0*/  IMAD.MOV.U32 R41, RZ, RZ, R66 ;  /* 0x000000ffff297224 */ /* 0x000fe400078e0042 */
[----:B------:R-:W-:Y:S02]  /*a2b0*/  IMAD.MOV.U32 R42, RZ, RZ, R65 ;  /* 0x000000ffff2a7224 */ /* 0x000fe400078e0041 */
[----:B------:R-:W-:Y:S02]  /*a2c0*/  IMAD.MOV.U32 R43, RZ, RZ, R64 ;  /* 0x000000ffff2b7224 */ /* 0x000fe400078e0040 */
[----:B------:R-:W-:Y:S03]  /*a2d0*/  HMMA.16816.F32 R64, R8, R14, R20 ;  /* 0x0000000e0840723c */ /* 0x000fe60000001814 */
[----:B------:R-:W-:Y:S02]  /*a2e0*/  IMAD.MOV.U32 R252, RZ, RZ, R136 ;  /* 0x000000fffffc7224 */ /* 0x000fe400078e0088 */
[----:B------:R-:W-:-:S02]  /*a2f0*/  IMAD.MOV.U32 R3, RZ, RZ, R137 ;  /* 0x000000ffff037224 */ /* 0x000fc400078e0089 */
[----:B------:R-:W-:Y:S02]  /*a300*/  IMAD.MOV.U32 R2, RZ, RZ, R138 ;  /* 0x000000ffff027224 */ /* 0x000fe400078e008a */
[----:B------:R-:W-:Y:S02]  /*a310*/  IMAD.MOV.U32 R0, RZ, RZ, R139 ;  /* 0x000000ffff007224 */ /* 0x000fe400078e008b */
[C---:B------:R-:W-:Y:S01]  /*a320*/  HMMA.16816.F32 R136, R4.reuse, R14, R36 ;  /* 0x0000000e0488723c */ /* 0x040fe20000001824 */
        /* <DEDUP_REMOVED lines=20> */
[----:B------:R-:W-:Y:S01]  /*a470*/  HMMA.16816.F32 R40, R8, R12, R140 ;  /* 0x0000000c0828723c */ /* 0x000fe2000000188c */
[----:B------:R-:W1:Y:S06]  /*a480*/  LDSM.16.M88.4 R12, [R238] ;  /* 0x00000000ee0c783b */ /* 0x000e6c0000000200 */
[----:B------:R-:W-:-:S02]  /*a490*/  IMAD.MOV.U32 R140, RZ, RZ, R252 ;  /* 0x000000ffff8c7224 */ /* 0x000fc400078e00fc */
[----:B------:R-:W-:Y:S02]  /*a4a0*/  IMAD.MOV.U32 R141, RZ, RZ, R3 ;  /* 0x000000ffff8d7224 */ /* 0x000fe400078e0003 */
[----:B------:R-:W-:Y:S02]  /*a4b0*/  IMAD.MOV.U32 R142, RZ, RZ, R2 ;  /* 0x000000ffff8e7224 */ /* 0x000fe400078e0002 */
[----:B------:R-:W-:-:S07]  /*a4c0*/  IMAD.MOV.U32 R143, RZ, RZ, R0 ;  /* 0x000000ffff8f7224 */ /* 0x000fce00078e0000 */
[-C--:B-1----:R-:W-:Y:S06]  /*a4d0*/  HMMA.16816.F32 R140, R8, R12.reuse, R140 ;  /* 0x0000000c088c723c */ /* 0x082fec000000188c */
[C---:B------:R-:W-:Y:S06]  /*a4e0*/  HMMA.16816.F32 R216, R4.reuse, R12, R216 ;  /* 0x0000000c04d8723c */ /* 0x040fec00000018d8 */
[----:B------:R-:W-:-:S12]  /*a4f0*/  HMMA.16816.F32 R212, R4, R14, R136 ;  /* 0x0000000e04d4723c */ /* 0x000fd80000001888 */
[----:B------:R-:W-:Y:S02]  /*a500*/  IMAD.MOV.U32 R44, RZ, RZ, R140 ;  /* 0x000000ffff2c7224 */ /* 0x000fe400078e008c */
[----:B------:R-:W-:Y:S02]  /*a510*/  IMAD.MOV.U32 R3, RZ, RZ, R141 ;  /* 0x000000ffff037224 */ /* 0x000fe400078e008d */
[----:B------:R-:W-:Y:S02]  /*a520*/  IMAD.MOV.U32 R2, RZ, RZ, R142 ;  /* 0x000000ffff027224 */ /* 0x000fe400078e008e */
[----:B------:R-:W-:Y:S02]  /*a530*/  IMAD.MOV.U32 R0, RZ, RZ, R143 ;  /* 0x000000ffff007224 */ /* 0x000fe400078e008f */
[C---:B------:R-:W-:Y:S01]  /*a540*/  HMMA.16816.F32 R140, R8.reuse, R14, R64 ;  /* 0x0000000e088c723c */ /* 0x040fe20000001840 */
[----:B------:R-:W1:Y:S05]  /*a550*/  LDSM.16.M88.4 R12, [R237] ;  /* 0x00000000ed0c783b */ /* 0x000e6a0000000200 */
[-C--:B-1----:R-:W-:Y:S06]  /*a560*/  HMMA.16816.F32 R220, R8, R12.reuse, R220 ;  /* 0x0000000c08dc723c */ /* 0x082fec00000018dc */
[C---:B------:R-:W-:Y:S06]  /*a570*/  HMMA.16816.F32 R208, R4.reuse, R12, R60 ;  /* 0x0000000c04d0723c */ /* 0x040fec000000183c */
[-C--:B------:R-:W-:Y:S06]  /*a580*/  HMMA.16816.F32 R136, R4, R14.reuse, R36 ;  /* 0x0000000e0488723c */ /* 0x080fec0000001824 */
[----:B------:R-:W-:Y:S01]  /*a590*/  HMMA.16816.F32 R64, R8, R14, R28 ;  /* 0x0000000e0840723c */ /* 0x000fe2000000181c */
[----:B------:R-:W1:Y:S01]  /*a5a0*/  LDSM.16.M88.4 R12, [R236] ;  /* 0x00000000ec0c783b */ /* 0x000e620000000200 */
[----:B------:R-:W-:-:S02]  /*a5b0*/  IMAD.MOV.U32 R36, RZ, RZ, R52 ;  /* 0x000000ffff247224 */ /* 0x000fc400078e0034 */
[----:B------:R-:W-:Y:S02]  /*a5c0*/  IMAD.MOV.U32 R37, RZ, RZ, R47 ;  /* 0x000000ffff257224 */ /* 0x000fe400078e002f */
[----:B------:R-:W-:Y:S02]  /*a5d0*/  IMAD.MOV.U32 R38, RZ, RZ, R46 ;  /* 0x000000ffff267224 */ /* 0x000fe400078e002e */
[----:B------:R-:W-:Y:S02]  /*a5e0*/  IMAD.MOV.U32 R39, RZ, RZ, R45 ;  /* 0x000000ffff277224 */ /* 0x000fe400078e002d */
        /* <DEDUP_REMOVED lines=12> */
[C---:B--2---:R-:W-:Y:S06]  /*a6b0*/  HMMA.16816.F32 R40, R8.reuse, R12, R40 ;  /* 0x0000000c0828723c */ /* 0x044fec0000001828 */
        /* <DEDUP_REMOVED lines=16> */
[----:B-1----:R-:W-:Y:S06]  /*a7c0*/  HMMA.16816.F32 R48, R8, R12, R220 ;  /* 0x0000000c0830723c */ /* 0x002fec00000018dc */
[----:B------:R-:W-:-:S15]  /*a7d0*/  HMMA.16816.F32 R220, R4, R14, R136 ;  /* 0x0000000e04dc723c */ /* 0x000fde0000001888 */
[----:B------:R-:W-:-:S03]  /*a7e0*/  NOP ;  /* 0x0000000000007918 */ /* 0x000fc60000000000 */
[----:B------:R-:W-:Y:S02]  /*a7f0*/  IMAD.MOV.U32 R143, RZ, RZ, R48 ;  /* 0x000000ffff8f7224 */ /* 0x000fe400078e0030 */
[----:B------:R-:W-:Y:S02]  /*a800*/  IMAD.MOV.U32 R142, RZ, RZ, R49 ;  /* 0x000000ffff8e7224 */ /* 0x000fe400078e0031 */
[----:B------:R-:W-:Y:S02]  /*a810*/  IMAD.MOV.U32 R141, RZ, RZ, R50 ;  /* 0x000000ffff8d7224 */ /* 0x000fe400078e0032 */
[----:B------:R-:W-:Y:S02]  /*a820*/  IMAD.MOV.U32 R140, RZ, RZ, R51 ;  /* 0x000000ffff8c7224 */ /* 0x000fe400078e0033 */
[----:B------:R-:W-:-:S15]  /*a830*/  HMMA.16816.F32 R48, R4, R12, R208 ;  /* 0x0000000c0430723c */ /* 0x000fde00000018d0 */
[----:B------:R-:W-:-:S09]  /*a840*/  NOP ;  /* 0x0000000000007918 */ /* 0x000fd20000000000 */
[----:B------:R-:W-:Y:S02]  /*a850*/  IMAD.MOV.U32 R252, RZ, RZ, R48 ;  /* 0x000000fffffc7224 */ /* 0x000fe400078e0030 */
[----:B------:R-:W-:Y:S02]  /*a860*/  IMAD.MOV.U32 R3, RZ, RZ, R49 ;  /* 0x000000ffff037224 */ /* 0x000fe400078e0031 */
[----:B------:R-:W-:Y:S02]  /*a870*/  IMAD.MOV.U32 R2, RZ, RZ, R50 ;  /* 0x000000ffff027224 */ /* 0x000fe400078e0032 */
[----:B------:R-:W-:Y:S02]  /*a880*/  IMAD.MOV.U32 R0, RZ, RZ, R51 ;  /* 0x000000ffff007224 */ /* 0x000fe400078e0033 */
[----:B------:R-:W-:Y:S01]  /*a890*/  HMMA.16816.F32 R48, R8, R14, R64 ;  /* 0x0000000e0830723c */ /* 0x000fe20000001840 */
[----:B------:R-:W1:Y:S05]  /*a8a0*/  LDSM.16.M88.4 R12, [R230+0xb800] ;  /* 0x00b80000e60c783b */ /* 0x000e6a0000000200 */
[-C--:B-1----:R-:W-:Y:S06]  /*a8b0*/  HMMA.16816.F32 R208, R4, R12.reuse, R60 ;  /* 0x0000000c04d0723c */ /* 0x082fec000000183c */
[----:B------:R-:W-:Y:S07]  /*a8c0*/  HMMA.16816.F32 R64, R8, R12, R44 ;  /* 0x0000000c0840723c */ /* 0x000fee000000182c */
        /* <DEDUP_REMOVED lines=8> */
[-C--:B------:R-:W-:Y:S01]  /*a950*/  HMMA.16816.F32 R208, R4, R14.reuse, R52 ;  /* 0x0000000e04d0723c */ /* 0x080fe20000001834 */
[----:B------:R-:W-:Y:S05]  /*a960*/  LDSM.16.M88.4 R4, [R233+0x6000] ;  /* 0x00600000e904783b */ /* 0x000fea0000000200 */
[----:B------:R-:W-:Y:S01]  /*a970*/  HMMA.16816.F32 R52, R8, R14, R16 ;  /* 0x0000000e0834723c */ /* 0x000fe20000001810 */
[----:B------:R-:W1:Y:S04]  /*a980*/  LDSM.16.M88.4 R12, [R229+0x2000] ;  /* 0x00200000e50c783b */ /* 0x000e680000000200 */
[----:B------:R-:W2:Y:S02]  /*a990*/  LDSM.16.M88.4 R8, [R233+0x4000] ;  /* 0x00400000e908783b */ /* 0x000ea40000000200 */
[----:B------:R-:W-:-:S02]  /*a9a0*/  IMAD.MOV.U32 R16, RZ, RZ, R63 ;  /* 0x000000ffff107224 */ /* 0x000fc400078e003f */
[----:B------:R-:W-:Y:S02]  /*a9b0*/  IMAD.MOV.U32 R17, RZ, RZ, R62 ;  /* 0x000000ffff117224 */ /* 0x000fe400078e003e */
[----:B------:R-:W-:Y:S02]  /*a9c0*/  IMAD.MOV.U32 R18, RZ, RZ, R61 ;  /* 0x000000ffff127224 */ /* 0x000fe400078e003d */
[----:B------:R-:W-:Y:S01]  /*a9d0*/  IMAD.MOV.U32 R19, RZ, RZ, R60 ;  /* 0x000000ffff137224 */ /* 0x000fe200078e003c */
[-C--:B-1----:R-:W-:Y:S06]  /*a9e0*/  HMMA.16816.F32 R216, R4, R12.reuse, R216 ;  /* 0x0000000c04d8723c */ /* 0x082fec00000018d8 */
[----:B--2---:R-:W-:Y:S01]  /*a9f0*/  HMMA.16816.F32 R140, R8, R12, R40 ;  /* 0x0000000c088c723c */ /* 0x004fe20000001828 */
[----:B------:R-:W1:Y:S05]  /*aa00*/  S2R R43, SR_TID.X ;  /* 0x00000000002b7919 */ /* 0x000e6a0000002100 */
[-C--:B------:R-:W-:Y:S06]  /*aa10*/  HMMA.16816.F32 R212, R4, R14.reuse, R36 ;  /* 0x0000000e04d4723c */ /* 0x080fec0000001824 */
[----:B------:R-:W-:Y:S01]  /*aa20*/  HMMA.16816.F32 R136, R8, R14, R24 ;  /* 0x0000000e0888723c */ /* 0x000fe20000001818 */
[----:B------:R-:W2:Y:S01]  /*aa30*/  LDSM.16.M88.4 R12, [R229+0x2800] ;  /* 0x00280000e50c783b */ /* 0x000ea20000000200 */
[----:B------:R-:W-:-:S02]  /*aa40*/  IMAD.MOV.U32 R36, RZ, RZ, R252 ;  /* 0x000000ffff247224 */ /* 0x000fc400078e00fc */
[----:B------:R-:W-:Y:S02]  /*aa50*/  IMAD.MOV.U32 R37, RZ, RZ, R3 ;  /* 0x000000ffff257224 */ /* 0x000fe400078e0003 */
[----:B------:R-:W-:Y:S02]  /*aa60*/  IMAD.MOV.U32 R38, RZ, RZ, R2 ;  /* 0x000000ffff267224 */ /* 0x000fe400078e0002 */
[----:B------:R-:W-:Y:S02]  /*aa70*/  IMAD.MOV.U32 R39, RZ, RZ, R0 ;  /* 0x000000ffff277224 */ /* 0x000fe400078e0000 */
[----:B------:R-:W-:Y:S02]  /*aa80*/  IMAD.U32 R0, RZ, RZ, UR12 ;  /* 0x0000000cff007e24 */ /* 0x000fe4000f8e00ff */
[----:B-1----:R-:W-:-:S05]  /*aa90*/  IMAD.SHL.U32 R43, R43, 0x2, RZ ;  /* 0x000000022b2b7824 */ /* 0x002fca00078e00ff */
[----:B------:R-:W-:-:S05]  /*aaa0*/  LOP3.LUT R43, R43, 0x6, RZ, 0xc0, !PT ;  /* 0x000000062b2b7812 */ /* 0x000fca00078ec0ff */
[----:B------:R-:W-:-:S05]  /*aab0*/  IMAD R0, R0, 0x40, R43 ;  /* 0x0000004000007824 */ /* 0x000fca00078e022b */
[C---:B------:R-:W-:Y:S02]  /*aac0*/  ISETP.GE.AND P0, PT, R0.reuse, R249, PT ;  /* 0x000000f90000720c */ /* 0x040fe40003f06270 */
[C---:B------:R-:W-:Y:S02]  /*aad0*/  ISETP.GE.AND P3, PT, R0.reuse, R248, PT ;  /* 0x000000f80000720c */ /* 0x040fe40003f66270 */
[C---:B------:R-:W-:Y:S01]  /*aae0*/  ISETP.LT.OR P0, PT, R0.reuse, R245, P0 ;  /* 0x000000f50000720c */ /* 0x040fe20000701670 */
[----:B--2---:R-:W-:Y:S01]  /*aaf0*/  HMMA.16816.F32 R56, R8, R12, R56 ;  /* 0x0000000c0838723c */ /* 0x004fe20000001838 */
[----:B------:R-:W-:-:S04]  /*ab00*/  ISETP.LT.OR P3, PT, R0, R244, P3 ;  /* 0x000000f40000720c */ /* 0x000fc80001f61670 */
[----:B------:R-:W-:Y:S01]  /*ab10*/  FSEL R41, R218, -INF , !P3 ;  /* 0xff800000da297808 */ /* 0x000fe20005800000 */
[----:B------:R-:W-:Y:S01]  /*ab20*/  HMMA.16816.F32 R60, R4, R12, R32 ;  /* 0x0000000c043c723c */ /* 0x000fe20000001820 */
[----:B------:R-:W-:-:S04]  /*ab30*/  ISETP.GE.AND P3, PT, R0, R251, PT ;  /* 0x000000fb0000720c */ /* 0x000fc80003f66270 */
[----:B------:R-:W-:Y:S01]  /*ab40*/  ISETP.LT.OR P3, PT, R0, R247, P3 ;  /* 0x000000f70000720c */ /* 0x000fe20001f61670 */
[----:B------:R-:W-:-:S12]  /*ab50*/  HMMA.16816.F32 R32, R8, R14, R20 ;  /* 0x0000000e0820723c */ /* 0x000fd80000001814 */
[----:B------:R-:W-:Y:S02]  /*ab60*/  IMAD.MOV.U32 R40, RZ, RZ, R58 ;  /* 0x000000ffff287224 */ /* 0x000fe400078e003a */
[----:B------:R-:W-:Y:S02]  /*ab70*/  IMAD.MOV.U32 R3, RZ, RZ, R57 ;  /* 0x000000ffff037224 */ /* 0x000fe400078e0039 */
[----:B------:R-:W-:Y:S02]  /*ab80*/  IMAD.MOV.U32 R2, RZ, RZ, R56 ;  /* 0x000000ffff027224 */ /* 0x000fe400078e0038 */
[----:B------:R-:W-:Y:S02]  /*ab90*/  IMAD.MOV.U32 R252, RZ, RZ, R59 ;  /* 0x000000fffffc7224 */ /* 0x000fe400078e003b */
[C---:B------:R-:W-:Y:S01]  /*aba0*/  HMMA.16816.F32 R56, R4.reuse, R14, R28 ;  /* 0x0000000e0438723c */ /* 0x040fe2000000181c */
[----:B------:R-:W1:Y:S06]  /*abb0*/  LDSM.16.M88.4 R12, [R229+0x3000] ;  /* 0x00300000e50c783b */ /* 0x000e6c0000000200 */
[----:B------:R-:W-:Y:S01]  /*abc0*/  FSEL R29, R216, -INF , !P0 ;  /* 0xff800000d81d7808 */ /* 0x000fe20004000000 */
[-C--:B-1----:R-:W-:Y:S06]  /*abd0*/  HMMA.16816.F32 R24, R4, R12.reuse, R36 ;  /* 0x0000000c0418723c */ /* 0x082fec0000001824 */
[----:B------:R-:W-:Y:S06]  /*abe0*/  HMMA.16816.F32 R44, R8, R12, R44 ;  /* 0x0000000c082c723c */ /* 0x000fec000000182c */
[-C--:B------:R-:W-:Y:S06]  /*abf0*/  HMMA.16816.F32 R36, R4, R14.reuse, R220 ;  /* 0x0000000e0424723c */ /* 0x080fec00000018dc */
[----:B------:R-:W-:Y:S01]  /*ac00*/  HMMA.16816.F32 R20, R8, R14, R48 ;  /* 0x0000000e0814723c */ /* 0x000fe20000001830 */
[----:B------:R-:W1:Y:S01]  /*ac10*/  LDSM.16.M88.4 R12, [R229+0x3800] ;  /* 0x00380000e50c783b */ /* 0x000e620000000200 */
[----:B------:R-:W-:Y:S01]  /*ac20*/  IMAD.MOV.U32 R221, RZ, RZ, R2 ;  /* 0x000000ffffdd7224 */ /* 0x000fe200078e0002 */
[----:B------:R-:W-:-:S04]  /*ac30*/  DEPBAR.LE SB0, 0x0 ;  /* 0x000080000000791a */ /* 0x000fc80000000000 */
[C---:B------:R-:W-:Y:S02]  /*ac40*/  VIADD R2, R0.reuse, 0x1 ;  /* 0x0000000100027836 */ /* 0x040fe40000000000 */
[----:B------:R-:W-:Y:S02]  /*ac50*/  IMAD.MOV.U32 R223, RZ, RZ, R3 ;  /* 0x000000ffffdf7224 */ /* 0x000fe400078e0003 */
[----:B------:R-:W-:Y:S01]  /*ac60*/  VIADD R3, R0, 0x8 ;  /* 0x0000000800037836 */ /* 0x000fe20000000000 */
[----:B------:R-:W-:Y:S01]  /*ac70*/  BAR.SYNC.DEFER_BLOCKING 0x0 ;  /* 0x0000000000007b1d */ /* 0x000fe20000010000 */
[C---:B------:R-:W-:Y:S01]  /*ac80*/  ISETP.GE.AND P6, PT, R2.reuse, R251, PT ;  /* 0x000000fb0200720c */ /* 0x040fe20003fc6270 */
[----:B------:R-:W-:Y:S01]  /*ac90*/  IMAD.MOV.U32 R222, RZ, RZ, R40 ;  /* 0x000000ffffde7224 */ /* 0x000fe200078e0028 */
        /* <DEDUP_REMOVED lines=9> */
[C---:B------:R-:W-:Y:S02]  /*ad30*/  ISETP.GE.AND P4, PT, R0.reuse, R250, PT ;  /* 0x000000fa0000720c */ /* 0x040fe40003f86270 */
[----:B------:R-:W-:Y:S02]  /*ad40*/  FSEL R31, R143, -INF , !P5 ;  /* 0xff8000008f1f7808 */ /* 0x000fe40006800000 */
[C---:B------:R-:W-:Y:S02]  /*ad50*/  ISETP.GE.AND P5, PT, R3.reuse, R248, PT ;  /* 0x000000f80300720c */ /* 0x040fe40003fa6270 */
[----:B------:R-:W-:Y:S02]  /*ad60*/  ISETP.LT.OR P4, PT, R0, R246, P4 ;  /* 0x000000f60000720c */ /* 0x000fe40002781670 */
[----:B------:R-:W-:Y:S01]  /*ad70*/  ISETP.LT.OR P5, PT, R3, R244, P5 ;  /* 0x000000f40300720c */ /* 0x000fe20002fa1670 */
[C---:B-1----:R-:W-:Y:S06]  /*ad80*/  HMMA.16816.F32 R48, R4.reuse, R12, R16 ;  /* 0x0000000c0430723c */ /* 0x042fec0000001810 */
[----:B------:R-:W-:Y:S06]  /*ad90*/  HMMA.16816.F32 R16, R4, R14, R208 ;  /* 0x0000000e0410723c */ /* 0x000fec00000018d0 */
[C---:B------:R-:W-:Y:S06]  /*ada0*/  HMMA.16816.F32 R4, R8.reuse, R12, R64 ;  /* 0x0000000c0804723c */ /* 0x040fec0000001840 */
[----:B------:R-:W-:Y:S01]  /*adb0*/  HMMA.16816.F32 R8, R8, R14, R52 ;  /* 0x0000000e0808723c */ /* 0x000fe20000001834 */
[----:B------:R-:W-:-:S02]  /*adc0*/  FSEL R12, R140, -INF , !P3 ;  /* 0xff8000008c0c7808 */ /* 0x000fc40005800000 */
[-C--:B------:R-:W-:Y:S02]  /*add0*/  ISETP.GE.AND P3, PT, R2, R249.reuse, PT ;  /* 0x000000f90200720c */ /* 0x080fe40003f66270 */
[----:B------:R-:W-:Y:S02]  /*ade0*/  FSEL R13, R142, -INF , !P4 ;  /* 0xff8000008e0d7808 */ /* 0x000fe40006000000 */
[----:B------:R-:W-:Y:S02]  /*adf0*/  FSEL R53, R219, -INF , !P0 ;  /* 0xff800000db357808 */ /* 0x000fe40004000000 */
[C---:B------:R-:W-:Y:S02]  /*ae00*/  ISETP.GE.AND P0, PT, R3.reuse, R249, PT ;  /* 0x000000f90300720c */ /* 0x040fe40003f06270 */
[-C--:B------:R-:W-:Y:S02]  /*ae10*/  ISETP.LT.OR P3, PT, R2, R245.reuse, P3 ;  /* 0x000000f50200720c */ /* 0x080fe40001f61670 */
[----:B------:R-:W-:-:S02]  /*ae20*/  ISETP.LT.OR P0, PT, R3, R245, P0 ;  /* 0x000000f50300720c */ /* 0x000fc40000701670 */
[----:B------:R-:W-:Y:S02]  /*ae30*/  FSEL R15, R141, -INF , !P6 ;  /* 0xff8000008d0f7808 */ /* 0x000fe40007000000 */
[C---:B------:R-:W-:Y:S02]  /*ae40*/  ISETP.GE.AND P6, PT, R3.reuse, R251, PT ;  /* 0x000000fb0300720c */ /* 0x040fe40003fc6270 */
[----:B------:R-:W-:Y:S02]  /*ae50*/  ISETP.GE.AND P4, PT, R3, R250, PT ;  /* 0x000000fa0300720c */ /* 0x000fe40003f86270 */
[----:B------:R-:W-:Y:S02]  /*ae60*/  FSEL R42, R212, -INF , !P0 ;  /* 0xff800000d42a7808 */ /* 0x000fe40004000000 */
[----:B------:R-:W-:Y:S02]  /*ae70*/  FSEL R54, R214, -INF , !P5 ;  /* 0xff800000d6367808 */ /* 0x000fe40006800000 */
[----:B------:R-:W-:-:S02]  /*ae80*/  FSEL R52, R213, -INF , !P3 ;  /* 0xff800000d5347808 */ /* 0x000fc40005800000 */
[C---:B------:R-:W-:Y:S02]  /*ae90*/  ISETP.GE.AND P0, PT, R2.reuse, R248, PT ;  /* 0x000000f80200720c */ /* 0x040fe40003f06270 */
[C---:B------:R-:W-:Y:S02]  /*aea0*/  ISETP.GE.AND P5, PT, R2.reuse, R251, PT ;  /* 0x000000fb0200720c */ /* 0x040fe40003fa6270 */
[----:B------:R-:W-:Y:S02]  /*aeb0*/  ISETP.GE.AND P3, PT, R2, R250, PT ;  /* 0x000000fa0200720c */ /* 0x000fe40003f66270 */
[C---:B------:R-:W-:Y:S02]  /*aec0*/  ISETP.LT.OR P6, PT, R3.reuse, R247, P6 ;  /* 0x000000f70300720c */ /* 0x040fe400037c1670 */
[----:B------:R-:W-:Y:S01]  /*aed0*/  ISETP.LT.OR P4, PT, R3, R246, P4 ;  /* 0x000000f60300720c */ /* 0x000fe20002781670 */
[----:B------:R-:W-:Y:S01]  /*aee0*/  VIADD R3, R0, 0x10 ;  /* 0x0000001000037836 */ /* 0x000fe20000000000 */
        /* <DEDUP_REMOVED lines=8> */
[CC--:B------:R-:W-:Y:S02]  /*af70*/  ISETP.GE.AND P6, PT, R3.reuse, R251.reuse, PT ;  /* 0x000000fb0300720c */ /* 0x0c0fe40003fc6270 */
[C---:B------:R-:W-:Y:S02]  /*af80*/  ISETP.GE.AND P0, PT, R2.reuse, R251, PT ;  /* 0x000000fb0200720c */ /* 0x040fe40003f06270 */
[C---:B------:R-:W-:Y:S02]  /*af90*/  ISETP.LT.OR P4, PT, R3.reuse, R246, P4 ;  /* 0x000000f60300720c */ /* 0x040fe40002781670 */
[-C--:B------:R-:W-:Y:S02]  /*afa0*/  ISETP.LT.OR P6, PT, R3, R247.reuse, P6 ;  /* 0x000000f70300720c */ /* 0x080fe400037c1670 */
[----:B------:R-:W-:Y:S02]  /*afb0*/  ISETP.LT.OR P0, PT, R2, R247, P0 ;  /* 0x000000f70200720c */ /* 0x000fe40000701670 */
[----:B------:R-:W-:-:S02]  /*afc0*/  FSEL R28, R137, -INF , !P5 ;  /* 0xff800000891c7808 */ /* 0x000fc40006800000 */
[----:B------:R-:W-:Y:S02]  /*afd0*/  FSEL R137, R222, -INF , !P4 ;  /* 0xff800000de897808 */ /* 0x000fe40006000000 */
[----:B------:R-:W-:Y:S02]  /*afe0*/  FSEL R40, R139, -INF , !P3 ;  /* 0xff8000008b287808 */ /* 0x000fe40005800000 */
[----:B------:R-:W-:Y:S02]  /*aff0*/  FSEL R142, R221, -INF , !P6 ;  /* 0xff800000dd8e7808 */ /* 0x000fe40007000000 */
[----:B------:R-:W-:Y:S02]  /*b000*/  FSEL R222, R223, -INF , !P0 ;  /* 0xff800000dfde7808 */ /* 0x000fe40004000000 */
[C---:B------:R-:W-:Y:S01]  /*b010*/  ISETP.GE.AND P5, PT, R3.reuse, R249, PT ;  /* 0x000000f90300720c */ /* 0x040fe20003fa6270 */
[----:B------:R-:W-:Y:S01]  /*b020*/  STL [R1], R142 ;  /* 0x0000008e01007387 */ /* 0x000fe20000100800 */
[----:B------:R-:W-:-:S02]  /*b030*/  ISETP.GE.AND P3, PT, R3, R248, PT ;  /* 0x000000f80300720c */ /* 0x000fc40003f66270 */
        /* <DEDUP_REMOVED lines=26> */
[----:B------:R-:W-:Y:S02]  /*b1e0*/  FSEL R66, R61, -INF , !P4 ;  /* 0xff8000003d427808 */ /* 0x000fe40006000000 */
[C---:B------:R-:W-:Y:S02]  /*b1f0*/  ISETP.GE.AND P6, PT, R3.reuse, R251, PT ;  /* 0x000000fb0300720c */ /* 0x040fe40003fc6270 */
[C---:B------:R-:W-:Y:S02]  /*b200*/  ISETP.GE.AND P4, PT, R3.reuse, R250, PT ;  /* 0x000000fa0300720c */ /* 0x040fe40003f86270 */
[C---:B------:R-:W-:Y:S02]  /*b210*/  ISETP.LT.OR P0, PT, R2.reuse, R244, P0 ;  /* 0x000000f40200720c */ /* 0x040fe40000701670 */
[CC--:B------:R-:W-:Y:S02]  /*b220*/  ISETP.LT.OR P5, PT, R2.reuse, R247.reuse, P5 ;  /* 0x000000f70200720c */ /* 0x0c0fe40002fa1670 */
[----:B------:R-:W-:Y:S01]  /*b230*/  ISETP.LT.OR P3, PT, R2, R246, P3 ;  /* 0x000000f60200720c */ /* 0x000fe20001f61670 */
[----:B------:R-:W-:Y:S01]  /*b240*/  VIADD R2, R0, 0x21 ;  /* 0x0000002100027836 */ /* 0x000fe20000000000 */
[----:B------:R-:W-:-:S02]  /*b250*/  ISETP.LT.OR P6, PT, R3, R247, P6 ;  /* 0x000000f70300720c */ /* 0x000fc400037c1670 */
[----:B------:R-:W-:Y:S01]  /*b260*/  ISETP.LT.OR P4, PT, R3, R246, P4 ;  /* 0x000000f60300720c */ /* 0x000fe20002781670 */
[----:B------:R-:W-:Y:S01]  /*b270*/  VIADD R3, R0, 0x20 ;  /* 0x0000002000037836 */ /* 0x000fe20000000000 */
[----:B------:R-:W-:Y:S02]  /*b280*/  FSEL R59, R59, -INF , !P0 ;  /* 0xff8000003b3b7808 */ /* 0x000fe40004000000 */
[-C--:B------:R-:W-:Y:S02]  /*b290*/  ISETP.GE.AND P0, PT, R2, R251.reuse, PT ;  /* 0x000000fb0200720c */ /* 0x080fe40003f06270 */
[----:B------:R-:W-:Y:S02]  /*b2a0*/  FSEL R212, R32, -INF , !P6 ;  /* 0xff80000020d47808 */ /* 0x000fe40007000000 */
[----:B------:R-:W-:Y:S02]  /*b2b0*/  FSEL R216, R34, -INF , !P4 ;  /* 0xff80000022d87808 */ /* 0x000fe40006000000 */
[----:B------:R-:W-:-:S02]  /*b2c0*/  ISETP.GE.AND P6, PT, R3, R251, PT ;  /* 0x000000fb0300720c */ /* 0x000fc40003fc6270 */
[C---:B------:R-:W-:Y:S02]  /*b2d0*/  ISETP.GE.AND P4, PT, R3.reuse, R250, PT ;  /* 0x000000fa0300720c */ /* 0x040fe40003f86270 */
[-C--:B------:R-:W-:Y:S02]  /*b2e0*/  ISETP.LT.OR P0, PT, R2, R247.reuse, P0 ;  /* 0x000000f70200720c */ /* 0x080fe40000701670 */
[C---:B------:R-:W-:Y:S02]  /*b2f0*/  ISETP.LT.OR P6, PT, R3.reuse, R247, P6 ;  /* 0x000000f70300720c */ /* 0x040fe400037c1670 */
[----:B------:R-:W-:Y:S02]  /*b300*/  ISETP.LT.OR P4, PT, R3, R246, P4 ;  /* 0x000000f60300720c */ /* 0x000fe40002781670 */
[----:B------:R-:W-:Y:S02]  /*b310*/  FSEL R33, R33, -INF , !P5 ;  /* 0xff80000021217808 */ /* 0x000fe40006800000 */
[----:B------:R-:W-:-:S02]  /*b320*/  FSEL R34, R35, -INF , !P3 ;  /* 0xff80000023227808 */ /* 0x000fc40005800000 */
[C---:B------:R-:W-:Y:S02]  /*b330*/  ISETP.GE.AND P5, PT, R3.reuse, R249, PT ;  /* 0x000000f90300720c */ /* 0x040fe40003fa6270 */
[-C--:B------:R-:W-:Y:S02]  /*b340*/  ISETP.GE.AND P3, PT, R3, R248.reuse, PT ;  /* 0x000000f80300720c */ /* 0x080fe40003f66270 */
[----:B------:R-:W-:Y:S02]  /*b350*/  FSEL R218, R45, -INF , !P0 ;  /* 0xff8000002dda7808 */ /* 0x000fe40004000000 */
[----:B------:R-:W-:Y:S02]  /*b360*/  ISETP.GE.AND P0, PT, R2, R248, PT ;  /* 0x000000f80200720c */ /* 0x000fe40003f06270 */
[----:B------:R-:W-:Y:S02]  /*b370*/  FSEL R219, R44, -INF , !P6 ;  /* 0xff8000002cdb7808 */ /* 0x000fe40007000000 */
[----:B------:R-:W-:-:S02]  /*b380*/  FSEL R136, R46, -INF , !P4 ;  /* 0xff8000002e887808 */ /* 0x000fc40006000000 */
[C---:B------:R-:W-:Y:S02]  /*b390*/  ISETP.GE.AND P6, PT, R2.reuse, R250, PT ;  /* 0x000000fa0200720c */ /* 0x040fe40003fc6270 */
[----:B------:R-:W-:Y:S02]  /*b3a0*/  ISETP.GE.AND P4, PT, R2, R249, PT ;  /* 0x000000f90200720c */ /* 0x000fe40003f86270 */
[C---:B------:R-:W-:Y:S02]  /*b3b0*/  ISETP.LT.OR P5, PT, R3.reuse, R245, P5 ;  /* 0x000000f50300720c */ /* 0x040fe40002fa1670 */
[-C--:B------:R-:W-:Y:S01]  /*b3c0*/  ISETP.LT.OR P3, PT, R3, R244.reuse, P3 ;  /* 0x000000f40300720c */ /* 0x080fe20001f61670 */
[----:B------:R-:W-:Y:S01]  /*b3d0*/  VIADD R3, R0, 0x28 ;  /* 0x0000002800037836 */ /* 0x000fe20000000000 */
[C---:B------:R-:W-:Y:S02]  /*b3e0*/  ISETP.LT.OR P0, PT, R2.reuse, R244, P0 ;  /* 0x000000f40200720c */ /* 0x040fe40000701670 */
[----:B------:R-:W-:-:S02]  /*b3f0*/  ISETP.LT.OR P6, PT, R2, R246, P6 ;  /* 0x000000f60200720c */ /* 0x000fc400037c1670 */
[----:B------:R-:W-:Y:S01]  /*b400*/  ISETP.LT.OR P4, PT, R2, R245, P4 ;  /* 0x000000f50200720c */ /* 0x000fe20002781670 */
[----:B------:R-:W-:Y:S01]  /*b410*/  VIADD R2, R0, 0x29 ;  /* 0x0000002900027836 */ /* 0x000fe20000000000 */
[----:B------:R-:W-:Y:S02]  /*b420*/  FSEL R67, R27, -INF , !P0 ;  /* 0xff8000001b437808 */ /* 0x000fe40004000000 */
[C---:B------:R-:W-:Y:S02]  /*b430*/  ISETP.GE.AND P0, PT, R3.reuse, R249, PT ;  /* 0x000000f90300720c */ /* 0x040fe40003f06270 */
[----:B------:R-:W-:Y:S02]  /*b440*/  FSEL R143, R24, -INF , !P5 ;  /* 0xff800000188f7808 */ /* 0x000fe40006800000 */
[----:B------:R-:W-:Y:S02]  /*b450*/  FSEL R60, R26, -INF , !P3 ;  /* 0xff8000001a3c7808 */ /* 0x000fe40005800000 */
[----:B------:R-:W-:-:S02]  /*b460*/  ISETP.GE.AND P5, PT, R3, R248, PT ;  /* 0x000000f80300720c */ /* 0x000fc40003fa6270 */
[----:B------:R-:W-:Y:S02]  /*b470*/  ISETP.GE.AND P3, PT, R2, R249, PT ;  /* 0x000000f90200720c */ /* 0x000fe40003f66270 */
[----:B------:R-:W-:Y:S02]  /*b480*/  ISETP.LT.OR P0, PT, R3, R245, P0 ;  /* 0x000000f50300720c */ /* 0x000fe40000701670 */
[----:B------:R-:W-:Y:S02]  /*b490*/  FSEL R221, R47, -INF , !P6 ;  /* 0xff8000002fdd7808 */ /* 0x000fe40007000000 */
[----:B------:R-:W-:Y:S02]  /*b4a0*/  FSEL R141, R25, -INF , !P4 ;  /* 0xff800000198d7808 */ /* 0x000fe40006000000 */
[C---:B------:R-:W-:Y:S02]  /*b4b0*/  ISETP.GE.AND P6, PT, R3.reuse, R251, PT ;  /* 0x000000fb0300720c */ /* 0x040fe40003fc6270 */
[----:B------:R-:W-:-:S02]  /*b4c0*/  ISETP.GE.AND P4, PT, R3, R250, PT ;  /* 0x000000fa0300720c */ /* 0x000fc40003f86270 */
[C---:B------:R-:W-:Y:S02]  /*b4d0*/  ISETP.LT.OR P5, PT, R3.reuse, R244, P5 ;  /* 0x000000f40300720c */ /* 0x040fe40002fa1670 */
[----:B------:R-:W-:Y:S02]  /*b4e0*/  ISETP.LT.OR P3, PT, R2, R245, P3 ;  /* 0x000000f50200720c */ /* 0x000fe40001f61670 */
[----:B------:R-:W-:Y:S02]  /*b4f0*/  FSEL R223, R36, -INF , !P0 ;  /* 0xff80000024df7808 */ /* 0x000fe40004000000 */
[----:B------:R-:W-:Y:S02]  /*b500*/  ISETP.GE.AND P0, PT, R2, R248, PT ;  /* 0x000000f80200720c */ /* 0x000fe40003f06270 */
[C---:B------:R-:W-:Y:S02]  /*b510*/  ISETP.LT.OR P6, PT, R3.reuse, R247, P6 ;  /* 0x000000f70300720c */ /* 0x040fe400037c1670 */
[----:B------:R-:W-:-:S02]  /*b520*/  ISETP.LT.OR P4, PT, R3, R246, P4 ;  /* 0x000000f60300720c */ /* 0x000fc40002781670 */
[----:B------:R-:W-:Y:S02]  /*b530*/  FSEL R3, R38, -INF , !P5 ;  /* 0xff80000026037808 */ /* 0x000fe40006800000 */
[----:B------:R-:W-:Y:S02]  /*b540*/  FSEL R57, R37, -INF , !P3 ;  /* 0xff80000025397808 */ /* 0x000fe40005800000 */
[C---:B------:R-:W-:Y:S01]  /*b550*/  ISETP.GE.AND P5, PT, R2.reuse, R251, PT ;  /* 0x000000fb0200720c */ /* 0x040fe20003fa6270 */
[----:B------:R1:W-:Y:S01]  /*b560*/  STL [R1+0x20], R3 ;  /* 0x0000200301007387 */ /* 0x0003e20000100800 */
[C---:B------:R-:W-:Y:S02]  /*b570*/  ISETP.GE.AND P3, PT, R2.reuse, R250, PT ;  /* 0x000000fa0200720c */ /* 0x040fe40003f66270 */
[C---:B------:R-:W-:Y:S02]  /*b580*/  ISETP.LT.OR P0, PT, R2.reuse, R244, P0 ;  /* 0x000000f40200720c */ /* 0x040fe40000701670 */
[----:B------:R-:W-:-:S02]  /*b590*/  ISETP.LT.OR P5, PT, R2, R247, P5 ;  /* 0x000000f70200720c */ /* 0x000fc40002fa1670 */
[----:B------:R-:W-:Y:S02]  /*b5a0*/  ISETP.LT.OR P3, PT, R2, R246, P3 ;  /* 0x000000f60200720c */ /* 0x000fe40001f61670 */
[----:B------:R-:W-:Y:S02]  /*b5b0*/  FSEL R2, R39, -INF , !P0 ;  /* 0xff80000027027808 */ /* 0x000fe40004000000 */
[----:B------:R-:W-:Y:S02]  /*b5c0*/  FSEL R32, R20, -INF , !P6 ;  /* 0xff80000014207808 */ /* 0x000fe40007000000 */
[----:B------:R-:W-:Y:S01]  /*b5d0*/  FSEL R46, R21, -INF , !P5 ;  /* 0xff800000152e7808 */ /* 0x000fe20006800000 */
[----:B------:R2:W-:Y:S01]  /*b5e0*/  STL [R1+0x1c], R2 ;  /* 0x00001c0201007387 */ /* 0x0005e20000100800 */
[----:B------:R-:W-:Y:S02]  /*b5f0*/  FSEL R213, R23, -INF , !P3 ;  /* 0xff80000017d57808 */ /* 0x000fe40005800000 */
[----:B------:R-:W-:Y:S01]  /*b600*/  FSEL R215, R22, -INF , !P4 ;  /* 0xff80000016d77808 */ /* 0x000fe20006000000 */
[----:B-1----:R-:W-:-:S05]  /*b610*/  VIADD R3, R0, 0x30 ;  /* 0x0000003000037836 */ /* 0x002fca0000000000 */
[C---:B------:R-:W-:Y:S02]  /*b620*/  ISETP.GE.AND P5, PT, R3.reuse, R251, PT ;  /* 0x000000fb0300720c */ /* 0x040fe40003fa6270 */
[C---:B------:R-:W-:Y:S02]  /*b630*/  ISETP.GE.AND P3, PT, R3.reuse, R250, PT ;  /* 0x000000fa0300720c */ /* 0x040fe40003f66270 */
[C---:B------:R-:W-:Y:S02]  /*b640*/  ISETP.LT.OR P5, PT, R3.reuse, R247, P5 ;  /* 0x000000f70300720c */ /* 0x040fe40002fa1670 */
[----:B------:R-:W-:Y:S02]  /*b650*/  ISETP.LT.OR P3, PT, R3, R246, P3 ;  /* 0x000000f60300720c */ /* 0x000fe40001f61670 */
[----:B------:R-:W-:Y:S01]  /*b660*/  FSEL R35, R4, -INF , !P5 ;  /* 0xff80000004237808 */ /* 0x000fe20006800000 */
[----:B--2---:R-:W-:Y:S01]  /*b670*/  VIADD R2, R0, 0x31 ;  /* 0x0000003100027836 */ /* 0x004fe20000000000 */
[----:B------:R-:W-:-:S02]  /*b680*/  FSEL R211, R6, -INF , !P3 ;  /* 0xff80000006d37808 */ /* 0x000fc40005800000 */
[----:B------:R-:W-:Y:S02]  /*b690*/  ISETP.GE.AND P0, PT, R3, R249, PT ;  /* 0x000000f90300720c */ /* 0x000fe40003f06270 */
[C---:B------:R-:W-:Y:S02]  /*b6a0*/  ISETP.GE.AND P6, PT, R2.reuse, R251, PT ;  /* 0x000000fb0200720c */ /* 0x040fe40003fc6270 */
[C---:B------:R-:W-:Y:S02]  /*b6b0*/  ISETP.GE.AND P5, PT, R2.reuse, R250, PT ;  /* 0x000000fa0200720c */ /* 0x040fe40003fa6270 */
[C---:B------:R-:W-:Y:S02]  /*b6c0*/  ISETP.LT.OR P6, PT, R2.reuse, R247, P6 ;  /* 0x000000f70200720c */ /* 0x040fe400037c1670 */
[----:B------:R-:W-:Y:S02]  /*b6d0*/  ISETP.GE.AND P3, PT, R2, R249, PT ;  /* 0x000000f90200720c */ /* 0x000fe40003f66270 */
[----:B------:R-:W-:-:S02]  /*b6e0*/  FSEL R47, R5, -INF , !P6 ;  /* 0xff800000052f7808 */ /* 0x000fc40007000000 */
[C---:B------:R-:W-:Y:S02]  /*b6f0*/  ISETP.GE.AND P6, PT, R2.reuse, R248, PT ;  /* 0x000000f80200720c */ /* 0x040fe40003fc6270 */
[C---:B------:R-:W-:Y:S02]  /*b700*/  ISETP.LT.OR P5, PT, R2.reuse, R246, P5 ;  /* 0x000000f60200720c */ /* 0x040fe40002fa1670 */
[CC--:B------:R-:W-:Y:S02]  /*b710*/  ISETP.LT.OR P3, PT, R2.reuse, R245.reuse, P3 ;  /* 0x000000f50200720c */ /* 0x0c0fe40001f61670 */
[----:B------:R-:W-:Y:S01]  /*b720*/  ISETP.LT.OR P6, PT, R2, R244, P6 ;  /* 0x000000f40200720c */ /* 0x000fe200037c1670 */
[C---:B------:R-:W-:Y:S01]  /*b730*/  VIADD R2, R0.reuse, 0x38 ;  /* 0x0000003800027836 */ /* 0x040fe20000000000 */
[C---:B------:R-:W-:Y:S01]  /*b740*/  ISETP.LT.OR P0, PT, R3.reuse, R245, P0 ;  /* 0x000000f50300720c */ /* 0x040fe20000701670 */
[----:B------:R-:W-:Y:S01]  /*b750*/  VIADD R0, R0, 0x39 ;  /* 0x0000003900007836 */ /* 0x000fe20000000000 */
[----:B------:R-:W-:-:S02]  /*b760*/  ISETP.GE.AND P4, PT, R3, R248, PT ;  /* 0x000000f80300720c */ /* 0x000fc40003f86270 */
[----:B------:R-:W-:Y:S02]  /*b770*/  FSEL R217, R48, -INF , !P0 ;  /* 0xff80000030d97808 */ /* 0x000fe40004000000 */
[C---:B------:R-:W-:Y:S02]  /*b780*/  ISETP.GE.AND P0, PT, R2.reuse, R251, PT ;  /* 0x000000fb0200720c */ /* 0x040fe40003f06270 */
[----:B------:R-:W-:Y:S02]  /*b790*/  ISETP.LT.OR P4, PT, R3, R244, P4 ;  /* 0x000000f40300720c */ /* 0x000fe40002781670 */
[----:B------:R-:W-:Y:S02]  /*b7a0*/  ISETP.LT.OR P0, PT, R2, R247, P0 ;  /* 0x000000f70200720c */ /* 0x000fe40000701670 */
[----:B------:R-:W-:Y:S02]  /*b7b0*/  FSEL R3, R50, -INF , !P4 ;  /* 0xff80000032037808 */ /* 0x000fe40006000000 */
[----:B------:R-:W-:-:S02]  /*b7c0*/  FSEL R23, R8, -INF , !P0 ;  /* 0xff80000008177808 */ /* 0x000fc40004000000 */
[C---:B------:R-:W-:Y:S01]  /*b7d0*/  ISETP.GE.AND P0, PT, R0.reuse, R249, PT ;  /* 0x000000f90000720c */ /* 0x040fe20003f06270 */
[----:B------:R1:W-:Y:S01]  /*b7e0*/  STL [R1+0x14], R3 ;  /* 0x0000140301007387 */ /* 0x0003e20000100800 */
[----:B------:R-:W-:Y:S02]  /*b7f0*/  FSEL R214, R49, -INF , !P3 ;  /* 0xff80000031d67808 */ /* 0x000fe40005800000 */
[----:B------:R-:W-:Y:S02]  /*b800*/  ISETP.LT.OR P0, PT, R0, R245, P0 ;  /* 0x000000f50000720c */ /* 0x000fe40000701670 */
[C---:B------:R-:W-:Y:S02]  /*b810*/  ISETP.GE.AND P4, PT, R2.reuse, R249, PT ;  /* 0x000000f90200720c */ /* 0x040fe40003f86270 */
[----:B------:R-:W-:Y:S02]  /*b820*/  ISETP.GE.AND P3, PT, R2, R248, PT ;  /* 0x000000f80200720c */ /* 0x000fe40003f66270 */
[----:B------:R-:W-:-:S02]  /*b830*/  FSEL R208, R17, -INF , !P0 ;  /* 0xff80000011d07808 */ /* 0x000fc40004000000 */
[----:B------:R-:W-:Y:S02]  /*b840*/  PLOP3.LUT P0, PT, PT, PT, UP0, 0x80, 0x0 ;  /* 0x000000000000781c */ /* 0x000fe40003f0f008 */
[C---:B------:R-:W-:Y:S02]  /*b850*/  ISETP.LT.OR P4, PT, R2.reuse, R245, P4 ;  /* 0x000000f50200720c */ /* 0x040fe40002781670 */
[----:B------:R-:W-:Y:S02]  /*b860*/  ISETP.LT.OR P3, PT, R2, R244, P3 ;  /* 0x000000f40200720c */ /* 0x000fe40001f61670 */
[----:B------:R-:W-:Y:S02]  /*b870*/  FSEL R209, R7, -INF , !P5 ;  /* 0xff80000007d17808 */ /* 0x000fe40006800000 */
[----:B------:R-:W-:Y:S02]  /*b880*/  FSEL R140, R51, -INF , !P6 ;  /* 0xff800000338c7808 */ /* 0x000fe40007000000 */
[----:B------:R-:W-:-:S02]  /*b890*/  FSEL R210, R16, -INF , !P4 ;  /* 0xff80000010d27808 */ /* 0x000fc40006000000 */
[----:B------:R-:W-:Y:S02]  /*b8a0*/  FSEL R138, R18, -INF , !P3 ;  /* 0xff800000128a7808 */ /* 0x000fe40005800000 */
[-C--:B------:R-:W-:Y:S02]  /*b8b0*/  ISETP.GE.AND P5, PT, R2, R250.reuse, PT ;  /* 0x000000fa0200720c */ /* 0x080fe40003fa6270 */
[C---:B------:R-:W-:Y:S02]  /*b8c0*/  ISETP.GE.AND P6, PT, R0.reuse, R251, PT ;  /* 0x000000fb0000720c */ /* 0x040fe40003fc6270 */
[C---:B------:R-:W-:Y:S02]  /*b8d0*/  ISETP.GE.AND P4, PT, R0.reuse, R250, PT ;  /* 0x000000fa0000720c */ /* 0x040fe40003f86270 */
[----:B------:R-:W-:Y:S02]  /*b8e0*/  ISETP.GE.AND P3, PT, R0, R248, PT ;  /* 0x000000f80000720c */ /* 0x000fe40003f66270 */
[----:B------:R-:W-:-:S02]  /*b8f0*/  ISETP.LT.OR P5, PT, R2, R246, P5 ;  /* 0x000000f60200720c */ /* 0x000fc40002fa1670 */
[C---:B------:R-:W-:Y:S02]  /*b900*/  ISETP.LT.OR P6, PT, R0.reuse, R247, P6 ;  /* 0x000000f70000720c */ /* 0x040fe400037c1670 */
[C---:B------:R-:W-:Y:S02]  /*b910*/  ISETP.LT.OR P4, PT, R0.reuse, R246, P4 ;  /* 0x000000f60000720c */ /* 0x040fe40002781670 */
[----:B------:R-:W-:Y:S02]  /*b920*/  ISETP.LT.OR P3, PT, R0, R244, P3 ;  /* 0x000000f40000720c */ /* 0x000fe40001f61670 */
[----:B------:R-:W-:Y:S02]  /*b930*/  FSEL R22, R10, -INF , !P5 ;  /* 0xff8000000a167808 */ /* 0x000fe40006800000 */
[----:B------:R-:W-:Y:S02]  /*b940*/  FSEL R56, R19, -INF , !P3 ;  /* 0xff80000013387808 */ /* 0x000fe40005800000 */
[----:B------:R-:W-:-:S02]  /*b950*/  FSEL R20, R9, -INF , !P6 ;  /* 0xff80000009147808 */ /* 0x000fc40007000000 */
[----:B------:R-:W-:Y:S01]  /*b960*/  FSEL R21, R11, -INF , !P4 ;  /* 0xff8000000b157808 */ /* 0x000fe20006000000 */
[----:B-1----:R-:W-:Y:S06]  /*b970*/  @!P0 BRA `(.L_x_701) ;  /* 0x00000004005c8947 */ /* 0x002fec0003800000 */
[----:B------:R-:W2:Y:S04]  /*b980*/  LDL.64 R24, [R1+0x68] ;  /* 0x0000680001187983 */ /* 0x000ea80000100a00 */
[----:B------:R-:W3:Y:S01]  /*b990*/  LDL.64 R44, [R1+0x60] ;  /* 0x00006000012c7983 */ /* 0x000ee20000100a00 */
[----:B------:R-:W-:Y:S01]  /*b9a0*/  UIADD3 UR5, UR19, -0x3, URZ ;  /* 0xfffffffd13057890 */ /* 0x000fe2000fffe03f */
[----:B------:R-:W1:Y:S01]  /*b9b0*/  @!P2 LDC.64 R4, c[0x0][0x218] ;  /* 0x00008600ff04ab82 */ /* 0x000e620000000a00 */
[----:B------:R-:W-:Y:S01]  /*b9c0*/  BSSY B0, `(.L_x_702) ;  /* 0x0000051000007945 */ /* 0x000fe20003800000 */
[----:B------:R4:W-:Y:S01]  /*b9d0*/  @P2 STS.128 [R243+0x8000], RZ ;  /* 0x008000fff3002388 */ /* 0x0009e20000000c00 */
[----:B------:R-:W-:Y:S02]  /*b9e0*/  USHF.R.S32.HI UR4, URZ, 0x1f, UR5 ;  /* 0x0000001f3f047899 */ /* 0x000fe40008011405 */
[----:B------:R-:W-:-:S02]  /*b9f0*/  UIMAD.WIDE.U32 UR20, UR5, UR8, URZ ;  /* 0x00000008051472a5 */ /* 0x000fc4000f8e003f */
[----:B------:R-:W-:Y:S01]  /*ba00*/  UIMAD UR4, UR4, UR8, URZ ;  /* 0x00000008040472a4 */ /* 0x000fe2000f8e023f */
[----:B------:R-:W5:Y:S03]  /*ba10*/  @!P1 LDC.64 R6, c[0x0][0x218] ;  /* 0x00008600ff069b82 */ /* 0x000f660000000a00 */
[----:B------:R-:W-:Y:S01]  /*ba20*/  UIMAD UR4, UR5, UR9, UR4 ;  /* 0x00000009050472a4 */ /* 0x000fe2000f8e0204 */
[----:B------:R-:W-:Y:S02]  /*ba30*/  IMAD.U32 R0, RZ, RZ, UR20 ;  /* 0x00000014ff007e24 */ /* 0x000fe4000f8e00ff */
[----:B------:R-:W-:Y:S01]  /*ba40*/  IMAD.U32 R3, RZ, RZ, UR20 ;  /* 0x00000014ff037e24 */ /* 0x000fe2000f8e00ff */
[----:B------:R-:W-:Y:S01]  /*ba50*/  UIADD3 UR4, UR21, UR4, URZ ;  /* 0x0000000415047290 */ /* 0x000fe2000fffe03f */
[----:B------:R-:W4:Y:S05]  /*ba60*/  @!P2 LDC.64 R8, c[0x0][0x218] ;  /* 0x00008600ff08ab82 */ /* 0x000f2a0000000a00 */
[----:B------:R-:W-:Y:S01]  /*ba70*/  IMAD.U32 R2, RZ, RZ, UR4 ;  /* 0x00000004ff027e24 */ /* 0x000fe2000f8e00ff */
[----:B--2---:R-:W-:-:S04]  /*ba80*/  LEA R0, P3, R0, R24, 0x6 ;  /* 0x0000001800007211 */ /* 0x004fc800078630ff */
[----:B---3--:R-:W-:Y:S02]  /*ba90*/  LEA.HI.X R2, R3, R45, R2, 0x6, P3 ;  /* 0x0000002d03027211 */ /* 0x008fe400018f3402 */
[----:B-1----:R-:W-:-:S04]  /*baa0*/  @!P2 LEA R4, P3, R0, R4, 0x1 ;  /* 0x000000040004a211 */ /* 0x002fc800078608ff */
[----:B------:R-:W-:-:S05]  /*bab0*/  @!P2 LEA.HI.X R5, R0, R5, R2, 0x1, P3 ;  /* 0x000000050005a211 */ /* 0x000fca00018f0c02 */
[----:B------:R-:W-:Y:S01]  /*bac0*/  @!PT LDS RZ, [RZ] ;  /* 0x00000000fffff984 */ /* 0x000fe20000000800 */
[----:B------:R-:W-:Y:S01]  /*bad0*/  @!PT LDS RZ, [RZ] ;  /* 0x00000000fffff984 */ /* 0x000fe20000000800 */
[----:B------:R-:W-:Y:S01]  /*bae0*/  @!PT LDS RZ, [RZ] ;  /* 0x00000000fffff984 */ /* 0x000fe20000000800 */
[----:B------:R5:W-:Y:S04]  /*baf0*/  @!P2 LDGSTS.E.BYPASS.LTC128B.128 [R243+0x8000], desc[UR22][R4.64] ;  /* 0x0800000004f3afae */ /* 0x000be8000b901d56 */
[----:B------:R1:W-:Y:S01]  /*bb00*/  @P1 STS.128 [R243+0xa000], RZ ;  /* 0x00a000fff3001388 */ /* 0x0003e20000000c00 */
[----:B-----5:R-:W-:-:S04]  /*bb10*/  @!P1 LEA R4, P3, R0, R6, 0x1 ;  /* 0x0000000600049211 */ /* 0x020fc800078608ff */
[C---:B------:R-:W-:Y:S02]  /*bb20*/  @!P1 LEA.HI.X R5, R0.reuse, R7, R2, 0x1, P3 ;  /* 0x0000000700059211 */ /* 0x040fe400018f0c02 */
[----:B------:R-:W2:Y:S01]  /*bb30*/  @!P1 LDC.64 R6, c[0x0][0x218] ;  /* 0x00008600ff069b82 */ /* 0x000ea20000000a00 */
[----:B------:R-:W-:Y:S02]  /*bb40*/  IADD3 R0, P4, R0, UR29, RZ ;  /* 0x0000001d00007c10 */ /* 0x000fe4000ff9e0ff */
[----:B------:R-:W-:Y:S01]  /*bb50*/  @!PT LDS RZ, [RZ] ;  /* 0x00000000fffff984 */ /* 0x000fe20000000800 */
[----:B------:R-:W-:Y:S01]  /*bb60*/  @!PT LDS RZ, [RZ] ;  /* 0x00000000fffff984 */ /* 0x000fe20000000800 */
[----:B------:R-:W-:Y:S01]  /*bb70*/  @!PT LDS RZ, [RZ] ;  /* 0x00000000fffff984 */ /* 0x000fe20000000800 */
[----:B------:R4:W-:Y:S02]  /*bb80*/  @!P1 LDGSTS.E.BYPASS.LTC128B.128 [R243+0xa000], desc[UR22][R4.64+0x80] ;  /* 0x0a00008004f39fae */ /* 0x0009e4000b901d56 */
[----:B------:R-:W-:Y:S02]  /*bb90*/  IADD3.X R2, R2, UR28, RZ, P4, !PT ;  /* 0x0000001c02027c10 */ /* 0x000fe4000a7fe4ff */
[----:B------:R1:W-:Y:S01]  /*bba0*/  @P2 STS.128 [R243+0x8800], RZ ;  /* 0x008800fff3002388 */ /* 0x0003e20000000c00 */
[----:B----4-:R-:W-:-:S04]  /*bbb0*/  @!P2 LEA R4, P3, R0, R8, 0x1 ;  /* 0x000000080004a211 */ /* 0x010fc800078608ff */
[C---:B------:R-:W-:Y:S02]  /*bbc0*/  @!P2 LEA.HI.X R5, R0.reuse, R9, R2, 0x1, P3 ;  /* 0x000000090005a211 */ /* 0x040fe400018f0c02 */
[----:B------:R-:W3:Y:S03]  /*bbd0*/  @!P2 LDC.64 R8, c[0x0][0x218] ;  /* 0x00008600ff08ab82 */ /* 0x000ee60000000a00 */
[----:B------:R-:W-:Y:S01]  /*bbe0*/  @!PT LDS RZ, [RZ] ;  /* 0x00000000fffff984 */ /* 0x000fe20000000800 */
[----:B------:R-:W-:Y:S01]  /*bbf0*/  @!PT LDS RZ, [RZ] ;  /* 0x00000000fffff984 */ /* 0x000fe20000000800 */
[----:B------:R-:W-:Y:S01]  /*bc00*/  @!PT LDS RZ, [RZ] ;  /* 0x00000000fffff984 */ /* 0x000fe20000000800 */
[----:B------:R2:W-:Y:S04]  /*bc10*/  @!P2 LDGSTS.E.BYPASS.LTC128B.128 [R243+0x8800], desc[UR22][R4.64] ;  /* 0x0880000004f3afae */ /* 0x0005e8000b901d56 */
[----:B------:R1:W-:Y:S01]  /*bc20*/  @P1 STS.128 [R243+0xa800], RZ ;  /* 0x00a800fff3001388 */ /* 0x0003e20000000c00 */
[----:B--2---:R-:W-:-:S04]  /*bc30*/  @!P1 LEA R4, P3, R0, R6, 0x1 ;  /* 0x0000000600049211 */ /* 0x004fc800078608ff */
        /* <DEDUP_REMOVED lines=9> */
[----:B---3--:R-:W-:-:S04]  /*bcd0*/  @!P2 LEA R4, P3, R0, R8, 0x1 ;  /* 0x000000080004a211 */ /* 0x008fc800078608ff */
        /* <DEDUP_REMOVED lines=9> */
[----:B------:R-:W-:-:S03]  /*bd70*/  IADD3 R0, P4, R0, UR29, RZ ;  /* 0x0000001d00007c10 */ /* 0x000fc6000ff9e0ff */
[----:B------:R-:W-:Y:S01]  /*bd80*/  @!PT LDS RZ, [RZ] ;  /* 0x00000000fffff984 */ /* 0x000fe20000000800 */
[----:B------:R-:W-:Y:S01]  /*bd90*/  @!PT LDS RZ, [RZ] ;  /* 0x00000000fffff984 */ /* 0x000fe20000000800 */
[----:B------:R-:W-:Y:S01]  /*bda0*/  @!PT LDS RZ, [RZ] ;  /* 0x00000000fffff984 */ /* 0x000fe20000000800 */
[----:B------:R3:W-:Y:S01]  /*bdb0*/  @!P1 LDGSTS.E.BYPASS.LTC128B.128 [R243+0xb000], desc[UR22][R4.64+0x80] ;  /* 0x0b00008004f39fae */ /* 0x0007e2000b901d56 */
[----:B------:R-:W-:-:S03]  /*bdc0*/  IADD3.X R3, R2, UR28, RZ, P4, !PT ;  /* 0x0000001c02037c10 */ /* 0x000fc6000a7fe4ff */
        /* <DEDUP_REMOVED lines=16> */
.L_x_703:
[----:B------:R-:W-:Y:S05]  /*bed0*/  BSYNC B0 ;  /* 0x0000000000007941 */ /* 0x000fea0003800000 */
.L_x_702:
[----:B------:R-:W0:Y:S02]  /*bee0*/  LDGDEPBAR ;  /* 0x00000000000079af */ /* 0x000e240000000000 */
.L_x_701:
[----:B------:R-:W-:Y:S01]  /*bef0*/  STL [R1+0x8c], R231 ;  /* 0x00008ce701007387 */ /* 0x000fe20000100800 */
[----:B------:R-:W-:Y:S02]  /*bf00*/  MOV R51, R137 ;  /* 0x0000008900337202 */ /* 0x000fe40000000f00 */
[----:B------:R-:W-:Y:S01]  /*bf10*/  MOV R24, R136 ;  /* 0x0000008800187202 */ /* 0x000fe20000000f00 */
[----:B------:R3:W-:Y:S04]  /*bf20*/  STL [R1+0x88], R230 ;  /* 0x000088e601007387 */ /* 0x0007e80000100800 */
[----:B---3--:R-:W3:Y:S04]  /*bf30*/  LDL.LU R230, [R1+0x20] ;  /* 0x0000200001e67983 */ /* 0x008ee80000300800 */
[----:B------:R4:W-:Y:S04]  /*bf40*/  STL [R1+0x84], R229 ;  /* 0x000084e501007387 */ /* 0x0009e80000100800 */
[----:B----4-:R-:W4:Y:S04]  /*bf50*/  LDL.LU R229, [R1+0x1c] ;  /* 0x00001c0001e57983 */ /* 0x010f280000300800 */
[----:B------:R1:W-:Y:S04]  /*bf60*/  STL [R1+0x80], R224 ;  /* 0x000080e001007387 */ /* 0x0003e80000100800 */
[----:B-1----:R-:W4:Y:S01]  /*bf70*/  LDL.LU R224, [R1+0x14] ;  /* 0x0000140001e07983 */ /* 0x002f220000300800 */
[----:B------:R-:W-:Y:S01]  /*bf80*/  FMNMX.FTZ R0, R135, R12, !PT ;  /* 0x0000000c87007209 */ /* 0x000fe20007810000 */
[----:B------:R-:W-:Y:S01]  /*bf90*/  IMAD.MOV.U32 R49, RZ, RZ, R63 ;  /* 0x000000ffff317224 */ /* 0x000fe200078e003f */
[----:B------:R-:W-:Y:S01]  /*bfa0*/  MOV R27, R62 ;  /* 0x0000003e001b7202 */ /* 0x000fe20000000f00 */
[----:B------:R-:W4:Y:S01]  /*bfb0*/  LDL.LU R36, [R1+0x18] ;  /* 0x0000180001247983 */ /* 0x000f220000300800 */
[----:B------:R-:W-:-:S04]  /*bfc0*/  FMNMX.FTZ R0, R15, R0, !PT ;  /* 0x000000000f007209 */ /* 0x000fc80007810000 */
        /* <DEDUP_REMOVED lines=10> */
[----:B--2---:R-:W-:Y:S02]  /*c070*/  FMNMX.FTZ R3, R35, R0, !PT ;  /* 0x0000000023037209 */ /* 0x004fe40007810000 */
[----:B------:R-:W-:Y:S02]  /*c080*/  FMNMX.FTZ R0, R134, R13, !PT ;  /* 0x0000000d86007209 */ /* 0x000fe40007810000 */
[----:B------:R-:W-:Y:S02]  /*c090*/  FMNMX.FTZ R3, R47, R3, !PT ;  /* 0x000000032f037209 */ /* 0x000fe40007810000 */
[----:B------:R-:W-:Y:S02]  /*c0a0*/  FMNMX.FTZ R0, R31, R0, !PT ;  /* 0x000000001f007209 */ /* 0x000fe40007810000 */
[----:B------:R-:W-:Y:S02]  /*c0b0*/  FMNMX.FTZ R3, R23, R3, !PT ;  /* 0x0000000317037209 */ /* 0x000fe40007810000 */
[----:B------:R-:W-:-:S04]  /*c0c0*/  FMNMX.FTZ R0, R30, R0, !PT ;  /* 0x000000001e007209 */ /* 0x000fc80007810000 */
[----:B------:R-:W-:Y:S02]  /*c0d0*/  FMNMX.FTZ R2, R40, R0, !PT ;  /* 0x0000000028027209 */ /* 0x000fe40007810000 */
[----:B------:R-:W-:Y:S02]  /*c0e0*/  FMNMX.FTZ R0, R20, R3, !PT ;  /* 0x0000000314007209 */ /* 0x000fe40007810000 */
[----:B------:R-:W-:-:S03]  /*c0f0*/  FMNMX.FTZ R2, R51, R2, !PT ;  /* 0x0000000233027209 */ /* 0x000fc60007810000 */
[----:B------:R-:W1:Y:S01]  /*c100*/  SHFL.BFLY PT, R5, R0, 0x2, 0x1f ;  /* 0x0c401f0000057f89 */ /* 0x000e6200000e0000 */
        /* <DEDUP_REMOVED lines=11> */
[----:B-1----:R-:W-:-:S02]  /*c1c0*/  FMNMX.FTZ R2, R0, R5, !PT ;  /* 0x0000000500027209 */ /* 0x002fc40007810000 */
        /* <DEDUP_REMOVED lines=15> */
[----:B------:R-:W-:Y:S01]  /*c2c0*/  FMNMX.FTZ R3, R49, R3, !PT ;  /* 0x0000000331037209 */ /* 0x000fe20007810000 */
[----:B------:R-:W1:Y:S01]  /*c2d0*/  SHFL.BFLY PT, R6, R0, 0x2, 0x1f ;  /* 0x0c401f0000067f89 */ /* 0x000e6200000e0000 */
[----:B------:R-:W-:Y:S02]  /*c2e0*/  FMNMX.FTZ R4, R223, R4, !PT ;  /* 0x00000004df047209 */ /* 0x000fe40007810000 */
[----:B------:R-:W-:Y:S01]  /*c2f0*/  FMNMX.FTZ R3, R58, R3, !PT ;  /* 0x000000033a037209 */ /* 0x000fe20007810000 */
[----:B------:R-:W2:Y:S01]  /*c300*/  SHFL.BFLY PT, R7, R2, 0x1, 0x1f ;  /* 0x0c201f0002077f89 */ /* 0x000ea200000e0000 */
[----:B------:R-:W-:-:S02]  /*c310*/  FMNMX.FTZ R4, R57, R4, !PT ;  /* 0x0000000439047209 */ /* 0x000fc40007810000 */
[----:B------:R-:W-:Y:S02]  /*c320*/  FMNMX.FTZ R3, R59, R3, !PT ;  /* 0x000000033b037209 */ /* 0x000fe40007810000 */
[----:B------:R-:W-:Y:S02]  /*c330*/  FMNMX.FTZ R4, R217, R4, !PT ;  /* 0x00000004d9047209 */ /* 0x000fe40007810000 */
[----:B------:R-:W-:Y:S02]  /*c340*/  FMNMX.FTZ R3, R60, R3, !PT ;  /* 0x000000033c037209 */ /* 0x000fe40007810000 */
[----:B------:R-:W-:Y:S02]  /*c350*/  FMNMX.FTZ R4, R214, R4, !PT ;  /* 0x00000004d6047209 */ /* 0x000fe40007810000 */
[----:B------:R-:W-:Y:S02]  /*c360*/  FMNMX.FTZ R3, R67, R3, !PT ;  /* 0x0000000343037209 */ /* 0x000fe40007810000 */
[----:B------:R-:W-:-:S02]  /*c370*/  FMNMX.FTZ R4, R210, R4, !PT ;  /* 0x00000004d2047209 */ /* 0x000fc40007810000 */
[----:B-1----:R-:W-:Y:S02]  /*c380*/  FMNMX.FTZ R0, R0, R6, !PT ;  /* 0x0000000600007209 */ /* 0x002fe40007810000 */
[----:B--2---:R-:W-:-:S03]  /*c390*/  FMNMX.FTZ R26, R2, R7, !PT ;  /* 0x00000007021a7209 */ /* 0x004fc60007810000 */
[----:B------:R-:W-:Y:S01]  /*c3a0*/  SHFL.BFLY PT, R8, R0, 0x1, 0x1f ;  /* 0x0c201f0000087f89 */ /* 0x000fe200000e0000 */
[----:B------:R-:W-:Y:S02]  /*c3b0*/  FSETP.NEU.FTZ.AND P6, PT, R26, -INF , PT ;  /* 0xff8000001a00780b */ /* 0x000fe40003fdd000 */
[----:B---3--:R-:W-:Y:S02]  /*c3c0*/  FMNMX.FTZ R5, R230, R3, !PT ;  /* 0x00000003e6057209 */ /* 0x008fe40007810000 */
[----:B------:R-:W-:-:S05]  /*c3d0*/  FMNMX.FTZ R3, R208, R4, !PT ;  /* 0x00000004d0037209 */ /* 0x000fca0007810000 */
[----:B------:R-:W1:Y:S01]  /*c3e0*/  SHFL.BFLY PT, R6, R3, 0x2, 0x1f ;  /* 0x0c401f0003067f89 */ /* 0x000e6200000e0000 */
[----:B----4-:R-:W-:Y:S02]  /*c3f0*/  FMNMX.FTZ R2, R229, R5, !PT ;  /* 0x00000005e5027209 */ /* 0x010fe40007810000 */
[----:B-1----:R-:W-:Y:S02]  /*c400*/  FMNMX.FTZ R3, R3, R6, !PT ;  /* 0x0000000603037209 */ /* 0x002fe40007810000 */
[----:B------:R-:W-:-:S04]  /*c410*/  FMNMX.FTZ R2, R224, R2, !PT ;  /* 0x00000002e0027209 */ /* 0x000fc80007810000 */
[----:B------:R-:W-:-:S04]  /*c420*/  FMNMX.FTZ R4, R140, R2, !PT ;  /* 0x000000028c047209 */ /* 0x000fc80007810000 */
[----:B------:R-:W-:-:S04]  /*c430*/  FMNMX.FTZ R4, R138, R4, !PT ;  /* 0x000000048a047209 */ /* 0x000fc80007810000 */
[----:B------:R-:W-:-:S05]  /*c440*/  FMNMX.FTZ R4, R56, R4, !PT ;  /* 0x0000000438047209 */ /* 0x000fca0007810000 */
[----:B------:R-:W1:Y:S04]  /*c450*/  SHFL.BFLY PT, R6, R4, 0x2, 0x1f ;  /* 0x0c401f0004067f89 */ /* 0x000e6800000e0000 */
[----:B------:R-:W2:Y:S01]  /*c460*/  SHFL.BFLY PT, R7, R3, 0x1, 0x1f ;  /* 0x0c201f0003077f89 */ /* 0x000ea200000e0000 */
[----:B------:R-:W-:-:S05]  /*c470*/  FMUL.FTZ R2, R26, UR10 ;  /* 0x0000000a1a027c20 */ /* 0x000fca0008410000 */
[----:B------:R-:W-:Y:S02]  /*c480*/  FSEL R2, R2, RZ, P6 ;  /* 0x000000ff02027208 */ /* 0x000fe40003000000 */
[----:B-1----:R-:W-:-:S05]  /*c490*/  FMNMX.FTZ R4, R4, R6, !PT ;  /* 0x0000000604047209 */ /* 0x002fca0007810000 */
[----:B------:R-:W1:Y:S01]  /*c4a0*/  SHFL.BFLY PT, R6, R4, 0x1, 0x1f ;  /* 0x0c201f0004067f89 */ /* 0x000e6200000e0000 */
[----:B------:R-:W-:-:S04]  /*c4b0*/  FFMA.FTZ R5, R12, UR10, -R2 ;  /* 0x0000000a0c057c23 */ /* 0x000fc80008010802 */
[----:B------:R3:W-:Y:S01]  /*c4c0*/  MUFU.EX2 R10, R5 ;  /* 0x00000005000a7308 */ /* 0x0007e20000000800 */
[----:B------:R-:W-:Y:S02]  /*c4d0*/  FMNMX.FTZ R25, R0, R8, !PT ;  /* 0x0000000800197209 */ /* 0x000fe40007810000 */
[----:B--2---:R-:W-:Y:S01]  /*c4e0*/  FMNMX.FTZ R11, R3, R7, !PT ;  /* 0x00000007030b7209 */ /* 0x004fe20007810000 */
[----:B------:R-:W-:Y:S04]  /*c4f0*/  STL [R1+0x10], R26 ;  /* 0x0000101a01007387 */ /* 0x000fe80000100800 */
[----:B------:R-:W-:Y:S01]  /*c500*/  STL [R1+0xc], R25 ;  /* 0x00000c1901007387 */ /* 0x000fe20000100800 */
[----:B---3--:R-:W-:-:S04]  /*c510*/  FFMA.FTZ R5, R15, UR10, -R2 ;  /* 0x0000000a0f057c23 */ /* 0x008fc80008010802 */
[----:B------:R2:W-:Y:S01]  /*c520*/  MUFU.EX2 R18, R5 ;  /* 0x0000000500127308 */ /* 0x0005e20000000800 */
[----:B------:R3:W-:Y:S01]  /*c530*/  STL [R1+0x8], R11 ;  /* 0x0000080b01007387 */ /* 0x0007e20000100800 */
[----:B--2---:R-:W-:Y:S01]  /*c540*/  FFMA.FTZ R5, R28, UR10, -R2 ;  /* 0x0000000a1c057c23 */ /* 0x004fe20008010802 */
[----:B-1----:R-:W-:-:S05]  /*c550*/  FMNMX.FTZ R28, R4, R6, !PT ;  /* 0x00000006041c7209 */ /* 0x002fca0007810000 */
[----:B------:R-:W-:Y:S04]  /*c560*/  STL [R1+0x4], R28 ;  /* 0x0000041c01007387 */ /* 0x000fe80000100800 */
[----:B------:R-:W2:Y:S01]  /*c570*/  LDL.LU R38, [R1+0x28] ;  /* 0x0000280001267983 */ /* 0x000ea20000300800 */
[----:B------:R-:W-:Y:S01]  /*c580*/  FFMA.FTZ R0, R14, UR10, -R2 ;  /* 0x0000000a0e007c23 */ /* 0x000fe20008010802 */
[----:B------:R-:W-:-:S03]  /*c590*/  FSETP.NEU.FTZ.AND P5, PT, R25, -INF , PT ;  /* 0xff8000001900780b */ /* 0x000fc60003fbd000 */
[----:B------:R1:W-:Y:S01]  /*c5a0*/  MUFU.EX2 R48, R0 ;  /* 0x0000000000307308 */ /* 0x0003e20000000800 */
[----:B------:R-:W-:Y:S01]  /*c5b0*/  FSETP.NEU.FTZ.AND P4, PT, R11, -INF , PT ;  /* 0xff8000000b00780b */ /* 0x000fe20003f9d000 */
[----:B-1----:R-:W-:-:S05]  /*c5c0*/  FMUL.FTZ R0, R25, UR10 ;  /* 0x0000000a19007c20 */ /* 0x002fca0008410000 */
[----:B------:R-:W-:-:S05]  /*c5d0*/  FSEL R0, R0, RZ, P5 ;  /* 0x000000ff00007208 */ /* 0x000fca0002800000 */
[----:B------:R-:W-:-:S04]  /*c5e0*/  FFMA.FTZ R3, R31, UR10, -R0 ;  /* 0x0000000a1f037c23 */ /* 0x000fc80008010800 */
[----:B------:R1:W4:Y:S01]  /*c5f0*/  MUFU.EX2 R19, R3 ;  /* 0x0000000300137308 */ /* 0x0003220000000800 */
[----:B------:R-:W-:Y:S01]  /*c600*/  FMUL.FTZ R12, R28, UR10 ;  /* 0x0000000a1c0c7c20 */ /* 0x000fe20008410000 */
[----:B-1----:R-:W-:-:S05]  /*c610*/  FMUL.FTZ R3, R11, UR10 ;  /* 0x0000000a0b037c20 */ /* 0x002fca0008410000 */
[----:B------:R-:W-:Y:S01]  /*c620*/  FSEL R3, R3, RZ, P4 ;  /* 0x000000ff03037208 */ /* 0x000fe20002000000 */
[----:B------:R1:W-:Y:S04]  /*c630*/  MUFU.EX2 R50, R5 ;  /* 0x0000000500327308 */ /* 0x0003e80000000800 */
[----:B------:R-:W-:Y:S01]  /*c640*/  FFMA.FTZ R4, R43, UR10, -R3 ;  /* 0x0000000a2b047c23 */ /* 0x000fe20008010803 */
[----:B------:R-:W-:-:S03]  /*c650*/  FSETP.NEU.FTZ.AND P3, PT, R28, -INF , PT ;  /* 0xff8000001c00780b */ /* 0x000fc60003f7d000 */
[----:B------:R3:W-:Y:S01]  /*c660*/  MUFU.EX2 R139, R4 ;  /* 0x00000004008b7308 */ /* 0x0007e20000000800 */
[----:B-1----:R-:W-:-:S07]  /*c670*/  FFMA.FTZ R5, R13, UR10, -R0 ;  /* 0x0000000a0d057c23 */ /* 0x002fce0008010800 */
[----:B------:R1:W-:Y:S01]  /*c680*/  MUFU.EX2 R9, R5 ;  /* 0x0000000500097308 */ /* 0x0003e20000000800 */
[----:B---3--:R-:W-:Y:S01]  /*c690*/  FFMA.FTZ R4, R42, UR10, -R3 ;  /* 0x0000000a2a047c23 */ /* 0x008fe20008010803 */
[----:B------:R-:W-:-:S06]  /*c6a0*/  FSEL R12, R12, RZ, P3 ;  /* 0x000000ff0c0c7208 */ /* 0x000fcc0001800000 */
[----:B------:R3:W-:Y:S01]  /*c6b0*/  MUFU.EX2 R137, R4 ;  /* 0x0000000400897308 */ /* 0x0007e20000000800 */
[----:B-1----:R-:W-:-:S07]  /*c6c0*/  FFMA.FTZ R5, R30, UR10, -R0 ;  /* 0x0000000a1e057c23 */ /* 0x002fce0008010800 */
[----:B------:R1:W-:Y:S01]  /*c6d0*/  MUFU.EX2 R136, R5 ;  /* 0x0000000500887308 */ /* 0x0003e20000000800 */
[----:B---3--:R-:W-:-:S07]  /*c6e0*/  FFMA.FTZ R4, R52, UR10, -R3 ;  /* 0x0000000a34047c23 */ /* 0x008fce0008010803 */
[----:B------:R3:W4:Y:S01]  /*c6f0*/  MUFU.EX2 R17, R4 ;  /* 0x0000000400117308 */ /* 0x0007220000000800 */
[----:B-1----:R-:W-:-:S07]  /*c700*/  FFMA.FTZ R5, R40, UR10, -R0 ;  /* 0x0000000a28057c23 */ /* 0x002fce0008010800 */
[----:B------:R1:W4:Y:S01]  /*c710*/  MUFU.EX2 R16, R5 ;  /* 0x0000000500107308 */ /* 0x0003220000000800 */
[----:B---3--:R-:W-:-:S07]  /*c720*/  FFMA.FTZ R4, R41, UR10, -R12 ;  /* 0x0000000a29047c23 */ /* 0x008fce000801080c */
[----:B------:R3:W-:Y:S01]  /*c730*/  MUFU.EX2 R44, R4 ;  /* 0x00000004002c7308 */ /* 0x0007e20000000800 */
[----:B-1----:R-:W-:-:S07]  /*c740*/  FFMA.FTZ R5, R29, UR10, -R3 ;  /* 0x0000000a1d057c23 */ /* 0x002fce0008010803 */
[----:B------:R1:W-:Y:S01]  /*c750*/  MUFU.EX2 R45, R5 ;  /* 0x00000005002d7308 */ /* 0x0003e20000000800 */
[----:B---3--:R-:W-:-:S07]  /*c760*/  FFMA.FTZ R4, R53, UR10, -R12 ;  /* 0x0000000a35047c23 */ /* 0x008fce000801080c */
[----:B------:R3:W-:Y:S01]  /*c770*/  MUFU.EX2 R39, R4 ;  /* 0x0000000400277308 */ /* 0x0007e20000000800 */
[----:B-1----:R-:W-:-:S05]  /*c780*/  FSEL R5, R26, RZ, P6 ;  /* 0x000000ff1a057208 */ /* 0x002fca0003000000 */
[----:B------:R-:W-:Y:S01]  /*c790*/  FADD.FTZ R5, R135, -R5 ;  /* 0x8000000587057221 */ /* 0x000fe20000010000 */
[----:B---3--:R-:W-:Y:S01]  /*c7a0*/  FFMA.FTZ R4, R54, UR10, -R12 ;  /* 0x0000000a36047c23 */ /* 0x008fe2000801080c */
[----:B------:R-:W-:-:S03]  /*c7b0*/  FSEL R6, R25, RZ, P5 ;  /* 0x000000ff19067208 */ /* 0x000fc60002800000 */
[----:B------:R1:W-:Y:S01]  /*c7c0*/  MUFU.EX2 R142, R4 ;  /* 0x00000004008e7308 */ /* 0x0003e20000000800 */
[----:B----4-:R-:W-:Y:S01]  /*c7d0*/  MOV R29, R19 ;  /* 0x00000013001d7202 */ /* 0x010fe20000000f00 */
[----:B------:R-:W-:Y:S01]  /*c7e0*/  FADD.FTZ R6, R134, -R6 ;  /* 0x8000000686067221 */ /* 0x000fe20000010000 */
[----:B------:R-:W-:Y:S02]  /*c7f0*/  MOV R30, R18 ;  /* 0x00000012001e7202 */ /* 0x000fe40000000f00 */
[----:B------:R-:W-:Y:S01]  /*c800*/  MOV R134, R17 ;  /* 0x0000001100867202 */ /* 0x000fe20000000f00 */
[----:B-1----:R-:W-:Y:S01]  /*c810*/  FMUL.FTZ R4, R5, UR10 ;  /* 0x0000000a05047c20 */ /* 0x002fe20008410000 */
[----:B------:R-:W-:-:S05]  /*c820*/  FSEL R5, R11, RZ, P4 ;  /* 0x000000ff0b057208 */ /* 0x000fca0002000000 */
[----:B------:R-:W1:Y:S01]  /*c830*/  MUFU.EX2 R4, R4 ;  /* 0x0000000400047308 */ /* 0x000e620000000800 */
[----:B------:R-:W-:Y:S01]  /*c840*/  FADD.FTZ R7, R133, -R5 ;  /* 0x8000000585077221 */ /* 0x000fe20000010000 */
[----:B------:R-:W-:Y:S01]  /*c850*/  IMAD.MOV.U32 R133, RZ, RZ, R16 ;  /* 0x000000ffff857224 */ /* 0x000fe200078e0010 */
[----:B------:R-:W-:Y:S01]  /*c860*/  FSEL R5, R28, RZ, P3 ;  /* 0x000000ff1c057208 */ /* 0x000fe20001800000 */
[----:B------:R-:W3:Y:S04]  /*c870*/  LDSM.16.MT88.4 R16, [R225+0xc000] ;  /* 0x00c00000e110783b */ /* 0x000ee80000004200 */
[----:B------:R-:W-:Y:S01]  /*c880*/  FADD.FTZ R5, R132, -R5 ;  /* 0x8000000584057221 */ /* 0x000fe20000010000 */
[----:B------:R-:W-:Y:S01]  /*c890*/  FMUL.FTZ R6, R6, UR10 ;  /* 0x0000000a06067c20 */ /* 0x000fe20008410000 */
[----:B------:R-:W-:-:S02]  /*c8a0*/  FMUL.FTZ R7, R7, UR10 ;  /* 0x0000000a07077c20 */ /* 0x000fc40008410000 */
[----:B------:R-:W-:Y:S01]  /*c8b0*/  FMUL.FTZ R13, R5, UR10 ;  /* 0x0000000a050d7c20 */ /* 0x000fe20008410000 */
[----:B------:R-:W-:Y:S01]  /*c8c0*/  FFMA.FTZ R5, R55, UR10, -R12 ;  /* 0x0000000a37057c23 */ /* 0x000fe2000801080c */
[----:B------:R-:W4:Y:S01]  /*c8d0*/  MUFU.EX2 R15, R6 ;  /* 0x00000006000f7308 */ /* 0x000f220000000800 */
[----:B-1----:R-:W-:-:S07]  /*c8e0*/  FMUL.FTZ R40, R116, R4 ;  /* 0x0000000474287220 */ /* 0x002fce0000410000 */
[----:B------:R-:W1:Y:S08]  /*c8f0*/  MUFU.EX2 R14, R7 ;  /* 0x00000007000e7308 */ /* 0x000e700000000800 */
[----:B------:R-:W3:Y:S08]  /*c900*/  MUFU.EX2 R13, R13 ;  /* 0x0000000d000d7308 */ /* 0x000ef00000000800 */
[----:B------:R3:W3:Y:S01]  /*c910*/  MUFU.EX2 R116, R5 ;  /* 0x0000000500747308 */ /* 0x0006e20000000800 */
        /* <DEDUP_REMOVED lines=33> */
[----:B----4-:R-:W-:Y:S01]  /*cb30*/  FMUL.FTZ R174, R174, R15 ;  /* 0x0000000faeae7220 */ /* 0x010fe20000410000 */
[----:B------:R-:W-:Y:S01]  /*cb40*/  MOV R117, R11 ;  /* 0x0000000b00757202 */ /* 0x000fe20000000f00 */
[----:B------:R-:W-:Y:S01]  /*cb50*/  FMUL.FTZ R175, R175, R15 ;  /* 0x0000000fafaf7220 */ /* 0x000fe20000410000 */
[----:B------:R-:W-:Y:S01]  /*cb60*/  F2FP.F16.F32.PACK_AB R10, R50, R48 ;  /* 0x00000030320a723e */ /* 0x000fe200000000ff */
[----:B-1----:R-:W-:Y:S01]  /*cb70*/  FMUL.FTZ R204, R204, R14 ;  /* 0x0000000ecccc7220 */ /* 0x002fe20000410000 */
[----:B------:R-:W-:Y:S01]  /*cb80*/  F2FP.F16.F32.PACK_AB R11, R133, R136 ;  /* 0x00000088850b723e */ /* 0x000fe200000000ff */
[----:B------:R-:W-:Y:S01]  /*cb90*/  FMUL.FTZ R205, R205, R14 ;  /* 0x0000000ecdcd7220 */ /* 0x000fe20000410000 */
[-C--:B---3--:R-:W-:Y:S01]  /*cba0*/  FMUL.FTZ R206, R206, R13.reuse ;  /* 0x0000000dcece7220 */ /* 0x088fe20000410000 */
        /* <DEDUP_REMOVED lines=10> */
[----:B------:R-:W-:Y:S01]  /*cc50*/  FMUL.FTZ R171, R171, R15 ;  /* 0x0000000fabab7220 */ /* 0x000fe20000410000 */
[----:B------:R-:W-:-:S03]  /*cc60*/  MOV R128, R60 ;  /* 0x0000003c00807202 */ /* 0x000fc60000000f00 */
[----:B------:R-:W-:Y:S01]  /*cc70*/  HMMA.16816.F32 R204, R4, R16, R204 ;  /* 0x0000001004cc723c */ /* 0x000fe200000018cc */
[----:B--2---:R-:W-:Y:S01]  /*cc80*/  FFMA.FTZ R38, R38, R15, R9 ;  /* 0x0000000f26267223 */ /* 0x004fe20000010009 */
[----:B------:R-:W-:-:S04]  /*cc90*/  F2FP.F16.F32.PACK_AB R9, R29, R9 ;  /* 0x000000091d09723e */ /* 0x000fc800000000ff */
[----:B------:R-:W-:Y:S06]  /*cca0*/  HMMA.16816.F32 R200, R4, R18, R200 ;  /* 0x0000001204c8723c */ /* 0x000fec00000018c8 */
[C---:B------:R-:W-:Y:S06]  /*ccb0*/  HMMA.16816.F32 R172, R8.reuse, R16, R172 ;  /* 0x0000001008ac723c */ /* 0x040fec00000018ac */
[----:B------:R-:W-:Y:S01]  /*ccc0*/  HMMA.16816.F32 R60, R8, R18, R168 ;  /* 0x00000012083c723c */ /* 0x000fe200000018a8 */
[----:B------:R-:W1:Y:S01]  /*ccd0*/  LDSM.16.MT88.4 R16, [R226+0xc000] ;  /* 0x00c00000e210783b */ /* 0x000e620000004200 */
[-C--:B------:R-:W-:Y:S01]  /*cce0*/  FMUL.FTZ R192, R192, R14.reuse ;  /* 0x0000000ec0c07220 */ /* 0x080fe20000410000 */
[-C--:B------:R-:W-:Y:S01]  /*ccf0*/  FMUL.FTZ R193, R193, R14.reuse ;  /* 0x0000000ec1c17220 */ /* 0x080fe20000410000 */
        /* <DEDUP_REMOVED lines=14> */
[----:B------:R-:W-:Y:S02]  /*cde0*/  MOV R168, R57 ;  /* 0x0000003900a87202 */ /* 0x000fe40000000f00 */
[----:B------:R-:W-:Y:S02]  /*cdf0*/  MOV R129, R56 ;  /* 0x0000003800817202 */ /* 0x000fe40000000f00 */
        /* <DEDUP_REMOVED lines=50> */
[-C--:B------:R-:W-:Y:S01]  /*d120*/  FMUL.FTZ R75, R75, R13.reuse ;  /* 0x0000000d4b4b7220 */ /* 0x080fe20000410000 */
[----:B------:R-:W-:Y:S01]  /*d130*/  MOV R191, R194 ;  /* 0x000000c200bf7202 */ /* 0x000fe20000000f00 */
[-C--:B------:R-:W-:Y:S01]  /*d140*/  FMUL.FTZ R76, R76, R14.reuse ;  /* 0x0000000e4c4c7220 */ /* 0x080fe20000410000 */
[----:B------:R-:W-:Y:S01]  /*d150*/  FMUL.FTZ R77, R77, R14 ;  /* 0x0000000e4d4d7220 */ /* 0x000fe20000410000 */
[-C--:B------:R-:W-:Y:S01]  /*d160*/  FMUL.FTZ R78, R78, R13.reuse ;  /* 0x0000000d4e4e7220 */ /* 0x080fe20000410000 */
[----:B------:R-:W-:Y:S01]  /*d170*/  FMUL.FTZ R79, R79, R13 ;  /* 0x0000000d4f4f7220 */ /* 0x000fe20000410000 */
[----:B------:R-:W-:-:S02]  /*d180*/  IMAD.MOV.U32 R194, RZ, RZ, R143 ;  /* 0x000000ffffc27224 */ /* 0x000fc400078e008f */
[-C--:B------:R-:W-:Y:S01]  /*d190*/  FMUL.FTZ R82, R82, R15.reuse ;  /* 0x0000000f52527220 */ /* 0x080fe20000410000 */
[----:B------:R-:W-:Y:S01]  /*d1a0*/  FMUL.FTZ R83, R83, R15 ;  /* 0x0000000f53537220 */ /* 0x000fe20000410000 */
[----:B------:R-:W-:Y:S02]  /*d1b0*/  MOV R192, R169 ;  /* 0x000000a900c07202 */ /* 0x000fe40000000f00 */
[----:B------:R-:W-:Y:S02]  /*d1c0*/  MOV R193, R129 ;  /* 0x0000008100c17202 */ /* 0x000fe40000000f00 */
[----:B------:R-:W-:Y:S02]  /*d1d0*/  MOV R169, R134 ;  /* 0x0000008600a97202 */ /* 0x000fe40000000f00 */
[----:B------:R-:W-:Y:S01]  /*d1e0*/  MOV R129, R135 ;  /* 0x0000008700817202 */ /* 0x000fe20000000f00 */
[----:B-1----:R-:W-:Y:S07]  /*d1f0*/  HMMA.16816.F32 R144, R8, R16, R68 ;  /* 0x000000100890723c */ /* 0x002fee0000001844 */
[----:B------:R-:W-:-:S02]  /*d200*/  MOV R69, R142 ;  /* 0x0000008e00457202 */ /* 0x000fc40000000f00 */
[----:B------:R-:W-:Y:S02]  /*d210*/  MOV R68, R141 ;  /* 0x0000008d00447202 */ /* 0x000fe40000000f00 */
[----:B------:R-:W-:Y:S02]  /*d220*/  MOV R70, R140 ;  /* 0x0000008c00467202 */ /* 0x000fe40000000f00 */
[----:B------:R-:W-:Y:S01]  /*d230*/  HMMA.16816.F32 R140, R4, R16, R72 ;  /* 0x00000010048c723c */ /* 0x000fe20000001848 */
[----:B------:R-:W-:Y:S02]  /*d240*/  MOV R71, R170 ;  /* 0x000000aa00477202 */ /* 0x000fe40000000f00 */
[----:B------:R-:W-:-:S04]  /*d250*/  MOV R170, R26 ;  /* 0x0000001a00aa7202 */ /* 0x000fc80000000f00 */
[----:B------:R-:W-:Y:S01]  /*d260*/  IMAD.MOV.U32 R73, RZ, RZ, R194 ;  /* 0x000000ffff497224 */ /* 0x000fe200078e00c2 */
[----:B------:R-:W-:Y:S01]  /*d270*/  MOV R72, R168 ;  /* 0x000000a800487202 */ /* 0x000fe20000000f00 */
[----:B------:R-:W-:Y:S01]  /*d280*/  IMAD.MOV.U32 R194, RZ, RZ, R132 ;  /* 0x000000ffffc27224 */ /* 0x000fe200078e0084 */
[----:B------:R-:W-:Y:S02]  /*d290*/  MOV R168, R133 ;  /* 0x0000008500a87202 */ /* 0x000fe40000000f00 */
[----:B------:R-:W-:Y:S07]  /*d2a0*/  HMMA.16816.F32 R132, R4, R18, R76 ;  /* 0x000000120484723c */ /* 0x000fee000000184c */
[----:B------:R-:W-:Y:S01]  /*d2b0*/  MOV R78, R171 ;  /* 0x000000ab004e7202 */ /* 0x000fe20000000f00 */
[----:B------:R-:W-:Y:S01]  /*d2c0*/  IMAD.MOV.U32 R76, RZ, RZ, R27 ;  /* 0x000000ffff4c7224 */ /* 0x000fe200078e001b */
[----:B------:R-:W-:-:S02]  /*d2d0*/  MOV R77, R31 ;  /* 0x0000001f004d7202 */ /* 0x000fc40000000f00 */
[----:B------:R-:W-:Y:S02]  /*d2e0*/  MOV R171, R25 ;  /* 0x0000001900ab7202 */ /* 0x000fe40000000f00 */
[----:B------:R-:W-:Y:S02]  /*d2f0*/  MOV R31, R24 ;  /* 0x00000018001f7202 */ /* 0x000fe40000000f00 */
[----:B------:R-:W-:Y:S01]  /*d300*/  HMMA.16816.F32 R24, R8, R18, R80 ;  /* 0x000000120818723c */ /* 0x000fe20000001850 */
[----:B------:R-:W1:Y:S01]  /*d310*/  LDSM.16.MT88.4 R16, [R226+0xe000] ;  /* 0x00e00000e210783b */ /* 0x000e620000004200 */
[-C--:B------:R-:W-:Y:S01]  /*d320*/  FMUL.FTZ R88, R88, R14.reuse ;  /* 0x0000000e58587220 */ /* 0x080fe20000410000 */
[----:B------:R-:W-:Y:S01]  /*d330*/  FMUL.FTZ R89, R89, R14 ;  /* 0x0000000e59597220 */ /* 0x000fe20000410000 */
[-C--:B------:R-:W-:Y:S01]  /*d340*/  FMUL.FTZ R90, R90, R13.reuse ;  /* 0x0000000d5a5a7220 */ /* 0x080fe20000410000 */
[----:B------:R-:W-:-:S07]  /*d350*/  FMUL.FTZ R91, R91, R13 ;  /* 0x0000000d5b5b7220 */ /* 0x000fce0000410000 */
[-C--:B-1----:R-:W-:Y:S01]  /*d360*/  HMMA.16816.F32 R80, R4, R16.reuse, R88 ;  /* 0x000000100450723c */ /* 0x082fe20000001858 */
[----:B------:R-:W2:Y:S02]  /*d370*/  LDL.LU R89, [R1+0x2c] ;  /* 0x00002c0001597983 */ /* 0x000ea40000300800 */
[-C--:B--2---:R-:W-:Y:S02]  /*d380*/  FFMA.FTZ R45, R89, R14.reuse, R45 ;  /* 0x0000000e592d7223 */ /* 0x084fe4000001002d */
[----:B------:R-:W2:Y:S01]  /*d390*/  LDL.LU R89, [R1+0x30] ;  /* 0x0000300001597983 */ /* 0x000ea20000300800 */
[-C--:B------:R-:W-:Y:S01]  /*d3a0*/  FMUL.FTZ R86, R86, R15.reuse ;  /* 0x0000000f56567220 */ /* 0x080fe20000410000 */
[-C--:B------:R-:W-:Y:S01]  /*d3b0*/  FMUL.FTZ R87, R87, R15.reuse ;  /* 0x0000000f57577220 */ /* 0x080fe20000410000 */
[----:B------:R-:W-:Y:S01]  /*d3c0*/  FMUL.FTZ R98, R98, R15 ;  /* 0x0000000f62627220 */ /* 0x000fe20000410000 */
[-C--:B------:R-:W-:Y:S01]  /*d3d0*/  FMUL.FTZ R92, R92, R14.reuse ;  /* 0x0000000e5c5c7220 */ /* 0x080fe20000410000 */
[----:B------:R-:W-:Y:S01]  /*d3e0*/  FMUL.FTZ R93, R93, R14 ;  /* 0x0000000e5d5d7220 */ /* 0x000fe20000410000 */
[-C--:B------:R-:W-:Y:S01]  /*d3f0*/  FMUL.FTZ R94, R94, R13.reuse ;  /* 0x0000000d5e5e7220 */ /* 0x080fe20000410000 */
[----:B------:R-:W-:Y:S01]  /*d400*/  FMUL.FTZ R95, R95, R13 ;  /* 0x0000000d5f5f7220 */ /* 0x000fe20000410000 */
[----:B------:R-:W-:Y:S01]  /*d410*/  FMUL.FTZ R99, R99, R15 ;  /* 0x0000000f63637220 */ /* 0x000fe20000410000 */
[----:B------:R-:W-:Y:S01]  /*d420*/  MOV R74, R139 ;  /* 0x0000008b004a7202 */ /* 0x000fe20000000f00 */
[----:B------:R-:W-:Y:S01]  /*d430*/  IMAD.MOV.U32 R188, RZ, RZ, R137 ;  /* 0x000000ffffbc7224 */ /* 0x000fe200078e0089 */
[----:B------:R-:W-:Y:S01]  /*d440*/  MOV R75, R138 ;  /* 0x0000008a004b7202 */ /* 0x000fe20000000f00 */
[----:B------:R-:W-:Y:S01]  /*d450*/  HMMA.16816.F32 R152, R8, R16, R84 ;  /* 0x000000100898723c */ /* 0x000fe20000001854 */
[----:B------:R-:W-:-:S05]  /*d460*/  MOV R189, R136 ;  /* 0x0000008800bd7202 */ /* 0x000fca0000000f00 */
        /* <DEDUP_REMOVED lines=15> */
[----:B--2---:R-:W-:-:S02]  /*d560*/  FFMA.FTZ R44, R89, R13, R44 ;  /* 0x0000000d592c7223 */ /* 0x004fc4000001002c */
[----:B------:R-:W2:Y:S01]  /*d570*/  LDL.LU R89, [R1] ;  /* 0x0000000001597983 */ /* 0x000ea20000300800 */
        /* <DEDUP_REMOVED lines=13> */
[----:B------:R-:W-:Y:S01]  /*d650*/  MOV R90, R129 ;  /* 0x00000081005a7202 */ /* 0x000fe20000000f00 */
[----:B------:R-:W-:-:S02]  /*d660*/  IMAD.MOV.U32 R91, RZ, RZ, R192 ;  /* 0x000000ffff5b7224 */ /* 0x000fc400078e00c0 */
[----:B------:R-:W-:Y:S01]  /*d670*/  IMAD.MOV.U32 R79, RZ, RZ, R191 ;  /* 0x000000ffff4f7224 */ /* 0x000fe200078e00bf */
[----:B------:R-:W-:Y:S02]  /*d680*/  MOV R191, R194 ;  /* 0x000000c200bf7202 */ /* 0x000fe40000000f00 */
[----:B------:R-:W-:Y:S01]  /*d690*/  MOV R194, R38 ;  /* 0x0000002600c27202 */ /* 0x000fe20000000f00 */
[----:B------:R-:W-:Y:S01]  /*d6a0*/  FMUL.FTZ R38, R130, R15 ;  /* 0x0000000f82267220 */ /* 0x000fe20000410000 */
[----:B------:R-:W-:Y:S01]  /*d6b0*/  MOV R192, R193 ;  /* 0x000000c100c07202 */ /* 0x000fe20000000f00 */
[C---:B-1----:R-:W-:Y:S06]  /*d6c0*/  HMMA.16816.F32 R120, R4.reuse, R16, R120 ;  /* 0x000000100478723c */ /* 0x042fec0000001878 */
[----:B------:R-:W-:Y:S01]  /*d6d0*/  HMMA.16816.F32 R124, R4, R18, R124 ;  /* 0x00000012047c723c */ /* 0x000fe2000000187c */
[----:B------:R-:W-:-:S02]  /*d6e0*/  MOV R193, R43 ;  /* 0x0000002b00c17202 */ /* 0x000fc40000000f00 */
[----:B------:R-:W-:Y:S01]  /*d6f0*/  MOV R190, R39 ;  /* 0x0000002700be7202 */ /* 0x000fe20000000f00 */
[-C--:B------:R-:W-:Y:S01]  /*d700*/  FMUL.FTZ R43, R119, R15.reuse ;  /* 0x0000000f772b7220 */ /* 0x080fe20000410000 */
[----:B------:R-:W-:Y:S02]  /*d710*/  IMAD.MOV.U32 R129, RZ, RZ, R42 ;  /* 0x000000ffff817224 */ /* 0x000fe400078e002a */
[-C--:B------:R-:W-:Y:S01]  /*d720*/  FMUL.FTZ R42, R118, R15.reuse ;  /* 0x0000000f762a7220 */ /* 0x080fe20000410000 */
[----:B------:R-:W-:Y:S01]  /*d730*/  FMUL.FTZ R39, R131, R15 ;  /* 0x0000000f83277220 */ /* 0x000fe20000410000 */
[----:B------:R-:W-:-:S05]  /*d740*/  FFMA.FTZ R32, R32, UR10, -R2 ;  /* 0x0000000a20207c23 */ /* 0x000fca0008010802 */
[C---:B------:R-:W-:Y:S06]  /*d750*/  HMMA.16816.F32 R40, R8.reuse, R16, R40 ;  /* 0x000000100828723c */ /* 0x040fec0000001828 */
[----:B------:R-:W-:Y:S01]  /*d760*/  HMMA.16816.F32 R36, R8, R18, R36 ;  /* 0x000000120824723c */ /* 0x000fe20000001824 */
[----:B------:R-:W1:Y:S01]  /*d770*/  LDSM.16.MT88.4 R16, [R225+0xc800] ;  /* 0x00c80000e110783b */ /* 0x000e620000004200 */
[--C-:B------:R-:W-:Y:S01]  /*d780*/  FFMA.FTZ R15, R213, UR10, -R0.reuse ;  /* 0x0000000ad50f7c23 */ /* 0x100fe20008010800 */
[--C-:B------:R-:W-:Y:S01]  /*d790*/  FFMA.FTZ R211, R211, UR10, -R0.reuse ;  /* 0x0000000ad3d37c23 */ /* 0x100fe20008010800 */
[----:B------:R-:W-:Y:S01]  /*d7a0*/  FFMA.FTZ R209, R209, UR10, -R0 ;  /* 0x0000000ad1d17c23 */ /* 0x000fe20008010800 */
[--C-:B------:R-:W-:Y:S01]  /*d7b0*/  FFMA.FTZ R217, R217, UR10, -R3.reuse ;  /* 0x0000000ad9d97c23 */ /* 0x100fe20008010803 */
[--C-:B------:R-:W-:Y:S01]  /*d7c0*/  FFMA.FTZ R214, R214, UR10, -R3.reuse ;  /* 0x0000000ad6d67c23 */ /* 0x100fe20008010803 */
[--C-:B------:R-:W-:Y:S01]  /*d7d0*/  FFMA.FTZ R210, R210, UR10, -R3.reuse ;  /* 0x0000000ad2d27c23 */ /* 0x100fe20008010803 */
[----:B------:R-:W-:Y:S01]  /*d7e0*/  FFMA.FTZ R208, R208, UR10, -R3 ;  /* 0x0000000ad0d07c23 */ /* 0x000fe20008010803 */
[----:B------:R-:W-:-:S02]  /*d7f0*/  IMAD.MOV.U32 R131, RZ, RZ, R71 ;  /* 0x000000ffff837224 */ /* 0x000fc400078e0047 */
[----:B--2---:R-:W-:Y:S01]  /*d800*/  FFMA.FTZ R4, R89, UR10, -R2 ;  /* 0x0000000a59047c23 */ /* 0x004fe20008010802 */
[----:B------:R-:W-:Y:S01]  /*d810*/  IMAD.MOV.U32 R89, RZ, RZ, R90 ;  /* 0x000000ffff597224 */ /* 0x000fe200078e005a */
[----:B------:R-:W-:Y:S02]  /*d820*/  MOV R90, R91 ;  /* 0x0000005b005a7202 */ /* 0x000fe40000000f00 */
[----:B------:R-:W-:Y:S02]  /*d830*/  MOV R91, R76 ;  /* 0x0000004c005b7202 */ /* 0x000fe40000000f00 */
[----:B------:R-:W-:Y:S01]  /*d840*/  MOV R76, R77 ;  /* 0x0000004d004c7202 */ /* 0x000fe20000000f00 */
[----:B------:R-:W-:Y:S01]  /*d850*/  IMAD.MOV.U32 R77, RZ, RZ, R78 ;  /* 0x000000ffff4d7224 */ /* 0x000fe200078e004e */
[----:B------:R-:W-:Y:S02]  /*d860*/  MOV R78, R79 ;  /* 0x0000004f004e7202 */ /* 0x000fe40000000f00 */
[----:B------:R-:W-:-:S02]  /*d870*/  MOV R79, R72 ;  /* 0x00000048004f7202 */ /* 0x000fc40000000f00 */
[----:B------:R-:W-:Y:S01]  /*d880*/  MOV R72, R73 ;  /* 0x0000004900487202 */ /* 0x000fe20000000f00 */
[----:B------:R-:W-:Y:S01]  /*d890*/  IMAD.MOV.U32 R73, RZ, RZ, R68 ;  /* 0x000000ffff497224 */ /* 0x000fe200078e0044 */
[----:B------:R-:W-:Y:S02]  /*d8a0*/  MOV R68, R195 ;  /* 0x000000c300447202 */ /* 0x000fe40000000f00 */
[----:B------:R2:W-:Y:S02]  /*d8b0*/  MUFU.EX2 R195, R4 ;  /* 0x0000000400c37308 */ /* 0x0005e40000000800 */
[----:B--2---:R-:W-:-:S06]  /*d8c0*/  FFMA.FTZ R4, R222, UR10, -R2 ;  /* 0x0000000ade047c23 */ /* 0x004fcc0008010802 */
[----:B------:R2:W3:Y:S02]  /*d8d0*/  MUFU.EX2 R7, R4 ;  /* 0x0000000400077308 */ /* 0x0004e40000000800 */
[----:B--2---:R-:W-:-:S06]  /*d8e0*/  FFMA.FTZ R4, R212, UR10, -R2 ;  /* 0x0000000ad4047c23 */ /* 0x004fcc0008010802 */
[----:B------:R2:W-:Y:S02]  /*d8f0*/  MUFU.EX2 R130, R4 ;  /* 0x0000000400827308 */ /* 0x0005e40000000800 */
[----:B--2---:R-:W-:-:S06]  /*d900*/  FFMA.FTZ R4, R33, UR10, -R2 ;  /* 0x0000000a21047c23 */ /* 0x004fcc0008010802 */
[----:B------:R2:W-:Y:S02]  /*d910*/  MUFU.EX2 R100, R4 ;  /* 0x0000000400647308 */ /* 0x0005e40000000800 */
[----:B--2---:R-:W-:-:S06]  /*d920*/  FFMA.FTZ R4, R193, UR10, -R0 ;  /* 0x0000000ac1047c23 */ /* 0x004fcc0008010800 */
[----:B------:R2:W-:Y:S02]  /*d930*/  MUFU.EX2 R193, R4 ;  /* 0x0000000400c17308 */ /* 0x0005e40000000800 */
[----:B--2---:R-:W-:Y:S01]  /*d940*/  FFMA.FTZ R4, R89, UR10, -R0 ;  /* 0x0000000a59047c23 */ /* 0x004fe20008010800 */
        /* <DEDUP_REMOVED lines=13> */
[----:B------:R-:W-:Y:S02]  /*da20*/  MOV R190, R194 ;  /* 0x000000c200be7202 */ /* 0x000fe40000000f00 */
[----:B------:R2:W4:Y:S02]  /*da30*/  MUFU.EX2 R194, R4 ;  /* 0x0000000400c27308 */ /* 0x0005240000000800 */
[----:B--2---:R-:W-:-:S06]  /*da40*/  FFMA.FTZ R4, R216, UR10, -R0 ;  /* 0x0000000ad8047c23 */ /* 0x004fcc0008010800 */
[----:B------:R2:W-:Y:S02]  /*da50*/  MUFU.EX2 R119, R4 ;  /* 0x0000000400777308 */ /* 0x0005e40000000800 */
[----:B--2---:R-:W-:-:S06]  /*da60*/  FFMA.FTZ R4, R34, UR10, -R0 ;  /* 0x0000000a22047c23 */ /* 0x004fcc0008010800 */
[----:B------:R2:W-:Y:S02]  /*da70*/  MUFU.EX2 R6, R4 ;  /* 0x0000000400067308 */ /* 0x0005e40000000800 */
[----:B--2---:R-:W-:-:S06]  /*da80*/  FFMA.FTZ R4, R191, UR10, -R3 ;  /* 0x0000000abf047c23 */ /* 0x004fcc0008010803 */
[----:B------:R2:W-:Y:S02]  /*da90*/  MUFU.EX2 R191, R4 ;  /* 0x0000000400bf7308 */ /* 0x0005e40000000800 */
[----:B--2---:R-:W-:Y:S01]  /*daa0*/  FFMA.FTZ R4, R89, UR10, -R3 ;  /* 0x0000000a59047c23 */ /* 0x004fe20008010803 */
        /* <DEDUP_REMOVED lines=14> */
[----:B------:R2:W-:Y:S01]  /*db90*/  MUFU.EX2 R192, R4 ;  /* 0x0000000400c07308 */ /* 0x0005e20000000800 */
[----:B------:R-:W-:Y:S01]  /*dba0*/  IMAD.MOV.U32 R88, RZ, RZ, R91 ;  /* 0x000000ffff587224 */ /* 0x000fe200078e005b */
[----:B------:R-:W-:Y:S02]  /*dbb0*/  MOV R91, R78 ;  /* 0x0000004e005b7202 */ /* 0x000fe40000000f00 */
[----:B------:R-:W-:Y:S02]  /*dbc0*/  MOV R103, R90 ;  /* 0x0000005a00677202 */ /* 0x000fe40000000f00 */
[----:B------:R-:W-:Y:S01]  /*dbd0*/  MOV R78, R73 ;  /* 0x00000049004e7202 */ /* 0x000fe20000000f00 */
[----:B--2---:R-:W-:-:S04]  /*dbe0*/  FFMA.FTZ R4, R252, UR10, -R3 ;  /* 0x0000000afc047c23 */ /* 0x004fc80008010803 */
[----:B------:R2:W-:Y:S01]  /*dbf0*/  MUFU.EX2 R222, R4 ;  /* 0x0000000400de7308 */ /* 0x0005e20000000800 */
[----:B------:R-:W-:Y:S02]  /*dc00*/  MOV R90, R77 ;  /* 0x0000004d005a7202 */ /* 0x000fe40000000f00 */
[----:B------:R-:W-:Y:S01]  /*dc10*/  MOV R73, R188 ;  /* 0x000000bc00497202 */ /* 0x000fe20000000f00 */
[----:B------:R-:W-:Y:S01]  /*dc20*/  IMAD.MOV.U32 R188, RZ, RZ, R168 ;  /* 0x000000ffffbc7224 */ /* 0x000fe200078e00a8 */
[----:B------:R-:W-:Y:S01]  /*dc30*/  MOV R77, R72 ;  /* 0x00000048004d7202 */ /* 0x000fe20000000f00 */
[----:B------:R-:W-:Y:S01]  /*dc40*/  IMAD.MOV.U32 R72, RZ, RZ, R75 ;  /* 0x000000ffff487224 */ /* 0x000fe200078e004b */
[----:B------:R-:W-:Y:S02]  /*dc50*/  MOV R168, R169 ;  /* 0x000000a900a87202 */ /* 0x000fe40000000f00 */
[----:B------:R-:W-:Y:S01]  /*dc60*/  MOV R75, R190 ;  /* 0x000000be004b7202 */ /* 0x000fe20000000f00 */
[----:B--2---:R-:W-:-:S04]  /*dc70*/  FFMA.FTZ R4, R220, UR10, -R3 ;  /* 0x0000000adc047c23 */ /* 0x004fc80008010803 */
[----:B------:R2:W1:Y:S01]  /*dc80*/  MUFU.EX2 R5, R4 ;  /* 0x0000000400057308 */ /* 0x0004620000000800 */
[----:B------:R-:W-:Y:S02]  /*dc90*/  MOV R169, R170 ;  /* 0x000000aa00a97202 */ /* 0x000fe40000000f00 */
[----:B------:R-:W-:Y:S01]  /*dca0*/  MOV R170, R171 ;  /* 0x000000ab00aa7202 */ /* 0x000fe20000000f00 */
[----:B------:R-:W-:Y:S01]  /*dcb0*/  IMAD.MOV.U32 R171, RZ, RZ, R30 ;  /* 0x000000ffffab7224 */ /* 0x000fe200078e001e */
        /* <DEDUP_REMOVED lines=8> */
[----:B------:R2:W-:Y:S01]  /*dd40*/  MUFU.EX2 R190, R4 ;  /* 0x0000000400be7308 */ /* 0x0005e20000000800 */
[----:B------:R-:W-:-:S02]  /*dd50*/  MOV R74, R189 ;  /* 0x000000bd004a7202 */ /* 0x000fc40000000f00 */
[----:B------:R-:W-:Y:S02]  /*dd60*/  MOV R101, R89 ;  /* 0x0000005900657202 */ /* 0x000fe40000000f00 */
[----:B------:R-:W-:Y:S02]  /*dd70*/  MOV R88, R76 ;  /* 0x0000004c00587202 */ /* 0x000fe40000000f00 */
[----:B------:R-:W-:Y:S01]  /*dd80*/  MOV R89, R79 ;  /* 0x0000004f00597202 */ /* 0x000fe20000000f00 */
[----:B------:R-:W-:Y:S01]  /*dd90*/  IMAD.MOV.U32 R78, RZ, RZ, R74 ;  /* 0x000000ffff4e7224 */ /* 0x000fe200078e004a */
[----:B------:R-:W-:Y:S02]  /*dda0*/  MOV R76, R72 ;  /* 0x00000048004c7202 */ /* 0x000fe40000000f00 */
[----:B------:R-:W-:Y:S01]  /*ddb0*/  MOV R79, R75 ;  /* 0x0000004b004f7202 */ /* 0x000fe20000000f00 */
[----:B--2---:R-:W-:Y:S01]  /*ddc0*/  FFMA.FTZ R4, R103, UR10, -R12 ;  /* 0x0000000a67047c23 */ /* 0x004fe2000801080c */
[----:B------:R-:W-:-:S02]  /*ddd0*/  MOV R103, R91 ;  /* 0x0000005b00677202 */ /* 0x000fc40000000f00 */
[----:B------:R-:W-:Y:S02]  /*dde0*/  MOV R91, R77 ;  /* 0x0000004d005b7202 */ /* 0x000fe40000000f00 */
[----:B------:R-:W-:Y:S02]  /*ddf0*/  MOV R77, R73 ;  /* 0x00000049004d7202 */ /* 0x000fe40000000f00 */
[----:B------:R-:W-:Y:S01]  /*de00*/  MOV R73, R168 ;  /* 0x000000a800497202 */ /* 0x000fe20000000f00 */
[--C-:B------:R-:W-:Y:S01]  /*de10*/  FFMA.FTZ R34, R219, UR10, -R2.reuse ;  /* 0x0000000adb227c23 */ /* 0x100fe20008010802 */
[----:B------:R-:W-:Y:S01]  /*de20*/  MOV R72, R188 ;  /* 0x000000bc00487202 */ /* 0x000fe20000000f00 */
[--C-:B------:R-:W-:Y:S01]  /*de30*/  FFMA.FTZ R33, R218, UR10, -R2.reuse ;  /* 0x0000000ada217c23 */ /* 0x100fe20008010802 */
[----:B------:R-:W-:Y:S01]  /*de40*/  MOV R75, R170 ;  /* 0x000000aa004b7202 */ /* 0x000fe20000000f00 */
[--C-:B------:R-:W-:Y:S01]  /*de50*/  FFMA.FTZ R31, R46, UR10, -R2.reuse ;  /* 0x0000000a2e1f7c23 */ /* 0x100fe20008010802 */
[----:B------:R-:W-:Y:S01]  /*de60*/  MOV R168, R171 ;  /* 0x000000ab00a87202 */ /* 0x000fe20000000f00 */
[----:B------:R-:W-:Y:S01]  /*de70*/  FFMA.FTZ R189, R35, UR10, -R2 ;  /* 0x0000000a23bd7c23 */ /* 0x000fe20008010802 */
[----:B------:R-:W-:-:S02]  /*de80*/  IMAD.MOV.U32 R74, RZ, RZ, R169 ;  /* 0x000000ffff4a7224 */ /* 0x000fc400078e00a9 */
[--C-:B------:R-:W-:Y:S01]  /*de90*/  FFMA.FTZ R171, R47, UR10, -R2.reuse ;  /* 0x0000000a2fab7c23 */ /* 0x100fe20008010802 */
[--C-:B------:R-:W-:Y:S01]  /*dea0*/  FFMA.FTZ R170, R23, UR10, -R2.reuse ;  /* 0x0000000a17aa7c23 */ /* 0x100fe20008010802 */
[----:B------:R-:W-:Y:S01]  /*deb0*/  FFMA.FTZ R188, R20, UR10, -R2 ;  /* 0x0000000a14bc7c23 */ /* 0x000fe20008010802 */
[----:B------:R-:W-:Y:S01]  /*dec0*/  FFMA.FTZ R2, R115, UR10, -R12 ;  /* 0x0000000a73027c23 */ /* 0x000fe2000801080c */
        /* <DEDUP_REMOVED lines=12> */
[----:B------:R-:W-:Y:S02]  /*df90*/  MOV R79, R74 ;  /* 0x0000004a004f7202 */ /* 0x000fe40000000f00 */
[----:B------:R-:W-:Y:S01]  /*dfa0*/  MOV R72, R75 ;  /* 0x0000004b00487202 */ /* 0x000fe20000000f00 */
[--C-:B------:R-:W-:Y:S01]  /*dfb0*/  FFMA.FTZ R30, R30, UR10, -R0.reuse ;  /* 0x0000000a1e1e7c23 */ /* 0x100fe20008010800 */
[----:B------:R-:W-:Y:S01]  /*dfc0*/  MOV R74, R169 ;  /* 0x000000a9004a7202 */ /* 0x000fe20000000f00 */
[--C-:B------:R-:W-:Y:S01]  /*dfd0*/  FFMA.FTZ R29, R221, UR10, -R0.reuse ;  /* 0x0000000add1d7c23 */ /* 0x100fe20008010800 */
[----:B------:R-:W-:Y:S01]  /*dfe0*/  MOV R75, R28 ;  /* 0x0000001c004b7202 */ /* 0x000fe20000000f00 */
[--C-:B------:R-:W-:Y:S01]  /*dff0*/  FFMA.FTZ R28, R215, UR10, -R0.reuse ;  /* 0x0000000ad71c7c23 */ /* 0x100fe20008010800 */
[--C-:B------:R-:W-:Y:S01]  /*e000*/  FFMA.FTZ R169, R22, UR10, -R0.reuse ;  /* 0x0000000a16a97c23 */ /* 0x100fe20008010800 */
[----:B------:R-:W-:Y:S01]  /*e010*/  FFMA.FTZ R168, R21, UR10, -R0 ;  /* 0x0000000a15a87c23 */ /* 0x000fe20008010800 */
[----:B------:R-:W-:Y:S01]  /*e020*/  FFMA.FTZ R0, R113, UR10, -R12 ;  /* 0x0000000a71007c23 */ /* 0x000fe2000801080c */
[----:B------:R-:W2:Y:S08]  /*e030*/  MUFU.EX2 R118, R4 ;  /* 0x0000000400767308 */ /* 0x000eb00000000800 */
[----:B------:R1:W-:Y:S01]  /*e040*/  MUFU.EX2 R35, R2 ;  /* 0x0000000200237308 */ /* 0x0003e20000000800 */
[--C-:B------:R-:W-:Y:S01]  /*e050*/  FFMA.FTZ R14, R114, UR10, -R3.reuse ;  /* 0x0000000a720e7c23 */ /* 0x100fe20008010803 */
[----:B------:R-:W-:Y:S01]  /*e060*/  FFMA.FTZ R13, R101, UR10, -R3 ;  /* 0x0000000a650d7c23 */ /* 0x000fe20008010803 */
[----:B---3--:R-:W-:Y:S01]  /*e070*/  MOV R218, R7 ;  /* 0x0000000700da7202 */ /* 0x008fe20000000f00 */
[----:B------:R-:W3:Y:S04]  /*e080*/  LDSM.16.MT88.4 R20, [R226+0xc800] ;  /* 0x00c80000e214783b */ /* 0x000ee80000004200 */
[----:B------:R2:W2:Y:S01]  /*e090*/  MUFU.EX2 R212, R0 ;  /* 0x0000000000d47308 */ /* 0x0004a20000000800 */
[----:B------:R-:W-:-:S02]  /*e0a0*/  F2FP.F16.F32.PACK_AB R8, R218, R195 ;  /* 0x000000c3da08723e */ /* 0x000fc400000000ff */
[----:B----4-:R-:W-:Y:S01]  /*e0b0*/  F2FP.F16.F32.PACK_AB R9, R194, R193 ;  /* 0x000000c1c209723e */ /* 0x010fe200000000ff */
[--C-:B-1----:R-:W-:Y:S01]  /*e0c0*/  FFMA.FTZ R2, R115, UR10, -R3.reuse ;  /* 0x0000000a73027c23 */ /* 0x102fe20008010803 */
[----:B------:R-:W-:Y:S01]  /*e0d0*/  F2FP.F16.F32.PACK_AB R10, R100, R130 ;  /* 0x00000082640a723e */ /* 0x000fe200000000ff */
[----:B--2---:R-:W-:Y:S01]  /*e0e0*/  FFMA.FTZ R0, R223, UR10, -R3 ;  /* 0x0000000adf007c23 */ /* 0x004fe20008010803 */
[----:B------:R-:W-:Y:S01]  /*e0f0*/  IMAD.MOV.U32 R3, RZ, RZ, R5 ;  /* 0x000000ffff037224 */ /* 0x000fe200078e0005 */
[----:B------:R-:W-:Y:S02]  /*e100*/  MOV R223, R6 ;  /* 0x0000000600df7202 */ /* 0x000fe40000000f00 */
[----:B------:R-:W-:Y:S02]  /*e110*/  F2FP.F16.F32.PACK_AB R4, R192, R191 ;  /* 0x000000bfc004723e */ /* 0x000fe400000000ff */
[----:B------:R-:W-:Y:S02]  /*e120*/  F2FP.F16.F32.PACK_AB R11, R223, R119 ;  /* 0x00000077df0b723e */ /* 0x000fe400000000ff */
[----:B------:R-:W-:-:S02]  /*e130*/  F2FP.F16.F32.PACK_AB R5, R118, R190 ;  /* 0x000000be7605723e */ /* 0x000fc400000000ff */
[----:B------:R-:W-:Y:S02]  /*e140*/  F2FP.F16.F32.PACK_AB R6, R3, R222 ;  /* 0x000000de0306723e */ /* 0x000fe400000000ff */
[----:B------:R-:W-:Y:S01]  /*e150*/  F2FP.F16.F32.PACK_AB R7, R212, R35 ;  /* 0x00000023d407723e */ /* 0x000fe200000000ff */
[-C--:B------:R-:W-:Y:S06]  /*e160*/  HMMA.16816.F32 R172, R8, R16.reuse, R172 ;  /* 0x0000001008ac723c */ /* 0x080fec00000018ac */
[C---:B------:R-:W-:Y:S06]  /*e170*/  HMMA.16816.F32 R204, R4.reuse, R16, R204 ;  /* 0x0000001004cc723c */ /* 0x040fec00000018cc */
[-C--:B------:R-:W-:Y:S06]  /*e180*/  HMMA.16816.F32 R200, R4, R18.reuse, R200 ;  /* 0x0000001204c8723c */ /* 0x080fec00000018c8 */
[----:B------:R-:W-:Y:S01]  /*e190*/  HMMA.16816.F32 R60, R8, R18, R60 ;  /* 0x00000012083c723c */ /* 0x000fe2000000183c */
[----:B------:R-:W1:Y:S01]  /*e1a0*/  LDSM.16.MT88.4 R16, [R228+0xc800] ;  /* 0x00c80000e410783b */ /* 0x000e620000004200 */
[----:B------:R-:W-:Y:S01]  /*e1b0*/  MOV R101, R76 ;  /* 0x0000004c00657202 */ /* 0x000fe20000000f00 */
[----:B------:R-:W-:Y:S01]  /*e1c0*/  IMAD.MOV.U32 R113, RZ, RZ, R79 ;  /* 0x000000ffff717224 */ /* 0x000fe200078e004f */
[----:B------:R-:W-:-:S02]  /*e1d0*/  MOV R115, R77 ;  /* 0x0000004d00737202 */ /* 0x000fc40000000f00 */
[----:B------:R-:W-:Y:S01]  /*e1e0*/  MOV R114, R78 ;  /* 0x0000004e00727202 */ /* 0x000fe20000000f00 */
[----:B---3--:R-:W-:Y:S01]  /*e1f0*/  HMMA.16816.F32 R64, R4, R22, R64 ;  /* 0x000000160440723c */ /* 0x008fe20000001840 */
[----:B------:R-:W-:Y:S02]  /*e200*/  MOV R219, R68 ;  /* 0x0000004400db7202 */ /* 0x000fe40000000f00 */
[----:B------:R-:W-:Y:S02]  /*e210*/  MOV R220, R69 ;  /* 0x0000004500dc7202 */ /* 0x000fe40000000f00 */
[----:B------:R-:W-:Y:S01]  /*e220*/  MOV R252, R70 ;  /* 0x0000004600fc7202 */ /* 0x000fe20000000f00 */
[----:B------:R-:W-:Y:S01]  /*e230*/  HMMA.16816.F32 R76, R8, R20, R164 ;  /* 0x00000014084c723c */ /* 0x000fe200000018a4 */
[----:B------:R-:W-:Y:S01]  /*e240*/  MOV R112, R72 ;  /* 0x0000004800707202 */ /* 0x000fe20000000f00 */
[----:B------:R-:W-:Y:S01]  /*e250*/  IMAD.MOV.U32 R46, RZ, RZ, R75 ;  /* 0x000000ffff2e7224 */ /* 0x000fe200078e004b */
[----:B------:R-:W-:-:S02]  /*e260*/  MOV R47, R73 ;  /* 0x00000049002f7202 */ /* 0x000fc40000000f00 */
[----:B------:R-:W-:Y:S01]  /*e270*/  MOV R216, R74 ;  /* 0x0000004a00d87202 */ /* 0x000fe20000000f00 */
[----:B------:R-:W-:Y:S06]  /*e280*/  HMMA.16816.F32 R68, R4, R20, R196 ;  /* 0x000000140444723c */ /* 0x000fec00000018c4 */
[C---:B------:R-:W-:Y:S01]  /*e290*/  HMMA.16816.F32 R56, R8.reuse, R22, R56 ;  /* 0x000000160838723c */ /* 0x040fe20000001838 */
[----:B------:R-:W2:Y:S05]  /*e2a0*/  LDSM.16.MT88.4 R20, [R227+0xc800] ;  /* 0x00c80000e314783b */ /* 0x000eaa0000004200 */
        /* <DEDUP_REMOVED lines=9> */
[----:B------:R-:W-:Y:S01]  /*e340*/  MOV R221, R102 ;  /* 0x0000006600dd7202 */ /* 0x000fe20000000f00 */
[----:B--2---:R-:W-:Y:S01]  /*e350*/  HMMA.16816.F32 R156, R8, R22, R148 ;  /* 0x00000016089c723c */ /* 0x004fe20000001894 */
[----:B------:R-:W-:Y:S01]  /*e360*/  MOV R215, R131 ;  /* 0x0000008300d77202 */ /* 0x000fe20000000f00 */
[----:B------:R-:W-:Y:S01]  /*e370*/  IMAD.MOV.U32 R101, RZ, RZ, R128 ;  /* 0x000000ffff657224 */ /* 0x000fe200078e0080 */
[----:B------:R-:W-:Y:S01]  /*e380*/  MOV R166, R130 ;  /* 0x0000008200a67202 */ /* 0x000fe20000000f00 */
[----:B------:R-:W-:Y:S01]  /*e390*/  IMAD.MOV.U32 R252, RZ, RZ, R89 ;  /* 0x000000fffffc7224 */ /* 0x000fe200078e0059 */
[----:B------:R-:W-:-:S02]  /*e3a0*/  MOV R219, R103 ;  /* 0x0000006700db7202 */ /* 0x000fc40000000f00 */
[----:B------:R-:W-:Y:S02]  /*e3b0*/  MOV R151, R220 ;  /* 0x000000dc00977202 */ /* 0x000fe40000000f00 */
[----:B------:R-:W-:Y:S01]  /*e3c0*/  MOV R102, R129 ;  /* 0x0000008100667202 */ /* 0x000fe20000000f00 */
[-C--:B------:R-:W-:Y:S01]  /*e3d0*/  HMMA.16816.F32 R160, R8, R20.reuse, R160 ;  /* 0x0000001408a0723c */ /* 0x080fe200000018a0 */
[----:B------:R-:W-:Y:S02]  /*e3e0*/  MOV R220, R88 ;  /* 0x0000005800dc7202 */ /* 0x000fe40000000f00 */
[----:B------:R-:W-:Y:S02]  /*e3f0*/  MOV R149, R90 ;  /* 0x0000005a00957202 */ /* 0x000fe40000000f00 */
[----:B------:R-:W-:Y:S01]  /*e400*/  MOV R103, R91 ;  /* 0x0000005b00677202 */ /* 0x000fe20000000f00 */
[C---:B------:R-:W-:Y:S06]  /*e410*/  HMMA.16816.F32 R180, R4.reuse, R20, R180 ;  /* 0x0000001404b4723c */ /* 0x040fec00000018b4 */
[C---:B------:R-:W-:Y:S01]  /*e420*/  HMMA.16816.F32 R176, R4.reuse, R22, R176 ;  /* 0x0000001604b0723c */ /* 0x040fe200000018b0 */
[----:B------:R-:W2:Y:S05]  /*e430*/  LDSM.16.MT88.4 R20, [R228+0xe800] ;  /* 0x00e80000e414783b */ /* 0x000eaa0000004200 */
[----:B-1----:R-:W-:Y:S06]  /*e440*/  HMMA.16816.F32 R128, R4, R18, R132 ;  /* 0x000000120480723c */ /* 0x002fec0000001884 */
[-C--:B------:R-:W-:Y:S06]  /*e450*/  HMMA.16816.F32 R144, R8, R16.reuse, R144 ;  /* 0x000000100890723c */ /* 0x080fec0000001890 */
[----:B------:R-:W-:Y:S06]  /*e460*/  HMMA.16816.F32 R88, R4, R16, R140 ;  /* 0x000000100458723c */ /* 0x000fec000000188c */
[----:B------:R-:W-:Y:S01]  /*e470*/  HMMA.16816.F32 R132, R8, R18, R24 ;  /* 0x000000120884723c */ /* 0x000fe20000001818 */
[----:B------:R-:W1:Y:S04]  /*e480*/  LDSM.16.MT88.4 R24, [R226+0xe800] ;  /* 0x00e80000e218783b */ /* 0x000e680000004200 */
[----:B------:R-:W3:Y:S01]  /*e490*/  LDSM.16.MT88.4 R16, [R227+0xe800] ;  /* 0x00e80000e310783b */ /* 0x000ee20000004200 */
[----:B------:R-:W-:Y:S01]  /*e4a0*/  MOV R148, R47 ;  /* 0x0000002f00947202 */ /* 0x000fe20000000f00 */
[----:B------:R-:W-:Y:S01]  /*e4b0*/  IMAD.MOV.U32 R165, RZ, RZ, R112 ;  /* 0x000000ffffa57224 */ /* 0x000fe200078e0070 */
[----:B------:R-:W-:-:S02]  /*e4c0*/  MOV R47, R113 ;  /* 0x00000071002f7202 */ /* 0x000fc40000000f00 */
[----:B------:R-:W-:Y:S01]  /*e4d0*/  MOV R164, R114 ;  /* 0x0000007200a47202 */ /* 0x000fe20000000f00 */
[----:B--2---:R-:W-:Y:S01]  /*e4e0*/  HMMA.16816.F32 R104, R4, R20, R104 ;  /* 0x000000140468723c */ /* 0x004fe20000001868 */
[----:B------:R-:W-:Y:S02]  /*e4f0*/  MOV R150, R115 ;  /* 0x0000007300967202 */ /* 0x000fe40000000f00 */
[----:B------:R-:W-:-:S03]  /*e500*/  MOV R141, R119 ;  /* 0x00000077008d7202 */ /* 0x000fc60000000f00 */
[----:B------:R-:W-:Y:S01]  /*e510*/  HMMA.16816.F32 R108, R4, R22, R108 ;  /* 0x00000016046c723c */ /* 0x000fe2000000186c */
[----:B------:R-:W-:Y:S02]  /*e520*/  MOV R143, R118 ;  /* 0x00000076008f7202 */ /* 0x000fe40000000f00 */
[----:B------:R-:W-:Y:S02]  /*e530*/  MOV R197, R117 ;  /* 0x0000007500c57202 */ /* 0x000fe40000000f00 */
[----:B------:R-:W-:Y:S01]  /*e540*/  MOV R140, R220 ;  /* 0x000000dc008c7202 */ /* 0x000fe20000000f00 */
[----:B------:R-:W-:Y:S01]  /*e550*/  HMMA.16816.F32 R96, R8, R20, R96 ;  /* 0x000000140860723c */ /* 0x000fe20000001860 */
[----:B------:R2:W-:Y:S05]  /*e560*/  MUFU.EX2 R220, R2 ;  /* 0x0000000200dc7308 */ /* 0x0005ea0000000800 */
[C---:B-1----:R-:W-:Y:S06]  /*e570*/  HMMA.16816.F32 R112, R4.reuse, R24, R80 ;  /* 0x000000180470723c */ /* 0x042fec0000001850 */
[C---:B------:R-:W-:Y:S06]  /*e580*/  HMMA.16816.F32 R92, R4.reuse, R26, R92 ;  /* 0x0000001a045c723c */ /* 0x040fec000000185c */
[C---:B---3--:R-:W-:Y:S06]  /*e590*/  HMMA.16816.F32 R120, R4.reuse, R16, R120 ;  /* 0x000000100478723c */ /* 0x048fec0000001878 */
[----:B------:R-:W-:Y:S07]  /*e5a0*/  HMMA.16816.F32 R124, R4, R18, R124 ;  /* 0x00000012047c723c */ /* 0x000fee000000187c */
[----:B------:R-:W-:-:S02]  /*e5b0*/  MOV R7, R212 ;  /* 0x000000d400077202 */ /* 0x000fc40000000f00 */
[----:B------:R-:W-:Y:S02]  /*e5c0*/  MOV R212, R116 ;  /* 0x0000007400d47202 */ /* 0x000fe40000000f00 */
[----:B------:R-:W-:Y:S01]  /*e5d0*/  HMMA.16816.F32 R116, R8, R24, R152 ;  /* 0x000000180874723c */ /* 0x000fe20000001898 */
[----:B------:R-:W-:Y:S01]  /*e5e0*/  MOV R5, R199 ;  /* 0x000000c700057202 */ /* 0x000fe20000000f00 */
[----:B------:R-:W-:Y:S01]  /*e5f0*/  IMAD.MOV.U32 R6, RZ, RZ, R222 ;  /* 0x000000ffff067224 */ /* 0x000fe200078e00de */
[----:B------:R-:W-:-:S04]  /*e600*/  MOV R4, R252 ;  /* 0x000000fc00047202 */ /* 0x000fc80000000f00 */
[----:B------:R-:W-:Y:S01]  /*e610*/  MOV R153, R101 ;  /* 0x0000006500997202 */ /* 0x000fe20000000f00 */
[----:B------:R-:W-:Y:S01]  /*e620*/  IMAD.MOV.U32 R154, RZ, RZ, R102 ;  /* 0x000000ffff9a7224 */ /* 0x000fe200078e0066 */
[----:B------:R-:W-:Y:S01]  /*e630*/  MOV R155, R103 ;  /* 0x00000067009b7202 */ /* 0x000fe20000000f00 */
[----:B------:R1:W-:Y:S03]  /*e640*/  MUFU.EX2 R222, R0 ;  /* 0x0000000000de7308 */ /* 0x0003e60000000800 */
[----:B------:R-:W-:Y:S02]  /*e650*/  MOV R152, R154 ;  /* 0x0000009a00987202 */ /* 0x000fe40000000f00 */
[----:B------:R-:W-:Y:S01]  /*e660*/  MOV R154, R155 ;  /* 0x0000009b009a7202 */ /* 0x000fe20000000f00 */
[----:B------:R-:W-:Y:S01]  /*e670*/  IMAD.MOV.U32 R155, RZ, RZ, R4 ;  /* 0x000000ffff9b7224 */ /* 0x000fe200078e0004 */
[----:B------:R-:W-:Y:S01]  /*e680*/  MOV R199, R3 ;  /* 0x0000000300c77202 */ /* 0x000fe20000000f00 */
[----:B------:R-:W-:Y:S01]  /*e690*/  IMAD.MOV.U32 R3, RZ, RZ, R221 ;  /* 0x000000ffff037224 */ /* 0x000fe200078e00dd */
[----:B------:R-:W-:Y:S01]  /*e6a0*/  MOV R4, R148 ;  /* 0x0000009400047202 */ /* 0x000fe20000000f00 */
[----:B------:R-:W-:Y:S01]  /*e6b0*/  HMMA.16816.F32 R84, R8, R22, R84 ;  /* 0x000000160854723c */ /* 0x000fe20000001854 */
[--C-:B--2---:R-:W-:Y:S01]  /*e6c0*/  FFMA.FTZ R2, R152, UR10, -R12.reuse ;  /* 0x0000000a98027c23 */ /* 0x104fe2000801080c */
[----:B------:R-:W2:Y:S01]  /*e6d0*/  LDSM.16.MT88.4 R20, [R225+0xd000] ;  /* 0x00d00000e114783b */ /* 0x000ea20000004200 */
[----:B-1----:R-:W-:Y:S01]  /*e6e0*/  FFMA.FTZ R0, R153, UR10, -R12 ;  /* 0x0000000a99007c23 */ /* 0x002fe2000801080c */
[----:B------:R-:W-:-:S02]  /*e6f0*/  MOV R153, R5 ;  /* 0x0000000500997202 */ /* 0x000fc40000000f00 */
[----:B------:R-:W-:Y:S01]  /*e700*/  MOV R5, R231 ;  /* 0x000000e700057202 */ /* 0x000fe20000000f00 */
[----:B------:R-:W-:Y:S01]  /*e710*/  IMAD.MOV.U32 R196, RZ, RZ, R100 ;  /* 0x000000ffffc47224 */ /* 0x000fe200078e0064 */
[----:B------:R-:W-:Y:S01]  /*e720*/  MUFU.EX2 R15, R15 ;  /* 0x0000000f000f7308 */ /* 0x000fe20000000800 */
[----:B------:R-:W-:Y:S01]  /*e730*/  IMAD.MOV.U32 R152, RZ, RZ, R153 ;  /* 0x000000ffff987224 */ /* 0x000fe200078e0099 */
[----:B------:R-:W-:Y:S02]  /*e740*/  MOV R153, R4 ;  /* 0x0000000400997202 */ /* 0x000fe40000000f00 */
[----:B------:R-:W-:Y:S02]  /*e750*/  MOV R198, R223 ;  /* 0x000000df00c67202 */ /* 0x000fe40000000f00 */
[----:B------:R-:W-:Y:S02]  /*e760*/  MOV R142, R219 ;  /* 0x000000db008e7202 */ /* 0x000fe40000000f00 */
[----:B------:R-:W-:Y:S01]  /*e770*/  MUFU.EX2 R28, R28 ;  /* 0x0000001c001c7308 */ /* 0x000fe20000000800 */
[----:B------:R-:W-:Y:S01]  /*e780*/  MOV R4, R5 ;  /* 0x0000000500047202 */ /* 0x000fe20000000f00 */
[----:B------:R-:W-:Y:S01]  /*e790*/  HMMA.16816.F32 R100, R8, R26, R136 ;  /* 0x0000001a0864723c */ /* 0x000fe20000001888 */
[----:B------:R-:W-:Y:S01]  /*e7a0*/  MOV R5, R3 ;  /* 0x0000000300057202 */ /* 0x000fe20000000f00 */
[----:B------:R-:W-:Y:S01]  /*e7b0*/  IMAD.MOV.U32 R25, RZ, RZ, R152 ;  /* 0x000000ffff197224 */ /* 0x000fe200078e0098 */
[----:B------:R-:W-:Y:S01]  /*e7c0*/  MOV R152, R4 ;  /* 0x0000000400987202 */ /* 0x000fe20000000f00 */
[--C-:B------:R-:W-:Y:S01]  /*e7d0*/  FFMA.FTZ R35, R35, UR10, -R12.reuse ;  /* 0x0000000a23237c23 */ /* 0x100fe2000801080c */
[----:B------:R1:W5:Y:S01]  /*e7e0*/  LDL.LU R231, [R1+0x8c] ;  /* 0x00008c0001e77983 */ /* 0x0003620000300800 */
[----:B------:R3:W-:Y:S01]  /*e7f0*/  MUFU.EX2 R27, R32 ;  /* 0x00000020001b7308 */ /* 0x0007e20000000800 */
[----:B------:R-:W-:Y:S01]  /*e800*/  FADD.FTZ R5, R216, R5 ;  /* 0x00000005d8057221 */ /* 0x000fe20000010000 */
[--C-:B------:R-:W-:Y:S01]  /*e810*/  FFMA.FTZ R3, R230, UR10, -R12.reuse ;  /* 0x0000000ae6037c23 */ /* 0x100fe2000801080c */
[----:B------:R-:W-:Y:S01]  /*e820*/  FFMA.FTZ R4, R229, UR10, -R12 ;  /* 0x0000000ae5047c23 */ /* 0x000fe2000801080c */
[----:B------:R-:W-:-:S04]  /*e830*/  MOV R136, R218 ;  /* 0x000000da00887202 */ /* 0x000fc80000000f00 */
[----:B------:R4:W-:Y:S01]  /*e840*/  MUFU.EX2 R216, R2 ;  /* 0x0000000200d87308 */ /* 0x0009e20000000800 */
[----:B---3--:R-:W-:Y:S01]  /*e850*/  FFMA.FTZ R32, R149, UR10, -R12 ;  /* 0x0000000a95207c23 */ /* 0x008fe2000801080c */
[----:B------:R-:W-:-:S06]  /*e860*/  MOV R149, R150 ;  /* 0x0000009600957202 */ /* 0x000fcc0000000f00 */
[----:B------:R3:W-:Y:S01]  /*e870*/  MUFU.EX2 R252, R34 ;  /* 0x0000002200fc7308 */ /* 0x0007e20000000800 */
[----:B------:R-:W-:Y:S01]  /*e880*/  MOV R150, R151 ;  /* 0x0000009700967202 */ /* 0x000fe20000000f00 */
[----:B------:R-:W-:-:S06]  /*e890*/  IMAD.MOV.U32 R151, RZ, RZ, R213 ;  /* 0x000000ffff977224 */ /* 0x000fcc00078e00d5 */
[----:B------:R-:W2:Y:S01]  /*e8a0*/  MUFU.EX2 R138, R33 ;  /* 0x00000021008a7308 */ /* 0x000ea20000000800 */
[----:B----4-:R-:W-:Y:S01]  /*e8b0*/  FADD.FTZ R2, R154, R45 ;  /* 0x0000002d9a027221 */ /* 0x010fe20000010000 */
[----:B------:R-:W-:-:S06]  /*e8c0*/  MOV R154, R155 ;  /* 0x0000009b009a7202 */ /* 0x000fcc0000000f00 */
[----:B------:R-:W-:Y:S01]  /*e8d0*/  MUFU.EX2 R137, R31 ;  /* 0x0000001f00897308 */ /* 0x000fe20000000800 */
[----:B------:R-:W-:-:S07]  /*e8e0*/  MOV R155, R6 ;  /* 0x00000006009b7202 */ /* 0x000fce0000000f00 */
[----:B------:R-:W-:Y:S01]  /*e8f0*/  MUFU.EX2 R221, R30 ;  /* 0x0000001e00dd7308 */ /* 0x000fe20000000800 */
[----:B------:R-:W-:Y:S01]  /*e900*/  MOV R6, R7 ;  /* 0x0000000700067202 */ /* 0x000fe20000000f00 */
[----:B------:R-:W-:-:S06]  /*e910*/  IMAD.MOV.U32 R7, RZ, RZ, R141 ;  /* 0x000000ffff077224 */ /* 0x000fcc00078e008d */
[----:B------:R-:W4:Y:S08]  /*e920*/  MUFU.EX2 R223, R29 ;  /* 0x0000001d00df7308 */ /* 0x000f300000000800 */
[----:B------:R-:W1:Y:S08]  /*e930*/  MUFU.EX2 R219, R14 ;  /* 0x0000000e00db7308 */ /* 0x000e700000000800 */
[----:B------:R-:W-:Y:S01]  /*e940*/  MUFU.EX2 R148, R13 ;  /* 0x0000000d00947308 */ /* 0x000fe20000000800 */
[----:B------:R-:W-:Y:S01]  /*e950*/  HMMA.16816.F32 R80, R8, R16, R40 ;  /* 0x000000100850723c */ /* 0x000fe20000001828 */
[----:B------:R-:W-:-:S05]  /*e960*/  FADD.FTZ R140, R140, R5 ;  /* 0x000000058c8c7221 */ /* 0x000fca0000010000 */
[----:B------:R-:W-:Y:S01]  /*e970*/  HMMA.16816.F32 R36, R8, R18, R36 ;  /* 0x000000120824723c */ /* 0x000fe20000001824 */
[----:B------:R2:W1:Y:S01]  /*e980*/  MUFU.EX2 R213, R0 ;  /* 0x0000000000d57308 */ /* 0x0004620000000800 */
[----:B------:R-:W-:Y:S01]  /*e990*/  MOV R26, R197 ;  /* 0x000000c5001a7202 */ /* 0x000fe20000000f00 */
[----:B------:R-:W1:Y:S01]  /*e9a0*/  LDSM.16.MT88.4 R16, [R226+0xd000] ;  /* 0x00d00000e210783b */ /* 0x000e620000004200 */
[----:B------:R-:W-:Y:S01]  /*e9b0*/  MOV R24, R198 ;  /* 0x000000c600187202 */ /* 0x000fe20000000f00 */
[----:B------:R-:W-:Y:S02]  /*e9c0*/  FADD.FTZ R142, R142, R44 ;  /* 0x0000002c8e8e7221 */ /* 0x000fe40000010000 */
[----:B------:R1:W5:Y:S02]  /*e9d0*/  LDL.LU R230, [R1+0x88] ;  /* 0x0000880001e67983 */ /* 0x0003640000300800 */
[----:B------:R1:W-:Y:S01]  /*e9e0*/  MUFU.EX2 R218, R4 ;  /* 0x0000000400da7308 */ /* 0x0003e20000000800 */
[----:B------:R-:W-:Y:S01]  /*e9f0*/  MOV R139, R6 ;  /* 0x00000006008b7202 */ /* 0x000fe20000000f00 */
[----:B---3--:R-:W-:Y:S01]  /*ea00*/  FFMA.FTZ R34, R224, UR10, -R12 ;  /* 0x0000000ae0227c23 */ /* 0x008fe2000801080c */
[----:B--2---:R-:W-:Y:S01]  /*ea10*/  FADD.FTZ R0, R153, R152 ;  /* 0x0000009899007221 */ /* 0x004fe20000010000 */
[----:B------:R-:W-:Y:S01]  /*ea20*/  F2FP.F16.F32.PACK_AB R8, R138, R252 ;  /* 0x000000fc8a08723e */ /* 0x000fe200000000ff */
[----:B------:R-:W-:Y:S01]  /*ea30*/  FFMA.FTZ R33, R25, UR10, -R12 ;  /* 0x0000000a19217c23 */ /* 0x000fe2000801080c */
[----:B----4-:R-:W-:Y:S01]  /*ea40*/  F2FP.F16.F32.PACK_AB R9, R223, R221 ;  /* 0x000000dddf09723e */ /* 0x010fe200000000ff */
[----:B------:R-:W-:Y:S01]  /*ea50*/  FADD.FTZ R141, R215, R0 ;  /* 0x00000000d78d7221 */ /* 0x000fe20000010000 */
[----:B------:R-:W-:Y:S01]  /*ea60*/  F2FP.F16.F32.PACK_AB R10, R137, R27 ;  /* 0x0000001b890a723e */ /* 0x000fe200000000ff */
[----:B------:R2:W3:Y:S01]  /*ea70*/  MUFU.EX2 R215, R3 ;  /* 0x0000000300d77308 */ /* 0x0004e20000000800 */
[----:B------:R-:W-:Y:S01]  /*ea80*/  FADD.FTZ R0, R154, R2 ;  /* 0x000000029a007221 */ /* 0x000fe20000010000 */
[----:B------:R-:W-:Y:S01]  /*ea90*/  IMAD.MOV.U32 R154, RZ, RZ, R7 ;  /* 0x000000ffff9a7224 */ /* 0x000fe200078e0007 */
[----:B-1----:R-:W-:Y:S01]  /*eaa0*/  F2FP.F16.F32.PACK_AB R4, R220, R219 ;  /* 0x000000dbdc04723e */ /* 0x002fe200000000ff */
[----:B------:R1:W5:Y:S01]  /*eab0*/  LDL.LU R229, [R1+0x84] ;  /* 0x0000840001e57983 */ /* 0x0003620000300800 */
[----:B------:R-:W-:-:S02]  /*eac0*/  F2FP.F16.F32.PACK_AB R5, R216, R213 ;  /* 0x000000d5d805723e */ /* 0x000fc400000000ff */
[----:B------:R-:W-:Y:S01]  /*ead0*/  F2FP.F16.F32.PACK_AB R6, R148, R222 ;  /* 0x000000de9406723e */ /* 0x000fe200000000ff */
[----:B------:R-:W-:Y:S01]  /*eae0*/  IMAD.MOV.U32 R25, RZ, RZ, R199 ;  /* 0x000000ffff197224 */ /* 0x000fe200078e00c7 */
[----:B--2---:R-:W-:Y:S02]  /*eaf0*/  MOV R3, R15 ;  /* 0x0000000f00037202 */ /* 0x004fe40000000f00 */
[----:B------:R-:W-:Y:S01]  /*eb00*/  MOV R152, R196 ;  /* 0x000000c400987202 */ /* 0x000fe20000000f00 */
[----:B------:R-:W2:Y:S01]  /*eb10*/  LDSM.16.MT88.4 R12, [R228+0xd000] ;  /* 0x00d00000e40c783b */ /* 0x000ea20000004200 */
[----:B------:R-:W-:Y:S02]  /*eb20*/  F2FP.F16.F32.PACK_AB R11, R3, R28 ;  /* 0x0000001c030b723e */ /* 0x000fe400000000ff */
[----:B---3--:R-:W-:Y:S02]  /*eb30*/  F2FP.F16.F32.PACK_AB R7, R218, R215 ;  /* 0x000000d7da07723e */ /* 0x008fe400000000ff */
[----:B------:R-:W-:-:S02]  /*eb40*/  MOV R153, R143 ;  /* 0x0000008f00997202 */ /* 0x000fc40000000f00 */
[----:B------:R-:W-:Y:S01]  /*eb50*/  MOV R31, R165 ;  /* 0x000000a5001f7202 */ /* 0x000fe20000000f00 */
[-C--:B------:R-:W-:Y:S01]  /*eb60*/  HMMA.16816.F32 R172, R8, R20.reuse, R172 ;  /* 0x0000001408ac723c */ /* 0x080fe200000018ac */
[----:B------:R-:W-:Y:S02]  /*eb70*/  MOV R30, R166 ;  /* 0x000000a6001e7202 */ /* 0x000fe40000000f00 */
[----:B------:R-:W-:Y:S01]  /*eb80*/  MOV R29, R167 ;  /* 0x000000a7001d7202 */ /* 0x000fe20000000f00 */
[----:B------:R-:W-:Y:S01]  /*eb90*/  MUFU.EX2 R211, R211 ;  /* 0x000000d300d37308 */ /* 0x000fe20000000800 */
[----:B------:R-:W-:Y:S01]  /*eba0*/  MOV R2, R137 ;  /* 0x0000008900027202 */ /* 0x000fe20000000f00 */
[C---:B------:R-:W-:Y:S01]  /*ebb0*/  HMMA.16816.F32 R204, R4.reuse, R20, R204 ;  /* 0x0000001404cc723c */ /* 0x040fe200000018cc */
[----:B------:R1:W5:Y:S05]  /*ebc0*/  LDL.LU R224, [R1+0x80] ;  /* 0x0000800001e07983 */ /* 0x00036a0000300800 */
[-C--:B------:R-:W-:Y:S06]  /*ebd0*/  HMMA.16816.F32 R200, R4, R22.reuse, R200 ;  /* 0x0000001604c8723c */ /* 0x080fec00000018c8 */
[----:B------:R-:W-:Y:S01]  /*ebe0*/  HMMA.16816.F32 R40, R8, R22, R60 ;  /* 0x000000160828723c */ /* 0x000fe2000000183c */
[----:B------:R-:W3:Y:S01]  /*ebf0*/  LDSM.16.MT88.4 R20, [R225+0xf000] ;  /* 0x00f00000e114783b */ /* 0x000ee20000004200 */
[----:B------:R-:W-:-:S04]  /*ec00*/  MOV R143, R164 ;  /* 0x000000a4008f7202 */ /* 0x000fc80000000f00 */
[-C--:B------:R-:W-:Y:S06]  /*ec10*/  HMMA.16816.F32 R196, R4, R16.reuse, R68 ;  /* 0x0000001004c4723c */ /* 0x080fec0000001844 */
[----:B------:R-:W-:Y:S01]  /*ec20*/  HMMA.16816.F32 R164, R8, R16, R76 ;  /* 0x0000001008a4723c */ /* 0x000fe2000000184c */
[----:B------:R-:W-:Y:S01]  /*ec30*/  IMAD.MOV.U32 R71, RZ, RZ, R136 ;  /* 0x000000ffff477224 */ /* 0x000fe200078e0088 */
[----:B------:R-:W-:Y:S02]  /*ec40*/  MOV R69, R138 ;  /* 0x0000008a00457202 */ /* 0x000fe40000000f00 */
[----:B------:R-:W-:-:S02]  /*ec50*/  MOV R68, R139 ;  /* 0x0000008b00447202 */ /* 0x000fc40000000f00 */
[----:B------:R-:W-:Y:S01]  /*ec60*/  HMMA.16816.F32 R64, R4, R18, R64 ;  /* 0x000000120440723c */ /* 0x000fe20000001840 */
[----:B------:R-:W-:-:S05]  /*ec70*/  MOV R70, R28 ;  /* 0x0000001c00467202 */ /* 0x000fca0000000f00 */
[C---:B------:R-:W-:Y:S01]  /*ec80*/  HMMA.16816.F32 R136, R8.reuse, R18, R56 ;  /* 0x000000120888723c */ /* 0x040fe20000001838 */
[----:B------:R-:W4:Y:S05]  /*ec90*/  LDSM.16.MT88.4 R16, [R226+0xf000] ;  /* 0x00f00000e210783b */ /* 0x000f2a0000004200 */
[-C--:B--2---:R-:W-:Y:S06]  /*eca0*/  HMMA.16816.F32 R60, R8, R12.reuse, R52 ;  /* 0x0000000c083c723c */ /* 0x084fec0000001834 */
[----:B------:R-:W-:Y:S01]  /*ecb0*/  HMMA.16816.F32 R48, R4, R12, R48 ;  /* 0x0000000c0430723c */ /* 0x000fe20000001830 */
[----:B------:R-:W-:Y:S01]  /*ecc0*/  IMAD.MOV.U32 R52, RZ, RZ, R26 ;  /* 0x000000ffff347224 */ /* 0x000fe200078e001a */
[----:B------:R-:W-:-:S02]  /*ecd0*/  MOV R53, R27 ;  /* 0x0000001b00357202 */ /* 0x000fc40000000f00 */
[----:B------:R-:W-:Y:S02]  /*ece0*/  MOV R54, R24 ;  /* 0x0000001800367202 */ /* 0x000fe40000000f00 */
[C---:B---3--:R-:W-:Y:S01]  /*ecf0*/  HMMA.16816.F32 R76, R4.reuse, R22, R128 ;  /* 0x00000016044c723c */ /* 0x048fe20000001880 */
[----:B------:R-:W-:Y:S02]  /*ed00*/  MOV R55, R25 ;  /* 0x0000001900377202 */ /* 0x000fe40000000f00 */
[----:B------:R-:W2:Y:S03]  /*ed10*/  LDSM.16.MT88.4 R24, [R227+0xd000] ;  /* 0x00d00000e318783b */ /* 0x000ea60000004200 */
[----:B------:R-:W-:Y:S01]  /*ed20*/  HMMA.16816.F32 R184, R4, R14, R184 ;  /* 0x0000000e04b8723c */ /* 0x000fe200000018b8 */
[----:B------:R-:W-:Y:S01]  /*ed30*/  MOV R131, R29 ;  /* 0x0000001d00837202 */ /* 0x000fe20000000f00 */
[----:B------:R-:W-:Y:S01]  /*ed40*/  IMAD.MOV.U32 R130, RZ, RZ, R30 ;  /* 0x000000ffff827224 */ /* 0x000fe200078e001e */
[----:B------:R-:W-:-:S02]  /*ed50*/  MOV R129, R31 ;  /* 0x0000001f00817202 */ /* 0x000fc40000000f00 */
[----:B------:R-:W-:Y:S01]  /*ed60*/  LDSM.16.MT88.4 R28, [R227+0xf000] ;  /* 0x00f00000e31c783b */ /* 0x000fe20000004200 */
[----:B------:R-:W-:Y:S03]  /*ed70*/  HMMA.16816.F32 R56, R8, R14, R72 ;  /* 0x0000000e0838723c */ /* 0x000fe60000001848 */
[----:B------:R-:W3:Y:S03]  /*ed80*/  LDSM.16.MT88.4 R12, [R228+0xf000] ;  /* 0x00f00000e40c783b */ /* 0x000ee60000004200 */
[----:B------:R-:W-:Y:S01]  /*ed90*/  HMMA.16816.F32 R72, R4, R20, R88 ;  /* 0x000000140448723c */ /* 0x000fe20000001858 */
[----:B------:R-:W-:-:S05]  /*eda0*/  MOV R128, R47 ;  /* 0x0000002f00807202 */ /* 0x000fca0000000f00 */
[C---:B----4-:R-:W-:Y:S07]  /*edb0*/  HMMA.16816.F32 R88, R4.reuse, R16, R112 ;  /* 0x000000100458723c */ /* 0x050fee0000001870 */
[----:B------:R-:W-:Y:S01]  /*edc0*/  MOV R115, R46 ;  /* 0x0000002e00737202 */ /* 0x000fe20000000f00 */
[----:B------:R-:W-:Y:S01]  /*edd0*/  HMMA.16816.F32 R92, R4, R18, R92 ;  /* 0x00000012045c723c */ /* 0x000fe2000000185c */
[----:B------:R-:W-:-:S05]  /*ede0*/  MOV R114, R55 ;  /* 0x0000003700727202 */ /* 0x000fca0000000f00 */
[C---:B--2---:R-:W-:Y:S06]  /*edf0*/  HMMA.16816.F32 R180, R4.reuse, R24, R180 ;  /* 0x0000001804b4723c */ /* 0x044fec00000018b4 */
[C---:B------:R-:W-:Y:S06]  /*ee00*/  HMMA.16816.F32 R176, R4.reuse, R26, R176 ;  /* 0x0000001a04b0723c */ /* 0x040fec00000018b0 */
[C---:B---3--:R-:W-:Y:S06]  /*ee10*/  HMMA.16816.F32 R104, R4.reuse, R12, R104 ;  /* 0x0000000c0468723c */ /* 0x048fec0000001868 */
[C---:B------:R-:W-:Y:S06]  /*ee20*/  HMMA.16816.F32 R108, R4.reuse, R14, R108 ;  /* 0x0000000e046c723c */ /* 0x040fec000000186c */
[C---:B------:R-:W-:Y:S06]  /*ee30*/  HMMA.16816.F32 R120, R4.reuse, R28, R120 ;  /* 0x0000001c0478723c */ /* 0x040fec0000001878 */
[----:B------:R-:W-:Y:S07]  /*ee40*/  HMMA.16816.F32 R44, R4, R30, R124 ;  /* 0x0000001e042c723c */ /* 0x000fee000000187c */
[----:B------:R-:W-:Y:S01]  /*ee50*/  MOV R7, R2 ;  /* 0x0000000200077202 */ /* 0x000fe20000000f00 */
[----:B------:R-:W-:Y:S01]  /*ee60*/  IMAD.MOV.U32 R2, RZ, RZ, R149 ;  /* 0x000000ffff027224 */ /* 0x000fe200078e0095 */
[----:B------:R-:W-:Y:S01]  /*ee70*/  MOV R6, R3 ;  /* 0x0000000300067202 */ /* 0x000fe20000000f00 */
[----:B------:R-:W-:Y:S01]  /*ee80*/  IMAD.MOV.U32 R126, RZ, RZ, R52 ;  /* 0x000000ffff7e7224 */ /* 0x000fe200078e0034 */
[----:B------:R-:W-:-:S02]  /*ee90*/  MOV R127, R115 ;  /* 0x00000073007f7202 */ /* 0x000fc40000000f00 */
[----:B------:R-:W-:Y:S02]  /*eea0*/  MOV R5, R148 ;  /* 0x0000009400057202 */ /* 0x000fe40000000f00 */
[----:B------:R-:W-:Y:S02]  /*eeb0*/  MOV R4, R150 ;  /* 0x0000009600047202 */ /* 0x000fe40000000f00 */
[----:B------:R-:W-:Y:S02]  /*eec0*/  MOV R3, R151 ;  /* 0x0000009700037202 */ /* 0x000fe40000000f00 */
[----:B------:R-:W-:Y:S01]  /*eed0*/  MOV R125, R53 ;  /* 0x00000035007d7202 */ /* 0x000fe20000000f00 */
[----:B------:R-:W-:Y:S01]  /*eee0*/  HMMA.16816.F32 R148, R8, R24, R160 ;  /* 0x000000180894723c */ /* 0x000fe200000018a0 */
[----:B------:R-:W-:-:S05]  /*eef0*/  MOV R115, R54 ;  /* 0x0000003600737202 */ /* 0x000fca0000000f00 */
[----:B------:R-:W-:Y:S01]  /*ef00*/  HMMA.16816.F32 R52, R8, R22, R132 ;  /* 0x000000160834723c */ /* 0x000fe20000001884 */
[----:B------:R-:W-:Y:S01]  /*ef10*/  MOV R161, R143 ;  /* 0x0000008f00a17202 */ /* 0x000fe20000000f00 */
[----:B------:R-:W-:Y:S01]  /*ef20*/  IMAD.MOV.U32 R162, RZ, RZ, R212 ;  /* 0x000000ffffa27224 */ /* 0x000fe200078e00d4 */
[----:B------:R-:W-:Y:S08]  /*ef30*/  MUFU.EX2 R143, R171 ;  /* 0x000000ab008f7308 */ /* 0x000ff00000000800 */
[----:B------:R-:W-:Y:S08]  /*ef40*/  MUFU.EX2 R212, R170 ;  /* 0x000000aa00d47308 */ /* 0x000ff00000000800 */
[----:B------:R-:W-:Y:S08]  /*ef50*/  MUFU.EX2 R132, R169 ;  /* 0x000000a900847308 */ /* 0x000ff00000000800 */
[----:B------:R2:W-:Y:S02]  /*ef60*/  MUFU.EX2 R133, R168 ;  /* 0x000000a800857308 */ /* 0x0005e40000000800 */
[----:B--2---:R-:W2:Y:S06]  /*ef70*/  LDSM.16.MT88.4 R168, [R225+0xd800] ;  /* 0x00d80000e1a8783b */ /* 0x004eac0000004200 */
[----:B------:R-:W-:Y:S08]  /*ef80*/  MUFU.EX2 R134, R189 ;  /* 0x000000bd00867308 */ /* 0x000ff00000000800 */
[----:B------:R-:W-:Y:S08]  /*ef90*/  MUFU.EX2 R135, R188 ;  /* 0x000000bc00877308 */ /* 0x000ff00000000800 */
[----:B------:R-:W-:Y:S08]  /*efa0*/  MUFU.EX2 R209, R209 ;  /* 0x000000d100d17308 */ /* 0x000ff00000000800 */
[----:B------:R-:W-:Y:S08]  /*efb0*/  MUFU.EX2 R217, R217 ;  /* 0x000000d900d97308 */ /* 0x000ff00000000800 */
[----:B------:R-:W3:Y:S08]  /*efc0*/  MUFU.EX2 R214, R214 ;  /* 0x000000d600d67308 */ /* 0x000ef00000000800 */
[----:B------:R-:W-:Y:S08]  /*efd0*/  MUFU.EX2 R210, R210 ;  /* 0x000000d200d27308 */ /* 0x000ff00000000800 */
[----:B------:R-:W-:Y:S08]  /*efe0*/  MUFU.EX2 R208, R208 ;  /* 0x000000d000d07308 */ /* 0x000ff00000000800 */
[----:B------:R-:W-:Y:S08]  /*eff0*/  MUFU.EX2 R34, R34 ;  /* 0x0000002200227308 */ /* 0x000ff00000000800 */
[----:B------:R-:W4:Y:S08]  /*f000*/  MUFU.EX2 R33, R33 ;  /* 0x0000002100217308 */ /* 0x000f300000000800 */
[----:B------:R-:W-:Y:S08]  /*f010*/  MUFU.EX2 R32, R32 ;  /* 0x0000002000207308 */ /* 0x000ff00000000800 */
[----:B------:R-:W1:Y:S01]  /*f020*/  MUFU.EX2 R35, R35 ;  /* 0x0000002300237308 */ /* 0x000e620000000800 */
[----:B------:R-:W-:Y:S01]  /*f030*/  FADD.FTZ R3, R3, R141 ;  /* 0x0000008d03037221 */ /* 0x000fe20000010000 */
[----:B------:R-:W-:Y:S01]  /*f040*/  MOV R113, R68 ;  /* 0x0000004400717202 */ /* 0x000fe20000000f00 */
[----:B------:R-:W-:Y:S01]  /*f050*/  IMAD.MOV.U32 R112, RZ, RZ, R69 ;  /* 0x000000ffff707224 */ /* 0x000fe200078e0045 */
[----:B------:R-:W-:-:S02]  /*f060*/  MOV R124, R70 ;  /* 0x00000046007c7202 */ /* 0x000fc40000000f00 */
[----:B------:R-:W-:Y:S01]  /*f070*/  MOV R163, R71 ;  /* 0x0000004700a37202 */ /* 0x000fe20000000f00 */
[----:B------:R-:W-:Y:S01]  /*f080*/  FADD.FTZ R4, R4, R142 ;  /* 0x0000008e04047221 */ /* 0x000fe20000010000 */
[C---:B------:R-:W-:Y:S01]  /*f090*/  HMMA.16816.F32 R68, R8.reuse, R20, R144 ;  /* 0x000000140844723c */ /* 0x040fe20000001890 */
[----:B------:R-:W-:Y:S01]  /*f0a0*/  FADD.FTZ R3, R195, R3 ;  /* 0x00000003c3037221 */ /* 0x000fe20000010000 */
[----:B------:R-:W-:Y:S01]  /*f0b0*/  FADD.FTZ R2, R2, R140 ;  /* 0x0000008c02027221 */ /* 0x000fe20000010000 */
[----:B------:R-:W-:Y:S01]  /*f0c0*/  MOV R141, R124 ;  /* 0x0000007c008d7202 */ /* 0x000fe20000000f00 */
[----:B------:R-:W-:Y:S02]  /*f0d0*/  IMAD.MOV.U32 R140, RZ, RZ, R125 ;  /* 0x000000ffff8c7224 */ /* 0x000fe400078e007d */
[----:B------:R-:W-:Y:S01]  /*f0e0*/  HMMA.16816.F32 R20, R8, R16, R116 ;  /* 0x000000100814723c */ /* 0x000fe20000001874 */
[----:B---3--:R-:W-:Y:S01]  /*f0f0*/  F2FP.F16.F32.PACK_AB R124, R214, R217 ;  /* 0x000000d9d67c723e */ /* 0x008fe200000000ff */
[----:B------:R-:W-:Y:S01]  /*f100*/  FADD.FTZ R0, R161, R0 ;  /* 0x00000000a1007221 */ /* 0x000fe20000010000 */
[----:B----4-:R-:W-:-:S03]  /*f110*/  F2FP.F16.F32.PACK_AB R125, R33, R34 ;  /* 0x00000022217d723e */ /* 0x010fc600000000ff */
[----:B------:R-:W-:Y:S01]  /*f120*/  HMMA.16816.F32 R24, R8, R26, R156 ;  /* 0x0000001a0818723c */ /* 0x000fe2000000189c */
[----:B------:R-:W-:Y:S01]  /*f130*/  FADD.FTZ R4, R162, R4 ;  /* 0x00000004a2047221 */ /* 0x000fe20000010000 */
[----:B------:R-:W-:-:S04]  /*f140*/  FADD.FTZ R3, R163, R3 ;  /* 0x00000003a3037221 */ /* 0x000fc80000010000 */
[C---:B------:R-:W-:Y:S01]  /*f150*/  HMMA.16816.F32 R36, R8.reuse, R30, R36 ;  /* 0x0000001e0824723c */ /* 0x040fe20000001824 */
[----:B------:R-:W-:Y:S01]  /*f160*/  IMAD.MOV.U32 R159, RZ, RZ, R130 ;  /* 0x000000ffff9f7224 */ /* 0x000fe200078e0082 */
[----:B------:R-:W-:Y:S01]  /*f170*/  MOV R158, R131 ;  /* 0x00000083009e7202 */ /* 0x000fe20000000f00 */
[----:B------:R-:W3:Y:S01]  /*f180*/  LDSM.16.MT88.4 R160, [R226+0xd800] ;  /* 0x00d80000e2a0783b */ /* 0x000ee20000004200 */
[----:B------:R-:W-:Y:S02]  /*f190*/  F2FP.F16.F32.PACK_AB R130, R135, R212 ;  /* 0x000000d48782723e */ /* 0x000fe400000000ff */
[----:B------:R-:W-:Y:S01]  /*f1a0*/  HMMA.16816.F32 R116, R8, R28, R80 ;  /* 0x0000001c0874723c */ /* 0x000fe20000001850 */
[----:B------:R-:W-:Y:S01]  /*f1b0*/  MOV R31, R128 ;  /* 0x00000080001f7202 */ /* 0x000fe20000000f00 */
[----:B------:R-:W-:Y:S01]  /*f1c0*/  IMAD.MOV.U32 R157, RZ, RZ, R155 ;  /* 0x000000ffff9d7224 */ /* 0x000fe200078e009b */
[----:B------:R-:W-:Y:S01]  /*f1d0*/  MOV R30, R129 ;  /* 0x00000081001e7202 */ /* 0x000fe20000000f00 */
[----:B------:R-:W-:Y:S01]  /*f1e0*/  LDSM.16.MT88.4 R144, [R227+0xd800] ;  /* 0x00d80000e390783b */ /* 0x000fe20000004200 */
[----:B------:R-:W-:-:S02]  /*f1f0*/  F2FP.F16.F32.PACK_AB R128, R143, R134 ;  /* 0x000000868f80723e */ /* 0x000fc400000000ff */
[----:B------:R-:W-:Y:S02]  /*f200*/  MOV R29, R126 ;  /* 0x0000007e001d7202 */ /* 0x000fe40000000f00 */
[----:B------:R-:W-:Y:S02]  /*f210*/  MOV R188, R152 ;  /* 0x0000009800bc7202 */ /* 0x000fe40000000f00 */
[----:B------:R-:W-:Y:S01]  /*f220*/  MOV R189, R153 ;  /* 0x0000009900bd7202 */ /* 0x000fe20000000f00 */
[----:B------:R-:W-:Y:S01]  /*f230*/  HMMA.16816.F32 R16, R8, R18, R100 ;  /* 0x000000120810723c */ /* 0x000fe20000001864 */
[----:B------:R-:W-:Y:S01]  /*f240*/  MOV R28, R127 ;  /* 0x0000007f001c7202 */ /* 0x000fe20000000f00 */
[----:B------:R-:W-:Y:S01]  /*f250*/  LDSM.16.MT88.4 R80, [R225+0xf800] ;  /* 0x00f80000e150783b */ /* 0x000fe20000004200 */
[----:B------:R-:W-:Y:S02]  /*f260*/  F2FP.F16.F32.PACK_AB R129, R209, R211 ;  /* 0x000000d3d181723e */ /* 0x000fe400000000ff */
[----:B------:R-:W-:-:S02]  /*f270*/  F2FP.F16.F32.PACK_AB R131, R133, R132 ;  /* 0x000000848583723e */ /* 0x000fc400000000ff */
[----:B------:R-:W-:Y:S02]  /*f280*/  F2FP.F16.F32.PACK_AB R126, R208, R210 ;  /* 0x000000d2d07e723e */ /* 0x000fe400000000ff */
[----:B-1----:R-:W-:Y:S02]  /*f290*/  F2FP.F16.F32.PACK_AB R127, R35, R32 ;  /* 0x00000020237f723e */ /* 0x002fe400000000ff */
[----:B------:R-:W-:Y:S02]  /*f2a0*/  MOV R156, R154 ;  /* 0x0000009a009c7202 */ /* 0x000fe40000000f00 */
[----:B------:R-:W1:Y:S01]  /*f2b0*/  LDSM.16.MT88.4 R152, [R228+0xd800] ;  /* 0x00d80000e498783b */ /* 0x000e620000004200 */
[----:B------:R-:W-:Y:S01]  /*f2c0*/  HMMA.16816.F32 R100, R8, R12, R96 ;  /* 0x0000000c0864723c */ /* 0x000fe20000001860 */
[----:B------:R-:W-:Y:S02]  /*f2d0*/  MOV R142, R7 ;  /* 0x00000007008e7202 */ /* 0x000fe40000000f00 */
[----:B------:R-:W4:Y:S03]  /*f2e0*/  LDSM.16.MT88.4 R96, [R226+0xf800] ;  /* 0x00f80000e260783b */ /* 0x000f260000004200 */
[-C--:B--2---:R-:W-:Y:S06]  /*f2f0*/  HMMA.16816.F32 R172, R128, R168.reuse, R172 ;  /* 0x000000a880ac723c */ /* 0x084fec00000018ac */
[C---:B------:R-:W-:Y:S06]  /*f300*/  HMMA.16816.F32 R204, R124.reuse, R168, R204 ;  /* 0x000000a87ccc723c */ /* 0x040fec00000018cc */
[----:B------:R-:W-:Y:S06]  /*f310*/  HMMA.16816.F32 R200, R124, R170, R200 ;  /* 0x000000aa7cc8723c */ /* 0x000fec00000018c8 */
[----:B------:R-:W-:Y:S06]  /*f320*/  HMMA.16816.F32 R12, R8, R14, R84 ;  /* 0x0000000e080c723c */ /* 0x000fec0000001854 */
[----:B------:R-:W-:Y:S01]  /*f330*/  HMMA.16816.F32 R168, R128, R170, R40 ;  /* 0x000000aa80a8723c */ /* 0x000fe20000001828 */
[----:B------:R-:W-:Y:S01]  /*f340*/  FADD.FTZ R9, R190, R4 ;  /* 0x00000004be097221 */ /* 0x000fe20000010000 */
[----:B------:R-:W-:-:S02]  /*f350*/  MOV R11, R5 ;  /* 0x00000005000b7202 */ /* 0x000fc40000000f00 */
[----:B------:R-:W-:Y:S02]  /*f360*/  MOV R10, R6 ;  /* 0x00000006000a7202 */ /* 0x000fe40000000f00 */
[----:B------:R-:W-:Y:S01]  /*f370*/  LDSM.16.MT88.4 R4, [R227+0xf800] ;  /* 0x00f80000e304783b */ /* 0x000fe20000004200 */
[----:B------:R-:W-:Y:S02]  /*f380*/  MOV R43, R112 ;  /* 0x00000070002b7202 */ /* 0x000fe40000000f00 */
[----:B------:R-:W-:Y:S02]  /*f390*/  MOV R42, R113 ;  /* 0x00000071002a7202 */ /* 0x000fe40000000f00 */
[----:B------:R-:W-:Y:S02]  /*f3a0*/  MOV R41, R114 ;  /* 0x0000007200297202 */ /* 0x000fe40000000f00 */
[----:B------:R-:W-:Y:S02]  /*f3b0*/  MOV R40, R115 ;  /* 0x0000007300287202 */ /* 0x000fe40000000f00 */
[----:B------:R-:W2:Y:S01]  /*f3c0*/  LDSM.16.MT88.4 R112, [R228+0xf800] ;  /* 0x00f80000e470783b */ /* 0x000ea20000004200 */
[----:B------:R-:W-:Y:S01]  /*f3d0*/  FADD.FTZ R2, R193, R2 ;  /* 0x00000002c1027221 */ /* 0x000fe20000010000 */
[----:B------:R-:W-:-:S03]  /*f3e0*/  FADD.FTZ R0, R191, R0 ;  /* 0x00000000bf007221 */ /* 0x000fc60000010000 */
[----:B------:R-:W-:Y:S01]  /*f3f0*/  FADD.FTZ R2, R194, R2 ;  /* 0x00000002c2027221 */ /* 0x000fe20000010000 */
[----:B------:R-:W-:Y:S01]  /*f400*/  FADD.FTZ R8, R192, R0 ;  /* 0x00000000c0087221 */ /* 0x000fe20000010000 */
[----:B------:R-:W-:Y:S01]  /*f410*/  MOV R0, R189 ;  /* 0x000000bd00007202 */ /* 0x000fe20000000f00 */
[C---:B---3--:R-:W-:Y:S07]  /*f420*/  HMMA.16816.F32 R192, R124.reuse, R162, R64 ;  /* 0x000000a27cc0723c */ /* 0x048fee0000001840 */
[----:B------:R-:W-:Y:S01]  /*f430*/  IMAD.MOV.U32 R67, RZ, RZ, R188 ;  /* 0x000000ffff437224 */ /* 0x000fe200078e00bc */
[----:B------:R-:W-:Y:S01]  /*f440*/  MOV R64, R156 ;  /* 0x0000009c00407202 */ /* 0x000fe20000000f00 */
[----:B-1----:R-:W-:Y:S01]  /*f450*/  HMMA.16816.F32 R188, R124, R152, R48 ;  /* 0x000000987cbc723c */ /* 0x002fe20000001830 */
[----:B------:R-:W-:Y:S01]  /*f460*/  MOV R65, R157 ;  /* 0x0000009d00417202 */ /* 0x000fe20000000f00 */
[----:B------:R-:W-:Y:S01]  /*f470*/  FADD.FTZ R0, R0, R9 ;  /* 0x0000000900007221 */ /* 0x000fe20000010000 */
[----:B------:R-:W-:-:S04]  /*f480*/  MOV R66, R158 ;  /* 0x0000009e00427202 */ /* 0x000fc80000000f00 */
[----:B------:R-:W-:Y:S01]  /*f490*/  IMAD.MOV.U32 R51, RZ, RZ, R159 ;  /* 0x000000ffff337224 */ /* 0x000fe200078e009f */
[----:B------:R-:W-:Y:S01]  /*f4a0*/  HMMA.16816.F32 R196, R124, R160, R196 ;  /* 0x000000a07cc4723c */ /* 0x000fe200000018c4 */
[----:B------:R-:W-:Y:S02]  /*f4b0*/  FADD.FTZ R2, R64, R2 ;  /* 0x0000000240027221 */ /* 0x000fe40000010000 */
[----:B------:R-:W-:-:S03]  /*f4c0*/  FADD.FTZ R3, R51, R3 ;  /* 0x0000000333037221 */ /* 0x000fc60000010000 */
[----:B------:R-:W-:Y:S01]  /*f4d0*/  HMMA.16816.F32 R184, R124, R154, R184 ;  /* 0x0000009a7cb8723c */ /* 0x000fe200000018b8 */
[----:B------:R-:W-:-:S05]  /*f4e0*/  FADD.FTZ R2, R40, R2 ;  /* 0x0000000228027221 */ /* 0x000fca0000010000 */
[C---:B------:R-:W-:Y:S06]  /*f4f0*/  HMMA.16816.F32 R180, R124.reuse, R144, R180 ;  /* 0x000000907cb4723c */ /* 0x040fec00000018b4 */
[C---:B------:R-:W-:Y:S06]  /*f500*/  HMMA.16816.F32 R176, R124.reuse, R146, R176 ;  /* 0x000000927cb0723c */ /* 0x040fec00000018b0 */
[C---:B------:R-:W-:Y:S06]  /*f510*/  HMMA.16816.F32 R72, R124.reuse, R80, R72 ;  /* 0x000000507c48723c */ /* 0x040fec0000001848 */
[C---:B------:R-:W-:Y:S06]  /*f520*/  HMMA.16816.F32 R76, R124.reuse, R82, R76 ;  /* 0x000000527c4c723c */ /* 0x040fec000000184c */
[C---:B----4-:R-:W-:Y:S06]  /*f530*/  HMMA.16816.F32 R88, R124.reuse, R96, R88 ;  /* 0x000000607c58723c */ /* 0x050fec0000001858 */
[C---:B------:R-:W-:Y:S06]  /*f540*/  HMMA.16816.F32 R92, R124.reuse, R98, R92 ;  /* 0x000000627c5c723c */ /* 0x040fec000000185c */
[C---:B--2---:R-:W-:Y:S06]  /*f550*/  HMMA.16816.F32 R104, R124.reuse, R112, R104 ;  /* 0x000000707c68723c */ /* 0x044fec0000001868 */
        /* <DEDUP_REMOVED lines=58> */
[----:B------:R-:W-:-:S02]  /*f900*/  MOV R134, R30 ;  /* 0x0000001e00867202 */ /* 0x000fc40000000f00 */
[----:B------:R-:W-:Y:S02]  /*f910*/  MOV R135, R31 ;  /* 0x0000001f00877202 */ /* 0x000fe40000000f00 */
[----:B------:R-:W-:Y:S02]  /*f920*/  MOV R132, R28 ;  /* 0x0000001c00847202 */ /* 0x000fe40000000f00 */
[----:B------:R-:W-:Y:S01]  /*f930*/  MOV R133, R29 ;  /* 0x0000001d00857202 */ /* 0x000fe20000000f00 */
[----:B------:R-:W-:Y:S06]  /*f940*/  @!P0 BRA `(.L_x_700) ;  /* 0x0000007000688947 */ /* 0x000fec0003800000 */
[----:B------:R-:W2:Y:S04]  /*f950*/  LDL.64 R30, [R1+0x78] ;  /* 0x00007800011e7983 */ /* 0x000ea80000100a00 */
[----:B------:R-:W3:Y:S01]  /*f960*/  LDL.64 R28, [R1+0x70] ;  /* 0x00007000011c7983 */ /* 0x000ee20000100a00 */
[----:B------:R-:W-:Y:S01]  /*f970*/  UIADD3 UR12, UR19, -0x3, URZ ;  /* 0xfffffffd130c7890 */ /* 0x000fe2000fffe03f */
[----:B------:R-:W4:Y:S01]  /*f980*/  @!P2 LDC.64 R6, c[0x0][0x220] ;  /* 0x00008800ff06ab82 */ /* 0x000f220000000a00 */
[----:B------:R-:W-:-:S04]  /*f990*/  DEPBAR.LE SB0, 0x0 ;  /* 0x000080000000791a */ /* 0x000fc80000000000 */
[----:B------:R-:W-:-:S03]  /*f9a0*/  USHF.R.S32.HI UR4, URZ, 0x1f, UR12 ;  /* 0x0000001f3f047899 */ /* 0x000fc6000801140c */
[----:B------:R-:W-:Y:S01]  /*f9b0*/  BAR.SYNC.DEFER_BLOCKING 0x0 ;  /* 0x0000000000007b1d */ /* 0x000fe20000010000 */
[----:B------:R-:W-:-:S07]  /*f9c0*/  UIMAD UR4, UR4, UR6, URZ ;  /* 0x00000006040472a4 */ /* 0x000fce000f8e023f */
[----:B------:R-:W4:Y:S01]  /*f9d0*/  @!P1 LDC.64 R8, c[0x0][0x220] ;  /* 0x00008800ff089b82 */ /* 0x000f220000000a00 */
[----:B------:R-:W-:Y:S02]  /*f9e0*/  UIMAD.WIDE.U32 UR20, UR12, UR6, URZ ;  /* 0x000000060c1472a5 */ /* 0x000fe4000f8e003f */
[----:B------:R-:W-:-:S05]  /*f9f0*/  UIMAD UR4, UR12, UR7, UR4 ;  /* 0x000000070c0472a4 */ /* 0x000fca000f8e0204 */
[----:B------:R-:W4:Y:S01]  /*fa00*/  @!P2 LDC.64 R10, c[0x0][0x220] ;  /* 0x00008800ff0aab82 */ /* 0x000f220000000a00 */
[----:B------:R-:W-:Y:S01]  /*fa10*/  UIADD3 UR4, UR21, UR4, URZ ;  /* 0x0000000415047290 */ /* 0x000fe2000fffe03f */
[----:B-1----:R-:W-:-:S06]  /*fa20*/  IMAD.U32 R2, RZ, RZ, UR20 ;  /* 0x00000014ff027e24 */ /* 0x002fcc000f8e00ff */
[----:B------:R-:W1:Y:S01]  /*fa30*/  @!P2 LDC.64 R14, c[0x0][0x220] ;  /* 0x00008800ff0eab82 */ /* 0x000e620000000a00 */
[----:B------:R-:W-:Y:S01]  /*fa40*/  IMAD.U32 R3, RZ, RZ, UR21 ;  /* 0x00000015ff037e24 */ /* 0x000fe2000f8e00ff */
[----:B------:R-:W-:-:S06]  /*fa50*/  MOV R3, UR4 ;  /* 0x0000000400037c02 */ /* 0x000fcc0008000f00 */
[----:B------:R-:W1:Y:S08]  /*fa60*/  @!P1 LDC.64 R12, c[0x0][0x220] ;  /* 0x00008800ff0c9b82 */ /* 0x000e700000000a00 */
[----:B------:R-:W1:Y:S08]  /*fa70*/  @!P1 LDC.64 R16, c[0x0][0x220] ;  /* 0x00008800ff109b82 */ /* 0x000e700000000a00 */
[----:B------:R-:W1:Y:S08]  /*fa80*/  @!P2 LDC.64 R18, c[0x0][0x220] ;  /* 0x00008800ff12ab82 */ /* 0x000e700000000a00 */
[----:B------:R-:W1:Y:S01]  /*fa90*/  @!P1 LDC.64 R20, c[0x0][0x220] ;  /* 0x00008800ff149b82 */ /* 0x000e620000000a00 */
[----:B------:R-:W-:Y:S01]  /*faa0*/  @P2 STS.128 [R243+0xc000], RZ ;  /* 0x00c000fff3002388 */ /* 0x000fe20000000c00 */
[----:B--2---:R-:W-:-:S04]  /*fab0*/  LEA R0, P0, R2, R30, 0x6 ;  /* 0x0000001e02007211 */ /* 0x004fc800078030ff */
[----:B---3--:R-:W-:Y:S02]  /*fac0*/  LEA.HI.X R3, R2, R29, R3, 0x6, P0 ;  /* 0x0000001d02037211 */ /* 0x008fe400000f3403 */
[C---:B----4-:R-:W-:Y:S02]  /*fad0*/  @!P2 LEA R6, P3, R0.reuse, R6, 0x1 ;  /* 0x000000060006a211 */ /* 0x050fe400078608ff */
[C---:B------:R-:W-:Y:S02]  /*fae0*/  @!P1 LEA R8, P0, R0.reuse, R8, 0x1 ;  /* 0x0000000800089211 */ /* 0x040fe400078008ff */
[C-C-:B------:R-:W-:Y:S02]  /*faf0*/  @!P2 LEA.HI.X R7, R0.reuse, R7, R3.reuse, 0x1, P3 ;  /* 0x000000070007a211 */ /* 0x140fe400018f0c03 */
[C---:B------:R-:W-:Y:S02]  /*fb00*/  IADD3 R2, P3, R0.reuse, UR32, RZ ;  /* 0x0000002000027c10 */ /* 0x040fe4000ff7e0ff */
[----:B------:R-:W-:Y:S01]  /*fb10*/  @!P1 LEA.HI.X R9, R0, R9, R3, 0x1, P0 ;  /* 0x0000000900099211 */ /* 0x000fe200000f0c03 */
[----:B------:R-:W-:Y:S01]  /*fb20*/  @!PT LDS RZ, [RZ] ;  /* 0x00000000fffff984 */ /* 0x000fe20000000800 */
[----:B------:R-:W-:Y:S01]  /*fb30*/  @!PT LDS RZ, [RZ] ;  /* 0x00000000fffff984 */ /* 0x000fe20000000800 */
[----:B------:R-:W-:Y:S01]  /*fb40*/  @!PT LDS RZ, [RZ] ;  /* 0x00000000fffff984 */ /* 0x000fe20000000800 */
[----:B------:R2:W-:Y:S01]  /*fb50*/  @!P2 LDGSTS.E.BYPASS.LTC128B.128 [R243+0xc000], desc[UR22][R6.64] ;  /* 0x0c00000006f3afae */ /* 0x0005e2000b901d56 */
[----:B------:R-:W-:-:S02]  /*fb60*/  @!P2 LEA R10, P0, R2, R10, 0x1 ;  /* 0x0000000a020aa211 */ /* 0x000fc400078008ff */
[----:B------:R-:W-:Y:S02]  /*fb70*/  IADD3.X R5, R3, UR13, RZ, P3, !PT ;  /* 0x0000000d03057c10 */ /* 0x000fe40009ffe4ff */
[C---:B------:R-:W-:Y:S02]  /*fb80*/  IADD3 R0, P4, R2.reuse, UR32, RZ ;  /* 0x0000002002007c10 */ /* 0x040fe4000ff9e0ff */
[----:B------:R-:W-:Y:S02]  /*fb90*/  @!P2 LEA.HI.X R11, R2, R11, R5, 0x1, P0 ;  /* 0x0000000b020ba211 */ /* 0x000fe400000f0c05 */
[----:B-1----:R-:W-:Y:S02]  /*fba0*/  @!P2 LEA R14, P3, R0, R14, 0x1 ;  /* 0x0000000e000ea211 */ /* 0x002fe400078608ff */
[----:B------:R-:W-:Y:S02]  /*fbb0*/  IADD3.X R4, R5, UR13, RZ, P4, !PT ;  /* 0x0000000d05047c10 */ /* 0x000fe4000a7fe4ff */
[----:B------:R-:W-:-:S02]  /*fbc0*/  @!P1 LEA R12, P0, R2, R12, 0x1 ;  /* 0x0000000c020c9211 */ /* 0x000fc400078008ff */
[C---:B------:R-:W-:Y:S01]  /*fbd0*/  IADD3 R3, P5, R0.reuse, UR32, RZ ;  /* 0x0000002000037c10 */ /* 0x040fe2000ffbe0ff */
[----:B------:R-:W-:Y:S01]  /*fbe0*/  @P1 STS.128 [R243+0xe000], RZ ;  /* 0x00e000fff3001388 */ /* 0x000fe20000000c00 */
[----:B------:R-:W-:Y:S02]  /*fbf0*/  @!P2 LEA.HI.X R15, R0, R15, R4, 0x1, P3 ;  /* 0x0000000f000fa211 */ /* 0x000fe400018f0c04 */
[----:B------:R-:W-:Y:S01]  /*fc00*/  @!P1 LEA.HI.X R13, R2, R13, R5, 0x1, P0 ;  /* 0x0000000d020d9211 */ /* 0x000fe200000f0c05 */
[----:B------:R-:W-:Y:S01]  /*fc10*/  @!PT LDS RZ, [RZ] ;  /* 0x00000000fffff984 */ /* 0x000fe20000000800 */
[----:B------:R-:W-:Y:S01]  /*fc20*/  @!PT LDS RZ, [RZ] ;  /* 0x00000000fffff984 */ /* 0x000fe20000000800 */
[----:B------:R-:W-:Y:S01]  /*fc30*/  @!PT LDS RZ, [RZ] ;  /* 0x00000000fffff984 */ /* 0x000fe20000000800 */
[----:B------:R1:W-:Y:S01]  /*fc40*/  @!P1 LDGSTS.E.BYPASS.LTC128B.128 [R243+0xe000], desc[UR22][R8.64+0x80] ;  /* 0x0e00008008f39fae */ /* 0x0003e2000b901d56 */
[----:B------:R-:W-:-:S03]  /*fc50*/  IADD3.X R5, R4, UR13, RZ, P5, !PT ;  /* 0x0000000d04057c10 */ /* 0x000fc6000affe4ff */
[----:B------:R-:W-:Y:S01]  /*fc60*/  @P2 STS.128 [R243+0xc800], RZ ;  /* 0x00c800fff3002388 */ /* 0x000fe20000000c00 */
[----:B--2---:R-:W-:-:S03]  /*fc70*/  @!P1 LEA R6, P3, R0, R16, 0x1 ;  /* 0x0000001000069211 */ /* 0x004fc600078608ff */
[----:B------:R-:W-:Y:S01]  /*fc80*/  @!PT LDS RZ, [RZ] ;  /* 0x00000000fffff984 */ /* 0x000fe20000000800 */
[----:B------:R-:W-:Y:S01]  /*fc90*/  @!PT LDS RZ, [RZ] ;  /* 0x00000000fffff984 */ /* 0x000fe20000000800 */
[----:B------:R-:W-:Y:S01]  /*fca0*/  @!PT LDS RZ, [RZ] ;  /* 0x00000000fffff984 */ /* 0x000fe20000000800 */
[----:B------:R-:W-:Y:S01]  /*fcb0*/  @!P2 LDGSTS.E.BYPASS.LTC128B.128 [R243+0xc800], desc[UR22][R10.64] ;  /* 0x0c8000000af3afae */ /* 0x000fe2000b901d56 */
[C---:B------:R-:W-:Y:S02]  /*fcc0*/  @!P1 LEA R2, P0, R3.reuse, R20, 0x1 ;  /* 0x0000001403029211 */ /* 0x040fe400078008ff */
[----:B------:R-:W-:Y:S01]  /*fcd0*/  @!P1 LEA.HI.X R7, R0, R17, R4, 0x1, P3 ;  /* 0x0000001100079211 */ /* 0x000fe200018f0c04 */
[----:B------:R-:W-:Y:S04]  /*fce0*/  @P1 STS.128 [R243+0xe800], RZ ;  /* 0x00e800fff3001388 */ /* 0x000fe80000000c00 */
[----:B------:R-:W-:Y:S01]  /*fcf0*/  @!PT LDS RZ, [RZ] ;  /* 0x00000000fffff984 */ /* 0x000fe20000000800 */
[----:B------:R-:W-:Y:S01]  /*fd00*/  @!PT LDS RZ, [RZ] ;  /* 0x00000000fffff984 */ /* 0x000fe20000000800 */
[----:B------:R-:W-:Y:S01]  /*fd10*/  @!PT LDS RZ, [RZ] ;  /* 0x00000000fffff984 */ /* 0x000fe20000000800 */
[----:B------:R-:W-:Y:S04]  /*fd20*/  @!P1 LDGSTS.E.BYPASS.LTC128B.128 [R243+0xe800], desc[UR22][R12.64+0x80] ;  /* 0x0e8000800cf39fae */ /* 0x000fe8000b901d56 */
[----:B------:R-:W-:Y:S04]  /*fd30*/  @P2 STS.128 [R243+0xd000], RZ ;  /* 0x00d000fff3002388 */ /* 0x000fe80000000c00 */
[----:B------:R-:W-:Y:S01]  /*fd40*/  @!PT LDS RZ, [RZ] ;  /* 0x00000000fffff984 */ /* 0x000fe20000000800 */
[----:B------:R-:W-:Y:S01]  /*fd50*/  @!PT LDS RZ, [RZ] ;  /* 0x00000000fffff984 */ /* 0x000fe20000000800 */
[----:B------:R-:W-:Y:S01]  /*fd60*/  @!PT LDS RZ, [RZ] ;  /* 0x00000000fffff984 */ /* 0x000fe20000000800 */
[----:B------:R2:W-:Y:S01]  /*fd70*/  @!P2 LDGSTS.E.BYPASS.LTC128B.128 [R243+0xd000], desc[UR22][R14.64] ;  /* 0x0d0000000ef3afae */ /* 0x0005e2000b901d56 */
[----:B-1----:R-:W-:-:S03]  /*fd80*/  @!P2 LEA R8, P4, R3, R18, 0x1 ;  /* 0x000000120308a211 */ /* 0x002fc600078808ff */
[----:B------:R-:W-:Y:S01]  /*fd90*/  @P1 STS.128 [R243+0xf000], RZ ;  /* 0x00f000fff3001388 */ /* 0x000fe20000000c00 */
[----:B------:R-:W-:-:S03]  /*fda0*/  @!P2 LEA.HI.X R9, R3, R19, R5, 0x1, P4 ;  /* 0x000000130309a211 */ /* 0x000fc600020f0c05 */
        /* <DEDUP_REMOVED lines=15> */
[----:B-----5:R-:W-:Y:S04]  /*fea0*/  LDSM.16.M88.4 R16, [R231] ;  /* 0x00000000e710783b */ /* 0x020fe80000000200 */
[----:B------:R-:W4:Y:S04]  /*feb0*/  LDSM.16.M88.4 R36, [R224+0x9800] ;  /* 0x00980000e024783b */ /* 0x000f280000000200 */
[----:B--2---:R-:W2:Y:S04]  /*fec0*/  LDSM.16.M88.4 R12, [R231+0x2000] ;  /* 0x00200000e70c783b */ /* 0x004ea80000000200 */
[----:B------:R-:W3:Y:S04]  /*fed0*/  LDSM.16.M88.4 R48, [R224+0x8000] ;  /* 0x00800000e030783b */ /* 0x000ee80000000200 */
[----:B------:R-:W3:Y:S04]  /*fee0*/  LDSM.16.M88.4 R40, [R224+0x9000] ;  /* 0x00900000e028783b */ /* 0x000ee80000000200 */
[----:B-1----:R-:W-:Y:S04]  /*fef0*/  LDSM.16.M88.4 R8, [R232] ;  /* 0x00000000e808783b */ /* 0x002fe80000000200 */
[----:B------:R-:W1:Y:S04]  /*ff00*/  LDSM.16.M88.4 R20, [R240] ;  /* 0x00000000f014783b */ /* 0x000e680000000200 */
[----:B------:R-:W1:Y:S04]  /*ff10*/  LDSM.16.M88.4 R4, [R232+0x2000] ;  /* 0x00200000e804783b */ /* 0x000e680000000200 */
[----:B------:R-:W1:Y:S04]  /*ff20*/  LDSM.16.M88.4 R44, [R224+0x8800] ;  /* 0x00880000e02c783b */ /* 0x000e680000000200 */
[----:B------:R-:W1:Y:S04]  /*ff30*/  LDSM.16.M88.4 R32, [R235] ;  /* 0x00000000eb20783b */ /* 0x000e680000000200 */
[----:B------:R-:W1:Y:S01]  /*ff40*/  LDSM.16.M88.4 R24, [R241] ;  /* 0x00000000f118783b */ /* 0x000e620000000200 */
[-C--:B----4-:R-:W-:Y:S03]  /*ff50*/  HMMA.16816.F32 R56, R16, R36.reuse, RZ ;  /* 0x000000241038723c */ /* 0x090fe600000018ff */
[----:B------:R-:W4:Y:S04]  /*ff60*/  LDSM.16.M88.4 R28, [R242] ;  /* 0x00000000f21c783b */ /* 0x000f280000000200 */
[----:B------:R-:W0:Y:S01]  /*ff70*/  LDGDEPBAR ;  /* 0x00000000000079af */ /* 0x000e220000000000 */
[----:B--2---:R-:W-:Y:S06]  /*ff80*/  HMMA.16816.F32 R52, R12, R36, RZ ;  /* 0x000000240c34723c */ /* 0x004fec00000018ff */
[-C--:B---3--:R-:W-:Y:S06]  /*ff90*/  HMMA.16816.F32 R208, R16, R48.reuse, RZ ;  /* 0x0000003010d0723c */ /* 0x088fec00000018ff */
[C---:B------:R-:W-:Y:S06]  /*ffa0*/  HMMA.16816.F32 R140, R12.reuse, R48, RZ ;  /* 0x000000300c8c723c */ /* 0x040fec00000018ff */
[----:B------:R-:W-:Y:S06]  /*ffb0*/  HMMA.16816.F32 R60, R12, R40, RZ ;  /* 0x000000280c3c723c */ /* 0x000fec00000018ff */
[-C--:B-1----:R-:W-:Y:S06]  /*ffc0*/  HMMA.16816.F32 R56, R8, R20.reuse, R56 ;  /* 0x000000140838723c */ /* 0x082fec0000001838 */
[----:B------:R-:W-:Y:S06]  /*ffd0*/  HMMA.16816.F32 R52, R4, R20, R52 ;  /* 0x000000140434723c */ /* 0x000fec0000001834 */
[-C--:B------:R-:W-:Y:S06]  /*ffe0*/  HMMA.16816.F32 R136, R16, R44.reuse, RZ ;  /* 0x0000002c1088723c */ /* 0x080fec00000018ff */
[----:B------:R-:W-:Y:S06]  /*fff0*/  HMMA.16816.F32 R132, R12, R44, RZ ;  /* 0x0000002c0c84723c */ /* 0x000fec00000018ff */
[----:B------:R-:W-:Y:S01]  /*10000*/  HMMA.16816.F32 R64, R16, R40, RZ ;  /* 0x000000281040723c */ /* 0x000fe200000018ff */
[----:B------:R-:W-:Y:S01]  /*10010*/  MOV R252, R56 ;  /* 0x0000003800fc7202 */ /* 0x000fe20000000f00 */
[----:B------:R-:W-:-:S02]  /*10020*/  IMAD.MOV.U32 R37, RZ, RZ, R57 ;  /* 0x000000ffff257224 */ /* 0x000fc400078e0039 */
[----:B------:R-:W-:Y:S02]  /*10030*/  IMAD.MOV.U32 R36, RZ, RZ, R58 ;  /* 0x000000ffff247224 */ /* 0x000fe400078e003a */
[-C--:B------:R-:W-:Y:S06]  /*10040*/  HMMA.16816.F32 R212, R8, R32.reuse, R208 ;  /* 0x0000002008d4723c */ /* 0x080fec00000018d0 */
[C---:B------:R-:W-:Y:S06]  /*10050*/  HMMA.16816.F32 R140, R4.reuse, R32, R140 ;  /* 0x00000020048c723c */ /* 0x040fec000000188c */
[----:B------:R-:W-:Y:S01]  /*10060*/  HMMA.16816.F32 R60, R4, R24, R60 ;  /* 0x00000018043c723c */ /* 0x000fe2000000183c */
[----:B------:R-:W-:-:S05]  /*10070*/  MOV R33, R59 ;  /* 0x0000003b00217202 */ /* 0x000fca0000000f00 */
[----:B------:R-:W-:Y:S01]  /*10080*/  HMMA.16816.F32 R56, R12, R46, RZ ;  /* 0x0000002e0c38723c */ /* 0x000fe200000018ff */
[----:B------:R-:W-:Y:S02]  /*10090*/  IMAD.MOV.U32 R40, RZ, RZ, R53 ;  /* 0x000000ffff287224 */ /* 0x000fe400078e0035 */
[----:B------:R-:W-:Y:S01]  /*100a0*/  IMAD.MOV.U32 R41, RZ, RZ, R52 ;  /* 0x000000ffff297224 */ /* 0x000fe200078e0034 */
[----:B------:R-:W-:Y:S01]  /*100b0*/  MOV R21, R54 ;  /* 0x0000003600157202 */ /* 0x000fe20000000f00 */
[----:B------:R-:W-:Y:S01]  /*100c0*/  IMAD.MOV.U32 R20, RZ, RZ, R55 ;  /* 0x000000ffff147224 */ /* 0x000fe200078e0037 */
[-C--:B----4-:R-:W-:Y:S06]  /*100d0*/  HMMA.16816.F32 R220, R8, R28.reuse, R136 ;  /* 0x0000001c08dc723c */ /* 0x090fec0000001888 */
[----:B------:R-:W-:Y:S06]  /*100e0*/  HMMA.16816.F32 R216, R4, R28, R132 ;  /* 0x0000001c04d8723c */ /* 0x000fec0000001884 */
[----:B------:R-:W-:Y:S01]  /*100f0*/  HMMA.16816.F32 R64, R8, R24, R64 ;  /* 0x000000180840723c */ /* 0x000fe20000001840 */
[----:B------:R-:W-:Y:S01]  /*10100*/  IMAD.MOV.U32 R32, RZ, RZ, R60 ;  /* 0x000000ffff207224 */ /* 0x000fe200078e003c */
[----:B------:R-:W-:-:S04]  /*10110*/  MOV R29, R61 ;  /* 0x0000003d001d7202 */ /* 0x000fc80000000f00 */
[----:B------:R-:W-:Y:S01]  /*10120*/  HMMA.16816.F32 R52, R12, R42, RZ ;  /* 0x0000002a0c34723c */ /* 0x000fe200000018ff */
[----:B------:R-:W-:Y:S02]  /*10130*/  IMAD.MOV.U32 R25, RZ, RZ, R62 ;  /* 0x000000ffff197224 */ /* 0x000fe400078e003e */
[----:B------:R-:W-:-:S03]  /*10140*/  IMAD.MOV.U32 R24, RZ, RZ, R63 ;  /* 0x000000ffff187224 */ /* 0x000fc600078e003f */
[----:B------:R-:W-:Y:S06]  /*10150*/  HMMA.16816.F32 R60, R12, R50, RZ ;  /* 0x000000320c3c723c */ /* 0x000fec00000018ff */
[----:B------:R-:W-:Y:S06]  /*10160*/  HMMA.16816.F32 R132, R4, R30, R56 ;  /* 0x0000001e0484723c */ /* 0x000fec0000001838 */
[----:B------:R-:W-:Y:S01]  /*10170*/  HMMA.16816.F32 R12, R12, R38, RZ ;  /* 0x000000260c0c723c */ /* 0x000fe200000018ff */
[----:B------:R-:W-:Y:S01]  /*10180*/  IMAD.MOV.U32 R58, RZ, RZ, R41 ;  /* 0x000000ffff3a7224 */ /* 0x000fe200078e0029 */
[----:B------:R-:W-:-:S04]  /*10190*/  MOV R59, R40 ;  /* 0x00000028003b7202 */ /* 0x000fc80000000f00 */
[C---:B------:R-:W-:Y:S06]  /*101a0*/  HMMA.16816.F32 R48, R16.reuse, R50, RZ ;  /* 0x000000321030723c */ /* 0x040fec00000018ff */
[C---:B------:R-:W-:Y:S06]  /*101b0*/  HMMA.16816.F32 R44, R16.reuse, R46, RZ ;  /* 0x0000002e102c723c */ /* 0x040fec00000018ff */
[C---:B------:R-:W-:Y:S06]  /*101c0*/  HMMA.16816.F32 R40, R16.reuse, R42, RZ ;  /* 0x0000002a1028723c */ /* 0x040fec00000018ff */
[----:B------:R-:W-:Y:S01]  /*101d0*/  HMMA.16816.F32 R16, R16, R38, RZ ;  /* 0x000000261010723c */ /* 0x000fe200000018ff */
[----:B------:R-:W-:Y:S01]  /*101e0*/  IMAD.MOV.U32 R28, RZ, RZ, R64 ;  /* 0x000000ffff1c7224 */ /* 0x000fe200078e0040 */
[----:B------:R-:W-:Y:S01]  /*101f0*/  MOV R2, R66 ;  /* 0x0000004200027202 */ /* 0x000fe20000000f00 */
[----:B------:R-:W-:-:S02]  /*10200*/  IMAD.MOV.U32 R3, RZ, RZ, R65 ;  /* 0x000000ffff037224 */ /* 0x000fc400078e0041 */
[----:B------:R-:W-:Y:S01]  /*10210*/  IMAD.MOV.U32 R0, RZ, RZ, R67 ;  /* 0x000000ffff007224 */ /* 0x000fe200078e0043 */
        /* <DEDUP_REMOVED lines=13> */
[----:B------:R-:W-:-:S04]  /*102f0*/  IMAD.MOV.U32 R141, RZ, RZ, R59 ;  /* 0x000000ffff8d7224 */ /* 0x000fc800078e003b */
[----:B------:R-:W-:Y:S01]  /*10300*/  IMAD.MOV.U32 R66, RZ, RZ, R25 ;  /* 0x000000ffff427224 */ /* 0x000fe200078e0019 */
[----:B------:R-:W-:Y:S01]  /*10310*/  MOV R67, R24 ;  /* 0x0000001800437202 */ /* 0x000fe20000000f00 */
[C---:B--2---:R-:W-:Y:S06]  /*10320*/  HMMA.16816.F32 R56, R8.reuse, R12, R212 ;  /* 0x0000000c0838723c */ /* 0x044fec00000018d4 */
[----:B------:R-:W-:Y:S01]  /*10330*/  HMMA.16816.F32 R24, R8, R14, R48 ;  /* 0x0000000e0818723c */ /* 0x000fe20000001830 */
[----:B------:R-:W1:Y:S01]  /*10340*/  LDSM.16.M88.4 R12, [R230+0x8800] ;  /* 0x00880000e60c783b */ /* 0x000e620000000200 */
        /* <DEDUP_REMOVED lines=8> */
[-C--:B-1----:R-:W-:Y:S06]  /*103d0*/  HMMA.16816.F32 R36, R8, R12.reuse, R220 ;  /* 0x0000000c0824723c */ /* 0x082fec00000018dc */
[C---:B------:R-:W-:Y:S06]  /*103e0*/  HMMA.16816.F32 R32, R4.reuse, R12, R216 ;  /* 0x0000000c0420723c */ /* 0x040fec00000018d8 */
[-C--:B------:R-:W-:Y:S06]  /*103f0*/  HMMA.16816.F32 R28, R4, R14.reuse, R132 ;  /* 0x0000000e041c723c */ /* 0x080fec0000001884 */
[----:B------:R-:W-:Y:S01]  /*10400*/  HMMA.16816.F32 R20, R8, R14, R44 ;  /* 0x0000000e0814723c */ /* 0x000fe2000000182c */
[----:B------:R-:W1:Y:S01]  /*10410*/  LDSM.16.M88.4 R12, [R230+0x9000] ;  /* 0x00900000e60c783b */ /* 0x000e620000000200 */
[----:B------:R-:W-:Y:S01]  /*10420*/  IMAD.MOV.U32 R49, RZ, RZ, R3 ;  /* 0x000000ffff317224 */ /* 0x000fe200078e0003 */
[----:B------:R-:W-:Y:S01]  /*10430*/  MOV R50, R2 ;  /* 0x0000000200327202 */ /* 0x000fe20000000f00 */
[----:B------:R-:W-:-:S02]  /*10440*/  IMAD.MOV.U32 R51, RZ, RZ, R0 ;  /* 0x000000ffff337224 */ /* 0x000fc400078e0000 */
[----:B------:R-:W-:Y:S01]  /*10450*/  IMAD.MOV.U32 R212, RZ, RZ, R252 ;  /* 0x000000ffffd47224 */ /* 0x000fe200078e00fc */
        /* <DEDUP_REMOVED lines=27> */
[C---:B------:R-:W-:Y:S06]  /*10610*/  HMMA.16816.F32 R40, R4.reuse, R12, R44 ;  /* 0x0000000c0428723c */ /* 0x040fec000000182c */
[-C--:B------:R-:W-:Y:S06]  /*10620*/  HMMA.16816.F32 R36, R4, R14.reuse, R132 ;  /* 0x0000000e0424723c */ /* 0x080fec0000001884 */
[----:B------:R-:W-:Y:S01]  /*10630*/  HMMA.16816.F32 R28, R8, R14, R64 ;  /* 0x0000000e081c723c */ /* 0x000fe20000001840 */
[----:B------:R-:W1:Y:S01]  /*10640*/  LDSM.16.M88.4 R12, [R229+0x1800] ;  /* 0x00180000e50c783b */ /* 0x000e620000000200 */
[----:B------:R-:W-:Y:S01]  /*10650*/  MOV R132, R252 ;  /* 0x000000fc00847202 */ /* 0x000fe20000000f00 */
[----:B------:R-:W-:Y:S01]  /*10660*/  IMAD.MOV.U32 R133, RZ, RZ, R3 ;  /* 0x000000ffff857224 */ /* 0x000fe200078e0003 */
[----:B------:R-:W-:Y:S01]  /*10670*/  MOV R135, R0 ;  /* 0x0000000000877202 */ /* 0x000fe20000000f00 */
        /* <DEDUP_REMOVED lines=13> */
[----:B------:R-:W-:Y:S01]  /*10750*/  IMAD.MOV.U32 R252, RZ, RZ, R132 ;  /* 0x000000fffffc7224 */ /* 0x000fe200078e0084 */
[----:B------:R-:W-:Y:S01]  /*10760*/  MOV R2, R134 ;  /* 0x0000008600027202 */ /* 0x000fe20000000f00 */
[----:B------:R-:W-:-:S02]  /*10770*/  IMAD.MOV.U32 R3, RZ, RZ, R133 ;  /* 0x000000ffff037224 */ /* 0x000fc400078e0085 */
[----:B------:R-:W-:Y:S02]  /*10780*/  IMAD.MOV.U32 R0, RZ, RZ, R135 ;  /* 0x000000ffff007224 */ /* 0x000fe400078e0087 */
[-C--:B-1----:R-:W-:Y:S06]  /*10790*/  HMMA.16816.F32 R132, R8, R12.reuse, R220 ;  /* 0x0000000c0884723c */ /* 0x082fec00000018dc */
[C---:B------:R-:W-:Y:S06]  /*107a0*/  HMMA.16816.F32 R212, R4.reuse, R12, R56 ;  /* 0x0000000c04d4723c */ /* 0x040fec0000001838 */
[-C--:B------:R-:W-:Y:S06]  /*107b0*/  HMMA.16816.F32 R208, R4, R14.reuse, R52 ;  /* 0x0000000e04d0723c */ /* 0x080fec0000001834 */
[----:B------:R-:W-:Y:S01]  /*107c0*/  HMMA.16816.F32 R136, R8, R14, R32 ;  /* 0x0000000e0888723c */ /* 0x000fe20000001820 */
[----:B------:R-:W1:Y:S05]  /*107d0*/  LDSM.16.M88.4 R12, [R224+0xb000] ;  /* 0x00b00000e00c783b */ /* 0x000e6a0000000200 */
        /* <DEDUP_REMOVED lines=27> */
[----:B------:R-:W-:Y:S01]  /*10990*/  IMAD.MOV.U32 R20, RZ, RZ, R40 ;  /* 0x000000ffff147224 */ /* 0x000fe200078e0028 */
[----:B------:R-:W-:Y:S01]  /*109a0*/  MOV R3, R41 ;  /* 0x0000002900037202 */ /* 0x000fe20000000f00 */
[----:B------:R-:W-:Y:S02]  /*109b0*/  IMAD.MOV.U32 R2, RZ, RZ, R42 ;  /* 0x000000ffff027224 */ /* 0x000fe400078e002a */
[----:B------:R-:W-:Y:S02]  /*109c0*/  IMAD.MOV.U32 R0, RZ, RZ, R43 ;  /* 0x000000ffff007224 */ /* 0x000fe400078e002b */
[C---:B------:R-:W-:Y:S01]  /*109d0*/  HMMA.16816.F32 R40, R8.reuse, R12, R64 ;  /* 0x0000000c0828723c */ /* 0x040fe20000001840 */
[----:B------:R-:W1:Y:S05]  /*109e0*/  LDSM.16.M88.4 R12, [R238] ;  /* 0x00000000ee0c783b */ /* 0x000e6a0000000200 */
[-C--:B-1----:R-:W-:Y:S06]  /*109f0*/  HMMA.16816.F32 R64, R8, R12.reuse, R32 ;  /* 0x0000000c0840723c */ /* 0x082fec0000001820 */
[C---:B------:R-:W-:Y:S06]  /*10a00*/  HMMA.16816.F32 R32, R4.reuse, R12, R212 ;  /* 0x0000000c0420723c */ /* 0x040fec00000018d4 */
[----:B------:R-:W-:Y:S01]  /*10a10*/  HMMA.16816.F32 R28, R4, R14, R208 ;  /* 0x0000000e041c723c */ /* 0x000fe200000018d0 */
[----:B------:R-:W-:-:S05]  /*10a20*/  MOV R212, R20 ;  /* 0x0000001400d47202 */ /* 0x000fca0000000f00 */
[C---:B------:R-:W-:Y:S01]  /*10a30*/  HMMA.16816.F32 R20, R8.reuse, R14, R136 ;  /* 0x0000000e0814723c */ /* 0x040fe20000001888 */
[----:B------:R-:W1:Y:S05]  /*10a40*/  LDSM.16.M88.4 R12, [R237] ;  /* 0x00000000ed0c783b */ /* 0x000e6a0000000200 */
[-C--:B-1----:R-:W-:Y:S06]  /*10a50*/  HMMA.16816.F32 R140, R8, R12.reuse, R220 ;  /* 0x0000000c088c723c */ /* 0x082fec00000018dc */
[C---:B------:R-:W-:Y:S06]  /*10a60*/  HMMA.16816.F32 R220, R4.reuse, R12, R132 ;  /* 0x0000000c04dc723c */ /* 0x040fec0000001884 */
[-C--:B------:R-:W-:Y:S06]  /*10a70*/  HMMA.16816.F32 R216, R4, R14.reuse, R60 ;  /* 0x0000000e04d8723c */ /* 0x080fec000000183c */
[----:B------:R-:W-:Y:S01]  /*10a80*/  HMMA.16816.F32 R208, R8, R14, R56 ;  /* 0x0000000e08d0723c */ /* 0x000fe20000001838 */
[----:B------:R-:W1:Y:S05]  /*10a90*/  LDSM.16.M88.4 R12, [R236] ;  /* 0x00000000ec0c783b */ /* 0x000e6a0000000200 */
[----:B------:R-:W-:Y:S01]  /*10aa0*/  IMAD.MOV.U32 R139, RZ, RZ, R140 ;  /* 0x000000ffff8b7224 */ /* 0x000fe200078e008c */
[----:B------:R-:W-:Y:S01]  /*10ab0*/  MOV R138, R141 ;  /* 0x0000008d008a7202 */ /* 0x000fe20000000f00 */
[----:B------:R-:W-:Y:S01]  /*10ac0*/  IMAD.MOV.U32 R137, RZ, RZ, R142 ;  /* 0x000000ffff897224 */ /* 0x000fe200078e008e */
[----:B------:R-:W-:Y:S01]  /*10ad0*/  MOV R136, R143 ;  /* 0x0000008f00887202 */ /* 0x000fe20000000f00 */
[----:B------:R-:W-:Y:S01]  /*10ae0*/  IMAD.MOV.U32 R213, RZ, RZ, R3 ;  /* 0x000000ffffd57224 */ /* 0x000fe200078e0003 */
[----:B------:R-:W-:Y:S01]  /*10af0*/  MOV R215, R0 ;  /* 0x0000000000d77202 */ /* 0x000fe20000000f00 */
[----:B------:R-:W-:Y:S01]  /*10b00*/  IMAD.MOV.U32 R214, RZ, RZ, R2 ;  /* 0x000000ffffd67224 */ /* 0x000fe200078e0002 */
[----:B-1----:R-:W-:Y:S06]  /*10b10*/  HMMA.16816.F32 R140, R4, R12, R52 ;  /* 0x0000000c048c723c */ /* 0x002fec0000001834 */
[----:B------:R-:W-:-:S15]  /*10b20*/  HMMA.16816.F32 R16, R8, R14, R16 ;  /* 0x0000000e0810723c */ /* 0x000fde0000001810 */
[----:B------:R-:W-:-:S03]  /*10b30*/  NOP ;  /* 0x0000000000007918 */ /* 0x000fc60000000000 */
[----:B------:R-:W-:Y:S01]  /*10b40*/  IMAD.MOV.U32 R52, RZ, RZ, R140 ;  /* 0x000000ffff347224 */ /* 0x000fe200078e008c */
[----:B------:R-:W-:Y:S01]  /*10b50*/  MOV R3, R141 ;  /* 0x0000008d00037202 */ /* 0x000fe20000000f00 */
[----:B------:R-:W-:Y:S01]  /*10b60*/  IMAD.MOV.U32 R2, RZ, RZ, R142 ;  /* 0x000000ffff027224 */ /* 0x000fe200078e008e */
[----:B------:R-:W-:Y:S02]  /*10b70*/  MOV R0, R143 ;  /* 0x0000008f00007202 */ /* 0x000fe40000000f00 */
[----:B------:R-:W-:Y:S01]  /*10b80*/  HMMA.16816.F32 R140, R4, R14, R48 ;  /* 0x0000000e048c723c */ /* 0x000fe20000001830 */
[----:B------:R-:W-:Y:S06]  /*10b90*/  LDSM.16.M88.4 R4, [R234+0x6000] ;  /* 0x00600000ea04783b */ /* 0x000fec0000000200 */
[----:B------:R-:W-:Y:S01]  /*10ba0*/  IMAD.MOV.U32 R48, RZ, RZ, R139 ;  /* 0x000000ffff307224 */ /* 0x000fe200078e008b */
[----:B------:R-:W-:Y:S01]  /*10bb0*/  MOV R49, R138 ;  /* 0x0000008a00317202 */ /* 0x000fe20000000f00 */
[----:B------:R-:W-:Y:S01]  /*10bc0*/  IMAD.MOV.U32 R50, RZ, RZ, R137 ;  /* 0x000000ffff327224 */ /* 0x000fe200078e0089 */
[----:B------:R-:W-:-:S02]  /*10bd0*/  MOV R51, R136 ;  /* 0x0000008800337202 */ /* 0x000fc40000000f00 */
[----:B------:R-:W-:Y:S01]  /*10be0*/  HMMA.16816.F32 R136, R8, R12, R44 ;  /* 0x0000000c0888723c */ /* 0x000fe2000000182c */
[----:B------:R-:W1:Y:S04]  /*10bf0*/  LDSM.16.M88.4 R12, [R230+0xa000] ;  /* 0x00a00000e60c783b */ /* 0x000e680000000200 */
[----:B------:R-:W2:Y:S02]  /*10c00*/  LDSM.16.M88.4 R8, [R234+0x4000] ;  /* 0x00400000ea08783b */ /* 0x000ea40000000200 */
[----:B------:R-:W-:Y:S02]  /*10c10*/  IMAD.MOV.U32 R44, RZ, RZ, R52 ;  /* 0x000000ffff2c7224 */ /* 0x000fe400078e0034 */
[-C--:B-1----:R-:W-:Y:S06]  /*10c20*/  HMMA.16816.F32 R52, R4, R12.reuse, R212 ;  /* 0x0000000c0434723c */ /* 0x082fec00000018d4 */
[----:B--2---:R-:W-:Y:S06]  /*10c30*/  HMMA.16816.F32 R212, R8, R12, R40 ;  /* 0x0000000c08d4723c */ /* 0x004fec0000001828 */
[-C--:B------:R-:W-:Y:S06]  /*10c40*/  HMMA.16816.F32 R132, R4, R14.reuse, R36 ;  /* 0x0000000e0484723c */ /* 0x080fec0000001824 */
[----:B------:R-:W-:Y:S01]  /*10c50*/  HMMA.16816.F32 R60, R8, R14, R24 ;  /* 0x0000000e083c723c */ /* 0x000fe20000001818 */
[----:B------:R-:W1:Y:S01]  /*10c60*/  LDSM.16.M88.4 R12, [R230+0xa800] ;  /* 0x00a80000e60c783b */ /* 0x000e620000000200 */
[----:B------:R-:W-:Y:S01]  /*10c70*/  MOV R45, R3 ;  /* 0x00000003002d7202 */ /* 0x000fe20000000f00 */
[----:B------:R-:W-:Y:S01]  /*10c80*/  IMAD.MOV.U32 R46, RZ, RZ, R2 ;  /* 0x000000ffff2e7224 */ /* 0x000fe200078e0002 */
[----:B------:R-:W-:-:S02]  /*10c90*/  MOV R47, R0 ;  /* 0x00000000002f7202 */ /* 0x000fc40000000f00 */
[----:B------:R-:W-:Y:S01]  /*10ca0*/  IMAD.MOV.U32 R252, RZ, RZ, R52 ;  /* 0x000000fffffc7224 */ /* 0x000fe200078e0034 */
[----:B------:R-:W-:Y:S01]  /*10cb0*/  MOV R3, R53 ;  /* 0x0000003500037202 */ /* 0x000fe20000000f00 */
[----:B------:R-:W-:Y:S01]  /*10cc0*/  IMAD.MOV.U32 R2, RZ, RZ, R54 ;  /* 0x000000ffff027224 */ /* 0x000fe200078e0036 */
[----:B------:R-:W-:Y:S01]  /*10cd0*/  MOV R0, R55 ;  /* 0x0000003700007202 */ /* 0x000fe20000000f00 */
        /* <DEDUP_REMOVED lines=10> */
[----:B------:R-:W-:Y:S01]  /*10d80*/  IMAD.MOV.U32 R220, RZ, RZ, R252 ;  /* 0x000000ffffdc7224 */ /* 0x000fe200078e00fc */
[----:B------:R-:W-:Y:S01]  /*10d90*/  MOV R221, R3 ;  /* 0x0000000300dd7202 */ /* 0x000fe20000000f00 */
[----:B------:R-:W-:Y:S01]  /*10da0*/  IMAD.MOV.U32 R222, RZ, RZ, R2 ;  /* 0x000000ffffde7224 */ /* 0x000fe200078e0002 */
[----:B------:R-:W-:Y:S01]  /*10db0*/  MOV R223, R0 ;  /* 0x0000000000df7202 */ /* 0x000fe20000000f00 */
        /* <DEDUP_REMOVED lines=9> */
[C---:B--2---:R-:W-:Y:S06]  /*10e50*/  HMMA.16816.F32 R212, R8.reuse, R12, R212 ;  /* 0x0000000c08d4723c */ /* 0x044fec00000018d4 */
[----:B------:R-:W-:Y:S01]  /*10e60*/  HMMA.16816.F32 R132, R8, R14, R60 ;  /* 0x0000000e0884723c */ /* 0x000fe2000000183c */
[----:B------:R-:W1:Y:S05]  /*10e70*/  LDSM.16.M88.4 R12, [R229+0x2800] ;  /* 0x00280000e50c783b */ /* 0x000e6a0000000200 */
[C---:B-1----:R-:W-:Y:S06]  /*10e80*/  HMMA.16816.F32 R60, R4.reuse, R12, R56 ;  /* 0x0000000c043c723c */ /* 0x042fec0000001838 */
[----:B------:R-:W-:Y:S06]  /*10e90*/  HMMA.16816.F32 R56, R4, R14, R52 ;  /* 0x0000000e0438723c */ /* 0x000fec0000001834 */
[C---:B------:R-:W-:Y:S06]  /*10ea0*/  HMMA.16816.F32 R64, R8.reuse, R12, R64 ;  /* 0x0000000c0840723c */ /* 0x040fec0000001840 */
[----:B------:R-:W-:Y:S01]  /*10eb0*/  HMMA.16816.F32 R52, R8, R14, R32 ;  /* 0x0000000e0834723c */ /* 0x000fe20000001820 */
[----:B------:R-:W1:Y:S01]  /*10ec0*/  LDSM.16.M88.4 R12, [R229+0x3000] ;  /* 0x00300000e50c783b */ /* 0x000e620000000200 */
[----:B------:R-:W-:-:S06]  /*10ed0*/  UISETP.GT.AND UP0, UPT, UR12, UR15, UPT ;  /* 0x0000000f0c00728c */ /* 0x000fcc000bf04270 */
[----:B------:R-:W-:Y:S01]  /*10ee0*/  PLOP3.LUT P0, PT, PT, PT, UP0, 0x80, 0x0 ;  /* 0x000000000000781c */ /* 0x000fe20003f0f008 */
[-C--:B-1----:R-:W-:Y:S06]  /*10ef0*/  HMMA.16816.F32 R48, R8, R12.reuse, R48 ;  /* 0x0000000c0830723c */ /* 0x082fec0000001830 */
[C---:B------:R-:W-:Y:S06]  /*10f00*/  HMMA.16816.F32 R40, R4.reuse, R12, R40 ;  /* 0x0000000c0428723c */ /* 0x040fec0000001828 */
[-C--:B------:R-:W-:Y:S06]  /*10f10*/  HMMA.16816.F32 R36, R4, R14.reuse, R36 ;  /* 0x0000000e0424723c */ /* 0x080fec0000001824 */
[----:B------:R-:W-:Y:S01]  /*10f20*/  HMMA.16816.F32 R32, R8, R14, R28 ;  /* 0x0000000e0820723c */ /* 0x000fe2000000181c */
[----:B------:R-:W1:Y:S01]  /*10f30*/  LDSM.16.M88.4 R12, [R229+0x3800] ;  /* 0x00380000e50c783b */ /* 0x000e620000000200 */
[----:B------:R-:W-:-:S04]  /*10f40*/  DEPBAR.LE SB0, 0x0 ;  /* 0x000080000000791a */ /* 0x000fc80000000000 */
[C---:B-1----:R-:W-:Y:S06]  /*10f50*/  HMMA.16816.F32 R208, R4.reuse, R14, R24 ;  /* 0x0000000e04d0723c */ /* 0x042fec0000001818 */
[-C--:B------:R-:W-:Y:S06]  /*10f60*/  HMMA.16816.F32 R44, R4, R12.reuse, R44 ;  /* 0x0000000c042c723c */ /* 0x080fec000000182c */
[C---:B------:R-:W-:Y:S06]  /*10f70*/  HMMA.16816.F32 R28, R8.reuse, R12, R20 ;  /* 0x0000000c081c723c */ /* 0x040fec0000001814 */
[----:B------:R-:W-:Y:S01]  /*10f80*/  HMMA.16816.F32 R24, R8, R14, R16 ;  /* 0x0000000e0818723c */ /* 0x000fe20000001810 */
[----:B------:R-:W-:Y:S06]  /*10f90*/  BAR.SYNC.DEFER_BLOCKING 0x0 ;  /* 0x0000000000007b1d */ /* 0x000fec0000010000 */
[----:B------:R-:W-:-:S02]  /*10fa0*/  NOP ;  /* 0x0000000000007918 */ /* 0x000fc40000000000 */
[----:B------:R-:W-:-:S15]  /*10fb0*/  @!P0 BRA `(.L_x_704) ;  /* 0x00000004005c8947 */ /* 0x000fde0003800000 */
        /* <DEDUP_REMOVED lines=11> */
[----:B------:R-:W-:-:S03]  /*11070*/  IMAD.U32 R0, RZ, RZ, UR6 ;  /* 0x00000006ff007e24 */ /* 0x000fc6000f8e00ff */
[----:B------:R-:W-:Y:S01]  /*11080*/  UIADD3 UR4, UR7, UR4, URZ ;  /* 0x0000000407047290 */ /* 0x000fe2000fffe03f */
[----:B------:R-:W4:Y:S01]  /*11090*/  @!P2 LDC.64 R8, c[0x0][0x218] ;  /* 0x00008600ff08ab82 */ /* 0x000f220000000a00 */
[----:B--2---:R-:W-:Y:S01]  /*110a0*/  LEA R0, P0, R0, R2, 0x6 ;  /* 0x0000000200007211 */ /* 0x004fe200078030ff */
[----:B------:R-:W-:-:S03]  /*110b0*/  IMAD.U32 R3, RZ, RZ, UR6 ;  /* 0x00000006ff037e24 */ /* 0x000fc6000f8e00ff */
[----:B------:R-:W-:-:S05]  /*110c0*/  IMAD.U32 R2, RZ, RZ, UR4 ;  /* 0x00000004ff027e24 */ /* 0x000fca000f8e00ff */
        /* <DEDUP_REMOVED lines=68> */
.L_x_706:
[----:B------:R-:W-:Y:S05]  /*11510*/  BSYNC B0 ;  /* 0x0000000000007941 */ /* 0x000fea0003800000 */
.L_x_705:
[----:B------:R-:W0:Y:S02]  /*11520*/  LDGDEPBAR ;  /* 0x00000000000079af */ /* 0x000e240000000000 */
.L_x_704:
[----:B--2---:R-:W2:Y:S01]  /*11530*/  S2R R2, SR_TID.X ;  /* 0x0000000000027919 */ /* 0x004ea20000002100 */
[----:B------:R-:W-:Y:S01]  /*11540*/  IMAD.U32 R0, RZ, RZ, UR12 ;  /* 0x0000000cff007e24 */ /* 0x000fe2000f8e00ff */
[----:B------:R-:W-:Y:S04]  /*11550*/  STL [R1+0xbc], R243 ;  /* 0x0000bcf301007387 */ /* 0x000fe80000100800 */
[----:B------:R-:W-:Y:S04]  /*11560*/  STL [R1+0xb8], R242 ;  /* 0x0000b8f201007387 */ /* 0x000fe80000100800 */
[----:B------:R-:W-:Y:S04]  /*11570*/  STL [R1+0xb4], R241 ;  /* 0x0000b4f101007387 */ /* 0x000fe80000100800 */
[----:B------:R-:W-:Y:S04]  /*11580*/  STL [R1+0xb0], R240 ;  /* 0x0000b0f001007387 */ /* 0x000fe80000100800 */
[----:B------:R-:W-:Y:S04]  /*11590*/  STL [R1+0xac], R239 ;  /* 0x0000acef01007387 */ /* 0x000fe80000100800 */
[----:B------:R-:W-:Y:S04]  /*115a0*/  STL [R1+0xa8], R238 ;  /* 0x0000a8ee01007387 */ /* 0x000fe80000100800 */
[----:B------:R-:W-:Y:S01]  /*115b0*/  STL [R1+0xa4], R237 ;  /* 0x0000a4ed01007387 */ /* 0x000fe20000100800 */
[----:B--2---:R-:W-:-:S03]  /*115c0*/  IMAD.SHL.U32 R2, R2, 0x2, RZ ;  /* 0x0000000202027824 */ /* 0x004fc600078e00ff */
[----:B------:R-:W-:Y:S02]  /*115d0*/  STL [R1+0xa0], R236 ;  /* 0x0000a0ec01007387 */ /* 0x000fe40000100800 */
[----:B------:R-:W-:Y:S02]  /*115e0*/  LOP3.LUT R2, R2, 0x6, RZ, 0xc0, !PT ;  /* 0x0000000602027812 */ /* 0x000fe400078ec0ff */
[----:B------:R2:W-:Y:S02]  /*115f0*/  STL [R1+0x9c], R235 ;  /* 0x00009ceb01007387 */ /* 0x0005e40000100800 */
[----:B------:R-:W-:Y:S02]  /*11600*/  LEA R0, R0, R2, 0x6 ;  /* 0x0000000200007211 */ /* 0x000fe400078e30ff */
[----:B------:R-:W-:Y:S02]  /*11610*/  STL [R1+0x98], R234 ;  /* 0x000098ea01007387 */ /* 0x000fe40000100800 */
[C---:B------:R-:W-:Y:S01]  /*11620*/  ISETP.GE.AND P2, PT, R0.reuse, R251, PT ;  /* 0x000000fb0000720c */ /* 0x040fe20003f46270 */
[C---:B------:R-:W-:Y:S01]  /*11630*/  VIADD R2, R0.reuse, 0x1 ;  /* 0x0000000100027836 */ /* 0x040fe20000000000 */
[C---:B------:R-:W-:Y:S01]  /*11640*/  ISETP.GE.AND P3, PT, R0.reuse, R250, PT ;  /* 0x000000fa0000720c */ /* 0x040fe20003f66270 */
[----:B------:R-:W-:Y:S01]  /*11650*/  STL [R1+0x94], R233 ;  /* 0x000094e901007387 */ /* 0x000fe20000100800 */
[----:B------:R-:W-:-:S02]  /*11660*/  ISETP.LT.OR P2, PT, R0, R247, P2 ;  /* 0x000000f70000720c */ /* 0x000fc40001741670 */
[C---:B------:R-:W-:Y:S01]  /*11670*/  ISETP.GE.AND P0, PT, R2.reuse, R251, PT ;  /* 0x000000fb0200720c */ /* 0x040fe20003f06270 */
[----:B------:R-:W-:Y:S01]  /*11680*/  STL [R1+0x90], R232 ;  /* 0x000090e801007387 */ /* 0x000fe20000100800 */
[C---:B------:R-:W-:Y:S02]  /*11690*/  ISETP.GE.AND P6, PT, R2.reuse, R250, PT ;  /* 0x000000fa0200720c */ /* 0x040fe40003fc6270 */
[CC--:B------:R-:W-:Y:S01]  /*116a0*/  ISETP.GE.AND P5, PT, R2.reuse, R249.reuse, PT ;  /* 0x000000f90200720c */ /* 0x0c0fe20003fa6270 */
[----:B------:R3:W-:Y:S01]  /*116b0*/  STL [R1+0x8c], R231 ;  /* 0x00008ce701007387 */ /* 0x0007e20000100800 */
[----:B------:R-:W-:Y:S02]  /*116c0*/  ISETP.GE.AND P4, PT, R2, R248, PT ;  /* 0x000000f80200720c */ /* 0x000fe40003f86270 */
[----:B-1----:R-:W-:Y:S01]  /*116d0*/  FSEL R4, R212, -INF , !P2 ;  /* 0xff800000d4047808 */ /* 0x002fe20005000000 */
[----:B------:R-:W-:Y:S01]  /*116e0*/  STL [R1+0x88], R230 ;  /* 0x000088e601007387 */ /* 0x000fe20000100800 */
[----:B------:R-:W-:-:S02]  /*116f0*/  ISETP.GE.AND P1, PT, R0, R249, PT ;  /* 0x000000f90000720c */ /* 0x000fc40003f26270 */
[----:B------:R-:W-:Y:S01]  /*11700*/  ISETP.GE.AND P2, PT, R0, R248, PT ;  /* 0x000000f80000720c */ /* 0x000fe20003f46270 */
[----:B------:R-:W-:Y:S01]  /*11710*/  STL [R1+0x84], R229 ;  /* 0x000084e501007387 */ /* 0x000fe20000100800 */
[C---:B------:R-:W-:Y:S02]  /*11720*/  ISETP.LT.OR P0, PT, R2.reuse, R247, P0 ;  /* 0x000000f70200720c */ /* 0x040fe40000701670 */
[C---:B------:R-:W-:Y:S01]  /*11730*/  ISETP.LT.OR P6, PT, R2.reuse, R246, P6 ;  /* 0x000000f60200720c */ /* 0x040fe200037c1670 */
[----:B------:R-:W-:Y:S01]  /*11740*/  STL [R1+0x80], R224 ;  /* 0x000080e001007387 */ /* 0x000fe20000100800 */
[C---:B------:R-:W-:Y:S02]  /*11750*/  ISETP.LT.OR P5, PT, R2.reuse, R245, P5 ;  /* 0x000000f50200720c */ /* 0x040fe40002fa1670 */
[----:B------:R-:W-:Y:S01]  /*11760*/  ISETP.LT.OR P4, PT, R2, R244, P4 ;  /* 0x000000f40200720c */ /* 0x000fe20002781670 */
[C---:B------:R-:W-:Y:S01]  /*11770*/  VIADD R2, R0.reuse, 0x8 ;  /* 0x0000000800027836 */ /* 0x040fe20000000000 */
[----:B------:R-:W-:-:S02]  /*11780*/  ISETP.LT.OR P3, PT, R0, R246, P3 ;  /* 0x000000f60000720c */ /* 0x000fc40001f61670 */
[C---:B------:R-:W-:Y:S02]  /*11790*/  ISETP.LT.OR P1, PT, R0.reuse, R245, P1 ;  /* 0x000000f50000720c */ /* 0x040fe40000f21670 */
        /* <DEDUP_REMOVED lines=12> */
[----:B------:R-:W-:Y:S02]  /*11860*/  ISETP.LT.OR P0, PT, R2, R244, P0 ;  /* 0x000000f40200720c */ /* 0x000fe40000701670 */
[----:B------:R-:W-:Y:S02]  /*11870*/  IADD3 R2, R0, 0x9, RZ ;  /* 0x0000000900027810 */ /* 0x000fe40007ffe0ff */
[----:B------:R-:W-:Y:S02]  /*11880*/  FSEL R11, R215, -INF , !P6 ;  /* 0xff800000d70b7808 */ /* 0x000fe40007000000 */
[----:B------:R-:W-:Y:S02]  /*11890*/  FSEL R18, R141, -INF , !P5 ;  /* 0xff8000008d127808 */ /* 0x000fe40006800000 */
[----:B------:R-:W-:Y:S01]  /*118a0*/  FSEL R20, R143, -INF , !P4 ;  /* 0xff8000008f147808 */ /* 0x000fe20006000000 */
[----:B------:R-:W4:Y:S01]  /*118b0*/  LDL.LU R141, [R1+0x10] ;  /* 0x00001000018d7983 */ /* 0x000f220000300800 */
[----:B------:R-:W-:-:S02]  /*118c0*/  FSEL R7, R132, -INF , !P3 ;  /* 0xff80000084077808 */ /* 0x000fc40005800000 */
[C---:B------:R-:W-:Y:S01]  /*118d0*/  ISETP.GE.AND P4, PT, R2.reuse, R251, PT ;  /* 0x000000fb0200720c */ /* 0x040fe20003f86270 */
[----:B------:R-:W4:Y:S01]  /*118e0*/  LDL.LU R142, [R1+0xc] ;  /* 0x00000c00018e7983 */ /* 0x000f220000300800 */
        /* <DEDUP_REMOVED lines=36> */
[----:B------:R-:W-:-:S02]  /*11b30*/  FSEL R217, R60, -INF , !P0 ;  /* 0xff8000003cd97808 */ /* 0x000fc40004000000 */
[----:B------:R-:W-:Y:S02]  /*11b40*/  FSEL R62, R65, -INF , !P3 ;  /* 0xff800000413e7808 */ /* 0x000fe40005800000 */
[C---:B------:R-:W-:Y:S02]  /*11b50*/  ISETP.GE.AND P2, PT, R2.reuse, R251, PT ;  /* 0x000000fb0200720c */ /* 0x040fe40003f46270 */
[C---:B------:R-:W-:Y:S02]  /*11b60*/  ISETP.GE.AND P0, PT, R2.reuse, R250, PT ;  /* 0x000000fa0200720c */ /* 0x040fe40003f06270 */
[C---:B------:R-:W-:Y:S02]  /*11b70*/  ISETP.GE.AND P4, PT, R2.reuse, R249, PT ;  /* 0x000000f90200720c */ /* 0x040fe40003f86270 */
[C---:B------:R-:W-:Y:S02]  /*11b80*/  ISETP.GE.AND P3, PT, R2.reuse, R248, PT ;  /* 0x000000f80200720c */ /* 0x040fe40003f66270 */
        /* <DEDUP_REMOVED lines=29> */
[----:B------:R-:W-:Y:S02]  /*11d60*/  ISETP.LT.OR P1, PT, R2, R244, P1 ;  /* 0x000000f40200720c */ /* 0x000fe40000f21670 */
[----:B------:R-:W-:Y:S02]  /*11d70*/  IADD3 R2, R0, 0x21, RZ ;  /* 0x0000002100027810 */ /* 0x000fe40007ffe0ff */
[----:B------:R-:W-:Y:S02]  /*11d80*/  FSEL R55, R55, -INF , !P6 ;  /* 0xff80000037377808 */ /* 0x000fe40007000000 */
[----:B------:R-:W-:-:S02]  /*11d90*/  FSEL R61, R57, -INF , !P5 ;  /* 0xff800000393d7808 */ /* 0x000fc40006800000 */
[----:B------:R-:W-:Y:S02]  /*11da0*/  FSEL R216, R59, -INF , !P2 ;  /* 0xff8000003bd87808 */ /* 0x000fe40005000000 */
[----:B------:R-:W-:Y:S02]  /*11db0*/  FSEL R3, R48, -INF , !P0 ;  /* 0xff80000030037808 */ /* 0x000fe40004000000 */
        /* <DEDUP_REMOVED lines=9> */
[----:B------:R-:W-:Y:S02]  /*11e50*/  FSEL R136, R50, -INF , !P4 ;  /* 0xff80000032887808 */ /* 0x000fe40006000000 */
[----:B------:R-:W-:-:S02]  /*11e60*/  FSEL R48, R40, -INF , !P3 ;  /* 0xff80000028307808 */ /* 0x000fc40005800000 */
[----:B--2---:R-:W-:Y:S02]  /*11e70*/  FSEL R235, R42, -INF , !P1 ;  /* 0xff8000002aeb7808 */ /* 0x004fe40004800000 */
        /* <DEDUP_REMOVED lines=12> */
[----:B---3--:R-:W-:Y:S02]  /*11f40*/  FSEL R231, R43, -INF , !P0 ;  /* 0xff8000002be77808 */ /* 0x008fe40004000000 */
[----:B------:R-:W-:Y:S02]  /*11f50*/  FSEL R32, R32, -INF , !P4 ;  /* 0xff80000020207808 */ /* 0x000fe40006000000 */
[C---:B------:R-:W-:Y:S02]  /*11f60*/  ISETP.GE.AND P6, PT, R2.reuse, R251, PT ;  /* 0x000000fb0200720c */ /* 0x040fe40003fc6270 */
[C---:B------:R-:W-:Y:S02]  /*11f70*/  ISETP.GE.AND P0, PT, R2.reuse, R250, PT ;  /* 0x000000fa0200720c */ /* 0x040fe40003f06270 */
[C---:B------:R-:W-:Y:S02]  /*11f80*/  ISETP.GE.AND P5, PT, R2.reuse, R249, PT ;  /* 0x000000f90200720c */ /* 0x040fe40003fa6270 */
[C---:B------:R-:W-:Y:S01]  /*11f90*/  ISETP.GE.AND P4, PT, R2.reuse, R248, PT ;  /* 0x000000f80200720c */ /* 0x040fe20003f86270 */
[----:B------:R1:W-:Y:S01]  /*11fa0*/  STL [R1+0x24], R3 ;  /* 0x0000240301007387 */ /* 0x0003e20000100800 */
[----:B------:R-:W-:-:S02]  /*11fb0*/  ISETP.LT.OR P6, PT, R2, R247, P6 ;  /* 0x000000f70200720c */ /* 0x000fc400037c1670 */
[C---:B------:R-:W-:Y:S01]  /*11fc0*/  ISETP.LT.OR P0, PT, R2.reuse, R246, P0 ;  /* 0x000000f60200720c */ /* 0x040fe20000701670 */
[----:B------:R-:W2:Y:S01]  /*11fd0*/  LDL.LU R140, [R1+0x8] ;  /* 0x00000800018c7983 */ /* 0x000ea20000300800 */
[C---:B------:R-:W-:Y:S02]  /*11fe0*/  ISETP.LT.OR P5, PT, R2.reuse, R245, P5 ;  /* 0x000000f50200720c */ /* 0x040fe40002fa1670 */
[----:B------:R-:W-:Y:S01]  /*11ff0*/  ISETP.LT.OR P4, PT, R2, R244, P4 ;  /* 0x000000f40200720c */ /* 0x000fe20002781670 */
[----:B------:R-:W-:Y:S01]  /*12000*/  VIADD R2, R0, 0x31 ;  /* 0x0000003100027836 */ /* 0x000fe20000000000 */
[----:B------:R-:W-:Y:S01]  /*12010*/  FSEL R252, R33, -INF , !P6 ;  /* 0xff80000021fc7808 */ /* 0x000fe20007000000 */
[----:B------:R-:W3:Y:S01]  /*12020*/  LDL.LU R236, [R1+0x4] ;  /* 0x0000040001ec7983 */ /* 0x000ee20000300800 */
[----:B------:R-:W-:Y:S02]  /*12030*/  FSEL R240, R35, -INF , !P0 ;  /* 0xff80000023f07808 */ /* 0x000fe40004000000 */
[----:B------:R-:W-:-:S02]  /*12040*/  FSEL R223, R38, -INF , !P2 ;  /* 0xff80000026df7808 */ /* 0x000fc40005000000 */
[----:B------:R-:W-:Y:S02]  /*12050*/  ISETP.GE.AND P2, PT, R2, R251, PT ;  /* 0x000000fb0200720c */ /* 0x000fe40003f46270 */
[----:B-1----:R-:W-:-:S04]  /*12060*/  IADD3 R3, R0, 0x30, RZ ;  /* 0x0000003000037810 */ /* 0x002fc80007ffe0ff */
        /* <DEDUP_REMOVED lines=17> */
[----:B------:R-:W-:Y:S02]  /*12180*/  ISETP.LT.OR P1, PT, R3, R245, P1 ;  /* 0x000000f50300720c */ /* 0x000fe40000f21670 */
[----:B------:R-:W-:Y:S01]  /*12190*/  IADD3 R0, R0, 0x39, RZ ;  /* 0x0000003900007810 */ /* 0x000fe20007ffe0ff */
[----:B------:R1:W-:Y:S01]  /*121a0*/  STL [R1+0xc0], R251 ;  /* 0x0000c0fb01007387 */ /* 0x0003e20000100800 */
[----:B------:R-:W-:-:S02]  /*121b0*/  FSEL R37, R37, -INF , !P5 ;  /* 0xff80000025257808 */ /* 0x000fc40006800000 */
[----:B------:R-:W-:Y:S02]  /*121c0*/  FSEL R51, R44, -INF , !P1 ;  /* 0xff8000002c337808 */ /* 0x000fe40004800000 */
[-C--:B------:R-:W-:Y:S02]  /*121d0*/  ISETP.GE.AND P5, PT, R2, R251.reuse, PT ;  /* 0x000000fb0200720c */ /* 0x080fe40003fa6270 */
[----:B------:R-:W-:Y:S02]  /*121e0*/  ISETP.GE.AND P1, PT, R0, R251, PT ;  /* 0x000000fb0000720c */ /* 0x000fe40003f26270 */
[----:B-1----:R-:W3:Y:S01]  /*121f0*/  LDL.LU R251, [R1+0x24] ;  /* 0x0000240001fb7983 */ /* 0x002ee20000300800 */
[----:B------:R-:W-:Y:S02]  /*12200*/  FSEL R230, R31, -INF , !P6 ;  /* 0xff8000001fe67808 */ /* 0x000fe40007000000 */
[----:B------:R-:W-:Y:S02]  /*12210*/  ISETP.GE.AND P6, PT, R2, R250, PT ;  /* 0x000000fa0200720c */ /* 0x000fe40003fc6270 */
[----:B------:R-:W-:-:S02]  /*12220*/  ISETP.LT.OR P1, PT, R0, R247, P1 ;  /* 0x000000f70000720c */ /* 0x000fc40000f21670 */
[C---:B------:R-:W-:Y:S02]  /*12230*/  ISETP.LT.OR P6, PT, R2.reuse, R246, P6 ;  /* 0x000000f60200720c */ /* 0x040fe400037c1670 */
[----:B------:R-:W-:Y:S02]  /*12240*/  ISETP.LT.OR P5, PT, R2, R247, P5 ;  /* 0x000000f70200720c */ /* 0x000fe40002fa1670 */
[----:B------:R-:W-:Y:S02]  /*12250*/  FSEL R229, R26, -INF , !P6 ;  /* 0xff8000001ae57808 */ /* 0x000fe40007000000 */
[----:B------:R-:W-:Y:S01]  /*12260*/  FSEL R59, R25, -INF , !P1 ;  /* 0xff800000193b7808 */ /* 0x000fe20004800000 */
[----:B------:R-:W3:Y:S01]  /*12270*/  LDL.LU R26, [R1+0x2c] ;  /* 0x00002c00011a7983 */ /* 0x000ee20000300800 */
[----:B------:R-:W-:Y:S02]  /*12280*/  FSEL R233, R24, -INF , !P5 ;  /* 0xff80000018e97808 */ /* 0x000fe40006800000 */
[----:B------:R-:W-:-:S02]  /*12290*/  ISETP.GE.AND P6, PT, R2, R249, PT ;  /* 0x000000f90200720c */ /* 0x000fc40003fc6270 */
[----:B------:R-:W-:Y:S02]  /*122a0*/  ISETP.GE.AND P1, PT, R2, R248, PT ;  /* 0x000000f80200720c */ /* 0x000fe40003f26270 */
[----:B------:R-:W-:Y:S02]  /*122b0*/  ISETP.GE.AND P5, PT, R0, R250, PT ;  /* 0x000000fa0000720c */ /* 0x000fe40003fa6270 */
[C---:B------:R-:W-:Y:S02]  /*122c0*/  ISETP.LT.OR P6, PT, R2.reuse, R245, P6 ;  /* 0x000000f50200720c */ /* 0x040fe400037c1670 */
[----:B------:R-:W-:Y:S02]  /*122d0*/  ISETP.LT.OR P1, PT, R2, R244, P1 ;  /* 0x000000f40200720c */ /* 0x000fe40000f21670 */
[----:B------:R-:W-:Y:S02]  /*122e0*/  ISETP.LT.OR P5, PT, R0, R246, P5 ;  /* 0x000000f60000720c */ /* 0x000fe40002fa1670 */
[----:B----4-:R-:W-:-:S02]  /*122f0*/  FMNMX.FTZ R2, R141, R4, !PT ;  /* 0x000000048d027209 */ /* 0x010fc40007810000 */
[----:B------:R-:W-:Y:S02]  /*12300*/  FSEL R224, R27, -INF , !P5 ;  /* 0xff8000001be07808 */ /* 0x000fe40006800000 */
[----:B------:R-:W-:Y:S02]  /*12310*/  FSEL R242, R45, -INF , !P0 ;  /* 0xff8000002df27808 */ /* 0x000fe40004000000 */
[----:B------:R-:W-:Y:S02]  /*12320*/  FMNMX.FTZ R2, R8, R2, !PT ;  /* 0x0000000208027209 */ /* 0x000fe40007810000 */
[C---:B------:R-:W-:Y:S02]  /*12330*/  ISETP.GE.AND P5, PT, R0.reuse, R249, PT ;  /* 0x000000f90000720c */ /* 0x040fe40003fa6270 */
[----:B------:R-:W-:Y:S02]  /*12340*/  ISETP.GE.AND P0, PT, R0, R248, PT ;  /* 0x000000f80000720c */ /* 0x000fe40003f06270 */
[----:B------:R-:W-:-:S02]  /*12350*/  FMNMX.FTZ R2, R7, R2, !PT ;  /* 0x0000000207027209 */ /* 0x000fc40007810000 */
[C---:B------:R-:W-:Y:S02]  /*12360*/  ISETP.LT.OR P5, PT, R0.reuse, R245, P5 ;  /* 0x000000f50000720c */ /* 0x040fe40002fa1670 */
[----:B------:R-:W-:Y:S02]  /*12370*/  ISETP.LT.OR P0, PT, R0, R244, P0 ;  /* 0x000000f40000720c */ /* 0x000fe40000701670 */
        /* <DEDUP_REMOVED lines=10> */
[----:B------:R-:W-:-:S04]  /*12420*/  FMNMX.FTZ R0, R213, R0, !PT ;  /* 0x00000000d5007209 */ /* 0x000fc80007810000 */
[----:B------:R-:W-:-:S04]  /*12430*/  FMNMX.FTZ R0, R54, R0, !PT ;  /* 0x0000000036007209 */ /* 0x000fc80007810000 */
[----:B------:R-:W-:-:S04]  /*12440*/  FMNMX.FTZ R0, R55, R0, !PT ;  /* 0x0000000037007209 */ /* 0x000fc80007810000 */
[----:B------:R-:W-:Y:S02]  /*12450*/  FMNMX.FTZ R0, R136, R0, !PT ;  /* 0x0000000088007209 */ /* 0x000fe40007810000 */
[----:B------:R-:W-:Y:S02]  /*12460*/  FSEL R52, R34, -INF , !P3 ;  /* 0xff80000022347808 */ /* 0x000fe40005800000 */
[----:B------:R-:W-:Y:S02]  /*12470*/  FMNMX.FTZ R0, R137, R0, !PT ;  /* 0x0000000089007209 */ /* 0x000fe40007810000 */
[C---:B------:R-:W-:Y:S02]  /*12480*/  ISETP.GE.AND P3, PT, R3.reuse, R248, PT ;  /* 0x000000f80300720c */ /* 0x040fe40003f66270 */
[----:B------:R-:W-:Y:S02]  /*12490*/  FMNMX.FTZ R0, R52, R0, !PT ;  /* 0x0000000034007209 */ /* 0x000fe40007810000 */
[----:B------:R-:W-:-:S02]  /*124a0*/  ISETP.LT.OR P3, PT, R3, R244, P3 ;  /* 0x000000f40300720c */ /* 0x000fc40001f61670 */
[----:B------:R-:W-:-:S04]  /*124b0*/  FMNMX.FTZ R3, R240, R0, !PT ;  /* 0x00000000f0037209 */ /* 0x000fc80007810000 */
[----:B------:R-:W-:-:S04]  /*124c0*/  FMNMX.FTZ R3, R30, R3, !PT ;  /* 0x000000031e037209 */ /* 0x000fc80007810000 */
[----:B------:R-:W-:-:S04]  /*124d0*/  FMNMX.FTZ R3, R230, R3, !PT ;  /* 0x00000003e6037209 */ /* 0x000fc80007810000 */
[----:B------:R-:W-:Y:S02]  /*124e0*/  FMNMX.FTZ R3, R229, R3, !PT ;  /* 0x00000003e5037209 */ /* 0x000fe40007810000 */
[----:B------:R-:W-:Y:S02]  /*124f0*/  FSEL R221, R208, -INF , !P6 ;  /* 0xff800000d0dd7808 */ /* 0x000fe40007000000 */
[----:B------:R-:W-:Y:S02]  /*12500*/  FSEL R241, R209, -INF , !P5 ;  /* 0xff800000d1f17808 */ /* 0x000fe40006800000 */
[----:B------:R-:W-:Y:S02]  /*12510*/  FSEL R232, R39, -INF , !P4 ;  /* 0xff80000027e87808 */ /* 0x000fe40006000000 */
[----:B------:R-:W-:Y:S02]  /*12520*/  FSEL R66, R46, -INF , !P3 ;  /* 0xff8000002e427808 */ /* 0x000fe40005800000 */
[----:B------:R-:W-:-:S02]  /*12530*/  FSEL R65, R47, -INF , !P2 ;  /* 0xff8000002f417808 */ /* 0x000fc40005000000 */
[----:B------:R-:W-:Y:S02]  /*12540*/  FSEL R58, R210, -INF , !P1 ;  /* 0xff800000d23a7808 */ /* 0x000fe40004800000 */
[----:B------:R-:W-:Y:S02]  /*12550*/  FSEL R44, R211, -INF , !P0 ;  /* 0xff800000d32c7808 */ /* 0x000fe40004000000 */
[----:B--2---:R-:W-:Y:S02]  /*12560*/  FMNMX.FTZ R0, R140, R14, !PT ;  /* 0x0000000e8c007209 */ /* 0x004fe40007810000 */
[----:B---3--:R-:W-:-:S04]  /*12570*/  FMNMX.FTZ R2, R251, R2, !PT ;  /* 0x00000002fb027209 */ /* 0x008fc80007810000 */
[----:B------:R-:W-:-:S04]  /*12580*/  FMNMX.FTZ R2, R222, R2, !PT ;  /* 0x00000002de027209 */ /* 0x000fc80007810000 */
[----:B------:R-:W-:-:S04]  /*12590*/  FMNMX.FTZ R2, R32, R2, !PT ;  /* 0x0000000220027209 */ /* 0x000fc80007810000 */
[----:B------:R-:W-:-:S04]  /*125a0*/  FMNMX.FTZ R2, R252, R2, !PT ;  /* 0x00000002fc027209 */ /* 0x000fc80007810000 */
[----:B------:R-:W-:-:S04]  /*125b0*/  FMNMX.FTZ R2, R28, R2, !PT ;  /* 0x000000021c027209 */ /* 0x000fc80007810000 */
[----:B------:R-:W-:-:S04]  /*125c0*/  FMNMX.FTZ R2, R234, R2, !PT ;  /* 0x00000002ea027209 */ /* 0x000fc80007810000 */
[----:B------:R-:W-:Y:S02]  /*125d0*/  FMNMX.FTZ R9, R233, R2, !PT ;  /* 0x00000002e9097209 */ /* 0x000fe40007810000 */
[----:B------:R-:W-:Y:S02]  /*125e0*/  FMNMX.FTZ R2, R18, R0, !PT ;  /* 0x0000000012027209 */ /* 0x000fe40007810000 */
[----:B------:R-:W-:Y:S02]  /*125f0*/  FMNMX.FTZ R0, R59, R9, !PT ;  /* 0x000000093b007209 */ /* 0x000fe40007810000 */
[----:B------:R-:W-:-:S03]  /*12600*/  FMNMX.FTZ R2, R17, R2, !PT ;  /* 0x0000000211027209 */ /* 0x000fc60007810000 */
[----:B------:R-:W1:Y:S01]  /*12610*/  SHFL.BFLY PT, R10, R0, 0x2, 0x1f ;  /* 0x0c401f00000a7f89 */ /* 0x000e6200000e0000 */
[----:B------:R-:W-:-:S04]  /*12620*/  FMNMX.FTZ R2, R19, R2, !PT ;  /* 0x0000000213027209 */ /* 0x000fc80007810000 */
[----:B------:R-:W-:Y:S02]  /*12630*/  FMNMX.FTZ R9, R217, R2, !PT ;  /* 0x00000002d9097209 */ /* 0x000fe40007810000 */
[----:B------:R-:W-:Y:S02]  /*12640*/  FMNMX.FTZ R2, R224, R3, !PT ;  /* 0x00000003e0027209 */ /* 0x000fe40007810000 */
[----:B------:R-:W-:Y:S02]  /*12650*/  FMNMX.FTZ R3, R236, R16, !PT ;  /* 0x00000010ec037209 */ /* 0x000fe40007810000 */
[----:B------:R-:W-:Y:S01]  /*12660*/  FMNMX.FTZ R9, R215, R9, !PT ;  /* 0x00000009d7097209 */ /* 0x000fe20007810000 */
[----:B------:R-:W2:Y:S01]  /*12670*/  SHFL.BFLY PT, R22, R2, 0x2, 0x1f ;  /* 0x0c401f0002167f89 */ /* 0x000ea200000e0000 */
[----:B------:R-:W-:Y:S02]  /*12680*/  FMNMX.FTZ R3, R20, R3, !PT ;  /* 0x0000000314037209 */ /* 0x000fe40007810000 */
[----:B------:R-:W-:-:S02]  /*12690*/  FMNMX.FTZ R9, R63, R9, !PT ;  /* 0x000000093f097209 */ /* 0x000fc40007810000 */
[----:B------:R-:W-:Y:S02]  /*126a0*/  FMNMX.FTZ R3, R21, R3, !PT ;  /* 0x0000000315037209 */ /* 0x000fe40007810000 */
[----:B------:R-:W-:Y:S02]  /*126b0*/  FMNMX.FTZ R9, R61, R9, !PT ;  /* 0x000000093d097209 */ /* 0x000fe40007810000 */
[----:B------:R-:W-:Y:S02]  /*126c0*/  FMNMX.FTZ R3, R23, R3, !PT ;  /* 0x0000000317037209 */ /* 0x000fe40007810000 */
[----:B-1----:R-:W-:Y:S02]  /*126d0*/  FMNMX.FTZ R0, R0, R10, !PT ;  /* 0x0000000a00007209 */ /* 0x002fe40007810000 */
[----:B------:R-:W-:Y:S02]  /*126e0*/  FMNMX.FTZ R10, R48, R9, !PT ;  /* 0x00000009300a7209 */ /* 0x000fe40007810000 */
[----:B------:R-:W-:-:S02]  /*126f0*/  FMNMX.FTZ R3, R220, R3, !PT ;  /* 0x00000003dc037209 */ /* 0x000fc40007810000 */
[----:B------:R-:W-:Y:S01]  /*12700*/  FMNMX.FTZ R10, R41, R10, !PT ;  /* 0x0000000a290a7209 */ /* 0x000fe20007810000 */
[----:B------:R-:W1:Y:S01]  /*12710*/  SHFL.BFLY PT, R12, R0, 0x1, 0x1f ;  /* 0x0c201f00000c7f89 */ /* 0x000e6200000e0000 */
[----:B------:R-:W-:Y:S02]  /*12720*/  FMNMX.FTZ R3, R219, R3, !PT ;  /* 0x00000003db037209 */ /* 0x000fe40007810000 */
[----:B------:R-:W-:Y:S02]  /*12730*/  FMNMX.FTZ R10, R36, R10, !PT ;  /* 0x0000000a240a7209 */ /* 0x000fe40007810000 */
[----:B------:R-:W-:Y:S02]  /*12740*/  FMNMX.FTZ R9, R218, R3, !PT ;  /* 0x00000003da097209 */ /* 0x000fe40007810000 */
[----:B------:R-:W-:Y:S02]  /*12750*/  FMNMX.FTZ R10, R37, R10, !PT ;  /* 0x0000000a250a7209 */ /* 0x000fe40007810000 */
[----:B--2---:R-:W-:-:S02]  /*12760*/  FMNMX.FTZ R3, R2, R22, !PT ;  /* 0x0000001602037209 */ /* 0x004fc40007810000 */
        /* <DEDUP_REMOVED lines=9> */
[----:B------:R-:W-:Y:S01]  /*12800*/  FMNMX.FTZ R0, R232, R10, !PT ;  /* 0x0000000ae8007209 */ /* 0x000fe20007810000 */
[----:B------:R-:W1:Y:S03]  /*12810*/  SHFL.BFLY PT, R9, R2, 0x2, 0x1f ;  /* 0x0c401f0002097f89 */ /* 0x000e6600000e0000 */
[----:B------:R-:W-:-:S04]  /*12820*/  FMNMX.FTZ R0, R66, R0, !PT ;  /* 0x0000000042007209 */ /* 0x000fc80007810000 */
[----:B------:R-:W-:Y:S01]  /*12830*/  FMNMX.FTZ R0, R65, R0, !PT ;  /* 0x0000000041007209 */ /* 0x000fe20007810000 */
[----:B------:R-:W2:Y:S03]  /*12840*/  SHFL.BFLY PT, R134, R3, 0x1, 0x1f ;  /* 0x0c201f0003867f89 */ /* 0x000ea600000e0000 */
[----:B------:R-:W-:-:S04]  /*12850*/  FMNMX.FTZ R0, R58, R0, !PT ;  /* 0x000000003a007209 */ /* 0x000fc80007810000 */
[----:B------:R-:W-:-:S05]  /*12860*/  FMNMX.FTZ R132, R44, R0, !PT ;  /* 0x000000002c847209 */ /* 0x000fca0007810000 */
[----:B------:R-:W3:Y:S01]  /*12870*/  SHFL.BFLY PT, R0, R132, 0x2, 0x1f ;  /* 0x0c401f0084007f89 */ /* 0x000ee200000e0000 */
[----:B-1----:R-:W-:Y:S01]  /*12880*/  FMNMX.FTZ R2, R2, R9, !PT ;  /* 0x0000000902027209 */ /* 0x002fe20007810000 */
[----:B------:R-:W-:-:S04]  /*12890*/  FMUL.FTZ R12, R135, UR10 ;  /* 0x0000000a870c7c20 */ /* 0x000fc80008410000 */
[----:B------:R-:W1:Y:S01]  /*128a0*/  SHFL.BFLY PT, R133, R2, 0x1, 0x1f ;  /* 0x0c201f0002857f89 */ /* 0x000e6200000e0000 */
[----:B------:R-:W-:Y:S02]  /*128b0*/  FSETP.NEU.FTZ.AND P1, PT, R135, -INF , PT ;  /* 0xff8000008700780b */ /* 0x000fe40003f3d000 */
[----:B--2---:R-:W-:Y:S02]  /*128c0*/  FMNMX.FTZ R134, R3, R134, !PT ;  /* 0x0000008603867209 */ /* 0x004fe40007810000 */
[----:B------:R-:W-:Y:S02]  /*128d0*/  FSEL R12, R12, RZ, P1 ;  /* 0x000000ff0c0c7208 */ /* 0x000fe40000800000 */
[C---:B------:R-:W-:Y:S01]  /*128e0*/  FSETP.NEU.FTZ.AND P3, PT, R134.reuse, -INF , PT ;  /* 0xff8000008600780b */ /* 0x040fe20003f7d000 */
[----:B------:R-:W-:Y:S02]  /*128f0*/  FMUL.FTZ R3, R134, UR10 ;  /* 0x0000000a86037c20 */ /* 0x000fe40008410000 */
[----:B------:R-:W-:Y:S01]  /*12900*/  FFMA.FTZ R4, R4, UR10, -R12 ;  /* 0x0000000a04047c23 */ /* 0x000fe2000801080c */
[----:B---3--:R-:W-:-:S03]  /*12910*/  FMNMX.FTZ R132, R132, R0, !PT ;  /* 0x0000000084847209 */ /* 0x008fc60007810000 */
[----:B------:R2:W-:Y:S01]  /*12920*/  MUFU.EX2 R25, R4 ;  /* 0x0000000400197308 */ /* 0x0005e20000000800 */
[----:B------:R-:W-:-:S05]  /*12930*/  FSEL R3, R3, RZ, P3 ;  /* 0x000000ff03037208 */ /* 0x000fca0001800000 */
[----:B------:R-:W-:Y:S01]  /*12940*/  FFMA.FTZ R0, R11, UR10, -R3 ;  /* 0x0000000a0b007c23 */ /* 0x000fe20008010803 */
[----:B-1----:R-:W-:Y:S01]  /*12950*/  FMNMX.FTZ R133, R2, R133, !PT ;  /* 0x0000008502857209 */ /* 0x002fe20007810000 */
[----:B--2---:R-:W1:Y:S02]  /*12960*/  SHFL.BFLY PT, R4, R132, 0x1, 0x1f ;  /* 0x0c201f0084047f89 */ /* 0x004e6400000e0000 */
[----:B------:R2:W-:Y:S02]  /*12970*/  MUFU.EX2 R138, R0 ;  /* 0x00000000008a7308 */ /* 0x0005e40000000800 */
[C---:B------:R-:W-:Y:S01]  /*12980*/  FMUL.FTZ R2, R133.reuse, UR10 ;  /* 0x0000000a85027c20 */ /* 0x040fe20008410000 */
[----:B------:R-:W-:-:S04]  /*12990*/  FSETP.NEU.FTZ.AND P2, PT, R133, -INF , PT ;  /* 0xff8000008500780b */ /* 0x000fc80003f5d000 */
[----:B------:R-:W-:Y:S01]  /*129a0*/  FSEL R2, R2, RZ, P2 ;  /* 0x000000ff02027208 */ /* 0x000fe20001000000 */
[----:B--2---:R-:W-:-:S04]  /*129b0*/  FFMA.FTZ R0, R13, UR10, -R3 ;  /* 0x0000000a0d007c23 */ /* 0x004fc80008010803 */
[----:B------:R2:W-:Y:S01]  /*129c0*/  MUFU.EX2 R239, R0 ;  /* 0x0000000000ef7308 */ /* 0x0005e20000000800 */
[----:B-1----:R-:W-:Y:S01]  /*129d0*/  FMNMX.FTZ R132, R132, R4, !PT ;  /* 0x0000000484847209 */ /* 0x002fe20007810000 */
[----:B--2---:R-:W-:-:S06]  /*129e0*/  FFMA.FTZ R0, R15, UR10, -R3 ;  /* 0x0000000a0f007c23 */ /* 0x004fcc0008010803 */
[----:B------:R1:W-:Y:S01]  /*129f0*/  MUFU.EX2 R237, R0 ;  /* 0x0000000000ed7308 */ /* 0x0003e20000000800 */
[--C-:B------:R-:W-:Y:S01]  /*12a00*/  FFMA.FTZ R4, R17, UR10, -R2.reuse ;  /* 0x0000000a11047c23 */ /* 0x100fe20008010802 */
[----:B------:R-:W-:Y:S01]  /*12a10*/  FSETP.NEU.FTZ.AND P0, PT, R132, -INF , PT ;  /* 0xff8000008400780b */ /* 0x000fe20003f1d000 */
[----:B-1----:R-:W-:-:S05]  /*12a20*/  FFMA.FTZ R0, R14, UR10, -R2 ;  /* 0x0000000a0e007c23 */ /* 0x002fca0008010802 */
[----:B------:R1:W-:Y:S08]  /*12a30*/  MUFU.EX2 R22, R0 ;  /* 0x0000000000167308 */ /* 0x0003f00000000800 */
[----:B------:R2:W-:Y:S01]  /*12a40*/  MUFU.EX2 R57, R4 ;  /* 0x0000000400397308 */ /* 0x0005e20000000800 */
[----:B-1----:R-:W-:-:S07]  /*12a50*/  FFMA.FTZ R0, R18, UR10, -R2 ;  /* 0x0000000a12007c23 */ /* 0x002fce0008010802 */
[----:B------:R1:W3:Y:S01]  /*12a60*/  MUFU.EX2 R139, R0 ;  /* 0x00000000008b7308 */ /* 0x0002e20000000800 */
[----:B--2---:R-:W-:-:S07]  /*12a70*/  FFMA.FTZ R4, R19, UR10, -R2 ;  /* 0x0000000a13047c23 */ /* 0x004fce0008010802 */
[----:B------:R2:W-:Y:S01]  /*12a80*/  MUFU.EX2 R64, R4 ;  /* 0x0000000400407308 */ /* 0x0005e20000000800 */
[----:B-1----:R-:W-:-:S05]  /*12a90*/  FMUL.FTZ R0, R132, UR10 ;  /* 0x0000000a84007c20 */ /* 0x002fca0008410000 */
[----:B------:R-:W-:-:S05]  /*12aa0*/  FSEL R0, R0, RZ, P0 ;  /* 0x000000ff00007208 */ /* 0x000fca0000000000 */
[--C-:B--2---:R-:W-:Y:S01]  /*12ab0*/  FFMA.FTZ R4, R16, UR10, -R0.reuse ;  /* 0x0000000a10047c23 */ /* 0x104fe20008010800 */
[----:B------:R-:W-:Y:S01]  /*12ac0*/  FFMA.FTZ R5, R5, UR10, -R3 ;  /* 0x0000000a05057c23 */ /* 0x000fe20008010803 */
[----:B------:R-:W1:Y:S02]  /*12ad0*/  LDSM.16.MT88.4 R16, [R225+0xc000] ;  /* 0x00c00000e110783b */ /* 0x000e640000004200 */
[----:B------:R2:W-:Y:S08]  /*12ae0*/  MUFU.EX2 R45, R4 ;  /* 0x00000004002d7308 */ /* 0x0005f00000000800 */
[----:B------:R4:W-:Y:S01]  /*12af0*/  MUFU.EX2 R27, R5 ;  /* 0x00000005001b7308 */ /* 0x0009e20000000800 */
[----:B--2---:R-:W-:-:S07]  /*12b00*/  FFMA.FTZ R4, R20, UR10, -R0 ;  /* 0x0000000a14047c23 */ /* 0x004fce0008010800 */
[----:B------:R2:W-:Y:S01]  /*12b10*/  MUFU.EX2 R238, R4 ;  /* 0x0000000400ee7308 */ /* 0x0005e20000000800 */
[----:B----4-:R-:W-:-:S05]  /*12b20*/  FSEL R5, R135, RZ, P1 ;  /* 0x000000ff87057208 */ /* 0x010fca0000800000 */
[----:B------:R-:W-:Y:S01]  /*12b30*/  FADD.FTZ R5, R141, -R5 ;  /* 0x800000058d057221 */ /* 0x000fe20000010000 */
[----:B--2---:R-:W-:-:S04]  /*12b40*/  FFMA.FTZ R4, R21, UR10, -R0 ;  /* 0x0000000a15047c23 */ /* 0x004fc80008010800 */
[----:B------:R2:W-:Y:S01]  /*12b50*/  MUFU.EX2 R20, R4 ;  /* 0x0000000400147308 */ /* 0x0005e20000000800 */
[----:B------:R-:W-:Y:S01]  /*12b60*/  FMUL.FTZ R15, R5, UR10 ;  /* 0x0000000a050f7c20 */ /* 0x000fe20008410000 */
        /* <DEDUP_REMOVED lines=8> */
[--C-:B------:R-:W-:Y:S01]  /*12bf0*/  FFMA.FTZ R8, R8, UR10, -R12.reuse ;  /* 0x0000000a08087c23 */ /* 0x100fe2000801080c */
[--C-:B------:R-:W-:Y:S01]  /*12c00*/  FFMA.FTZ R7, R7, UR10, -R12.reuse ;  /* 0x0000000a07077c23 */ /* 0x100fe2000801080c */
[----:B------:R-:W-:Y:S01]  /*12c10*/  FFMA.FTZ R6, R6, UR10, -R12 ;  /* 0x0000000a06067c23 */ /* 0x000fe2000801080c */
[----:B------:R2:W-:Y:S01]  /*12c20*/  MUFU.EX2 R24, R4 ;  /* 0x0000000400187308 */ /* 0x0005e20000000800 */
[----:B------:R-:W-:-:S07]  /*12c30*/  FMUL.FTZ R5, R5, UR10 ;  /* 0x0000000a05057c20 */ /* 0x000fce0008410000 */
[----:B------:R-:W-:Y:S01]  /*12c40*/  MUFU.EX2 R243, R8 ;  /* 0x0000000800f37308 */ /* 0x000fe20000000800 */
[----:B--2---:R-:W-:-:S07]  /*12c50*/  FFMA.FTZ R4, R23, UR10, -R0 ;  /* 0x0000000a17047c23 */ /* 0x004fce0008010800 */
[----:B------:R-:W-:Y:S08]  /*12c60*/  MUFU.EX2 R67, R7 ;  /* 0x0000000700437308 */ /* 0x000ff00000000800 */
[----:B------:R-:W-:Y:S08]  /*12c70*/  MUFU.EX2 R56, R6 ;  /* 0x0000000600387308 */ /* 0x000ff00000000800 */
[----:B------:R-:W2:Y:S08]  /*12c80*/  MUFU.EX2 R15, R15 ;  /* 0x0000000f000f7308 */ /* 0x000eb00000000800 */
[----:B------:R-:W4:Y:S08]  /*12c90*/  MUFU.EX2 R14, R14 ;  /* 0x0000000e000e7308 */ /* 0x000f300000000800 */
[----:B------:R-:W1:Y:S08]  /*12ca0*/  MUFU.EX2 R13, R5 ;  /* 0x00000005000d7308 */ /* 0x000e700000000800 */
[----:B------:R1:W1:Y:S01]  /*12cb0*/  MUFU.EX2 R236, R4 ;  /* 0x0000000400ec7308 */ /* 0x0002620000000800 */
[----:B---3--:R-:W-:-:S02]  /*12cc0*/  IMAD.MOV.U32 R21, RZ, RZ, R139 ;  /* 0x000000ffff157224 */ /* 0x008fc400078e008b */
[----:B------:R-:W-:Y:S02]  /*12cd0*/  IMAD.MOV.U32 R23, RZ, RZ, R138 ;  /* 0x000000ffff177224 */ /* 0x000fe400078e008a */
[-C--:B--2---:R-:W-:Y:S01]  /*12ce0*/  FMUL.FTZ R172, R172, R15.reuse ;  /* 0x0000000facac7220 */ /* 0x084fe20000410000 */
[----:B------:R-:W-:Y:S01]  /*12cf0*/  FMUL.FTZ R173, R173, R15 ;  /* 0x0000000fadad7220 */ /* 0x000fe20000410000 */
[-C--:B----4-:R-:W-:Y:S01]  /*12d00*/  FMUL.FTZ R174, R174, R14.reuse ;  /* 0x0000000eaeae7220 */ /* 0x090fe20000410000 */
[----:B------:R-:W-:Y:S01]  /*12d10*/  FMUL.FTZ R175, R175, R14 ;  /* 0x0000000eafaf7220 */ /* 0x000fe20000410000 */
[----:B------:R-:W-:Y:S01]  /*12d20*/  F2FP.F16.F32.PACK_AB R8, R243, R25 ;  /* 0x00000019f308723e */ /* 0x000fe200000000ff */
[----:B-1----:R-:W-:Y:S01]  /*12d30*/  FMUL.FTZ R204, R204, R13 ;  /* 0x0000000dcccc7220 */ /* 0x002fe20000410000 */
        /* <DEDUP_REMOVED lines=8> */
[----:B------:R-:W-:Y:S01]  /*12dc0*/  F2FP.F16.F32.PACK_AB R4, R21, R22 ;  /* 0x000000161504723e */ /* 0x000fe200000000ff */
[----:B------:R-:W-:Y:S01]  /*12dd0*/  FMUL.FTZ R169, R169, R15 ;  /* 0x0000000fa9a97220 */ /* 0x000fe20000410000 */
[----:B------:R-:W-:Y:S01]  /*12de0*/  F2FP.F16.F32.PACK_AB R5, R238, R45 ;  /* 0x0000002dee05723e */ /* 0x000fe200000000ff */
[----:B------:R-:W-:Y:S01]  /*12df0*/  FMUL.FTZ R170, R170, R14 ;  /* 0x0000000eaaaa7220 */ /* 0x000fe20000410000 */
[----:B------:R-:W-:Y:S01]  /*12e00*/  F2FP.F16.F32.PACK_AB R7, R236, R20 ;  /* 0x00000014ec07723e */ /* 0x000fe200000000ff */
[----:B------:R-:W-:Y:S01]  /*12e10*/  FMUL.FTZ R171, R171, R14 ;  /* 0x0000000eabab7220 */ /* 0x000fe20000410000 */
[-C--:B------:R-:W-:Y:S01]  /*12e20*/  FMUL.FTZ R200, R200, R13.reuse ;  /* 0x0000000dc8c87220 */ /* 0x080fe20000410000 */
[----:B------:R-:W-:Y:S01]  /*12e30*/  FMUL.FTZ R201, R201, R13 ;  /* 0x0000000dc9c97220 */ /* 0x000fe20000410000 */
[-C--:B------:R-:W-:Y:S01]  /*12e40*/  FMUL.FTZ R202, R202, R24.reuse ;  /* 0x00000018caca7220 */ /* 0x080fe20000410000 */
[----:B------:R-:W-:Y:S01]  /*12e50*/  FMUL.FTZ R203, R203, R24 ;  /* 0x00000018cbcb7220 */ /* 0x000fe20000410000 */
        /* <DEDUP_REMOVED lines=86> */
[----:B------:R-:W-:Y:S01]  /*133c0*/  MOV R46, R140 ;  /* 0x0000008c002e7202 */ /* 0x000fe20000000f00 */
[----:B------:R-:W-:-:S02]  /*133d0*/  IMAD.MOV.U32 R47, RZ, RZ, R143 ;  /* 0x000000ffff2f7224 */ /* 0x000fc400078e008f */
[-C--:B-1----:R-:W-:Y:S06]  /*133e0*/  HMMA.16816.F32 R140, R8, R16.reuse, R68 ;  /* 0x00000010088c723c */ /* 0x082fec0000001844 */
[----:B------:R-:W-:Y:S01]  /*133f0*/  HMMA.16816.F32 R144, R4, R16, R72 ;  /* 0x000000100490723c */ /* 0x000fe20000001848 */
[----:B------:R-:W-:Y:S01]  /*13400*/  IMAD.MOV.U32 R69, RZ, RZ, R137 ;  /* 0x000000ffff457224 */ /* 0x000fe200078e0089 */
[----:B------:R-:W-:-:S04]  /*13410*/  MOV R70, R136 ;  /* 0x0000008800467202 */ /* 0x000fc80000000f00 */
[-C--:B------:R-:W-:Y:S06]  /*13420*/  HMMA.16816.F32 R148, R4, R18.reuse, R76 ;  /* 0x000000120494723c */ /* 0x080fec000000184c */
[----:B------:R-:W-:Y:S01]  /*13430*/  HMMA.16816.F32 R136, R8, R18, R80 ;  /* 0x000000120888723c */ /* 0x000fe20000001850 */
[----:B------:R-:W1:Y:S01]  /*13440*/  LDSM.16.MT88.4 R16, [R226+0xe000] ;  /* 0x00e00000e210783b */ /* 0x000e620000004200 */
[-C--:B------:R-:W-:Y:S01]  /*13450*/  FMUL.FTZ R84, R84, R15.reuse ;  /* 0x0000000f54547220 */ /* 0x080fe20000410000 */
[----:B------:R-:W-:Y:S01]  /*13460*/  FMUL.FTZ R85, R85, R15 ;  /* 0x0000000f55557220 */ /* 0x000fe20000410000 */
[-C--:B------:R-:W-:Y:S01]  /*13470*/  FMUL.FTZ R86, R86, R14.reuse ;  /* 0x0000000e56567220 */ /* 0x080fe20000410000 */
[----:B------:R-:W-:Y:S01]  /*13480*/  FMUL.FTZ R87, R87, R14 ;  /* 0x0000000e57577220 */ /* 0x000fe20000410000 */
[----:B------:R-:W-:-:S06]  /*13490*/  IMAD.MOV.U32 R75, RZ, RZ, R41 ;  /* 0x000000ffff4b7224 */ /* 0x000fcc00078e0029 */
[C---:B-1----:R-:W-:Y:S01]  /*134a0*/  HMMA.16816.F32 R40, R8.reuse, R16, R84 ;  /* 0x000000100828723c */ /* 0x042fe20000001854 */
[----:B------:R-:W2:Y:S04]  /*134b0*/  LDL.LU R86, [R1+0x18] ;  /* 0x0000180001567983 */ /* 0x000ea80000300800 */
        /* <DEDUP_REMOVED lines=18> */
[----:B------:R-:W-:Y:S01]  /*135e0*/  HMMA.16816.F32 R28, R8, R18, R96 ;  /* 0x00000012081c723c */ /* 0x000fe20000001860 */
[----:B------:R-:W-:-:S05]  /*135f0*/  IMAD.MOV.U32 R82, RZ, RZ, R37 ;  /* 0x000000ffff527224 */ /* 0x000fca00078e0025 */
[C---:B------:R-:W-:Y:S06]  /*13600*/  HMMA.16816.F32 R36, R4.reuse, R16, R88 ;  /* 0x000000100424723c */ /* 0x040fec0000001858 */
        /* <DEDUP_REMOVED lines=36> */
[----:B------:R-:W-:-:S04]  /*13850*/  IMAD.MOV.U32 R84, RZ, RZ, R51 ;  /* 0x000000ffff547224 */ /* 0x000fc800078e0033 */
[----:B------:R-:W-:Y:S02]  /*13860*/  IMAD.MOV.U32 R93, RZ, RZ, R77 ;  /* 0x000000ffff5d7224 */ /* 0x000fe400078e004d */
[----:B------:R-:W-:Y:S01]  /*13870*/  IMAD.MOV.U32 R77, RZ, RZ, R75 ;  /* 0x000000ffff4d7224 */ /* 0x000fe200078e004b */
[----:B------:R-:W-:Y:S01]  /*13880*/  MOV R75, R52 ;  /* 0x00000034004b7202 */ /* 0x000fe20000000f00 */
[----:B------:R-:W-:-:S05]  /*13890*/  IMAD.MOV.U32 R83, RZ, RZ, R57 ;  /* 0x000000ffff537224 */ /* 0x000fca00078e0039 */
[----:B------:R-:W-:Y:S01]  /*138a0*/  MOV R95, R83 ;  /* 0x00000053005f7202 */ /* 0x000fe20000000f00 */
[C---:B-1----:R-:W-:Y:S06]  /*138b0*/  HMMA.16816.F32 R120, R4.reuse, R16, R120 ;  /* 0x000000100478723c */ /* 0x042fec0000001878 */
[----:B------:R-:W-:Y:S07]  /*138c0*/  HMMA.16816.F32 R124, R4, R18, R124 ;  /* 0x00000012047c723c */ /* 0x000fee000000187c */
[----:B------:R-:W-:-:S04]  /*138d0*/  FFMA.FTZ R4, R212, UR10, -R12 ;  /* 0x0000000ad4047c23 */ /* 0x000fc8000801080c */
[----:B------:R1:W-:Y:S01]  /*138e0*/  MUFU.EX2 R51, R4 ;  /* 0x0000000400337308 */ /* 0x0003e20000000800 */
[----:B------:R-:W-:Y:S02]  /*138f0*/  MOV R83, R78 ;  /* 0x0000004e00537202 */ /* 0x000fe40000000f00 */
[----:B------:R-:W-:Y:S01]  /*13900*/  MOV R78, R68 ;  /* 0x00000044004e7202 */ /* 0x000fe20000000f00 */
[----:B-1----:R-:W-:-:S04]  /*13910*/  FFMA.FTZ R4, R62, UR10, -R12 ;  /* 0x0000000a3e047c23 */ /* 0x002fc8000801080c */
[----:B------:R1:W-:Y:S01]  /*13920*/  MUFU.EX2 R52, R4 ;  /* 0x0000000400347308 */ /* 0x0003e20000000800 */
[----:B------:R-:W-:Y:S01]  /*13930*/  MOV R90, R49 ;  /* 0x00000031005a7202 */ /* 0x000fe20000000f00 */
[----:B-1----:R-:W-:Y:S01]  /*13940*/  FFMA.FTZ R4, R60, UR10, -R12 ;  /* 0x0000000a3c047c23 */ /* 0x002fe2000801080c */
[----:B------:R-:W-:Y:S02]  /*13950*/  IMAD.MOV.U32 R89, RZ, RZ, R50 ;  /* 0x000000ffff597224 */ /* 0x000fe400078e0032 */
[----:B------:R-:W-:Y:S02]  /*13960*/  IMAD.MOV.U32 R85, RZ, RZ, R74 ;  /* 0x000000ffff557224 */ /* 0x000fe400078e004a */
[----:B------:R-:W-:Y:S02]  /*13970*/  IMAD.MOV.U32 R74, RZ, RZ, R238 ;  /* 0x000000ffff4a7224 */ /* 0x000fe400078e00ee */
[----:B------:R-:W-:Y:S01]  /*13980*/  FFMA.FTZ R26, R26, R13, R22 ;  /* 0x0000000d1a1a7223 */ /* 0x000fe20000010016 */
[----:B------:R-:W-:-:S02]  /*13990*/  IMAD.MOV.U32 R91, RZ, RZ, R47 ;  /* 0x000000ffff5b7224 */ /* 0x000fc400078e002f */
        /* <DEDUP_REMOVED lines=8> */
[----:B------:R-:W-:Y:S02]  /*13a20*/  IMAD.MOV.U32 R76, RZ, RZ, R58 ;  /* 0x000000ffff4c7224 */ /* 0x000fe400078e003a */
[----:B------:R-:W-:-:S02]  /*13a30*/  IMAD.MOV.U32 R81, RZ, RZ, R56 ;  /* 0x000000ffff517224 */ /* 0x000fc400078e0038 */
[----:B------:R-:W-:Y:S01]  /*13a40*/  HMMA.16816.F32 R56, R8, R16, R116 ;  /* 0x000000100838723c */ /* 0x000fe20000001874 */
[----:B------:R-:W-:-:S05]  /*13a50*/  IMAD.MOV.U32 R88, RZ, RZ, R46 ;  /* 0x000000ffff587224 */ /* 0x000fca00078e002e */
[----:B------:R-:W-:Y:S01]  /*13a60*/  HMMA.16816.F32 R128, R8, R18, R128 ;  /* 0x000000120880723c */ /* 0x000fe20000001880 */
[----:B------:R-:W1:Y:S01]  /*13a70*/  LDSM.16.MT88.4 R16, [R225+0xc800] ;  /* 0x00c80000e110783b */ /* 0x000e620000004200 */
[----:B------:R-:W-:Y:S01]  /*13a80*/  IMAD.MOV.U32 R94, RZ, RZ, R76 ;  /* 0x000000ffff5e7224 */ /* 0x000fe200078e004c */
[----:B------:R-:W-:Y:S01]  /*13a90*/  MOV R76, R73 ;  /* 0x00000049004c7202 */ /* 0x000fe20000000f00 */
[----:B------:R-:W-:Y:S02]  /*13aa0*/  IMAD.MOV.U32 R73, RZ, RZ, R240 ;  /* 0x000000ffff497224 */ /* 0x000fe400078e00f0 */
[----:B--2---:R-:W-:Y:S01]  /*13ab0*/  FFMA.FTZ R25, R86, R15, R25 ;  /* 0x0000000f56197223 */ /* 0x004fe20000010019 */
[----:B------:R-:W-:Y:S02]  /*13ac0*/  IMAD.MOV.U32 R86, RZ, RZ, R72 ;  /* 0x000000ffff567224 */ /* 0x000fe400078e0048 */
[----:B------:R2:W-:Y:S02]  /*13ad0*/  MUFU.EX2 R72, R4 ;  /* 0x0000000400487308 */ /* 0x0005e40000000800 */
[----:B--2---:R-:W-:-:S06]  /*13ae0*/  FFMA.FTZ R4, R53, UR10, -R12 ;  /* 0x0000000a35047c23 */ /* 0x004fcc000801080c */
[----:B------:R2:W-:Y:S02]  /*13af0*/  MUFU.EX2 R68, R4 ;  /* 0x0000000400447308 */ /* 0x0005e40000000800 */
[----:B--2---:R-:W-:-:S06]  /*13b00*/  FFMA.FTZ R4, R214, UR10, -R3 ;  /* 0x0000000ad6047c23 */ /* 0x004fcc0008010803 */
[----:B------:R2:W-:Y:S01]  /*13b10*/  MUFU.EX2 R49, R4 ;  /* 0x0000000400317308 */ /* 0x0005e20000000800 */
[----:B---3--:R-:W-:Y:S01]  /*13b20*/  FFMA.FTZ R27, R87, R14, R27 ;  /* 0x0000000e571b7223 */ /* 0x008fe2000001001b */
[----:B--2---:R-:W-:-:S06]  /*13b30*/  FFMA.FTZ R4, R213, UR10, -R3 ;  /* 0x0000000ad5047c23 */ /* 0x004fcc0008010803 */
[----:B------:R2:W-:Y:S01]  /*13b40*/  MUFU.EX2 R50, R4 ;  /* 0x0000000400327308 */ /* 0x0005e20000000800 */
[----:B------:R-:W-:Y:S01]  /*13b50*/  IMAD.MOV.U32 R87, RZ, RZ, R79 ;  /* 0x000000ffff577224 */ /* 0x000fe200078e004f */
[----:B------:R-:W-:Y:S01]  /*13b60*/  MOV R79, R48 ;  /* 0x00000030004f7202 */ /* 0x000fe20000000f00 */
[----:B--2---:R-:W-:-:S05]  /*13b70*/  FFMA.FTZ R4, R54, UR10, -R3 ;  /* 0x0000000a36047c23 */ /* 0x004fca0008010803 */
[----:B------:R2:W-:Y:S02]  /*13b80*/  MUFU.EX2 R238, R4 ;  /* 0x0000000400ee7308 */ /* 0x0005e40000000800 */
[----:B--2---:R-:W-:-:S06]  /*13b90*/  FFMA.FTZ R4, R55, UR10, -R3 ;  /* 0x0000000a37047c23 */ /* 0x004fcc0008010803 */
        /* <DEDUP_REMOVED lines=12> */
[----:B------:R2:W3:Y:S02]  /*13c60*/  MUFU.EX2 R5, R4 ;  /* 0x0000000400057308 */ /* 0x0004e40000000800 */
[----:B--2---:R-:W-:-:S06]  /*13c70*/  FFMA.FTZ R4, R218, UR10, -R0 ;  /* 0x0000000ada047c23 */ /* 0x004fcc0008010800 */
[----:B------:R2:W-:Y:S02]  /*13c80*/  MUFU.EX2 R240, R4 ;  /* 0x0000000400f07308 */ /* 0x0005e40000000800 */
[----:B--2---:R-:W-:-:S06]  /*13c90*/  FFMA.FTZ R4, R216, UR10, -R0 ;  /* 0x0000000ad8047c23 */ /* 0x004fcc0008010800 */
[----:B------:R2:W4:Y:S01]  /*13ca0*/  MUFU.EX2 R22, R4 ;  /* 0x0000000400167308 */ /* 0x0005220000000800 */
[----:B---3--:R-:W-:Y:S01]  /*13cb0*/  IMAD.MOV.U32 R216, RZ, RZ, R5 ;  /* 0x000000ffffd87224 */ /* 0x008fe200078e0005 */
[----:B------:R-:W-:Y:S02]  /*13cc0*/  F2FP.F16.F32.PACK_AB R8, R52, R51 ;  /* 0x000000333408723e */ /* 0x000fe400000000ff */
[----:B------:R-:W-:Y:S02]  /*13cd0*/  F2FP.F16.F32.PACK_AB R9, R50, R49 ;  /* 0x000000313209723e */ /* 0x000fe400000000ff */
[----:B------:R-:W-:Y:S02]  /*13ce0*/  F2FP.F16.F32.PACK_AB R10, R68, R72 ;  /* 0x00000048440a723e */ /* 0x000fe400000000ff */
[----:B------:R-:W-:Y:S02]  /*13cf0*/  F2FP.F16.F32.PACK_AB R11, R13, R238 ;  /* 0x000000ee0d0b723e */ /* 0x000fe400000000ff */
[----:B------:R-:W-:-:S02]  /*13d00*/  F2FP.F16.F32.PACK_AB R6, R213, R215 ;  /* 0x000000d7d506723e */ /* 0x000fc400000000ff */
[----:B------:R-:W-:Y:S02]  /*13d10*/  F2FP.F16.F32.PACK_AB R5, R216, R46 ;  /* 0x0000002ed805723e */ /* 0x000fe400000000ff */
[----:B--2---:R-:W-:Y:S02]  /*13d20*/  F2FP.F16.F32.PACK_AB R4, R47, R48 ;  /* 0x000000302f04723e */ /* 0x004fe400000000ff */
[----:B----4-:R-:W-:Y:S01]  /*13d30*/  F2FP.F16.F32.PACK_AB R7, R22, R240 ;  /* 0x000000f01607723e */ /* 0x010fe200000000ff */
[-C--:B-1----:R-:W-:Y:S06]  /*13d40*/  HMMA.16816.F32 R172, R8, R16.reuse, R172 ;  /* 0x0000001008ac723c */ /* 0x082fec00000018ac */
[C---:B------:R-:W-:Y:S06]  /*13d50*/  HMMA.16816.F32 R204, R4.reuse, R16, R204 ;  /* 0x0000001004cc723c */ /* 0x040fec00000018cc */
[-C--:B------:R-:W-:Y:S06]  /*13d60*/  HMMA.16816.F32 R200, R4, R18.reuse, R200 ;  /* 0x0000001204c8723c */ /* 0x080fec00000018c8 */
[----:B------:R-:W-:Y:S01]  /*13d70*/  HMMA.16816.F32 R60, R8, R18, R88 ;  /* 0x00000012083c723c */ /* 0x000fe20000001858 */
[----:B------:R-:W1:Y:S01]  /*13d80*/  LDSM.16.MT88.4 R16, [R226+0xc800] ;  /* 0x00c80000e210783b */ /* 0x000e620000004200 */
[----:B------:R-:W-:-:S02]  /*13d90*/  IMAD.MOV.U32 R214, RZ, RZ, R84 ;  /* 0x000000ffffd67224 */ /* 0x000fc400078e0054 */
[----:B------:R-:W-:Y:S01]  /*13da0*/  IMAD.MOV.U32 R54, RZ, RZ, R87 ;  /* 0x000000ffff367224 */ /* 0x000fe200078e0057 */
[----:B------:R-:W-:Y:S01]  /*13db0*/  MOV R55, R83 ;  /* 0x0000005300377202 */ /* 0x000fe20000000f00 */
[----:B------:R-:W-:Y:S01]  /*13dc0*/  IMAD.MOV.U32 R53, RZ, RZ, R81 ;  /* 0x000000ffff357224 */ /* 0x000fe200078e0051 */
[-C--:B-1----:R-:W-:Y:S06]  /*13dd0*/  HMMA.16816.F32 R112, R8, R16.reuse, R208 ;  /* 0x000000100870723c */ /* 0x082fec00000018d0 */
[----:B------:R-:W-:Y:S01]  /*13de0*/  HMMA.16816.F32 R88, R4, R16, R196 ;  /* 0x000000100458723c */ /* 0x000fe200000018c4 */
[----:B------:R-:W-:-:S06]  /*13df0*/  MOV R209, R85 ;  /* 0x0000005500d17202 */ /* 0x000fcc0000000f00 */
[----:B------:R-:W-:Y:S02]  /*13e00*/  IMAD.MOV.U32 R196, RZ, RZ, R86 ;  /* 0x000000ffffc47224 */ /* 0x000fe400078e0056 */
[----:B------:R-:W-:Y:S07]  /*13e10*/  HMMA.16816.F32 R84, R4, R18, R192 ;  /* 0x000000120454723c */ /* 0x000fee00000018c0 */
[----:B------:R-:W-:Y:S01]  /*13e20*/  MOV R194, R80 ;  /* 0x0000005000c27202 */ /* 0x000fe20000000f00 */
[----:B------:R-:W-:-:S02]  /*13e30*/  IMAD.MOV.U32 R193, RZ, RZ, R82 ;  /* 0x000000ffffc17224 */ /* 0x000fc400078e0052 */
[----:B------:R-:W-:Y:S01]  /*13e40*/  HMMA.16816.F32 R80, R8, R18, R168 ;  /* 0x000000120850723c */ /* 0x000fe200000018a8 */
[----:B------:R-:W1:Y:S01]  /*13e50*/  LDSM.16.MT88.4 R16, [R228+0xc800] ;  /* 0x00c80000e410783b */ /* 0x000e620000004200 */
[----:B------:R-:W-:Y:S01]  /*13e60*/  IMAD.MOV.U32 R192, RZ, RZ, R76 ;  /* 0x000000ffffc07224 */ /* 0x000fe200078e004c */
[----:B------:R-:W-:Y:S01]  /*13e70*/  MOV R212, R78 ;  /* 0x0000004e00d47202 */ /* 0x000fe20000000f00 */
[----:B------:R-:W-:Y:S02]  /*13e80*/  IMAD.MOV.U32 R210, RZ, RZ, R72 ;  /* 0x000000ffffd27224 */ /* 0x000fe400078e0048 */
[----:B------:R-:W-:Y:S01]  /*13e90*/  IMAD.MOV.U32 R218, RZ, RZ, R74 ;  /* 0x000000ffffda7224 */ /* 0x000fe200078e004a */
[----:B------:R-:W-:Y:S01]  /*13ea0*/  MOV R169, R73 ;  /* 0x0000004900a97202 */ /* 0x000fe20000000f00 */
[----:B------:R-:W-:Y:S02]  /*13eb0*/  IMAD.MOV.U32 R171, RZ, RZ, R77 ;  /* 0x000000ffffab7224 */ /* 0x000fe400078e004d */
[----:B------:R-:W-:-:S02]  /*13ec0*/  IMAD.MOV.U32 R170, RZ, RZ, R79 ;  /* 0x000000ffffaa7224 */ /* 0x000fc400078e004f */
[----:B------:R-:W-:Y:S01]  /*13ed0*/  IMAD.MOV.U32 R168, RZ, RZ, R75 ;  /* 0x000000ffffa87224 */ /* 0x000fe200078e004b */
[-C--:B-1----:R-:W-:Y:S06]  /*13ee0*/  HMMA.16816.F32 R76, R8, R16.reuse, R164 ;  /* 0x00000010084c723c */ /* 0x082fec00000018a4 */
[C---:B------:R-:W-:Y:S06]  /*13ef0*/  HMMA.16816.F32 R72, R4.reuse, R16, R188 ;  /* 0x000000100448723c */ /* 0x040fec00000018bc */
[-C--:B------:R-:W-:Y:S06]  /*13f00*/  HMMA.16816.F32 R184, R4, R18.reuse, R184 ;  /* 0x0000001204b8723c */ /* 0x080fec00000018b8 */
[----:B------:R-:W-:Y:S01]  /*13f10*/  HMMA.16816.F32 R96, R8, R18, R160 ;  /* 0x000000120860723c */ /* 0x000fe200000018a0 */
[----:B------:R-:W1:Y:S01]  /*13f20*/  LDSM.16.MT88.4 R16, [R227+0xc800] ;  /* 0x00c80000e310783b */ /* 0x000e620000004200 */
[----:B------:R-:W-:Y:S01]  /*13f30*/  IMAD.MOV.U32 R191, RZ, RZ, R69 ;  /* 0x000000ffffbf7224 */ /* 0x000fe200078e0045 */
[----:B------:R-:W-:Y:S01]  /*13f40*/  MOV R190, R70 ;  /* 0x0000004600be7202 */ /* 0x000fe20000000f00 */
[----:B------:R-:W-:-:S02]  /*13f50*/  IMAD.MOV.U32 R198, RZ, RZ, R68 ;  /* 0x000000ffffc67224 */ /* 0x000fc400078e0044 */
[----:B------:R-:W-:Y:S02]  /*13f60*/  IMAD.MOV.U32 R199, RZ, RZ, R71 ;  /* 0x000000ffffc77224 */ /* 0x000fe400078e0047 */
[C---:B-1----:R-:W-:Y:S01]  /*13f70*/  HMMA.16816.F32 R68, R4.reuse, R16, R180 ;  /* 0x000000100444723c */ /* 0x042fe200000018b4 */
[----:B------:R-:W2:Y:S01]  /*13f80*/  LDL.LU R183, [R1+0x30] ;  /* 0x0000300001b77983 */ /* 0x000ea20000300800 */
[----:B------:R-:W-:Y:S01]  /*13f90*/  MOV R195, R93 ;  /* 0x0000005d00c37202 */ /* 0x000fe20000000f00 */
[----:B------:R-:W-:Y:S02]  /*13fa0*/  IMAD.MOV.U32 R15, RZ, RZ, R94 ;  /* 0x000000ffff0f7224 */ /* 0x000fe400078e005e */
[----:B------:R-:W-:Y:S01]  /*13fb0*/  IMAD.MOV.U32 R14, RZ, RZ, R95 ;  /* 0x000000ffff0e7224 */ /* 0x000fe200078e005f */
[----:B------:R-:W-:Y:S06]  /*13fc0*/  HMMA.16816.F32 R176, R4, R18, R176 ;  /* 0x0000001204b0723c */ /* 0x000fec00000018b0 */
[C---:B------:R-:W-:Y:S06]  /*13fd0*/  HMMA.16816.F32 R92, R8.reuse, R16, R156 ;  /* 0x00000010085c723c */ /* 0x040fec000000189c */
[C---:B------:R-:W-:Y:S01]  /*13fe0*/  HMMA.16816.F32 R116, R8.reuse, R18, R152 ;  /* 0x000000120874723c */ /* 0x040fe20000001898 */
[----:B------:R-:W1:Y:S05]  /*13ff0*/  LDSM.16.MT88.4 R16, [R225+0xe800] ;  /* 0x00e80000e110783b */ /* 0x000e6a0000004200 */
        /* <DEDUP_REMOVED lines=12> */
[----:B------:R-:W3:Y:S01]  /*140c0*/  LDSM.16.MT88.4 R20, [R228+0xe800] ;  /* 0x00e80000e414783b */ /* 0x000ee20000004200 */
        /* <DEDUP_REMOVED lines=8> */
[C---:B---3--:R-:W-:Y:S01]  /*14150*/  HMMA.16816.F32 R104, R4.reuse, R20, R104 ;  /* 0x000000140468723c */ /* 0x048fe20000001868 */
[----:B------:R-:W-:Y:S02]  /*14160*/  IMAD.MOV.U32 R168, RZ, RZ, R170 ;  /* 0x000000ffffa87224 */ /* 0x000fe400078e00aa */
[----:B------:R-:W-:Y:S01]  /*14170*/  IMAD.MOV.U32 R170, RZ, RZ, R192 ;  /* 0x000000ffffaa7224 */ /* 0x000fe200078e00c0 */
[----:B------:R-:W-:Y:S02]  /*14180*/  MOV R192, R194 ;  /* 0x000000c200c07202 */ /* 0x000fe40000000f00 */
[----:B------:R-:W-:Y:S01]  /*14190*/  HMMA.16816.F32 R108, R4, R22, R108 ;  /* 0x00000016046c723c */ /* 0x000fe2000000186c */
[----:B------:R-:W-:Y:S02]  /*141a0*/  IMAD.MOV.U32 R194, RZ, RZ, R196 ;  /* 0x000000ffffc27224 */ /* 0x000fe400078e00c4 */
[----:B------:R-:W-:-:S03]  /*141b0*/  IMAD.MOV.U32 R196, RZ, RZ, R214 ;  /* 0x000000ffffc47224 */ /* 0x000fc600078e00d6 */
[C---:B-1----:R-:W-:Y:S06]  /*141c0*/  HMMA.16816.F32 R120, R4.reuse, R16, R120 ;  /* 0x000000100478723c */ /* 0x042fec0000001878 */
[----:B------:R-:W-:Y:S07]  /*141d0*/  HMMA.16816.F32 R124, R4, R18, R124 ;  /* 0x00000012047c723c */ /* 0x000fee000000187c */
[----:B------:R-:W-:Y:S01]  /*141e0*/  FFMA.FTZ R4, R251, UR10, -R12 ;  /* 0x0000000afb047c23 */ /* 0x000fe2000801080c */
[----:B--2---:R-:W-:Y:S01]  /*141f0*/  FFMA.FTZ R45, R183, R24, R45 ;  /* 0x00000018b72d7223 */ /* 0x004fe2000001002d */
[----:B------:R-:W-:Y:S01]  /*14200*/  MOV R183, R189 ;  /* 0x000000bd00b77202 */ /* 0x000fe20000000f00 */
[----:B------:R-:W-:-:S02]  /*14210*/  IMAD.MOV.U32 R189, RZ, RZ, R191 ;  /* 0x000000ffffbd7224 */ /* 0x000fc400078e00bf */
        /* <DEDUP_REMOVED lines=13> */
[----:B------:R-:W-:Y:S01]  /*142f0*/  HMMA.16816.F32 R128, R8, R18, R128 ;  /* 0x000000120880723c */ /* 0x000fe20000001880 */
[----:B------:R-:W-:Y:S01]  /*14300*/  IMAD.MOV.U32 R171, RZ, RZ, R193 ;  /* 0x000000ffffab7224 */ /* 0x000fe200078e00c1 */
[----:B------:R-:W-:Y:S01]  /*14310*/  LDSM.16.MT88.4 R16, [R228+0xd000] ;  /* 0x00d00000e410783b */ /* 0x000fe20000004200 */
[----:B------:R-:W-:-:S02]  /*14320*/  IMAD.MOV.U32 R193, RZ, RZ, R195 ;  /* 0x000000ffffc17224 */ /* 0x000fc400078e00c3 */
[----:B------:R-:W-:Y:S01]  /*14330*/  IMAD.MOV.U32 R195, RZ, RZ, R217 ;  /* 0x000000ffffc37224 */ /* 0x000fe200078e00d9 */
[----:B------:R-:W-:Y:S01]  /*14340*/  HMMA.16816.F32 R152, R8, R20, R100 ;  /* 0x000000140898723c */ /* 0x000fe20000001864 */
[----:B------:R-:W-:Y:S01]  /*14350*/  FFMA.FTZ R44, R44, UR10, -R0 ;  /* 0x0000000a2c2c7c23 */ /* 0x000fe20008010800 */
[----:B------:R2:W5:Y:S01]  /*14360*/  LDL.LU R251, [R1+0xc0] ;  /* 0x0000c00001fb7983 */ /* 0x0005620000300800 */
[----:B-1----:R-:W-:-:S04]  /*14370*/  FFMA.FTZ R4, R182, UR10, -R12 ;  /* 0x0000000ab6047c23 */ /* 0x002fc8000801080c */
[----:B------:R1:W-:Y:S01]  /*14380*/  MUFU.EX2 R217, R4 ;  /* 0x0000000400d97308 */ /* 0x0003e20000000800 */
[----:B------:R-:W-:Y:S01]  /*14390*/  IMAD.MOV.U32 R182, RZ, RZ, R188 ;  /* 0x000000ffffb67224 */ /* 0x000fe200078e00bc */
[----:B------:R-:W-:Y:S01]  /*143a0*/  MOV R188, R190 ;  /* 0x000000be00bc7202 */ /* 0x000fe20000000f00 */
[----:B------:R-:W-:Y:S02]  /*143b0*/  IMAD.MOV.U32 R190, RZ, RZ, R168 ;  /* 0x000000ffffbe7224 */ /* 0x000fe400078e00a8 */
[----:B------:R-:W-:Y:S01]  /*143c0*/  IMAD.MOV.U32 R168, RZ, RZ, R170 ;  /* 0x000000ffffa87224 */ /* 0x000fe200078e00aa */
[----:B------:R-:W-:Y:S01]  /*143d0*/  MOV R170, R192 ;  /* 0x000000c000aa7202 */ /* 0x000fe20000000f00 */
[----:B-1----:R-:W-:Y:S01]  /*143e0*/  FFMA.FTZ R4, R181, UR10, -R12 ;  /* 0x0000000ab5047c23 */ /* 0x002fe2000801080c */
[----:B------:R-:W-:Y:S02]  /*143f0*/  MOV R181, R183 ;  /* 0x000000b700b57202 */ /* 0x000fe40000000f00 */
[----:B------:R-:W-:-:S02]  /*14400*/  MOV R183, R189 ;  /* 0x000000bd00b77202 */ /* 0x000fc40000000f00 */
[----:B------:R-:W-:Y:S02]  /*14410*/  MOV R189, R191 ;  /* 0x000000bf00bd7202 */ /* 0x000fe40000000f00 */
[----:B------:R-:W-:Y:S02]  /*14420*/  MOV R191, R169 ;  /* 0x000000a900bf7202 */ /* 0x000fe40000000f00 */
[----:B------:R-:W-:Y:S02]  /*14430*/  MOV R169, R171 ;  /* 0x000000ab00a97202 */ /* 0x000fe40000000f00 */
[----:B------:R-:W-:Y:S02]  /*14440*/  MOV R171, R193 ;  /* 0x000000c100ab7202 */ /* 0x000fe40000000f00 */
[----:B------:R-:W-:Y:S02]  /*14450*/  MOV R193, R195 ;  /* 0x000000c300c17202 */ /* 0x000fe40000000f00 */
[----:B------:R-:W-:-:S02]  /*14460*/  MOV R195, R219 ;  /* 0x000000db00c37202 */ /* 0x000fc40000000f00 */
[----:B------:R1:W-:Y:S01]  /*14470*/  MUFU.EX2 R219, R4 ;  /* 0x0000000400db7308 */ /* 0x0003e20000000800 */
[----:B------:R-:W-:Y:S01]  /*14480*/  MOV R192, R194 ;  /* 0x000000c200c07202 */ /* 0x000fe20000000f00 */
[----:B------:R-:W-:Y:S01]  /*14490*/  IMAD.MOV.U32 R180, RZ, RZ, R182 ;  /* 0x000000ffffb47224 */ /* 0x000fe200078e00b6 */
[----:B------:R-:W-:Y:S01]  /*144a0*/  MOV R194, R196 ;  /* 0x000000c400c27202 */ /* 0x000fe20000000f00 */
[----:B------:R-:W-:Y:S01]  /*144b0*/  IMAD.MOV.U32 R182, RZ, RZ, R188 ;  /* 0x000000ffffb67224 */ /* 0x000fe200078e00bc */
[----:B------:R-:W-:Y:S01]  /*144c0*/  MOV R196, R242 ;  /* 0x000000f200c47202 */ /* 0x000fe20000000f00 */
[----:B------:R-:W-:Y:S02]  /*144d0*/  IMAD.MOV.U32 R188, RZ, RZ, R190 ;  /* 0x000000ffffbc7224 */ /* 0x000fe400078e00be */
[----:B------:R-:W-:Y:S02]  /*144e0*/  IMAD.MOV.U32 R190, RZ, RZ, R168 ;  /* 0x000000ffffbe7224 */ /* 0x000fe400078e00a8 */
[----:B------:R-:W-:-:S02]  /*144f0*/  IMAD.MOV.U32 R168, RZ, RZ, R170 ;  /* 0x000000ffffa87224 */ /* 0x000fc400078e00aa */
[----:B-1----:R-:W-:Y:S01]  /*14500*/  FFMA.FTZ R4, R252, UR10, -R12 ;  /* 0x0000000afc047c23 */ /* 0x002fe2000801080c */
[----:B------:R-:W-:-:S03]  /*14510*/  IMAD.MOV.U32 R170, RZ, RZ, R192 ;  /* 0x000000ffffaa7224 */ /* 0x000fc600078e00c0 */
[----:B------:R1:W-:Y:S01]  /*14520*/  MUFU.EX2 R252, R4 ;  /* 0x0000000400fc7308 */ /* 0x0003e20000000800 */
[----:B------:R-:W-:Y:S02]  /*14530*/  IMAD.MOV.U32 R192, RZ, RZ, R194 ;  /* 0x000000ffffc07224 */ /* 0x000fe400078e00c2 */
[----:B------:R-:W-:Y:S02]  /*14540*/  IMAD.MOV.U32 R194, RZ, RZ, R196 ;  /* 0x000000ffffc27224 */ /* 0x000fe400078e00c4 */
[----:B------:R-:W-:Y:S01]  /*14550*/  IMAD.MOV.U32 R196, RZ, RZ, R241 ;  /* 0x000000ffffc47224 */ /* 0x000fe200078e00f1 */
[----:B------:R-:W-:Y:S02]  /*14560*/  MOV R43, R181 ;  /* 0x000000b5002b7202 */ /* 0x000fe40000000f00 */
[----:B------:R-:W-:Y:S01]  /*14570*/  MOV R181, R183 ;  /* 0x000000b700b57202 */ /* 0x000fe20000000f00 */
[----:B-1----:R-:W-:Y:S01]  /*14580*/  FFMA.FTZ R4, R180, UR10, -R3 ;  /* 0x0000000ab4047c23 */ /* 0x002fe20008010803 */
        /* <DEDUP_REMOVED lines=8> */
[----:B------:R-:W-:Y:S01]  /*14610*/  IMAD.MOV.U32 R196, RZ, RZ, R211 ;  /* 0x000000ffffc47224 */ /* 0x000fe200078e00d3 */
[----:B------:R-:W-:Y:S01]  /*14620*/  MOV R183, R189 ;  /* 0x000000bd00b77202 */ /* 0x000fe20000000f00 */
[----:B------:R1:W-:Y:S01]  /*14630*/  MUFU.EX2 R211, R4 ;  /* 0x0000000400d37308 */ /* 0x0003e20000000800 */
[----:B------:R-:W-:Y:S02]  /*14640*/  MOV R189, R191 ;  /* 0x000000bf00bd7202 */ /* 0x000fe40000000f00 */
[----:B------:R-:W-:Y:S02]  /*14650*/  MOV R191, R169 ;  /* 0x000000a900bf7202 */ /* 0x000fe40000000f00 */
[----:B------:R-:W-:Y:S02]  /*14660*/  MOV R169, R171 ;  /* 0x000000ab00a97202 */ /* 0x000fe40000000f00 */
        /* <DEDUP_REMOVED lines=48> */
[----:B------:R1:W-:Y:S01]  /*14970*/  MUFU.EX2 R216, R4 ;  /* 0x0000000400d87308 */ /* 0x0003e20000000800 */
[----:B------:R-:W-:Y:S02]  /*14980*/  MOV R42, R180 ;  /* 0x000000b4002a7202 */ /* 0x000fe40000000f00 */
[----:B------:R-:W-:Y:S02]  /*14990*/  MOV R180, R182 ;  /* 0x000000b600b47202 */ /* 0x000fe40000000f00 */
[----:B------:R-:W-:Y:S02]  /*149a0*/  MOV R182, R188 ;  /* 0x000000bc00b67202 */ /* 0x000fe40000000f00 */
[----:B------:R-:W-:Y:S02]  /*149b0*/  MOV R188, R190 ;  /* 0x000000be00bc7202 */ /* 0x000fe40000000f00 */
[----:B------:R-:W-:Y:S02]  /*149c0*/  MOV R190, R168 ;  /* 0x000000a800be7202 */ /* 0x000fe40000000f00 */
[----:B------:R-:W-:Y:S01]  /*149d0*/  MOV R168, R170 ;  /* 0x000000aa00a87202 */ /* 0x000fe20000000f00 */
[----:B-1----:R-:W-:Y:S01]  /*149e0*/  FFMA.FTZ R4, R43, UR10, -R3 ;  /* 0x0000000a2b047c23 */ /* 0x002fe20008010803 */
[----:B------:R-:W-:-:S02]  /*149f0*/  IMAD.MOV.U32 R43, RZ, RZ, R181 ;  /* 0x000000ffff2b7224 */ /* 0x000fc400078e00b5 */
[----:B------:R-:W-:Y:S02]  /*14a00*/  IMAD.MOV.U32 R181, RZ, RZ, R183 ;  /* 0x000000ffffb57224 */ /* 0x000fe400078e00b7 */
        /* <DEDUP_REMOVED lines=20> */
[----:B------:R1:W-:Y:S01]  /*14b50*/  MUFU.EX2 R218, R4 ;  /* 0x0000000400da7308 */ /* 0x0003e20000000800 */
[----:B------:R-:W-:Y:S02]  /*14b60*/  MOV R169, R171 ;  /* 0x000000ab00a97202 */ /* 0x000fe40000000f00 */
[----:B------:R-:W-:Y:S02]  /*14b70*/  MOV R171, R193 ;  /* 0x000000c100ab7202 */ /* 0x000fe40000000f00 */
[----:B------:R-:W-:-:S02]  /*14b80*/  MOV R193, R195 ;  /* 0x000000c300c17202 */ /* 0x000fc40000000f00 */
[----:B------:R-:W-:Y:S02]  /*14b90*/  MOV R195, R197 ;  /* 0x000000c500c37202 */ /* 0x000fe40000000f00 */
[----:B------:R-:W-:Y:S01]  /*14ba0*/  MOV R197, R208 ;  /* 0x000000d000c57202 */ /* 0x000fe20000000f00 */
[----:B-1----:R-:W-:Y:S01]  /*14bb0*/  FFMA.FTZ R4, R42, UR10, -R2 ;  /* 0x0000000a2a047c23 */ /* 0x002fe20008010802 */
[----:B------:R-:W-:Y:S02]  /*14bc0*/  IMAD.MOV.U32 R42, RZ, RZ, R180 ;  /* 0x000000ffff2a7224 */ /* 0x000fe400078e00b4 */
[----:B------:R-:W-:Y:S01]  /*14bd0*/  IMAD.MOV.U32 R180, RZ, RZ, R182 ;  /* 0x000000ffffb47224 */ /* 0x000fe200078e00b6 */
[----:B------:R1:W-:Y:S01]  /*14be0*/  MUFU.EX2 R208, R4 ;  /* 0x0000000400d07308 */ /* 0x0003e20000000800 */
[----:B------:R-:W-:Y:S02]  /*14bf0*/  IMAD.MOV.U32 R182, RZ, RZ, R188 ;  /* 0x000000ffffb67224 */ /* 0x000fe400078e00bc */
[----:B------:R-:W-:-:S02]  /*14c00*/  IMAD.MOV.U32 R188, RZ, RZ, R190 ;  /* 0x000000ffffbc7224 */ /* 0x000fc400078e00be */
[----:B------:R-:W-:Y:S02]  /*14c10*/  IMAD.MOV.U32 R190, RZ, RZ, R168 ;  /* 0x000000ffffbe7224 */ /* 0x000fe400078e00a8 */
[----:B------:R-:W-:Y:S02]  /*14c20*/  IMAD.MOV.U32 R168, RZ, RZ, R170 ;  /* 0x000000ffffa87224 */ /* 0x000fe400078e00aa */
        /* <DEDUP_REMOVED lines=29> */
[----:B------:R1:W-:Y:S01]  /*14e00*/  MUFU.EX2 R210, R4 ;  /* 0x0000000400d27308 */ /* 0x0003e20000000800 */
[----:B------:R-:W-:-:S02]  /*14e10*/  IMAD.MOV.U32 R40, RZ, RZ, R42 ;  /* 0x000000ffff287224 */ /* 0x000fc400078e002a */
[----:B------:R-:W-:Y:S02]  /*14e20*/  IMAD.MOV.U32 R42, RZ, RZ, R181 ;  /* 0x000000ffff2a7224 */ /* 0x000fe400078e00b5 */
[----:B------:R-:W-:Y:S02]  /*14e30*/  IMAD.MOV.U32 R181, RZ, RZ, R183 ;  /* 0x000000ffffb57224 */ /* 0x000fe400078e00b7 */
[----:B-1----:R-:W-:Y:S01]  /*14e40*/  FFMA.FTZ R4, R41, UR10, -R2 ;  /* 0x0000000a29047c23 */ /* 0x002fe20008010802 */
[----:B------:R-:W-:Y:S02]  /*14e50*/  MOV R41, R180 ;  /* 0x000000b400297202 */ /* 0x000fe40000000f00 */
[----:B------:R-:W-:Y:S02]  /*14e60*/  MOV R180, R182 ;  /* 0x000000b600b47202 */ /* 0x000fe40000000f00 */
        /* <DEDUP_REMOVED lines=8> */
[----:B------:R-:W-:Y:S02]  /*14ef0*/  MOV R198, R212 ;  /* 0x000000d400c67202 */ /* 0x000fe40000000f00 */
[----:B------:R1:W-:Y:S01]  /*14f00*/  MUFU.EX2 R212, R4 ;  /* 0x0000000400d47308 */ /* 0x0003e20000000800 */
[----:B------:R-:W-:Y:S02]  /*14f10*/  IMAD.MOV.U32 R39, RZ, RZ, R42 ;  /* 0x000000ffff277224 */ /* 0x000fe400078e002a */
[----:B------:R-:W-:-:S03]  /*14f20*/  IMAD.MOV.U32 R42, RZ, RZ, R181 ;  /* 0x000000ffff2a7224 */ /* 0x000fc600078e00b5 */
[----:B------:R-:W-:Y:S01]  /*14f30*/  MOV R38, R39 ;  /* 0x0000002700267202 */ /* 0x000fe20000000f00 */
[----:B-1----:R-:W-:Y:S01]  /*14f40*/  FFMA.FTZ R4, R40, UR10, -R2 ;  /* 0x0000000a28047c23 */ /* 0x002fe20008010802 */
[----:B------:R-:W-:Y:S02]  /*14f50*/  MOV R40, R41 ;  /* 0x0000002900287202 */ /* 0x000fe40000000f00 */
[----:B------:R-:W-:Y:S01]  /*14f60*/  MOV R41, R180 ;  /* 0x000000b400297202 */ /* 0x000fe20000000f00 */
[----:B------:R-:W-:-:S04]  /*14f70*/  IMAD.MOV.U32 R37, RZ, RZ, R38 ;  /* 0x000000ffff257224 */ /* 0x000fc800078e0026 */
[----:B------:R-:W-:Y:S01]  /*14f80*/  IMAD.MOV.U32 R39, RZ, RZ, R41 ;  /* 0x000000ffff277224 */ /* 0x000fe200078e0029 */
[----:B------:R-:W-:Y:S02]  /*14f90*/  MOV R41, R42 ;  /* 0x0000002a00297202 */ /* 0x000fe40000000f00 */
[----:B------:R-:W-:Y:S02]  /*14fa0*/  MOV R180, R182 ;  /* 0x000000b600b47202 */ /* 0x000fe40000000f00 */
[----:B------:R-:W-:Y:S01]  /*14fb0*/  MOV R38, R39 ;  /* 0x0000002700267202 */ /* 0x000fe20000000f00 */
[----:B------:R-:W-:Y:S02]  /*14fc0*/  IMAD.MOV.U32 R39, RZ, RZ, R41 ;  /* 0x000000ffff277224 */ /* 0x000fe400078e0029 */
[----:B------:R-:W-:Y:S02]  /*14fd0*/  IMAD.MOV.U32 R183, RZ, RZ, R189 ;  /* 0x000000ffffb77224 */ /* 0x000fe400078e00bd */
        /* <DEDUP_REMOVED lines=33> */
[----:B------:R-:W-:Y:S01]  /*151f0*/  IMAD.MOV.U32 R171, RZ, RZ, R193 ;  /* 0x000000ffffab7224 */ /* 0x000fe200078e00c1 */
[----:B------:R-:W-:Y:S01]  /*15200*/  MOV R33, R34 ;  /* 0x0000002200217202 */ /* 0x000fe20000000f00 */
[----:B------:R-:W-:Y:S02]  /*15210*/  IMAD.MOV.U32 R195, RZ, RZ, R197 ;  /* 0x000000ffffc37224 */ /* 0x000fe400078e00c5 */
[----:B------:R-:W-:-:S02]  /*15220*/  IMAD.MOV.U32 R55, RZ, RZ, R236 ;  /* 0x000000ffff377224 */ /* 0x000fc400078e00ec */
[----:B------:R-:W-:Y:S01]  /*15230*/  IMAD.MOV.U32 R28, RZ, RZ, R29 ;  /* 0x000000ffff1c7224 */ /* 0x000fe200078e001d */
[----:B------:R-:W-:Y:S01]  /*15240*/  MOV R182, R189 ;  /* 0x000000bd00b67202 */ /* 0x000fe20000000f00 */
[----:B------:R-:W-:Y:S01]  /*15250*/  IMAD.MOV.U32 R197, RZ, RZ, R215 ;  /* 0x000000ffffc57224 */ /* 0x000fe200078e00d7 */
[----:B------:R-:W-:Y:S01]  /*15260*/  MOV R30, R32 ;  /* 0x00000020001e7202 */ /* 0x000fe20000000f00 */
[----:B------:R-:W-:Y:S01]  /*15270*/  IMAD.MOV.U32 R34, RZ, RZ, R35 ;  /* 0x000000ffff227224 */ /* 0x000fe200078e0023 */
[----:B------:R-:W-:Y:S01]  /*15280*/  MOV R35, R36 ;  /* 0x0000002400237202 */ /* 0x000fe20000000f00 */
[----:B------:R-:W-:Y:S02]  /*15290*/  IMAD.MOV.U32 R215, RZ, RZ, R237 ;  /* 0x000000ffffd77224 */ /* 0x000fe400078e00ed */
[--C-:B------:R-:W-:Y:S01]  /*152a0*/  FFMA.FTZ R38, R38, UR10, -R3.reuse ;  /* 0x0000000a26267c23 */ /* 0x100fe20008010803 */
[----:B------:R-:W-:Y:S02]  /*152b0*/  IMAD.MOV.U32 R181, RZ, RZ, R188 ;  /* 0x000000ffffb57224 */ /* 0x000fe400078e00bc */
[----:B------:R-:W-:Y:S01]  /*152c0*/  FFMA.FTZ R37, R230, UR10, -R3 ;  /* 0x0000000ae6257c23 */ /* 0x000fe20008010803 */
[----:B------:R-:W-:Y:S01]  /*152d0*/  IMAD.MOV.U32 R183, RZ, RZ, R190 ;  /* 0x000000ffffb77224 */ /* 0x000fe200078e00be */
[----:B------:R-:W-:Y:S01]  /*152e0*/  MOV R190, R169 ;  /* 0x000000a900be7202 */ /* 0x000fe20000000f00 */
[----:B------:R-:W-:-:S02]  /*152f0*/  IMAD.MOV.U32 R189, RZ, RZ, R168 ;  /* 0x000000ffffbd7224 */ /* 0x000fc400078e00a8 */
[--C-:B------:R-:W-:Y:S01]  /*15300*/  FFMA.FTZ R36, R229, UR10, -R3.reuse ;  /* 0x0000000ae5247c23 */ /* 0x100fe20008010803 */
[----:B------:R-:W-:Y:S01]  /*15310*/  FFMA.FTZ R32, R224, UR10, -R3 ;  /* 0x0000000ae0207c23 */ /* 0x000fe20008010803 */
[----:B------:R-:W-:Y:S01]  /*15320*/  IMAD.MOV.U32 R193, RZ, RZ, R195 ;  /* 0x000000ffffc17224 */ /* 0x000fe200078e00c3 */
[----:B------:R-:W-:Y:S01]  /*15330*/  MOV R168, R171 ;  /* 0x000000ab00a87202 */ /* 0x000fe20000000f00 */
[----:B------:R-:W-:Y:S02]  /*15340*/  IMAD.MOV.U32 R169, RZ, RZ, R196 ;  /* 0x000000ffffa97224 */ /* 0x000fe400078e00c4 */
[----:B------:R-:W-:Y:S01]  /*15350*/  FFMA.FTZ R3, R28, UR10, -R0 ;  /* 0x0000000a1c037c23 */ /* 0x000fe20008010800 */
[----:B------:R-:W-:Y:S01]  /*15360*/  IMAD.MOV.U32 R195, RZ, RZ, R197 ;  /* 0x000000ffffc37224 */ /* 0x000fe200078e00c5 */
[----:B------:R-:W-:Y:S01]  /*15370*/  MOV R188, R191 ;  /* 0x000000bf00bc7202 */ /* 0x000fe20000000f00 */
[----:B------:R-:W-:Y:S01]  /*15380*/  IMAD.MOV.U32 R171, RZ, RZ, R198 ;  /* 0x000000ffffab7224 */ /* 0x000fe200078e00c6 */
[----:B------:R-:W-:Y:S01]  /*15390*/  MOV R196, R55 ;  /* 0x0000003700c47202 */ /* 0x000fe20000000f00 */
[----:B------:R-:W-:Y:S01]  /*153a0*/  FFMA.FTZ R28, R180, UR10, -R2 ;  /* 0x0000000ab41c7c23 */ /* 0x000fe20008010802 */
[----:B------:R-:W-:-:S02]  /*153b0*/  IMAD.MOV.U32 R197, RZ, RZ, R215 ;  /* 0x000000ffffc57224 */ /* 0x000fc400078e00d7 */
[--C-:B------:R-:W-:Y:S01]  /*153c0*/  FFMA.FTZ R43, R43, UR10, -R12.reuse ;  /* 0x0000000a2b2b7c23 */ /* 0x100fe2000801080c */
[--C-:B------:R-:W-:Y:S01]  /*153d0*/  FFMA.FTZ R42, R234, UR10, -R12.reuse ;  /* 0x0000000aea2a7c23 */ /* 0x100fe2000801080c */
[--C-:B------:R-:W-:Y:S01]  /*153e0*/  FFMA.FTZ R41, R233, UR10, -R12.reuse ;  /* 0x0000000ae9297c23 */ /* 0x100fe2000801080c */
[----:B------:R-:W-:Y:S01]  /*153f0*/  FFMA.FTZ R40, R40, UR10, -R12 ;  /* 0x0000000a28287c23 */ /* 0x000fe2000801080c */
[----:B------:R-:W-:Y:S01]  /*15400*/  MOV R198, R13 ;  /* 0x0000000d00c67202 */ /* 0x000fe20000000f00 */
[----:B------:R-:W-:Y:S01]  /*15410*/  IMAD.MOV.U32 R55, RZ, RZ, R14 ;  /* 0x000000ffff377224 */ /* 0x000fe200078e000e */
[----:B------:R-:W-:Y:S01]  /*15420*/  MOV R39, R15 ;  /* 0x0000000f00277202 */ /* 0x000fe20000000f00 */
[----:B------:R-:W-:Y:S01]  /*15430*/  IMAD.MOV.U32 R180, RZ, RZ, R181 ;  /* 0x000000ffffb47224 */ /* 0x000fe200078e00b5 */
[----:B------:R-:W1:Y:S01]  /*15440*/  LDSM.16.MT88.4 R12, [R225+0xd000] ;  /* 0x00d00000e10c783b */ /* 0x000e620000004200 */
[----:B------:R-:W-:Y:S01]  /*15450*/  MOV R181, R182 ;  /* 0x000000b600b57202 */ /* 0x000fe20000000f00 */
[----:B------:R-:W-:-:S02]  /*15460*/  IMAD.MOV.U32 R191, RZ, RZ, R170 ;  /* 0x000000ffffbf7224 */ /* 0x000fc400078e00aa */
[----:B------:R-:W-:Y:S01]  /*15470*/  IMAD.MOV.U32 R182, RZ, RZ, R183 ;  /* 0x000000ffffb67224 */ /* 0x000fe200078e00b7 */
[----:B------:R-:W-:Y:S01]  /*15480*/  MOV R183, R188 ;  /* 0x000000bc00b77202 */ /* 0x000fe20000000f00 */
[----:B------:R-:W-:Y:S01]  /*15490*/  IMAD.MOV.U32 R188, RZ, RZ, R189 ;  /* 0x000000ffffbc7224 */ /* 0x000fe200078e00bd */
[----:B------:R-:W-:Y:S02]  /*154a0*/  MOV R170, R197 ;  /* 0x000000c500aa7202 */ /* 0x000fe40000000f00 */
        /* <DEDUP_REMOVED lines=12> */
[--C-:B------:R-:W-:Y:S01]  /*15570*/  FFMA.FTZ R31, R31, UR10, -R2.reuse ;  /* 0x0000000a1f1f7c23 */ /* 0x100fe20008010802 */
[--C-:B------:R-:W-:Y:S01]  /*15580*/  FFMA.FTZ R30, R30, UR10, -R2.reuse ;  /* 0x0000000a1e1e7c23 */ /* 0x100fe20008010802 */
[----:B------:R-:W-:Y:S01]  /*15590*/  FFMA.FTZ R29, R29, UR10, -R2 ;  /* 0x0000000a1d1d7c23 */ /* 0x000fe20008010802 */
[--C-:B---3--:R-:W-:Y:S01]  /*155a0*/  FFMA.FTZ R4, R235, UR10, -R0.reuse ;  /* 0x0000000aeb047c23 */ /* 0x108fe20008010800 */
[----:B------:R-:W-:Y:S01]  /*155b0*/  IMAD.MOV.U32 R196, RZ, RZ, R197 ;  /* 0x000000ffffc47224 */ /* 0x000fe200078e00c5 */
[----:B------:R-:W-:Y:S01]  /*155c0*/  MOV R197, R198 ;  /* 0x000000c600c57202 */ /* 0x000fe20000000f00 */
[----:B------:R-:W-:Y:S01]  /*155d0*/  FFMA.FTZ R2, R33, UR10, -R0 ;  /* 0x0000000a21027c23 */ /* 0x000fe20008010800 */
[----:B------:R3:W-:Y:S01]  /*155e0*/  MUFU.EX2 R53, R4 ;  /* 0x0000000400357308 */ /* 0x0007e20000000800 */
[----:B------:R-:W-:Y:S01]  /*155f0*/  IMAD.MOV.U32 R198, RZ, RZ, R55 ;  /* 0x000000ffffc67224 */ /* 0x000fe200078e0037 */
[----:B------:R-:W-:Y:S01]  /*15600*/  MOV R34, R54 ;  /* 0x0000003600227202 */ /* 0x000fe20000000f00 */
[----:B------:R-:W-:Y:S01]  /*15610*/  HMMA.16816.F32 R64, R8, R22, R64 ;  /* 0x000000160840723c */ /* 0x000fe20000001840 */
[----:B----4-:R-:W-:Y:S01]  /*15620*/  F2FP.F16.F32.PACK_AB R6, R215, R212 ;  /* 0x000000d4d706723e */ /* 0x010fe200000000ff */
[----:B------:R-:W4:Y:S03]  /*15630*/  LDSM.16.MT88.4 R20, [R226+0xd000] ;  /* 0x00d00000e214783b */ /* 0x000f260000004200 */
[----:B------:R2:W-:Y:S01]  /*15640*/  MUFU.EX2 R55, R3 ;  /* 0x0000000300377308 */ /* 0x0005e20000000800 */
[----:B------:R-:W-:Y:S01]  /*15650*/  IMAD.MOV.U32 R24, RZ, RZ, R189 ;  /* 0x000000ffff187224 */ /* 0x000fe200078e00bd */
[----:B------:R-:W-:Y:S01]  /*15660*/  MOV R102, R190 ;  /* 0x000000be00667202 */ /* 0x000fe20000000f00 */
[----:B------:R-:W-:-:S02]  /*15670*/  IMAD.MOV.U32 R103, RZ, RZ, R191 ;  /* 0x000000ffff677224 */ /* 0x000fc400078e00bf */
[--C-:B------:R-:W-:Y:S01]  /*15680*/  FFMA.FTZ R35, R35, UR10, -R0.reuse ;  /* 0x0000000a23237c23 */ /* 0x100fe20008010800 */
[----:B------:R1:W5:Y:S01]  /*15690*/  LDL.LU R243, [R1+0xbc] ;  /* 0x0000bc0001f37983 */ /* 0x0003620000300800 */
[----:B---3--:R-:W-:Y:S01]  /*156a0*/  FFMA.FTZ R4, R231, UR10, -R0 ;  /* 0x0000000ae7047c23 */ /* 0x008fe20008010800 */
[----:B--2---:R-:W-:-:S03]  /*156b0*/  FADD.FTZ R3, R209, R25 ;  /* 0x00000019d1037221 */ /* 0x004fc60000010000 */
[----:B------:R2:W3:Y:S01]  /*156c0*/  MUFU.EX2 R54, R4 ;  /* 0x0000000400367308 */ /* 0x0004e20000000800 */
[----:B------:R-:W-:Y:S02]  /*156d0*/  F2FP.F16.F32.PACK_AB R8, R217, R214 ;  /* 0x000000d6d908723e */ /* 0x000fe400000000ff */
[----:B------:R-:W-:Y:S02]  /*156e0*/  F2FP.F16.F32.PACK_AB R9, R213, R211 ;  /* 0x000000d3d509723e */ /* 0x000fe400000000ff */
[----:B------:R-:W-:Y:S02]  /*156f0*/  F2FP.F16.F32.PACK_AB R10, R252, R219 ;  /* 0x000000dbfc0a723e */ /* 0x000fe400000000ff */
[----:B------:R-:W-:Y:S01]  /*15700*/  F2FP.F16.F32.PACK_AB R11, R218, R216 ;  /* 0x000000d8da0b723e */ /* 0x000fe200000000ff */
[----:B------:R-:W1:Y:S01]  /*15710*/  MUFU.EX2 R209, R2 ;  /* 0x0000000200d17308 */ /* 0x000e620000000800 */
[----:B------:R-:W-:Y:S01]  /*15720*/  MOV R191, R168 ;  /* 0x000000a800bf7202 */ /* 0x000fe20000000f00 */
[----:B------:R-:W-:Y:S01]  /*15730*/  IMAD.MOV.U32 R190, RZ, RZ, R169 ;  /* 0x000000ffffbe7224 */ /* 0x000fe200078e00a9 */
[----:B------:R-:W-:Y:S01]  /*15740*/  MOV R189, R170 ;  /* 0x000000aa00bd7202 */ /* 0x000fe20000000f00 */
[--C-:B------:R-:W-:Y:S01]  /*15750*/  FFMA.FTZ R34, R34, UR10, -R0.reuse ;  /* 0x0000000a22227c23 */ /* 0x100fe20008010800 */
[----:B------:R-:W-:Y:S01]  /*15760*/  FFMA.FTZ R33, R39, UR10, -R0 ;  /* 0x0000000a27217c23 */ /* 0x000fe20008010800 */
[----:B------:R4:W5:Y:S01]  /*15770*/  LDL.LU R242, [R1+0xb8] ;  /* 0x0000b80001f27983 */ /* 0x0009620000300800 */
[----:B--2---:R-:W-:-:S02]  /*15780*/  F2FP.F16.F32.PACK_AB R4, R210, R208 ;  /* 0x000000d0d204723e */ /* 0x004fc400000000ff */
[----:B---3--:R-:W-:Y:S02]  /*15790*/  F2FP.F16.F32.PACK_AB R5, R54, R53 ;  /* 0x000000353605723e */ /* 0x008fe400000000ff */
[----:B-1----:R-:W-:Y:S01]  /*157a0*/  F2FP.F16.F32.PACK_AB R7, R209, R55 ;  /* 0x00000037d107723e */ /* 0x002fe200000000ff */
[C---:B------:R-:W-:Y:S06]  /*157b0*/  HMMA.16816.F32 R172, R8.reuse, R12, R172 ;  /* 0x0000000c08ac723c */ /* 0x040fec00000018ac */
[C---:B------:R-:W-:Y:S06]  /*157c0*/  HMMA.16816.F32 R60, R8.reuse, R14, R60 ;  /* 0x0000000e083c723c */ /* 0x040fec000000183c */
[----:B------:R-:W-:Y:S01]  /*157d0*/  HMMA.16816.F32 R76, R8, R16, R76 ;  /* 0x00000010084c723c */ /* 0x000fe2000000184c */
[----:B------:R-:W-:Y:S01]  /*157e0*/  MOV R25, R188 ;  /* 0x000000bc00197202 */ /* 0x000fe20000000f00 */
[----:B------:R-:W-:Y:S01]  /*157f0*/  IMAD.MOV.U32 R168, RZ, RZ, R197 ;  /* 0x000000ffffa87224 */ /* 0x000fe200078e00c5 */
[----:B------:R-:W-:Y:S01]  /*15800*/  MOV R169, R198 ;  /* 0x000000c600a97202 */ /* 0x000fe20000000f00 */
[----:B------:R-:W-:-:S02]  /*15810*/  IMAD.MOV.U32 R170, RZ, RZ, R199 ;  /* 0x000000ffffaa7224 */ /* 0x000fc400078e00c7 */
[----:B------:R-:W-:Y:S01]  /*15820*/  IMAD.MOV.U32 R101, RZ, RZ, R189 ;  /* 0x000000ffff657224 */ /* 0x000fe200078e00bd */
[C---:B------:R-:W-:Y:S01]  /*15830*/  HMMA.16816.F32 R204, R4.reuse, R12, R204 ;  /* 0x0000000c04cc723c */ /* 0x040fe200000018cc */
[----:B------:R-:W-:Y:S02]  /*15840*/  IMAD.MOV.U32 R0, RZ, RZ, R103 ;  /* 0x000000ffff007224 */ /* 0x000fe400078e0067 */
[----:B------:R-:W-:Y:S01]  /*15850*/  FADD.FTZ R2, R180, R27 ;  /* 0x0000001bb4027221 */ /* 0x000fe20000010000 */
[----:B------:R-:W-:Y:S01]  /*15860*/  FADD.FTZ R39, R181, R26 ;  /* 0x0000001ab5277221 */ /* 0x000fe20000010000 */
[----:B------:R2:W5:Y:S01]  /*15870*/  LDL.LU R241, [R1+0xb4] ;  /* 0x0000b40001f17983 */ /* 0x0005620000300800 */
[----:B------:R-:W-:Y:S03]  /*15880*/  HMMA.16816.F32 R200, R4, R14, R200 ;  /* 0x0000000e04c8723c */ /* 0x000fe600000018c8 */
[----:B------:R-:W1:Y:S01]  /*15890*/  LDSM.16.MT88.4 R12, [R227+0xd000] ;  /* 0x00d00000e30c783b */ /* 0x000e620000004200 */
[----:B------:R-:W-:Y:S01]  /*158a0*/  IMAD.MOV.U32 R188, RZ, RZ, R171 ;  /* 0x000000ffffbc7224 */ /* 0x000fe200078e00ab */
[----:B------:R-:W-:-:S02]  /*158b0*/  MOV R171, R196 ;  /* 0x000000c400ab7202 */ /* 0x000fc40000000f00 */
[C---:B----4-:R-:W-:Y:S01]  /*158c0*/  HMMA.16816.F32 R196, R4.reuse, R20, R88 ;  /* 0x0000001404c4723c */ /* 0x050fe20000001858 */
[----:B------:R-:W-:Y:S01]  /*158d0*/  IMAD.MOV.U32 R103, RZ, RZ, R191 ;  /* 0x000000ffff677224 */ /* 0x000fe200078e00bf */
[----:B------:R-:W-:Y:S02]  /*158e0*/  MOV R100, R188 ;  /* 0x000000bc00647202 */ /* 0x000fe40000000f00 */
[----:B------:R-:W-:Y:S02]  /*158f0*/  MOV R189, R78 ;  /* 0x0000004e00bd7202 */ /* 0x000fe40000000f00 */
[C---:B------:R-:W-:Y:S01]  /*15900*/  HMMA.16816.F32 R72, R4.reuse, R16, R72 ;  /* 0x000000100448723c */ /* 0x040fe20000001848 */
[----:B------:R-:W-:Y:S01]  /*15910*/  MOV R88, R102 ;  /* 0x0000006600587202 */ /* 0x000fe20000000f00 */
[----:B------:R-:W-:Y:S01]  /*15920*/  IMAD.MOV.U32 R188, RZ, RZ, R79 ;  /* 0x000000ffffbc7224 */ /* 0x000fe200078e004f */
[----:B------:R-:W-:Y:S01]  /*15930*/  MOV R102, R190 ;  /* 0x000000be00667202 */ /* 0x000fe20000000f00 */
[----:B------:R-:W-:Y:S01]  /*15940*/  IMAD.MOV.U32 R190, RZ, RZ, R77 ;  /* 0x000000ffffbe7224 */ /* 0x000fe200078e004d */
[----:B------:R-:W-:Y:S01]  /*15950*/  MOV R191, R76 ;  /* 0x0000004c00bf7202 */ /* 0x000fe20000000f00 */
[----:B------:R-:W-:Y:S01]  /*15960*/  HMMA.16816.F32 R184, R4, R18, R184 ;  /* 0x0000001204b8723c */ /* 0x000fe200000018b8 */
[----:B------:R-:W-:Y:S01]  /*15970*/  MOV R26, R182 ;  /* 0x000000b6001a7202 */ /* 0x000fe20000000f00 */
[----:B------:R-:W-:-:S04]  /*15980*/  IMAD.MOV.U32 R27, RZ, RZ, R183 ;  /* 0x000000ffff1b7224 */ /* 0x000fc800078e00b7 */
[C---:B------:R-:W-:Y:S06]  /*15990*/  HMMA.16816.F32 R112, R8.reuse, R20, R112 ;  /* 0x000000140870723c */ /* 0x040fec0000001870 */
[C---:B------:R-:W-:Y:S01]  /*159a0*/  HMMA.16816.F32 R80, R8.reuse, R22, R80 ;  /* 0x000000160850723c */ /* 0x040fe20000001850 */
[----:B------:R-:W-:Y:S01]  /*159b0*/  FADD.FTZ R0, R0, R45 ;  /* 0x0000002d00007221 */ /* 0x000fe20000010000 */
[----:B------:R2:W5:Y:S04]  /*159c0*/  LDL.LU R240, [R1+0xb0] ;  /* 0x0000b00001f07983 */ /* 0x0005680000300800 */
[C---:B------:R-:W-:Y:S01]  /*159d0*/  HMMA.16816.F32 R76, R8.reuse, R18, R96 ;  /* 0x00000012084c723c */ /* 0x040fe20000001860 */
[----:B------:R-:W-:Y:S01]  /*159e0*/  MOV R21, R192 ;  /* 0x000000c000157202 */ /* 0x000fe20000000f00 */
[----:B------:R-:W-:Y:S01]  /*159f0*/  IMAD.MOV.U32 R89, RZ, RZ, R193 ;  /* 0x000000ffff597224 */ /* 0x000fe200078e00c1 */
[----:B------:R-:W-:Y:S01]  /*15a00*/  MOV R90, R194 ;  /* 0x000000c2005a7202 */ /* 0x000fe20000000f00 */
[----:B------:R-:W-:Y:S01]  /*15a10*/  IMAD.MOV.U32 R91, RZ, RZ, R195 ;  /* 0x000000ffff5b7224 */ /* 0x000fe200078e00c3 */
[----:B------:R2:W5:Y:S01]  /*15a20*/  LDL.LU R239, [R1+0xac] ;  /* 0x0000ac0001ef7983 */ /* 0x0005620000300800 */
[----:B-1----:R-:W-:Y:S03]  /*15a30*/  HMMA.16816.F32 R16, R8, R12, R92 ;  /* 0x0000000c0810723c */ /* 0x002fe6000000185c */
[----:B------:R2:W5:Y:S03]  /*15a40*/  LDL.LU R238, [R1+0xa8] ;  /* 0x0000a80001ee7983 */ /* 0x0005660000300800 */
[----:B------:R-:W-:Y:S01]  /*15a50*/  HMMA.16816.F32 R192, R4, R22, R84 ;  /* 0x0000001604c0723c */ /* 0x000fe20000001854 */
[----:B------:R-:W-:-:S15]  /*15a60*/  IMAD.MOV.U32 R95, RZ, RZ, R100 ;  /* 0x000000ffff5f7224 */ /* 0x000fde00078e0064 */
[----:B------:R-:W-:-:S02]  /*15a70*/  NOP ;  /* 0x0000000000007918 */ /* 0x000fc40000000000 */
[----:B------:R-:W-:Y:S01]  /*15a80*/  IMAD.MOV.U32 R99, RZ, RZ, R16 ;  /* 0x000000ffff637224 */ /* 0x000fe200078e0010 */
[----:B------:R-:W-:Y:S01]  /*15a90*/  MOV R98, R17 ;  /* 0x0000001100627202 */ /* 0x000fe20000000f00 */
[----:B------:R-:W-:Y:S01]  /*15aa0*/  IMAD.MOV.U32 R97, RZ, RZ, R18 ;  /* 0x000000ffff617224 */ /* 0x000fe200078e0012 */
[----:B------:R-:W-:Y:S01]  /*15ab0*/  MOV R96, R19 ;  /* 0x0000001300607202 */ /* 0x000fe20000000f00 */
[----:B------:R-:W-:Y:S01]  /*15ac0*/  HMMA.16816.F32 R68, R4, R12, R68 ;  /* 0x0000000c0444723c */ /* 0x000fe20000001844 */
[----:B------:R-:W-:Y:S01]  /*15ad0*/  MOV R183, R112 ;  /* 0x0000007000b77202 */ /* 0x000fe20000000f00 */
[----:B------:R-:W-:Y:S01]  /*15ae0*/  IMAD.MOV.U32 R182, RZ, RZ, R113 ;  /* 0x000000ffffb67224 */ /* 0x000fe200078e0071 */
[----:B------:R-:W-:Y:S01]  /*15af0*/  MOV R181, R114 ;  /* 0x0000007200b57202 */ /* 0x000fe20000000f00 */
[----:B------:R-:W-:Y:S01]  /*15b00*/  IMAD.MOV.U32 R180, RZ, RZ, R115 ;  /* 0x000000ffffb47224 */ /* 0x000fe200078e0073 */
[----:B------:R2:W5:Y:S01]  /*15b10*/  LDL.LU R237, [R1+0xa4] ;  /* 0x0000a40001ed7983 */ /* 0x0005620000300800 */
[-C--:B------:R-:W-:Y:S01]  /*15b20*/  HMMA.16816.F32 R16, R8, R14.reuse, R116 ;  /* 0x0000000e0810723c */ /* 0x080fe20000001874 */
[----:B------:R-:W-:Y:S01]  /*15b30*/  MOV R87, R21 ;  /* 0x0000001500577202 */ /* 0x000fe20000000f00 */
[----:B------:R-:W-:Y:S01]  /*15b40*/  IMAD.MOV.U32 R114, RZ, RZ, R81 ;  /* 0x000000ffff727224 */ /* 0x000fe200078e0051 */
[----:B------:R-:W-:Y:S01]  /*15b50*/  MOV R100, R101 ;  /* 0x0000006500647202 */ /* 0x000fe20000000f00 */
[----:B------:R-:W1:Y:S03]  /*15b60*/  LDSM.16.MT88.4 R20, [R226+0xf000] ;  /* 0x00f00000e214783b */ /* 0x000e660000004200 */
[----:B------:R-:W-:Y:S01]  /*15b70*/  MOV R116, R26 ;  /* 0x0000001a00747202 */ /* 0x000fe20000000f00 */
[----:B------:R-:W-:Y:S01]  /*15b80*/  IMAD.MOV.U32 R117, RZ, RZ, R27 ;  /* 0x000000ffff757224 */ /* 0x000fe200078e001b */
[----:B------:R-:W-:Y:S01]  /*15b90*/  MOV R118, R25 ;  /* 0x0000001900767202 */ /* 0x000fe20000000f00 */
[----:B------:R-:W-:Y:S01]  /*15ba0*/  IMAD.MOV.U32 R119, RZ, RZ, R24 ;  /* 0x000000ffff777224 */ /* 0x000fe200078e0018 */
[----:B------:R-:W-:Y:S01]  /*15bb0*/  HMMA.16816.F32 R176, R4, R14, R176 ;  /* 0x0000000e04b0723c */ /* 0x000fe200000018b0 */
[----:B------:R-:W3:Y:S01]  /*15bc0*/  LDSM.16.MT88.4 R24, [R225+0xf000] ;  /* 0x00f00000e118783b */ /* 0x000ee20000004200 */
        /* <DEDUP_REMOVED lines=9> */
[----:B------:R2:W5:Y:S02]  /*15c60*/  LDL.LU R236, [R1+0xa0] ;  /* 0x0000a00001ec7983 */ /* 0x0005640000300800 */
[----:B------:R-:W-:Y:S01]  /*15c70*/  MOV R14, R17 ;  /* 0x00000011000e7202 */ /* 0x000fe20000000f00 */
[----:B------:R-:W-:Y:S01]  /*15c80*/  IMAD.MOV.U32 R13, RZ, RZ, R18 ;  /* 0x000000ffff0d7224 */ /* 0x000fe200078e0012 */
[----:B------:R-:W-:Y:S01]  /*15c90*/  MOV R12, R16 ;  /* 0x00000010000c7202 */ /* 0x000fe20000000f00 */
[----:B------:R-:W-:Y:S01]  /*15ca0*/  IMAD.MOV.U32 R103, RZ, RZ, R168 ;  /* 0x000000ffff677224 */ /* 0x000fe200078e00a8 */
[----:B------:R2:W5:Y:S01]  /*15cb0*/  LDL.LU R235, [R1+0x9c] ;  /* 0x00009c0001eb7983 */ /* 0x0005620000300800 */
[----:B------:R-:W-:-:S03]  /*15cc0*/  IMAD.MOV.U32 R168, RZ, RZ, R19 ;  /* 0x000000ffffa87224 */ /* 0x000fc600078e0013 */
[----:B------:R-:W4:Y:S04]  /*15cd0*/  LDSM.16.MT88.4 R16, [R228+0xf000] ;  /* 0x00f00000e410783b */ /* 0x000f280000004200 */
[----:B------:R2:W5:Y:S04]  /*15ce0*/  LDL.LU R234, [R1+0x98] ;  /* 0x0000980001ea7983 */ /* 0x0005680000300800 */
[----:B------:R2:W5:Y:S01]  /*15cf0*/  LDL.LU R233, [R1+0x94] ;  /* 0x0000940001e97983 */ /* 0x0005620000300800 */
[----:B-1----:R-:W-:Y:S03]  /*15d00*/  HMMA.16816.F32 R156, R8, R20, R156 ;  /* 0x00000014089c723c */ /* 0x002fe6000000189c */
[----:B------:R2:W5:Y:S04]  /*15d10*/  LDL.LU R232, [R1+0x90] ;  /* 0x0000900001e87983 */ /* 0x0005680000300800 */
[----:B------:R2:W5:Y:S01]  /*15d20*/  LDL.LU R231, [R1+0x8c] ;  /* 0x00008c0001e77983 */ /* 0x0005620000300800 */
[C---:B---3--:R-:W-:Y:S03]  /*15d30*/  HMMA.16816.F32 R76, R4.reuse, R24, R144 ;  /* 0x00000018044c723c */ /* 0x048fe60000001890 */
[----:B------:R2:W5:Y:S04]  /*15d40*/  LDL.LU R230, [R1+0x88] ;  /* 0x0000880001e67983 */ /* 0x0005680000300800 */
[----:B------:R2:W5:Y:S01]  /*15d50*/  LDL.LU R229, [R1+0x84] ;  /* 0x0000840001e57983 */ /* 0x0005620000300800 */
[----:B------:R-:W-:Y:S01]  /*15d60*/  IMAD.MOV.U32 R146, RZ, RZ, R14 ;  /* 0x000000ffff927224 */ /* 0x000fe200078e000e */
[----:B------:R-:W-:Y:S01]  /*15d70*/  MOV R147, R13 ;  /* 0x0000000d00937202 */ /* 0x000fe20000000f00 */
[----:B------:R-:W-:Y:S01]  /*15d80*/  IMAD.MOV.U32 R145, RZ, RZ, R12 ;  /* 0x000000ffff917224 */ /* 0x000fe200078e000c */
[----:B------:R-:W-:Y:S01]  /*15d90*/  MOV R144, R87 ;  /* 0x0000005700907202 */ /* 0x000fe20000000f00 */
[----:B------:R-:W1:Y:S01]  /*15da0*/  LDSM.16.MT88.4 R12, [R227+0xf000] ;  /* 0x00f00000e30c783b */ /* 0x000e620000004200 */
[----:B------:R-:W-:Y:S03]  /*15db0*/  HMMA.16816.F32 R84, R4, R26, R148 ;  /* 0x0000001a0454723c */ /* 0x000fe60000001894 */
[----:B------:R2:W5:Y:S04]  /*15dc0*/  LDL.LU R224, [R1+0x80] ;  /* 0x0000800001e07983 */ /* 0x0005680000300800 */
[----:B------:R-:W-:Y:S01]  /*15dd0*/  MOV R151, R88 ;  /* 0x0000005800977202 */ /* 0x000fe20000000f00 */
[----:B------:R-:W-:Y:S01]  /*15de0*/  IMAD.MOV.U32 R150, RZ, RZ, R89 ;  /* 0x000000ffff967224 */ /* 0x000fe200078e0059 */
[----:B------:R-:W-:Y:S01]  /*15df0*/  MOV R149, R90 ;  /* 0x0000005a00957202 */ /* 0x000fe20000000f00 */
[----:B------:R-:W-:-:S02]  /*15e00*/  IMAD.MOV.U32 R148, RZ, RZ, R91 ;  /* 0x000000ffff947224 */ /* 0x000fc400078e005b */
[C---:B------:R-:W-:Y:S07]  /*15e10*/  HMMA.16816.F32 R88, R4.reuse, R20, R140 ;  /* 0x000000140458723c */ /* 0x040fee000000188c */
[----:B------:R-:W-:Y:S02]  /*15e20*/  MOV R140, R95 ;  /* 0x0000005f008c7202 */ /* 0x000fe40000000f00 */
[----:B------:R-:W-:Y:S01]  /*15e30*/  HMMA.16816.F32 R92, R4, R22, R136 ;  /* 0x00000016045c723c */ /* 0x000fe20000001888 */
[----:B------:R-:W-:Y:S01]  /*15e40*/  IMAD.MOV.U32 R141, RZ, RZ, R100 ;  /* 0x000000ffff8d7224 */ /* 0x000fe200078e0064 */
[----:B------:R-:W-:Y:S01]  /*15e50*/  MOV R142, R101 ;  /* 0x00000065008e7202 */ /* 0x000fe20000000f00 */
[----:B------:R-:W-:-:S04]  /*15e60*/  IMAD.MOV.U32 R143, RZ, RZ, R102 ;  /* 0x000000ffff8f7224 */ /* 0x000fc800078e0066 */
[----:B------:R-:W-:Y:S01]  /*15e70*/  MOV R139, R103 ;  /* 0x00000067008b7202 */ /* 0x000fe20000000f00 */
[C---:B----4-:R-:W-:Y:S06]  /*15e80*/  HMMA.16816.F32 R104, R4.reuse, R16, R104 ;  /* 0x000000100468723c */ /* 0x050fec0000001868 */
[C---:B------:R-:W-:Y:S06]  /*15e90*/  HMMA.16816.F32 R108, R4.reuse, R18, R108 ;  /* 0x00000012046c723c */ /* 0x040fec000000186c */
[C---:B-1----:R-:W-:Y:S06]  /*15ea0*/  HMMA.16816.F32 R120, R4.reuse, R12, R120 ;  /* 0x0000000c0478723c */ /* 0x042fec0000001878 */
[----:B------:R-:W-:Y:S07]  /*15eb0*/  HMMA.16816.F32 R100, R4, R14, R124 ;  /* 0x0000000e0464723c */ /* 0x000fee000000187c */
[----:B------:R-:W-:Y:S01]  /*15ec0*/  IMAD.MOV.U32 R127, RZ, RZ, R116 ;  /* 0x000000ffff7f7224 */ /* 0x000fe200078e0074 */
[----:B------:R-:W-:Y:S01]  /*15ed0*/  MOV R126, R117 ;  /* 0x00000075007e7202 */ /* 0x000fe20000000f00 */
[----:B------:R-:W-:Y:S01]  /*15ee0*/  IMAD.MOV.U32 R4, RZ, RZ, R118 ;  /* 0x000000ffff047224 */ /* 0x000fe200078e0076 */
[----:B------:R-:W-:-:S02]  /*15ef0*/  MOV R5, R119 ;  /* 0x0000007700057202 */ /* 0x000fc40000000f00 */
[C---:B------:R-:W-:Y:S07]  /*15f00*/  HMMA.16816.F32 R116, R8.reuse, R24, R164 ;  /* 0x000000180874723c */ /* 0x040fee00000018a4 */
[----:B------:R-:W-:Y:S02]  /*15f10*/  IMAD.MOV.U32 R167, RZ, RZ, R139 ;  /* 0x000000ffffa77224 */ /* 0x000fe400078e008b */
[----:B------:R-:W-:Y:S01]  /*15f20*/  HMMA.16816.F32 R136, R8, R26, R160 ;  /* 0x0000001a0888723c */ /* 0x000fe200000018a0 */
[----:B------:R-:W-:Y:S01]  /*15f30*/  MOV R166, R4 ;  /* 0x0000000400a67202 */ /* 0x000fe20000000f00 */
[----:B------:R-:W-:-:S05]  /*15f40*/  IMAD.MOV.U32 R165, RZ, RZ, R5 ;  /* 0x000000ffffa57224 */ /* 0x000fca00078e0005 */
        /* <DEDUP_REMOVED lines=8> */
[----:B------:R-:W1:Y:S01]  /*15fd0*/  LDSM.16.MT88.4 R168, [R225+0xd800] ;  /* 0x00d80000e1a8783b */ /* 0x000e620000004200 */
[C---:B------:R-:W-:Y:S01]  /*15fe0*/  HMMA.16816.F32 R220, R8.reuse, R22, R220 ;  /* 0x0000001608dc723c */ /* 0x040fe200000018dc */
[----:B------:R-:W-:Y:S01]  /*15ff0*/  MOV R164, R140 ;  /* 0x0000008c00a47202 */ /* 0x000fe20000000f00 */
[----:B------:R-:W-:Y:S01]  /*16000*/  IMAD.MOV.U32 R163, RZ, RZ, R141 ;  /* 0x000000ffffa37224 */ /* 0x000fe200078e008d */
[----:B------:R-:W-:Y:S01]  /*16010*/  MOV R162, R142 ;  /* 0x0000008e00a27202 */ /* 0x000fe20000000f00 */
[----:B------:R-:W-:Y:S01]  /*16020*/  IMAD.MOV.U32 R27, RZ, RZ, R143 ;  /* 0x000000ffff1b7224 */ /* 0x000fe200078e008f */
[----:B------:R-:W-:Y:S01]  /*16030*/  MUFU.EX2 R22, R43 ;  /* 0x0000002b00167308 */ /* 0x000fe20000000800 */
[C---:B------:R-:W-:Y:S06]  /*16040*/  HMMA.16816.F32 R140, R8.reuse, R16, R152 ;  /* 0x00000010088c723c */ /* 0x040fec0000001898 */
[C---:B------:R-:W-:Y:S01]  /*16050*/  HMMA.16816.F32 R64, R8.reuse, R18, R64 ;  /* 0x000000120840723c */ /* 0x040fe20000001840 */
[----:B------:R-:W3:Y:S05]  /*16060*/  MUFU.EX2 R23, R42 ;  /* 0x0000002a00177308 */ /* 0x000eea0000000800 */
[----:B------:R-:W-:Y:S03]  /*16070*/  HMMA.16816.F32 R56, R8, R12, R56 ;  /* 0x0000000c0838723c */ /* 0x000fe60000001838 */
[----:B------:R-:W-:Y:S08]  /*16080*/  MUFU.EX2 R24, R41 ;  /* 0x0000002900187308 */ /* 0x000ff00000000800 */
[----:B------:R4:W-:Y:S01]  /*16090*/  MUFU.EX2 R25, R40 ;  /* 0x0000002800197308 */ /* 0x0009e20000000800 */
[----:B------:R-:W-:-:S07]  /*160a0*/  FADD.FTZ R4, R4, R39 ;  /* 0x0000002704047221 */ /* 0x000fce0000010000 */
[----:B------:R-:W-:Y:S01]  /*160b0*/  MUFU.EX2 R20, R38 ;  /* 0x0000002600147308 */ /* 0x000fe20000000800 */
[----:B------:R-:W-:-:S07]  /*160c0*/  FADD.FTZ R2, R160, R2 ;  /* 0x00000002a0027221 */ /* 0x000fce0000010000 */
[----:B------:R-:W-:Y:S01]  /*160d0*/  MUFU.EX2 R21, R32 ;  /* 0x0000002000157308 */ /* 0x000fe20000000800 */
[----:B----4-:R-:W-:Y:S01]  /*160e0*/  HMMA.16816.F32 R40, R8, R14, R128 ;  /* 0x0000000e0828723c */ /* 0x010fe20000001880 */
[----:B------:R-:W-:Y:S01]  /*160f0*/  FADD.FTZ R3, R27, R3 ;  /* 0x000000031b037221 */ /* 0x000fe20000010000 */
[----:B------:R-:W-:Y:S01]  /*16100*/  FADD.FTZ R0, R161, R0 ;  /* 0x00000000a1007221 */ /* 0x000fe20000010000 */
[----:B------:R-:W-:Y:S01]  /*16110*/  MOV R125, R156 ;  /* 0x0000009c007d7202 */ /* 0x000fe20000000f00 */
[----:B------:R-:W-:Y:S01]  /*16120*/  IMAD.MOV.U32 R124, RZ, RZ, R157 ;  /* 0x000000ffff7c7224 */ /* 0x000fe200078e009d */
[----:B------:R-:W-:Y:S01]  /*16130*/  MOV R45, R145 ;  /* 0x00000091002d7202 */ /* 0x000fe20000000f00 */
[----:B------:R-:W-:Y:S01]  /*16140*/  IMAD.MOV.U32 R6, RZ, RZ, R159 ;  /* 0x000000ffff067224 */ /* 0x000fe200078e009f */
[----:B------:R4:W2:Y:S01]  /*16150*/  MUFU.EX2 R18, R37 ;  /* 0x0000002500127308 */ /* 0x0008a20000000800 */
[----:B------:R-:W-:Y:S01]  /*16160*/  MOV R7, R158 ;  /* 0x0000009e00077202 */ /* 0x000fe20000000f00 */
[----:B------:R-:W-:Y:S06]  /*16170*/  LDSM.16.MT88.4 R152, [R228+0xd800] ;  /* 0x00d80000e498783b */ /* 0x000fec0000004200 */
[----:B------:R3:W1:Y:S08]  /*16180*/  MUFU.EX2 R19, R36 ;  /* 0x0000002400137308 */ /* 0x0006700000000800 */
[----:B------:R-:W-:Y:S08]  /*16190*/  MUFU.EX2 R13, R31 ;  /* 0x0000001f000d7308 */ /* 0x000ff00000000800 */
[----:B------:R-:W1:Y:S08]  /*161a0*/  MUFU.EX2 R16, R30 ;  /* 0x0000001e00107308 */ /* 0x000e700000000800 */
[----:B------:R-:W-:Y:S08]  /*161b0*/  MUFU.EX2 R17, R29 ;  /* 0x0000001d00117308 */ /* 0x000ff00000000800 */
[----:B------:R-:W1:Y:S08]  /*161c0*/  MUFU.EX2 R12, R28 ;  /* 0x0000001c000c7308 */ /* 0x000e700000000800 */
[----:B------:R-:W-:Y:S08]  /*161d0*/  MUFU.EX2 R8, R35 ;  /* 0x0000002300087308 */ /* 0x000ff00000000800 */
[----:B------:R-:W1:Y:S08]  /*161e0*/  MUFU.EX2 R10, R34 ;  /* 0x00000022000a7308 */ /* 0x000e700000000800 */
[----:B------:R-:W-:Y:S08]  /*161f0*/  MUFU.EX2 R11, R33 ;  /* 0x00000021000b7308 */ /* 0x000ff00000000800 */
[----:B------:R1:W1:Y:S01]  /*16200*/  MUFU.EX2 R9, R44 ;  /* 0x0000002c00097308 */ /* 0x0002620000000800 */
[----:B------:R-:W-:Y:S01]  /*16210*/  FADD.FTZ R4, R163, R4 ;  /* 0x00000004a3047221 */ /* 0x000fe20000010000 */
[----:B------:R-:W-:Y:S01]  /*16220*/  FADD.FTZ R2, R162, R2 ;  /* 0x00000002a2027221 */ /* 0x000fe20000010000 */
[----:B------:R-:W-:Y:S01]  /*16230*/  FADD.FTZ R5, R5, R3 ;  /* 0x0000000305057221 */ /* 0x000fe20000010000 */
[----:B------:R-:W-:Y:S01]  /*16240*/  FADD.FTZ R3, R164, R0 ;  /* 0x00000000a4037221 */ /* 0x000fe20000010000 */
[----:B------:R-:W-:Y:S01]  /*16250*/  FADD.FTZ R0, R48, R4 ;  /* 0x0000000430007221 */ /* 0x000fe20000010000 */
[----:B------:R-:W-:Y:S01]  /*16260*/  FADD.FTZ R2, R49, R2 ;  /* 0x0000000231027221 */ /* 0x000fe20000010000 */
[----:B----4-:R-:W-:Y:S01]  /*16270*/  IMAD.MOV.U32 R37, RZ, RZ, R126 ;  /* 0x000000ffff257224 */ /* 0x010fe200078e007e */
[----:B---3--:R-:W-:Y:S01]  /*16280*/  MOV R36, R127 ;  /* 0x0000007f00247202 */ /* 0x008fe20000000f00 */
[----:B------:R-:W-:Y:S01]  /*16290*/  IMAD.MOV.U32 R48, RZ, RZ, R125 ;  /* 0x000000ffff307224 */ /* 0x000fe200078e007d */
[----:B------:R-:W-:Y:S01]  /*162a0*/  MOV R49, R124 ;  /* 0x0000007c00317202 */ /* 0x000fe20000000f00 */
[----:B------:R-:W-:Y:S01]  /*162b0*/  FADD.FTZ R15, R46, R3 ;  /* 0x000000032e0f7221 */ /* 0x000fe20000010000 */
[----:B------:R-:W-:Y:S01]  /*162c0*/  F2FP.F16.F32.PACK_AB R128, R23, R22 ;  /* 0x000000161780723e */ /* 0x000fe200000000ff */
[----:B------:R-:W-:Y:S01]  /*162d0*/  FADD.FTZ R14, R47, R0 ;  /* 0x000000002f0e7221 */ /* 0x000fe20000010000 */
[----:B--2---:R-:W-:-:S02]  /*162e0*/  F2FP.F16.F32.PACK_AB R129, R18, R20 ;  /* 0x000000141281723e */ /* 0x004fc400000000ff */
[----:B------:R-:W-:Y:S02]  /*162f0*/  F2FP.F16.F32.PACK_AB R130, R25, R24 ;  /* 0x000000181982723e */ /* 0x000fe400000000ff */
[----:B-1----:R-:W-:Y:S01]  /*16300*/  F2FP.F16.F32.PACK_AB R131, R21, R19 ;  /* 0x000000131583723e */ /* 0x002fe200000000ff */
[----:B------:R-:W-:Y:S01]  /*16310*/  IMAD.MOV.U32 R44, RZ, RZ, R144 ;  /* 0x000000ffff2c7224 */ /* 0x000fe200078e0090 */
[----:B------:R-:W-:Y:S01]  /*16320*/  F2FP.F16.F32.PACK_AB R124, R16, R13 ;  /* 0x0000000d107c723e */ /* 0x000fe200000000ff */
[----:B------:R-:W-:Y:S01]  /*16330*/  IMAD.MOV.U32 R32, RZ, RZ, R148 ;  /* 0x000000ffff207224 */ /* 0x000fe200078e0094 */
[----:B------:R-:W-:Y:S01]  /*16340*/  F2FP.F16.F32.PACK_AB R126, R12, R17 ;  /* 0x000000110c7e723e */ /* 0x000fe200000000ff */
[----:B------:R-:W-:Y:S01]  /*16350*/  IMAD.MOV.U32 R30, RZ, RZ, R150 ;  /* 0x000000ffff1e7224 */ /* 0x000fe200078e0096 */
[----:B------:R-:W-:Y:S01]  /*16360*/  F2FP.F16.F32.PACK_AB R125, R10, R8 ;  /* 0x000000080a7d723e */ /* 0x000fe200000000ff */
[----:B------:R-:W-:Y:S01]  /*16370*/  IMAD.MOV.U32 R33, RZ, RZ, R115 ;  /* 0x000000ffff217224 */ /* 0x000fe200078e0073 */
[----:B------:R-:W-:Y:S01]  /*16380*/  F2FP.F16.F32.PACK_AB R127, R9, R11 ;  /* 0x0000000b097f723e */ /* 0x000fe200000000ff */
[----:B------:R-:W-:Y:S01]  /*16390*/  IMAD.MOV.U32 R46, RZ, RZ, R146 ;  /* 0x000000ffff2e7224 */ /* 0x000fe200078e0092 */
[----:B------:R-:W-:Y:S01]  /*163a0*/  MOV R47, R147 ;  /* 0x00000093002f7202 */ /* 0x000fe20000000f00 */
[----:B------:R-:W-:Y:S01]  /*163b0*/  IMAD.MOV.U32 R35, RZ, RZ, R113 ;  /* 0x000000ffff237224 */ /* 0x000fe200078e0071 */
[----:B------:R-:W1:Y:S01]  /*163c0*/  LDSM.16.MT88.4 R144, [R227+0xd800] ;  /* 0x00d80000e390783b */ /* 0x000e620000004200 */
[----:B------:R-:W-:Y:S01]  /*163d0*/  FADD.FTZ R5, R51, R5 ;  /* 0x0000000533057221 */ /* 0x000fe20000010000 */
[-C--:B------:R-:W-:Y:S01]  /*163e0*/  HMMA.16816.F32 R172, R128, R168.reuse, R172 ;  /* 0x000000a880ac723c */ /* 0x080fe200000018ac */
[----:B------:R-:W-:Y:S01]  /*163f0*/  MOV R31, R149 ;  /* 0x00000095001f7202 */ /* 0x000fe20000000f00 */
[----:B------:R-:W-:Y:S01]  /*16400*/  FADD.FTZ R2, R50, R2 ;  /* 0x0000000232027221 */ /* 0x000fe20000010000 */
[----:B------:R-:W-:Y:S01]  /*16410*/  MOV R29, R151 ;  /* 0x00000097001d7202 */ /* 0x000fe20000000f00 */
[----:B------:R-:W2:Y:S02]  /*16420*/  LDSM.16.MT88.4 R160, [R226+0xd800] ;  /* 0x00d80000e2a0783b */ /* 0x000ea40000004200 */
[----:B------:R-:W-:Y:S01]  /*16430*/  HMMA.16816.F32 R204, R124, R168, R204 ;  /* 0x000000a87ccc723c */ /* 0x000fe200000018cc */
[----:B------:R-:W-:Y:S01]  /*16440*/  FADD.FTZ R3, R52, R5 ;  /* 0x0000000534037221 */ /* 0x000fe20000010000 */
[----:B------:R-:W-:Y:S01]  /*16450*/  IMAD.MOV.U32 R50, RZ, RZ, R7 ;  /* 0x000000ffff327224 */ /* 0x000fe200078e0007 */
[----:B------:R-:W-:-:S03]  /*16460*/  MOV R51, R6 ;  /* 0x0000000600337202 */ /* 0x000fc60000000f00 */
[-C--:B------:R-:W-:Y:S01]  /*16470*/  HMMA.16816.F32 R200, R124, R170.reuse, R200 ;  /* 0x000000aa7cc8723c */ /* 0x080fe200000018c8 */
[----:B------:R-:W-:Y:S01]  /*16480*/  IMAD.MOV.U32 R148, RZ, RZ, R99 ;  /* 0x000000ffff947224 */ /* 0x000fe200078e0063 */
[----:B------:R-:W-:Y:S01]  /*16490*/  MOV R149, R98 ;  /* 0x0000006200957202 */ /* 0x000fe20000000f00 */
[----:B------:R-:W-:Y:S01]  /*164a0*/  IMAD.MOV.U32 R150, RZ, RZ, R97 ;  /* 0x000000ffff967224 */ /* 0x000fe200078e0061 */
[----:B------:R-:W-:Y:S01]  /*164b0*/  MOV R151, R96 ;  /* 0x0000006000977202 */ /* 0x000fe20000000f00 */
[----:B------:R-:W-:Y:S01]  /*164c0*/  LDSM.16.MT88.4 R4, [R227+0xf800] ;  /* 0x00f80000e304783b */ /* 0x000fe20000004200 */
[----:B------:R-:W-:Y:S01]  /*164d0*/  HMMA.16816.F32 R168, R128, R170, R60 ;  /* 0x000000aa80a8723c */ /* 0x000fe2000000183c */
[----:B------:R-:W-:Y:S02]  /*164e0*/  MOV R34, R114 ;  /* 0x0000007200227202 */ /* 0x000fe40000000f00 */
[----:B------:R-:W-:Y:S01]  /*164f0*/  MOV R28, R112 ;  /* 0x00000070001c7202 */ /* 0x000fe20000000f00 */
[----:B------:R-:W-:Y:S03]  /*16500*/  LDSM.16.MT88.4 R96, [R226+0xf800] ;  /* 0x00f80000e260783b */ /* 0x000fe60000004200 */
[----:B------:R-:W-:Y:S01]  /*16510*/  IMAD.MOV.U32 R60, RZ, RZ, R83 ;  /* 0x000000ffff3c7224 */ /* 0x000fe200078e0053 */
[----:B------:R-:W-:Y:S01]  /*16520*/  MOV R61, R82 ;  /* 0x00000052003d7202 */ /* 0x000fe20000000f00 */
[----:B------:R-:W-:Y:S01]  /*16530*/  IMAD.MOV.U32 R62, RZ, RZ, R81 ;  /* 0x000000ffff3e7224 */ /* 0x000fe200078e0051 */
[----:B------:R-:W-:Y:S01]  /*16540*/  MOV R63, R80 ;  /* 0x00000050003f7202 */ /* 0x000fe20000000f00 */
[----:B------:R-:W-:Y:S04]  /*16550*/  LDSM.16.MT88.4 R112, [R228+0xf800] ;  /* 0x00f80000e470783b */ /* 0x000fe80000004200 */
[----:B------:R-:W3:Y:S01]  /*16560*/  LDSM.16.MT88.4 R80, [R225+0xf800] ;  /* 0x00f80000e150783b */ /* 0x000ee20000004200 */
[----:B------:R-:W-:Y:S01]  /*16570*/  MOV R27, R165 ;  /* 0x000000a5001b7202 */ /* 0x000fe20000000f00 */
[----:B------:R-:W-:Y:S01]  /*16580*/  IMAD.MOV.U32 R26, RZ, RZ, R166 ;  /* 0x000000ffff1a7224 */ /* 0x000fe200078e00a6 */
[----:B------:R-:W-:Y:S01]  /*16590*/  MOV R38, R167 ;  /* 0x000000a700267202 */ /* 0x000fe20000000f00 */
[----:B------:R-:W-:Y:S01]  /*165a0*/  IMAD.MOV.U32 R164, RZ, RZ, R183 ;  /* 0x000000ffffa47224 */ /* 0x000fe200078e00b7 */
[----:B------:R-:W-:Y:S01]  /*165b0*/  MOV R165, R182 ;  /* 0x000000b600a57202 */ /* 0x000fe20000000f00 */
[----:B------:R-:W-:Y:S01]  /*165c0*/  IMAD.MOV.U32 R166, RZ, RZ, R181 ;  /* 0x000000ffffa67224 */ /* 0x000fe200078e00b5 */
[----:B------:R-:W-:-:S02]  /*165d0*/  MOV R167, R180 ;  /* 0x000000b400a77202 */ /* 0x000fc40000000f00 */
[----:B-1----:R-:W-:Y:S01]  /*165e0*/  HMMA.16816.F32 R180, R124, R144, R68 ;  /* 0x000000907cb4723c */ /* 0x002fe20000001844 */
[----:B------:R-:W-:Y:S01]  /*165f0*/  IMAD.MOV.U32 R156, RZ, RZ, R191 ;  /* 0x000000ffff9c7224 */ /* 0x000fe200078e00bf */
[----:B------:R-:W-:Y:S01]  /*16600*/  MOV R157, R190 ;  /* 0x000000be009d7202 */ /* 0x000fe20000000f00 */
[----:B------:R-:W-:Y:S01]  /*16610*/  IMAD.MOV.U32 R158, RZ, RZ, R189 ;  /* 0x000000ffff9e7224 */ /* 0x000fe200078e00bd */
[----:B------:R-:W-:-:S03]  /*16620*/  MOV R159, R188 ;  /* 0x000000bc009f7202 */ /* 0x000fc60000000f00 */
[----:B------:R-:W-:Y:S01]  /*16630*/  IMAD.MOV.U32 R68, RZ, RZ, R33 ;  /* 0x000000ffff447224 */ /* 0x000fe200078e0021 */
[----:B------:R-:W-:Y:S01]  /*16640*/  MOV R69, R34 ;  /* 0x0000002200457202 */ /* 0x000fe20000000f00 */
[----:B------:R-:W-:Y:S01]  /*16650*/  IMAD.MOV.U32 R70, RZ, RZ, R35 ;  /* 0x000000ffff467224 */ /* 0x000fe200078e0023 */
[----:B------:R-:W-:Y:S01]  /*16660*/  MOV R71, R28 ;  /* 0x0000001c00477202 */ /* 0x000fe20000000f00 */
[----:B------:R-:W-:Y:S01]  /*16670*/  HMMA.16816.F32 R188, R124, R152, R72 ;  /* 0x000000987cbc723c */ /* 0x000fe20000001848 */
[----:B------:R-:W-:Y:S01]  /*16680*/  FADD.FTZ R0, R29, R15 ;  /* 0x0000000f1d007221 */ /* 0x000fe20000010000 */
[----:B------:R-:W-:Y:S01]  /*16690*/  FADD.FTZ R3, R30, R3 ;  /* 0x000000031e037221 */ /* 0x000fe20000010000 */
[----:B------:R-:W-:-:S03]  /*166a0*/  FADD.FTZ R2, R31, R2 ;  /* 0x000000021f027221 */ /* 0x000fc60000010000 */
[C---:B--2---:R-:W-:Y:S06]  /*166b0*/  HMMA.16816.F32 R196, R124.reuse, R160, R196 ;  /* 0x000000a07cc4723c */ /* 0x044fec00000018c4 */
[----:B------:R-:W-:Y:S06]  /*166c0*/  HMMA.16816.F32 R192, R124, R162, R192 ;  /* 0x000000a27cc0723c */ /* 0x000fec00000018c0 */
[----:B------:R-:W-:Y:S06]  /*166d0*/  HMMA.16816.F32 R164, R128, R160, R164 ;  /* 0x000000a080a4723c */ /* 0x000fec00000018a4 */
[C---:B---3--:R-:W-:Y:S06]  /*166e0*/  HMMA.16816.F32 R72, R124.reuse, R80, R76 ;  /* 0x000000507c48723c */ /* 0x048fec000000184c */
        /* <DEDUP_REMOVED lines=9> */
[----:B------:R-:W-:-:S05]  /*16780*/  FADD.FTZ R2, R38, R2 ;  /* 0x0000000226027221 */ /* 0x000fca0000010000 */
        /* <DEDUP_REMOVED lines=54> */
.L_x_700:
[----:B------:R-:W-:-:S06]  /*16af0*/  UISETP.GT.AND UP0, UPT, UR12, UR15, UPT ;  /* 0x0000000f0c00728c */ /* 0x000fcc000bf04270 */
[----:B------:R-:W-:-:S13]  /*16b00*/  PLOP3.LUT P0, PT, PT, PT, UP0, 0x80, 0x0 ;  /* 0x000000000000781c */ /* 0x000fda0003f0f008 */
[----:B------:R-:W-:Y:S05]  /*16b10*/  @!P0 BRA `(.L_x_707) ;  /* 0x0000005800188947 */ /* 0x000fea0003800000 */
[----:B-12---:R-:W1:Y:S01]  /*16b20*/  S2R R2, SR_TID.X ;  /* 0x0000000000027919 */ /* 0x006e620000002100 */
[----:B------:R-:W-:Y:S01]  /*16b30*/  ULDC UR4, c[0x0][0x2d0] ;  /* 0x0000b40000047ab9 */ /* 0x000fe20000000800 */
[----:B------:R-:W-:Y:S01]  /*16b40*/  MOV R138, R134 ;  /* 0x00000086008a7202 */ /* 0x000fe20000000f00 */
[----:B-----5:R-:W-:Y:S01]  /*16b50*/  IMAD.MOV.U32 R137, RZ, RZ, R135 ;  /* 0x000000ffff897224 */ /* 0x020fe200078e0087 */
[----:B------:R-:W-:Y:S01]  /*16b60*/  MOV R139, R133 ;  /* 0x00000085008b7202 */ /* 0x000fe20000000f00 */
[----:B------:R-:W-:Y:S01]  /*16b70*/  IMAD.MOV.U32 R140, RZ, RZ, R132 ;  /* 0x000000ffff8c7224 */ /* 0x000fe200078e0084 */
[----:B------:R-:W-:Y:S01]  /*16b80*/  ULDC UR5, c[0x0][0x2d0] ;  /* 0x0000b40000057ab9 */ /* 0x000fe20000000800 */
[----:B------:R-:W-:Y:S01]  /*16b90*/  ULDC.64 UR6, c[0x0][0x248] ;  /* 0x0000920000067ab9 */ /* 0x000fe20000000a00 */
[----:B-1----:R-:W-:-:S04]  /*16ba0*/  SHF.R.S32.HI R0, RZ, 0x1f, R2 ;  /* 0x0000001fff007819 */ /* 0x002fc80000011402 */
[----:B------:R-:W-:-:S04]  /*16bb0*/  LEA.HI R0, R0, R2, RZ, 0x3 ;  /* 0x0000000200007211 */ /* 0x000fc800078f18ff */
[----:B------:R-:W-:-:S05]  /*16bc0*/  LOP3.LUT R0, R0, 0xfffffff8, RZ, 0xc0, !PT ;  /* 0xfffffff800007812 */ /* 0x000fca00078ec0ff */
[----:B------:R-:W-:-:S04]  /*16bd0*/  IMAD.IADD R0, R2, 0x1, -R0 ;  /* 0x0000000102007824 */ /* 0x000fc800078e0a00 */
[----:B------:R-:W-:-:S05]  /*16be0*/  IMAD.SHL.U32 R0, R0, 0x8, RZ ;  /* 0x0000000800007824 */ /* 0x000fca00078e00ff */
[----:B------:R-:W-:Y:S01]  /*16bf0*/  ISETP.GE.AND P3, PT, R0, UR4, PT ;  /* 0x0000000400007c0c */ /* 0x000fe2000bf66270 */
[----:B------:R-:W-:-:S12]  /*16c00*/  ULDC UR4, c[0x0][0x2ec] ;  /* 0x0000bb0000047ab9 */ /* 0x000fd80000000800 */
[----:B------:R-:W1:Y:S08]  /*16c10*/  @!P3 LDC.64 R2, c[0x0][0x220] ;  /* 0x00008800ff02bb82 */ /* 0x000e700000000a00 */
[----:B------:R-:W2:Y:S08]  /*16c20*/  @!P3 LDC.64 R6, c[0x0][0x220] ;  /* 0x00008800ff06bb82 */ /* 0x000eb00000000a00 */
[----:B------:R-:W3:Y:S01]  /*16c30*/  @!P3 LDC.64 R4, c[0x0][0x220] ;  /* 0x00008800ff04bb82 */ /* 0x000ee20000000a00 */
[----:B-1----:R1:W-:Y:S04]  /*16c40*/  @!P3 STL.64 [R1+0x58], R2 ;  /* 0x000058020100b387 */ /* 0x0023e80000100a00 */
[----:B--2---:R2:W-:Y:S04]  /*16c50*/  @!P3 STL.64 [R1+0x50], R6 ;  /* 0x000050060100b387 */ /* 0x0045e80000100a00 */
[----:B---3--:R3:W-:Y:S01]  /*16c60*/  @!P3 STL.64 [R1+0x48], R4 ;  /* 0x000048040100b387 */ /* 0x0087e20000100a00 */
[----:B-1----:R-:W1:Y:S03]  /*16c70*/  @!P3 LDC.64 R2, c[0x0][0x220] ;  /* 0x00008800ff02bb82 */ /* 0x002e660000000a00 */
[----:B-1----:R1:W-:Y:S04]  /*16c80*/  @!P3 STL.64 [R1+0x40], R2 ;  /* 0x000040020100b387 */ /* 0x0023e80000100a00 */
[----:B--2---:R-:W1:Y:S04]  /*16c90*/  LDL.LU.64 R6, [R1+0x70] ;  /* 0x0000700001067983 */ /* 0x004e680000300a00 */
[----:B---3--:R-:W2:Y:S01]  /*16ca0*/  LDL.LU.64 R4, [R1+0x78] ;  /* 0x0000780001047983 */ /* 0x008ea20000300a00 */
[----:B-1----:R-:W-:Y:S01]  /*16cb0*/  MOV R3, R7 ;  /* 0x0000000700037202 */ /* 0x002fe20000000f00 */
[----:B--2---:R-:W-:-:S05]  /*16cc0*/  IMAD.MOV.U32 R2, RZ, RZ, R4 ;  /* 0x000000ffff027224 */ /* 0x004fca00078e0004 */
[----:B------:R1:W-:Y:S01]  /*16cd0*/  STL.64 [R1+0x38], R2 ;  /* 0x0000380201007387 */ /* 0x0003e20000100a00 */
[----:B------:R-:W-:Y:S05]  /*16ce0*/  BRA `(.L_x_708) ;  /* 0x0000000400547947 */ /* 0x000fea0003800000 */
.L_x_710:
        /* <DEDUP_REMOVED lines=16> */
[C---:B-1----:R-:W-:Y:S01]  /*16df0*/  @!P3 LEA R134, P1, R0.reuse, R134, 0x1 ;  /* 0x000000860086b211 */ /* 0x042fe200078208ff */
[----:B------:R-:W1:Y:S01]  /*16e00*/  @!P3 LDC.64 R142, c[0x0][0x218] ;  /* 0x00008600ff8ebb82 */ /* 0x000e620000000a00 */
        /* <DEDUP_REMOVED lines=8> */
[----:B------:R-:W-:Y:S01]  /*16e90*/  IADD3.X R2, R2, UR28, RZ, P0, !PT ;  /* 0x0000001c02027c10 */ /* 0x000fe200087fe4ff */
[----:B------:R4:W-:Y:S04]  /*16ea0*/  @P2 STS.128 [R243+0xa000], RZ ;  /* 0x00a000fff3002388 */ /* 0x0009e80000000c00 */
[----:B------:R-:W-:Y:S01]  /*16eb0*/  @!PT LDS RZ, [RZ] ;  /* 0x00000000fffff984 */ /* 0x000fe20000000800 */
[----:B------:R-:W-:Y:S01]  /*16ec0*/  @!PT LDS RZ, [RZ] ;  /* 0x00000000fffff984 */ /* 0x000fe20000000800 */
[----:B------:R-:W-:Y:S01]  /*16ed0*/  @!PT LDS RZ, [RZ] ;  /* 0x00000000fffff984 */ /* 0x000fe20000000800 */
[----:B------:R3:W-:Y:S04]  /*16ee0*/  @!P2 LDGSTS.E.BYPASS.LTC128B.128 [R243+0xa000], desc[UR22][R132.64+0x80] ;  /* 0x0a00008084f3afae */ /* 0x0007e8000b901d56 */
[----:B------:R4:W-:Y:S01]  /*16ef0*/  @P3 STS.128 [R243+0x8800], RZ ;  /* 0x008800fff3003388 */ /* 0x0009e20000000c00 */
[----:B--2---:R-:W2:Y:S08]  /*16f00*/  @!P3 LDC.64 R134, c[0x0][0x218] ;  /* 0x00008600ff86bb82 */ /* 0x004eb00000000a00 */
[----:B---3--:R-:W3:Y:S01]  /*16f10*/  @!P2 LDC.64 R132, c[0x0][0x218] ;  /* 0x00008600ff84ab82 */ /* 0x008ee20000000a00 */
[C---:B--2---:R-:W-:Y:S04]  /*16f20*/  @!P3 LEA R134, P1, R0.reuse, R134, 0x1 ;  /* 0x000000860086b211 */ /* 0x044fe800078208ff */
[C-C-:B------:R-:W-:Y:S02]  /*16f30*/  @!P3 LEA.HI.X R135, R0.reuse, R135, R2.reuse, 0x1, P1 ;  /* 0x000000870087b211 */ /* 0x140fe400008f0c02 */
[C---:B---3--:R-:W-:Y:S03]  /*16f40*/  @!P2 LEA R132, P0, R0.reuse, R132, 0x1 ;  /* 0x000000840084a211 */ /* 0x048fe600078008ff */
[----:B------:R-:W-:Y:S01]  /*16f50*/  @!PT LDS RZ, [RZ] ;  /* 0x00000000fffff984 */ /* 0x000fe20000000800 */
[----:B------:R-:W-:Y:S01]  /*16f60*/  @!PT LDS RZ, [RZ] ;  /* 0x00000000fffff984 */ /* 0x000fe20000000800 */
[----:B------:R-:W-:Y:S01]  /*16f70*/  @!PT LDS RZ, [RZ] ;  /* 0x00000000fffff984 */ /* 0x000fe20000000800 */
[----:B------:R2:W-:Y:S01]  /*16f80*/  @!P3 LDGSTS.E.BYPASS.LTC128B.128 [R243+0x8800], desc[UR22][R134.64] ;  /* 0x0880000086f3bfae */ /* 0x0005e2000b901d56 */
[C---:B------:R-:W-:Y:S03]  /*16f90*/  @!P2 LEA.HI.X R133, R0.reuse, R133, R2, 0x1, P0 ;  /* 0x000000850085a211 */ /* 0x040fe600000f0c02 */
[----:B------:R4:W-:Y:S01]  /*16fa0*/  @P2 STS.128 [R243+0xa800], RZ ;  /* 0x00a800fff3002388 */ /* 0x0009e20000000c00 */
[----:B------:R-:W-:Y:S03]  /*16fb0*/  IADD3 R0, P0, R0, UR29, RZ ;  /* 0x0000001d00007c10 */ /* 0x000fe6000ff1e0ff */
[----:B------:R-:W-:Y:S01]  /*16fc0*/  @!PT LDS RZ, [RZ] ;  /* 0x00000000fffff984 */ /* 0x000fe20000000800 */
[----:B------:R-:W-:Y:S01]  /*16fd0*/  @!PT LDS RZ, [RZ] ;  /* 0x00000000fffff984 */ /* 0x000fe20000000800 */
[----:B------:R-:W-:Y:S01]  /*16fe0*/  @!PT LDS RZ, [RZ] ;  /* 0x00000000fffff984 */ /* 0x000fe20000000800 */
[----:B------:R3:W-:Y:S01]  /*16ff0*/  @!P2 LDGSTS.E.BYPASS.LTC128B.128 [R243+0xa800], desc[UR22][R132.64+0x80] ;  /* 0x0a80008084f3afae */ /* 0x0007e2000b901d56 */
[----:B------:R-:W-:Y:S03]  /*17000*/  IADD3.X R2, R2, UR28, RZ, P0, !PT ;  /* 0x0000001c02027c10 */ /* 0x000fe600087fe4ff */
        /* <DEDUP_REMOVED lines=19> */
[----:B--2---:R-:W2:Y:S01]  /*17140*/  @!P2 LDC.64 R134, c[0x0][0x218] ;  /* 0x00008600ff86ab82 */ /* 0x004ea20000000a00 */
[C---:B-1----:R-:W-:Y:S04]  /*17150*/  @!P3 LEA R132, P1, R0.reuse, R142, 0x1 ;  /* 0x0000008e0084b211 */ /* 0x042fe800078208ff */
[C-C-:B------:R-:W-:Y:S05]  /*17160*/  @!P3 LEA.HI.X R133, R0.reuse, R143, R3.reuse, 0x1, P1 ;  /* 0x0000008f0085b211 */ /* 0x140fea00008f0c03 */
[----:B------:R-:W-:Y:S01]  /*17170*/  @!PT LDS RZ, [RZ] ;  /* 0x00000000fffff984 */ /* 0x000fe20000000800 */
[----:B------:R-:W-:Y:S01]  /*17180*/  @!PT LDS RZ, [RZ] ;  /* 0x00000000fffff984 */ /* 0x000fe20000000800 */
[----:B------:R-:W-:Y:S01]  /*17190*/  @!PT LDS RZ, [RZ] ;  /* 0x00000000fffff984 */ /* 0x000fe20000000800 */
[----:B------:R4:W-:Y:S04]  /*171a0*/  @!P3 LDGSTS.E.BYPASS.LTC128B.128 [R243+0x9800], desc[UR22][R132.64] ;  /* 0x0980000084f3bfae */ /* 0x0009e8000b901d56 */
[----:B------:R4:W-:Y:S01]  /*171b0*/  @P2 STS.128 [R243+0xb800], RZ ;  /* 0x00b800fff3002388 */ /* 0x0009e20000000c00 */
[C---:B--2---:R-:W-:Y:S04]  /*171c0*/  @!P2 LEA R2, P0, R0.reuse, R134, 0x1 ;  /* 0x000000860002a211 */ /* 0x044fe800078008ff */
[----:B------:R-:W-:Y:S05]  /*171d0*/  @!P2 LEA.HI.X R3, R0, R135, R3, 0x1, P0 ;  /* 0x000000870003a211 */ /* 0x000fea00000f0c03 */
[----:B------:R-:W-:Y:S01]  /*171e0*/  @!PT LDS RZ, [RZ] ;  /* 0x00000000fffff984 */ /* 0x000fe20000000800 */
[----:B------:R-:W-:Y:S01]  /*171f0*/  @!PT LDS RZ, [RZ] ;  /* 0x00000000fffff984 */ /* 0x000fe20000000800 */
[----:B------:R-:W-:Y:S01]  /*17200*/  @!PT LDS RZ, [RZ] ;  /* 0x00000000fffff984 */ /* 0x000fe20000000800 */
[----:B------:R4:W-:Y:S04]  /*17210*/  @!P2 LDGSTS.E.BYPASS.LTC128B.128 [R243+0xb800], desc[UR22][R2.64+0x80] ;  /* 0x0b80008002f3afae */ /* 0x0009e8000b901d56 */
[----:B------:R-:W0:Y:S01]  /*17220*/  LDGDEPBAR ;  /* 0x00000000000079af */ /* 0x000e220000000000 */
[----:B------:R-:W-:Y:S05]  /*17230*/  BRA `(.L_x_709) ;  /* 0x0000001000387947 */ /* 0x000fea0003800000 */
.L_x_708:
[----:B---3--:R-:W2:Y:S01]  /*17240*/  LDL R0, [R1+0x34] ;  /* 0x0000340001007983 */ /* 0x008ea20000100800 */
[----:B------:R-:W-:Y:S04]  /*17250*/  DEPBAR.LE SB0, 0x0 ;  /* 0x000080000000791a */ /* 0x000fe80000000000 */
[----:B------:R-:W3:Y:S01]  /*17260*/  LDL.64 R10, [R1+0x38] ;  /* 0x00003800010a7983 */ /* 0x000ee20000100a00 */
[----:B------:R-:W-:Y:S04]  /*17270*/  UIADD3 UR8, UR12, -0x1, URZ ;  /* 0xffffffff0c087890 */ /* 0x000fe8000fffe03f */
[----:B------:R-:W4:Y:S01]  /*17280*/  LDL R7, [R1+0x58] ;  /* 0x0000580001077983 */ /* 0x000f220000100800 */
[----:B------:R-:W-:Y:S02]  /*17290*/  USHF.R.S32.HI UR10, URZ, 0x1f, UR8 ;  /* 0x0000001f3f0a7899 */ /* 0x000fe40008011408 */
[----:B------:R-:W-:Y:S02]  /*172a0*/  UIMAD UR9, UR30, UR8, URZ ;  /* 0x000000081e0972a4 */ /* 0x000fe4000f8e023f */
[----:B-----5:R-:W5:Y:S01]  /*172b0*/  LDL R5, [R1+0x5c] ;  /* 0x00005c0001057983 */ /* 0x020f620000100800 */
[----:B-1----:R-:W-:Y:S01]  /*172c0*/  IMAD.U32 R2, RZ, RZ, UR8 ;  /* 0x00000008ff027e24 */ /* 0x002fe2000f8e00ff */
[----:B------:R-:W-:Y:S03]  /*172d0*/  UISETP.GT.AND UP0, UPT, UR8, UR15, UPT ;  /* 0x0000000f0800728c */ /* 0x000fe6000bf04270 */
[----:B------:R-:W5:Y:S01]  /*172e0*/  LDL R6, [R1+0x50] ;  /* 0x0000500001067983 */ /* 0x000f620000100800 */
[----:B------:R-:W-:Y:S04]  /*172f0*/  UIMAD UR9, UR10, UR31, UR9 ;  /* 0x0000001f0a0972a4 */ /* 0x000fe8000f8e0209 */
[----:B------:R-:W5:Y:S05]  /*17300*/  LDL R4, [R1+0x54] ;  /* 0x0000540001047983 */ /* 0x000f6a0000100800 */
[----:B------:R-:W5:Y:S05]  /*17310*/  LDL R12, [R1+0x48] ;  /* 0x00004800010c7983 */ /* 0x000f6a0000100800 */
[----:B------:R-:W5:Y:S05]  /*17320*/  LDL R21, [R1+0x4c] ;  /* 0x00004c0001157983 */ /* 0x000f6a0000100800 */
[----:B------:R-:W5:Y:S05]  /*17330*/  LDL R22, [R1+0x40] ;  /* 0x0000400001167983 */ /* 0x000f6a0000100800 */
[----:B------:R-:W5:Y:S01]  /*17340*/  LDL R20, [R1+0x44] ;  /* 0x0000440001147983 */ /* 0x000f620000100800 */
[----:B------:R-:W-:Y:S06]  /*17350*/  BAR.SYNC.DEFER_BLOCKING 0x0 ;  /* 0x0000000000007b1d */ /* 0x000fec0000010000 */
[----:B------:R-:W-:Y:S01]  /*17360*/  @P3 STS.128 [R243+0xc000], RZ ;  /* 0x00c000fff3003388 */ /* 0x000fe20000000c00 */
[----:B--2---:R-:W-:Y:S01]  /*17370*/  ISETP.GE.AND P2, PT, R0, UR5, PT ;  /* 0x0000000500007c0c */ /* 0x004fe2000bf46270 */
[----:B---3--:R-:W-:Y:S04]  /*17380*/  IMAD.WIDE.U32 R2, R2, UR31, R10 ;  /* 0x0000001f02027c25 */ /* 0x008fe8000f8e000a */
[----:B------:R-:W-:Y:S01]  /*17390*/  VIADD R0, R3, UR9 ;  /* 0x0000000903007c36 */ /* 0x000fe20008000000 */
[C---:B----4-:R-:W-:Y:S02]  /*173a0*/  @!P3 LEA R10, P4, R2.reuse, R7, 0x1 ;  /* 0x00000007020ab211 */ /* 0x050fe400078808ff */
[C---:B------:R-:W-:Y:S05]  /*173b0*/  IADD3 R3, P1, R2.reuse, UR32, RZ ;  /* 0x0000002002037c10 */ /* 0x040fea000ff3e0ff */
[----:B------:R-:W1:Y:S01]  /*173c0*/  @!P2 LDC.64 R8, c[0x0][0x220] ;  /* 0x00008800ff08ab82 */ /* 0x000e620000000a00 */
[--C-:B-----5:R-:W-:Y:S02]  /*173d0*/  @!P3 LEA.HI.X R11, R2, R5, R0.reuse, 0x1, P4 ;  /* 0x00000005020bb211 */ /* 0x120fe400020f0c00 */
[----:B------:R-:W-:Y:S03]  /*173e0*/  IADD3.X R5, R0, UR13, RZ, P1, !PT ;  /* 0x0000000d00057c10 */ /* 0x000fe60008ffe4ff */
[----:B------:R-:W-:Y:S01]  /*173f0*/  @!PT LDS RZ, [RZ] ;  /* 0x00000000fffff984 */ /* 0x000fe20000000800 */
[----:B------:R-:W-:Y:S01]  /*17400*/  @!PT LDS RZ, [RZ] ;  /* 0x00000000fffff984 */ /* 0x000fe20000000800 */
[----:B------:R-:W-:Y:S01]  /*17410*/  @!PT LDS RZ, [RZ] ;  /* 0x00000000fffff984 */ /* 0x000fe20000000800 */
[----:B------:R2:W-:Y:S02]  /*17420*/  @!P3 LDGSTS.E.BYPASS.LTC128B.128 [R243+0xc000], desc[UR22][R10.64] ;  /* 0x0c0000000af3bfae */ /* 0x0005e4000b901d56 */
[----:B------:R-:W3:Y:S03]  /*17430*/  @!P2 LDC.64 R14, c[0x0][0x220] ;  /* 0x00008800ff0eab82 */ /* 0x000ee60000000a00 */
[----:B------:R-:W-:Y:S05]  /*17440*/  @P2 STS.128 [R243+0xe000], RZ ;  /* 0x00e000fff3002388 */ /* 0x000fea0000000c00 */
[----:B------:R-:W4:Y:S01]  /*17450*/  @!P2 LDC.64 R16, c[0x0][0x220] ;  /* 0x00008800ff10ab82 */ /* 0x000f220000000a00 */
[C---:B-1----:R-:W-:Y:S07]  /*17460*/  @!P2 LEA R8, P0, R2.reuse, R8, 0x1 ;  /* 0x000000080208a211 */ /* 0x042fee00078008ff */
[----:B------:R-:W1:Y:S01]  /*17470*/  @!P2 LDC.64 R18, c[0x0][0x220] ;  /* 0x00008800ff12ab82 */ /* 0x000e620000000a00 */
[----:B------:R-:W-:Y:S02]  /*17480*/  @!P2 LEA.HI.X R9, R2, R9, R0, 0x1, P0 ;  /* 0x000000090209a211 */ /* 0x000fe400000f0c00 */
[C---:B------:R-:W-:Y:S02]  /*17490*/  @!P3 LEA R6, P0, R3.reuse, R6, 0x1 ;  /* 0x000000060306b211 */ /* 0x040fe400078008ff */
[C---:B------:R-:W-:Y:S01]  /*174a0*/  IADD3 R0, P1, R3.reuse, UR32, RZ ;  /* 0x0000002003007c10 */ /* 0x040fe2000ff3e0ff */
[----:B------:R-:W-:Y:S01]  /*174b0*/  @!PT LDS RZ, [RZ] ;  /* 0x00000000fffff984 */ /* 0x000fe20000000800 */
[----:B------:R-:W-:Y:S01]  /*174c0*/  @!PT LDS RZ, [RZ] ;  /* 0x00000000fffff984 */ /* 0x000fe20000000800 */
[----:B------:R-:W-:Y:S01]  /*174d0*/  @!PT LDS RZ, [RZ] ;  /* 0x00000000fffff984 */ /* 0x000fe20000000800 */
[----:B------:R4:W-:Y:S01]  /*174e0*/  @!P2 LDGSTS.E.BYPASS.LTC128B.128 [R243+0xe000], desc[UR22][R8.64+0x80] ;  /* 0x0e00008008f3afae */ /* 0x0009e2000b901d56 */
[C-C-:B------:R-:W-:Y:S02]  /*174f0*/  @!P3 LEA.HI.X R7, R3.reuse, R4, R5.reuse, 0x1, P0 ;  /* 0x000000040307b211 */ /* 0x140fe400000f0c05 */
[----:B---3--:R-:W-:Y:S02]  /*17500*/  @!P2 LEA R14, P0, R3, R14, 0x1 ;  /* 0x0000000e030ea211 */ /* 0x008fe400078008ff */
[----:B------:R-:W-:Y:S01]  /*17510*/  @P3 STS.128 [R243+0xc800], RZ ;  /* 0x00c800fff3003388 */ /* 0x000fe20000000c00 */
[----:B------:R-:W-:Y:S02]  /*17520*/  IADD3.X R4, R5, UR13, RZ, P1, !PT ;  /* 0x0000000d05047c10 */ /* 0x000fe40008ffe4ff */
[----:B------:R-:W-:Y:S02]  /*17530*/  @!P2 LEA.HI.X R15, R3, R15, R5, 0x1, P0 ;  /* 0x0000000f030fa211 */ /* 0x000fe400000f0c05 */
[----:B------:R-:W-:Y:S01]  /*17540*/  @!PT LDS RZ, [RZ] ;  /* 0x00000000fffff984 */ /* 0x000fe20000000800 */
[----:B------:R-:W-:Y:S01]  /*17550*/  @!PT LDS RZ, [RZ] ;  /* 0x00000000fffff984 */ /* 0x000fe20000000800 */
[----:B------:R-:W-:Y:S01]  /*17560*/  @!PT LDS RZ, [RZ] ;  /* 0x00000000fffff984 */ /* 0x000fe20000000800 */
[----:B------:R1:W-:Y:S01]  /*17570*/  @!P3 LDGSTS.E.BYPASS.LTC128B.128 [R243+0xc800], desc[UR22][R6.64] ;  /* 0x0c80000006f3bfae */ /* 0x0003e2000b901d56 */
[C---:B------:R-:W-:Y:S02]  /*17580*/  @!P3 LEA R12, P0, R0.reuse, R12, 0x1 ;  /* 0x0000000c000cb211 */ /* 0x040fe400078008ff */
[C---:B------:R-:W-:Y:S02]  /*17590*/  IADD3 R2, P4, R0.reuse, UR32, RZ ;  /* 0x0000002000027c10 */ /* 0x040fe4000ff9e0ff */
[----:B------:R-:W-:Y:S01]  /*175a0*/  @P2 STS.128 [R243+0xe800], RZ ;  /* 0x00e800fff3002388 */ /* 0x000fe20000000c00 */
[--C-:B------:R-:W-:Y:S02]  /*175b0*/  @!P3 LEA.HI.X R13, R0, R21, R4.reuse, 0x1, P0 ;  /* 0x00000015000db211 */ /* 0x100fe400000f0c04 */
[----:B------:R-:W-:Y:S02]  /*175c0*/  IADD3.X R3, R4, UR13, RZ, P4, !PT ;  /* 0x0000000d04037c10 */ /* 0x000fe4000a7fe4ff */
[----:B------:R-:W-:Y:S01]  /*175d0*/  @!PT LDS RZ, [RZ] ;  /* 0x00000000fffff984 */ /* 0x000fe20000000800 */
[----:B------:R-:W-:Y:S01]  /*175e0*/  @!PT LDS RZ, [RZ] ;  /* 0x00000000fffff984 */ /* 0x000fe20000000800 */
[----:B------:R-:W-:Y:S01]  /*175f0*/  @!PT LDS RZ, [RZ] ;  /* 0x00000000fffff984 */ /* 0x000fe20000000800 */
[----:B------:R-:W-:Y:S01]  /*17600*/  @!P2 LDGSTS.E.BYPASS.LTC128B.128 [R243+0xe800], desc[UR22][R14.64+0x80] ;  /* 0x0e8000800ef3afae */ /* 0x000fe2000b901d56 */
[C---:B--2---:R-:W-:Y:S04]  /*17610*/  @!P3 LEA R10, P4, R2.reuse, R22, 0x1 ;  /* 0x00000016020ab211 */ /* 0x044fe800078808ff */
[----:B------:R-:W-:Y:S01]  /*17620*/  @P3 STS.128 [R243+0xd000], RZ ;  /* 0x00d000fff3003388 */ /* 0x000fe20000000c00 */
[--C-:B------:R-:W-:Y:S04]  /*17630*/  @!P3 LEA.HI.X R11, R2, R20, R3.reuse, 0x1, P4 ;  /* 0x00000014020bb211 */ /* 0x100fe800020f0c03 */
[----:B------:R-:W-:Y:S01]  /*17640*/  @!PT LDS RZ, [RZ] ;  /* 0x00000000fffff984 */ /* 0x000fe20000000800 */
[----:B------:R-:W-:Y:S01]  /*17650*/  @!PT LDS RZ, [RZ] ;  /* 0x00000000fffff984 */ /* 0x000fe20000000800 */
[----:B------:R-:W-:Y:S01]  /*17660*/  @!PT LDS RZ, [RZ] ;  /* 0x00000000fffff984 */ /* 0x000fe20000000800 */
[----:B------:R-:W-:Y:S01]  /*17670*/  @!P3 LDGSTS.E.BYPASS.LTC128B.128 [R243+0xd000], desc[UR22][R12.64] ;  /* 0x0d0000000cf3bfae */ /* 0x000fe2000b901d56 */
[C---:B----4-:R-:W-:Y:S04]  /*17680*/  @!P2 LEA R8, P1, R0.reuse, R16, 0x1 ;  /* 0x000000100008a211 */ /* 0x050fe800078208ff */
[----:B------:R-:W-:Y:S01]  /*17690*/  @P2 STS.128 [R243+0xf000], RZ ;  /* 0x00f000fff3002388 */ /* 0x000fe20000000c00 */
[----:B------:R-:W-:Y:S02]  /*176a0*/  @!P2 LEA.HI.X R9, R0, R17, R4, 0x1, P1 ;  /* 0x000000110009a211 */ /* 0x000fe400008f0c04 */
[C---:B-1----:R-:W-:Y:S03]  /*176b0*/  @!P2 LEA R6, P0, R2.reuse, R18, 0x1 ;  /* 0x000000120206a211 */ /* 0x042fe600078008ff */
[----:B------:R-:W-:Y:S01]  /*176c0*/  @!PT LDS RZ, [RZ] ;  /* 0x00000000fffff984 */ /* 0x000fe20000000800 */
[----:B------:R-:W-:Y:S01]  /*176d0*/  @!PT LDS RZ, [RZ] ;  /* 0x00000000fffff984 */ /* 0x000fe20000000800 */
[----:B------:R-:W-:Y:S01]  /*176e0*/  @!PT LDS RZ, [RZ] ;  /* 0x00000000fffff984 */ /* 0x000fe20000000800 */
[----:B------:R-:W-:Y:S01]  /*176f0*/  @!P2 LDGSTS.E.BYPASS.LTC128B.128 [R243+0xf000], desc[UR22][R8.64+0x80] ;  /* 0x0f00008008f3afae */ /* 0x000fe2000b901d56 */
[----:B------:R-:W-:Y:S04]  /*17700*/  @!P2 LEA.HI.X R7, R2, R19, R3, 0x1, P0 ;  /* 0x000000130207a211 */ /* 0x000fe800000f0c03 */
[----:B------:R-:W-:Y:S01]  /*17710*/  @P3 STS.128 [R243+0xd800], RZ ;  /* 0x00d800fff3003388 */ /* 0x000fe20000000c00 */
[----:B------:R-:W-:Y:S04]  /*17720*/  PLOP3.LUT P0, PT, PT, PT, UP0, 0x80, 0x0 ;  /* 0x000000000000781c */ /* 0x000fe80003f0f008 */
        /* <DEDUP_REMOVED lines=17> */
[----:B------:R-:W-:Y:S01]  /*17840*/  LDSM.16.M88.4 R212, [R232+0x2000] ;  /* 0x00200000e8d4783b */ /* 0x000fe20000000200 */
        /* <DEDUP_REMOVED lines=37> */
[----:B------:R-:W-:Y:S05]  /*17aa0*/  LDSM.16.M88.4 R132, [R234] ;  /* 0x00000000ea84783b */ /* 0x000fea0000000200 */
[----:B------:R-:W1:Y:S02]  /*17ab0*/  LDSM.16.M88.4 R208, [R230+0x8000] ;  /* 0x00800000e6d0783b */ /* 0x000e640000000200 */
        /* <DEDUP_REMOVED lines=20> */
[----:B------:R-:W-:Y:S05]  /*17c00*/  LDSM.16.M88.4 R132, [R233] ;  /* 0x00000000e984783b */ /* 0x000fea0000000200 */
[----:B------:R-:W1:Y:S02]  /*17c10*/  LDSM.16.M88.4 R208, [R229] ;  /* 0x00000000e5d0783b */ /* 0x000e640000000200 */
        /* <DEDUP_REMOVED lines=20> */
[----:B------:R-:W-:Y:S05]  /*17d60*/  LDSM.16.M88.4 R132, [R231+0x4000] ;  /* 0x00400000e784783b */ /* 0x000fea0000000200 */
        /* <DEDUP_REMOVED lines=22> */
[----:B------:R-:W1:Y:S02]  /*17ed0*/  LDSM.16.M88.4 R208, [R239] ;  /* 0x00000000efd0783b */ /* 0x000e640000000200 */
        /* <DEDUP_REMOVED lines=68> */
.L_x_709:
[----:B----4-:R-:W1:Y:S01]  /*18320*/  S2R R2, SR_TID.X ;  /* 0x0000000000027919 */ /* 0x010e620000002100 */
[----:B------:R-:W-:Y:S01]  /*18330*/  IMAD.U32 R0, RZ, RZ, UR8 ;  /* 0x00000008ff007e24 */ /* 0x000fe2000f8e00ff */
[----:B------:R-:W-:Y:S01]  /*18340*/  UISETP.GT.AND UP0, UPT, UR8, UR15, UPT ;  /* 0x0000000f0800728c */ /* 0x000fe2000bf04270 */
[----:B------:R-:W-:Y:S01]  /*18350*/  STL [R1+0xa4], R237 ;  /* 0x0000a4ed01007387 */ /* 0x000fe20000100800 */
[----:B------:R-:W-:Y:S03]  /*18360*/  UMOV UR12, UR8 ;  /* 0x00000008000c7c82 */ /* 0x000fe60008000000 */
[----:B------:R-:W-:Y:S04]  /*18370*/  STL [R1+0xa0], R236 ;  /* 0x0000a0ec01007387 */ /* 0x000fe80000100800 */
[----:B------:R-:W-:Y:S04]  /*18380*/  STL [R1+0x9c], R235 ;  /* 0x00009ceb01007387 */ /* 0x000fe80000100800 */
[----:B------:R-:W-:Y:S04]  /*18390*/  STL [R1+0x98], R234 ;  /* 0x000098ea01007387 */ /* 0x000fe80000100800 */
[----:B------:R-:W-:Y:S04]  /*183a0*/  STL [R1+0x94], R233 ;  /* 0x000094e901007387 */ /* 0x000fe80000100800 */
[----:B------:R-:W-:Y:S04]  /*183b0*/  STL [R1+0x90], R232 ;  /* 0x000090e801007387 */ /* 0x000fe80000100800 */
[----:B------:R-:W-:Y:S01]  /*183c0*/  STL [R1+0x8c], R231 ;  /* 0x00008ce701007387 */ /* 0x000fe20000100800 */
[----:B-1----:R-:W-:Y:S03]  /*183d0*/  IMAD.SHL.U32 R2, R2, 0x2, RZ ;  /* 0x0000000202027824 */ /* 0x002fe600078e00ff */
[----:B------:R-:W-:Y:S02]  /*183e0*/  STL [R1+0x88], R230 ;  /* 0x000088e601007387 */ /* 0x000fe40000100800 */
[----:B------:R-:W-:Y:S02]  /*183f0*/  LOP3.LUT R2, R2, 0x6, RZ, 0xc0, !PT ;  /* 0x0000000602027812 */ /* 0x000fe400078ec0ff */
[----:B------:R-:W-:Y:S02]  /*18400*/  STL [R1+0x84], R229 ;  /* 0x000084e501007387 */ /* 0x000fe40000100800 */
[----:B------:R-:W-:Y:S02]  /*18410*/  LEA R0, R0, R2, 0x6 ;  /* 0x0000000200007211 */ /* 0x000fe400078e30ff */
[----:B------:R-:W-:Y:S02]  /*18420*/  STL [R1+0x80], R224 ;  /* 0x000080e001007387 */ /* 0x000fe40000100800 */
[C---:B------:R-:W-:Y:S01]  /*18430*/  ISETP.GE.AND P6, PT, R0.reuse, R247, PT ;  /* 0x000000f70000720c */ /* 0x040fe20003fc6270 */
[C---:B------:R-:W-:Y:S01]  /*18440*/  VIADD R2, R0.reuse, 0x1 ;  /* 0x0000000100027836 */ /* 0x040fe20000000000 */
[CC--:B------:R-:W-:Y:S01]  /*18450*/  ISETP.GE.AND P1, PT, R0.reuse, R246.reuse, PT ;  /* 0x000000f60000720c */ /* 0x0c0fe20003f26270 */
[C---:B------:R-:W-:Y:S01]  /*18460*/  VIADD R3, R0.reuse, 0x8 ;  /* 0x0000000800037836 */ /* 0x040fe20000000000 */
[----:B------:R-:W-:Y:S02]  /*18470*/  ISETP.GE.OR P6, PT, R0, R251, !P6 ;  /* 0x000000fb0000720c */ /* 0x000fe400077c6670 */
[C---:B------:R-:W-:Y:S02]  /*18480*/  ISETP.GE.AND P5, PT, R2.reuse, R247, PT ;  /* 0x000000f70200720c */ /* 0x040fe40003fa6270 */
[C---:B------:R-:W-:Y:S02]  /*18490*/  ISETP.GE.AND P4, PT, R2.reuse, R246, PT ;  /* 0x000000f60200720c */ /* 0x040fe40003f86270 */
[C---:B------:R-:W-:Y:S02]  /*184a0*/  ISETP.GE.OR P5, PT, R2.reuse, R251, !P5 ;  /* 0x000000fb0200720c */ /* 0x040fe40006fa6670 */
[-C--:B------:R-:W-:Y:S02]  /*184b0*/  ISETP.GE.AND P0, PT, R2, R244.reuse, PT ;  /* 0x000000f40200720c */ /* 0x080fe40003f06270 */
[----:B------:R-:W-:Y:S01]  /*184c0*/  FSEL R209, R5, -INF , !P5 ;  /* 0xff80000005d17808 */ /* 0x000fe20006800000 */
[C---:B------:R-:W-:Y:S01]  /*184d0*/  VIADD R5, R0.reuse, 0x29 ;  /* 0x0000002900057836 */ /* 0x040fe20000000000 */
[----:B------:R-:W-:Y:S02]  /*184e0*/  ISETP.GE.AND P5, PT, R0, R244, PT ;  /* 0x000000f40000720c */ /* 0x000fe40003fa6270 */
[C---:B------:R-:W-:Y:S02]  /*184f0*/  ISETP.GE.AND P2, PT, R2.reuse, R245, PT ;  /* 0x000000f50200720c */ /* 0x040fe40003f46270 */
[C---:B------:R-:W-:Y:S02]  /*18500*/  ISETP.GE.OR P4, PT, R2.reuse, R250, !P4 ;  /* 0x000000fa0200720c */ /* 0x040fe40006786670 */
[-C--:B------:R-:W-:Y:S02]  /*18510*/  ISETP.GE.OR P0, PT, R2, R248.reuse, !P0 ;  /* 0x000000f80200720c */ /* 0x080fe40004706670 */
[----:B------:R-:W-:Y:S02]  /*18520*/  ISETP.GE.OR P5, PT, R0, R248, !P5 ;  /* 0x000000f80000720c */ /* 0x000fe40006fa6670 */
[----:B------:R-:W-:Y:S02]  /*18530*/  ISETP.GE.OR P2, PT, R2, R249, !P2 ;  /* 0x000000f90200720c */ /* 0x000fe40005746670 */
[----:B------:R-:W-:Y:S02]  /*18540*/  IADD3 R2, R0, 0x9, RZ ;  /* 0x0000000900027810 */ /* 0x000fe40007ffe0ff */
[----:B------:R-:W-:Y:S02]  /*18550*/  FSEL R210, R10, -INF , !P5 ;  /* 0xff8000000ad27808 */ /* 0x000fe40006800000 */
[----:B------:R-:W-:Y:S01]  /*18560*/  FSEL R143, R9, -INF , !P2 ;  /* 0xff800000098f7808 */ /* 0x000fe20005000000 */
[----:B------:R-:W-:Y:S01]  /*18570*/  VIADD R9, R0, 0x19 ;  /* 0x0000001900097836 */ /* 0x000fe20000000000 */
[----:B------:R-:W-:Y:S02]  /*18580*/  FSEL R132, R4, -INF , !P6 ;  /* 0xff80000004847808 */ /* 0x000fe40007000000 */
[CC--:B------:R-:W-:Y:S02]  /*18590*/  ISETP.GE.AND P5, PT, R3.reuse, R245.reuse, PT ;  /* 0x000000f50300720c */ /* 0x0c0fe40003fa6270 */
[-C--:B------:R-:W-:Y:S02]  /*185a0*/  ISETP.GE.AND P2, PT, R2, R245.reuse, PT ;  /* 0x000000f50200720c */ /* 0x080fe40003f46270 */
[C---:B------:R-:W-:Y:S02]  /*185b0*/  ISETP.GE.AND P6, PT, R0.reuse, R245, PT ;  /* 0x000000f50000720c */ /* 0x040fe40003fc6270 */
[-C--:B------:R-:W-:Y:S02]  /*185c0*/  ISETP.GE.OR P5, PT, R3, R249.reuse, !P5 ;  /* 0x000000f90300720c */ /* 0x080fe40006fa6670 */
[C---:B------:R-:W-:Y:S02]  /*185d0*/  ISETP.GE.OR P1, PT, R0.reuse, R250, !P1 ;  /* 0x000000fa0000720c */ /* 0x040fe40004f26670 */
[-C--:B------:R-:W-:Y:S02]  /*185e0*/  ISETP.GE.OR P6, PT, R0, R249.reuse, !P6 ;  /* 0x000000f90000720c */ /* 0x080fe400077c6670 */
[----:B------:R-:W-:Y:S02]  /*185f0*/  ISETP.GE.OR P2, PT, R2, R249, !P2 ;  /* 0x000000f90200720c */ /* 0x000fe40005746670 */
[----:B------:R-:W-:Y:S02]  /*18600*/  FSEL R208, R7, -INF , !P4 ;  /* 0xff80000007d07808 */ /* 0x000fe40006000000 */
[----:B------:R-:W-:Y:S02]  /*18610*/  FSEL R211, R11, -INF , !P0 ;  /* 0xff8000000bd37808 */ /* 0x000fe40004000000 */
[----:B------:R-:W-:Y:S02]  /*18620*/  FSEL R12, R12, -INF , !P5 ;  /* 0xff8000000c0c7808 */ /* 0x000fe40006800000 */
[----:B------:R-:W-:Y:S01]  /*18630*/  FSEL R141, R6, -INF , !P1 ;  /* 0xff800000068d7808 */ /* 0x000fe20004800000 */
[----:B------:R-:W-:Y:S01]  /*18640*/  VIADD R6, R0, 0x28 ;  /* 0x0000002800067836 */ /* 0x000fe20000000000 */
[----:B------:R-:W-:Y:S01]  /*18650*/  FSEL R142, R8, -INF , !P6 ;  /* 0xff800000088e7808 */ /* 0x000fe20007000000 */
[----:B------:R-:W-:Y:S01]  /*18660*/  VIADD R8, R0, 0x20 ;  /* 0x0000002000087836 */ /* 0x000fe20000000000 */
[----:B------:R-:W-:Y:S02]  /*18670*/  FSEL R13, R13, -INF , !P2 ;  /* 0xff8000000d0d7808 */ /* 0x000fe40005000000 */
[C---:B------:R-:W-:Y:S02]  /*18680*/  ISETP.GE.AND P1, PT, R3.reuse, R244, PT ;  /* 0x000000f40300720c */ /* 0x040fe40003f26270 */
[CC--:B------:R-:W-:Y:S02]  /*18690*/  ISETP.GE.AND P6, PT, R3.reuse, R247.reuse, PT ;  /* 0x000000f70300720c */ /* 0x0c0fe40003fc6270 */
[C---:B------:R-:W-:Y:S02]  /*186a0*/  ISETP.GE.AND P4, PT, R3.reuse, R246, PT ;  /* 0x000000f60300720c */ /* 0x040fe40003f86270 */
[C---:B------:R-:W-:Y:S02]  /*186b0*/  ISETP.GE.AND P0, PT, R2.reuse, R244, PT ;  /* 0x000000f40200720c */ /* 0x040fe40003f06270 */
[C---:B------:R-:W-:Y:S02]  /*186c0*/  ISETP.GE.AND P5, PT, R2.reuse, R247, PT ;  /* 0x000000f70200720c */ /* 0x040fe40003fa6270 */
[----:B------:R-:W-:Y:S02]  /*186d0*/  ISETP.GE.AND P2, PT, R2, R246, PT ;  /* 0x000000f60200720c */ /* 0x000fe40003f46270 */
[C---:B------:R-:W-:Y:S02]  /*186e0*/  ISETP.GE.OR P1, PT, R3.reuse, R248, !P1 ;  /* 0x000000f80300720c */ /* 0x040fe40004f26670 */
[CC--:B------:R-:W-:Y:S02]  /*186f0*/  ISETP.GE.OR P6, PT, R3.reuse, R251.reuse, !P6 ;  /* 0x000000fb0300720c */ /* 0x0c0fe400077c6670 */
[----:B------:R-:W-:Y:S01]  /*18700*/  ISETP.GE.OR P4, PT, R3, R250, !P4 ;  /* 0x000000fa0300720c */ /* 0x000fe20006786670 */
[----:B------:R-:W-:Y:S01]  /*18710*/  VIADD R3, R0, 0x10 ;  /* 0x0000001000037836 */ /* 0x000fe20000000000 */
[C---:B------:R-:W-:Y:S02]  /*18720*/  ISETP.GE.OR P0, PT, R2.reuse, R248, !P0 ;  /* 0x000000f80200720c */ /* 0x040fe40004706670 */
[C---:B------:R-:W-:Y:S02]  /*18730*/  ISETP.GE.OR P5, PT, R2.reuse, R251, !P5 ;  /* 0x000000fb0200720c */ /* 0x040fe40006fa6670 */
[----:B------:R-:W-:Y:S01]  /*18740*/  ISETP.GE.OR P2, PT, R2, R250, !P2 ;  /* 0x000000fa0200720c */ /* 0x000fe20005746670 */
[----:B------:R-:W-:Y:S01]  /*18750*/  VIADD R2, R0, 0x11 ;  /* 0x0000001100027836 */ /* 0x000fe20000000000 */
[----:B------:R-:W-:Y:S02]  /*18760*/  FSEL R15, R15, -INF , !P0 ;  /* 0xff8000000f0f7808 */ /* 0x000fe40004000000 */
[----:B------:R-:W-:Y:S02]  /*18770*/  FSEL R19, R19, -INF , !P2 ;  /* 0xff80000013137808 */ /* 0x000fe40005000000 */
[CC--:B------:R-:W-:Y:S02]  /*18780*/  ISETP.GE.AND P0, PT, R2.reuse, R247.reuse, PT ;  /* 0x000000f70200720c */ /* 0x0c0fe40003f06270 */
[C---:B------:R-:W-:Y:S02]  /*18790*/  ISETP.GE.AND P2, PT, R3.reuse, R247, PT ;  /* 0x000000f70300720c */ /* 0x040fe40003f46270 */
[-C--:B------:R-:W-:Y:S02]  /*187a0*/  ISETP.GE.OR P0, PT, R2, R251.reuse, !P0 ;  /* 0x000000fb0200720c */ /* 0x080fe40004706670 */
[----:B------:R-:W-:Y:S02]  /*187b0*/  ISETP.GE.OR P2, PT, R3, R251, !P2 ;  /* 0x000000fb0300720c */ /* 0x000fe40005746670 */
[----:B------:R-:W-:Y:S02]  /*187c0*/  FSEL R21, R21, -INF , !P0 ;  /* 0xff80000015157808 */ /* 0x000fe40004000000 */
[----:B------:R-:W-:Y:S02]  /*187d0*/  FSEL R17, R17, -INF , !P5 ;  /* 0xff80000011117808 */ /* 0x000fe40006800000 */
[----:B------:R-:W-:Y:S02]  /*187e0*/  FSEL R18, R18, -INF , !P4 ;  /* 0xff80000012127808 */ /* 0x000fe40006000000 */
[----:B------:R-:W-:Y:S02]  /*187f0*/  FSEL R20, R20, -INF , !P2 ;  /* 0xff80000014147808 */ /* 0x000fe40005000000 */
[----:B------:R-:W-:Y:S02]  /*18800*/  FSEL R16, R16, -INF , !P6 ;  /* 0xff80000010107808 */ /* 0x000fe40007000000 */
[C---:B------:R-:W-:Y:S02]  /*18810*/  ISETP.GE.AND P0, PT, R2.reuse, R244, PT ;  /* 0x000000f40200720c */ /* 0x040fe40003f06270 */
[CC--:B------:R-:W-:Y:S02]  /*18820*/  ISETP.GE.AND P6, PT, R3.reuse, R246.reuse, PT ;  /* 0x000000f60300720c */ /* 0x0c0fe40003fc6270 */
[CC--:B------:R-:W-:Y:S02]  /*18830*/  ISETP.GE.AND P4, PT, R3.reuse, R245.reuse, PT ;  /* 0x000000f50300720c */ /* 0x0c0fe40003f86270 */
[C---:B------:R-:W-:Y:S02]  /*18840*/  ISETP.GE.AND P5, PT, R2.reuse, R246, PT ;  /* 0x000000f60200720c */ /* 0x040fe40003fa6270 */
[C---:B------:R-:W-:Y:S02]  /*18850*/  ISETP.GE.AND P2, PT, R2.reuse, R245, PT ;  /* 0x000000f50200720c */ /* 0x040fe40003f46270 */
[C---:B------:R-:W-:Y:S02]  /*18860*/  ISETP.GE.OR P0, PT, R2.reuse, R248, !P0 ;  /* 0x000000f80200720c */ /* 0x040fe40004706670 */
[CC--:B------:R-:W-:Y:S02]  /*18870*/  ISETP.GE.OR P6, PT, R3.reuse, R250.reuse, !P6 ;  /* 0x000000fa0300720c */ /* 0x0c0fe400077c6670 */
[CC--:B------:R-:W-:Y:S02]  /*18880*/  ISETP.GE.OR P4, PT, R3.reuse, R249.reuse, !P4 ;  /* 0x000000f90300720c */ /* 0x0c0fe40006786670 */
[C---:B------:R-:W-:Y:S02]  /*18890*/  ISETP.GE.OR P5, PT, R2.reuse, R250, !P5 ;  /* 0x000000fa0200720c */ /* 0x040fe40006fa6670 */
[----:B------:R-:W-:Y:S02]  /*188a0*/  ISETP.GE.OR P2, PT, R2, R249, !P2 ;  /* 0x000000f90200720c */ /* 0x000fe40005746670 */
[----:B------:R-:W-:Y:S02]  /*188b0*/  IADD3 R2, R0, 0x18, RZ ;  /* 0x0000001800027810 */ /* 0x000fe40007ffe0ff */
[----:B------:R-:W-:Y:S02]  /*188c0*/  FSEL R22, R22, -INF , !P6 ;  /* 0xff80000016167808 */ /* 0x000fe40007000000 */
[----:B------:R-:W-:Y:S02]  /*188d0*/  FSEL R24, R24, -INF , !P4 ;  /* 0xff80000018187808 */ /* 0x000fe40006000000 */
[C---:B------:R-:W-:Y:S02]  /*188e0*/  ISETP.GE.AND P4, PT, R2.reuse, R246, PT ;  /* 0x000000f60200720c */ /* 0x040fe40003f86270 */
[C---:B------:R-:W-:Y:S02]  /*188f0*/  ISETP.GE.AND P6, PT, R2.reuse, R247, PT ;  /* 0x000000f70200720c */ /* 0x040fe40003fc6270 */
[C---:B------:R-:W-:Y:S02]  /*18900*/  ISETP.GE.OR P4, PT, R2.reuse, R250, !P4 ;  /* 0x000000fa0200720c */ /* 0x040fe40006786670 */
[----:B------:R-:W-:Y:S02]  /*18910*/  ISETP.GE.OR P6, PT, R2, R251, !P6 ;  /* 0x000000fb0200720c */ /* 0x000fe400077c6670 */
[----:B------:R-:W-:Y:S02]  /*18920*/  FSEL R34, R34, -INF , !P4 ;  /* 0xff80000022227808 */ /* 0x000fe40006000000 */
[----:B------:R-:W-:Y:S02]  /*18930*/  FSEL R32, R32, -INF , !P6 ;  /* 0xff80000020207808 */ /* 0x000fe40007000000 */
[C---:B------:R-:W-:Y:S02]  /*18940*/  ISETP.GE.AND P6, PT, R8.reuse, R247, PT ;  /* 0x000000f70800720c */ /* 0x040fe40003fc6270 */
[C---:B------:R-:W-:Y:S02]  /*18950*/  ISETP.GE.AND P4, PT, R8.reuse, R246, PT ;  /* 0x000000f60800720c */ /* 0x040fe40003f86270 */
[C---:B------:R-:W-:Y:S02]  /*18960*/  ISETP.GE.OR P6, PT, R8.reuse, R251, !P6 ;  /* 0x000000fb0800720c */ /* 0x040fe400077c6670 */
[----:B------:R-:W-:Y:S02]  /*18970*/  ISETP.GE.OR P4, PT, R8, R250, !P4 ;  /* 0x000000fa0800720c */ /* 0x000fe40006786670 */
[----:B------:R-:W-:Y:S02]  /*18980*/  FSEL R14, R14, -INF , !P1 ;  /* 0xff8000000e0e7808 */ /* 0x000fe40004800000 */
[C---:B------:R-:W-:Y:S02]  /*18990*/  ISETP.GE.AND P1, PT, R3.reuse, R244, PT ;  /* 0x000000f40300720c */ /* 0x040fe40003f26270 */
[----:B------:R-:W-:Y:S02]  /*189a0*/  FSEL R36, R36, -INF , !P6 ;  /* 0xff80000024247808 */ /* 0x000fe40007000000 */
[----:B------:R-:W-:Y:S02]  /*189b0*/  FSEL R38, R38, -INF , !P4 ;  /* 0xff80000026267808 */ /* 0x000fe40006000000 */
[CC--:B------:R-:W-:Y:S02]  /*189c0*/  ISETP.GE.AND P6, PT, R6.reuse, R247.reuse, PT ;  /* 0x000000f70600720c */ /* 0x0c0fe40003fc6270 */
[----:B------:R-:W-:Y:S02]  /*189d0*/  ISETP.GE.AND P4, PT, R6, R246, PT ;  /* 0x000000f60600720c */ /* 0x000fe40003f86270 */
[----:B------:R-:W-:Y:S01]  /*189e0*/  ISETP.GE.OR P1, PT, R3, R248, !P1 ;  /* 0x000000f80300720c */ /* 0x000fe20004f26670 */
[----:B------:R-:W-:Y:S01]  /*189f0*/  VIADD R3, R0, 0x31 ;  /* 0x0000003100037836 */ /* 0x000fe20000000000 */
[----:B------:R-:W-:Y:S02]  /*18a00*/  FSEL R23, R23, -INF , !P5 ;  /* 0xff80000017177808 */ /* 0x000fe40006800000 */
[----:B------:R-:W-:Y:S02]  /*18a10*/  FSEL R25, R25, -INF , !P2 ;  /* 0xff80000019197808 */ /* 0x000fe40005000000 */
[C---:B------:R-:W-:Y:S02]  /*18a20*/  ISETP.GE.AND P5, PT, R9.reuse, R247, PT ;  /* 0x000000f70900720c */ /* 0x040fe40003fa6270 */
[----:B------:R-:W-:Y:S02]  /*18a30*/  ISETP.GE.AND P2, PT, R9, R246, PT ;  /* 0x000000f60900720c */ /* 0x000fe40003f46270 */
[CC--:B------:R-:W-:Y:S02]  /*18a40*/  ISETP.GE.OR P6, PT, R6.reuse, R251.reuse, !P6 ;  /* 0x000000fb0600720c */ /* 0x0c0fe400077c6670 */
[----:B------:R-:W-:Y:S02]  /*18a50*/  ISETP.GE.OR P4, PT, R6, R250, !P4 ;  /* 0x000000fa0600720c */ /* 0x000fe40006786670 */
[----:B------:R-:W-:Y:S02]  /*18a60*/  IADD3 R4, R0, 0x30, RZ ;  /* 0x0000003000047810 */ /* 0x000fe40007ffe0ff */
[----:B------:R-:W-:Y:S02]  /*18a70*/  FSEL R214, R26, -INF , !P1 ;  /* 0xff8000001ad67808 */ /* 0x000fe40004800000 */
[----:B------:R-:W-:Y:S02]  /*18a80*/  FSEL R215, R27, -INF , !P0 ;  /* 0xff8000001bd77808 */ /* 0x000fe40004000000 */
[----:B------:R-:W-:Y:S02]  /*18a90*/  ISETP.GE.AND P1, PT, R2, R244, PT ;  /* 0x000000f40200720c */ /* 0x000fe40003f26270 */
[C---:B------:R-:W-:Y:S02]  /*18aa0*/  ISETP.GE.OR P2, PT, R9.reuse, R250, !P2 ;  /* 0x000000fa0900720c */ /* 0x040fe40005746670 */
[----:B------:R-:W-:Y:S02]  /*18ab0*/  FSEL R48, R48, -INF , !P6 ;  /* 0xff80000030307808 */ /* 0x000fe40007000000 */
[----:B------:R-:W-:Y:S02]  /*18ac0*/  FSEL R50, R50, -INF , !P4 ;  /* 0xff80000032327808 */ /* 0x000fe40006000000 */
[----:B------:R-:W-:Y:S02]  /*18ad0*/  ISETP.GE.OR P5, PT, R9, R251, !P5 ;  /* 0x000000fb0900720c */ /* 0x000fe40006fa6670 */
[----:B------:R-:W-:Y:S02]  /*18ae0*/  ISETP.GE.AND P0, PT, R2, R245, PT ;  /* 0x000000f50200720c */ /* 0x000fe40003f06270 */
[----:B------:R-:W-:Y:S02]  /*18af0*/  IADD3 R7, R0, 0x21, RZ ;  /* 0x0000002100077810 */ /* 0x000fe40007ffe0ff */
[-C--:B------:R-:W-:Y:S02]  /*18b00*/  ISETP.GE.AND P4, PT, R4, R247.reuse, PT ;  /* 0x000000f70400720c */ /* 0x080fe40003f86270 */
[----:B------:R-:W-:Y:S02]  /*18b10*/  ISETP.GE.AND P6, PT, R3, R247, PT ;  /* 0x000000f70300720c */ /* 0x000fe40003fc6270 */
[C---:B------:R-:W-:Y:S02]  /*18b20*/  ISETP.GE.OR P1, PT, R2.reuse, R248, !P1 ;  /* 0x000000f80200720c */ /* 0x040fe40004f26670 */
[----:B------:R-:W-:Y:S02]  /*18b30*/  FSEL R35, R35, -INF , !P2 ;  /* 0xff80000023237808 */ /* 0x000fe40005000000 */
[----:B------:R-:W-:Y:S02]  /*18b40*/  FSEL R33, R33, -INF , !P5 ;  /* 0xff80000021217808 */ /* 0x000fe40006800000 */
[----:B------:R-:W-:Y:S01]  /*18b50*/  ISETP.GE.OR P0, PT, R2, R249, !P0 ;  /* 0x000000f90200720c */ /* 0x000fe20004706670 */
[----:B------:R-:W-:Y:S01]  /*18b60*/  VIADD R2, R0, 0x38 ;  /* 0x0000003800027836 */ /* 0x000fe20000000000 */
[C---:B------:R-:W-:Y:S02]  /*18b70*/  ISETP.GE.AND P2, PT, R7.reuse, R246, PT ;  /* 0x000000f60700720c */ /* 0x040fe40003f46270 */
[----:B------:R-:W-:Y:S02]  /*18b80*/  ISETP.GE.OR P4, PT, R4, R251, !P4 ;  /* 0x000000fb0400720c */ /* 0x000fe40006786670 */
[----:B------:R-:W-:Y:S02]  /*18b90*/  ISETP.GE.AND P5, PT, R7, R247, PT ;  /* 0x000000f70700720c */ /* 0x000fe40003fa6270 */
[-C--:B------:R-:W-:Y:S02]  /*18ba0*/  ISETP.GE.OR P6, PT, R3, R251.reuse, !P6 ;  /* 0x000000fb0300720c */ /* 0x080fe400077c6670 */
[----:B------:R-:W-:Y:S02]  /*18bb0*/  IADD3 R0, R0, 0x39, RZ ;  /* 0x0000003900007810 */ /* 0x000fe40007ffe0ff */
[----:B------:R-:W-:Y:S02]  /*18bc0*/  ISETP.GE.OR P2, PT, R7, R250, !P2 ;  /* 0x000000fa0700720c */ /* 0x000fe40005746670 */
[----:B------:R-:W-:Y:S02]  /*18bd0*/  FSEL R52, R52, -INF , !P4 ;  /* 0xff80000034347808 */ /* 0x000fe40006000000 */
[----:B------:R-:W-:Y:S02]  /*18be0*/  FSEL R53, R53, -INF , !P6 ;  /* 0xff80000035357808 */ /* 0x000fe40007000000 */
[----:B------:R-:W-:Y:S02]  /*18bf0*/  ISETP.GE.OR P5, PT, R7, R251, !P5 ;  /* 0x000000fb0700720c */ /* 0x000fe40006fa6670 */
[-C--:B------:R-:W-:Y:S02]  /*18c00*/  ISETP.GE.AND P4, PT, R2, R247.reuse, PT ;  /* 0x000000f70200720c */ /* 0x080fe40003f86270 */
[-C--:B------:R-:W-:Y:S02]  /*18c10*/  ISETP.GE.AND P6, PT, R0, R247.reuse, PT ;  /* 0x000000f70000720c */ /* 0x080fe40003fc6270 */
[----:B------:R-:W-:Y:S02]  /*18c20*/  FSEL R39, R39, -INF , !P2 ;  /* 0xff80000027277808 */ /* 0x000fe40005000000 */
[----:B------:R-:W-:Y:S02]  /*18c30*/  FSEL R37, R37, -INF , !P5 ;  /* 0xff80000025257808 */ /* 0x000fe40006800000 */
[C---:B------:R-:W-:Y:S02]  /*18c40*/  ISETP.GE.AND P5, PT, R5.reuse, R247, PT ;  /* 0x000000f70500720c */ /* 0x040fe40003fa6270 */
[----:B------:R-:W-:Y:S02]  /*18c50*/  ISETP.GE.AND P2, PT, R5, R246, PT ;  /* 0x000000f60500720c */ /* 0x000fe40003f46270 */
[-C--:B------:R-:W-:Y:S02]  /*18c60*/  ISETP.GE.OR P4, PT, R2, R251.reuse, !P4 ;  /* 0x000000fb0200720c */ /* 0x080fe40006786670 */
[-C--:B------:R-:W-:Y:S02]  /*18c70*/  ISETP.GE.OR P6, PT, R0, R251.reuse, !P6 ;  /* 0x000000fb0000720c */ /* 0x080fe400077c6670 */
[----:B------:R-:W-:Y:S02]  /*18c80*/  FSEL R64, R64, -INF , !P4 ;  /* 0xff80000040407808 */ /* 0x000fe40006000000 */
[----:B------:R-:W-:Y:S02]  /*18c90*/  FSEL R65, R65, -INF , !P6 ;  /* 0xff80000041417808 */ /* 0x000fe40007000000 */
[C---:B------:R-:W-:Y:S02]  /*18ca0*/  ISETP.GE.OR P5, PT, R5.reuse, R251, !P5 ;  /* 0x000000fb0500720c */ /* 0x040fe40006fa6670 */
[----:B------:R-:W-:Y:S02]  /*18cb0*/  ISETP.GE.OR P2, PT, R5, R250, !P2 ;  /* 0x000000fa0500720c */ /* 0x000fe40005746670 */
[C---:B------:R-:W-:Y:S02]  /*18cc0*/  ISETP.GE.AND P6, PT, R9.reuse, R244, PT ;  /* 0x000000f40900720c */ /* 0x040fe40003fc6270 */
[----:B------:R-:W-:Y:S02]  /*18cd0*/  ISETP.GE.AND P4, PT, R9, R245, PT ;  /* 0x000000f50900720c */ /* 0x000fe40003f86270 */
[----:B------:R-:W-:Y:S02]  /*18ce0*/  FSEL R49, R49, -INF , !P5 ;  /* 0xff80000031317808 */ /* 0x000fe40006800000 */
[----:B------:R-:W-:Y:S02]  /*18cf0*/  FSEL R51, R51, -INF , !P2 ;  /* 0xff80000033337808 */ /* 0x000fe40005000000 */
[C---:B------:R-:W-:Y:S02]  /*18d00*/  ISETP.GE.OR P6, PT, R9.reuse, R248, !P6 ;  /* 0x000000f80900720c */ /* 0x040fe400077c6670 */
[-C--:B------:R-:W-:Y:S02]  /*18d10*/  ISETP.GE.AND P5, PT, R4, R246.reuse, PT ;  /* 0x000000f60400720c */ /* 0x080fe40003fa6270 */
[----:B------:R-:W-:Y:S02]  /*18d20*/  ISETP.GE.OR P4, PT, R9, R249, !P4 ;  /* 0x000000f90900720c */ /* 0x000fe40006786670 */
[C---:B------:R-:W-:Y:S02]  /*18d30*/  ISETP.GE.AND P2, PT, R3.reuse, R246, PT ;  /* 0x000000f60300720c */ /* 0x040fe40003f46270 */
[----:B------:R-:W-:Y:S02]  /*18d40*/  FMNMX.FTZ R9, R132, R137, !PT ;  /* 0x0000008984097209 */ /* 0x000fe40007810000 */
[-C--:B------:R-:W-:Y:S02]  /*18d50*/  ISETP.GE.OR P5, PT, R4, R250.reuse, !P5 ;  /* 0x000000fa0400720c */ /* 0x080fe40006fa6670 */
[----:B------:R-:W-:Y:S02]  /*18d60*/  ISETP.GE.OR P2, PT, R3, R250, !P2 ;  /* 0x000000fa0300720c */ /* 0x000fe40005746670 */
[----:B------:R-:W-:Y:S02]  /*18d70*/  FMNMX.FTZ R9, R209, R9, !PT ;  /* 0x00000009d1097209 */ /* 0x000fe40007810000 */
[----:B------:R-:W-:Y:S02]  /*18d80*/  FSEL R54, R54, -INF , !P5 ;  /* 0xff80000036367808 */ /* 0x000fe40006800000 */
[----:B------:R-:W-:Y:S02]  /*18d90*/  FSEL R55, R55, -INF , !P2 ;  /* 0xff80000037377808 */ /* 0x000fe40005000000 */
[-C--:B------:R-:W-:Y:S02]  /*18da0*/  ISETP.GE.AND P5, PT, R2, R246.reuse, PT ;  /* 0x000000f60200720c */ /* 0x080fe40003fa6270 */
[----:B------:R-:W-:Y:S02]  /*18db0*/  ISETP.GE.AND P2, PT, R0, R246, PT ;  /* 0x000000f60000720c */ /* 0x000fe40003f46270 */
[----:B------:R-:W-:Y:S02]  /*18dc0*/  FMNMX.FTZ R9, R16, R9, !PT ;  /* 0x0000000910097209 */ /* 0x000fe40007810000 */
[----:B------:R-:W-:Y:S02]  /*18dd0*/  FSEL R29, R29, -INF , !P4 ;  /* 0xff8000001d1d7808 */ /* 0x000fe40006000000 */
[----:B------:R-:W-:Y:S02]  /*18de0*/  FSEL R28, R28, -INF , !P0 ;  /* 0xff8000001c1c7808 */ /* 0x000fe40004000000 */
[C---:B------:R-:W-:Y:S02]  /*18df0*/  ISETP.GE.AND P0, PT, R7.reuse, R245, PT ;  /* 0x000000f50700720c */ /* 0x040fe40003f06270 */
[----:B------:R-:W-:Y:S02]  /*18e00*/  ISETP.GE.AND P4, PT, R7, R244, PT ;  /* 0x000000f40700720c */ /* 0x000fe40003f86270 */
[-C--:B------:R-:W-:Y:S02]  /*18e10*/  ISETP.GE.OR P5, PT, R2, R250.reuse, !P5 ;  /* 0x000000fa0200720c */ /* 0x080fe40006fa6670 */
[----:B------:R-:W-:Y:S02]  /*18e20*/  ISETP.GE.OR P2, PT, R0, R250, !P2 ;  /* 0x000000fa0000720c */ /* 0x000fe40005746670 */
[----:B------:R-:W-:Y:S02]  /*18e30*/  FMNMX.FTZ R9, R17, R9, !PT ;  /* 0x0000000911097209 */ /* 0x000fe40007810000 */
[C---:B------:R-:W-:Y:S02]  /*18e40*/  ISETP.GE.OR P0, PT, R7.reuse, R249, !P0 ;  /* 0x000000f90700720c */ /* 0x040fe40004706670 */
[----:B------:R-:W-:Y:S02]  /*18e50*/  ISETP.GE.OR P4, PT, R7, R248, !P4 ;  /* 0x000000f80700720c */ /* 0x000fe40006786670 */
[----:B------:R-:W-:Y:S02]  /*18e60*/  FSEL R66, R66, -INF , !P5 ;  /* 0xff80000042427808 */ /* 0x000fe40006800000 */
[----:B------:R-:W-:Y:S02]  /*18e70*/  FSEL R67, R67, -INF , !P2 ;  /* 0xff80000043437808 */ /* 0x000fe40005000000 */
[----:B------:R-:W-:Y:S02]  /*18e80*/  FMNMX.FTZ R7, R20, R9, !PT ;  /* 0x0000000914077209 */ /* 0x000fe40007810000 */
[C---:B------:R-:W-:Y:S02]  /*18e90*/  ISETP.GE.AND P2, PT, R8.reuse, R245, PT ;  /* 0x000000f50800720c */ /* 0x040fe40003f46270 */
[----:B------:R-:W-:Y:S02]  /*18ea0*/  ISETP.GE.AND P5, PT, R8, R244, PT ;  /* 0x000000f40800720c */ /* 0x000fe40003fa6270 */
[----:B------:R-:W-:Y:S02]  /*18eb0*/  FMNMX.FTZ R9, R21, R7, !PT ;  /* 0x0000000715097209 */ /* 0x000fe40007810000 */
[----:B------:R-:W-:Y:S02]  /*18ec0*/  FMNMX.FTZ R10, R142, R139, !PT ;  /* 0x0000008b8e0a7209 */ /* 0x000fe40007810000 */
[C---:B------:R-:W-:Y:S02]  /*18ed0*/  ISETP.GE.OR P2, PT, R8.reuse, R249, !P2 ;  /* 0x000000f90800720c */ /* 0x040fe40005746670 */
[----:B------:R-:W-:Y:S02]  /*18ee0*/  ISETP.GE.OR P5, PT, R8, R248, !P5 ;  /* 0x000000f80800720c */ /* 0x000fe40006fa6670 */
[----:B------:R-:W-:Y:S02]  /*18ef0*/  FMNMX.FTZ R8, R141, R138, !PT ;  /* 0x0000008a8d087209 */ /* 0x000fe40007810000 */
[----:B------:R-:W-:Y:S02]  /*18f00*/  FMNMX.FTZ R9, R32, R9, !PT ;  /* 0x0000000920097209 */ /* 0x000fe40007810000 */
[----:B------:R-:W-:Y:S02]  /*18f10*/  FMNMX.FTZ R7, R143, R10, !PT ;  /* 0x0000000a8f077209 */ /* 0x000fe40007810000 */
[----:B------:R-:W-:Y:S02]  /*18f20*/  FMNMX.FTZ R8, R208, R8, !PT ;  /* 0x00000008d0087209 */ /* 0x000fe40007810000 */
[----:B------:R-:W-:Y:S02]  /*18f30*/  FMNMX.FTZ R9, R33, R9, !PT ;  /* 0x0000000921097209 */ /* 0x000fe40007810000 */
[----:B------:R-:W-:Y:S02]  /*18f40*/  FMNMX.FTZ R7, R12, R7, !PT ;  /* 0x000000070c077209 */ /* 0x000fe40007810000 */
[----:B------:R-:W-:Y:S02]  /*18f50*/  FSEL R213, R30, -INF , !P1 ;  /* 0xff8000001ed57808 */ /* 0x000fe40004800000 */
[----:B------:R-:W-:Y:S02]  /*18f60*/  FSEL R40, R40, -INF , !P2 ;  /* 0xff80000028287808 */ /* 0x000fe40005000000 */
[----:B------:R-:W-:Y:S02]  /*18f70*/  FMNMX.FTZ R8, R18, R8, !PT ;  /* 0x0000000812087209 */ /* 0x000fe40007810000 */
[C---:B------:R-:W-:Y:S02]  /*18f80*/  ISETP.GE.AND P1, PT, R6.reuse, R245, PT ;  /* 0x000000f50600720c */ /* 0x040fe40003f26270 */
[----:B------:R-:W-:Y:S02]  /*18f90*/  ISETP.GE.AND P2, PT, R6, R244, PT ;  /* 0x000000f40600720c */ /* 0x000fe40003f46270 */
[----:B------:R-:W-:Y:S02]  /*18fa0*/  FMNMX.FTZ R9, R36, R9, !PT ;  /* 0x0000000924097209 */ /* 0x000fe40007810000 */
        /* <DEDUP_REMOVED lines=15> */
[----:B------:R-:W-:Y:S02]  /*190a0*/  FSEL R41, R41, -INF , !P0 ;  /* 0xff80000029297808 */ /* 0x000fe40004000000 */
[C---:B------:R-:W-:Y:S02]  /*190b0*/  ISETP.GE.AND P0, PT, R5.reuse, R245, PT ;  /* 0x000000f50500720c */ /* 0x040fe40003f06270 */
[----:B------:R-:W-:Y:S02]  /*190c0*/  FMNMX.FTZ R6, R40, R6, !PT ;  /* 0x0000000628067209 */ /* 0x000fe40007810000 */
[----:B------:R-:W-:Y:S02]  /*190d0*/  FMNMX.FTZ R7, R38, R7, !PT ;  /* 0x0000000726077209 */ /* 0x000fe40007810000 */
[----:B------:R-:W-:Y:S02]  /*190e0*/  ISETP.GE.OR P0, PT, R5, R249, !P0 ;  /* 0x000000f90500720c */ /* 0x000fe40004706670 */
[----:B------:R-:W-:Y:S02]  /*190f0*/  FSEL R44, R44, -INF , !P1 ;  /* 0xff8000002c2c7808 */ /* 0x000fe40004800000 */
[C---:B------:R-:W-:Y:S02]  /*19100*/  ISETP.GE.AND P1, PT, R4.reuse, R245, PT ;  /* 0x000000f50400720c */ /* 0x040fe40003f26270 */
[----:B------:R-:W-:Y:S02]  /*19110*/  FMNMX.FTZ R6, R41, R6, !PT ;  /* 0x0000000629067209 */ /* 0x000fe40007810000 */
[----:B------:R-:W-:Y:S02]  /*19120*/  FMNMX.FTZ R7, R39, R7, !PT ;  /* 0x0000000727077209 */ /* 0x000fe40007810000 */
[----:B------:R-:W-:Y:S02]  /*19130*/  FSEL R45, R45, -INF , !P0 ;  /* 0xff8000002d2d7808 */ /* 0x000fe40004000000 */
[----:B------:R-:W-:Y:S02]  /*19140*/  ISETP.GE.OR P1, PT, R4, R249, !P1 ;  /* 0x000000f90400720c */ /* 0x000fe40004f26670 */
[C---:B------:R-:W-:Y:S02]  /*19150*/  ISETP.GE.AND P0, PT, R3.reuse, R245, PT ;  /* 0x000000f50300720c */ /* 0x040fe40003f06270 */
[----:B------:R-:W-:Y:S02]  /*19160*/  FMNMX.FTZ R6, R44, R6, !PT ;  /* 0x000000062c067209 */ /* 0x000fe40007810000 */
[----:B------:R-:W-:Y:S02]  /*19170*/  FMNMX.FTZ R7, R50, R7, !PT ;  /* 0x0000000732077209 */ /* 0x000fe40007810000 */
[----:B------:R-:W-:Y:S02]  /*19180*/  FSEL R56, R56, -INF , !P1 ;  /* 0xff80000038387808 */ /* 0x000fe40004800000 */
[----:B------:R-:W-:Y:S02]  /*19190*/  ISETP.GE.OR P0, PT, R3, R249, !P0 ;  /* 0x000000f90300720c */ /* 0x000fe40004706670 */
[----:B------:R-:W-:Y:S02]  /*191a0*/  FMNMX.FTZ R6, R45, R6, !PT ;  /* 0x000000062d067209 */ /* 0x000fe40007810000 */
[----:B------:R-:W-:Y:S02]  /*191b0*/  ISETP.GE.AND P1, PT, R2, R245, PT ;  /* 0x000000f50200720c */ /* 0x000fe40003f26270 */
[----:B------:R-:W-:Y:S02]  /*191c0*/  FMNMX.FTZ R8, R52, R8, !PT ;  /* 0x0000000834087209 */ /* 0x000fe40007810000 */
[----:B------:R-:W-:Y:S02]  /*191d0*/  FMNMX.FTZ R7, R51, R7, !PT ;  /* 0x0000000733077209 */ /* 0x000fe40007810000 */
[----:B------:R-:W-:Y:S02]  /*191e0*/  FSEL R57, R57, -INF , !P0 ;  /* 0xff80000039397808 */ /* 0x000fe40004000000 */
[----:B------:R-:W-:Y:S02]  /*191f0*/  FMNMX.FTZ R6, R56, R6, !PT ;  /* 0x0000000638067209 */ /* 0x000fe40007810000 */
[----:B------:R-:W-:Y:S02]  /*19200*/  ISETP.GE.OR P1, PT, R2, R249, !P1 ;  /* 0x000000f90200720c */ /* 0x000fe40004f26670 */
[----:B------:R-:W-:Y:S02]  /*19210*/  ISETP.GE.AND P0, PT, R0, R245, PT ;  /* 0x000000f50000720c */ /* 0x000fe40003f06270 */
[----:B------:R-:W-:Y:S02]  /*19220*/  FMNMX.FTZ R135, R53, R8, !PT ;  /* 0x0000000835877209 */ /* 0x000fe40007810000 */
[----:B------:R-:W-:Y:S02]  /*19230*/  FMNMX.FTZ R134, R54, R7, !PT ;  /* 0x0000000736867209 */ /* 0x000fe40007810000 */
[----:B------:R-:W-:Y:S02]  /*19240*/  FSEL R60, R60, -INF , !P1 ;  /* 0xff8000003c3c7808 */ /* 0x000fe40004800000 */
[----:B------:R-:W-:Y:S02]  /*19250*/  ISETP.GE.OR P0, PT, R0, R249, !P0 ;  /* 0x000000f90000720c */ /* 0x000fe40004706670 */
[----:B------:R-:W-:Y:S02]  /*19260*/  FMNMX.FTZ R6, R57, R6, !PT ;  /* 0x0000000639067209 */ /* 0x000fe40007810000 */
[----:B------:R-:W-:Y:S02]  /*19270*/  FMNMX.FTZ R135, R64, R135, !PT ;  /* 0x0000008740877209 */ /* 0x000fe40007810000 */
[----:B------:R-:W-:Y:S02]  /*19280*/  FMNMX.FTZ R134, R55, R134, !PT ;  /* 0x0000008637867209 */ /* 0x000fe40007810000 */
[----:B------:R-:W-:Y:S02]  /*19290*/  ISETP.GE.AND P1, PT, R5, R244, PT ;  /* 0x000000f40500720c */ /* 0x000fe40003f26270 */
[----:B------:R-:W-:Y:S02]  /*192a0*/  FSEL R61, R61, -INF , !P0 ;  /* 0xff8000003d3d7808 */ /* 0x000fe40004000000 */
[----:B------:R-:W-:Y:S02]  /*192b0*/  FMNMX.FTZ R133, R60, R6, !PT ;  /* 0x000000063c857209 */ /* 0x000fe40007810000 */
[----:B------:R-:W-:Y:S02]  /*192c0*/  FMNMX.FTZ R135, R65, R135, !PT ;  /* 0x0000008741877209 */ /* 0x000fe40007810000 */
[----:B------:R-:W-:Y:S02]  /*192d0*/  FMNMX.FTZ R134, R66, R134, !PT ;  /* 0x0000008642867209 */ /* 0x000fe40007810000 */
[----:B------:R-:W-:Y:S01]  /*192e0*/  ISETP.GE.OR P1, PT, R5, R248, !P1 ;  /* 0x000000f80500720c */ /* 0x000fe20004f26670 */
[----:B------:R-:W1:Y:S01]  /*192f0*/  SHFL.BFLY PT, R8, R135, 0x2, 0x1f ;  /* 0x0c401f0087087f89 */ /* 0x000e6200000e0000 */
[----:B------:R-:W-:Y:S02]  /*19300*/  ISETP.GE.AND P0, PT, R4, R244, PT ;  /* 0x000000f40400720c */ /* 0x000fe40003f06270 */
[----:B------:R-:W-:Y:S02]  /*19310*/  FMNMX.FTZ R5, R210, R140, !PT ;  /* 0x0000008cd2057209 */ /* 0x000fe40007810000 */
[----:B------:R-:W-:Y:S02]  /*19320*/  FMNMX.FTZ R133, R61, R133, !PT ;  /* 0x000000853d857209 */ /* 0x000fe40007810000 */
[----:B------:R-:W-:Y:S02]  /*19330*/  FMNMX.FTZ R134, R67, R134, !PT ;  /* 0x0000008643867209 */ /* 0x000fe40007810000 */
[----:B------:R-:W-:Y:S01]  /*19340*/  ISETP.GE.OR P0, PT, R4, R248, !P0 ;  /* 0x000000f80400720c */ /* 0x000fe20004706670 */
[----:B------:R-:W2:Y:S01]  /*19350*/  SHFL.BFLY PT, R6, R133, 0x2, 0x1f ;  /* 0x0c401f0085067f89 */ /* 0x000ea200000e0000 */
[----:B------:R-:W-:Y:S02]  /*19360*/  FMNMX.FTZ R4, R211, R5, !PT ;  /* 0x00000005d3047209 */ /* 0x000fe40007810000 */
[----:B------:R-:W-:Y:S05]  /*19370*/  FSEL R212, R31, -INF , !P6 ;  /* 0xff8000001fd47808 */ /* 0x000fea0007000000 */
[----:B------:R-:W3:Y:S01]  /*19380*/  SHFL.BFLY PT, R5, R134, 0x2, 0x1f ;  /* 0x0c401f0086057f89 */ /* 0x000ee200000e0000 */
[----:B------:R-:W-:Y:S02]  /*19390*/  FMNMX.FTZ R4, R14, R4, !PT ;  /* 0x000000040e047209 */ /* 0x000fe40007810000 */
[----:B------:R-:W-:Y:S02]  /*193a0*/  FSEL R42, R42, -INF , !P5 ;  /* 0xff8000002a2a7808 */ /* 0x000fe40006800000 */
[----:B------:R-:W-:Y:S02]  /*193b0*/  FMNMX.FTZ R4, R15, R4, !PT ;  /* 0x000000040f047209 */ /* 0x000fe40007810000 */
[----:B------:R-:W-:Y:S02]  /*193c0*/  FSEL R43, R43, -INF , !P4 ;  /* 0xff8000002b2b7808 */ /* 0x000fe40006000000 */
[----:B------:R-:W-:Y:S02]  /*193d0*/  FMNMX.FTZ R4, R214, R4, !PT ;  /* 0x00000004d6047209 */ /* 0x000fe40007810000 */
[----:B-1----:R-:W-:Y:S02]  /*193e0*/  FMNMX.FTZ R135, R135, R8, !PT ;  /* 0x0000000887877209 */ /* 0x002fe40007810000 */
[----:B------:R-:W-:Y:S02]  /*193f0*/  FMNMX.FTZ R4, R215, R4, !PT ;  /* 0x00000004d7047209 */ /* 0x000fe40007810000 */
[----:B------:R-:W-:Y:S02]  /*19400*/  ISETP.GE.AND P4, PT, R3, R244, PT ;  /* 0x000000f40300720c */ /* 0x000fe40003f86270 */
[----:B------:R-:W-:Y:S02]  /*19410*/  FMNMX.FTZ R4, R213, R4, !PT ;  /* 0x00000004d5047209 */ /* 0x000fe40007810000 */
[----:B------:R-:W-:Y:S02]  /*19420*/  FSEL R46, R46, -INF , !P2 ;  /* 0xff8000002e2e7808 */ /* 0x000fe40005000000 */
[----:B--2---:R-:W-:Y:S02]  /*19430*/  FMNMX.FTZ R133, R133, R6, !PT ;  /* 0x0000000685857209 */ /* 0x004fe40007810000 */
[----:B------:R-:W-:Y:S01]  /*19440*/  FMNMX.FTZ R4, R212, R4, !PT ;  /* 0x00000004d4047209 */ /* 0x000fe20007810000 */
[----:B------:R-:W1:Y:S01]  /*19450*/  SHFL.BFLY PT, R6, R135, 0x1, 0x1f ;  /* 0x0c201f0087067f89 */ /* 0x000e6200000e0000 */
[----:B---3--:R-:W-:Y:S02]  /*19460*/  FMNMX.FTZ R134, R134, R5, !PT ;  /* 0x0000000586867209 */ /* 0x008fe40007810000 */
[----:B------:R-:W-:Y:S02]  /*19470*/  FMNMX.FTZ R4, R42, R4, !PT ;  /* 0x000000042a047209 */ /* 0x000fe40007810000 */
[----:B------:R-:W-:Y:S03]  /*19480*/  ISETP.GE.OR P4, PT, R3, R248, !P4 ;  /* 0x000000f80300720c */ /* 0x000fe60006786670 */
[----:B------:R-:W2:Y:S01]  /*19490*/  SHFL.BFLY PT, R5, R134, 0x1, 0x1f ;  /* 0x0c201f0086057f89 */ /* 0x000ea200000e0000 */
[----:B------:R-:W-:Y:S02]  /*194a0*/  FMNMX.FTZ R4, R43, R4, !PT ;  /* 0x000000042b047209 */ /* 0x000fe40007810000 */
[----:B------:R-:W-:Y:S02]  /*194b0*/  FSEL R47, R47, -INF , !P1 ;  /* 0xff8000002f2f7808 */ /* 0x000fe40004800000 */
[----:B------:R-:W-:Y:S02]  /*194c0*/  FMNMX.FTZ R3, R46, R4, !PT ;  /* 0x000000042e037209 */ /* 0x000fe40007810000 */
[----:B------:R-:W-:Y:S01]  /*194d0*/  ISETP.GE.AND P1, PT, R2, R244, PT ;  /* 0x000000f40200720c */ /* 0x000fe20003f26270 */
[----:B------:R-:W3:Y:S01]  /*194e0*/  SHFL.BFLY PT, R4, R133, 0x1, 0x1f ;  /* 0x0c201f0085047f89 */ /* 0x000ee200000e0000 */
[----:B------:R-:W-:Y:S02]  /*194f0*/  FSEL R58, R58, -INF , !P0 ;  /* 0xff8000003a3a7808 */ /* 0x000fe40004000000 */
[----:B------:R-:W-:Y:S02]  /*19500*/  FMNMX.FTZ R3, R47, R3, !PT ;  /* 0x000000032f037209 */ /* 0x000fe40007810000 */
[----:B------:R-:W-:Y:S02]  /*19510*/  ISETP.GE.OR P1, PT, R2, R248, !P1 ;  /* 0x000000f80200720c */ /* 0x000fe40004f26670 */
[----:B------:R-:W-:Y:S02]  /*19520*/  ISETP.GE.AND P0, PT, R0, R244, PT ;  /* 0x000000f40000720c */ /* 0x000fe40003f06270 */
[----:B------:R-:W-:Y:S02]  /*19530*/  FSEL R59, R59, -INF , !P4 ;  /* 0xff8000003b3b7808 */ /* 0x000fe40006000000 */
[----:B------:R-:W-:Y:S02]  /*19540*/  FMNMX.FTZ R2, R58, R3, !PT ;  /* 0x000000033a027209 */ /* 0x000fe40007810000 */
[----:B------:R-:W-:Y:S02]  /*19550*/  ISETP.GE.OR P0, PT, R0, R248, !P0 ;  /* 0x000000f80000720c */ /* 0x000fe40004706670 */
[----:B------:R-:W-:Y:S01]  /*19560*/  FSEL R229, R62, -INF , !P1 ;  /* 0xff8000003ee57808 */ /* 0x000fe20004800000 */
[----:B------:R-:W-:Y:S01]  /*19570*/  IMAD.MOV.U32 R62, RZ, RZ, R47 ;  /* 0x000000ffff3e7224 */ /* 0x000fe200078e002f */
[----:B------:R-:W-:Y:S02]  /*19580*/  FMNMX.FTZ R0, R59, R2, !PT ;  /* 0x000000023b007209 */ /* 0x000fe40007810000 */
[----:B-1----:R-:W-:Y:S02]  /*19590*/  FMNMX.FTZ R135, R135, R6, !PT ;  /* 0x0000000687877209 */ /* 0x002fe40007810000 */
[----:B------:R-:W-:Y:S02]  /*195a0*/  FSEL R136, R63, -INF , !P0 ;  /* 0xff8000003f887808 */ /* 0x000fe40004000000 */
[----:B------:R-:W-:Y:S02]  /*195b0*/  FMNMX.FTZ R0, R229, R0, !PT ;  /* 0x00000000e5007209 */ /* 0x000fe40007810000 */
[----:B--2---:R-:W-:Y:S01]  /*195c0*/  FMNMX.FTZ R134, R134, R5, !PT ;  /* 0x0000000586867209 */ /* 0x004fe20007810000 */
[C---:B------:R-:W-:Y:S01]  /*195d0*/  FMUL.FTZ R5, R135.reuse, UR4 ;  /* 0x0000000487057c20 */ /* 0x040fe20008410000 */
[----:B------:R-:W-:Y:S02]  /*195e0*/  FSETP.NEU.FTZ.AND P2, PT, R135, -INF , PT ;  /* 0xff8000008700780b */ /* 0x000fe40003f5d000 */
[----:B------:R-:W-:Y:S01]  /*195f0*/  FMNMX.FTZ R0, R136, R0, !PT ;  /* 0x0000000088007209 */ /* 0x000fe20007810000 */
[C---:B------:R-:W-:Y:S01]  /*19600*/  FMUL.FTZ R7, R134.reuse, UR4 ;  /* 0x0000000486077c20 */ /* 0x040fe20008410000 */
[----:B------:R-:W-:Y:S02]  /*19610*/  FSEL R5, R5, RZ, P2 ;  /* 0x000000ff05057208 */ /* 0x000fe40001000000 */
[----:B------:R-:W-:Y:S01]  /*19620*/  FSETP.NEU.FTZ.AND P1, PT, R134, -INF , PT ;  /* 0xff8000008600780b */ /* 0x000fe20003f3d000 */
[----:B------:R-:W1:Y:S01]  /*19630*/  SHFL.BFLY PT, R2, R0, 0x2, 0x1f ;  /* 0x0c401f0000027f89 */ /* 0x000e6200000e0000 */
[----:B---3--:R-:W-:Y:S01]  /*19640*/  FMNMX.FTZ R133, R133, R4, !PT ;  /* 0x0000000485857209 */ /* 0x008fe20007810000 */
[--C-:B------:R-:W-:Y:S01]  /*19650*/  FFMA.FTZ R3, R132, UR4, -R5.reuse ;  /* 0x0000000484037c23 */ /* 0x100fe20008010805 */
[----:B------:R-:W-:Y:S01]  /*19660*/  FSEL R7, R7, RZ, P1 ;  /* 0x000000ff07077208 */ /* 0x000fe20000800000 */
[--C-:B------:R-:W-:Y:S01]  /*19670*/  FFMA.FTZ R6, R16, UR4, -R5.reuse ;  /* 0x0000000410067c23 */ /* 0x100fe20008010805 */
[C---:B------:R-:W-:Y:S01]  /*19680*/  FSETP.NEU.FTZ.AND P0, PT, R133.reuse, -INF , PT ;  /* 0xff8000008500780b */ /* 0x040fe20003f1d000 */
[----:B------:R2:W-:Y:S01]  /*19690*/  MUFU.EX2 R11, R3 ;  /* 0x00000003000b7308 */ /* 0x0005e20000000800 */
[----:B------:R-:W-:Y:S01]  /*196a0*/  FMUL.FTZ R8, R133, UR4 ;  /* 0x0000000485087c20 */ /* 0x000fe20008410000 */
[--C-:B------:R-:W-:Y:S01]  /*196b0*/  FFMA.FTZ R27, R65, UR4, -R5.reuse ;  /* 0x00000004411b7c23 */ /* 0x100fe20008010805 */
[--C-:B------:R-:W-:Y:S01]  /*196c0*/  FFMA.FTZ R223, R21, UR4, -R5.reuse ;  /* 0x0000000415df7c23 */ /* 0x100fe20008010805 */
[--C-:B------:R-:W-:Y:S01]  /*196d0*/  FFMA.FTZ R232, R33, UR4, -R5.reuse ;  /* 0x0000000421e87c23 */ /* 0x100fe20008010805 */
[--C-:B------:R-:W-:Y:S01]  /*196e0*/  FFMA.FTZ R224, R36, UR4, -R5.reuse ;  /* 0x0000000424e07c23 */ /* 0x100fe20008010805 */
[----:B------:R-:W-:Y:S01]  /*196f0*/  FSEL R8, R8, RZ, P0 ;  /* 0x000000ff08087208 */ /* 0x000fe20000000000 */
[--C-:B------:R-:W-:Y:S03]  /*19700*/  FFMA.FTZ R230, R37, UR4, -R5.reuse ;  /* 0x0000000425e67c23 */ /* 0x100fe60008010805 */
[----:B------:R3:W4:Y:S01]  /*19710*/  MUFU.EX2 R231, R6 ;  /* 0x0000000600e77308 */ /* 0x0007220000000800 */
[--C-:B------:R-:W-:Y:S01]  /*19720*/  FFMA.FTZ R63, R52, UR4, -R5.reuse ;  /* 0x00000004343f7c23 */ /* 0x100fe20008010805 */
[--C-:B------:R-:W-:Y:S01]  /*19730*/  FFMA.FTZ R252, R20, UR4, -R5.reuse ;  /* 0x0000000414fc7c23 */ /* 0x100fe20008010805 */
[--C-:B------:R-:W-:Y:S01]  /*19740*/  FFMA.FTZ R26, R32, UR4, -R5.reuse ;  /* 0x00000004201a7c23 */ /* 0x100fe20008010805 */
[----:B------:R-:W-:Y:S01]  /*19750*/  FFMA.FTZ R47, R49, UR4, -R5 ;  /* 0x00000004312f7c23 */ /* 0x000fe20008010805 */
[----:B------:R-:W-:Y:S01]  /*19760*/  FSEL R4, R134, RZ, P1 ;  /* 0x000000ff86047208 */ /* 0x000fe20000800000 */
[--C-:B------:R-:W-:Y:S01]  /*19770*/  FFMA.FTZ R219, R34, UR4, -R7.reuse ;  /* 0x0000000422db7c23 */ /* 0x100fe20008010807 */
[----:B------:R-:W-:Y:S01]  /*19780*/  FFMA.FTZ R9, R13, UR4, -R8 ;  /* 0x000000040d097c23 */ /* 0x000fe20008010808 */
[--C-:B------:R-:W-:Y:S01]  /*19790*/  FFMA.FTZ R67, R67, UR4, -R7.reuse ;  /* 0x0000000443437c23 */ /* 0x100fe20008010807 */
[--C-:B--2---:R-:W-:Y:S01]  /*197a0*/  FFMA.FTZ R3, R141, UR4, -R7.reuse ;  /* 0x000000048d037c23 */ /* 0x104fe20008010807 */
[----:B-1----:R-:W-:Y:S01]  /*197b0*/  FMNMX.FTZ R0, R0, R2, !PT ;  /* 0x0000000200007209 */ /* 0x002fe20007810000 */
[--C-:B------:R-:W-:Y:S01]  /*197c0*/  FFMA.FTZ R2, R208, UR4, -R7.reuse ;  /* 0x00000004d0027c23 */ /* 0x100fe20008010807 */
[----:B------:R-:W-:Y:S01]  /*197d0*/  FADD.FTZ R4, -R4, R138 ;  /* 0x0000008a04047221 */ /* 0x000fe20000010100 */
[----:B------:R1:W-:Y:S01]  /*197e0*/  MUFU.EX2 R141, R3 ;  /* 0x00000003008d7308 */ /* 0x0003e20000000800 */
[--C-:B------:R-:W-:Y:S01]  /*197f0*/  FFMA.FTZ R66, R66, UR4, -R7.reuse ;  /* 0x0000000442427c23 */ /* 0x100fe20008010807 */
[--C-:B------:R-:W-:Y:S01]  /*19800*/  FFMA.FTZ R217, R22, UR4, -R7.reuse ;  /* 0x0000000416d97c23 */ /* 0x100fe20008010807 */
[----:B------:R-:W-:Y:S02]  /*19810*/  IMAD.MOV.U32 R22, RZ, RZ, R42 ;  /* 0x000000ffff167224 */ /* 0x000fe400078e002a */
[----:B---3--:R-:W-:Y:S01]  /*19820*/  FFMA.FTZ R6, R19, UR4, -R7 ;  /* 0x0000000413067c23 */ /* 0x008fe20008010807 */
[----:B------:R-:W-:Y:S01]  /*19830*/  FFMA.FTZ R19, R64, UR4, -R5 ;  /* 0x0000000440137c23 */ /* 0x000fe20008010805 */
[----:B------:R-:W-:Y:S01]  /*19840*/  FFMA.FTZ R42, R40, UR4, -R8 ;  /* 0x00000004282a7c23 */ /* 0x000fe20008010808 */
[----:B------:R-:W-:Y:S02]  /*19850*/  IMAD.MOV.U32 R40, RZ, RZ, R66 ;  /* 0x000000ffff287224 */ /* 0x000fe400078e0042 */
[----:B------:R2:W-:Y:S01]  /*19860*/  MUFU.EX2 R222, R2 ;  /* 0x0000000200de7308 */ /* 0x0005e20000000800 */
[--C-:B------:R-:W-:Y:S01]  /*19870*/  FFMA.FTZ R218, R35, UR4, -R7.reuse ;  /* 0x0000000423da7c23 */ /* 0x100fe20008010807 */
[----:B----4-:R-:W-:Y:S01]  /*19880*/  MOV R35, R231 ;  /* 0x000000e700237202 */ /* 0x010fe20000000f00 */
[----:B------:R-:W-:Y:S01]  /*19890*/  FFMA.FTZ R38, R38, UR4, -R7 ;  /* 0x0000000426267c23 */ /* 0x000fe20008010807 */
[--C-:B------:R-:W-:Y:S01]  /*198a0*/  FFMA.FTZ R208, R25, UR4, -R8.reuse ;  /* 0x0000000419d07c23 */ /* 0x100fe20008010808 */
[--C-:B------:R-:W-:Y:S01]  /*198b0*/  FFMA.FTZ R231, R45, UR4, -R8.reuse ;  /* 0x000000042de77c23 */ /* 0x100fe20008010808 */
[--C-:B------:R-:W-:Y:S01]  /*198c0*/  FFMA.FTZ R61, R61, UR4, -R8.reuse ;  /* 0x000000043d3d7c23 */ /* 0x100fe20008010808 */
[--C-:B------:R-:W-:Y:S03]  /*198d0*/  FFMA.FTZ R138, R28, UR4, -R8.reuse ;  /* 0x000000041c8a7c23 */ /* 0x100fe60008010808 */
[----:B------:R3:W-:Y:S01]  /*198e0*/  MUFU.EX2 R235, R6 ;  /* 0x0000000600eb7308 */ /* 0x0007e20000000800 */
[--C-:B-1----:R-:W-:Y:S01]  /*198f0*/  FFMA.FTZ R3, R142, UR4, -R8.reuse ;  /* 0x000000048e037c23 */ /* 0x102fe20008010808 */
[----:B------:R-:W-:Y:S01]  /*19900*/  FFMA.FTZ R142, R53, UR4, -R5 ;  /* 0x00000004358e7c23 */ /* 0x000fe20008010805 */
[--C-:B------:R-:W-:Y:S01]  /*19910*/  FFMA.FTZ R31, R41, UR4, -R8.reuse ;  /* 0x00000004291f7c23 */ /* 0x100fe20008010808 */
[--C-:B------:R-:W-:Y:S01]  /*19920*/  FFMA.FTZ R30, R44, UR4, -R8.reuse ;  /* 0x000000042c1e7c23 */ /* 0x100fe20008010808 */
[--C-:B------:R-:W-:Y:S01]  /*19930*/  FFMA.FTZ R60, R60, UR4, -R8.reuse ;  /* 0x000000043c3c7c23 */ /* 0x100fe20008010808 */
[----:B------:R-:W-:Y:S01]  /*19940*/  FFMA.FTZ R57, R57, UR4, -R8 ;  /* 0x0000000439397c23 */ /* 0x000fe20008010808 */
[----:B------:R-:W-:Y:S03]  /*19950*/  IMAD.MOV.U32 R13, RZ, RZ, R46 ;  /* 0x000000ffff0d7224 */ /* 0x000fe600078e002e */
[----:B------:R1:W-:Y:S01]  /*19960*/  MUFU.EX2 R10, R3 ;  /* 0x00000003000a7308 */ /* 0x0003e20000000800 */
[----:B--2---:R-:W-:Y:S01]  /*19970*/  FFMA.FTZ R2, R143, UR4, -R8 ;  /* 0x000000048f027c23 */ /* 0x004fe20008010808 */
[--C-:B------:R-:W-:Y:S01]  /*19980*/  FFMA.FTZ R143, R54, UR4, -R7.reuse ;  /* 0x00000004368f7c23 */ /* 0x100fe20008010807 */
[----:B------:R-:W-:Y:S01]  /*19990*/  FFMA.FTZ R46, R50, UR4, -R7 ;  /* 0x00000004322e7c23 */ /* 0x000fe20008010807 */
[----:B------:R-:W-:Y:S02]  /*199a0*/  IMAD.MOV.U32 R44, RZ, RZ, R35 ;  /* 0x000000ffff2c7224 */ /* 0x000fe400078e0023 */
[----:B------:R-:W-:Y:S04]  /*199b0*/  IMAD.MOV.U32 R25, RZ, RZ, R22 ;  /* 0x000000ffff197224 */ /* 0x000fe800078e0016 */
[----:B------:R2:W4:Y:S01]  /*199c0*/  MUFU.EX2 R216, R2 ;  /* 0x0000000200d87308 */ /* 0x0005220000000800 */
[--C-:B---3--:R-:W-:Y:S01]  /*199d0*/  FFMA.FTZ R6, R12, UR4, -R8.reuse ;  /* 0x000000040c067c23 */ /* 0x108fe20008010808 */
[----:B------:R-:W-:Y:S01]  /*199e0*/  FFMA.FTZ R12, R56, UR4, -R8 ;  /* 0x00000004380c7c23 */ /* 0x000fe20008010808 */
[----:B------:R-:W-:Y:S07]  /*199f0*/  IMAD.MOV.U32 R28, RZ, RZ, R38 ;  /* 0x000000ffff1c7224 */ /* 0x000fee00078e0026 */
[----:B------:R-:W-:Y:S01]  /*19a00*/  MUFU.EX2 R221, R6 ;  /* 0x0000000600dd7308 */ /* 0x000fe20000000800 */
[--C-:B-1----:R-:W-:Y:S01]  /*19a10*/  FFMA.FTZ R3, R209, UR4, -R5.reuse ;  /* 0x00000004d1037c23 */ /* 0x102fe20008010805 */
[----:B------:R-:W-:Y:S08]  /*19a20*/  FFMA.FTZ R209, R24, UR4, -R8 ;  /* 0x0000000418d17c23 */ /* 0x000ff00008010808 */
[----:B------:R1:W-:Y:S01]  /*19a30*/  MUFU.EX2 R220, R3 ;  /* 0x0000000300dc7308 */ /* 0x0003e20000000800 */
[--C-:B--2---:R-:W-:Y:S01]  /*19a40*/  FFMA.FTZ R2, R17, UR4, -R5.reuse ;  /* 0x0000000411027c23 */ /* 0x104fe20008010805 */
[----:B------:R-:W-:Y:S08]  /*19a50*/  FFMA.FTZ R17, R48, UR4, -R5 ;  /* 0x0000000430117c23 */ /* 0x000ff00008010805 */
[----:B------:R2:W-:Y:S10]  /*19a60*/  MUFU.EX2 R236, R2 ;  /* 0x0000000200ec7308 */ /* 0x0005f40000000800 */
[----:B------:R-:W-:Y:S01]  /*19a70*/  MUFU.EX2 R234, R9 ;  /* 0x0000000900ea7308 */ /* 0x000fe20000000800 */
[----:B-1----:R-:W1:Y:S09]  /*19a80*/  SHFL.BFLY PT, R3, R0, 0x1, 0x1f ;  /* 0x0c201f0000037f89 */ /* 0x002e7200000e0000 */
[----:B------:R-:W-:Y:S01]  /*19a90*/  MUFU.EX2 R232, R232 ;  /* 0x000000e800e87308 */ /* 0x000fe20000000800 */
[--C-:B--2---:R-:W-:Y:S01]  /*19aa0*/  FFMA.FTZ R2, R18, UR4, -R7.reuse ;  /* 0x0000000412027c23 */ /* 0x104fe20008010807 */
[----:B----4-:R-:W-:Y:S02]  /*19ab0*/  IMAD.MOV.U32 R18, RZ, RZ, R216 ;  /* 0x000000ffff127224 */ /* 0x010fe400078e00d8 */
[----:B------:R-:W-:Y:S01]  /*19ac0*/  FFMA.FTZ R216, R23, UR4, -R7 ;  /* 0x0000000417d87c23 */ /* 0x000fe20008010807 */
[----:B------:R-:W-:Y:S02]  /*19ad0*/  IMAD.MOV.U32 R23, RZ, RZ, R17 ;  /* 0x000000ffff177224 */ /* 0x000fe400078e0011 */
[----:B------:R-:W-:Y:S03]  /*19ae0*/  IMAD.MOV.U32 R45, RZ, RZ, R18 ;  /* 0x000000ffff2d7224 */ /* 0x000fe600078e0012 */
[----:B------:R2:W3:Y:S01]  /*19af0*/  MUFU.EX2 R16, R2 ;  /* 0x0000000200107308 */ /* 0x0004e20000000800 */
[----:B------:R-:W-:Y:S09]  /*19b00*/  MOV R24, R23 ;  /* 0x0000001700187202 */ /* 0x000ff20000000f00 */
[----:B------:R-:W-:Y:S01]  /*19b10*/  MUFU.EX2 R224, R224 ;  /* 0x000000e000e07308 */ /* 0x000fe20000000800 */
[----:B-1----:R-:W-:Y:S02]  /*19b20*/  FMNMX.FTZ R132, R0, R3, !PT ;  /* 0x0000000300847209 */ /* 0x002fe40007810000 */
[----:B------:R-:W-:Y:S02]  /*19b30*/  FSEL R0, R133, RZ, P0 ;  /* 0x000000ff85007208 */ /* 0x000fe40000000000 */
[----:B------:R-:W-:Y:S03]  /*19b40*/  FSETP.NEU.FTZ.AND P0, PT, R132, -INF , PT ;  /* 0xff8000008400780b */ /* 0x000fe60003f1d000 */
[----:B------:R-:W-:Y:S01]  /*19b50*/  FADD.FTZ R3, -R0, R139 ;  /* 0x0000008b00037221 */ /* 0x000fe20000010100 */
[----:B--2---:R-:W-:Y:S01]  /*19b60*/  FSEL R2, R135, RZ, P2 ;  /* 0x000000ff87027208 */ /* 0x004fe20001000000 */
[----:B---3--:R-:W-:Y:S01]  /*19b70*/  IMAD.MOV.U32 R34, RZ, RZ, R16 ;  /* 0x000000ffff227224 */ /* 0x008fe200078e0010 */
[----:B------:R-:W-:Y:S01]  /*19b80*/  FSEL R0, R132, RZ, P0 ;  /* 0x000000ff84007208 */ /* 0x000fe20000000000 */
[----:B------:R-:W-:Y:S01]  /*19b90*/  FMUL.FTZ R3, R3, UR4 ;  /* 0x0000000403037c20 */ /* 0x000fe20008410000 */
[----:B------:R-:W-:Y:S01]  /*19ba0*/  MUFU.EX2 R231, R231 ;  /* 0x000000e700e77308 */ /* 0x000fe20000000800 */
[----:B------:R-:W-:Y:S01]  /*19bb0*/  FADD.FTZ R2, -R2, R137 ;  /* 0x0000008902027221 */ /* 0x000fe20000010100 */
[----:B------:R-:W-:Y:S01]  /*19bc0*/  FMUL.FTZ R137, R132, UR4 ;  /* 0x0000000484897c20 */ /* 0x000fe20008410000 */
[----:B------:R-:W-:Y:S01]  /*19bd0*/  FADD.FTZ R6, -R0, R140 ;  /* 0x0000008c00067221 */ /* 0x000fe20000010100 */
[----:B------:R-:W-:Y:S01]  /*19be0*/  FFMA.FTZ R140, R55, UR4, -R7 ;  /* 0x00000004378c7c23 */ /* 0x000fe20008010807 */
[----:B------:R-:W-:Y:S02]  /*19bf0*/  IMAD.MOV.U32 R41, RZ, RZ, R34 ;  /* 0x000000ffff297224 */ /* 0x000fe400078e0022 */
[----:B------:R-:W-:Y:S02]  /*19c00*/  FSEL R137, R137, RZ, P0 ;  /* 0x000000ff89897208 */ /* 0x000fe40000000000 */
[----:B------:R-:W-:Y:S03]  /*19c10*/  PLOP3.LUT P0, PT, PT, PT, UP0, 0x80, 0x0 ;  /* 0x000000000000781c */ /* 0x000fe60003f0f008 */
[--C-:B------:R-:W-:Y:S01]  /*19c20*/  FFMA.FTZ R0, R210, UR4, -R137.reuse ;  /* 0x00000004d2007c23 */ /* 0x100fe20008010889 */
[--C-:B------:R-:W-:Y:S01]  /*19c30*/  FFMA.FTZ R5, R15, UR4, -R137.reuse ;  /* 0x000000040f057c23 */ /* 0x100fe20008010889 */
[--C-:B------:R-:W-:Y:S01]  /*19c40*/  FFMA.FTZ R9, R211, UR4, -R137.reuse ;  /* 0x00000004d3097c23 */ /* 0x100fe20008010889 */
[----:B------:R-:W-:Y:S01]  /*19c50*/  FFMA.FTZ R211, R29, UR4, -R8 ;  /* 0x000000041dd37c23 */ /* 0x000fe20008010808 */
[----:B------:R1:W-:Y:S01]  /*19c60*/  MUFU.EX2 R139, R0 ;  /* 0x00000000008b7308 */ /* 0x0003e20000000800 */
[----:B------:R-:W-:Y:S01]  /*19c70*/  MOV R29, R67 ;  /* 0x00000043001d7202 */ /* 0x000fe20000000f00 */
[----:B------:R-:W-:Y:S08]  /*19c80*/  FMUL.FTZ R8, R6, UR4 ;  /* 0x0000000406087c20 */ /* 0x000ff00008410000 */
[----:B------:R-:W-:Y:S10]  /*19c90*/  MUFU.EX2 R233, R5 ;  /* 0x0000000500e97308 */ /* 0x000ff40000000800 */
[----:B------:R2:W-:Y:S01]  /*19ca0*/  MUFU.EX2 R210, R9 ;  /* 0x0000000900d27308 */ /* 0x0005e20000000800 */
[----:B-1----:R-:W-:Y:S01]  /*19cb0*/  FFMA.FTZ R0, R14, UR4, -R137 ;  /* 0x000000040e007c23 */ /* 0x002fe20008010889 */
[----:B------:R-:W-:Y:S01]  /*19cc0*/  MOV R14, R27 ;  /* 0x0000001b000e7202 */ /* 0x000fe20000000f00 */
[--C-:B------:R-:W-:Y:S02]  /*19cd0*/  FFMA.FTZ R27, R39, UR4, -R7.reuse ;  /* 0x00000004271b7c23 */ /* 0x100fe40008010807 */
[----:B------:R-:W3:Y:S02]  /*19ce0*/  LDL.LU R39, [R1+0x18] ;  /* 0x0000180001277983 */ /* 0x000ee40000300800 */
[----:B------:R-:W-:Y:S03]  /*19cf0*/  IMAD.MOV.U32 R15, RZ, RZ, R14 ;  /* 0x000000ffff0f7224 */ /* 0x000fe600078e000e */
[----:B------:R1:W-:Y:S01]  /*19d00*/  MUFU.EX2 R237, R0 ;  /* 0x0000000000ed7308 */ /* 0x0003e20000000800 */
[----:B------:R-:W4:Y:S01]  /*19d10*/  LDL.LU R56, [R1+0x28] ;  /* 0x0000280001387983 */ /* 0x000f220000300800 */
[----:B------:R-:W-:Y:S02]  /*19d20*/  MOV R14, R19 ;  /* 0x00000013000e7202 */ /* 0x000fe40000000f00 */
[----:B--2---:R-:W-:Y:S01]  /*19d30*/  MOV R9, R43 ;  /* 0x0000002b00097202 */ /* 0x004fe20000000f00 */
[----:B------:R-:W-:Y:S01]  /*19d40*/  FFMA.FTZ R43, R51, UR4, -R7 ;  /* 0x00000004332b7c23 */ /* 0x000fe20008010807 */
[----:B-1----:R-:W-:Y:S04]  /*19d50*/  FMUL.FTZ R0, R2, UR4 ;  /* 0x0000000402007c20 */ /* 0x002fe80008410000 */
[----:B------:R-:W1:Y:S02]  /*19d60*/  MUFU.EX2 R2, R0 ;  /* 0x0000000000027308 */ /* 0x000e640000000800 */
[----:B-1----:R-:W-:Y:S01]  /*19d70*/  FMUL.FTZ R48, R2, R152 ;  /* 0x0000009802307220 */ /* 0x002fe20000410000 */
[----:B------:R-:W-:Y:S01]  /*19d80*/  FMUL.FTZ R0, R4, UR4 ;  /* 0x0000000404007c20 */ /* 0x000fe20008410000 */
        /* <DEDUP_REMOVED lines=31> */
[----:B------:R-:W1:Y:S01]  /*19f80*/  MUFU.EX2 R0, R0 ;  /* 0x0000000000007308 */ /* 0x000e620000000800 */
        /* <DEDUP_REMOVED lines=8> */
[----:B------:R-:W-:Y:S02]  /*1a010*/  IMAD.MOV.U32 R149, RZ, RZ, R160 ;  /* 0x000000ffff957224 */ /* 0x000fe400078e00a0 */
[----:B------:R-:W-:Y:S01]  /*1a020*/  IMAD.MOV.U32 R61, RZ, RZ, R60 ;  /* 0x000000ffff3d7224 */ /* 0x000fe200078e003c */
[----:B------:R-:W-:Y:S01]  /*1a030*/  MOV R60, R57 ;  /* 0x00000039003c7202 */ /* 0x000fe20000000f00 */
[----:B------:R-:W-:Y:S02]  /*1a040*/  IMAD.MOV.U32 R57, RZ, RZ, R12 ;  /* 0x000000ffff397224 */ /* 0x000fe400078e000c */
[----:B------:R-:W-:Y:S02]  /*1a050*/  IMAD.MOV.U32 R172, RZ, RZ, R28 ;  /* 0x000000ffffac7224 */ /* 0x000fe400078e001c */
[C---:B-1----:R-:W-:Y:S01]  /*1a060*/  FMUL.FTZ R66, R0.reuse, R146 ;  /* 0x0000009200427220 */ /* 0x042fe20000410000 */
[C---:B------:R-:W-:Y:S01]  /*1a070*/  FMUL.FTZ R67, R0.reuse, R147 ;  /* 0x0000009300437220 */ /* 0x040fe20000410000 */
[C---:B------:R-:W-:Y:S01]  /*1a080*/  FMUL.FTZ R6, R0.reuse, R174 ;  /* 0x000000ae00067220 */ /* 0x040fe20000410000 */
[----:B------:R-:W1:Y:S01]  /*1a090*/  LDSM.16.MT88.4 R144, [R225+0xc000] ;  /* 0x00c00000e190783b */ /* 0x000e620000004200 */
        /* <DEDUP_REMOVED lines=28> */
[----:B------:R-:W-:Y:S01]  /*1a260*/  IMAD.MOV.U32 R155, RZ, RZ, R140 ;  /* 0x000000ffff9b7224 */ /* 0x000fe200078e008c */
[----:B------:R-:W-:Y:S01]  /*1a270*/  MOV R154, R143 ;  /* 0x0000008f009a7202 */ /* 0x000fe20000000f00 */
[----:B------:R-:W-:Y:S01]  /*1a280*/  IMAD.MOV.U32 R158, RZ, RZ, R142 ;  /* 0x000000ffff9e7224 */ /* 0x000fe200078e008e */
[----:B------:R-:W-:Y:S01]  /*1a290*/  F2FP.F16.F32.PACK_AB R140, R220, R11 ;  /* 0x0000000bdc8c723e */ /* 0x000fe200000000ff */
[----:B------:R-:W-:Y:S01]  /*1a2a0*/  IMAD.MOV.U32 R160, RZ, RZ, R57 ;  /* 0x000000ffffa07224 */ /* 0x000fe200078e0039 */
[----:B------:R-:W-:Y:S01]  /*1a2b0*/  MOV R175, R149 ;  /* 0x0000009500af7202 */ /* 0x000fe20000000f00 */
        /* <DEDUP_REMOVED lines=9> */
[----:B------:R-:W-:Y:S01]  /*1a350*/  MOV R170, R160 ;  /* 0x000000a000aa7202 */ /* 0x000fe20000000f00 */
[----:B------:R-:W-:Y:S01]  /*1a360*/  IMAD.MOV.U32 R160, RZ, RZ, R59 ;  /* 0x000000ffffa07224 */ /* 0x000fe200078e003b */
[----:B------:R-:W-:Y:S03]  /*1a370*/  MUFU.EX2 R173, R223 ;  /* 0x000000df00ad7308 */ /* 0x000fe60000000800 */
[----:B------:R-:W-:Y:S07]  /*1a380*/  FFMA.FTZ R160, R160, UR4, -R137 ;  /* 0x00000004a0a07c23 */ /* 0x000fee0008010889 */
[----:B------:R-:W-:Y:S10]  /*1a390*/  MUFU.EX2 R167, R217 ;  /* 0x000000d900a77308 */ /* 0x000ff40000000800 */
[----:B------:R-:W-:Y:S10]  /*1a3a0*/  MUFU.EX2 R174, R216 ;  /* 0x000000d800ae7308 */ /* 0x000ff40000000800 */
[----:B------:R-:W-:Y:S01]  /*1a3b0*/  MUFU.EX2 R163, R163 ;  /* 0x000000a300a37308 */ /* 0x000fe20000000800 */
[----:B---3--:R-:W-:Y:S01]  /*1a3c0*/  FFMA.FTZ R152, R2, R39, R11 ;  /* 0x0000002702987223 */ /* 0x008fe2000001000b */
[C---:B------:R-:W-:Y:S08]  /*1a3d0*/  FMUL.FTZ R39, R0.reuse, R159 ;  /* 0x0000009f00277220 */ /* 0x040ff00000410000 */
[----:B------:R2:W3:Y:S01]  /*1a3e0*/  MUFU.EX2 R2, R3 ;  /* 0x0000000300027308 */ /* 0x0004e20000000800 */
[----:B------:R-:W-:Y:S01]  /*1a3f0*/  MOV R159, R58 ;  /* 0x0000003a009f7202 */ /* 0x000fe20000000f00 */
[----:B----4-:R-:W-:Y:S01]  /*1a400*/  FFMA.FTZ R157, R0, R56, R141 ;  /* 0x00000038009d7223 */ /* 0x010fe2000001008d */
[----:B------:R-:W-:Y:S01]  /*1a410*/  F2FP.F16.F32.PACK_AB R141, R222, R141 ;  /* 0x0000008dde8d723e */ /* 0x000fe200000000ff */
[----:B------:R-:W-:Y:S02]  /*1a420*/  IMAD.MOV.U32 R56, RZ, RZ, R29 ;  /* 0x000000ffff387224 */ /* 0x000fe400078e001d */
[----:B------:R-:W-:Y:S04]  /*1a430*/  FFMA.FTZ R159, R159, UR4, -R137 ;  /* 0x000000049f9f7c23 */ /* 0x000fe80008010889 */
[----:B------:R4:W1:Y:S01]  /*1a440*/  MUFU.EX2 R0, R8 ;  /* 0x0000000800007308 */ /* 0x0008620000000800 */
[----:B------:R-:W-:Y:S04]  /*1a450*/  IMAD.MOV.U32 R165, RZ, RZ, R56 ;  /* 0x000000ffffa57224 */ /* 0x000fe800078e0038 */
[----:B------:R-:W-:Y:S05]  /*1a460*/  IMAD.MOV.U32 R171, RZ, RZ, R165 ;  /* 0x000000ffffab7224 */ /* 0x000fea00078e00a5 */
[----:B------:R1:W-:Y:S01]  /*1a470*/  MUFU.EX2 R165, R252 ;  /* 0x000000fc00a57308 */ /* 0x0003e20000000800 */
[----:B--2---:R-:W2:Y:S01]  /*1a480*/  LDL.LU R3, [R1+0x2c] ;  /* 0x00002c0001037983 */ /* 0x004ea20000300800 */
[C---:B---3--:R-:W-:Y:S01]  /*1a490*/  FMUL.FTZ R40, R2.reuse, R188 ;  /* 0x000000bc02287220 */ /* 0x048fe20000410000 */
[----:B------:R-:W-:Y:S02]  /*1a4a0*/  IMAD.MOV.U32 R188, RZ, RZ, R41 ;  /* 0x000000ffffbc7224 */ /* 0x000fe400078e0029 */
[C---:B------:R-:W-:Y:S01]  /*1a4b0*/  FMUL.FTZ R41, R2.reuse, R189 ;  /* 0x000000bd02297220 */ /* 0x040fe20000410000 */
[----:B------:R-:W-:Y:S01]  /*1a4c0*/  MOV R189, R44 ;  /* 0x0000002c00bd7202 */ /* 0x000fe20000000f00 */
[C---:B------:R-:W-:Y:S01]  /*1a4d0*/  FMUL.FTZ R45, R2.reuse, R185 ;  /* 0x000000b9022d7220 */ /* 0x040fe20000410000 */
[----:B------:R-:W-:Y:S01]  /*1a4e0*/  IMAD.MOV.U32 R185, RZ, RZ, R161 ;  /* 0x000000ffffb97224 */ /* 0x000fe200078e00a1 */
[----:B------:R-:W-:Y:S01]  /*1a4f0*/  F2FP.F16.F32.PACK_AB R143, R235, R188 ;  /* 0x000000bceb8f723e */ /* 0x000fe200000000ff */
[----:B----4-:R-:W-:Y:S01]  /*1a500*/  FMUL.FTZ R8, R2, R204 ;  /* 0x000000cc02087220 */ /* 0x010fe20000410000 */
[----:B------:R-:W-:Y:S01]  /*1a510*/  F2FP.F16.F32.PACK_AB R142, R236, R189 ;  /* 0x000000bdec8e723e */ /* 0x000fe200000000ff */
[----:B------:R-:W-:Y:S01]  /*1a520*/  FMUL.FTZ R9, R2, R205 ;  /* 0x000000cd02097220 */ /* 0x000fe20000410000 */
[----:B-1----:R-:W-:Y:S01]  /*1a530*/  FMUL.FTZ R11, R0, R207 ;  /* 0x000000cf000b7220 */ /* 0x002fe20000410000 */
[C---:B------:R-:W-:Y:S01]  /*1a540*/  FMUL.FTZ R12, R2.reuse, R200 ;  /* 0x000000c8020c7220 */ /* 0x040fe20000410000 */
[----:B------:R-:W-:Y:S01]  /*1a550*/  FMUL.FTZ R13, R2, R201 ;  /* 0x000000c9020d7220 */ /* 0x000fe20000410000 */
[----:B------:R-:W-:Y:S01]  /*1a560*/  FMUL.FTZ R15, R0, R203 ;  /* 0x000000cb000f7220 */ /* 0x000fe20000410000 */
[----:B------:R-:W-:Y:S01]  /*1a570*/  FMUL.FTZ R44, R2, R184 ;  /* 0x000000b8022c7220 */ /* 0x000fe20000410000 */
[-C--:B------:R-:W-:Y:S05]  /*1a580*/  HMMA.16816.F32 R4, R140, R144.reuse, R4 ;  /* 0x000000908c04723c */ /* 0x080fea0000001804 */
[----:B------:R-:W-:Y:S02]  /*1a590*/  IMAD.MOV.U32 R204, RZ, RZ, R14 ;  /* 0x000000ffffcc7224 */ /* 0x000fe400078e000e */
[----:B------:R-:W-:Y:S01]  /*1a5a0*/  FMUL.FTZ R14, R0, R202 ;  /* 0x000000ca000e7220 */ /* 0x000fe20000410000 */
[C---:B------:R-:W-:Y:S03]  /*1a5b0*/  FMUL.FTZ R56, R2.reuse, R180 ;  /* 0x000000b402387220 */ /* 0x040fe60000410000 */
[----:B------:R-:W-:Y:S02]  /*1a5c0*/  IMAD.MOV.U32 R184, RZ, RZ, R27 ;  /* 0x000000ffffb87224 */ /* 0x000fe400078e001b */
[----:B------:R-:W-:Y:S02]  /*1a5d0*/  IMAD.MOV.U32 R180, RZ, RZ, R26 ;  /* 0x000000ffffb47224 */ /* 0x000fe400078e001a */
[C---:B------:R-:W-:Y:S01]  /*1a5e0*/  FMUL.FTZ R24, R2.reuse, R196 ;  /* 0x000000c402187220 */ /* 0x040fe20000410000 */
[----:B------:R-:W-:Y:S01]  /*1a5f0*/  FMUL.FTZ R25, R2, R197 ;  /* 0x000000c502197220 */ /* 0x000fe20000410000 */
[C---:B------:R-:W-:Y:S01]  /*1a600*/  FMUL.FTZ R26, R0.reuse, R198 ;  /* 0x000000c6001a7220 */ /* 0x040fe20000410000 */
[----:B------:R-:W-:Y:S01]  /*1a610*/  FMUL.FTZ R27, R0, R199 ;  /* 0x000000c7001b7220 */ /* 0x000fe20000410000 */
[----:B------:R-:W-:Y:S01]  /*1a620*/  IMAD.MOV.U32 R201, RZ, RZ, R31 ;  /* 0x000000ffffc97224 */ /* 0x000fe200078e001f */
[----:B------:R-:W-:Y:S01]  /*1a630*/  MOV R200, R30 ;  /* 0x0000001e00c87202 */ /* 0x000fe20000000f00 */
[C---:B------:R-:W-:Y:S01]  /*1a640*/  FMUL.FTZ R28, R2.reuse, R192 ;  /* 0x000000c0021c7220 */ /* 0x040fe20000410000 */
[----:B------:R-:W-:Y:S01]  /*1a650*/  FMUL.FTZ R29, R2, R193 ;  /* 0x000000c1021d7220 */ /* 0x000fe20000410000 */
[C---:B------:R-:W-:Y:S01]  /*1a660*/  FMUL.FTZ R30, R0.reuse, R194 ;  /* 0x000000c2001e7220 */ /* 0x040fe20000410000 */
[C---:B------:R-:W-:Y:S01]  /*1a670*/  FMUL.FTZ R31, R0.reuse, R195 ;  /* 0x000000c3001f7220 */ /* 0x040fe20000410000 */
[----:B------:R-:W-:Y:S01]  /*1a680*/  MOV R196, R43 ;  /* 0x0000002b00c47202 */ /* 0x000fe20000000f00 */
[----:B------:R-:W-:Y:S02]  /*1a690*/  IMAD.MOV.U32 R192, RZ, RZ, R42 ;  /* 0x000000ffffc07224 */ /* 0x000fe400078e002a */
[C---:B------:R-:W-:Y:S01]  /*1a6a0*/  FMUL.FTZ R42, R0.reuse, R190 ;  /* 0x000000be002a7220 */ /* 0x040fe20000410000 */
[C---:B------:R-:W-:Y:S01]  /*1a6b0*/  FMUL.FTZ R43, R0.reuse, R191 ;  /* 0x000000bf002b7220 */ /* 0x040fe20000410000 */
[----:B------:R-:W-:Y:S02]  /*1a6c0*/  IMAD.MOV.U32 R193, RZ, RZ, R47 ;  /* 0x000000ffffc17224 */ /* 0x000fe400078e002f */
[C---:B------:R-:W-:Y:S01]  /*1a6d0*/  FMUL.FTZ R47, R0.reuse, R187 ;  /* 0x000000bb002f7220 */ /* 0x040fe20000410000 */
[----:B------:R-:W-:Y:S02]  /*1a6e0*/  IMAD.MOV.U32 R197, RZ, RZ, R46 ;  /* 0x000000ffffc57224 */ /* 0x000fe400078e002e */
[----:B------:R-:W-:Y:S01]  /*1a6f0*/  FMUL.FTZ R46, R0, R186 ;  /* 0x000000ba002e7220 */ /* 0x000fe20000410000 */
[----:B------:R-:W-:Y:S01]  /*1a700*/  FMUL.FTZ R57, R2, R181 ;  /* 0x000000b502397220 */ /* 0x000fe20000410000 */
[C---:B------:R-:W-:Y:S01]  /*1a710*/  FMUL.FTZ R58, R0.reuse, R182 ;  /* 0x000000b6003a7220 */ /* 0x040fe20000410000 */
[----:B------:R-:W-:Y:S01]  /*1a720*/  FMUL.FTZ R59, R0, R183 ;  /* 0x000000b7003b7220 */ /* 0x000fe20000410000 */
        /* <DEDUP_REMOVED lines=34> */
[----:B------:R-:W-:Y:S02]  /*1a950*/  IMAD.MOV.U32 R203, RZ, RZ, R164 ;  /* 0x000000ffffcb7224 */ /* 0x000fe400078e00a4 */
[C---:B------:R-:W-:Y:S01]  /*1a960*/  FMUL.FTZ R122, R0.reuse, R122 ;  /* 0x0000007a007a7220 */ /* 0x040fe20000410000 */
[----:B------:R-:W-:Y:S02]  /*1a970*/  IMAD.MOV.U32 R202, RZ, RZ, R166 ;  /* 0x000000ffffca7224 */ /* 0x000fe400078e00a6 */
[C---:B------:R-:W-:Y:S01]  /*1a980*/  FMUL.FTZ R123, R0.reuse, R123 ;  /* 0x0000007b007b7220 */ /* 0x040fe20000410000 */
[C---:B------:R-:W-:Y:S01]  /*1a990*/  FMUL.FTZ R126, R0.reuse, R126 ;  /* 0x0000007e007e7220 */ /* 0x040fe20000410000 */
[----:B------:R-:W-:Y:S01]  /*1a9a0*/  FMUL.FTZ R127, R0, R127 ;  /* 0x0000007f007f7220 */ /* 0x000fe20000410000 */
[----:B------:R1:W-:Y:S01]  /*1a9b0*/  MUFU.EX2 R176, R180 ;  /* 0x000000b400b07308 */ /* 0x0003e20000000800 */
[----:B------:R-:W-:Y:S01]  /*1a9c0*/  MOV R207, R205 ;  /* 0x000000cd00cf7202 */ /* 0x000fe20000000f00 */
[----:B------:R-:W-:Y:S01]  /*1a9d0*/  IMAD.MOV.U32 R205, RZ, RZ, R204 ;  /* 0x000000ffffcd7224 */ /* 0x000fe200078e00cc */
[----:B------:R-:W-:Y:S01]  /*1a9e0*/  MOV R204, R230 ;  /* 0x000000e600cc7202 */ /* 0x000fe20000000f00 */
[----:B------:R-:W-:Y:S01]  /*1a9f0*/  IMAD.MOV.U32 R198, RZ, RZ, R172 ;  /* 0x000000ffffc67224 */ /* 0x000fe200078e00ac */
[----:B------:R-:W3:Y:S01]  /*1aa00*/  LDL.LU R178, [R1+0x30] ;  /* 0x0000300001b27983 */ /* 0x000ee20000300800 */
[----:B------:R-:W-:Y:S01]  /*1aa10*/  FFMA.FTZ R252, R136, UR4, -R137 ;  /* 0x0000000488fc7c23 */ /* 0x000fe20008010889 */
[----:B------:R-:W-:Y:S03]  /*1aa20*/  FADD.FTZ R136, R220, R152 ;  /* 0x00000098dc887221 */ /* 0x000fe60000010000 */
[----:B------:R-:W-:Y:S10]  /*1aa30*/  MUFU.EX2 R177, R219 ;  /* 0x000000db00b17308 */ /* 0x000ff40000000800 */
[----:B------:R4:W-:Y:S01]  /*1aa40*/  MUFU.EX2 R181, R218 ;  /* 0x000000da00b57308 */ /* 0x0009e20000000800 */
[----:B-1----:R-:W-:Y:S09]  /*1aa50*/  IMAD.MOV.U32 R180, RZ, RZ, R229 ;  /* 0x000000ffffb47224 */ /* 0x002ff200078e00e5 */
[----:B------:R-:W-:Y:S10]  /*1aa60*/  MUFU.EX2 R172, R209 ;  /* 0x000000d100ac7308 */ /* 0x000ff40000000800 */
[----:B------:R-:W-:Y:S01]  /*1aa70*/  MUFU.EX2 R230, R211 ;  /* 0x000000d300e67308 */ /* 0x000fe20000000800 */
[----:B----4-:R-:W-:Y:S09]  /*1aa80*/  LDSM.16.MT88.4 R216, [R226+0xf800] ;  /* 0x00f80000e2d8783b */ /* 0x010ff20000004200 */
[----:B------:R1:W-:Y:S10]  /*1aa90*/  MUFU.EX2 R179, R138 ;  /* 0x0000008a00b37308 */ /* 0x0003f40000000800 */
[----:B------:R-:W-:Y:S10]  /*1aaa0*/  MUFU.EX2 R204, R204 ;  /* 0x000000cc00cc7308 */ /* 0x000ff40000000800 */
[----:B------:R-:W-:Y:S01]  /*1aab0*/  MUFU.EX2 R191, R162 ;  /* 0x000000a200bf7308 */ /* 0x000fe20000000800 */
[----:B-1----:R-:W-:Y:S01]  /*1aac0*/  FFMA.FTZ R138, R203, UR4, -R137 ;  /* 0x00000004cb8a7c23 */ /* 0x002fe20008010889 */
[----:B------:R-:W-:Y:S08]  /*1aad0*/  IMAD.MOV.U32 R203, RZ, RZ, R185 ;  /* 0x000000ffffcb7224 */ /* 0x000ff000078e00b9 */
        /* <DEDUP_REMOVED lines=8> */
[----:B--2---:R-:W-:Y:S01]  /*1ab60*/  FFMA.FTZ R156, R2, R3, R10 ;  /* 0x00000003029c7223 */ /* 0x004fe2000001000a */
[----:B------:R-:W-:Y:S01]  /*1ab70*/  IMAD.MOV.U32 R3, RZ, RZ, R148 ;  /* 0x000000ffff037224 */ /* 0x000fe200078e0094 */
[----:B------:R-:W-:Y:S01]  /*1ab80*/  F2FP.F16.F32.PACK_AB R148, R185, R10 ;  /* 0x0000000ab994723e */ /* 0x000fe200000000ff */
[----:B------:R-:W-:Y:S01]  /*1ab90*/  FMUL.FTZ R10, R0, R206 ;  /* 0x000000ce000a7220 */ /* 0x000fe20000410000 */
[--C-:B------:R-:W-:Y:S01]  /*1aba0*/  FFMA.FTZ R2, R214, UR4, -R137.reuse ;  /* 0x00000004d6027c23 */ /* 0x100fe20008010889 */
[--C-:B------:R-:W-:Y:S01]  /*1abb0*/  FFMA.FTZ R3, R3, UR4, -R137.reuse ;  /* 0x0000000403037c23 */ /* 0x100fe20008010889 */
[----:B------:R-:W-:Y:S01]  /*1abc0*/  IMAD.MOV.U32 R206, RZ, RZ, R184 ;  /* 0x000000ffffce7224 */ /* 0x000fe200078e00b8 */
[----:B------:R-:W-:Y:S02]  /*1abd0*/  MOV R184, R175 ;  /* 0x000000af00b87202 */ /* 0x000fe40000000f00 */
[----:B------:R1:W-:Y:S01]  /*1abe0*/  MUFU.EX2 R164, R2 ;  /* 0x0000000200a47308 */ /* 0x0003e20000000800 */
[C---:B------:R-:W-:Y:S06]  /*1abf0*/  HMMA.16816.F32 R8, R148.reuse, R144, R8 ;  /* 0x000000909408723c */ /* 0x040fec0000001808 */
[-C--:B------:R-:W-:Y:S03]  /*1ac00*/  HMMA.16816.F32 R12, R148, R146.reuse, R12 ;  /* 0x00000092940c723c */ /* 0x080fe6000000180c */
[----:B------:R-:W-:Y:S03]  /*1ac10*/  MUFU.EX2 R175, R208 ;  /* 0x000000d000af7308 */ /* 0x000fe60000000800 */
[C---:B------:R-:W-:Y:S01]  /*1ac20*/  HMMA.16816.F32 R16, R140.reuse, R146, R16 ;  /* 0x000000928c10723c */ /* 0x040fe20000001810 */
[----:B------:R-:W2:Y:S06]  /*1ac30*/  LDSM.16.MT88.4 R144, [R226+0xc000] ;  /* 0x00c00000e290783b */ /* 0x000eac0000004200 */
[----:B------:R4:W2:Y:S01]  /*1ac40*/  MUFU.EX2 R198, R184 ;  /* 0x000000b800c67308 */ /* 0x0008a20000000800 */
[----:B-1----:R-:W-:Y:S09]  /*1ac50*/  FFMA.FTZ R2, R215, UR4, -R137 ;  /* 0x00000004d7027c23 */ /* 0x002ff20008010889 */
[----:B------:R1:W-:Y:S10]  /*1ac60*/  MUFU.EX2 R166, R2 ;  /* 0x0000000200a67308 */ /* 0x0003f40000000800 */
[----:B------:R2:W-:Y:S01]  /*1ac70*/  MUFU.EX2 R185, R138 ;  /* 0x0000008a00b97308 */ /* 0x0005e20000000800 */
[----:B----4-:R-:W-:Y:S02]  /*1ac80*/  IMAD.MOV.U32 R184, RZ, RZ, R158 ;  /* 0x000000ffffb87224 */ /* 0x010fe400078e009e */
[----:B------:R-:W-:Y:S07]  /*1ac90*/  IMAD.MOV.U32 R158, RZ, RZ, R153 ;  /* 0x000000ffff9e7224 */ /* 0x000fee00078e0099 */
[----:B------:R-:W-:Y:S01]  /*1aca0*/  MUFU.EX2 R187, R184 ;  /* 0x000000b800bb7308 */ /* 0x000fe20000000800 */
[--C-:B-1----:R-:W-:Y:S09]  /*1acb0*/  FFMA.FTZ R2, R213, UR4, -R137.reuse ;  /* 0x00000004d5027c23 */ /* 0x102ff20008010889 */
[----:B------:R1:W-:Y:S01]  /*1acc0*/  MUFU.EX2 R182, R2 ;  /* 0x0000000200b67308 */ /* 0x0003e20000000800 */
[----:B--2---:R-:W-:Y:S01]  /*1acd0*/  F2FP.F16.F32.PACK_AB R138, R195, R198 ;  /* 0x000000c6c38a723e */ /* 0x004fe200000000ff */
[-C--:B------:R-:W-:Y:S08]  /*1ace0*/  HMMA.16816.F32 R20, R140, R144.reuse, R20 ;  /* 0x000000908c14723c */ /* 0x080ff00000001814 */
[----:B------:R-:W-:Y:S01]  /*1acf0*/  MUFU.EX2 R184, R161 ;  /* 0x000000a100b87308 */ /* 0x000fe20000000800 */
[C---:B------:R-:W-:Y:S09]  /*1ad00*/  HMMA.16816.F32 R24, R148.reuse, R144, R24 ;  /* 0x000000909418723c */ /* 0x040ff20000001818 */
[----:B------:R-:W-:Y:S02]  /*1ad10*/  MUFU.EX2 R161, R169 ;  /* 0x000000a900a17308 */ /* 0x000fe40000000800 */
[----:B-1----:R-:W-:Y:S01]  /*1ad20*/  FFMA.FTZ R2, R212, UR4, -R137 ;  /* 0x00000004d4027c23 */ /* 0x002fe20008010889 */
[-C--:B------:R-:W-:Y:S01]  /*1ad30*/  HMMA.16816.F32 R28, R148, R146.reuse, R28 ;  /* 0x00000092941c723c */ /* 0x080fe2000000181c */
[----:B------:R-:W-:Y:S05]  /*1ad40*/  LDSM.16.MT88.4 R212, [R225+0xf800] ;  /* 0x00f80000e1d4783b */ /* 0x000fea0000004200 */
[C---:B------:R-:W-:Y:S01]  /*1ad50*/  HMMA.16816.F32 R32, R140.reuse, R146, R32 ;  /* 0x000000928c20723c */ /* 0x040fe20000001820 */
[----:B------:R1:W-:Y:S02]  /*1ad60*/  MUFU.EX2 R229, R2 ;  /* 0x0000000200e57308 */ /* 0x0003e40000000800 */
[----:B------:R-:W2:Y:S02]  /*1ad70*/  LDSM.16.MT88.4 R144, [R228+0xc000] ;  /* 0x00c00000e490783b */ /* 0x000ea40000004200 */
[----:B---3--:R-:W-:Y:S01]  /*1ad80*/  FFMA.FTZ R139, R0, R178, R139 ;  /* 0x000000b2008b7223 */ /* 0x008fe2000001008b */
[--C-:B------:R-:W-:Y:S01]  /*1ad90*/  FFMA.FTZ R0, R207, UR4, -R137.reuse ;  /* 0x00000004cf007c23 */ /* 0x100fe20008010889 */
[----:B------:R-:W-:Y:S01]  /*1ada0*/  MOV R207, R189 ;  /* 0x000000bd00cf7202 */ /* 0x000fe20000000f00 */
[--C-:B------:R-:W-:Y:S03]  /*1adb0*/  FFMA.FTZ R178, R180, UR4, -R137.reuse ;  /* 0x00000004b4b27c23 */ /* 0x100fe60008010889 */
[----:B------:R-:W-:Y:S01]  /*1adc0*/  MOV R189, R154 ;  /* 0x0000009a00bd7202 */ /* 0x000fe20000000f00 */
[----:B-1----:R-:W-:Y:S01]  /*1add0*/  FFMA.FTZ R2, R202, UR4, -R137 ;  /* 0x00000004ca027c23 */ /* 0x002fe20008010889 */
[----:B------:R-:W-:Y:S10]  /*1ade0*/  MUFU.EX2 R180, R192 ;  /* 0x000000c000b47308 */ /* 0x000ff40000000800 */
[----:B------:R-:W-:Y:S10]  /*1adf0*/  MUFU.EX2 R192, R200 ;  /* 0x000000c800c07308 */ /* 0x000ff40000000800 */
[----:B------:R1:W-:Y:S01]  /*1ae00*/  MUFU.EX2 R200, R3 ;  /* 0x0000000300c87308 */ /* 0x0003e20000000800 */
[-C--:B--2---:R-:W-:Y:S09]  /*1ae10*/  HMMA.16816.F32 R36, R140, R144.reuse, R36 ;  /* 0x000000908c24723c */ /* 0x084ff20000001824 */
[----:B------:R2:W-:Y:S01]  /*1ae20*/  MUFU.EX2 R193, R2 ;  /* 0x0000000200c17308 */ /* 0x0005e20000000800 */
[C---:B------:R-:W-:Y:S09]  /*1ae30*/  HMMA.16816.F32 R40, R148.reuse, R144, R40 ;  /* 0x000000909428723c */ /* 0x040ff20000001828 */
[----:B------:R3:W4:Y:S02]  /*1ae40*/  MUFU.EX2 R202, R206 ;  /* 0x000000ce00ca7308 */ /* 0x0007240000000800 */
[----:B-1----:R-:W-:Y:S01]  /*1ae50*/  FADD.FTZ R3, R210, R139 ;  /* 0x0000008bd2037221 */ /* 0x002fe20000010000 */
[-C--:B------:R-:W-:Y:S01]  /*1ae60*/  HMMA.16816.F32 R44, R148, R146.reuse, R44 ;  /* 0x00000092942c723c */ /* 0x080fe2000000182c */
[----:B------:R-:W-:Y:S02]  /*1ae70*/  LDSM.16.MT88.4 R208, [R227+0xd800] ;  /* 0x00d80000e3d0783b */ /* 0x000fe40000004200 */
[----:B------:R-:W-:Y:S03]  /*1ae80*/  F2FP.F16.F32.PACK_AB R139, R196, R197 ;  /* 0x000000c5c48b723e */ /* 0x000fe600000000ff */
[C---:B------:R-:W-:Y:S01]  /*1ae90*/  HMMA.16816.F32 R48, R140.reuse, R146, R48 ;  /* 0x000000928c30723c */ /* 0x040fe20000001830 */
[----:B------:R1:W1:Y:S02]  /*1aea0*/  MUFU.EX2 R190, R0 ;  /* 0x0000000000be7308 */ /* 0x0002640000000800 */
[----:B------:R-:W1:Y:S02]  /*1aeb0*/  LDSM.16.MT88.4 R144, [R227+0xc000] ;  /* 0x00c00000e390783b */ /* 0x000e640000004200 */
[----:B--2---:R-:W-:Y:S01]  /*1aec0*/  FADD.FTZ R2, R222, R157 ;  /* 0x0000009dde027221 */ /* 0x004fe20000010000 */
[----:B---3--:R-:W-:Y:S05]  /*1aed0*/  IMAD.MOV.U32 R206, RZ, RZ, R188 ;  /* 0x000000ffffce7224 */ /* 0x008fea00078e00bc */
[----:B------:R-:W-:Y:S01]  /*1aee0*/  MUFU.EX2 R189, R189 ;  /* 0x000000bd00bd7308 */ /* 0x000fe20000000800 */
[----:B------:R-:W-:Y:S01]  /*1aef0*/  IMAD.MOV.U32 R188, RZ, RZ, R155 ;  /* 0x000000ffffbc7224 */ /* 0x000fe200078e009b */
[----:B----4-:R-:W-:Y:S01]  /*1af00*/  F2FP.F16.F32.PACK_AB R137, R202, R199 ;  /* 0x000000c7ca89723e */ /* 0x010fe200000000ff */
[----:B------:R-:W-:Y:S01]  /*1af10*/  LDSM.16.MT88.4 R152, [R225+0xd000] ;  /* 0x00d00000e198783b */ /* 0x000fe20000004200 */
[----:B------:R-:W-:Y:S01]  /*1af20*/  FADD.FTZ R157, R206, R2 ;  /* 0x00000002ce9d7221 */ /* 0x000fe20000010000 */
[----:B------:R-:W-:Y:S01]  /*1af30*/  FADD.FTZ R2, R237, R3 ;  /* 0x00000003ed027221 */ /* 0x000fe20000010000 */
[----:B------:R-:W-:Y:S04]  /*1af40*/  MOV R206, R158 ;  /* 0x0000009e00ce7202 */ /* 0x000fe80000000f00 */
[----:B------:R-:W-:Y:S01]  /*1af50*/  MUFU.EX2 R186, R188 ;  /* 0x000000bc00ba7308 */ /* 0x000fe20000000800 */
[----:B-1----:R-:W-:Y:S01]  /*1af60*/  FADD.FTZ R0, R203, R156 ;  /* 0x0000009ccb007221 */ /* 0x002fe20000010000 */
[----:B------:R-:W-:Y:S01]  /*1af70*/  FADD.FTZ R156, R207, R136 ;  /* 0x00000088cf9c7221 */ /* 0x000fe20000010000 */
[----:B------:R-:W-:Y:S01]  /*1af80*/  F2FP.F16.F32.PACK_AB R136, R204, R224 ;  /* 0x000000e0cc88723e */ /* 0x000fe200000000ff */
[----:B------:R3:W5:Y:S01]  /*1af90*/  LDL.LU R237, [R1+0xa4] ;  /* 0x0000a40001ed7983 */ /* 0x0007620000300800 */
[----:B------:R-:W-:Y:S01]  /*1afa0*/  FADD.FTZ R158, R221, R0 ;  /* 0x00000000dd9e7221 */ /* 0x000fe20000010000 */
[----:B------:R-:W-:Y:S01]  /*1afb0*/  FADD.FTZ R0, R235, R157 ;  /* 0x0000009deb007221 */ /* 0x000fe20000010000 */
[----:B------:R-:W-:Y:S01]  /*1afc0*/  IMAD.MOV.U32 R157, RZ, RZ, R163 ;  /* 0x000000ffff9d7224 */ /* 0x000fe200078e00a3 */
[----:B------:R-:W-:Y:S02]  /*1afd0*/  LDSM.16.MT88.4 R220, [R228+0xf800] ;  /* 0x00f80000e4dc783b */ /* 0x000fe40000004200 */
[----:B------:R-:W-:Y:S01]  /*1afe0*/  MUFU.EX2 R188, R170 ;  /* 0x000000aa00bc7308 */ /* 0x000fe20000000800 */
[----:B------:R-:W-:Y:S01]  /*1aff0*/  FADD.FTZ R3, R234, R158 ;  /* 0x0000009eea037221 */ /* 0x000fe20000010000 */
[----:B------:R-:W-:Y:S02]  /*1b000*/  IMAD.MOV.U32 R158, RZ, RZ, R162 ;  /* 0x000000ffff9e7224 */ /* 0x000fe400078e00a2 */
[----:B------:R-:W-:Y:S01]  /*1b010*/  FADD.FTZ R2, R233, R2 ;  /* 0x00000002e9027221 */ /* 0x000fe20000010000 */
[----:B------:R-:W-:Y:S01]  /*1b020*/  FADD.FTZ R0, R167, R0 ;  /* 0x00000000a7007221 */ /* 0x000fe20000010000 */
[----:B------:R-:W-:Y:S02]  /*1b030*/  FADD.FTZ R3, R172, R3 ;  /* 0x00000003ac037221 */ /* 0x000fe40000010000 */
[----:B------:R-:W-:Y:S02]  /*1b040*/  FADD.FTZ R2, R164, R2 ;  /* 0x00000002a4027221 */ /* 0x000fe40000010000 */
[----:B------:R1:W2:Y:S01]  /*1b050*/  MUFU.EX2 R203, R168 ;  /* 0x000000a800cb7308 */ /* 0x0002a20000000800 */
[----:B------:R-:W-:Y:S01]  /*1b060*/  FADD.FTZ R0, R174, R0 ;  /* 0x00000000ae007221 */ /* 0x000fe20000010000 */
[----:B------:R-:W-:Y:S01]  /*1b070*/  FADD.FTZ R3, R175, R3 ;  /* 0x00000003af037221 */ /* 0x000fe20000010000 */
[----:B------:R-:W-:Y:S02]  /*1b080*/  FADD.FTZ R2, R166, R2 ;  /* 0x00000002a6027221 */ /* 0x000fe40000010000 */
[----:B------:R-:W-:Y:S01]  /*1b090*/  FADD.FTZ R0, R177, R0 ;  /* 0x00000000b1007221 */ /* 0x000fe20000010000 */
[----:B------:R-:W-:Y:S04]  /*1b0a0*/  FADD.FTZ R3, R179, R3 ;  /* 0x00000003b3037221 */ /* 0x000fe80000010000 */
[----:B------:R-:W4:Y:S01]  /*1b0b0*/  MUFU.EX2 R194, R206 ;  /* 0x000000ce00c27308 */ /* 0x000f220000000800 */
[-C--:B------:R-:W-:Y:S03]  /*1b0c0*/  HMMA.16816.F32 R52, R140, R144.reuse, R52 ;  /* 0x000000908c34723c */ /* 0x080fe60000001834 */
[----:B------:R-:W-:Y:S03]  /*1b0d0*/  FADD.FTZ R3, R230, R3 ;  /* 0x00000003e6037221 */ /* 0x000fe60000010000 */
[C---:B------:R-:W-:Y:S01]  /*1b0e0*/  HMMA.16816.F32 R56, R148.reuse, R144, R56 ;  /* 0x000000909438723c */ /* 0x040fe20000001838 */
[----:B-1----:R-:W-:Y:S05]  /*1b0f0*/  LDSM.16.MT88.4 R168, [R225+0xd800] ;  /* 0x00d80000e1a8783b */ /* 0x002fea0000004200 */
        /* <DEDUP_REMOVED lines=28> */
[----:B------:R-:W-:Y:S01]  /*1b2c0*/  F2FP.F16.F32.PACK_AB R143, R181, R177 ;  /* 0x000000b1b58f723e */ /* 0x000fe200000000ff */
[----:B------:R-:W-:Y:S01]  /*1b2d0*/  IMAD.MOV.U32 R177, RZ, RZ, R198 ;  /* 0x000000ffffb17224 */ /* 0x000fe200078e00c6 */
[----:B------:R-:W-:Y:S01]  /*1b2e0*/  F2FP.F16.F32.PACK_AB R146, R230, R179 ;  /* 0x000000b3e692723e */ /* 0x000fe200000000ff */
[----:B------:R-:W-:Y:S01]  /*1b2f0*/  IMAD.MOV.U32 R179, RZ, RZ, R197 ;  /* 0x000000ffffb37224 */ /* 0x000fe200078e00c5 */
[----:B------:R-:W-:Y:S03]  /*1b300*/  F2FP.F16.F32.PACK_AB R147, R229, R182 ;  /* 0x000000b6e593723e */ /* 0x000fe600000000ff */
        /* <DEDUP_REMOVED lines=38> */
[----:B------:R-:W1:Y:S05]  /*1b570*/  LDSM.16.MT88.4 R144, [R226+0xd000] ;  /* 0x00d00000e290783b */ /* 0x000e6a0000004200 */
[----:B------:R-:W-:Y:S03]  /*1b580*/  HMMA.16816.F32 R128, R140, R150, R128 ;  /* 0x000000968c80723c */ /* 0x000fe60000001880 */
[----:B------:R-:W3:Y:S03]  /*1b590*/  LDSM.16.MT88.4 R148, [R228+0xd000] ;  /* 0x00d00000e494783b */ /* 0x000ee60000004200 */
[-C--:B------:R-:W-:Y:S05]  /*1b5a0*/  HMMA.16816.F32 R4, R136, R152.reuse, R4 ;  /* 0x000000988804723c */ /* 0x080fea0000001804 */
[----:B------:R-:W-:Y:S02]  /*1b5b0*/  F2FP.F16.F32.PACK_AB R142, R231, R192 ;  /* 0x000000c0e78e723e */ /* 0x000fe400000000ff */
[----:B------:R-:W-:Y:S04]  /*1b5c0*/  F2FP.F16.F32.PACK_AB R140, R201, R180 ;  /* 0x000000b4c98c723e */ /* 0x000fe800000000ff */
[----:B------:R-:W-:Y:S02]  /*1b5d0*/  F2FP.F16.F32.PACK_AB R141, R200, R185 ;  /* 0x000000b9c88d723e */ /* 0x000fe400000000ff */
[----:B------:R-:W-:Y:S07]  /*1b5e0*/  F2FP.F16.F32.PACK_AB R143, R190, R193 ;  /* 0x000000c1be8f723e */ /* 0x000fee00000000ff */
        /* <DEDUP_REMOVED lines=25> */
[C---:B------:R-:W-:Y:S01]  /*1b780*/  HMMA.16816.F32 R88, R140.reuse, R148, R88 ;  /* 0x000000948c58723c */ /* 0x040fe20000001858 */
[----:B------:R-:W-:Y:S05]  /*1b790*/  MUFU.EX2 R149, R160 ;  /* 0x000000a000957308 */ /* 0x000fea0000000800 */
[-C--:B------:R-:W-:Y:S05]  /*1b7a0*/  HMMA.16816.F32 R92, R140, R150.reuse, R92 ;  /* 0x000000968c5c723c */ /* 0x080fea000000185c */
[----:B------:R-:W-:Y:S01]  /*1b7b0*/  FADD.FTZ R148, R236, R156 ;  /* 0x0000009cec947221 */ /* 0x000fe20000010000 */
[C---:B------:R-:W-:Y:S01]  /*1b7c0*/  HMMA.16816.F32 R96, R136.reuse, R150, R96 ;  /* 0x000000968860723c */ /* 0x040fe20000001860 */
[----:B------:R3:W5:Y:S01]  /*1b7d0*/  LDL.LU R236, [R1+0xa0] ;  /* 0x0000a00001ec7983 */ /* 0x0007620000300800 */
[----:B------:R4:W3:Y:S03]  /*1b7e0*/  MUFU.EX2 R150, R159 ;  /* 0x0000009f00967308 */ /* 0x0008e60000000800 */
[----:B------:R1:W5:Y:S01]  /*1b7f0*/  LDL.LU R235, [R1+0x9c] ;  /* 0x00009c0001eb7983 */ /* 0x0003620000300800 */
[-C--:B--2---:R-:W-:Y:S03]  /*1b800*/  HMMA.16816.F32 R100, R136, R152.reuse, R100 ;  /* 0x000000988864723c */ /* 0x084fe60000001864 */
[----:B------:R2:W5:Y:S03]  /*1b810*/  LDL.LU R234, [R1+0x98] ;  /* 0x0000980001ea7983 */ /* 0x0005660000300800 */
[----:B------:R3:W2:Y:S01]  /*1b820*/  MUFU.EX2 R156, R178 ;  /* 0x000000b2009c7308 */ /* 0x0006a20000000800 */
[----:B------:R-:W-:Y:S01]  /*1b830*/  FADD.FTZ R148, R165, R148 ;  /* 0x00000094a5947221 */ /* 0x000fe20000010000 */
[C---:B------:R-:W-:Y:S04]  /*1b840*/  HMMA.16816.F32 R104, R140.reuse, R152, R104 ;  /* 0x000000988c68723c */ /* 0x040fe80000001868 */
[----:B------:R-:W-:Y:S02]  /*1b850*/  FADD.FTZ R148, R173, R148 ;  /* 0x00000094ad947221 */ /* 0x000fe40000010000 */
[-C--:B------:R-:W-:Y:S05]  /*1b860*/  HMMA.16816.F32 R108, R140, R154.reuse, R108 ;  /* 0x0000009a8c6c723c */ /* 0x080fea000000186c */
[----:B----4-:R-:W-:Y:S01]  /*1b870*/  MOV R159, R161 ;  /* 0x000000a1009f7202 */ /* 0x010fe20000000f00 */
[C---:B------:R-:W-:Y:S01]  /*1b880*/  HMMA.16816.F32 R112, R136.reuse, R154, R112 ;  /* 0x0000009a8870723c */ /* 0x040fe20000001870 */
[----:B------:R-:W4:Y:S04]  /*1b890*/  LDSM.16.MT88.4 R160, [R226+0xd800] ;  /* 0x00d80000e2a0783b */ /* 0x000f280000004200 */
[----:B------:R-:W-:Y:S01]  /*1b8a0*/  FADD.FTZ R233, R176, R148 ;  /* 0x00000094b0e97221 */ /* 0x000fe20000010000 */
[-C--:B-1----:R-:W-:Y:S03]  /*1b8b0*/  HMMA.16816.F32 R116, R136, R144.reuse, R116 ;  /* 0x000000908874723c */ /* 0x082fe60000001874 */
[----:B------:R-:W1:Y:S02]  /*1b8c0*/  LDSM.16.MT88.4 R152, [R228+0xd800] ;  /* 0x00d80000e498783b */ /* 0x000e640000004200 */
[----:B---3--:R-:W-:Y:S01]  /*1b8d0*/  IMAD.MOV.U32 R178, RZ, RZ, R203 ;  /* 0x000000ffffb27224 */ /* 0x008fe200078e00cb */
[C---:B------:R-:W-:Y:S05]  /*1b8e0*/  HMMA.16816.F32 R120, R140.reuse, R144, R120 ;  /* 0x000000908c78723c */ /* 0x040fea0000001878 */
[----:B------:R-:W-:Y:S01]  /*1b8f0*/  IMAD.MOV.U32 R151, RZ, RZ, R204 ;  /* 0x000000ffff977224 */ /* 0x000fe200078e00cc */
[-C--:B------:R-:W-:Y:S05]  /*1b900*/  HMMA.16816.F32 R124, R140, R146.reuse, R124 ;  /* 0x000000928c7c723c */ /* 0x080fea000000187c */
[----:B------:R-:W-:Y:S01]  /*1b910*/  MOV R145, R202 ;  /* 0x000000ca00917202 */ /* 0x000fe20000000f00 */
[----:B------:R-:W-:Y:S05]  /*1b920*/  HMMA.16816.F32 R128, R136, R146, R128 ;  /* 0x000000928880723c */ /* 0x000fea0000001880 */
[----:B------:R-:W-:Y:S01]  /*1b930*/  F2FP.F16.F32.PACK_AB R140, R184, R188 ;  /* 0x000000bcb88c723e */ /* 0x000fe200000000ff */
[----:B------:R-:W-:Y:S01]  /*1b940*/  IMAD.MOV.U32 R144, RZ, RZ, R201 ;  /* 0x000000ffff907224 */ /* 0x000fe200078e00c9 */
[----:B------:R-:W-:Y:S01]  /*1b950*/  F2FP.F16.F32.PACK_AB R136, R187, R194 ;  /* 0x000000c2bb88723e */ /* 0x000fe200000000ff */
[----:B------:R-:W-:Y:S03]  /*1b960*/  IMAD.MOV.U32 R176, RZ, RZ, R200 ;  /* 0x000000ffffb07224 */ /* 0x000fe600078e00c8 */
[----:B------:R-:W-:Y:S02]  /*1b970*/  F2FP.F16.F32.PACK_AB R137, R186, R189 ;  /* 0x000000bdba89723e */ /* 0x000fe400000000ff */
[----:B------:R-:W-:Y:S02]  /*1b980*/  F2FP.F16.F32.PACK_AB R138, R157, R183 ;  /* 0x000000b79d8a723e */ /* 0x000fe400000000ff */
[----:B------:R-:W-:Y:S02]  /*1b990*/  F2FP.F16.F32.PACK_AB R139, R158, R191 ;  /* 0x000000bf9e8b723e */ /* 0x000fe400000000ff */
[----:B------:R-:W-:Y:S02]  /*1b9a0*/  F2FP.F16.F32.PACK_AB R142, R178, R159 ;  /* 0x0000009fb28e723e */ /* 0x000fe400000000ff */
[----:B------:R-:W-:Y:S02]  /*1b9b0*/  F2FP.F16.F32.PACK_AB R141, R149, R150 ;  /* 0x00000096958d723e */ /* 0x000fe400000000ff */
[----:B--2---:R-:W-:Y:S01]  /*1b9c0*/  F2FP.F16.F32.PACK_AB R143, R252, R156 ;  /* 0x0000009cfc8f723e */ /* 0x004fe200000000ff */
[-C--:B------:R-:W-:Y:S01]  /*1b9d0*/  HMMA.16816.F32 R172, R136, R168.reuse, R4 ;  /* 0x000000a888ac723c */ /* 0x080fe20000001804 */
[----:B------:R-:W2:Y:S02]  /*1b9e0*/  LDSM.16.MT88.4 R4, [R227+0xf800] ;  /* 0x00f80000e304783b */ /* 0x000ea40000004200 */
[----:B------:R-:W-:Y:S03]  /*1b9f0*/  MOV R148, R199 ;  /* 0x000000c700947202 */ /* 0x000fe60000000f00 */
[C---:B------:R-:W-:Y:S06]  /*1ba00*/  HMMA.16816.F32 R204, R140.reuse, R168, R8 ;  /* 0x000000a88ccc723c */ /* 0x040fec0000001808 */
[-C--:B------:R-:W-:Y:S05]  /*1ba10*/  HMMA.16816.F32 R200, R140, R170.reuse, R12 ;  /* 0x000000aa8cc8723c */ /* 0x080fea000000180c */
[----:B------:R-:W-:Y:S01]  /*1ba20*/  MOV R8, R196 ;  /* 0x000000c400087202 */ /* 0x000fe20000000f00 */
[C---:B------:R-:W-:Y:S05]  /*1ba30*/  HMMA.16816.F32 R168, R136.reuse, R170, R16 ;  /* 0x000000aa88a8723c */ /* 0x040fea0000001810 */
[----:B------:R-:W-:Y:S01]  /*1ba40*/  IMAD.MOV.U32 R10, RZ, RZ, R158 ;  /* 0x000000ffff0a7224 */ /* 0x000fe200078e009e */
[-C--:B----4-:R-:W-:Y:S05]  /*1ba50*/  HMMA.16816.F32 R164, R136, R160.reuse, R20 ;  /* 0x000000a088a4723c */ /* 0x090fea0000001814 */
[----:B------:R-:W-:Y:S01]  /*1ba60*/  MOV R15, R157 ;  /* 0x0000009d000f7202 */ /* 0x000fe20000000f00 */
[C---:B------:R-:W-:Y:S05]  /*1ba70*/  HMMA.16816.F32 R196, R140.reuse, R160, R24 ;  /* 0x000000a08cc4723c */ /* 0x040fea0000001818 */
[----:B------:R-:W-:Y:S01]  /*1ba80*/  IMAD.MOV.U32 R14, RZ, RZ, R156 ;  /* 0x000000ffff0e7224 */ /* 0x000fe200078e009c */
[----:B------:R-:W-:Y:S01]  /*1ba90*/  MOV R13, R159 ;  /* 0x0000009f000d7202 */ /* 0x000fe20000000f00 */
[----:B------:R-:W-:Y:S01]  /*1baa0*/  IMAD.MOV.U32 R26, RZ, RZ, R195 ;  /* 0x000000ffff1a7224 */ /* 0x000fe200078e00c3 */
[----:B------:R-:W-:Y:S03]  /*1bab0*/  MOV R25, R193 ;  /* 0x000000c100197202 */ /* 0x000fe60000000f00 */
[----:B------:R-:W-:Y:S01]  /*1bac0*/  IMAD.MOV.U32 R27, RZ, RZ, R194 ;  /* 0x000000ffff1b7224 */ /* 0x000fe200078e00c2 */
[----:B------:R-:W-:Y:S01]  /*1bad0*/  MOV R12, R191 ;  /* 0x000000bf000c7202 */ /* 0x000fe20000000f00 */
[----:B------:R-:W-:Y:S01]  /*1bae0*/  IMAD.MOV.U32 R24, RZ, RZ, R192 ;  /* 0x000000ffff187224 */ /* 0x000fe200078e00c0 */
[----:B------:R-:W-:Y:S01]  /*1baf0*/  MOV R11, R178 ;  /* 0x000000b2000b7202 */ /* 0x000fe20000000f00 */
[-C--:B------:R-:W-:Y:S03]  /*1bb00*/  HMMA.16816.F32 R192, R140, R162.reuse, R28 ;  /* 0x000000a28cc0723c */ /* 0x080fe6000000181c */
[----:B------:R-:W-:Y:S01]  /*1bb10*/  IMAD.MOV.U32 R9, RZ, RZ, R190 ;  /* 0x000000ffff097224 */ /* 0x000fe200078e00be */
[----:B------:R-:W-:Y:S01]  /*1bb20*/  MOV R19, R183 ;  /* 0x000000b700137202 */ /* 0x000fe20000000f00 */
[----:B------:R-:W-:Y:S01]  /*1bb30*/  IMAD.MOV.U32 R23, RZ, RZ, R187 ;  /* 0x000000ffff177224 */ /* 0x000fe200078e00bb */
[C---:B------:R-:W-:Y:S05]  /*1bb40*/  HMMA.16816.F32 R160, R136.reuse, R162, R32 ;  /* 0x000000a288a0723c */ /* 0x040fea0000001820 */
[----:B------:R-:W-:Y:S01]  /*1bb50*/  MOV R16, R186 ;  /* 0x000000ba00107202 */ /* 0x000fe20000000f00 */
[-C--:B-1----:R-:W-:Y:S05]  /*1bb60*/  HMMA.16816.F32 R156, R136, R152.reuse, R36 ;  /* 0x00000098889c723c */ /* 0x082fea0000001824 */
[----:B------:R-:W-:Y:S01]  /*1bb70*/  IMAD.MOV.U32 R32, RZ, RZ, R185 ;  /* 0x000000ffff207224 */ /* 0x000fe200078e00b9 */
[----:B------:R-:W-:Y:S01]  /*1bb80*/  MOV R35, R144 ;  /* 0x0000009000237202 */ /* 0x000fe20000000f00 */
[----:B------:R-:W-:Y:S01]  /*1bb90*/  IMAD.MOV.U32 R37, RZ, RZ, R182 ;  /* 0x000000ffff257224 */ /* 0x000fe200078e00b6 */
[----:B------:R-:W-:Y:S03]  /*1bba0*/  MOV R38, R181 ;  /* 0x000000b500267202 */ /* 0x000fe60000000f00 */
[----:B------:R-:W-:Y:S02]  /*1bbb0*/  IMAD.MOV.U32 R39, RZ, RZ, R180 ;  /* 0x000000ffff277224 */ /* 0x000fe400078e00b4 */
        /* <DEDUP_REMOVED lines=10> */
[----:B------:R-:W-:Y:S01]  /*1bc60*/  FADD.FTZ R2, R229, R2 ;  /* 0x00000002e5027221 */ /* 0x000fe20000010000 */
[----:B------:R-:W-:Y:S01]  /*1bc70*/  IMAD.MOV.U32 R32, RZ, RZ, R33 ;  /* 0x000000ffff207224 */ /* 0x000fe200078e0021 */
[----:B------:R-:W-:Y:S01]  /*1bc80*/  MOV R33, R34 ;  /* 0x0000002200217202 */ /* 0x000fe20000000f00 */
        /* <DEDUP_REMOVED lines=18> */
[----:B------:R-:W-:Y:S01]  /*1bdb0*/  IMAD.MOV.U32 R35, RZ, RZ, R28 ;  /* 0x000000ffff237224 */ /* 0x000fe200078e001c */
[----:B------:R3:W5:Y:S01]  /*1bdc0*/  LDL.LU R233, [R1+0x94] ;  /* 0x0000940001e97983 */ /* 0x0007620000300800 */
        /* <DEDUP_REMOVED lines=13> */
[----:B------:R3:W5:Y:S01]  /*1bea0*/  LDL.LU R230, [R1+0x88] ;  /* 0x0000880001e67983 */ /* 0x0007620000300800 */
[----:B------:R-:W-:Y:S01]  /*1beb0*/  IMAD.MOV.U32 R29, RZ, RZ, R30 ;  /* 0x000000ffff1d7224 */ /* 0x000fe200078e001e */
[----:B------:R-:W-:Y:S01]  /*1bec0*/  MOV R30, R31 ;  /* 0x0000001f001e7202 */ /* 0x000fe20000000f00 */
[----:B------:R-:W-:Y:S01]  /*1bed0*/  IMAD.MOV.U32 R31, RZ, RZ, R24 ;  /* 0x000000ffff1f7224 */ /* 0x000fe200078e0018 */
[----:B------:R-:W-:Y:S01]  /*1bee0*/  MOV R24, R25 ;  /* 0x0000001900187202 */ /* 0x000fe20000000f00 */
[----:B------:R3:W5:Y:S01]  /*1bef0*/  LDL.LU R229, [R1+0x84] ;  /* 0x0000840001e57983 */ /* 0x0007620000300800 */
[----:B------:R-:W-:Y:S01]  /*1bf00*/  IMAD.MOV.U32 R25, RZ, RZ, R26 ;  /* 0x000000ffff197224 */ /* 0x000fe200078e001a */
[----:B------:R-:W-:Y:S01]  /*1bf10*/  MOV R26, R9 ;  /* 0x00000009001a7202 */ /* 0x000fe20000000f00 */
[----:B------:R-:W-:Y:S01]  /*1bf20*/  FADD.FTZ R9, R224, R8 ;  /* 0x00000008e0097221 */ /* 0x000fe20000010000 */
[----:B------:R-:W-:Y:S01]  /*1bf30*/  MOV R20, R189 ;  /* 0x000000bd00147202 */ /* 0x000fe20000000f00 */
[----:B------:R3:W5:Y:S01]  /*1bf40*/  LDL.LU R224, [R1+0x80] ;  /* 0x0000800001e07983 */ /* 0x0007620000300800 */
[----:B------:R-:W-:Y:S01]  /*1bf50*/  IMAD.MOV.U32 R21, RZ, RZ, R188 ;  /* 0x000000ffff157224 */ /* 0x000fe200078e00bc */
[----:B------:R-:W-:Y:S01]  /*1bf60*/  MOV R17, R184 ;  /* 0x000000b800117202 */ /* 0x000fe20000000f00 */
[C---:B------:R-:W-:Y:S04]  /*1bf70*/  HMMA.16816.F32 R188, R140.reuse, R152, R40 ;  /* 0x000000988cbc723c */ /* 0x040fe80000001828 */
[----:B------:R-:W-:Y:S01]  /*1bf80*/  MOV R22, R150 ;  /* 0x0000009600167202 */ /* 0x000fe20000000f00 */
[----:B------:R-:W-:Y:S01]  /*1bf90*/  IMAD.MOV.U32 R18, RZ, RZ, R149 ;  /* 0x000000ffff127224 */ /* 0x000fe200078e0095 */
        /* <DEDUP_REMOVED lines=31> */
[-C--:B------:R-:W-:Y:S06]  /*1c190*/  HMMA.16816.F32 R108, R140, R222.reuse, R108 ;  /* 0x000000de8c6c723c */ /* 0x080fec000000186c */
[C---:B------:R-:W-:Y:S06]  /*1c1a0*/  HMMA.16816.F32 R112, R136.reuse, R222, R112 ;  /* 0x000000de8870723c */ /* 0x040fec0000001870 */
[-C--:B--2---:R-:W-:Y:S06]  /*1c1b0*/  HMMA.16816.F32 R116, R136, R4.reuse, R116 ;  /* 0x000000048874723c */ /* 0x084fec0000001874 */
        /* <DEDUP_REMOVED lines=19> */
[----:B------:R-:W-:Y:S01]  /*1c2f0*/  IMAD.MOV.U32 R140, RZ, RZ, R132 ;  /* 0x000000ffff8c7224 */ /* 0x000fe200078e0084 */
[----:B------:R3:W-:Y:S01]  /*1c300*/  STL [R1+0x18], R4 ;  /* 0x0000180401007387 */ /* 0x0007e20000100800 */
[----:B------:R-:W-:Y:S01]  /*1c310*/  MOV R138, R134 ;  /* 0x00000086008a7202 */ /* 0x000fe20000000f00 */
[----:B------:R-:W-:Y:S01]  /*1c320*/  IMAD.MOV.U32 R137, RZ, RZ, R135 ;  /* 0x000000ffff897224 */ /* 0x000fe200078e0087 */
[----:B------:R-:W-:Y:S01]  /*1c330*/  MOV R139, R133 ;  /* 0x00000085008b7202 */ /* 0x000fe20000000f00 */
[----:B------:R3:W-:Y:S04]  /*1c340*/  STL [R1+0x28], R3 ;  /* 0x0000280301007387 */ /* 0x0007e80000100800 */
[----:B------:R3:W-:Y:S04]  /*1c350*/  STL [R1+0x2c], R2 ;  /* 0x00002c0201007387 */ /* 0x0007e80000100800 */
[----:B------:R3:W-:Y:S01]  /*1c360*/  STL [R1+0x30], R0 ;  /* 0x0000300001007387 */ /* 0x0007e20000100800 */
[----:B------:R-:W-:Y:S05]  /*1c370*/  @P0 BRA `(.L_x_708) ;  /* 0xffffffac00b00947 */ /* 0x000fea000383ffff */
.L_x_707:
[----:B------:R-:W1:Y:S04]  /*1c380*/  LDL.LU R8, [R1+0x18] ;  /* 0x0000180001087983 */ /* 0x000e680000300800 */
[----:B------:R-:W4:Y:S04]  /*1c390*/  LDL.LU R7, [R1+0x28] ;  /* 0x0000280001077983 */ /* 0x000f280000300800 */
[----:B------:R-:W4:Y:S04]  /*1c3a0*/  LDL.LU R6, [R1+0x2c] ;  /* 0x00002c0001067983 */ /* 0x000f280000300800 */
[----:B------:R-:W4:Y:S01]  /*1c3b0*/  LDL.LU R5, [R1+0x30] ;  /* 0x0000300001057983 */ /* 0x000f220000300800 */
[----:B------:R-:W2:Y:S01]  /*1c3c0*/  S2UR UR7, SR_CTAID.X ;  /* 0x00000000000779c3 */ /* 0x000ea20000002500 */
[----:B------:R-:W-:Y:S01]  /*1c3d0*/  UISETP.NE.AND UP0, UPT, UR16, -0x1, UPT ;  /* 0xffffffff1000788c */ /* 0x000fe2000bf05270 */
[----:B------:R-:W-:Y:S01]  /*1c3e0*/  MOV R67, 0x40 ;  /* 0x0000004000437802 */ /* 0x000fe20000000f00 */
[----:B------:R-:W3:Y:S01]  /*1c3f0*/  S2R R140, SR_TID.X ;  /* 0x00000000008c7919 */ /* 0x000ee20000002100 */
[----:B------:R-:W3:Y:S04]  /*1c400*/  S2R R142, SR_TID.X ;  /* 0x00000000008e7919 */ /* 0x000ee80000002100 */
[----:B------:R-:W3:Y:S04]  /*1c410*/  S2UR UR8, SR_CgaCtaId ;  /* 0x00000000000879c3 */ /* 0x000ee80000008800 */
[----:B------:R-:W-:-:S02]  /*1c420*/  @UP0 ULDC.64 UR4, c[0x0][0x298] ;  /* 0x0000a60000040ab9 */ /* 0x000fc40000000a00 */
[----:B------:R-:W-:-:S03]  /*1c430*/  @UP0 UIMAD.WIDE.U32 UR10, UR16, UR4, URZ ;  /* 0x00000004100a02a5 */ /* 0x000fc6000f8e003f */
[----:B------:R-:W-:Y:S01]  /*1c440*/  UMOV UR4, 0x400 ;  /* 0x0000040000047882 */ /* 0x000fe20000000000 */
[----:B--2---:R-:W-:Y:S02]  /*1c450*/  UIMAD UR6, UR7, -0x80, UR18 ;  /* 0xffffff80070678a4 */ /* 0x004fe4000f8e0212 */
[----:B---3--:R-:W-:Y:S02]  /*1c460*/  ULEA UR4, UR8, UR4, 0x18 ;  /* 0x0000000408047291 */ /* 0x008fe4000f8ec03f */
[----:B------:R-:W-:Y:S01]  /*1c470*/  @UP0 UIMAD UR8, UR16, UR5, UR11 ;  /* 0x00000005100802a4 */ /* 0x000fe2000f8e020b */
[----:B------:R-:W-:Y:S02]  /*1c480*/  SHF.R.S32.HI R139, RZ, 0x1f, R140 ;  /* 0x0000001fff8b7819 */ /* 0x000fe4000001148c */
[----:B------:R-:W-:-:S04]  /*1c490*/  SHF.R.S32.HI R141, RZ, 0x1f, R142 ;  /* 0x0000001fff8d7819 */ /* 0x000fc8000001148e */
[----:B------:R-:W-:Y:S01]  /*1c4a0*/  LEA.HI R141, R141, R142, RZ, 0x3 ;  /* 0x0000008e8d8d7211 */ /* 0x000fe200078f18ff */
[----:B-1----:R-:W1:Y:S04]  /*1c4b0*/  SHFL.BFLY PT, R2, R8, 0x2, 0x1f ;  /* 0x0c401f0008027f89 */ /* 0x002e6800000e0000 */
[----:B----4-:R-:W2:Y:S04]  /*1c4c0*/  SHFL.BFLY PT, R4, R7, 0x2, 0x1f ;  /* 0x0c401f0007047f89 */ /* 0x010ea800000e0000 */
[----:B------:R-:W3:Y:S04]  /*1c4d0*/  SHFL.BFLY PT, R3, R6, 0x2, 0x1f ;  /* 0x0c401f0006037f89 */ /* 0x000ee800000e0000 */
        /* <DEDUP_REMOVED lines=10> */
[----:B--2--5:R-:W-:-:S04]  /*1c580*/  FADD.FTZ R136, R4, R7 ;  /* 0x0000000704887221 */ /* 0x024fc80000010000 */
[----:B------:R-:W-:Y:S02]  /*1c590*/  FSETP.NE.FTZ.AND P4, PT, R2, RZ, PT ;  /* 0x000000ff0200720b */ /* 0x000fe40003f95000 */
[----:B------:R-:W-:Y:S01]  /*1c5a0*/  LOP3.LUT R4, R141, 0xfffffff8, RZ, 0xc0, !PT ;  /* 0xfffffff88d047812 */ /* 0x000fe200078ec0ff */
[----:B---3--:R-:W-:Y:S01]  /*1c5b0*/  FADD.FTZ R137, R3, R6 ;  /* 0x0000000603897221 */ /* 0x008fe20000010000 */
[C---:B------:R-:W-:Y:S02]  /*1c5c0*/  LEA.HI R3, R139.reuse, R140, RZ, 0x2 ;  /* 0x0000008c8b037211 */ /* 0x040fe400078f10ff */
[----:B------:R-:W-:Y:S01]  /*1c5d0*/  IADD3 R142, -R4, R142, RZ ;  /* 0x0000008e048e7210 */ /* 0x000fe20007ffe1ff */
[----:B----4-:R-:W-:Y:S01]  /*1c5e0*/  FADD.FTZ R138, R0, R5 ;  /* 0x00000005008a7221 */ /* 0x010fe20000010000 */
[----:B------:R-:W-:Y:S02]  /*1c5f0*/  MOV R0, 0x3f800000 ;  /* 0x3f80000000007802 */ /* 0x000fe40000000f00 */
[----:B------:R-:W-:-:S02]  /*1c600*/  LEA.HI R5, R139, R140, RZ, 0x5 ;  /* 0x0000008c8b057211 */ /* 0x000fc400078f28ff */
[----:B------:R-:W-:Y:S02]  /*1c610*/  LOP3.LUT R8, R3, 0x3ffffffc, RZ, 0xc0, !PT ;  /* 0x3ffffffc03087812 */ /* 0x000fe400078ec0ff */
[----:B------:R-:W1:Y:S01]  /*1c620*/  @P4 MUFU.RCP R0, R2 ;  /* 0x0000000200004308 */ /* 0x000e620000001000 */
[----:B------:R-:W-:Y:S02]  /*1c630*/  LOP3.LUT R6, R5, 0xffffffe0, RZ, 0xc0, !PT ;  /* 0xffffffe005067812 */ /* 0x000fe400078ec0ff */
[-C--:B------:R-:W-:Y:S02]  /*1c640*/  LEA.HI R139, R139, R140.reuse, RZ, 0x3 ;  /* 0x0000008c8b8b7211 */ /* 0x080fe400078f18ff */
[-C--:B------:R-:W-:Y:S02]  /*1c650*/  IADD3 R8, -R8, R140.reuse, RZ ;  /* 0x0000008c08087210 */ /* 0x080fe40007ffe1ff */
[----:B------:R-:W-:Y:S02]  /*1c660*/  IADD3 R140, -R6, R140, RZ ;  /* 0x0000008c068c7210 */ /* 0x000fe40007ffe1ff */
[----:B------:R-:W-:-:S02]  /*1c670*/  SHF.R.S32.HI R4, RZ, 0x2, R3 ;  /* 0x00000002ff047819 */ /* 0x000fc40000011403 */
[----:B------:R-:W-:Y:S02]  /*1c680*/  SHF.R.S32.HI R6, RZ, 0x1f, R3 ;  /* 0x0000001fff067819 */ /* 0x000fe40000011403 */
[----:B------:R-:W-:Y:S02]  /*1c690*/  SHF.R.S32.HI R5, RZ, 0x5, R5 ;  /* 0x00000005ff057819 */ /* 0x000fe40000011405 */
[----:B------:R-:W-:Y:S02]  /*1c6a0*/  LEA.HI R6, R6, R4, RZ, 0x3 ;  /* 0x0000000406067211 */ /* 0x000fe400078f18ff */
[----:B------:R-:W-:Y:S01]  /*1c6b0*/  FSETP.NE.FTZ.AND P6, PT, R136, RZ, PT ;  /* 0x000000ff8800720b */ /* 0x000fe20003fd5000 */
[C---:B-1----:R-:W-:Y:S01]  /*1c6c0*/  FMUL.FTZ R172, R0.reuse, R172 ;  /* 0x000000ac00ac7220 */ /* 0x042fe20000410000 */
[----:B------:R-:W-:Y:S01]  /*1c6d0*/  SHF.R.S32.HI R7, RZ, 0x3, R139 ;  /* 0x00000003ff077819 */ /* 0x000fe2000001148b */
[C---:B------:R-:W-:Y:S01]  /*1c6e0*/  FMUL.FTZ R173, R0.reuse, R173 ;  /* 0x000000ad00ad7220 */ /* 0x040fe20000410000 */
[----:B------:R-:W-:Y:S01]  /*1c6f0*/  LEA R8, R5, R8, 0x9 ;  /* 0x0000000805087211 */ /* 0x000fe200078e48ff */
[----:B------:R-:W-:Y:S01]  /*1c700*/  FMUL.FTZ R168, R0, R168 ;  /* 0x000000a800a87220 */ /* 0x000fe20000410000 */
[----:B------:R-:W-:Y:S01]  /*1c710*/  LOP3.LUT R5, R6, 0xfffffff8, RZ, 0xc0, !PT ;  /* 0xfffffff806057812 */ /* 0x000fe200078ec0ff */
[C---:B------:R-:W-:Y:S01]  /*1c720*/  FMUL.FTZ R169, R0.reuse, R169 ;  /* 0x000000a900a97220 */ /* 0x040fe20000410000 */
[----:B------:R-:W-:Y:S01]  /*1c730*/  ISETP.GE.AND P0, PT, R7, UR6, PT ;  /* 0x0000000607007c0c */ /* 0x000fe2000bf06270 */
        /* <DEDUP_REMOVED lines=30> */
[----:B------:R-:W1:Y:S01]  /*1c920*/  @P4 LDC R5, c[0x0][0x2e8] ;  /* 0x0000ba00ff054b82 */ /* 0x000e620000000800 */
[----:B------:R-:W-:Y:S01]  /*1c930*/  MOV R80, 0x20 ;  /* 0x0000002000507802 */ /* 0x000fe20000000f00 */
[----:B------:R-:W2:Y:S01]  /*1c940*/  @P6 MUFU.RCP R3, R136 ;  /* 0x0000008800036308 */ /* 0x000ea20000001000 */
[C---:B------:R-:W-:Y:S02]  /*1c950*/  SHF.L.U32 R21, R0.reuse, 0x6, RZ ;  /* 0x0000000600157819 */ /* 0x040fe400000006ff */
[----:B------:R-:W-:Y:S02]  /*1c960*/  R2P PR, R0, 0x6 ;  /* 0x0000000600007804 */ /* 0x000fe40000000000 */
[----:B------:R-:W-:Y:S02]  /*1c970*/  LOP3.LUT R21, R21, 0x1c0, RZ, 0xc0, !PT ;  /* 0x000001c015157812 */ /* 0x000fe400078ec0ff */
[----:B------:R-:W-:-:S02]  /*1c980*/  PLOP3.LUT P5, PT, PT, PT, UP0, 0x80, 0x0 ;  /* 0x000000000000781c */ /* 0x000fc40003faf008 */
[----:B------:R-:W-:Y:S02]  /*1c990*/  LOP3.LUT R4, R0, 0x1, RZ, 0xc0, !PT ;  /* 0x0000000100047812 */ /* 0x000fe400078ec0ff */
[----:B------:R3:W4:Y:S01]  /*1c9a0*/  @P4 MUFU.LG2 R0, R2 ;  /* 0x0000000200004308 */ /* 0x0007220000000c00 */
[----:B------:R-:W-:Y:S02]  /*1c9b0*/  LEA.HI R21, R21, R21, RZ, 0x1d ;  /* 0x0000001515157211 */ /* 0x000fe400078fe8ff */
[----:B------:R-:W-:Y:S02]  /*1c9c0*/  ISETP.NE.U32.AND P3, PT, R4, 0x1, PT ;  /* 0x000000010400780c */ /* 0x000fe40003f65070 */
        /* <DEDUP_REMOVED lines=10> */
[----:B------:R-:W-:-:S02]  /*1ca70*/  SEL R80, R80, 0xffffffe0, !P1 ;  /* 0xffffffe050507807 */ /* 0x000fc40004800000 */
[----:B------:R-:W-:Y:S01]  /*1ca80*/  SEL R67, R67, 0xffffffc0, !P2 ;  /* 0xffffffc043437807 */ /* 0x000fe20005000000 */
[----:B---34-:R-:W-:Y:S06]  /*1ca90*/  @P5 BRA `(.L_x_711) ;  /* 0x00000000001c5947 */ /* 0x018fec0003800000 */
[----:B------:R-:W2:Y:S01]  /*1caa0*/  S2UR UR9, SR_CTAID.Y ;  /* 0x00000000000979c3 */ /* 0x000ea20000002600 */
[----:B------:R-:W-:Y:S01]  /*1cab0*/  ULDC.64 UR4, c[0x0][0x290] ;  /* 0x0000a40000047ab9 */ /* 0x000fe20000000a00 */
[----:B--2---:R-:W-:Y:S02]  /*1cac0*/  USHF.R.S32.HI UR8, URZ, 0x1f, UR9 ;  /* 0x0000001f3f087899 */ /* 0x004fe40008011409 */
[----:B------:R-:W-:Y:S02]  /*1cad0*/  UIMAD.WIDE.U32 UR10, UR9, UR4, URZ ;  /* 0x00000004090a72a5 */ /* 0x000fe4000f8e003f */
[----:B------:R-:W-:-:S04]  /*1cae0*/  UIMAD UR8, UR8, UR4, URZ ;  /* 0x00000004080872a4 */ /* 0x000fc8000f8e023f */
[----:B------:R-:W-:-:S04]  /*1caf0*/  UIMAD UR8, UR9, UR5, UR8 ;  /* 0x00000005090872a4 */ /* 0x000fc8000f8e0208 */
[----:B------:R-:W-:-:S12]  /*1cb00*/  UIADD3 UR8, UR11, UR8, URZ ;  /* 0x000000080b087290 */ /* 0x000fd8000fffe03f */
.L_x_711:
[----:B------:R-:W-:Y:S01]  /*1cb10*/  ULDC.U8 UR4, c[0x0][0x3d8] ;  /* 0x0000f60000047ab9 */ /* 0x000fe20000000000 */
[----:B------:R-:W-:Y:S01]  /*1cb20*/  ULDC.U8 UR9, c[0x0][0x3d9] ;  /* 0x0000f64000097ab9 */ /* 0x000fe20000000000 */
[----:B------:R-:W-:Y:S01]  /*1cb30*/  ISETP.NE.AND P1, PT, RZ, UR4, PT ;  /* 0x00000004ff007c0c */ /* 0x000fe2000bf25270 */
[----:B------:R-:W-:Y:S01]  /*1cb40*/  @P4 FMUL.FTZ R0, R0, 0.69314718246459960938 ;  /* 0x3f31721800004820 */ /* 0x000fe20000410000 */
[----:B------:R-:W-:Y:S01]  /*1cb50*/  MOV R81, 0x7f800000 ;  /* 0x7f80000000517802 */ /* 0x000fe20000000f00 */
[C---:B------:R-:W-:Y:S01]  /*1cb60*/  FMUL.FTZ R158, R3.reuse, R158 ;  /* 0x0000009e039e7220 */ /* 0x040fe20000410000 */
[----:B------:R-:W-:Y:S01]  /*1cb70*/  P2R R4, PR, RZ, 0x2 ;  /* 0x00000002ff047803 */ /* 0x000fe20000000000 */
[C---:B------:R-:W-:Y:S01]  /*1cb80*/  FMUL.FTZ R18, R3.reuse, R159 ;  /* 0x0000009f03127220 */ /* 0x040fe20000410000 */
[----:B------:R-:W-:Y:S01]  /*1cb90*/  ISETP.NE.OR P1, PT, RZ, UR9, !P1 ;  /* 0x00000009ff007c0c */ /* 0x000fe2000cf25670 */
[----:B------:R-:W-:Y:S01]  /*1cba0*/  FMUL.FTZ R154, R3, R154 ;  /* 0x0000009a039a7220 */ /* 0x000fe20000410000 */
[----:B------:R-:W-:Y:S01]  /*1cbb0*/  FSETP.NE.FTZ.AND P5, PT, R137, RZ, PT ;  /* 0x000000ff8900720b */ /* 0x000fe20003fb5000 */
[----:B------:R-:W-:Y:S01]  /*1cbc0*/  FMUL.FTZ R15, R3, R155 ;  /* 0x0000009b030f7220 */ /* 0x000fe20000410000 */
[----:B-1----:R-:W-:Y:S01]  /*1cbd0*/  @P4 FFMA.FTZ R81, R135, R5, R0 ;  /* 0x0000000587514223 */ /* 0x002fe20000010000 */
[----:B------:R-:W-:Y:S01]  /*1cbe0*/  PLOP3.LUT P2, PT, PT, PT, PT, 0x8, 0x0 ;  /* 0x000000000000781c */ /* 0x000fe20003f4e170 */
[----:B------:R-:W-:Y:S01]  /*1cbf0*/  FMUL.FTZ R150, R3, R150 ;  /* 0x0000009603967220 */ /* 0x000fe20000410000 */
[----:B------:R-:W-:-:S06]  /*1cc00*/  CS2R R68, SRZ ;  /* 0x0000000000447805 */ /* 0x000fcc000001ff00 */
[----:B------:R-:W-:Y:S05]  /*1cc10*/  @P1 BRA `(.L_x_712) ;  /* 0x00000000001c1947 */ /* 0x000fea0003800000 */
[----:B------:R-:W1:Y:S01]  /*1cc20*/  S2UR UR5, SR_CTAID.Y ;  /* 0x00000000000579c3 */ /* 0x000e620000002600 */
[----:B------:R-:W-:Y:S01]  /*1cc30*/  ULDC UR4, c[0x0][0x2c4] ;  /* 0x0000b10000047ab9 */ /* 0x000fe20000000800 */
[----:B------:R-:W-:Y:S01]  /*1cc40*/  PLOP3.LUT P2, PT, PT, PT, PT, 0x80, 0x0 ;  /* 0x000000000000781c */ /* 0x000fe20003f4f070 */
[----:B-1----:R-:W-:-:S04]  /*1cc50*/  @!UP0 UIMAD UR16, UR5, UR4, URZ ;  /* 0x00000004051082a4 */ /* 0x002fc8000f8e023f */
[----:B------:R-:W-:Y:S02]  /*1cc60*/  USHF.R.S32.HI UR4, URZ, 0x1f, UR16 ;  /* 0x0000001f3f047899 */ /* 0x000fe40008011410 */
[----:B------:R-:W-:-:S04]  /*1cc70*/  IMAD.U32 R68, RZ, RZ, UR16 ;  /* 0x00000010ff447e24 */ /* 0x000fc8000f8e00ff */
[----:B------:R-:W-:-:S07]  /*1cc80*/  MOV R69, UR4 ;  /* 0x0000000400457c02 */ /* 0x000fce0008000f00 */
.L_x_712:
[----:B------:R-:W-:Y:S01]  /*1cc90*/  ISETP.NE.AND P1, PT, RZ, UR9, PT ;  /* 0x00000009ff007c0c */ /* 0x000fe2000bf25270 */
[----:B------:R-:W-:Y:S01]  /*1cca0*/  FMUL.FTZ R26, R3, R151 ;  /* 0x00000097031a7220 */ /* 0x000fe20000410000 */
[----:B------:R-:W-:Y:S01]  /*1ccb0*/  IADD3 R20, R21, -0x10, RZ ;  /* 0xfffffff015147810 */ /* 0x000fe20007ffe0ff */
[----:B------:R-:W-:Y:S01]  /*1ccc0*/  FMUL.FTZ R146, R3, R146 ;  /* 0x0000009203927220 */ /* 0x000fe20000410000 */
[----:B------:R-:W-:Y:S01]  /*1ccd0*/  @P3 IADD3 R20, R21, 0x10, RZ ;  /* 0x0000001015143810 */ /* 0x000fe20007ffe0ff */
[C---:B------:R-:W-:Y:S01]  /*1cce0*/  FMUL.FTZ R50, R3.reuse, R147 ;  /* 0x0000009303327220 */ /* 0x040fe20000410000 */
[----:B------:R-:W-:Y:S01]  /*1ccf0*/  ISETP.NE.AND P3, PT, R4, RZ, PT ;  /* 0x000000ff0400720c */ /* 0x000fe20003f65270 */
[C---:B------:R-:W-:Y:S01]  /*1cd00*/  FMUL.FTZ R70, R3.reuse, R70 ;  /* 0x0000004603467220 */ /* 0x040fe20000410000 */
[----:B------:R-:W-:Y:S01]  /*1cd10*/  PLOP3.LUT P4, PT, PT, PT, PT, 0x8, 0x0 ;  /* 0x000000000000781c */ /* 0x000fe20003f8e170 */
[C---:B------:R-:W-:Y:S01]  /*1cd20*/  FMUL.FTZ R46, R3.reuse, R71 ;  /* 0x00000047032e7220 */ /* 0x040fe20000410000 */
[----:B------:R-:W-:Y:S01]  /*1cd30*/  MOV R0, 0x3f800000 ;  /* 0x3f80000000007802 */ /* 0x000fe20000000f00 */
[C---:B------:R-:W-:Y:S01]  /*1cd40*/  FMUL.FTZ R82, R3.reuse, R82 ;  /* 0x0000005203527220 */ /* 0x040fe20000410000 */
[----:B------:R-:W-:Y:S01]  /*1cd50*/  MOV R2, 0x3f800000 ;  /* 0x3f80000000027802 */ /* 0x000fe20000000f00 */
[C---:B------:R-:W-:Y:S01]  /*1cd60*/  FMUL.FTZ R42, R3.reuse, R83 ;  /* 0x00000053032a7220 */ /* 0x040fe20000410000 */
[----:B------:R-:W-:Y:S01]  /*1cd70*/  @!P1 PLOP3.LUT P4, PT, P3, PT, PT, 0x80, 0x0 ;  /* 0x000000000000981c */ /* 0x000fe20001f8f070 */
[C---:B------:R-:W-:Y:S01]  /*1cd80*/  FMUL.FTZ R86, R3.reuse, R86 ;  /* 0x0000005603567220 */ /* 0x040fe20000410000 */
        /* <DEDUP_REMOVED lines=15> */
[----:B------:R-:W-:Y:S01]  /*1ce80*/  BSSY B0, `(.L_x_713) ;  /* 0x000012c000007945 */ /* 0x000fe20003800000 */
[----:B------:R-:W-:-:S02]  /*1ce90*/  F2FP.F16.F32.PACK_AB R4, R175, R174 ;  /* 0x000000aeaf04723e */ /* 0x000fc400000000ff */
        /* <DEDUP_REMOVED lines=90> */
[----:B-1----:R-:W-:Y:S02]  /*1d440*/  IADD3 R5, R67, R20, RZ ;  /* 0x0000001443057210 */ /* 0x002fe40007ffe0ff */
[----:B------:R-:W-:Y:S02]  /*1d450*/  F2FP.F16.F32.PACK_AB R17, R17, R188 ;  /* 0x000000bc1111723e */ /* 0x000fe400000000ff */
[----:B--2---:R-:W-:-:S02]  /*1d460*/  IADD3 R0, R21, R80, RZ ;  /* 0x0000005015007210 */ /* 0x004fc40007ffe0ff */
[----:B------:R-:W-:Y:S01]  /*1d470*/  F2FP.F16.F32.PACK_AB R25, R191, R25 ;  /* 0x00000019bf19723e */ /* 0x000fe200000000ff */
[----:B---3--:R-:W-:Y:S02]  /*1d480*/  IMAD.IADD R13, R80, 0x1, R20 ;  /* 0x00000001500d7824 */ /* 0x008fe400078e0214 */
[----:B------:R1:W-:Y:S01]  /*1d490*/  STS [R0], R10 ;  /* 0x0000000a00007388 */ /* 0x0003e20000000800 */
[----:B------:R-:W-:Y:S02]  /*1d4a0*/  F2FP.F16.F32.PACK_AB R24, R24, R184 ;  /* 0x000000b81818723e */ /* 0x000fe400000000ff */
[-C--:B----4-:R-:W-:Y:S01]  /*1d4b0*/  IADD3 R3, R21, R67.reuse, RZ ;  /* 0x0000004315037210 */ /* 0x090fe20007ffe0ff */
[----:B------:R-:W-:Y:S01]  /*1d4c0*/  STS [R0+0x400], R9 ;  /* 0x0004000900007388 */ /* 0x000fe20000000800 */
[----:B------:R-:W-:Y:S02]  /*1d4d0*/  F2FP.F16.F32.PACK_AB R28, R187, R28 ;  /* 0x0000001cbb1c723e */ /* 0x000fe400000000ff */
[----:B------:R-:W-:Y:S01]  /*1d4e0*/  F2FP.F16.F32.PACK_AB R27, R27, R148 ;  /* 0x000000941b1b723e */ /* 0x000fe200000000ff */
[----:B------:R2:W-:Y:S01]  /*1d4f0*/  STS [R13], R7 ;  /* 0x000000070d007388 */ /* 0x0005e20000000800 */
[----:B------:R-:W-:Y:S01]  /*1d500*/  F2FP.F16.F32.PACK_AB R26, R26, R150 ;  /* 0x000000961a1a723e */ /* 0x000fe200000000ff */
[----:B-----5:R-:W3:Y:S01]  /*1d510*/  @P3 LDC R12, c[0x0][0x2e8] ;  /* 0x0000ba00ff0c3b82 */ /* 0x020ee20000000800 */
[----:B------:R-:W-:Y:S01]  /*1d520*/  IADD3 R2, R0, R67, RZ ;  /* 0x0000004300027210 */ /* 0x000fe20007ffe0ff */
[----:B------:R4:W-:Y:S01]  /*1d530*/  STS [R13+0x400], R6 ;  /* 0x000400060d007388 */ /* 0x0009e20000000800 */
[----:B------:R-:W-:-:S02]  /*1d540*/  F2FP.F16.F32.PACK_AB R51, R51, R144 ;  /* 0x000000903333723e */ /* 0x000fc400000000ff */
[----:B------:R-:W-:Y:S01]  /*1d550*/  F2FP.F16.F32.PACK_AB R50, R50, R146 ;  /* 0x000000923232723e */ /* 0x000fe200000000ff */
[----:B------:R5:W-:Y:S01]  /*1d560*/  STS [R0+0x2000], R8 ;  /* 0x0020000800007388 */ /* 0x000be20000000800 */
[----:B------:R-:W-:Y:S01]  /*1d570*/  IADD3 R4, R13, R67, RZ ;  /* 0x000000430d047210 */ /* 0x000fe20007ffe0ff */
[----:B------:R-:W3:Y:S01]  /*1d580*/  @!P1 LDC R11, c[0x0][0x270] ;  /* 0x00009c00ff0b9b82 */ /* 0x000ee20000000800 */
[----:B------:R-:W-:Y:S01]  /*1d590*/  F2FP.F16.F32.PACK_AB R53, R53, R180 ;  /* 0x000000b43535723e */ /* 0x000fe200000000ff */
[----:B------:R-:W-:Y:S01]  /*1d5a0*/  STS [R0+0x2400], R14 ;  /* 0x0024000e00007388 */ /* 0x000fe20000000800 */
[----:B------:R-:W-:Y:S02]  /*1d5b0*/  F2FP.F16.F32.PACK_AB R52, R183, R52 ;  /* 0x00000034b734723e */ /* 0x000fe400000000ff */
[----:B------:R-:W-:Y:S01]  /*1d5c0*/  F2FP.F16.F32.PACK_AB R49, R49, R176 ;  /* 0x000000b03131723e */ /* 0x000fe200000000ff */
[----:B------:R-:W-:Y:S01]  /*1d5d0*/  STS [R13+0x2000], R23 ;  /* 0x002000170d007388 */ /* 0x000fe20000000800 */
[----:B------:R-:W-:Y:S01]  /*1d5e0*/  F2FP.F16.F32.PACK_AB R48, R179, R48 ;  /* 0x00000030b330723e */ /* 0x000fe200000000ff */
[----:B-1----:R-:W1:Y:S01]  /*1d5f0*/  @P6 LDC R10, c[0x0][0x2e8] ;  /* 0x0000ba00ff0a6b82 */ /* 0x002e620000000800 */
[----:B------:R-:W-:Y:S01]  /*1d600*/  F2FP.F16.F32.PACK_AB R47, R47, R29 ;  /* 0x0000001d2f2f723e */ /* 0x000fe200000000ff */
[----:B------:R-:W-:Y:S01]  /*1d610*/  STS [R13+0x2400], R22 ;  /* 0x002400160d007388 */ /* 0x000fe20000000800 */
        /* <DEDUP_REMOVED lines=9> */
[----:B------:R3:W-:Y:S01]  /*1d6b0*/  STS [R5], R16 ;  /* 0x0000001005007388 */ /* 0x0007e20000000800 */
[----:B------:R-:W-:Y:S01]  /*1d6c0*/  F2FP.F16.F32.PACK_AB R40, R79, R40 ;  /* 0x000000284f28723e */ /* 0x000fe200000000ff */
[----:B----4-:R-:W4:Y:S01]  /*1d6d0*/  @!P1 LDC R6, c[0x0][0x2c4] ;  /* 0x0000b100ff069b82 */ /* 0x010f220000000800 */
[----:B------:R-:W-:Y:S01]  /*1d6e0*/  F2FP.F16.F32.PACK_AB R39, R39, R84 ;  /* 0x000000542727723e */ /* 0x000fe200000000ff */
[----:B------:R-:W-:Y:S01]  /*1d6f0*/  STS [R5+0x400], R15 ;  /* 0x0004000f05007388 */ /* 0x000fe20000000800 */
[----:B------:R-:W-:-:S02]  /*1d700*/  F2FP.F16.F32.PACK_AB R38, R38, R86 ;  /* 0x000000562626723e */ /* 0x000fc400000000ff */
[----:B------:R-:W-:Y:S01]  /*1d710*/  F2FP.F16.F32.PACK_AB R35, R35, R96 ;  /* 0x000000602323723e */ /* 0x000fe200000000ff */
[----:B------:R1:W-:Y:S01]  /*1d720*/  STS [R3+0x2000], R17 ;  /* 0x0020001103007388 */ /* 0x0003e20000000800 */
[----:B------:R-:W-:Y:S01]  /*1d730*/  F2FP.F16.F32.PACK_AB R34, R34, R98 ;  /* 0x000000622222723e */ /* 0x000fe200000000ff */
[----:B-----5:R-:W5:Y:S01]  /*1d740*/  @P1 LDC.64 R8, c[0x0][0x2c0] ;  /* 0x0000b000ff081b82 */ /* 0x020f620000000a00 */
        /* <DEDUP_REMOVED lines=15> */
[----:B------:R-:W-:Y:S01]  /*1d840*/  F2FP.F16.F32.PACK_AB R61, R107, R61 ;  /* 0x0000003d6b3d723e */ /* 0x000fe200000000ff */
[----:B---3--:R-:W-:Y:S01]  /*1d850*/  IMAD.MOV.U32 R16, RZ, RZ, 0x7f800000 ;  /* 0x7f800000ff107424 */ /* 0x008fe200078e00ff */
        /* <DEDUP_REMOVED lines=15> */
[----:B------:R-:W-:Y:S01]  /*1d950*/  @!P1 MOV R7, 0x1 ;  /* 0x0000000100079802 */ /* 0x000fe20000000f00 */
[----:B------:R-:W-:Y:S01]  /*1d960*/  STS [R4+0x2400], R48 ;  /* 0x0024003004007388 */ /* 0x000fe20000000800 */
[----:B------:R-:W-:Y:S02]  /*1d970*/  MOV R19, 0x7f800000 ;  /* 0x7f80000000137802 */ /* 0x000fe40000000f00 */
[----:B-1----:R-:W-:Y:S01]  /*1d980*/  MOV R17, 0x7f800000 ;  /* 0x7f80000000117802 */ /* 0x002fe20000000f00 */
        /* <DEDUP_REMOVED lines=15> */
[----:B-1----:R-:W-:-:S03]  /*1da80*/  SHF.R.S32.HI R20, RZ, 0x3, R141 ;  /* 0x00000003ff147819 */ /* 0x002fc6000001148d */
[----:B------:R-:W-:Y:S04]  /*1da90*/  STS [R13+0x6000], R33 ;  /* 0x006000210d007388 */ /* 0x000fe80000000800 */
[----:B------:R-:W-:Y:S04]  /*1daa0*/  STS [R13+0x6400], R32 ;  /* 0x006400200d007388 */ /* 0x000fe80000000800 */
[----:B------:R-:W-:Y:S04]  /*1dab0*/  STS [R3+0x4000], R31 ;  /* 0x0040001f03007388 */ /* 0x000fe80000000800 */
[----:B------:R-:W-:Y:S04]  /*1dac0*/  STS [R3+0x4400], R30 ;  /* 0x0044001e03007388 */ /* 0x000fe80000000800 */
[----:B------:R-:W-:Y:S04]  /*1dad0*/  STS [R5+0x4000], R29 ;  /* 0x0040001d05007388 */ /* 0x000fe80000000800 */
[----:B------:R-:W-:Y:S01]  /*1dae0*/  STS [R5+0x4400], R60 ;  /* 0x0044003c05007388 */ /* 0x000fe20000000800 */
[----:B---3--:R-:W-:-:S02]  /*1daf0*/  @P1 IMAD.MOV.U32 R0, RZ, RZ, 0x1 ;  /* 0x00000001ff001424 */ /* 0x008fc400078e00ff */
[----:B----4-:R-:W-:Y:S01]  /*1db00*/  @!P1 IMAD R0, R6, R11, RZ ;  /* 0x0000000b06009224 */ /* 0x010fe200078e02ff */
[----:B------:R-:W-:Y:S01]  /*1db10*/  STS [R3+0x6000], R62 ;  /* 0x0060003e03007388 */ /* 0x000fe20000000800 */
[----:B------:R-:W-:Y:S03]  /*1db20*/  @P5 MUFU.LG2 R11, R137 ;  /* 0x00000089000b5308 */ /* 0x000fe60000000c00 */
[----:B------:R1:W-:Y:S04]  /*1db30*/  STS [R3+0x6400], R61 ;  /* 0x0064003d03007388 */ /* 0x0003e80000000800 */
[----:B------:R-:W-:Y:S04]  /*1db40*/  STS [R5+0x6000], R59 ;  /* 0x0060003b05007388 */ /* 0x000fe80000000800 */
[----:B------:R3:W-:Y:S04]  /*1db50*/  STS [R5+0x6400], R58 ;  /* 0x0064003a05007388 */ /* 0x0007e80000000800 */
[----:B------:R-:W-:Y:S04]  /*1db60*/  STS [R2+0x4000], R57 ;  /* 0x0040003902007388 */ /* 0x000fe80000000800 */
[----:B------:R-:W-:Y:S04]  /*1db70*/  STS [R2+0x4400], R56 ;  /* 0x0044003802007388 */ /* 0x000fe80000000800 */
[----:B------:R-:W-:Y:S04]  /*1db80*/  STS [R4+0x4000], R55 ;  /* 0x0040003704007388 */ /* 0x000fe80000000800 */
[----:B------:R-:W-:Y:S01]  /*1db90*/  STS [R4+0x4400], R54 ;  /* 0x0044003604007388 */ /* 0x000fe20000000800 */
[----:B-1----:R-:W-:-:S03]  /*1dba0*/  LEA.HI.SX32 R3, R139, 0x10, 0x1d ;  /* 0x000000108b037811 */ /* 0x002fc600078feaff */
[----:B------:R-:W-:Y:S01]  /*1dbb0*/  STS [R2+0x6000], R66 ;  /* 0x0060004202007388 */ /* 0x000fe20000000800 */
[----:B------:R-:W-:-:S03]  /*1dbc0*/  ISETP.GE.AND P4, PT, R3, UR6, PT ;  /* 0x0000000603007c0c */ /* 0x000fc6000bf86270 */
[----:B------:R5:W-:Y:S01]  /*1dbd0*/  STS [R2+0x6400], R65 ;  /* 0x0064004102007388 */ /* 0x000be20000000800 */
[----:B---3--:R-:W1:Y:S03]  /*1dbe0*/  @P6 MUFU.LG2 R5, R136 ;  /* 0x0000008800056308 */ /* 0x008e660000000c00 */
[----:B------:R-:W-:Y:S04]  /*1dbf0*/  STS [R4+0x6000], R64 ;  /* 0x0060004004007388 */ /* 0x000fe80000000800 */
[----:B------:R1:W-:Y:S01]  /*1dc00*/  STS [R4+0x6400], R63 ;  /* 0x0064003f04007388 */ /* 0x0003e20000000800 */
[----:B------:R-:W-:Y:S06]  /*1dc10*/  BAR.SYNC.DEFER_BLOCKING 0x0 ;  /* 0x0000000000007b1d */ /* 0x000fec0000010000 */
[----:B------:R-:W3:Y:S01]  /*1dc20*/  S2R R13, SR_CTAID.Y ;  /* 0x00000000000d7919 */ /* 0x000ee20000002600 */
[----:B------:R-:W4:Y:S01]  /*1dc30*/  S2R R28, SR_CTAID.Z ;  /* 0x00000000001c7919 */ /* 0x000f220000002700 */
[----:B-----5:R-:W-:Y:S01]  /*1dc40*/  @P1 IMAD R2, R9, R8, RZ ;  /* 0x0000000809021224 */ /* 0x020fe200078e02ff */
[----:B------:R-:W-:Y:S01]  /*1dc50*/  @!P1 MOV R2, R6 ;  /* 0x0000000600029202 */ /* 0x000fe20000000f00 */
[----:B------:R-:W5:Y:S01]  /*1dc60*/  @P5 LDC R9, c[0x0][0x2e8] ;  /* 0x0000ba00ff095b82 */ /* 0x000f620000000800 */
[----:B------:R-:W2:Y:S01]  /*1dc70*/  @P3 MUFU.LG2 R8, R138 ;  /* 0x0000008a00083308 */ /* 0x000ea20000000c00 */
[----:B-1----:R-:W-:Y:S01]  /*1dc80*/  @P6 FMUL.FTZ R4, R5, 0.69314718246459960938 ;  /* 0x3f31721805046820 */ /* 0x002fe20000410000 */
[----:B------:R1:W1:Y:S03]  /*1dc90*/  LDS.128 R24, [R243+0x3800] ;  /* 0x00380000f3187984 */ /* 0x0002660000000c00 */
[----:B------:R-:W-:Y:S01]  /*1dca0*/  @P6 FFMA.FTZ R19, R134, R10, R4 ;  /* 0x0000000a86136223 */ /* 0x000fe20000010004 */
[----:B------:R-:W-:Y:S01]  /*1dcb0*/  LOP3.LUT P6, RZ, R140, 0x3, RZ, 0xc0, !PT ;  /* 0x000000038cff7812 */ /* 0x000fe200078cc0ff */
[----:B------:R-:W-:Y:S01]  /*1dcc0*/  @P5 FMUL.FTZ R4, R11, 0.69314718246459960938 ;  /* 0x3f3172180b045820 */ /* 0x000fe20000410000 */
[----:B--2---:R-:W-:-:S04]  /*1dcd0*/  @P3 FMUL.FTZ R5, R8, 0.69314718246459960938 ;  /* 0x3f31721808053820 */ /* 0x004fc80000410000 */
[----:B------:R-:W-:Y:S01]  /*1dce0*/  @P3 FFMA.FTZ R17, R132, R12, R5 ;  /* 0x0000000c84113223 */ /* 0x000fe20000010005 */
[----:B-----5:R-:W-:Y:S01]  /*1dcf0*/  @P5 FFMA.FTZ R16, R133, R9, R4 ;  /* 0x0000000985105223 */ /* 0x020fe20000010004 */
[----:B---3--:R-:W-:Y:S01]  /*1dd00*/  IMAD R3, R13, R0, RZ ;  /* 0x000000000d037224 */ /* 0x008fe200078e02ff */
[----:B------:R-:W-:-:S04]  /*1dd10*/  IADD3 R0, R20, 0x20, RZ ;  /* 0x0000002014007810 */ /* 0x000fc80007ffe0ff */
[----:B------:R-:W-:Y:S02]  /*1dd20*/  SEL R3, R3, RZ, !P2 ;  /* 0x000000ff03037207 */ /* 0x000fe40005000000 */
[----:B------:R-:W-:Y:S01]  /*1dd30*/  ISETP.GE.AND P2, PT, R0, UR14, PT ;  /* 0x0000000e00007c0c */ /* 0x000fe2000bf46270 */
[----:B------:R-:W-:Y:S02]  /*1dd40*/  IMAD R0, R7, UR7, RZ ;  /* 0x0000000707007c24 */ /* 0x000fe4000f8e02ff */
[----:B----4-:R-:W-:Y:S01]  /*1dd50*/  IMAD R2, R28, R2, R3 ;  /* 0x000000021c027224 */ /* 0x010fe200078e0203 */
[----:B------:R-:W-:Y:S02]  /*1dd60*/  IADD3 R3, R20, 0x30, RZ ;  /* 0x0000003014037810 */ /* 0x000fe40007ffe0ff */
[----:B------:R-:W-:Y:S02]  /*1dd70*/  SHF.L.U32 R0, R0, 0x7, RZ ;  /* 0x0000000700007819 */ /* 0x000fe400000006ff */
[----:B------:R-:W-:-:S02]  /*1dd80*/  ISETP.GE.AND P1, PT, R3, UR14, PT ;  /* 0x0000000e03007c0c */ /* 0x000fc4000bf26270 */
[----:B------:R-:W-:Y:S02]  /*1dd90*/  SHF.R.S32.HI R3, RZ, 0x1f, R0 ;  /* 0x0000001fff037819 */ /* 0x000fe40000011400 */
[--C-:B------:R-:W-:Y:S02]  /*1dda0*/  IADD3 R5, P5, P3, R0, R68, R2.reuse ;  /* 0x0000004400057210 */ /* 0x100fe40007bbe002 */
[----:B------:R-:W-:-:S04]  /*1ddb0*/  SHF.R.S32.HI R0, RZ, 0x1f, R2 ;  /* 0x0000001fff007819 */ /* 0x000fc80000011402 */
[----:B------:R-:W-:Y:S01]  /*1ddc0*/  IADD3.X R4, R3, R69, R0, P5, P3 ;  /* 0x0000004503047210 */ /* 0x000fe20002fe6400 */
[----:B-1----:R-:W-:Y:S06]  /*1ddd0*/  @P6 BRA `(.L_x_714) ;  /* 0x0000000000d86947 */ /* 0x002fec0003800000 */
[----:B------:R-:W1:Y:S01]  /*1dde0*/  S2R R6, SR_TID.X ;  /* 0x0000000000067919 */ /* 0x000e620000002100 */
[----:B------:R-:W-:Y:S02]  /*1ddf0*/  P2R R22, PR, RZ, 0x1 ;  /* 0x00000001ff167803 */ /* 0x000fe40000000000 */
[----:B------:R-:W-:Y:S02]  /*1de00*/  P2R R18, PR, RZ, 0x2 ;  /* 0x00000002ff127803 */ /* 0x000fe40000000000 */
[----:B-1----:R-:W-:-:S04]  /*1de10*/  SHF.R.S32.HI R2, RZ, 0x1f, R6 ;  /* 0x0000001fff027819 */ /* 0x002fc80000011406 */
[----:B------:R-:W-:-:S04]  /*1de20*/  LEA.HI R2, R2, R6, RZ, 0x5 ;  /* 0x0000000602027211 */ /* 0x000fc800078f28ff */
[----:B------:R-:W-:Y:S02]  /*1de30*/  SHF.R.S32.HI R0, RZ, 0x5, R2 ;  /* 0x00000005ff007819 */ /* 0x000fe40000011402 */
[----:B------:R-:W-:Y:S02]  /*1de40*/  LOP3.LUT R2, R2, 0xffffffe0, RZ, 0xc0, !PT ;  /* 0xffffffe002027812 */ /* 0x000fe400078ec0ff */
[----:B------:R-:W-:-:S03]  /*1de50*/  SHF.R.S32.HI R3, RZ, 0x1f, R0 ;  /* 0x0000001fff037819 */ /* 0x000fc60000011400 */
[----:B------:R-:W-:Y:S01]  /*1de60*/  IMAD.IADD R2, R6, 0x1, -R2 ;  /* 0x0000000106027824 */ /* 0x000fe200078e0a02 */
[----:B------:R-:W-:-:S04]  /*1de70*/  LEA.HI R3, R3, R0, RZ, 0x2 ;  /* 0x0000000003037211 */ /* 0x000fc800078f10ff */
[----:B------:R-:W-:Y:S02]  /*1de80*/  SHF.R.S32.HI R6, RZ, 0x1f, R2 ;  /* 0x0000001fff067819 */ /* 0x000fe40000011402 */
[----:B------:R-:W-:Y:S02]  /*1de90*/  LOP3.LUT R3, R3, 0xfffffffc, RZ, 0xc0, !PT ;  /* 0xfffffffc03037812 */ /* 0x000fe400078ec0ff */
[----:B------:R-:W-:-:S03]  /*1dea0*/  LEA.HI R2, R6, R2, RZ, 0x2 ;  /* 0x0000000206027211 */ /* 0x000fc600078f10ff */
[----:B------:R-:W-:Y:S01]  /*1deb0*/  IMAD.IADD R3, R0, 0x1, -R3 ;  /* 0x0000000100037824 */ /* 0x000fe200078e0a03 */
        /* <DEDUP_REMOVED lines=40> */
.L_x_714:
[----:B------:R-:W-:Y:S05]  /*1e140*/  BSYNC B0 ;  /* 0x0000000000007941 */ /* 0x000fea0003800000 */
.L_x_713:
[----:B------:R1:W5:Y:S01]  /*1e150*/  LDL R29, [R1+0x34] ;  /* 0x00003400011d7983 */ /* 0x0003620000100800 */
[C---:B--2---:R-:W-:Y:S01]  /*1e160*/  VIADD R3, R20.reuse, 0x40 ;  /* 0x0000004014037836 */ /* 0x044fe20000000000 */
[----:B------:R-:W-:Y:S01]  /*1e170*/  SHF.R.S32.HI R4, RZ, 0x1f, R23 ;  /* 0x0000001fff047819 */ /* 0x000fe20000011417 */
[----:B------:R-:W-:Y:S01]  /*1e180*/  VIADD R0, R20, 0x50 ;  /* 0x0000005014007836 */ /* 0x000fe20000000000 */
[----:B------:R1:W2:Y:S01]  /*1e190*/  LDS.128 R16, [R243] ;  /* 0x00000000f3107984 */ /* 0x0002a20000000c00 */
[----:B------:R-:W-:Y:S01]  /*1e1a0*/  IADD3 R2, P3, R23, UR10, RZ ;  /* 0x0000000a17027c10 */ /* 0x000fe2000ff7e0ff */
[----:B------:R-:W-:Y:S01]  /*1e1b0*/  ULDC.64 UR4, c[0x0][0x2a0] ;  /* 0x0000a80000047ab9 */ /* 0x000fe20000000a00 */
[----:B------:R-:W-:Y:S01]  /*1e1c0*/  SHF.R.S32.HI R5, RZ, 0x1f, R28 ;  /* 0x0000001fff057819 */ /* 0x000fe2000001141c */
[----:B------:R1:W3:Y:S01]  /*1e1d0*/  LDS.128 R12, [R243+0x4000] ;  /* 0x00400000f30c7984 */ /* 0x0002e20000000c00 */
[----:B------:R-:W-:Y:S01]  /*1e1e0*/  ISETP.GE.AND P5, PT, R3, UR14, PT ;  /* 0x0000000e03007c0c */ /* 0x000fe2000bfa6270 */
[----:B------:R-:W-:Y:S01]  /*1e1f0*/  BSSY B0, `(.L_x_715) ;  /* 0x000001a000007945 */ /* 0x000fe20003800000 */
[----:B------:R-:W-:Y:S01]  /*1e200*/  IADD3.X R3, R4, UR8, RZ, P3, !PT ;  /* 0x0000000804037c10 */ /* 0x000fe20009ffe4ff */
[----:B------:R-:W-:Y:S01]  /*1e210*/  VIADD R22, R20, 0x60 ;  /* 0x0000006014167836 */ /* 0x000fe20000000000 */
[----:B------:R-:W-:Y:S01]  /*1e220*/  ISETP.GE.AND P3, PT, R0, UR14, PT ;  /* 0x0000000e00007c0c */ /* 0x000fe2000bf66270 */
[----:B------:R-:W-:Y:S01]  /*1e230*/  IMAD R0, R5, UR4, RZ ;  /* 0x0000000405007c24 */ /* 0x000fe2000f8e02ff */
[----:B------:R-:W-:Y:S01]  /*1e240*/  SHF.R.S32.HI R21, RZ, 0x1f, R20 ;  /* 0x0000001fff157819 */ /* 0x000fe20000011414 */
[----:B------:R-:W-:Y:S01]  /*1e250*/  IMAD.WIDE.U32 R10, R28, UR4, R2 ;  /* 0x000000041c0a7c25 */ /* 0x000fe2000f8e0002 */
[----:B------:R-:W-:-:S03]  /*1e260*/  MOV R6, UR17 ;  /* 0x0000001100067c02 */ /* 0x000fc60008000f00 */
[----:B------:R-:W-:Y:S02]  /*1e270*/  IMAD R0, R28, UR5, R0 ;  /* 0x000000051c007c24 */ /* 0x000fe4000f8e0200 */
[----:B------:R-:W-:-:S03]  /*1e280*/  IMAD.WIDE R6, R6, 0x80, R20 ;  /* 0x0000008006067825 */ /* 0x000fc600078e0214 */
[----:B------:R-:W-:Y:S01]  /*1e290*/  IADD3 R9, R0, R11, RZ ;  /* 0x0000000b00097210 */ /* 0x000fe20007ffe0ff */
        /* <DEDUP_REMOVED lines=15> */
.L_x_716:
[----:B------:R-:W-:Y:S05]  /*1e390*/  BSYNC B0 ;  /* 0x0000000000007941 */ /* 0x000fea0003800000 */
.L_x_715:
        /* <DEDUP_REMOVED lines=23> */
.L_x_718:
[----:B------:R-:W-:Y:S05]  /*1e510*/  BSYNC B0 ;  /* 0x0000000000007941 */ /* 0x000fea0003800000 */
.L_x_717:
        /* <DEDUP_REMOVED lines=22> */
.L_x_720:
[----:B------:R-:W-:Y:S05]  /*1e680*/  BSYNC B0 ;  /* 0x0000000000007941 */ /* 0x000fea0003800000 */
.L_x_719:
        /* <DEDUP_REMOVED lines=21> */
.L_x_722:
[----:B------:R-:W-:Y:S05]  /*1e7e0*/  BSYNC B0 ;  /* 0x0000000000007941 */ /* 0x000fea0003800000 */
.L_x_721:
        /* <DEDUP_REMOVED lines=21> */
.L_x_724:
[----:B------:R-:W-:Y:S05]  /*1e940*/  BSYNC B0 ;  /* 0x0000000000007941 */ /* 0x000fea0003800000 */
.L_x_723:
        /* <DEDUP_REMOVED lines=21> */
.L_x_726:
[----:B------:R-:W-:Y:S05]  /*1eaa0*/  BSYNC B0 ;  /* 0x0000000000007941 */ /* 0x000fea0003800000 */
.L_x_725:
        /* <DEDUP_REMOVED lines=21> */
.L_x_728:
[----:B------:R-:W-:Y:S05]  /*1ec00*/  BSYNC B0 ;  /* 0x0000000000007941 */ /* 0x000fea0003800000 */
.L_x_727:
[----:B-1----:R1:W1:Y:S01]  /*1ec10*/  LDS.128 R12, [R243+0x7800] ;  /* 0x00780000f30c7984 */ /* 0x0022620000000c00 */
        /* <DEDUP_REMOVED lines=20> */
.L_x_729:
        /* <DEDUP_REMOVED lines=10> */
.L_x_2925:


//--------------------- .text._ZN5flash16flash_fwd_kernelI23Flash_fwd_kernel_traitsILi128ELi128ELi64ELi4ELb0ELb0EN7cutlass6half_tE19Flash_kernel_traitsILi128ELi128ELi64ELi4ES3_EELb0ELb0ELb1ELb0ELb0ELb0ELb1ELb0EEEvNS_16Flash_fwd_paramsE --------------------------
	.section	.text._ZN5flash16flash_fwd_kernelI23Flash_fwd_kernel_traitsILi128ELi128ELi64ELi4ELb0ELb0EN7cutlass6half_tE19Flash_kernel_traitsILi128ELi128ELi64ELi4ES3_EELb0ELb0ELb1ELb0ELb0ELb0ELb1ELb0EEEvNS_16Flash_fwd_paramsE,"ax",@progbits
	.align	128
        .global         _ZN5flash16flash_fwd_kernelI23Flash_fwd_kernel_traitsILi128ELi128ELi64ELi4ELb0ELb0EN7cutlass6half_tE19Flash_kernel_traitsILi128ELi128ELi64ELi4ES3_EELb0ELb0ELb1ELb0ELb0ELb0ELb1ELb0EEEvNS_16Flash_fwd_paramsE
        .type           _ZN5flash16flash_fwd_kernelI23Flash_fwd_kernel_traitsILi128ELi128ELi64ELi4ELb0ELb0EN7cutlass6half_tE19Flash_kernel_traitsILi128ELi128ELi64ELi4ES3_EELb0ELb0ELb1ELb0ELb0ELb0ELb1ELb0EEEvNS_16Flash_fwd_paramsE,@function
        .size           _ZN5flash16flash_fwd_kernelI23Flash_fwd_kernel_traitsILi128ELi128ELi64ELi4ELb0ELb0EN7cutlass6half_tE19Flash_kernel_traitsILi128ELi128ELi64ELi4ES3_EELb0ELb0ELb1ELb0ELb0ELb0ELb1ELb0EEEvNS_16Flash_fwd_paramsE,(.L_x_2926 - _ZN5flash16flash_fwd_kernelI23Flash_fwd_kernel_traitsILi128ELi128ELi64ELi4ELb0ELb0EN7cutlass6half_tE19Flash_kernel_traitsILi128ELi128ELi64ELi4ES3_EELb0ELb0ELb1ELb0ELb0ELb0ELb1ELb0EEEvNS_16Flash_fwd_paramsE)
        .other          _ZN5flash16flash_fwd_kernelI23Flash_fwd_kernel_traitsILi128ELi128ELi64ELi4ELb0ELb0EN7cutlass6half_tE19Flash_kernel_traitsILi128ELi128ELi64ELi4ES3_EELb0ELb0ELb1ELb0ELb0ELb0ELb1ELb0EEEvNS_16Flash_fwd_paramsE,@"STO_CUDA_ENTRY STV_DEFAULT"
_ZN5flash16flash_fwd_kernelI23Flash_fwd_kernel_traitsILi128ELi128ELi64ELi4ELb0ELb0EN7cutlass6half_tE19Flash_kernel_traitsILi128ELi128ELi64ELi4ES3_EELb0ELb0ELb1ELb0ELb0ELb0ELb1ELb0EEEvNS_16Flash_fwd_paramsE:
.text._ZN5flash16flash_fwd_kernelI23Flash_fwd_kernel_traitsILi128ELi128ELi64ELi4ELb0ELb0EN7cutlass6half_tE19Flash_kernel_traitsILi128ELi128ELi64ELi4ES3_EELb0ELb0ELb1ELb0ELb0ELb0ELb1ELb0EEEvNS_16Flash_fwd_paramsE:
        /* <DEDUP_REMOVED lines=55> */
.L_x_730:
[----:B------:R-:W-:-:S05]  /*0370*/  ULDC UR7, c[0x0][0x2c8] ;  /* 0x0000b20000077ab9 */ /* 0x000fca0000000800 */
.L_x_731:
        /* <DEDUP_REMOVED lines=132> */
.L_x_734:
[----:B------:R-:W-:Y:S05]  /*0bc0*/  BSYNC B0 ;  /* 0x0000000000007941 */ /* 0x000fea0003800000 */
.L_x_733:
        /* <DEDUP_REMOVED lines=21> */
.L_x_736:
[----:B------:R-:W-:Y:S05]  /*0d20*/  BSYNC B0 ;  /* 0x0000000000007941 */ /* 0x000fea0003800000 */
.L_x_735:
        /* <DEDUP_REMOVED lines=21> */
.L_x_738:
[----:B------:R-:W-:Y:S05]  /*0e80*/  BSYNC B0 ;  /* 0x0000000000007941 */ /* 0x000fea0003800000 */
.L_x_737:
        /* <DEDUP_REMOVED lines=21> */
.L_x_740:
[----:B------:R-:W-:Y:S05]  /*0fe0*/  BSYNC B0 ;  /* 0x0000000000007941 */ /* 0x000fea0003800000 */
.L_x_739:
        /* <DEDUP_REMOVED lines=20> */
.L_x_742:
[----:B------:R-:W-:Y:S05]  /*1130*/  BSYNC B0 ;  /* 0x0000000000007941 */ /* 0x000fea0003800000 */
.L_x_741:
        /* <DEDUP_REMOVED lines=20> */
.L_x_744:
[----:B------:R-:W-:Y:S05]  /*1280*/  BSYNC B0 ;  /* 0x0000000000007941 */ /* 0x000fea0003800000 */
.L_x_743:
        /* <DEDUP_REMOVED lines=20> */
.L_x_746:
[----:B------:R-:W-:Y:S05]  /*13d0*/  BSYNC B0 ;  /* 0x0000000000007941 */ /* 0x000fea0003800000 */
.L_x_745:
        /* <DEDUP_REMOVED lines=20> */
.L_x_748:
[----:B------:R-:W-:Y:S05]  /*1520*/  BSYNC B0 ;  /* 0x0000000000007941 */ /* 0x000fea0003800000 */
.L_x_747:
        /* <DEDUP_REMOVED lines=10> */
.L_x_750:
[----:B------:R-:W-:Y:S05]  /*15d0*/  BSYNC B0 ;  /* 0x0000000000007941 */ /* 0x000fea0003800000 */
.L_x_749:
        /* <DEDUP_REMOVED lines=15> */
.L_x_752:
[----:B------:R-:W-:Y:S05]  /*16d0*/  BSYNC B0 ;  /* 0x0000000000007941 */ /* 0x000fea0003800000 */
.L_x_751:
        /* <DEDUP_REMOVED lines=10> */
.L_x_754:
[----:B------:R-:W-:Y:S05]  /*1780*/  BSYNC B0 ;  /* 0x0000000000007941 */ /* 0x000fea0003800000 */
.L_x_753:
        /* <DEDUP_REMOVED lines=10> */
.L_x_756:
[----:B------:R-:W-:Y:S05]  /*1830*/  BSYNC B0 ;  /* 0x0000000000007941 */ /* 0x000fea0003800000 */
.L_x_755:
        /* <DEDUP_REMOVED lines=10> */
.L_x_758:
[----:B------:R-:W-:Y:S05]  /*18e0*/  BSYNC B0 ;  /* 0x0000000000007941 */ /* 0x000fea0003800000 */
.L_x_757:
        /* <DEDUP_REMOVED lines=10> */
.L_x_760:
[----:B------:R-:W-:Y:S05]  /*1990*/  BSYNC B0 ;  /* 0x0000000000007941 */ /* 0x000fea0003800000 */
.L_x_759:
        /* <DEDUP_REMOVED lines=10> */
.L_x_762:
[----:B------:R-:W-:Y:S05]  /*1a40*/  BSYNC B0 ;  /* 0x0000000000007941 */ /* 0x000fea0003800000 */
.L_x_761:
        /* <DEDUP_REMOVED lines=10> */
.L_x_732:
        /* <DEDUP_REMOVED lines=70> */
.L_x_763:
        /* <DEDUP_REMOVED lines=32> */
.L_x_764:
        /* <DEDUP_REMOVED lines=79> */
.L_x_766:
[----:B------:R-:W-:Y:S05]  /*2640*/  BSYNC B0 ;  /* 0x0000000000007941 */ /* 0x000fea0003800000 */
.L_x_765:
        /* <DEDUP_REMOVED lines=33> */
.L_x_768:
[----:B------:R-:W-:Y:S05]  /*2860*/  BSYNC B0 ;  /* 0x0000000000007941 */ /* 0x000fea0003800000 */
.L_x_767:
        /* <DEDUP_REMOVED lines=34> */
.L_x_770:
[----:B------:R-:W-:Y:S05]  /*2a90*/  BSYNC B0 ;  /* 0x0000000000007941 */ /* 0x000fea0003800000 */
.L_x_769:
        /* <DEDUP_REMOVED lines=33> */
.L_x_772:
[----:B------:R-:W-:Y:S05]  /*2cb0*/  BSYNC B0 ;  /* 0x0000000000007941 */ /* 0x000fea0003800000 */
.L_x_771:
        /* <DEDUP_REMOVED lines=32> */
.L_x_774:
[----:B------:R-:W-:Y:S05]  /*2ec0*/  BSYNC B0 ;  /* 0x0000000000007941 */ /* 0x000fea0003800000 */
.L_x_773:
        /* <DEDUP_REMOVED lines=33> */
.L_x_776:
[----:B------:R-:W-:Y:S05]  /*30e0*/  BSYNC B0 ;  /* 0x0000000000007941 */ /* 0x000fea0003800000 */
.L_x_775:
        /* <DEDUP_REMOVED lines=31> */
.L_x_778:
[----:B------:R-:W-:Y:S05]  /*32e0*/  BSYNC B0 ;  /* 0x0000000000007941 */ /* 0x000fea0003800000 */
.L_x_777:
        /* <DEDUP_REMOVED lines=31> */
.L_x_780:
[----:B------:R-:W-:Y:S05]  /*34e0*/  BSYNC B0 ;  /* 0x0000000000007941 */ /* 0x000fea0003800000 */
.L_x_779:
        /* <DEDUP_REMOVED lines=35> */
.L_x_782:
[----:B------:R-:W-:Y:S05]  /*3720*/  BSYNC B0 ;  /* 0x0000000000007941 */ /* 0x000fea0003800000 */
.L_x_781:
        /* <DEDUP_REMOVED lines=27> */
.L_x_784:
[----:B------:R-:W-:Y:S05]  /*38e0*/  BSYNC B0 ;  /* 0x0000000000007941 */ /* 0x000fea0003800000 */
.L_x_783:
        /* <DEDUP_REMOVED lines=34> */
.L_x_786:
[----:B------:R-:W-:Y:S05]  /*3b10*/  BSYNC B0 ;  /* 0x0000000000007941 */ /* 0x000fea0003800000 */
.L_x_785:
        /* <DEDUP_REMOVED lines=27> */
.L_x_788:
[----:B------:R-:W-:Y:S05]  /*3cd0*/  BSYNC B0 ;  /* 0x0000000000007941 */ /* 0x000fea0003800000 */
.L_x_787:
        /* <DEDUP_REMOVED lines=55> */
.L_x_790:
[----:B------:R-:W-:Y:S05]  /*4050*/  BSYNC B0 ;  /* 0x0000000000007941 */ /* 0x000fea0003800000 */
.L_x_789:
        /* <DEDUP_REMOVED lines=29> */
.L_x_792:
[----:B------:R-:W-:Y:S05]  /*4230*/  BSYNC B0 ;  /* 0x0000000000007941 */ /* 0x000fea0003800000 */
.L_x_791:
        /* <DEDUP_REMOVED lines=29> */
.L_x_794:
[----:B------:R-:W-:Y:S05]  /*4410*/  BSYNC B0 ;  /* 0x0000000000007941 */ /* 0x000fea0003800000 */
.L_x_793:
        /* <DEDUP_REMOVED lines=29> */
.L_x_796:
[----:B------:R-:W-:Y:S05]  /*45f0*/  BSYNC B0 ;  /* 0x0000000000007941 */ /* 0x000fea0003800000 */
.L_x_795:
[----:B------:R-:W-:Y:S01]  /*4600*/  LDSM.16.M88.4 R12, [R231] ;  /* 0x00000000e70c783b */ /* 0x000fe20000000200 */
[----:B------:R-:W-:Y:S01]  /*4610*/  R2P PR, R24, 0x6 ;  /* 0x0000000618007804 */ /* 0x000fe20000000000 */
[C---:B------:R-:W-:Y:S01]  /*4620*/  VIADD R0, R224.reuse, 0x8000 ;  /* 0x00008000e0007836 */ /* 0x040fe20000000000 */
[----:B------:R-:W-:Y:S01]  /*4630*/  ULDC UR33, c[0x0][0x39c] ;  /* 0x0000e70000217ab9 */ /* 0x000fe20000000800 */
[----:B------:R-:W5:Y:S01]  /*4640*/  LDSM.16.M88.4 R16, [R224+0x8000] ;  /* 0x00800000e010783b */ /* 0x000f620000000200 */
[----:B------:R-:W-:Y:S01]  /*4650*/  VIADD R235, R224, 0x8020 ;  /* 0x00008020e0eb7836 */ /* 0x000fe20000000000 */
[----:B------:R-:W-:Y:S01]  /*4660*/  LOP3.LUT R3, R169, 0xffffffe0, RZ, 0xc0, !PT ;  /* 0xffffffe0a9037812 */ /* 0x000fe200078ec0ff */
[--C-:B------:R-:W-:Y:S01]  /*4670*/  IMAD R232, R4, 0x2, R231.reuse ;  /* 0x0000000204e87824 */ /* 0x100fe200078e02e7 */
[----:B-1-34-:R-:W1:Y:S01]  /*4680*/  LDSM.16.M88.4 R8, [R231+0x2000] ;  /* 0x00200000e708783b */ /* 0x01ae620000000200 */
[C---:B------:R-:W-:Y:S01]  /*4690*/  IMAD R234, R2.reuse, 0x2, R231 ;  /* 0x0000000202ea7824 */ /* 0x040fe200078e02e7 */
[----:B------:R-:W-:Y:S01]  /*46a0*/  UIADD3 UR5, UR25, 0x1, -UR18 ;  /* 0x0000000119057890 */ /* 0x000fe2000fffe812 */
[----:B------:R-:W-:Y:S01]  /*46b0*/  IMAD R233, R2, 0x2, R232 ;  /* 0x0000000202e97824 */ /* 0x000fe200078e02e8 */
[----:B------:R-:W3:Y:S01]  /*46c0*/  LDSM.16.M88.4 R40, [R224+0x9000] ;  /* 0x00900000e028783b */ /* 0x000ee20000000200 */
[----:B------:R-:W-:Y:S01]  /*46d0*/  LEA R6, R168, UR24, 0x4 ;  /* 0x00000018a8067c11 */ /* 0x000fe2000f8e20ff */
[----:B------:R-:W-:Y:S01]  /*46e0*/  @P1 VIADD R235, R0, 0xffffffe0 ;  /* 0xffffffe000eb1836 */ /* 0x000fe20000000000 */
[----:B------:R-:W-:Y:S01]  /*46f0*/  UIADD3 UR5, UR5, UR20, URZ ;  /* 0x0000001405057290 */ /* 0x000fe2000fffe03f */
[----:B------:R-:W4:Y:S01]  /*4700*/  LDSM.16.M88.4 R20, [R224+0x8800] ;  /* 0x00880000e014783b */ /* 0x000f220000000200 */
[----:B------:R-:W-:Y:S01]  /*4710*/  IMAD.MOV.U32 R0, RZ, RZ, 0x40 ;  /* 0x00000040ff007424 */ /* 0x000fe200078e00ff */
[----:B------:R-:W-:Y:S01]  /*4720*/  UIADD3 UR21, UR25, -UR21, -UR18 ;  /* 0x8000001519157290 */ /* 0x000fe2000fffe812 */
[C---:B------:R-:W-:Y:S01]  /*4730*/  VIADD R242, R235.reuse, 0x800 ;  /* 0x00000800ebf27836 */ /* 0x040fe20000000000 */
[----:B------:R-:W4:Y:S01]  /*4740*/  LDSM.16.M88.4 R32, [R224+0x9800] ;  /* 0x00980000e020783b */ /* 0x000f220000000200 */
[----:B------:R-:W-:Y:S01]  /*4750*/  UISETP.GT.AND UP0, UPT, UR12, UR15, UPT ;  /* 0x0000000f0c00728c */ /* 0x000fe2000bf04270 */
[----:B------:R-:W-:Y:S01]  /*4760*/  SEL R0, R0, 0xffffffc0, !P2 ;  /* 0xffffffc000007807 */ /* 0x000fe20005000000 */
[C---:B------:R-:W-:Y:S01]  /*4770*/  VIADD R241, R235.reuse, 0x1000 ;  /* 0x00001000ebf17836 */ /* 0x040fe20000000000 */
[----:B------:R-:W-:Y:S01]  /*4780*/  LDSM.16.M88.4 R24, [R232] ;  /* 0x00000000e818783b */ /* 0x000fe20000000200 */
[----:B------:R-:W-:-:S02]  /*4790*/  VIADD R240, R235, 0x1800 ;  /* 0x00001800ebf07836 */ /* 0x000fc40000000000 */
[----:B------:R-:W-:Y:S01]  /*47a0*/  IMAD.IADD R230, R224, 0x1, R0 ;  /* 0x00000001e0e67824 */ /* 0x000fe200078e0200 */
[----:B------:R-:W4:Y:S01]  /*47b0*/  LDSM.16.M88.4 R36, [R235] ;  /* 0x00000000eb24783b */ /* 0x000f220000000200 */
[----:B------:R-:W-:Y:S02]  /*47c0*/  IMAD.IADD R229, R0, 0x1, R235 ;  /* 0x0000000100e57824 */ /* 0x000fe400078e02eb */
[C---:B------:R-:W-:Y:S01]  /*47d0*/  VIADD R239, R235.reuse, 0x2000 ;  /* 0x00002000ebef7836 */ /* 0x040fe20000000000 */
[----:B------:R-:W-:Y:S01]  /*47e0*/  LDSM.16.M88.4 R56, [R235+0x1000] ;  /* 0x00100000eb38783b */ /* 0x000fe20000000200 */
[C---:B------:R-:W-:Y:S02]  /*47f0*/  VIADD R238, R235.reuse, 0x2800 ;  /* 0x00002800ebee7836 */ /* 0x040fe40000000000 */
[C---:B------:R-:W-:Y:S01]  /*4800*/  VIADD R237, R235.reuse, 0x3000 ;  /* 0x00003000ebed7836 */ /* 0x040fe20000000000 */
[----:B------:R-:W-:Y:S01]  /*4810*/  LDSM.16.M88.4 R60, [R235+0x800] ;  /* 0x00080000eb3c783b */ /* 0x000fe20000000200 */
[----:B------:R-:W-:-:S03]  /*4820*/  VIADD R236, R235, 0x3800 ;  /* 0x00003800ebec7836 */ /* 0x000fc60000000000 */
[----:B------:R-:W-:Y:S01]  /*4830*/  LDSM.16.M88.4 R64, [R235+0x1800] ;  /* 0x00180000eb40783b */ /* 0x000fe20000000200 */
[-C--:B-----5:R-:W-:Y:S03]  /*4840*/  HMMA.16816.F32 R48, R12, R16.reuse, RZ ;  /* 0x000000100c30723c */ /* 0x0a0fe600000018ff */
[----:B--2---:R-:W-:Y:S04]  /*4850*/  LDSM.16.M88.4 R28, [R234] ;  /* 0x00000000ea1c783b */ /* 0x004fe80000000200 */
[----:B------:R-:W-:Y:S01]  /*4860*/  LDSM.16.M88.4 R76, [R230+0x8000] ;  /* 0x00800000e64c783b */ /* 0x000fe20000000200 */
[C---:B-1----:R-:W-:Y:S03]  /*4870*/  HMMA.16816.F32 R52, R8.reuse, R16, RZ ;  /* 0x000000100834723c */ /* 0x042fe600000018ff */
[----:B------:R-:W0:Y:S03]  /*4880*/  LDGDEPBAR ;  /* 0x00000000000079af */ /* 0x000e260000000000 */
[-C--:B------:R-:W-:Y:S06]  /*4890*/  HMMA.16816.F32 R88, R8, R18.reuse, RZ ;  /* 0x000000120858723c */ /* 0x080fec00000018ff */
[----:B------:R-:W-:Y:S01]  /*48a0*/  HMMA.16816.F32 R128, R12, R18, RZ ;  /* 0x000000120c80723c */ /* 0x000fe200000018ff */
[----:B------:R-:W1:Y:S05]  /*48b0*/  LDSM.16.M88.4 R16, [R232+0x2000] ;  /* 0x00200000e810783b */ /* 0x000e6a0000000200 */
[C---:B---3--:R-:W-:Y:S06]  /*48c0*/  HMMA.16816.F32 R68, R8.reuse, R40, RZ ;  /* 0x000000280844723c */ /* 0x048fec00000018ff */
[C---:B----4-:R-:W-:Y:S06]  /*48d0*/  HMMA.16816.F32 R44, R8.reuse, R20, RZ ;  /* 0x00000014082c723c */ /* 0x050fec00000018ff */
[----:B------:R-:W-:Y:S06]  /*48e0*/  HMMA.16816.F32 R84, R8, R22, RZ ;  /* 0x000000160854723c */ /* 0x000fec00000018ff */
        /* <DEDUP_REMOVED lines=8> */
[----:B------:R-:W-:Y:S01]  /*4970*/  HMMA.16816.F32 R124, R8, R34, RZ ;  /* 0x00000022087c723c */ /* 0x000fe200000018ff */
[----:B------:R-:W2:Y:S04]  /*4980*/  LDSM.16.M88.4 R8, [R234+0x2000] ;  /* 0x00200000ea08783b */ /* 0x000ea80000000200 */
[----:B------:R-:W-:Y:S01]  /*4990*/  LDSM.16.M88.4 R32, [R233] ;  /* 0x00000000e920783b */ /* 0x000fe20000000200 */
[----:B------:R-:W-:Y:S03]  /*49a0*/  HMMA.16816.F32 R12, R24, R36, R48 ;  /* 0x00000024180c723c */ /* 0x000fe60000001830 */
[----:B------:R-:W-:Y:S03]  /*49b0*/  LDSM.16.M88.4 R48, [R230+0x9000] ;  /* 0x00900000e630783b */ /* 0x000fe60000000200 */
[C---:B-1----:R-:W-:Y:S01]  /*49c0*/  HMMA.16816.F32 R92, R16.reuse, R56, R68 ;  /* 0x00000038105c723c */ /* 0x042fe20000001844 */
[----:B------:R-:W1:Y:S05]  /*49d0*/  LDSM.16.M88.4 R68, [R229] ;  /* 0x00000000e544783b */ /* 0x000e6a0000000200 */
[C---:B------:R-:W-:Y:S01]  /*49e0*/  HMMA.16816.F32 R100, R16.reuse, R36, R52 ;  /* 0x000000241064723c */ /* 0x040fe20000001834 */
[----:B------:R-:W3:Y:S05]  /*49f0*/  LDSM.16.M88.4 R52, [R230+0x8800] ;  /* 0x00880000e634783b */ /* 0x000eea0000000200 */
[----:B------:R-:W-:Y:S01]  /*4a00*/  HMMA.16816.F32 R96, R16, R60, R44 ;  /* 0x0000003c1060723c */ /* 0x000fe2000000182c */
[----:B------:R-:W4:Y:S05]  /*4a10*/  LDSM.16.M88.4 R44, [R230+0x9800] ;  /* 0x00980000e62c783b */ /* 0x000f2a0000000200 */
[----:B------:R-:W-:Y:S01]  /*4a20*/  HMMA.16816.F32 R140, R24, R64, R20 ;  /* 0x00000040188c723c */ /* 0x000fe20000001814 */
[----:B------:R-:W5:Y:S05]  /*4a30*/  LDSM.16.M88.4 R20, [R233+0x2000] ;  /* 0x00200000e914783b */ /* 0x000f6a0000000200 */
[----:B------:R-:W-:Y:S06]  /*4a40*/  HMMA.16816.F32 R12, R28, R76, R12 ;  /* 0x0000004c1c0c723c */ /* 0x000fec000000180c */
[C---:B------:R-:W-:Y:S01]  /*4a50*/  HMMA.16816.F32 R40, R16.reuse, R64, R72 ;  /* 0x000000401028723c */ /* 0x040fe20000001848 */
[----:B------:R-:W-:Y:S05]  /*4a60*/  LDSM.16.M88.4 R72, [R224+0xa000] ;  /* 0x00a00000e048783b */ /* 0x000fea0000000200 */
[C---:B------:R-:W-:Y:S06]  /*4a70*/  HMMA.16816.F32 R88, R16.reuse, R38, R88 ;  /* 0x000000261058723c */ /* 0x040fec0000001858 */
[C---:B------:R-:W-:Y:S06]  /*4a80*/  HMMA.16816.F32 R84, R16.reuse, R62, R84 ;  /* 0x0000003e1054723c */ /* 0x040fec0000001854 */
[C---:B------:R-:W-:Y:S06]  /*4a90*/  HMMA.16816.F32 R80, R16.reuse, R58, R80 ;  /* 0x0000003a1050723c */ /* 0x040fec0000001850 */
[----:B------:R-:W-:Y:S01]  /*4aa0*/  HMMA.16816.F32 R132, R16, R66, R124 ;  /* 0x000000421084723c */ /* 0x000fe2000000187c */
[----:B------:R-:W5:Y:S05]  /*4ab0*/  LDSM.16.M88.4 R16, [R231+0x4000] ;  /* 0x00400000e710783b */ /* 0x000f6a0000000200 */
[C---:B------:R-:W-:Y:S06]  /*4ac0*/  HMMA.16816.F32 R144, R24.reuse, R60, R120 ;  /* 0x0000003c1890723c */ /* 0x040fec0000001878 */
[C---:B------:R-:W-:Y:S06]  /*4ad0*/  HMMA.16816.F32 R148, R24.reuse, R56, R112 ;  /* 0x000000381894723c */ /* 0x040fec0000001870 */
[C---:B------:R-:W-:Y:S06]  /*4ae0*/  HMMA.16816.F32 R128, R24.reuse, R38, R128 ;  /* 0x000000261880723c */ /* 0x040fec0000001880 */
[----:B------:R-:W-:Y:S06]  /*4af0*/  HMMA.16816.F32 R120, R24, R58, R108 ;  /* 0x0000003a1878723c */ /* 0x000fec000000186c */
[----:B--2---:R-:W-:Y:S06]  /*4b00*/  HMMA.16816.F32 R100, R8, R76, R100 ;  /* 0x0000004c0864723c */ /* 0x004fec0000001864 */
[C---:B------:R-:W-:Y:S01]  /*4b10*/  HMMA.16816.F32 R116, R24.reuse, R62, R116 ;  /* 0x0000003e1874723c */ /* 0x040fe20000001874 */
[----:B------:R-:W-:Y:S05]  /*4b20*/  LDSM.16.M88.4 R60, [R229+0x800] ;  /* 0x00080000e53c783b */ /* 0x000fea0000000200 */
[----:B------:R-:W-:Y:S06]  /*4b30*/  HMMA.16816.F32 R36, R24, R66, R104 ;  /* 0x000000421824723c */ /* 0x000fec0000001868 */
[----:B-1----:R-:W-:Y:S01]  /*4b40*/  HMMA.16816.F32 R24, R32, R68, R12 ;  /* 0x000000442018723c */ /* 0x002fe2000000180c */
[----:B------:R-:W1:Y:S05]  /*4b50*/  LDSM.16.M88.4 R12, [R231+0x6000] ;  /* 0x00600000e70c783b */ /* 0x000e6a0000000200 */
[C---:B---3--:R-:W-:Y:S06]  /*4b60*/  HMMA.16816.F32 R124, R8.reuse, R52, R96 ;  /* 0x00000034087c723c */ /* 0x048fec0000001860 */
[C---:B----4-:R-:W-:Y:S01]  /*4b70*/  HMMA.16816.F32 R108, R8.reuse, R44, R40 ;  /* 0x0000002c086c723c */ /* 0x050fe20000001828 */
[----:B------:R-:W-:Y:S05]  /*4b80*/  LDSM.16.M88.4 R40, [R232+0x4000] ;  /* 0x00400000e828783b */ /* 0x000fea0000000200 */
[C---:B------:R-:W-:Y:S01]  /*4b90*/  HMMA.16816.F32 R56, R8.reuse, R78, R88 ;  /* 0x0000004e0838723c */ /* 0x040fe20000001858 */
[----:B------:R-:W-:Y:S05]  /*4ba0*/  LDSM.16.M88.4 R88, [R229+0x1000] ;  /* 0x00100000e558783b */ /* 0x000fea0000000200 */
[C---:B------:R-:W-:Y:S01]  /*4bb0*/  HMMA.16816.F32 R96, R8.reuse, R54, R84 ;  /* 0x000000360860723c */ /* 0x040fe20000001854 */
[----:B------:R-:W2:Y:S05]  /*4bc0*/  LDSM.16.M88.4 R84, [R235+0x2000] ;  /* 0x00200000eb54783b */ /* 0x000eaa0000000200 */
[C---:B------:R-:W-:Y:S06]  /*4bd0*/  HMMA.16816.F32 R112, R8.reuse, R48, R92 ;  /* 0x000000300870723c */ /* 0x040fec000000185c */
[----:B------:R-:W-:Y:S01]  /*4be0*/  HMMA.16816.F32 R92, R8, R50, R80 ;  /* 0x00000032085c723c */ /* 0x000fe20000001850 */
[----:B------:R-:W3:Y:S05]  /*4bf0*/  LDSM.16.M88.4 R80, [R229+0x1800] ;  /* 0x00180000e550783b */ /* 0x000eea0000000200 */
[C---:B------:R-:W-:Y:S06]  /*4c00*/  HMMA.16816.F32 R76, R28.reuse, R78, R128 ;  /* 0x0000004e1c4c723c */ /* 0x040fec0000001880 */
[C---:B------:R-:W-:Y:S06]  /*4c10*/  HMMA.16816.F32 R156, R28.reuse, R48, R148 ;  /* 0x000000301c9c723c */ /* 0x040fec0000001894 */
[----:B------:R-:W-:Y:S06]  /*4c20*/  HMMA.16816.F32 R164, R28, R50, R120 ;  /* 0x000000321ca4723c */ /* 0x000fec0000001878 */
[----:B-----5:R-:W-:Y:S06]  /*4c30*/  HMMA.16816.F32 R48, R20, R68, R100 ;  /* 0x000000441430723c */ /* 0x020fec0000001864 */
[----:B------:R-:W-:Y:S01]  /*4c40*/  HMMA.16816.F32 R64, R8, R46, R132 ;  /* 0x0000002e0840723c */ /* 0x000fe20000001884 */
[----:B------:R-:W4:Y:S05]  /*4c50*/  LDSM.16.M88.4 R8, [R232+0x6000] ;  /* 0x00600000e808783b */ /* 0x000f2a0000000200 */
[----:B------:R-:W-:Y:S06]  /*4c60*/  HMMA.16816.F32 R24, R16, R72, R24 ;  /* 0x000000481018723c */ /* 0x000fec0000001818 */
[C---:B------:R-:W-:Y:S06]  /*4c70*/  HMMA.16816.F32 R160, R28.reuse, R44, R140 ;  /* 0x0000002c1ca0723c */ /* 0x040fec000000188c */
[----:B------:R-:W-:Y:S01]  /*4c80*/  HMMA.16816.F32 R140, R28, R46, R36 ;  /* 0x0000002e1c8c723c */ /* 0x000fe20000001824 */
[----:B------:R-:W-:Y:S04]  /*4c90*/  LDSM.16.M88.4 R36, [R234+0x4000] ;  /* 0x00400000ea24783b */ /* 0x000fe80000000200 */
[----:B------:R-:W-:Y:S01]  /*4ca0*/  LDSM.16.M88.4 R44, [R224+0xb800] ;  /* 0x00b80000e02c783b */ /* 0x000fe20000000200 */
[----:B------:R-:W-:Y:S03]  /*4cb0*/  HMMA.16816.F32 R120, R20, R70, R56 ;  /* 0x000000461478723c */ /* 0x000fe60000001838 */
[----:B------:R-:W5:Y:S03]  /*4cc0*/  LDSM.16.M88.4 R56, [R230+0xa000] ;  /* 0x00a00000e638783b */ /* 0x000f660000000200 */
[C---:B------:R-:W-:Y:S06]  /*4cd0*/  HMMA.16816.F32 R104, R28.reuse, R52, R144 ;  /* 0x000000341c68723c */ /* 0x040fec0000001890 */
[----:B------:R-:W-:Y:S01]  /*4ce0*/  HMMA.16816.F32 R116, R28, R54, R116 ;  /* 0x000000361c74723c */ /* 0x000fe20000001874 */
[----:B------:R-:W-:Y:S05]  /*4cf0*/  LDSM.16.M88.4 R52, [R224+0xa800] ;  /* 0x00a80000e034783b */ /* 0x000fea0000000200 */
[----:B------:R-:W-:Y:S06]  /*4d00*/  HMMA.16816.F32 R76, R32, R70, R76 ;  /* 0x00000046204c723c */ /* 0x000fec000000184c */
[----:B-1----:R-:W-:Y:S01]  /*4d10*/  HMMA.16816.F32 R68, R12, R72, R48 ;  /* 0x000000480c44723c */ /* 0x002fe20000001830 */
[----:B------:R-:W-:Y:S05]  /*4d20*/  LDSM.16.M88.4 R48, [R224+0xb000] ;  /* 0x00b00000e030783b */ /* 0x000fea0000000200 */
[----:B--2---:R-:W-:Y:S01]  /*4d30*/  HMMA.16816.F32 R28, R40, R84, R24 ;  /* 0x00000054281c723c */ /* 0x004fe20000001818 */
[----:B------:R-:W1:Y:S05]  /*4d40*/  LDSM.16.M88.4 R24, [R234+0x6000] ;  /* 0x00600000ea18783b */ /* 0x000e6a0000000200 */
[C---:B------:R-:W-:Y:S06]  /*4d50*/  HMMA.16816.F32 R132, R20.reuse, R60, R124 ;  /* 0x0000003c1484723c */ /* 0x040fec000000187c */
[C---:B------:R-:W-:Y:S06]  /*4d60*/  HMMA.16816.F32 R128, R20.reuse, R62, R96 ;  /* 0x0000003e1480723c */ /* 0x040fec0000001860 */
[C---:B------:R-:W-:Y:S06]  /*4d70*/  HMMA.16816.F32 R152, R20.reuse, R88, R112 ;  /* 0x000000581498723c */ /* 0x040fec0000001870 */
[C---:B------:R-:W-:Y:S06]  /*4d80*/  HMMA.16816.F32 R148, R20.reuse, R90, R92 ;  /* 0x0000005a1494723c */ /* 0x040fec000000185c */
[C---:B---3--:R-:W-:Y:S06]  /*4d90*/  HMMA.16816.F32 R144, R20.reuse, R80, R108 ;  /* 0x000000501490723c */ /* 0x048fec000000186c */
[----:B------:R-:W-:Y:S01]  /*4da0*/  HMMA.16816.F32 R124, R20, R82, R64 ;  /* 0x00000052147c723c */ /* 0x000fe20000001840 */
[----:B------:R-:W-:Y:S04]  /*4db0*/  LDSM.16.M88.4 R20, [R233+0x4000] ;  /* 0x00400000e914783b */ /* 0x000fe80000000200 */
[----:B------:R-:W2:Y:S01]  /*4dc0*/  LDSM.16.M88.4 R64, [R229+0x2000] ;  /* 0x00200000e540783b */ /* 0x000ea20000000200 */
[C---:B------:R-:W-:Y:S06]  /*4dd0*/  HMMA.16816.F32 R104, R32.reuse, R60, R104 ;  /* 0x0000003c2068723c */ /* 0x040fec0000001868 */
[----:B------:R-:W-:Y:S06]  /*4de0*/  HMMA.16816.F32 R108, R32, R62, R116 ;  /* 0x0000003e206c723c */ /* 0x000fec0000001874 */
[----:B----4-:R-:W-:Y:S06]  /*4df0*/  HMMA.16816.F32 R60, R8, R84, R68 ;  /* 0x00000054083c723c */ /* 0x010fec0000001844 */
[----:B------:R-:W-:Y:S06]  /*4e00*/  HMMA.16816.F32 R68, R16, R74, R76 ;  /* 0x0000004a1044723c */ /* 0x000fec000000184c */
[----:B-----5:R-:W-:Y:S01]  /*4e10*/  HMMA.16816.F32 R76, R36, R56, R28 ;  /* 0x00000038244c723c */ /* 0x020fe2000000181c */
[----:B------:R-:W3:Y:S05]  /*4e20*/  LDSM.16.M88.4 R28, [R233+0x6000] ;  /* 0x00600000e91c783b */ /* 0x000eea0000000200 */
[----:B------:R-:W-:Y:S06]  /*4e30*/  HMMA.16816.F32 R72, R12, R74, R120 ;  /* 0x0000004a0c48723c */ /* 0x000fec0000001878 */
[C---:B------:R-:W-:Y:S06]  /*4e40*/  HMMA.16816.F32 R100, R32.reuse, R88, R156 ;  /* 0x000000582064723c */ /* 0x040fec000000189c */
[C---:B------:R-:W-:Y:S06]  /*4e50*/  HMMA.16816.F32 R92, R32.reuse, R90, R164 ;  /* 0x0000005a205c723c */ /* 0x040fec00000018a4 */
[C---:B------:R-:W-:Y:S06]  /*4e60*/  HMMA.16816.F32 R88, R32.reuse, R80, R160 ;  /* 0x000000502058723c */ /* 0x040fec00000018a0 */
[----:B------:R-:W-:Y:S06]  /*4e70*/  HMMA.16816.F32 R96, R32, R82, R140 ;  /* 0x000000522060723c */ /* 0x000fec000000188c */
[----:B-1----:R-:W-:Y:S01]  /*4e80*/  HMMA.16816.F32 R32, R24, R56, R60 ;  /* 0x000000381820723c */ /* 0x002fe2000000183c */
[----:B------:R-:W1:Y:S05]  /*4e90*/  LDSM.16.M88.4 R60, [R235+0x2800] ;  /* 0x00280000eb3c783b */ /* 0x000e6a0000000200 */
[----:B------:R-:W-:Y:S06]  /*4ea0*/  HMMA.16816.F32 R68, R40, R86, R68 ;  /* 0x000000562844723c */ /* 0x000fec0000001844 */
[----:B--2---:R-:W-:Y:S06]  /*4eb0*/  HMMA.16816.F32 R80, R20, R64, R76 ;  /* 0x000000401450723c */ /* 0x004fec000000184c */
[----:B------:R-:W-:Y:S06]  /*4ec0*/  HMMA.16816.F32 R76, R16, R52, R104 ;  /* 0x00000034104c723c */ /* 0x000fec0000001868 */
[----:B------:R-:W-:Y:S06]  /*4ed0*/  HMMA.16816.F32 R72, R8, R86, R72 ;  /* 0x000000560848723c */ /* 0x000fec0000001848 */
[----:B---3--:R-:W-:Y:S06]  /*4ee0*/  HMMA.16816.F32 R84, R28, R64, R32 ;  /* 0x000000401c54723c */ /* 0x008fec0000001820 */
[----:B------:R-:W-:Y:S01]  /*4ef0*/  HMMA.16816.F32 R32, R36, R58, R68 ;  /* 0x0000003a2420723c */ /* 0x000fe20000001844 */
[----:B------:R-:W-:-:S05]  /*4f00*/  FMUL.FTZ R0, R80, UR33 ;  /* 0x0000002150007c20 */ /* 0x000fca0008410000 */
[C---:B------:R-:W-:Y:S06]  /*4f10*/  HMMA.16816.F32 R112, R12.reuse, R52, R132 ;  /* 0x000000340c70723c */ /* 0x040fec0000001884 */
[C---:B------:R-:W-:Y:S01]  /*4f20*/  HMMA.16816.F32 R116, R12.reuse, R54, R128 ;  /* 0x000000360c74723c */ /* 0x040fe20000001880 */
[----:B------:R2:W3:Y:S05]  /*4f30*/  MUFU.TANH R129, R0 ;  /* 0x0000000000817308 */ /* 0x0004ea0000002400 */
[C---:B------:R-:W-:Y:S06]  /*4f40*/  HMMA.16816.F32 R120, R12.reuse, R48, R152 ;  /* 0x000000300c78723c */ /* 0x040fec0000001898 */
[C---:B------:R-:W-:Y:S06]  /*4f50*/  HMMA.16816.F32 R148, R12.reuse, R50, R148 ;  /* 0x000000320c94723c */ /* 0x040fec0000001894 */
[----:B------:R-:W-:Y:S01]  /*4f60*/  HMMA.16816.F32 R144, R12, R44, R144 ;  /* 0x0000002c0c90723c */ /* 0x000fe20000001890 */
[----:B--2---:R-:W-:-:S04]  /*4f70*/  FMUL.FTZ R0, R81, UR33 ;  /* 0x0000002151007c20 */ /* 0x004fc80008410000 */
[----:B------:R2:W-:Y:S01]  /*4f80*/  MUFU.TANH R128, R0 ;  /* 0x0000000000807308 */ /* 0x0005e20000002400 */
[----:B------:R-:W-:Y:S01]  /*4f90*/  HMMA.16816.F32 R124, R12, R46, R124 ;  /* 0x0000002e0c7c723c */ /* 0x000fe2000000187c */
[----:B------:R-:W4:Y:S05]  /*4fa0*/  LDSM.16.M88.4 R12, [R230+0xa800] ;  /* 0x00a80000e60c783b */ /* 0x000f2a0000000200 */
[----:B------:R-:W-:Y:S06]  /*4fb0*/  HMMA.16816.F32 R108, R16, R54, R108 ;  /* 0x00000036106c723c */ /* 0x000fec000000186c */
[----:B------:R-:W-:Y:S01]  /*4fc0*/  HMMA.16816.F32 R56, R24, R58, R72 ;  /* 0x0000003a1838723c */ /* 0x000fe20000001848 */
[----:B--2---:R-:W-:-:S05]  /*4fd0*/  FMUL.FTZ R0, R82, UR33 ;  /* 0x0000002152007c20 */ /* 0x004fca0008410000 */
[----:B-1----:R-:W-:Y:S01]  /*4fe0*/  HMMA.16816.F32 R52, R40, R60, R76 ;  /* 0x0000003c2834723c */ /* 0x002fe2000000184c */
[----:B------:R1:W2:Y:S05]  /*4ff0*/  MUFU.TANH R158, R0 ;  /* 0x00000000009e7308 */ /* 0x0002aa0000002400 */
[C---:B------:R-:W-:Y:S06]  /*5000*/  HMMA.16816.F32 R100, R16.reuse, R48, R100 ;  /* 0x000000301064723c */ /* 0x040fec0000001864 */
[----:B------:R-:W-:Y:S06]  /*5010*/  HMMA.16816.F32 R92, R16, R50, R92 ;  /* 0x00000032105c723c */ /* 0x000fec000000185c */
[----:B------:R-:W-:Y:S01]  /*5020*/  HMMA.16816.F32 R48, R20, R66, R32 ;  /* 0x000000421430723c */ /* 0x000fe20000001820 */
[----:B-1----:R-:W-:Y:S01]  /*5030*/  FMUL.FTZ R0, R83, UR33 ;  /* 0x0000002153007c20 */ /* 0x002fe20008410000 */
[----:B------:R-:W1:Y:S03]  /*5040*/  LDSM.16.M88.4 R32, [R229+0x2800] ;  /* 0x00280000e520783b */ /* 0x000e660000000200 */
[----:B------:R5:W-:Y:S01]  /*5050*/  MUFU.TANH R157, R0 ;  /* 0x00000000009d7308 */ /* 0x000be20000002400 */
[C---:B------:R-:W-:Y:S06]  /*5060*/  HMMA.16816.F32 R88, R16.reuse, R44, R88 ;  /* 0x0000002c1058723c */ /* 0x040fec0000001858 */
[----:B------:R-:W-:Y:S01]  /*5070*/  HMMA.16816.F32 R104, R16, R46, R96 ;  /* 0x0000002e1068723c */ /* 0x000fe20000001860 */
[----:B------:R-:W3:Y:S05]  /*5080*/  LDSM.16.M88.4 R16, [R235+0x3000] ;  /* 0x00300000eb10783b */ /* 0x000eea0000000200 */
[----:B------:R-:W-:Y:S01]  /*5090*/  HMMA.16816.F32 R44, R8, R60, R112 ;  /* 0x0000003c082c723c */ /* 0x000fe20000001870 */
[----:B-----5:R-:W-:-:S05]  /*50a0*/  FMUL.FTZ R0, R84, UR33 ;  /* 0x0000002154007c20 */ /* 0x020fca0008410000 */
[----:B------:R-:W-:Y:S01]  /*50b0*/  HMMA.16816.F32 R56, R28, R66, R56 ;  /* 0x000000421c38723c */ /* 0x000fe20000001838 */
[----:B------:R-:W5:Y:S01]  /*50c0*/  LDSM.16.M88.4 R64, [R235+0x3800] ;  /* 0x00380000eb40783b */ /* 0x000f620000000200 */
[----:B------:R2:W5:Y:S04]  /*50d0*/  MUFU.TANH R82, R0 ;  /* 0x0000000000527308 */ /* 0x0005680000002400 */
[----:B----4-:R-:W-:Y:S06]  /*50e0*/  HMMA.16816.F32 R52, R36, R12, R52 ;  /* 0x0000000c2434723c */ /* 0x010fec0000001834 */
[----:B------:R-:W-:Y:S06]  /*50f0*/  HMMA.16816.F32 R68, R8, R62, R116 ;  /* 0x0000003e0844723c */ /* 0x000fec0000001874 */
[----:B------:R-:W-:Y:S01]  /*5100*/  HMMA.16816.F32 R44, R24, R12, R44 ;  /* 0x0000000c182c723c */ /* 0x000fe2000000182c */
[----:B--2---:R-:W-:-:S04]  /*5110*/  FMUL.FTZ R0, R85, UR33 ;  /* 0x0000002155007c20 */ /* 0x004fc80008410000 */
[----:B------:R2:W-:Y:S01]  /*5120*/  MUFU.TANH R114, R0 ;  /* 0x0000000000727308 */ /* 0x0005e20000002400 */
[----:B------:R-:W-:Y:S06]  /*5130*/  HMMA.16816.F32 R60, R40, R62, R108 ;  /* 0x0000003e283c723c */ /* 0x000fec000000186c */
[----:B-1----:R-:W-:Y:S06]  /*5140*/  HMMA.16816.F32 R52, R20, R32, R52 ;  /* 0x000000201434723c */ /* 0x002fec0000001834 */
[----:B---3--:R-:W-:Y:S01]  /*5150*/  HMMA.16816.F32 R72, R8, R16, R120 ;  /* 0x000000100848723c */ /* 0x008fe20000001878 */
[----:B--2---:R-:W-:-:S05]  /*5160*/  FMUL.FTZ R0, R86, UR33 ;  /* 0x0000002156007c20 */ /* 0x004fca0008410000 */
[C---:B------:R-:W-:Y:S01]  /*5170*/  HMMA.16816.F32 R76, R8.reuse, R18, R148 ;  /* 0x00000012084c723c */ /* 0x040fe20000001894 */
[----:B------:R1:W2:Y:S05]  /*5180*/  MUFU.TANH R80, R0 ;  /* 0x0000000000507308 */ /* 0x0002aa0000002400 */
[C---:B-----5:R-:W-:Y:S06]  /*5190*/  HMMA.16816.F32 R144, R8.reuse, R64, R144 ;  /* 0x000000400890723c */ /* 0x060fec0000001890 */
[----:B------:R-:W-:Y:S01]  /*51a0*/  HMMA.16816.F32 R96, R8, R66, R124 ;  /* 0x000000420860723c */ /* 0x000fe2000000187c */
[----:B------:R-:W3:Y:S01]  /*51b0*/  LDSM.16.M88.4 R8, [R230+0xb000] ;  /* 0x00b00000e608783b */ /* 0x000ee20000000200 */
[----:B-1----:R-:W-:-:S04]  /*51c0*/  FMUL.FTZ R0, R87, UR33 ;  /* 0x0000002157007c20 */ /* 0x002fc80008410000 */
[----:B------:R1:W-:Y:S02]  /*51d0*/  MUFU.TANH R112, R0 ;  /* 0x0000000000707308 */ /* 0x0003e40000002400 */
[----:B-1----:R-:W-:-:S06]  /*51e0*/  FMUL.FTZ R0, R48, UR33 ;  /* 0x0000002130007c20 */ /* 0x002fcc0008410000 */
[----:B------:R1:W-:Y:S02]  /*51f0*/  MUFU.TANH R81, R0 ;  /* 0x0000000000517308 */ /* 0x0003e40000002400 */
[----:B-1----:R-:W-:-:S06]  /*5200*/  FMUL.FTZ R0, R49, UR33 ;  /* 0x0000002131007c20 */ /* 0x002fcc0008410000 */
[----:B------:R1:W-:Y:S02]  /*5210*/  MUFU.TANH R113, R0 ;  /* 0x0000000000717308 */ /* 0x0003e40000002400 */
[----:B-1----:R-:W-:-:S06]  /*5220*/  FMUL.FTZ R0, R50, UR33 ;  /* 0x0000002132007c20 */ /* 0x002fcc0008410000 */
[----:B------:R1:W4:Y:S02]  /*5230*/  MUFU.TANH R156, R0 ;  /* 0x00000000009c7308 */ /* 0x0003240000002400 */
[----:B-1----:R-:W-:Y:S02]  /*5240*/  FMUL.FTZ R0, R51, UR33 ;  /* 0x0000002133007c20 */ /* 0x002fe40008410000 */
[----:B------:R-:W-:Y:S04]  /*5250*/  HMMA.16816.F32 R48, R40, R16, R100 ;  /* 0x000000102830723c */ /* 0x000fe80000001864 */
[----:B------:R1:W-:Y:S02]  /*5260*/  MUFU.TANH R152, R0 ;  /* 0x0000000000987308 */ /* 0x0003e40000002400 */
[----:B-1----:R-:W-:-:S06]  /*5270*/  FMUL.FTZ R0, R56, UR33 ;  /* 0x0000002138007c20 */ /* 0x002fcc0008410000 */
[----:B------:R1:W5:Y:S02]  /*5280*/  MUFU.TANH R110, R0 ;  /* 0x00000000006e7308 */ /* 0x0003640000002400 */
[----:B-1----:R-:W-:-:S06]  /*5290*/  FMUL.FTZ R0, R57, UR33 ;  /* 0x0000002139007c20 */ /* 0x002fcc0008410000 */
[----:B------:R1:W-:Y:S02]  /*52a0*/  MUFU.TANH R111, R0 ;  /* 0x00000000006f7308 */ /* 0x0003e40000002400 */
[----:B-1----:R-:W-:-:S06]  /*52b0*/  FMUL.FTZ R0, R58, UR33 ;  /* 0x000000213a007c20 */ /* 0x002fcc0008410000 */
[----:B------:R1:W5:Y:S02]  /*52c0*/  MUFU.TANH R108, R0 ;  /* 0x00000000006c7308 */ /* 0x0003640000002400 */
[----:B-1----:R-:W-:Y:S02]  /*52d0*/  FMUL.FTZ R0, R59, UR33 ;  /* 0x000000213b007c20 */ /* 0x002fe40008410000 */
[----:B------:R-:W-:Y:S04]  /*52e0*/  HMMA.16816.F32 R56, R28, R32, R44 ;  /* 0x000000201c38723c */ /* 0x000fe8000000182c */
[----:B------:R1:W5:Y:S02]  /*52f0*/  MUFU.TANH R109, R0 ;  /* 0x00000000006d7308 */ /* 0x0003640000002400 */
[----:B------:R-:W-:Y:S06]  /*5300*/  HMMA.16816.F32 R44, R36, R14, R60 ;  /* 0x0000000e242c723c */ /* 0x000fec000000183c */
[----:B------:R-:W-:Y:S01]  /*5310*/  HMMA.16816.F32 R60, R40, R18, R92 ;  /* 0x00000012283c723c */ /* 0x000fe2000000185c */
[----:B------:R-:W2:Y:S05]  /*5320*/  LDSM.16.M88.4 R16, [R229+0x3000] ;  /* 0x00300000e510783b */ /* 0x000eaa0000000200 */
[----:B------:R-:W-:Y:S01]  /*5330*/  HMMA.16816.F32 R12, R24, R14, R68 ;  /* 0x0000000e180c723c */ /* 0x000fe20000001844 */
[----:B-1----:R-:W-:-:S04]  /*5340*/  FMUL.FTZ R0, R52, UR33 ;  /* 0x0000002134007c20 */ /* 0x002fc80008410000 */
[----:B------:R1:W5:Y:S01]  /*5350*/  MUFU.TANH R125, R0 ;  /* 0x00000000007d7308 */ /* 0x0003620000002400 */
[----:B------:R-:W-:Y:S06]  /*5360*/  HMMA.16816.F32 R68, R40, R64, R88 ;  /* 0x000000402844723c */ /* 0x000fec0000001858 */
[----:B------:R-:W-:Y:S01]  /*5370*/  HMMA.16816.F32 R44, R20, R34, R44 ;  /* 0x00000022142c723c */ /* 0x000fe2000000182c */
[----:B-1----:R-:W-:-:S11]  /*5380*/  FMUL.FTZ R0, R53, UR33 ;  /* 0x0000002135007c20 */ /* 0x002fd60008410000 */
[----:B------:R-:W-:Y:S01]  /*5390*/  HMMA.16816.F32 R32, R28, R34, R12 ;  /* 0x000000221c20723c */ /* 0x000fe2000000180c */
[----:B------:R1:W-:Y:S11]  /*53a0*/  MUFU.TANH R124, R0 ;  /* 0x00000000007c7308 */ /* 0x0003f60000002400 */
[----:B------:R-:W-:Y:S01]  /*53b0*/  FMUL.FTZ R13, R46, UR33 ;  /* 0x000000212e0d7c20 */ /* 0x000fe20008410000 */
[----:B------:R-:W-:-:S03]  /*53c0*/  FMUL.FTZ R15, R47, UR33 ;  /* 0x000000212f0f7c20 */ /* 0x000fc60008410000 */
[----:B------:R-:W-:Y:S01]  /*53d0*/  MUFU.TANH R92, R13 ;  /* 0x0000000d005c7308 */ /* 0x000fe20000002400 */
[----:B-1----:R-:W-:-:S07]  /*53e0*/  FMUL.FTZ R0, R54, UR33 ;  /* 0x0000002136007c20 */ /* 0x002fce0008410000 */
[----:B------:R1:W5:Y:S08]  /*53f0*/  MUFU.TANH R151, R0 ;  /* 0x0000000000977308 */ /* 0x0003700000002400 */
[----:B------:R-:W-:Y:S01]  /*5400*/  MUFU.TANH R148, R15 ;  /* 0x0000000f00947308 */ /* 0x000fe20000002400 */
[----:B-1----:R-:W-:Y:S02]  /*5410*/  FMUL.FTZ R0, R55, UR33 ;  /* 0x0000002137007c20 */ /* 0x002fe40008410000 */
[-C--:B---3--:R-:W-:Y:S05]  /*5420*/  HMMA.16816.F32 R52, R36, R8.reuse, R48 ;  /* 0x000000082434723c */ /* 0x088fea0000001830 */
[----:B------:R1:W-:Y:S01]  /*5430*/  MUFU.TANH R150, R0 ;  /* 0x0000000000967308 */ /* 0x0003e20000002400 */
[----:B------:R-:W-:Y:S07]  /*5440*/  HMMA.16816.F32 R48, R24, R8, R72 ;  /* 0x000000081830723c */ /* 0x000fee0000001848 */
[----:B------:R-:W-:-:S02]  /*5450*/  IMAD.U32 R8, RZ, RZ, UR25 ;  /* 0x00000019ff087e24 */ /* 0x000fc4000f8e00ff */
[----:B-1----:R-:W-:-:S04]  /*5460*/  FMUL.FTZ R0, R56, UR33 ;  /* 0x0000002138007c20 */ /* 0x002fc80008410000 */
[----:B------:R1:W-:Y:S11]  /*5470*/  MUFU.TANH R84, R0 ;  /* 0x0000000000547308 */ /* 0x0003f60000002400 */
[----:B--2---:R-:W-:Y:S01]  /*5480*/  HMMA.16816.F32 R48, R28, R16, R48 ;  /* 0x000000101c30723c */ /* 0x004fe20000001830 */
[----:B-1----:R-:W-:-:S04]  /*5490*/  FMUL.FTZ R0, R57, UR33 ;  /* 0x0000002139007c20 */ /* 0x002fc80008410000 */
[----:B------:R1:W-:Y:S02]  /*54a0*/  MUFU.TANH R85, R0 ;  /* 0x0000000000557308 */ /* 0x0003e40000002400 */
[----:B-1----:R-:W-:Y:S02]  /*54b0*/  IMAD.IADD R0, R170, 0x1, -R3 ;  /* 0x00000001aa007824 */ /* 0x002fe400078e0a03 */
[----:B------:R-:W-:Y:S01]  /*54c0*/  FMUL.FTZ R3, R58, UR33 ;  /* 0x000000213a037c20 */ /* 0x000fe20008410000 */
[----:B------:R-:W-:-:S03]  /*54d0*/  IMAD.SHL.U32 R170, R170, 0x2, RZ ;  /* 0x00000002aaaa7824 */ /* 0x000fc600078e00ff */
[----:B------:R1:W2:Y:S01]  /*54e0*/  MUFU.TANH R86, R3 ;  /* 0x0000000300567308 */ /* 0x0002a20000002400 */
[----:B------:R-:W-:Y:S02]  /*54f0*/  SHF.R.S32.HI R5, RZ, 0x1f, R0 ;  /* 0x0000001fff057819 */ /* 0x000fe40000011400 */
[----:B------:R-:W-:Y:S02]  /*5500*/  LOP3.LUT R7, R170, 0x6, RZ, 0xc0, !PT ;  /* 0x00000006aa077812 */ /* 0x000fe400078ec0ff */
[----:B------:R-:W-:Y:S01]  /*5510*/  LEA.HI R0, R5, R0, RZ, 0x2 ;  /* 0x0000000005007211 */ /* 0x000fe200078f10ff */
[----:B------:R-:W-:-:S03]  /*5520*/  FMUL.FTZ R5, R45, UR33 ;  /* 0x000000212d057c20 */ /* 0x000fc60008410000 */
[----:B------:R-:W-:-:S05]  /*5530*/  SHF.R.S32.HI R0, RZ, 0x2, R0 ;  /* 0x00000002ff007819 */ /* 0x000fca0000011400 */
[----:B------:R-:W-:Y:S01]  /*5540*/  IMAD.IADD R6, R0, 0x1, R6 ;  /* 0x0000000100067824 */ /* 0x000fe200078e0206 */
[----:B------:R-:W-:Y:S01]  /*5550*/  LOP3.LUT R0, R138, R139, RZ, 0xfc, !PT ;  /* 0x0000008b8a007212 */ /* 0x000fe200078efcff */
[----:B-1----:R-:W-:Y:S02]  /*5560*/  FMUL.FTZ R3, R59, UR33 ;  /* 0x000000213b037c20 */ /* 0x002fe40008410000 */
[C---:B------:R-:W-:Y:S01]  /*5570*/  VIADD R12, R6.reuse, 0x40 ;  /* 0x00000040060c7836 */ /* 0x040fe20000000000 */
[C---:B------:R-:W-:Y:S01]  /*5580*/  VIADDMNMX R251, R6.reuse, UR5, R8, PT ;  /* 0x0000000506fb7c46 */ /* 0x040fe2000b800108 */
[C---:B------:R-:W-:Y:S01]  /*5590*/  VIADD R13, R6.reuse, 0x48 ;  /* 0x00000048060d7836 */ /* 0x040fe20000000000 */
[----:B------:R1:W3:Y:S01]  /*55a0*/  MUFU.TANH R100, R3 ;  /* 0x0000000300647308 */ /* 0x0002e20000002400 */
[----:B------:R-:W-:Y:S01]  /*55b0*/  VIADD R9, R6, 0x8 ;  /* 0x0000000806097836 */ /* 0x000fe20000000000 */
[----:B------:R-:W-:Y:S02]  /*55c0*/  VIADDMNMX R245, R12, UR21, RZ, !PT ;  /* 0x000000150cf57c46 */ /* 0x000fe4000f8001ff */
[----:B------:R-:W-:-:S02]  /*55d0*/  VIADDMNMX R244, R13, UR21, RZ, !PT ;  /* 0x000000150df47c46 */ /* 0x000fc4000f8001ff */
[----:B------:R-:W-:Y:S02]  /*55e0*/  VIADDMNMX R247, R6, UR21, RZ, !PT ;  /* 0x0000001506f77c46 */ /* 0x000fe4000f8001ff */
[----:B------:R-:W-:Y:S01]  /*55f0*/  VIADDMNMX R246, R9, UR21, RZ, !PT ;  /* 0x0000001509f67c46 */ /* 0x000fe2000f8001ff */
[----:B------:R-:W-:Y:S01]  /*5600*/  MUFU.TANH R138, R5 ;  /* 0x00000005008a7308 */ /* 0x000fe20000002400 */
[----:B-1----:R-:W-:Y:S02]  /*5610*/  FMUL.FTZ R3, R44, UR33 ;  /* 0x000000212c037c20 */ /* 0x002fe40008410000 */
[----:B------:R-:W-:Y:S05]  /*5620*/  HMMA.16816.F32 R44, R24, R10, R76 ;  /* 0x0000000a182c723c */ /* 0x000fea000000184c */
[----:B------:R1:W3:Y:S02]  /*5630*/  MUFU.TANH R88, R3 ;  /* 0x0000000300587308 */ /* 0x0002e40000002400 */
[----:B-1----:R-:W-:-:S04]  /*5640*/  IMAD.U32 R3, RZ, RZ, UR12 ;  /* 0x0000000cff037e24 */ /* 0x002fc8000f8e00ff */
[----:B------:R-:W-:-:S13]  /*5650*/  IMAD R3, R3, 0x40, R7 ;  /* 0x0000004003037824 */ /* 0x000fda00078e0207 */
[----:B------:R-:W-:Y:S01]  /*5660*/  HMMA.16816.F32 R44, R28, R18, R44 ;  /* 0x000000121c2c723c */ /* 0x000fe2000000182c */
[----:B------:R-:W-:Y:S02]  /*5670*/  IMAD.U32 R7, RZ, RZ, UR5 ;  /* 0x00000005ff077e24 */ /* 0x000fe4000f8e00ff */
[C---:B------:R-:W-:Y:S01]  /*5680*/  VIADD R5, R3.reuse, 0x1 ;  /* 0x0000000103057836 */ /* 0x040fe20000000000 */
[----:B------:R-:W-:Y:S02]  /*5690*/  ISETP.GE.AND P4, PT, R3, R251, PT ;  /* 0x000000fb0300720c */ /* 0x000fe40003f86270 */
[C-C-:B------:R-:W-:Y:S02]  /*56a0*/  IADD3 R14, R7.reuse, 0x40, R6.reuse ;  /* 0x00000040070e7810 */ /* 0x140fe40007ffe006 */
[----:B------:R-:W-:Y:S02]  /*56b0*/  IADD3 R8, R7, 0x8, R6 ;  /* 0x0000000807087810 */ /* 0x000fe40007ffe006 */
[----:B------:R-:W-:-:S02]  /*56c0*/  VIMNMX R249, R14, UR25, PT ;  /* 0x000000190ef97c48 */ /* 0x000fc4000bfe0100 */
[----:B------:R-:W-:Y:S01]  /*56d0*/  HMMA.16816.F32 R12, R20, R16, R52 ;  /* 0x00000010140c723c */ /* 0x000fe20000001834 */
[----:B------:R-:W-:Y:S02]  /*56e0*/  VIMNMX R250, R8, UR25, PT ;  /* 0x0000001908fa7c48 */ /* 0x000fe4000bfe0100 */
[----:B------:R-:W-:Y:S01]  /*56f0*/  IADD3 R7, R7, 0x48, R6 ;  /* 0x0000004807077810 */ /* 0x000fe20007ffe006 */
[----:B------:R-:W-:Y:S01]  /*5700*/  FMUL.FTZ R6, R32, UR33 ;  /* 0x0000002120067c20 */ /* 0x000fe20008410000 */
[C---:B------:R-:W-:Y:S01]  /*5710*/  ISETP.GE.AND P5, PT, R3.reuse, R250, PT ;  /* 0x000000fa0300720c */ /* 0x040fe20003fa6270 */
[----:B------:R-:W-:Y:S01]  /*5720*/  HMMA.16816.F32 R52, R40, R66, R104 ;  /* 0x000000422834723c */ /* 0x000fe20000001868 */
[C---:B------:R-:W-:Y:S01]  /*5730*/  ISETP.LT.OR P4, PT, R3.reuse, R247, P4 ;  /* 0x000000f70300720c */ /* 0x040fe20002781670 */
[----:B------:R1:W3:Y:S01]  /*5740*/  MUFU.TANH R87, R6 ;  /* 0x0000000600577308 */ /* 0x0002e20000002400 */
[----:B------:R-:W-:Y:S02]  /*5750*/  ISETP.LT.OR P5, PT, R3, R246, P5 ;  /* 0x000000f60300720c */ /* 0x000fe40002fa1670 */
[----:B------:R-:W-:Y:S01]  /*5760*/  VIMNMX R248, R7, UR25, PT ;  /* 0x0000001907f87c48 */ /* 0x000fe2000bfe0100 */
[----:B------:R-:W-:Y:S01]  /*5770*/  FMUL.FTZ R7, R35, UR33 ;  /* 0x0000002123077c20 */ /* 0x000fe20008410000 */
[----:B------:R-:W-:-:S02]  /*5780*/  FSEL R64, R129, -INF , !P4 ;  /* 0xff80000081407808 */ /* 0x000fc40006000000 */
[----:B------:R-:W-:Y:S01]  /*5790*/  FSEL R158, R158, -INF , !P5 ;  /* 0xff8000009e9e7808 */ /* 0x000fe20006800000 */
[----:B------:R4:W-:Y:S01]  /*57a0*/  MUFU.TANH R83, R7 ;  /* 0x0000000700537308 */ /* 0x0009e20000002400 */
[C---:B------:R-:W-:Y:S02]  /*57b0*/  ISETP.GE.AND P4, PT, R3.reuse, R249, PT ;  /* 0x000000f90300720c */ /* 0x040fe40003f86270 */
[----:B------:R-:W-:Y:S02]  /*57c0*/  ISETP.GE.AND P5, PT, R3, R248, PT ;  /* 0x000000f80300720c */ /* 0x000fe40003fa6270 */
[----:B------:R-:W-:Y:S02]  /*57d0*/  ISETP.GE.AND P3, PT, R5, R251, PT ;  /* 0x000000fb0500720c */ /* 0x000fe40003f66270 */
[----:B------:R-:W-:Y:S01]  /*57e0*/  ISETP.LT.OR P4, PT, R3, R245, P4 ;  /* 0x000000f50300720c */ /* 0x000fe20002781670 */
[----:B-1----:R-:W-:Y:S01]  /*57f0*/  FMUL.FTZ R6, R33, UR33 ;  /* 0x0000002121067c20 */ /* 0x002fe20008410000 */
[----:B------:R-:W-:-:S02]  /*5800*/  ISETP.LT.OR P5, PT, R3, R244, P5 ;  /* 0x000000f40300720c */ /* 0x000fc40002fa1670 */
[C---:B------:R-:W-:Y:S01]  /*5810*/  ISETP.LT.OR P3, PT, R5.reuse, R247, P3 ;  /* 0x000000f70500720c */ /* 0x040fe20001f61670 */
[----:B------:R1:W-:Y:S01]  /*5820*/  MUFU.TANH R91, R6 ;  /* 0x00000006005b7308 */ /* 0x0003e20000002400 */
[----:B------:R-:W-:Y:S02]  /*5830*/  FSEL R59, R82, -INF , !P4 ;  /* 0xff800000523b7808 */ /* 0x000fe40006000000 */
[----:B------:R-:W-:Y:S01]  /*5840*/  FSEL R65, R80, -INF , !P5 ;  /* 0xff80000050417808 */ /* 0x000fe20006800000 */
[----:B----4-:R-:W-:Y:S01]  /*5850*/  FMUL.FTZ R7, R12, UR33 ;  /* 0x000000210c077c20 */ /* 0x010fe20008410000 */
[C---:B------:R-:W-:Y:S02]  /*5860*/  ISETP.GE.AND P2, PT, R5.reuse, R250, PT ;  /* 0x000000fa0500720c */ /* 0x040fe40003f46270 */
[C---:B------:R-:W-:Y:S01]  /*5870*/  ISETP.GE.AND P1, PT, R5.reuse, R249, PT ;  /* 0x000000f90500720c */ /* 0x040fe20003f26270 */
[----:B------:R4:W-:Y:S01]  /*5880*/  MUFU.TANH R82, R7 ;  /* 0x0000000700527308 */ /* 0x0009e20000002400 */
[----:B------:R-:W-:-:S02]  /*5890*/  ISETP.GE.AND P6, PT, R5, R248, PT ;  /* 0x000000f80500720c */ /* 0x000fc40003fc6270 */
[----:B------:R-:W-:Y:S02]  /*58a0*/  FSEL R80, R128, -INF , !P3 ;  /* 0xff80000080507808 */ /* 0x000fe40005800000 */
[C---:B------:R-:W-:Y:S02]  /*58b0*/  ISETP.LT.OR P2, PT, R5.reuse, R246, P2 ;  /* 0x000000f60500720c */ /* 0x040fe40001741670 */
[----:B------:R-:W-:Y:S01]  /*58c0*/  ISETP.LT.OR P1, PT, R5, R245, P1 ;  /* 0x000000f50500720c */ /* 0x000fe20000f21670 */
[----:B-1----:R-:W-:Y:S01]  /*58d0*/  VIADD R6, R3, 0x8 ;  /* 0x0000000803067836 */ /* 0x002fe20000000000 */
[----:B------:R-:W-:Y:S01]  /*58e0*/  ISETP.LT.OR P6, PT, R5, R244, P6 ;  /* 0x000000f40500720c */ /* 0x000fe200037c1670 */
[----:B------:R-:W-:Y:S01]  /*58f0*/  FMUL.FTZ R5, R34, UR33 ;  /* 0x0000002122057c20 */ /* 0x000fe20008410000 */
[----:B------:R-:W-:Y:S01]  /*5900*/  FSEL R157, R157, -INF , !P2 ;  /* 0xff8000009d9d7808 */ /* 0x000fe20005000000 */
[----:B------:R-:W-:Y:S01]  /*5910*/  HMMA.16816.F32 R32, R36, R10, R60 ;  /* 0x0000000a2420723c */ /* 0x000fe2000000183c */
[C---:B------:R-:W-:Y:S01]  /*5920*/  ISETP.GE.AND P0, PT, R6.reuse, R251, PT ;  /* 0x000000fb0600720c */ /* 0x040fe20003f06270 */
[----:B------:R-:W-:Y:S01]  /*5930*/  LDSM.16.M88.4 R8, [R229+0x3800] ;  /* 0x00380000e508783b */ /* 0x000fe20000000200 */
[C---:B------:R-:W-:Y:S01]  /*5940*/  ISETP.GE.AND P4, PT, R6.reuse, R250, PT ;  /* 0x000000fa0600720c */ /* 0x040fe20003f86270 */
[----:B----4-:R-:W-:Y:S01]  /*5950*/  FMUL.FTZ R7, R13, UR33 ;  /* 0x000000210d077c20 */ /* 0x010fe20008410000 */
[C---:B------:R-:W-:Y:S01]  /*5960*/  ISETP.GE.AND P5, PT, R6.reuse, R249, PT ;  /* 0x000000f90600720c */ /* 0x040fe20003fa6270 */
[----:B------:R1:W4:Y:S01]  /*5970*/  MUFU.TANH R74, R5 ;  /* 0x00000005004a7308 */ /* 0x0003220000002400 */
[----:B------:R-:W-:-:S02]  /*5980*/  ISETP.GE.AND P3, PT, R6, R248, PT ;  /* 0x000000f80600720c */ /* 0x000fc40003f66270 */
[C---:B------:R-:W-:Y:S02]  /*5990*/  ISETP.LT.OR P0, PT, R6.reuse, R247, P0 ;  /* 0x000000f70600720c */ /* 0x040fe40000701670 */
[C---:B------:R-:W-:Y:S02]  /*59a0*/  ISETP.LT.OR P4, PT, R6.reuse, R246, P4 ;  /* 0x000000f60600720c */ /* 0x040fe40002781670 */
[C---:B------:R-:W-:Y:S01]  /*59b0*/  ISETP.LT.OR P5, PT, R6.reuse, R245, P5 ;  /* 0x000000f50600720c */ /* 0x040fe20002fa1670 */
[----:B------:R2:W-:Y:S01]  /*59c0*/  MUFU.TANH R90, R7 ;  /* 0x00000007005a7308 */ /* 0x0005e20000002400 */
[----:B------:R-:W-:Y:S01]  /*59d0*/  ISETP.LT.OR P3, PT, R6, R244, P3 ;  /* 0x000000f40600720c */ /* 0x000fe20001f61670 */
[----:B------:R-:W-:Y:S01]  /*59e0*/  FMUL.FTZ R6, R15, UR33 ;  /* 0x000000210f067c20 */ /* 0x000fe20008410000 */
[----:B------:R-:W-:Y:S02]  /*59f0*/  FSEL R156, R156, -INF , !P4 ;  /* 0xff8000009c9c7808 */ /* 0x000fe40006000000 */
[----:B-----5:R-:W-:-:S02]  /*5a00*/  FSEL R56, R110, -INF , !P5 ;  /* 0xff8000006e387808 */ /* 0x020fc40006800000 */
[----:B------:R-:W-:Y:S01]  /*5a10*/  FSEL R60, R108, -INF , !P3 ;  /* 0xff8000006c3c7808 */ /* 0x000fe20005800000 */
[----:B------:R5:W-:Y:S01]  /*5a20*/  MUFU.TANH R89, R6 ;  /* 0x0000000600597308 */ /* 0x000be20000002400 */
[----:B-1----:R-:W-:Y:S01]  /*5a30*/  VIADD R5, R3, 0x9 ;  /* 0x0000000903057836 */ /* 0x002fe20000000000 */
[----:B------:R-:W-:Y:S01]  /*5a40*/  HMMA.16816.F32 R32, R20, R18, R32 ;  /* 0x000000121420723c */ /* 0x000fe20000001820 */
[----:B------:R-:W-:Y:S02]  /*5a50*/  FSEL R57, R114, -INF , !P1 ;  /* 0xff80000072397808 */ /* 0x000fe40004800000 */
[----:B------:R-:W-:Y:S02]  /*5a60*/  FSEL R58, R112, -INF , !P6 ;  /* 0xff800000703a7808 */ /* 0x000fe40007000000 */
[----:B------:R-:W-:Y:S01]  /*5a70*/  ISETP.GE.AND P2, PT, R5, R251, PT ;  /* 0x000000fb0500720c */ /* 0x000fe20003f46270 */
[----:B--2---:R-:W-:Y:S01]  /*5a80*/  FMUL.FTZ R7, R14, UR33 ;  /* 0x000000210e077c20 */ /* 0x004fe20008410000 */
[----:B------:R-:W-:Y:S01]  /*5a90*/  FSEL R81, R81, -INF , !P0 ;  /* 0xff80000051517808 */ /* 0x000fe20004000000 */
[----:B------:R-:W1:Y:S01]  /*5aa0*/  LDSM.16.M88.4 R12, [R230+0xb800] ;  /* 0x00b80000e60c783b */ /* 0x000e620000000200 */
[C---:B------:R-:W-:Y:S01]  /*5ab0*/  ISETP.LT.OR P2, PT, R5.reuse, R247, P2 ;  /* 0x000000f70500720c */ /* 0x040fe20001741670 */
[----:B------:R2:W4:Y:S01]  /*5ac0*/  MUFU.TANH R75, R7 ;  /* 0x00000007004b7308 */ /* 0x0005220000002400 */
[----:B------:R-:W-:Y:S01]  /*5ad0*/  ISETP.GE.AND P1, PT, R5, R250, PT ;  /* 0x000000fa0500720c */ /* 0x000fe20003f26270 */
[----:B------:R-:W-:-:S04]  /*5ae0*/  DEPBAR.LE SB0, 0x0 ;  /* 0x000080000000791a */ /* 0x000fc80000000000 */
[----:B-----5:R-:W-:Y:S01]  /*5af0*/  VIADD R6, R3, 0x10 ;  /* 0x0000001003067836 */ /* 0x020fe20000000000 */
[----:B------:R-:W-:Y:S02]  /*5b00*/  FSEL R126, R113, -INF , !P2 ;  /* 0xff800000717e7808 */ /* 0x000fe40005000000 */
[----:B------:R-:W-:Y:S02]  /*5b10*/  ISETP.GE.AND P6, PT, R5, R249, PT ;  /* 0x000000f90500720c */ /* 0x000fe40003fc6270 */
[C---:B------:R-:W-:Y:S02]  /*5b20*/  ISETP.GE.AND P4, PT, R6.reuse, R251, PT ;  /* 0x000000fb0600720c */ /* 0x040fe40003f86270 */
[----:B------:R-:W-:Y:S01]  /*5b30*/  ISETP.GE.AND P5, PT, R6, R250, PT ;  /* 0x000000fa0600720c */ /* 0x000fe20003fa6270 */
[----:B------:R-:W-:Y:S01]  /*5b40*/  FMUL.FTZ R34, R34, UR33 ;  /* 0x0000002122227c20 */ /* 0x000fe20008410000 */
[C---:B------:R-:W-:Y:S01]  /*5b50*/  ISETP.GE.AND P3, PT, R6.reuse, R249, PT ;  /* 0x000000f90600720c */ /* 0x040fe20003f66270 */
[----:B------:R-:W-:Y:S01]  /*5b60*/  FMUL.FTZ R35, R35, UR33 ;  /* 0x0000002123237c20 */ /* 0x000fe20008410000 */
[----:B--2---:R-:W-:Y:S01]  /*5b70*/  FMUL.FTZ R7, R49, UR33 ;  /* 0x0000002131077c20 */ /* 0x004fe20008410000 */
[C---:B------:R-:W-:Y:S01]  /*5b80*/  ISETP.GE.AND P2, PT, R6.reuse, R248, PT ;  /* 0x000000f80600720c */ /* 0x040fe20003f46270 */
[----:B------:R-:W-:Y:S01]  /*5b90*/  MUFU.TANH R49, R34 ;  /* 0x0000002200317308 */ /* 0x000fe20000002400 */
[----:B------:R-:W-:-:S02]  /*5ba0*/  ISETP.LT.OR P4, PT, R6, R247, P4 ;  /* 0x000000f70600720c */ /* 0x000fc40002781670 */
[C---:B------:R-:W-:Y:S02]  /*5bb0*/  ISETP.LT.OR P5, PT, R6.reuse, R246, P5 ;  /* 0x000000f60600720c */ /* 0x040fe40002fa1670 */
[CC--:B------:R-:W-:Y:S02]  /*5bc0*/  ISETP.LT.OR P3, PT, R6.reuse, R245.reuse, P3 ;  /* 0x000000f50600720c */ /* 0x0c0fe40001f61670 */
[----:B------:R-:W-:Y:S01]  /*5bd0*/  ISETP.LT.OR P2, PT, R6, R244, P2 ;  /* 0x000000f40600720c */ /* 0x000fe20001741670 */
[----:B------:R2:W-:Y:S01]  /*5be0*/  MUFU.TANH R73, R7 ;  /* 0x0000000700497308 */ /* 0x0005e20000002400 */
[----:B------:R-:W-:Y:S01]  /*5bf0*/  ISETP.GE.AND P0, PT, R5, R248, PT ;  /* 0x000000f80500720c */ /* 0x000fe20003f06270 */
[----:B------:R-:W-:Y:S01]  /*5c00*/  FMUL.FTZ R6, R51, UR33 ;  /* 0x0000002133067c20 */ /* 0x000fe20008410000 */
[C---:B------:R-:W-:Y:S02]  /*5c10*/  ISETP.LT.OR P1, PT, R5.reuse, R246, P1 ;  /* 0x000000f60500720c */ /* 0x040fe40000f21670 */
[----:B------:R-:W-:-:S02]  /*5c20*/  ISETP.LT.OR P6, PT, R5, R245, P6 ;  /* 0x000000f50500720c */ /* 0x000fc400037c1670 */
[----:B------:R-:W-:Y:S01]  /*5c30*/  ISETP.LT.OR P0, PT, R5, R244, P0 ;  /* 0x000000f40500720c */ /* 0x000fe20000701670 */
[----:B------:R5:W-:Y:S01]  /*5c40*/  MUFU.TANH R67, R6 ;  /* 0x0000000600437308 */ /* 0x000be20000002400 */
[----:B------:R-:W-:Y:S01]  /*5c50*/  FMUL.FTZ R5, R48, UR33 ;  /* 0x0000002130057c20 */ /* 0x000fe20008410000 */
[----:B------:R-:W-:Y:S01]  /*5c60*/  FSEL R152, R152, -INF , !P1 ;  /* 0xff80000098987808 */ /* 0x000fe20004800000 */
[C---:B-1----:R-:W-:Y:S01]  /*5c70*/  HMMA.16816.F32 R16, R36.reuse, R12, R68 ;  /* 0x0000000c2410723c */ /* 0x042fe20000001844 */
[----:B------:R-:W-:Y:S02]  /*5c80*/  FSEL R51, R109, -INF , !P0 ;  /* 0xff8000006d337808 */ /* 0x000fe40004000000 */
[----:B------:R-:W-:Y:S02]  /*5c90*/  FSEL R125, R125, -INF , !P4 ;  /* 0xff8000007d7d7808 */ /* 0x000fe40006000000 */
[----:B------:R-:W-:Y:S01]  /*5ca0*/  MUFU.TANH R62, R35 ;  /* 0x00000023003e7308 */ /* 0x000fe20000002400 */
[----:B--2---:R-:W-:Y:S01]  /*5cb0*/  FMUL.FTZ R7, R50, UR33 ;  /* 0x0000002132077c20 */ /* 0x004fe20008410000 */
[----:B------:R-:W-:Y:S01]  /*5cc0*/  FSEL R50, R111, -INF , !P6 ;  /* 0xff8000006f327808 */ /* 0x000fe20007000000 */
[----:B------:R-:W-:Y:S01]  /*5cd0*/  HMMA.16816.F32 R36, R36, R14, R52 ;  /* 0x0000000e2424723c */ /* 0x000fe20000001834 */
[----:B------:R-:W-:-:S02]  /*5ce0*/  FSEL R151, R151, -INF , !P5 ;  /* 0xff80000097977808 */ /* 0x000fc40006800000 */
[----:B------:R-:W-:Y:S02]  /*5cf0*/  FSEL R86, R86, -INF , !P2 ;  /* 0xff80000056567808 */ /* 0x000fe40005000000 */
[----:B------:R1:W-:Y:S01]  /*5d00*/  MUFU.TANH R63, R7 ;  /* 0x00000007003f7308 */ /* 0x0003e20000002400 */
[----:B-----5:R-:W-:Y:S01]  /*5d10*/  FMUL.FTZ R6, R32, UR33 ;  /* 0x0000002120067c20 */ /* 0x020fe20008410000 */
[----:B------:R-:W-:-:S06]  /*5d20*/  FSEL R84, R84, -INF , !P3 ;  /* 0xff80000054547808 */ /* 0x000fcc0005800000 */
[----:B------:R2:W5:Y:S03]  /*5d30*/  MUFU.TANH R72, R5 ;  /* 0x0000000500487308 */ /* 0x0005660000002400 */
[----:B------:R-:W-:Y:S05]  /*5d40*/  HMMA.16816.F32 R40, R20, R8, R16 ;  /* 0x000000081428723c */ /* 0x000fea0000001810 */
[----:B------:R3:W5:Y:S01]  /*5d50*/  MUFU.TANH R66, R6 ;  /* 0x0000000600427308 */ /* 0x0007620000002400 */
[----:B-1----:R-:W-:Y:S02]  /*5d60*/  FMUL.FTZ R7, R33, UR33 ;  /* 0x0000002121077c20 */ /* 0x002fe40008410000 */
[C---:B------:R-:W-:Y:S05]  /*5d70*/  HMMA.16816.F32 R32, R24.reuse, R12, R144 ;  /* 0x0000000c1820723c */ /* 0x040fea0000001890 */
[----:B------:R1:W-:Y:S01]  /*5d80*/  MUFU.TANH R61, R7 ;  /* 0x00000007003d7308 */ /* 0x0003e20000002400 */
[----:B--2---:R-:W-:Y:S01]  /*5d90*/  VIADD R5, R3, 0x11 ;  /* 0x0000001103057836 */ /* 0x004fe20000000000 */
[----:B------:R-:W-:Y:S01]  /*5da0*/  HMMA.16816.F32 R24, R24, R14, R96 ;  /* 0x0000000e1818723c */ /* 0x000fe20000001860 */
[----:B------:R-:W-:-:S03]  /*5db0*/  FMUL.FTZ R12, R46, UR33 ;  /* 0x000000212e0c7c20 */ /* 0x000fc60008410000 */
[C---:B------:R-:W-:Y:S02]  /*5dc0*/  ISETP.GE.AND P1, PT, R5.reuse, R251, PT ;  /* 0x000000fb0500720c */ /* 0x040fe40003f26270 */
[----:B------:R-:W-:Y:S01]  /*5dd0*/  ISETP.GE.AND P6, PT, R5, R250, PT ;  /* 0x000000fa0500720c */ /* 0x000fe20003fc6270 */
[----:B---3--:R-:W-:Y:S01]  /*5de0*/  VIADD R6, R3, 0x18 ;  /* 0x0000001803067836 */ /* 0x008fe20000000000 */
[C---:B------:R-:W-:Y:S01]  /*5df0*/  ISETP.GE.AND P0, PT, R5.reuse, R249, PT ;  /* 0x000000f90500720c */ /* 0x040fe20003f06270 */
[----:B------:R-:W-:Y:S01]  /*5e00*/  HMMA.16816.F32 R20, R20, R10, R36 ;  /* 0x0000000a1414723c */ /* 0x000fe20000001824 */
[----:B------:R-:W-:Y:S01]  /*5e10*/  ISETP.GE.AND P4, PT, R5, R248, PT ;  /* 0x000000f80500720c */ /* 0x000fe20003f86270 */
[----:B------:R-:W-:Y:S01]  /*5e20*/  MUFU.TANH R12, R12 ;  /* 0x0000000c000c7308 */ /* 0x000fe20000002400 */
[C---:B------:R-:W-:Y:S01]  /*5e30*/  ISETP.GE.AND P5, PT, R6.reuse, R251, PT ;  /* 0x000000fb0600720c */ /* 0x040fe20003fa6270 */
[----:B------:R-:W-:Y:S01]  /*5e40*/  FMUL.FTZ R43, R43, UR33 ;  /* 0x000000212b2b7c20 */ /* 0x000fe20008410000 */
[----:B------:R-:W-:Y:S01]  /*5e50*/  ISETP.LT.OR P1, PT, R5, R247, P1 ;  /* 0x000000f70500720c */ /* 0x000fe20000f21670 */
[----:B-1----:R-:W-:Y:S01]  /*5e60*/  FMUL.FTZ R7, R47, UR33 ;  /* 0x000000212f077c20 */ /* 0x002fe20008410000 */
[C---:B------:R-:W-:Y:S01]  /*5e70*/  ISETP.LT.OR P6, PT, R5.reuse, R246, P6 ;  /* 0x000000f60500720c */ /* 0x040fe200037c1670 */
[----:B------:R-:W-:Y:S01]  /*5e80*/  HMMA.16816.F32 R16, R28, R8, R32 ;  /* 0x000000081c10723c */ /* 0x000fe20000001820 */
[C---:B------:R-:W-:Y:S01]  /*5e90*/  ISETP.LT.OR P0, PT, R5.reuse, R245, P0 ;  /* 0x000000f50500720c */ /* 0x040fe20000701670 */
[----:B------:R-:W-:Y:S01]  /*5ea0*/  MUFU.TANH R43, R43 ;  /* 0x0000002b002b7308 */ /* 0x000fe20000002400 */
[----:B------:R-:W-:Y:S01]  /*5eb0*/  ISETP.LT.OR P4, PT, R5, R244, P4 ;  /* 0x000000f40500720c */ /* 0x000fe20002781670 */
[----:B------:R-:W-:Y:S01]  /*5ec0*/  VIADD R5, R3, 0x19 ;  /* 0x0000001903057836 */ /* 0x000fe20000000000 */
[----:B------:R-:W-:-:S02]  /*5ed0*/  ISETP.LT.OR P5, PT, R6, R247, P5 ;  /* 0x000000f70600720c */ /* 0x000fc40002fa1670 */
[----:B------:R-:W-:Y:S01]  /*5ee0*/  FSEL R124, R124, -INF , !P1 ;  /* 0xff8000007c7c7808 */ /* 0x000fe20004800000 */
[----:B------:R-:W-:Y:S01]  /*5ef0*/  HMMA.16816.F32 R28, R28, R10, R24 ;  /* 0x0000000a1c1c723c */ /* 0x000fe20000001818 */
[----:B------:R-:W-:Y:S02]  /*5f00*/  FSEL R150, R150, -INF , !P6 ;  /* 0xff80000096967808 */ /* 0x000fe40007000000 */
[C---:B------:R-:W-:Y:S02]  /*5f10*/  ISETP.GE.AND P2, PT, R6.reuse, R250, PT ;  /* 0x000000fa0600720c */ /* 0x040fe40003f46270 */
[C---:B------:R-:W-:Y:S02]  /*5f20*/  ISETP.GE.AND P1, PT, R6.reuse, R249, PT ;  /* 0x000000f90600720c */ /* 0x040fe40003f26270 */
[----:B------:R-:W-:Y:S01]  /*5f30*/  ISETP.GE.AND P6, PT, R6, R248, PT ;  /* 0x000000f80600720c */ /* 0x000fe20003fc6270 */
[----:B------:R-:W-:Y:S01]  /*5f40*/  FMUL.FTZ R22, R22, UR33 ;  /* 0x0000002116167c20 */ /* 0x000fe20008410000 */
[----:B------:R-:W-:Y:S01]  /*5f50*/  FSEL R85, R85, -INF , !P0 ;  /* 0xff80000055557808 */ /* 0x000fe20004000000 */
[----:B------:R-:W-:Y:S01]  /*5f60*/  FMUL.FTZ R21, R21, UR33 ;  /* 0x0000002115157c20 */ /* 0x000fe20008410000 */
[----:B------:R-:W-:Y:S01]  /*5f70*/  FSEL R100, R100, -INF , !P4 ;  /* 0xff80000064647808 */ /* 0x000fe20006000000 */
[----:B------:R-:W-:Y:S01]  /*5f80*/  FMUL.FTZ R23, R23, UR33 ;  /* 0x0000002117177c20 */ /* 0x000fe20008410000 */
[----:B------:R-:W-:Y:S01]  /*5f90*/  FSEL R139, R88, -INF , !P5 ;  /* 0xff800000588b7808 */ /* 0x000fe20006800000 */
[----:B------:R-:W-:Y:S01]  /*5fa0*/  MUFU.TANH R22, R22 ;  /* 0x0000001600167308 */ /* 0x000fe20000002400 */
[C---:B------:R-:W-:Y:S01]  /*5fb0*/  ISETP.GE.AND P3, PT, R5.reuse, R251, PT ;  /* 0x000000fb0500720c */ /* 0x040fe20003f66270 */
[----:B------:R-:W-:Y:S01]  /*5fc0*/  FMUL.FTZ R16, R16, UR33 ;  /* 0x0000002110107c20 */ /* 0x000fe20008410000 */
[C---:B------:R-:W-:Y:S01]  /*5fd0*/  ISETP.GE.AND P0, PT, R5.reuse, R250, PT ;  /* 0x000000fa0500720c */ /* 0x040fe20003f06270 */
[----:B------:R-:W-:Y:S01]  /*5fe0*/  FMUL.FTZ R18, R18, UR33 ;  /* 0x0000002112127c20 */ /* 0x000fe20008410000 */
[----:B------:R-:W-:Y:S01]  /*5ff0*/  ISETP.GE.AND P4, PT, R5, R249, PT ;  /* 0x000000f90500720c */ /* 0x000fe20003f86270 */
[----:B------:R-:W-:Y:S01]  /*6000*/  FMUL.FTZ R19, R19, UR33 ;  /* 0x0000002113137c20 */ /* 0x000fe20008410000 */
[----:B------:R-:W-:Y:S01]  /*6010*/  ISETP.GE.AND P5, PT, R5, R248, PT ;  /* 0x000000f80500720c */ /* 0x000fe20003fa6270 */
[----:B------:R-:W-:Y:S01]  /*6020*/  MUFU.TANH R16, R16 ;  /* 0x0000001000107308 */ /* 0x000fe20000002400 */
[C---:B------:R-:W-:Y:S01]  /*6030*/  ISETP.LT.OR P2, PT, R6.reuse, R246, P2 ;  /* 0x000000f60600720c */ /* 0x040fe20001741670 */
[----:B------:R-:W-:Y:S01]  /*6040*/  FMUL.FTZ R17, R17, UR33 ;  /* 0x0000002111117c20 */ /* 0x000fe20008410000 */
[----:B------:R-:W-:Y:S01]  /*6050*/  ISETP.LT.OR P1, PT, R6, R245, P1 ;  /* 0x000000f50600720c */ /* 0x000fe20000f21670 */
[----:B------:R-:W-:Y:S01]  /*6060*/  FMUL.FTZ R28, R28, UR33 ;  /* 0x000000211c1c7c20 */ /* 0x000fe20008410000 */
[----:B------:R-:W-:Y:S01]  /*6070*/  ISETP.LT.OR P6, PT, R6, R244, P6 ;  /* 0x000000f40600720c */ /* 0x000fe200037c1670 */
[----:B------:R-:W-:Y:S01]  /*6080*/  FMUL.FTZ R6, R44, UR33 ;  /* 0x000000212c067c20 */ /* 0x000fe20008410000 */
[C---:B------:R-:W-:Y:S01]  /*6090*/  ISETP.LT.OR P3, PT, R5.reuse, R247, P3 ;  /* 0x000000f70500720c */ /* 0x040fe20001f61670 */
[----:B------:R1:W-:Y:S01]  /*60a0*/  MUFU.TANH R44, R7 ;  /* 0x00000007002c7308 */ /* 0x0003e20000002400 */
[----:B------:R-:W-:Y:S01]  /*60b0*/  ISETP.LT.OR P0, PT, R5, R246, P0 ;  /* 0x000000f60500720c */ /* 0x000fe20000701670 */
[----:B------:R-:W-:Y:S01]  /*60c0*/  FMUL.FTZ R29, R29, UR33 ;  /* 0x000000211d1d7c20 */ /* 0x000fe20008410000 */
[C---:B------:R-:W-:Y:S01]  /*60d0*/  ISETP.LT.OR P4, PT, R5.reuse, R245, P4 ;  /* 0x000000f50500720c */ /* 0x040fe20002781670 */
[----:B------:R-:W-:Y:S01]  /*60e0*/  FMUL.FTZ R30, R30, UR33 ;  /* 0x000000211e1e7c20 */ /* 0x000fe20008410000 */
[----:B------:R-:W-:Y:S01]  /*60f0*/  ISETP.LT.OR P5, PT, R5, R244, P5 ;  /* 0x000000f40500720c */ /* 0x000fe20002fa1670 */
[----:B------:R-:W-:Y:S01]  /*6100*/  VIADD R5, R3, 0x20 ;  /* 0x0000002003057836 */ /* 0x000fe20000000000 */
[----:B------:R-:W-:Y:S01]  /*6110*/  FSEL R149, R92, -INF , !P2 ;  /* 0xff8000005c957808 */ /* 0x000fe20005000000 */
[----:B------:R2:W3:Y:S01]  /*6120*/  MUFU.TANH R48, R6 ;  /* 0x0000000600307308 */ /* 0x0004e20000002400 */
[----:B------:R-:W-:Y:S01]  /*6130*/  FSEL R46, R87, -INF , !P1 ;  /* 0xff800000572e7808 */ /* 0x000fe20004800000 */
[----:B------:R-:W-:Y:S01]  /*6140*/  FMUL.FTZ R31, R31, UR33 ;  /* 0x000000211f1f7c20 */ /* 0x000fe20008410000 */
[----:B------:R-:W-:-:S02]  /*6150*/  ISETP.GE.AND P2, PT, R5, R251, PT ;  /* 0x000000fb0500720c */ /* 0x000fc40003f46270 */
[----:B----4-:R-:W-:Y:S02]  /*6160*/  FSEL R47, R74, -INF , !P6 ;  /* 0xff8000004a2f7808 */ /* 0x010fe40007000000 */
[C---:B------:R-:W-:Y:S01]  /*6170*/  ISETP.LT.OR P2, PT, R5.reuse, R247, P2 ;  /* 0x000000f70500720c */ /* 0x040fe20001741670 */
[----:B------:R-:W-:Y:S01]  /*6180*/  MUFU.TANH R18, R18 ;  /* 0x0000001200127308 */ /* 0x000fe20000002400 */
[----:B------:R-:W-:Y:S01]  /*6190*/  FSEL R138, R138, -INF , !P3 ;  /* 0xff8000008a8a7808 */ /* 0x000fe20005800000 */
[----:B-1----:R-:W-:Y:S01]  /*61a0*/  FMUL.FTZ R7, R40, UR33 ;  /* 0x0000002128077c20 */ /* 0x002fe20008410000 */
[C---:B------:R-:W-:Y:S02]  /*61b0*/  ISETP.GE.AND P1, PT, R5.reuse, R250, PT ;  /* 0x000000fa0500720c */ /* 0x040fe40003f26270 */
[C---:B------:R-:W-:Y:S02]  /*61c0*/  ISETP.GE.AND P6, PT, R5.reuse, R249, PT ;  /* 0x000000f90500720c */ /* 0x040fe40003fc6270 */
[----:B------:R-:W-:Y:S01]  /*61d0*/  ISETP.GE.AND P3, PT, R5, R248, PT ;  /* 0x000000f80500720c */ /* 0x000fe20003f66270 */
[----:B------:R1:W-:Y:S01]  /*61e0*/  MUFU.TANH R9, R7 ;  /* 0x0000000700097308 */ /* 0x0003e20000002400 */
[----:B--2---:R-:W-:Y:S01]  /*61f0*/  FMUL.FTZ R6, R45, UR33 ;  /* 0x000000212d067c20 */ /* 0x004fe20008410000 */
[----:B------:R-:W-:-:S02]  /*6200*/  FSEL R148, R148, -INF , !P0 ;  /* 0xff80000094947808 */ /* 0x000fc40004000000 */
[----:B------:R-:W-:Y:S02]  /*6210*/  FSEL R32, R91, -INF , !P4 ;  /* 0xff8000005b207808 */ /* 0x000fe40006000000 */
[----:B------:R-:W-:Y:S02]  /*6220*/  FSEL R40, R83, -INF , !P5 ;  /* 0xff80000053287808 */ /* 0x000fe40006800000 */
[----:B------:R2:W-:Y:S01]  /*6230*/  MUFU.TANH R45, R6 ;  /* 0x00000006002d7308 */ /* 0x0005e20000002400 */
[----:B------:R-:W-:Y:S02]  /*6240*/  FSEL R192, R82, -INF , !P2 ;  /* 0xff80000052c07808 */ /* 0x000fe40005000000 */
[C---:B------:R-:W-:Y:S02]  /*6250*/  ISETP.LT.OR P1, PT, R5.reuse, R246, P1 ;  /* 0x000000f60500720c */ /* 0x040fe40000f21670 */
[C---:B------:R-:W-:Y:S02]  /*6260*/  ISETP.LT.OR P6, PT, R5.reuse, R245, P6 ;  /* 0x000000f50500720c */ /* 0x040fe400037c1670 */
[----:B------:R-:W-:Y:S01]  /*6270*/  ISETP.LT.OR P3, PT, R5, R244, P3 ;  /* 0x000000f40500720c */ /* 0x000fe20001f61670 */
[----:B------:R-:W-:Y:S01]  /*6280*/  VIADD R5, R3, 0x28 ;  /* 0x0000002803057836 */ /* 0x000fe20000000000 */
[----:B------:R-:W-:Y:S01]  /*6290*/  FSEL R191, R75, -INF , !P1 ;  /* 0xff8000004bbf7808 */ /* 0x000fe20004800000 */
[----:B-1----:R-:W-:Y:S01]  /*62a0*/  FMUL.FTZ R7, R41, UR33 ;  /* 0x0000002129077c20 */ /* 0x002fe20008410000 */
[----:B-----5:R-:W-:Y:S01]  /*62b0*/  FSEL R189, R72, -INF , !P6 ;  /* 0xff80000048bd7808 */ /* 0x020fe20007000000 */
[----:B------:R-:W-:Y:S01]  /*62c0*/  MUFU.TANH R19, R19 ;  /* 0x0000001300137308 */ /* 0x000fe20000002400 */
[----:B------:R-:W-:-:S02]  /*62d0*/  ISETP.GE.AND P1, PT, R5, R251, PT ;  /* 0x000000fb0500720c */ /* 0x000fc40003f26270 */
[----:B------:R-:W-:Y:S01]  /*62e0*/  ISETP.GE.AND P6, PT, R5, R250, PT ;  /* 0x000000fa0500720c */ /* 0x000fe20003fc6270 */
[----:B--2---:R-:W-:Y:S01]  /*62f0*/  VIADD R6, R3, 0x21 ;  /* 0x0000002103067836 */ /* 0x004fe20000000000 */
[C---:B------:R-:W-:Y:S02]  /*6300*/  ISETP.LT.OR P1, PT, R5.reuse, R247, P1 ;  /* 0x000000f70500720c */ /* 0x040fe40000f21670 */
[----:B------:R-:W-:Y:S01]  /*6310*/  ISETP.LT.OR P6, PT, R5, R246, P6 ;  /* 0x000000f60500720c */ /* 0x000fe200037c1670 */
[----:B------:R1:W-:Y:S01]  /*6320*/  MUFU.TANH R13, R7 ;  /* 0x00000007000d7308 */ /* 0x0003e20000002400 */
[C---:B------:R-:W-:Y:S02]  /*6330*/  ISETP.GE.AND P0, PT, R6.reuse, R251, PT ;  /* 0x000000fb0600720c */ /* 0x040fe40003f06270 */
[C---:B------:R-:W-:Y:S02]  /*6340*/  ISETP.GE.AND P4, PT, R6.reuse, R250, PT ;  /* 0x000000fa0600720c */ /* 0x040fe40003f86270 */
[----:B------:R-:W-:-:S02]  /*6350*/  ISETP.GE.AND P5, PT, R6, R249, PT ;  /* 0x000000f90600720c */ /* 0x000fc40003fa6270 */
[C---:B------:R-:W-:Y:S01]  /*6360*/  ISETP.GE.AND P2, PT, R6.reuse, R248, PT ;  /* 0x000000f80600720c */ /* 0x040fe20003f46270 */
[----:B------:R-:W-:Y:S01]  /*6370*/  MUFU.TANH R17, R17 ;  /* 0x0000001100117308 */ /* 0x000fe20000002400 */
[C---:B------:R-:W-:Y:S02]  /*6380*/  ISETP.LT.OR P0, PT, R6.reuse, R247, P0 ;  /* 0x000000f70600720c */ /* 0x040fe40000701670 */
[C---:B------:R-:W-:Y:S02]  /*6390*/  ISETP.LT.OR P4, PT, R6.reuse, R246, P4 ;  /* 0x000000f60600720c */ /* 0x040fe40002781670 */
[C---:B------:R-:W-:Y:S02]  /*63a0*/  ISETP.LT.OR P5, PT, R6.reuse, R245, P5 ;  /* 0x000000f50600720c */ /* 0x040fe40002fa1670 */
[----:B------:R-:W-:Y:S01]  /*63b0*/  ISETP.LT.OR P2, PT, R6, R244, P2 ;  /* 0x000000f40600720c */ /* 0x000fe20001741670 */
[----:B------:R-:W-:Y:S01]  /*63c0*/  FMUL.FTZ R6, R42, UR33 ;  /* 0x000000212a067c20 */ /* 0x000fe20008410000 */
[----:B------:R-:W-:Y:S01]  /*63d0*/  FSEL R190, R63, -INF , !P3 ;  /* 0xff8000003fbe7808 */ /* 0x000fe20005800000 */
[----:B-1----:R-:W-:Y:S01]  /*63e0*/  FMUL.FTZ R7, R20, UR33 ;  /* 0x0000002114077c20 */ /* 0x002fe20008410000 */
[----:B------:R-:W-:Y:S01]  /*63f0*/  FSEL R188, R90, -INF , !P0 ;  /* 0xff8000005abc7808 */ /* 0x000fe20004000000 */
[----:B------:R1:W2:Y:S01]  /*6400*/  MUFU.TANH R8, R6 ;  /* 0x0000000600087308 */ /* 0x0002a20000002400 */
[----:B------:R-:W-:-:S02]  /*6410*/  ISETP.GE.AND P3, PT, R5, R249, PT ;  /* 0x000000f90500720c */ /* 0x000fc40003f66270 */
[----:B------:R-:W-:Y:S02]  /*6420*/  ISETP.GE.AND P0, PT, R5, R248, PT ;  /* 0x000000f80500720c */ /* 0x000fe40003f06270 */
[----:B------:R-:W-:Y:S02]  /*6430*/  FSEL R180, R89, -INF , !P4 ;  /* 0xff80000059b47808 */ /* 0x000fe40006000000 */
[----:B------:R-:W-:Y:S01]  /*6440*/  FSEL R183, R67, -INF , !P2 ;  /* 0xff80000043b77808 */ /* 0x000fe20005000000 */
[----:B------:R-:W4:Y:S01]  /*6450*/  MUFU.TANH R7, R7 ;  /* 0x0000000700077308 */ /* 0x000f220000002400 */
[----:B------:R-:W-:Y:S02]  /*6460*/  FSEL R177, R66, -INF , !P1 ;  /* 0xff80000042b17808 */ /* 0x000fe40004800000 */
[----:B------:R-:W-:Y:S02]  /*6470*/  FSEL R179, R49, -INF , !P6 ;  /* 0xff80000031b37808 */ /* 0x000fe40007000000 */
[----:B------:R-:W-:-:S02]  /*6480*/  ISETP.LT.OR P3, PT, R5, R245, P3 ;  /* 0x000000f50500720c */ /* 0x000fc40001f61670 */
[----:B------:R-:W-:Y:S01]  /*6490*/  ISETP.LT.OR P0, PT, R5, R244, P0 ;  /* 0x000000f40500720c */ /* 0x000fe20000701670 */
[C---:B------:R-:W-:Y:S01]  /*64a0*/  VIADD R5, R3.reuse, 0x30 ;  /* 0x0000003003057836 */ /* 0x040fe20000000000 */
[----:B---3--:R-:W-:Y:S01]  /*64b0*/  FSEL R178, R48, -INF , !P3 ;  /* 0xff80000030b27808 */ /* 0x008fe20005800000 */
[----:B-1----:R-:W-:Y:S01]  /*64c0*/  VIADD R6, R3, 0x29 ;  /* 0x0000002903067836 */ /* 0x002fe20000000000 */
[----:B------:R-:W-:Y:S01]  /*64d0*/  FSEL R182, R73, -INF , !P5 ;  /* 0xff80000049b67808 */ /* 0x000fe20006800000 */
[----:B------:R-:W-:Y:S01]  /*64e0*/  MUFU.TANH R21, R21 ;  /* 0x0000001500157308 */ /* 0x000fe20000002400 */
[-C--:B------:R-:W-:Y:S02]  /*64f0*/  ISETP.GE.AND P3, PT, R5, R250.reuse, PT ;  /* 0x000000fa0500720c */ /* 0x080fe40003f66270 */
[C---:B------:R-:W-:Y:S02]  /*6500*/  ISETP.GE.AND P4, PT, R6.reuse, R251, PT ;  /* 0x000000fb0600720c */ /* 0x040fe40003f86270 */
[----:B------:R-:W-:-:S02]  /*6510*/  ISETP.GE.AND P2, PT, R6, R250, PT ;  /* 0x000000fa0600720c */ /* 0x000fc40003f46270 */
[C---:B------:R-:W-:Y:S01]  /*6520*/  ISETP.GE.AND P1, PT, R6.reuse, R249, PT ;  /* 0x000000f90600720c */ /* 0x040fe20003f26270 */
[----:B------:R-:W-:Y:S01]  /*6530*/  MUFU.TANH R23, R23 ;  /* 0x0000001700177308 */ /* 0x000fe20000002400 */
[C---:B------:R-:W-:Y:S02]  /*6540*/  ISETP.GE.AND P6, PT, R6.reuse, R248, PT ;  /* 0x000000f80600720c */ /* 0x040fe40003fc6270 */
[C---:B------:R-:W-:Y:S02]  /*6550*/  ISETP.LT.OR P4, PT, R6.reuse, R247, P4 ;  /* 0x000000f70600720c */ /* 0x040fe40002781670 */
[C---:B------:R-:W-:Y:S02]  /*6560*/  ISETP.LT.OR P2, PT, R6.reuse, R246, P2 ;  /* 0x000000f60600720c */ /* 0x040fe40001741670 */
[C---:B------:R-:W-:Y:S01]  /*6570*/  ISETP.LT.OR P1, PT, R6.reuse, R245, P1 ;  /* 0x000000f50600720c */ /* 0x040fe20000f21670 */
[----:B------:R-:W1:Y:S01]  /*6580*/  MUFU.TANH R28, R28 ;  /* 0x0000001c001c7308 */ /* 0x000e620000002400 */
[----:B------:R-:W-:Y:S01]  /*6590*/  ISETP.LT.OR P6, PT, R6, R244, P6 ;  /* 0x000000f40600720c */ /* 0x000fe200037c1670 */
[----:B------:R-:W-:Y:S01]  /*65a0*/  VIADD R6, R3, 0x31 ;  /* 0x0000003103067836 */ /* 0x000fe20000000000 */
[----:B------:R-:W-:-:S02]  /*65b0*/  FSEL R181, R12, -INF , !P0 ;  /* 0xff8000000cb57808 */ /* 0x000fc40004000000 */
[----:B------:R-:W-:Y:S02]  /*65c0*/  FSEL R171, R61, -INF , !P4 ;  /* 0xff8000003dab7808 */ /* 0x000fe40006000000 */
[C---:B------:R-:W-:Y:S01]  /*65d0*/  ISETP.GE.AND P5, PT, R5.reuse, R251, PT ;  /* 0x000000fb0500720c */ /* 0x040fe20003fa6270 */
[----:B------:R-:W-:Y:S01]  /*65e0*/  MUFU.TANH R29, R29 ;  /* 0x0000001d001d7308 */ /* 0x000fe20000002400 */
[C---:B------:R-:W-:Y:S02]  /*65f0*/  ISETP.GE.AND P0, PT, R5.reuse, R249, PT ;  /* 0x000000f90500720c */ /* 0x040fe40003f06270 */
[C---:B------:R-:W-:Y:S02]  /*6600*/  ISETP.GE.AND P4, PT, R5.reuse, R248, PT ;  /* 0x000000f80500720c */ /* 0x040fe40003f86270 */
[----:B------:R-:W-:Y:S02]  /*6610*/  FSEL R163, R62, -INF , !P2 ;  /* 0xff8000003ea37808 */ /* 0x000fe40005000000 */
[----:B------:R-:W-:Y:S01]  /*6620*/  ISETP.GE.AND P2, PT, R6, R251, PT ;  /* 0x000000fb0600720c */ /* 0x000fe20003f46270 */
[----:B------:R-:W3:Y:S01]  /*6630*/  MUFU.TANH R30, R30 ;  /* 0x0000001e001e7308 */ /* 0x000ee20000002400 */
[----:B------:R-:W-:-:S02]  /*6640*/  ISETP.LT.OR P3, PT, R5, R246, P3 ;  /* 0x000000f60500720c */ /* 0x000fc40001f61670 */
[C---:B------:R-:W-:Y:S02]  /*6650*/  ISETP.LT.OR P5, PT, R5.reuse, R247, P5 ;  /* 0x000000f70500720c */ /* 0x040fe40002fa1670 */
[C---:B------:R-:W-:Y:S02]  /*6660*/  ISETP.LT.OR P0, PT, R5.reuse, R245, P0 ;  /* 0x000000f50500720c */ /* 0x040fe40000701670 */
[----:B------:R-:W-:Y:S01]  /*6670*/  ISETP.LT.OR P4, PT, R5, R244, P4 ;  /* 0x000000f40500720c */ /* 0x000fe20002781670 */
[C---:B------:R-:W-:Y:S01]  /*6680*/  VIADD R5, R3.reuse, 0x38 ;  /* 0x0000003803057836 */ /* 0x040fe20000000000 */
[----:B------:R-:W-:Y:S01]  /*6690*/  ISETP.LT.OR P2, PT, R6, R247, P2 ;  /* 0x000000f70600720c */ /* 0x000fe20001741670 */
[----:B------:R-:W5:Y:S01]  /*66a0*/  MUFU.TANH R31, R31 ;  /* 0x0000001f001f7308 */ /* 0x000f620000002400 */
[----:B--2---:R-:W-:Y:S01]  /*66b0*/  FSEL R176, R8, -INF , !P3 ;  /* 0xff80000008b07808 */ /* 0x004fe20005800000 */
[----:B------:R-:W-:Y:S01]  /*66c0*/  VIADD R3, R3, 0x39 ;  /* 0x0000003903037836 */ /* 0x000fe20000000000 */
[----:B------:R-:W-:Y:S01]  /*66d0*/  BAR.SYNC.DEFER_BLOCKING 0x0 ;  /* 0x0000000000007b1d */ /* 0x000fe20000010000 */
[----:B------:R-:W-:-:S02]  /*66e0*/  ISETP.GE.AND P3, PT, R6, R248, PT ;  /* 0x000000f80600720c */ /* 0x000fc40003f66270 */
[----:B------:R-:W-:Y:S02]  /*66f0*/  FSEL R168, R45, -INF , !P1 ;  /* 0xff8000002da87808 */ /* 0x000fe40004800000 */
[----:B------:R-:W-:Y:S02]  /*6700*/  FSEL R167, R16, -INF , !P0 ;  /* 0xff80000010a77808 */ /* 0x000fe40004000000 */
[----:B------:R-:W-:Y:S02]  /*6710*/  FSEL R159, R18, -INF , !P4 ;  /* 0xff800000129f7808 */ /* 0x000fe40006000000 */
[----:B------:R-:W-:Y:S02]  /*6720*/  FSEL R162, R13, -INF , !P2 ;  /* 0xff8000000da27808 */ /* 0x000fe40005000000 */
[C---:B------:R-:W-:Y:S02]  /*6730*/  ISETP.GE.AND P1, PT, R5.reuse, R251, PT ;  /* 0x000000fb0500720c */ /* 0x040fe40003f26270 */
[----:B------:R-:W-:-:S02]  /*6740*/  ISETP.GE.AND P0, PT, R5, R250, PT ;  /* 0x000000fa0500720c */ /* 0x000fc40003f06270 */
[C---:B------:R-:W-:Y:S02]  /*6750*/  ISETP.GE.AND P4, PT, R5.reuse, R249, PT ;  /* 0x000000f90500720c */ /* 0x040fe40003f86270 */
[C---:B------:R-:W-:Y:S02]  /*6760*/  ISETP.GE.AND P2, PT, R5.reuse, R248, PT ;  /* 0x000000f80500720c */ /* 0x040fe40003f46270 */
[----:B------:R-:W-:Y:S02]  /*6770*/  ISETP.LT.OR P3, PT, R6, R244, P3 ;  /* 0x000000f40600720c */ /* 0x000fe40001f61670 */
[C---:B------:R-:W-:Y:S02]  /*6780*/  ISETP.LT.OR P1, PT, R5.reuse, R247, P1 ;  /* 0x000000f70500720c */ /* 0x040fe40000f21670 */
[C---:B------:R-:W-:Y:S02]  /*6790*/  ISETP.LT.OR P0, PT, R5.reuse, R246, P0 ;  /* 0x000000f60500720c */ /* 0x040fe40000701670 */
[----:B------:R-:W-:-:S02]  /*67a0*/  ISETP.LT.OR P4, PT, R5, R245, P4 ;  /* 0x000000f50500720c */ /* 0x000fc40002781670 */
[----:B------:R-:W-:Y:S02]  /*67b0*/  ISETP.LT.OR P2, PT, R5, R244, P2 ;  /* 0x000000f40500720c */ /* 0x000fe40001741670 */
[----:B------:R-:W-:Y:S02]  /*67c0*/  FSEL R5, R19, -INF , !P3 ;  /* 0xff80000013057808 */ /* 0x000fe40005800000 */
[----:B------:R-:W-:Y:S02]  /*67d0*/  FSEL R170, R44, -INF , !P6 ;  /* 0xff8000002caa7808 */ /* 0x000fe40007000000 */
[----:B------:R-:W-:Y:S01]  /*67e0*/  FSEL R169, R9, -INF , !P5 ;  /* 0xff80000009a97808 */ /* 0x000fe20006800000 */
[----:B------:R2:W-:Y:S01]  /*67f0*/  STL [R1], R5 ;  /* 0x0000000501007387 */ /* 0x0005e20000100800 */
[C---:B------:R-:W-:Y:S02]  /*6800*/  ISETP.GE.AND P6, PT, R6.reuse, R250, PT ;  /* 0x000000fa0600720c */ /* 0x040fe40003fc6270 */
[----:B------:R-:W-:-:S02]  /*6810*/  ISETP.GE.AND P5, PT, R6, R249, PT ;  /* 0x000000f90600720c */ /* 0x000fc40003fa6270 */
[----:B------:R-:W-:Y:S02]  /*6820*/  FSEL R160, R22, -INF , !P0 ;  /* 0xff80000016a07808 */ /* 0x000fe40004000000 */
[----:B------:R-:W-:Y:S02]  /*6830*/  PLOP3.LUT P0, PT, PT, PT, UP0, 0x80, 0x0 ;  /* 0x000000000000781c */ /* 0x000fe40003f0f008 */
[C---:B------:R-:W-:Y:S02]  /*6840*/  ISETP.LT.OR P6, PT, R6.reuse, R246, P6 ;  /* 0x000000f60600720c */ /* 0x040fe400037c1670 */
[----:B------:R-:W-:Y:S02]  /*6850*/  ISETP.LT.OR P5, PT, R6, R245, P5 ;  /* 0x000000f50600720c */ /* 0x000fe40002fa1670 */
[----:B------:R-:W-:Y:S02]  /*6860*/  FSEL R161, R43, -INF , !P6 ;  /* 0xff8000002ba17808 */ /* 0x000fe40007000000 */
[----:B------:R-:W-:-:S02]  /*6870*/  FSEL R252, R17, -INF , !P5 ;  /* 0xff80000011fc7808 */ /* 0x000fc40006800000 */
[----:B----4-:R-:W-:Y:S02]  /*6880*/  FSEL R154, R7, -INF , !P1 ;  /* 0xff800000079a7808 */ /* 0x010fe40004800000 */
        /* <DEDUP_REMOVED lines=8> */
[----:B-1----:R-:W-:Y:S02]  /*6910*/  FSEL R218, R28, -INF , !P4 ;  /* 0xff8000001cda7808 */ /* 0x002fe40006000000 */
[----:B---3--:R-:W-:Y:S02]  /*6920*/  FSEL R219, R30, -INF , !P2 ;  /* 0xff8000001edb7808 */ /* 0x008fe40005000000 */
[----:B------:R-:W-:-:S02]  /*6930*/  FSEL R153, R21, -INF , !P6 ;  /* 0xff80000015997808 */ /* 0x000fc40007000000 */
[----:B------:R-:W-:Y:S02]  /*6940*/  FSEL R155, R23, -INF , !P5 ;  /* 0xff800000179b7808 */ /* 0x000fe40006800000 */
[----:B------:R-:W-:Y:S02]  /*6950*/  FSEL R216, R29, -INF , !P3 ;  /* 0xff8000001dd87808 */ /* 0x000fe40005800000 */
[----:B-----5:R-:W-:Y:S01]  /*6960*/  FSEL R217, R31, -INF , !P1 ;  /* 0xff8000001fd97808 */ /* 0x020fe20004800000 */
[----:B--2---:R-:W-:Y:S06]  /*6970*/  @!P0 BRA `(.L_x_797) ;  /* 0x00000004004c8947 */ /* 0x004fec0003800000 */
        /* <DEDUP_REMOVED lines=81> */
.L_x_799:
[----:B------:R-:W-:Y:S05]  /*6e90*/  BSYNC B0 ;  /* 0x0000000000007941 */ /* 0x000fea0003800000 */
.L_x_798:
[----:B------:R-:W0:Y:S02]  /*6ea0*/  LDGDEPBAR ;  /* 0x00000000000079af */ /* 0x000e240000000000 */
.L_x_797:
[----:B------:R-:W-:Y:S01]  /*6eb0*/  STL [R1+0xd8], R242 ;  /* 0x0000d8f201007387 */ /* 0x000fe20000100800 */
[----:B------:R-:W-:Y:S01]  /*6ec0*/  FMNMX.FTZ R5, R64, R80, !PT ;  /* 0x0000005040057209 */ /* 0x000fe20007810000 */
[----:B------:R-:W-:Y:S02]  /*6ed0*/  ULDC UR10, c[0x0][0x2ec] ;  /* 0x0000bb00000a7ab9 */ /* 0x000fe40000000800 */
[----:B------:R-:W-:Y:S04]  /*6ee0*/  STL [R1+0xd4], R241 ;  /* 0x0000d4f101007387 */ /* 0x000fe80000100800 */
[----:B------:R-:W-:Y:S04]  /*6ef0*/  STL [R1+0xd0], R240 ;  /* 0x0000d0f001007387 */ /* 0x000fe80000100800 */
[----:B------:R-:W-:Y:S04]  /*6f00*/  STL [R1+0xcc], R239 ;  /* 0x0000ccef01007387 */ /* 0x000fe80000100800 */
[----:B------:R-:W-:Y:S04]  /*6f10*/  STL [R1+0xc8], R238 ;  /* 0x0000c8ee01007387 */ /* 0x000fe80000100800 */
[----:B------:R-:W-:Y:S04]  /*6f20*/  STL [R1+0xc4], R237 ;  /* 0x0000c4ed01007387 */ /* 0x000fe80000100800 */
[----:B------:R3:W-:Y:S04]  /*6f30*/  STL [R1+0xc0], R236 ;  /* 0x0000c0ec01007387 */ /* 0x0007e80000100800 */
[----:B---3--:R-:W3:Y:S01]  /*6f40*/  LDL.LU R236, [R1] ;  /* 0x0000000001ec7983 */ /* 0x008ee20000300800 */
[----:B------:R-:W-:-:S02]  /*6f50*/  FMNMX.FTZ R3, R59, R57, !PT ;  /* 0x000000393b037209 */ /* 0x000fc40007810000 */
[----:B------:R-:W-:Y:S01]  /*6f60*/  FMNMX.FTZ R5, R81, R5, !PT ;  /* 0x0000000551057209 */ /* 0x000fe20007810000 */
[----:B------:R-:W-:Y:S01]  /*6f70*/  STL [R1+0xbc], R235 ;  /* 0x0000bceb01007387 */ /* 0x000fe20000100800 */
        /* <DEDUP_REMOVED lines=51> */
[C---:B------:R-:W-:Y:S01]  /*72b0*/  IMAD R228, R2.reuse, 0x2, R225 ;  /* 0x0000000202e47824 */ /* 0x040fe200078e02e1 */
        /* <DEDUP_REMOVED lines=13> */
[----:B------:R-:W-:Y:S01]  /*7390*/  LDSM.16.MT88.4 R36, [R225+0xe800] ;  /* 0x00e80000e124783b */ /* 0x000fe20000004200 */
[----:B-1----:R-:W-:-:S02]  /*73a0*/  FMNMX.FTZ R135, R135, R5, !PT ;  /* 0x0000000587877209 */ /* 0x002fc40007810000 */
[----:B----4-:R-:W-:Y:S02]  /*73b0*/  FMNMX.FTZ R133, R133, R6, !PT ;  /* 0x0000000685857209 */ /* 0x010fe40007810000 */
        /* <DEDUP_REMOVED lines=23> */
[----:B------:R-:W-:Y:S02]  /*7530*/  FFMA.FTZ R4, R60, UR10, -R16 ;  /* 0x0000000a3c047c23 */ /* 0x000fe40008010810 */
[----:B------:R-:W2:Y:S01]  /*7540*/  LDSM.16.MT88.4 R60, [R226+0xc000] ;  /* 0x00c00000e23c783b */ /* 0x000ea20000004200 */
[----:B------:R-:W-:Y:S01]  /*7550*/  MUFU.EX2 R200, R0 ;  /* 0x0000000000c87308 */ /* 0x000fe20000000800 */
[----:B-1----:R-:W-:-:S07]  /*7560*/  FFMA.FTZ R5, R57, UR10, -R17 ;  /* 0x0000000a39057c23 */ /* 0x002fce0008010811 */
[----:B------:R-:W-:Y:S08]  /*7570*/  MUFU.EX2 R224, R4 ;  /* 0x0000000400e07308 */ /* 0x000ff00000000800 */
[----:B------:R1:W3:Y:S02]  /*7580*/  MUFU.EX2 R231, R5 ;  /* 0x0000000500e77308 */ /* 0x0002e40000000800 */
[--C-:B-1----:R-:W-:Y:S01]  /*7590*/  FFMA.FTZ R5, R56, UR10, -R17.reuse ;  /* 0x0000000a38057c23 */ /* 0x102fe20008010811 */
[----:B---3--:R-:W-:Y:S01]  /*75a0*/  F2FP.F16.F32.PACK_AB R4, R231, R230 ;  /* 0x000000e6e704723e */ /* 0x008fe200000000ff */
[----:B------:R-:W1:Y:S04]  /*75b0*/  LDSM.16.MT88.4 R56, [R225+0xc000] ;  /* 0x00c00000e138783b */ /* 0x000e680000004200 */
[----:B------:R3:W-:Y:S02]  /*75c0*/  MUFU.EX2 R238, R5 ;  /* 0x0000000500ee7308 */ /* 0x0007e40000000800 */
[----:B---3--:R-:W-:-:S06]  /*75d0*/  FFMA.FTZ R5, R50, UR10, -R17 ;  /* 0x0000000a32057c23 */ /* 0x008fcc0008010811 */
[----:B------:R3:W4:Y:S02]  /*75e0*/  MUFU.EX2 R166, R5 ;  /* 0x0000000500a67308 */ /* 0x0007240000000800 */
[----:B---3--:R-:W-:Y:S01]  /*75f0*/  FFMA.FTZ R5, R65, UR10, -R16 ;  /* 0x0000000a41057c23 */ /* 0x008fe20008010810 */
[----:B----4-:R-:W-:Y:S01]  /*7600*/  F2FP.F16.F32.PACK_AB R6, R166, R238 ;  /* 0x000000eea606723e */ /* 0x010fe200000000ff */
[----:B------:R-:W3:Y:S04]  /*7610*/  LDSM.16.MT88.4 R64, [R228+0xc000] ;  /* 0x00c00000e440783b */ /* 0x000ee80000004200 */
[----:B------:R4:W2:Y:S02]  /*7620*/  MUFU.EX2 R201, R5 ;  /* 0x0000000500c97308 */ /* 0x0008a40000000800 */
[----:B----4-:R-:W-:-:S04]  /*7630*/  FMNMX.FTZ R5, R158, R157, !PT ;  /* 0x0000009d9e057209 */ /* 0x010fc80007810000 */
[----:B------:R-:W-:Y:S02]  /*7640*/  FMNMX.FTZ R0, R156, R5, !PT ;  /* 0x000000059c007209 */ /* 0x000fe40007810000 */
[----:B--2---:R-:W-:Y:S02]  /*7650*/  F2FP.F16.F32.PACK_AB R5, R200, R201 ;  /* 0x000000c9c805723e */ /* 0x004fe400000000ff */
[----:B------:R-:W-:-:S04]  /*7660*/  FMNMX.FTZ R0, R152, R0, !PT ;  /* 0x0000000098007209 */ /* 0x000fc80007810000 */
[----:B------:R-:W-:Y:S01]  /*7670*/  FMNMX.FTZ R2, R151, R0, !PT ;  /* 0x0000000097027209 */ /* 0x000fe20007810000 */
[----:B------:R-:W-:-:S04]  /*7680*/  FFMA.FTZ R0, R51, UR10, -R16 ;  /* 0x0000000a33007c23 */ /* 0x000fc80008010810 */
[----:B------:R2:W4:Y:S02]  /*7690*/  MUFU.EX2 R240, R0 ;  /* 0x0000000000f07308 */ /* 0x0005240000000800 */
[----:B--2---:R-:W-:Y:S01]  /*76a0*/  FMNMX.FTZ R0, R150, R2, !PT ;  /* 0x0000000296007209 */ /* 0x004fe20007810000 */
[--C-:B------:R-:W-:Y:S01]  /*76b0*/  FFMA.FTZ R2, R80, UR10, -R3.reuse ;  /* 0x0000000a50027c23 */ /* 0x100fe20008010803 */
[----:B----4-:R-:W-:Y:S02]  /*76c0*/  F2FP.F16.F32.PACK_AB R7, R240, R224 ;  /* 0x000000e0f007723e */ /* 0x010fe400000000ff */
[----:B------:R-:W-:Y:S02]  /*76d0*/  FMNMX.FTZ R0, R149, R0, !PT ;  /* 0x0000000095007209 */ /* 0x000fe40007810000 */
[----:B------:R2:W4:Y:S03]  /*76e0*/  MUFU.EX2 R241, R2 ;  /* 0x0000000200f17308 */ /* 0x0005260000000800 */
[C---:B------:R-:W-:Y:S06]  /*76f0*/  HMMA.16816.F32 R48, R4.reuse, R60, RZ ;  /* 0x0000003c0430723c */ /* 0x040fec00000018ff */
[C---:B-1----:R-:W-:Y:S06]  /*7700*/  HMMA.16816.F32 R20, R4.reuse, R56, RZ ;  /* 0x000000380414723c */ /* 0x042fec00000018ff */
[C---:B---3--:R-:W-:Y:S01]  /*7710*/  HMMA.16816.F32 R116, R4.reuse, R64, RZ ;  /* 0x000000400474723c */ /* 0x048fe200000018ff */
[----:B--2---:R-:W-:Y:S01]  /*7720*/  FMNMX.FTZ R2, R148, R0, !PT ;  /* 0x0000000094027209 */ /* 0x004fe20007810000 */
[----:B------:R-:W-:Y:S01]  /*7730*/  FFMA.FTZ R0, R81, UR10, -R3 ;  /* 0x0000000a51007c23 */ /* 0x000fe20008010803 */
[----:B----4-:R-:W-:Y:S01]  /*7740*/  F2FP.F16.F32.PACK_AB R12, R241, R242 ;  /* 0x000000f2f10c723e */ /* 0x010fe200000000ff */
[----:B------:R-:W1:Y:S01]  /*7750*/  LDSM.16.MT88.4 R80, [R228+0xe000] ;  /* 0x00e00000e450783b */ /* 0x000e620000004200 */
[----:B------:R-:W-:Y:S01]  /*7760*/  FMNMX.FTZ R2, R191, R2, !PT ;  /* 0x00000002bf027209 */ /* 0x000fe20007810000 */
[----:B------:R2:W-:Y:S01]  /*7770*/  MUFU.EX2 R137, R0 ;  /* 0x0000000000897308 */ /* 0x0005e20000000800 */
[C---:B------:R-:W-:Y:S06]  /*7780*/  HMMA.16816.F32 R96, R4.reuse, R76, RZ ;  /* 0x0000004c0460723c */ /* 0x040fec00000018ff */
[C---:B------:R-:W-:Y:S06]  /*7790*/  HMMA.16816.F32 R108, R4.reuse, R68, RZ ;  /* 0x00000044046c723c */ /* 0x040fec00000018ff */
[----:B------:R-:W-:Y:S01]  /*77a0*/  HMMA.16816.F32 R104, R4, R72, RZ ;  /* 0x000000480468723c */ /* 0x000fe200000018ff */
[----:B--2---:R-:W-:Y:S01]  /*77b0*/  FMNMX.FTZ R0, R180, R2, !PT ;  /* 0x00000002b4007209 */ /* 0x004fe20007810000 */
        /* <DEDUP_REMOVED lines=10> */
[C---:B-1----:R-:W-:Y:S01]  /*7860*/  HMMA.16816.F32 R88, R4.reuse, R80, RZ ;  /* 0x000000500458723c */ /* 0x042fe200000018ff */
[--C-:B--2---:R-:W-:Y:S02]  /*7870*/  FFMA.FTZ R2, R85, UR10, -R17.reuse ;  /* 0x0000000a55027c23 */ /* 0x104fe40008010811 */
[----:B------:R-:W-:Y:S02]  /*7880*/  FMNMX.FTZ R0, R155, R0, !PT ;  /* 0x000000009b007209 */ /* 0x000fe40007810000 */
[----:B------:R1:W2:Y:S01]  /*7890*/  MUFU.EX2 R165, R2 ;  /* 0x0000000200a57308 */ /* 0x0002a20000000800 */
[C---:B------:R-:W-:Y:S02]  /*78a0*/  HMMA.16816.F32 R140, R4.reuse, R74, RZ ;  /* 0x0000004a048c723c */ /* 0x040fe400000018ff */
[----:B------:R-:W3:Y:S04]  /*78b0*/  SHFL.BFLY PT, R8, R0, 0x2, 0x1f ;  /* 0x0c401f0000087f89 */ /* 0x000ee800000e0000 */
[----:B------:R-:W-:Y:S01]  /*78c0*/  HMMA.16816.F32 R128, R4, R78, RZ ;  /* 0x0000004e0480723c */ /* 0x000fe200000018ff */
[----:B-1----:R-:W-:-:S04]  /*78d0*/  FFMA.FTZ R2, R46, UR10, -R17 ;  /* 0x0000000a2e027c23 */ /* 0x002fc80008010811 */
[----:B------:R1:W-:Y:S01]  /*78e0*/  MUFU.EX2 R18, R2 ;  /* 0x0000000200127308 */ /* 0x0003e20000000800 */
[----:B---3--:R-:W-:Y:S02]  /*78f0*/  FMNMX.FTZ R0, R0, R8, !PT ;  /* 0x0000000800007209 */ /* 0x008fe40007810000 */
[----:B--2---:R-:W-:-:S03]  /*7900*/  F2FP.F16.F32.PACK_AB R8, R165, R237 ;  /* 0x000000eda508723e */ /* 0x004fc600000000ff */
[----:B------:R-:W2:Y:S01]  /*7910*/  SHFL.BFLY PT, R13, R0, 0x1, 0x1f ;  /* 0x0c201f00000d7f89 */ /* 0x000ea200000e0000 */
[----:B-1----:R-:W-:-:S03]  /*7920*/  FFMA.FTZ R2, R32, UR10, -R17 ;  /* 0x0000000a20027c23 */ /* 0x002fc60008010811 */
[----:B------:R-:W1:Y:S01]  /*7930*/  LDSM.16.MT88.4 R32, [R226+0xc800] ;  /* 0x00c80000e220783b */ /* 0x000e620000004200 */
[----:B------:R3:W4:Y:S01]  /*7940*/  MUFU.EX2 R14, R2 ;  /* 0x00000002000e7308 */ /* 0x0007220000000800 */
[----:B--2---:R-:W-:Y:S01]  /*7950*/  FMNMX.FTZ R134, R0, R13, !PT ;  /* 0x0000000d00867209 */ /* 0x004fe20007810000 */
[----:B------:R-:W-:Y:S01]  /*7960*/  FFMA.FTZ R0, R139, UR10, -R3 ;  /* 0x0000000a8b007c23 */ /* 0x000fe20008010803 */
[----:B---3--:R-:W-:Y:S01]  /*7970*/  FFMA.FTZ R2, R86, UR10, -R16 ;  /* 0x0000000a56027c23 */ /* 0x008fe20008010810 */
[----:B----4-:R-:W-:-:S04]  /*7980*/  F2FP.F16.F32.PACK_AB R10, R14, R18 ;  /* 0x000000120e0a723e */ /* 0x010fc800000000ff */
[----:B------:R2:W-:Y:S01]  /*7990*/  MUFU.EX2 R235, R0 ;  /* 0x0000000000eb7308 */ /* 0x0005e20000000800 */
[C---:B------:R-:W-:Y:S01]  /*79a0*/  FSETP.NEU.FTZ.AND P1, PT, R134.reuse, -INF , PT ;  /* 0xff8000008600780b */ /* 0x040fe20003f3d000 */
[----:B------:R-:W-:Y:S06]  /*79b0*/  HMMA.16816.F32 R84, R4, R92, RZ ;  /* 0x0000005c0454723c */ /* 0x000fec00000018ff */
[----:B------:R3:W-:Y:S01]  /*79c0*/  MUFU.EX2 R15, R2 ;  /* 0x00000002000f7308 */ /* 0x0007e20000000800 */
[----:B--2---:R-:W-:-:S05]  /*79d0*/  FMUL.FTZ R0, R134, UR10 ;  /* 0x0000000a86007c20 */ /* 0x004fca0008410000 */
[----:B------:R-:W-:Y:S01]  /*79e0*/  FSEL R0, R0, RZ, P1 ;  /* 0x000000ff00007208 */ /* 0x000fe20000800000 */
[--C-:B---3--:R-:W-:Y:S02]  /*79f0*/  FFMA.FTZ R2, R100, UR10, -R16.reuse ;  /* 0x0000000a64027c23 */ /* 0x108fe40008010810 */
[----:B------:R-:W-:Y:S02]  /*7a00*/  HMMA.16816.F32 R100, R4, R58, RZ ;  /* 0x0000003a0464723c */ /* 0x000fe400000018ff */
[----:B------:R2:W3:Y:S02]  /*7a10*/  MUFU.EX2 R234, R2 ;  /* 0x0000000200ea7308 */ /* 0x0004e40000000800 */
[--C-:B--2---:R-:W-:Y:S01]  /*7a20*/  FFMA.FTZ R2, R47, UR10, -R16.reuse ;  /* 0x0000000a2f027c23 */ /* 0x104fe20008010810 */
[----:B---3--:R-:W-:Y:S01]  /*7a30*/  F2FP.F16.F32.PACK_AB R9, R234, R15 ;  /* 0x0000000fea09723e */ /* 0x008fe200000000ff */
[----:B------:R-:W2:Y:S04]  /*7a40*/  LDSM.16.MT88.4 R44, [R226+0xe800] ;  /* 0x00e80000e22c783b */ /* 0x000ea80000004200 */
[----:B------:R3:W-:Y:S02]  /*7a50*/  MUFU.EX2 R164, R2 ;  /* 0x0000000200a47308 */ /* 0x0007e40000000800 */
[----:B---3--:R-:W-:-:S02]  /*7a60*/  FFMA.FTZ R2, R40, UR10, -R16 ;  /* 0x0000000a28027c23 */ /* 0x008fc40008010810 */
[----:B------:R-:W3:Y:S04]  /*7a70*/  LDSM.16.MT88.4 R40, [R227+0xc800] ;  /* 0x00c80000e328783b */ /* 0x000ee80000004200 */
[----:B------:R-:W4:Y:S02]  /*7a80*/  MUFU.EX2 R19, R2 ;  /* 0x0000000200137308 */ /* 0x000f240000000800 */
[----:B----4-:R-:W-:Y:S01]  /*7a90*/  F2FP.F16.F32.PACK_AB R11, R19, R164 ;  /* 0x000000a4130b723e */ /* 0x010fe200000000ff */
[----:B------:R-:W-:-:S05]  /*7aa0*/  FFMA.FTZ R2, R126, UR10, -R3 ;  /* 0x0000000a7e027c23 */ /* 0x000fca0008010803 */
[----:B------:R4:W3:Y:S01]  /*7ab0*/  MUFU.EX2 R239, R2 ;  /* 0x0000000200ef7308 */ /* 0x0008e20000000800 */
[C---:B-1----:R-:W-:Y:S01]  /*7ac0*/  HMMA.16816.F32 R196, R8.reuse, R32, R48 ;  /* 0x0000002008c4723c */ /* 0x042fe20000001830 */
[----:B------:R-:W1:Y:S05]  /*7ad0*/  LDSM.16.MT88.4 R48, [R228+0xe800] ;  /* 0x00e80000e430783b */ /* 0x000e6a0000004200 */
[C---:B------:R-:W-:Y:S06]  /*7ae0*/  HMMA.16816.F32 R204, R8.reuse, R24, R20 ;  /* 0x0000001808cc723c */ /* 0x040fec0000001814 */
[----:B------:R-:W-:Y:S01]  /*7af0*/  HMMA.16816.F32 R208, R8, R28, R116 ;  /* 0x0000001c08d0723c */ /* 0x000fe20000001874 */
[----:B----4-:R-:W-:-:S05]  /*7b00*/  FFMA.FTZ R2, R125, UR10, -R3 ;  /* 0x0000000a7d027c23 */ /* 0x010fca0008010803 */
[C---:B------:R-:W-:Y:S01]  /*7b10*/  HMMA.16816.F32 R124, R4.reuse, R82, RZ ;  /* 0x00000052047c723c */ /* 0x040fe200000018ff */
[----:B------:R4:W1:Y:S01]  /*7b20*/  MUFU.EX2 R172, R2 ;  /* 0x0000000200ac7308 */ /* 0x0008620000000800 */
[----:B------:R-:W-:Y:S01]  /*7b30*/  MOV R118, R159 ;  /* 0x0000009f00767202 */ /* 0x000fe20000000f00 */
[----:B------:R-:W-:Y:S01]  /*7b40*/  IMAD.MOV.U32 R117, RZ, RZ, R18 ;  /* 0x000000ffff757224 */ /* 0x000fe200078e0012 */
[----:B------:R-:W-:Y:S02]  /*7b50*/  MOV R119, R165 ;  /* 0x000000a500777202 */ /* 0x000fe40000000f00 */
[----:B------:R-:W-:Y:S06]  /*7b60*/  HMMA.16816.F32 R4, R4, R94, RZ ;  /* 0x0000005e0404723c */ /* 0x000fec00000018ff */
[----:B--2---:R-:W-:Y:S01]  /*7b70*/  HMMA.16816.F32 R220, R8, R44, R96 ;  /* 0x0000002c08dc723c */ /* 0x004fe20000001860 */
[----:B----4-:R-:W-:-:S06]  /*7b80*/  FFMA.FTZ R2, R138, UR10, -R3 ;  /* 0x0000000a8a027c23 */ /* 0x010fcc0008010803 */
[----:B------:R-:W-:Y:S01]  /*7b90*/  IMAD.MOV.U32 R98, RZ, RZ, R15 ;  /* 0x000000ffff627224 */ /* 0x000fe200078e000f */
[----:B------:R-:W-:Y:S01]  /*7ba0*/  MOV R97, R14 ;  /* 0x0000000e00617202 */ /* 0x000fe20000000f00 */
[C---:B---3--:R-:W-:Y:S01]  /*7bb0*/  HMMA.16816.F32 R212, R8.reuse, R40, R108 ;  /* 0x0000002808d4723c */ /* 0x048fe2000000186c */
[----:B------:R2:W-:Y:S01]  /*7bc0*/  MUFU.EX2 R159, R2 ;  /* 0x00000002009f7308 */ /* 0x0005e20000000800 */
[----:B------:R-:W-:Y:S01]  /*7bd0*/  F2FP.F16.F32.PACK_AB R14, R239, R137 ;  /* 0x00000089ef0e723e */ /* 0x000fe200000000ff */
[----:B-1----:R-:W-:Y:S01]  /*7be0*/  IMAD.MOV.U32 R138, RZ, RZ, R172 ;  /* 0x000000ffff8a7224 */ /* 0x002fe200078e00ac */
[----:B------:R-:W-:Y:S02]  /*7bf0*/  MOV R99, R167 ;  /* 0x000000a700637202 */ /* 0x000fe40000000f00 */
[C---:B------:R-:W-:Y:S06]  /*7c00*/  HMMA.16816.F32 R20, R8.reuse, R48, R88 ;  /* 0x000000300814723c */ /* 0x040fec0000001858 */
[----:B------:R-:W-:Y:S01]  /*7c10*/  HMMA.16816.F32 R108, R8, R50, R124 ;  /* 0x00000032086c723c */ /* 0x000fe2000000187c */
[----:B--2---:R-:W-:-:S05]  /*7c20*/  FFMA.FTZ R2, R158, UR10, -R0 ;  /* 0x0000000a9e027c23 */ /* 0x004fca0008010800 */
[C---:B------:R-:W-:Y:S01]  /*7c30*/  HMMA.16816.F32 R104, R8.reuse, R36, R104 ;  /* 0x000000240868723c */ /* 0x040fe20000001868 */
[----:B------:R1:W-:Y:S05]  /*7c40*/  MUFU.EX2 R232, R2 ;  /* 0x0000000200e87308 */ /* 0x0003ea0000000800 */
[C---:B------:R-:W-:Y:S06]  /*7c50*/  HMMA.16816.F32 R100, R8.reuse, R26, R100 ;  /* 0x0000001a0864723c */ /* 0x040fec0000001864 */
[----:B------:R-:W-:Y:S01]  /*7c60*/  IMAD.MOV.U32 R88, RZ, RZ, R21 ;  /* 0x000000ffff587224 */ /* 0x000fe200078e0015 */
[----:B------:R-:W-:Y:S01]  /*7c70*/  MOV R195, R22 ;  /* 0x0000001600c37202 */ /* 0x000fe20000000f00 */
[----:B------:R-:W-:Y:S01]  /*7c80*/  IMAD.MOV.U32 R194, RZ, RZ, R23 ;  /* 0x000000ffffc27224 */ /* 0x000fe200078e0017 */
[----:B------:R-:W-:Y:S01]  /*7c90*/  MOV R193, R20 ;  /* 0x0000001400c17202 */ /* 0x000fe20000000f00 */
[----:B------:R-:W-:Y:S01]  /*7ca0*/  HMMA.16816.F32 R120, R8, R34, R120 ;  /* 0x000000220878723c */ /* 0x000fe20000001878 */
[----:B-1----:R-:W-:-:S05]  /*7cb0*/  FFMA.FTZ R2, R157, UR10, -R0 ;  /* 0x0000000a9d027c23 */ /* 0x002fca0008010800 */
[C---:B------:R-:W-:Y:S01]  /*7cc0*/  HMMA.16816.F32 R20, R8.reuse, R52, R84 ;  /* 0x000000340814723c */ /* 0x040fe20000001854 */
[----:B------:R1:W2:Y:S05]  /*7cd0*/  MUFU.EX2 R233, R2 ;  /* 0x0000000200e97308 */ /* 0x0002aa0000000800 */
[C---:B------:R-:W-:Y:S06]  /*7ce0*/  HMMA.16816.F32 R184, R8.reuse, R30, R112 ;  /* 0x0000001e08b8723c */ /* 0x040fec0000001870 */
[C---:B------:R-:W-:Y:S06]  /*7cf0*/  HMMA.16816.F32 R144, R8.reuse, R42, R144 ;  /* 0x0000002a0890723c */ /* 0x040fec0000001890 */
[----:B------:R-:W-:Y:S01]  /*7d00*/  HMMA.16816.F32 R140, R8, R38, R140 ;  /* 0x00000026088c723c */ /* 0x000fe2000000188c */
[----:B-1----:R-:W-:Y:S01]  /*7d10*/  FFMA.FTZ R2, R156, UR10, -R0 ;  /* 0x0000000a9c027c23 */ /* 0x002fe20008010800 */
[----:B--2---:R-:W-:-:S03]  /*7d20*/  F2FP.F16.F32.PACK_AB R13, R233, R232 ;  /* 0x000000e8e90d723e */ /* 0x004fc600000000ff */
[----:B------:R1:W-:Y:S01]  /*7d30*/  MUFU.EX2 R136, R2 ;  /* 0x0000000200887308 */ /* 0x0003e20000000800 */
[----:B------:R-:W-:Y:S01]  /*7d40*/  IMAD.MOV.U32 R85, RZ, RZ, R22 ;  /* 0x000000ffff557224 */ /* 0x000fe200078e0016 */
[----:B------:R-:W-:Y:S01]  /*7d50*/  MOV R84, R21 ;  /* 0x0000001500547202 */ /* 0x000fe20000000f00 */
[----:B------:R-:W-:Y:S01]  /*7d60*/  IMAD.MOV.U32 R203, RZ, RZ, R23 ;  /* 0x000000ffffcb7224 */ /* 0x000fe200078e0017 */
[----:B------:R-:W-:Y:S01]  /*7d70*/  MOV R202, R20 ;  /* 0x0000001400ca7202 */ /* 0x000fe20000000f00 */
        /* <DEDUP_REMOVED lines=25> */
[----:B------:R-:W-:Y:S01]  /*7f10*/  HMMA.16816.F32 R20, R12, R78, RZ ;  /* 0x0000004e0c14723c */ /* 0x000fe200000018ff */
[----:B------:R-:W-:Y:S02]  /*7f20*/  IMAD.MOV.U32 R24, RZ, RZ, R164 ;  /* 0x000000ffff187224 */ /* 0x000fe400078e00a4 */
[----:B------:R-:W-:-:S03]  /*7f30*/  IMAD.MOV.U32 R25, RZ, RZ, R98 ;  /* 0x000000ffff197224 */ /* 0x000fc600078e0062 */
[----:B------:R-:W-:Y:S06]  /*7f40*/  HMMA.16816.F32 R164, R4, R32, R8 ;  /* 0x0000002004a4723c */ /* 0x000fec0000001808 */
[----:B------:R-:W-:Y:S07]  /*7f50*/  HMMA.16816.F32 R8, R12, R64, RZ ;  /* 0x000000400c08723c */ /* 0x000fee00000018ff */
[----:B------:R-:W-:-:S02]  /*7f60*/  MOV R65, R159 ;  /* 0x0000009f00417202 */ /* 0x000fc40000000f00 */
[----:B------:R-:W-:-:S03]  /*7f70*/  MOV R64, R88 ;  /* 0x0000005800407202 */ /* 0x000fc60000000f00 */
[----:B------:R-:W-:-:S12]  /*7f80*/  HMMA.16816.F32 R20, R4, R46, R20 ;  /* 0x0000002e0414723c */ /* 0x000fd80000001814 */
[----:B------:R-:W-:Y:S06]  /*7f90*/  HMMA.16816.F32 R156, R4, R28, R8 ;  /* 0x0000001c049c723c */ /* 0x000fec0000001808 */
[----:B------:R-:W-:Y:S01]  /*7fa0*/  HMMA.16816.F32 R8, R12, R68, RZ ;  /* 0x000000440c08723c */ /* 0x000fe200000018ff */
[----:B------:R-:W-:Y:S01]  /*7fb0*/  IMAD.MOV.U32 R29, RZ, RZ, R86 ;  /* 0x000000ffff1d7224 */ /* 0x000fe200078e0056 */
[----:B------:R-:W-:-:S05]  /*7fc0*/  MOV R28, R97 ;  /* 0x00000061001c7202 */ /* 0x000fca0000000f00 */
[----:B------:R-:W-:Y:S01]  /*7fd0*/  IMAD.MOV.U32 R68, RZ, RZ, R116 ;  /* 0x000000ffff447224 */ /* 0x000fe200078e0074 */
[----:B------:R-:W-:-:S15]  /*7fe0*/  MOV R69, R118 ;  /* 0x0000007600457202 */ /* 0x000fde0000000f00 */
[----:B------:R-:W-:-:S01]  /*7ff0*/  NOP ;  /* 0x0000000000007918 */ /* 0x000fc20000000000 */
[----:B------:R-:W-:Y:S06]  /*8000*/  HMMA.16816.F32 R84, R4, R40, R8 ;  /* 0x000000280454723c */ /* 0x000fec0000001808 */
[----:B------:R-:W-:Y:S07]  /*8010*/  HMMA.16816.F32 R8, R12, R72, RZ ;  /* 0x000000480c08723c */ /* 0x000fee00000018ff */
[----:B------:R-:W-:-:S15]  /*8020*/  IMAD.MOV.U32 R73, RZ, RZ, R119 ;  /* 0x000000ffff497224 */ /* 0x000fde00078e0077 */
[----:B------:R-:W-:-:S02]  /*8030*/  NOP ;  /* 0x0000000000007918 */ /* 0x000fc40000000000 */
[----:B------:R-:W-:Y:S06]  /*8040*/  HMMA.16816.F32 R88, R4, R36, R8 ;  /* 0x000000240458723c */ /* 0x000fec0000001808 */
[----:B------:R-:W-:-:S15]  /*8050*/  HMMA.16816.F32 R8, R12, R76, RZ ;  /* 0x0000004c0c08723c */ /* 0x000fde00000018ff */
[----:B------:R-:W-:-:S09]  /*8060*/  NOP ;  /* 0x0000000000007918 */ /* 0x000fd20000000000 */
[----:B------:R-:W-:Y:S06]  /*8070*/  HMMA.16816.F32 R96, R4, R44, R8 ;  /* 0x0000002c0460723c */ /* 0x000fec0000001808 */
[----:B------:R-:W-:-:S15]  /*8080*/  HMMA.16816.F32 R8, R12, R80, RZ ;  /* 0x000000500c08723c */ /* 0x000fde00000018ff */
[----:B------:R-:W-:-:S09]  /*8090*/  NOP ;  /* 0x0000000000007918 */ /* 0x000fd20000000000 */
[----:B------:R-:W-:Y:S06]  /*80a0*/  HMMA.16816.F32 R116, R4, R48, R8 ;  /* 0x000000300474723c */ /* 0x000fec0000001808 */
[----:B------:R-:W-:Y:S07]  /*80b0*/  HMMA.16816.F32 R8, R12, R92, RZ ;  /* 0x0000005c0c08723c */ /* 0x000fee00000018ff */
[----:B------:R-:W-:-:S15]  /*80c0*/  MOV R93, R200 ;  /* 0x000000c8005d7202 */ /* 0x000fde0000000f00 */
[----:B------:R-:W-:-:S02]  /*80d0*/  NOP ;  /* 0x0000000000007918 */ /* 0x000fc40000000000 */
        /* <DEDUP_REMOVED lines=11> */
[----:B------:R-:W-:-:S15]  /*8190*/  HMMA.16816.F32 R8, R12, R70, RZ ;  /* 0x000000460c08723c */ /* 0x000fde00000018ff */
[----:B------:R-:W-:-:S09]  /*81a0*/  NOP ;  /* 0x0000000000007918 */ /* 0x000fd20000000000 */
[----:B------:R-:W-:Y:S06]  /*81b0*/  HMMA.16816.F32 R40, R4, R42, R8 ;  /* 0x0000002a0428723c */ /* 0x000fec0000001808 */
[----:B------:R-:W-:-:S15]  /*81c0*/  HMMA.16816.F32 R8, R12, R74, RZ ;  /* 0x0000004a0c08723c */ /* 0x000fde00000018ff */
[----:B------:R-:W-:-:S09]  /*81d0*/  NOP ;  /* 0x0000000000007918 */ /* 0x000fd20000000000 */
[----:B------:R-:W-:Y:S06]  /*81e0*/  HMMA.16816.F32 R36, R4, R38, R8 ;  /* 0x000000260424723c */ /* 0x000fec0000001808 */
[C---:B------:R-:W-:Y:S06]  /*81f0*/  HMMA.16816.F32 R8, R12.reuse, R82, RZ ;  /* 0x000000520c08723c */ /* 0x040fec00000018ff */
[----:B------:R-:W-:Y:S01]  /*8200*/  HMMA.16816.F32 R12, R12, R94, RZ ;  /* 0x0000005e0c0c723c */ /* 0x000fe200000018ff */
        /* <DEDUP_REMOVED lines=8> */
[----:B------:R-:W-:Y:S02]  /*8290*/  MOV R29, R24 ;  /* 0x00000018001d7202 */ /* 0x000fe40000000f00 */
        /* <DEDUP_REMOVED lines=12> */
[----:B------:R-:W-:Y:S01]  /*8360*/  FFMA.FTZ R25, R162, UR10, -R3 ;  /* 0x0000000aa2197c23 */ /* 0x000fe20008010803 */
[----:B------:R-:W-:-:S02]  /*8370*/  IMAD.MOV.U32 R162, RZ, RZ, R19 ;  /* 0x000000ffffa27224 */ /* 0x000fc400078e0013 */
[--C-:B------:R-:W-:Y:S01]  /*8380*/  FFMA.FTZ R24, R154, UR10, -R3.reuse ;  /* 0x0000000a9a187c23 */ /* 0x100fe20008010803 */
[--C-:B------:R-:W-:Y:S01]  /*8390*/  FFMA.FTZ R19, R153, UR10, -R3.reuse ;  /* 0x0000000a99137c23 */ /* 0x100fe20008010803 */
[----:B------:R-:W-:Y:S01]  /*83a0*/  MOV R153, R81 ;  /* 0x0000005100997202 */ /* 0x000fe20000000f00 */
[----:B------:R-:W-:Y:S01]  /*83b0*/  HMMA.16816.F32 R52, R4, R54, R12 ;  /* 0x000000360434723c */ /* 0x000fe2000000180c */
[----:B------:R-:W2:Y:S01]  /*83c0*/  LDSM.16.MT88.4 R12, [R225+0xd000] ;  /* 0x00d00000e10c783b */ /* 0x000ea20000004200 */
[----:B-1----:R-:W-:Y:S01]  /*83d0*/  FFMA.FTZ R2, R188, UR10, -R3 ;  /* 0x0000000abc027c23 */ /* 0x002fe20008010803 */
[----:B------:R-:W-:Y:S02]  /*83e0*/  IMAD.MOV.U32 R154, RZ, RZ, R76 ;  /* 0x000000ffff9a7224 */ /* 0x000fe400078e004c */
[----:B------:R-:W-:Y:S01]  /*83f0*/  IMAD.MOV.U32 R76, RZ, RZ, R201 ;  /* 0x000000ffff4c7224 */ /* 0x000fe200078e00c9 */
[----:B------:R1:W3:Y:S01]  /*8400*/  MUFU.EX2 R71, R2 ;  /* 0x0000000200477308 */ /* 0x0002e20000000800 */
[----:B------:R-:W-:-:S07]  /*8410*/  FFMA.FTZ R4, R190, UR10, -R16 ;  /* 0x0000000abe047c23 */ /* 0x000fce0008010810 */
[----:B------:R-:W-:Y:S01]  /*8420*/  MUFU.EX2 R27, R4 ;  /* 0x00000004001b7308 */ /* 0x000fe20000000800 */
[----:B-1----:R-:W-:Y:S01]  /*8430*/  FFMA.FTZ R2, R177, UR10, -R3 ;  /* 0x0000000ab1027c23 */ /* 0x002fe20008010803 */
[----:B---3--:R-:W-:-:S06]  /*8440*/  F2FP.F16.F32.PACK_AB R8, R71, R237 ;  /* 0x000000ed4708723e */ /* 0x008fcc00000000ff */
[----:B------:R1:W-:Y:S02]  /*8450*/  MUFU.EX2 R44, R2 ;  /* 0x00000002002c7308 */ /* 0x0003e40000000800 */
[----:B-1----:R-:W-:Y:S01]  /*8460*/  FFMA.FTZ R2, R171, UR10, -R3 ;  /* 0x0000000aab027c23 */ /* 0x002fe20008010803 */
[----:B------:R-:W-:Y:S01]  /*8470*/  FFMA.FTZ R3, R161, UR10, -R0 ;  /* 0x0000000aa1037c23 */ /* 0x000fe20008010800 */
[----:B------:R-:W-:Y:S01]  /*8480*/  MOV R161, R149 ;  /* 0x0000009500a17202 */ /* 0x000fe20000000f00 */
[----:B------:R-:W-:-:S03]  /*8490*/  IMAD.MOV.U32 R149, RZ, RZ, R150 ;  /* 0x000000ffff957224 */ /* 0x000fc600078e0096 */
[----:B------:R1:W3:Y:S01]  /*84a0*/  MUFU.EX2 R75, R2 ;  /* 0x00000002004b7308 */ /* 0x0002e20000000800 */
[----:B------:R-:W-:Y:S01]  /*84b0*/  MOV R150, R151 ;  /* 0x0000009700967202 */ /* 0x000fe20000000f00 */
[----:B------:R-:W-:Y:S02]  /*84c0*/  IMAD.MOV.U32 R151, RZ, RZ, R203 ;  /* 0x000000ffff977224 */ /* 0x000fe400078e00cb */
[----:B------:R-:W-:Y:S02]  /*84d0*/  IMAD.MOV.U32 R171, RZ, RZ, R18 ;  /* 0x000000ffffab7224 */ /* 0x000fe400078e0012 */
[--C-:B------:R-:W-:Y:S01]  /*84e0*/  FFMA.FTZ R18, R176, UR10, -R0.reuse ;  /* 0x0000000ab0127c23 */ /* 0x100fe20008010800 */
[----:B-1----:R-:W-:Y:S01]  /*84f0*/  FFMA.FTZ R2, R191, UR10, -R0 ;  /* 0x0000000abf027c23 */ /* 0x002fe20008010800 */
[----:B---3--:R-:W-:-:S03]  /*8500*/  F2FP.F16.F32.PACK_AB R10, R75, R44 ;  /* 0x0000002c4b0a723e */ /* 0x008fc600000000ff */
[----:B------:R1:W-:Y:S02]  /*8510*/  MUFU.EX2 R74, R2 ;  /* 0x00000002004a7308 */ /* 0x0003e40000000800 */
[----:B-1----:R-:W-:-:S06]  /*8520*/  FFMA.FTZ R2, R180, UR10, -R0 ;  /* 0x0000000ab4027c23 */ /* 0x002fcc0008010800 */
[----:B------:R1:W3:Y:S02]  /*8530*/  MUFU.EX2 R45, R2 ;  /* 0x00000002002d7308 */ /* 0x0002e40000000800 */
[----:B-1----:R-:W-:Y:S01]  /*8540*/  FFMA.FTZ R2, R179, UR10, -R0 ;  /* 0x0000000ab3027c23 */ /* 0x002fe20008010800 */
[----:B---3--:R-:W-:-:S05]  /*8550*/  F2FP.F16.F32.PACK_AB R9, R45, R74 ;  /* 0x0000004a2d09723e */ /* 0x008fca00000000ff */
[----:B------:R1:W-:Y:S02]  /*8560*/  MUFU.EX2 R70, R2 ;  /* 0x0000000200467308 */ /* 0x0003e40000000800 */
[----:B-1----:R-:W-:Y:S01]  /*8570*/  FFMA.FTZ R2, R163, UR10, -R0 ;  /* 0x0000000aa3027c23 */ /* 0x002fe20008010800 */
[----:B------:R-:W-:Y:S01]  /*8580*/  IMAD.MOV.U32 R163, RZ, RZ, R73 ;  /* 0x000000ffffa37224 */ /* 0x000fe200078e0049 */
[----:B------:R-:W-:-:S04]  /*8590*/  MOV R73, R65 ;  /* 0x0000004100497202 */ /* 0x000fc80000000f00 */
        /* <DEDUP_REMOVED lines=9> */
[----:B------:R-:W-:Y:S01]  /*8630*/  IMAD.MOV.U32 R68, RZ, RZ, R195 ;  /* 0x000000ffff447224 */ /* 0x000fe200078e00c3 */
[----:B------:R-:W-:Y:S01]  /*8640*/  MOV R73, R29 ;  /* 0x0000001d00497202 */ /* 0x000fe20000000f00 */
[----:B-1----:R-:W-:Y:S01]  /*8650*/  FFMA.FTZ R2, R189, UR10, -R17 ;  /* 0x0000000abd027c23 */ /* 0x002fe20008010811 */
[----:B---3--:R-:W-:-:S03]  /*8660*/  F2FP.F16.F32.PACK_AB R11, R46, R70 ;  /* 0x000000462e0b723e */ /* 0x008fc600000000ff */
[----:B------:R1:W-:Y:S04]  /*8670*/  MUFU.EX2 R67, R2 ;  /* 0x0000000200437308 */ /* 0x0003e80000000800 */
[----:B--2---:R-:W-:Y:S01]  /*8680*/  HMMA.16816.F32 R172, R8, R12, R172 ;  /* 0x0000000c08ac723c */ /* 0x004fe200000018ac */
[----:B-1----:R-:W-:-:S04]  /*8690*/  FFMA.FTZ R2, R182, UR10, -R17 ;  /* 0x0000000ab6027c23 */ /* 0x002fc80008010811 */
[----:B------:R1:W2:Y:S02]  /*86a0*/  MUFU.EX2 R138, R2 ;  /* 0x00000002008a7308 */ /* 0x0002a40000000800 */
[----:B-1----:R-:W-:Y:S01]  /*86b0*/  FFMA.FTZ R2, R178, UR10, -R17 ;  /* 0x0000000ab2027c23 */ /* 0x002fe20008010811 */
[----:B--2---:R-:W-:-:S05]  /*86c0*/  F2FP.F16.F32.PACK_AB R4, R138, R67 ;  /* 0x000000438a04723e */ /* 0x004fca00000000ff */
[----:B------:R1:W-:Y:S02]  /*86d0*/  MUFU.EX2 R139, R2 ;  /* 0x00000002008b7308 */ /* 0x0003e40000000800 */
[----:B-1----:R-:W-:Y:S01]  /*86e0*/  FFMA.FTZ R2, R168, UR10, -R17 ;  /* 0x0000000aa8027c23 */ /* 0x002fe20008010811 */
[----:B------:R-:W-:Y:S02]  /*86f0*/  MOV R168, R148 ;  /* 0x0000009400a87202 */ /* 0x000fe40000000f00 */
[----:B------:R-:W-:-:S03]  /*8700*/  MOV R148, R202 ;  /* 0x000000ca00947202 */ /* 0x000fc60000000f00 */
[----:B------:R1:W2:Y:S02]  /*8710*/  MUFU.EX2 R47, R2 ;  /* 0x00000002002f7308 */ /* 0x0002a40000000800 */
[----:B-1----:R-:W-:Y:S01]  /*8720*/  FFMA.FTZ R2, R183, UR10, -R16 ;  /* 0x0000000ab7027c23 */ /* 0x002fe20008010810 */
[----:B--2---:R-:W-:-:S05]  /*8730*/  F2FP.F16.F32.PACK_AB R6, R47, R139 ;  /* 0x0000008b2f06723e */ /* 0x004fca00000000ff */
[----:B------:R1:W2:Y:S02]  /*8740*/  MUFU.EX2 R65, R2 ;  /* 0x0000000200417308 */ /* 0x0002a40000000800 */
[----:B-1----:R-:W-:Y:S01]  /*8750*/  FFMA.FTZ R2, R181, UR10, -R16 ;  /* 0x0000000ab5027c23 */ /* 0x002fe20008010810 */
[----:B--2---:R-:W-:-:S05]  /*8760*/  F2FP.F16.F32.PACK_AB R5, R65, R27 ;  /* 0x0000001b4105723e */ /* 0x004fca00000000ff */
[----:B------:R1:W-:Y:S02]  /*8770*/  MUFU.EX2 R66, R2 ;  /* 0x0000000200427308 */ /* 0x0003e40000000800 */
[----:B-1----:R-:W-:Y:S01]  /*8780*/  FFMA.FTZ R2, R170, UR10, -R16 ;  /* 0x0000000aaa027c23 */ /* 0x002fe20008010810 */
[----:B------:R-:W-:Y:S01]  /*8790*/  MOV R170, R77 ;  /* 0x0000004d00aa7202 */ /* 0x000fe20000000f00 */
[----:B------:R-:W-:-:S04]  /*87a0*/  IMAD.MOV.U32 R77, RZ, RZ, R28 ;  /* 0x000000ffff4d7224 */ /* 0x000fc800078e001c */
[----:B------:R-:W1:Y:S01]  /*87b0*/  MUFU.EX2 R64, R2 ;  /* 0x0000000200407308 */ /* 0x000e620000000800 */
[----:B------:R-:W-:Y:S01]  /*87c0*/  HMMA.16816.F32 R28, R8, R14, R56 ;  /* 0x0000000e081c723c */ /* 0x000fe20000001838 */
[----:B-1----:R-:W-:Y:S01]  /*87d0*/  F2FP.F16.F32.PACK_AB R7, R64, R66 ;  /* 0x000000424007723e */ /* 0x002fe200000000ff */
[--C-:B------:R-:W-:Y:S01]  /*87e0*/  FFMA.FTZ R2, R160, UR10, -R0.reuse ;  /* 0x0000000aa0027c23 */ /* 0x100fe20008010800 */
[----:B------:R-:W-:Y:S01]  /*87f0*/  FFMA.FTZ R0, R155, UR10, -R0 ;  /* 0x0000000a9b007c23 */ /* 0x000fe20008010800 */
[----:B------:R-:W-:Y:S01]  /*8800*/  IMAD.MOV.U32 R160, RZ, RZ, R74 ;  /* 0x000000ffffa07224 */ /* 0x000fe200078e004a */
[----:B------:R-:W-:-:S03]  /*8810*/  MOV R155, R71 ;  /* 0x00000047009b7202 */ /* 0x000fc60000000f00 */
[C---:B------:R-:W-:Y:S06]  /*8820*/  HMMA.16816.F32 R204, R4.reuse, R12, R204 ;  /* 0x0000000c04cc723c */ /* 0x040fec00000018cc */
[----:B------:R-:W-:Y:S01]  /*8830*/  HMMA.16816.F32 R200, R4, R14, R100 ;  /* 0x0000000e04c8723c */ /* 0x000fe20000001864 */
[----:B------:R-:W1:Y:S06]  /*8840*/  LDSM.16.MT88.4 R12, [R226+0xd000] ;  /* 0x00d00000e20c783b */ /* 0x000e6c0000004200 */
        /* <DEDUP_REMOVED lines=26> */
[-C--:B------:R-:W-:Y:S01]  /*89f0*/  HMMA.16816.F32 R176, R4, R14.reuse, R144 ;  /* 0x0000000e04b0723c */ /* 0x080fe20000001890 */
[----:B------:R-:W-:Y:S01]  /*8a00*/  MOV R214, R45 ;  /* 0x0000002d00d67202 */ /* 0x000fe20000000f00 */
[----:B------:R-:W-:Y:S01]  /*8a10*/  IMAD.MOV.U32 R215, RZ, RZ, R44 ;  /* 0x000000ffffd77224 */ /* 0x000fe200078e002c */
[----:B------:R-:W-:Y:S01]  /*8a20*/  MOV R213, R77 ;  /* 0x0000004d00d57202 */ /* 0x000fe20000000f00 */
[----:B------:R-:W-:Y:S01]  /*8a30*/  IMAD.MOV.U32 R212, RZ, RZ, R100 ;  /* 0x000000ffffd47224 */ /* 0x000fe200078e0064 */
[----:B------:R-:W-:Y:S01]  /*8a40*/  MOV R100, R242 ;  /* 0x000000f200647202 */ /* 0x000fe20000000f00 */
[C---:B------:R-:W-:Y:S01]  /*8a50*/  HMMA.16816.F32 R56, R8.reuse, R14, R40 ;  /* 0x0000000e0838723c */ /* 0x040fe20000001828 */
[----:B------:R-:W1:Y:S01]  /*8a60*/  LDSM.16.MT88.4 R12, [R225+0xf000] ;  /* 0x00f00000e10c783b */ /* 0x000e620000004200 */
[----:B------:R-:W-:Y:S01]  /*8a70*/  IMAD.MOV.U32 R144, RZ, RZ, R72 ;  /* 0x000000ffff907224 */ /* 0x000fe200078e0048 */
[----:B------:R-:W-:Y:S01]  /*8a80*/  MOV R145, R73 ;  /* 0x0000004900917202 */ /* 0x000fe20000000f00 */
[----:B------:R-:W-:Y:S01]  /*8a90*/  IMAD.MOV.U32 R146, RZ, RZ, R68 ;  /* 0x000000ffff927224 */ /* 0x000fe200078e0044 */
[----:B------:R-:W-:Y:S01]  /*8aa0*/  MOV R147, R69 ;  /* 0x0000004500937202 */ /* 0x000fe20000000f00 */
[----:B------:R-:W-:Y:S01]  /*8ab0*/  MUFU.EX2 R26, R26 ;  /* 0x0000001a001a7308 */ /* 0x000fe20000000800 */
[----:B------:R2:W5:Y:S01]  /*8ac0*/  LDL.LU R242, [R1+0xd8] ;  /* 0x0000d80001f27983 */ /* 0x0005620000300800 */
[-C--:B-1----:R-:W-:Y:S06]  /*8ad0*/  HMMA.16816.F32 R68, R8, R12.reuse, R88 ;  /* 0x0000000c0844723c */ /* 0x082fec0000001858 */
[C---:B------:R-:W-:Y:S06]  /*8ae0*/  HMMA.16816.F32 R72, R4.reuse, R12, R104 ;  /* 0x0000000c0448723c */ /* 0x040fec0000001868 */
[-C--:B------:R-:W-:Y:S06]  /*8af0*/  HMMA.16816.F32 R76, R4, R14.reuse, R140 ;  /* 0x0000000e044c723c */ /* 0x080fec000000188c */
[C---:B------:R-:W-:Y:S01]  /*8b00*/  HMMA.16816.F32 R44, R8.reuse, R14, R36 ;  /* 0x0000000e082c723c */ /* 0x040fe20000001824 */
[----:B------:R-:W1:Y:S05]  /*8b10*/  LDSM.16.MT88.4 R12, [R226+0xf000] ;  /* 0x00f00000e20c783b */ /* 0x000e6a0000004200 */
[C---:B-1----:R-:W-:Y:S01]  /*8b20*/  HMMA.16816.F32 R40, R8.reuse, R14, R20 ;  /* 0x0000000e0828723c */ /* 0x042fe20000001814 */
[----:B------:R-:W1:Y:S05]  /*8b30*/  LDSM.16.MT88.4 R20, [R228+0xf000] ;  /* 0x00f00000e414783b */ /* 0x000e6a0000004200 */
[-C--:B------:R-:W-:Y:S06]  /*8b40*/  HMMA.16816.F32 R84, R8, R12.reuse, R96 ;  /* 0x0000000c0854723c */ /* 0x080fec0000001860 */
[C---:B------:R-:W-:Y:S06]  /*8b50*/  HMMA.16816.F32 R88, R4.reuse, R12, R220 ;  /* 0x0000000c0458723c */ /* 0x040fec00000018dc */
[----:B------:R-:W-:Y:S01]  /*8b60*/  HMMA.16816.F32 R92, R4, R14, R128 ;  /* 0x0000000e045c723c */ /* 0x000fe20000001880 */
[----:B------:R-:W3:Y:S01]  /*8b70*/  LDSM.16.MT88.4 R12, [R227+0xf000] ;  /* 0x00f00000e30c783b */ /* 0x000ee20000004200 */
[----:B------:R-:W-:-:S04]  /*8b80*/  MOV R142, R100 ;  /* 0x00000064008e7202 */ /* 0x000fc80000000f00 */
[C---:B-1----:R-:W-:Y:S07]  /*8b90*/  HMMA.16816.F32 R104, R4.reuse, R20, R144 ;  /* 0x000000140468723c */ /* 0x042fee0000001890 */
[----:B------:R-:W-:Y:S01]  /*8ba0*/  IMAD.MOV.U32 R145, RZ, RZ, R161 ;  /* 0x000000ffff917224 */ /* 0x000fe200078e00a1 */
[----:B------:R-:W-:Y:S01]  /*8bb0*/  HMMA.16816.F32 R108, R4, R22, R108 ;  /* 0x00000016046c723c */ /* 0x000fe2000000186c */
[----:B------:R-:W-:Y:S01]  /*8bc0*/  IMAD.MOV.U32 R146, RZ, RZ, R163 ;  /* 0x000000ffff927224 */ /* 0x000fe200078e00a3 */
[----:B------:R-:W-:-:S02]  /*8bd0*/  MOV R147, R101 ;  /* 0x0000006500937202 */ /* 0x000fc40000000f00 */
[----:B------:R-:W-:Y:S02]  /*8be0*/  MOV R140, R145 ;  /* 0x00000091008c7202 */ /* 0x000fe40000000f00 */
[----:B------:R-:W-:Y:S01]  /*8bf0*/  HMMA.16816.F32 R48, R8, R22, R48 ;  /* 0x000000160830723c */ /* 0x000fe20000001830 */
[----:B------:R1:W-:Y:S01]  /*8c00*/  MUFU.EX2 R22, R0 ;  /* 0x0000000000167308 */ /* 0x0003e20000000800 */
[----:B------:R-:W-:-:S04]  /*8c10*/  IMAD.MOV.U32 R101, RZ, RZ, R241 ;  /* 0x000000ffff657224 */ /* 0x000fc800078e00f1 */
[----:B---3--:R-:W-:Y:S01]  /*8c20*/  HMMA.16816.F32 R36, R4, R14, R124 ;  /* 0x0000000e0424723c */ /* 0x008fe2000000187c */
[----:B------:R-:W-:-:S05]  /*8c30*/  IMAD.MOV.U32 R141, RZ, RZ, R146 ;  /* 0x000000ffff8d7224 */ /* 0x000fca00078e0092 */
[----:B------:R-:W-:Y:S01]  /*8c40*/  HMMA.16816.F32 R52, R8, R14, R52 ;  /* 0x0000000e0834723c */ /* 0x000fe20000001834 */
[----:B------:R-:W-:Y:S02]  /*8c50*/  MOV R144, R102 ;  /* 0x0000006600907202 */ /* 0x000fe40000000f00 */
[----:B------:R-:W-:Y:S01]  /*8c60*/  MOV R161, R162 ;  /* 0x000000a200a17202 */ /* 0x000fe20000000f00 */
[----:B-1----:R-:W-:Y:S01]  /*8c70*/  FFMA.FTZ R0, R140, UR10, -R17 ;  /* 0x0000000a8c007c23 */ /* 0x002fe20008010811 */
[----:B------:R-:W-:Y:S01]  /*8c80*/  IMAD.MOV.U32 R145, RZ, RZ, R103 ;  /* 0x000000ffff917224 */ /* 0x000fe200078e0067 */
[----:B------:R-:W-:Y:S01]  /*8c90*/  MUFU.EX2 R23, R19 ;  /* 0x0000001300177308 */ /* 0x000fe20000000800 */
[----:B------:R-:W-:Y:S01]  /*8ca0*/  IMAD.MOV.U32 R143, RZ, RZ, R101 ;  /* 0x000000ffff8f7224 */ /* 0x000fe200078e0065 */
[----:B------:R-:W-:Y:S01]  /*8cb0*/  HMMA.16816.F32 R120, R4, R12, R120 ;  /* 0x0000000c0478723c */ /* 0x000fe20000001878 */
[----:B------:R-:W-:Y:S01]  /*8cc0*/  MOV R163, R240 ;  /* 0x000000f000a37202 */ /* 0x000fe20000000f00 */
[----:B------:R2:W5:Y:S04]  /*8cd0*/  LDL.LU R241, [R1+0xd4] ;  /* 0x0000d40001f17983 */ /* 0x0005680000300800 */
[----:B------:R1:W-:Y:S01]  /*8ce0*/  MUFU.EX2 R14, R0 ;  /* 0x00000000000e7308 */ /* 0x0003e20000000800 */
[----:B------:R-:W-:Y:S01]  /*8cf0*/  IMAD.MOV.U32 R140, RZ, RZ, R141 ;  /* 0x000000ffff8c7224 */ /* 0x000fe200078e008d */
[----:B------:R-:W-:-:S06]  /*8d00*/  MOV R146, R238 ;  /* 0x000000ee00927202 */ /* 0x000fcc0000000f00 */
[----:B------:R-:W-:Y:S01]  /*8d10*/  MUFU.EX2 R19, R18 ;  /* 0x0000001200137308 */ /* 0x000fe20000000800 */
[----:B------:R-:W-:Y:S01]  /*8d20*/  MOV R141, R142 ;  /* 0x0000008e008d7202 */ /* 0x000fe20000000f00 */
[----:B------:R-:W-:Y:S01]  /*8d30*/  IMAD.MOV.U32 R142, RZ, RZ, R143 ;  /* 0x000000ffff8e7224 */ /* 0x000fe200078e008f */
[C---:B------:R-:W-:Y:S01]  /*8d40*/  HMMA.16816.F32 R100, R8.reuse, R20, R116 ;  /* 0x000000140864723c */ /* 0x040fe20000001874 */
[----:B------:R-:W-:Y:S01]  /*8d50*/  FFMA.FTZ R4, R236, UR10, -R16 ;  /* 0x0000000aec047c23 */ /* 0x000fe20008010810 */
[----:B------:R-:W-:Y:S02]  /*8d60*/  IMAD.MOV.U32 R162, RZ, RZ, R239 ;  /* 0x000000ffffa27224 */ /* 0x000fe400078e00ef */
[----:B------:R-:W-:Y:S01]  /*8d70*/  FADD.FTZ R6, R232, R233 ;  /* 0x000000e9e8067221 */ /* 0x000fe20000010000 */
[----:B------:R-:W-:Y:S01]  /*8d80*/  IMAD.MOV.U32 R222, RZ, RZ, R163 ;  /* 0x000000ffffde7224 */ /* 0x000fe200078e00a3 */
[----:B------:R-:W3:Y:S01]  /*8d90*/  MUFU.EX2 R25, R25 ;  /* 0x0000001900197308 */ /* 0x000ee20000000800 */
[----:B-1----:R-:W-:Y:S01]  /*8da0*/  FFMA.FTZ R0, R252, UR10, -R17 ;  /* 0x0000000afc007c23 */ /* 0x002fe20008010811 */
[----:B------:R-:W-:Y:S01]  /*8db0*/  MOV R143, R144 ;  /* 0x00000090008f7202 */ /* 0x000fe20000000f00 */
[----:B------:R-:W-:Y:S01]  /*8dc0*/  IMAD.MOV.U32 R144, RZ, RZ, R145 ;  /* 0x000000ffff907224 */ /* 0x000fe200078e0091 */
[----:B------:R2:W5:Y:S04]  /*8dd0*/  LDL.LU R240, [R1+0xd0] ;  /* 0x0000d00001f07983 */ /* 0x0005680000300800 */
        /* <DEDUP_REMOVED lines=9> */
[----:B------:R-:W4:Y:S08]  /*8e70*/  MUFU.EX2 R20, R3 ;  /* 0x0000000300147308 */ /* 0x000f300000000800 */
[----:B------:R-:W-:Y:S01]  /*8e80*/  MUFU.EX2 R21, R2 ;  /* 0x0000000200157308 */ /* 0x000fe20000000800 */
[----:B-1----:R-:W-:Y:S01]  /*8e90*/  FFMA.FTZ R0, R218, UR10, -R17 ;  /* 0x0000000ada007c23 */ /* 0x002fe20008010811 */
[----:B------:R-:W-:Y:S01]  /*8ea0*/  MOV R142, R144 ;  /* 0x00000090008e7202 */ /* 0x000fe20000000f00 */
[----:B------:R-:W-:Y:S01]  /*8eb0*/  FADD.FTZ R8, R230, R231 ;  /* 0x000000e7e6087221 */ /* 0x000fe20000010000 */
[----:B------:R-:W-:Y:S01]  /*8ec0*/  MOV R160, R237 ;  /* 0x000000ed00a07202 */ /* 0x000fe20000000f00 */
[----:B------:R-:W-:Y:S03]  /*8ed0*/  LDSM.16.MT88.4 R112, [R228+0xf800] ;  /* 0x00f80000e470783b */ /* 0x000fe60000004200 */
[----:B------:R1:W-:Y:S01]  /*8ee0*/  MUFU.EX2 R18, R0 ;  /* 0x0000000000127308 */ /* 0x0003e20000000800 */
[----:B------:R-:W-:Y:S01]  /*8ef0*/  MOV R144, R146 ;  /* 0x0000009200907202 */ /* 0x000fe20000000f00 */
[----:B------:R2:W5:Y:S01]  /*8f00*/  LDL.LU R239, [R1+0xcc] ;  /* 0x0000cc0001ef7983 */ /* 0x0005620000300800 */
[----:B------:R-:W-:Y:S01]  /*8f10*/  MOV R146, R212 ;  /* 0x000000d400927202 */ /* 0x000fe20000000f00 */
[----:B------:R-:W-:-:S02]  /*8f20*/  IMAD.MOV.U32 R212, RZ, RZ, R155 ;  /* 0x000000ffffd47224 */ /* 0x000fc400078e009b */
[----:B------:R-:W-:Y:S02]  /*8f30*/  IMAD.MOV.U32 R155, RZ, RZ, R161 ;  /* 0x000000ffff9b7224 */ /* 0x000fe400078e00a1 */
[----:B-1----:R-:W-:Y:S01]  /*8f40*/  FFMA.FTZ R0, R216, UR10, -R17 ;  /* 0x0000000ad8007c23 */ /* 0x002fe20008010811 */
[----:B------:R-:W-:Y:S01]  /*8f50*/  MOV R98, R144 ;  /* 0x0000009000627202 */ /* 0x000fe20000000f00 */
[----:B------:R-:W-:Y:S01]  /*8f60*/  MUFU.EX2 R13, R4 ;  /* 0x00000004000d7308 */ /* 0x000fe20000000800 */
[----:B------:R-:W-:Y:S01]  /*8f70*/  IMAD.MOV.U32 R161, RZ, RZ, R154 ;  /* 0x000000ffffa17224 */ /* 0x000fe200078e009a */
[----:B------:R-:W-:Y:S01]  /*8f80*/  MOV R223, R142 ;  /* 0x0000008e00df7202 */ /* 0x000fe20000000f00 */
[--C-:B------:R-:W-:Y:S01]  /*8f90*/  FFMA.FTZ R3, R219, UR10, -R16.reuse ;  /* 0x0000000adb037c23 */ /* 0x100fe20008010810 */
[----:B------:R-:W-:-:S04]  /*8fa0*/  FFMA.FTZ R2, R217, UR10, -R16 ;  /* 0x0000000ad9027c23 */ /* 0x000fc80008010810 */
[----:B------:R-:W1:Y:S01]  /*8fb0*/  MUFU.EX2 R24, R24 ;  /* 0x0000001800187308 */ /* 0x000e620000000800 */
[----:B---3--:R-:W-:Y:S01]  /*8fc0*/  F2FP.F16.F32.PACK_AB R128, R25, R26 ;  /* 0x0000001a1980723e */ /* 0x008fe200000000ff */
[----:B------:R2:W5:Y:S06]  /*8fd0*/  LDL.LU R238, [R1+0xc8] ;  /* 0x0000c80001ee7983 */ /* 0x00056c0000300800 */
[----:B------:R3:W-:Y:S01]  /*8fe0*/  MUFU.EX2 R17, R0 ;  /* 0x0000000000117308 */ /* 0x0007e20000000800 */
[----:B------:R-:W-:Y:S01]  /*8ff0*/  MOV R144, R161 ;  /* 0x000000a100907202 */ /* 0x000fe20000000f00 */
[----:B------:R2:W5:Y:S01]  /*9000*/  LDL.LU R237, [R1+0xc4] ;  /* 0x0000c40001ed7983 */ /* 0x0005620000300800 */
[----:B------:R-:W-:-:S05]  /*9010*/  MOV R161, R224 ;  /* 0x000000e000a17202 */ /* 0x000fca0000000f00 */
[----:B------:R4:W-:Y:S01]  /*9020*/  MUFU.EX2 R10, R3 ;  /* 0x00000003000a7308 */ /* 0x0009e20000000800 */
[----:B------:R-:W-:Y:S01]  /*9030*/  MOV R154, R169 ;  /* 0x000000a9009a7202 */ /* 0x000fe20000000f00 */
[----:B------:R2:W5:Y:S01]  /*9040*/  LDL.LU R236, [R1+0xc0] ;  /* 0x0000c00001ec7983 */ /* 0x0005620000300800 */
[----:B---3--:R-:W-:Y:S01]  /*9050*/  FFMA.FTZ R0, R140, UR10, -R16 ;  /* 0x0000000a8c007c23 */ /* 0x008fe20008010810 */
[----:B------:R-:W-:Y:S02]  /*9060*/  IMAD.MOV.U32 R140, RZ, RZ, R141 ;  /* 0x000000ffff8c7224 */ /* 0x000fe400078e008d */
[----:B------:R-:W-:Y:S02]  /*9070*/  IMAD.MOV.U32 R141, RZ, RZ, R143 ;  /* 0x000000ffff8d7224 */ /* 0x000fe400078e008f */
[----:B------:R-:W-:Y:S02]  /*9080*/  IMAD.MOV.U32 R143, RZ, RZ, R145 ;  /* 0x000000ffff8f7224 */ /* 0x000fe400078e0091 */
[----:B------:R-:W-:-:S02]  /*9090*/  IMAD.MOV.U32 R145, RZ, RZ, R147 ;  /* 0x000000ffff917224 */ /* 0x000fc400078e0093 */
[----:B------:R-:W-:Y:S01]  /*90a0*/  FADD.FTZ R5, R140, R99 ;  /* 0x000000638c057221 */ /* 0x000fe20000010000 */
[----:B------:R-:W-:Y:S01]  /*90b0*/  IMAD.MOV.U32 R97, RZ, RZ, R143 ;  /* 0x000000ffff617224 */ /* 0x000fe200078e008f */
[----:B------:R-:W-:Y:S02]  /*90c0*/  MOV R96, R141 ;  /* 0x0000008d00607202 */ /* 0x000fe40000000f00 */
[----:B------:R-:W-:Y:S01]  /*90d0*/  MOV R99, R145 ;  /* 0x0000009100637202 */ /* 0x000fe20000000f00 */
[----:B------:R-:W-:Y:S01]  /*90e0*/  FADD.FTZ R4, R97, R8 ;  /* 0x0000000861047221 */ /* 0x000fe20000010000 */
[----:B------:R-:W-:Y:S02]  /*90f0*/  IMAD.MOV.U32 R97, RZ, RZ, R98 ;  /* 0x000000ffff617224 */ /* 0x000fe400078e0062 */
[----:B------:R-:W-:Y:S01]  /*9100*/  FADD.FTZ R7, R96, R223 ;  /* 0x000000df60077221 */ /* 0x000fe20000010000 */
[----:B------:R-:W-:Y:S01]  /*9110*/  FADD.FTZ R5, R137, R5 ;  /* 0x0000000589057221 */ /* 0x000fe20000010000 */
[----:B------:R-:W-:-:S02]  /*9120*/  MOV R98, R99 ;  /* 0x0000006300627202 */ /* 0x000fc40000000f00 */
[----:B------:R-:W-:Y:S01]  /*9130*/  FADD.FTZ R7, R161, R7 ;  /* 0x00000007a1077221 */ /* 0x000fe20000010000 */
[----:B------:R-:W-:Y:S01]  /*9140*/  FADD.FTZ R5, R162, R5 ;  /* 0x00000005a2057221 */ /* 0x000fe20000010000 */
[----:B------:R-:W-:Y:S01]  /*9150*/  MOV R223, R98 ;  /* 0x0000006200df7202 */ /* 0x000fe20000000f00 */
[----:B------:R3:W2:Y:S01]  /*9160*/  MUFU.EX2 R11, R0 ;  /* 0x00000000000b7308 */ /* 0x0006a20000000800 */
[----:B------:R-:W-:Y:S01]  /*9170*/  FADD.FTZ R9, R97, R4 ;  /* 0x0000000461097221 */ /* 0x000fe20000010000 */
[----:B------:R-:W-:Y:S02]  /*9180*/  FADD.FTZ R8, R222, R7 ;  /* 0x00000007de087221 */ /* 0x000fe40000010000 */
[----:B----4-:R-:W-:Y:S01]  /*9190*/  FADD.FTZ R3, R223, R5 ;  /* 0x00000005df037221 */ /* 0x010fe20000010000 */
[----:B---3--:R-:W-:Y:S02]  /*91a0*/  FADD.FTZ R0, R136, R6 ;  /* 0x0000000688007221 */ /* 0x008fe40000010000 */
[----:B------:R-:W3:Y:S01]  /*91b0*/  LDSM.16.MT88.4 R4, [R227+0xf800] ;  /* 0x00f80000e304783b */ /* 0x000ee20000004200 */
[----:B------:R-:W-:Y:S01]  /*91c0*/  MOV R147, R160 ;  /* 0x000000a000937202 */ /* 0x000fe20000000f00 */
[----:B------:R4:W2:Y:S01]  /*91d0*/  MUFU.EX2 R12, R2 ;  /* 0x00000002000c7308 */ /* 0x0008a20000000800 */
[----:B------:R-:W-:-:S02]  /*91e0*/  MOV R160, R153 ;  /* 0x0000009900a07202 */ /* 0x000fc40000000f00 */
[----:B------:R-:W-:Y:S01]  /*91f0*/  MOV R153, R170 ;  /* 0x000000aa00997202 */ /* 0x000fe20000000f00 */
[----:B------:R-:W-:Y:S02]  /*9200*/  IMAD.MOV.U32 R170, RZ, RZ, R168 ;  /* 0x000000ffffaa7224 */ /* 0x000fe400078e00a8 */
[----:B------:R-:W-:Y:S01]  /*9210*/  IMAD.MOV.U32 R140, RZ, RZ, R146 ;  /* 0x000000ffff8c7224 */ /* 0x000fe200078e0092 */
[----:B------:R-:W-:Y:S01]  /*9220*/  MOV R169, R171 ;  /* 0x000000ab00a97202 */ /* 0x000fe20000000f00 */
[----:B------:R-:W-:Y:S01]  /*9230*/  IMAD.MOV.U32 R146, RZ, RZ, R154 ;  /* 0x000000ffff927224 */ /* 0x000fe200078e009a */
[----:B------:R-:W-:Y:S02]  /*9240*/  MOV R143, R147 ;  /* 0x00000093008f7202 */ /* 0x000fe40000000f00 */
[----:B------:R-:W-:Y:S02]  /*9250*/  MOV R145, R153 ;  /* 0x0000009900917202 */ /* 0x000fe40000000f00 */
[----:B------:R-:W-:-:S02]  /*9260*/  MOV R147, R170 ;  /* 0x000000aa00937202 */ /* 0x000fc40000000f00 */
[----:B------:R-:W-:Y:S02]  /*9270*/  MOV R168, R235 ;  /* 0x000000eb00a87202 */ /* 0x000fe40000000f00 */
[----:B------:R-:W-:Y:S02]  /*9280*/  MOV R142, R155 ;  /* 0x0000009b008e7202 */ /* 0x000fe40000000f00 */
        /* <DEDUP_REMOVED lines=21> */
[----:B----4-:R-:W-:Y:S01]  /*93e0*/  FADD.FTZ R2, R96, R0 ;  /* 0x0000000060027221 */ /* 0x010fe20000010000 */
[----:B-1----:R-:W-:Y:S01]  /*93f0*/  F2FP.F16.F32.PACK_AB R130, R23, R24 ;  /* 0x000000181782723e */ /* 0x002fe200000000ff */
[----:B------:R1:W5:Y:S01]  /*9400*/  LDL.LU R235, [R1+0xbc] ;  /* 0x0000bc0001eb7983 */ /* 0x0003620000300800 */
[----:B------:R-:W-:-:S02]  /*9410*/  F2FP.F16.F32.PACK_AB R131, R22, R21 ;  /* 0x000000151683723e */ /* 0x000fc400000000ff */
[----:B------:R-:W-:Y:S02]  /*9420*/  F2FP.F16.F32.PACK_AB R124, R15, R14 ;  /* 0x0000000e0f7c723e */ /* 0x000fe400000000ff */
[----:B--2---:R-:W-:Y:S02]  /*9430*/  F2FP.F16.F32.PACK_AB R125, R13, R11 ;  /* 0x0000000b0d7d723e */ /* 0x004fe400000000ff */
[----:B------:R-:W-:Y:S02]  /*9440*/  F2FP.F16.F32.PACK_AB R126, R17, R18 ;  /* 0x00000012117e723e */ /* 0x000fe400000000ff */
[----:B------:R-:W-:Y:S02]  /*9450*/  F2FP.F16.F32.PACK_AB R127, R12, R10 ;  /* 0x0000000a0c7f723e */ /* 0x000fe400000000ff */
[----:B------:R-:W-:Y:S02]  /*9460*/  MOV R99, R146 ;  /* 0x0000009200637202 */ /* 0x000fe40000000f00 */
[----:B------:R-:W-:-:S02]  /*9470*/  MOV R98, R145 ;  /* 0x0000009100627202 */ /* 0x000fc40000000f00 */
[----:B------:R-:W-:Y:S01]  /*9480*/  MOV R217, R80 ;  /* 0x0000005000d97202 */ /* 0x000fe20000000f00 */
[----:B------:R-:W-:Y:S01]  /*9490*/  IMAD.MOV.U32 R16, RZ, RZ, R83 ;  /* 0x000000ffff107224 */ /* 0x000fe200078e0053 */
[----:B------:R-:W-:Y:S01]  /*94a0*/  MOV R0, R81 ;  /* 0x0000005100007202 */ /* 0x000fe20000000f00 */
[----:B------:R-:W2:Y:S01]  /*94b0*/  LDSM.16.MT88.4 R168, [R225+0xd800] ;  /* 0x00d80000e1a8783b */ /* 0x000ea20000004200 */
[----:B------:R-:W-:Y:S02]  /*94c0*/  MOV R146, R153 ;  /* 0x0000009900927202 */ /* 0x000fe40000000f00 */
[----:B------:R-:W-:Y:S02]  /*94d0*/  MOV R145, R155 ;  /* 0x0000009b00917202 */ /* 0x000fe40000000f00 */
[----:B------:R-:W-:Y:S01]  /*94e0*/  MOV R219, R82 ;  /* 0x0000005200db7202 */ /* 0x000fe20000000f00 */
[-C--:B---3--:R-:W-:Y:S01]  /*94f0*/  HMMA.16816.F32 R120, R124, R4.reuse, R120 ;  /* 0x000000047c78723c */ /* 0x088fe20000001878 */
        /* <DEDUP_REMOVED lines=15> */
[----:B------:R-:W3:Y:S01]  /*95f0*/  LDSM.16.MT88.4 R160, [R226+0xd800] ;  /* 0x00d80000e2a0783b */ /* 0x000ee20000004200 */
[----:B------:R-:W-:Y:S01]  /*9600*/  FADD.FTZ R4, R218, R4 ;  /* 0x00000004da047221 */ /* 0x000fe20000010000 */
[----:B------:R-:W-:Y:S02]  /*9610*/  FADD.FTZ R2, R221, R0 ;  /* 0x00000000dd027221 */ /* 0x000fe40000010000 */
        /* <DEDUP_REMOVED lines=16> */
[----:B------:R-:W1:Y:S01]  /*9720*/  LDSM.16.MT88.4 R144, [R227+0xd800] ;  /* 0x00d80000e390783b */ /* 0x000e620000004200 */
[----:B------:R-:W-:Y:S01]  /*9730*/  FADD.FTZ R0, R66, R0 ;  /* 0x0000000042007221 */ /* 0x000fe20000010000 */
[----:B------:R-:W-:Y:S01]  /*9740*/  FADD.FTZ R2, R139, R2 ;  /* 0x000000028b027221 */ /* 0x000fe20000010000 */
[----:B------:R-:W-:Y:S01]  /*9750*/  FADD.FTZ R4, R209, R4 ;  /* 0x00000004d1047221 */ /* 0x000fe20000010000 */
[----:B------:R-:W1:Y:S01]  /*9760*/  LDSM.16.MT88.4 R80, [R225+0xf800] ;  /* 0x00f80000e150783b */ /* 0x000e620000004200 */
[----:B------:R-:W-:-:S03]  /*9770*/  FADD.FTZ R3, R210, R3 ;  /* 0x00000003d2037221 */ /* 0x000fc60000010000 */
        /* <DEDUP_REMOVED lines=35> */
[-C--:B---3--:R-:W-:Y:S06]  /*99b0*/  HMMA.16816.F32 R164, R128, R160.reuse, R164 ;  /* 0x000000a080a4723c */ /* 0x088fec00000018a4 */
[C---:B------:R-:W-:Y:S06]  /*99c0*/  HMMA.16816.F32 R196, R124.reuse, R160, R196 ;  /* 0x000000a07cc4723c */ /* 0x040fec00000018c4 */
[----:B------:R-:W-:Y:S06]  /*99d0*/  HMMA.16816.F32 R192, R124, R162, R192 ;  /* 0x000000a27cc0723c */ /* 0x000fec00000018c0 */
[-C--:B----4-:R-:W-:Y:S06]  /*99e0*/  HMMA.16816.F32 R156, R128, R152.reuse, R156 ;  /* 0x00000098809c723c */ /* 0x090fec000000189c */
[C---:B------:R-:W-:Y:S06]  /*99f0*/  HMMA.16816.F32 R188, R124.reuse, R152, R188 ;  /* 0x000000987cbc723c */ /* 0x040fec00000018bc */
[C---:B------:R-:W-:Y:S06]  /*9a00*/  HMMA.16816.F32 R184, R124.reuse, R154, R184 ;  /* 0x0000009a7cb8723c */ /* 0x040fec00000018b8 */
[C---:B-1----:R-:W-:Y:S06]  /*9a10*/  HMMA.16816.F32 R180, R124.reuse, R144, R180 ;  /* 0x000000907cb4723c */ /* 0x042fec00000018b4 */
        /* <DEDUP_REMOVED lines=299> */
[----:B------:R-:W1:Y:S01]  /*acd0*/  LDSM.16.M88.4 R12, [R239] ;  /* 0x00000000ef0c783b */ /* 0x000e620000000200 */
[----:B------:R-:W-:-:S02]  /*ace0*/  IMAD.MOV.U32 R57, RZ, RZ, R3 ;  /* 0x000000ffff397224 */ /* 0x000fc400078e0003 */
[----:B------:R-:W-:Y:S01]  /*acf0*/  IMAD.MOV.U32 R58, RZ, RZ, R2 ;  /* 0x000000ffff3a7224 */ /* 0x000fe200078e0002 */
[----:B------:R-:W2:Y:S01]  /*ad00*/  LDSM.16.M88.4 R8, [R232+0x4000] ;  /* 0x00400000e808783b */ /* 0x000ea20000000200 */
[----:B------:R-:W-:Y:S02]  /*ad10*/  IMAD.MOV.U32 R59, RZ, RZ, R0 ;  /* 0x000000ffff3b7224 */ /* 0x000fe400078e0000 */
[----:B------:R-:W-:Y:S01]  /*ad20*/  IMAD.MOV.U32 R56, RZ, RZ, R252 ;  /* 0x000000ffff387224 */ /* 0x000fe200078e00fc */
        /* <DEDUP_REMOVED lines=13> */
[----:B------:R-:W1:Y:S05]  /*ae00*/  LDSM.16.M88.4 R12, [R237] ;  /* 0x00000000ed0c783b */ /* 0x000e6a0000000200 */
[-C--:B-1----:R-:W-:Y:S06]  /*ae10*/  HMMA.16816.F32 R136, R4, R12.reuse, R60 ;  /* 0x0000000c0488723c */ /* 0x082fec000000183c */
[----:B------:R-:W-:Y:S06]  /*ae20*/  HMMA.16816.F32 R212, R8, R12, R220 ;  /* 0x0000000c08d4723c */ /* 0x000fec00000018dc */
        /* <DEDUP_REMOVED lines=25> */
[----:B------:R-:W-:Y:S01]  /*afc0*/  HMMA.16816.F32 R44, R4, R14, R140 ;  /* 0x0000000e042c723c */ /* 0x000fe2000000188c */
[----:B------:R-:W-:-:S02]  /*afd0*/  IMAD.MOV.U32 R208, RZ, RZ, R223 ;  /* 0x000000ffffd07224 */ /* 0x000fc400078e00df */
[----:B------:R-:W-:Y:S02]  /*afe0*/  IMAD.MOV.U32 R209, RZ, RZ, R222 ;  /* 0x000000ffffd17224 */ /* 0x000fe400078e00de */
[----:B------:R-:W-:Y:S01]  /*aff0*/  IMAD.MOV.U32 R210, RZ, RZ, R221 ;  /* 0x000000ffffd27224 */ /* 0x000fe200078e00dd */
[----:B------:R-:W-:Y:S01]  /*b000*/  HMMA.16816.F32 R48, R8, R14, R64 ;  /* 0x0000000e0830723c */ /* 0x000fe20000001840 */
[----:B------:R-:W1:Y:S01]  /*b010*/  LDSM.16.M88.4 R12, [R230+0xb000] ;  /* 0x00b00000e60c783b */ /* 0x000e620000000200 */
[----:B------:R-:W-:-:S04]  /*b020*/  IMAD.MOV.U32 R211, RZ, RZ, R220 ;  /* 0x000000ffffd37224 */ /* 0x000fc800078e00dc */
[----:B------:R-:W-:Y:S02]  /*b030*/  IMAD.MOV.U32 R3, RZ, RZ, R216 ;  /* 0x000000ffff037224 */ /* 0x000fe400078e00d8 */
[----:B------:R-:W-:Y:S02]  /*b040*/  IMAD.MOV.U32 R2, RZ, RZ, R217 ;  /* 0x000000ffff027224 */ /* 0x000fe400078e00d9 */
[----:B------:R-:W-:Y:S02]  /*b050*/  IMAD.MOV.U32 R0, RZ, RZ, R218 ;  /* 0x000000ffff007224 */ /* 0x000fe400078e00da */
[----:B------:R-:W-:Y:S02]  /*b060*/  IMAD.MOV.U32 R252, RZ, RZ, R219 ;  /* 0x000000fffffc7224 */ /* 0x000fe400078e00db */
        /* <DEDUP_REMOVED lines=17> */
[----:B------:R-:W-:-:S15]  /*b180*/  HMMA.16816.F32 R212, R8, R12, R24 ;  /* 0x0000000c08d4723c */ /* 0x000fde0000001818 */
[----:B------:R-:W-:-:S03]  /*b190*/  NOP ;  /* 0x0000000000007918 */ /* 0x000fc60000000000 */
[----:B------:R-:W-:Y:S02]  /*b1a0*/  IMAD.MOV.U32 R52, RZ, RZ, R60 ;  /* 0x000000ffff347224 */ /* 0x000fe400078e003c */
[----:B------:R-:W-:Y:S02]  /*b1b0*/  IMAD.MOV.U32 R3, RZ, RZ, R61 ;  /* 0x000000ffff037224 */ /* 0x000fe400078e003d */
[----:B------:R-:W-:Y:S02]  /*b1c0*/  IMAD.MOV.U32 R2, RZ, RZ, R62 ;  /* 0x000000ffff027224 */ /* 0x000fe400078e003e */
[----:B------:R-:W-:Y:S02]  /*b1d0*/  IMAD.MOV.U32 R0, RZ, RZ, R63 ;  /* 0x000000ffff007224 */ /* 0x000fe400078e003f */
[----:B------:R-:W-:Y:S01]  /*b1e0*/  HMMA.16816.F32 R60, R4, R14, R36 ;  /* 0x0000000e043c723c */ /* 0x000fe20000001824 */
[----:B------:R-:W-:Y:S06]  /*b1f0*/  LDSM.16.M88.4 R4, [R233+0x6000] ;  /* 0x00600000e904783b */ /* 0x000fec0000000200 */
[----:B------:R-:W-:-:S02]  /*b200*/  IMAD.MOV.U32 R36, RZ, RZ, R141 ;  /* 0x000000ffff247224 */ /* 0x000fc400078e008d */
[----:B------:R-:W-:Y:S02]  /*b210*/  IMAD.MOV.U32 R37, RZ, RZ, R142 ;  /* 0x000000ffff257224 */ /* 0x000fe400078e008e */
[----:B------:R-:W-:Y:S02]  /*b220*/  IMAD.MOV.U32 R38, RZ, RZ, R143 ;  /* 0x000000ffff267224 */ /* 0x000fe400078e008f */
[----:B------:R-:W-:Y:S01]  /*b230*/  HMMA.16816.F32 R140, R8, R14, R16 ;  /* 0x0000000e088c723c */ /* 0x000fe20000001810 */
[----:B------:R-:W1:Y:S01]  /*b240*/  LDSM.16.M88.4 R12, [R229+0x2000] ;  /* 0x00200000e50c783b */ /* 0x000e620000000200 */
[----:B------:R-:W-:-:S03]  /*b250*/  IMAD.MOV.U32 R39, RZ, RZ, R252 ;  /* 0x000000ffff277224 */ /* 0x000fc600078e00fc */
[----:B------:R-:W2:Y:S01]  /*b260*/  LDSM.16.M88.4 R8, [R233+0x4000] ;  /* 0x00400000e908783b */ /* 0x000ea20000000200 */
[----:B------:R-:W3:Y:S01]  /*b270*/  S2R R252, SR_TID.X ;  /* 0x0000000000fc7919 */ /* 0x000ee20000002100 */
[----:B-1----:R-:W-:Y:S01]  /*b280*/  HMMA.16816.F32 R208, R4, R12, R208 ;  /* 0x0000000c04d0723c */ /* 0x002fe200000018d0 */
[----:B---3--:R-:W-:-:S05]  /*b290*/  IMAD.SHL.U32 R252, R252, 0x2, RZ ;  /* 0x00000002fcfc7824 */ /* 0x008fca00078e00ff */
[----:B--2---:R-:W-:Y:S01]  /*b2a0*/  HMMA.16816.F32 R136, R8, R12, R20 ;  /* 0x0000000c0888723c */ /* 0x004fe20000001814 */
[----:B------:R-:W-:-:S05]  /*b2b0*/  LOP3.LUT R252, R252, 0x6, RZ, 0xc0, !PT ;  /* 0x00000006fcfc7812 */ /* 0x000fca00078ec0ff */
[-C--:B------:R-:W-:Y:S06]  /*b2c0*/  HMMA.16816.F32 R32, R4, R14.reuse, R32 ;  /* 0x0000000e0420723c */ /* 0x080fec0000001820 */
[----:B------:R-:W-:Y:S01]  /*b2d0*/  HMMA.16816.F32 R28, R8, R14, R28 ;  /* 0x0000000e081c723c */ /* 0x000fe2000000181c */
[----:B------:R-:W1:Y:S05]  /*b2e0*/  LDSM.16.M88.4 R12, [R229+0x2800] ;  /* 0x00280000e50c783b */ /* 0x000e6a0000000200 */
[----:B------:R-:W-:Y:S01]  /*b2f0*/  FMUL.FTZ R208, R208, UR33 ;  /* 0x00000021d0d07c20 */ /* 0x000fe20008410000 */
[----:B------:R-:W-:Y:S01]  /*b300*/  FMUL.FTZ R209, R209, UR33 ;  /* 0x00000021d1d17c20 */ /* 0x000fe20008410000 */
[----:B------:R-:W-:Y:S01]  /*b310*/  FMUL.FTZ R210, R210, UR33 ;  /* 0x00000021d2d27c20 */ /* 0x000fe20008410000 */
[----:B------:R-:W-:-:S03]  /*b320*/  FMUL.FTZ R211, R211, UR33 ;  /* 0x00000021d3d37c20 */ /* 0x000fc60008410000 */
[----:B------:R-:W-:Y:S01]  /*b330*/  FMUL.FTZ R136, R136, UR33 ;  /* 0x0000002188887c20 */ /* 0x000fe20008410000 */
[----:B------:R-:W-:Y:S01]  /*b340*/  FMUL.FTZ R138, R138, UR33 ;  /* 0x000000218a8a7c20 */ /* 0x000fe20008410000 */
[----:B------:R-:W-:Y:S01]  /*b350*/  FMUL.FTZ R139, R139, UR33 ;  /* 0x000000218b8b7c20 */ /* 0x000fe20008410000 */
[----:B------:R-:W-:Y:S01]  /*b360*/  FMUL.FTZ R137, R137, UR33 ;  /* 0x0000002189897c20 */ /* 0x000fe20008410000 */
[----:B------:R-:W-:Y:S02]  /*b370*/  MUFU.TANH R209, R209 ;  /* 0x000000d100d17308 */ /* 0x000fe40000002400 */
[----:B------:R-:W-:Y:S01]  /*b380*/  FMUL.FTZ R32, R32, UR33 ;  /* 0x0000002120207c20 */ /* 0x000fe20008410000 */
[----:B------:R-:W-:Y:S01]  /*b390*/  FMUL.FTZ R33, R33, UR33 ;  /* 0x0000002121217c20 */ /* 0x000fe20008410000 */
[----:B------:R-:W-:Y:S01]  /*b3a0*/  FMUL.FTZ R34, R34, UR33 ;  /* 0x0000002122227c20 */ /* 0x000fe20008410000 */
[----:B------:R-:W-:-:S03]  /*b3b0*/  FMUL.FTZ R35, R35, UR33 ;  /* 0x0000002123237c20 */ /* 0x000fc60008410000 */
[----:B------:R-:W-:Y:S01]  /*b3c0*/  MUFU.TANH R139, R139 ;  /* 0x0000008b008b7308 */ /* 0x000fe20000002400 */
[----:B------:R-:W-:Y:S01]  /*b3d0*/  FMUL.FTZ R30, R30, UR33 ;  /* 0x000000211e1e7c20 */ /* 0x000fe20008410000 */
[----:B------:R-:W-:Y:S01]  /*b3e0*/  FMUL.FTZ R28, R28, UR33 ;  /* 0x000000211c1c7c20 */ /* 0x000fe20008410000 */
[----:B------:R-:W-:Y:S01]  /*b3f0*/  FMUL.FTZ R31, R31, UR33 ;  /* 0x000000211f1f7c20 */ /* 0x000fe20008410000 */
[----:B------:R-:W-:-:S04]  /*b400*/  FMUL.FTZ R29, R29, UR33 ;  /* 0x000000211d1d7c20 */ /* 0x000fc80008410000 */
[----:B------:R-:W-:Y:S08]  /*b410*/  MUFU.TANH R210, R210 ;  /* 0x000000d200d27308 */ /* 0x000ff00000002400 */
[----:B------:R-:W-:Y:S01]  /*b420*/  MUFU.TANH R211, R211 ;  /* 0x000000d300d37308 */ /* 0x000fe20000002400 */
[-C--:B-1----:R-:W-:Y:S06]  /*b430*/  HMMA.16816.F32 R24, R8, R12.reuse, R36 ;  /* 0x0000000c0818723c */ /* 0x082fec0000001824 */
[C---:B------:R-:W-:Y:S01]  /*b440*/  HMMA.16816.F32 R16, R4.reuse, R12, R40 ;  /* 0x0000000c0410723c */ /* 0x040fe20000001828 */
[----:B------:R-:W-:Y:S05]  /*b450*/  MUFU.TANH R30, R30 ;  /* 0x0000001e001e7308 */ /* 0x000fea0000002400 */
[-C--:B------:R-:W-:Y:S03]  /*b460*/  HMMA.16816.F32 R36, R4, R14.reuse, R44 ;  /* 0x0000000e0424723c */ /* 0x080fe6000000182c */
[----:B------:R-:W-:Y:S03]  /*b470*/  MUFU.TANH R32, R32 ;  /* 0x0000002000207308 */ /* 0x000fe60000002400 */
[----:B------:R-:W-:Y:S01]  /*b480*/  HMMA.16816.F32 R20, R8, R14, R48 ;  /* 0x0000000e0814723c */ /* 0x000fe20000001830 */
[----:B------:R-:W1:Y:S01]  /*b490*/  LDSM.16.M88.4 R12, [R229+0x3000] ;  /* 0x00300000e50c783b */ /* 0x000e620000000200 */
[----:B------:R-:W-:-:S02]  /*b4a0*/  IMAD.MOV.U32 R44, RZ, RZ, R52 ;  /* 0x000000ffff2c7224 */ /* 0x000fc400078e0034 */
[----:B------:R-:W-:Y:S01]  /*b4b0*/  IMAD.MOV.U32 R45, RZ, RZ, R3 ;  /* 0x000000ffff2d7224 */ /* 0x000fe200078e0003 */
[----:B------:R-:W-:Y:S01]  /*b4c0*/  MUFU.TANH R34, R34 ;  /* 0x0000002200227308 */ /* 0x000fe20000002400 */
[----:B------:R-:W-:Y:S02]  /*b4d0*/  IMAD.MOV.U32 R46, RZ, RZ, R2 ;  /* 0x000000ffff2e7224 */ /* 0x000fe400078e0002 */
[----:B------:R-:W-:Y:S01]  /*b4e0*/  FMUL.FTZ R26, R26, UR33 ;  /* 0x000000211a1a7c20 */ /* 0x000fe20008410000 */
[----:B------:R-:W-:Y:S02]  /*b4f0*/  IMAD.MOV.U32 R47, RZ, RZ, R0 ;  /* 0x000000ffff2f7224 */ /* 0x000fe400078e0000 */
[----:B------:R-:W-:Y:S01]  /*b500*/  FMUL.FTZ R27, R27, UR33 ;  /* 0x000000211b1b7c20 */ /* 0x000fe20008410000 */
[----:B------:R-:W-:Y:S02]  /*b510*/  IMAD.U32 R0, RZ, RZ, UR12 ;  /* 0x0000000cff007e24 */ /* 0x000fe4000f8e00ff */
[----:B------:R-:W-:Y:S01]  /*b520*/  FMUL.FTZ R24, R24, UR33 ;  /* 0x0000002118187c20 */ /* 0x000fe20008410000 */
[----:B------:R-:W-:Y:S01]  /*b530*/  FMUL.FTZ R16, R16, UR33 ;  /* 0x0000002110107c20 */ /* 0x000fe20008410000 */
[----:B------:R-:W-:Y:S01]  /*b540*/  FMUL.FTZ R19, R19, UR33 ;  /* 0x0000002113137c20 */ /* 0x000fe20008410000 */
[----:B------:R-:W-:-:S02]  /*b550*/  IMAD R0, R0, 0x40, R252 ;  /* 0x0000004000007824 */ /* 0x000fc400078e02fc */
[----:B------:R-:W-:Y:S01]  /*b560*/  FMUL.FTZ R17, R17, UR33 ;  /* 0x0000002111117c20 */ /* 0x000fe20008410000 */
[----:B------:R-:W-:Y:S01]  /*b570*/  FMUL.FTZ R18, R18, UR33 ;  /* 0x0000002112127c20 */ /* 0x000fe20008410000 */
[----:B------:R-:W-:Y:S01]  /*b580*/  FMUL.FTZ R25, R25, UR33 ;  /* 0x0000002119197c20 */ /* 0x000fe20008410000 */
[C---:B------:R-:W-:Y:S01]  /*b590*/  VIADD R2, R0.reuse, 0x1 ;  /* 0x0000000100027836 */ /* 0x040fe20000000000 */
[----:B------:R-:W-:Y:S01]  /*b5a0*/  ISETP.GE.AND P3, PT, R0, R251, PT ;  /* 0x000000fb0000720c */ /* 0x000fe20003f66270 */
[----:B------:R-:W-:Y:S01]  /*b5b0*/  FMUL.FTZ R36, R36, UR33 ;  /* 0x0000002124247c20 */ /* 0x000fe20008410000 */
[----:B------:R-:W-:Y:S01]  /*b5c0*/  FMUL.FTZ R37, R37, UR33 ;  /* 0x0000002125257c20 */ /* 0x000fe20008410000 */
[----:B------:R-:W-:Y:S01]  /*b5d0*/  FMUL.FTZ R38, R38, UR33 ;  /* 0x0000002126267c20 */ /* 0x000fe20008410000 */
[----:B------:R-:W-:Y:S01]  /*b5e0*/  ISETP.LT.OR P3, PT, R0, R247, P3 ;  /* 0x000000f70000720c */ /* 0x000fe20001f61670 */
[----:B------:R-:W-:Y:S01]  /*b5f0*/  FMUL.FTZ R21, R21, UR33 ;  /* 0x0000002115157c20 */ /* 0x000fe20008410000 */
[----:B------:R-:W-:Y:S01]  /*b600*/  ISETP.GE.AND P0, PT, R2, R251, PT ;  /* 0x000000fb0200720c */ /* 0x000fe20003f06270 */
[----:B------:R-:W-:Y:S01]  /*b610*/  FMUL.FTZ R20, R20, UR33 ;  /* 0x0000002114147c20 */ /* 0x000fe20008410000 */
[C---:B------:R-:W-:Y:S01]  /*b620*/  ISETP.GE.AND P6, PT, R2.reuse, R250, PT ;  /* 0x000000fa0200720c */ /* 0x040fe20003fc6270 */
[----:B------:R-:W-:Y:S01]  /*b630*/  FMUL.FTZ R23, R23, UR33 ;  /* 0x0000002117177c20 */ /* 0x000fe20008410000 */
[----:B------:R-:W-:Y:S01]  /*b640*/  ISETP.GE.AND P5, PT, R2, R249, PT ;  /* 0x000000f90200720c */ /* 0x000fe20003fa6270 */
[----:B------:R-:W-:Y:S01]  /*b650*/  FMUL.FTZ R22, R22, UR33 ;  /* 0x0000002116167c20 */ /* 0x000fe20008410000 */
[C---:B------:R-:W-:Y:S01]  /*b660*/  ISETP.GE.AND P4, PT, R2.reuse, R248, PT ;  /* 0x000000f80200720c */ /* 0x040fe20003f86270 */
[----:B------:R-:W-:Y:S01]  /*b670*/  MUFU.TANH R36, R36 ;  /* 0x0000002400247308 */ /* 0x000fe20000002400 */
[C---:B------:R-:W-:Y:S01]  /*b680*/  ISETP.LT.OR P0, PT, R2.reuse, R247, P0 ;  /* 0x000000f70200720c */ /* 0x040fe20000701670 */
[----:B------:R-:W-:Y:S01]  /*b690*/  FMUL.FTZ R39, R39, UR33 ;  /* 0x0000002127277c20 */ /* 0x000fe20008410000 */
[----:B------:R-:W-:-:S02]  /*b6a0*/  ISETP.LT.OR P6, PT, R2, R246, P6 ;  /* 0x000000f60200720c */ /* 0x000fc400037c1670 */
[C---:B------:R-:W-:Y:S02]  /*b6b0*/  ISETP.LT.OR P5, PT, R2.reuse, R245, P5 ;  /* 0x000000f50200720c */ /* 0x040fe40002fa1670 */
[----:B------:R-:W-:Y:S01]  /*b6c0*/  ISETP.LT.OR P4, PT, R2, R244, P4 ;  /* 0x000000f40200720c */ /* 0x000fe20002781670 */
[----:B------:R-:W-:Y:S01]  /*b6d0*/  VIADD R2, R0, 0x8 ;  /* 0x0000000800027836 */ /* 0x000fe20000000000 */
[-C--:B-1----:R-:W-:Y:S01]  /*b6e0*/  HMMA.16816.F32 R40, R8, R12.reuse, R56 ;  /* 0x0000000c0828723c */ /* 0x082fe20000001838 */
[----:B------:R-:W-:Y:S05]  /*b6f0*/  MUFU.TANH R3, R22 ;  /* 0x0000001600037308 */ /* 0x000fea0000002400 */
[C---:B------:R-:W-:Y:S03]  /*b700*/  HMMA.16816.F32 R48, R4.reuse, R12, R220 ;  /* 0x0000000c0430723c */ /* 0x040fe600000018dc */
[----:B------:R-:W-:Y:S03]  /*b710*/  MUFU.TANH R37, R37 ;  /* 0x0000002500257308 */ /* 0x000fe60000002400 */
[-C--:B------:R-:W-:Y:S05]  /*b720*/  HMMA.16816.F32 R56, R4, R14.reuse, R216 ;  /* 0x0000000e0438723c */ /* 0x080fea00000018d8 */
[----:B------:R-:W-:Y:S01]  /*b730*/  MUFU.TANH R38, R38 ;  /* 0x0000002600267308 */ /* 0x000fe20000002400 */
[----:B------:R-:W-:Y:S01]  /*b740*/  HMMA.16816.F32 R52, R8, R14, R64 ;  /* 0x0000000e0834723c */ /* 0x000fe20000001840 */
[----:B------:R-:W1:Y:S01]  /*b750*/  LDSM.16.M88.4 R12, [R229+0x3800] ;  /* 0x00380000e50c783b */ /* 0x000e620000000200 */
[----:B------:R-:W-:-:S04]  /*b760*/  DEPBAR.LE SB0, 0x0 ;  /* 0x000080000000791a */ /* 0x000fc80000000000 */
[----:B------:R-:W-:Y:S01]  /*b770*/  FMUL.FTZ R40, R40, UR33 ;  /* 0x0000002128287c20 */ /* 0x000fe20008410000 */
[----:B------:R-:W-:Y:S01]  /*b780*/  FMUL.FTZ R42, R42, UR33 ;  /* 0x000000212a2a7c20 */ /* 0x000fe20008410000 */
[----:B------:R-:W-:Y:S01]  /*b790*/  MUFU.TANH R39, R39 ;  /* 0x0000002700277308 */ /* 0x000fe20000002400 */
[----:B------:R-:W-:Y:S01]  /*b7a0*/  FMUL.FTZ R41, R41, UR33 ;  /* 0x0000002129297c20 */ /* 0x000fe20008410000 */
[----:B------:R-:W-:Y:S02]  /*b7b0*/  FMUL.FTZ R43, R43, UR33 ;  /* 0x000000212b2b7c20 */ /* 0x000fe40008410000 */
        /* <DEDUP_REMOVED lines=16> */
[C---:B-1----:R-:W-:Y:S06]  /*b8c0*/  HMMA.16816.F32 R64, R4.reuse, R12, R44 ;  /* 0x0000000c0440723c */ /* 0x042fec000000182c */
[----:B------:R-:W-:Y:S01]  /*b8d0*/  HMMA.16816.F32 R60, R4, R14, R60 ;  /* 0x0000000e043c723c */ /* 0x000fe2000000183c */
[----:B------:R-:W-:Y:S05]  /*b8e0*/  MUFU.TANH R43, R43 ;  /* 0x0000002b002b7308 */ /* 0x000fea0000002400 */
[C---:B------:R-:W-:Y:S03]  /*b8f0*/  HMMA.16816.F32 R44, R8.reuse, R12, R212 ;  /* 0x0000000c082c723c */ /* 0x040fe600000018d4 */
[----:B------:R-:W-:Y:S03]  /*b900*/  MUFU.TANH R12, R138 ;  /* 0x0000008a000c7308 */ /* 0x000fe60000002400 */
[----:B------:R-:W-:Y:S05]  /*b910*/  HMMA.16816.F32 R4, R8, R14, R140 ;  /* 0x0000000e0804723c */ /* 0x000fea000000188c */
[----:B------:R-:W1:Y:S01]  /*b920*/  MUFU.TANH R10, R136 ;  /* 0x00000088000a7308 */ /* 0x000e620000002400 */
[----:B------:R-:W-:Y:S01]  /*b930*/  FMUL.FTZ R64, R64, UR33 ;  /* 0x0000002140407c20 */ /* 0x000fe20008410000 */
[----:B------:R-:W-:Y:S01]  /*b940*/  FMUL.FTZ R65, R65, UR33 ;  /* 0x0000002141417c20 */ /* 0x000fe20008410000 */
[----:B------:R-:W-:Y:S01]  /*b950*/  FMUL.FTZ R66, R66, UR33 ;  /* 0x0000002142427c20 */ /* 0x000fe20008410000 */
[----:B------:R-:W-:-:S04]  /*b960*/  FMUL.FTZ R67, R67, UR33 ;  /* 0x0000002143437c20 */ /* 0x000fc80008410000 */
[----:B------:R-:W-:Y:S05]  /*b970*/  MUFU.TANH R15, R208 ;  /* 0x000000d0000f7308 */ /* 0x000fea0000002400 */
[----:B------:R-:W-:Y:S01]  /*b980*/  FMUL.FTZ R44, R44, UR33 ;  /* 0x000000212c2c7c20 */ /* 0x000fe20008410000 */
[----:B------:R-:W-:Y:S01]  /*b990*/  FMUL.FTZ R46, R46, UR33 ;  /* 0x000000212e2e7c20 */ /* 0x000fe20008410000 */
[----:B------:R-:W-:Y:S01]  /*b9a0*/  FMUL.FTZ R45, R45, UR33 ;  /* 0x000000212d2d7c20 */ /* 0x000fe20008410000 */
[----:B------:R-:W2:Y:S01]  /*b9b0*/  MUFU.TANH R11, R137 ;  /* 0x00000089000b7308 */ /* 0x000ea20000002400 */
[----:B-1----:R-:W-:Y:S01]  /*b9c0*/  FSEL R10, R10, -INF , !P3 ;  /* 0xff8000000a0a7808 */ /* 0x002fe20005800000 */
[----:B------:R-:W-:Y:S01]  /*b9d0*/  FMUL.FTZ R47, R47, UR33 ;  /* 0x000000212f2f7c20 */ /* 0x000fe20008410000 */
[----:B------:R-:W-:Y:S01]  /*b9e0*/  ISETP.GE.AND P3, PT, R0, R250, PT ;  /* 0x000000fa0000720c */ /* 0x000fe20003f66270 */
[----:B------:R-:W-:Y:S01]  /*b9f0*/  FMUL.FTZ R4, R4, UR33 ;  /* 0x0000002104047c20 */ /* 0x000fe20008410000 */
[----:B------:R-:W-:-:S02]  /*ba00*/  FMUL.FTZ R5, R5, UR33 ;  /* 0x0000002105057c20 */ /* 0x000fc40008410000 */
[----:B------:R-:W-:Y:S01]  /*ba10*/  ISETP.LT.OR P3, PT, R0, R246, P3 ;  /* 0x000000f60000720c */ /* 0x000fe20001f61670 */
[----:B------:R-:W1:Y:S03]  /*ba20*/  MUFU.TANH R13, R28 ;  /* 0x0000001c000d7308 */ /* 0x000e660000002400 */
[----:B------:R-:W-:Y:S02]  /*ba30*/  FSEL R12, R12, -INF , !P3 ;  /* 0xff8000000c0c7808 */ /* 0x000fe40005800000 */
[----:B------:R-:W-:-:S03]  /*ba40*/  ISETP.GE.AND P3, PT, R0, R249, PT ;  /* 0x000000f90000720c */ /* 0x000fc60003f66270 */
[----:B------:R-:W-:Y:S01]  /*ba50*/  MUFU.TANH R140, R31 ;  /* 0x0000001f008c7308 */ /* 0x000fe20000002400 */
[C---:B------:R-:W-:Y:S02]  /*ba60*/  ISETP.LT.OR P3, PT, R0.reuse, R245, P3 ;  /* 0x000000f50000720c */ /* 0x040fe40001f61670 */
[----:B--2---:R-:W-:Y:S02]  /*ba70*/  FSEL R11, R11, -INF , !P0 ;  /* 0xff8000000b0b7808 */ /* 0x004fe40004000000 */
[----:B------:R-:W-:Y:S02]  /*ba80*/  FSEL R15, R15, -INF , !P3 ;  /* 0xff8000000f0f7808 */ /* 0x000fe40005800000 */
[----:B------:R-:W-:Y:S01]  /*ba90*/  ISETP.GE.AND P3, PT, R0, R248, PT ;  /* 0x000000f80000720c */ /* 0x000fe20003f66270 */
[----:B------:R-:W2:Y:S01]  /*baa0*/  MUFU.TANH R136, R33 ;  /* 0x0000002100887308 */ /* 0x000ea20000002400 */
[----:B------:R-:W-:Y:S02]  /*bab0*/  ISETP.GE.AND P0, PT, R2, R250, PT ;  /* 0x000000fa0200720c */ /* 0x000fe40003f06270 */
[----:B------:R-:W-:-:S02]  /*bac0*/  ISETP.LT.OR P3, PT, R0, R244, P3 ;  /* 0x000000f40000720c */ /* 0x000fc40001f61670 */
[----:B------:R-:W-:-:S03]  /*bad0*/  ISETP.LT.OR P0, PT, R2, R246, P0 ;  /* 0x000000f60200720c */ /* 0x000fc60000701670 */
[----:B------:R-:W-:Y:S08]  /*bae0*/  MUFU.TANH R31, R26 ;  /* 0x0000001a001f7308 */ /* 0x000ff00000002400 */
[----:B------:R3:W-:Y:S08]  /*baf0*/  MUFU.TANH R26, R16 ;  /* 0x00000010001a7308 */ /* 0x0007f00000002400 */
[----:B------:R4:W-:Y:S08]  /*bb00*/  MUFU.TANH R28, R19 ;  /* 0x00000013001c7308 */ /* 0x0009f00000002400 */
[----:B------:R1:W-:Y:S01]  /*bb10*/  MUFU.TANH R33, R21 ;  /* 0x0000001500217308 */ /* 0x0003e20000002400 */
[----:B---3--:R-:W-:-:S02]  /*bb20*/  FSEL R16, R139, -INF , !P6 ;  /* 0xff8000008b107808 */ /* 0x008fc40007000000 */
[----:B------:R-:W-:-:S04]  /*bb30*/  ISETP.GE.AND P6, PT, R2, R249, PT ;  /* 0x000000f90200720c */ /* 0x000fc80003fc6270 */
[----:B------:R-:W-:Y:S01]  /*bb40*/  ISETP.LT.OR P6, PT, R2, R245, P6 ;  /* 0x000000f50200720c */ /* 0x000fe200037c1670 */
[----:B------:R-:W3:Y:S01]  /*bb50*/  MUFU.TANH R14, R29 ;  /* 0x0000001d000e7308 */ /* 0x000ee20000002400 */
[----:B----4-:R-:W-:Y:S02]  /*bb60*/  FSEL R19, R210, -INF , !P3 ;  /* 0xff800000d2137808 */ /* 0x010fe40005800000 */
[----:B------:R-:W-:-:S04]  /*bb70*/  ISETP.GE.AND P3, PT, R2, R251, PT ;  /* 0x000000fb0200720c */ /* 0x000fc80003f66270 */
[C---:B------:R-:W-:Y:S01]  /*bb80*/  ISETP.LT.OR P3, PT, R2.reuse, R247, P3 ;  /* 0x000000f70200720c */ /* 0x040fe20001f61670 */
[----:B------:R-:W4:Y:S01]  /*bb90*/  MUFU.TANH R138, R35 ;  /* 0x00000023008a7308 */ /* 0x000f220000002400 */
[----:B-1----:R-:W-:Y:S02]  /*bba0*/  FSEL R21, R209, -INF , !P5 ;  /* 0xff800000d1157808 */ /* 0x002fe40006800000 */
[C---:B------:R-:W-:Y:S02]  /*bbb0*/  ISETP.GE.AND P5, PT, R2.reuse, R248, PT ;  /* 0x000000f80200720c */ /* 0x040fe40003fa6270 */
[----:B------:R-:W-:Y:S02]  /*bbc0*/  FSEL R13, R13, -INF , !P3 ;  /* 0xff8000000d0d7808 */ /* 0x000fe40005800000 */
[----:B------:R-:W-:Y:S01]  /*bbd0*/  ISETP.LT.OR P5, PT, R2, R244, P5 ;  /* 0x000000f40200720c */ /* 0x000fe20002fa1670 */
[----:B------:R-:W-:Y:S01]  /*bbe0*/  VIADD R2, R0, 0x9 ;  /* 0x0000000900027836 */ /* 0x000fe20000000000 */
[----:B------:R-:W-:Y:S04]  /*bbf0*/  MUFU.TANH R35, R27 ;  /* 0x0000001b00237308 */ /* 0x000fe80000002400 */
[----:B------:R-:W-:-:S04]  /*bc00*/  ISETP.GE.AND P3, PT, R2, R250, PT ;  /* 0x000000fa0200720c */ /* 0x000fc80003f66270 */
[----:B------:R1:W-:Y:S01]  /*bc10*/  MUFU.TANH R29, R17 ;  /* 0x00000011001d7308 */ /* 0x0003e20000002400 */
[----:B------:R-:W-:-:S07]  /*bc20*/  ISETP.LT.OR P3, PT, R2, R246, P3 ;  /* 0x000000f60200720c */ /* 0x000fce0001f61670 */
[----:B------:R2:W-:Y:S08]  /*bc30*/  MUFU.TANH R27, R20 ;  /* 0x00000014001b7308 */ /* 0x0005f00000002400 */
[----:B------:R3:W-:Y:S01]  /*bc40*/  MUFU.TANH R8, R23 ;  /* 0x0000001700087308 */ /* 0x0007e20000002400 */
[----:B-1----:R-:W-:Y:S02]  /*bc50*/  FSEL R17, R30, -INF , !P0 ;  /* 0xff8000001e117808 */ /* 0x002fe40004000000 */
[----:B------:R-:W-:-:S04]  /*bc60*/  ISETP.GE.AND P0, PT, R2, R249, PT ;  /* 0x000000f90200720c */ /* 0x000fc80003f06270 */
[----:B------:R-:W-:Y:S01]  /*bc70*/  ISETP.LT.OR P0, PT, R2, R245, P0 ;  /* 0x000000f50200720c */ /* 0x000fe20000701670 */
[----:B------:R1:W4:Y:S01]  /*bc80*/  MUFU.TANH R137, R24 ;  /* 0x0000001800897308 */ /* 0x0003220000002400 */
[----:B--2---:R-:W-:Y:S02]  /*bc90*/  FSEL R20, R32, -INF , !P6 ;  /* 0xff80000020147808 */ /* 0x004fe40007000000 */
[----:B------:R-:W-:Y:S02]  /*bca0*/  ISETP.GE.AND P6, PT, R2, R248, PT ;  /* 0x000000f80200720c */ /* 0x000fe40003fc6270 */
[----:B------:R-:W-:Y:S02]  /*bcb0*/  FSEL R22, R136, -INF , !P0 ;  /* 0xff80000088167808 */ /* 0x000fe40004000000 */
[----:B------:R-:W-:Y:S01]  /*bcc0*/  ISETP.LT.OR P6, PT, R2, R244, P6 ;  /* 0x000000f40200720c */ /* 0x000fe200037c1670 */
[----:B------:R2:W4:Y:S01]  /*bcd0*/  MUFU.TANH R9, R18 ;  /* 0x0000001200097308 */ /* 0x0005220000002400 */
[----:B---3--:R-:W-:-:S02]  /*bce0*/  FSEL R23, R211, -INF , !P4 ;  /* 0xff800000d3177808 */ /* 0x008fc40006000000 */
[----:B------:R-:W-:-:S04]  /*bcf0*/  ISETP.GE.AND P4, PT, R2, R251, PT ;  /* 0x000000fb0200720c */ /* 0x000fc80003f86270 */
[----:B------:R-:W-:Y:S01]  /*bd00*/  ISETP.LT.OR P4, PT, R2, R247, P4 ;  /* 0x000000f70200720c */ /* 0x000fe20002781670 */
[----:B------:R-:W-:Y:S01]  /*bd10*/  VIADD R2, R0, 0x10 ;  /* 0x0000001000027836 */ /* 0x000fe20000000000 */
[----:B-1----:R-:W-:Y:S01]  /*bd20*/  FSEL R24, R34, -INF , !P5 ;  /* 0xff80000022187808 */ /* 0x002fe20006800000 */
[----:B------:R4:W1:Y:S01]  /*bd30*/  MUFU.TANH R141, R25 ;  /* 0x00000019008d7308 */ /* 0x0008620000002400 */
[----:B------:R-:W-:Y:S02]  /*bd40*/  FSEL R14, R14, -INF , !P4 ;  /* 0xff8000000e0e7808 */ /* 0x000fe40006000000 */
[C---:B------:R-:W-:Y:S02]  /*bd50*/  ISETP.GE.AND P5, PT, R2.reuse, R251, PT ;  /* 0x000000fb0200720c */ /* 0x040fe40003fa6270 */
[----:B------:R-:W-:Y:S02]  /*bd60*/  ISETP.GE.AND P4, PT, R2, R250, PT ;  /* 0x000000fa0200720c */ /* 0x000fe40003f86270 */
[----:B--2---:R-:W-:Y:S01]  /*bd70*/  FSEL R18, R140, -INF , !P3 ;  /* 0xff8000008c127808 */ /* 0x004fe20005800000 */
[----:B------:R-:W-:Y:S01]  /*bd80*/  MUFU.TANH R49, R49 ;  /* 0x0000003100317308 */ /* 0x000fe20000002400 */
[----:B------:R-:W-:-:S02]  /*bd90*/  ISETP.GE.AND P3, PT, R2, R249, PT ;  /* 0x000000f90200720c */ /* 0x000fc40003f66270 */
[C---:B------:R-:W-:Y:S02]  /*bda0*/  ISETP.GE.AND P0, PT, R2.reuse, R248, PT ;  /* 0x000000f80200720c */ /* 0x040fe40003f06270 */
[C---:B------:R-:W-:Y:S02]  /*bdb0*/  ISETP.LT.OR P5, PT, R2.reuse, R247, P5 ;  /* 0x000000f70200720c */ /* 0x040fe40002fa1670 */
[C---:B------:R-:W-:Y:S01]  /*bdc0*/  ISETP.LT.OR P4, PT, R2.reuse, R246, P4 ;  /* 0x000000f60200720c */ /* 0x040fe20002781670 */
[----:B------:R-:W2:Y:S01]  /*bdd0*/  MUFU.TANH R50, R50 ;  /* 0x0000003200327308 */ /* 0x000ea20000002400 */
[C---:B------:R-:W-:Y:S02]  /*bde0*/  ISETP.LT.OR P3, PT, R2.reuse, R245, P3 ;  /* 0x000000f50200720c */ /* 0x040fe40001f61670 */
[----:B------:R-:W-:Y:S01]  /*bdf0*/  ISETP.LT.OR P0, PT, R2, R244, P0 ;  /* 0x000000f40200720c */ /* 0x000fe20000701670 */
[----:B------:R-:W-:Y:S01]  /*be00*/  VIADD R2, R0, 0x11 ;  /* 0x0000001100027836 */ /* 0x000fe20000000000 */
[----:B----4-:R-:W-:-:S02]  /*be10*/  FSEL R25, R138, -INF , !P6 ;  /* 0xff8000008a197808 */ /* 0x010fc40007000000 */
[----:B------:R-:W-:Y:S01]  /*be20*/  FSEL R137, R137, -INF , !P5 ;  /* 0xff80000089897808 */ /* 0x000fe20006800000 */
[----:B------:R-:W3:Y:S01]  /*be30*/  MUFU.TANH R51, R51 ;  /* 0x0000003300337308 */ /* 0x000ee20000002400 */
[----:B------:R-:W-:Y:S02]  /*be40*/  FSEL R30, R31, -INF , !P4 ;  /* 0xff8000001f1e7808 */ /* 0x000fe40006000000 */
[----:B------:R-:W-:Y:S02]  /*be50*/  FSEL R26, R26, -INF , !P3 ;  /* 0xff8000001a1a7808 */ /* 0x000fe40005800000 */
[C---:B------:R-:W-:Y:S01]  /*be60*/  ISETP.GE.AND P6, PT, R2.reuse, R251, PT ;  /* 0x000000fb0200720c */ /* 0x040fe20003fc6270 */
[----:B------:R-:W-:Y:S01]  /*be70*/  STL [R1+0x10], R30 ;  /* 0x0000101e01007387 */ /* 0x000fe20000100800 */
[C---:B------:R-:W-:Y:S01]  /*be80*/  ISETP.GE.AND P5, PT, R2.reuse, R250, PT ;  /* 0x000000fa0200720c */ /* 0x040fe20003fa6270 */
[----:B------:R-:W4:Y:S01]  /*be90*/  MUFU.TANH R52, R52 ;  /* 0x0000003400347308 */ /* 0x000f220000002400 */
[C---:B------:R-:W-:Y:S01]  /*bea0*/  ISETP.GE.AND P4, PT, R2.reuse, R249, PT ;  /* 0x000000f90200720c */ /* 0x040fe20003f86270 */
[----:B------:R2:W-:Y:S01]  /*beb0*/  STL [R1+0x14], R26 ;  /* 0x0000141a01007387 */ /* 0x0005e20000100800 */
[----:B------:R-:W-:-:S02]  /*bec0*/  ISETP.GE.AND P3, PT, R2, R248, PT ;  /* 0x000000f80200720c */ /* 0x000fc40003f66270 */
[C---:B------:R-:W-:Y:S02]  /*bed0*/  ISETP.LT.OR P6, PT, R2.reuse, R247, P6 ;  /* 0x000000f70200720c */ /* 0x040fe400037c1670 */
[C---:B------:R-:W-:Y:S01]  /*bee0*/  ISETP.LT.OR P5, PT, R2.reuse, R246, P5 ;  /* 0x000000f60200720c */ /* 0x040fe20002fa1670 */
[----:B------:R-:W4:Y:S01]  /*bef0*/  MUFU.TANH R54, R54 ;  /* 0x0000003600367308 */ /* 0x000f220000002400 */
[C---:B------:R-:W-:Y:S02]  /*bf00*/  ISETP.LT.OR P4, PT, R2.reuse, R245, P4 ;  /* 0x000000f50200720c */ /* 0x040fe40002781670 */
[----:B------:R-:W-:Y:S01]  /*bf10*/  ISETP.LT.OR P3, PT, R2, R244, P3 ;  /* 0x000000f40200720c */ /* 0x000fe20001f61670 */
[----:B------:R-:W-:Y:S01]  /*bf20*/  VIADD R2, R0, 0x18 ;  /* 0x0000001800027836 */ /* 0x000fe20000000000 */
[----:B------:R-:W-:Y:S02]  /*bf30*/  FSEL R140, R9, -INF , !P0 ;  /* 0xff800000098c7808 */ /* 0x000fe40004000000 */
[----:B-1----:R-:W-:Y:S01]  /*bf40*/  FSEL R139, R141, -INF , !P6 ;  /* 0xff8000008d8b7808 */ /* 0x002fe20007000000 */
[----:B------:R-:W1:Y:S01]  /*bf50*/  MUFU.TANH R56, R56 ;  /* 0x0000003800387308 */ /* 0x000e620000002400 */
[----:B------:R-:W-:-:S02]  /*bf60*/  FSEL R9, R35, -INF , !P5 ;  /* 0xff80000023097808 */ /* 0x000fc40006800000 */
[----:B------:R-:W-:Y:S02]  /*bf70*/  FSEL R141, R29, -INF , !P4 ;  /* 0xff8000001d8d7808 */ /* 0x000fe40006000000 */
[C---:B------:R-:W-:Y:S01]  /*bf80*/  ISETP.GE.AND P0, PT, R2.reuse, R251, PT ;  /* 0x000000fb0200720c */ /* 0x040fe20003f06270 */
[----:B------:R3:W-:Y:S01]  /*bf90*/  STL [R1+0xc], R9 ;  /* 0x00000c0901007387 */ /* 0x0007e20000100800 */
[C---:B------:R-:W-:Y:S01]  /*bfa0*/  ISETP.GE.AND P6, PT, R2.reuse, R250, PT ;  /* 0x000000fa0200720c */ /* 0x040fe20003fc6270 */
[----:B------:R-:W-:Y:S01]  /*bfb0*/  MUFU.TANH R53, R53 ;  /* 0x0000003500357308 */ /* 0x000fe20000002400 */
[C---:B------:R-:W-:Y:S02]  /*bfc0*/  ISETP.GE.AND P5, PT, R2.reuse, R249, PT ;  /* 0x000000f90200720c */ /* 0x040fe40003fa6270 */
[C---:B------:R-:W-:Y:S02]  /*bfd0*/  ISETP.GE.AND P4, PT, R2.reuse, R248, PT ;  /* 0x000000f80200720c */ /* 0x040fe40003f86270 */
[----:B------:R-:W-:-:S02]  /*bfe0*/  ISETP.LT.OR P0, PT, R2, R247, P0 ;  /* 0x000000f70200720c */ /* 0x000fc40000701670 */
[C---:B------:R-:W-:Y:S01]  /*bff0*/  ISETP.LT.OR P6, PT, R2.reuse, R246, P6 ;  /* 0x000000f60200720c */ /* 0x040fe200037c1670 */
[----:B------:R-:W-:Y:S01]  /*c000*/  MUFU.TANH R55, R55 ;  /* 0x0000003700377308 */ /* 0x000fe20000002400 */
[C---:B------:R-:W-:Y:S02]  /*c010*/  ISETP.LT.OR P5, PT, R2.reuse, R245, P5 ;  /* 0x000000f50200720c */ /* 0x040fe40002fa1670 */
[----:B------:R-:W-:Y:S01]  /*c020*/  ISETP.LT.OR P4, PT, R2, R244, P4 ;  /* 0x000000f40200720c */ /* 0x000fe20002781670 */
[----:B------:R-:W-:Y:S01]  /*c030*/  VIADD R2, R0, 0x19 ;  /* 0x0000001900027836 */ /* 0x000fe20000000000 */
[----:B------:R-:W-:Y:S02]  /*c040*/  FSEL R142, R28, -INF , !P3 ;  /* 0xff8000001c8e7808 */ /* 0x000fe40005800000 */
[----:B------:R-:W-:Y:S01]  /*c050*/  FSEL R252, R27, -INF , !P0 ;  /* 0xff8000001bfc7808 */ /* 0x000fe20004000000 */
[----:B------:R-:W-:Y:S01]  /*c060*/  MUFU.TANH R57, R57 ;  /* 0x0000003900397308 */ /* 0x000fe20000002400 */
[----:B--2---:R-:W-:-:S02]  /*c070*/  FSEL R26, R3, -INF , !P6 ;  /* 0xff800000031a7808 */ /* 0x004fc40007000000 */
[----:B------:R-:W-:Y:S02]  /*c080*/  FSEL R36, R36, -INF , !P5 ;  /* 0xff80000024247808 */ /* 0x000fe40006800000 */
[C---:B------:R-:W-:Y:S02]  /*c090*/  ISETP.GE.AND P3, PT, R2.reuse, R251, PT ;  /* 0x000000fb0200720c */ /* 0x040fe40003f66270 */
[C---:B------:R-:W-:Y:S01]  /*c0a0*/  ISETP.GE.AND P0, PT, R2.reuse, R250, PT ;  /* 0x000000fa0200720c */ /* 0x040fe20003f06270 */
[----:B------:R-:W2:Y:S01]  /*c0b0*/  MUFU.TANH R58, R58 ;  /* 0x0000003a003a7308 */ /* 0x000ea20000002400 */
[C---:B------:R-:W-:Y:S02]  /*c0c0*/  ISETP.GE.AND P6, PT, R2.reuse, R249, PT ;  /* 0x000000f90200720c */ /* 0x040fe40003fc6270 */
[C---:B------:R-:W-:Y:S02]  /*c0d0*/  ISETP.GE.AND P5, PT, R2.reuse, R248, PT ;  /* 0x000000f80200720c */ /* 0x040fe40003fa6270 */
[----:B------:R-:W-:-:S02]  /*c0e0*/  ISETP.LT.OR P3, PT, R2, R247, P3 ;  /* 0x000000f70200720c */ /* 0x000fc40001f61670 */
[C---:B------:R-:W-:Y:S01]  /*c0f0*/  ISETP.LT.OR P0, PT, R2.reuse, R246, P0 ;  /* 0x000000f60200720c */ /* 0x040fe20000701670 */
[----:B------:R-:W2:Y:S01]  /*c100*/  MUFU.TANH R59, R59 ;  /* 0x0000003b003b7308 */ /* 0x000ea20000002400 */
[C---:B------:R-:W-:Y:S02]  /*c110*/  ISETP.LT.OR P6, PT, R2.reuse, R245, P6 ;  /* 0x000000f50200720c */ /* 0x040fe400037c1670 */
[----:B------:R-:W-:Y:S01]  /*c120*/  ISETP.LT.OR P5, PT, R2, R244, P5 ;  /* 0x000000f40200720c */ /* 0x000fe20002fa1670 */
[----:B------:R-:W-:Y:S01]  /*c130*/  VIADD R2, R0, 0x20 ;  /* 0x0000002000027836 */ /* 0x000fe20000000000 */
[----:B------:R-:W-:Y:S02]  /*c140*/  FSEL R38, R38, -INF , !P4 ;  /* 0xff80000026267808 */ /* 0x000fe40006000000 */
[----:B------:R-:W-:Y:S01]  /*c150*/  FSEL R219, R33, -INF , !P3 ;  /* 0xff80000021db7808 */ /* 0x000fe20005800000 */
[----:B------:R-:W2:Y:S01]  /*c160*/  MUFU.TANH R44, R44 ;  /* 0x0000002c002c7308 */ /* 0x000ea20000002400 */
[----:B------:R-:W-:-:S02]  /*c170*/  FSEL R221, R8, -INF , !P0 ;  /* 0xff80000008dd7808 */ /* 0x000fc40004000000 */
        /* <DEDUP_REMOVED lines=35> */
[----:B---3--:R-:W-:Y:S01]  /*c3b0*/  MUFU.TANH R9, R4 ;  /* 0x0000000400097308 */ /* 0x008fe20000002400 */
[----:B------:R-:W-:Y:S01]  /*c3c0*/  BAR.SYNC.DEFER_BLOCKING 0x0 ;  /* 0x0000000000007b1d */ /* 0x000fe20000010000 */
[C---:B------:R-:W-:Y:S02]  /*c3d0*/  ISETP.GE.AND P4, PT, R2.reuse, R249, PT ;  /* 0x000000f90200720c */ /* 0x040fe40003f86270 */
[C---:B------:R-:W-:Y:S02]  /*c3e0*/  ISETP.GE.AND P3, PT, R2.reuse, R248, PT ;  /* 0x000000f80200720c */ /* 0x040fe40003f66270 */
[----:B------:R-:W-:-:S02]  /*c3f0*/  ISETP.LT.OR P6, PT, R2, R247, P6 ;  /* 0x000000f70200720c */ /* 0x000fc400037c1670 */
[C---:B------:R-:W-:Y:S01]  /*c400*/  ISETP.LT.OR P5, PT, R2.reuse, R246, P5 ;  /* 0x000000f60200720c */ /* 0x040fe20002fa1670 */
[----:B------:R3:W-:Y:S01]  /*c410*/  MUFU.TANH R8, R5 ;  /* 0x0000000500087308 */ /* 0x0007e20000002400 */
[C---:B------:R-:W-:Y:S02]  /*c420*/  ISETP.LT.OR P4, PT, R2.reuse, R245, P4 ;  /* 0x000000f50200720c */ /* 0x040fe40002781670 */
[----:B------:R-:W-:Y:S01]  /*c430*/  ISETP.LT.OR P3, PT, R2, R244, P3 ;  /* 0x000000f40200720c */ /* 0x000fe20001f61670 */
[----:B------:R-:W-:Y:S01]  /*c440*/  VIADD R2, R0, 0x29 ;  /* 0x0000002900027836 */ /* 0x000fe20000000000 */
[----:B------:R-:W-:Y:S02]  /*c450*/  FSEL R136, R51, -INF , !P0 ;  /* 0xff80000033887808 */ /* 0x000fe40004000000 */
[----:B----4-:R-:W-:Y:S01]  /*c460*/  FSEL R32, R52, -INF , !P6 ;  /* 0xff80000034207808 */ /* 0x010fe20007000000 */
[----:B------:R-:W-:Y:S01]  /*c470*/  MUFU.TANH R67, R67 ;  /* 0x0000004300437308 */ /* 0x000fe20000002400 */
[----:B------:R-:W-:-:S02]  /*c480*/  FSEL R216, R54, -INF , !P5 ;  /* 0xff80000036d87808 */ /* 0x000fc40006800000 */
[----:B-1----:R-:W-:Y:S02]  /*c490*/  FSEL R217, R56, -INF , !P4 ;  /* 0xff80000038d97808 */ /* 0x002fe40006000000 */
[C---:B------:R-:W-:Y:S02]  /*c4a0*/  ISETP.GE.AND P0, PT, R2.reuse, R251, PT ;  /* 0x000000fb0200720c */ /* 0x040fe40003f06270 */
[C---:B------:R-:W-:Y:S02]  /*c4b0*/  ISETP.GE.AND P6, PT, R2.reuse, R250, PT ;  /* 0x000000fa0200720c */ /* 0x040fe40003fc6270 */
[----:B------:R-:W-:Y:S01]  /*c4c0*/  ISETP.GE.AND P5, PT, R2, R249, PT ;  /* 0x000000f90200720c */ /* 0x000fe20003fa6270 */
[----:B---3--:R-:W-:Y:S01]  /*c4d0*/  FMUL.FTZ R5, R60, UR33 ;  /* 0x000000213c057c20 */ /* 0x008fe20008410000 */
[C---:B------:R-:W-:Y:S02]  /*c4e0*/  ISETP.GE.AND P4, PT, R2.reuse, R248, PT ;  /* 0x000000f80200720c */ /* 0x040fe40003f86270 */
[----:B------:R-:W-:-:S02]  /*c4f0*/  ISETP.LT.OR P0, PT, R2, R247, P0 ;  /* 0x000000f70200720c */ /* 0x000fc40000701670 */
[C---:B------:R-:W-:Y:S01]  /*c500*/  ISETP.LT.OR P6, PT, R2.reuse, R246, P6 ;  /* 0x000000f60200720c */ /* 0x040fe200037c1670 */
[----:B------:R-:W1:Y:S01]  /*c510*/  MUFU.TANH R5, R5 ;  /* 0x0000000500057308 */ /* 0x000e620000002400 */
[C---:B------:R-:W-:Y:S02]  /*c520*/  ISETP.LT.OR P5, PT, R2.reuse, R245, P5 ;  /* 0x000000f50200720c */ /* 0x040fe40002fa1670 */
[----:B------:R-:W-:Y:S01]  /*c530*/  ISETP.LT.OR P4, PT, R2, R244, P4 ;  /* 0x000000f40200720c */ /* 0x000fe20002781670 */
[----:B------:R-:W-:Y:S01]  /*c540*/  VIADD R2, R0, 0x30 ;  /* 0x0000003000027836 */ /* 0x000fe20000000000 */
[----:B--2---:R-:W-:Y:S02]  /*c550*/  FSEL R3, R58, -INF , !P3 ;  /* 0xff8000003a037808 */ /* 0x004fe40005800000 */
[----:B------:R-:W-:Y:S02]  /*c560*/  FSEL R31, R53, -INF , !P0 ;  /* 0xff800000351f7808 */ /* 0x000fe40004000000 */
[----:B------:R-:W-:Y:S01]  /*c570*/  FSEL R214, R55, -INF , !P6 ;  /* 0xff80000037d67808 */ /* 0x000fe20007000000 */
[----:B------:R2:W-:Y:S01]  /*c580*/  STL [R1+0x24], R3 ;  /* 0x0000240301007387 */ /* 0x0005e20000100800 */
        /* <DEDUP_REMOVED lines=12> */
[----:B------:R-:W-:Y:S01]  /*c650*/  FSEL R212, R46, -INF , !P0 ;  /* 0xff8000002ed47808 */ /* 0x000fe20004000000 */
[----:B------:R3:W-:Y:S01]  /*c660*/  STL [R1+0x20], R4 ;  /* 0x0000200401007387 */ /* 0x0007e20000100800 */
[----:B------:R-:W-:Y:S01]  /*c670*/  FSEL R213, R64, -INF , !P6 ;  /* 0xff80000040d57808 */ /* 0x000fe20007000000 */
[----:B--2---:R-:W-:Y:S01]  /*c680*/  FMUL.FTZ R3, R6, UR33 ;  /* 0x0000002106037c20 */ /* 0x004fe20008410000 */
[C---:B------:R-:W-:Y:S01]  /*c690*/  ISETP.GE.AND P4, PT, R2.reuse, R251, PT ;  /* 0x000000fb0200720c */ /* 0x040fe20003f86270 */
[----:B------:R-:W-:Y:S01]  /*c6a0*/  FMUL.FTZ R6, R7, UR33 ;  /* 0x0000002107067c20 */ /* 0x000fe20008410000 */
[C---:B------:R-:W-:Y:S01]  /*c6b0*/  ISETP.GE.AND P3, PT, R2.reuse, R250, PT ;  /* 0x000000fa0200720c */ /* 0x040fe20003f66270 */
[----:B------:R2:W4:Y:S01]  /*c6c0*/  MUFU.TANH R7, R3 ;  /* 0x0000000300077308 */ /* 0x0005220000002400 */
[----:B------:R-:W-:-:S02]  /*c6d0*/  ISETP.GE.AND P0, PT, R2, R249, PT ;  /* 0x000000f90200720c */ /* 0x000fc40003f06270 */
[C---:B------:R-:W-:Y:S02]  /*c6e0*/  ISETP.GE.AND P6, PT, R2.reuse, R248, PT ;  /* 0x000000f80200720c */ /* 0x040fe40003fc6270 */
[C---:B------:R-:W-:Y:S02]  /*c6f0*/  ISETP.LT.OR P4, PT, R2.reuse, R247, P4 ;  /* 0x000000f70200720c */ /* 0x040fe40002781670 */
[C---:B------:R-:W-:Y:S01]  /*c700*/  ISETP.LT.OR P3, PT, R2.reuse, R246, P3 ;  /* 0x000000f60200720c */ /* 0x040fe20001f61670 */
[----:B------:R-:W-:Y:S01]  /*c710*/  MUFU.TANH R6, R6 ;  /* 0x0000000600067308 */ /* 0x000fe20000002400 */
[C---:B------:R-:W-:Y:S02]  /*c720*/  ISETP.LT.OR P0, PT, R2.reuse, R245, P0 ;  /* 0x000000f50200720c */ /* 0x040fe40000701670 */
[----:B------:R-:W-:Y:S01]  /*c730*/  ISETP.LT.OR P6, PT, R2, R244, P6 ;  /* 0x000000f40200720c */ /* 0x000fe200037c1670 */
[C---:B------:R-:W-:Y:S01]  /*c740*/  VIADD R2, R0.reuse, 0x38 ;  /* 0x0000003800027836 */ /* 0x040fe20000000000 */
[----:B------:R-:W-:Y:S01]  /*c750*/  FSEL R30, R45, -INF , !P4 ;  /* 0xff8000002d1e7808 */ /* 0x000fe20006000000 */
[----:B------:R-:W-:Y:S01]  /*c760*/  VIADD R0, R0, 0x39 ;  /* 0x0000003900007836 */ /* 0x000fe20000000000 */
[----:B------:R-:W-:-:S02]  /*c770*/  FSEL R209, R47, -INF , !P3 ;  /* 0xff8000002fd17808 */ /* 0x000fc40005800000 */
[----:B--2---:R-:W-:Y:S02]  /*c780*/  FSEL R3, R66, -INF , !P5 ;  /* 0xff80000042037808 */ /* 0x004fe40006800000 */
[----:B------:R-:W-:Y:S01]  /*c790*/  FSEL R211, R65, -INF , !P0 ;  /* 0xff80000041d37808 */ /* 0x000fe20004000000 */
[----:B---3--:R-:W-:Y:S01]  /*c7a0*/  FMUL.FTZ R4, R61, UR33 ;  /* 0x000000213d047c20 */ /* 0x008fe20008410000 */
[C---:B------:R-:W-:Y:S01]  /*c7b0*/  ISETP.GE.AND P5, PT, R2.reuse, R251, PT ;  /* 0x000000fb0200720c */ /* 0x040fe20003fa6270 */
[----:B------:R2:W-:Y:S01]  /*c7c0*/  STL [R1+0x1c], R3 ;  /* 0x00001c0301007387 */ /* 0x0005e20000100800 */
[C---:B------:R-:W-:Y:S02]  /*c7d0*/  ISETP.GE.AND P4, PT, R2.reuse, R250, PT ;  /* 0x000000fa0200720c */ /* 0x040fe40003f86270 */
[C---:B------:R-:W-:Y:S01]  /*c7e0*/  ISETP.GE.AND P3, PT, R2.reuse, R249, PT ;  /* 0x000000f90200720c */ /* 0x040fe20003f66270 */
[----:B------:R-:W-:Y:S01]  /*c7f0*/  MUFU.TANH R4, R4 ;  /* 0x0000000400047308 */ /* 0x000fe20000002400 */
[----:B------:R-:W-:-:S02]  /*c800*/  ISETP.GE.AND P0, PT, R2, R248, PT ;  /* 0x000000f80200720c */ /* 0x000fc40003f06270 */
[C---:B------:R-:W-:Y:S02]  /*c810*/  ISETP.LT.OR P5, PT, R2.reuse, R247, P5 ;  /* 0x000000f70200720c */ /* 0x040fe40002fa1670 */
[C---:B------:R-:W-:Y:S02]  /*c820*/  ISETP.LT.OR P4, PT, R2.reuse, R246, P4 ;  /* 0x000000f60200720c */ /* 0x040fe40002781670 */
[C---:B------:R-:W-:Y:S02]  /*c830*/  ISETP.LT.OR P3, PT, R2.reuse, R245, P3 ;  /* 0x000000f50200720c */ /* 0x040fe40001f61670 */
[----:B------:R-:W-:Y:S01]  /*c840*/  ISETP.LT.OR P0, PT, R2, R244, P0 ;  /* 0x000000f40200720c */ /* 0x000fe20000701670 */
[----:B------:R-:W-:Y:S01]  /*c850*/  FMUL.FTZ R2, R63, UR33 ;  /* 0x000000213f027c20 */ /* 0x000fe20008410000 */
[----:B-1----:R-:W-:Y:S02]  /*c860*/  FSEL R208, R5, -INF , !P3 ;  /* 0xff80000005d07808 */ /* 0x002fe40005800000 */
[----:B------:R-:W-:-:S02]  /*c870*/  ISETP.GE.AND P3, PT, R0, R248, PT ;  /* 0x000000f80000720c */ /* 0x000fc40003f66270 */
[----:B------:R-:W-:Y:S01]  /*c880*/  FSEL R48, R67, -INF , !P6 ;  /* 0xff80000043307808 */ /* 0x000fe20007000000 */
[----:B------:R-:W1:Y:S01]  /*c890*/  MUFU.TANH R2, R2 ;  /* 0x0000000200027308 */ /* 0x000e620000002400 */
[----:B------:R-:W-:Y:S02]  /*c8a0*/  FSEL R29, R9, -INF , !P5 ;  /* 0xff800000091d7808 */ /* 0x000fe40006800000 */
[----:B----4-:R-:W-:Y:S01]  /*c8b0*/  FSEL R46, R7, -INF , !P4 ;  /* 0xff800000072e7808 */ /* 0x010fe20006000000 */
[----:B--2---:R-:W-:Y:S01]  /*c8c0*/  FMUL.FTZ R3, R62, UR33 ;  /* 0x000000213e037c20 */ /* 0x004fe20008410000 */
[C---:B------:R-:W-:Y:S02]  /*c8d0*/  ISETP.GE.AND P6, PT, R0.reuse, R251, PT ;  /* 0x000000fb0000720c */ /* 0x040fe40003fc6270 */
[C---:B------:R-:W-:Y:S02]  /*c8e0*/  ISETP.GE.AND P5, PT, R0.reuse, R250, PT ;  /* 0x000000fa0000720c */ /* 0x040fe40003fa6270 */
[C---:B------:R-:W-:Y:S01]  /*c8f0*/  ISETP.GE.AND P4, PT, R0.reuse, R249, PT ;  /* 0x000000f90000720c */ /* 0x040fe20003f86270 */
[----:B------:R-:W2:Y:S01]  /*c900*/  MUFU.TANH R3, R3 ;  /* 0x0000000300037308 */ /* 0x000ea20000002400 */
[----:B------:R-:W-:-:S02]  /*c910*/  ISETP.LT.OR P3, PT, R0, R244, P3 ;  /* 0x000000f40000720c */ /* 0x000fc40001f61670 */
[C---:B------:R-:W-:Y:S02]  /*c920*/  ISETP.LT.OR P6, PT, R0.reuse, R247, P6 ;  /* 0x000000f70000720c */ /* 0x040fe400037c1670 */
[C---:B------:R-:W-:Y:S02]  /*c930*/  ISETP.LT.OR P5, PT, R0.reuse, R246, P5 ;  /* 0x000000f60000720c */ /* 0x040fe40002fa1670 */
[----:B------:R-:W-:Y:S02]  /*c940*/  ISETP.LT.OR P4, PT, R0, R245, P4 ;  /* 0x000000f50000720c */ /* 0x000fe40002781670 */
[----:B-1----:R-:W-:Y:S02]  /*c950*/  FSEL R0, R2, -INF , !P3 ;  /* 0xff80000002007808 */ /* 0x002fe40005800000 */
[----:B------:R-:W-:Y:S02]  /*c960*/  FSEL R28, R8, -INF , !P6 ;  /* 0xff800000081c7808 */ /* 0x000fe40007000000 */
[----:B------:R-:W-:Y:S01]  /*c970*/  FSEL R35, R6, -INF , !P5 ;  /* 0xff80000006237808 */ /* 0x000fe20006800000 */
[----:B------:R1:W-:Y:S01]  /*c980*/  STL [R1+0x18], R0 ;  /* 0x0000180001007387 */ /* 0x0003e20000100800 */
[----:B------:R-:W-:-:S02]  /*c990*/  FSEL R47, R4, -INF , !P4 ;  /* 0xff800000042f7808 */ /* 0x000fc40006000000 */
[----:B--2---:R-:W-:Y:S02]  /*c9a0*/  FSEL R58, R3, -INF , !P0 ;  /* 0xff800000033a7808 */ /* 0x004fe40004000000 */
[----:B------:R-:W-:-:S13]  /*c9b0*/  PLOP3.LUT P0, PT, PT, PT, UP0, 0x80, 0x0 ;  /* 0x000000000000781c */ /* 0x000fda0003f0f008 */
[----:B------:R-:W-:Y:S05]  /*c9c0*/  @!P0 BRA `(.L_x_801) ;  /* 0x00000004005c8947 */ /* 0x000fea0003800000 */
[----:B------:R-:W2:Y:S04]  /*c9d0*/  LDL.64 R42, [R1+0x80] ;  /* 0x00008000012a7983 */ /* 0x000ea80000100a00 */
[----:B------:R-:W3:Y:S01]  /*c9e0*/  LDL.64 R40, [R1+0x78] ;  /* 0x0000780001287983 */ /* 0x000ee20000100a00 */
[----:B------:R-:W-:Y:S01]  /*c9f0*/  UIADD3 UR5, UR19, -0x3, URZ ;  /* 0xfffffffd13057890 */ /* 0x000fe2000fffe03f */
[----:B------:R-:W4:Y:S01]  /*ca00*/  @!P2 LDC.64 R4, c[0x0][0x218] ;  /* 0x00008600ff04ab82 */ /* 0x000f220000000a00 */
[----:B------:R-:W-:Y:S01]  /*ca10*/  BSSY B0, `(.L_x_802) ;  /* 0x0000051000007945 */ /* 0x000fe20003800000 */
[----:B------:R2:W-:Y:S01]  /*ca20*/  @P2 STS.128 [R243+0x8000], RZ ;  /* 0x008000fff3002388 */ /* 0x0005e20000000c00 */
[----:B------:R-:W-:Y:S02]  /*ca30*/  USHF.R.S32.HI UR4, URZ, 0x1f, UR5 ;  /* 0x0000001f3f047899 */ /* 0x000fe40008011405 */
[----:B------:R-:W-:-:S02]  /*ca40*/  UIMAD.WIDE.U32 UR20, UR5, UR8, URZ ;  /* 0x00000008051472a5 */ /* 0x000fc4000f8e003f */
[----:B------:R-:W-:Y:S01]  /*ca50*/  UIMAD UR4, UR4, UR8, URZ ;  /* 0x00000008040472a4 */ /* 0x000fe2000f8e023f */
[----:B------:R-:W5:Y:S03]  /*ca60*/  @!P1 LDC.64 R6, c[0x0][0x218] ;  /* 0x00008600ff069b82 */ /* 0x000f660000000a00 */
[----:B------:R-:W-:Y:S01]  /*ca70*/  UIMAD UR4, UR5, UR9, UR4 ;  /* 0x00000009050472a4 */ /* 0x000fe2000f8e0204 */
[----:B-1----:R-:W-:Y:S02]  /*ca80*/  IMAD.U32 R0, RZ, RZ, UR20 ;  /* 0x00000014ff007e24 */ /* 0x002fe4000f8e00ff */
[----:B------:R-:W-:Y:S01]  /*ca90*/  IMAD.U32 R3, RZ, RZ, UR20 ;  /* 0x00000014ff037e24 */ /* 0x000fe2000f8e00ff */
[----:B------:R-:W-:Y:S01]  /*caa0*/  UIADD3 UR4, UR21, UR4, URZ ;  /* 0x0000000415047290 */ /* 0x000fe2000fffe03f */
[----:B------:R-:W1:Y:S05]  /*cab0*/  @!P2 LDC.64 R8, c[0x0][0x218] ;  /* 0x00008600ff08ab82 */ /* 0x000e6a0000000a00 */
[----:B------:R-:W-:Y:S01]  /*cac0*/  IMAD.U32 R2, RZ, RZ, UR4 ;  /* 0x00000004ff027e24 */ /* 0x000fe2000f8e00ff */
[----:B--2---:R-:W-:-:S04]  /*cad0*/  LEA R0, P3, R0, R42, 0x6 ;  /* 0x0000002a00007211 */ /* 0x004fc800078630ff */
[----:B---3--:R-:W-:Y:S02]  /*cae0*/  LEA.HI.X R2, R3, R41, R2, 0x6, P3 ;  /* 0x0000002903027211 */ /* 0x008fe400018f3402 */
[----:B----4-:R-:W-:-:S04]  /*caf0*/  @!P2 LEA R4, P3, R0, R4, 0x1 ;  /* 0x000000040004a211 */ /* 0x010fc800078608ff */
        /* <DEDUP_REMOVED lines=8> */
[----:B------:R-:W3:Y:S01]  /*cb80*/  @!P1 LDC.64 R6, c[0x0][0x218] ;  /* 0x00008600ff069b82 */ /* 0x000ee20000000a00 */
[----:B------:R-:W-:Y:S02]  /*cb90*/  IADD3 R0, P4, R0, UR29, RZ ;  /* 0x0000001d00007c10 */ /* 0x000fe4000ff9e0ff */
[----:B------:R-:W-:Y:S01]  /*cba0*/  @!PT LDS RZ, [RZ] ;  /* 0x00000000fffff984 */ /* 0x000fe20000000800 */
[----:B------:R-:W-:Y:S01]  /*cbb0*/  @!PT LDS RZ, [RZ] ;  /* 0x00000000fffff984 */ /* 0x000fe20000000800 */
[----:B------:R-:W-:Y:S01]  /*cbc0*/  @!PT LDS RZ, [RZ] ;  /* 0x00000000fffff984 */ /* 0x000fe20000000800 */
[----:B------:R1:W-:Y:S02]  /*cbd0*/  @!P1 LDGSTS.E.BYPASS.LTC128B.128 [R243+0xa000], desc[UR22][R4.64+0x80] ;  /* 0x0a00008004f39fae */ /* 0x0003e4000b901d56 */
[----:B------:R-:W-:Y:S02]  /*cbe0*/  IADD3.X R2, R2, UR28, RZ, P4, !PT ;  /* 0x0000001c02027c10 */ /* 0x000fe4000a7fe4ff */
[----:B------:R2:W-:Y:S01]  /*cbf0*/  @P2 STS.128 [R243+0x8800], RZ ;  /* 0x008800fff3002388 */ /* 0x0005e20000000c00 */
[----:B-1----:R-:W-:-:S04]  /*cc00*/  @!P2 LEA R4, P3, R0, R8, 0x1 ;  /* 0x000000080004a211 */ /* 0x002fc800078608ff */
[C---:B------:R-:W-:Y:S02]  /*cc10*/  @!P2 LEA.HI.X R5, R0.reuse, R9, R2, 0x1, P3 ;  /* 0x000000090005a211 */ /* 0x040fe400018f0c02 */
[----:B------:R-:W1:Y:S03]  /*cc20*/  @!P2 LDC.64 R8, c[0x0][0x218] ;  /* 0x00008600ff08ab82 */ /* 0x000e660000000a00 */
[----:B------:R-:W-:Y:S01]  /*cc30*/  @!PT LDS RZ, [RZ] ;  /* 0x00000000fffff984 */ /* 0x000fe20000000800 */
[----:B------:R-:W-:Y:S01]  /*cc40*/  @!PT LDS RZ, [RZ] ;  /* 0x00000000fffff984 */ /* 0x000fe20000000800 */
[----:B------:R-:W-:Y:S01]  /*cc50*/  @!PT LDS RZ, [RZ] ;  /* 0x00000000fffff984 */ /* 0x000fe20000000800 */
[----:B------:R3:W-:Y:S04]  /*cc60*/  @!P2 LDGSTS.E.BYPASS.LTC128B.128 [R243+0x8800], desc[UR22][R4.64] ;  /* 0x0880000004f3afae */ /* 0x0007e8000b901d56 */
[----:B------:R2:W-:Y:S01]  /*cc70*/  @P1 STS.128 [R243+0xa800], RZ ;  /* 0x00a800fff3001388 */ /* 0x0005e20000000c00 */
[----:B---3--:R-:W-:-:S04]  /*cc80*/  @!P1 LEA R4, P3, R0, R6, 0x1 ;  /* 0x0000000600049211 */ /* 0x008fc800078608ff */
        /* <DEDUP_REMOVED lines=41> */
.L_x_803:
[----:B------:R-:W-:Y:S05]  /*cf20*/  BSYNC B0 ;  /* 0x0000000000007941 */ /* 0x000fea0003800000 */
.L_x_802:
[----:B------:R-:W0:Y:S02]  /*cf30*/  LDGDEPBAR ;  /* 0x00000000000079af */ /* 0x000e240000000000 */
.L_x_801:
[----:B------:R-:W3:Y:S04]  /*cf40*/  LDL.LU R42, [R1+0x10] ;  /* 0x00001000012a7983 */ /* 0x000ee80000300800 */
[----:B------:R-:W4:Y:S01]  /*cf50*/  LDL.LU R43, [R1+0xc] ;  /* 0x00000c00012b7983 */ /* 0x000f220000300800 */
[----:B------:R-:W-:-:S03]  /*cf60*/  MOV R49, R141 ;  /* 0x0000008d00317202 */ /* 0x000fc60000000f00 */
[----:B------:R-:W4:Y:S01]  /*cf70*/  LDL.LU R51, [R1+0x14] ;  /* 0x0000140001337983 */ /* 0x000f220000300800 */
[----:B------:R-:W-:Y:S01]  /*cf80*/  MOV R52, R26 ;  /* 0x0000001a00347202 */ /* 0x000fe20000000f00 */
[----:B------:R-:W-:Y:S01]  /*cf90*/  IMAD.MOV.U32 R54, RZ, RZ, R36 ;  /* 0x000000ffff367224 */ /* 0x000fe200078e0024 */
[----:B------:R-:W-:Y:S01]  /*cfa0*/  MOV R57, R143 ;  /* 0x0000008f00397202 */ /* 0x000fe20000000f00 */
[----:B------:R2:W-:Y:S01]  /*cfb0*/  STL [R1+0xa8], R232 ;  /* 0x0000a8e801007387 */ /* 0x0005e20000100800 */
[----:B------:R-:W-:Y:S02]  /*cfc0*/  MOV R55, R140 ;  /* 0x0000008c00377202 */ /* 0x000fe40000000f00 */
[----:B------:R-:W-:Y:S02]  /*cfd0*/  MOV R53, R38 ;  /* 0x0000002600357202 */ /* 0x000fe40000000f00 */
[----:B------:R-:W-:Y:S01]  /*cfe0*/  MOV R56, R39 ;  /* 0x0000002700387202 */ /* 0x000fe20000000f00 */
[----:B--2---:R-:W2:Y:S04]  /*cff0*/  LDL.LU R232, [R1+0x18] ;  /* 0x0000180001e87983 */ /* 0x004ea80000300800 */
[----:B------:R-:W-:Y:S04]  /*d000*/  STL [R1+0xa4], R231 ;  /* 0x0000a4e701007387 */ /* 0x000fe80000100800 */
[----:B------:R1:W-:Y:S04]  /*d010*/  STL [R1+0xa0], R230 ;  /* 0x0000a0e601007387 */ /* 0x0003e80000100800 */
[----:B-1----:R-:W2:Y:S04]  /*d020*/  LDL.LU R230, [R1+0x24] ;  /* 0x0000240001e67983 */ /* 0x002ea80000300800 */
[----:B------:R1:W-:Y:S04]  /*d030*/  STL [R1+0x9c], R229 ;  /* 0x00009ce501007387 */ /* 0x0003e80000100800 */
[----:B-1----:R-:W2:Y:S04]  /*d040*/  LDL.LU R229, [R1+0x20] ;  /* 0x0000200001e57983 */ /* 0x002ea80000300800 */
[----:B------:R1:W-:Y:S04]  /*d050*/  STL [R1+0x98], R224 ;  /* 0x000098e001007387 */ /* 0x0003e80000100800 */
[----:B-1----:R-:W2:Y:S01]  /*d060*/  LDL.LU R224, [R1+0x1c] ;  /* 0x00001c0001e07983 */ /* 0x002ea20000300800 */
        /* <DEDUP_REMOVED lines=17> */
[----:B------:R-:W-:-:S04]  /*d180*/  FMNMX.FTZ R0, R17, R0, !PT ;  /* 0x0000000011007209 */ /* 0x000fc80007810000 */
[----:B------:R-:W-:Y:S02]  /*d190*/  FMNMX.FTZ R2, R18, R0, !PT ;  /* 0x0000000012027209 */ /* 0x000fe40007810000 */
[----:B------:R-:W-:-:S05]  /*d1a0*/  FMNMX.FTZ R0, R28, R3, !PT ;  /* 0x000000031c007209 */ /* 0x000fca0007810000 */
[----:B------:R-:W1:Y:S01]  /*d1b0*/  SHFL.BFLY PT, R5, R0, 0x2, 0x1f ;  /* 0x0c401f0000057f89 */ /* 0x000e6200000e0000 */
[----:B---3--:R-:W-:-:S04]  /*d1c0*/  FMNMX.FTZ R2, R42, R2, !PT ;  /* 0x000000022a027209 */ /* 0x008fc80007810000 */
        /* <DEDUP_REMOVED lines=13> */
[----:B------:R-:W-:Y:S01]  /*d2a0*/  FMNMX.FTZ R5, R214, R4, !PT ;  /* 0x00000004d6057209 */ /* 0x000fe20007810000 */
[----:B------:R-:W1:Y:S01]  /*d2b0*/  SHFL.BFLY PT, R7, R2, 0x1, 0x1f ;  /* 0x0c201f0002077f89 */ /* 0x000e6200000e0000 */
        /* <DEDUP_REMOVED lines=14> */
[----:B------:R-:W3:Y:S01]  /*d3a0*/  SHFL.BFLY PT, R6, R0, 0x2, 0x1f ;  /* 0x0c401f0000067f89 */ /* 0x000ee200000e0000 */
        /* <DEDUP_REMOVED lines=9> */
[----:B--2---:R-:W-:Y:S02]  /*d440*/  FMNMX.FTZ R5, R230, R3, !PT ;  /* 0x00000003e6057209 */ /* 0x004fe40007810000 */
[----:B------:R-:W-:Y:S02]  /*d450*/  FMNMX.FTZ R3, R47, R4, !PT ;  /* 0x000000042f037209 */ /* 0x000fe40007810000 */
[----:B-1----:R-:W-:Y:S02]  /*d460*/  FMNMX.FTZ R231, R2, R7, !PT ;  /* 0x0000000702e77209 */ /* 0x002fe40007810000 */
[----:B---3--:R-:W-:Y:S02]  /*d470*/  FMNMX.FTZ R0, R0, R6, !PT ;  /* 0x0000000600007209 */ /* 0x008fe40007810000 */
[----:B------:R-:W1:Y:S01]  /*d480*/  SHFL.BFLY PT, R6, R3, 0x2, 0x1f ;  /* 0x0c401f0003067f89 */ /* 0x000e6200000e0000 */
[----:B------:R-:W-:-:S03]  /*d490*/  FSETP.NEU.FTZ.AND P6, PT, R231, -INF , PT ;  /* 0xff800000e700780b */ /* 0x000fc60003fdd000 */
[----:B------:R-:W2:Y:S04]  /*d4a0*/  SHFL.BFLY PT, R8, R0, 0x1, 0x1f ;  /* 0x0c201f0000087f89 */ /* 0x000ea800000e0000 */
[----:B------:R-:W-:Y:S01]  /*d4b0*/  STL [R1+0x3c], R231 ;  /* 0x00003ce701007387 */ /* 0x000fe20000100800 */
[----:B------:R-:W-:Y:S02]  /*d4c0*/  FMNMX.FTZ R2, R229, R5, !PT ;  /* 0x00000005e5027209 */ /* 0x000fe40007810000 */
[----:B-1----:R-:W-:Y:S02]  /*d4d0*/  FMNMX.FTZ R3, R3, R6, !PT ;  /* 0x0000000603037209 */ /* 0x002fe40007810000 */
[----:B--2---:R-:W-:-:S03]  /*d4e0*/  FMNMX.FTZ R27, R0, R8, !PT ;  /* 0x00000008001b7209 */ /* 0x004fc60007810000 */
[----:B------:R-:W1:Y:S01]  /*d4f0*/  SHFL.BFLY PT, R7, R3, 0x1, 0x1f ;  /* 0x0c201f0003077f89 */ /* 0x000e6200000e0000 */
[----:B------:R-:W-:-:S03]  /*d500*/  FSETP.NEU.FTZ.AND P5, PT, R27, -INF , PT ;  /* 0xff8000001b00780b */ /* 0x000fc60003fbd000 */
[----:B------:R-:W-:Y:S01]  /*d510*/  STL [R1+0x30], R27 ;  /* 0x0000301b01007387 */ /* 0x000fe20000100800 */
[----:B------:R-:W-:-:S04]  /*d520*/  FMNMX.FTZ R2, R224, R2, !PT ;  /* 0x00000002e0027209 */ /* 0x000fc80007810000 */
[----:B------:R-:W-:Y:S01]  /*d530*/  FMNMX.FTZ R4, R48, R2, !PT ;  /* 0x0000000230047209 */ /* 0x000fe20007810000 */
[----:B------:R-:W-:-:S03]  /*d540*/  FMUL.FTZ R2, R231, UR10 ;  /* 0x0000000ae7027c20 */ /* 0x000fc60008410000 */
[----:B------:R-:W-:Y:S02]  /*d550*/  FMNMX.FTZ R4, R58, R4, !PT ;  /* 0x000000043a047209 */ /* 0x000fe40007810000 */
[----:B------:R-:W-:Y:S02]  /*d560*/  FSEL R2, R2, RZ, P6 ;  /* 0x000000ff02027208 */ /* 0x000fe40003000000 */
[----:B------:R-:W-:Y:S02]  /*d570*/  FMNMX.FTZ R4, R232, R4, !PT ;  /* 0x00000004e8047209 */ /* 0x000fe40007810000 */
[----:B-1----:R-:W-:Y:S01]  /*d580*/  FMNMX.FTZ R141, R3, R7, !PT ;  /* 0x00000007038d7209 */ /* 0x002fe20007810000 */
[--C-:B------:R-:W-:Y:S01]  /*d590*/  FFMA.FTZ R0, R13, UR10, -R2.reuse ;  /* 0x0000000a0d007c23 */ /* 0x100fe20008010802 */
[----:B------:R-:W-:Y:S01]  /*d5a0*/  FFMA.FTZ R5, R10, UR10, -R2 ;  /* 0x0000000a0a057c23 */ /* 0x000fe20008010802 */
[----:B------:R-:W1:Y:S01]  /*d5b0*/  SHFL.BFLY PT, R6, R4, 0x2, 0x1f ;  /* 0x0c401f0004067f89 */ /* 0x000e6200000e0000 */
[----:B------:R-:W-:Y:S01]  /*d5c0*/  FSETP.NEU.FTZ.AND P4, PT, R141, -INF , PT ;  /* 0xff8000008d00780b */ /* 0x000fe20003f9d000 */
[----:B------:R2:W-:Y:S02]  /*d5d0*/  MUFU.EX2 R143, R0 ;  /* 0x00000000008f7308 */ /* 0x0005e40000000800 */
[----:B------:R-:W-:Y:S06]  /*d5e0*/  STL [R1+0x2c], R141 ;  /* 0x00002c8d01007387 */ /* 0x000fec0000100800 */
[----:B------:R3:W-:Y:S01]  /*d5f0*/  MUFU.EX2 R10, R5 ;  /* 0x00000005000a7308 */ /* 0x0007e20000000800 */
[----:B--2---:R-:W-:Y:S01]  /*d600*/  FMUL.FTZ R0, R27, UR10 ;  /* 0x0000000a1b007c20 */ /* 0x004fe20008410000 */
[----:B-1----:R-:W-:-:S04]  /*d610*/  FMNMX.FTZ R4, R4, R6, !PT ;  /* 0x0000000604047209 */ /* 0x002fc80007810000 */
[----:B------:R-:W-:Y:S01]  /*d620*/  FSEL R0, R0, RZ, P5 ;  /* 0x000000ff00007208 */ /* 0x000fe20002800000 */
[----:B---3--:R-:W-:Y:S01]  /*d630*/  FFMA.FTZ R5, R11, UR10, -R2 ;  /* 0x0000000a0b057c23 */ /* 0x008fe20008010802 */
[----:B------:R-:W1:Y:S03]  /*d640*/  SHFL.BFLY PT, R6, R4, 0x1, 0x1f ;  /* 0x0c201f0004067f89 */ /* 0x000e6600000e0000 */
[----:B------:R-:W-:Y:S01]  /*d650*/  FFMA.FTZ R3, R16, UR10, -R0 ;  /* 0x0000000a10037c23 */ /* 0x000fe20008010800 */
[----:B------:R2:W-:Y:S08]  /*d660*/  MUFU.EX2 R39, R5 ;  /* 0x0000000500277308 */ /* 0x0005f00000000800 */
[----:B------:R3:W-:Y:S01]  /*d670*/  MUFU.EX2 R37, R3 ;  /* 0x0000000300257308 */ /* 0x0007e20000000800 */
[----:B--2---:R-:W-:Y:S01]  /*d680*/  FFMA.FTZ R5, R14, UR10, -R2 ;  /* 0x0000000a0e057c23 */ /* 0x004fe20008010802 */
[----:B-1----:R-:W-:-:S06]  /*d690*/  FMNMX.FTZ R38, R4, R6, !PT ;  /* 0x0000000604267209 */ /* 0x002fcc0007810000 */
[----:B------:R1:W-:Y:S01]  /*d6a0*/  MUFU.EX2 R59, R5 ;  /* 0x00000005003b7308 */ /* 0x0003e20000000800 */
[----:B---3--:R-:W-:Y:S01]  /*d6b0*/  FMUL.FTZ R3, R141, UR10 ;  /* 0x0000000a8d037c20 */ /* 0x008fe20008410000 */
[----:B------:R2:W-:Y:S04]  /*d6c0*/  STL [R1+0x28], R38 ;  /* 0x0000282601007387 */ /* 0x0005e80000100800 */
[----:B------:R-:W3:Y:S01]  /*d6d0*/  LDL.LU R40, [R1+0x34] ;  /* 0x0000340001287983 */ /* 0x000ee20000300800 */
[----:B------:R-:W-:-:S03]  /*d6e0*/  FSEL R3, R3, RZ, P4 ;  /* 0x000000ff03037208 */ /* 0x000fc60002000000 */
[----:B------:R-:W4:Y:S02]  /*d6f0*/  LDL.LU R50, [R1+0x38] ;  /* 0x0000380001327983 */ /* 0x000f240000300800 */
[----:B------:R-:W-:Y:S01]  /*d700*/  FFMA.FTZ R4, R21, UR10, -R3 ;  /* 0x0000000a15047c23 */ /* 0x000fe20008010803 */
[----:B------:R-:W-:Y:S02]  /*d710*/  IMAD.MOV.U32 R21, RZ, RZ, R38 ;  /* 0x000000ffff157224 */ /* 0x000fe400078e0026 */
[----:B-1----:R-:W-:Y:S01]  /*d720*/  FFMA.FTZ R5, R12, UR10, -R0 ;  /* 0x0000000a0c057c23 */ /* 0x002fe20008010800 */
[----:B------:R1:W-:Y:S01]  /*d730*/  MUFU.EX2 R8, R4 ;  /* 0x0000000400087308 */ /* 0x0003e20000000800 */
[C---:B------:R-:W-:Y:S01]  /*d740*/  FMUL.FTZ R12, R21.reuse, UR10 ;  /* 0x0000000a150c7c20 */ /* 0x040fe20008410000 */
[----:B------:R-:W-:-:S06]  /*d750*/  FSETP.NEU.FTZ.AND P3, PT, R21, -INF , PT ;  /* 0xff8000001500780b */ /* 0x000fcc0003f7d000 */
[----:B------:R2:W-:Y:S01]  /*d760*/  MUFU.EX2 R9, R5 ;  /* 0x0000000500097308 */ /* 0x0005e20000000800 */
[----:B------:R-:W-:Y:S01]  /*d770*/  FSEL R12, R12, RZ, P3 ;  /* 0x000000ff0c0c7208 */ /* 0x000fe20001800000 */
[----:B-1----:R-:W-:Y:S01]  /*d780*/  FFMA.FTZ R4, R20, UR10, -R3 ;  /* 0x0000000a14047c23 */ /* 0x002fe20008010803 */
[----:B------:R-:W-:-:S05]  /*d790*/  MOV R20, R27 ;  /* 0x0000001b00147202 */ /* 0x000fca0000000f00 */
[----:B------:R1:W-:Y:S01]  /*d7a0*/  MUFU.EX2 R27, R4 ;  /* 0x00000004001b7308 */ /* 0x0003e20000000800 */
[----:B--2---:R-:W-:-:S07]  /*d7b0*/  FFMA.FTZ R5, R17, UR10, -R0 ;  /* 0x0000000a11057c23 */ /* 0x004fce0008010800 */
[----:B------:R2:W-:Y:S01]  /*d7c0*/  MUFU.EX2 R26, R5 ;  /* 0x00000005001a7308 */ /* 0x0005e20000000800 */
[----:B-1----:R-:W-:-:S07]  /*d7d0*/  FFMA.FTZ R4, R22, UR10, -R3 ;  /* 0x0000000a16047c23 */ /* 0x002fce0008010803 */
[----:B------:R1:W-:Y:S01]  /*d7e0*/  MUFU.EX2 R38, R4 ;  /* 0x0000000400267308 */ /* 0x0003e20000000800 */
[----:B--2---:R-:W-:-:S07]  /*d7f0*/  FFMA.FTZ R5, R18, UR10, -R0 ;  /* 0x0000000a12057c23 */ /* 0x004fce0008010800 */
[----:B------:R2:W2:Y:S01]  /*d800*/  MUFU.EX2 R36, R5 ;  /* 0x0000000500247308 */ /* 0x0004a20000000800 */
[----:B-1----:R-:W-:Y:S02]  /*d810*/  FFMA.FTZ R4, R19, UR10, -R12 ;  /* 0x0000000a13047c23 */ /* 0x002fe4000801080c */
[----:B------:R-:W1:Y:S05]  /*d820*/  LDSM.16.MT88.4 R16, [R225+0xc000] ;  /* 0x00c00000e110783b */ /* 0x000e6a0000004200 */
[----:B------:R2:W-:Y:S02]  /*d830*/  MUFU.EX2 R44, R4 ;  /* 0x00000004002c7308 */ /* 0x0005e40000000800 */
[----:B--2---:R-:W-:-:S06]  /*d840*/  FFMA.FTZ R5, R15, UR10, -R3 ;  /* 0x0000000a0f057c23 */ /* 0x004fcc0008010803 */
[----:B------:R2:W-:Y:S01]  /*d850*/  MUFU.EX2 R45, R5 ;  /* 0x00000005002d7308 */ /* 0x0005e20000000800 */
[----:B------:R-:W-:-:S07]  /*d860*/  FFMA.FTZ R4, R23, UR10, -R12 ;  /* 0x0000000a17047c23 */ /* 0x000fce000801080c */
[----:B------:R1:W-:Y:S01]  /*d870*/  MUFU.EX2 R11, R4 ;  /* 0x00000004000b7308 */ /* 0x0003e20000000800 */
[----:B--2---:R-:W-:-:S05]  /*d880*/  FSEL R5, R231, RZ, P6 ;  /* 0x000000ffe7057208 */ /* 0x004fca0003000000 */
[----:B------:R-:W-:Y:S01]  /*d890*/  FADD.FTZ R5, R135, -R5 ;  /* 0x8000000587057221 */ /* 0x000fe20000010000 */
[----:B-1----:R-:W-:-:S04]  /*d8a0*/  FFMA.FTZ R4, R24, UR10, -R12 ;  /* 0x0000000a18047c23 */ /* 0x002fc8000801080c */
[----:B------:R1:W-:Y:S01]  /*d8b0*/  MUFU.EX2 R23, R4 ;  /* 0x0000000400177308 */ /* 0x0003e20000000800 */
[----:B------:R-:W-:Y:S01]  /*d8c0*/  FSEL R6, R20, RZ, P5 ;  /* 0x000000ff14067208 */ /* 0x000fe20002800000 */
[----:B-1----:R-:W-:Y:S01]  /*d8d0*/  FMUL.FTZ R4, R5, UR10 ;  /* 0x0000000a05047c20 */ /* 0x002fe20008410000 */
[----:B------:R-:W-:-:S05]  /*d8e0*/  FSEL R5, R141, RZ, P4 ;  /* 0x000000ff8d057208 */ /* 0x000fca0002000000 */
[----:B------:R-:W-:Y:S01]  /*d8f0*/  FADD.FTZ R7, R133, -R5 ;  /* 0x8000000585077221 */ /* 0x000fe20000010000 */
[----:B------:R-:W-:Y:S01]  /*d900*/  FSEL R5, R21, RZ, P3 ;  /* 0x000000ff15057208 */ /* 0x000fe20001800000 */
[----:B------:R-:W-:Y:S01]  /*d910*/  FADD.FTZ R6, R134, -R6 ;  /* 0x8000000686067221 */ /* 0x000fe20000010000 */
[----:B------:R-:W1:Y:S03]  /*d920*/  MUFU.EX2 R4, R4 ;  /* 0x0000000400047308 */ /* 0x000e660000000800 */
[----:B------:R-:W-:Y:S01]  /*d930*/  FADD.FTZ R5, R132, -R5 ;  /* 0x8000000584057221 */ /* 0x000fe20000010000 */
[----:B------:R-:W-:Y:S01]  /*d940*/  FMUL.FTZ R6, R6, UR10 ;  /* 0x0000000a06067c20 */ /* 0x000fe20008410000 */
[----:B------:R-:W-:Y:S02]  /*d950*/  FMUL.FTZ R7, R7, UR10 ;  /* 0x0000000a07077c20 */ /* 0x000fe40008410000 */
[----:B------:R-:W-:Y:S01]  /*d960*/  FMUL.FTZ R13, R5, UR10 ;  /* 0x0000000a050d7c20 */ /* 0x000fe20008410000 */
[----:B------:R-:W-:Y:S01]  /*d970*/  FFMA.FTZ R5, R25, UR10, -R12 ;  /* 0x0000000a19057c23 */ /* 0x000fe2000801080c */
[----:B------:R-:W2:Y:S08]  /*d980*/  MUFU.EX2 R15, R6 ;  /* 0x00000006000f7308 */ /* 0x000eb00000000800 */
[----:B------:R-:W2:Y:S08]  /*d990*/  MUFU.EX2 R14, R7 ;  /* 0x00000007000e7308 */ /* 0x000eb00000000800 */
[----:B------:R-:W2:Y:S08]  /*d9a0*/  MUFU.EX2 R13, R13 ;  /* 0x0000000d000d7308 */ /* 0x000eb00000000800 */
[----:B------:R2:W2:Y:S01]  /*d9b0*/  MUFU.EX2 R132, R5 ;  /* 0x0000000500847308 */ /* 0x0004a20000000800 */
[----:B------:R-:W-:Y:S01]  /*d9c0*/  MOV R135, R36 ;  /* 0x0000002400877202 */ /* 0x000fe20000000f00 */
[----:B-1----:R-:W-:Y:S01]  /*d9d0*/  FMUL.FTZ R36, R128, R4 ;  /* 0x0000000480247220 */ /* 0x002fe20000410000 */
[----:B------:R-:W-:-:S02]  /*d9e0*/  MOV R24, R11 ;  /* 0x0000000b00187202 */ /* 0x000fc40000000f00 */
        /* <DEDUP_REMOVED lines=31> */
[-C--:B--2---:R-:W-:Y:S01]  /*dbe0*/  FMUL.FTZ R174, R174, R15.reuse ;  /* 0x0000000faeae7220 */ /* 0x084fe20000410000 */
[----:B------:R-:W-:Y:S01]  /*dbf0*/  FMUL.FTZ R175, R175, R15 ;  /* 0x0000000fafaf7220 */ /* 0x000fe20000410000 */
[----:B------:R-:W-:Y:S01]  /*dc00*/  F2FP.F16.F32.PACK_AB R11, R135, R26 ;  /* 0x0000001a870b723e */ /* 0x000fe200000000ff */
[-C--:B------:R-:W-:Y:S01]  /*dc10*/  FMUL.FTZ R204, R204, R14.reuse ;  /* 0x0000000ecccc7220 */ /* 0x080fe20000410000 */
        /* <DEDUP_REMOVED lines=8> */
[-C--:B------:R-:W-:Y:S01]  /*dca0*/  FMUL.FTZ R201, R201, R14.reuse ;  /* 0x0000000ec9c97220 */ /* 0x080fe20000410000 */
[-C--:B------:R-:W-:Y:S01]  /*dcb0*/  FMUL.FTZ R202, R202, R13.reuse ;  /* 0x0000000dcaca7220 */ /* 0x080fe20000410000 */
[----:B------:R-:W-:Y:S01]  /*dcc0*/  FMUL.FTZ R203, R203, R13 ;  /* 0x0000000dcbcb7220 */ /* 0x000fe20000410000 */
[-C--:B------:R-:W-:Y:S01]  /*dcd0*/  FMUL.FTZ R171, R171, R15.reuse ;  /* 0x0000000fabab7220 */ /* 0x080fe20000410000 */
        /* <DEDUP_REMOVED lines=12> */
[----:B------:R-:W-:Y:S01]  /*dda0*/  MOV R22, R58 ;  /* 0x0000003a00167202 */ /* 0x000fe20000000f00 */
[----:B------:R-:W-:-:S02]  /*ddb0*/  IMAD.MOV.U32 R117, RZ, RZ, R57 ;  /* 0x000000ffff757224 */ /* 0x000fc400078e0039 */
[-C--:B---3--:R-:W-:Y:S01]  /*ddc0*/  FFMA.FTZ R140, R40, R4.reuse, R10 ;  /* 0x00000004288c7223 */ /* 0x088fe2000001000a */
[----:B------:R-:W-:Y:S01]  /*ddd0*/  FMUL.FTZ R40, R116, R4 ;  /* 0x0000000474287220 */ /* 0x000fe20000410000 */
[----:B------:R-:W-:Y:S01]  /*dde0*/  IMAD.MOV.U32 R116, RZ, RZ, R8 ;  /* 0x000000ffff747224 */ /* 0x000fe200078e0008 */
[----:B------:R-:W-:Y:S01]  /*ddf0*/  F2FP.F16.F32.PACK_AB R8, R39, R10 ;  /* 0x0000000a2708723e */ /* 0x000fe200000000ff */
[----:B----4-:R-:W-:Y:S01]  /*de00*/  FFMA.FTZ R50, R50, R15, R9 ;  /* 0x0000000f32327223 */ /* 0x010fe20000010009 */
[----:B------:R-:W-:Y:S02]  /*de10*/  F2FP.F16.F32.PACK_AB R9, R128, R9 ;  /* 0x000000098009723e */ /* 0x000fe400000000ff */
[----:B------:R-:W-:Y:S02]  /*de20*/  F2FP.F16.F32.PACK_AB R10, R59, R143 ;  /* 0x0000008f3b0a723e */ /* 0x000fe400000000ff */
[----:B------:R-:W-:-:S05]  /*de30*/  F2FP.F16.F32.PACK_AB R4, R116, R45 ;  /* 0x0000002d7404723e */ /* 0x000fca00000000ff */
[-C--:B------:R-:W-:Y:S06]  /*de40*/  HMMA.16816.F32 R172, R8, R16.reuse, R172 ;  /* 0x0000001008ac723c */ /* 0x080fec00000018ac */
[C---:B------:R-:W-:Y:S06]  /*de50*/  HMMA.16816.F32 R204, R4.reuse, R16, R204 ;  /* 0x0000001004cc723c */ /* 0x040fec00000018cc */
[-C--:B------:R-:W-:Y:S06]  /*de60*/  HMMA.16816.F32 R200, R4, R18.reuse, R200 ;  /* 0x0000001204c8723c */ /* 0x080fec00000018c8 */
[----:B------:R-:W-:Y:S01]  /*de70*/  HMMA.16816.F32 R60, R8, R18, R168 ;  /* 0x00000012083c723c */ /* 0x000fe200000018a8 */
[----:B------:R-:W1:Y:S06]  /*de80*/  LDSM.16.MT88.4 R16, [R226+0xc000] ;  /* 0x00c00000e210783b */ /* 0x000e6c0000004200 */
[----:B------:R-:W-:-:S02]  /*de90*/  MOV R170, R59 ;  /* 0x0000003b00aa7202 */ /* 0x000fc40000000f00 */
        /* <DEDUP_REMOVED lines=69> */
[----:B------:R-:W-:Y:S01]  /*e2f0*/  HMMA.16816.F32 R140, R4, R16, R72 ;  /* 0x00000010048c723c */ /* 0x000fe20000001848 */
[----:B------:R-:W-:-:S02]  /*e300*/  MOV R68, R192 ;  /* 0x000000c000447202 */ /* 0x000fc40000000f00 */
[----:B------:R-:W-:Y:S02]  /*e310*/  MOV R192, R193 ;  /* 0x000000c100c07202 */ /* 0x000fe40000000f00 */
[----:B------:R-:W-:Y:S01]  /*e320*/  MOV R193, R26 ;  /* 0x0000001a00c17202 */ /* 0x000fe20000000f00 */
[----:B------:R-:W-:Y:S01]  /*e330*/  HMMA.16816.F32 R132, R4, R18, R76 ;  /* 0x000000120484723c */ /* 0x000fe2000000184c */
[----:B------:R-:W-:Y:S02]  /*e340*/  MOV R75, R24 ;  /* 0x00000018004b7202 */ /* 0x000fe40000000f00 */
[----:B------:R-:W-:-:S04]  /*e350*/  MOV R74, R27 ;  /* 0x0000001b004a7202 */ /* 0x000fc80000000f00 */
[----:B------:R-:W-:Y:S02]  /*e360*/  MOV R77, R25 ;  /* 0x00000019004d7202 */ /* 0x000fe40000000f00 */
[----:B------:R-:W-:Y:S01]  /*e370*/  HMMA.16816.F32 R24, R8, R18, R80 ;  /* 0x000000120818723c */ /* 0x000fe20000001850 */
[----:B------:R-:W1:Y:S01]  /*e380*/  LDSM.16.MT88.4 R16, [R226+0xe000] ;  /* 0x00e00000e210783b */ /* 0x000e620000004200 */
[-C--:B------:R-:W-:Y:S01]  /*e390*/  FMUL.FTZ R88, R88, R14.reuse ;  /* 0x0000000e58587220 */ /* 0x080fe20000410000 */
[----:B------:R-:W-:Y:S01]  /*e3a0*/  FMUL.FTZ R89, R89, R14 ;  /* 0x0000000e59597220 */ /* 0x000fe20000410000 */
[-C--:B------:R-:W-:Y:S01]  /*e3b0*/  FMUL.FTZ R90, R90, R13.reuse ;  /* 0x0000000d5a5a7220 */ /* 0x080fe20000410000 */
[----:B------:R-:W-:-:S07]  /*e3c0*/  FMUL.FTZ R91, R91, R13 ;  /* 0x0000000d5b5b7220 */ /* 0x000fce0000410000 */
[----:B-1----:R-:W-:Y:S01]  /*e3d0*/  HMMA.16816.F32 R80, R4, R16, R88 ;  /* 0x000000100450723c */ /* 0x002fe20000001858 */
        /* <DEDUP_REMOVED lines=13> */
[----:B------:R-:W-:Y:S01]  /*e4b0*/  MOV R71, R155 ;  /* 0x0000009b00477202 */ /* 0x000fe20000000f00 */
[----:B------:R-:W-:Y:S01]  /*e4c0*/  HMMA.16816.F32 R92, R4, R18, R92 ;  /* 0x00000012045c723c */ /* 0x000fe2000000185c */
[----:B------:R-:W-:Y:S02]  /*e4d0*/  MOV R128, R138 ;  /* 0x0000008a00807202 */ /* 0x000fe40000000f00 */
[----:B------:R-:W-:Y:S02]  /*e4e0*/  MOV R129, R136 ;  /* 0x0000008800817202 */ /* 0x000fe40000000f00 */
[----:B------:R-:W-:Y:S01]  /*e4f0*/  MOV R91, R139 ;  /* 0x0000008b005b7202 */ /* 0x000fe20000000f00 */
[----:B------:R-:W-:Y:S01]  /*e500*/  HMMA.16816.F32 R152, R8, R16, R84 ;  /* 0x000000100898723c */ /* 0x000fe20000001854 */
[----:B------:R-:W-:-:S05]  /*e510*/  MOV R90, R137 ;  /* 0x00000089005a7202 */ /* 0x000fca0000000f00 */
        /* <DEDUP_REMOVED lines=14> */
[----:B--2---:R-:W-:-:S02]  /*e600*/  FFMA.FTZ R45, R89, R14, R45 ;  /* 0x0000000e592d7223 */ /* 0x004fc4000001002d */
[----:B------:R-:W2:Y:S01]  /*e610*/  LDL.LU R89, [R1+0x44] ;  /* 0x0000440001597983 */ /* 0x000ea20000300800 */
        /* <DEDUP_REMOVED lines=16> */
[C---:B-1----:R-:W-:Y:S06]  /*e720*/  HMMA.16816.F32 R120, R4.reuse, R16, R120 ;  /* 0x000000100478723c */ /* 0x042fec0000001878 */
[----:B------:R-:W-:Y:S07]  /*e730*/  HMMA.16816.F32 R124, R4, R18, R124 ;  /* 0x00000012047c723c */ /* 0x000fee000000187c */
[----:B------:R-:W-:Y:S01]  /*e740*/  FFMA.FTZ R4, R90, UR10, -R2 ;  /* 0x0000000a5a047c23 */ /* 0x000fe20008010802 */
[----:B------:R-:W-:-:S02]  /*e750*/  MOV R90, R76 ;  /* 0x0000004c005a7202 */ /* 0x000fc40000000f00 */
[----:B------:R-:W-:Y:S02]  /*e760*/  MOV R76, R78 ;  /* 0x0000004e004c7202 */ /* 0x000fe40000000f00 */
[----:B------:R-:W-:Y:S02]  /*e770*/  MOV R78, R195 ;  /* 0x000000c3004e7202 */ /* 0x000fe40000000f00 */
[----:B------:R1:W-:Y:S01]  /*e780*/  MUFU.EX2 R195, R4 ;  /* 0x0000000400c37308 */ /* 0x0003e20000000800 */
[----:B------:R-:W-:Y:S01]  /*e790*/  MOV R69, R194 ;  /* 0x000000c200457202 */ /* 0x000fe20000000f00 */
[----:B------:R-:W-:Y:S02]  /*e7a0*/  IMAD.MOV.U32 R194, RZ, RZ, R43 ;  /* 0x000000ffffc27224 */ /* 0x000fe400078e002b */
[-C--:B------:R-:W-:Y:S01]  /*e7b0*/  FMUL.FTZ R43, R119, R15.reuse ;  /* 0x0000000f772b7220 */ /* 0x080fe20000410000 */
[-C--:B------:R-:W-:Y:S01]  /*e7c0*/  FMUL.FTZ R42, R118, R15.reuse ;  /* 0x0000000f762a7220 */ /* 0x080fe20000410000 */
[-C--:B------:R-:W-:Y:S01]  /*e7d0*/  FMUL.FTZ R38, R130, R15.reuse ;  /* 0x0000000f82267220 */ /* 0x080fe20000410000 */
[----:B------:R-:W-:Y:S01]  /*e7e0*/  FMUL.FTZ R39, R131, R15 ;  /* 0x0000000f83277220 */ /* 0x000fe20000410000 */
[--C-:B------:R-:W-:Y:S01]  /*e7f0*/  FFMA.FTZ R34, R34, UR10, -R2.reuse ;  /* 0x0000000a22227c23 */ /* 0x100fe20008010802 */
[--C-:B------:R-:W-:Y:S01]  /*e800*/  FFMA.FTZ R33, R33, UR10, -R2.reuse ;  /* 0x0000000a21217c23 */ /* 0x100fe20008010802 */
[----:B------:R-:W-:-:S02]  /*e810*/  FFMA.FTZ R32, R32, UR10, -R2 ;  /* 0x0000000a20207c23 */ /* 0x000fc40008010802 */
[----:B------:R-:W-:Y:S01]  /*e820*/  HMMA.16816.F32 R40, R8, R16, R40 ;  /* 0x000000100828723c */ /* 0x000fe20000001828 */
[--C-:B------:R-:W-:Y:S01]  /*e830*/  FFMA.FTZ R31, R31, UR10, -R2.reuse ;  /* 0x0000000a1f1f7c23 */ /* 0x100fe20008010802 */
[----:B------:R-:W-:-:S04]  /*e840*/  FFMA.FTZ R210, R210, UR10, -R2 ;  /* 0x0000000ad2d27c23 */ /* 0x000fc80008010802 */
[----:B------:R-:W-:Y:S01]  /*e850*/  HMMA.16816.F32 R36, R8, R18, R36 ;  /* 0x000000120824723c */ /* 0x000fe20000001824 */
[----:B------:R-:W3:Y:S01]  /*e860*/  LDSM.16.MT88.4 R16, [R225+0xc800] ;  /* 0x00c80000e110783b */ /* 0x000ee20000004200 */
[--C-:B------:R-:W-:Y:S01]  /*e870*/  FFMA.FTZ R15, R214, UR10, -R0.reuse ;  /* 0x0000000ad60f7c23 */ /* 0x100fe20008010800 */
[--C-:B------:R-:W-:Y:S01]  /*e880*/  FFMA.FTZ R212, R212, UR10, -R0.reuse ;  /* 0x0000000ad4d47c23 */ /* 0x100fe20008010800 */
[----:B------:R-:W-:Y:S01]  /*e890*/  FFMA.FTZ R209, R209, UR10, -R0 ;  /* 0x0000000ad1d17c23 */ /* 0x000fe20008010800 */
[--C-:B------:R-:W-:Y:S01]  /*e8a0*/  FFMA.FTZ R14, R117, UR10, -R3.reuse ;  /* 0x0000000a750e7c23 */ /* 0x100fe20008010803 */
[--C-:B------:R-:W-:Y:S01]  /*e8b0*/  FFMA.FTZ R213, R213, UR10, -R3.reuse ;  /* 0x0000000ad5d57c23 */ /* 0x100fe20008010803 */
[--C-:B------:R-:W-:Y:S01]  /*e8c0*/  FFMA.FTZ R211, R211, UR10, -R3.reuse ;  /* 0x0000000ad3d37c23 */ /* 0x100fe20008010803 */
[----:B------:R-:W-:Y:S01]  /*e8d0*/  FFMA.FTZ R208, R208, UR10, -R3 ;  /* 0x0000000ad0d07c23 */ /* 0x000fe20008010803 */
[----:B--2---:R-:W-:Y:S01]  /*e8e0*/  FFMA.FTZ R44, R89, R13, R44 ;  /* 0x0000000d592c7223 */ /* 0x004fe2000001002c */
[----:B------:R-:W-:-:S05]  /*e8f0*/  MOV R89, R91 ;  /* 0x0000005b00597202 */ /* 0x000fca0000000f00 */
[----:B-1----:R-:W-:Y:S01]  /*e900*/  FFMA.FTZ R4, R89, UR10, -R2 ;  /* 0x0000000a59047c23 */ /* 0x002fe20008010802 */
[----:B------:R-:W-:-:S03]  /*e910*/  IMAD.MOV.U32 R91, RZ, RZ, R77 ;  /* 0x000000ffff5b7224 */ /* 0x000fc600078e004d */
[----:B------:R1:W2:Y:S01]  /*e920*/  MUFU.EX2 R7, R4 ;  /* 0x0000000400077308 */ /* 0x0002a20000000800 */
[----:B------:R-:W-:Y:S01]  /*e930*/  MOV R77, R79 ;  /* 0x0000004f004d7202 */ /* 0x000fe20000000f00 */
[----:B------:R-:W-:Y:S01]  /*e940*/  IMAD.MOV.U32 R79, RZ, RZ, R169 ;  /* 0x000000ffff4f7224 */ /* 0x000fe200078e00a9 */
[----:B------:R-:W-:Y:S01]  /*e950*/  MOV R89, R90 ;  /* 0x0000005a00597202 */ /* 0x000fe20000000f00 */
[----:B------:R-:W-:Y:S01]  /*e960*/  IMAD.MOV.U32 R90, RZ, RZ, R91 ;  /* 0x000000ffff5a7224 */ /* 0x000fe200078e005b */
[----:B------:R-:W-:Y:S02]  /*e970*/  MOV R91, R76 ;  /* 0x0000004c005b7202 */ /* 0x000fe40000000f00 */
[----:B------:R-:W-:Y:S01]  /*e980*/  MOV R76, R77 ;  /* 0x0000004d004c7202 */ /* 0x000fe20000000f00 */
[----:B-1----:R-:W-:-:S04]  /*e990*/  FFMA.FTZ R4, R252, UR10, -R2 ;  /* 0x0000000afc047c23 */ /* 0x002fc80008010802 */
[----:B------:R1:W4:Y:S01]  /*e9a0*/  MUFU.EX2 R6, R4 ;  /* 0x0000000400067308 */ /* 0x0003220000000800 */
[----:B------:R-:W-:Y:S01]  /*e9b0*/  MOV R77, R78 ;  /* 0x0000004e004d7202 */ /* 0x000fe20000000f00 */
[----:B------:R-:W-:Y:S01]  /*e9c0*/  IMAD.MOV.U32 R78, RZ, RZ, R79 ;  /* 0x000000ffff4e7224 */ /* 0x000fe200078e004f */
[----:B------:R-:W-:Y:S02]  /*e9d0*/  MOV R79, R72 ;  /* 0x00000048004f7202 */ /* 0x000fe40000000f00 */
[----:B------:R-:W-:Y:S01]  /*e9e0*/  MOV R72, R231 ;  /* 0x000000e700487202 */ /* 0x000fe20000000f00 */
[----:B-1----:R-:W-:-:S04]  /*e9f0*/  FFMA.FTZ R4, R219, UR10, -R2 ;  /* 0x0000000adb047c23 */ /* 0x002fc80008010802 */
[----:B------:R1:W-:Y:S02]  /*ea00*/  MUFU.EX2 R112, R4 ;  /* 0x0000000400707308 */ /* 0x0003e40000000800 */
[----:B-1----:R-:W-:Y:S01]  /*ea10*/  FFMA.FTZ R4, R89, UR10, -R0 ;  /* 0x0000000a59047c23 */ /* 0x002fe20008010800 */
        /* <DEDUP_REMOVED lines=9> */
[----:B------:R-:W-:Y:S02]  /*eab0*/  IMAD.MOV.U32 R74, RZ, RZ, R193 ;  /* 0x000000ffff4a7224 */ /* 0x000fe400078e00c1 */
[----:B------:R1:W-:Y:S02]  /*eac0*/  MUFU.EX2 R193, R4 ;  /* 0x0000000400c17308 */ /* 0x0003e40000000800 */
[----:B-1----:R-:W-:-:S06]  /*ead0*/  FFMA.FTZ R4, R194, UR10, -R0 ;  /* 0x0000000ac2047c23 */ /* 0x002fcc0008010800 */
[----:B------:R1:W-:Y:S02]  /*eae0*/  MUFU.EX2 R194, R4 ;  /* 0x0000000400c27308 */ /* 0x0003e40000000800 */
[----:B-1----:R-:W-:Y:S01]  /*eaf0*/  FFMA.FTZ R4, R89, UR10, -R0 ;  /* 0x0000000a59047c23 */ /* 0x002fe20008010800 */
        /* <DEDUP_REMOVED lines=9> */
[----:B------:R-:W-:Y:S02]  /*eb90*/  MOV R74, R75 ;  /* 0x0000004b004a7202 */ /* 0x000fe40000000f00 */
[----:B------:R-:W-:Y:S02]  /*eba0*/  MOV R75, R116 ;  /* 0x00000074004b7202 */ /* 0x000fe40000000f00 */
[----:B------:R1:W-:Y:S02]  /*ebb0*/  MUFU.EX2 R116, R4 ;  /* 0x0000000400747308 */ /* 0x0003e40000000800 */
[----:B-1----:R-:W-:-:S06]  /*ebc0*/  FFMA.FTZ R4, R221, UR10, -R0 ;  /* 0x0000000add047c23 */ /* 0x002fcc0008010800 */
[----:B------:R1:W-:Y:S02]  /*ebd0*/  MUFU.EX2 R119, R4 ;  /* 0x0000000400777308 */ /* 0x0003e40000000800 */
[----:B-1----:R-:W-:-:S06]  /*ebe0*/  FFMA.FTZ R4, R191, UR10, -R3 ;  /* 0x0000000abf047c23 */ /* 0x002fcc0008010803 */
[----:B------:R1:W-:Y:S02]  /*ebf0*/  MUFU.EX2 R191, R4 ;  /* 0x0000000400bf7308 */ /* 0x0003e40000000800 */
[----:B-1----:R-:W-:-:S06]  /*ec00*/  FFMA.FTZ R4, R192, UR10, -R3 ;  /* 0x0000000ac0047c23 */ /* 0x002fcc0008010803 */
[----:B------:R1:W-:Y:S01]  /*ec10*/  MUFU.EX2 R192, R4 ;  /* 0x0000000400c07308 */ /* 0x0003e20000000800 */
[----:B------:R-:W-:Y:S01]  /*ec20*/  IMAD.MOV.U32 R88, RZ, RZ, R91 ;  /* 0x000000ffff587224 */ /* 0x000fe200078e005b */
[----:B------:R-:W-:Y:S01]  /*ec30*/  MOV R91, R78 ;  /* 0x0000004e005b7202 */ /* 0x000fe20000000f00 */
[----:B-1----:R-:W-:-:S05]  /*ec40*/  FFMA.FTZ R4, R89, UR10, -R3 ;  /* 0x0000000a59047c23 */ /* 0x002fca0008010803 */
[----:B------:R1:W-:Y:S01]  /*ec50*/  MUFU.EX2 R118, R4 ;  /* 0x0000000400767308 */ /* 0x0003e20000000800 */
[----:B------:R-:W-:Y:S01]  /*ec60*/  MOV R89, R76 ;  /* 0x0000004c00597202 */ /* 0x000fe20000000f00 */
[----:B------:R-:W-:Y:S01]  /*ec70*/  IMAD.MOV.U32 R76, RZ, RZ, R79 ;  /* 0x000000ffff4c7224 */ /* 0x000fe200078e004f */
[----:B------:R-:W-:Y:S02]  /*ec80*/  MOV R78, R73 ;  /* 0x00000049004e7202 */ /* 0x000fe40000000f00 */
[----:B------:R-:W-:Y:S01]  /*ec90*/  MOV R73, R68 ;  /* 0x0000004400497202 */ /* 0x000fe20000000f00 */
[----:B-1----:R-:W-:-:S04]  /*eca0*/  FFMA.FTZ R4, R222, UR10, -R3 ;  /* 0x0000000ade047c23 */ /* 0x002fc80008010803 */
[----:B------:R1:W-:Y:S01]  /*ecb0*/  MUFU.EX2 R130, R4 ;  /* 0x0000000400827308 */ /* 0x0003e20000000800 */
[----:B------:R-:W-:Y:S01]  /*ecc0*/  MOV R79, R74 ;  /* 0x0000004a004f7202 */ /* 0x000fe20000000f00 */
[----:B------:R-:W-:Y:S01]  /*ecd0*/  IMAD.MOV.U32 R68, RZ, RZ, R71 ;  /* 0x000000ffff447224 */ /* 0x000fe200078e0047 */
[----:B------:R-:W-:Y:S02]  /*ece0*/  MOV R74, R69 ;  /* 0x00000045004a7202 */ /* 0x000fe40000000f00 */
[----:B------:R-:W-:Y:S01]  /*ecf0*/  MOV R71, R168 ;  /* 0x000000a800477202 */ /* 0x000fe20000000f00 */
[----:B------:R-:W-:Y:S01]  /*ed00*/  IMAD.MOV.U32 R168, RZ, RZ, R171 ;  /* 0x000000ffffa87224 */ /* 0x000fe200078e00ab */
[----:B------:R-:W-:Y:S01]  /*ed10*/  MOV R69, R188 ;  /* 0x000000bc00457202 */ /* 0x000fe20000000f00 */
[----:B-1----:R-:W-:-:S04]  /*ed20*/  FFMA.FTZ R4, R190, UR10, -R12 ;  /* 0x0000000abe047c23 */ /* 0x002fc8000801080c */
[----:B------:R1:W-:Y:S01]  /*ed30*/  MUFU.EX2 R190, R4 ;  /* 0x0000000400be7308 */ /* 0x0003e20000000800 */
[--C-:B------:R-:W-:Y:S01]  /*ed40*/  FFMA.FTZ R188, R30, UR10, -R2.reuse ;  /* 0x0000000a1ebc7c23 */ /* 0x100fe20008010802 */
[----:B------:R-:W-:Y:S01]  /*ed50*/  FFMA.FTZ R171, R29, UR10, -R2 ;  /* 0x0000000a1dab7c23 */ /* 0x000fe20008010802 */
[----:B------:R-:W-:Y:S02]  /*ed60*/  MOV R103, R89 ;  /* 0x0000005900677202 */ /* 0x000fe40000000f00 */
[----:B------:R-:W-:Y:S02]  /*ed70*/  MOV R89, R91 ;  /* 0x0000005b00597202 */ /* 0x000fe40000000f00 */
[----:B------:R-:W-:Y:S01]  /*ed80*/  MOV R91, R76 ;  /* 0x0000004c005b7202 */ /* 0x000fe20000000f00 */
[----:B------:R-:W-:Y:S02]  /*ed90*/  IMAD.MOV.U32 R76, RZ, RZ, R78 ;  /* 0x000000ffff4c7224 */ /* 0x000fe400078e004e */
[----:B-1----:R-:W-:Y:S01]  /*eda0*/  FFMA.FTZ R4, R90, UR10, -R12 ;  /* 0x0000000a5a047c23 */ /* 0x002fe2000801080c */
[----:B------:R-:W-:-:S02]  /*edb0*/  MOV R90, R77 ;  /* 0x0000004d005a7202 */ /* 0x000fc40000000f00 */
[----:B------:R-:W-:Y:S01]  /*edc0*/  MOV R77, R72 ;  /* 0x00000048004d7202 */ /* 0x000fe20000000f00 */
[----:B------:R-:W-:Y:S01]  /*edd0*/  IMAD.MOV.U32 R72, RZ, RZ, R75 ;  /* 0x000000ffff487224 */ /* 0x000fe200078e004b */
[----:B------:R-:W-:Y:S02]  /*ede0*/  MOV R75, R70 ;  /* 0x00000046004b7202 */ /* 0x000fe40000000f00 */
[----:B------:R-:W-:Y:S01]  /*edf0*/  MOV R70, R189 ;  /* 0x000000bd00467202 */ /* 0x000fe20000000f00 */
[----:B------:R-:W-:Y:S01]  /*ee00*/  FFMA.FTZ R189, R28, UR10, -R2 ;  /* 0x0000000a1cbd7c23 */ /* 0x000fe20008010802 */
[----:B------:R-:W-:Y:S01]  /*ee10*/  FFMA.FTZ R2, R88, UR10, -R12 ;  /* 0x0000000a58027c23 */ /* 0x000fe2000801080c */
        /* <DEDUP_REMOVED lines=15> */
[----:B------:R-:W1:Y:S01]  /*ef10*/  MUFU.EX2 R5, R4 ;  /* 0x0000000400057308 */ /* 0x000e620000000800 */
[--C-:B------:R-:W-:Y:S01]  /*ef20*/  FFMA.FTZ R30, R223, UR10, -R0.reuse ;  /* 0x0000000adf1e7c23 */ /* 0x100fe20008010800 */
[--C-:B------:R-:W-:Y:S01]  /*ef30*/  FFMA.FTZ R29, R218, UR10, -R0.reuse ;  /* 0x0000000ada1d7c23 */ /* 0x100fe20008010800 */
[--C-:B------:R-:W-:Y:S01]  /*ef40*/  FFMA.FTZ R28, R216, UR10, -R0.reuse ;  /* 0x0000000ad81c7c23 */ /* 0x100fe20008010800 */
[--C-:B------:R-:W-:Y:S01]  /*ef50*/  FFMA.FTZ R170, R46, UR10, -R0.reuse ;  /* 0x0000000a2eaa7c23 */ /* 0x100fe20008010800 */
[----:B------:R-:W-:Y:S01]  /*ef60*/  FFMA.FTZ R169, R35, UR10, -R0 ;  /* 0x0000000a23a97c23 */ /* 0x000fe20008010800 */
[----:B------:R-:W-:Y:S01]  /*ef70*/  FFMA.FTZ R0, R103, UR10, -R12 ;  /* 0x0000000a67007c23 */ /* 0x000fe2000801080c */
[----:B------:R-:W-:Y:S01]  /*ef80*/  MOV R103, R88 ;  /* 0x0000005800677202 */ /* 0x000fe20000000f00 */
[----:B------:R3:W1:Y:S01]  /*ef90*/  MUFU.EX2 R4, R2 ;  /* 0x0000000200047308 */ /* 0x0006620000000800 */
[----:B------:R-:W-:Y:S01]  /*efa0*/  MOV R88, R89 ;  /* 0x0000005900587202 */ /* 0x000fe20000000f00 */
[----:B------:R-:W-:Y:S01]  /*efb0*/  IMAD.MOV.U32 R89, RZ, RZ, R76 ;  /* 0x000000ffff597224 */ /* 0x000fe200078e004c */
[----:B------:R-:W-:-:S02]  /*efc0*/  MOV R76, R77 ;  /* 0x0000004d004c7202 */ /* 0x000fc40000000f00 */
[----:B------:R-:W-:-:S03]  /*efd0*/  MOV R77, R78 ;  /* 0x0000004e004d7202 */ /* 0x000fc60000000f00 */
[----:B------:R2:W1:Y:S01]  /*efe0*/  MUFU.EX2 R117, R0 ;  /* 0x0000000000757308 */ /* 0x0004620000000800 */
[----:B------:R-:W-:Y:S01]  /*eff0*/  MOV R78, R79 ;  /* 0x0000004f004e7202 */ /* 0x000fe20000000f00 */
        /* <DEDUP_REMOVED lines=8> */
[----:B------:R-:W-:Y:S02]  /*f080*/  IMAD.MOV.U32 R71, RZ, RZ, R168 ;  /* 0x000000ffff477224 */ /* 0x000fe400078e00a8 */
[--C-:B---3--:R-:W-:Y:S01]  /*f090*/  FFMA.FTZ R2, R220, UR10, -R3.reuse ;  /* 0x0000000adc027c23 */ /* 0x108fe20008010803 */
[--C-:B------:R-:W-:Y:S01]  /*f0a0*/  FFMA.FTZ R13, R215, UR10, -R3.reuse ;  /* 0x0000000ad70d7c23 */ /* 0x100fe20008010803 */
[--C-:B--2---:R-:W-:Y:S01]  /*f0b0*/  FFMA.FTZ R0, R217, UR10, -R3.reuse ;  /* 0x0000000ad9007c23 */ /* 0x104fe20008010803 */
[----:B------:R-:W-:Y:S01]  /*f0c0*/  FFMA.FTZ R168, R47, UR10, -R3 ;  /* 0x0000000a2fa87c23 */ /* 0x000fe20008010803 */
[----:B------:R-:W-:Y:S02]  /*f0d0*/  MOV R223, R7 ;  /* 0x0000000700df7202 */ /* 0x000fe40000000f00 */
[----:B----4-:R-:W-:Y:S02]  /*f0e0*/  MOV R214, R6 ;  /* 0x0000000600d67202 */ /* 0x010fe40000000f00 */
[----:B-1----:R-:W-:-:S02]  /*f0f0*/  MOV R220, R5 ;  /* 0x0000000500dc7202 */ /* 0x002fc40000000f00 */
[----:B------:R-:W-:Y:S02]  /*f100*/  MOV R3, R4 ;  /* 0x0000000400037202 */ /* 0x000fe40000000f00 */
[----:B------:R-:W-:Y:S02]  /*f110*/  MOV R21, R232 ;  /* 0x000000e800157202 */ /* 0x000fe40000000f00 */
[----:B------:R-:W-:Y:S02]  /*f120*/  F2FP.F16.F32.PACK_AB R8, R223, R195 ;  /* 0x000000c3df08723e */ /* 0x000fe400000000ff */
[----:B------:R-:W-:Y:S02]  /*f130*/  F2FP.F16.F32.PACK_AB R9, R194, R193 ;  /* 0x000000c1c209723e */ /* 0x000fe400000000ff */
[----:B------:R-:W-:Y:S01]  /*f140*/  F2FP.F16.F32.PACK_AB R11, R119, R116 ;  /* 0x00000074770b723e */ /* 0x000fe200000000ff */
[----:B------:R-:W-:Y:S01]  /*f150*/  IMAD.MOV.U32 R218, RZ, RZ, R23 ;  /* 0x000000ffffda7224 */ /* 0x000fe200078e0017 */
[----:B------:R-:W-:-:S02]  /*f160*/  F2FP.F16.F32.PACK_AB R10, R112, R214 ;  /* 0x000000d6700a723e */ /* 0x000fc400000000ff */
[----:B------:R-:W-:Y:S02]  /*f170*/  MOV R219, R22 ;  /* 0x0000001600db7202 */ /* 0x000fe40000000f00 */
[----:B------:R-:W-:Y:S01]  /*f180*/  MOV R222, R20 ;  /* 0x0000001400de7202 */ /* 0x000fe20000000f00 */
[----:B------:R-:W-:Y:S01]  /*f190*/  IMAD.MOV.U32 R131, RZ, RZ, R68 ;  /* 0x000000ffff837224 */ /* 0x000fe200078e0044 */
[----:B------:R-:W-:Y:S02]  /*f1a0*/  F2FP.F16.F32.PACK_AB R4, R192, R191 ;  /* 0x000000bfc004723e */ /* 0x000fe400000000ff */
[----:B------:R-:W-:Y:S02]  /*f1b0*/  MOV R102, R77 ;  /* 0x0000004d00667202 */ /* 0x000fe40000000f00 */
[----:B------:R-:W-:Y:S02]  /*f1c0*/  MOV R101, R78 ;  /* 0x0000004e00657202 */ /* 0x000fe40000000f00 */
[----:B------:R-:W-:Y:S01]  /*f1d0*/  MOV R100, R79 ;  /* 0x0000004f00647202 */ /* 0x000fe20000000f00 */
[----:B------:R-:W-:Y:S01]  /*f1e0*/  IMAD.MOV.U32 R115, RZ, RZ, R72 ;  /* 0x000000ffff737224 */ /* 0x000fe200078e0048 */
[----:B------:R-:W-:Y:S01]  /*f1f0*/  F2FP.F16.F32.PACK_AB R5, R220, R190 ;  /* 0x000000bedc05723e */ /* 0x000fe200000000ff */
[----:B------:R-:W-:Y:S01]  /*f200*/  MUFU.EX2 R15, R15 ;  /* 0x0000000f000f7308 */ /* 0x000fe20000000800 */
[----:B------:R-:W-:Y:S01]  /*f210*/  F2FP.F16.F32.PACK_AB R6, R130, R118 ;  /* 0x000000768206723e */ /* 0x000fe200000000ff */
[----:B------:R1:W5:Y:S01]  /*f220*/  LDL.LU R232, [R1+0xa8] ;  /* 0x0000a80001e87983 */ /* 0x0003620000300800 */
[----:B------:R-:W-:-:S02]  /*f230*/  F2FP.F16.F32.PACK_AB R7, R117, R3 ;  /* 0x000000037507723e */ /* 0x000fc400000000ff */
[----:B------:R-:W-:Y:S01]  /*f240*/  MOV R221, R21 ;  /* 0x0000001500dd7202 */ /* 0x000fe20000000f00 */
[C---:B------:R-:W-:Y:S01]  /*f250*/  HMMA.16816.F32 R172, R8.reuse, R16, R172 ;  /* 0x0000001008ac723c */ /* 0x040fe200000018ac */
[----:B------:R-:W2:Y:S05]  /*f260*/  LDSM.16.MT88.4 R20, [R226+0xc800] ;  /* 0x00c80000e214783b */ /* 0x000eaa0000004200 */
[----:B------:R-:W-:Y:S01]  /*f270*/  HMMA.16816.F32 R60, R8, R18, R60 ;  /* 0x00000012083c723c */ /* 0x000fe2000000183c */
[----:B------:R-:W-:Y:S02]  /*f280*/  MOV R47, R88 ;  /* 0x00000058002f7202 */ /* 0x000fe40000000f00 */
[----:B------:R-:W-:-:S02]  /*f290*/  MOV R35, R69 ;  /* 0x0000004500237202 */ /* 0x000fc40000000f00 */
[----:B------:R-:W-:Y:S01]  /*f2a0*/  MOV R46, R70 ;  /* 0x00000046002e7202 */ /* 0x000fe20000000f00 */
[C---:B------:R-:W-:Y:S01]  /*f2b0*/  HMMA.16816.F32 R204, R4.reuse, R16, R204 ;  /* 0x0000001004cc723c */ /* 0x040fe200000018cc */
[----:B------:R-:W-:Y:S02]  /*f2c0*/  MOV R216, R71 ;  /* 0x0000004700d87202 */ /* 0x000fe40000000f00 */
[----:B------:R-:W-:Y:S02]  /*f2d0*/  MOV R252, R103 ;  /* 0x0000006700fc7202 */ /* 0x000fe40000000f00 */
[----:B------:R-:W-:Y:S01]  /*f2e0*/  MOV R114, R74 ;  /* 0x0000004a00727202 */ /* 0x000fe20000000f00 */
[----:B------:R-:W-:Y:S01]  /*f2f0*/  HMMA.16816.F32 R200, R4, R18, R200 ;  /* 0x0000001204c8723c */ /* 0x000fe200000018c8 */
[----:B------:R-:W3:Y:S01]  /*f300*/  LDSM.16.MT88.4 R16, [R228+0xc800] ;  /* 0x00c80000e410783b */ /* 0x000ee20000004200 */
[----:B------:R-:W-:Y:S01]  /*f310*/  IMAD.MOV.U32 R88, RZ, RZ, R76 ;  /* 0x000000ffff587224 */ /* 0x000fe200078e004c */
[----:B------:R-:W-:-:S02]  /*f320*/  MOV R103, R73 ;  /* 0x0000004900677202 */ /* 0x000fc40000000f00 */
[----:B------:R-:W-:Y:S01]  /*f330*/  MOV R113, R75 ;  /* 0x0000004b00717202 */ /* 0x000fe20000000f00 */
[----:B------:R-:W-:Y:S01]  /*f340*/  IMAD.MOV.U32 R217, RZ, RZ, R222 ;  /* 0x000000ffffd97224 */ /* 0x000fe200078e00de */
[----:B------:R-:W-:Y:S01]  /*f350*/  MOV R215, R131 ;  /* 0x0000008300d77202 */ /* 0x000fe20000000f00 */
[----:B------:R-:W-:Y:S01]  /*f360*/  MUFU.EX2 R28, R28 ;  /* 0x0000001c001c7308 */ /* 0x000fe20000000800 */
[----:B------:R1:W5:Y:S01]  /*f370*/  LDL.LU R231, [R1+0xa4] ;  /* 0x0000a40001e77983 */ /* 0x0003620000300800 */
        /* <DEDUP_REMOVED lines=9> */
[----:B------:R-:W3:Y:S01]  /*f410*/  LDSM.16.MT88.4 R16, [R225+0xe800] ;  /* 0x00e80000e110783b */ /* 0x000ee20000004200 */
[----:B------:R-:W-:Y:S01]  /*f420*/  IMAD.MOV.U32 R167, RZ, RZ, R130 ;  /* 0x000000ffffa77224 */ /* 0x000fe200078e0082 */
[----:B------:R-:W-:Y:S01]  /*f430*/  MOV R198, R219 ;  /* 0x000000db00c67202 */ /* 0x000fe20000000f00 */
[----:B------:R-:W-:Y:S01]  /*f440*/  IMAD.MOV.U32 R222, RZ, RZ, R102 ;  /* 0x000000ffffde7224 */ /* 0x000fe200078e0066 */
[----:B------:R-:W-:Y:S01]  /*f450*/  MOV R166, R119 ;  /* 0x0000007700a67202 */ /* 0x000fe20000000f00 */
[----:B------:R-:W-:Y:S01]  /*f460*/  IMAD.MOV.U32 R102, RZ, RZ, R91 ;  /* 0x000000ffff667224 */ /* 0x000fe200078e005b */
[----:B------:R-:W-:Y:S01]  /*f470*/  MOV R219, R89 ;  /* 0x0000005900db7202 */ /* 0x000fe20000000f00 */
[----:B--2---:R-:W-:Y:S07]  /*f480*/  HMMA.16816.F32 R156, R8, R22, R148 ;  /* 0x00000016089c723c */ /* 0x004fee0000001894 */
[----:B------:R-:W-:-:S02]  /*f490*/  MOV R149, R218 ;  /* 0x000000da00957202 */ /* 0x000fc40000000f00 */
[----:B------:R-:W-:Y:S02]  /*f4a0*/  MOV R148, R223 ;  /* 0x000000df00947202 */ /* 0x000fe40000000f00 */
[----:B------:R-:W-:Y:S02]  /*f4b0*/  MOV R218, R100 ;  /* 0x0000006400da7202 */ /* 0x000fe40000000f00 */
[----:B------:R-:W-:Y:S02]  /*f4c0*/  MOV R223, R101 ;  /* 0x0000006500df7202 */ /* 0x000fe40000000f00 */
[----:B------:R-:W-:Y:S02]  /*f4d0*/  MOV R101, R129 ;  /* 0x0000008100657202 */ /* 0x000fe40000000f00 */
[----:B------:R-:W-:Y:S01]  /*f4e0*/  MOV R100, R128 ;  /* 0x0000008000647202 */ /* 0x000fe20000000f00 */
[----:B------:R-:W-:Y:S01]  /*f4f0*/  IMAD.MOV.U32 R151, RZ, RZ, R35 ;  /* 0x000000ffff977224 */ /* 0x000fe200078e0023 */
[----:B------:R-:W-:Y:S01]  /*f500*/  MOV R35, R221 ;  /* 0x000000dd00237202 */ /* 0x000fe20000000f00 */
[----:B---3--:R-:W-:Y:S01]  /*f510*/  HMMA.16816.F32 R128, R4, R18, R132 ;  /* 0x000000120480723c */ /* 0x008fe20000001884 */
[----:B------:R-:W-:-:S05]  /*f520*/  MOV R221, R88 ;  /* 0x0000005800dd7202 */ /* 0x000fca0000000f00 */
[----:B------:R-:W-:Y:S01]  /*f530*/  HMMA.16816.F32 R132, R8, R18, R24 ;  /* 0x000000120884723c */ /* 0x000fe20000001818 */
[----:B------:R-:W2:Y:S01]  /*f540*/  LDSM.16.MT88.4 R24, [R226+0xe800] ;  /* 0x00e80000e218783b */ /* 0x000ea20000004200 */
[----:B------:R-:W-:-:S04]  /*f550*/  MOV R119, R90 ;  /* 0x0000005a00777202 */ /* 0x000fc80000000f00 */
[-C--:B------:R-:W-:Y:S06]  /*f560*/  HMMA.16816.F32 R160, R8, R20.reuse, R160 ;  /* 0x0000001408a0723c */ /* 0x080fec00000018a0 */
[C---:B------:R-:W-:Y:S06]  /*f570*/  HMMA.16816.F32 R180, R4.reuse, R20, R180 ;  /* 0x0000001404b4723c */ /* 0x040fec00000018b4 */
[----:B------:R-:W-:Y:S01]  /*f580*/  HMMA.16816.F32 R176, R4, R22, R176 ;  /* 0x0000001604b0723c */ /* 0x000fe200000018b0 */
[----:B------:R-:W3:Y:S05]  /*f590*/  LDSM.16.MT88.4 R20, [R228+0xe800] ;  /* 0x00e80000e414783b */ /* 0x000eea0000004200 */
[-C--:B------:R-:W-:Y:S06]  /*f5a0*/  HMMA.16816.F32 R144, R8, R16.reuse, R144 ;  /* 0x000000100890723c */ /* 0x080fec0000001890 */
[----:B------:R-:W-:Y:S01]  /*f5b0*/  HMMA.16816.F32 R88, R4, R16, R140 ;  /* 0x000000100458723c */ /* 0x000fe2000000188c */
[----:B------:R-:W4:Y:S01]  /*f5c0*/  LDSM.16.MT88.4 R16, [R227+0xe800] ;  /* 0x00e80000e310783b */ /* 0x000f220000004200 */
[----:B------:R-:W-:Y:S01]  /*f5d0*/  IMAD.MOV.U32 R196, RZ, RZ, R117 ;  /* 0x000000ffffc47224 */ /* 0x000fe200078e0075 */
[----:B------:R-:W-:-:S04]  /*f5e0*/  MOV R197, R116 ;  /* 0x0000007400c57202 */ /* 0x000fc80000000f00 */
[----:B------:R-:W-:Y:S02]  /*f5f0*/  MOV R141, R119 ;  /* 0x00000077008d7202 */ /* 0x000fe40000000f00 */
[----:B------:R-:W-:Y:S02]  /*f600*/  MOV R143, R118 ;  /* 0x00000076008f7202 */ /* 0x000fe40000000f00 */
[----:B--2---:R-:W-:Y:S01]  /*f610*/  HMMA.16816.F32 R116, R8, R24, R152 ;  /* 0x000000180874723c */ /* 0x004fe20000001898 */
[----:B------:R-:W-:Y:S01]  /*f620*/  MOV R150, R216 ;  /* 0x000000d800967202 */ /* 0x000fe20000000f00 */
[----:B------:R-:W-:Y:S01]  /*f630*/  IMAD.MOV.U32 R199, RZ, RZ, R112 ;  /* 0x000000ffffc77224 */ /* 0x000fe200078e0070 */
[----:B------:R-:W-:Y:S01]  /*f640*/  MOV R165, R113 ;  /* 0x0000007100a57202 */ /* 0x000fe20000000f00 */
[----:B------:R-:W-:-:S03]  /*f650*/  IMAD.MOV.U32 R142, RZ, RZ, R221 ;  /* 0x000000ffff8e7224 */ /* 0x000fc600078e00dd */
[----:B------:R-:W-:Y:S01]  /*f660*/  MOV R152, R100 ;  /* 0x0000006400987202 */ /* 0x000fe20000000f00 */
[----:B------:R-:W-:Y:S01]  /*f670*/  IMAD.MOV.U32 R154, RZ, RZ, R102 ;  /* 0x000000ffff9a7224 */ /* 0x000fe200078e0066 */
[----:B------:R-:W-:Y:S01]  /*f680*/  MOV R153, R101 ;  /* 0x0000006500997202 */ /* 0x000fe20000000f00 */
[C---:B------:R-:W-:Y:S01]  /*f690*/  HMMA.16816.F32 R92, R4.reuse, R26, R92 ;  /* 0x0000001a045c723c */ /* 0x040fe2000000185c */
[----:B------:R-:W-:Y:S01]  /*f6a0*/  MOV R164, R114 ;  /* 0x0000007200a47202 */ /* 0x000fe20000000f00 */
[----:B------:R2:W-:Y:S01]  /*f6b0*/  MUFU.EX2 R221, R0 ;  /* 0x0000000000dd7308 */ /* 0x0005e20000000800 */
[----:B------:R-:W-:Y:S02]  /*f6c0*/  MOV R216, R115 ;  /* 0x0000007300d87202 */ /* 0x000fe40000000f00 */
[----:B------:R-:W-:Y:S01]  /*f6d0*/  MOV R155, R103 ;  /* 0x00000067009b7202 */ /* 0x000fe20000000f00 */
[----:B------:R-:W-:Y:S01]  /*f6e0*/  HMMA.16816.F32 R112, R4, R24, R80 ;  /* 0x000000180470723c */ /* 0x000fe20000001850 */
[----:B------:R-:W-:-:S05]  /*f6f0*/  MOV R140, R219 ;  /* 0x000000db008c7202 */ /* 0x000fca0000000f00 */
[C---:B---3--:R-:W-:Y:S06]  /*f700*/  HMMA.16816.F32 R104, R4.reuse, R20, R104 ;  /* 0x000000140468723c */ /* 0x048fec0000001868 */
[----:B------:R-:W-:Y:S01]  /*f710*/  HMMA.16816.F32 R108, R4, R22, R108 ;  /* 0x00000016046c723c */ /* 0x000fe2000000186c */
[----:B--2---:R-:W-:Y:S01]  /*f720*/  FFMA.FTZ R0, R152, UR10, -R12 ;  /* 0x0000000a98007c23 */ /* 0x004fe2000801080c */
[----:B------:R-:W-:-:S04]  /*f730*/  MOV R152, R153 ;  /* 0x0000009900987202 */ /* 0x000fc80000000f00 */
[----:B----4-:R-:W-:Y:S01]  /*f740*/  HMMA.16816.F32 R120, R4, R16, R120 ;  /* 0x000000100478723c */ /* 0x010fe20000001878 */
[----:B------:R-:W-:Y:S01]  /*f750*/  MOV R153, R154 ;  /* 0x0000009a00997202 */ /* 0x000fe20000000f00 */
[----:B------:R-:W-:-:S04]  /*f760*/  IMAD.MOV.U32 R154, RZ, RZ, R155 ;  /* 0x000000ffff9a7224 */ /* 0x000fc800078e009b */
[----:B------:R-:W-:Y:S01]  /*f770*/  HMMA.16816.F32 R124, R4, R18, R124 ;  /* 0x00000012047c723c */ /* 0x000fe2000000187c */
[----:B------:R2:W-:Y:S06]  /*f780*/  MUFU.EX2 R219, R2 ;  /* 0x0000000200db7308 */ /* 0x0005ec0000000800 */
[----:B------:R-:W-:Y:S02]  /*f790*/  MOV R4, R223 ;  /* 0x000000df00047202 */ /* 0x000fe40000000f00 */
[----:B------:R-:W-:Y:S02]  /*f7a0*/  MOV R6, R198 ;  /* 0x000000c600067202 */ /* 0x000fe40000000f00 */
[----:B------:R-:W-:-:S02]  /*f7b0*/  MOV R155, R4 ;  /* 0x00000004009b7202 */ /* 0x000fc40000000f00 */
[----:B------:R-:W-:Y:S02]  /*f7c0*/  MOV R4, R6 ;  /* 0x0000000600047202 */ /* 0x000fe40000000f00 */
[----:B------:R-:W-:Y:S01]  /*f7d0*/  MOV R6, R252 ;  /* 0x000000fc00067202 */ /* 0x000fe20000000f00 */
[----:B--2---:R-:W-:Y:S01]  /*f7e0*/  FFMA.FTZ R2, R152, UR10, -R12 ;  /* 0x0000000a98027c23 */ /* 0x004fe2000801080c */
[----:B------:R-:W-:Y:S01]  /*f7f0*/  IMAD.MOV.U32 R152, RZ, RZ, R154 ;  /* 0x000000ffff987224 */ /* 0x000fe200078e009a */
[----:B------:R-:W-:Y:S02]  /*f800*/  MOV R154, R155 ;  /* 0x0000009b009a7202 */ /* 0x000fe40000000f00 */
[----:B------:R-:W-:Y:S01]  /*f810*/  MOV R155, R4 ;  /* 0x00000004009b7202 */ /* 0x000fe20000000f00 */
[----:B------:R-:W-:Y:S01]  /*f820*/  HMMA.16816.F32 R96, R8, R20, R96 ;  /* 0x000000140860723c */ /* 0x000fe20000001860 */
[----:B------:R-:W-:Y:S02]  /*f830*/  MOV R4, R6 ;  /* 0x0000000600047202 */ /* 0x000fe40000000f00 */
[----:B------:R-:W-:-:S03]  /*f840*/  MOV R25, R154 ;  /* 0x0000009a00197202 */ /* 0x000fc60000000f00 */
[C---:B------:R-:W-:Y:S01]  /*f850*/  HMMA.16816.F32 R84, R8.reuse, R22, R84 ;  /* 0x000000160854723c */ /* 0x040fe20000001854 */
[----:B------:R-:W2:Y:S01]  /*f860*/  LDSM.16.MT88.4 R20, [R225+0xd000] ;  /* 0x00d00000e114783b */ /* 0x000ea20000004200 */
[----:B------:R-:W-:Y:S01]  /*f870*/  MOV R154, R155 ;  /* 0x0000009b009a7202 */ /* 0x000fe20000000f00 */
[----:B------:R-:W-:Y:S01]  /*f880*/  IMAD.MOV.U32 R6, RZ, RZ, R3 ;  /* 0x000000ffff067224 */ /* 0x000fe200078e0003 */
[----:B------:R-:W-:Y:S02]  /*f890*/  MOV R155, R4 ;  /* 0x00000004009b7202 */ /* 0x000fe40000000f00 */
[----:B------:R-:W-:Y:S01]  /*f8a0*/  HMMA.16816.F32 R100, R8, R26, R136 ;  /* 0x0000001a0864723c */ /* 0x000fe20000001888 */
[----:B------:R3:W-:Y:S01]  /*f8b0*/  MUFU.EX2 R27, R32 ;  /* 0x00000020001b7308 */ /* 0x0007e20000000800 */
[----:B------:R-:W-:Y:S02]  /*f8c0*/  MOV R5, R218 ;  /* 0x000000da00057202 */ /* 0x000fe40000000f00 */
[----:B------:R-:W-:Y:S01]  /*f8d0*/  MOV R7, R222 ;  /* 0x000000de00077202 */ /* 0x000fe20000000f00 */
[--C-:B------:R-:W-:Y:S01]  /*f8e0*/  FFMA.FTZ R3, R230, UR10, -R12.reuse ;  /* 0x0000000ae6037c23 */ /* 0x100fe2000801080c */
[----:B------:R-:W-:Y:S01]  /*f8f0*/  FFMA.FTZ R4, R229, UR10, -R12 ;  /* 0x0000000ae5047c23 */ /* 0x000fe2000801080c */
[----:B------:R-:W-:Y:S01]  /*f900*/  FADD.FTZ R5, R216, R5 ;  /* 0x00000005d8057221 */ /* 0x000fe20000010000 */
[----:B------:R-:W-:Y:S01]  /*f910*/  IMAD.MOV.U32 R198, RZ, RZ, R220 ;  /* 0x000000ffffc67224 */ /* 0x000fe200078e00dc */
[----:B------:R4:W-:Y:S01]  /*f920*/  MUFU.EX2 R216, R2 ;  /* 0x0000000200d87308 */ /* 0x0009e20000000800 */
[----:B------:R-:W-:-:S07]  /*f930*/  IMAD.MOV.U32 R136, RZ, RZ, R217 ;  /* 0x000000ffff887224 */ /* 0x000fce00078e00d9 */
[----:B------:R-:W-:Y:S01]  /*f940*/  MUFU.EX2 R223, R34 ;  /* 0x0000002200df7308 */ /* 0x000fe20000000800 */
[----:B---3--:R-:W-:Y:S01]  /*f950*/  FFMA.FTZ R32, R154, UR10, -R12 ;  /* 0x0000000a9a207c23 */ /* 0x008fe2000801080c */
[----:B------:R-:W-:Y:S01]  /*f960*/  IMAD.MOV.U32 R154, RZ, RZ, R155 ;  /* 0x000000ffff9a7224 */ /* 0x000fe200078e009b */
[----:B------:R-:W-:Y:S01]  /*f970*/  MOV R155, R6 ;  /* 0x00000006009b7202 */ /* 0x000fe20000000f00 */
[----:B------:R-:W-:Y:S01]  /*f980*/  HMMA.16816.F32 R80, R8, R16, R40 ;  /* 0x000000100850723c */ /* 0x000fe20000001828 */
[----:B------:R-:W-:-:S05]  /*f990*/  MOV R6, R214 ;  /* 0x000000d600067202 */ /* 0x000fca0000000f00 */
[----:B------:R-:W-:Y:S01]  /*f9a0*/  HMMA.16816.F32 R36, R8, R18, R36 ;  /* 0x000000120824723c */ /* 0x000fe20000001824 */
[----:B------:R3:W-:Y:S01]  /*f9b0*/  MUFU.EX2 R214, R0 ;  /* 0x0000000000d67308 */ /* 0x0007e20000000800 */
[----:B----4-:R-:W-:Y:S01]  /*f9c0*/  FADD.FTZ R2, R7, R45 ;  /* 0x0000002d07027221 */ /* 0x010fe20000010000 */
[----:B------:R-:W-:-:S06]  /*f9d0*/  MOV R7, R141 ;  /* 0x0000008d00077202 */ /* 0x000fcc0000000f00 */
[----:B------:R-:W4:Y:S08]  /*f9e0*/  MUFU.EX2 R138, R33 ;  /* 0x00000021008a7308 */ /* 0x000f300000000800 */
[----:B------:R1:W2:Y:S01]  /*f9f0*/  MUFU.EX2 R137, R31 ;  /* 0x0000001f00897308 */ /* 0x0002a20000000800 */
[----:B---3--:R-:W-:-:S07]  /*fa00*/  FADD.FTZ R0, R153, R152 ;  /* 0x0000009899007221 */ /* 0x008fce0000010000 */
[----:B------:R-:W-:Y:S01]  /*fa10*/  MUFU.EX2 R222, R29 ;  /* 0x0000001d00de7308 */ /* 0x000fe20000000800 */
[----:B------:R-:W-:-:S07]  /*fa20*/  FADD.FTZ R141, R215, R0 ;  /* 0x00000000d78d7221 */ /* 0x000fce0000010000 */
[----:B------:R-:W-:Y:S08]  /*fa30*/  MUFU.EX2 R218, R14 ;  /* 0x0000000e00da7308 */ /* 0x000ff00000000800 */
[----:B------:R-:W-:Y:S01]  /*fa40*/  MUFU.EX2 R252, R13 ;  /* 0x0000000d00fc7308 */ /* 0x000fe20000000800 */
[----:B------:R-:W-:Y:S01]  /*fa50*/  FADD.FTZ R140, R140, R5 ;  /* 0x000000058c8c7221 */ /* 0x000fe20000010000 */
[----:B------:R-:W3:Y:S01]  /*fa60*/  LDSM.16.MT88.4 R16, [R226+0xd000] ;  /* 0x00d00000e210783b */ /* 0x000ee20000004200 */
[----:B------:R-:W-:Y:S01]  /*fa70*/  FFMA.FTZ R35, R35, UR10, -R12 ;  /* 0x0000000a23237c23 */ /* 0x000fe2000801080c */
[----:B------:R-:W-:Y:S01]  /*fa80*/  MOV R139, R196 ;  /* 0x000000c4008b7202 */ /* 0x000fe20000000f00 */
[----:B------:R-:W-:Y:S01]  /*fa90*/  IMAD.MOV.U32 R24, RZ, RZ, R166 ;  /* 0x000000ffff187224 */ /* 0x000fe200078e00a6 */
[----:B------:R-:W-:Y:S01]  /*faa0*/  MOV R26, R164 ;  /* 0x000000a4001a7202 */ /* 0x000fe20000000f00 */
[----:B------:R-:W-:Y:S01]  /*fab0*/  FADD.FTZ R142, R142, R44 ;  /* 0x0000002c8e8e7221 */ /* 0x000fe20000010000 */
[----:B------:R-:W2:Y:S01]  /*fac0*/  MUFU.EX2 R220, R30 ;  /* 0x0000001e00dc7308 */ /* 0x000ea20000000800 */
[----:B------:R3:W5:Y:S07]  /*fad0*/  LDL.LU R230, [R1+0xa0] ;  /* 0x0000a00001e67983 */ /* 0x00076e0000300800 */
[----:B------:R2:W-:Y:S08]  /*fae0*/  MUFU.EX2 R215, R3 ;  /* 0x0000000300d77308 */ /* 0x0005f00000000800 */
[----:B------:R3:W3:Y:S01]  /*faf0*/  MUFU.EX2 R217, R4 ;  /* 0x0000000400d97308 */ /* 0x0006e20000000800 */
[----:B-1----:R-:W-:Y:S01]  /*fb00*/  MOV R31, R6 ;  /* 0x00000006001f7202 */ /* 0x002fe20000000f00 */
[----:B------:R-:W-:Y:S01]  /*fb10*/  FADD.FTZ R0, R7, R2 ;  /* 0x0000000207007221 */ /* 0x000fe20000010000 */
[----:B----4-:R-:W-:-:S02]  /*fb20*/  F2FP.F16.F32.PACK_AB R8, R138, R223 ;  /* 0x000000df8a08723e */ /* 0x010fc400000000ff */
[----:B--2---:R-:W-:Y:S01]  /*fb30*/  F2FP.F16.F32.PACK_AB R10, R137, R27 ;  /* 0x0000001b890a723e */ /* 0x004fe200000000ff */
[--C-:B------:R-:W-:Y:S01]  /*fb40*/  FFMA.FTZ R34, R224, UR10, -R12.reuse ;  /* 0x0000000ae0227c23 */ /* 0x100fe2000801080c */
[----:B------:R-:W-:Y:S02]  /*fb50*/  F2FP.F16.F32.PACK_AB R9, R222, R220 ;  /* 0x000000dcde09723e */ /* 0x000fe400000000ff */
[----:B------:R-:W-:Y:S01]  /*fb60*/  F2FP.F16.F32.PACK_AB R5, R216, R214 ;  /* 0x000000d6d805723e */ /* 0x000fe200000000ff */
[----:B------:R-:W-:Y:S01]  /*fb70*/  IMAD.MOV.U32 R3, RZ, RZ, R15 ;  /* 0x000000ffff037224 */ /* 0x000fe200078e000f */
[----:B------:R-:W-:Y:S01]  /*fb80*/  F2FP.F16.F32.PACK_AB R6, R252, R221 ;  /* 0x000000ddfc06723e */ /* 0x000fe200000000ff */
[----:B------:R-:W-:Y:S01]  /*fb90*/  FFMA.FTZ R33, R25, UR10, -R12 ;  /* 0x0000000a19217c23 */ /* 0x000fe2000801080c */
[----:B------:R-:W-:Y:S01]  /*fba0*/  MOV R29, R154 ;  /* 0x0000009a001d7202 */ /* 0x000fe20000000f00 */
[----:B------:R-:W1:Y:S01]  /*fbb0*/  LDSM.16.MT88.4 R12, [R228+0xd000] ;  /* 0x00d00000e40c783b */ /* 0x000e620000004200 */
[----:B------:R-:W-:-:S02]  /*fbc0*/  F2FP.F16.F32.PACK_AB R11, R3, R28 ;  /* 0x0000001c030b723e */ /* 0x000fc400000000ff */
[----:B---3--:R-:W-:Y:S01]  /*fbd0*/  F2FP.F16.F32.PACK_AB R4, R219, R218 ;  /* 0x000000dadb04723e */ /* 0x008fe200000000ff */
[----:B------:R-:W-:Y:S01]  /*fbe0*/  IMAD.MOV.U32 R153, RZ, RZ, R198 ;  /* 0x000000ffff997224 */ /* 0x000fe200078e00c6 */
[----:B------:R-:W-:Y:S02]  /*fbf0*/  F2FP.F16.F32.PACK_AB R7, R217, R215 ;  /* 0x000000d7d907723e */ /* 0x000fe400000000ff */
[----:B------:R-:W-:Y:S01]  /*fc00*/  MOV R152, R199 ;  /* 0x000000c700987202 */ /* 0x000fe20000000f00 */
[-C--:B------:R-:W-:Y:S01]  /*fc10*/  HMMA.16816.F32 R172, R8, R20.reuse, R172 ;  /* 0x0000001408ac723c */ /* 0x080fe200000018ac */
[----:B------:R-:W-:Y:S01]  /*fc20*/  MOV R30, R155 ;  /* 0x0000009b001e7202 */ /* 0x000fe20000000f00 */
[----:B------:R-:W-:Y:S01]  /*fc30*/  MUFU.EX2 R210, R210 ;  /* 0x000000d200d27308 */ /* 0x000fe20000000800 */
[----:B------:R2:W5:Y:S03]  /*fc40*/  LDL.LU R229, [R1+0x9c] ;  /* 0x00009c0001e57983 */ /* 0x0005660000300800 */
[C---:B------:R-:W-:Y:S06]  /*fc50*/  HMMA.16816.F32 R204, R4.reuse, R20, R204 ;  /* 0x0000001404cc723c */ /* 0x040fec00000018cc */
[-C--:B------:R-:W-:Y:S06]  /*fc60*/  HMMA.16816.F32 R200, R4, R22.reuse, R200 ;  /* 0x0000001604c8723c */ /* 0x080fec00000018c8 */
[----:B------:R-:W-:Y:S01]  /*fc70*/  HMMA.16816.F32 R40, R8, R22, R60 ;  /* 0x000000160828723c */ /* 0x000fe2000000183c */
[----:B------:R-:W3:Y:S01]  /*fc80*/  LDSM.16.MT88.4 R20, [R225+0xf000] ;  /* 0x00f00000e114783b */ /* 0x000ee20000004200 */
[----:B------:R-:W-:-:S02]  /*fc90*/  MOV R154, R197 ;  /* 0x000000c5009a7202 */ /* 0x000fc40000000f00 */
[----:B------:R-:W-:Y:S02]  /*fca0*/  MOV R25, R167 ;  /* 0x000000a700197202 */ /* 0x000fe40000000f00 */
[----:B------:R-:W-:Y:S01]  /*fcb0*/  MOV R2, R137 ;  /* 0x0000008900027202 */ /* 0x000fe20000000f00 */
[----:B------:R-:W-:Y:S01]  /*fcc0*/  HMMA.16816.F32 R196, R4, R16, R68 ;  /* 0x0000001004c4723c */ /* 0x000fe20000001844 */
[----:B------:R-:W-:Y:S01]  /*fcd0*/  MOV R155, R143 ;  /* 0x0000008f009b7202 */ /* 0x000fe20000000f00 */
[----:B------:R-:W-:Y:S01]  /*fce0*/  MUFU.EX2 R212, R212 ;  /* 0x000000d400d47308 */ /* 0x000fe20000000800 */
[----:B------:R2:W5:Y:S04]  /*fcf0*/  LDL.LU R224, [R1+0x98] ;  /* 0x0000980001e07983 */ /* 0x0005680000300800 */
        /* <DEDUP_REMOVED lines=8> */
[----:B------:R-:W-:-:S03]  /*fd80*/  MOV R70, R28 ;  /* 0x0000001c00467202 */ /* 0x000fc60000000f00 */
[C---:B------:R-:W-:Y:S06]  /*fd90*/  HMMA.16816.F32 R164, R8.reuse, R16, R76 ;  /* 0x0000001008a4723c */ /* 0x040fec000000184c */
[C---:B------:R-:W-:Y:S01]  /*fda0*/  HMMA.16816.F32 R136, R8.reuse, R18, R56 ;  /* 0x000000120888723c */ /* 0x040fe20000001838 */
[----:B------:R-:W4:Y:S05]  /*fdb0*/  LDSM.16.MT88.4 R16, [R226+0xf000] ;  /* 0x00f00000e210783b */ /* 0x000f2a0000004200 */
[----:B-1----:R-:W-:Y:S06]  /*fdc0*/  HMMA.16816.F32 R60, R8, R12, R52 ;  /* 0x0000000c083c723c */ /* 0x002fec0000001834 */
[----:B---3--:R-:W-:Y:S01]  /*fdd0*/  HMMA.16816.F32 R76, R4, R22, R128 ;  /* 0x00000016044c723c */ /* 0x008fe20000001880 */
[----:B------:R-:W-:Y:S01]  /*fde0*/  MOV R52, R26 ;  /* 0x0000001a00347202 */ /* 0x000fe20000000f00 */
[----:B------:R-:W-:Y:S01]  /*fdf0*/  IMAD.MOV.U32 R54, RZ, RZ, R24 ;  /* 0x000000ffff367224 */ /* 0x000fe200078e0018 */
[----:B------:R-:W-:-:S02]  /*fe00*/  MOV R53, R27 ;  /* 0x0000001b00357202 */ /* 0x000fc40000000f00 */
[----:B------:R-:W-:Y:S01]  /*fe10*/  MOV R55, R25 ;  /* 0x0000001900377202 */ /* 0x000fe20000000f00 */
[C---:B------:R-:W-:Y:S01]  /*fe20*/  HMMA.16816.F32 R48, R4.reuse, R12, R48 ;  /* 0x0000000c0430723c */ /* 0x040fe20000001830 */
[----:B------:R-:W-:Y:S01]  /*fe30*/  MOV R131, R29 ;  /* 0x0000001d00837202 */ /* 0x000fe20000000f00 */
[----:B------:R-:W-:Y:S01]  /*fe40*/  IMAD.MOV.U32 R129, RZ, RZ, R31 ;  /* 0x000000ffff817224 */ /* 0x000fe200078e001f */
[----:B------:R-:W-:Y:S01]  /*fe50*/  MOV R130, R30 ;  /* 0x0000001e00827202 */ /* 0x000fe20000000f00 */
[----:B------:R-:W1:Y:S02]  /*fe60*/  LDSM.16.MT88.4 R24, [R227+0xd000] ;  /* 0x00d00000e318783b */ /* 0x000e640000004200 */
[-C--:B------:R-:W-:Y:S02]  /*fe70*/  HMMA.16816.F32 R184, R4, R14.reuse, R184 ;  /* 0x0000000e04b8723c */ /* 0x080fe400000018b8 */
[----:B------:R-:W-:Y:S04]  /*fe80*/  LDSM.16.MT88.4 R28, [R227+0xf000] ;  /* 0x00f00000e31c783b */ /* 0x000fe80000004200 */
[----:B------:R-:W-:Y:S01]  /*fe90*/  HMMA.16816.F32 R56, R8, R14, R72 ;  /* 0x0000000e0838723c */ /* 0x000fe20000001848 */
[----:B------:R-:W3:Y:S01]  /*fea0*/  LDSM.16.MT88.4 R12, [R228+0xf000] ;  /* 0x00f00000e40c783b */ /* 0x000ee20000004200 */
[----:B------:R-:W-:-:S04]  /*feb0*/  MOV R128, R47 ;  /* 0x0000002f00807202 */ /* 0x000fc80000000f00 */
[C---:B------:R-:W-:Y:S06]  /*fec0*/  HMMA.16816.F32 R72, R4.reuse, R20, R88 ;  /* 0x000000140448723c */ /* 0x040fec0000001858 */
[C---:B----4-:R-:W-:Y:S06]  /*fed0*/  HMMA.16816.F32 R88, R4.reuse, R16, R112 ;  /* 0x000000100458723c */ /* 0x050fec0000001870 */
[----:B------:R-:W-:Y:S01]  /*fee0*/  HMMA.16816.F32 R92, R4, R18, R92 ;  /* 0x00000012045c723c */ /* 0x000fe2000000185c */
[----:B------:R-:W-:Y:S01]  /*fef0*/  MOV R115, R46 ;  /* 0x0000002e00737202 */ /* 0x000fe20000000f00 */
[----:B------:R-:W-:Y:S01]  /*ff00*/  IMAD.MOV.U32 R113, RZ, RZ, R68 ;  /* 0x000000ffff717224 */ /* 0x000fe200078e0044 */
[----:B------:R-:W-:-:S02]  /*ff10*/  MOV R114, R55 ;  /* 0x0000003700727202 */ /* 0x000fc40000000f00 */
[----:B------:R-:W-:Y:S01]  /*ff20*/  MOV R112, R69 ;  /* 0x0000004500707202 */ /* 0x000fe20000000f00 */
[C---:B-1----:R-:W-:Y:S06]  /*ff30*/  HMMA.16816.F32 R180, R4.reuse, R24, R180 ;  /* 0x0000001804b4723c */ /* 0x042fec00000018b4 */
[C---:B------:R-:W-:Y:S06]  /*ff40*/  HMMA.16816.F32 R176, R4.reuse, R26, R176 ;  /* 0x0000001a04b0723c */ /* 0x040fec00000018b0 */
[C---:B---3--:R-:W-:Y:S06]  /*ff50*/  HMMA.16816.F32 R104, R4.reuse, R12, R104 ;  /* 0x0000000c0468723c */ /* 0x048fec0000001868 */
[C---:B------:R-:W-:Y:S06]  /*ff60*/  HMMA.16816.F32 R108, R4.reuse, R14, R108 ;  /* 0x0000000e046c723c */ /* 0x040fec000000186c */
[C---:B------:R-:W-:Y:S06]  /*ff70*/  HMMA.16816.F32 R120, R4.reuse, R28, R120 ;  /* 0x0000001c0478723c */ /* 0x040fec0000001878 */
[----:B------:R-:W-:Y:S07]  /*ff80*/  HMMA.16816.F32 R44, R4, R30, R124 ;  /* 0x0000001e042c723c */ /* 0x000fee000000187c */
[----:B------:R-:W-:Y:S01]  /*ff90*/  MOV R7, R2 ;  /* 0x0000000200077202 */ /* 0x000fe20000000f00 */
[----:B------:R-:W-:Y:S01]  /*ffa0*/  IMAD.MOV.U32 R6, RZ, RZ, R3 ;  /* 0x000000ffff067224 */ /* 0x000fe200078e0003 */
[----:B------:R-:W-:-:S02]  /*ffb0*/  MOV R5, R148 ;  /* 0x0000009400057202 */ /* 0x000fc40000000f00 */
[----:B------:R-:W-:Y:S02]  /*ffc0*/  MOV R4, R149 ;  /* 0x0000009500047202 */ /* 0x000fe40000000f00 */
[----:B------:R-:W-:Y:S02]  /*ffd0*/  MOV R3, R150 ;  /* 0x0000009600037202 */ /* 0x000fe40000000f00 */
[----:B------:R-:W-:Y:S01]  /*ffe0*/  MOV R2, R151 ;  /* 0x0000009700027202 */ /* 0x000fe20000000f00 */
[----:B------:R-:W-:Y:S01]  /*fff0*/  IMAD.MOV.U32 R126, RZ, RZ, R52 ;  /* 0x000000ffff7e7224 */ /* 0x000fe200078e0034 */
[----:B------:R-:W-:Y:S01]  /*10000*/  MOV R127, R115 ;  /* 0x00000073007f7202 */ /* 0x000fe20000000f00 */
[----:B------:R-:W-:Y:S01]  /*10010*/  HMMA.16816.F32 R148, R8, R24, R160 ;  /* 0x000000180894723c */ /* 0x000fe200000018a0 */
[----:B------:R-:W-:Y:S02]  /*10020*/  MOV R125, R53 ;  /* 0x00000035007d7202 */ /* 0x000fe40000000f00 */
[----:B------:R-:W-:-:S02]  /*10030*/  MOV R115, R54 ;  /* 0x0000003600737202 */ /* 0x000fc40000000f00 */
[----:B------:R-:W-:Y:S01]  /*10040*/  MOV R124, R70 ;  /* 0x00000046007c7202 */ /* 0x000fe20000000f00 */
[C---:B------:R-:W-:Y:S01]  /*10050*/  HMMA.16816.F32 R52, R8.reuse, R22, R132 ;  /* 0x000000160834723c */ /* 0x040fe20000001884 */
[----:B------:R-:W-:Y:S01]  /*10060*/  IMAD.MOV.U32 R162, RZ, RZ, R71 ;  /* 0x000000ffffa27224 */ /* 0x000fe200078e0047 */
[----:B------:R-:W-:Y:S01]  /*10070*/  MOV R163, R143 ;  /* 0x0000008f00a37202 */ /* 0x000fe20000000f00 */
[----:B------:R-:W-:Y:S03]  /*10080*/  MUFU.EX2 R132, R170 ;  /* 0x000000aa00847308 */ /* 0x000fe60000000800 */
[C---:B------:R-:W-:Y:S05]  /*10090*/  HMMA.16816.F32 R68, R8.reuse, R20, R144 ;  /* 0x000000140844723c */ /* 0x040fea0000001890 */
[----:B------:R-:W-:Y:S01]  /*100a0*/  MUFU.EX2 R133, R169 ;  /* 0x000000a900857308 */ /* 0x000fe20000000800 */
[C---:B------:R-:W-:Y:S07]  /*100b0*/  HMMA.16816.F32 R20, R8.reuse, R16, R116 ;  /* 0x000000100814723c */ /* 0x040fee0000001874 */
[----:B------:R-:W-:Y:S01]  /*100c0*/  MUFU.EX2 R135, R188 ;  /* 0x000000bc00877308 */ /* 0x000fe20000000800 */
[C---:B------:R-:W-:Y:S07]  /*100d0*/  HMMA.16816.F32 R116, R8.reuse, R28, R80 ;  /* 0x0000001c0874723c */ /* 0x040fee0000001850 */
[----:B------:R-:W-:Y:S08]  /*100e0*/  MUFU.EX2 R134, R189 ;  /* 0x000000bd00867308 */ /* 0x000ff00000000800 */
[----:B------:R-:W-:Y:S08]  /*100f0*/  MUFU.EX2 R209, R209 ;  /* 0x000000d100d17308 */ /* 0x000ff00000000800 */
[----:B------:R-:W-:Y:S08]  /*10100*/  MUFU.EX2 R213, R213 ;  /* 0x000000d500d57308 */ /* 0x000ff00000000800 */
[----:B------:R-:W1:Y:S08]  /*10110*/  MUFU.EX2 R211, R211 ;  /* 0x000000d300d37308 */ /* 0x000e700000000800 */
[----:B------:R-:W-:Y:S08]  /*10120*/  MUFU.EX2 R208, R208 ;  /* 0x000000d000d07308 */ /* 0x000ff00000000800 */
[----:B------:R-:W-:Y:S08]  /*10130*/  MUFU.EX2 R34, R34 ;  /* 0x0000002200227308 */ /* 0x000ff00000000800 */
[----:B------:R-:W3:Y:S08]  /*10140*/  MUFU.EX2 R33, R33 ;  /* 0x0000002100217308 */ /* 0x000ef00000000800 */
[----:B------:R-:W-:Y:S08]  /*10150*/  MUFU.EX2 R32, R32 ;  /* 0x0000002000207308 */ /* 0x000ff00000000800 */
[----:B------:R-:W-:Y:S01]  /*10160*/  MUFU.EX2 R35, R35 ;  /* 0x0000002300237308 */ /* 0x000fe20000000800 */
[----:B------:R-:W-:Y:S01]  /*10170*/  FADD.FTZ R4, R4, R142 ;  /* 0x0000008e04047221 */ /* 0x000fe20000010000 */
[C---:B------:R-:W-:Y:S01]  /*10180*/  HMMA.16816.F32 R24, R8.reuse, R26, R156 ;  /* 0x0000001a0818723c */ /* 0x040fe2000000189c */
[----:B------:R-:W-:Y:S01]  /*10190*/  FADD.FTZ R3, R3, R141 ;  /* 0x0000008d03037221 */ /* 0x000fe20000010000 */
[----:B------:R-:W-:Y:S01]  /*101a0*/  FADD.FTZ R2, R2, R140 ;  /* 0x0000008c02027221 */ /* 0x000fe20000010000 */
[----:B------:R-:W-:Y:S01]  /*101b0*/  FADD.FTZ R0, R162, R0 ;  /* 0x00000000a2007221 */ /* 0x000fe20000010000 */
[----:B------:R-:W-:Y:S02]  /*101c0*/  LDSM.16.MT88.4 R144, [R227+0xd800] ;  /* 0x00d80000e390783b */ /* 0x000fe40000004200 */
[----:B------:R-:W4:Y:S08]  /*101d0*/  MUFU.EX2 R143, R171 ;  /* 0x000000ab008f7308 */ /* 0x000f300000000800 */
[----:B------:R2:W4:Y:S01]  /*101e0*/  MUFU.EX2 R28, R168 ;  /* 0x000000a8001c7308 */ /* 0x0005220000000800 */
[C---:B------:R-:W-:Y:S01]  /*101f0*/  HMMA.16816.F32 R16, R8.reuse, R18, R100 ;  /* 0x000000120810723c */ /* 0x040fe20000001864 */
[----:B------:R-:W-:Y:S01]  /*10200*/  MOV R29, R126 ;  /* 0x0000007e001d7202 */ /* 0x000fe20000000f00 */
[----:B------:R-:W-:Y:S04]  /*10210*/  LDSM.16.MT88.4 R80, [R225+0xf800] ;  /* 0x00f80000e150783b */ /* 0x000fe80000004200 */
[----:B--2---:R-:W2:Y:S01]  /*10220*/  LDSM.16.MT88.4 R168, [R225+0xd800] ;  /* 0x00d80000e1a8783b */ /* 0x004ea20000004200 */
[----:B------:R-:W-:Y:S01]  /*10230*/  HMMA.16816.F32 R100, R8, R12, R96 ;  /* 0x0000000c0864723c */ /* 0x000fe20000001860 */
[----:B------:R-:W-:Y:S01]  /*10240*/  MOV R141, R124 ;  /* 0x0000007c008d7202 */ /* 0x000fe20000000f00 */
[----:B------:R-:W-:Y:S01]  /*10250*/  IMAD.MOV.U32 R140, RZ, RZ, R125 ;  /* 0x000000ffff8c7224 */ /* 0x000fe200078e007d */
[----:B------:R-:W-:Y:S01]  /*10260*/  MOV R158, R131 ;  /* 0x00000083009e7202 */ /* 0x000fe20000000f00 */
[----:B------:R-:W-:-:S02]  /*10270*/  IMAD.MOV.U32 R159, RZ, RZ, R130 ;  /* 0x000000ffff9f7224 */ /* 0x000fc400078e0082 */
[C---:B------:R-:W-:Y:S01]  /*10280*/  HMMA.16816.F32 R12, R8.reuse, R14, R84 ;  /* 0x0000000e080c723c */ /* 0x040fe20000001854 */
[----:B-1----:R-:W-:Y:S01]  /*10290*/  F2FP.F16.F32.PACK_AB R124, R211, R213 ;  /* 0x000000d5d37c723e */ /* 0x002fe200000000ff */
[----:B------:R-:W-:Y:S01]  /*102a0*/  FADD.FTZ R4, R163, R4 ;  /* 0x00000004a3047221 */ /* 0x000fe20000010000 */
[----:B---3--:R-:W-:Y:S01]  /*102b0*/  F2FP.F16.F32.PACK_AB R125, R33, R34 ;  /* 0x00000022217d723e */ /* 0x008fe200000000ff */
[----:B------:R-:W1:Y:S02]  /*102c0*/  LDSM.16.MT88.4 R160, [R226+0xd800] ;  /* 0x00d80000e2a0783b */ /* 0x000e640000004200 */
[----:B------:R-:W-:Y:S01]  /*102d0*/  HMMA.16816.F32 R36, R8, R30, R36 ;  /* 0x0000001e0824723c */ /* 0x000fe20000001824 */
[----:B----4-:R-:W-:Y:S01]  /*102e0*/  F2FP.F16.F32.PACK_AB R130, R134, R143 ;  /* 0x0000008f8682723e */ /* 0x010fe200000000ff */
[----:B------:R-:W-:Y:S01]  /*102f0*/  IMAD.MOV.U32 R157, RZ, RZ, R155 ;  /* 0x000000ffff9d7224 */ /* 0x000fe200078e009b */
[----:B------:R-:W-:Y:S02]  /*10300*/  F2FP.F16.F32.PACK_AB R131, R133, R132 ;  /* 0x000000848583723e */ /* 0x000fe400000000ff */
[----:B------:R-:W-:-:S02]  /*10310*/  MOV R189, R152 ;  /* 0x0000009800bd7202 */ /* 0x000fc40000000f00 */
[----:B------:R-:W-:Y:S02]  /*10320*/  MOV R188, R153 ;  /* 0x0000009900bc7202 */ /* 0x000fe40000000f00 */
[----:B------:R-:W-:Y:S01]  /*10330*/  MOV R156, R154 ;  /* 0x0000009a009c7202 */ /* 0x000fe20000000f00 */
[----:B------:R-:W-:Y:S01]  /*10340*/  FADD.FTZ R3, R195, R3 ;  /* 0x00000003c3037221 */ /* 0x000fe20000010000 */
[----:B------:R-:W-:Y:S01]  /*10350*/  MOV R31, R127 ;  /* 0x0000007f001f7202 */ /* 0x000fe20000000f00 */
[----:B------:R-:W3:Y:S01]  /*10360*/  LDSM.16.MT88.4 R152, [R228+0xd800] ;  /* 0x00d80000e498783b */ /* 0x000ee20000004200 */
[----:B------:R-:W-:Y:S02]  /*10370*/  MOV R30, R128 ;  /* 0x00000080001e7202 */ /* 0x000fe40000000f00 */
[----:B------:R-:W-:Y:S01]  /*10380*/  MOV R11, R129 ;  /* 0x00000081000b7202 */ /* 0x000fe20000000f00 */
[----:B------:R-:W4:Y:S01]  /*10390*/  LDSM.16.MT88.4 R96, [R226+0xf800] ;  /* 0x00f80000e260783b */ /* 0x000f220000004200 */
[----:B------:R-:W-:-:S02]  /*103a0*/  F2FP.F16.F32.PACK_AB R128, R135, R210 ;  /* 0x000000d28780723e */ /* 0x000fc400000000ff */
[----:B------:R-:W-:Y:S02]  /*103b0*/  F2FP.F16.F32.PACK_AB R129, R209, R212 ;  /* 0x000000d4d181723e */ /* 0x000fe400000000ff */
[----:B------:R-:W-:Y:S02]  /*103c0*/  F2FP.F16.F32.PACK_AB R126, R28, R208 ;  /* 0x000000d01c7e723e */ /* 0x000fe400000000ff */
[----:B------:R-:W-:Y:S01]  /*103d0*/  F2FP.F16.F32.PACK_AB R127, R35, R32 ;  /* 0x00000020237f723e */ /* 0x000fe200000000ff */
[----:B------:R-:W-:Y:S01]  /*103e0*/  FADD.FTZ R9, R190, R4 ;  /* 0x00000004be097221 */ /* 0x000fe20000010000 */
[----:B------:R-:W-:Y:S01]  /*103f0*/  FADD.FTZ R3, R5, R3 ;  /* 0x0000000305037221 */ /* 0x000fe20000010000 */
[----:B--2---:R-:W-:Y:S01]  /*10400*/  HMMA.16816.F32 R172, R128, R168, R172 ;  /* 0x000000a880ac723c */ /* 0x004fe200000018ac */
[----:B------:R-:W-:Y:S02]  /*10410*/  MOV R10, R6 ;  /* 0x00000006000a7202 */ /* 0x000fe40000000f00 */
[----:B------:R-:W-:-:S02]  /*10420*/  MOV R142, R7 ;  /* 0x00000007008e7202 */ /* 0x000fc40000000f00 */
[----:B------:R-:W-:Y:S01]  /*10430*/  LDSM.16.MT88.4 R4, [R227+0xf800] ;  /* 0x00f80000e304783b */ /* 0x000fe20000004200 */
[C---:B------:R-:W-:Y:S06]  /*10440*/  HMMA.16816.F32 R204, R124.reuse, R168, R204 ;  /* 0x000000a87ccc723c */ /* 0x040fec00000018cc */
[-C--:B------:R-:W-:Y:S06]  /*10450*/  HMMA.16816.F32 R200, R124, R170.reuse, R200 ;  /* 0x000000aa7cc8723c */ /* 0x080fec00000018c8 */
[----:B------:R-:W-:Y:S07]  /*10460*/  HMMA.16816.F32 R168, R128, R170, R40 ;  /* 0x000000aa80a8723c */ /* 0x000fee0000001828 */
[----:B------:R-:W-:-:S02]  /*10470*/  MOV R43, R112 ;  /* 0x00000070002b7202 */ /* 0x000fc40000000f00 */
        /* <DEDUP_REMOVED lines=9> */
[C---:B-1----:R-:W-:Y:S07]  /*10510*/  HMMA.16816.F32 R192, R124.reuse, R162, R64 ;  /* 0x000000a27cc0723c */ /* 0x042fee0000001840 */
[----:B------:R-:W-:Y:S01]  /*10520*/  IMAD.MOV.U32 R67, RZ, RZ, R189 ;  /* 0x000000ffff437224 */ /* 0x000fe200078e00bd */
[----:B------:R-:W-:Y:S01]  /*10530*/  MOV R64, R156 ;  /* 0x0000009c00407202 */ /* 0x000fe20000000f00 */
[----:B---3--:R-:W-:Y:S01]  /*10540*/  HMMA.16816.F32 R188, R124, R152, R48 ;  /* 0x000000987cbc723c */ /* 0x008fe20000001830 */
        /* <DEDUP_REMOVED lines=92> */
[----:B-1----:R-:W-:-:S06]  /*10b10*/  MOV R2, UR20 ;  /* 0x0000001400027c02 */ /* 0x002fcc0008000f00 */
[----:B------:R-:W1:Y:S01]  /*10b20*/  @!P2 LDC.64 R14, c[0x0][0x220] ;  /* 0x00008800ff0eab82 */ /* 0x000e620000000a00 */
[----:B------:R-:W-:Y:S01]  /*10b30*/  MOV R3, UR21 ;  /* 0x0000001500037c02 */ /* 0x000fe20008000f00 */
[----:B------:R-:W-:-:S06]  /*10b40*/  IMAD.U32 R3, RZ, RZ, UR4 ;  /* 0x00000004ff037e24 */ /* 0x000fcc000f8e00ff */
        /* <DEDUP_REMOVED lines=76> */
[----:B------:R-:W1:Y:S04]  /*11010*/  LDSM.16.M88.4 R28, [R242] ;  /* 0x00000000f21c783b */ /* 0x000e680000000200 */
[----:B------:R-:W1:Y:S04]  /*11020*/  LDSM.16.M88.4 R24, [R241] ;  /* 0x00000000f118783b */ /* 0x000e680000000200 */
[----:B------:R-:W1:Y:S01]  /*11030*/  LDSM.16.M88.4 R48, [R224+0x8000] ;  /* 0x00800000e030783b */ /* 0x000e620000000200 */
        /* <DEDUP_REMOVED lines=9> */
[----:B------:R-:W-:Y:S06]  /*110d0*/  HMMA.16816.F32 R64, R16, R40, RZ ;  /* 0x000000281040723c */ /* 0x000fec00000018ff */
[-C--:B------:R-:W-:Y:S06]  /*110e0*/  HMMA.16816.F32 R220, R8, R28.reuse, R136 ;  /* 0x0000001c08dc723c */ /* 0x080fec0000001888 */
[----:B------:R-:W-:Y:S01]  /*110f0*/  HMMA.16816.F32 R216, R4, R28, R132 ;  /* 0x0000001c04d8723c */ /* 0x000fe20000001884 */
[----:B------:R-:W-:Y:S01]  /*11100*/  MOV R3, R57 ;  /* 0x0000003900037202 */ /* 0x000fe20000000f00 */
[----:B------:R-:W-:Y:S01]  /*11110*/  IMAD.MOV.U32 R0, RZ, RZ, R59 ;  /* 0x000000ffff007224 */ /* 0x000fe200078e003b */
[----:B------:R-:W-:-:S03]  /*11120*/  MOV R2, R58 ;  /* 0x0000003a00027202 */ /* 0x000fc60000000f00 */
[----:B------:R-:W-:Y:S01]  /*11130*/  HMMA.16816.F32 R60, R4, R24, R60 ;  /* 0x00000018043c723c */ /* 0x000fe2000000183c */
[----:B------:R-:W-:-:S05]  /*11140*/  IMAD.MOV.U32 R28, RZ, RZ, R56 ;  /* 0x000000ffff1c7224 */ /* 0x000fca00078e0038 */
[----:B------:R-:W-:Y:S01]  /*11150*/  HMMA.16816.F32 R56, R12, R46, RZ ;  /* 0x0000002e0c38723c */ /* 0x000fe200000018ff */
[----:B------:R-:W-:Y:S02]  /*11160*/  MOV R40, R53 ;  /* 0x0000003500287202 */ /* 0x000fe40000000f00 */
[----:B------:R-:W-:Y:S01]  /*11170*/  MOV R41, R52 ;  /* 0x0000003400297202 */ /* 0x000fe20000000f00 */
[----:B------:R-:W-:Y:S01]  /*11180*/  IMAD.MOV.U32 R21, RZ, RZ, R54 ;  /* 0x000000ffff157224 */ /* 0x000fe200078e0036 */
[----:B------:R-:W-:Y:S01]  /*11190*/  MOV R20, R55 ;  /* 0x0000003700147202 */ /* 0x000fe20000000f00 */
[----:B------:R-:W-:Y:S06]  /*111a0*/  HMMA.16816.F32 R212, R8, R24, R64 ;  /* 0x0000001808d4723c */ /* 0x000fec0000001840 */
[-C--:B------:R-:W-:Y:S06]  /*111b0*/  HMMA.16816.F32 R208, R16, R48.reuse, RZ ;  /* 0x0000003010d0723c */ /* 0x080fec00000018ff */
[----:B------:R-:W-:Y:S01]  /*111c0*/  HMMA.16816.F32 R140, R12, R48, RZ ;  /* 0x000000300c8c723c */ /* 0x000fe200000018ff */
[----:B------:R-:W-:Y:S01]  /*111d0*/  MOV R252, R60 ;  /* 0x0000003c00fc7202 */ /* 0x000fe20000000f00 */
[----:B------:R-:W-:Y:S01]  /*111e0*/  IMAD.MOV.U32 R37, RZ, RZ, R61 ;  /* 0x000000ffff257224 */ /* 0x000fe200078e003d */
[----:B------:R-:W-:-:S02]  /*111f0*/  MOV R25, R62 ;  /* 0x0000003e00197202 */ /* 0x000fc40000000f00 */
[----:B------:R-:W-:Y:S01]  /*11200*/  MOV R24, R63 ;  /* 0x0000003f00187202 */ /* 0x000fe20000000f00 */
[C---:B------:R-:W-:Y:S06]  /*11210*/  HMMA.16816.F32 R52, R12.reuse, R42, RZ ;  /* 0x0000002a0c34723c */ /* 0x040fec00000018ff */
[----:B------:R-:W-:Y:S06]  /*11220*/  HMMA.16816.F32 R60, R12, R50, RZ ;  /* 0x000000320c3c723c */ /* 0x000fec00000018ff */
[----:B------:R-:W-:Y:S06]  /*11230*/  HMMA.16816.F32 R132, R4, R30, R56 ;  /* 0x0000001e0484723c */ /* 0x000fec0000001838 */
[----:B------:R-:W-:Y:S01]  /*11240*/  HMMA.16816.F32 R12, R12, R38, RZ ;  /* 0x000000260c0c723c */ /* 0x000fe200000018ff */
[----:B------:R-:W-:Y:S01]  /*11250*/  MOV R58, R41 ;  /* 0x00000029003a7202 */ /* 0x000fe20000000f00 */
[----:B------:R-:W-:-:S04]  /*11260*/  IMAD.MOV.U32 R59, RZ, RZ, R40 ;  /* 0x000000ffff3b7224 */ /* 0x000fc800078e0028 */
[C---:B------:R-:W-:Y:S06]  /*11270*/  HMMA.16816.F32 R48, R16.reuse, R50, RZ ;  /* 0x000000321030723c */ /* 0x040fec00000018ff */
[C---:B------:R-:W-:Y:S06]  /*11280*/  HMMA.16816.F32 R44, R16.reuse, R46, RZ ;  /* 0x0000002e102c723c */ /* 0x040fec00000018ff */
[C---:B------:R-:W-:Y:S06]  /*11290*/  HMMA.16816.F32 R40, R16.reuse, R42, RZ ;  /* 0x0000002a1028723c */ /* 0x040fec00000018ff */
[----:B------:R-:W-:Y:S01]  /*112a0*/  HMMA.16816.F32 R16, R16, R38, RZ ;  /* 0x000000261010723c */ /* 0x000fe200000018ff */
[----:B------:R-:W-:-:S02]  /*112b0*/  MOV R36, R212 ;  /* 0x000000d400247202 */ /* 0x000fc40000000f00 */
[----:B------:R-:W-:-:S03]  /*112c0*/  MOV R29, R215 ;  /* 0x000000d7001d7202 */ /* 0x000fc60000000f00 */
[-C--:B----4-:R-:W-:Y:S06]  /*112d0*/  HMMA.16816.F32 R208, R8, R32.reuse, R208 ;  /* 0x0000002008d0723c */ /* 0x090fec00000018d0 */
[C---:B------:R-:W-:Y:S06]  /*112e0*/  HMMA.16816.F32 R140, R4.reuse, R32, R140 ;  /* 0x00000020048c723c */ /* 0x040fec000000188c */
[----:B------:R-:W-:Y:S01]  /*112f0*/  HMMA.16816.F32 R64, R4, R34, R60 ;  /* 0x000000220440723c */ /* 0x000fe2000000183c */
[----:B------:R-:W-:Y:S01]  /*11300*/  MOV R33, R213 ;  /* 0x000000d500217202 */ /* 0x000fe20000000f00 */
[----:B------:R-:W-:-:S04]  /*11310*/  IMAD.MOV.U32 R32, RZ, RZ, R214 ;  /* 0x000000ffff207224 */ /* 0x000fc800078e00d6 */
        /* <DEDUP_REMOVED lines=9> */
[----:B-1----:R-:W-:Y:S07]  /*113b0*/  HMMA.16816.F32 R60, R4, R12, R140 ;  /* 0x0000000c043c723c */ /* 0x002fee000000188c */
[----:B------:R-:W-:-:S02]  /*113c0*/  MOV R140, R58 ;  /* 0x0000003a008c7202 */ /* 0x000fc40000000f00 */
[----:B------:R-:W-:Y:S01]  /*113d0*/  MOV R141, R59 ;  /* 0x0000003b008d7202 */ /* 0x000fe20000000f00 */
[----:B------:R-:W-:Y:S06]  /*113e0*/  HMMA.16816.F32 R52, R4, R14, R64 ;  /* 0x0000000e0434723c */ /* 0x000fec0000001840 */
[----:B--2---:R-:W-:Y:S07]  /*113f0*/  HMMA.16816.F32 R56, R8, R12, R208 ;  /* 0x0000000c0838723c */ /* 0x004fee00000018d0 */
[----:B------:R-:W-:-:S02]  /*11400*/  MOV R210, R25 ;  /* 0x0000001900d27202 */ /* 0x000fc40000000f00 */
[----:B------:R-:W-:Y:S02]  /*11410*/  MOV R211, R24 ;  /* 0x0000001800d37202 */ /* 0x000fe40000000f00 */
[----:B------:R-:W-:Y:S01]  /*11420*/  HMMA.16816.F32 R24, R8, R14, R48 ;  /* 0x0000000e0818723c */ /* 0x000fe20000001830 */
[----:B------:R-:W1:Y:S01]  /*11430*/  LDSM.16.M88.4 R12, [R230+0x8800] ;  /* 0x00880000e60c783b */ /* 0x000e620000000200 */
[----:B------:R-:W-:Y:S02]  /*11440*/  MOV R65, R33 ;  /* 0x0000002100417202 */ /* 0x000fe40000000f00 */
[----:B------:R-:W-:Y:S01]  /*11450*/  MOV R66, R32 ;  /* 0x0000002000427202 */ /* 0x000fe20000000f00 */
[----:B------:R-:W-:Y:S01]  /*11460*/  IMAD.MOV.U32 R142, RZ, RZ, R21 ;  /* 0x000000ffff8e7224 */ /* 0x000fe200078e0015 */
[----:B------:R-:W-:Y:S01]  /*11470*/  MOV R143, R20 ;  /* 0x00000014008f7202 */ /* 0x000fe20000000f00 */
[----:B------:R-:W-:Y:S02]  /*11480*/  IMAD.MOV.U32 R209, RZ, RZ, R37 ;  /* 0x000000ffffd17224 */ /* 0x000fe400078e0025 */
[----:B------:R-:W-:-:S02]  /*11490*/  IMAD.MOV.U32 R64, RZ, RZ, R36 ;  /* 0x000000ffff407224 */ /* 0x000fc400078e0024 */
[----:B------:R-:W-:Y:S01]  /*114a0*/  IMAD.MOV.U32 R67, RZ, RZ, R29 ;  /* 0x000000ffff437224 */ /* 0x000fe200078e001d */
[----:B-1----:R-:W-:Y:S06]  /*114b0*/  HMMA.16816.F32 R32, R8, R12, R220 ;  /* 0x0000000c0820723c */ /* 0x002fec00000018dc */
[----:B------:R-:W-:Y:S01]  /*114c0*/  HMMA.16816.F32 R36, R4, R14, R132 ;  /* 0x0000000e0424723c */ /* 0x000fe20000001884 */
[----:B------:R-:W-:-:S05]  /*114d0*/  MOV R220, R28 ;  /* 0x0000001c00dc7202 */ /* 0x000fca0000000f00 */
[----:B------:R-:W-:Y:S06]  /*114e0*/  HMMA.16816.F32 R28, R4, R12, R216 ;  /* 0x0000000c041c723c */ /* 0x000fec00000018d8 */
[----:B------:R-:W-:Y:S01]  /*114f0*/  HMMA.16816.F32 R20, R8, R14, R44 ;  /* 0x0000000e0814723c */ /* 0x000fe2000000182c */
[----:B------:R-:W1:Y:S01]  /*11500*/  LDSM.16.M88.4 R12, [R230+0x9000] ;  /* 0x00900000e60c783b */ /* 0x000e620000000200 */
[----:B------:R-:W-:Y:S01]  /*11510*/  MOV R208, R252 ;  /* 0x000000fc00d07202 */ /* 0x000fe20000000f00 */
[----:B------:R-:W-:Y:S01]  /*11520*/  IMAD.MOV.U32 R222, RZ, RZ, R2 ;  /* 0x000000ffffde7224 */ /* 0x000fe200078e0002 */
[----:B------:R-:W-:-:S02]  /*11530*/  MOV R221, R3 ;  /* 0x0000000300dd7202 */ /* 0x000fc40000000f00 */
[-C--:B-1----:R-:W-:Y:S06]  /*11540*/  HMMA.16816.F32 R44, R8, R12.reuse, R64 ;  /* 0x0000000c082c723c */ /* 0x082fec0000001840 */
[C---:B------:R-:W-:Y:S06]  /*11550*/  HMMA.16816.F32 R48, R4.reuse, R12, R208 ;  /* 0x0000000c0430723c */ /* 0x040fec00000018d0 */
[-C--:B------:R-:W-:Y:S06]  /*11560*/  HMMA.16816.F32 R132, R4, R14.reuse, R136 ;  /* 0x0000000e0484723c */ /* 0x080fec0000001888 */
[----:B------:R-:W-:Y:S01]  /*11570*/  HMMA.16816.F32 R64, R8, R14, R40 ;  /* 0x0000000e0840723c */ /* 0x000fe20000001828 */
[----:B------:R-:W1:Y:S01]  /*11580*/  LDSM.16.M88.4 R12, [R230+0x9800] ;  /* 0x00980000e60c783b */ /* 0x000e620000000200 */
[----:B------:R-:W-:-:S04]  /*11590*/  MOV R223, R0 ;  /* 0x0000000000df7202 */ /* 0x000fc80000000f00 */
        /* <DEDUP_REMOVED lines=12> */
[----:B------:R-:W-:Y:S01]  /*11660*/  MOV R252, R40 ;  /* 0x0000002800fc7202 */ /* 0x000fe20000000f00 */
[----:B------:R-:W-:Y:S01]  /*11670*/  IMAD.MOV.U32 R3, RZ, RZ, R41 ;  /* 0x000000ffff037224 */ /* 0x000fe200078e0029 */
[----:B------:R-:W-:-:S02]  /*11680*/  MOV R2, R42 ;  /* 0x0000002a00027202 */ /* 0x000fc40000000f00 */
[----:B------:R-:W-:Y:S01]  /*11690*/  MOV R0, R43 ;  /* 0x0000002b00007202 */ /* 0x000fe20000000f00 */
[-C--:B-1----:R-:W-:Y:S06]  /*116a0*/  HMMA.16816.F32 R32, R8, R12.reuse, R32 ;  /* 0x0000000c0820723c */ /* 0x082fec0000001820 */
[C---:B------:R-:W-:Y:S06]  /*116b0*/  HMMA.16816.F32 R40, R4.reuse, R12, R28 ;  /* 0x0000000c0428723c */ /* 0x040fec000000181c */
[-C--:B------:R-:W-:Y:S06]  /*116c0*/  HMMA.16816.F32 R36, R4, R14.reuse, R36 ;  /* 0x0000000e0424723c */ /* 0x080fec0000001824 */
[----:B------:R-:W-:Y:S01]  /*116d0*/  HMMA.16816.F32 R20, R8, R14, R20 ;  /* 0x0000000e0814723c */ /* 0x000fe20000001814 */
[----:B------:R-:W1:Y:S05]  /*116e0*/  LDSM.16.M88.4 R12, [R229+0x1000] ;  /* 0x00100000e50c783b */ /* 0x000e6a0000000200 */
[----:B------:R-:W-:Y:S01]  /*116f0*/  IMAD.MOV.U32 R19, RZ, RZ, R32 ;  /* 0x000000ffff137224 */ /* 0x000fe200078e0020 */
[----:B------:R-:W-:Y:S01]  /*11700*/  MOV R17, R34 ;  /* 0x0000002200117202 */ /* 0x000fe20000000f00 */
[----:B------:R-:W-:Y:S01]  /*11710*/  IMAD.MOV.U32 R16, RZ, RZ, R35 ;  /* 0x000000ffff107224 */ /* 0x000fe200078e0023 */
[----:B------:R-:W-:Y:S01]  /*11720*/  MOV R18, R33 ;  /* 0x0000002100127202 */ /* 0x000fe20000000f00 */
[----:B-1----:R-:W-:Y:S06]  /*11730*/  HMMA.16816.F32 R24, R4, R14, R132 ;  /* 0x0000000e0418723c */ /* 0x002fec0000001884 */
[----:B------:R-:W-:Y:S01]  /*11740*/  HMMA.16816.F32 R32, R8, R12, R44 ;  /* 0x0000000c0820723c */ /* 0x000fe2000000182c */
[----:B------:R-:W-:Y:S01]  /*11750*/  MOV R132, R19 ;  /* 0x0000001300847202 */ /* 0x000fe20000000f00 */
[----:B------:R-:W-:Y:S01]  /*11760*/  IMAD.MOV.U32 R134, RZ, RZ, R17 ;  /* 0x000000ffff867224 */ /* 0x000fe200078e0011 */
[----:B------:R-:W-:-:S02]  /*11770*/  MOV R133, R18 ;  /* 0x0000001200857202 */ /* 0x000fc40000000f00 */
[----:B------:R-:W-:Y:S01]  /*11780*/  MOV R135, R16 ;  /* 0x0000001000877202 */ /* 0x000fe20000000f00 */
[----:B------:R-:W-:Y:S06]  /*11790*/  HMMA.16816.F32 R28, R4, R12, R48 ;  /* 0x0000000c041c723c */ /* 0x000fec0000001830 */
[----:B------:R-:W-:Y:S01]  /*117a0*/  HMMA.16816.F32 R16, R8, R14, R64 ;  /* 0x0000000e0810723c */ /* 0x000fe20000001840 */
[----:B------:R-:W1:Y:S06]  /*117b0*/  LDSM.16.M88.4 R12, [R229+0x1800] ;  /* 0x00180000e50c783b */ /* 0x000e6c0000000200 */
        /* <DEDUP_REMOVED lines=8> */
[----:B------:R-:W-:Y:S01]  /*11840*/  IMAD.MOV.U32 R65, RZ, RZ, R3 ;  /* 0x000000ffff417224 */ /* 0x000fe200078e0003 */
[----:B------:R-:W-:-:S02]  /*11850*/  MOV R66, R2 ;  /* 0x0000000200427202 */ /* 0x000fc40000000f00 */
[----:B------:R-:W-:-:S07]  /*11860*/  MOV R67, R0 ;  /* 0x0000000000437202 */ /* 0x000fce0000000f00 */
[-C--:B-1----:R-:W-:Y:S06]  /*11870*/  HMMA.16816.F32 R208, R4, R12.reuse, R64 ;  /* 0x0000000c04d0723c */ /* 0x082fec0000001840 */
[----:B--2---:R-:W-:Y:S06]  /*11880*/  HMMA.16816.F32 R136, R8, R12, R216 ;  /* 0x0000000c0888723c */ /* 0x004fec00000018d8 */
[-C--:B------:R-:W-:Y:S06]  /*11890*/  HMMA.16816.F32 R212, R4, R14.reuse, R212 ;  /* 0x0000000e04d4723c */ /* 0x080fec00000018d4 */
[----:B------:R-:W-:Y:S01]  /*118a0*/  HMMA.16816.F32 R140, R8, R14, R60 ;  /* 0x0000000e088c723c */ /* 0x000fe2000000183c */
[----:B------:R-:W1:Y:S05]  /*118b0*/  LDSM.16.M88.4 R12, [R224+0xa800] ;  /* 0x00a80000e00c783b */ /* 0x000e6a0000000200 */
[----:B------:R-:W-:Y:S01]  /*118c0*/  IMAD.MOV.U32 R64, RZ, RZ, R208 ;  /* 0x000000ffff407224 */ /* 0x000fe200078e00d0 */
[----:B------:R-:W-:-:S02]  /*118d0*/  MOV R3, R209 ;  /* 0x000000d100037202 */ /* 0x000fc40000000f00 */
[----:B------:R-:W-:Y:S02]  /*118e0*/  MOV R2, R210 ;  /* 0x000000d200027202 */ /* 0x000fe40000000f00 */
[----:B------:R-:W-:Y:S02]  /*118f0*/  MOV R0, R211 ;  /* 0x000000d300007202 */ /* 0x000fe40000000f00 */
[-C--:B-1----:R-:W-:Y:S06]  /*11900*/  HMMA.16816.F32 R208, R4, R12.reuse, R40 ;  /* 0x0000000c04d0723c */ /* 0x082fec0000001828 */
[----:B------:R-:W-:Y:S01]  /*11910*/  HMMA.16816.F32 R220, R8, R12, R132 ;  /* 0x0000000c08dc723c */ /* 0x000fe20000001884 */
[----:B------:R-:W-:-:S05]  /*11920*/  IMAD.MOV.U32 R40, RZ, RZ, R64 ;  /* 0x000000ffff287224 */ /* 0x000fca00078e0040 */
        /* <DEDUP_REMOVED lines=8> */
[----:B------:R-:W-:-:S02]  /*119b0*/  MOV R41, R3 ;  /* 0x0000000300297202 */ /* 0x000fc40000000f00 */
[----:B------:R-:W-:Y:S02]  /*119c0*/  MOV R42, R2 ;  /* 0x00000002002a7202 */ /* 0x000fe40000000f00 */
[----:B------:R-:W-:Y:S01]  /*119d0*/  MOV R43, R0 ;  /* 0x00000000002b7202 */ /* 0x000fe20000000f00 */
        /* <DEDUP_REMOVED lines=11> */
[----:B------:R-:W-:Y:S02]  /*11a90*/  MOV R3, R41 ;  /* 0x0000002900037202 */ /* 0x000fe40000000f00 */
[----:B------:R-:W-:Y:S02]  /*11aa0*/  MOV R2, R42 ;  /* 0x0000002a00027202 */ /* 0x000fe40000000f00 */
[----:B------:R-:W-:Y:S02]  /*11ab0*/  MOV R0, R43 ;  /* 0x0000002b00007202 */ /* 0x000fe40000000f00 */
[----:B------:R-:W-:Y:S01]  /*11ac0*/  HMMA.16816.F32 R40, R8, R12, R136 ;  /* 0x0000000c0828723c */ /* 0x000fe20000001888 */
[----:B------:R-:W1:Y:S05]  /*11ad0*/  LDSM.16.M88.4 R12, [R238] ;  /* 0x00000000ee0c783b */ /* 0x000e6a0000000200 */
[----:B-1----:R-:W-:Y:S06]  /*11ae0*/  HMMA.16816.F32 R140, R4, R14, R132 ;  /* 0x0000000e048c723c */ /* 0x002fec0000001884 */
[-C--:B------:R-:W-:Y:S06]  /*11af0*/  HMMA.16816.F32 R220, R8, R12.reuse, R220 ;  /* 0x0000000c08dc723c */ /* 0x080fec00000018dc */
[----:B------:R-:W-:Y:S06]  /*11b00*/  HMMA.16816.F32 R208, R4, R12, R208 ;  /* 0x0000000c04d0723c */ /* 0x000fec00000018d0 */
[----:B------:R-:W-:Y:S01]  /*11b10*/  HMMA.16816.F32 R132, R8, R14, R64 ;  /* 0x0000000e0884723c */ /* 0x000fe20000001840 */
[----:B------:R-:W1:Y:S05]  /*11b20*/  LDSM.16.M88.4 R12, [R237] ;  /* 0x00000000ed0c783b */ /* 0x000e6a0000000200 */
[-C--:B-1----:R-:W-:Y:S06]  /*11b30*/  HMMA.16816.F32 R136, R4, R12.reuse, R60 ;  /* 0x0000000c0488723c */ /* 0x082fec000000183c */
[----:B------:R-:W-:Y:S06]  /*11b40*/  HMMA.16816.F32 R212, R8, R12, R216 ;  /* 0x0000000c08d4723c */ /* 0x000fec00000018d8 */
[-C--:B------:R-:W-:Y:S06]  /*11b50*/  HMMA.16816.F32 R64, R4, R14.reuse, R36 ;  /* 0x0000000e0440723c */ /* 0x080fec0000001824 */
[----:B------:R-:W-:Y:S01]  /*11b60*/  HMMA.16816.F32 R60, R8, R14, R28 ;  /* 0x0000000e083c723c */ /* 0x000fe2000000181c */
[----:B------:R-:W1:Y:S01]  /*11b70*/  LDSM.16.M88.4 R12, [R236] ;  /* 0x00000000ec0c783b */ /* 0x000e620000000200 */
[----:B------:R-:W-:Y:S01]  /*11b80*/  IMAD.MOV.U32 R216, RZ, RZ, R48 ;  /* 0x000000ffffd87224 */ /* 0x000fe200078e0030 */
        /* <DEDUP_REMOVED lines=13> */
[----:B------:R-:W-:Y:S01]  /*11c60*/  IMAD.MOV.U32 R216, RZ, RZ, R28 ;  /* 0x000000ffffd87224 */ /* 0x000fe200078e001c */
[----:B------:R-:W-:Y:S02]  /*11c70*/  MOV R3, R29 ;  /* 0x0000001d00037202 */ /* 0x000fe40000000f00 */
[----:B------:R-:W-:Y:S02]  /*11c80*/  MOV R2, R30 ;  /* 0x0000001e00027202 */ /* 0x000fe40000000f00 */
[----:B------:R-:W-:Y:S02]  /*11c90*/  MOV R0, R31 ;  /* 0x0000001f00007202 */ /* 0x000fe40000000f00 */
[----:B------:R-:W-:Y:S01]  /*11ca0*/  HMMA.16816.F32 R28, R4, R14, R44 ;  /* 0x0000000e041c723c */ /* 0x000fe2000000182c */
[----:B------:R-:W1:Y:S05]  /*11cb0*/  LDSM.16.M88.4 R12, [R230+0xa800] ;  /* 0x00a80000e60c783b */ /* 0x000e6a0000000200 */
[-C--:B-1----:R-:W-:Y:S06]  /*11cc0*/  HMMA.16816.F32 R52, R8, R12.reuse, R220 ;  /* 0x0000000c0834723c */ /* 0x082fec00000018dc */
[C---:B------:R-:W-:Y:S06]  /*11cd0*/  HMMA.16816.F32 R24, R4.reuse, R12, R208 ;  /* 0x0000000c0418723c */ /* 0x040fec00000018d0 */
[-C--:B------:R-:W-:Y:S06]  /*11ce0*/  HMMA.16816.F32 R44, R4, R14.reuse, R140 ;  /* 0x0000000e042c723c */ /* 0x080fec000000188c */
[C---:B------:R-:W-:Y:S01]  /*11cf0*/  HMMA.16816.F32 R40, R8.reuse, R14, R132 ;  /* 0x0000000e0828723c */ /* 0x040fe20000001884 */
[----:B------:R-:W1:Y:S05]  /*11d00*/  LDSM.16.M88.4 R12, [R230+0xb000] ;  /* 0x00b00000e60c783b */ /* 0x000e6a0000000200 */
[-C--:B-1----:R-:W-:Y:S06]  /*11d10*/  HMMA.16816.F32 R212, R8, R12.reuse, R212 ;  /* 0x0000000c08d4723c */ /* 0x082fec00000018d4 */
[----:B------:R-:W-:Y:S07]  /*11d20*/  HMMA.16816.F32 R220, R4, R12, R136 ;  /* 0x0000000c04dc723c */ /* 0x000fee0000001888 */
[----:B------:R-:W-:-:S02]  /*11d30*/  IMAD.MOV.U32 R136, RZ, RZ, R216 ;  /* 0x000000ffff887224 */ /* 0x000fc400078e00d8 */
[----:B------:R-:W-:Y:S09]  /*11d40*/  HMMA.16816.F32 R216, R4, R14, R64 ;  /* 0x0000000e04d8723c */ /* 0x000ff20000001840 */
[----:B------:R-:W-:Y:S01]  /*11d50*/  IMAD.MOV.U32 R135, RZ, RZ, R212 ;  /* 0x000000ffff877224 */ /* 0x000fe200078e00d4 */
[----:B------:R-:W-:-:S02]  /*11d60*/  MOV R134, R213 ;  /* 0x000000d500867202 */ /* 0x000fc40000000f00 */
[----:B------:R-:W-:Y:S02]  /*11d70*/  MOV R133, R214 ;  /* 0x000000d600857202 */ /* 0x000fe40000000f00 */
[----:B------:R-:W-:Y:S02]  /*11d80*/  MOV R132, R215 ;  /* 0x000000d700847202 */ /* 0x000fe40000000f00 */
[----:B------:R-:W-:Y:S01]  /*11d90*/  HMMA.16816.F32 R212, R8, R14, R60 ;  /* 0x0000000e08d4723c */ /* 0x000fe2000000183c */
[----:B------:R-:W1:Y:S01]  /*11da0*/  LDSM.16.M88.4 R12, [R230+0xb800] ;  /* 0x00b80000e60c783b */ /* 0x000e620000000200 */
[----:B------:R-:W-:Y:S02]  /*11db0*/  MOV R137, R3 ;  /* 0x0000000300897202 */ /* 0x000fe40000000f00 */
[----:B------:R-:W-:Y:S02]  /*11dc0*/  MOV R138, R2 ;  /* 0x00000002008a7202 */ /* 0x000fe40000000f00 */
[----:B------:R-:W-:Y:S01]  /*11dd0*/  MOV R139, R0 ;  /* 0x00000000008b7202 */ /* 0x000fe20000000f00 */
[C---:B-1----:R-:W-:Y:S06]  /*11de0*/  HMMA.16816.F32 R140, R4.reuse, R12, R56 ;  /* 0x0000000c048c723c */ /* 0x042fec0000001838 */
[----:B------:R-:W-:Y:S01]  /*11df0*/  HMMA.16816.F32 R208, R4, R14, R48 ;  /* 0x0000000e04d0723c */ /* 0x000fe20000001830 */
[----:B------:R-:W-:-:S15]  /*11e00*/  LDSM.16.M88.4 R4, [R233+0x6000] ;  /* 0x00600000e904783b */ /* 0x000fde0000000200 */
[----:B------:R-:W-:-:S02]  /*11e10*/  NOP ;  /* 0x0000000000007918 */ /* 0x000fc40000000000 */
[----:B------:R-:W-:Y:S01]  /*11e20*/  IMAD.MOV.U32 R56, RZ, RZ, R140 ;  /* 0x000000ffff387224 */ /* 0x000fe200078e008c */
[----:B------:R-:W-:Y:S02]  /*11e30*/  MOV R3, R141 ;  /* 0x0000008d00037202 */ /* 0x000fe40000000f00 */
[----:B------:R-:W-:Y:S02]  /*11e40*/  MOV R2, R142 ;  /* 0x0000008e00027202 */ /* 0x000fe40000000f00 */
[----:B------:R-:W-:Y:S02]  /*11e50*/  MOV R0, R143 ;  /* 0x0000008f00007202 */ /* 0x000fe40000000f00 */
[----:B------:R-:W-:Y:S07]  /*11e60*/  HMMA.16816.F32 R140, R8, R12, R36 ;  /* 0x0000000c088c723c */ /* 0x000fee0000001824 */
[----:B------:R-:W-:Y:S01]  /*11e70*/  IMAD.MOV.U32 R36, RZ, RZ, R135 ;  /* 0x000000ffff247224 */ /* 0x000fe200078e0087 */
[----:B------:R-:W-:-:S02]  /*11e80*/  MOV R37, R134 ;  /* 0x0000008600257202 */ /* 0x000fc40000000f00 */
[----:B------:R-:W-:Y:S02]  /*11e90*/  MOV R38, R133 ;  /* 0x0000008500267202 */ /* 0x000fe40000000f00 */
[----:B------:R-:W-:Y:S02]  /*11ea0*/  MOV R39, R132 ;  /* 0x0000008400277202 */ /* 0x000fe40000000f00 */
[----:B------:R-:W-:Y:S01]  /*11eb0*/  HMMA.16816.F32 R132, R8, R14, R16 ;  /* 0x0000000e0884723c */ /* 0x000fe20000001810 */
[----:B------:R-:W1:Y:S04]  /*11ec0*/  LDSM.16.M88.4 R12, [R229+0x2000] ;  /* 0x00200000e50c783b */ /* 0x000e680000000200 */
[----:B------:R-:W2:Y:S02]  /*11ed0*/  LDSM.16.M88.4 R8, [R233+0x4000] ;  /* 0x00400000e908783b */ /* 0x000ea40000000200 */
[----:B------:R-:W-:Y:S01]  /*11ee0*/  IMAD.MOV.U32 R16, RZ, RZ, R56 ;  /* 0x000000ffff107224 */ /* 0x000fe200078e0038 */
        /* <DEDUP_REMOVED lines=10> */
[----:B------:R-:W-:-:S02]  /*11f90*/  MOV R17, R3 ;  /* 0x0000000300117202 */ /* 0x000fc40000000f00 */
[----:B------:R-:W-:Y:S02]  /*11fa0*/  MOV R18, R2 ;  /* 0x0000000200127202 */ /* 0x000fe40000000f00 */
[----:B------:R-:W-:Y:S01]  /*11fb0*/  MOV R19, R0 ;  /* 0x0000000000137202 */ /* 0x000fe20000000f00 */
[-C--:B-1----:R-:W-:Y:S06]  /*11fc0*/  HMMA.16816.F32 R36, R8, R12.reuse, R36 ;  /* 0x0000000c0824723c */ /* 0x082fec0000001824 */
[C---:B------:R-:W-:Y:S06]  /*11fd0*/  HMMA.16816.F32 R32, R4.reuse, R12, R220 ;  /* 0x0000000c0420723c */ /* 0x040fec00000018dc */
[-C--:B------:R-:W-:Y:S06]  /*11fe0*/  HMMA.16816.F32 R28, R4, R14.reuse, R216 ;  /* 0x0000000e041c723c */ /* 0x080fec00000018d8 */
[----:B------:R-:W-:Y:S01]  /*11ff0*/  HMMA.16816.F32 R24, R8, R14, R212 ;  /* 0x0000000e0818723c */ /* 0x000fe200000018d4 */
[----:B------:R-:W1:Y:S01]  /*12000*/  LDSM.16.M88.4 R12, [R229+0x3800] ;  /* 0x00380000e50c783b */ /* 0x000e620000000200 */
[----:B------:R-:W-:Y:S01]  /*12010*/  FMUL.FTZ R66, R66, UR33 ;  /* 0x0000002142427c20 */ /* 0x000fe20008410000 */
        /* <DEDUP_REMOVED lines=14> */
[----:B------:R-:W-:Y:S01]  /*12100*/  UISETP.GT.AND UP0, UPT, UR12, UR15, UPT ;  /* 0x0000000f0c00728c */ /* 0x000fe2000bf04270 */
        /* <DEDUP_REMOVED lines=23> */
[C---:B-1----:R-:W-:Y:S01]  /*12280*/  HMMA.16816.F32 R20, R4.reuse, R12, R16 ;  /* 0x0000000c0414723c */ /* 0x042fe20000001810 */
[----:B------:R-:W-:Y:S01]  /*12290*/  FMUL.FTZ R51, R51, UR33 ;  /* 0x0000002133337c20 */ /* 0x000fe20008410000 */
[----:B------:R-:W-:Y:S01]  /*122a0*/  FMUL.FTZ R47, R47, UR33 ;  /* 0x000000212f2f7c20 */ /* 0x000fe20008410000 */
[----:B------:R-:W-:Y:S01]  /*122b0*/  FMUL.FTZ R24, R24, UR33 ;  /* 0x0000002118187c20 */ /* 0x000fe20008410000 */
[----:B------:R-:W-:Y:S01]  /*122c0*/  FMUL.FTZ R25, R25, UR33 ;  /* 0x0000002119197c20 */ /* 0x000fe20008410000 */
[----:B------:R-:W-:Y:S01]  /*122d0*/  FMUL.FTZ R26, R26, UR33 ;  /* 0x000000211a1a7c20 */ /* 0x000fe20008410000 */
[----:B------:R-:W-:Y:S01]  /*122e0*/  HMMA.16816.F32 R16, R4, R14, R208 ;  /* 0x0000000e0410723c */ /* 0x000fe200000018d0 */
[----:B------:R-:W-:Y:S01]  /*122f0*/  FMUL.FTZ R27, R27, UR33 ;  /* 0x000000211b1b7c20 */ /* 0x000fe20008410000 */
[----:B------:R-:W-:Y:S01]  /*12300*/  FMUL.FTZ R28, R28, UR33 ;  /* 0x000000211c1c7c20 */ /* 0x000fe20008410000 */
[----:B------:R-:W-:Y:S01]  /*12310*/  FMUL.FTZ R29, R29, UR33 ;  /* 0x000000211d1d7c20 */ /* 0x000fe20008410000 */
[----:B------:R-:W-:Y:S01]  /*12320*/  FMUL.FTZ R30, R30, UR33 ;  /* 0x000000211e1e7c20 */ /* 0x000fe20008410000 */
[----:B------:R-:W-:Y:S01]  /*12330*/  FMUL.FTZ R31, R31, UR33 ;  /* 0x000000211f1f7c20 */ /* 0x000fe20008410000 */
[----:B------:R-:W-:Y:S01]  /*12340*/  HMMA.16816.F32 R4, R8, R12, R140 ;  /* 0x0000000c0804723c */ /* 0x000fe2000000188c */
[----:B------:R-:W-:-:S05]  /*12350*/  DEPBAR.LE SB0, 0x0 ;  /* 0x000080000000791a */ /* 0x000fca0000000000 */
[----:B------:R-:W-:Y:S01]  /*12360*/  HMMA.16816.F32 R8, R8, R14, R132 ;  /* 0x0000000e0808723c */ /* 0x000fe20000001884 */
[----:B------:R1:W2:Y:S01]  /*12370*/  MUFU.TANH R141, R66 ;  /* 0x00000042008d7308 */ /* 0x0002a20000002400 */
[----:B------:R-:W-:-:S04]  /*12380*/  PLOP3.LUT P0, PT, PT, PT, UP0, 0x80, 0x0 ;  /* 0x000000000000781c */ /* 0x000fc80003f0f008 */
[----:B------:R-:W-:Y:S01]  /*12390*/  FMUL.FTZ R22, R22, UR33 ;  /* 0x0000002116167c20 */ /* 0x000fe20008410000 */
[----:B------:R-:W-:Y:S01]  /*123a0*/  FMUL.FTZ R23, R23, UR33 ;  /* 0x0000002117177c20 */ /* 0x000fe20008410000 */
[----:B------:R-:W-:Y:S01]  /*123b0*/  FMUL.FTZ R20, R20, UR33 ;  /* 0x0000002114147c20 */ /* 0x000fe20008410000 */
[----:B------:R1:W3:Y:S01]  /*123c0*/  MUFU.TANH R208, R65 ;  /* 0x0000004100d07308 */ /* 0x0002e20000002400 */
[----:B------:R-:W-:Y:S02]  /*123d0*/  FMUL.FTZ R21, R21, UR33 ;  /* 0x0000002115157c20 */ /* 0x000fe40008410000 */
[----:B------:R-:W-:Y:S01]  /*123e0*/  FMUL.FTZ R18, R18, UR33 ;  /* 0x0000002112127c20 */ /* 0x000fe20008410000 */
[----:B------:R-:W-:Y:S01]  /*123f0*/  FMUL.FTZ R16, R16, UR33 ;  /* 0x0000002110107c20 */ /* 0x000fe20008410000 */
[----:B------:R-:W-:Y:S01]  /*12400*/  FMUL.FTZ R17, R17, UR33 ;  /* 0x0000002111117c20 */ /* 0x000fe20008410000 */
[----:B------:R-:W-:Y:S02]  /*12410*/  FMUL.FTZ R19, R19, UR33 ;  /* 0x0000002113137c20 */ /* 0x000fe40008410000 */
[----:B------:R1:W4:Y:S01]  /*12420*/  MUFU.TANH R133, R58 ;  /* 0x0000003a00857308 */ /* 0x0003220000002400 */
[----:B------:R-:W-:Y:S01]  /*12430*/  FMUL.FTZ R4, R4, UR33 ;  /* 0x0000002104047c20 */ /* 0x000fe20008410000 */
[----:B------:R-:W-:Y:S01]  /*12440*/  FMUL.FTZ R5, R5, UR33 ;  /* 0x0000002105057c20 */ /* 0x000fe20008410000 */
[----:B------:R-:W-:Y:S01]  /*12450*/  FMUL.FTZ R6, R6, UR33 ;  /* 0x0000002106067c20 */ /* 0x000fe20008410000 */
[----:B------:R-:W-:-:S03]  /*12460*/  FMUL.FTZ R7, R7, UR33 ;  /* 0x0000002107077c20 */ /* 0x000fc60008410000 */
[----:B------:R-:W-:Y:S01]  /*12470*/  FMUL.FTZ R8, R8, UR33 ;  /* 0x0000002108087c20 */ /* 0x000fe20008410000 */
[----:B------:R1:W1:Y:S01]  /*12480*/  MUFU.TANH R135, R59 ;  /* 0x0000003b00877308 */ /* 0x0002620000002400 */
[----:B------:R-:W-:Y:S01]  /*12490*/  FMUL.FTZ R9, R9, UR33 ;  /* 0x0000002109097c20 */ /* 0x000fe20008410000 */
[----:B------:R-:W-:Y:S01]  /*124a0*/  FMUL.FTZ R10, R10, UR33 ;  /* 0x000000210a0a7c20 */ /* 0x000fe20008410000 */
[----:B------:R-:W-:-:S05]  /*124b0*/  FMUL.FTZ R11, R11, UR33 ;  /* 0x000000210b0b7c20 */ /* 0x000fca0008410000 */
[----:B------:R1:W1:Y:S08]  /*124c0*/  MUFU.TANH R15, R60 ;  /* 0x0000003c000f7308 */ /* 0x0002700000002400 */
        /* <DEDUP_REMOVED lines=42> */
[----:B------:R-:W1:Y:S08]  /*12770*/  MUFU.TANH R136, R136 ;  /* 0x0000008800887308 */ /* 0x000e700000002400 */
[----:B------:R-:W1:Y:S08]  /*12780*/  MUFU.TANH R139, R139 ;  /* 0x0000008b008b7308 */ /* 0x000e700000002400 */
[----:B------:R-:W1:Y:S08]  /*12790*/  MUFU.TANH R47, R47 ;  /* 0x0000002f002f7308 */ /* 0x000e700000002400 */
        /* <DEDUP_REMOVED lines=13> */
[----:B------:R1:W1:Y:S01]  /*12870*/  MUFU.TANH R56, R19 ;  /* 0x0000001300387308 */ /* 0x0002620000002400 */
[----:B------:R-:W-:Y:S06]  /*12880*/  BAR.SYNC.DEFER_BLOCKING 0x0 ;  /* 0x0000000000007b1d */ /* 0x000fec0000010000 */
[----:B--234-:R-:W-:Y:S05]  /*12890*/  @!P0 BRA `(.L_x_804) ;  /* 0x00000004005c8947 */ /* 0x01cfea0003800000 */
[----:B------:R-:W2:Y:S04]  /*128a0*/  LDL.64 R2, [R1+0x80] ;  /* 0x0000800001027983 */ /* 0x000ea80000100a00 */
[----:B------:R-:W3:Y:S01]  /*128b0*/  LDL.64 R222, [R1+0x78] ;  /* 0x0000780001de7983 */ /* 0x000ee20000100a00 */
[----:B------:R-:W-:Y:S01]  /*128c0*/  UIADD3 UR19, UR19, -0x4, URZ ;  /* 0xfffffffc13137890 */ /* 0x000fe2000fffe03f */
[----:B-1----:R-:W1:Y:S01]  /*128d0*/  @!P2 LDC.64 R4, c[0x0][0x218] ;  /* 0x00008600ff04ab82 */ /* 0x002e620000000a00 */
        /* <DEDUP_REMOVED lines=81> */
.L_x_806:
[----:B------:R-:W-:Y:S05]  /*12df0*/  BSYNC B0 ;  /* 0x0000000000007941 */ /* 0x000fea0003800000 */
.L_x_805:
[----:B------:R-:W0:Y:S02]  /*12e00*/  LDGDEPBAR ;  /* 0x00000000000079af */ /* 0x000e240000000000 */
.L_x_804:
[----:B------:R-:W-:Y:S01]  /*12e10*/  STL [R1+0xc8], R240 ;  /* 0x0000c8f001007387 */ /* 0x000fe20000100800 */
[----:B------:R-:W-:-:S03]  /*12e20*/  IMAD.U32 R0, RZ, RZ, UR12 ;  /* 0x0000000cff007e24 */ /* 0x000fc6000f8e00ff */
[----:B------:R-:W-:Y:S04]  /*12e30*/  STL [R1+0xc4], R239 ;  /* 0x0000c4ef01007387 */ /* 0x000fe80000100800 */
[----:B------:R-:W-:Y:S04]  /*12e40*/  STL [R1+0xc0], R238 ;  /* 0x0000c0ee01007387 */ /* 0x000fe80000100800 */
[----:B------:R-:W-:Y:S04]  /*12e50*/  STL [R1+0xbc], R237 ;  /* 0x0000bced01007387 */ /* 0x000fe80000100800 */
[----:B------:R-:W-:Y:S04]  /*12e60*/  STL [R1+0xb8], R236 ;  /* 0x0000b8ec01007387 */ /* 0x000fe80000100800 */
[----:B------:R3:W-:Y:S04]  /*12e70*/  STL [R1+0xb4], R235 ;  /* 0x0000b4eb01007387 */ /* 0x0007e80000100800 */
[----:B------:R-:W-:Y:S04]  /*12e80*/  STL [R1+0xb0], R234 ;  /* 0x0000b0ea01007387 */ /* 0x000fe80000100800 */
[----:B------:R-:W-:Y:S04]  /*12e90*/  STL [R1+0xac], R233 ;  /* 0x0000ace901007387 */ /* 0x000fe80000100800 */
[----:B------:R-:W-:Y:S04]  /*12ea0*/  STL [R1+0xa8], R232 ;  /* 0x0000a8e801007387 */ /* 0x000fe80000100800 */
[----:B------:R4:W-:Y:S04]  /*12eb0*/  STL [R1+0xa4], R231 ;  /* 0x0000a4e701007387 */ /* 0x0009e80000100800 */
[----:B------:R4:W-:Y:S04]  /*12ec0*/  STL [R1+0xa0], R230 ;  /* 0x0000a0e601007387 */ /* 0x0009e80000100800 */
[----:B------:R4:W-:Y:S04]  /*12ed0*/  STL [R1+0x9c], R229 ;  /* 0x00009ce501007387 */ /* 0x0009e80000100800 */
[----:B------:R4:W-:Y:S04]  /*12ee0*/  STL [R1+0x98], R224 ;  /* 0x000098e001007387 */ /* 0x0009e80000100800 */
[----:B------:R-:W4:Y:S04]  /*12ef0*/  LDL.LU R223, [R1+0x3c] ;  /* 0x00003c0001df7983 */ /* 0x000f280000300800 */
[----:B------:R-:W4:Y:S04]  /*12f00*/  LDL.LU R222, [R1+0x30] ;  /* 0x0000300001de7983 */ /* 0x000f280000300800 */
[----:B------:R-:W4:Y:S04]  /*12f10*/  LDL.LU R221, [R1+0x2c] ;  /* 0x00002c0001dd7983 */ /* 0x000f280000300800 */
[----:B------:R-:W4:Y:S01]  /*12f20*/  LDL.LU R220, [R1+0x28] ;  /* 0x0000280001dc7983 */ /* 0x000f220000300800 */
[----:B--2---:R-:W2:Y:S02]  /*12f30*/  S2R R2, SR_TID.X ;  /* 0x0000000000027919 */ /* 0x004ea40000002100 */
[----:B--2---:R-:W-:-:S05]  /*12f40*/  IMAD.SHL.U32 R2, R2, 0x2, RZ ;  /* 0x0000000202027824 */ /* 0x004fca00078e00ff */
[----:B------:R-:W-:-:S04]  /*12f50*/  LOP3.LUT R2, R2, 0x6, RZ, 0xc0, !PT ;  /* 0x0000000602027812 */ /* 0x000fc800078ec0ff */
[----:B------:R-:W-:-:S04]  /*12f60*/  LEA R0, R0, R2, 0x6 ;  /* 0x0000000200007211 */ /* 0x000fc800078e30ff */
[C---:B------:R-:W-:Y:S01]  /*12f70*/  ISETP.GE.AND P0, PT, R0.reuse, R251, PT ;  /* 0x000000fb0000720c */ /* 0x040fe20003f06270 */
[C---:B------:R-:W-:Y:S01]  /*12f80*/  VIADD R2, R0.reuse, 0x1 ;  /* 0x0000000100027836 */ /* 0x040fe20000000000 */
[CC--:B------:R-:W-:Y:S02]  /*12f90*/  ISETP.GE.AND P5, PT, R0.reuse, R250.reuse, PT ;  /* 0x000000fa0000720c */ /* 0x0c0fe40003fa6270 */
[----:B------:R-:W-:Y:S02]  /*12fa0*/  ISETP.LT.OR P0, PT, R0, R247, P0 ;  /* 0x000000f70000720c */ /* 0x000fe40000701670 */
[C---:B------:R-:W-:Y:S02]  /*12fb0*/  ISETP.GE.AND P6, PT, R2.reuse, R251, PT ;  /* 0x000000fb0200720c */ /* 0x040fe40003fc6270 */
[C---:B------:R-:W-:Y:S02]  /*12fc0*/  ISETP.GE.AND P4, PT, R2.reuse, R250, PT ;  /* 0x000000fa0200720c */ /* 0x040fe40003f86270 */
[----:B------:R-:W-:-:S02]  /*12fd0*/  ISETP.GE.AND P1, PT, R2, R249, PT ;  /* 0x000000f90200720c */ /* 0x000fc40003f26270 */
[-C--:B------:R-:W-:Y:S02]  /*12fe0*/  ISETP.GE.AND P2, PT, R2, R248.reuse, PT ;  /* 0x000000f80200720c */ /* 0x080fe40003f46270 */
[----:B-1----:R-:W-:Y:S02]  /*12ff0*/  FSEL R3, R142, -INF , !P0 ;  /* 0xff8000008e037808 */ /* 0x002fe40004000000 */
[C---:B------:R-:W-:Y:S02]  /*13000*/  ISETP.GE.AND P3, PT, R0.reuse, R249, PT ;  /* 0x000000f90000720c */ /* 0x040fe40003f66270 */
[----:B------:R-:W-:Y:S02]  /*13010*/  ISETP.GE.AND P0, PT, R0, R248, PT ;  /* 0x000000f80000720c */ /* 0x000fe40003f06270 */
[C---:B------:R-:W-:Y:S02]  /*13020*/  ISETP.LT.OR P6, PT, R2.reuse, R247, P6 ;  /* 0x000000f70200720c */ /* 0x040fe400037c1670 */
[----:B------:R-:W-:-:S02]  /*13030*/  ISETP.LT.OR P4, PT, R2, R246, P4 ;  /* 0x000000f60200720c */ /* 0x000fc40002781670 */
[CC--:B------:R-:W-:Y:S02]  /*13040*/  ISETP.LT.OR P1, PT, R2.reuse, R245.reuse, P1 ;  /* 0x000000f50200720c */ /* 0x0c0fe40000f21670 */
[----:B------:R-:W-:Y:S01]  /*13050*/  ISETP.LT.OR P2, PT, R2, R244, P2 ;  /* 0x000000f40200720c */ /* 0x000fe20001741670 */
[C---:B------:R-:W-:Y:S01]  /*13060*/  VIADD R2, R0.reuse, 0x8 ;  /* 0x0000000800027836 */ /* 0x040fe20000000000 */
[C---:B------:R-:W-:Y:S02]  /*13070*/  ISETP.LT.OR P5, PT, R0.reuse, R246, P5 ;  /* 0x000000f60000720c */ /* 0x040fe40002fa1670 */
[C---:B------:R-:W-:Y:S02]  /*13080*/  ISETP.LT.OR P3, PT, R0.reuse, R245, P3 ;  /* 0x000000f50000720c */ /* 0x040fe40001f61670 */
        /* <DEDUP_REMOVED lines=12> */
[----:B------:R-:W-:Y:S02]  /*13150*/  ISETP.LT.OR P6, PT, R2, R244, P6 ;  /* 0x000000f40200720c */ /* 0x000fe400037c1670 */
[----:B------:R-:W-:-:S02]  /*13160*/  IADD3 R2, R0, 0x9, RZ ;  /* 0x0000000900027810 */ /* 0x000fc40007ffe0ff */
        /* <DEDUP_REMOVED lines=93> */
[----:B---3--:R-:W-:Y:S02]  /*13740*/  FSEL R235, R40, -INF , !P2 ;  /* 0xff80000028eb7808 */ /* 0x008fe40005000000 */
        /* <DEDUP_REMOVED lines=12> */
[----:B----4-:R-:W-:Y:S02]  /*13810*/  FSEL R231, R39, -INF , !P6 ;  /* 0xff80000027e77808 */ /* 0x010fe40007000000 */
        /* <DEDUP_REMOVED lines=12> */
[----:B------:R-:W-:Y:S01]  /*138e0*/  FSEL R239, R32, -INF , !P5 ;  /* 0xff80000020ef7808 */ /* 0x000fe20006800000 */
[----:B------:R-:W-:Y:S01]  /*138f0*/  IMAD.MOV.U32 R34, RZ, RZ, R36 ;  /* 0x000000ffff227224 */ /* 0x000fe200078e0024 */
        /* <DEDUP_REMOVED lines=25> */
[C---:B------:R-:W-:Y:S02]  /*13a90*/  ISETP.GE.AND P5, PT, R2.reuse, R251, PT ;  /* 0x000000fb0200720c */ /* 0x040fe40003fa6270 */
[----:B------:R-:W-:Y:S01]  /*13aa0*/  ISETP.GE.AND P0, PT, R2, R250, PT ;  /* 0x000000fa0200720c */ /* 0x000fe20003f06270 */
[----:B------:R-:W-:Y:S01]  /*13ab0*/  VIADD R0, R0, 0x39 ;  /* 0x0000003900007836 */ /* 0x000fe20000000000 */
[C---:B------:R-:W-:Y:S02]  /*13ac0*/  ISETP.LT.OR P5, PT, R2.reuse, R247, P5 ;  /* 0x000000f70200720c */ /* 0x040fe40002fa1670 */
[----:B------:R-:W-:Y:S02]  /*13ad0*/  ISETP.LT.OR P0, PT, R2, R246, P0 ;  /* 0x000000f60200720c */ /* 0x000fe40000701670 */
[----:B------:R-:W-:-:S02]  /*13ae0*/  FSEL R230, R27, -INF , !P6 ;  /* 0xff8000001be67808 */ /* 0x000fc40007000000 */
[----:B------:R-:W-:Y:S02]  /*13af0*/  FSEL R65, R25, -INF , !P1 ;  /* 0xff80000019417808 */ /* 0x000fe40004800000 */
[----:B------:R-:W-:Y:S02]  /*13b00*/  FSEL R233, R24, -INF , !P5 ;  /* 0xff80000018e97808 */ /* 0x000fe40006800000 */
[----:B------:R-:W-:Y:S02]  /*13b10*/  FSEL R229, R22, -INF , !P0 ;  /* 0xff80000016e57808 */ /* 0x000fe40004000000 */
[C---:B------:R-:W-:Y:S02]  /*13b20*/  ISETP.GE.AND P6, PT, R2.reuse, R249, PT ;  /* 0x000000f90200720c */ /* 0x040fe40003fc6270 */
[----:B------:R-:W-:Y:S02]  /*13b30*/  ISETP.GE.AND P1, PT, R2, R248, PT ;  /* 0x000000f80200720c */ /* 0x000fe40003f26270 */
[----:B------:R-:W-:-:S02]  /*13b40*/  ISETP.GE.AND P5, PT, R0, R251, PT ;  /* 0x000000fb0000720c */ /* 0x000fc40003fa6270 */
[----:B------:R-:W-:Y:S02]  /*13b50*/  ISETP.GE.AND P0, PT, R0, R250, PT ;  /* 0x000000fa0000720c */ /* 0x000fe40003f06270 */
[C---:B------:R-:W-:Y:S02]  /*13b60*/  ISETP.LT.OR P6, PT, R2.reuse, R245, P6 ;  /* 0x000000f50200720c */ /* 0x040fe400037c1670 */
[----:B------:R-:W-:Y:S02]  /*13b70*/  ISETP.LT.OR P1, PT, R2, R244, P1 ;  /* 0x000000f40200720c */ /* 0x000fe40000f21670 */
[C---:B------:R-:W-:Y:S02]  /*13b80*/  ISETP.LT.OR P5, PT, R0.reuse, R247, P5 ;  /* 0x000000f70000720c */ /* 0x040fe40002fa1670 */
[----:B------:R-:W-:Y:S02]  /*13b90*/  ISETP.LT.OR P0, PT, R0, R246, P0 ;  /* 0x000000f60000720c */ /* 0x000fe40000701670 */
[----:B------:R-:W-:-:S02]  /*13ba0*/  FMNMX.FTZ R2, R223, R3, !PT ;  /* 0x00000003df027209 */ /* 0x000fc40007810000 */
[----:B------:R-:W-:Y:S02]  /*13bb0*/  FSEL R58, R23, -INF , !P5 ;  /* 0xff800000173a7808 */ /* 0x000fe40006800000 */
[----:B------:R-:W-:Y:S02]  /*13bc0*/  FSEL R224, R12, -INF , !P0 ;  /* 0xff8000000ce07808 */ /* 0x000fe40004000000 */
[C---:B------:R-:W-:Y:S02]  /*13bd0*/  ISETP.GE.AND P5, PT, R0.reuse, R249, PT ;  /* 0x000000f90000720c */ /* 0x040fe40003fa6270 */
[C---:B------:R-:W-:Y:S02]  /*13be0*/  ISETP.GE.AND P0, PT, R0.reuse, R248, PT ;  /* 0x000000f80000720c */ /* 0x040fe40003f06270 */
[----:B------:R-:W-:Y:S02]  /*13bf0*/  FMNMX.FTZ R2, R7, R2, !PT ;  /* 0x0000000207027209 */ /* 0x000fe40007810000 */
[----:B------:R-:W-:-:S02]  /*13c00*/  ISETP.LT.OR P5, PT, R0, R245, P5 ;  /* 0x000000f50000720c */ /* 0x000fc40002fa1670 */
[----:B------:R-:W-:Y:S02]  /*13c10*/  ISETP.LT.OR P0, PT, R0, R244, P0 ;  /* 0x000000f40000720c */ /* 0x000fe40000701670 */
        /* <DEDUP_REMOVED lines=22> */
[----:B------:R-:W-:-:S02]  /*13d80*/  MOV R28, R8 ;  /* 0x00000008001c7202 */ /* 0x000fc40000000f00 */
        /* <DEDUP_REMOVED lines=32> */
[----:B--2---:R-:W-:Y:S02]  /*13f90*/  FMNMX.FTZ R135, R135, R12, !PT ;  /* 0x0000000c87877209 */ /* 0x004fe40007810000 */
[----:B------:R-:W-:Y:S02]  /*13fa0*/  FMNMX.FTZ R0, R235, R0, !PT ;  /* 0x00000000eb007209 */ /* 0x000fe40007810000 */
[----:B------:R-:W-:Y:S02]  /*13fb0*/  FSEL R39, R51, -INF , !P6 ;  /* 0xff80000033277808 */ /* 0x000fe40007000000 */
[----:B------:R-:W-:Y:S01]  /*13fc0*/  FMNMX.FTZ R2, R65, R2, !PT ;  /* 0x0000000241027209 */ /* 0x000fe20007810000 */
[----:B------:R-:W1:Y:S01]  /*13fd0*/  SHFL.BFLY PT, R12, R135, 0x1, 0x1f ;  /* 0x0c201f00870c7f89 */ /* 0x000e6200000e0000 */
[----:B------:R-:W-:Y:S02]  /*13fe0*/  FMNMX.FTZ R0, R231, R0, !PT ;  /* 0x00000000e7007209 */ /* 0x000fe40007810000 */
[----:B------:R-:W-:-:S02]  /*13ff0*/  FSEL R240, R31, -INF , !P5 ;  /* 0xff8000001ff07808 */ /* 0x000fc40006800000 */
[----:B------:R-:W-:Y:S02]  /*14000*/  FMNMX.FTZ R2, R39, R2, !PT ;  /* 0x0000000227027209 */ /* 0x000fe40007810000 */
[----:B------:R-:W-:Y:S02]  /*14010*/  FMNMX.FTZ R8, R239, R0, !PT ;  /* 0x00000000ef087209 */ /* 0x000fe40007810000 */
[----:B------:R-:W-:Y:S02]  /*14020*/  FSEL R232, R138, -INF , !P4 ;  /* 0xff8000008ae87808 */ /* 0x000fe40006000000 */
[----:B------:R-:W-:Y:S02]  /*14030*/  FMNMX.FTZ R0, R240, R2, !PT ;  /* 0x00000002f0007209 */ /* 0x000fe40007810000 */
[----:B------:R-:W-:Y:S02]  /*14040*/  FMNMX.FTZ R2, R232, R8, !PT ;  /* 0x00000008e8027209 */ /* 0x000fe40007810000 */
[----:B------:R-:W-:Y:S01]  /*14050*/  FSEL R64, R64, -INF , !P3 ;  /* 0xff80000040407808 */ /* 0x000fe20005800000 */
[----:B------:R-:W2:Y:S01]  /*14060*/  SHFL.BFLY PT, R8, R0, 0x2, 0x1f ;  /* 0x0c401f0000087f89 */ /* 0x000ea200000e0000 */
[----:B------:R-:W-:-:S02]  /*14070*/  FSEL R29, R63, -INF , !P2 ;  /* 0xff8000003f1d7808 */ /* 0x000fc40005000000 */
[----:B------:R-:W-:Y:S02]  /*14080*/  FMNMX.FTZ R2, R64, R2, !PT ;  /* 0x0000000240027209 */ /* 0x000fe40007810000 */
[----:B------:R-:W-:Y:S02]  /*14090*/  FSEL R52, R18, -INF , !P1 ;  /* 0xff80000012347808 */ /* 0x000fe40004800000 */
[----:B------:R-:W3:Y:S01]  /*140a0*/  SHFL.BFLY PT, R18, R134, 0x1, 0x1f ;  /* 0x0c201f0086127f89 */ /* 0x000ee200000e0000 */
[----:B------:R-:W-:Y:S02]  /*140b0*/  FMNMX.FTZ R2, R29, R2, !PT ;  /* 0x000000021d027209 */ /* 0x000fe40007810000 */
[----:B------:R-:W-:Y:S02]  /*140c0*/  FSEL R44, R56, -INF , !P0 ;  /* 0xff800000382c7808 */ /* 0x000fe40004000000 */
[----:B------:R-:W-:Y:S02]  /*140d0*/  FMNMX.FTZ R2, R52, R2, !PT ;  /* 0x0000000234027209 */ /* 0x000fe40007810000 */
[----:B-1----:R-:W-:-:S02]  /*140e0*/  FMNMX.FTZ R135, R135, R12, !PT ;  /* 0x0000000c87877209 */ /* 0x002fc40007810000 */
[----:B------:R-:W-:Y:S02]  /*140f0*/  FMNMX.FTZ R132, R44, R2, !PT ;  /* 0x000000022c847209 */ /* 0x000fe40007810000 */
[C---:B------:R-:W-:Y:S01]  /*14100*/  FSETP.NEU.FTZ.AND P1, PT, R135.reuse, -INF , PT ;  /* 0xff8000008700780b */ /* 0x040fe20003f3d000 */
[----:B------:R-:W-:Y:S02]  /*14110*/  FMUL.FTZ R12, R135, UR10 ;  /* 0x0000000a870c7c20 */ /* 0x000fe40008410000 */
[----:B------:R-:W1:Y:S03]  /*14120*/  SHFL.BFLY PT, R2, R132, 0x2, 0x1f ;  /* 0x0c401f0084027f89 */ /* 0x000e6600000e0000 */
[----:B------:R-:W-:Y:S02]  /*14130*/  FSEL R12, R12, RZ, P1 ;  /* 0x000000ff0c0c7208 */ /* 0x000fe40000800000 */
[----:B--2---:R-:W-:-:S03]  /*14140*/  FMNMX.FTZ R0, R0, R8, !PT ;  /* 0x0000000800007209 */ /* 0x004fc60007810000 */
[----:B------:R-:W-:Y:S02]  /*14150*/  FFMA.FTZ R3, R3, UR10, -R12 ;  /* 0x0000000a03037c23 */ /* 0x000fe4000801080c */
[----:B------:R-:W2:Y:S01]  /*14160*/  SHFL.BFLY PT, R133, R0, 0x1, 0x1f ;  /* 0x0c201f0000857f89 */ /* 0x000ea200000e0000 */
[----:B---3--:R-:W-:Y:S01]  /*14170*/  FMNMX.FTZ R134, R134, R18, !PT ;  /* 0x0000001286867209 */ /* 0x008fe20007810000 */
[----:B------:R3:W-:Y:S03]  /*14180*/  MUFU.EX2 R25, R3 ;  /* 0x0000000300197308 */ /* 0x0007e60000000800 */
[C---:B------:R-:W-:Y:S01]  /*14190*/  FSETP.NEU.FTZ.AND P3, PT, R134.reuse, -INF , PT ;  /* 0xff8000008600780b */ /* 0x040fe20003f7d000 */
[----:B---3--:R-:W-:-:S05]  /*141a0*/  FMUL.FTZ R3, R134, UR10 ;  /* 0x0000000a86037c20 */ /* 0x008fca0008410000 */
[----:B------:R-:W-:Y:S02]  /*141b0*/  FSEL R3, R3, RZ, P3 ;  /* 0x000000ff03037208 */ /* 0x000fe40001800000 */
[----:B-1----:R-:W-:-:S03]  /*141c0*/  FMNMX.FTZ R132, R132, R2, !PT ;  /* 0x0000000284847209 */ /* 0x002fc60007810000 */
[----:B------:R-:W-:-:S04]  /*141d0*/  FFMA.FTZ R4, R4, UR10, -R3 ;  /* 0x0000000a04047c23 */ /* 0x000fc80008010803 */
[----:B------:R1:W-:Y:S01]  /*141e0*/  MUFU.EX2 R23, R4 ;  /* 0x0000000400177308 */ /* 0x0003e20000000800 */
[----:B--2---:R-:W-:Y:S01]  /*141f0*/  FMNMX.FTZ R133, R0, R133, !PT ;  /* 0x0000008500857209 */ /* 0x004fe20007810000 */
[----:B------:R-:W-:-:S03]  /*14200*/  FFMA.FTZ R0, R9, UR10, -R3 ;  /* 0x0000000a09007c23 */ /* 0x000fc60008010803 */
[C---:B------:R-:W-:Y:S01]  /*14210*/  FSETP.NEU.FTZ.AND P2, PT, R133.reuse, -INF , PT ;  /* 0xff8000008500780b */ /* 0x040fe20003f5d000 */
[----:B------:R-:W-:Y:S02]  /*14220*/  FMUL.FTZ R2, R133, UR10 ;  /* 0x0000000a85027c20 */ /* 0x000fe40008410000 */
[----:B------:R2:W-:Y:S01]  /*14230*/  MUFU.EX2 R40, R0 ;  /* 0x0000000000287308 */ /* 0x0005e20000000800 */
[----:B-1----:R-:W1:Y:S02]  /*14240*/  SHFL.BFLY PT, R4, R132, 0x1, 0x1f ;  /* 0x0c201f0084047f89 */ /* 0x002e6400000e0000 */
[----:B------:R-:W-:Y:S01]  /*14250*/  FSEL R2, R2, RZ, P2 ;  /* 0x000000ff02027208 */ /* 0x000fe20001000000 */
[----:B--2---:R-:W-:-:S04]  /*14260*/  FFMA.FTZ R0, R10, UR10, -R3 ;  /* 0x0000000a0a007c23 */ /* 0x004fc80008010803 */
[----:B------:R2:W-:Y:S02]  /*14270*/  MUFU.EX2 R238, R0 ;  /* 0x0000000000ee7308 */ /* 0x0005e40000000800 */
[----:B--2---:R-:W-:-:S06]  /*14280*/  FFMA.FTZ R0, R13, UR10, -R3 ;  /* 0x0000000a0d007c23 */ /* 0x004fcc0008010803 */
[----:B------:R2:W-:Y:S01]  /*14290*/  MUFU.EX2 R237, R0 ;  /* 0x0000000000ed7308 */ /* 0x0005e20000000800 */
[----:B-1----:R-:W-:Y:S01]  /*142a0*/  FMNMX.FTZ R132, R132, R4, !PT ;  /* 0x0000000484847209 */ /* 0x002fe20007810000 */
[----:B------:R-:W-:-:S03]  /*142b0*/  FFMA.FTZ R4, R15, UR10, -R2 ;  /* 0x0000000a0f047c23 */ /* 0x000fc60008010802 */
[----:B------:R-:W-:Y:S01]  /*142c0*/  FSETP.NEU.FTZ.AND P0, PT, R132, -INF , PT ;  /* 0xff8000008400780b */ /* 0x000fe20003f1d000 */
[----:B--2---:R-:W-:-:S04]  /*142d0*/  FFMA.FTZ R0, R11, UR10, -R2 ;  /* 0x0000000a0b007c23 */ /* 0x004fc80008010802 */
        /* <DEDUP_REMOVED lines=8> */
[----:B--2---:R-:W-:Y:S01]  /*14360*/  FFMA.FTZ R4, R14, UR10, -R0 ;  /* 0x0000000a0e047c23 */ /* 0x004fe20008010800 */
[----:B------:R-:W-:-:S03]  /*14370*/  FFMA.FTZ R5, R5, UR10, -R12 ;  /* 0x0000000a05057c23 */ /* 0x000fc6000801080c */
[----:B------:R1:W-:Y:S08]  /*14380*/  MUFU.EX2 R45, R4 ;  /* 0x00000004002d7308 */ /* 0x0003f00000000800 */
[----:B------:R2:W-:Y:S01]  /*14390*/  MUFU.EX2 R67, R5 ;  /* 0x0000000500437308 */ /* 0x0005e20000000800 */
[----:B-1----:R-:W-:Y:S02]  /*143a0*/  FFMA.FTZ R4, R19, UR10, -R0 ;  /* 0x0000000a13047c23 */ /* 0x002fe40008010800 */
[----:B------:R-:W1:Y:S05]  /*143b0*/  LDSM.16.MT88.4 R16, [R225+0xc000] ;  /* 0x00c00000e110783b */ /* 0x000e6a0000004200 */
[----:B------:R3:W-:Y:S01]  /*143c0*/  MUFU.EX2 R57, R4 ;  /* 0x0000000400397308 */ /* 0x0007e20000000800 */
[----:B--2---:R-:W-:-:S05]  /*143d0*/  FSEL R5, R135, RZ, P1 ;  /* 0x000000ff87057208 */ /* 0x004fca0000800000 */
[----:B------:R-:W-:Y:S01]  /*143e0*/  FADD.FTZ R5, R223, -R5 ;  /* 0x80000005df057221 */ /* 0x000fe20000010000 */
[----:B---3--:R-:W-:-:S04]  /*143f0*/  FFMA.FTZ R4, R20, UR10, -R0 ;  /* 0x0000000a14047c23 */ /* 0x008fc80008010800 */
        /* <DEDUP_REMOVED lines=11> */
[----:B------:R-:W-:Y:S01]  /*144b0*/  FFMA.FTZ R6, R6, UR10, -R12 ;  /* 0x0000000a06067c23 */ /* 0x000fe2000801080c */
[----:B------:R-:W-:Y:S01]  /*144c0*/  FMUL.FTZ R5, R5, UR10 ;  /* 0x0000000a05057c20 */ /* 0x000fe20008410000 */
[----:B------:R2:W-:Y:S08]  /*144d0*/  MUFU.EX2 R24, R4 ;  /* 0x0000000400187308 */ /* 0x0005f00000000800 */
[----:B------:R-:W-:Y:S01]  /*144e0*/  MUFU.EX2 R37, R7 ;  /* 0x0000000700257308 */ /* 0x000fe20000000800 */
[----:B--2---:R-:W-:-:S07]  /*144f0*/  FFMA.FTZ R4, R21, UR10, -R0 ;  /* 0x0000000a15047c23 */ /* 0x004fce0008010800 */
[----:B------:R-:W-:Y:S08]  /*14500*/  MUFU.EX2 R32, R6 ;  /* 0x0000000600207308 */ /* 0x000ff00000000800 */
[----:B------:R-:W2:Y:S08]  /*14510*/  MUFU.EX2 R15, R15 ;  /* 0x0000000f000f7308 */ /* 0x000eb00000000800 */
[----:B------:R-:W3:Y:S08]  /*14520*/  MUFU.EX2 R14, R14 ;  /* 0x0000000e000e7308 */ /* 0x000ef00000000800 */
[----:B------:R-:W4:Y:S08]  /*14530*/  MUFU.EX2 R13, R5 ;  /* 0x00000005000d7308 */ /* 0x000f300000000800 */
[----:B------:R1:W1:Y:S01]  /*14540*/  MUFU.EX2 R236, R4 ;  /* 0x0000000400ec7308 */ /* 0x0002620000000800 */
[-C--:B--2---:R-:W-:Y:S01]  /*14550*/  FMUL.FTZ R172, R172, R15.reuse ;  /* 0x0000000facac7220 */ /* 0x084fe20000410000 */
[----:B------:R-:W-:Y:S01]  /*14560*/  FMUL.FTZ R173, R173, R15 ;  /* 0x0000000fadad7220 */ /* 0x000fe20000410000 */
[-C--:B---3--:R-:W-:Y:S01]  /*14570*/  FMUL.FTZ R174, R174, R14.reuse ;  /* 0x0000000eaeae7220 */ /* 0x088fe20000410000 */
[----:B------:R-:W-:Y:S01]  /*14580*/  FMUL.FTZ R175, R175, R14 ;  /* 0x0000000eafaf7220 */ /* 0x000fe20000410000 */
[----:B------:R-:W-:Y:S01]  /*14590*/  F2FP.F16.F32.PACK_AB R8, R37, R25 ;  /* 0x000000192508723e */ /* 0x000fe200000000ff */
[-C--:B------:R-:W-:Y:S01]  /*145a0*/  FMUL.FTZ R206, R206, R24.reuse ;  /* 0x00000018cece7220 */ /* 0x080fe20000410000 */
[----:B------:R-:W-:Y:S01]  /*145b0*/  F2FP.F16.F32.PACK_AB R9, R40, R23 ;  /* 0x000000172809723e */ /* 0x000fe200000000ff */
[----:B------:R-:W-:Y:S01]  /*145c0*/  FMUL.FTZ R207, R207, R24 ;  /* 0x00000018cfcf7220 */ /* 0x000fe20000410000 */
[----:B------:R-:W-:Y:S01]  /*145d0*/  F2FP.F16.F32.PACK_AB R10, R67, R32 ;  /* 0x00000020430a723e */ /* 0x000fe200000000ff */
[-C--:B----4-:R-:W-:Y:S01]  /*145e0*/  FMUL.FTZ R204, R204, R13.reuse ;  /* 0x0000000dcccc7220 */ /* 0x090fe20000410000 */
[----:B------:R-:W-:Y:S01]  /*145f0*/  F2FP.F16.F32.PACK_AB R11, R237, R238 ;  /* 0x000000eeed0b723e */ /* 0x000fe200000000ff */
[----:B------:R-:W-:Y:S01]  /*14600*/  FMUL.FTZ R205, R205, R13 ;  /* 0x0000000dcdcd7220 */ /* 0x000fe20000410000 */
[----:B------:R-:W-:Y:S01]  /*14610*/  F2FP.F16.F32.PACK_AB R6, R66, R50 ;  /* 0x000000324206723e */ /* 0x000fe200000000ff */
[----:B------:R-:W-:Y:S01]  /*14620*/  FMUL.FTZ R168, R168, R15 ;  /* 0x0000000fa8a87220 */ /* 0x000fe20000410000 */
[----:B------:R-:W-:Y:S01]  /*14630*/  F2FP.F16.F32.PACK_AB R5, R57, R45 ;  /* 0x0000002d3905723e */ /* 0x000fe200000000ff */
[----:B------:R-:W-:Y:S01]  /*14640*/  FMUL.FTZ R169, R169, R15 ;  /* 0x0000000fa9a97220 */ /* 0x000fe20000410000 */
[----:B-1----:R-:W-:Y:S01]  /*14650*/  F2FP.F16.F32.PACK_AB R4, R51, R22 ;  /* 0x000000163304723e */ /* 0x002fe200000000ff */
[-C--:B------:R-:W-:Y:S01]  /*14660*/  FMUL.FTZ R170, R170, R14.reuse ;  /* 0x0000000eaaaa7220 */ /* 0x080fe20000410000 */
        /* <DEDUP_REMOVED lines=103> */
[----:B------:R-:W-:Y:S01]  /*14ce0*/  IMAD.MOV.U32 R21, RZ, RZ, R39 ;  /* 0x000000ffff157224 */ /* 0x000fe200078e0027 */
[----:B------:R-:W-:Y:S01]  /*14cf0*/  MOV R73, R38 ;  /* 0x0000002600497202 */ /* 0x000fe20000000f00 */
[----:B------:R-:W-:-:S02]  /*14d00*/  IMAD.MOV.U32 R83, RZ, RZ, R37 ;  /* 0x000000ffff537224 */ /* 0x000fc400078e0025 */
[----:B------:R-:W-:Y:S02]  /*14d10*/  IMAD.MOV.U32 R82, RZ, RZ, R36 ;  /* 0x000000ffff527224 */ /* 0x000fe400078e0024 */
[----:B------:R-:W-:Y:S01]  /*14d20*/  IMAD.MOV.U32 R75, RZ, RZ, R27 ;  /* 0x000000ffff4b7224 */ /* 0x000fe200078e001b */
[----:B-1----:R-:W-:Y:S01]  /*14d30*/  HMMA.16816.F32 R36, R4, R16, R88 ;  /* 0x000000100424723c */ /* 0x002fe20000001858 */
[----:B------:R-:W2:Y:S04]  /*14d40*/  LDL.LU R90, [R1+0x34] ;  /* 0x00003400015a7983 */ /* 0x000ea80000300800 */
[----:B------:R-:W3:Y:S01]  /*14d50*/  LDL.LU R27, [R1+0x38] ;  /* 0x00003800011b7983 */ /* 0x000ee20000300800 */
[----:B------:R-:W-:-:S03]  /*14d60*/  IMAD.MOV.U32 R77, RZ, RZ, R26 ;  /* 0x000000ffff4d7224 */ /* 0x000fc600078e001a */
[----:B------:R-:W4:Y:S01]  /*14d70*/  LDL.LU R26, [R1+0x40] ;  /* 0x00004000011a7983 */ /* 0x000f220000300800 */
        /* <DEDUP_REMOVED lines=14> */
[----:B------:R-:W-:Y:S01]  /*14e60*/  HMMA.16816.F32 R40, R8, R16, R84 ;  /* 0x000000100828723c */ /* 0x000fe20000001854 */
[----:B------:R-:W-:Y:S01]  /*14e70*/  IMAD.MOV.U32 R74, RZ, RZ, R31 ;  /* 0x000000ffff4a7224 */ /* 0x000fe200078e001f */
[----:B------:R-:W-:Y:S01]  /*14e80*/  MOV R70, R33 ;  /* 0x0000002100467202 */ /* 0x000fe20000000f00 */
[----:B------:R-:W-:-:S02]  /*14e90*/  IMAD.MOV.U32 R80, RZ, RZ, R34 ;  /* 0x000000ffff507224 */ /* 0x000fc400078e0022 */
[----:B------:R-:W-:Y:S02]  /*14ea0*/  IMAD.MOV.U32 R20, RZ, RZ, R30 ;  /* 0x000000ffff147224 */ /* 0x000fe400078e001e */
[----:B------:R-:W-:Y:S01]  /*14eb0*/  IMAD.MOV.U32 R84, RZ, RZ, R29 ;  /* 0x000000ffff547224 */ /* 0x000fe200078e001d */
[----:B------:R-:W-:Y:S01]  /*14ec0*/  MOV R86, R35 ;  /* 0x0000002300567202 */ /* 0x000fe20000000f00 */
[----:B------:R-:W-:Y:S02]  /*14ed0*/  IMAD.MOV.U32 R85, RZ, RZ, R28 ;  /* 0x000000ffff557224 */ /* 0x000fe400078e001c */
[----:B------:R-:W-:Y:S01]  /*14ee0*/  IMAD.MOV.U32 R87, RZ, RZ, R32 ;  /* 0x000000ffff577224 */ /* 0x000fe200078e0020 */
        /* <DEDUP_REMOVED lines=40> */
[C---:B-1----:R-:W-:Y:S06]  /*15170*/  HMMA.16816.F32 R120, R4.reuse, R16, R120 ;  /* 0x000000100478723c */ /* 0x042fec0000001878 */
[----:B------:R-:W-:Y:S07]  /*15180*/  HMMA.16816.F32 R124, R4, R18, R124 ;  /* 0x00000012047c723c */ /* 0x000fee000000187c */
[----:B------:R-:W-:-:S04]  /*15190*/  FFMA.FTZ R4, R208, UR10, -R12 ;  /* 0x0000000ad0047c23 */ /* 0x000fc8000801080c */
[----:B------:R1:W-:Y:S02]  /*151a0*/  MUFU.EX2 R51, R4 ;  /* 0x0000000400337308 */ /* 0x0003e40000000800 */
[----:B-1----:R-:W-:Y:S01]  /*151b0*/  FFMA.FTZ R4, R60, UR10, -R12 ;  /* 0x0000000a3c047c23 */ /* 0x002fe2000801080c */
[----:B------:R-:W-:Y:S02]  /*151c0*/  IMAD.MOV.U32 R93, RZ, RZ, R73 ;  /* 0x000000ffff5d7224 */ /* 0x000fe400078e0049 */
[----:B------:R-:W-:Y:S02]  /*151d0*/  IMAD.MOV.U32 R73, RZ, RZ, R75 ;  /* 0x000000ffff497224 */ /* 0x000fe400078e004b */
[----:B------:R-:W-:Y:S02]  /*151e0*/  IMAD.MOV.U32 R75, RZ, RZ, R50 ;  /* 0x000000ffff4b7224 */ /* 0x000fe400078e0032 */
[----:B------:R-:W-:Y:S02]  /*151f0*/  IMAD.MOV.U32 R95, RZ, RZ, R83 ;  /* 0x000000ffff5f7224 */ /* 0x000fe400078e0053 */
[----:B------:R-:W-:-:S02]  /*15200*/  IMAD.MOV.U32 R83, RZ, RZ, R71 ;  /* 0x000000ffff537224 */ /* 0x000fc400078e0047 */
[----:B------:R-:W-:Y:S02]  /*15210*/  IMAD.MOV.U32 R71, RZ, RZ, R47 ;  /* 0x000000ffff477224 */ /* 0x000fe400078e002f */
        /* <DEDUP_REMOVED lines=9> */
[----:B------:R-:W-:-:S02]  /*152b0*/  IMAD.MOV.U32 R76, RZ, RZ, R59 ;  /* 0x000000ffff4c7224 */ /* 0x000fc400078e003b */
[----:B------:R-:W-:Y:S02]  /*152c0*/  IMAD.MOV.U32 R79, RZ, RZ, R58 ;  /* 0x000000ffff4f7224 */ /* 0x000fe400078e003a */
[C---:B------:R-:W-:Y:S06]  /*152d0*/  HMMA.16816.F32 R56, R8.reuse, R16, R116 ;  /* 0x000000100838723c */ /* 0x040fec0000001874 */
[----:B------:R-:W-:Y:S01]  /*152e0*/  HMMA.16816.F32 R128, R8, R18, R128 ;  /* 0x000000120880723c */ /* 0x000fe20000001880 */
[----:B------:R-:W1:Y:S01]  /*152f0*/  LDSM.16.MT88.4 R16, [R225+0xc800] ;  /* 0x00c80000e110783b */ /* 0x000e620000004200 */
[----:B------:R-:W-:Y:S01]  /*15300*/  MOV R98, R95 ;  /* 0x0000005f00627202 */ /* 0x000fe20000000f00 */
[----:B------:R-:W-:-:S02]  /*15310*/  IMAD.MOV.U32 R95, RZ, RZ, R89 ;  /* 0x000000ffff5f7224 */ /* 0x000fc400078e0059 */
[----:B--2---:R-:W-:Y:S01]  /*15320*/  FFMA.FTZ R25, R90, R15, R25 ;  /* 0x0000000f5a197223 */ /* 0x004fe20000010019 */
[----:B------:R-:W-:Y:S01]  /*15330*/  MOV R90, R82 ;  /* 0x00000052005a7202 */ /* 0x000fe20000000f00 */
[----:B------:R-:W-:Y:S02]  /*15340*/  IMAD.MOV.U32 R82, RZ, RZ, R72 ;  /* 0x000000ffff527224 */ /* 0x000fe400078e0048 */
[----:B------:R-:W-:Y:S01]  /*15350*/  IMAD.MOV.U32 R72, RZ, RZ, R74 ;  /* 0x000000ffff487224 */ /* 0x000fe200078e004a */
[----:B------:R-:W-:Y:S01]  /*15360*/  MOV R74, R68 ;  /* 0x00000044004a7202 */ /* 0x000fe20000000f00 */
[----:B------:R-:W-:Y:S02]  /*15370*/  IMAD.MOV.U32 R68, RZ, RZ, R52 ;  /* 0x000000ffff447224 */ /* 0x000fe400078e0034 */
[----:B------:R2:W-:Y:S01]  /*15380*/  MUFU.EX2 R52, R4 ;  /* 0x0000000400347308 */ /* 0x0005e20000000800 */
[----:B---3--:R-:W-:Y:S01]  /*15390*/  FFMA.FTZ R27, R27, R14, R23 ;  /* 0x0000000e1b1b7223 */ /* 0x008fe20000010017 */
[----:B------:R-:W-:Y:S01]  /*153a0*/  IMAD.MOV.U32 R94, RZ, RZ, R82 ;  /* 0x000000ffff5e7224 */ /* 0x000fe200078e0052 */
[----:B------:R-:W-:Y:S01]  /*153b0*/  MOV R82, R20 ;  /* 0x0000001400527202 */ /* 0x000fe20000000f00 */
[----:B--2---:R-:W-:-:S04]  /*153c0*/  FFMA.FTZ R4, R55, UR10, -R12 ;  /* 0x0000000a37047c23 */ /* 0x004fc8000801080c */
[----:B------:R2:W3:Y:S01]  /*153d0*/  MUFU.EX2 R5, R4 ;  /* 0x0000000400057308 */ /* 0x0004e20000000800 */
[----:B------:R-:W-:Y:S01]  /*153e0*/  MOV R20, R49 ;  /* 0x0000003100147202 */ /* 0x000fe20000000f00 */
[----:B--2---:R-:W-:-:S06]  /*153f0*/  FFMA.FTZ R4, R48, UR10, -R12 ;  /* 0x0000000a30047c23 */ /* 0x004fcc000801080c */
[----:B------:R2:W-:Y:S02]  /*15400*/  MUFU.EX2 R23, R4 ;  /* 0x0000000400177308 */ /* 0x0005e40000000800 */
[----:B--2---:R-:W-:-:S06]  /*15410*/  FFMA.FTZ R4, R210, UR10, -R3 ;  /* 0x0000000ad2047c23 */ /* 0x004fcc0008010803 */
[----:B------:R2:W-:Y:S01]  /*15420*/  MUFU.EX2 R49, R4 ;  /* 0x0000000400317308 */ /* 0x0005e20000000800 */
[----:B----4-:R-:W-:Y:S01]  /*15430*/  FFMA.FTZ R26, R26, R13, R22 ;  /* 0x0000000d1a1a7223 */ /* 0x010fe20000010016 */
[----:B--2---:R-:W-:-:S06]  /*15440*/  FFMA.FTZ R4, R62, UR10, -R3 ;  /* 0x0000000a3e047c23 */ /* 0x004fcc0008010803 */
[----:B------:R2:W-:Y:S02]  /*15450*/  MUFU.EX2 R50, R4 ;  /* 0x0000000400327308 */ /* 0x0005e40000000800 */
[----:B--2---:R-:W-:-:S06]  /*15460*/  FFMA.FTZ R4, R61, UR10, -R3 ;  /* 0x0000000a3d047c23 */ /* 0x004fcc0008010803 */
[----:B------:R2:W4:Y:S02]  /*15470*/  MUFU.EX2 R6, R4 ;  /* 0x0000000400067308 */ /* 0x0005240000000800 */
[----:B--2---:R-:W-:-:S06]  /*15480*/  FFMA.FTZ R4, R53, UR10, -R3 ;  /* 0x0000000a35047c23 */ /* 0x004fcc0008010803 */
[----:B------:R2:W-:Y:S01]  /*15490*/  MUFU.EX2 R13, R4 ;  /* 0x00000004000d7308 */ /* 0x0005e20000000800 */
[----:B---3--:R-:W-:Y:S01]  /*154a0*/  MOV R210, R5 ;  /* 0x0000000500d27202 */ /* 0x008fe20000000f00 */
[----:B--2---:R-:W-:-:S06]  /*154b0*/  FFMA.FTZ R4, R213, UR10, -R2 ;  /* 0x0000000ad5047c23 */ /* 0x004fcc0008010802 */
[----:B------:R2:W-:Y:S01]  /*154c0*/  MUFU.EX2 R48, R4 ;  /* 0x0000000400307308 */ /* 0x0005e20000000800 */
[----:B------:R-:W-:Y:S01]  /*154d0*/  MOV R88, R72 ;  /* 0x0000004800587202 */ /* 0x000fe20000000f00 */
[----:B--2---:R-:W-:-:S06]  /*154e0*/  FFMA.FTZ R4, R211, UR10, -R2 ;  /* 0x0000000ad3047c23 */ /* 0x004fcc0008010802 */
[----:B------:R2:W-:Y:S01]  /*154f0*/  MUFU.EX2 R47, R4 ;  /* 0x00000004002f7308 */ /* 0x0005e20000000800 */
[----:B------:R-:W-:Y:S01]  /*15500*/  MOV R72, R68 ;  /* 0x0000004400487202 */ /* 0x000fe20000000f00 */
[----:B------:R-:W-:Y:S02]  /*15510*/  IMAD.MOV.U32 R68, RZ, RZ, R70 ;  /* 0x000000ffff447224 */ /* 0x000fe400078e0046 */
[----:B------:R-:W-:Y:S02]  /*15520*/  IMAD.MOV.U32 R70, RZ, RZ, R46 ;  /* 0x000000ffff467224 */ /* 0x000fe400078e002e */
[----:B--2---:R-:W-:-:S04]  /*15530*/  FFMA.FTZ R4, R209, UR10, -R2 ;  /* 0x0000000ad1047c23 */ /* 0x004fc80008010802 */
[----:B------:R2:W3:Y:S02]  /*15540*/  MUFU.EX2 R5, R4 ;  /* 0x0000000400057308 */ /* 0x0004e40000000800 */
[----:B--2---:R-:W-:-:S06]  /*15550*/  FFMA.FTZ R4, R54, UR10, -R2 ;  /* 0x0000000a36047c23 */ /* 0x004fcc0008010802 */
[----:B------:R2:W1:Y:S02]  /*15560*/  MUFU.EX2 R211, R4 ;  /* 0x0000000400d37308 */ /* 0x0004640000000800 */
[----:B--2---:R-:W-:-:S06]  /*15570*/  FFMA.FTZ R4, R216, UR10, -R0 ;  /* 0x0000000ad8047c23 */ /* 0x004fcc0008010800 */
[----:B------:R2:W-:Y:S02]  /*15580*/  MUFU.EX2 R46, R4 ;  /* 0x00000004002e7308 */ /* 0x0005e40000000800 */
[----:B--2---:R-:W-:-:S06]  /*15590*/  FFMA.FTZ R4, R215, UR10, -R0 ;  /* 0x0000000ad7047c23 */ /* 0x004fcc0008010800 */
[----:B------:R2:W1:Y:S02]  /*155a0*/  MUFU.EX2 R213, R4 ;  /* 0x0000000400d57308 */ /* 0x0004640000000800 */
[----:B--2---:R-:W-:-:S06]  /*155b0*/  FFMA.FTZ R4, R214, UR10, -R0 ;  /* 0x0000000ad6047c23 */ /* 0x004fcc0008010800 */
[----:B------:R2:W-:Y:S01]  /*155c0*/  MUFU.EX2 R22, R4 ;  /* 0x0000000400167308 */ /* 0x0005e20000000800 */
[----:B----4-:R-:W-:Y:S02]  /*155d0*/  IMAD.MOV.U32 R215, RZ, RZ, R6 ;  /* 0x000000ffffd77224 */ /* 0x010fe400078e0006 */
[----:B--2---:R-:W-:-:S05]  /*155e0*/  FFMA.FTZ R4, R212, UR10, -R0 ;  /* 0x0000000ad4047c23 */ /* 0x004fca0008010800 */
[----:B------:R2:W4:Y:S01]  /*155f0*/  MUFU.EX2 R14, R4 ;  /* 0x00000004000e7308 */ /* 0x0005220000000800 */
[----:B---3--:R-:W-:Y:S01]  /*15600*/  MOV R212, R5 ;  /* 0x0000000500d47202 */ /* 0x008fe20000000f00 */
        /* <DEDUP_REMOVED lines=9> */
[----:B------:R-:W-:-:S02]  /*156a0*/  F2FP.F16.F32.PACK_AB R11, R13, R215 ;  /* 0x000000d70d0b723e */ /* 0x000fc400000000ff */
[----:B-1----:R-:W-:Y:S02]  /*156b0*/  F2FP.F16.F32.PACK_AB R6, R211, R212 ;  /* 0x000000d4d306723e */ /* 0x002fe400000000ff */
[----:B------:R-:W-:Y:S02]  /*156c0*/  F2FP.F16.F32.PACK_AB R5, R213, R46 ;  /* 0x0000002ed505723e */ /* 0x000fe400000000ff */
[----:B--2---:R-:W-:Y:S02]  /*156d0*/  F2FP.F16.F32.PACK_AB R4, R47, R48 ;  /* 0x000000302f04723e */ /* 0x004fe400000000ff */
[----:B----4-:R-:W-:Y:S01]  /*156e0*/  F2FP.F16.F32.PACK_AB R7, R14, R22 ;  /* 0x000000160e07723e */ /* 0x010fe200000000ff */
[----:B------:R-:W-:Y:S01]  /*156f0*/  IMAD.MOV.U32 R87, RZ, RZ, R81 ;  /* 0x000000ffff577224 */ /* 0x000fe200078e0051 */
[----:B------:R-:W-:Y:S01]  /*15700*/  MOV R81, R77 ;  /* 0x0000004d00517202 */ /* 0x000fe20000000f00 */
[----:B------:R-:W-:Y:S02]  /*15710*/  IMAD.MOV.U32 R77, RZ, RZ, R79 ;  /* 0x000000ffff4d7224 */ /* 0x000fe400078e004f */
[----:B------:R-:W-:Y:S01]  /*15720*/  IMAD.MOV.U32 R79, RZ, RZ, R73 ;  /* 0x000000ffff4f7224 */ /* 0x000fe200078e0049 */
[----:B------:R-:W-:Y:S01]  /*15730*/  MOV R73, R63 ;  /* 0x0000003f00497202 */ /* 0x000fe20000000f00 */
[-C--:B------:R-:W-:Y:S06]  /*15740*/  HMMA.16816.F32 R172, R8, R16.reuse, R172 ;  /* 0x0000001008ac723c */ /* 0x080fec00000018ac */
[C---:B------:R-:W-:Y:S06]  /*15750*/  HMMA.16816.F32 R204, R4.reuse, R16, R204 ;  /* 0x0000001004cc723c */ /* 0x040fec00000018cc */
[-C--:B------:R-:W-:Y:S06]  /*15760*/  HMMA.16816.F32 R200, R4, R18.reuse, R200 ;  /* 0x0000001204c8723c */ /* 0x080fec00000018c8 */
[----:B------:R-:W-:Y:S01]  /*15770*/  HMMA.16816.F32 R60, R8, R18, R96 ;  /* 0x00000012083c723c */ /* 0x000fe20000001860 */
[----:B------:R-:W1:Y:S01]  /*15780*/  LDSM.16.MT88.4 R16, [R226+0xc800] ;  /* 0x00c80000e210783b */ /* 0x000e620000004200 */
        /* <DEDUP_REMOVED lines=15> */
[----:B------:R-:W-:Y:S02]  /*15880*/  IMAD.MOV.U32 R93, RZ, RZ, R80 ;  /* 0x000000ffff5d7224 */ /* 0x000fe400078e0050 */
[----:B------:R-:W-:Y:S02]  /*15890*/  IMAD.MOV.U32 R94, RZ, RZ, R82 ;  /* 0x000000ffff5e7224 */ /* 0x000fe400078e0052 */
        /* <DEDUP_REMOVED lines=43> */
[-C--:B-1----:R-:W-:Y:S07]  /*15b50*/  HMMA.16816.F32 R68, R4, R16.reuse, R180 ;  /* 0x000000100444723c */ /* 0x082fee00000018b4 */
[----:B------:R-:W-:Y:S01]  /*15b60*/  MOV R182, R199 ;  /* 0x000000c700b67202 */ /* 0x000fe20000000f00 */
[----:B------:R-:W-:Y:S01]  /*15b70*/  IMAD.MOV.U32 R199, RZ, RZ, R118 ;  /* 0x000000ffffc77224 */ /* 0x000fe200078e0076 */
[----:B------:R-:W-:Y:S06]  /*15b80*/  HMMA.16816.F32 R92, R8, R16, R156 ;  /* 0x00000010085c723c */ /* 0x000fec000000189c */
        /* <DEDUP_REMOVED lines=8> */
[-C--:B-1----:R-:W-:Y:S01]  /*15c10*/  HMMA.16816.F32 R156, R8, R16.reuse, R40 ;  /* 0x00000010089c723c */ /* 0x082fe20000001828 */
        /* <DEDUP_REMOVED lines=11> */
[----:B------:R-:W1:Y:S05]  /*15cd0*/  LDSM.16.MT88.4 R20, [R228+0xe800] ;  /* 0x00e80000e414783b */ /* 0x000e6a0000004200 */
[-C--:B------:R-:W-:Y:S06]  /*15ce0*/  HMMA.16816.F32 R136, R4, R18.reuse, R32 ;  /* 0x000000120488723c */ /* 0x080fec0000001820 */
[----:B------:R-:W-:Y:S01]  /*15cf0*/  HMMA.16816.F32 R220, R8, R18, R28 ;  /* 0x0000001208dc723c */ /* 0x000fe2000000181c */
[----:B------:R-:W4:Y:S01]  /*15d00*/  LDSM.16.MT88.4 R16, [R227+0xe800] ;  /* 0x00e80000e310783b */ /* 0x000f220000004200 */
[----:B------:R-:W-:-:S02]  /*15d10*/  IMAD.MOV.U32 R41, RZ, RZ, R43 ;  /* 0x000000ffff297224 */ /* 0x000fc400078e002b */
[----:B------:R-:W-:Y:S02]  /*15d20*/  IMAD.MOV.U32 R43, RZ, RZ, R181 ;  /* 0x000000ffff2b7224 */ /* 0x000fe400078e00b5 */
[----:B------:R-:W-:Y:S02]  /*15d30*/  IMAD.MOV.U32 R181, RZ, RZ, R183 ;  /* 0x000000ffffb57224 */ /* 0x000fe400078e00b7 */
[----:B------:R-:W-:Y:S02]  /*15d40*/  IMAD.MOV.U32 R183, RZ, RZ, R189 ;  /* 0x000000ffffb77224 */ /* 0x000fe400078e00bd */
[----:B------:R-:W-:Y:S02]  /*15d50*/  IMAD.MOV.U32 R189, RZ, RZ, R191 ;  /* 0x000000ffffbd7224 */ /* 0x000fe400078e00bf */
[----:B------:R-:W-:Y:S02]  /*15d60*/  IMAD.MOV.U32 R191, RZ, RZ, R169 ;  /* 0x000000ffffbf7224 */ /* 0x000fe400078e00a9 */
[----:B------:R-:W-:Y:S01]  /*15d70*/  IMAD.MOV.U32 R169, RZ, RZ, R214 ;  /* 0x000000ffffa97224 */ /* 0x000fe200078e00d6 */
[C---:B-1----:R-:W-:Y:S06]  /*15d80*/  HMMA.16816.F32 R104, R4.reuse, R20, R104 ;  /* 0x000000140468723c */ /* 0x042fec0000001868 */
[C---:B------:R-:W-:Y:S06]  /*15d90*/  HMMA.16816.F32 R108, R4.reuse, R22, R108 ;  /* 0x00000016046c723c */ /* 0x040fec000000186c */
[C---:B----4-:R-:W-:Y:S06]  /*15da0*/  HMMA.16816.F32 R120, R4.reuse, R16, R120 ;  /* 0x000000100478723c */ /* 0x050fec0000001878 */
[----:B------:R-:W-:Y:S07]  /*15db0*/  HMMA.16816.F32 R124, R4, R18, R124 ;  /* 0x00000012047c723c */ /* 0x000fee000000187c */
[----:B------:R-:W-:-:S04]  /*15dc0*/  FFMA.FTZ R4, R252, UR10, -R12 ;  /* 0x0000000afc047c23 */ /* 0x000fc8000801080c */
[----:B------:R1:W-:Y:S02]  /*15dd0*/  MUFU.EX2 R214, R4 ;  /* 0x0000000400d67308 */ /* 0x0003e40000000800 */
[----:B-1----:R-:W-:-:S06]  /*15de0*/  FFMA.FTZ R4, R217, UR10, -R12 ;  /* 0x0000000ad9047c23 */ /* 0x002fcc000801080c */
[----:B------:R1:W4:Y:S02]  /*15df0*/  MUFU.EX2 R217, R4 ;  /* 0x0000000400d97308 */ /* 0x0003240000000800 */
[----:B-1----:R-:W-:-:S06]  /*15e00*/  FFMA.FTZ R4, R219, UR10, -R12 ;  /* 0x0000000adb047c23 */ /* 0x002fcc000801080c */
[----:B------:R1:W-:Y:S02]  /*15e10*/  MUFU.EX2 R219, R4 ;  /* 0x0000000400db7308 */ /* 0x0003e40000000800 */
[----:B-1----:R-:W-:-:S06]  /*15e20*/  FFMA.FTZ R4, R218, UR10, -R12 ;  /* 0x0000000ada047c23 */ /* 0x002fcc000801080c */
[----:B------:R1:W-:Y:S02]  /*15e30*/  MUFU.EX2 R252, R4 ;  /* 0x0000000400fc7308 */ /* 0x0003e40000000800 */
[----:B-1----:R-:W-:Y:S01]  /*15e40*/  FFMA.FTZ R4, R41, UR10, -R3 ;  /* 0x0000000a29047c23 */ /* 0x002fe20008010803 */
[----:B---3--:R-:W-:Y:S01]  /*15e50*/  FFMA.FTZ R45, R42, R24, R45 ;  /* 0x000000182a2d7223 */ /* 0x008fe2000001002d */
[----:B------:R-:W-:Y:S02]  /*15e60*/  MOV R42, R180 ;  /* 0x000000b4002a7202 */ /* 0x000fe40000000f00 */
        /* <DEDUP_REMOVED lines=28> */
[----:B------:R1:W-:Y:S01]  /*16030*/  MUFU.EX2 R211, R4 ;  /* 0x0000000400d37308 */ /* 0x0003e20000000800 */
[----:B------:R-:W-:Y:S01]  /*16040*/  HMMA.16816.F32 R56, R8, R16, R56 ;  /* 0x000000100838723c */ /* 0x000fe20000001838 */
[----:B------:R-:W-:Y:S01]  /*16050*/  FFMA.FTZ R44, R44, UR10, -R0 ;  /* 0x0000000a2c2c7c23 */ /* 0x000fe20008010800 */
[----:B------:R2:W5:Y:S01]  /*16060*/  LDL.LU R239, [R1+0xc4] ;  /* 0x0000c40001ef7983 */ /* 0x0005620000300800 */
        /* <DEDUP_REMOVED lines=23> */
[----:B------:R1:W3:Y:S01]  /*161e0*/  MUFU.EX2 R213, R4 ;  /* 0x0000000400d57308 */ /* 0x0002e20000000800 */
[----:B------:R-:W-:Y:S02]  /*161f0*/  MOV R40, R42 ;  /* 0x0000002a00287202 */ /* 0x000fe40000000f00 */
[----:B------:R-:W-:Y:S01]  /*16200*/  MOV R42, R180 ;  /* 0x000000b4002a7202 */ /* 0x000fe20000000f00 */
[----:B-1----:R-:W-:Y:S01]  /*16210*/  FFMA.FTZ R4, R41, UR10, -R3 ;  /* 0x0000000a29047c23 */ /* 0x002fe20008010803 */
        /* <DEDUP_REMOVED lines=11> */
[----:B------:R1:W-:Y:S01]  /*162d0*/  MUFU.EX2 R216, R4 ;  /* 0x0000000400d87308 */ /* 0x0003e20000000800 */
[----:B------:R-:W-:Y:S02]  /*162e0*/  MOV R180, R182 ;  /* 0x000000b600b47202 */ /* 0x000fe40000000f00 */
[----:B------:R-:W-:Y:S02]  /*162f0*/  MOV R182, R188 ;  /* 0x000000bc00b67202 */ /* 0x000fe40000000f00 */
[----:B------:R-:W-:Y:S02]  /*16300*/  MOV R188, R190 ;  /* 0x000000be00bc7202 */ /* 0x000fe40000000f00 */
[----:B------:R-:W-:Y:S01]  /*16310*/  MOV R190, R168 ;  /* 0x000000a800be7202 */ /* 0x000fe20000000f00 */
[----:B-1----:R-:W-:-:S04]  /*16320*/  FFMA.FTZ R4, R40, UR10, -R3 ;  /* 0x0000000a28047c23 */ /* 0x002fc80008010803 */
[----:B------:R1:W2:Y:S01]  /*16330*/  MUFU.EX2 R218, R4 ;  /* 0x0000000400da7308 */ /* 0x0002a20000000800 */
        /* <DEDUP_REMOVED lines=31> */
[----:B------:R1:W-:Y:S01]  /*16530*/  MUFU.EX2 R208, R4 ;  /* 0x0000000400d07308 */ /* 0x0003e20000000800 */
[----:B------:R-:W-:Y:S04]  /*16540*/  LDSM.16.MT88.4 R16, [R228+0xd000] ;  /* 0x00d00000e410783b */ /* 0x000fe80000004200 */
[----:B------:R-:W-:Y:S01]  /*16550*/  HMMA.16816.F32 R152, R8, R20, R100 ;  /* 0x000000140898723c */ /* 0x000fe20000001864 */
        /* <DEDUP_REMOVED lines=25> */
[----:B------:R-:W-:Y:S02]  /*166f0*/  IMAD.MOV.U32 R181, RZ, RZ, R183 ;  /* 0x000000ffffb57224 */ /* 0x000fe400078e00b7 */
[----:B------:R-:W-:Y:S02]  /*16700*/  IMAD.MOV.U32 R183, RZ, RZ, R189 ;  /* 0x000000ffffb77224 */ /* 0x000fe400078e00bd */
[----:B------:R-:W-:Y:S01]  /*16710*/  IMAD.MOV.U32 R198, RZ, RZ, R215 ;  /* 0x000000ffffc67224 */ /* 0x000fe200078e00d7 */
[----:B------:R-:W-:Y:S01]  /*16720*/  MOV R215, R210 ;  /* 0x000000d200d77202 */ /* 0x000fe20000000f00 */
[----:B------:R-:W-:Y:S01]  /*16730*/  IMAD.MOV.U32 R189, RZ, RZ, R191 ;  /* 0x000000ffffbd7224 */ /* 0x000fe200078e00bf */
[----:B------:R1:W-:Y:S01]  /*16740*/  MUFU.EX2 R210, R4 ;  /* 0x0000000400d27308 */ /* 0x0003e20000000800 */
[----:B------:R-:W-:-:S02]  /*16750*/  IMAD.MOV.U32 R191, RZ, RZ, R169 ;  /* 0x000000ffffbf7224 */ /* 0x000fc400078e00a9 */
[----:B------:R-:W-:Y:S02]  /*16760*/  IMAD.MOV.U32 R169, RZ, RZ, R171 ;  /* 0x000000ffffa97224 */ /* 0x000fe400078e00ab */
[----:B------:R-:W-:Y:S02]  /*16770*/  IMAD.MOV.U32 R171, RZ, RZ, R193 ;  /* 0x000000ffffab7224 */ /* 0x000fe400078e00c1 */
[----:B------:R-:W-:Y:S02]  /*16780*/  IMAD.MOV.U32 R193, RZ, RZ, R195 ;  /* 0x000000ffffc17224 */ /* 0x000fe400078e00c3 */
[----:B------:R-:W-:Y:S02]  /*16790*/  IMAD.MOV.U32 R195, RZ, RZ, R197 ;  /* 0x000000ffffc37224 */ /* 0x000fe400078e00c5 */
[----:B------:R-:W-:Y:S02]  /*167a0*/  IMAD.MOV.U32 R197, RZ, RZ, R212 ;  /* 0x000000ffffc57224 */ /* 0x000fe400078e00d4 */
[----:B-1----:R-:W-:Y:S01]  /*167b0*/  FFMA.FTZ R4, R41, UR10, -R2 ;  /* 0x0000000a29047c23 */ /* 0x002fe20008010802 */
[----:B------:R-:W-:-:S02]  /*167c0*/  MOV R41, R180 ;  /* 0x000000b400297202 */ /* 0x000fc40000000f00 */
[----:B------:R-:W-:Y:S01]  /*167d0*/  MOV R180, R182 ;  /* 0x000000b600b47202 */ /* 0x000fe20000000f00 */
[----:B------:R1:W-:Y:S01]  /*167e0*/  MUFU.EX2 R212, R4 ;  /* 0x0000000400d47308 */ /* 0x0003e20000000800 */
[----:B------:R-:W-:Y:S02]  /*167f0*/  IMAD.MOV.U32 R39, RZ, RZ, R42 ;  /* 0x000000ffff277224 */ /* 0x000fe400078e002a */
[----:B------:R-:W-:-:S03]  /*16800*/  IMAD.MOV.U32 R42, RZ, RZ, R181 ;  /* 0x000000ffff2a7224 */ /* 0x000fc600078e00b5 */
[----:B------:R-:W-:Y:S01]  /*16810*/  MOV R38, R39 ;  /* 0x0000002700267202 */ /* 0x000fe20000000f00 */
[----:B-1----:R-:W-:Y:S01]  /*16820*/  FFMA.FTZ R4, R40, UR10, -R2 ;  /* 0x0000000a28047c23 */ /* 0x002fe20008010802 */
[----:B------:R-:W-:Y:S02]  /*16830*/  MOV R40, R41 ;  /* 0x0000002900287202 */ /* 0x000fe40000000f00 */
[----:B------:R-:W-:Y:S01]  /*16840*/  MOV R41, R180 ;  /* 0x000000b400297202 */ /* 0x000fe20000000f00 */
[----:B------:R-:W-:Y:S01]  /*16850*/  IMAD.MOV.U32 R37, RZ, RZ, R38 ;  /* 0x000000ffff257224 */ /* 0x000fe200078e0026 */
[----:B------:R-:W-:-:S03]  /*16860*/  MOV R182, R188 ;  /* 0x000000bc00b67202 */ /* 0x000fc60000000f00 */
[----:B------:R-:W-:Y:S01]  /*16870*/  IMAD.MOV.U32 R39, RZ, RZ, R41 ;  /* 0x000000ffff277224 */ /* 0x000fe200078e0029 */
[----:B------:R-:W-:Y:S02]  /*16880*/  MOV R41, R42 ;  /* 0x0000002a00297202 */ /* 0x000fe40000000f00 */
[----:B------:R-:W-:Y:S02]  /*16890*/  MOV R180, R182 ;  /* 0x000000b600b47202 */ /* 0x000fe40000000f00 */
[----:B------:R-:W-:Y:S01]  /*168a0*/  MOV R38, R39 ;  /* 0x0000002700267202 */ /* 0x000fe20000000f00 */
[----:B------:R-:W-:Y:S01]  /*168b0*/  IMAD.MOV.U32 R39, RZ, RZ, R41 ;  /* 0x000000ffff277224 */ /* 0x000fe200078e0029 */
[----:B------:R-:W-:Y:S01]  /*168c0*/  MOV R188, R190 ;  /* 0x000000be00bc7202 */ /* 0x000fe20000000f00 */
[----:B------:R-:W-:-:S03]  /*168d0*/  IMAD.MOV.U32 R33, RZ, RZ, R180 ;  /* 0x000000ffff217224 */ /* 0x000fc600078e00b4 */
        /* <DEDUP_REMOVED lines=49> */
[--C-:B------:R-:W-:Y:S01]  /*16bf0*/  FFMA.FTZ R38, R38, UR10, -R3.reuse ;  /* 0x0000000a26267c23 */ /* 0x100fe20008010803 */
[--C-:B------:R-:W-:Y:S01]  /*16c00*/  FFMA.FTZ R37, R230, UR10, -R3.reuse ;  /* 0x0000000ae6257c23 */ /* 0x100fe20008010803 */
[--C-:B------:R-:W-:Y:S01]  /*16c10*/  FFMA.FTZ R36, R229, UR10, -R3.reuse ;  /* 0x0000000ae5247c23 */ /* 0x100fe20008010803 */
[----:B------:R-:W-:Y:S01]  /*16c20*/  FFMA.FTZ R32, R224, UR10, -R3 ;  /* 0x0000000ae0207c23 */ /* 0x000fe20008010803 */
[----:B------:R-:W-:Y:S01]  /*16c30*/  IMAD.MOV.U32 R183, RZ, RZ, R190 ;  /* 0x000000ffffb77224 */ /* 0x000fe200078e00be */
[----:B------:R-:W-:Y:S01]  /*16c40*/  MOV R168, R171 ;  /* 0x000000ab00a87202 */ /* 0x000fe20000000f00 */
[----:B------:R-:W-:Y:S01]  /*16c50*/  FFMA.FTZ R3, R28, UR10, -R0 ;  /* 0x0000000a1c037c23 */ /* 0x000fe20008010800 */
[----:B------:R-:W-:Y:S01]  /*16c60*/  MOV R170, R197 ;  /* 0x000000c500aa7202 */ /* 0x000fe20000000f00 */
[----:B------:R-:W-:-:S02]  /*16c70*/  IMAD.MOV.U32 R171, RZ, RZ, R198 ;  /* 0x000000ffffab7224 */ /* 0x000fc400078e00c6 */
[----:B------:R-:W-:Y:S01]  /*16c80*/  FFMA.FTZ R28, R180, UR10, -R2 ;  /* 0x0000000ab41c7c23 */ /* 0x000fe20008010802 */
[----:B------:R-:W-:Y:S02]  /*16c90*/  IMAD.MOV.U32 R197, RZ, RZ, R55 ;  /* 0x000000ffffc57224 */ /* 0x000fe400078e0037 */
        /* <DEDUP_REMOVED lines=8> */
[----:B------:R-:W-:Y:S01]  /*16d20*/  MOV R190, R169 ;  /* 0x000000a900be7202 */ /* 0x000fe20000000f00 */
[----:B------:R-:W1:Y:S01]  /*16d30*/  LDSM.16.MT88.4 R12, [R225+0xd000] ;  /* 0x00d00000e10c783b */ /* 0x000e620000004200 */
[----:B------:R-:W-:Y:S01]  /*16d40*/  MOV R181, R182 ;  /* 0x000000b600b57202 */ /* 0x000fe20000000f00 */
[----:B------:R-:W-:-:S02]  /*16d50*/  IMAD.MOV.U32 R53, RZ, RZ, R236 ;  /* 0x000000ffff357224 */ /* 0x000fc400078e00ec */
[----:B------:R-:W-:Y:S01]  /*16d60*/  IMAD.MOV.U32 R182, RZ, RZ, R183 ;  /* 0x000000ffffb67224 */ /* 0x000fe200078e00b7 */
[----:B------:R-:W-:Y:S01]  /*16d70*/  MOV R183, R188 ;  /* 0x000000bc00b77202 */ /* 0x000fe20000000f00 */
[----:B------:R-:W-:Y:S02]  /*16d80*/  IMAD.MOV.U32 R169, RZ, RZ, R196 ;  /* 0x000000ffffa97224 */ /* 0x000fe400078e00c4 */
[----:B------:R-:W-:Y:S01]  /*16d90*/  FFMA.FTZ R31, R31, UR10, -R2 ;  /* 0x0000000a1f1f7c23 */ /* 0x000fe20008010802 */
[----:B------:R-:W-:Y:S01]  /*16da0*/  IMAD.MOV.U32 R188, RZ, RZ, R189 ;  /* 0x000000ffffbc7224 */ /* 0x000fe200078e00bd */
[----:B------:R-:W-:Y:S01]  /*16db0*/  MOV R189, R190 ;  /* 0x000000be00bd7202 */ /* 0x000fe20000000f00 */
[----:B------:R-:W-:Y:S01]  /*16dc0*/  IMAD.MOV.U32 R190, RZ, RZ, R191 ;  /* 0x000000ffffbe7224 */ /* 0x000fe200078e00bf */
[----:B------:R4:W2:Y:S01]  /*16dd0*/  MUFU.EX2 R215, R4 ;  /* 0x0000000400d77308 */ /* 0x0008a20000000800 */
[----:B------:R-:W-:Y:S01]  /*16de0*/  MOV R196, R53 ;  /* 0x0000003500c47202 */ /* 0x000fe20000000f00 */
[----:B------:R-:W-:Y:S01]  /*16df0*/  HMMA.16816.F32 R64, R8, R22, R64 ;  /* 0x000000160840723c */ /* 0x000fe20000001840 */
[----:B------:R-:W-:Y:S01]  /*16e00*/  MOV R29, R33 ;  /* 0x00000021001d7202 */ /* 0x000fe20000000f00 */
[----:B------:R1:W5:Y:S01]  /*16e10*/  LDL.LU R237, [R1+0xbc] ;  /* 0x0000bc0001ed7983 */ /* 0x0003620000300800 */
[----:B------:R-:W-:Y:S01]  /*16e20*/  MOV R191, R168 ;  /* 0x000000a800bf7202 */ /* 0x000fe20000000f00 */
[----:B------:R-:W-:Y:S01]  /*16e30*/  IMAD.MOV.U32 R168, RZ, RZ, R169 ;  /* 0x000000ffffa87224 */ /* 0x000fe200078e00a9 */
[----:B------:R-:W-:Y:S01]  /*16e40*/  MOV R169, R170 ;  /* 0x000000aa00a97202 */ /* 0x000fe20000000f00 */
[----:B------:R-:W-:-:S02]  /*16e50*/  IMAD.MOV.U32 R33, RZ, RZ, R34 ;  /* 0x000000ffff217224 */ /* 0x000fc400078e0022 */
[--C-:B------:R-:W-:Y:S01]  /*16e60*/  FFMA.FTZ R30, R30, UR10, -R2.reuse ;  /* 0x0000000a1e1e7c23 */ /* 0x100fe20008010802 */
[----:B------:R-:W-:Y:S01]  /*16e70*/  IMAD.MOV.U32 R170, RZ, RZ, R171 ;  /* 0x000000ffffaa7224 */ /* 0x000fe200078e00ab */
[----:B------:R-:W-:Y:S01]  /*16e80*/  MOV R171, R196 ;  /* 0x000000c400ab7202 */ /* 0x000fe20000000f00 */
[----:B------:R-:W-:Y:S01]  /*16e90*/  FFMA.FTZ R29, R29, UR10, -R2 ;  /* 0x0000000a1d1d7c23 */ /* 0x000fe20008010802 */
[----:B------:R-:W-:Y:S02]  /*16ea0*/  IMAD.MOV.U32 R196, RZ, RZ, R197 ;  /* 0x000000ffffc47224 */ /* 0x000fe400078e00c5 */
[--C-:B----4-:R-:W-:Y:S01]  /*16eb0*/  FFMA.FTZ R4, R235, UR10, -R0.reuse ;  /* 0x0000000aeb047c23 */ /* 0x110fe20008010800 */
[----:B------:R-:W-:Y:S01]  /*16ec0*/  MOV R197, R198 ;  /* 0x000000c600c57202 */ /* 0x000fe20000000f00 */
[----:B------:R-:W-:Y:S01]  /*16ed0*/  FFMA.FTZ R2, R33, UR10, -R0 ;  /* 0x0000000a21027c23 */ /* 0x000fe20008010800 */
[----:B------:R-:W-:Y:S01]  /*16ee0*/  F2FP.F16.F32.PACK_AB R8, R217, R214 ;  /* 0x000000d6d908723e */ /* 0x000fe200000000ff */
[----:B------:R4:W-:Y:S01]  /*16ef0*/  MUFU.EX2 R53, R4 ;  /* 0x0000000400357308 */ /* 0x0009e20000000800 */
[----:B------:R-:W-:Y:S01]  /*16f00*/  IMAD.MOV.U32 R198, RZ, RZ, R55 ;  /* 0x000000ffffc67224 */ /* 0x000fe200078e0037 */
[----:B------:R-:W-:Y:S01]  /*16f10*/  MOV R34, R54 ;  /* 0x0000003600227202 */ /* 0x000fe20000000f00 */
[----:B------:R-:W1:Y:S01]  /*16f20*/  LDSM.16.MT88.4 R20, [R226+0xd000] ;  /* 0x00d00000e214783b */ /* 0x000e620000004200 */
[----:B---3--:R-:W-:-:S02]  /*16f30*/  F2FP.F16.F32.PACK_AB R9, R213, R211 ;  /* 0x000000d3d509723e */ /* 0x008fc400000000ff */
[----:B------:R-:W-:Y:S01]  /*16f40*/  F2FP.F16.F32.PACK_AB R10, R252, R219 ;  /* 0x000000dbfc0a723e */ /* 0x000fe200000000ff */
[----:B------:R-:W-:Y:S01]  /*16f50*/  IMAD.MOV.U32 R24, RZ, RZ, R189 ;  /* 0x000000ffff187224 */ /* 0x000fe200078e00bd */
[----:B------:R3:W-:Y:S01]  /*16f60*/  MUFU.EX2 R55, R3 ;  /* 0x0000000300377308 */ /* 0x0007e20000000800 */
[----:B--2---:R-:W-:Y:S01]  /*16f70*/  F2FP.F16.F32.PACK_AB R11, R218, R216 ;  /* 0x000000d8da0b723e */ /* 0x004fe200000000ff */
[--C-:B------:R-:W-:Y:S01]  /*16f80*/  FFMA.FTZ R35, R35, UR10, -R0.reuse ;  /* 0x0000000a23237c23 */ /* 0x100fe20008010800 */
[----:B------:R-:W-:Y:S01]  /*16f90*/  F2FP.F16.F32.PACK_AB R6, R215, R212 ;  /* 0x000000d4d706723e */ /* 0x000fe200000000ff */
[----:B------:R2:W5:Y:S01]  /*16fa0*/  LDL.LU R236, [R1+0xb8] ;  /* 0x0000b80001ec7983 */ /* 0x0005620000300800 */
[----:B----4-:R-:W-:Y:S01]  /*16fb0*/  FFMA.FTZ R4, R231, UR10, -R0 ;  /* 0x0000000ae7047c23 */ /* 0x010fe20008010800 */
[----:B---3--:R-:W-:-:S03]  /*16fc0*/  FADD.FTZ R3, R209, R25 ;  /* 0x00000019d1037221 */ /* 0x008fc60000010000 */
[----:B------:R3:W4:Y:S01]  /*16fd0*/  MUFU.EX2 R54, R4 ;  /* 0x0000000400367308 */ /* 0x0007220000000800 */
[C---:B-1----:R-:W-:Y:S01]  /*16fe0*/  HMMA.16816.F32 R172, R8.reuse, R12, R172 ;  /* 0x0000000c08ac723c */ /* 0x042fe200000018ac */
[----:B------:R-:W-:Y:S01]  /*16ff0*/  MOV R102, R190 ;  /* 0x000000be00667202 */ /* 0x000fe20000000f00 */
[----:B------:R-:W-:Y:S01]  /*17000*/  IMAD.MOV.U32 R103, RZ, RZ, R191 ;  /* 0x000000ffff677224 */ /* 0x000fe200078e00bf */
[----:B------:R-:W-:Y:S01]  /*17010*/  MOV R189, R170 ;  /* 0x000000aa00bd7202 */ /* 0x000fe20000000f00 */
[--C-:B------:R-:W-:Y:S01]  /*17020*/  FFMA.FTZ R34, R34, UR10, -R0.reuse ;  /* 0x0000000a22227c23 */ /* 0x100fe20008010800 */
[----:B------:R-:W-:Y:S01]  /*17030*/  FFMA.FTZ R33, R39, UR10, -R0 ;  /* 0x0000000a27217c23 */ /* 0x000fe20008010800 */
[----:B------:R-:W-:Y:S01]  /*17040*/  HMMA.16816.F32 R60, R8, R14, R60 ;  /* 0x0000000e083c723c */ /* 0x000fe2000000183c */
[----:B------:R-:W1:Y:S01]  /*17050*/  MUFU.EX2 R209, R2 ;  /* 0x0000000200d17308 */ /* 0x000e620000000800 */
[----:B------:R2:W5:Y:S01]  /*17060*/  LDL.LU R235, [R1+0xb4] ;  /* 0x0000b40001eb7983 */ /* 0x0005620000300800 */
[----:B---3--:R-:W-:-:S02]  /*17070*/  F2FP.F16.F32.PACK_AB R4, R210, R208 ;  /* 0x000000d0d204723e */ /* 0x008fc400000000ff */
[----:B----4-:R-:W-:Y:S01]  /*17080*/  F2FP.F16.F32.PACK_AB R5, R54, R53 ;  /* 0x000000353605723e */ /* 0x010fe200000000ff */
[----:B------:R-:W-:Y:S01]  /*17090*/  HMMA.16816.F32 R76, R8, R16, R76 ;  /* 0x00000010084c723c */ /* 0x000fe2000000184c */
[----:B------:R-:W-:Y:S02]  /*170a0*/  MOV R25, R188 ;  /* 0x000000bc00197202 */ /* 0x000fe40000000f00 */
[----:B-1----:R-:W-:Y:S01]  /*170b0*/  F2FP.F16.F32.PACK_AB R7, R209, R55 ;  /* 0x00000037d107723e */ /* 0x002fe200000000ff */
[----:B------:R-:W-:Y:S01]  /*170c0*/  IMAD.MOV.U32 R190, RZ, RZ, R169 ;  /* 0x000000ffffbe7224 */ /* 0x000fe200078e00a9 */
[----:B------:R-:W-:Y:S01]  /*170d0*/  MOV R191, R168 ;  /* 0x000000a800bf7202 */ /* 0x000fe20000000f00 */
[----:B------:R-:W-:Y:S02]  /*170e0*/  IMAD.MOV.U32 R170, RZ, RZ, R199 ;  /* 0x000000ffffaa7224 */ /* 0x000fe400078e00c7 */
[----:B------:R-:W-:Y:S02]  /*170f0*/  IMAD.MOV.U32 R0, RZ, RZ, R103 ;  /* 0x000000ffff007224 */ /* 0x000fe400078e0067 */
[----:B------:R-:W-:Y:S01]  /*17100*/  IMAD.MOV.U32 R101, RZ, RZ, R189 ;  /* 0x000000ffff657224 */ /* 0x000fe200078e00bd */
[C---:B------:R-:W-:Y:S01]  /*17110*/  HMMA.16816.F32 R204, R4.reuse, R12, R204 ;  /* 0x0000000c04cc723c */ /* 0x040fe200000018cc */
[----:B------:R-:W-:Y:S01]  /*17120*/  FADD.FTZ R2, R180, R27 ;  /* 0x0000001bb4027221 */ /* 0x000fe20000010000 */
[----:B------:R-:W-:Y:S01]  /*17130*/  FADD.FTZ R39, R181, R26 ;  /* 0x0000001ab5277221 */ /* 0x000fe20000010000 */
[----:B------:R2:W5:Y:S03]  /*17140*/  LDL.LU R234, [R1+0xb0] ;  /* 0x0000b00001ea7983 */ /* 0x0005660000300800 */
[C---:B------:R-:W-:Y:S01]  /*17150*/  HMMA.16816.F32 R200, R4.reuse, R14, R200 ;  /* 0x0000000e04c8723c */ /* 0x040fe200000018c8 */
[----:B------:R-:W1:Y:S01]  /*17160*/  LDSM.16.MT88.4 R12, [R227+0xd000] ;  /* 0x00d00000e30c783b */ /* 0x000e620000004200 */
[----:B------:R-:W-:Y:S01]  /*17170*/  IMAD.MOV.U32 R188, RZ, RZ, R171 ;  /* 0x000000ffffbc7224 */ /* 0x000fe200078e00ab */
[----:B------:R-:W-:Y:S01]  /*17180*/  MOV R171, R196 ;  /* 0x000000c400ab7202 */ /* 0x000fe20000000f00 */
[----:B------:R-:W-:Y:S01]  /*17190*/  IMAD.MOV.U32 R168, RZ, RZ, R197 ;  /* 0x000000ffffa87224 */ /* 0x000fe200078e00c5 */
[----:B------:R-:W-:Y:S01]  /*171a0*/  MOV R169, R198 ;  /* 0x000000c600a97202 */ /* 0x000fe20000000f00 */
[----:B------:R-:W-:Y:S01]  /*171b0*/  IMAD.MOV.U32 R103, RZ, RZ, R191 ;  /* 0x000000ffff677224 */ /* 0x000fe200078e00bf */
[----:B------:R-:W-:Y:S01]  /*171c0*/  HMMA.16816.F32 R196, R4, R20, R88 ;  /* 0x0000001404c4723c */ /* 0x000fe20000001858 */
[----:B------:R-:W-:Y:S01]  /*171d0*/  MOV R100, R188 ;  /* 0x000000bc00647202 */ /* 0x000fe20000000f00 */
[----:B------:R-:W-:Y:S01]  /*171e0*/  IMAD.MOV.U32 R188, RZ, RZ, R79 ;  /* 0x000000ffffbc7224 */ /* 0x000fe200078e004f */
[----:B------:R-:W-:-:S02]  /*171f0*/  MOV R191, R76 ;  /* 0x0000004c00bf7202 */ /* 0x000fc40000000f00 */
[----:B------:R-:W-:Y:S01]  /*17200*/  MOV R189, R78 ;  /* 0x0000004e00bd7202 */ /* 0x000fe20000000f00 */
[----:B------:R-:W-:Y:S01]  /*17210*/  HMMA.16816.F32 R72, R4, R16, R72 ;  /* 0x000000100448723c */ /* 0x000fe20000001848 */
[----:B------:R-:W-:-:S05]  /*17220*/  MOV R88, R102 ;  /* 0x0000006600587202 */ /* 0x000fca0000000f00 */
[----:B------:R-:W-:Y:S01]  /*17230*/  HMMA.16816.F32 R184, R4, R18, R184 ;  /* 0x0000001204b8723c */ /* 0x000fe200000018b8 */
[----:B------:R-:W-:Y:S01]  /*17240*/  MOV R102, R190 ;  /* 0x000000be00667202 */ /* 0x000fe20000000f00 */
[----:B------:R-:W-:Y:S01]  /*17250*/  IMAD.MOV.U32 R190, RZ, RZ, R77 ;  /* 0x000000ffffbe7224 */ /* 0x000fe200078e004d */
[----:B------:R-:W-:Y:S01]  /*17260*/  MOV R26, R182 ;  /* 0x000000b6001a7202 */ /* 0x000fe20000000f00 */
[----:B------:R-:W-:Y:S02]  /*17270*/  IMAD.MOV.U32 R27, RZ, RZ, R183 ;  /* 0x000000ffff1b7224 */ /* 0x000fe400078e00b7 */
        /* <DEDUP_REMOVED lines=29> */
[----:B------:R-:W-:Y:S03]  /*17450*/  LDSM.16.MT88.4 R20, [R226+0xf000] ;  /* 0x00f00000e214783b */ /* 0x000fe60000004200 */
[----:B------:R-:W-:Y:S01]  /*17460*/  MOV R116, R26 ;  /* 0x0000001a00747202 */ /* 0x000fe20000000f00 */
[----:B------:R-:W-:Y:S01]  /*17470*/  IMAD.MOV.U32 R117, RZ, RZ, R27 ;  /* 0x000000ffff757224 */ /* 0x000fe200078e001b */
[----:B------:R-:W-:Y:S01]  /*17480*/  MOV R118, R25 ;  /* 0x0000001900767202 */ /* 0x000fe20000000f00 */
[----:B------:R-:W-:Y:S01]  /*17490*/  IMAD.MOV.U32 R119, RZ, RZ, R24 ;  /* 0x000000ffff777224 */ /* 0x000fe200078e0018 */
[----:B------:R-:W-:Y:S01]  /*174a0*/  HMMA.16816.F32 R176, R4, R14, R176 ;  /* 0x0000000e04b0723c */ /* 0x000fe200000018b0 */
[----:B------:R-:W1:Y:S01]  /*174b0*/  LDSM.16.MT88.4 R24, [R225+0xf000] ;  /* 0x00f00000e118783b */ /* 0x000e620000004200 */
        /* <DEDUP_REMOVED lines=16> */
[----:B------:R-:W3:Y:S01]  /*175c0*/  LDSM.16.MT88.4 R16, [R228+0xf000] ;  /* 0x00f00000e410783b */ /* 0x000ee20000004200 */
[----:B-1----:R-:W-:Y:S07]  /*175d0*/  HMMA.16816.F32 R76, R4, R24, R144 ;  /* 0x00000018044c723c */ /* 0x002fee0000001890 */
[----:B------:R-:W-:Y:S01]  /*175e0*/  IMAD.MOV.U32 R146, RZ, RZ, R14 ;  /* 0x000000ffff927224 */ /* 0x000fe200078e000e */
[----:B------:R-:W-:Y:S01]  /*175f0*/  MOV R147, R13 ;  /* 0x0000000d00937202 */ /* 0x000fe20000000f00 */
[----:B------:R-:W-:-:S02]  /*17600*/  IMAD.MOV.U32 R145, RZ, RZ, R12 ;  /* 0x000000ffff917224 */ /* 0x000fc400078e000c */
[----:B------:R-:W1:Y:S01]  /*17610*/  LDSM.16.MT88.4 R12, [R227+0xf000] ;  /* 0x00f00000e30c783b */ /* 0x000e620000004200 */
[----:B------:R-:W-:Y:S02]  /*17620*/  MOV R144, R87 ;  /* 0x0000005700907202 */ /* 0x000fe40000000f00 */
[----:B------:R-:W-:Y:S07]  /*17630*/  HMMA.16816.F32 R84, R4, R26, R148 ;  /* 0x0000001a0454723c */ /* 0x000fee0000001894 */
        /* <DEDUP_REMOVED lines=11> */
[C---:B---3--:R-:W-:Y:S06]  /*176f0*/  HMMA.16816.F32 R104, R4.reuse, R16, R104 ;  /* 0x000000100468723c */ /* 0x048fec0000001868 */
        /* <DEDUP_REMOVED lines=29> */
[----:B------:R-:W-:Y:S05]  /*178d0*/  MUFU.EX2 R22, R43 ;  /* 0x0000002b00167308 */ /* 0x000fea0000000800 */
[C---:B------:R-:W-:Y:S03]  /*178e0*/  HMMA.16816.F32 R64, R8.reuse, R18, R64 ;  /* 0x000000120840723c */ /* 0x040fe60000001840 */
[----:B------:R-:W-:Y:S03]  /*178f0*/  MUFU.EX2 R25, R40 ;  /* 0x0000002800197308 */ /* 0x000fe60000000800 */
[----:B------:R-:W-:Y:S05]  /*17900*/  HMMA.16816.F32 R56, R8, R12, R56 ;  /* 0x0000000c0838723c */ /* 0x000fea0000001838 */
[----:B------:R-:W-:Y:S01]  /*17910*/  MUFU.EX2 R20, R38 ;  /* 0x0000002600147308 */ /* 0x000fe20000000800 */
[----:B------:R-:W-:-:S07]  /*17920*/  FADD.FTZ R4, R4, R39 ;  /* 0x0000002704047221 */ /* 0x000fce0000010000 */
[----:B------:R-:W-:Y:S01]  /*17930*/  MUFU.EX2 R21, R32 ;  /* 0x0000002000157308 */ /* 0x000fe20000000800 */
[----:B------:R-:W-:Y:S01]  /*17940*/  FADD.FTZ R2, R160, R2 ;  /* 0x00000002a0027221 */ /* 0x000fe20000010000 */
[----:B------:R-:W-:Y:S01]  /*17950*/  FADD.FTZ R3, R27, R3 ;  /* 0x000000031b037221 */ /* 0x000fe20000010000 */
[----:B------:R-:W-:Y:S01]  /*17960*/  FADD.FTZ R0, R161, R0 ;  /* 0x00000000a1007221 */ /* 0x000fe20000010000 */
[----:B------:R-:W-:Y:S01]  /*17970*/  MOV R125, R156 ;  /* 0x0000009c007d7202 */ /* 0x000fe20000000f00 */
[----:B------:R-:W-:Y:S01]  /*17980*/  IMAD.MOV.U32 R124, RZ, RZ, R157 ;  /* 0x000000ffff7c7224 */ /* 0x000fe200078e009d */
[----:B------:R-:W-:Y:S01]  /*17990*/  MOV R45, R145 ;  /* 0x00000091002d7202 */ /* 0x000fe20000000f00 */
[----:B------:R-:W-:Y:S01]  /*179a0*/  IMAD.MOV.U32 R6, RZ, RZ, R159 ;  /* 0x000000ffff067224 */ /* 0x000fe200078e009f */
[----:B------:R3:W4:Y:S01]  /*179b0*/  MUFU.EX2 R23, R42 ;  /* 0x0000002a00177308 */ /* 0x0007220000000800 */
[----:B------:R-:W-:Y:S01]  /*179c0*/  MOV R7, R158 ;  /* 0x0000009e00077202 */ /* 0x000fe20000000f00 */
[----:B------:R-:W-:Y:S06]  /*179d0*/  LDSM.16.MT88.4 R152, [R228+0xd800] ;  /* 0x00d80000e498783b */ /* 0x000fec0000004200 */
[----:B------:R2:W1:Y:S08]  /*179e0*/  MUFU.EX2 R18, R37 ;  /* 0x0000002500127308 */ /* 0x0004700000000800 */
[----:B------:R4:W1:Y:S01]  /*179f0*/  MUFU.EX2 R19, R36 ;  /* 0x0000002400137308 */ /* 0x0008620000000800 */
[----:B---3--:R-:W-:Y:S07]  /*17a00*/  HMMA.16816.F32 R40, R8, R14, R128 ;  /* 0x0000000e0828723c */ /* 0x008fee0000001880 */
[----:B------:R-:W-:Y:S08]  /*17a10*/  MUFU.EX2 R13, R31 ;  /* 0x0000001f000d7308 */ /* 0x000ff00000000800 */
[----:B------:R-:W3:Y:S08]  /*17a20*/  MUFU.EX2 R16, R30 ;  /* 0x0000001e00107308 */ /* 0x000ef00000000800 */
[----:B------:R-:W-:Y:S08]  /*17a30*/  MUFU.EX2 R17, R29 ;  /* 0x0000001d00117308 */ /* 0x000ff00000000800 */
[----:B------:R-:W3:Y:S08]  /*17a40*/  MUFU.EX2 R12, R28 ;  /* 0x0000001c000c7308 */ /* 0x000ef00000000800 */
[----:B------:R-:W-:Y:S08]  /*17a50*/  MUFU.EX2 R8, R35 ;  /* 0x0000002300087308 */ /* 0x000ff00000000800 */
[----:B------:R-:W3:Y:S08]  /*17a60*/  MUFU.EX2 R10, R34 ;  /* 0x00000022000a7308 */ /* 0x000ef00000000800 */
[----:B------:R-:W-:Y:S08]  /*17a70*/  MUFU.EX2 R11, R33 ;  /* 0x00000021000b7308 */ /* 0x000ff00000000800 */
[----:B------:R3:W3:Y:S01]  /*17a80*/  MUFU.EX2 R9, R44 ;  /* 0x0000002c00097308 */ /* 0x0006e20000000800 */
[----:B------:R-:W-:Y:S01]  /*17a90*/  FADD.FTZ R4, R163, R4 ;  /* 0x00000004a3047221 */ /* 0x000fe20000010000 */
[----:B------:R-:W-:Y:S01]  /*17aa0*/  FADD.FTZ R2, R162, R2 ;  /* 0x00000002a2027221 */ /* 0x000fe20000010000 */
[----:B------:R-:W-:Y:S01]  /*17ab0*/  FADD.FTZ R5, R5, R3 ;  /* 0x0000000305057221 */ /* 0x000fe20000010000 */
[----:B------:R-:W-:Y:S01]  /*17ac0*/  FADD.FTZ R3, R164, R0 ;  /* 0x00000000a4037221 */ /* 0x000fe20000010000 */
[----:B------:R-:W-:Y:S01]  /*17ad0*/  FADD.FTZ R0, R48, R4 ;  /* 0x0000000430007221 */ /* 0x000fe20000010000 */
[----:B------:R-:W-:Y:S01]  /*17ae0*/  FADD.FTZ R2, R49, R2 ;  /* 0x0000000231027221 */ /* 0x000fe20000010000 */
[----:B--2---:R-:W-:Y:S01]  /*17af0*/  IMAD.MOV.U32 R37, RZ, RZ, R126 ;  /* 0x000000ffff257224 */ /* 0x004fe200078e007e */
[----:B----4-:R-:W-:Y:S01]  /*17b00*/  MOV R36, R127 ;  /* 0x0000007f00247202 */ /* 0x010fe20000000f00 */
[----:B------:R-:W-:Y:S01]  /*17b10*/  IMAD.MOV.U32 R48, RZ, RZ, R125 ;  /* 0x000000ffff307224 */ /* 0x000fe200078e007d */
[----:B------:R-:W-:Y:S01]  /*17b20*/  MOV R49, R124 ;  /* 0x0000007c00317202 */ /* 0x000fe20000000f00 */
[----:B------:R-:W-:Y:S01]  /*17b30*/  FADD.FTZ R15, R46, R3 ;  /* 0x000000032e0f7221 */ /* 0x000fe20000010000 */
[----:B------:R-:W-:Y:S01]  /*17b40*/  F2FP.F16.F32.PACK_AB R128, R23, R22 ;  /* 0x000000161780723e */ /* 0x000fe200000000ff */
[----:B------:R-:W-:Y:S01]  /*17b50*/  FADD.FTZ R14, R47, R0 ;  /* 0x000000002f0e7221 */ /* 0x000fe20000010000 */
[----:B-1----:R-:W-:-:S02]  /*17b60*/  F2FP.F16.F32.PACK_AB R129, R18, R20 ;  /* 0x000000141281723e */ /* 0x002fc400000000ff */
[----:B------:R-:W-:Y:S02]  /*17b70*/  F2FP.F16.F32.PACK_AB R130, R25, R24 ;  /* 0x000000181982723e */ /* 0x000fe400000000ff */
[----:B------:R-:W-:Y:S01]  /*17b80*/  F2FP.F16.F32.PACK_AB R131, R21, R19 ;  /* 0x000000131583723e */ /* 0x000fe200000000ff */
[----:B---3--:R-:W-:Y:S01]  /*17b90*/  IMAD.MOV.U32 R44, RZ, RZ, R144 ;  /* 0x000000ffff2c7224 */ /* 0x008fe200078e0090 */
        /* <DEDUP_REMOVED lines=125> */
.L_x_800:
        /* <DEDUP_REMOVED lines=33> */
.L_x_810:
[----:B------:R-:W3:Y:S01]  /*18580*/  LDL.64 R210, [R1+0x80] ;  /* 0x0000800001d27983 */ /* 0x000ee20000100a00 */
[----:B------:R-:W4:Y:S01]  /*18590*/  @!P3 LDC.64 R6, c[0x0][0x218] ;  /* 0x00008600ff06bb82 */ /* 0x000f220000000a00 */
[----:B------:R-:W-:Y:S02]  /*185a0*/  UIADD3 UR11, UR12, -0x2, URZ ;  /* 0xfffffffe0c0b7890 */ /* 0x000fe4000fffe03f */
[----:B------:R-:W5:Y:S02]  /*185b0*/  LDL.64 R8, [R1+0x78] ;  /* 0x0000780001087983 */ /* 0x000f640000100a00 */
[----:B------:R-:W-:Y:S02]  /*185c0*/  USHF.R.S32.HI UR10, URZ, 0x1f, UR11 ;  /* 0x0000001f3f0a7899 */ /* 0x000fe4000801140b */
[----:B------:R1:W-:Y:S01]  /*185d0*/  @P3 STS.128 [R243+0x8000], RZ ;  /* 0x008000fff3003388 */ /* 0x0003e20000000c00 */
[----:B------:R-:W-:Y:S01]  /*185e0*/  UIMAD.WIDE.U32 UR20, UR11, UR6, URZ ;  /* 0x000000060b1472a5 */ /* 0x000fe2000f8e003f */
[----:B------:R-:W1:Y:S01]  /*185f0*/  @!P2 LDC.64 R4, c[0x0][0x218] ;  /* 0x00008600ff04ab82 */ /* 0x000e620000000a00 */
[----:B------:R-:W-:Y:S04]  /*18600*/  UIMAD UR10, UR10, UR6, URZ ;  /* 0x000000060a0a72a4 */ /* 0x000fe8000f8e023f */
[----:B------:R-:W-:Y:S01]  /*18610*/  UIMAD UR10, UR11, UR7, UR10 ;  /* 0x000000070b0a72a4 */ /* 0x000fe2000f8e020a */
[----:B--2---:R-:W-:Y:S02]  /*18620*/  IMAD.U32 R0, RZ, RZ, UR20 ;  /* 0x00000014ff007e24 */ /* 0x004fe4000f8e00ff */
[----:B------:R-:W-:Y:S01]  /*18630*/  IMAD.U32 R3, RZ, RZ, UR20 ;  /* 0x00000014ff037e24 */ /* 0x000fe2000f8e00ff */
[----:B------:R-:W-:Y:S06]  /*18640*/  UIADD3 UR10, UR21, UR10, URZ ;  /* 0x0000000a150a7290 */ /* 0x000fec000fffe03f */
[----:B------:R-:W-:Y:S01]  /*18650*/  IMAD.U32 R2, RZ, RZ, UR10 ;  /* 0x0000000aff027e24 */ /* 0x000fe2000f8e00ff */
[----:B---3--:R-:W-:Y:S04]  /*18660*/  LEA R0, P0, R0, R210, 0x6 ;  /* 0x000000d200007211 */ /* 0x008fe800078030ff */
[----:B-----5:R-:W-:Y:S02]  /*18670*/  LEA.HI.X R2, R3, R9, R2, 0x6, P0 ;  /* 0x0000000903027211 */ /* 0x020fe400000f3402 */
[C---:B----4-:R-:W-:Y:S01]  /*18680*/  @!P3 LEA R6, P1, R0.reuse, R6, 0x1 ;  /* 0x000000060006b211 */ /* 0x050fe200078208ff */
[----:B------:R-:W2:Y:S01]  /*18690*/  @!P3 LDC.64 R8, c[0x0][0x218] ;  /* 0x00008600ff08bb82 */ /* 0x000ea20000000a00 */
[C---:B-1----:R-:W-:Y:S02]  /*186a0*/  @!P2 LEA R4, P0, R0.reuse, R4, 0x1 ;  /* 0x000000040004a211 */ /* 0x042fe400078008ff */
        /* <DEDUP_REMOVED lines=14> */
[----:B-1----:R-:W1:Y:S08]  /*18790*/  @!P3 LDC.64 R6, c[0x0][0x218] ;  /* 0x00008600ff06bb82 */ /* 0x002e700000000a00 */
[----:B----4-:R-:W4:Y:S01]  /*187a0*/  @!P2 LDC.64 R4, c[0x0][0x218] ;  /* 0x00008600ff04ab82 */ /* 0x010f220000000a00 */
[C---:B-1----:R-:W-:Y:S04]  /*187b0*/  @!P3 LEA R6, P1, R0.reuse, R6, 0x1 ;  /* 0x000000060006b211 */ /* 0x042fe800078208ff */
[C-C-:B------:R-:W-:Y:S02]  /*187c0*/  @!P3 LEA.HI.X R7, R0.reuse, R7, R2.reuse, 0x1, P1 ;  /* 0x000000070007b211 */ /* 0x140fe400008f0c02 */
[C---:B----4-:R-:W-:Y:S03]  /*187d0*/  @!P2 LEA R4, P0, R0.reuse, R4, 0x1 ;  /* 0x000000040004a211 */ /* 0x050fe600078008ff */
        /* <DEDUP_REMOVED lines=31> */
[----:B-1----:R-:W1:Y:S01]  /*189d0*/  @!P2 LDC.64 R6, c[0x0][0x218] ;  /* 0x00008600ff06ab82 */ /* 0x002e620000000a00 */
[C---:B--2---:R-:W-:Y:S04]  /*189e0*/  @!P3 LEA R4, P1, R0.reuse, R8, 0x1 ;  /* 0x000000080004b211 */ /* 0x044fe800078208ff */
[C-C-:B------:R-:W-:Y:S05]  /*189f0*/  @!P3 LEA.HI.X R5, R0.reuse, R9, R3.reuse, 0x1, P1 ;  /* 0x000000090005b211 */ /* 0x140fea00008f0c03 */
[----:B------:R-:W-:Y:S01]  /*18a00*/  @!PT LDS RZ, [RZ] ;  /* 0x00000000fffff984 */ /* 0x000fe20000000800 */
[----:B------:R-:W-:Y:S01]  /*18a10*/  @!PT LDS RZ, [RZ] ;  /* 0x00000000fffff984 */ /* 0x000fe20000000800 */
[----:B------:R-:W-:Y:S01]  /*18a20*/  @!PT LDS RZ, [RZ] ;  /* 0x00000000fffff984 */ /* 0x000fe20000000800 */
[----:B------:R3:W-:Y:S04]  /*18a30*/  @!P3 LDGSTS.E.BYPASS.LTC128B.128 [R243+0x9800], desc[UR22][R4.64] ;  /* 0x0980000004f3bfae */ /* 0x0007e8000b901d56 */
[----:B------:R3:W-:Y:S01]  /*18a40*/  @P2 STS.128 [R243+0xb800], RZ ;  /* 0x00b800fff3002388 */ /* 0x0007e20000000c00 */
[C---:B-1----:R-:W-:Y:S04]  /*18a50*/  @!P2 LEA R2, P0, R0.reuse, R6, 0x1 ;  /* 0x000000060002a211 */ /* 0x042fe800078008ff */
[----:B------:R-:W-:Y:S05]  /*18a60*/  @!P2 LEA.HI.X R3, R0, R7, R3, 0x1, P0 ;  /* 0x000000070003a211 */ /* 0x000fea00000f0c03 */
[----:B------:R-:W-:Y:S01]  /*18a70*/  @!PT LDS RZ, [RZ] ;  /* 0x00000000fffff984 */ /* 0x000fe20000000800 */
[----:B------:R-:W-:Y:S01]  /*18a80*/  @!PT LDS RZ, [RZ] ;  /* 0x00000000fffff984 */ /* 0x000fe20000000800 */
[----:B------:R-:W-:Y:S01]  /*18a90*/  @!PT LDS RZ, [RZ] ;  /* 0x00000000fffff984 */ /* 0x000fe20000000800 */
[----:B------:R3:W-:Y:S04]  /*18aa0*/  @!P2 LDGSTS.E.BYPASS.LTC128B.128 [R243+0xb800], desc[UR22][R2.64+0x80] ;  /* 0x0b80008002f3afae */ /* 0x0007e8000b901d56 */
[----:B------:R-:W0:Y:S01]  /*18ab0*/  LDGDEPBAR ;  /* 0x00000000000079af */ /* 0x000e220000000000 */
[----:B------:R-:W-:Y:S05]  /*18ac0*/  BRA `(.L_x_809) ;  /* 0x0000001000e87947 */ /* 0x000fea0003800000 */
.L_x_808:
[----:B----4-:R-:W2:Y:S01]  /*18ad0*/  LDL R0, [R1+0x48] ;  /* 0x0000480001007983 */ /* 0x010ea20000100800 */
        /* <DEDUP_REMOVED lines=19> */
[----:B---3--:R-:W-:Y:S03]  /*18c10*/  IMAD.WIDE.U32 R2, R2, UR31, R10 ;  /* 0x0000001f02027c25 */ /* 0x008fe6000f8e000a */
[C---:B----4-:R-:W-:Y:S02]  /*18c20*/  @!P3 LEA R10, P4, R2.reuse, R7, 0x1 ;  /* 0x00000007020ab211 */ /* 0x050fe400078808ff */
[----:B------:R-:W-:Y:S07]  /*18c30*/  IADD3 R0, R3, UR10, RZ ;  /* 0x0000000a03007c10 */ /* 0x000fee000fffe0ff */
[----:B------:R-:W1:Y:S01]  /*18c40*/  @!P2 LDC.64 R8, c[0x0][0x220] ;  /* 0x00008800ff08ab82 */ /* 0x000e620000000a00 */
[C---:B------:R-:W-:Y:S02]  /*18c50*/  IADD3 R3, P1, R2.reuse, UR32, RZ ;  /* 0x0000002002037c10 */ /* 0x040fe4000ff3e0ff */
[--C-:B-----5:R-:W-:Y:S02]  /*18c60*/  @!P3 LEA.HI.X R11, R2, R5, R0.reuse, 0x1, P4 ;  /* 0x00000005020bb211 */ /* 0x120fe400020f0c00 */
[----:B------:R-:W-:Y:S03]  /*18c70*/  IADD3.X R5, R0, UR13, RZ, P1, !PT ;  /* 0x0000000d00057c10 */ /* 0x000fe60008ffe4ff */
[----:B------:R-:W2:Y:S01]  /*18c80*/  @!P2 LDC.64 R14, c[0x0][0x220] ;  /* 0x00008800ff0eab82 */ /* 0x000ea20000000a00 */
[----:B------:R-:W-:Y:S01]  /*18c90*/  @!PT LDS RZ, [RZ] ;  /* 0x00000000fffff984 */ /* 0x000fe20000000800 */
[----:B------:R-:W-:Y:S01]  /*18ca0*/  @!PT LDS RZ, [RZ] ;  /* 0x00000000fffff984 */ /* 0x000fe20000000800 */
[----:B------:R-:W-:Y:S01]  /*18cb0*/  @!PT LDS RZ, [RZ] ;  /* 0x00000000fffff984 */ /* 0x000fe20000000800 */
[----:B------:R3:W-:Y:S05]  /*18cc0*/  @!P3 LDGSTS.E.BYPASS.LTC128B.128 [R243+0xc000], desc[UR22][R10.64] ;  /* 0x0c0000000af3bfae */ /* 0x0007ea000b901d56 */
[----:B------:R-:W-:Y:S02]  /*18cd0*/  @P2 STS.128 [R243+0xe000], RZ ;  /* 0x00e000fff3002388 */ /* 0x000fe40000000c00 */
        /* <DEDUP_REMOVED lines=11> */
[----:B--2---:R-:W-:Y:S02]  /*18d90*/  @!P2 LEA R14, P0, R3, R14, 0x1 ;  /* 0x0000000e030ea211 */ /* 0x004fe400078008ff */
        /* <DEDUP_REMOVED lines=16> */
[C---:B---3--:R-:W-:Y:S04]  /*18ea0*/  @!P3 LEA R10, P4, R2.reuse, R22, 0x1 ;  /* 0x00000016020ab211 */ /* 0x048fe800078808ff */
        /* <DEDUP_REMOVED lines=198> */
[----:B------:R-:W-:Y:S01]  /*19b10*/  MUFU.TANH R136, R5 ;  /* 0x0000000500887308 */ /* 0x000fe20000002400 */
[----:B------:R-:W-:Y:S01]  /*19b20*/  FMUL.FTZ R12, R12, UR5 ;  /* 0x000000050c0c7c20 */ /* 0x000fe20008410000 */
[----:B------:R-:W-:Y:S01]  /*19b30*/  FMUL.FTZ R13, R13, UR5 ;  /* 0x000000050d0d7c20 */ /* 0x000fe20008410000 */
[----:B------:R-:W-:Y:S01]  /*19b40*/  FMUL.FTZ R14, R14, UR5 ;  /* 0x000000050e0e7c20 */ /* 0x000fe20008410000 */
[----:B------:R-:W-:Y:S01]  /*19b50*/  FMUL.FTZ R15, R15, UR5 ;  /* 0x000000050f0f7c20 */ /* 0x000fe20008410000 */
[----:B------:R-:W-:Y:S01]  /*19b60*/  FMUL.FTZ R16, R16, UR5 ;  /* 0x0000000510107c20 */ /* 0x000fe20008410000 */
[----:B------:R-:W-:Y:S04]  /*19b70*/  FMUL.FTZ R17, R17, UR5 ;  /* 0x0000000511117c20 */ /* 0x000fe80008410000 */
[----:B------:R-:W-:Y:S01]  /*19b80*/  MUFU.TANH R141, R6 ;  /* 0x00000006008d7308 */ /* 0x000fe20000002400 */
[----:B--2---:R2:W-:Y:S01]  /*19b90*/  STL [R1+0x8], R0 ;  /* 0x0000080001007387 */ /* 0x0045e20000100800 */
[----:B------:R-:W-:Y:S01]  /*19ba0*/  FMUL.FTZ R18, R18, UR5 ;  /* 0x0000000512127c20 */ /* 0x000fe20008410000 */
[----:B------:R-:W-:Y:S07]  /*19bb0*/  FMUL.FTZ R19, R19, UR5 ;  /* 0x0000000513137c20 */ /* 0x000fee0008410000 */
[----:B------:R3:W-:Y:S01]  /*19bc0*/  MUFU.TANH R252, R7 ;  /* 0x0000000700fc7308 */ /* 0x0007e20000002400 */
[-C--:B-1----:R-:W-:Y:S09]  /*19bd0*/  HMMA.16816.F32 R20, R132, R208.reuse, R20 ;  /* 0x000000d08414723c */ /* 0x082ff20000001814 */
[----:B------:R-:W-:Y:S01]  /*19be0*/  MUFU.TANH R220, R8 ;  /* 0x0000000800dc7308 */ /* 0x000fe20000002400 */
[C---:B------:R-:W-:Y:S09]  /*19bf0*/  HMMA.16816.F32 R24, R212.reuse, R208, R24 ;  /* 0x000000d0d418723c */ /* 0x040ff20000001818 */
[----:B------:R-:W-:Y:S01]  /*19c00*/  MUFU.TANH R219, R9 ;  /* 0x0000000900db7308 */ /* 0x000fe20000002400 */
[----:B---3--:R-:W-:Y:S01]  /*19c10*/  LDSM.16.M88.4 R4, [R229+0x3800] ;  /* 0x00380000e504783b */ /* 0x008fe20000000200 */
[-C--:B------:R-:W-:Y:S08]  /*19c20*/  HMMA.16816.F32 R28, R212, R210.reuse, R28 ;  /* 0x000000d2d41c723c */ /* 0x080ff0000000181c */
[----:B--2---:R-:W1:Y:S01]  /*19c30*/  MUFU.TANH R0, R11 ;  /* 0x0000000b00007308 */ /* 0x004e620000002400 */
[C---:B------:R-:W-:Y:S01]  /*19c40*/  HMMA.16816.F32 R32, R132.reuse, R210, R32 ;  /* 0x000000d28420723c */ /* 0x040fe20000001820 */
[----:B------:R-:W2:Y:S01]  /*19c50*/  LDSM.16.M88.4 R208, [R229+0x3000] ;  /* 0x00300000e5d0783b */ /* 0x000ea20000000200 */
[----:B------:R-:W-:Y:S07]  /*19c60*/  DEPBAR.LE SB0, 0x0 ;  /* 0x000080000000791a */ /* 0x000fee0000000000 */
[----:B------:R-:W-:Y:S01]  /*19c70*/  MUFU.TANH R10, R10 ;  /* 0x0000000a000a7308 */ /* 0x000fe20000002400 */
[----:B------:R-:W-:Y:S01]  /*19c80*/  BAR.SYNC.DEFER_BLOCKING 0x0 ;  /* 0x0000000000007b1d */ /* 0x000fe20000010000 */
[----:B------:R-:W-:Y:S01]  /*19c90*/  FMUL.FTZ R20, R20, UR5 ;  /* 0x0000000514147c20 */ /* 0x000fe20008410000 */
[----:B------:R-:W-:Y:S01]  /*19ca0*/  FMUL.FTZ R21, R21, UR5 ;  /* 0x0000000515157c20 */ /* 0x000fe20008410000 */
[----:B------:R-:W-:Y:S01]  /*19cb0*/  FMUL.FTZ R24, R24, UR5 ;  /* 0x0000000518187c20 */ /* 0x000fe20008410000 */
[----:B------:R-:W-:Y:S05]  /*19cc0*/  FMUL.FTZ R25, R25, UR5 ;  /* 0x0000000519197c20 */ /* 0x000fea0008410000 */
[----:B------:R-:W-:Y:S01]  /*19cd0*/  MUFU.TANH R221, R13 ;  /* 0x0000000d00dd7308 */ /* 0x000fe20000002400 */
[----:B-1----:R1:W-:Y:S01]  /*19ce0*/  STL [R1+0x4], R0 ;  /* 0x0000040001007387 */ /* 0x0023e20000100800 */
[----:B------:R-:W-:Y:S08]  /*19cf0*/  FMUL.FTZ R11, R23, UR5 ;  /* 0x00000005170b7c20 */ /* 0x000ff00008410000 */
[----:B------:R-:W-:Y:S10]  /*19d00*/  MUFU.TANH R222, R14 ;  /* 0x0000000e00de7308 */ /* 0x000ff40000002400 */
[----:B------:R-:W-:Y:S10]  /*19d10*/  MUFU.TANH R223, R15 ;  /* 0x0000000f00df7308 */ /* 0x000ff40000002400 */
[----:B------:R-:W-:Y:S01]  /*19d20*/  MUFU.TANH R143, R16 ;  /* 0x00000010008f7308 */ /* 0x000fe20000002400 */
[-C--:B--2---:R-:W-:Y:S09]  /*19d30*/  HMMA.16816.F32 R36, R132, R208.reuse, R36 ;  /* 0x000000d08424723c */ /* 0x084ff20000001824 */
[----:B-1----:R-:W1:Y:S01]  /*19d40*/  MUFU.TANH R0, R12 ;  /* 0x0000000c00007308 */ /* 0x002e620000002400 */
[C---:B------:R-:W-:Y:S06]  /*19d50*/  HMMA.16816.F32 R40, R212.reuse, R208, R40 ;  /* 0x000000d0d428723c */ /* 0x040fec0000001828 */
[-C--:B------:R-:W-:Y:S03]  /*19d60*/  HMMA.16816.F32 R44, R212, R210.reuse, R44 ;  /* 0x000000d2d42c723c */ /* 0x080fe6000000182c */
[----:B------:R2:W3:Y:S03]  /*19d70*/  MUFU.TANH R209, R17 ;  /* 0x0000001100d17308 */ /* 0x0004e60000002400 */
[C---:B------:R-:W-:Y:S07]  /*19d80*/  HMMA.16816.F32 R48, R132.reuse, R210, R48 ;  /* 0x000000d28430723c */ /* 0x040fee0000001830 */
[----:B------:R2:W4:Y:S01]  /*19d90*/  MUFU.TANH R142, R18 ;  /* 0x00000012008e7308 */ /* 0x0005220000002400 */
[----:B-1----:R2:W-:Y:S03]  /*19da0*/  STL [R1], R0 ;  /* 0x0000000001007387 */ /* 0x0025e60000100800 */
[----:B------:R-:W-:Y:S01]  /*19db0*/  FMUL.FTZ R12, R22, UR5 ;  /* 0x00000005160c7c20 */ /* 0x000fe20008410000 */
[-C--:B------:R-:W-:Y:S05]  /*19dc0*/  HMMA.16816.F32 R52, R132, R4.reuse, R52 ;  /* 0x000000048434723c */ /* 0x080fea0000001834 */
[----:B------:R2:W1:Y:S01]  /*19dd0*/  MUFU.TANH R208, R19 ;  /* 0x0000001300d07308 */ /* 0x0004620000002400 */
[C---:B------:R-:W-:Y:S06]  /*19de0*/  HMMA.16816.F32 R56, R212.reuse, R4, R56 ;  /* 0x00000004d438723c */ /* 0x040fec0000001838 */
[-C--:B------:R-:W-:Y:S03]  /*19df0*/  HMMA.16816.F32 R60, R212, R6.reuse, R60 ;  /* 0x00000006d43c723c */ /* 0x080fe6000000183c */
[----:B------:R2:W1:Y:S03]  /*19e00*/  MUFU.TANH R218, R20 ;  /* 0x0000001400da7308 */ /* 0x0004660000002400 */
[----:B------:R-:W-:Y:S07]  /*19e10*/  HMMA.16816.F32 R64, R132, R6, R64 ;  /* 0x000000068440723c */ /* 0x000fee0000001840 */
[----:B------:R2:W1:Y:S10]  /*19e20*/  MUFU.TANH R217, R21 ;  /* 0x0000001500d97308 */ /* 0x0004740000002400 */
[----:B------:R-:W1:Y:S10]  /*19e30*/  MUFU.TANH R12, R12 ;  /* 0x0000000c000c7308 */ /* 0x000e740000002400 */
[----:B------:R-:W1:Y:S10]  /*19e40*/  MUFU.TANH R11, R11 ;  /* 0x0000000b000b7308 */ /* 0x000e740000002400 */
[----:B------:R2:W1:Y:S01]  /*19e50*/  MUFU.TANH R216, R24 ;  /* 0x0000001800d87308 */ /* 0x0004620000002400 */
[----:B---34-:R-:W-:Y:S05]  /*19e60*/  @P0 BRA `(.L_x_810) ;  /* 0xffffffe400c40947 */ /* 0x018fea000383ffff */
.L_x_809:
[----:B---3--:R-:W-:Y:S01]  /*19e70*/  MUFU.TANH R4, R25 ;  /* 0x0000001900047308 */ /* 0x008fe20000002400 */
[----:B------:R-:W3:Y:S01]  /*19e80*/  LDL.LU R3, [R1] ;  /* 0x0000000001037983 */ /* 0x000ee20000300800 */
[----:B--2---:R-:W-:Y:S01]  /*19e90*/  MOV R0, UR9 ;  /* 0x0000000900007c02 */ /* 0x004fe20008000f00 */
[----:B------:R-:W-:Y:S01]  /*19ea0*/  FMUL.FTZ R26, R26, UR5 ;  /* 0x000000051a1a7c20 */ /* 0x000fe20008410000 */
[----:B------:R-:W-:Y:S01]  /*19eb0*/  FMUL.FTZ R39, R39, UR5 ;  /* 0x0000000527277c20 */ /* 0x000fe20008410000 */
[----:B------:R-:W2:Y:S01]  /*19ec0*/  LDL.LU R5, [R1+0x4] ;  /* 0x0000040001057983 */ /* 0x000ea20000300800 */
[----:B------:R-:W-:Y:S01]  /*19ed0*/  FMUL.FTZ R64, R64, UR5 ;  /* 0x0000000540407c20 */ /* 0x000fe20008410000 */
[----:B------:R-:W-:Y:S03]  /*19ee0*/  FMUL.FTZ R65, R65, UR5 ;  /* 0x0000000541417c20 */ /* 0x000fe60008410000 */
[----:B------:R4:W4:Y:S01]  /*19ef0*/  MUFU.TANH R14, R26 ;  /* 0x0000001a000e7308 */ /* 0x0009220000002400 */
[----:B------:R-:W4:Y:S01]  /*19f00*/  LDL.LU R6, [R1+0x8] ;  /* 0x0000080001067983 */ /* 0x000f220000300800 */
[----:B------:R-:W-:Y:S01]  /*19f10*/  MOV R7, R10 ;  /* 0x0000000a00077202 */ /* 0x000fe20000000f00 */
[----:B------:R-:W-:Y:S01]  /*19f20*/  FMUL.FTZ R27, R27, UR5 ;  /* 0x000000051b1b7c20 */ /* 0x000fe20008410000 */
[----:B------:R-:W-:Y:S01]  /*19f30*/  FMUL.FTZ R29, R29, UR5 ;  /* 0x000000051d1d7c20 */ /* 0x000fe20008410000 */
[----:B------:R-:W1:Y:S01]  /*19f40*/  S2R R2, SR_TID.X ;  /* 0x0000000000027919 */ /* 0x000e620000002100 */
[----:B------:R-:W-:Y:S01]  /*19f50*/  FMUL.FTZ R30, R30, UR5 ;  /* 0x000000051e1e7c20 */ /* 0x000fe20008410000 */
[----:B------:R-:W-:Y:S01]  /*19f60*/  FMUL.FTZ R32, R32, UR5 ;  /* 0x0000000520207c20 */ /* 0x000fe20008410000 */
[----:B------:R-:W-:Y:S02]  /*19f70*/  FMUL.FTZ R28, R28, UR5 ;  /* 0x000000051c1c7c20 */ /* 0x000fe40008410000 */
[----:B------:R-:W-:Y:S01]  /*19f80*/  MUFU.TANH R27, R27 ;  /* 0x0000001b001b7308 */ /* 0x000fe20000002400 */
[----:B------:R-:W-:Y:S01]  /*19f90*/  STL [R1+0xb4], R235 ;  /* 0x0000b4eb01007387 */ /* 0x000fe20000100800 */
[----:B------:R-:W-:Y:S01]  /*19fa0*/  FMUL.FTZ R41, R41, UR5 ;  /* 0x0000000529297c20 */ /* 0x000fe20008410000 */
[----:B------:R-:W-:Y:S01]  /*19fb0*/  FMUL.FTZ R44, R44, UR5 ;  /* 0x000000052c2c7c20 */ /* 0x000fe20008410000 */
[----:B------:R-:W-:Y:S01]  /*19fc0*/  FMUL.FTZ R37, R37, UR5 ;  /* 0x0000000525257c20 */ /* 0x000fe20008410000 */
[----:B------:R-:W-:Y:S01]  /*19fd0*/  STL [R1+0xb0], R234 ;  /* 0x0000b0ea01007387 */ /* 0x000fe20000100800 */
[----:B------:R-:W-:Y:S01]  /*19fe0*/  FMUL.FTZ R33, R33, UR5 ;  /* 0x0000000521217c20 */ /* 0x000fe20008410000 */
[----:B------:R-:W-:Y:S03]  /*19ff0*/  FMUL.FTZ R38, R38, UR5 ;  /* 0x0000000526267c20 */ /* 0x000fe60008410000 */
        /* <DEDUP_REMOVED lines=13> */
[----:B------:R3:W-:Y:S01]  /*1a0d0*/  STL [R1+0xa0], R230 ;  /* 0x0000a0e601007387 */ /* 0x0007e20000100800 */
[----:B------:R-:W-:Y:S01]  /*1a0e0*/  FMUL.FTZ R35, R35, UR5 ;  /* 0x0000000523237c20 */ /* 0x000fe20008410000 */
[----:B------:R-:W-:Y:S03]  /*1a0f0*/  FMUL.FTZ R36, R36, UR5 ;  /* 0x0000000524247c20 */ /* 0x000fe60008410000 */
[----:B------:R-:W3:Y:S01]  /*1a100*/  MUFU.TANH R13, R28 ;  /* 0x0000001c000d7308 */ /* 0x000ee20000002400 */
[----:B------:R-:W-:Y:S01]  /*1a110*/  STL [R1+0x9c], R229 ;  /* 0x00009ce501007387 */ /* 0x000fe20000100800 */
[----:B------:R-:W-:Y:S01]  /*1a120*/  FMUL.FTZ R48, R48, UR5 ;  /* 0x0000000530307c20 */ /* 0x000fe20008410000 */
[----:B------:R-:W-:Y:S01]  /*1a130*/  FMUL.FTZ R45, R45, UR5 ;  /* 0x000000052d2d7c20 */ /* 0x000fe20008410000 */
[----:B------:R-:W-:Y:S01]  /*1a140*/  FMUL.FTZ R51, R51, UR5 ;  /* 0x0000000533337c20 */ /* 0x000fe20008410000 */
[----:B------:R-:W-:Y:S01]  /*1a150*/  STL [R1+0x98], R224 ;  /* 0x000098e001007387 */ /* 0x000fe20000100800 */
[----:B------:R-:W-:Y:S01]  /*1a160*/  FMUL.FTZ R49, R49, UR5 ;  /* 0x0000000531317c20 */ /* 0x000fe20008410000 */
[----:B------:R-:W-:Y:S03]  /*1a170*/  FMUL.FTZ R50, R50, UR5 ;  /* 0x0000000532327c20 */ /* 0x000fe60008410000 */
[----:B------:R-:W3:Y:S01]  /*1a180*/  MUFU.TANH R29, R29 ;  /* 0x0000001d001d7308 */ /* 0x000ee20000002400 */
[----:B------:R-:W-:Y:S01]  /*1a190*/  FMUL.FTZ R54, R54, UR5 ;  /* 0x0000000536367c20 */ /* 0x000fe20008410000 */
[----:B------:R-:W-:Y:S01]  /*1a1a0*/  FMUL.FTZ R55, R55, UR5 ;  /* 0x0000000537377c20 */ /* 0x000fe20008410000 */
[----:B------:R-:W-:Y:S01]  /*1a1b0*/  FMUL.FTZ R56, R56, UR5 ;  /* 0x0000000538387c20 */ /* 0x000fe20008410000 */
[----:B------:R-:W-:Y:S01]  /*1a1c0*/  FMUL.FTZ R57, R57, UR5 ;  /* 0x0000000539397c20 */ /* 0x000fe20008410000 */
[----:B------:R-:W-:Y:S01]  /*1a1d0*/  FMUL.FTZ R43, R43, UR5 ;  /* 0x000000052b2b7c20 */ /* 0x000fe20008410000 */
[----:B------:R-:W-:Y:S01]  /*1a1e0*/  FMUL.FTZ R63, R63, UR5 ;  /* 0x000000053f3f7c20 */ /* 0x000fe20008410000 */
[----:B------:R-:W-:Y:S03]  /*1a1f0*/  FMUL.FTZ R31, R31, UR5 ;  /* 0x000000051f1f7c20 */ /* 0x000fe60008410000 */
[----:B------:R-:W-:Y:S01]  /*1a200*/  MUFU.TANH R32, R41 ;  /* 0x0000002900207308 */ /* 0x000fe20000002400 */
[----:B------:R-:W-:Y:S01]  /*1a210*/  FMUL.FTZ R42, R42, UR5 ;  /* 0x000000052a2a7c20 */ /* 0x000fe20008410000 */
[----:B------:R-:W-:Y:S01]  /*1a220*/  FMUL.FTZ R46, R46, UR5 ;  /* 0x000000052e2e7c20 */ /* 0x000fe20008410000 */
[----:B------:R-:W-:Y:S01]  /*1a230*/  FMUL.FTZ R47, R47, UR5 ;  /* 0x000000052f2f7c20 */ /* 0x000fe20008410000 */
[----:B------:R-:W-:Y:S01]  /*1a240*/  FMUL.FTZ R58, R58, UR5 ;  /* 0x000000053a3a7c20 */ /* 0x000fe20008410000 */
[----:B------:R-:W-:Y:S01]  /*1a250*/  FMUL.FTZ R59, R59, UR5 ;  /* 0x000000053b3b7c20 */ /* 0x000fe20008410000 */
[----:B------:R-:W-:Y:S01]  /*1a260*/  FMUL.FTZ R62, R62, UR5 ;  /* 0x000000053e3e7c20 */ /* 0x000fe20008410000 */
[----:B------:R-:W-:Y:S03]  /*1a270*/  UISETP.GT.AND UP0, UPT, UR9, UR15, UPT ;  /* 0x0000000f0900728c */ /* 0x000fe6000bf04270 */
[----:B------:R3:W-:Y:S01]  /*1a280*/  MUFU.TANH R30, R44 ;  /* 0x0000002c001e7308 */ /* 0x0007e20000002400 */
[----:B------:R-:W-:Y:S09]  /*1a290*/  UMOV UR12, UR9 ;  /* 0x00000009000c7c82 */ /* 0x000ff20008000000 */
[----:B------:R-:W-:Y:S01]  /*1a2a0*/  MUFU.TANH R28, R39 ;  /* 0x00000027001c7308 */ /* 0x000fe20000002400 */
[----:B-1----:R-:W-:Y:S04]  /*1a2b0*/  SHF.L.U32 R2, R2, 0x1, RZ ;  /* 0x0000000102027819 */ /* 0x002fe800000006ff */
[----:B------:R-:W-:Y:S05]  /*1a2c0*/  LOP3.LUT R2, R2, 0x6, RZ, 0xc0, !PT ;  /* 0x0000000602027812 */ /* 0x000fea00078ec0ff */
[----:B------:R-:W-:Y:S01]  /*1a2d0*/  MUFU.TANH R25, R48 ;  /* 0x0000003000197308 */ /* 0x000fe20000002400 */
[----:B------:R-:W-:Y:S04]  /*1a2e0*/  IMAD R0, R0, 0x40, R2 ;  /* 0x0000004000007824 */ /* 0x000fe800078e0202 */
[C---:B------:R-:W-:Y:S01]  /*1a2f0*/  VIADD R2, R0.reuse, 0x1 ;  /* 0x0000000100027836 */ /* 0x040fe20000000000 */
[CC--:B------:R-:W-:Y:S04]  /*1a300*/  ISETP.GE.AND P4, PT, R0.reuse, R247.reuse, PT ;  /* 0x000000f70000720c */ /* 0x0c0fe80003f86270 */
[----:B------:R-:W-:Y:S01]  /*1a310*/  MUFU.TANH R21, R52 ;  /* 0x0000003400157308 */ /* 0x000fe20000002400 */
[-C--:B------:R-:W-:Y:S02]  /*1a320*/  ISETP.GE.AND P6, PT, R0, R246.reuse, PT ;  /* 0x000000f60000720c */ /* 0x080fe40003fc6270 */
[----:B------:R-:W-:Y:S02]  /*1a330*/  ISETP.GE.AND P1, PT, R2, R247, PT ;  /* 0x000000f70200720c */ /* 0x000fe40003f26270 */
[-C--:B------:R-:W-:Y:S02]  /*1a340*/  ISETP.GE.OR P4, PT, R0, R251.reuse, !P4 ;  /* 0x000000fb0000720c */ /* 0x080fe40006786670 */
[C---:B------:R-:W-:Y:S03]  /*1a350*/  ISETP.GE.OR P1, PT, R2.reuse, R251, !P1 ;  /* 0x000000fb0200720c */ /* 0x040fe60004f26670 */
[----:B------:R-:W-:Y:S01]  /*1a360*/  MUFU.TANH R19, R53 ;  /* 0x0000003500137308 */ /* 0x000fe20000002400 */
[C---:B------:R-:W-:Y:S02]  /*1a370*/  ISETP.GE.AND P5, PT, R2.reuse, R246, PT ;  /* 0x000000f60200720c */ /* 0x040fe40003fa6270 */
[C---:B------:R-:W-:Y:S02]  /*1a380*/  ISETP.GE.AND P0, PT, R2.reuse, R245, PT ;  /* 0x000000f50200720c */ /* 0x040fe40003f06270 */
[-C--:B------:R-:W-:Y:S02]  /*1a390*/  ISETP.GE.AND P2, PT, R2, R244.reuse, PT ;  /* 0x000000f40200720c */ /* 0x080fe40003f46270 */
[----:B------:R-:W-:Y:S03]  /*1a3a0*/  FSEL R213, R136, -INF , !P1 ;  /* 0xff80000088d57808 */ /* 0x000fe60004800000 */
[----:B------:R-:W-:Y:S01]  /*1a3b0*/  MUFU.TANH R43, R43 ;  /* 0x0000002b002b7308 */ /* 0x000fe20000002400 */
[----:B------:R-:W-:Y:S02]  /*1a3c0*/  ISETP.GE.AND P1, PT, R0, R244, PT ;  /* 0x000000f40000720c */ /* 0x000fe40003f26270 */
[C---:B------:R-:W-:Y:S02]  /*1a3d0*/  ISETP.GE.OR P5, PT, R2.reuse, R250, !P5 ;  /* 0x000000fa0200720c */ /* 0x040fe40006fa6670 */
[C---:B------:R-:W-:Y:S02]  /*1a3e0*/  ISETP.GE.OR P0, PT, R2.reuse, R249, !P0 ;  /* 0x000000f90200720c */ /* 0x040fe40004706670 */
[----:B------:R-:W-:Y:S03]  /*1a3f0*/  ISETP.GE.OR P2, PT, R2, R248, !P2 ;  /* 0x000000f80200720c */ /* 0x000fe60005746670 */
[----:B------:R-:W-:Y:S01]  /*1a400*/  MUFU.TANH R63, R63 ;  /* 0x0000003f003f7308 */ /* 0x000fe20000002400 */
[C---:B------:R-:W-:Y:S01]  /*1a410*/  ISETP.GE.OR P6, PT, R0.reuse, R250, !P6 ;  /* 0x000000fa0000720c */ /* 0x040fe200077c6670 */
[C---:B------:R-:W-:Y:S01]  /*1a420*/  VIADD R2, R0.reuse, 0x9 ;  /* 0x0000000900027836 */ /* 0x040fe20000000000 */
[----:B------:R-:W-:Y:S02]  /*1a430*/  ISETP.GE.OR P1, PT, R0, R248, !P1 ;  /* 0x000000f80000720c */ /* 0x000fe40004f26670 */
[----:B------:R-:W-:Y:S02]  /*1a440*/  FSEL R211, R219, -INF , !P0 ;  /* 0xff800000dbd37808 */ /* 0x000fe40004000000 */
[----:B------:R-:W-:Y:S03]  /*1a450*/  FSEL R132, R141, -INF , !P6 ;  /* 0xff8000008d847808 */ /* 0x000fe60007000000 */
[----:B------:R-:W-:Y:S01]  /*1a460*/  MUFU.TANH R22, R51 ;  /* 0x0000003300167308 */ /* 0x000fe20000002400 */
[----:B------:R-:W-:Y:S02]  /*1a470*/  FSEL R219, R7, -INF , !P1 ;  /* 0xff80000007db7808 */ /* 0x000fe40004800000 */
[----:B------:R-:W-:Y:S02]  /*1a480*/  ISETP.GE.AND P1, PT, R2, R245, PT ;  /* 0x000000f50200720c */ /* 0x000fe40003f26270 */
[----:B------:R-:W-:Y:S02]  /*1a490*/  FSEL R210, R252, -INF , !P5 ;  /* 0xff800000fcd27808 */ /* 0x000fe40006800000 */
[C---:B------:R-:W-:Y:S03]  /*1a4a0*/  ISETP.GE.OR P1, PT, R2.reuse, R249, !P1 ;  /* 0x000000f90200720c */ /* 0x040fe60004f26670 */
[----:B------:R-:W-:Y:S01]  /*1a4b0*/  MUFU.TANH R7, R33 ;  /* 0x0000002100077308 */ /* 0x000fe20000002400 */
[----:B------:R-:W-:Y:S02]  /*1a4c0*/  FSEL R221, R221, -INF , !P1 ;  /* 0xff800000dddd7808 */ /* 0x000fe40004800000 */
[C---:B------:R-:W-:Y:S07]  /*1a4d0*/  ISETP.GE.AND P1, PT, R2.reuse, R246, PT ;  /* 0x000000f60200720c */ /* 0x040fee0003f26270 */
[----:B------:R-:W-:Y:S01]  /*1a4e0*/  MUFU.TANH R33, R40 ;  /* 0x0000002800217308 */ /* 0x000fe20000002400 */
[----:B------:R-:W-:Y:S04]  /*1a4f0*/  ISETP.GE.OR P1, PT, R2, R250, !P1 ;  /* 0x000000fa0200720c */ /* 0x000fe80004f26670 */
[----:B------:R-:W-:Y:S05]  /*1a500*/  FSEL R208, R208, -INF , !P1 ;  /* 0xff800000d0d07808 */ /* 0x000fea0004800000 */
        /* <DEDUP_REMOVED lines=13> */
[----:B----4-:R-:W-:Y:S02]  /*1a5e0*/  FSEL R10, R6, -INF , !P4 ;  /* 0xff800000060a7808 */ /* 0x010fe40006000000 */
[----:B--2---:R-:W-:Y:S01]  /*1a5f0*/  MOV R6, R5 ;  /* 0x0000000500067202 */ /* 0x004fe20000000f00 */
[----:B---3--:R-:W-:Y:S01]  /*1a600*/  IMAD.MOV.U32 R5, RZ, RZ, R3 ;  /* 0x000000ffff057224 */ /* 0x008fe200078e0003 */
[C---:B------:R-:W-:Y:S02]  /*1a610*/  IADD3 R3, R0.reuse, 0x8, RZ ;  /* 0x0000000800037810 */ /* 0x040fe40007ffe0ff */
[CC--:B------:R-:W-:Y:S02]  /*1a620*/  ISETP.GE.AND P4, PT, R0.reuse, R245.reuse, PT ;  /* 0x000000f50000720c */ /* 0x0c0fe40003f86270 */
[C---:B------:R-:W-:Y:S02]  /*1a630*/  ISETP.GE.AND P6, PT, R3.reuse, R245, PT ;  /* 0x000000f50300720c */ /* 0x040fe40003fc6270 */
[-C--:B------:R-:W-:Y:S02]  /*1a640*/  ISETP.GE.OR P4, PT, R0, R249.reuse, !P4 ;  /* 0x000000f90000720c */ /* 0x080fe40006786670 */
[----:B------:R-:W-:Y:S02]  /*1a650*/  ISETP.GE.OR P6, PT, R3, R249, !P6 ;  /* 0x000000f90300720c */ /* 0x000fe400077c6670 */
[----:B------:R-:W-:Y:S02]  /*1a660*/  FSEL R26, R220, -INF , !P4 ;  /* 0xff800000dc1a7808 */ /* 0x000fe40006000000 */
[----:B------:R-:W-:Y:S02]  /*1a670*/  FSEL R220, R5, -INF , !P6 ;  /* 0xff80000005dc7808 */ /* 0x000fe40007000000 */
[----:B------:R-:W-:Y:S01]  /*1a680*/  FSEL R252, R6, -INF , !P2 ;  /* 0xff80000006fc7808 */ /* 0x000fe20005000000 */
[----:B------:R-:W1:Y:S01]  /*1a690*/  MUFU.TANH R5, R35 ;  /* 0x0000002300057308 */ /* 0x000e620000002400 */
[CC--:B------:R-:W-:Y:S02]  /*1a6a0*/  ISETP.GE.AND P2, PT, R2.reuse, R244.reuse, PT ;  /* 0x000000f40200720c */ /* 0x0c0fe40003f46270 */
[CC--:B------:R-:W-:Y:S02]  /*1a6b0*/  ISETP.GE.AND P6, PT, R2.reuse, R247.reuse, PT ;  /* 0x000000f70200720c */ /* 0x0c0fe40003fc6270 */
[C---:B------:R-:W-:Y:S02]  /*1a6c0*/  ISETP.GE.AND P5, PT, R3.reuse, R244, PT ;  /* 0x000000f40300720c */ /* 0x040fe40003fa6270 */
[C---:B------:R-:W-:Y:S03]  /*1a6d0*/  ISETP.GE.AND P4, PT, R3.reuse, R247, PT ;  /* 0x000000f70300720c */ /* 0x040fe60003f86270 */
[----:B------:R-:W2:Y:S01]  /*1a6e0*/  MUFU.TANH R6, R34 ;  /* 0x0000002200067308 */ /* 0x000ea20000002400 */
[C---:B------:R-:W-:Y:S02]  /*1a6f0*/  ISETP.GE.AND P0, PT, R3.reuse, R246, PT ;  /* 0x000000f60300720c */ /* 0x040fe40003f06270 */
[CC--:B------:R-:W-:Y:S02]  /*1a700*/  ISETP.GE.OR P2, PT, R2.reuse, R248.reuse, !P2 ;  /* 0x000000f80200720c */ /* 0x0c0fe40005746670 */
[-C--:B------:R-:W-:Y:S01]  /*1a710*/  ISETP.GE.OR P6, PT, R2, R251.reuse, !P6 ;  /* 0x000000fb0200720c */ /* 0x080fe200077c6670 */
[C---:B------:R-:W-:Y:S01]  /*1a720*/  VIADD R2, R0.reuse, 0x11 ;  /* 0x0000001100027836 */ /* 0x040fe20000000000 */
[C---:B------:R-:W-:Y:S03]  /*1a730*/  ISETP.GE.OR P5, PT, R3.reuse, R248, !P5 ;  /* 0x000000f80300720c */ /* 0x040fe60006fa6670 */
[----:B------:R1:W3:Y:S01]  /*1a740*/  MUFU.TANH R34, R37 ;  /* 0x0000002500227308 */ /* 0x0002e20000002400 */
[C---:B------:R-:W-:Y:S02]  /*1a750*/  ISETP.GE.OR P0, PT, R3.reuse, R250, !P0 ;  /* 0x000000fa0300720c */ /* 0x040fe40004706670 */
[----:B------:R-:W-:Y:S02]  /*1a760*/  ISETP.GE.OR P4, PT, R3, R251, !P4 ;  /* 0x000000fb0300720c */ /* 0x000fe40006786670 */
[----:B------:R-:W-:Y:S02]  /*1a770*/  IADD3 R3, R0, 0x10, RZ ;  /* 0x0000001000037810 */ /* 0x000fe40007ffe0ff */
[----:B------:R-:W-:Y:S03]  /*1a780*/  FSEL R222, R222, -INF , !P5 ;  /* 0xff800000dede7808 */ /* 0x000fe60006800000 */
[----:B------:R-:W4:Y:S01]  /*1a790*/  MUFU.TANH R35, R36 ;  /* 0x0000002400237308 */ /* 0x000f220000002400 */
[----:B------:R-:W-:Y:S02]  /*1a7a0*/  FSEL R142, R142, -INF , !P0 ;  /* 0xff8000008e8e7808 */ /* 0x000fe40004000000 */
[CC--:B------:R-:W-:Y:S02]  /*1a7b0*/  ISETP.GE.AND P5, PT, R3.reuse, R247.reuse, PT ;  /* 0x000000f70300720c */ /* 0x0c0fe40003fa6270 */
[C---:B------:R-:W-:Y:S02]  /*1a7c0*/  ISETP.GE.AND P0, PT, R2.reuse, R247, PT ;  /* 0x000000f70200720c */ /* 0x040fe40003f06270 */
[-C--:B------:R-:W-:Y:S03]  /*1a7d0*/  ISETP.GE.OR P5, PT, R3, R251.reuse, !P5 ;  /* 0x000000fb0300720c */ /* 0x080fe60006fa6670 */
[----:B------:R2:W-:Y:S01]  /*1a7e0*/  MUFU.TANH R36, R38 ;  /* 0x0000002600247308 */ /* 0x0005e20000002400 */
        /* <DEDUP_REMOVED lines=8> */
[C---:B------:R-:W-:Y:S02]  /*1a870*/  ISETP.GE.AND P0, PT, R2.reuse, R244, PT ;  /* 0x000000f40200720c */ /* 0x040fe40003f06270 */
[C---:B------:R-:W-:Y:S02]  /*1a880*/  ISETP.GE.AND P2, PT, R3.reuse, R246, PT ;  /* 0x000000f60300720c */ /* 0x040fe40003f46270 */
[C---:B------:R-:W-:Y:S02]  /*1a890*/  ISETP.GE.AND P4, PT, R3.reuse, R245, PT ;  /* 0x000000f50300720c */ /* 0x040fe40003f86270 */
[C---:B------:R-:W-:Y:S02]  /*1a8a0*/  ISETP.GE.AND P6, PT, R3.reuse, R244, PT ;  /* 0x000000f40300720c */ /* 0x040fe40003fc6270 */
[C---:B------:R-:W-:Y:S02]  /*1a8b0*/  ISETP.GE.OR P1, PT, R2.reuse, R250, !P1 ;  /* 0x000000fa0200720c */ /* 0x040fe40004f26670 */
[CC--:B------:R-:W-:Y:S02]  /*1a8c0*/  ISETP.GE.OR P5, PT, R2.reuse, R249.reuse, !P5 ;  /* 0x000000f90200720c */ /* 0x0c0fe40006fa6670 */
[----:B------:R-:W-:Y:S01]  /*1a8d0*/  ISETP.GE.OR P0, PT, R2, R248, !P0 ;  /* 0x000000f80200720c */ /* 0x000fe20004706670 */
[C---:B------:R-:W-:Y:S01]  /*1a8e0*/  VIADD R2, R0.reuse, 0x19 ;  /* 0x0000001900027836 */ /* 0x040fe20000000000 */
[C---:B------:R-:W-:Y:S02]  /*1a8f0*/  ISETP.GE.OR P2, PT, R3.reuse, R250, !P2 ;  /* 0x000000fa0300720c */ /* 0x040fe40005746670 */
[C---:B------:R-:W-:Y:S02]  /*1a900*/  ISETP.GE.OR P4, PT, R3.reuse, R249, !P4 ;  /* 0x000000f90300720c */ /* 0x040fe40006786670 */
[----:B------:R-:W-:Y:S02]  /*1a910*/  ISETP.GE.OR P6, PT, R3, R248, !P6 ;  /* 0x000000f80300720c */ /* 0x000fe400077c6670 */
[----:B------:R-:W-:Y:S02]  /*1a920*/  IADD3 R3, R0, 0x18, RZ ;  /* 0x0000001800037810 */ /* 0x000fe40007ffe0ff */
[----:B------:R-:W-:Y:S02]  /*1a930*/  FSEL R215, R12, -INF , !P2 ;  /* 0xff8000000cd77808 */ /* 0x000fe40005000000 */
[----:B------:R-:W-:Y:S01]  /*1a940*/  FSEL R230, R14, -INF , !P6 ;  /* 0xff8000000ee67808 */ /* 0x000fe20007000000 */
[----:B------:R-:W-:Y:S01]  /*1a950*/  MUFU.TANH R12, R65 ;  /* 0x00000041000c7308 */ /* 0x000fe20000002400 */
[CC--:B------:R-:W-:Y:S02]  /*1a960*/  ISETP.GE.AND P2, PT, R3.reuse, R245.reuse, PT ;  /* 0x000000f50300720c */ /* 0x0c0fe40003f46270 */
[C---:B------:R-:W-:Y:S02]  /*1a970*/  ISETP.GE.AND P6, PT, R2.reuse, R245, PT ;  /* 0x000000f50200720c */ /* 0x040fe40003fc6270 */
[-C--:B------:R-:W-:Y:S02]  /*1a980*/  ISETP.GE.OR P2, PT, R3, R249.reuse, !P2 ;  /* 0x000000f90300720c */ /* 0x080fe40005746670 */
[C---:B------:R-:W-:Y:S03]  /*1a990*/  ISETP.GE.OR P6, PT, R2.reuse, R249, !P6 ;  /* 0x000000f90200720c */ /* 0x040fe600077c6670 */
[----:B------:R-:W-:Y:S01]  /*1a9a0*/  MUFU.TANH R14, R61 ;  /* 0x0000003d000e7308 */ /* 0x000fe20000002400 */
[----:B------:R-:W-:Y:S02]  /*1a9b0*/  FSEL R44, R13, -INF , !P2 ;  /* 0xff8000000d2c7808 */ /* 0x000fe40005000000 */
[----:B------:R-:W-:Y:S02]  /*1a9c0*/  FSEL R41, R29, -INF , !P6 ;  /* 0xff8000001d297808 */ /* 0x000fe40007000000 */
[----:B------:R-:W-:Y:S02]  /*1a9d0*/  FSEL R15, R27, -INF , !P0 ;  /* 0xff8000001b0f7808 */ /* 0x000fe40004000000 */
[CC--:B------:R-:W-:Y:S03]  /*1a9e0*/  ISETP.GE.AND P0, PT, R2.reuse, R247.reuse, PT ;  /* 0x000000f70200720c */ /* 0x0c0fe60003f06270 */
[----:B------:R-:W4:Y:S01]  /*1a9f0*/  MUFU.TANH R29, R45 ;  /* 0x0000002d001d7308 */ /* 0x000f220000002400 */
[C---:B------:R-:W-:Y:S02]  /*1aa00*/  ISETP.GE.AND P2, PT, R2.reuse, R246, PT ;  /* 0x000000f60200720c */ /* 0x040fe40003f46270 */
[-C--:B------:R-:W-:Y:S02]  /*1aa10*/  ISETP.GE.AND P6, PT, R2, R244.reuse, PT ;  /* 0x000000f40200720c */ /* 0x080fe40003fc6270 */
[----:B------:R-:W-:Y:S02]  /*1aa20*/  FSEL R212, R11, -INF , !P1 ;  /* 0xff8000000bd47808 */ /* 0x000fe40004800000 */
[----:B------:R-:W-:Y:S03]  /*1aa30*/  FSEL R216, R216, -INF , !P4 ;  /* 0xff800000d8d87808 */ /* 0x000fe60006000000 */
[----:B------:R-:W-:Y:S01]  /*1aa40*/  MUFU.TANH R13, R64 ;  /* 0x00000040000d7308 */ /* 0x000fe20000002400 */
[----:B------:R-:W-:Y:S02]  /*1aa50*/  FSEL R214, R4, -INF , !P5 ;  /* 0xff80000004d67808 */ /* 0x000fe40006800000 */
[C---:B------:R-:W-:Y:S02]  /*1aa60*/  ISETP.GE.AND P1, PT, R3.reuse, R244, PT ;  /* 0x000000f40300720c */ /* 0x040fe40003f26270 */
[C---:B------:R-:W-:Y:S02]  /*1aa70*/  ISETP.GE.AND P4, PT, R3.reuse, R247, PT ;  /* 0x000000f70300720c */ /* 0x040fe40003f86270 */
[C---:B------:R-:W-:Y:S03]  /*1aa80*/  ISETP.GE.AND P5, PT, R3.reuse, R246, PT ;  /* 0x000000f60300720c */ /* 0x040fe60003fa6270 */
[----:B------:R-:W-:Y:S01]  /*1aa90*/  MUFU.TANH R11, R66 ;  /* 0x00000042000b7308 */ /* 0x000fe20000002400 */
[CC--:B------:R-:W-:Y:S02]  /*1aaa0*/  ISETP.GE.OR P0, PT, R2.reuse, R251.reuse, !P0 ;  /* 0x000000fb0200720c */ /* 0x0c0fe40004706670 */
[C---:B------:R-:W-:Y:S02]  /*1aab0*/  ISETP.GE.OR P2, PT, R2.reuse, R250, !P2 ;  /* 0x000000fa0200720c */ /* 0x040fe40005746670 */
[-C--:B------:R-:W-:Y:S01]  /*1aac0*/  ISETP.GE.OR P6, PT, R2, R248.reuse, !P6 ;  /* 0x000000f80200720c */ /* 0x080fe200077c6670 */
[C---:B------:R-:W-:Y:S01]  /*1aad0*/  VIADD R2, R0.reuse, 0x21 ;  /* 0x0000002100027836 */ /* 0x040fe20000000000 */
[C---:B------:R-:W-:Y:S02]  /*1aae0*/  ISETP.GE.OR P1, PT, R3.reuse, R248, !P1 ;  /* 0x000000f80300720c */ /* 0x040fe40004f26670 */
[C---:B------:R-:W-:Y:S02]  /*1aaf0*/  ISETP.GE.OR P4, PT, R3.reuse, R251, !P4 ;  /* 0x000000fb0300720c */ /* 0x040fe40006786670 */
[----:B------:R-:W-:Y:S02]  /*1ab00*/  ISETP.GE.OR P5, PT, R3, R250, !P5 ;  /* 0x000000fa0300720c */ /* 0x000fe40006fa6670 */
[C---:B------:R-:W-:Y:S02]  /*1ab10*/  IADD3 R3, R0.reuse, 0x20, RZ ;  /* 0x0000002000037810 */ /* 0x040fe40007ffe0ff */
[----:B-1----:R-:W-:Y:S01]  /*1ab20*/  FSEL R37, R5, -INF , !P2 ;  /* 0xff80000005257808 */ /* 0x002fe20005000000 */
[----:B------:R-:W-:Y:S01]  /*1ab30*/  VIADD R5, R0, 0x30 ;  /* 0x0000003000057836 */ /* 0x000fe20000000000 */
[----:B------:R-:W-:Y:S02]  /*1ab40*/  FSEL R232, R9, -INF , !P1 ;  /* 0xff80000009e87808 */ /* 0x000fe40004800000 */
[CC--:B------:R-:W-:Y:S01]  /*1ab50*/  ISETP.GE.AND P2, PT, R2.reuse, R247.reuse, PT ;  /* 0x000000f70200720c */ /* 0x0c0fe20003f46270 */
[----:B------:R-:W-:Y:S01]  /*1ab60*/  MUFU.TANH R9, R67 ;  /* 0x0000004300097308 */ /* 0x000fe20000002400 */
[C---:B------:R-:W-:Y:S02]  /*1ab70*/  ISETP.GE.AND P1, PT, R3.reuse, R247, PT ;  /* 0x000000f70300720c */ /* 0x040fe40003f26270 */
[-C--:B------:R-:W-:Y:S02]  /*1ab80*/  ISETP.GE.OR P2, PT, R2, R251.reuse, !P2 ;  /* 0x000000fb0200720c */ /* 0x080fe40005746670 */
[----:B------:R-:W-:Y:S02]  /*1ab90*/  ISETP.GE.OR P1, PT, R3, R251, !P1 ;  /* 0x000000fb0300720c */ /* 0x000fe40004f26670 */
[----:B------:R-:W-:Y:S02]  /*1aba0*/  FSEL R39, R7, -INF , !P0 ;  /* 0xff80000007277808 */ /* 0x000fe40004000000 */
[----:B------:R-:W-:Y:S02]  /*1abb0*/  FSEL R40, R8, -INF , !P4 ;  /* 0xff80000008287808 */ /* 0x000fe40006000000 */
[----:B--2---:R-:W-:Y:S02]  /*1abc0*/  FSEL R38, R6, -INF , !P5 ;  /* 0xff80000006267808 */ /* 0x004fe40006800000 */
[----:B---3--:R-:W-:Y:S02]  /*1abd0*/  FSEL R34, R34, -INF , !P2 ;  /* 0xff80000022227808 */ /* 0x008fe40005000000 */
[C---:B------:R-:W-:Y:S02]  /*1abe0*/  ISETP.GE.AND P4, PT, R3.reuse, R246, PT ;  /* 0x000000f60300720c */ /* 0x040fe40003f86270 */
[CC--:B------:R-:W-:Y:S02]  /*1abf0*/  ISETP.GE.AND P0, PT, R3.reuse, R245.reuse, PT ;  /* 0x000000f50300720c */ /* 0x0c0fe40003f06270 */
[----:B------:R-:W-:Y:S02]  /*1ac00*/  ISETP.GE.AND P5, PT, R3, R244, PT ;  /* 0x000000f40300720c */ /* 0x000fe40003fa6270 */
[----:B----4-:R-:W-:Y:S02]  /*1ac10*/  FSEL R35, R35, -INF , !P1 ;  /* 0xff80000023237808 */ /* 0x010fe40004800000 */
[C---:B------:R-:W-:Y:S02]  /*1ac20*/  ISETP.GE.AND P2, PT, R2.reuse, R245, PT ;  /* 0x000000f50200720c */ /* 0x040fe40003f46270 */
[----:B------:R-:W-:Y:S02]  /*1ac30*/  ISETP.GE.AND P1, PT, R2, R246, PT ;  /* 0x000000f60200720c */ /* 0x000fe40003f26270 */
[C---:B------:R-:W-:Y:S02]  /*1ac40*/  ISETP.GE.OR P4, PT, R3.reuse, R250, !P4 ;  /* 0x000000fa0300720c */ /* 0x040fe40006786670 */
[CC--:B------:R-:W-:Y:S02]  /*1ac50*/  ISETP.GE.OR P0, PT, R3.reuse, R249.reuse, !P0 ;  /* 0x000000f90300720c */ /* 0x0c0fe40004706670 */
[----:B------:R-:W-:Y:S01]  /*1ac60*/  ISETP.GE.OR P5, PT, R3, R248, !P5 ;  /* 0x000000f80300720c */ /* 0x000fe20006fa6670 */
[----:B------:R-:W-:Y:S01]  /*1ac70*/  VIADD R3, R0, 0x28 ;  /* 0x0000002800037836 */ /* 0x000fe20000000000 */
[C---:B------:R-:W-:Y:S02]  /*1ac80*/  ISETP.GE.OR P2, PT, R2.reuse, R249, !P2 ;  /* 0x000000f90200720c */ /* 0x040fe40005746670 */
[----:B------:R-:W-:Y:S02]  /*1ac90*/  ISETP.GE.OR P1, PT, R2, R250, !P1 ;  /* 0x000000fa0200720c */ /* 0x000fe40004f26670 */
[----:B------:R-:W-:Y:S02]  /*1aca0*/  FSEL R32, R32, -INF , !P2 ;  /* 0xff80000020207808 */ /* 0x000fe40005000000 */
[----:B------:R-:W-:Y:S02]  /*1acb0*/  FSEL R28, R28, -INF , !P1 ;  /* 0xff8000001c1c7808 */ /* 0x000fe40004800000 */
[C---:B------:R-:W-:Y:S02]  /*1acc0*/  ISETP.GE.AND P2, PT, R3.reuse, R247, PT ;  /* 0x000000f70300720c */ /* 0x040fe40003f46270 */
[C---:B------:R-:W-:Y:S02]  /*1acd0*/  ISETP.GE.AND P1, PT, R3.reuse, R245, PT ;  /* 0x000000f50300720c */ /* 0x040fe40003f26270 */
[C---:B------:R-:W-:Y:S02]  /*1ace0*/  ISETP.GE.OR P2, PT, R3.reuse, R251, !P2 ;  /* 0x000000fb0300720c */ /* 0x040fe40005746670 */
[----:B------:R-:W-:Y:S02]  /*1acf0*/  IADD3 R6, R0, 0x29, RZ ;  /* 0x0000002900067810 */ /* 0x000fe40007ffe0ff */
[----:B------:R-:W-:Y:S02]  /*1ad00*/  ISETP.GE.OR P1, PT, R3, R249, !P1 ;  /* 0x000000f90300720c */ /* 0x000fe40004f26670 */
[----:B------:R-:W-:Y:S02]  /*1ad10*/  FSEL R33, R33, -INF , !P0 ;  /* 0xff80000021217808 */ /* 0x000fe40004000000 */
[----:B------:R-:W-:Y:S02]  /*1ad20*/  FSEL R25, R25, -INF , !P2 ;  /* 0xff80000019197808 */ /* 0x000fe40005000000 */
[C---:B------:R-:W-:Y:S02]  /*1ad30*/  ISETP.GE.AND P0, PT, R6.reuse, R245, PT ;  /* 0x000000f50600720c */ /* 0x040fe40003f06270 */
[----:B------:R-:W-:Y:S02]  /*1ad40*/  ISETP.GE.AND P2, PT, R6, R246, PT ;  /* 0x000000f60600720c */ /* 0x000fe40003f46270 */
[----:B------:R-:W-:Y:S02]  /*1ad50*/  FSEL R30, R30, -INF , !P1 ;  /* 0xff8000001e1e7808 */ /* 0x000fe40004800000 */
[C---:B------:R-:W-:Y:S02]  /*1ad60*/  ISETP.GE.AND P1, PT, R6.reuse, R247, PT ;  /* 0x000000f70600720c */ /* 0x040fe40003f26270 */
[C---:B------:R-:W-:Y:S02]  /*1ad70*/  ISETP.GE.OR P0, PT, R6.reuse, R249, !P0 ;  /* 0x000000f90600720c */ /* 0x040fe40004706670 */
[C---:B------:R-:W-:Y:S02]  /*1ad80*/  ISETP.GE.OR P2, PT, R6.reuse, R250, !P2 ;  /* 0x000000fa0600720c */ /* 0x040fe40005746670 */
[----:B------:R-:W-:Y:S02]  /*1ad90*/  ISETP.GE.OR P1, PT, R6, R251, !P1 ;  /* 0x000000fb0600720c */ /* 0x000fe40004f26670 */
[----:B------:R-:W-:Y:S02]  /*1ada0*/  FSEL R29, R29, -INF , !P0 ;  /* 0xff8000001d1d7808 */ /* 0x000fe40004000000 */
[----:B------:R-:W-:Y:S02]  /*1adb0*/  FSEL R22, R22, -INF , !P2 ;  /* 0xff80000016167808 */ /* 0x000fe40005000000 */
[-C--:B------:R-:W-:Y:S02]  /*1adc0*/  ISETP.GE.AND P0, PT, R3, R246.reuse, PT ;  /* 0x000000f60300720c */ /* 0x080fe40003f06270 */
[----:B------:R-:W-:Y:S02]  /*1add0*/  FSEL R24, R24, -INF , !P1 ;  /* 0xff80000018187808 */ /* 0x000fe40004800000 */
[C---:B------:R-:W-:Y:S02]  /*1ade0*/  ISETP.GE.AND P2, PT, R5.reuse, R246, PT ;  /* 0x000000f60500720c */ /* 0x040fe40003f46270 */
[----:B------:R-:W-:Y:S02]  /*1adf0*/  ISETP.GE.AND P1, PT, R5, R247, PT ;  /* 0x000000f70500720c */ /* 0x000fe40003f26270 */
[-C--:B------:R-:W-:Y:S02]  /*1ae00*/  ISETP.GE.OR P0, PT, R3, R250.reuse, !P0 ;  /* 0x000000fa0300720c */ /* 0x080fe40004706670 */
[C---:B------:R-:W-:Y:S02]  /*1ae10*/  ISETP.GE.OR P2, PT, R5.reuse, R250, !P2 ;  /* 0x000000fa0500720c */ /* 0x040fe40005746670 */
[----:B------:R-:W-:Y:S02]  /*1ae20*/  IADD3 R4, R0, 0x31, RZ ;  /* 0x0000003100047810 */ /* 0x000fe40007ffe0ff */
[----:B------:R-:W-:Y:S02]  /*1ae30*/  ISETP.GE.OR P1, PT, R5, R251, !P1 ;  /* 0x000000fb0500720c */ /* 0x000fe40004f26670 */
[----:B------:R-:W-:Y:S02]  /*1ae40*/  FSEL R23, R23, -INF , !P0 ;  /* 0xff80000017177808 */ /* 0x000fe40004000000 */
[----:B------:R-:W-:Y:S02]  /*1ae50*/  FSEL R18, R18, -INF , !P2 ;  /* 0xff80000012127808 */ /* 0x000fe40005000000 */
[----:B------:R-:W-:Y:S02]  /*1ae60*/  FSEL R21, R21, -INF , !P1 ;  /* 0xff80000015157808 */ /* 0x000fe40004800000 */
[C---:B------:R-:W-:Y:S02]  /*1ae70*/  ISETP.GE.AND P0, PT, R4.reuse, R247, PT ;  /* 0x000000f70400720c */ /* 0x040fe40003f06270 */
[C---:B------:R-:W-:Y:S02]  /*1ae80*/  ISETP.GE.AND P2, PT, R3.reuse, R244, PT ;  /* 0x000000f40300720c */ /* 0x040fe40003f46270 */
[C---:B------:R-:W-:Y:S02]  /*1ae90*/  ISETP.GE.AND P1, PT, R4.reuse, R246, PT ;  /* 0x000000f60400720c */ /* 0x040fe40003f26270 */
[----:B------:R-:W-:Y:S02]  /*1aea0*/  ISETP.GE.OR P0, PT, R4, R251, !P0 ;  /* 0x000000fb0400720c */ /* 0x000fe40004706670 */
[----:B------:R-:W-:Y:S02]  /*1aeb0*/  ISETP.GE.OR P2, PT, R3, R248, !P2 ;  /* 0x000000f80300720c */ /* 0x000fe40005746670 */
[----:B------:R-:W-:Y:S02]  /*1aec0*/  FMNMX.FTZ R3, R10, R137, !PT ;  /* 0x000000890a037209 */ /* 0x000fe40007810000 */
[----:B------:R-:W-:Y:S02]  /*1aed0*/  ISETP.GE.OR P1, PT, R4, R250, !P1 ;  /* 0x000000fa0400720c */ /* 0x000fe40004f26670 */
[----:B------:R-:W-:Y:S02]  /*1aee0*/  FSEL R36, R36, -INF , !P4 ;  /* 0xff80000024247808 */ /* 0x000fe40006000000 */
[----:B------:R-:W-:Y:S02]  /*1aef0*/  MOV R51, R15 ;  /* 0x0000000f00337202 */ /* 0x000fe40000000f00 */
[----:B------:R-:W-:Y:S01]  /*1af00*/  ISETP.GE.AND P4, PT, R2, R244, PT ;  /* 0x000000f40200720c */ /* 0x000fe20003f86270 */
[----:B------:R-:W1:Y:S01]  /*1af10*/  MUFU.TANH R15, R60 ;  /* 0x0000003c000f7308 */ /* 0x000e620000002400 */
[----:B------:R-:W-:Y:S02]  /*1af20*/  FSEL R19, R19, -INF , !P0 ;  /* 0xff80000013137808 */ /* 0x000fe40004000000 */
[----:B------:R-:W-:Y:S02]  /*1af30*/  FMNMX.FTZ R3, R213, R3, !PT ;  /* 0x00000003d5037209 */ /* 0x000fe40007810000 */
[----:B------:R-:W-:Y:S02]  /*1af40*/  FSEL R17, R17, -INF , !P1 ;  /* 0xff80000011117808 */ /* 0x000fe40004800000 */
[-C--:B------:R-:W-:Y:S02]  /*1af50*/  ISETP.GE.AND P0, PT, R5, R245.reuse, PT ;  /* 0x000000f50500720c */ /* 0x080fe40003f06270 */
[----:B------:R-:W-:Y:S02]  /*1af60*/  ISETP.GE.AND P1, PT, R4, R245, PT ;  /* 0x000000f50400720c */ /* 0x000fe40003f26270 */
[----:B------:R-:W-:Y:S01]  /*1af70*/  ISETP.GE.OR P4, PT, R2, R248, !P4 ;  /* 0x000000f80200720c */ /* 0x000fe20006786670 */
[----:B------:R-:W-:Y:S01]  /*1af80*/  VIADD R2, R0, 0x38 ;  /* 0x0000003800027836 */ /* 0x000fe20000000000 */
[----:B------:R-:W-:Y:S02]  /*1af90*/  FMNMX.FTZ R3, R143, R3, !PT ;  /* 0x000000038f037209 */ /* 0x000fe40007810000 */
[-C--:B------:R-:W-:Y:S02]  /*1afa0*/  ISETP.GE.OR P0, PT, R5, R249.reuse, !P0 ;  /* 0x000000f90500720c */ /* 0x080fe40004706670 */
[----:B------:R-:W-:Y:S02]  /*1afb0*/  ISETP.GE.OR P1, PT, R4, R249, !P1 ;  /* 0x000000f90400720c */ /* 0x000fe40004f26670 */
[----:B------:R-:W-:Y:S02]  /*1afc0*/  FMNMX.FTZ R3, R209, R3, !PT ;  /* 0x00000003d1037209 */ /* 0x000fe40007810000 */
[----:B------:R-:W-:Y:S02]  /*1afd0*/  FSEL R20, R20, -INF , !P0 ;  /* 0xff80000014147808 */ /* 0x000fe40004000000 */
[----:B------:R-:W-:Y:S02]  /*1afe0*/  FSEL R16, R16, -INF , !P1 ;  /* 0xff80000010107808 */ /* 0x000fe40004800000 */
[----:B------:R-:W-:Y:S02]  /*1aff0*/  ISETP.GE.AND P0, PT, R2, R245, PT ;  /* 0x000000f50200720c */ /* 0x000fe40003f06270 */
[----:B------:R-:W-:Y:S02]  /*1b000*/  ISETP.GE.AND P1, PT, R6, R244, PT ;  /* 0x000000f40600720c */ /* 0x000fe40003f26270 */
[----:B------:R-:W-:Y:S02]  /*1b010*/  FMNMX.FTZ R3, R218, R3, !PT ;  /* 0x00000003da037209 */ /* 0x000fe40007810000 */
[----:B------:R-:W-:Y:S02]  /*1b020*/  ISETP.GE.OR P0, PT, R2, R249, !P0 ;  /* 0x000000f90200720c */ /* 0x000fe40004706670 */
[----:B------:R-:W-:Y:S02]  /*1b030*/  ISETP.GE.OR P1, PT, R6, R248, !P1 ;  /* 0x000000f80600720c */ /* 0x000fe40004f26670 */
[----:B------:R-:W-:Y:S02]  /*1b040*/  IADD3 R0, R0, 0x39, RZ ;  /* 0x0000003900007810 */ /* 0x000fe40007ffe0ff */
[----:B------:R-:W-:Y:S02]  /*1b050*/  FMNMX.FTZ R6, R132, R138, !PT ;  /* 0x0000008a84067209 */ /* 0x000fe40007810000 */
[----:B------:R-:W-:Y:S02]  /*1b060*/  FMNMX.FTZ R7, R217, R3, !PT ;  /* 0x00000003d9077209 */ /* 0x000fe40007810000 */
[----:B-1----:R-:W-:Y:S02]  /*1b070*/  FSEL R15, R15, -INF , !P0 ;  /* 0xff8000000f0f7808 */ /* 0x002fe40004000000 */
[----:B------:R-:W-:Y:S02]  /*1b080*/  ISETP.GE.AND P0, PT, R0, R245, PT ;  /* 0x000000f50000720c */ /* 0x000fe40003f06270 */
[----:B------:R-:W-:Y:S02]  /*1b090*/  FMNMX.FTZ R6, R210, R6, !PT ;  /* 0x00000006d2067209 */ /* 0x000fe40007810000 */
[----:B------:R-:W-:Y:S02]  /*1b0a0*/  FMNMX.FTZ R7, R40, R7, !PT ;  /* 0x0000000728077209 */ /* 0x000fe40007810000 */
[----:B------:R-:W-:Y:S02]  /*1b0b0*/  FMNMX.FTZ R3, R26, R139, !PT ;  /* 0x0000008b1a037209 */ /* 0x000fe40007810000 */
[----:B------:R-:W-:Y:S02]  /*1b0c0*/  ISETP.GE.OR P0, PT, R0, R249, !P0 ;  /* 0x000000f90000720c */ /* 0x000fe40004706670 */
[----:B------:R-:W-:Y:S02]  /*1b0d0*/  FMNMX.FTZ R6, R142, R6, !PT ;  /* 0x000000068e067209 */ /* 0x000fe40007810000 */
[----:B------:R-:W-:Y:S02]  /*1b0e0*/  FMNMX.FTZ R7, R39, R7, !PT ;  /* 0x0000000727077209 */ /* 0x000fe40007810000 */
[----:B------:R-:W-:Y:S02]  /*1b0f0*/  FMNMX.FTZ R3, R211, R3, !PT ;  /* 0x00000003d3037209 */ /* 0x000fe40007810000 */
[----:B------:R-:W-:Y:S02]  /*1b100*/  FSEL R14, R14, -INF , !P0 ;  /* 0xff8000000e0e7808 */ /* 0x000fe40004000000 */
[----:B------:R-:W-:Y:S02]  /*1b110*/  FMNMX.FTZ R6, R208, R6, !PT ;  /* 0x00000006d0067209 */ /* 0x000fe40007810000 */
[----:B------:R-:W-:Y:S02]  /*1b120*/  ISETP.GE.AND P0, PT, R2, R247, PT ;  /* 0x000000f70200720c */ /* 0x000fe40003f06270 */
[----:B------:R-:W-:Y:S02]  /*1b130*/  FMNMX.FTZ R3, R220, R3, !PT ;  /* 0x00000003dc037209 */ /* 0x000fe40007810000 */
[----:B------:R-:W-:Y:S02]  /*1b140*/  FMNMX.FTZ R7, R35, R7, !PT ;  /* 0x0000000723077209 */ /* 0x000fe40007810000 */
[----:B------:R-:W-:Y:S02]  /*1b150*/  FMNMX.FTZ R8, R215, R6, !PT ;  /* 0x00000006d7087209 */ /* 0x000fe40007810000 */
[----:B------:R-:W-:Y:S02]  /*1b160*/  ISETP.GE.OR P0, PT, R2, R251, !P0 ;  /* 0x000000fb0200720c */ /* 0x000fe40004706670 */
[----:B------:R-:W-:Y:S02]  /*1b170*/  FMNMX.FTZ R3, R221, R3, !PT ;  /* 0x00000003dd037209 */ /* 0x000fe40007810000 */
[----:B------:R-:W-:Y:S02]  /*1b180*/  FMNMX.FTZ R6, R34, R7, !PT ;  /* 0x0000000722067209 */ /* 0x000fe40007810000 */
[----:B------:R-:W-:Y:S02]  /*1b190*/  FSEL R13, R13, -INF , !P0 ;  /* 0xff8000000d0d7808 */ /* 0x000fe40004000000 */
[----:B------:R-:W-:Y:S02]  /*1b1a0*/  FMNMX.FTZ R3, R216, R3, !PT ;  /* 0x00000003d8037209 */ /* 0x000fe40007810000 */
[----:B------:R-:W-:Y:S02]  /*1b1b0*/  FMNMX.FTZ R7, R25, R6, !PT ;  /* 0x0000000619077209 */ /* 0x000fe40007810000 */
[----:B------:R-:W-:Y:S02]  /*1b1c0*/  ISETP.GE.AND P0, PT, R0, R247, PT ;  /* 0x000000f70000720c */ /* 0x000fe40003f06270 */
[----:B------:R-:W-:Y:S02]  /*1b1d0*/  FMNMX.FTZ R6, R212, R8, !PT ;  /* 0x00000008d4067209 */ /* 0x000fe40007810000 */
[----:B------:R-:W-:Y:S02]  /*1b1e0*/  FMNMX.FTZ R3, R214, R3, !PT ;  /* 0x00000003d6037209 */ /* 0x000fe40007810000 */
[----:B------:R-:W-:Y:S02]  /*1b1f0*/  ISETP.GE.OR P0, PT, R0, R251, !P0 ;  /* 0x000000fb0000720c */ /* 0x000fe40004706670 */
[----:B------:R-:W-:Y:S02]  /*1b200*/  FMNMX.FTZ R6, R38, R6, !PT ;  /* 0x0000000626067209 */ /* 0x000fe40007810000 */
[----:B------:R-:W-:Y:S02]  /*1b210*/  FSEL R12, R12, -INF , !P0 ;  /* 0xff8000000c0c7808 */ /* 0x000fe40004000000 */
[----:B------:R-:W-:Y:S02]  /*1b220*/  FMNMX.FTZ R3, R44, R3, !PT ;  /* 0x000000032c037209 */ /* 0x000fe40007810000 */
        /* <DEDUP_REMOVED lines=20> */
[----:B------:R-:W-:Y:S01]  /*1b370*/  ISETP.GE.AND P0, PT, R5, R244, PT ;  /* 0x000000f40500720c */ /* 0x000fe20003f06270 */
[----:B------:R-:W1:Y:S01]  /*1b380*/  SHFL.BFLY PT, R7, R135, 0x2, 0x1f ;  /* 0x0c401f0087077f89 */ /* 0x000e6200000e0000 */
[----:B------:R-:W-:Y:S02]  /*1b390*/  FMNMX.FTZ R3, R29, R3, !PT ;  /* 0x000000031d037209 */ /* 0x000fe40007810000 */
[----:B------:R-:W-:Y:S02]  /*1b3a0*/  FMNMX.FTZ R6, R18, R6, !PT ;  /* 0x0000000612067209 */ /* 0x000fe40007810000 */
        /* <DEDUP_REMOVED lines=12> */
[----:B-1----:R-:W-:Y:S02]  /*1b470*/  FMNMX.FTZ R135, R135, R7, !PT ;  /* 0x0000000787877209 */ /* 0x002fe40007810000 */
[----:B------:R-:W-:Y:S05]  /*1b480*/  FMNMX.FTZ R5, R223, R5, !PT ;  /* 0x00000005df057209 */ /* 0x000fea0007810000 */
[----:B------:R-:W1:Y:S01]  /*1b490*/  SHFL.BFLY PT, R7, R3, 0x2, 0x1f ;  /* 0x0c401f0003077f89 */ /* 0x000e6200000e0000 */
[----:B------:R-:W-:Y:S02]  /*1b4a0*/  FSEL R50, R31, -INF , !P6 ;  /* 0xff8000001f327808 */ /* 0x000fe40007000000 */
[----:B------:R-:W-:Y:S02]  /*1b4b0*/  FMNMX.FTZ R5, R230, R5, !PT ;  /* 0x00000005e6057209 */ /* 0x000fe40007810000 */
[----:B------:R-:W-:Y:S02]  /*1b4c0*/  FSEL R49, R42, -INF , !P5 ;  /* 0xff8000002a317808 */ /* 0x000fe40006800000 */
[----:B------:R-:W-:Y:S02]  /*1b4d0*/  FMNMX.FTZ R5, R51, R5, !PT ;  /* 0x0000000533057209 */ /* 0x000fe40007810000 */
[----:B------:R-:W-:Y:S02]  /*1b4e0*/  FSEL R66, R43, -INF , !P4 ;  /* 0xff8000002b427808 */ /* 0x000fe40006000000 */
[----:B------:R-:W-:Y:S02]  /*1b4f0*/  FMNMX.FTZ R5, R232, R5, !PT ;  /* 0x00000005e8057209 */ /* 0x000fe40007810000 */
[----:B------:R-:W-:Y:S02]  /*1b500*/  ISETP.GE.AND P4, PT, R4, R244, PT ;  /* 0x000000f40400720c */ /* 0x000fe40003f86270 */
[----:B------:R-:W-:Y:S02]  /*1b510*/  FMNMX.FTZ R5, R50, R5, !PT ;  /* 0x0000000532057209 */ /* 0x000fe40007810000 */
[----:B------:R-:W-:Y:S02]  /*1b520*/  FSEL R54, R46, -INF , !P2 ;  /* 0xff8000002e367808 */ /* 0x000fe40005000000 */
[----:B------:R-:W-:Y:S02]  /*1b530*/  FMNMX.FTZ R5, R49, R5, !PT ;  /* 0x0000000531057209 */ /* 0x000fe40007810000 */
[----:B--2---:R-:W-:Y:S02]  /*1b540*/  FMNMX.FTZ R134, R134, R6, !PT ;  /* 0x0000000686867209 */ /* 0x004fe40007810000 */
[----:B------:R-:W2:Y:S01]  /*1b550*/  SHFL.BFLY PT, R6, R135, 0x1, 0x1f ;  /* 0x0c201f0087067f89 */ /* 0x000ea200000e0000 */
[----:B------:R-:W-:Y:S02]  /*1b560*/  FMNMX.FTZ R5, R66, R5, !PT ;  /* 0x0000000542057209 */ /* 0x000fe40007810000 */
[----:B-1----:R-:W-:Y:S02]  /*1b570*/  FMNMX.FTZ R3, R3, R7, !PT ;  /* 0x0000000703037209 */ /* 0x002fe40007810000 */
[----:B------:R-:W-:Y:S03]  /*1b580*/  ISETP.GE.OR P4, PT, R4, R248, !P4 ;  /* 0x000000f80400720c */ /* 0x000fe60006786670 */
[----:B------:R-:W-:Y:S01]  /*1b590*/  SHFL.BFLY PT, R7, R134, 0x1, 0x1f ;  /* 0x0c201f0086077f89 */ /* 0x000fe200000e0000 */
[----:B------:R-:W-:Y:S02]  /*1b5a0*/  FSEL R57, R47, -INF , !P1 ;  /* 0xff8000002f397808 */ /* 0x000fe40004800000 */
[----:B------:R-:W-:Y:S05]  /*1b5b0*/  FMNMX.FTZ R4, R54, R5, !PT ;  /* 0x0000000536047209 */ /* 0x000fea0007810000 */
[----:B------:R-:W1:Y:S01]  /*1b5c0*/  SHFL.BFLY PT, R133, R3, 0x1, 0x1f ;  /* 0x0c201f0003857f89 */ /* 0x000e6200000e0000 */
[----:B------:R-:W-:Y:S02]  /*1b5d0*/  ISETP.GE.AND P1, PT, R2, R244, PT ;  /* 0x000000f40200720c */ /* 0x000fe40003f26270 */
[----:B------:R-:W-:Y:S02]  /*1b5e0*/  FSEL R58, R58, -INF , !P0 ;  /* 0xff8000003a3a7808 */ /* 0x000fe40004000000 */
[----:B------:R-:W-:Y:S02]  /*1b5f0*/  FMNMX.FTZ R4, R57, R4, !PT ;  /* 0x0000000439047209 */ /* 0x000fe40007810000 */
[----:B------:R-:W-:Y:S02]  /*1b600*/  ISETP.GE.OR P1, PT, R2, R248, !P1 ;  /* 0x000000f80200720c */ /* 0x000fe40004f26670 */
[----:B------:R-:W-:Y:S02]  /*1b610*/  ISETP.GE.AND P0, PT, R0, R244, PT ;  /* 0x000000f40000720c */ /* 0x000fe40003f06270 */
[----:B------:R-:W-:Y:S02]  /*1b620*/  FSEL R59, R59, -INF , !P4 ;  /* 0xff8000003b3b7808 */ /* 0x000fe40006000000 */
[----:B------:R-:W-:Y:S02]  /*1b630*/  FMNMX.FTZ R2, R58, R4, !PT ;  /* 0x000000043a027209 */ /* 0x000fe40007810000 */
[----:B------:R-:W-:Y:S02]  /*1b640*/  ISETP.GE.OR P0, PT, R0, R248, !P0 ;  /* 0x000000f80000720c */ /* 0x000fe40004706670 */
[----:B------:R-:W-:Y:S02]  /*1b650*/  FSEL R31, R62, -INF , !P1 ;  /* 0xff8000003e1f7808 */ /* 0x000fe40004800000 */
[----:B------:R-:W-:Y:S02]  /*1b660*/  FMNMX.FTZ R0, R59, R2, !PT ;  /* 0x000000023b007209 */ /* 0x000fe40007810000 */
[----:B--2---:R-:W-:Y:S02]  /*1b670*/  FMNMX.FTZ R135, R135, R6, !PT ;  /* 0x0000000687877209 */ /* 0x004fe40007810000 */
[----:B------:R-:W-:Y:S02]  /*1b680*/  FSEL R136, R63, -INF , !P0 ;  /* 0xff8000003f887808 */ /* 0x000fe40004000000 */
[----:B------:R-:W-:Y:S01]  /*1b690*/  FMNMX.FTZ R0, R31, R0, !PT ;  /* 0x000000001f007209 */ /* 0x000fe20007810000 */
[C---:B------:R-:W-:Y:S01]  /*1b6a0*/  FMUL.FTZ R5, R135.reuse, UR4 ;  /* 0x0000000487057c20 */ /* 0x040fe20008410000 */
[----:B------:R-:W-:Y:S02]  /*1b6b0*/  FSETP.NEU.FTZ.AND P2, PT, R135, -INF , PT ;  /* 0xff8000008700780b */ /* 0x000fe40003f5d000 */
[----:B------:R-:W-:Y:S02]  /*1b6c0*/  FMNMX.FTZ R0, R136, R0, !PT ;  /* 0x0000000088007209 */ /* 0x000fe40007810000 */
[----:B------:R-:W-:Y:S02]  /*1b6d0*/  FSEL R5, R5, RZ, P2 ;  /* 0x000000ff05057208 */ /* 0x000fe40001000000 */
[----:B-1----:R-:W-:Y:S01]  /*1b6e0*/  FMNMX.FTZ R133, R3, R133, !PT ;  /* 0x0000008503857209 */ /* 0x002fe20007810000 */
[----:B------:R-:W1:Y:S01]  /*1b6f0*/  SHFL.BFLY PT, R2, R0, 0x2, 0x1f ;  /* 0x0c401f0000027f89 */ /* 0x000e6200000e0000 */
[----:B------:R-:W-:Y:S01]  /*1b700*/  FMNMX.FTZ R134, R134, R7, !PT ;  /* 0x0000000786867209 */ /* 0x000fe20007810000 */
[--C-:B------:R-:W-:Y:S01]  /*1b710*/  FFMA.FTZ R3, R10, UR4, -R5.reuse ;  /* 0x000000040a037c23 */ /* 0x100fe20008010805 */
[C---:B------:R-:W-:Y:S01]  /*1b720*/  FSETP.NEU.FTZ.AND P0, PT, R133.reuse, -INF , PT ;  /* 0xff8000008500780b */ /* 0x040fe20003f1d000 */
[----:B------:R-:W-:Y:S01]  /*1b730*/  FMUL.FTZ R8, R133, UR4 ;  /* 0x0000000485087c20 */ /* 0x000fe20008410000 */
[C---:B------:R-:W-:Y:S01]  /*1b740*/  FSETP.NEU.FTZ.AND P1, PT, R134.reuse, -INF , PT ;  /* 0xff8000008600780b */ /* 0x040fe20003f3d000 */
[----:B------:R2:W-:Y:S01]  /*1b750*/  MUFU.EX2 R27, R3 ;  /* 0x00000003001b7308 */ /* 0x0005e20000000800 */
[----:B------:R-:W-:Y:S01]  /*1b760*/  FMUL.FTZ R7, R134, UR4 ;  /* 0x0000000486077c20 */ /* 0x000fe20008410000 */
[--C-:B------:R-:W-:Y:S01]  /*1b770*/  FFMA.FTZ R6, R143, UR4, -R5.reuse ;  /* 0x000000048f067c23 */ /* 0x100fe20008010805 */
[----:B------:R-:W-:Y:S01]  /*1b780*/  FSEL R8, R8, RZ, P0 ;  /* 0x000000ff08087208 */ /* 0x000fe20000000000 */
[--C-:B------:R-:W-:Y:S01]  /*1b790*/  FFMA.FTZ R218, R218, UR4, -R5.reuse ;  /* 0x00000004dada7c23 */ /* 0x100fe20008010805 */
[--C-:B------:R-:W-:Y:S01]  /*1b7a0*/  FFMA.FTZ R217, R217, UR4, -R5.reuse ;  /* 0x00000004d9d97c23 */ /* 0x100fe20008010805 */
[----:B------:R-:W-:Y:S01]  /*1b7b0*/  FSEL R7, R7, RZ, P1 ;  /* 0x000000ff07077208 */ /* 0x000fe20000800000 */
[--C-:B------:R-:W-:Y:S03]  /*1b7c0*/  FFMA.FTZ R224, R35, UR4, -R5.reuse ;  /* 0x0000000423e07c23 */ /* 0x100fe60008010805 */
        /* <DEDUP_REMOVED lines=9> */
[--C-:B--2---:R-:W-:Y:S01]  /*1b860*/  FFMA.FTZ R3, R132, UR4, -R7.reuse ;  /* 0x0000000484037c23 */ /* 0x104fe20008010807 */
[----:B-1----:R-:W-:Y:S01]  /*1b870*/  FMNMX.FTZ R0, R0, R2, !PT ;  /* 0x0000000200007209 */ /* 0x002fe20007810000 */
[--C-:B------:R-:W-:Y:S01]  /*1b880*/  FFMA.FTZ R2, R210, UR4, -R7.reuse ;  /* 0x00000004d2027c23 */ /* 0x100fe20008010807 */
[----:B------:R-:W-:Y:S01]  /*1b890*/  MUFU.EX2 R233, R10 ;  /* 0x0000000a00e97308 */ /* 0x000fe20000000800 */
[----:B------:R-:W-:Y:S01]  /*1b8a0*/  FSEL R4, R134, RZ, P1 ;  /* 0x000000ff86047208 */ /* 0x000fe20000800000 */
[--C-:B------:R-:W-:Y:S01]  /*1b8b0*/  FFMA.FTZ R210, R37, UR4, -R7.reuse ;  /* 0x0000000425d27c23 */ /* 0x100fe20008010807 */
[--C-:B------:R-:W-:Y:S01]  /*1b8c0*/  FFMA.FTZ R43, R17, UR4, -R7.reuse ;  /* 0x00000004112b7c23 */ /* 0x100fe20008010807 */
[----:B------:R-:W-:Y:S01]  /*1b8d0*/  FFMA.FTZ R47, R33, UR4, -R8 ;  /* 0x00000004212f7c23 */ /* 0x000fe20008010808 */
[--C-:B---3--:R-:W-:Y:S01]  /*1b8e0*/  FFMA.FTZ R6, R208, UR4, -R7.reuse ;  /* 0x00000004d0067c23 */ /* 0x108fe20008010807 */
[----:B------:R-:W-:Y:S01]  /*1b8f0*/  FADD.FTZ R4, -R4, R138 ;  /* 0x0000008a04047221 */ /* 0x000fe20000010100 */
        /* <DEDUP_REMOVED lines=10> */
[--C-:B------:R-:W-:Y:S01]  /*1b9a0*/  FFMA.FTZ R61, R15, UR4, -R8.reuse ;  /* 0x000000040f3d7c23 */ /* 0x100fe20008010808 */
[--C-:B------:R-:W-:Y:S01]  /*1b9b0*/  FFMA.FTZ R13, R11, UR4, -R7.reuse ;  /* 0x000000040b0d7c23 */ /* 0x100fe20008010807 */
[----:B------:R-:W-:Y:S01]  /*1b9c0*/  FFMA.FTZ R30, R30, UR4, -R8 ;  /* 0x000000041e1e7c23 */ /* 0x000fe20008010808 */
[----:B------:R-:W-:Y:S02]  /*1b9d0*/  IMAD.MOV.U32 R11, RZ, RZ, R42 ;  /* 0x000000ffff0b7224 */ /* 0x000fe400078e002a */
[--C-:B------:R-:W-:Y:S01]  /*1b9e0*/  FFMA.FTZ R215, R215, UR4, -R7.reuse ;  /* 0x00000004d7d77c23 */ /* 0x100fe20008010807 */
[--C-:B------:R-:W-:Y:S01]  /*1b9f0*/  FFMA.FTZ R212, R212, UR4, -R7.reuse ;  /* 0x00000004d4d47c23 */ /* 0x100fe20008010807 */
[--C-:B------:R-:W-:Y:S02]  /*1ba00*/  FFMA.FTZ R28, R28, UR4, -R7.reuse ;  /* 0x000000041c1c7c23 */ /* 0x100fe40008010807 */
[----:B------:R3:W-:Y:S01]  /*1ba10*/  MUFU.EX2 R234, R6 ;  /* 0x0000000600ea7308 */ /* 0x0007e20000000800 */
[----:B-1----:R-:W-:Y:S01]  /*1ba20*/  FFMA.FTZ R3, R26, UR4, -R8 ;  /* 0x000000041a037c23 */ /* 0x002fe20008010808 */
[--C-:B------:R-:W-:Y:S01]  /*1ba30*/  FFMA.FTZ R63, R23, UR4, -R7.reuse ;  /* 0x00000004173f7c23 */ /* 0x100fe20008010807 */
[--C-:B------:R-:W-:Y:S01]  /*1ba40*/  FFMA.FTZ R62, R22, UR4, -R7.reuse ;  /* 0x00000004163e7c23 */ /* 0x100fe20008010807 */
[--C-:B------:R-:W-:Y:S01]  /*1ba50*/  FFMA.FTZ R9, R9, UR4, -R7.reuse ;  /* 0x0000000409097c23 */ /* 0x100fe20008010807 */
[----:B------:R-:W-:Y:S01]  /*1ba60*/  IMAD.MOV.U32 R29, RZ, RZ, R18 ;  /* 0x000000ffff1d7224 */ /* 0x000fe200078e0012 */
[----:B------:R-:W-:Y:S04]  /*1ba70*/  MOV R15, R19 ;  /* 0x00000013000f7202 */ /* 0x000fe80000000f00 */
[----:B------:R1:W-:Y:S01]  /*1ba80*/  MUFU.EX2 R26, R3 ;  /* 0x00000003001a7308 */ /* 0x0003e20000000800 */
[--C-:B--2---:R-:W-:Y:S01]  /*1ba90*/  FFMA.FTZ R2, R211, UR4, -R8.reuse ;  /* 0x00000004d3027c23 */ /* 0x104fe20008010808 */
[----:B------:R-:W-:Y:S01]  /*1baa0*/  FFMA.FTZ R211, R38, UR4, -R7 ;  /* 0x0000000426d37c23 */ /* 0x000fe20008010807 */
[----:B------:R-:W-:Y:S07]  /*1bab0*/  MOV R42, R51 ;  /* 0x00000033002a7202 */ /* 0x000fee0000000f00 */
[----:B------:R2:W4:Y:S01]  /*1bac0*/  MUFU.EX2 R67, R2 ;  /* 0x0000000200437308 */ /* 0x0005220000000800 */
[--C-:B---3--:R-:W-:Y:S09]  /*1bad0*/  FFMA.FTZ R6, R220, UR4, -R8.reuse ;  /* 0x00000004dc067c23 */ /* 0x108ff20008010808 */
[----:B------:R-:W-:Y:S01]  /*1bae0*/  MUFU.EX2 R220, R6 ;  /* 0x0000000600dc7308 */ /* 0x000fe20000000800 */
[--C-:B-1----:R-:W-:Y:S09]  /*1baf0*/  FFMA.FTZ R3, R213, UR4, -R5.reuse ;  /* 0x00000004d5037c23 */ /* 0x102ff20008010805 */
[----:B------:R1:W-:Y:S01]  /*1bb00*/  MUFU.EX2 R213, R3 ;  /* 0x0000000300d57308 */ /* 0x0003e20000000800 */
[----:B--2---:R-:W-:Y:S01]  /*1bb10*/  FFMA.FTZ R2, R209, UR4, -R5 ;  /* 0x00000004d1027c23 */ /* 0x004fe20008010805 */
[----:B----4-:R-:W-:Y:S01]  /*1bb20*/  MOV R14, R67 ;  /* 0x00000043000e7202 */ /* 0x010fe20000000f00 */
[----:B------:R-:W-:Y:S01]  /*1bb30*/  FFMA.FTZ R209, R41, UR4, -R8 ;  /* 0x0000000429d17c23 */ /* 0x000fe20008010808 */
[----:B------:R-:W-:Y:S01]  /*1bb40*/  MOV R41, R43 ;  /* 0x0000002b00297202 */ /* 0x000fe20000000f00 */
[----:B------:R-:W-:Y:S05]  /*1bb50*/  IMAD.MOV.U32 R43, RZ, RZ, R50 ;  /* 0x000000ffff2b7224 */ /* 0x000fea00078e0032 */
[----:B------:R2:W-:Y:S10]  /*1bb60*/  MUFU.EX2 R235, R2 ;  /* 0x0000000200eb7308 */ /* 0x0005f40000000800 */
[----:B------:R-:W-:Y:S01]  /*1bb70*/  MUFU.EX2 R224, R224 ;  /* 0x000000e000e07308 */ /* 0x000fe20000000800 */
[----:B-1----:R-:W1:Y:S09]  /*1bb80*/  SHFL.BFLY PT, R3, R0, 0x1, 0x1f ;  /* 0x0c201f0000037f89 */ /* 0x002e7200000e0000 */
[----:B------:R-:W-:Y:S01]  /*1bb90*/  MUFU.EX2 R231, R231 ;  /* 0x000000e700e77308 */ /* 0x000fe20000000800 */
[----:B--2---:R-:W-:Y:S01]  /*1bba0*/  FFMA.FTZ R2, R142, UR4, -R7 ;  /* 0x000000048e027c23 */ /* 0x004fe20008010807 */
[----:B------:R-:W-:Y:S01]  /*1bbb0*/  FFMA.FTZ R142, R25, UR4, -R5 ;  /* 0x00000004198e7c23 */ /* 0x000fe20008010805 */
[----:B------:R-:W-:Y:S07]  /*1bbc0*/  FFMA.FTZ R25, R20, UR4, -R8 ;  /* 0x0000000414197c23 */ /* 0x000fee0008010808 */
[----:B------:R2:W3:Y:S01]  /*1bbd0*/  MUFU.EX2 R48, R2 ;  /* 0x0000000200307308 */ /* 0x0004e20000000800 */
[----:B-1----:R-:W-:Y:S02]  /*1bbe0*/  FMNMX.FTZ R132, R0, R3, !PT ;  /* 0x0000000300847209 */ /* 0x002fe40007810000 */
[----:B------:R-:W-:Y:S02]  /*1bbf0*/  FSEL R0, R133, RZ, P0 ;  /* 0x000000ff85007208 */ /* 0x000fe40000000000 */
[----:B------:R-:W-:Y:S03]  /*1bc00*/  FSETP.NEU.FTZ.AND P0, PT, R132, -INF , PT ;  /* 0xff8000008400780b */ /* 0x000fe60003f1d000 */
[----:B------:R-:W-:Y:S01]  /*1bc10*/  FADD.FTZ R3, -R0, R139 ;  /* 0x0000008b00037221 */ /* 0x000fe20000010100 */
[----:B--2---:R-:W-:Y:S02]  /*1bc20*/  FSEL R2, R135, RZ, P2 ;  /* 0x000000ff87027208 */ /* 0x004fe40001000000 */
[----:B------:R-:W-:Y:S01]  /*1bc30*/  FSEL R0, R132, RZ, P0 ;  /* 0x000000ff84007208 */ /* 0x000fe20000000000 */
[----:B------:R-:W-:Y:S01]  /*1bc40*/  FMUL.FTZ R3, R3, UR4 ;  /* 0x0000000403037c20 */ /* 0x000fe20008410000 */
[----:B---3--:R-:W-:Y:S01]  /*1bc50*/  MOV R40, R48 ;  /* 0x0000003000287202 */ /* 0x008fe20000000f00 */
[----:B------:R-:W-:Y:S01]  /*1bc60*/  FADD.FTZ R2, -R2, R137 ;  /* 0x0000008902027221 */ /* 0x000fe20000010100 */
[----:B------:R-:W-:Y:S01]  /*1bc70*/  FMUL.FTZ R137, R132, UR4 ;  /* 0x0000000484897c20 */ /* 0x000fe20008410000 */
[----:B------:R-:W-:Y:S01]  /*1bc80*/  FADD.FTZ R6, -R0, R140 ;  /* 0x0000008c00067221 */ /* 0x000fe20000010100 */
[----:B------:R-:W-:Y:S02]  /*1bc90*/  IMAD.MOV.U32 R140, RZ, RZ, R49 ;  /* 0x000000ffff8c7224 */ /* 0x000fe400078e0031 */
[----:B------:R-:W-:Y:S01]  /*1bca0*/  IMAD.MOV.U32 R44, RZ, RZ, R40 ;  /* 0x000000ffff2c7224 */ /* 0x000fe200078e0028 */
[----:B------:R-:W-:Y:S01]  /*1bcb0*/  FSEL R137, R137, RZ, P0 ;  /* 0x000000ff89897208 */ /* 0x000fe20000000000 */
[----:B------:R-:W-:Y:S01]  /*1bcc0*/  FMUL.FTZ R8, R6, UR4 ;  /* 0x0000000406087c20 */ /* 0x000fe20008410000 */
[----:B------:R-:W-:Y:S01]  /*1bcd0*/  MOV R40, R140 ;  /* 0x0000008c00287202 */ /* 0x000fe20000000f00 */
[----:B------:R-:W-:Y:S01]  /*1bce0*/  IMAD.MOV.U32 R140, RZ, RZ, R66 ;  /* 0x000000ffff8c7224 */ /* 0x000fe200078e0042 */
[----:B------:R-:W-:Y:S01]  /*1bcf0*/  PLOP3.LUT P0, PT, PT, PT, UP0, 0x80, 0x0 ;  /* 0x000000000000781c */ /* 0x000fe20003f0f008 */
[----:B------:R-:W-:Y:S01]  /*1bd00*/  FFMA.FTZ R0, R219, UR4, -R137 ;  /* 0x00000004db007c23 */ /* 0x000fe20008010889 */
[----:B------:R-:W-:Y:S01]  /*1bd10*/  FFMA.FTZ R219, R39, UR4, -R5 ;  /* 0x0000000427db7c23 */ /* 0x000fe20008010805 */
[--C-:B------:R-:W-:Y:S01]  /*1bd20*/  FFMA.FTZ R5, R223, UR4, -R137.reuse ;  /* 0x00000004df057c23 */ /* 0x100fe20008010889 */
[----:B------:R-:W2:Y:S01]  /*1bd30*/  LDL.LU R39, [R1+0x34] ;  /* 0x0000340001277983 */ /* 0x000ea20000300800 */
[----:B------:R1:W-:Y:S01]  /*1bd40*/  MUFU.EX2 R139, R0 ;  /* 0x00000000008b7308 */ /* 0x0003e20000000800 */
[----:B------:R-:W-:Y:S01]  /*1bd50*/  FFMA.FTZ R10, R252, UR4, -R137 ;  /* 0x00000004fc0a7c23 */ /* 0x000fe20008010889 */
[----:B------:R-:W-:Y:S08]  /*1bd60*/  FFMA.FTZ R252, R36, UR4, -R7 ;  /* 0x0000000424fc7c23 */ /* 0x000ff00008010807 */
[----:B------:R-:W-:Y:S10]  /*1bd70*/  MUFU.EX2 R223, R5 ;  /* 0x0000000500df7308 */ /* 0x000ff40000000800 */
[----:B------:R3:W-:Y:S01]  /*1bd80*/  MUFU.EX2 R208, R10 ;  /* 0x0000000a00d07308 */ /* 0x0007e20000000800 */
[----:B-1----:R-:W-:Y:S09]  /*1bd90*/  FFMA.FTZ R0, R222, UR4, -R137 ;  /* 0x00000004de007c23 */ /* 0x002ff20008010889 */
[----:B------:R1:W-:Y:S01]  /*1bda0*/  MUFU.EX2 R222, R0 ;  /* 0x0000000000de7308 */ /* 0x0003e20000000800 */
[----:B---3--:R-:W-:Y:S02]  /*1bdb0*/  IMAD.MOV.U32 R10, RZ, RZ, R143 ;  /* 0x000000ffff0a7224 */ /* 0x008fe400078e008f */
[----:B------:R-:W-:Y:S02]  /*1bdc0*/  IMAD.MOV.U32 R143, RZ, RZ, R54 ;  /* 0x000000ffff8f7224 */ /* 0x000fe400078e0036 */
[----:B-1----:R-:W-:Y:S05]  /*1bdd0*/  FMUL.FTZ R0, R2, UR4 ;  /* 0x0000000402007c20 */ /* 0x002fea0008410000 */
[----:B------:R-:W1:Y:S02]  /*1bde0*/  MUFU.EX2 R2, R0 ;  /* 0x0000000000027308 */ /* 0x000e640000000800 */
[C---:B-1----:R-:W-:Y:S01]  /*1bdf0*/  FMUL.FTZ R64, R2.reuse, R144 ;  /* 0x0000009002407220 */ /* 0x042fe20000410000 */
[----:B------:R-:W-:Y:S01]  /*1be00*/  FMUL.FTZ R48, R2, R152 ;  /* 0x0000009802307220 */ /* 0x000fe20000410000 */
[----:B------:R-:W3:Y:S01]  /*1be10*/  LDL.LU R144, [R1+0x38] ;  /* 0x0000380001907983 */ /* 0x000ee20000300800 */
        /* <DEDUP_REMOVED lines=44> */
[----:B------:R-:W-:Y:S02]  /*1c0e0*/  MOV R172, R15 ;  /* 0x0000000f00ac7202 */ /* 0x000fe40000000f00 */
[----:B------:R-:W-:Y:S01]  /*1c0f0*/  MOV R15, R24 ;  /* 0x00000018000f7202 */ /* 0x000fe20000000f00 */
        /* <DEDUP_REMOVED lines=45> */
[----:B------:R-:W-:Y:S08]  /*1c3d0*/  IMAD.MOV.U32 R158, RZ, RZ, R172 ;  /* 0x000000ffff9e7224 */ /* 0x000ff000078e00ac */
[----:B------:R-:W-:Y:S10]  /*1c3e0*/  MUFU.EX2 R173, R217 ;  /* 0x000000d900ad7308 */ /* 0x000ff40000000800 */
[----:B------:R-:W-:Y:S10]  /*1c3f0*/  MUFU.EX2 R167, R215 ;  /* 0x000000d700a77308 */ /* 0x000ff40000000800 */
[----:B------:R-:W-:Y:S10]  /*1c400*/  MUFU.EX2 R174, R212 ;  /* 0x000000d400ae7308 */ /* 0x000ff40000000800 */
[----:B------:R-:W-:Y:S10]  /*1c410*/  MUFU.EX2 R172, R216 ;  /* 0x000000d800ac7308 */ /* 0x000ff40000000800 */
[----:B------:R-:W-:Y:S01]  /*1c420*/  MUFU.EX2 R168, R168 ;  /* 0x000000a800a87308 */ /* 0x000fe20000000800 */
[----:B--2---:R-:W-:Y:S01]  /*1c430*/  FFMA.FTZ R152, R2, R39, R27 ;  /* 0x0000002702987223 */ /* 0x004fe2000001001b */
[----:B------:R-:W-:Y:S08]  /*1c440*/  FMUL.FTZ R39, R0, R159 ;  /* 0x0000009f00277220 */ /* 0x000ff00000410000 */
[----:B------:R1:W2:Y:S01]  /*1c450*/  MUFU.EX2 R2, R3 ;  /* 0x0000000300027308 */ /* 0x0002a20000000800 */
[----:B------:R-:W-:Y:S04]  /*1c460*/  IMAD.MOV.U32 R159, RZ, RZ, R58 ;  /* 0x000000ffff9f7224 */ /* 0x000fe800078e003a */
[----:B------:R-:W-:Y:S01]  /*1c470*/  FFMA.FTZ R159, R159, UR4, -R137 ;  /* 0x000000049f9f7c23 */ /* 0x000fe20008010889 */
[----:B-1----:R-:W4:Y:S01]  /*1c480*/  LDL.LU R3, [R1+0x40] ;  /* 0x0000400001037983 */ /* 0x002f220000300800 */
[C---:B--2---:R-:W-:Y:S01]  /*1c490*/  FMUL.FTZ R41, R2.reuse, R189 ;  /* 0x000000bd02297220 */ /* 0x044fe20000410000 */
[----:B------:R-:W-:Y:S01]  /*1c4a0*/  MOV R189, R45 ;  /* 0x0000002d00bd7202 */ /* 0x000fe20000000f00 */
[C---:B------:R-:W-:Y:S01]  /*1c4b0*/  FMUL.FTZ R45, R2.reuse, R185 ;  /* 0x000000b9022d7220 */ /* 0x040fe20000410000 */
[C---:B------:R-:W-:Y:S01]  /*1c4c0*/  FMUL.FTZ R40, R2.reuse, R188 ;  /* 0x000000bc02287220 */ /* 0x040fe20000410000 */
[----:B------:R-:W-:Y:S02]  /*1c4d0*/  IMAD.MOV.U32 R185, RZ, RZ, R56 ;  /* 0x000000ffffb97224 */ /* 0x000fe400078e0038 */
[C---:B------:R-:W-:Y:S01]  /*1c4e0*/  FMUL.FTZ R56, R2.reuse, R180 ;  /* 0x000000b402387220 */ /* 0x040fe20000410000 */
[----:B------:R-:W-:Y:S01]  /*1c4f0*/  IMAD.MOV.U32 R188, RZ, RZ, R44 ;  /* 0x000000ffffbc7224 */ /* 0x000fe200078e002c */
[----:B------:R-:W-:Y:S01]  /*1c500*/  MOV R180, R153 ;  /* 0x0000009900b47202 */ /* 0x000fe20000000f00 */
[----:B------:R-:W-:Y:S02]  /*1c510*/  IMAD.MOV.U32 R153, RZ, RZ, R156 ;  /* 0x000000ffff997224 */ /* 0x000fe400078e009c */
[C---:B------:R-:W-:Y:S01]  /*1c520*/  FMUL.FTZ R44, R2.reuse, R184 ;  /* 0x000000b8022c7220 */ /* 0x040fe20000410000 */
[----:B------:R-:W-:Y:S01]  /*1c530*/  MOV R184, R143 ;  /* 0x0000008f00b87202 */ /* 0x000fe20000000f00 */
[C---:B------:R-:W-:Y:S01]  /*1c540*/  FMUL.FTZ R9, R2.reuse, R205 ;  /* 0x000000cd02097220 */ /* 0x040fe20000410000 */
[----:B------:R-:W-:Y:S01]  /*1c550*/  F2FP.F16.F32.PACK_AB R142, R235, R189 ;  /* 0x000000bdeb8e723e */ /* 0x000fe200000000ff */
[----:B------:R-:W-:Y:S01]  /*1c560*/  FMUL.FTZ R29, R2, R193 ;  /* 0x000000c1021d7220 */ /* 0x000fe20000410000 */
[----:B------:R-:W-:Y:S01]  /*1c570*/  F2FP.F16.F32.PACK_AB R143, R234, R188 ;  /* 0x000000bcea8f723e */ /* 0x000fe200000000ff */
        /* <DEDUP_REMOVED lines=8> */
[----:B------:R-:W-:Y:S02]  /*1c600*/  IMAD.MOV.U32 R200, RZ, RZ, R30 ;  /* 0x000000ffffc87224 */ /* 0x000fe400078e001e */
[C---:B------:R-:W-:Y:S01]  /*1c610*/  FMUL.FTZ R28, R2.reuse, R192 ;  /* 0x000000c0021c7220 */ /* 0x040fe20000410000 */
[----:B------:R-:W-:Y:S01]  /*1c620*/  IMAD.MOV.U32 R192, RZ, RZ, R47 ;  /* 0x000000ffffc07224 */ /* 0x000fe200078e002f */
[----:B------:R-:W-:Y:S01]  /*1c630*/  MOV R201, R46 ;  /* 0x0000002e00c97202 */ /* 0x000fe20000000f00 */
[C---:B------:R-:W-:Y:S01]  /*1c640*/  FMUL.FTZ R57, R2.reuse, R181 ;  /* 0x000000b502397220 */ /* 0x040fe20000410000 */
[----:B------:R-:W-:Y:S01]  /*1c650*/  MOV R205, R160 ;  /* 0x000000a000cd7202 */ /* 0x000fe20000000f00 */
[----:B------:R-:W-:Y:S01]  /*1c660*/  IMAD.MOV.U32 R197, RZ, RZ, R63 ;  /* 0x000000ffffc57224 */ /* 0x000fe200078e003f */
        /* <DEDUP_REMOVED lines=15> */
[----:B---3--:R-:W-:Y:S01]  /*1c760*/  FFMA.FTZ R157, R0, R144, R141 ;  /* 0x00000090009d7223 */ /* 0x008fe2000001008d */
[----:B------:R-:W-:Y:S01]  /*1c770*/  F2FP.F16.F32.PACK_AB R141, R185, R141 ;  /* 0x0000008db98d723e */ /* 0x000fe200000000ff */
[----:B------:R-:W1:Y:S01]  /*1c780*/  LDSM.16.MT88.4 R144, [R225+0xc000] ;  /* 0x00c00000e190783b */ /* 0x000e620000004200 */
[----:B------:R2:W3:Y:S01]  /*1c790*/  MUFU.EX2 R0, R8 ;  /* 0x0000000800007308 */ /* 0x0004e20000000800 */
[C---:B------:R-:W-:Y:S01]  /*1c7a0*/  FMUL.FTZ R109, R2.reuse, R109 ;  /* 0x0000006d026d7220 */ /* 0x040fe20000410000 */
[C---:B------:R-:W-:Y:S01]  /*1c7b0*/  FMUL.FTZ R120, R2.reuse, R120 ;  /* 0x0000007802787220 */ /* 0x040fe20000410000 */
[C---:B------:R-:W-:Y:S01]  /*1c7c0*/  FMUL.FTZ R121, R2.reuse, R121 ;  /* 0x0000007902797220 */ /* 0x040fe20000410000 */
[C---:B------:R-:W-:Y:S01]  /*1c7d0*/  FMUL.FTZ R124, R2.reuse, R124 ;  /* 0x0000007c027c7220 */ /* 0x040fe20000410000 */
[----:B------:R-:W-:Y:S01]  /*1c7e0*/  FMUL.FTZ R125, R2, R125 ;  /* 0x0000007d027d7220 */ /* 0x000fe20000410000 */
[----:B------:R-:W-:Y:S04]  /*1c7f0*/  FFMA.FTZ R160, R160, UR4, -R137 ;  /* 0x00000004a0a07c23 */ /* 0x000fe80008010889 */
[----:B------:R-:W-:Y:S10]  /*1c800*/  MUFU.EX2 R176, R221 ;  /* 0x000000dd00b07308 */ /* 0x000ff40000000800 */
[----:B------:R-:W-:Y:S01]  /*1c810*/  MUFU.EX2 R177, R211 ;  /* 0x000000d300b17308 */ /* 0x000fe20000000800 */
[----:B--2---:R-:W-:Y:S01]  /*1c820*/  FMUL.FTZ R8, R2, R204 ;  /* 0x000000cc02087220 */ /* 0x004fe20000410000 */
[C---:B---3--:R-:W-:Y:S01]  /*1c830*/  FMUL.FTZ R10, R0.reuse, R206 ;  /* 0x000000ce000a7220 */ /* 0x048fe20000410000 */
[C---:B------:R-:W-:Y:S01]  /*1c840*/  FMUL.FTZ R11, R0.reuse, R207 ;  /* 0x000000cf000b7220 */ /* 0x040fe20000410000 */
[----:B------:R-:W-:Y:S02]  /*1c850*/  IMAD.MOV.U32 R207, RZ, RZ, R14 ;  /* 0x000000ffffcf7224 */ /* 0x000fe400078e000e */
[C---:B------:R-:W-:Y:S01]  /*1c860*/  FMUL.FTZ R14, R0.reuse, R202 ;  /* 0x000000ca000e7220 */ /* 0x040fe20000410000 */
[C---:B------:R-:W-:Y:S01]  /*1c870*/  FMUL.FTZ R15, R0.reuse, R203 ;  /* 0x000000cb000f7220 */ /* 0x040fe20000410000 */
[----:B------:R-:W-:Y:S01]  /*1c880*/  IMAD.MOV.U32 R204, RZ, RZ, R161 ;  /* 0x000000ffffcc7224 */ /* 0x000fe200078e00a1 */
[----:B------:R-:W-:Y:S01]  /*1c890*/  MOV R161, R31 ;  /* 0x0000001f00a17202 */ /* 0x000fe20000000f00 */
[C---:B------:R-:W-:Y:S01]  /*1c8a0*/  FMUL.FTZ R30, R0.reuse, R194 ;  /* 0x000000c2001e7220 */ /* 0x040fe20000410000 */
[C---:B------:R-:W-:Y:S01]  /*1c8b0*/  FMUL.FTZ R31, R0.reuse, R195 ;  /* 0x000000c3001f7220 */ /* 0x040fe20000410000 */
[----:B------:R-:W-:Y:S01]  /*1c8c0*/  MOV R202, R43 ;  /* 0x0000002b00ca7202 */ /* 0x000fe20000000f00 */
[----:B------:R-:W-:Y:S02]  /*1c8d0*/  IMAD.MOV.U32 R203, RZ, RZ, R42 ;  /* 0x000000ffffcb7224 */ /* 0x000fe400078e002a */
        /* <DEDUP_REMOVED lines=20> */
[----:B------:R-:W-:Y:S02]  /*1ca20*/  IMAD.MOV.U32 R206, RZ, RZ, R171 ;  /* 0x000000ffffce7224 */ /* 0x000fe400078e00ab */
[C---:B------:R-:W-:Y:S01]  /*1ca30*/  FMUL.FTZ R122, R0.reuse, R122 ;  /* 0x0000007a007a7220 */ /* 0x040fe20000410000 */
[C---:B------:R-:W-:Y:S01]  /*1ca40*/  FMUL.FTZ R123, R0.reuse, R123 ;  /* 0x0000007b007b7220 */ /* 0x040fe20000410000 */
[C---:B------:R-:W-:Y:S01]  /*1ca50*/  FMUL.FTZ R126, R0.reuse, R126 ;  /* 0x0000007e007e7220 */ /* 0x040fe20000410000 */
[----:B------:R-:W-:Y:S01]  /*1ca60*/  FMUL.FTZ R127, R0, R127 ;  /* 0x0000007f007f7220 */ /* 0x000fe20000410000 */
[----:B------:R-:W-:Y:S01]  /*1ca70*/  MUFU.EX2 R181, R210 ;  /* 0x000000d200b57308 */ /* 0x000fe20000000800 */
[----:B------:R-:W-:Y:S01]  /*1ca80*/  MOV R171, R175 ;  /* 0x000000af00ab7202 */ /* 0x000fe20000000f00 */
[----:B------:R-:W-:Y:S08]  /*1ca90*/  IMAD.MOV.U32 R194, RZ, RZ, R185 ;  /* 0x000000ffffc27224 */ /* 0x000ff000078e00b9 */
[----:B------:R-:W-:Y:S10]  /*1caa0*/  MUFU.EX2 R175, R214 ;  /* 0x000000d600af7308 */ /* 0x000ff40000000800 */
[----:B------:R2:W-:Y:S10]  /*1cab0*/  MUFU.EX2 R179, R138 ;  /* 0x0000008a00b37308 */ /* 0x0005f40000000800 */
[----:B------:R-:W-:Y:S10]  /*1cac0*/  MUFU.EX2 R163, R163 ;  /* 0x000000a300a37308 */ /* 0x000ff40000000800 */
[----:B------:R-:W-:Y:S01]  /*1cad0*/  MUFU.EX2 R195, R193 ;  /* 0x000000c100c37308 */ /* 0x000fe20000000800 */
[----:B--2---:R-:W2:Y:S09]  /*1cae0*/  LDL.LU R138, [R1+0x44] ;  /* 0x00004400018a7983 */ /* 0x004eb20000300800 */
[----:B------:R-:W-:Y:S10]  /*1caf0*/  MUFU.EX2 R197, R197 ;  /* 0x000000c500c57308 */ /* 0x000ff40000000800 */
[----:B------:R-:W-:Y:S10]  /*1cb00*/  MUFU.EX2 R196, R196 ;  /* 0x000000c400c47308 */ /* 0x000ff40000000800 */
[----:B------:R-:W-:Y:S10]  /*1cb10*/  MUFU.EX2 R201, R201 ;  /* 0x000000c900c97308 */ /* 0x000ff40000000800 */
[----:B------:R-:W-:Y:S10]  /*1cb20*/  MUFU.EX2 R183, R205 ;  /* 0x000000cd00b77308 */ /* 0x000ff40000000800 */
[----:B------:R-:W-:Y:S01]  /*1cb30*/  MUFU.EX2 R191, R204 ;  /* 0x000000cc00bf7308 */ /* 0x000fe20000000800 */
[----:B----4-:R-:W-:Y:S01]  /*1cb40*/  FFMA.FTZ R156, R2, R3, R26 ;  /* 0x00000003029c7223 */ /* 0x010fe2000001001a */
[----:B------:R-:W-:Y:S01]  /*1cb50*/  MOV R3, R140 ;  /* 0x0000008c00037202 */ /* 0x000fe20000000f00 */
[C---:B------:R-:W-:Y:S01]  /*1cb60*/  FMUL.FTZ R26, R0.reuse, R198 ;  /* 0x000000c6001a7220 */ /* 0x040fe20000410000 */
[----:B------:R-:W-:Y:S01]  /*1cb70*/  F2FP.F16.F32.PACK_AB R140, R213, R27 ;  /* 0x0000001bd58c723e */ /* 0x000fe200000000ff */
[----:B------:R-:W-:Y:S01]  /*1cb80*/  FMUL.FTZ R27, R0, R199 ;  /* 0x000000c7001b7220 */ /* 0x000fe20000410000 */
[----:B------:R-:W-:Y:S01]  /*1cb90*/  IMAD.MOV.U32 R198, RZ, RZ, R232 ;  /* 0x000000ffffc67224 */ /* 0x000fe200078e00e8 */
[----:B------:R-:W-:Y:S03]  /*1cba0*/  MOV R2, R230 ;  /* 0x000000e600027202 */ /* 0x000fe60000000f00 */
[----:B------:R3:W-:Y:S01]  /*1cbb0*/  MUFU.EX2 R232, R219 ;  /* 0x000000db00e87308 */ /* 0x0007e20000000800 */
[--C-:B------:R-:W-:Y:S01]  /*1cbc0*/  FFMA.FTZ R3, R3, UR4, -R137.reuse ;  /* 0x0000000403037c23 */ /* 0x100fe20008010889 */
[----:B------:R-:W-:Y:S01]  /*1cbd0*/  IMAD.MOV.U32 R199, RZ, RZ, R198 ;  /* 0x000000ffffc77224 */ /* 0x000fe200078e00c6 */
[-C--:B-1----:R-:W-:Y:S07]  /*1cbe0*/  HMMA.16816.F32 R4, R140, R144.reuse, R4 ;  /* 0x000000908c04723c */ /* 0x082fee0000001804 */
[----:B------:R-:W-:Y:S01]  /*1cbf0*/  MUFU.EX2 R230, R209 ;  /* 0x000000d100e67308 */ /* 0x000fe20000000800 */
[C---:B------:R-:W-:Y:S04]  /*1cc00*/  HMMA.16816.F32 R8, R148.reuse, R144, R8 ;  /* 0x000000909408723c */ /* 0x040fe80000001808 */
[--C-:B------:R-:W-:Y:S02]  /*1cc10*/  FFMA.FTZ R2, R2, UR4, -R137.reuse ;  /* 0x0000000402027c23 */ /* 0x100fe40008010889 */
[-C--:B------:R-:W-:Y:S01]  /*1cc20*/  HMMA.16816.F32 R12, R148, R146.reuse, R12 ;  /* 0x00000092940c723c */ /* 0x080fe2000000180c */
[----:B---3--:R-:W-:Y:S04]  /*1cc30*/  LDSM.16.MT88.4 R216, [R226+0xf800] ;  /* 0x00f80000e2d8783b */ /* 0x008fe80000004200 */
[----:B------:R-:W-:Y:S01]  /*1cc40*/  MOV R198, R203 ;  /* 0x000000cb00c67202 */ /* 0x000fe20000000f00 */
[C---:B------:R-:W-:Y:S03]  /*1cc50*/  HMMA.16816.F32 R16, R140.reuse, R146, R16 ;  /* 0x000000928c10723c */ /* 0x040fe60000001810 */
[----:B------:R-:W1:Y:S02]  /*1cc60*/  LDSM.16.MT88.4 R144, [R226+0xc000] ;  /* 0x00c00000e290783b */ /* 0x000e640000004200 */
[----:B------:R-:W-:Y:S01]  /*1cc70*/  IMAD.MOV.U32 R203, RZ, RZ, R202 ;  /* 0x000000ffffcb7224 */ /* 0x000fe200078e00ca */
[----:B------:R-:W-:Y:S01]  /*1cc80*/  MOV R202, R206 ;  /* 0x000000ce00ca7202 */ /* 0x000fe20000000f00 */
[----:B------:R-:W-:Y:S01]  /*1cc90*/  IMAD.MOV.U32 R206, RZ, RZ, R184 ;  /* 0x000000ffffce7224 */ /* 0x000fe200078e00b8 */
[----:B------:R-:W-:Y:S03]  /*1cca0*/  MOV R184, R166 ;  /* 0x000000a600b87202 */ /* 0x000fe60000000f00 */
[----:B------:R-:W-:Y:S02]  /*1ccb0*/  IMAD.MOV.U32 R166, RZ, RZ, R164 ;  /* 0x000000ffffa67224 */ /* 0x000fe400078e00a4 */
[----:B------:R3:W-:Y:S02]  /*1ccc0*/  MUFU.EX2 R164, R2 ;  /* 0x0000000200a47308 */ /* 0x0007e40000000800 */
[--C-:B---3--:R-:W-:Y:S01]  /*1ccd0*/  FFMA.FTZ R2, R198, UR4, -R137.reuse ;  /* 0x00000004c6027c23 */ /* 0x108fe20008010889 */
[----:B------:R-:W-:Y:S01]  /*1cce0*/  MOV R198, R203 ;  /* 0x000000cb00c67202 */ /* 0x000fe20000000f00 */
[----:B------:R-:W-:Y:S01]  /*1ccf0*/  IMAD.MOV.U32 R203, RZ, RZ, R206 ;  /* 0x000000ffffcb7224 */ /* 0x000fe200078e00ce */
[----:B------:R-:W-:Y:S05]  /*1cd00*/  MOV R206, R166 ;  /* 0x000000a600ce7202 */ /* 0x000fea0000000f00 */
[----:B------:R3:W-:Y:S01]  /*1cd10*/  MUFU.EX2 R166, R2 ;  /* 0x0000000200a67308 */ /* 0x0007e20000000800 */
[-C--:B-1----:R-:W-:Y:S06]  /*1cd20*/  HMMA.16816.F32 R20, R140, R144.reuse, R20 ;  /* 0x000000908c14723c */ /* 0x082fec0000001814 */
[C---:B------:R-:W-:Y:S05]  /*1cd30*/  HMMA.16816.F32 R24, R148.reuse, R144, R24 ;  /* 0x000000909418723c */ /* 0x040fea0000001818 */
[--C-:B---3--:R-:W-:Y:S01]  /*1cd40*/  FFMA.FTZ R2, R199, UR4, -R137.reuse ;  /* 0x00000004c7027c23 */ /* 0x108fe20008010889 */
[-C--:B------:R-:W-:Y:S01]  /*1cd50*/  HMMA.16816.F32 R28, R148, R146.reuse, R28 ;  /* 0x00000092941c723c */ /* 0x080fe2000000181c */
[----:B------:R1:W-:Y:S05]  /*1cd60*/  MUFU.EX2 R199, R252 ;  /* 0x000000fc00c77308 */ /* 0x0003ea0000000800 */
[C---:B------:R-:W-:Y:S01]  /*1cd70*/  HMMA.16816.F32 R32, R140.reuse, R146, R32 ;  /* 0x000000928c20723c */ /* 0x040fe20000001820 */
[----:B------:R-:W3:Y:S04]  /*1cd80*/  LDSM.16.MT88.4 R144, [R228+0xc000] ;  /* 0x00c00000e490783b */ /* 0x000ee80000004200 */
[----:B------:R4:W-:Y:S01]  /*1cd90*/  MUFU.EX2 R182, R2 ;  /* 0x0000000200b67308 */ /* 0x0009e20000000800 */
[--C-:B-1----:R-:W-:Y:S01]  /*1cda0*/  FFMA.FTZ R252, R136, UR4, -R137.reuse ;  /* 0x0000000488fc7c23 */ /* 0x102fe20008010889 */
[----:B------:R-:W-:Y:S02]  /*1cdb0*/  FADD.FTZ R136, R213, R152 ;  /* 0x00000098d5887221 */ /* 0x000fe40000010000 */
[----:B------:R-:W-:Y:S06]  /*1cdc0*/  LDSM.16.MT88.4 R212, [R225+0xf800] ;  /* 0x00f80000e1d4783b */ /* 0x000fec0000004200 */
[----:B------:R-:W-:Y:S01]  /*1cdd0*/  MUFU.EX2 R252, R252 ;  /* 0x000000fc00fc7308 */ /* 0x000fe20000000800 */
[----:B----4-:R-:W-:Y:S01]  /*1cde0*/  FFMA.FTZ R2, R198, UR4, -R137 ;  /* 0x00000004c6027c23 */ /* 0x010fe20008010889 */
[----:B------:R-:W-:Y:S01]  /*1cdf0*/  IMAD.MOV.U32 R198, RZ, RZ, R206 ;  /* 0x000000ffffc67224 */ /* 0x000fe200078e00ce */
[----:B------:R-:W-:Y:S01]  /*1ce00*/  MOV R206, R161 ;  /* 0x000000a100ce7202 */ /* 0x000fe20000000f00 */
[----:B------:R-:W-:Y:S06]  /*1ce10*/  IMAD.MOV.U32 R161, RZ, RZ, R229 ;  /* 0x000000ffffa17224 */ /* 0x000fec00078e00e5 */
[----:B------:R1:W-:Y:S01]  /*1ce20*/  MUFU.EX2 R229, R2 ;  /* 0x0000000200e57308 */ /* 0x0003e20000000800 */
[--C-:B------:R-:W-:Y:S01]  /*1ce30*/  FFMA.FTZ R178, R206, UR4, -R137.reuse ;  /* 0x00000004ceb27c23 */ /* 0x100fe20008010889 */
[----:B------:R-:W-:Y:S01]  /*1ce40*/  IMAD.MOV.U32 R206, RZ, RZ, R188 ;  /* 0x000000ffffce7224 */ /* 0x000fe200078e00bc */
[----:B------:R-:W-:Y:S07]  /*1ce50*/  MOV R188, R155 ;  /* 0x0000009b00bc7202 */ /* 0x000fee0000000f00 */
[----:B------:R-:W-:Y:S01]  /*1ce60*/  MUFU.EX2 R161, R161 ;  /* 0x000000a100a17308 */ /* 0x000fe20000000800 */
[-C--:B---3--:R-:W-:Y:S09]  /*1ce70*/  HMMA.16816.F32 R36, R140, R144.reuse, R36 ;  /* 0x000000908c24723c */ /* 0x088ff20000001824 */
[----:B------:R-:W-:Y:S02]  /*1ce80*/  MUFU.EX2 R186, R188 ;  /* 0x000000bc00ba7308 */ /* 0x000fe40000000800 */
[----:B-1----:R-:W-:Y:S01]  /*1ce90*/  FFMA.FTZ R2, R203, UR4, -R137 ;  /* 0x00000004cb027c23 */ /* 0x002fe20008010889 */
[----:B------:R-:W-:Y:S01]  /*1cea0*/  MOV R203, R180 ;  /* 0x000000b400cb7202 */ /* 0x000fe20000000f00 */
[----:B--2---:R-:W-:Y:S01]  /*1ceb0*/  FFMA.FTZ R139, R0, R138, R139 ;  /* 0x0000008a008b7223 */ /* 0x004fe2000001008b */
[C---:B------:R-:W-:Y:S05]  /*1cec0*/  HMMA.16816.F32 R40, R148.reuse, R144, R40 ;  /* 0x000000909428723c */ /* 0x040fea0000001828 */
[----:B------:R-:W-:Y:S01]  /*1ced0*/  MUFU.EX2 R188, R162 ;  /* 0x000000a200bc7308 */ /* 0x000fe20000000800 */
[--C-:B------:R-:W-:Y:S01]  /*1cee0*/  FFMA.FTZ R138, R198, UR4, -R137.reuse ;  /* 0x00000004c68a7c23 */ /* 0x100fe20008010889 */
[-C--:B------:R-:W-:Y:S08]  /*1cef0*/  HMMA.16816.F32 R44, R148, R146.reuse, R44 ;  /* 0x00000092942c723c */ /* 0x080ff0000000182c */
[----:B------:R-:W-:Y:S01]  /*1cf00*/  MUFU.EX2 R162, R170 ;  /* 0x000000aa00a27308 */ /* 0x000fe20000000800 */
[C---:B------:R-:W-:Y:S01]  /*1cf10*/  HMMA.16816.F32 R48, R140.reuse, R146, R48 ;  /* 0x000000928c30723c */ /* 0x040fe20000001830 */
[----:B------:R-:W1:Y:S03]  /*1cf20*/  LDSM.16.MT88.4 R144, [R227+0xc000] ;  /* 0x00c00000e390783b */ /* 0x000e660000004200 */
[----:B------:R-:W-:Y:S05]  /*1cf30*/  FFMA.FTZ R0, R202, UR4, -R137 ;  /* 0x00000004ca007c23 */ /* 0x000fea0008010889 */
[----:B------:R2:W3:Y:S10]  /*1cf40*/  MUFU.EX2 R202, R207 ;  /* 0x000000cf00ca7308 */ /* 0x0004f40000000800 */
[----:B------:R4:W1:Y:S10]  /*1cf50*/  MUFU.EX2 R198, R184 ;  /* 0x000000b800c67308 */ /* 0x0008740000000800 */
[----:B------:R-:W-:Y:S01]  /*1cf60*/  MUFU.EX2 R180, R192 ;  /* 0x000000c000b47308 */ /* 0x000fe20000000800 */
[----:B--2---:R-:W-:Y:S01]  /*1cf70*/  MOV R207, R189 ;  /* 0x000000bd00cf7202 */ /* 0x004fe20000000f00 */
[----:B------:R-:W-:Y:S01]  /*1cf80*/  IMAD.MOV.U32 R189, RZ, RZ, R154 ;  /* 0x000000ffffbd7224 */ /* 0x000fe200078e009a */
[----:B---3--:R-:W-:Y:S07]  /*1cf90*/  F2FP.F16.F32.PACK_AB R137, R202, R199 ;  /* 0x000000c7ca89723e */ /* 0x008fee00000000ff */
[----:B------:R-:W2:Y:S01]  /*1cfa0*/  MUFU.EX2 R192, R200 ;  /* 0x000000c800c07308 */ /* 0x000ea20000000800 */
[----:B----4-:R-:W-:Y:S01]  /*1cfb0*/  MOV R184, R158 ;  /* 0x0000009e00b87202 */ /* 0x010fe20000000f00 */
[----:B------:R-:W-:Y:S02]  /*1cfc0*/  IMAD.MOV.U32 R158, RZ, RZ, R153 ;  /* 0x000000ffff9e7224 */ /* 0x000fe400078e0099 */
[----:B------:R-:W-:Y:S06]  /*1cfd0*/  LDSM.16.MT88.4 R152, [R225+0xd000] ;  /* 0x00d00000e198783b */ /* 0x000fec0000004200 */
[----:B------:R3:W-:Y:S01]  /*1cfe0*/  MUFU.EX2 R200, R3 ;  /* 0x0000000300c87308 */ /* 0x0007e20000000800 */
[-C--:B-1----:R-:W-:Y:S06]  /*1cff0*/  HMMA.16816.F32 R52, R140, R144.reuse, R52 ;  /* 0x000000908c34723c */ /* 0x082fec0000001834 */
[C---:B------:R-:W-:Y:S03]  /*1d000*/  HMMA.16816.F32 R56, R148.reuse, R144, R56 ;  /* 0x000000909438723c */ /* 0x040fe60000001838 */
[----:B------:R-:W-:Y:S03]  /*1d010*/  MUFU.EX2 R187, R184 ;  /* 0x000000b800bb7308 */ /* 0x000fe60000000800 */
[-C--:B------:R-:W-:Y:S07]  /*1d020*/  HMMA.16816.F32 R60, R148, R146.reuse, R60 ;  /* 0x00000092943c723c */ /* 0x080fee000000183c */
[----:B------:R-:W-:Y:S01]  /*1d030*/  MUFU.EX2 R184, R171 ;  /* 0x000000ab00b87308 */ /* 0x000fe20000000800 */
[----:B---3--:R-:W-:Y:S01]  /*1d040*/  FADD.FTZ R3, R208, R139 ;  /* 0x0000008bd0037221 */ /* 0x008fe20000010000 */
[C---:B------:R-:W-:Y:S01]  /*1d050*/  HMMA.16816.F32 R64, R140.reuse, R146, R64 ;  /* 0x000000928c40723c */ /* 0x040fe20000001840 */
[----:B------:R-:W1:Y:S03]  /*1d060*/  LDSM.16.MT88.4 R144, [R225+0xe000] ;  /* 0x00e00000e190783b */ /* 0x000e660000004200 */
[----:B------:R-:W-:Y:S04]  /*1d070*/  F2FP.F16.F32.PACK_AB R139, R196, R197 ;  /* 0x000000c5c48b723e */ /* 0x000fe800000000ff */
[----:B------:R3:W-:Y:S01]  /*1d080*/  MUFU.EX2 R190, R0 ;  /* 0x0000000000be7308 */ /* 0x0007e20000000800 */
[----:B------:R-:W-:Y:S09]  /*1d090*/  LDSM.16.MT88.4 R208, [R227+0xd800] ;  /* 0x00d80000e3d0783b */ /* 0x000ff20000004200 */
[----:B------:R4:W2:Y:S10]  /*1d0a0*/  MUFU.EX2 R185, R138 ;  /* 0x0000008a00b97308 */ /* 0x0008b40000000800 */
[----:B------:R2:W1:Y:S01]  /*1d0b0*/  MUFU.EX2 R193, R2 ;  /* 0x0000000200c17308 */ /* 0x0004620000000800 */
[----:B---3--:R-:W-:Y:S01]  /*1d0c0*/  FADD.FTZ R0, R203, R156 ;  /* 0x0000009ccb007221 */ /* 0x008fe20000010000 */
[----:B------:R-:W-:Y:S01]  /*1d0d0*/  FADD.FTZ R156, R207, R136 ;  /* 0x00000088cf9c7221 */ /* 0x000fe20000010000 */
[----:B------:R-:W-:Y:S07]  /*1d0e0*/  F2FP.F16.F32.PACK_AB R136, R161, R224 ;  /* 0x000000e0a188723e */ /* 0x000fee00000000ff */
[----:B------:R3:W3:Y:S01]  /*1d0f0*/  MUFU.EX2 R203, R169 ;  /* 0x000000a900cb7308 */ /* 0x0006e20000000800 */
[----:B----4-:R-:W-:Y:S09]  /*1d100*/  F2FP.F16.F32.PACK_AB R138, R195, R198 ;  /* 0x000000c6c38a723e */ /* 0x010ff200000000ff */
[----:B------:R-:W-:Y:S01]  /*1d110*/  MUFU.EX2 R189, R189 ;  /* 0x000000bd00bd7308 */ /* 0x000fe20000000800 */
[----:B--2---:R-:W-:Y:S01]  /*1d120*/  FADD.FTZ R2, R194, R157 ;  /* 0x0000009dc2027221 */ /* 0x004fe20000010000 */
[-C--:B-1----:R-:W-:Y:S03]  /*1d130*/  HMMA.16816.F32 R68, R140, R144.reuse, R68 ;  /* 0x000000908c44723c */ /* 0x082fe60000001844 */
[----:B------:R-:W-:Y:S01]  /*1d140*/  FADD.FTZ R157, R206, R2 ;  /* 0x00000002ce9d7221 */ /* 0x000fe20000010000 */
[----:B------:R-:W-:Y:S01]  /*1d150*/  FADD.FTZ R2, R222, R3 ;  /* 0x00000003de027221 */ /* 0x000fe20000010000 */
[----:B------:R-:W-:Y:S01]  /*1d160*/  MOV R206, R158 ;  /* 0x0000009e00ce7202 */ /* 0x000fe20000000f00 */
[C---:B------:R-:W-:Y:S03]  /*1d170*/  HMMA.16816.F32 R72, R148.reuse, R144, R72 ;  /* 0x000000909448723c */ /* 0x040fe60000001848 */
[----:B------:R-:W1:Y:S02]  /*1d180*/  MUFU.EX2 R194, R206 ;  /* 0x000000ce00c27308 */ /* 0x000e640000000800 */
[----:B------:R-:W-:Y:S01]  /*1d190*/  FADD.FTZ R158, R220, R0 ;  /* 0x00000000dc9e7221 */ /* 0x000fe20000010000 */
[-C--:B------:R-:W-:Y:S05]  /*1d1a0*/  HMMA.16816.F32 R76, R148, R146.reuse, R76 ;  /* 0x00000092944c723c */ /* 0x080fea000000184c */
[----:B------:R-:W-:Y:S01]  /*1d1b0*/  FADD.FTZ R0, R234, R157 ;  /* 0x0000009dea007221 */ /* 0x000fe20000010000 */
[C---:B------:R-:W-:Y:S01]  /*1d1c0*/  HMMA.16816.F32 R80, R140.reuse, R146, R80 ;  /* 0x000000928c50723c */ /* 0x040fe20000001850 */
[----:B------:R-:W2:Y:S04]  /*1d1d0*/  LDSM.16.MT88.4 R144, [R226+0xe000] ;  /* 0x00e00000e290783b */ /* 0x000ea80000004200 */
[----:B------:R-:W-:Y:S02]  /*1d1e0*/  IMAD.MOV.U32 R157, RZ, RZ, R168 ;  /* 0x000000ffff9d7224 */ /* 0x000fe400078e00a8 */
[----:B------:R-:W-:Y:S01]  /*1d1f0*/  FADD.FTZ R2, R223, R2 ;  /* 0x00000002df027221 */ /* 0x000fe20000010000 */
[----:B------:R-:W-:Y:S03]  /*1d200*/  FADD.FTZ R3, R233, R158 ;  /* 0x0000009ee9037221 */ /* 0x000fe60000010000 */
[----:B------:R-:W-:Y:S01]  /*1d210*/  MOV R158, R163 ;  /* 0x000000a3009e7202 */ /* 0x000fe20000000f00 */
[----:B---3--:R-:W-:Y:S01]  /*1d220*/  LDSM.16.MT88.4 R168, [R225+0xd800] ;  /* 0x00d80000e1a8783b */ /* 0x008fe20000004200 */
[----:B------:R-:W-:Y:S01]  /*1d230*/  FADD.FTZ R3, R172, R3 ;  /* 0x00000003ac037221 */ /* 0x000fe20000010000 */
[----:B------:R-:W-:Y:S01]  /*1d240*/  FADD.FTZ R0, R167, R0 ;  /* 0x00000000a7007221 */ /* 0x000fe20000010000 */
[----:B------:R-:W-:Y:S02]  /*1d250*/  FADD.FTZ R2, R164, R2 ;  /* 0x00000002a4027221 */ /* 0x000fe40000010000 */
[----:B------:R-:W-:Y:S01]  /*1d260*/  FADD.FTZ R3, R175, R3 ;  /* 0x00000003af037221 */ /* 0x000fe20000010000 */
[----:B------:R-:W-:Y:S02]  /*1d270*/  FADD.FTZ R0, R174, R0 ;  /* 0x00000000ae007221 */ /* 0x000fe40000010000 */
[----:B------:R-:W-:Y:S01]  /*1d280*/  LDSM.16.MT88.4 R220, [R228+0xf800] ;  /* 0x00f80000e4dc783b */ /* 0x000fe20000004200 */
[----:B------:R-:W-:Y:S01]  /*1d290*/  FADD.FTZ R2, R166, R2 ;  /* 0x00000002a6027221 */ /* 0x000fe20000010000 */
[----:B------:R-:W-:Y:S01]  /*1d2a0*/  FADD.FTZ R3, R179, R3 ;  /* 0x00000003b3037221 */ /* 0x000fe20000010000 */
[----:B------:R-:W-:Y:S03]  /*1d2b0*/  FADD.FTZ R0, R177, R0 ;  /* 0x00000000b1007221 */ /* 0x000fe60000010000 */
[----:B------:R-:W-:Y:S01]  /*1d2c0*/  FADD.FTZ R3, R230, R3 ;  /* 0x00000003e6037221 */ /* 0x000fe20000010000 */
[-C--:B--2---:R-:W-:Y:S06]  /*1d2d0*/  HMMA.16816.F32 R84, R140, R144.reuse, R84 ;  /* 0x000000908c54723c */ /* 0x084fec0000001854 */
[C---:B------:R-:W-:Y:S06]  /*1d2e0*/  HMMA.16816.F32 R88, R148.reuse, R144, R88 ;  /* 0x000000909458723c */ /* 0x040fec0000001858 */
[-C--:B------:R-:W-:Y:S06]  /*1d2f0*/  HMMA.16816.F32 R92, R148, R146.reuse, R92 ;  /* 0x00000092945c723c */ /* 0x080fec000000185c */
[C---:B------:R-:W-:Y:S01]  /*1d300*/  HMMA.16816.F32 R96, R140.reuse, R146, R96 ;  /* 0x000000928c60723c */ /* 0x040fe20000001860 */
[----:B------:R-:W2:Y:S05]  /*1d310*/  LDSM.16.MT88.4 R144, [R228+0xe000] ;  /* 0x00e00000e490783b */ /* 0x000eaa0000004200 */
[-C--:B--2---:R-:W-:Y:S06]  /*1d320*/  HMMA.16816.F32 R100, R140, R144.reuse, R100 ;  /* 0x000000908c64723c */ /* 0x084fec0000001864 */
[C---:B------:R-:W-:Y:S06]  /*1d330*/  HMMA.16816.F32 R104, R148.reuse, R144, R104 ;  /* 0x000000909468723c */ /* 0x040fec0000001868 */
[-C--:B------:R-:W-:Y:S06]  /*1d340*/  HMMA.16816.F32 R108, R148, R146.reuse, R108 ;  /* 0x00000092946c723c */ /* 0x080fec000000186c */
[C---:B------:R-:W-:Y:S01]  /*1d350*/  HMMA.16816.F32 R112, R140.reuse, R146, R112 ;  /* 0x000000928c70723c */ /* 0x040fe20000001870 */
[----:B------:R-:W2:Y:S05]  /*1d360*/  LDSM.16.MT88.4 R144, [R227+0xe000] ;  /* 0x00e00000e390783b */ /* 0x000eaa0000004200 */
[-C--:B--2---:R-:W-:Y:S06]  /*1d370*/  HMMA.16816.F32 R116, R140, R144.reuse, R116 ;  /* 0x000000908c74723c */ /* 0x084fec0000001874 */
[C---:B------:R-:W-:Y:S06]  /*1d380*/  HMMA.16816.F32 R120, R148.reuse, R144, R120 ;  /* 0x000000909478723c */ /* 0x040fec0000001878 */
[-C--:B------:R-:W-:Y:S01]  /*1d390*/  HMMA.16816.F32 R124, R148, R146.reuse, R124 ;  /* 0x00000092947c723c */ /* 0x080fe2000000187c */
[----:B------:R-:W2:Y:S04]  /*1d3a0*/  LDSM.16.MT88.4 R148, [R225+0xc800] ;  /* 0x00c80000e194783b */ /* 0x000ea80000004200 */
[----:B------:R-:W-:Y:S01]  /*1d3b0*/  F2FP.F16.F32.PACK_AB R144, R175, R172 ;  /* 0x000000acaf90723e */ /* 0x000fe200000000ff */
[----:B------:R-:W-:Y:S05]  /*1d3c0*/  HMMA.16816.F32 R128, R140, R146, R128 ;  /* 0x000000928c80723c */ /* 0x000fea0000001880 */
[----:B------:R-:W-:Y:S02]  /*1d3d0*/  F2FP.F16.F32.PACK_AB R145, R166, R164 ;  /* 0x000000a4a691723e */ /* 0x000fe400000000ff */
[----:B------:R-:W-:Y:S04]  /*1d3e0*/  F2FP.F16.F32.PACK_AB R142, R232, R176 ;  /* 0x000000b0e88e723e */ /* 0x000fe800000000ff */
[----:B------:R-:W-:Y:S02]  /*1d3f0*/  F2FP.F16.F32.PACK_AB R140, R173, R165 ;  /* 0x000000a5ad8c723e */ /* 0x000fe400000000ff */
[----:B------:R-:W-:Y:S02]  /*1d400*/  F2FP.F16.F32.PACK_AB R141, R174, R167 ;  /* 0x000000a7ae8d723e */ /* 0x000fe400000000ff */
[----:B------:R-:W-:Y:S02]  /*1d410*/  F2FP.F16.F32.PACK_AB R143, R181, R177 ;  /* 0x000000b1b58f723e */ /* 0x000fe400000000ff */
[----:B------:R-:W-:Y:S01]  /*1d420*/  F2FP.F16.F32.PACK_AB R146, R230, R179 ;  /* 0x000000b3e692723e */ /* 0x000fe200000000ff */
[----:B------:R-:W-:Y:S01]  /*1d430*/  IMAD.MOV.U32 R179, RZ, RZ, R197 ;  /* 0x000000ffffb37224 */ /* 0x000fe200078e00c5 */
[----:B------:R-:W-:Y:S02]  /*1d440*/  F2FP.F16.F32.PACK_AB R147, R229, R182 ;  /* 0x000000b6e593723e */ /* 0x000fe400000000ff */
[----:B------:R-:W-:Y:S01]  /*1d450*/  MOV R177, R198 ;  /* 0x000000c600b17202 */ /* 0x000fe20000000f00 */
        /* <DEDUP_REMOVED lines=38> */
[----:B------:R-:W2:Y:S05]  /*1d6c0*/  LDSM.16.MT88.4 R144, [R226+0xd000] ;  /* 0x00d00000e290783b */ /* 0x000eaa0000004200 */
        /* <DEDUP_REMOVED lines=40> */
[-C--:B----4-:R-:W-:Y:S06]  /*1d950*/  HMMA.16816.F32 R100, R136, R152.reuse, R100 ;  /* 0x000000988864723c */ /* 0x090fec0000001864 */
[----:B------:R4:W3:Y:S01]  /*1d960*/  MUFU.EX2 R156, R178 ;  /* 0x000000b2009c7308 */ /* 0x0008e20000000800 */
[----:B------:R-:W-:Y:S01]  /*1d970*/  MOV R151, R161 ;  /* 0x000000a100977202 */ /* 0x000fe20000000f00 */
[C---:B------:R-:W-:Y:S04]  /*1d980*/  HMMA.16816.F32 R104, R140.reuse, R152, R104 ;  /* 0x000000988c68723c */ /* 0x040fe80000001868 */
[----:B------:R-:W-:Y:S02]  /*1d990*/  FADD.FTZ R148, R165, R148 ;  /* 0x00000094a5947221 */ /* 0x000fe40000010000 */
[-C--:B------:R-:W-:Y:S05]  /*1d9a0*/  HMMA.16816.F32 R108, R140, R154.reuse, R108 ;  /* 0x0000009a8c6c723c */ /* 0x080fea000000186c */
[----:B-1----:R-:W-:Y:S01]  /*1d9b0*/  IMAD.MOV.U32 R159, RZ, RZ, R162 ;  /* 0x000000ffff9f7224 */ /* 0x002fe200078e00a2 */
[C---:B------:R-:W-:Y:S01]  /*1d9c0*/  HMMA.16816.F32 R112, R136.reuse, R154, R112 ;  /* 0x0000009a8870723c */ /* 0x040fe20000001870 */
[----:B------:R-:W1:Y:S04]  /*1d9d0*/  LDSM.16.MT88.4 R160, [R226+0xd800] ;  /* 0x00d80000e2a0783b */ /* 0x000e680000004200 */
[----:B------:R-:W-:Y:S01]  /*1d9e0*/  FADD.FTZ R148, R173, R148 ;  /* 0x00000094ad947221 */ /* 0x000fe20000010000 */
[-C--:B--2---:R-:W-:Y:S03]  /*1d9f0*/  HMMA.16816.F32 R116, R136, R144.reuse, R116 ;  /* 0x000000908874723c */ /* 0x084fe60000001874 */
[----:B------:R-:W2:Y:S02]  /*1da00*/  LDSM.16.MT88.4 R152, [R228+0xd800] ;  /* 0x00d80000e498783b */ /* 0x000ea40000004200 */
[----:B------:R-:W-:Y:S01]  /*1da10*/  FADD.FTZ R233, R176, R148 ;  /* 0x00000094b0e97221 */ /* 0x000fe20000010000 */
[C---:B------:R-:W-:Y:S05]  /*1da20*/  HMMA.16816.F32 R120, R140.reuse, R144, R120 ;  /* 0x000000908c78723c */ /* 0x040fea0000001878 */
[----:B----4-:R-:W-:Y:S01]  /*1da30*/  IMAD.MOV.U32 R178, RZ, RZ, R203 ;  /* 0x000000ffffb27224 */ /* 0x010fe200078e00cb */
        /* <DEDUP_REMOVED lines=11> */
[----:B---3--:R-:W-:Y:S02]  /*1daf0*/  F2FP.F16.F32.PACK_AB R141, R149, R150 ;  /* 0x00000096958d723e */ /* 0x008fe400000000ff */
[----:B------:R-:W-:Y:S01]  /*1db00*/  F2FP.F16.F32.PACK_AB R143, R252, R156 ;  /* 0x0000009cfc8f723e */ /* 0x000fe200000000ff */
[-C--:B------:R-:W-:Y:S01]  /*1db10*/  HMMA.16816.F32 R172, R136, R168.reuse, R4 ;  /* 0x000000a888ac723c */ /* 0x080fe20000001804 */
[----:B------:R-:W3:Y:S02]  /*1db20*/  LDSM.16.MT88.4 R4, [R227+0xf800] ;  /* 0x00f80000e304783b */ /* 0x000ee40000004200 */
[----:B------:R-:W-:Y:S03]  /*1db30*/  MOV R176, R200 ;  /* 0x000000c800b07202 */ /* 0x000fe60000000f00 */
[C---:B------:R-:W-:Y:S06]  /*1db40*/  HMMA.16816.F32 R204, R140.reuse, R168, R8 ;  /* 0x000000a88ccc723c */ /* 0x040fec0000001808 */
[-C--:B------:R-:W-:Y:S05]  /*1db50*/  HMMA.16816.F32 R200, R140, R170.reuse, R12 ;  /* 0x000000aa8cc8723c */ /* 0x080fea000000180c */
[----:B------:R-:W-:Y:S01]  /*1db60*/  MOV R8, R196 ;  /* 0x000000c400087202 */ /* 0x000fe20000000f00 */
[C---:B------:R-:W-:Y:S05]  /*1db70*/  HMMA.16816.F32 R168, R136.reuse, R170, R16 ;  /* 0x000000aa88a8723c */ /* 0x040fea0000001810 */
[----:B------:R-:W-:Y:S01]  /*1db80*/  MOV R10, R158 ;  /* 0x0000009e000a7202 */ /* 0x000fe20000000f00 */
[-C--:B-1----:R-:W-:Y:S05]  /*1db90*/  HMMA.16816.F32 R164, R136, R160.reuse, R20 ;  /* 0x000000a088a4723c */ /* 0x082fea0000001814 */
[----:B------:R-:W-:Y:S01]  /*1dba0*/  IMAD.MOV.U32 R15, RZ, RZ, R157 ;  /* 0x000000ffff0f7224 */ /* 0x000fe200078e009d */
[C---:B------:R-:W-:Y:S05]  /*1dbb0*/  HMMA.16816.F32 R196, R140.reuse, R160, R24 ;  /* 0x000000a08cc4723c */ /* 0x040fea0000001818 */
[----:B------:R-:W-:Y:S01]  /*1dbc0*/  MOV R14, R156 ;  /* 0x0000009c000e7202 */ /* 0x000fe20000000f00 */
[----:B------:R-:W-:Y:S01]  /*1dbd0*/  IMAD.MOV.U32 R13, RZ, RZ, R159 ;  /* 0x000000ffff0d7224 */ /* 0x000fe200078e009f */
[----:B------:R-:W-:Y:S01]  /*1dbe0*/  MOV R27, R194 ;  /* 0x000000c2001b7202 */ /* 0x000fe20000000f00 */
[----:B------:R-:W-:Y:S03]  /*1dbf0*/  IMAD.MOV.U32 R26, RZ, RZ, R195 ;  /* 0x000000ffff1a7224 */ /* 0x000fe600078e00c3 */
[----:B------:R-:W-:Y:S01]  /*1dc00*/  IMAD.MOV.U32 R25, RZ, RZ, R193 ;  /* 0x000000ffff197224 */ /* 0x000fe200078e00c1 */
[----:B------:R-:W-:Y:S01]  /*1dc10*/  MOV R24, R192 ;  /* 0x000000c000187202 */ /* 0x000fe20000000f00 */
[----:B------:R-:W-:Y:S01]  /*1dc20*/  IMAD.MOV.U32 R11, RZ, RZ, R178 ;  /* 0x000000ffff0b7224 */ /* 0x000fe200078e00b2 */
[-C--:B------:R-:W-:Y:S03]  /*1dc30*/  HMMA.16816.F32 R192, R140, R162.reuse, R28 ;  /* 0x000000a28cc0723c */ /* 0x080fe6000000181c */
[----:B------:R-:W-:Y:S01]  /*1dc40*/  MOV R9, R190 ;  /* 0x000000be00097202 */ /* 0x000fe20000000f00 */
[----:B------:R-:W-:Y:S01]  /*1dc50*/  IMAD.MOV.U32 R12, RZ, RZ, R191 ;  /* 0x000000ffff0c7224 */ /* 0x000fe200078e00bf */
[----:B------:R-:W-:Y:S01]  /*1dc60*/  MOV R23, R187 ;  /* 0x000000bb00177202 */ /* 0x000fe20000000f00 */
[C---:B------:R-:W-:Y:S05]  /*1dc70*/  HMMA.16816.F32 R160, R136.reuse, R162, R32 ;  /* 0x000000a288a0723c */ /* 0x040fea0000001820 */
[----:B------:R-:W-:Y:S01]  /*1dc80*/  IMAD.MOV.U32 R19, RZ, RZ, R183 ;  /* 0x000000ffff137224 */ /* 0x000fe200078e00b7 */
[-C--:B--2---:R-:W-:Y:S05]  /*1dc90*/  HMMA.16816.F32 R156, R136, R152.reuse, R36 ;  /* 0x00000098889c723c */ /* 0x084fea0000001824 */
[----:B------:R-:W-:Y:S01]  /*1dca0*/  MOV R32, R185 ;  /* 0x000000b900207202 */ /* 0x000fe20000000f00 */
[----:B------:R-:W-:Y:S01]  /*1dcb0*/  IMAD.MOV.U32 R35, RZ, RZ, R144 ;  /* 0x000000ffff237224 */ /* 0x000fe200078e0090 */
[----:B------:R-:W-:Y:S01]  /*1dcc0*/  MOV R37, R182 ;  /* 0x000000b600257202 */ /* 0x000fe20000000f00 */
[----:B------:R-:W-:Y:S03]  /*1dcd0*/  IMAD.MOV.U32 R38, RZ, RZ, R181 ;  /* 0x000000ffff267224 */ /* 0x000fe600078e00b5 */
        /* <DEDUP_REMOVED lines=39> */
[----:B------:R-:W-:Y:S02]  /*1df50*/  IMAD.MOV.U32 R26, RZ, RZ, R231 ;  /* 0x000000ffff1a7224 */ /* 0x000fe400078e00e7 */
[----:B------:R-:W-:Y:S01]  /*1df60*/  FADD.FTZ R0, R36, R0 ;  /* 0x0000000024007221 */ /* 0x000fe20000010000 */
[----:B------:R4:W5:Y:S01]  /*1df70*/  LDL.LU R231, [R1+0xa4] ;  /* 0x0000a40001e77983 */ /* 0x0009620000300800 */
[----:B------:R-:W-:Y:S01]  /*1df80*/  MOV R36, R34 ;  /* 0x0000002200247202 */ /* 0x000fe20000000f00 */
[----:B------:R-:W-:Y:S01]  /*1df90*/  IMAD.MOV.U32 R34, RZ, RZ, R35 ;  /* 0x000000ffff227224 */ /* 0x000fe200078e0023 */
[----:B------:R-:W-:Y:S01]  /*1dfa0*/  MOV R35, R28 ;  /* 0x0000001c00237202 */ /* 0x000fe20000000f00 */
[----:B------:R-:W-:Y:S01]  /*1dfb0*/  IMAD.MOV.U32 R28, RZ, RZ, R29 ;  /* 0x000000ffff1c7224 */ /* 0x000fe200078e001d */
[----:B------:R4:W5:Y:S01]  /*1dfc0*/  LDL.LU R230, [R1+0xa0] ;  /* 0x0000a00001e67983 */ /* 0x0009620000300800 */
[----:B------:R-:W-:Y:S01]  /*1dfd0*/  MOV R29, R30 ;  /* 0x0000001e001d7202 */ /* 0x000fe20000000f00 */
[----:B------:R-:W-:Y:S02]  /*1dfe0*/  IMAD.MOV.U32 R30, RZ, RZ, R31 ;  /* 0x000000ffff1e7224 */ /* 0x000fe400078e001f */
[----:B------:R-:W-:Y:S01]  /*1dff0*/  FADD.FTZ R2, R229, R2 ;  /* 0x00000002e5027221 */ /* 0x000fe20000010000 */
[----:B------:R-:W-:Y:S01]  /*1e000*/  MOV R31, R24 ;  /* 0x00000018001f7202 */ /* 0x000fe20000000f00 */
[----:B------:R-:W-:Y:S01]  /*1e010*/  IMAD.MOV.U32 R24, RZ, RZ, R25 ;  /* 0x000000ffff187224 */ /* 0x000fe200078e0019 */
[----:B------:R4:W5:Y:S01]  /*1e020*/  LDL.LU R229, [R1+0x9c] ;  /* 0x00009c0001e57983 */ /* 0x0009620000300800 */
[----:B------:R-:W-:Y:S01]  /*1e030*/  MOV R25, R26 ;  /* 0x0000001a00197202 */ /* 0x000fe20000000f00 */
[----:B------:R-:W-:Y:S02]  /*1e040*/  IMAD.MOV.U32 R26, RZ, RZ, R9 ;  /* 0x000000ffff1a7224 */ /* 0x000fe400078e0009 */
[----:B------:R-:W-:Y:S01]  /*1e050*/  FADD.FTZ R9, R224, R8 ;  /* 0x00000008e0097221 */ /* 0x000fe20000010000 */
[----:B------:R-:W-:Y:S01]  /*1e060*/  IMAD.MOV.U32 R20, RZ, RZ, R189 ;  /* 0x000000ffff147224 */ /* 0x000fe200078e00bd */
[----:B------:R4:W5:Y:S01]  /*1e070*/  LDL.LU R224, [R1+0x98] ;  /* 0x0000980001e07983 */ /* 0x0009620000300800 */
[----:B------:R-:W-:Y:S01]  /*1e080*/  MOV R21, R188 ;  /* 0x000000bc00157202 */ /* 0x000fe20000000f00 */
[----:B------:R-:W-:Y:S01]  /*1e090*/  IMAD.MOV.U32 R16, RZ, RZ, R186 ;  /* 0x000000ffff107224 */ /* 0x000fe200078e00ba */
[C---:B------:R-:W-:Y:S04]  /*1e0a0*/  HMMA.16816.F32 R188, R140.reuse, R152, R40 ;  /* 0x000000988cbc723c */ /* 0x040fe80000001828 */
[----:B------:R-:W-:Y:S01]  /*1e0b0*/  IMAD.MOV.U32 R17, RZ, RZ, R184 ;  /* 0x000000ffff117224 */ /* 0x000fe200078e00b8 */
[----:B------:R-:W-:Y:S01]  /*1e0c0*/  MOV R18, R149 ;  /* 0x0000009500127202 */ /* 0x000fe20000000f00 */
[-C--:B------:R-:W-:Y:S05]  /*1e0d0*/  HMMA.16816.F32 R184, R140, R154.reuse, R44 ;  /* 0x0000009a8cb8723c */ /* 0x080fea000000182c */
[----:B------:R-:W-:Y:S01]  /*1e0e0*/  IMAD.MOV.U32 R22, RZ, RZ, R150 ;  /* 0x000000ffff167224 */ /* 0x000fe200078e0096 */
        /* <DEDUP_REMOVED lines=30> */
[-C--:B------:R-:W-:Y:S06]  /*1e2d0*/  HMMA.16816.F32 R108, R140, R222.reuse, R108 ;  /* 0x000000de8c6c723c */ /* 0x080fec000000186c */
        /* <DEDUP_REMOVED lines=23> */
[----:B------:R-:W-:Y:S01]  /*1e450*/  IMAD.MOV.U32 R138, RZ, RZ, R134 ;  /* 0x000000ffff8a7224 */ /* 0x000fe200078e0086 */
[----:B------:R-:W-:Y:S01]  /*1e460*/  MOV R137, R135 ;  /* 0x0000008700897202 */ /* 0x000fe20000000f00 */
[----:B------:R-:W-:Y:S01]  /*1e470*/  IMAD.MOV.U32 R139, RZ, RZ, R133 ;  /* 0x000000ffff8b7224 */ /* 0x000fe200078e0085 */
[----:B------:R4:W-:Y:S04]  /*1e480*/  STL [R1+0x38], R3 ;  /* 0x0000380301007387 */ /* 0x0009e80000100800 */
[----:B------:R4:W-:Y:S04]  /*1e490*/  STL [R1+0x40], R2 ;  /* 0x0000400201007387 */ /* 0x0009e80000100800 */
[----:B------:R4:W-:Y:S01]  /*1e4a0*/  STL [R1+0x44], R0 ;  /* 0x0000440001007387 */ /* 0x0009e20000100800 */
[----:B------:R-:W-:Y:S05]  /*1e4b0*/  @P0 BRA `(.L_x_808) ;  /* 0xffffffa400840947 */ /* 0x000fea000383ffff */
.L_x_807:
[----:B------:R-:W1:Y:S04]  /*1e4c0*/  LDL.LU R8, [R1+0x34] ;  /* 0x0000340001087983 */ /* 0x000e680000300800 */
[----:B------:R-:W3:Y:S04]  /*1e4d0*/  LDL.LU R7, [R1+0x38] ;  /* 0x0000380001077983 */ /* 0x000ee80000300800 */
[----:B------:R-:W3:Y:S04]  /*1e4e0*/  LDL.LU R6, [R1+0x40] ;  /* 0x0000400001067983 */ /* 0x000ee80000300800 */
[----:B------:R-:W3:Y:S01]  /*1e4f0*/  LDL.LU R5, [R1+0x44] ;  /* 0x0000440001057983 */ /* 0x000ee20000300800 */
[----:B------:R-:W2:Y:S01]  /*1e500*/  S2UR UR7, SR_CTAID.X ;  /* 0x00000000000779c3 */ /* 0x000ea20000002500 */
[----:B------:R-:W-:Y:S01]  /*1e510*/  UISETP.NE.AND UP0, UPT, UR16, -0x1, UPT ;  /* 0xffffffff1000788c */ /* 0x000fe2000bf05270 */
[----:B------:R-:W-:Y:S01]  /*1e520*/  MOV R67, 0x40 ;  /* 0x0000004000437802 */ /* 0x000fe20000000f00 */
[----:B------:R-:W4:Y:S01]  /*1e530*/  S2R R140, SR_TID.X ;  /* 0x00000000008c7919 */ /* 0x000f220000002100 */
[----:B------:R-:W4:Y:S04]  /*1e540*/  S2R R142, SR_TID.X ;  /* 0x00000000008e7919 */ /* 0x000f280000002100 */
[----:B------:R-:W4:Y:S04]  /*1e550*/  S2UR UR8, SR_CgaCtaId ;  /* 0x00000000000879c3 */ /* 0x000f280000008800 */
[----:B------:R-:W-:-:S02]  /*1e560*/  @UP0 ULDC.64 UR4, c[0x0][0x298] ;  /* 0x0000a60000040ab9 */ /* 0x000fc40000000a00 */
[----:B------:R-:W-:-:S03]  /*1e570*/  @UP0 UIMAD.WIDE.U32 UR10, UR16, UR4, URZ ;  /* 0x00000004100a02a5 */ /* 0x000fc6000f8e003f */
[----:B------:R-:W-:Y:S01]  /*1e580*/  UMOV UR4, 0x400 ;  /* 0x0000040000047882 */ /* 0x000fe20000000000 */
[----:B--2---:R-:W-:Y:S02]  /*1e590*/  UIMAD UR6, UR7, -0x80, UR18 ;  /* 0xffffff80070678a4 */ /* 0x004fe4000f8e0212 */
[----:B----4-:R-:W-:Y:S02]  /*1e5a0*/  ULEA UR4, UR8, UR4, 0x18 ;  /* 0x0000000408047291 */ /* 0x010fe4000f8ec03f */
[----:B------:R-:W-:Y:S01]  /*1e5b0*/  @UP0 UIMAD UR8, UR16, UR5, UR11 ;  /* 0x00000005100802a4 */ /* 0x000fe2000f8e020b */
[----:B------:R-:W-:Y:S02]  /*1e5c0*/  SHF.R.S32.HI R139, RZ, 0x1f, R140 ;  /* 0x0000001fff8b7819 */ /* 0x000fe4000001148c */
[----:B------:R-:W-:-:S04]  /*1e5d0*/  SHF.R.S32.HI R141, RZ, 0x1f, R142 ;  /* 0x0000001fff8d7819 */ /* 0x000fc8000001148e */
[----:B------:R-:W-:Y:S01]  /*1e5e0*/  LEA.HI R141, R141, R142, RZ, 0x3 ;  /* 0x0000008e8d8d7211 */ /* 0x000fe200078f18ff */
[----:B-1----:R-:W1:Y:S04]  /*1e5f0*/  SHFL.BFLY PT, R2, R8, 0x2, 0x1f ;  /* 0x0c401f0008027f89 */ /* 0x002e6800000e0000 */
[----:B---3--:R-:W2:Y:S04]  /*1e600*/  SHFL.BFLY PT, R4, R7, 0x2, 0x1f ;  /* 0x0c401f0007047f89 */ /* 0x008ea800000e0000 */
        /* <DEDUP_REMOVED lines=100> */
.L_x_811:
        /* <DEDUP_REMOVED lines=24> */
.L_x_812:
        /* <DEDUP_REMOVED lines=331> */
.L_x_814:
[----:B------:R-:W-:Y:S05]  /*20280*/  BSYNC B0 ;  /* 0x0000000000007941 */ /* 0x000fea0003800000 */
.L_x_813:
        /* <DEDUP_REMOVED lines=36> */
.L_x_816:
[----:B------:R-:W-:Y:S05]  /*204d0*/  BSYNC B0 ;  /* 0x0000000000007941 */ /* 0x000fea0003800000 */
.L_x_815:
        /* <DEDUP_REMOVED lines=23> */
.L_x_818:
[----:B------:R-:W-:Y:S05]  /*20650*/  BSYNC B0 ;  /* 0x0000000000007941 */ /* 0x000fea0003800000 */
.L_x_817:
        /* <DEDUP_REMOVED lines=22> */
.L_x_820:
[----:B------:R-:W-:Y:S05]  /*207c0*/  BSYNC B0 ;  /* 0x0000000000007941 */ /* 0x000fea0003800000 */
.L_x_819:
        /* <DEDUP_REMOVED lines=21> */
.L_x_822:
[----:B------:R-:W-:Y:S05]  /*20920*/  BSYNC B0 ;  /* 0x0000000000007941 */ /* 0x000fea0003800000 */
.L_x_821:
        /* <DEDUP_REMOVED lines=21> */
.L_x_824:
[----:B------:R-:W-:Y:S05]  /*20a80*/  BSYNC B0 ;  /* 0x0000000000007941 */ /* 0x000fea0003800000 */
.L_x_823:
        /* <DEDUP_REMOVED lines=21> */
.L_x_826:
[----:B------:R-:W-:Y:S05]  /*20be0*/  BSYNC B0 ;  /* 0x0000000000007941 */ /* 0x000fea0003800000 */
.L_x_825:
        /* <DEDUP_REMOVED lines=21> */
.L_x_828:
[----:B------:R-:W-:Y:S05]  /*20d40*/  BSYNC B0 ;  /* 0x0000000000007941 */ /* 0x000fea0003800000 */
.L_x_827:
        /* <DEDUP_REMOVED lines=21> */
.L_x_829:
        /* <DEDUP_REMOVED lines=14> */
.L_x_2926:


//--------------------- .text._ZN5flash16flash_fwd_kernelI23Flash_fwd_kernel_traitsILi128ELi128ELi64ELi4ELb0ELb0EN7cutlass6half_tE19Flash_kernel_traitsILi128ELi128ELi64ELi4ES3_EELb0ELb0ELb1ELb1ELb0ELb0ELb0ELb0EEEvNS_16Flash_fwd_paramsE --------------------------
	.section	.text._ZN5flash16flash_fwd_kernelI23Flash_fwd_kernel_traitsILi128ELi128ELi64ELi4ELb0ELb0EN7cutlass6half_tE19Flash_kernel_traitsILi128ELi128ELi64ELi4ES3_EELb0ELb0ELb1ELb1ELb0ELb0ELb0ELb0EEEvNS_16Flash_fwd_paramsE,"ax",@progbits
	.align	128
        .global         _ZN5flash16flash_fwd_kernelI23Flash_fwd_kernel_traitsILi128ELi128ELi64ELi4ELb0ELb0EN7cutlass6half_tE19Flash_kernel_traitsILi128ELi128ELi64ELi4ES3_EELb0ELb0ELb1ELb1ELb0ELb0ELb0ELb0EEEvNS_16Flash_fwd_paramsE
        .type           _ZN5flash16flash_fwd_kernelI23Flash_fwd_kernel_traitsILi128ELi128ELi64ELi4ELb0ELb0EN7cutlass6half_tE19Flash_kernel_traitsILi128ELi128ELi64ELi4ES3_EELb0ELb0ELb1ELb1ELb0ELb0ELb0ELb0EEEvNS_16Flash_fwd_paramsE,@function
        .size           _ZN5flash16flash_fwd_kernelI23Flash_fwd_kernel_traitsILi128ELi128ELi64ELi4ELb0ELb0EN7cutlass6half_tE19Flash_kernel_traitsILi128ELi128ELi64ELi4ES3_EELb0ELb0ELb1ELb1ELb0ELb0ELb0ELb0EEEvNS_16Flash_fwd_paramsE,(.L_x_2927 - _ZN5flash16flash_fwd_kernelI23Flash_fwd_kernel_traitsILi128ELi128ELi64ELi4ELb0ELb0EN7cutlass6half_tE19Flash_kernel_traitsILi128ELi128ELi64ELi4ES3_EELb0ELb0ELb1ELb1ELb0ELb0ELb0ELb0EEEvNS_16Flash_fwd_paramsE)
        .other          _ZN5flash16flash_fwd_kernelI23Flash_fwd_kernel_traitsILi128ELi128ELi64ELi4ELb0ELb0EN7cutlass6half_tE19Flash_kernel_traitsILi128ELi128ELi64ELi4ES3_EELb0ELb0ELb1ELb1ELb0ELb0ELb0ELb0EEEvNS_16Flash_fwd_paramsE,@"STO_CUDA_ENTRY STV_DEFAULT"
_ZN5flash16flash_fwd_kernelI23Flash_fwd_kernel_traitsILi128ELi128ELi64ELi4ELb0ELb0EN7cutlass6half_tE19Flash_kernel_traitsILi128ELi128ELi64ELi4ES3_EELb0ELb0ELb1ELb1ELb0ELb0ELb0ELb0EEEvNS_16Flash_fwd_paramsE:
.text._ZN5flash16flash_fwd_kernelI23Flash_fwd_kernel_traitsILi128ELi128ELi64ELi4ELb0ELb0EN7cutlass6half_tE19Flash_kernel_traitsILi128ELi128ELi64ELi4ES3_EELb0ELb0ELb1ELb1ELb0ELb0ELb0ELb0EEEvNS_16Flash_fwd_paramsE:
        /* <DEDUP_REMOVED lines=55> */
.L_x_830:
[----:B------:R-:W-:-:S05]  /*0370*/  ULDC UR7, c[0x0][0x2c8] ;  /* 0x0000b20000077ab9 */ /* 0x000fca0000000800 */
.L_x_831:
        /* <DEDUP_REMOVED lines=132> */
.L_x_834:
[----:B------:R-:W-:Y:S05]  /*0bc0*/  BSYNC B0 ;  /* 0x0000000000007941 */ /* 0x000fea0003800000 */
.L_x_833:
        /* <DEDUP_REMOVED lines=21> */
.L_x_836:
[----:B------:R-:W-:Y:S05]  /*0d20*/  BSYNC B0 ;  /* 0x0000000000007941 */ /* 0x000fea0003800000 */
.L_x_835:
        /* <DEDUP_REMOVED lines=21> */
.L_x_838:
[----:B------:R-:W-:Y:S05]  /*0e80*/  BSYNC B0 ;  /* 0x0000000000007941 */ /* 0x000fea0003800000 */
.L_x_837:
        /* <DEDUP_REMOVED lines=21> */
.L_x_840:
[----:B------:R-:W-:Y:S05]  /*0fe0*/  BSYNC B0 ;  /* 0x0000000000007941 */ /* 0x000fea0003800000 */
.L_x_839:
        /* <DEDUP_REMOVED lines=20> */
.L_x_842:
[----:B------:R-:W-:Y:S05]  /*1130*/  BSYNC B0 ;  /* 0x0000000000007941 */ /* 0x000fea0003800000 */
.L_x_841:
        /* <DEDUP_REMOVED lines=20> */
.L_x_844:
[----:B------:R-:W-:Y:S05]  /*1280*/  BSYNC B0 ;  /* 0x0000000000007941 */ /* 0x000fea0003800000 */
.L_x_843:
        /* <DEDUP_REMOVED lines=20> */
.L_x_846:
[----:B------:R-:W-:Y:S05]  /*13d0*/  BSYNC B0 ;  /* 0x0000000000007941 */ /* 0x000fea0003800000 */
.L_x_845:
        /* <DEDUP_REMOVED lines=20> */
.L_x_848:
[----:B------:R-:W-:Y:S05]  /*1520*/  BSYNC B0 ;  /* 0x0000000000007941 */ /* 0x000fea0003800000 */
.L_x_847:
        /* <DEDUP_REMOVED lines=10> */
.L_x_850:
[----:B------:R-:W-:Y:S05]  /*15d0*/  BSYNC B0 ;  /* 0x0000000000007941 */ /* 0x000fea0003800000 */
.L_x_849:
        /* <DEDUP_REMOVED lines=15> */
.L_x_852:
[----:B------:R-:W-:Y:S05]  /*16d0*/  BSYNC B0 ;  /* 0x0000000000007941 */ /* 0x000fea0003800000 */
.L_x_851:
        /* <DEDUP_REMOVED lines=10> */
.L_x_854:
[----:B------:R-:W-:Y:S05]  /*1780*/  BSYNC B0 ;  /* 0x0000000000007941 */ /* 0x000fea0003800000 */
.L_x_853:
        /* <DEDUP_REMOVED lines=10> */
.L_x_856:
[----:B------:R-:W-:Y:S05]  /*1830*/  BSYNC B0 ;  /* 0x0000000000007941 */ /* 0x000fea0003800000 */
.L_x_855:
        /* <DEDUP_REMOVED lines=10> */
.L_x_858:
[----:B------:R-:W-:Y:S05]  /*18e0*/  BSYNC B0 ;  /* 0x0000000000007941 */ /* 0x000fea0003800000 */
.L_x_857:
        /* <DEDUP_REMOVED lines=10> */
.L_x_860:
[----:B------:R-:W-:Y:S05]  /*1990*/  BSYNC B0 ;  /* 0x0000000000007941 */ /* 0x000fea0003800000 */
.L_x_859:
        /* <DEDUP_REMOVED lines=10> */
.L_x_862:
[----:B------:R-:W-:Y:S05]  /*1a40*/  BSYNC B0 ;  /* 0x0000000000007941 */ /* 0x000fea0003800000 */
.L_x_861:
        /* <DEDUP_REMOVED lines=10> */
.L_x_832:
        /* <DEDUP_REMOVED lines=8> */
[----:B------:R-:W-:Y:S01]  /*1b70*/  LEA.HI R26, R27, R163, RZ, 0x4 ;  /* 0x000000a31b1a7211 */ /* 0x000fe200078f20ff */
[----:B------:R-:W-:Y:S01]  /*1b80*/  USHF.R.S32.HI UR19, URZ, 0x1f, UR24 ;  /* 0x0000001f3f137899 */ /* 0x000fe20008011418 */
[----:B------:R-:W-:-:S03]  /*1b90*/  SHF.R.S32.HI R6, RZ, 0x3, R5 ;  /* 0x00000003ff067819 */ /* 0x000fc60000011405 */
[----:B------:R-:W-:Y:S01]  /*1ba0*/  PLOP3.LUT P1, PT, PT, PT, UP1, 0x80, 0x0 ;  /* 0x000000000000781c */ /* 0x000fe20003f2f018 */
[----:B------:R-:W-:Y:S01]  /*1bb0*/  @UP0 ULDC.64 UR4, c[0x0][0x240] ;  /* 0x0000900000040ab9 */ /* 0x000fe20000000a00 */
[----:B------:R-:W-:Y:S02]  /*1bc0*/  @!UP0 USHF.R.S32.HI UR7, URZ, 0x1f, UR23 ;  /* 0x0000001f3f078899 */ /* 0x000fe40008011417 */
[----:B------:R-:W-:Y:S02]  /*1bd0*/  @UP0 UIMAD.WIDE.U32 UR12, UR16, UR4, URZ ;  /* 0x00000004100c02a5 */ /* 0x000fe4000f8e003f */
[----:B------:R-:W-:Y:S02]  /*1be0*/  @UP1 UIADD3 UR29, UR11, UR6, URZ ;  /* 0x000000060b1d1290 */ /* 0x000fe4000fffe03f */
[----:B------:R-:W-:Y:S01]  /*1bf0*/  @UP0 UIMAD UR10, UR16, UR5, UR13 ;  /* 0x00000005100a02a4 */ /* 0x000fe2000f8e020d */
[----:B------:R-:W-:Y:S01]  /*1c00*/  @UP1 ULDC.64 UR8, c[0x0][0x248] ;  /* 0x0000920000081ab9 */ /* 0x000fe20000000a00 */
[----:B-1----:R-:W-:Y:S01]  /*1c10*/  IABS R0, R12 ;  /* 0x0000000c00007213 */ /* 0x002fe20000000000 */
[----:B------:R-:W-:Y:S01]  /*1c20*/  @!UP0 ULDC.64 UR4, c[0x0][0x228] ;  /* 0x00008a0000048ab9 */ /* 0x000fe20000000a00 */
[----:B------:R-:W-:-:S02]  /*1c30*/  @UP1 UIMAD.WIDE.U32 UR32, UR29, UR8, URZ ;  /* 0x000000081d2012a5 */ /* 0x000fc4000f8e003f */
[----:B------:R-:W-:Y:S01]  /*1c40*/  @!UP0 UIMAD UR7, UR7, UR4, URZ ;  /* 0x00000004070782a4 */ /* 0x000fe2000f8e023f */
[----:B------:R-:W-:Y:S01]  /*1c50*/  IMAD.MOV.U32 R7, RZ, RZ, R0 ;  /* 0x000000ffff077224 */ /* 0x000fe200078e0000 */
[----:B------:R-:W-:Y:S02]  /*1c60*/  @!UP0 UIMAD.WIDE.U32 UR30, UR23, UR4, URZ ;  /* 0x00000004171e82a5 */ /* 0x000fe4000f8e003f */
[----:B------:R-:W-:Y:S01]  /*1c70*/  @!UP0 UIMAD UR5, UR23, UR5, UR7 ;  /* 0x00000005170582a4 */ /* 0x000fe2000f8e0207 */
[----:B------:R-:W1:Y:S01]  /*1c80*/  I2F.RP R2, R7 ;  /* 0x0000000700027306 */ /* 0x000e620000209400 */
[----:B--2---:R-:W-:Y:S01]  /*1c90*/  IABS R4, R4 ;  /* 0x0000000400047213 */ /* 0x004fe20000000000 */
        /* <DEDUP_REMOVED lines=11> */
[----:B------:R-:W-:Y:S02]  /*1d50*/  IMAD.MOV.U32 R3, RZ, RZ, R4 ;  /* 0x000000ffff037224 */ /* 0x000fe400078e0004 */
[----:B------:R-:W-:Y:S02]  /*1d60*/  VIADD R4, R6, 0x50 ;  /* 0x0000005006047836 */ /* 0x000fe40000000000 */
[----:B------:R-:W-:-:S03]  /*1d70*/  IMAD.HI.U32 R2, R2, R3, RZ ;  /* 0x0000000302027227 */ /* 0x000fc600078e00ff */
[----:B------:R-:W-:Y:S01]  /*1d80*/  ISETP.GE.AND P3, PT, R4, UR14, PT ;  /* 0x0000000e04007c0c */ /* 0x000fe2000bf66270 */
[----:B------:R-:W-:-:S04]  /*1d90*/  IMAD.MOV R0, RZ, RZ, -R2 ;  /* 0x000000ffff007224 */ /* 0x000fc800078e0a02 */
[----:B------:R-:W-:Y:S02]  /*1da0*/  IMAD R0, R7, R0, R3 ;  /* 0x0000000007007224 */ /* 0x000fe400078e0203 */
[----:B------:R-:W-:-:S03]  /*1db0*/  VIADD R3, R6, 0x40 ;  /* 0x0000004006037836 */ /* 0x000fc60000000000 */
[----:B------:R-:W-:Y:S02]  /*1dc0*/  ISETP.GT.U32.AND P5, PT, R7, R0, PT ;  /* 0x000000000700720c */ /* 0x000fe40003fa4070 */
[----:B------:R-:W-:Y:S01]  /*1dd0*/  ISETP.GE.AND P4, PT, R3, UR14, PT ;  /* 0x0000000e03007c0c */ /* 0x000fe2000bf86270 */
[----:B------:R-:W-:-:S05]  /*1de0*/  VIADD R3, R6, 0x60 ;  /* 0x0000006006037836 */ /* 0x000fca0000000000 */
[----:B------:R-:W-:Y:S02]  /*1df0*/  ISETP.GE.AND P0, PT, R3, UR14, PT ;  /* 0x0000000e03007c0c */ /* 0x000fe4000bf06270 */
[----:B------:R-:W-:-:S03]  /*1e00*/  LOP3.LUT R3, R12, UR24, RZ, 0x3c, !PT ;  /* 0x000000180c037c12 */ /* 0x000fc6000f8e3cff */
[----:B------:R-:W-:Y:S01]  /*1e10*/  @!P5 IMAD.IADD R0, R0, 0x1, -R7 ;  /* 0x000000010000d824 */ /* 0x000fe200078e0a07 */
[----:B------:R-:W-:Y:S01]  /*1e20*/  ISETP.GE.AND P2, PT, R3, RZ, PT ;  /* 0x000000ff0300720c */ /* 0x000fe20003f46270 */
[----:B------:R-:W-:Y:S01]  /*1e30*/  @!P5 VIADD R2, R2, 0x1 ;  /* 0x000000010202d836 */ /* 0x000fe20000000000 */
[----:B------:R-:W-:Y:S02]  /*1e40*/  LOP3.LUT R3, R26, 0xfffffff0, RZ, 0xc0, !PT ;  /* 0xfffffff01a037812 */ /* 0x000fe400078ec0ff */
[----:B------:R-:W-:Y:S02]  /*1e50*/  ISETP.GE.U32.AND P6, PT, R0, R7, PT ;  /* 0x000000070000720c */ /* 0x000fe40003fc6070 */
[----:B------:R-:W-:Y:S01]  /*1e60*/  LOP3.LUT R0, R5, 0xfffffff8, RZ, 0xc0, !PT ;  /* 0xfffffff805007812 */ /* 0x000fe200078ec0ff */
[C---:B------:R-:W-:Y:S01]  /*1e70*/  IMAD.IADD R3, R163.reuse, 0x1, -R3 ;  /* 0x00000001a3037824 */ /* 0x040fe200078e0a03 */
[----:B------:R-:W-:Y:S02]  /*1e80*/  SHF.R.S32.HI R7, RZ, 0x1f, R6 ;  /* 0x0000001fff077819 */ /* 0x000fe40000011406 */
[----:B------:R-:W-:Y:S01]  /*1e90*/  ISETP.NE.AND P5, PT, R12, RZ, PT ;  /* 0x000000ff0c00720c */ /* 0x000fe20003fa5270 */
[----:B------:R-:W-:Y:S01]  /*1ea0*/  IMAD.IADD R24, R163, 0x1, -R0 ;  /* 0x00000001a3187824 */ /* 0x000fe200078e0a00 */
[----:B------:R-:W-:Y:S01]  /*1eb0*/  SHF.R.S32.HI R5, RZ, 0x1f, R3 ;  /* 0x0000001fff057819 */ /* 0x000fe20000011403 */
[----:B------:R-:W-:-:S02]  /*1ec0*/  IMAD.SHL.U32 R0, R6, 0x40, RZ ;  /* 0x0000004006007824 */ /* 0x000fc400078e00ff */
[----:B------:R-:W-:Y:S02]  /*1ed0*/  IMAD.SHL.U32 R136, R24, 0x8, RZ ;  /* 0x0000000818887824 */ /* 0x000fe400078e00ff */
[----:B------:R-:W-:Y:S01]  /*1ee0*/  IMAD.WIDE R8, R8, 0x80, R6 ;  /* 0x0000008008087825 */ /* 0x000fe200078e0206 */
        /* <DEDUP_REMOVED lines=15> */
.L_x_863:
[----:B------:R-:W-:Y:S01]  /*1fe0*/  @UP1 UIADD3 UR4, UR11, UR6, URZ ;  /* 0x000000060b041290 */ /* 0x000fe2000fffe03f */
[----:B------:R-:W-:Y:S02]  /*1ff0*/  SHF.R.U32.HI R0, RZ, 0x3, R0 ;  /* 0x00000003ff007819 */ /* 0x000fe40000011600 */
        /* <DEDUP_REMOVED lines=21> */
.L_x_864:
[----:B------:R-:W-:Y:S01]  /*2150*/  @P6 VIADD R2, R2, 0x1 ;  /* 0x0000000102026836 */ /* 0x000fe20000000000 */
[----:B------:R-:W-:Y:S01]  /*2160*/  IADD3 R166, R136, 0x40, RZ ;  /* 0x0000004088a67810 */ /* 0x000fe20007ffe0ff */
[----:B------:R-:W-:Y:S01]  /*2170*/  IMAD R10, R7, UR8, RZ ;  /* 0x00000008070a7c24 */ /* 0x000fe2000f8e02ff */
[----:B------:R-:W-:Y:S01]  /*2180*/  ULDC.64 UR4, c[0x0][0x258] ;  /* 0x0000960000047ab9 */ /* 0x000fe20000000a00 */
[C---:B------:R-:W-:Y:S01]  /*2190*/  IMAD.WIDE.U32 R4, R6.reuse, UR8, R136 ;  /* 0x0000000806047c25 */ /* 0x040fe2000f8e0088 */
[C---:B------:R-:W-:Y:S01]  /*21a0*/  ISETP.GE.AND P6, PT, R6.reuse, UR14, PT ;  /* 0x0000000e06007c0c */ /* 0x040fe2000bfc6270 */
[----:B------:R-:W-:Y:S01]  /*21b0*/  BSSY B0, `(.L_x_865) ;  /* 0x000004a000007945 */ /* 0x000fe20003800000 */
[----:B------:R-:W-:Y:S01]  /*21c0*/  IADD3 R20, R6, 0x10, RZ ;  /* 0x0000001006147810 */ /* 0x000fe20007ffe0ff */
[----:B------:R-:W-:Y:S01]  /*21d0*/  IMAD.SHL.U32 R243, R0, 0x8, RZ ;  /* 0x0000000800f37824 */ /* 0x000fe200078e00ff */
[----:B------:R-:W-:Y:S01]  /*21e0*/  MOV R0, R2 ;  /* 0x0000000200007202 */ /* 0x000fe20000000f00 */
[C---:B------:R-:W-:Y:S01]  /*21f0*/  IMAD R10, R6.reuse, UR9, R10 ;  /* 0x00000009060a7c24 */ /* 0x040fe2000f8e020a */
[----:B------:R-:W-:Y:S01]  /*2200*/  LOP3.LUT R2, R23, 0xfffffff8, RZ, 0xc0, !PT ;  /* 0xfffffff817027812 */ /* 0x000fe200078ec0ff */
[----:B------:R-:W-:Y:S01]  /*2210*/  VIADD R19, R6, 0x20 ;  /* 0x0000002006137836 */ /* 0x000fe20000000000 */
[----:B------:R-:W-:Y:S01]  /*2220*/  IADD3 R4, P1, R4, UR32, RZ ;  /* 0x0000002004047c10 */ /* 0x000fe2000ff3e0ff */
[----:B------:R-:W-:Y:S01]  /*2230*/  @!P2 IMAD.MOV R0, RZ, RZ, -R0 ;  /* 0x000000ffff00a224 */ /* 0x000fe200078e0a00 */
[----:B------:R-:W-:Y:S01]  /*2240*/  IADD3 R21, R3, -R2, RZ ;  /* 0x8000000203157210 */ /* 0x000fe20007ffe0ff */
[----:B------:R-:W-:Y:S01]  /*2250*/  IMAD.WIDE.U32 R2, R6, UR6, R136 ;  /* 0x0000000606027c25 */ /* 0x000fe2000f8e0088 */
[----:B------:R-:W-:Y:S01]  /*2260*/  IADD3.X R5, R5, UR29, R10, P1, !PT ;  /* 0x0000001d05057c10 */ /* 0x000fe20008ffe40a */
[----:B------:R-:W1:Y:S01]  /*2270*/  S2UR UR29, SR_CgaCtaId ;  /* 0x00000000001d79c3 */ /* 0x000e620000008800 */
[----:B------:R-:W-:Y:S01]  /*2280*/  LOP3.LUT R243, R11, 0xfffffe00, R243, 0xf8, !PT ;  /* 0xfffffe000bf37812 */ /* 0x000fe200078ef8f3 */
[----:B------:R-:W-:Y:S01]  /*2290*/  IMAD R10, R7, UR6, RZ ;  /* 0x00000006070a7c24 */ /* 0x000fe2000f8e02ff */
[----:B------:R-:W-:-:S02]  /*22a0*/  IADD3 R2, P2, R2, UR30, RZ ;  /* 0x0000001e02027c10 */ /* 0x000fc4000ff5e0ff */
[----:B------:R-:W-:Y:S01]  /*22b0*/  IADD3 R14, P1, R136, UR12, RZ ;  /* 0x0000000c880e7c10 */ /* 0x000fe2000ff3e0ff */
[----:B------:R-:W-:Y:S01]  /*22c0*/  IMAD R11, R6, UR7, R10 ;  /* 0x00000007060b7c24 */ /* 0x000fe2000f8e020a */
[----:B------:R-:W-:Y:S01]  /*22d0*/  @!P5 LOP3.LUT R0, RZ, R12, RZ, 0x33, !PT ;  /* 0x0000000cff00d212 */ /* 0x000fe200078e33ff */
[----:B------:R-:W-:Y:S01]  /*22e0*/  IMAD.U32 R12, RZ, RZ, UR4 ;  /* 0x00000004ff0c7e24 */ /* 0x000fe2000f8e00ff */
[----:B------:R-:W-:Y:S01]  /*22f0*/  IADD3.X R15, R137, UR10, RZ, P1, !PT ;  /* 0x0000000a890f7c10 */ /* 0x000fe20008ffe4ff */
[----:B------:R-:W-:Y:S01]  /*2300*/  ULDC.64 UR10, c[0x0][0x268] ;  /* 0x00009a00000a7ab9 */ /* 0x000fe20000000a00 */
[----:B------:R-:W-:Y:S01]  /*2310*/  IADD3.X R3, R3, UR13, R11, P2, !PT ;  /* 0x0000000d03037c10 */ /* 0x000fe200097fe40b */
[----:B------:R-:W-:Y:S01]  /*2320*/  ULDC.64 UR12, c[0x0][0x260] ;  /* 0x00009800000c7ab9 */ /* 0x000fe20000000a00 */
[----:B------:R-:W-:Y:S01]  /*2330*/  SHF.R.S32.HI R10, RZ, 0x1f, R0 ;  /* 0x0000001fff0a7819 */ /* 0x000fe20000011400 */
[----:B------:R-:W-:Y:S01]  /*2340*/  IMAD.WIDE.U32 R30, R0, UR12, R4 ;  /* 0x0000000c001e7c25 */ /* 0x000fe2000f8e0004 */
[----:B------:R-:W-:Y:S01]  /*2350*/  UIMAD UR4, UR19, UR4, URZ ;  /* 0x00000004130472a4 */ /* 0x000fe2000f8e023f */
[----:B------:R-:W-:-:S02]  /*2360*/  ISETP.GE.AND P5, PT, R20, UR14, PT ;  /* 0x0000000e14007c0c */ /* 0x000fc4000bfa6270 */
[----:B------:R-:W-:Y:S01]  /*2370*/  IMAD.WIDE.U32 R28, R0, UR10, R2 ;  /* 0x0000000a001c7c25 */ /* 0x000fe2000f8e0002 */
[----:B------:R2:W-:Y:S01]  /*2380*/  STL.64 [R1+0x78], R30 ;  /* 0x0000781e01007387 */ /* 0x0005e20000100a00 */
[----:B------:R-:W-:Y:S01]  /*2390*/  UIMAD UR5, UR24, UR5, UR4 ;  /* 0x00000005180572a4 */ /* 0x000fe2000f8e0204 */
[----:B------:R-:W-:Y:S01]  /*23a0*/  R2P PR, R21, 0x6 ;  /* 0x0000000615007804 */ /* 0x000fe20000000000 */
[C---:B------:R-:W-:Y:S01]  /*23b0*/  IMAD R4, R10.reuse, UR10, RZ ;  /* 0x0000000a0a047c24 */ /* 0x040fe2000f8e02ff */
[----:B------:R2:W-:Y:S01]  /*23c0*/  STL.64 [R1+0x88], R28 ;  /* 0x0000881c01007387 */ /* 0x0005e20000100a00 */
[----:B------:R-:W-:Y:S01]  /*23d0*/  IMAD R11, R10, UR12, RZ ;  /* 0x0000000c0a0b7c24 */ /* 0x000fe2000f8e02ff */
[----:B------:R-:W-:Y:S01]  /*23e0*/  UMOV UR4, 0x400 ;  /* 0x0000040000047882 */ /* 0x000fe20000000000 */
[----:B------:R-:W-:Y:S01]  /*23f0*/  IMAD.WIDE.U32 R14, R12, UR24, R14 ;  /* 0x000000180c0e7c25 */ /* 0x000fe2000f8e000e */
[----:B------:R2:W-:Y:S01]  /*2400*/  STL [R1+0x44], R166 ;  /* 0x000044a601007387 */ /* 0x0005e20000100800 */
[----:B-1----:R-:W-:Y:S01]  /*2410*/  ULEA UR4, UR29, UR4, 0x18 ;  /* 0x000000041d047291 */ /* 0x002fe2000f8ec03f */
[----:B------:R-:W-:Y:S01]  /*2420*/  MOV R2, 0x20 ;  /* 0x0000002000027802 */ /* 0x000fe20000000f00 */
[----:B------:R-:W-:-:S02]  /*2430*/  IMAD R25, R0, UR11, R4 ;  /* 0x0000000b00197c24 */ /* 0x000fc4000f8e0204 */
[----:B------:R-:W-:Y:S01]  /*2440*/  IMAD.MOV.U32 R4, RZ, RZ, 0x10 ;  /* 0x00000010ff047424 */ /* 0x000fe200078e00ff */
[----:B------:R-:W-:Y:S01]  /*2450*/  SEL R2, R2, 0xffffffe0, !P2 ;  /* 0xffffffe002027807 */ /* 0x000fe20005000000 */
[----:B------:R-:W-:Y:S01]  /*2460*/  IMAD R22, R0, UR13, R11 ;  /* 0x0000000d00167c24 */ /* 0x000fe2000f8e020b */
[----:B------:R-:W-:Y:S01]  /*2470*/  LEA R243, R243, UR4, 0x1 ;  /* 0x00000004f3f37c11 */ /* 0x000fe2000f8e08ff */
[----:B------:R-:W-:Y:S01]  /*2480*/  VIADD R11, R15, UR5 ;  /* 0x000000050f0b7c36 */ /* 0x000fe20008000000 */
        /* <DEDUP_REMOVED lines=28> */
.L_x_866:
[----:B------:R-:W-:Y:S05]  /*2650*/  BSYNC B0 ;  /* 0x0000000000007941 */ /* 0x000fea0003800000 */
.L_x_865:
        /* <DEDUP_REMOVED lines=33> */
.L_x_868:
[----:B------:R-:W-:Y:S05]  /*2870*/  BSYNC B0 ;  /* 0x0000000000007941 */ /* 0x000fea0003800000 */
.L_x_867:
        /* <DEDUP_REMOVED lines=34> */
.L_x_870:
[----:B------:R-:W-:Y:S05]  /*2aa0*/  BSYNC B0 ;  /* 0x0000000000007941 */ /* 0x000fea0003800000 */
.L_x_869:
        /* <DEDUP_REMOVED lines=33> */
.L_x_872:
[----:B------:R-:W-:Y:S05]  /*2cc0*/  BSYNC B0 ;  /* 0x0000000000007941 */ /* 0x000fea0003800000 */
.L_x_871:
        /* <DEDUP_REMOVED lines=31> */
.L_x_874:
[----:B------:R-:W-:Y:S05]  /*2ec0*/  BSYNC B0 ;  /* 0x0000000000007941 */ /* 0x000fea0003800000 */
.L_x_873:
        /* <DEDUP_REMOVED lines=31> */
.L_x_876:
[----:B------:R-:W-:Y:S05]  /*30c0*/  BSYNC B0 ;  /* 0x0000000000007941 */ /* 0x000fea0003800000 */
.L_x_875:
        /* <DEDUP_REMOVED lines=31> */
.L_x_878:
[----:B------:R-:W-:Y:S05]  /*32c0*/  BSYNC B0 ;  /* 0x0000000000007941 */ /* 0x000fea0003800000 */
.L_x_877:
        /* <DEDUP_REMOVED lines=31> */
.L_x_880:
[----:B------:R-:W-:Y:S05]  /*34c0*/  BSYNC B0 ;  /* 0x0000000000007941 */ /* 0x000fea0003800000 */
.L_x_879:
[----:B------:R-:W-:Y:S01]  /*34d0*/  IMAD.IADD R165, R31, 0x1, R22 ;  /* 0x000000011fa57824 */ /* 0x000fe200078e0216 */
[----:B------:R-:W-:Y:S01]  /*34e0*/  MOV R164, R30 ;  /* 0x0000001e00a47202 */ /* 0x000fe20000000f00 */
[----:B------:R-:W-:Y:S01]  /*34f0*/  USHF.L.U64.HI UR31, UR8, 0x6, UR9 ;  /* 0x00000006081f7899 */ /* 0x000fe20008010209 */
[----:B------:R-:W-:Y:S01]  /*3500*/  ISETP.GE.AND P0, PT, R6, UR5, PT ;  /* 0x0000000506007c0c */ /* 0x000fe2000bf06270 */
[----:B------:R-:W-:Y:S01]  /*3510*/  USHF.R.S32.HI UR34, URZ, 0x1f, UR29 ;  /* 0x0000001f3f227899 */ /* 0x000fe2000801141d */
[----:B------:R-:W-:Y:S01]  /*3520*/  IMAD.U32 R161, RZ, RZ, UR30 ;  /* 0x0000001effa17e24 */ /* 0x000fe2000f8e00ff */
[----:B------:R2:W-:Y:S01]  /*3530*/  STL.64 [R1+0x70], R164 ;  /* 0x000070a401007387 */ /* 0x0005e20000100a00 */
[----:B------:R-:W-:Y:S01]  /*3540*/  UIMAD UR10, UR31, UR29, URZ ;  /* 0x0000001d1f0a72a4 */ /* 0x000fe2000f8e023f */
[----:B------:R-:W-:Y:S01]  /*3550*/  BSSY B0, `(.L_x_881) ;  /* 0x000001c000007945 */ /* 0x000fe20003800000 */
[----:B-1----:R-:W-:Y:S01]  /*3560*/  IMAD.WIDE.U32 R8, R161, UR29, R164 ;  /* 0x0000001da1087c25 */ /* 0x002fe2000f8e00a4 */
[----:B------:R-:W-:Y:S01]  /*3570*/  ISETP.GE.AND P5, PT, R20, UR5, PT ;  /* 0x0000000514007c0c */ /* 0x000fe2000bfa6270 */
[----:B------:R-:W-:Y:S01]  /*3580*/  UIMAD UR10, UR34, UR30, UR10 ;  /* 0x0000001e220a72a4 */ /* 0x000fe2000f8e020a */
[----:B------:R-:W-:-:S02]  /*3590*/  ISETP.GE.AND P4, PT, R19, UR5, PT ;  /* 0x0000000513007c0c */ /* 0x000fc4000bf86270 */
[----:B------:R-:W-:-:S03]  /*35a0*/  ISETP.GE.AND P3, PT, R18, UR5, PT ;  /* 0x0000000512007c0c */ /* 0x000fc6000bf66270 */
[----:B------:R-:W-:Y:S01]  /*35b0*/  VIADD R11, R9, UR10 ;  /* 0x0000000a090b7c36 */ /* 0x000fe20008000000 */
[----:B------:R-:W-:Y:S09]  /*35c0*/  @P0 BRA `(.L_x_882) ;  /* 0x0000000000500947 */ /* 0x000ff20003800000 */
        /* <DEDUP_REMOVED lines=20> */
.L_x_882:
[----:B------:R-:W-:Y:S05]  /*3710*/  BSYNC B0 ;  /* 0x0000000000007941 */ /* 0x000fea0003800000 */
.L_x_881:
        /* <DEDUP_REMOVED lines=26> */
.L_x_884:
[----:B------:R-:W-:Y:S05]  /*38c0*/  BSYNC B0 ;  /* 0x0000000000007941 */ /* 0x000fea0003800000 */
.L_x_883:
[----:B------:R-:W-:Y:S04]  /*38d0*/  BSSY B0, `(.L_x_885) ;  /* 0x000001b000007945 */ /* 0x000fe80003800000 */
        /* <DEDUP_REMOVED lines=26> */
.L_x_886:
[----:B------:R-:W-:Y:S05]  /*3a80*/  BSYNC B0 ;  /* 0x0000000000007941 */ /* 0x000fea0003800000 */
.L_x_885:
        /* <DEDUP_REMOVED lines=27> */
.L_x_888:
[----:B------:R-:W-:Y:S05]  /*3c40*/  BSYNC B0 ;  /* 0x0000000000007941 */ /* 0x000fea0003800000 */
.L_x_887:
        /* <DEDUP_REMOVED lines=9> */
[----:B------:R-:W-:Y:S02]  /*3ce0*/  @UP1 UMOV UR37, UR19 ;  /* 0x0000001300251c82 */ /* 0x000fe40008000000 */
[----:B------:R-:W-:Y:S01]  /*3cf0*/  @UP1 UIMAD.WIDE.U32 UR36, UR23, UR10, UR36 ;  /* 0x0000000a172412a5 */ /* 0x000fe2000f8e0024 */
[----:B------:R-:W-:-:S04]  /*3d00*/  DEPBAR.LE SB0, 0x0 ;  /* 0x000080000000791a */ /* 0x000fc80000000000 */
[----:B------:R-:W-:Y:S02]  /*3d10*/  @UP1 UIMAD UR11, UR23, UR11, UR35 ;  /* 0x0000000b170b12a4 */ /* 0x000fe4000f8e0223 */
[----:B------:R-:W-:Y:S02]  /*3d20*/  @UP1 ULEA UR12, UP0, UR36, UR12, 0x2 ;  /* 0x0000000c240c1291 */ /* 0x000fe4000f80103f */
[----:B------:R-:W-:Y:S01]  /*3d30*/  @UP1 UIADD3 UR11, UR37, UR11, URZ ;  /* 0x0000000b250b1290 */ /* 0x000fe2000fffe03f */
[----:B------:R-:W-:Y:S01]  /*3d40*/  SHF.R.S32.HI R5, RZ, 0x4, R26 ;  /* 0x00000004ff057819 */ /* 0x000fe2000001141a */
[----:B------:R-:W-:Y:S02]  /*3d50*/  @UP1 ULDC UR10, c[0x0][0x2e8] ;  /* 0x0000ba00000a1ab9 */ /* 0x000fe40000000800 */
[----:B------:R-:W-:Y:S01]  /*3d60*/  @UP1 ULEA.HI.X UR13, UR36, UR13, UR11, 0x2, UP0 ;  /* 0x0000000d240d1291 */ /* 0x000fe200080f140b */
[----:B-1----:R-:W-:-:S05]  /*3d70*/  IMAD.U32 R8, RZ, RZ, UR12 ;  /* 0x0000000cff087e24 */ /* 0x002fca000f8e00ff */
[----:B------:R-:W-:-:S05]  /*3d80*/  IMAD.U32 R9, RZ, RZ, UR13 ;  /* 0x0000000dff097e24 */ /* 0x000fca000f8e00ff */
[----:B------:R1:W5:Y:S01]  /*3d90*/  @P0 LDG.E R8, desc[UR26][R8.64] ;  /* 0x0000001a08080981 */ /* 0x000362000c1e1900 */
[----:B------:R-:W-:Y:S01]  /*3da0*/  IMAD.SHL.U32 R0, R24, 0x40, RZ ;  /* 0x0000004018007824 */ /* 0x000fe200078e00ff */
[----:B------:R-:W-:Y:S01]  /*3db0*/  LEA.HI R3, R26, R5, RZ, 0x1 ;  /* 0x000000051a037211 */ /* 0x000fe200078f08ff */
[----:B------:R-:W-:Y:S01]  /*3dc0*/  IMAD.IADD R11, R29, 0x1, R25 ;  /* 0x000000011d0b7824 */ /* 0x000fe200078e0219 */
[C---:B------:R-:W-:Y:S01]  /*3dd0*/  ISETP.GE.AND P1, PT, R6.reuse, UR5, PT ;  /* 0x0000000506007c0c */ /* 0x040fe2000bf26270 */
[----:B------:R-:W-:Y:S01]  /*3de0*/  BAR.SYNC.DEFER_BLOCKING 0x0 ;  /* 0x0000000000007b1d */ /* 0x000fe20000010000 */
[----:B------:R-:W-:Y:S01]  /*3df0*/  IMAD.SHL.U32 R6, R6, 0x8, RZ ;  /* 0x0000000806067824 */ /* 0x000fe200078e00ff */
[----:B------:R-:W-:Y:S01]  /*3e00*/  LOP3.LUT R0, R0, 0x1c0, RZ, 0xc0, !PT ;  /* 0x000001c000007812 */ /* 0x000fe200078ec0ff */
[----:B------:R-:W-:Y:S01]  /*3e10*/  IMAD.MOV.U32 R10, RZ, RZ, R28 ;  /* 0x000000ffff0a7224 */ /* 0x000fe200078e001c */
[----:B------:R-:W-:Y:S01]  /*3e20*/  LOP3.LUT R3, R3, 0xfffffffe, RZ, 0xc0, !PT ;  /* 0xfffffffe03037812 */ /* 0x000fe200078ec0ff */
[----:B------:R-:W-:Y:S01]  /*3e30*/  USHF.L.U64.HI UR12, UR6, 0x6, UR7 ;  /* 0x00000006060c7899 */ /* 0x000fe20008010207 */
[----:B------:R-:W-:Y:S01]  /*3e40*/  LOP3.LUT R7, R0, 0x8, R6, 0xf8, !PT ;  /* 0x0000000800077812 */ /* 0x000fe200078ef806 */
[----:B------:R-:W-:Y:S01]  /*3e50*/  IMAD.SHL.U32 R6, R21, 0x40, RZ ;  /* 0x0000004015067824 */ /* 0x000fe200078e00ff */
[----:B------:R-:W-:Y:S01]  /*3e60*/  SHF.R.U32.HI R0, RZ, 0x3, R0 ;  /* 0x00000003ff007819 */ /* 0x000fe20000011600 */
[----:B------:R-:W-:Y:S01]  /*3e70*/  IMAD.IADD R3, R5, 0x1, -R3 ;  /* 0x0000000105037824 */ /* 0x000fe200078e0a03 */
[----:B------:R2:W-:Y:S01]  /*3e80*/  STL.64 [R1+0x80], R10 ;  /* 0x0000800a01007387 */ /* 0x0005e20000100a00 */
[----:B------:R-:W-:Y:S01]  /*3e90*/  LEA.HI R162, R27, R163, RZ, 0x5 ;  /* 0x000000a31ba27211 */ /* 0x000fe200078f28ff */
[----:B------:R-:W-:Y:S01]  /*3ea0*/  USHF.L.U32 UR13, UR6, 0x6, URZ ;  /* 0x00000006060d7899 */ /* 0x000fe2000800063f */
[----:B------:R-:W-:Y:S01]  /*3eb0*/  LOP3.LUT R7, R7, R0, RZ, 0x3c, !PT ;  /* 0x0000000007077212 */ /* 0x000fe200078e3cff */
[C---:B------:R-:W-:Y:S01]  /*3ec0*/  IMAD.SHL.U32 R5, R3.reuse, 0x8, RZ ;  /* 0x0000000803057824 */ /* 0x040fe200078e00ff */
[----:B------:R-:W-:Y:S01]  /*3ed0*/  LOP3.LUT R0, R6, 0x1c0, RZ, 0xc0, !PT ;  /* 0x000001c006007812 */ /* 0x000fe200078ec0ff */
[----:B------:R-:W-:Y:S01]  /*3ee0*/  UMOV UR19, URZ ;  /* 0x0000003f00137c82 */ /* 0x000fe20008000000 */
[----:B------:R-:W-:Y:S01]  /*3ef0*/  SHF.R.S32.HI R160, RZ, 0x5, R162 ;  /* 0x00000005ffa07819 */ /* 0x000fe200000114a2 */
[----:B------:R-:W-:Y:S01]  /*3f00*/  BSSY B0, `(.L_x_889) ;  /* 0x000002d000007945 */ /* 0x000fe20003800000 */
[----:B------:R-:W-:Y:S01]  /*3f10*/  LOP3.LUT R6, R0, 0x8, R5, 0xf8, !PT ;  /* 0x0000000800067812 */ /* 0x000fe200078ef805 */
[----:B-1----:R-:W5:Y:S01]  /*3f20*/  @P0 MUFU.RCP R9, UR10 ;  /* 0x0000000a00090d08 */ /* 0x002f620008001000 */
[----:B------:R-:W-:Y:S01]  /*3f30*/  SHF.R.U32.HI R5, RZ, 0x3, R0 ;  /* 0x00000003ff057819 */ /* 0x000fe20000011600 */
[----:B------:R-:W-:Y:S01]  /*3f40*/  UIMAD UR10, UR12, UR29, URZ ;  /* 0x0000001d0c0a72a4 */ /* 0x000fe2000f8e023f */
[----:B------:R-:W-:Y:S01]  /*3f50*/  IMAD R0, R3, 0x200, R7 ;  /* 0x0000020003007824 */ /* 0x000fe200078e0207 */
[----:B------:R2:W-:Y:S01]  /*3f60*/  @P1 STS.128 [R243+0xc000], RZ ;  /* 0x00c000fff3001388 */ /* 0x0005e20000000c00 */
[----:B------:R-:W-:Y:S01]  /*3f70*/  LOP3.LUT R138, R6, R5, RZ, 0x3c, !PT ;  /* 0x00000005068a7212 */ /* 0x000fe200078e3cff */
[----:B------:R-:W-:Y:S01]  /*3f80*/  IMAD.U32 R6, RZ, RZ, UR29 ;  /* 0x0000001dff067e24 */ /* 0x000fe2000f8e00ff */
[----:B------:R-:W-:Y:S01]  /*3f90*/  UIMAD UR10, UR34, UR13, UR10 ;  /* 0x0000000d220a72a4 */ /* 0x000fe2000f8e020a */
[----:B------:R2:W-:Y:S01]  /*3fa0*/  @P1 STS.128 [R243+0xe000], RZ ;  /* 0x00e000fff3001388 */ /* 0x0005e20000000c00 */
[----:B------:R-:W-:Y:S01]  /*3fb0*/  ISETP.GE.AND P5, PT, R20, UR5, PT ;  /* 0x0000000514007c0c */ /* 0x000fe2000bfa6270 */
[----:B------:R-:W-:Y:S01]  /*3fc0*/  IMAD.WIDE.U32 R6, R6, UR13, R10 ;  /* 0x0000000d06067c25 */ /* 0x000fe2000f8e000a */
[----:B------:R-:W-:-:S02]  /*3fd0*/  ISETP.GE.AND P4, PT, R19, UR5, PT ;  /* 0x0000000513007c0c */ /* 0x000fc4000bf86270 */
[----:B------:R-:W-:Y:S02]  /*3fe0*/  ISETP.GE.AND P3, PT, R18, UR5, PT ;  /* 0x0000000512007c0c */ /* 0x000fe4000bf66270 */
[----:B------:R-:W-:Y:S01]  /*3ff0*/  LEA R224, R0, UR4, 0x1 ;  /* 0x0000000400e07c11 */ /* 0x000fe2000f8e08ff */
[----:B-----5:R-:W-:Y:S01]  /*4000*/  @P0 FMUL.FTZ R9, R8, R9 ;  /* 0x0000000908090220 */ /* 0x020fe20000410000 */
[----:B------:R-:W-:-:S04]  /*4010*/  IMAD.SHL.U32 R8, R23, 0x40, RZ ;  /* 0x0000004017087824 */ /* 0x000fc800078e00ff */
[----:B------:R-:W-:Y:S01]  /*4020*/  @P0 R2UR UR11, R9 ;  /* 0x00000000090b02ca */ /* 0x000fe200000e0000 */
[----:B------:R-:W-:Y:S01]  /*4030*/  VIADD R9, R7, UR10 ;  /* 0x0000000a07097c36 */ /* 0x000fe20008000000 */
[----:B------:R-:W-:-:S05]  /*4040*/  LOP3.LUT R139, R8, 0xfffffe00, RZ, 0xc0, !PT ;  /* 0xfffffe00088b7812 */ /* 0x000fca00078ec0ff */
[----:B------:R-:W-:-:S04]  /*4050*/  IMAD R3, R160, 0x400, R139 ;  /* 0x00000400a0037824 */ /* 0x000fc800078e028b */
[----:B------:R-:W-:Y:S02]  /*4060*/  IMAD.IADD R3, R138, 0x1, R3 ;  /* 0x000000018a037824 */ /* 0x000fe400078e0203 */
[----:B------:R-:W-:Y:S01]  /*4070*/  @UP1 UMOV UR19, UR11 ;  /* 0x0000000b00131c82 */ /* 0x000fe20008000000 */
[----:B--2---:R-:W-:Y:S05]  /*4080*/  @P1 BRA `(.L_x_890) ;  /* 0x0000000000501947 */ /* 0x004fea0003800000 */
        /* <DEDUP_REMOVED lines=14> */
[----:B--2---:R-:W-:-:S04]  /*4170*/  LEA R10, P0, R6, UR10, 0x1 ;  /* 0x0000000a060a7c11 */ /* 0x004fc8000f8008ff */
[----:B------:R-:W-:-:S05]  /*4180*/  LEA.HI.X R11, R6, UR11, R9, 0x1, P0 ;  /* 0x0000000b060b7c11 */ /* 0x000fca00080f0c09 */
[----:B------:R-:W-:Y:S01]  /*4190*/  @!PT LDS RZ, [RZ] ;  /* 0x00000000fffff984 */ /* 0x000fe20000000800 */
[----:B------:R-:W-:Y:S01]  /*41a0*/  @!PT LDS RZ, [RZ] ;  /* 0x00000000fffff984 */ /* 0x000fe20000000800 */
[----:B------:R-:W-:Y:S01]  /*41b0*/  @!PT LDS RZ, [RZ] ;  /* 0x00000000fffff984 */ /* 0x000fe20000000800 */
[----:B------:R1:W-:Y:S04]  /*41c0*/  LDGSTS.E.BYPASS.LTC128B.128 [R243+0xe000], desc[UR26][R10.64+0x80] ;  /* 0x0e0000800af37fae */ /* 0x0003e8000b901d5a */
.L_x_890:
[----:B------:R-:W-:Y:S05]  /*41d0*/  BSYNC B0 ;  /* 0x0000000000007941 */ /* 0x000fea0003800000 */
.L_x_889:
        /* <DEDUP_REMOVED lines=12> */
[----:B-12---:R-:W1:Y:S01]  /*42a0*/  @!P1 LDC.64 R10, c[0x0][0x220] ;  /* 0x00008800ff0a9b82 */ /* 0x006e620000000a00 */
        /* <DEDUP_REMOVED lines=16> */
.L_x_892:
[----:B------:R-:W-:Y:S05]  /*43b0*/  BSYNC B0 ;  /* 0x0000000000007941 */ /* 0x000fea0003800000 */
.L_x_891:
        /* <DEDUP_REMOVED lines=29> */
.L_x_894:
[----:B------:R-:W-:Y:S05]  /*4590*/  BSYNC B0 ;  /* 0x0000000000007941 */ /* 0x000fea0003800000 */
.L_x_893:
        /* <DEDUP_REMOVED lines=29> */
.L_x_896:
[----:B------:R-:W-:Y:S05]  /*4770*/  BSYNC B0 ;  /* 0x0000000000007941 */ /* 0x000fea0003800000 */
.L_x_895:
[----:B-12---:R-:W-:Y:S01]  /*4780*/  LDSM.16.M88.4 R8, [R231+0x2000] ;  /* 0x00200000e708783b */ /* 0x006fe20000000200 */
[----:B------:R-:W-:Y:S01]  /*4790*/  R2P PR, R24, 0x6 ;  /* 0x0000000618007804 */ /* 0x000fe20000000000 */
[C---:B------:R-:W-:Y:S01]  /*47a0*/  VIADD R0, R224.reuse, 0x8000 ;  /* 0x00008000e0007836 */ /* 0x040fe20000000000 */
[----:B------:R-:W-:Y:S01]  /*47b0*/  UIADD3 UR5, UR28, 0x1, -UR18 ;  /* 0x000000011c057890 */ /* 0x000fe2000fffe812 */
[----:B------:R-:W1:Y:S01]  /*47c0*/  LDSM.16.M88.4 R32, [R224+0x8800] ;  /* 0x00880000e020783b */ /* 0x000e620000000200 */
[----:B------:R-:W-:Y:S01]  /*47d0*/  VIADD R235, R224, 0x8020 ;  /* 0x00008020e0eb7836 */ /* 0x000fe20000000000 */
[----:B------:R-:W-:Y:S01]  /*47e0*/  UIADD3 UR10, UR28, -UR18, URZ ;  /* 0x800000121c0a7290 */ /* 0x000fe2000fffe03f */
[--C-:B------:R-:W-:Y:S01]  /*47f0*/  IMAD R232, R4, 0x2, R231.reuse ;  /* 0x0000000204e87824 */ /* 0x100fe200078e02e7 */
[----:B------:R-:W2:Y:S01]  /*4800*/  LDSM.16.M88.4 R28, [R224+0x9000] ;  /* 0x00900000e01c783b */ /* 0x000ea20000000200 */
[C---:B------:R-:W-:Y:S01]  /*4810*/  IMAD R234, R2.reuse, 0x2, R231 ;  /* 0x0000000202ea7824 */ /* 0x040fe200078e02e7 */
[----:B------:R-:W-:Y:S01]  /*4820*/  UIADD3 UR5, UR5, UR21, URZ ;  /* 0x0000001505057290 */ /* 0x000fe2000fffe03f */
[----:B------:R-:W-:Y:S01]  /*4830*/  IMAD R233, R2, 0x2, R232 ;  /* 0x0000000202e97824 */ /* 0x000fe200078e02e8 */
[----:B------:R-:W-:Y:S01]  /*4840*/  LDSM.16.M88.4 R12, [R231] ;  /* 0x00000000e70c783b */ /* 0x000fe20000000200 */
[----:B------:R-:W-:Y:S01]  /*4850*/  IMAD.U32 R6, RZ, RZ, UR28 ;  /* 0x0000001cff067e24 */ /* 0x000fe2000f8e00ff */
[----:B------:R-:W-:Y:S01]  /*4860*/  UISETP.GT.AND UP0, UPT, UR29, UR15, UPT ;  /* 0x0000000f1d00728c */ /* 0x000fe2000bf04270 */
[----:B------:R-:W-:Y:S01]  /*4870*/  @P1 VIADD R235, R0, 0xffffffe0 ;  /* 0xffffffe000eb1836 */ /* 0x000fe20000000000 */
[----:B------:R-:W5:Y:S01]  /*4880*/  LDSM.16.M88.4 R20, [R224+0x8000] ;  /* 0x00800000e014783b */ /* 0x000f620000000200 */
[----:B------:R-:W-:-:S02]  /*4890*/  IMAD.MOV.U32 R0, RZ, RZ, 0x40 ;  /* 0x00000040ff007424 */ /* 0x000fc400078e00ff */
[----:B------:R-:W-:Y:S01]  /*48a0*/  IMAD.U32 R7, RZ, RZ, UR10 ;  /* 0x0000000aff077e24 */ /* 0x000fe2000f8e00ff */
[----:B------:R-:W5:Y:S01]  /*48b0*/  LDSM.16.M88.4 R24, [R224+0x9800] ;  /* 0x00980000e018783b */ /* 0x000f620000000200 */
[C---:B------:R-:W-:Y:S01]  /*48c0*/  VIADD R242, R235.reuse, 0x800 ;  /* 0x00000800ebf27836 */ /* 0x040fe20000000000 */
[----:B------:R-:W-:Y:S01]  /*48d0*/  SEL R0, R0, 0xffffffc0, !P2 ;  /* 0xffffffc000007807 */ /* 0x000fe20005000000 */
[C---:B------:R-:W-:Y:S01]  /*48e0*/  VIADD R241, R235.reuse, 0x1000 ;  /* 0x00001000ebf17836 */ /* 0x040fe20000000000 */
[----:B---34-:R-:W-:Y:S01]  /*48f0*/  LDSM.16.M88.4 R16, [R232+0x2000] ;  /* 0x00200000e810783b */ /* 0x018fe20000000200 */
[C---:B------:R-:W-:Y:S02]  /*4900*/  VIADD R240, R235.reuse, 0x1800 ;  /* 0x00001800ebf07836 */ /* 0x040fe40000000000 */
[----:B------:R-:W-:Y:S01]  /*4910*/  IMAD.IADD R230, R224, 0x1, R0 ;  /* 0x00000001e0e67824 */ /* 0x000fe200078e0200 */
[----:B------:R-:W3:Y:S01]  /*4920*/  LDSM.16.M88.4 R64, [R235+0x800] ;  /* 0x00080000eb40783b */ /* 0x000ee20000000200 */
[----:B------:R-:W-:Y:S01]  /*4930*/  IMAD.IADD R229, R0, 0x1, R235 ;  /* 0x0000000100e57824 */ /* 0x000fe200078e02eb */
[----:B------:R-:W-:Y:S01]  /*4940*/  LOP3.LUT R0, R162, 0xffffffe0, RZ, 0xc0, !PT ;  /* 0xffffffe0a2007812 */ /* 0x000fe200078ec0ff */
[C---:B------:R-:W-:Y:S01]  /*4950*/  VIADD R239, R235.reuse, 0x2000 ;  /* 0x00002000ebef7836 */ /* 0x040fe20000000000 */
[----:B------:R-:W4:Y:S01]  /*4960*/  LDSM.16.M88.4 R56, [R235+0x1000] ;  /* 0x00100000eb38783b */ /* 0x000f220000000200 */
[----:B------:R-:W-:-:S02]  /*4970*/  VIADD R238, R235, 0x2800 ;  /* 0x00002800ebee7836 */ /* 0x000fc40000000000 */
[C---:B------:R-:W-:Y:S01]  /*4980*/  IMAD.IADD R0, R163.reuse, 0x1, -R0 ;  /* 0x00000001a3007824 */ /* 0x040fe200078e0a00 */
[----:B------:R-:W-:Y:S01]  /*4990*/  LDSM.16.M88.4 R48, [R235] ;  /* 0x00000000eb30783b */ /* 0x000fe20000000200 */
[----:B------:R-:W-:Y:S02]  /*49a0*/  IMAD.SHL.U32 R163, R163, 0x2, RZ ;  /* 0x00000002a3a37824 */ /* 0x000fe400078e00ff */
[C---:B------:R-:W-:Y:S01]  /*49b0*/  VIADD R237, R235.reuse, 0x3000 ;  /* 0x00003000ebed7836 */ /* 0x040fe20000000000 */
[----:B------:R-:W4:Y:S01]  /*49c0*/  LDSM.16.M88.4 R52, [R235+0x1800] ;  /* 0x00180000eb34783b */ /* 0x000f220000000200 */
[----:B------:R-:W-:Y:S01]  /*49d0*/  SHF.R.S32.HI R3, RZ, 0x1f, R0 ;  /* 0x0000001fff037819 */ /* 0x000fe20000011400 */
[----:B------:R-:W-:Y:S01]  /*49e0*/  VIADD R236, R235, 0x3800 ;  /* 0x00003800ebec7836 */ /* 0x000fe20000000000 */
[----:B------:R-:W-:Y:S01]  /*49f0*/  LOP3.LUT R167, R163, 0x6, RZ, 0xc0, !PT ;  /* 0x00000006a3a77812 */ /* 0x000fe200078ec0ff */
[----:B-1----:R-:W-:Y:S01]  /*4a00*/  HMMA.16816.F32 R44, R8, R32, RZ ;  /* 0x00000020082c723c */ /* 0x002fe200000018ff */
[----:B------:R-:W-:Y:S01]  /*4a10*/  LEA.HI R0, R3, R0, RZ, 0x2 ;  /* 0x0000000003007211 */ /* 0x000fe200078f10ff */
[----:B------:R-:W0:Y:S01]  /*4a20*/  LDGDEPBAR ;  /* 0x00000000000079af */ /* 0x000e220000000000 */
[----:B------:R-:W-:-:S02]  /*4a30*/  LEA R3, R160, UR25, 0x4 ;  /* 0x00000019a0037c11 */ /* 0x000fc4000f8e20ff */
[----:B------:R-:W-:Y:S01]  /*4a40*/  SHF.R.S32.HI R0, RZ, 0x2, R0 ;  /* 0x00000002ff007819 */ /* 0x000fe20000011400 */
[----:B--2---:R-:W-:Y:S04]  /*4a50*/  HMMA.16816.F32 R40, R8, R28, RZ ;  /* 0x0000001c0828723c */ /* 0x004fe800000018ff */
[----:B------:R-:W-:Y:S01]  /*4a60*/  IMAD.IADD R5, R0, 0x1, R3 ;  /* 0x0000000100057824 */ /* 0x000fe200078e0203 */
[----:B------:R-:W-:Y:S01]  /*4a70*/  LOP3.LUT R0, R138, R139, RZ, 0xfc, !PT ;  /* 0x0000008b8a007212 */ /* 0x000fe200078efcff */
[-C--:B-----5:R-:W-:Y:S01]  /*4a80*/  HMMA.16816.F32 R96, R12, R20.reuse, RZ ;  /* 0x000000140c60723c */ /* 0x0a0fe200000018ff */
[----:B------:R-:W-:Y:S02]  /*4a90*/  IMAD.U32 R3, RZ, RZ, UR29 ;  /* 0x0000001dff037e24 */ /* 0x000fe4000f8e00ff */
[----:B------:R-:W-:Y:S01]  /*4aa0*/  VIADD R248, R5, UR10 ;  /* 0x0000000a05f87c36 */ /* 0x000fe20008000000 */
[----:B------:R-:W-:Y:S01]  /*4ab0*/  IADD3 R250, R7, 0x8, R5 ;  /* 0x0000000807fa7810 */ /* 0x000fe20007ffe005 */
[----:B------:R-:W-:Y:S01]  /*4ac0*/  IMAD R3, R3, 0x40, R167 ;  /* 0x0000004003037824 */ /* 0x000fe200078e02a7 */
[----:B------:R-:W-:Y:S01]  /*4ad0*/  HMMA.16816.F32 R60, R8, R20, RZ ;  /* 0x00000014083c723c */ /* 0x000fe200000018ff */
[----:B------:R-:W-:-:S02]  /*4ae0*/  IADD3 R249, R7, 0x40, R5 ;  /* 0x0000004007f97810 */ /* 0x000fc40007ffe005 */
[----:B------:R-:W-:Y:S01]  /*4af0*/  IADD3 R251, R7, 0x48, R5 ;  /* 0x0000004807fb7810 */ /* 0x000fe20007ffe005 */
[C---:B------:R-:W-:Y:S01]  /*4b00*/  IMAD.IADD R7, R248.reuse, 0x1, -R3 ;  /* 0x00000001f8077824 */ /* 0x040fe200078e0a03 */
[----:B------:R-:W-:Y:S01]  /*4b10*/  VIADDMNMX R247, R248, -UR22, RZ, !PT ;  /* 0x80000016f8f77c46 */ /* 0x000fe2000f8001ff */
[-C--:B------:R-:W-:Y:S01]  /*4b20*/  HMMA.16816.F32 R68, R8, R22.reuse, RZ ;  /* 0x000000160844723c */ /* 0x080fe200000018ff */
[----:B------:R-:W-:Y:S02]  /*4b30*/  VIADDMNMX R246, R250, -UR22, RZ, !PT ;  /* 0x80000016faf67c46 */ /* 0x000fe4000f8001ff */
[----:B------:R-:W-:Y:S02]  /*4b40*/  VIADDMNMX R245, R249, -UR22, RZ, !PT ;  /* 0x80000016f9f57c46 */ /* 0x000fe4000f8001ff */
[----:B------:R-:W-:Y:S01]  /*4b50*/  VIADDMNMX R244, R251, -UR22, RZ, !PT ;  /* 0x80000016fbf47c46 */ /* 0x000fe2000f8001ff */
[----:B------:R-:W-:Y:S01]  /*4b60*/  HMMA.16816.F32 R100, R12, R22, RZ ;  /* 0x000000160c64723c */ /* 0x000fe200000018ff */
[----:B------:R-:W1:Y:S05]  /*4b70*/  LDSM.16.M88.4 R20, [R232] ;  /* 0x00000000e814783b */ /* 0x000e6a0000000200 */
[----:B------:R-:W-:Y:S06]  /*4b80*/  HMMA.16816.F32 R36, R8, R24, RZ ;  /* 0x000000180824723c */ /* 0x000fec00000018ff */
[----:B---3--:R-:W-:Y:S06]  /*4b90*/  HMMA.16816.F32 R120, R16, R64, R44 ;  /* 0x000000401078723c */ /* 0x008fec000000182c */
[C---:B------:R-:W-:Y:S06]  /*4ba0*/  HMMA.16816.F32 R72, R8.reuse, R34, RZ ;  /* 0x000000220848723c */ /* 0x040fec00000018ff */
[C---:B------:R-:W-:Y:S06]  /*4bb0*/  HMMA.16816.F32 R92, R8.reuse, R30, RZ ;  /* 0x0000001e085c723c */ /* 0x040fec00000018ff */
[----:B------:R-:W-:Y:S01]  /*4bc0*/  HMMA.16816.F32 R88, R8, R26, RZ ;  /* 0x0000001a0858723c */ /* 0x000fe200000018ff */
[----:B------:R-:W-:Y:S05]  /*4bd0*/  LDSM.16.M88.4 R8, [R234+0x2000] ;  /* 0x00200000ea08783b */ /* 0x000fea0000000200 */
[----:B----4-:R-:W-:Y:S01]  /*4be0*/  HMMA.16816.F32 R44, R16, R56, R40 ;  /* 0x00000038102c723c */ /* 0x010fe20000001828 */
[----:B------:R-:W2:Y:S05]  /*4bf0*/  LDSM.16.M88.4 R40, [R230+0x8000] ;  /* 0x00800000e628783b */ /* 0x000eaa0000000200 */
[C---:B------:R-:W-:Y:S06]  /*4c00*/  HMMA.16816.F32 R84, R12.reuse, R32, RZ ;  /* 0x000000200c54723c */ /* 0x040fec00000018ff */
[C---:B------:R-:W-:Y:S01]  /*4c10*/  HMMA.16816.F32 R112, R12.reuse, R34, RZ ;  /* 0x000000220c70723c */ /* 0x040fe200000018ff */
[----:B------:R-:W3:Y:S05]  /*4c20*/  LDSM.16.M88.4 R32, [R230+0x9000] ;  /* 0x00900000e620783b */ /* 0x000eea0000000200 */
[C---:B------:R-:W-:Y:S06]  /*4c30*/  HMMA.16816.F32 R76, R12.reuse, R24, RZ ;  /* 0x000000180c4c723c */ /* 0x040fec00000018ff */
[C---:B------:R-:W-:Y:S06]  /*4c40*/  HMMA.16816.F32 R104, R12.reuse, R26, RZ ;  /* 0x0000001a0c68723c */ /* 0x040fec00000018ff */
[C---:B------:R-:W-:Y:S06]  /*4c50*/  HMMA.16816.F32 R80, R12.reuse, R28, RZ ;  /* 0x0000001c0c50723c */ /* 0x040fec00000018ff */
[----:B------:R-:W-:Y:S01]  /*4c60*/  HMMA.16816.F32 R108, R12, R30, RZ ;  /* 0x0000001e0c6c723c */ /* 0x000fe200000018ff */
[----:B------:R-:W-:Y:S04]  /*4c70*/  LDSM.16.M88.4 R28, [R230+0x9800] ;  /* 0x00980000e61c783b */ /* 0x000fe80000000200 */
[----:B------:R-:W-:Y:S01]  /*4c80*/  LDSM.16.M88.4 R12, [R234] ;  /* 0x00000000ea0c783b */ /* 0x000fe20000000200 */
[C---:B------:R-:W-:Y:S03]  /*4c90*/  HMMA.16816.F32 R140, R16.reuse, R52, R36 ;  /* 0x00000034108c723c */ /* 0x040fe60000001824 */
[----:B------:R-:W4:Y:S03]  /*4ca0*/  LDSM.16.M88.4 R36, [R230+0x8800] ;  /* 0x00880000e624783b */ /* 0x000f260000000200 */
[C---:B------:R-:W-:Y:S06]  /*4cb0*/  HMMA.16816.F32 R24, R16.reuse, R50, R68 ;  /* 0x000000321018723c */ /* 0x040fec0000001844 */
[C---:B------:R-:W-:Y:S01]  /*4cc0*/  HMMA.16816.F32 R128, R16.reuse, R48, R60 ;  /* 0x000000301080723c */ /* 0x040fe2000000183c */
[----:B------:R-:W-:Y:S05]  /*4cd0*/  LDSM.16.M88.4 R60, [R229] ;  /* 0x00000000e53c783b */ /* 0x000fea0000000200 */
[C---:B------:R-:W-:Y:S06]  /*4ce0*/  HMMA.16816.F32 R148, R16.reuse, R58, R92 ;  /* 0x0000003a1094723c */ /* 0x040fec000000185c */
[C---:B------:R-:W-:Y:S06]  /*4cf0*/  HMMA.16816.F32 R92, R16.reuse, R54, R88 ;  /* 0x00000036105c723c */ /* 0x040fec0000001858 */
[----:B------:R-:W-:Y:S01]  /*4d00*/  HMMA.16816.F32 R152, R16, R66, R72 ;  /* 0x000000421098723c */ /* 0x000fe20000001848 */
[----:B------:R-:W5:Y:S05]  /*4d10*/  LDSM.16.M88.4 R16, [R233+0x2000] ;  /* 0x00200000e910783b */ /* 0x000f6a0000000200 */
[C---:B-1----:R-:W-:Y:S06]  /*4d20*/  HMMA.16816.F32 R116, R20.reuse, R48, R96 ;  /* 0x000000301474723c */ /* 0x042fec0000001860 */
[C---:B------:R-:W-:Y:S01]  /*4d30*/  HMMA.16816.F32 R88, R20.reuse, R50, R100 ;  /* 0x000000321458723c */ /* 0x040fe20000001864 */
[----:B------:R-:W-:Y:S05]  /*4d40*/  LDSM.16.M88.4 R48, [R229+0x1000] ;  /* 0x00100000e530783b */ /* 0x000fea0000000200 */
[C---:B------:R-:W-:Y:S06]  /*4d50*/  HMMA.16816.F32 R124, R20.reuse, R64, R84 ;  /* 0x00000040147c723c */ /* 0x040fec0000001854 */
[----:B------:R-:W-:Y:S06]  /*4d60*/  HMMA.16816.F32 R84, R20, R66, R112 ;  /* 0x000000421454723c */ /* 0x000fec0000001870 */
[----:B--2---:R-:W-:Y:S01]  /*4d70*/  HMMA.16816.F32 R64, R8, R42, R24 ;  /* 0x0000002a0840723c */ /* 0x004fe20000001818 */
[----:B------:R-:W1:Y:S05]  /*4d80*/  LDSM.16.M88.4 R24, [R233] ;  /* 0x00000000e918783b */ /* 0x000e6a0000000200 */
[C---:B------:R-:W-:Y:S06]  /*4d90*/  HMMA.16816.F32 R132, R20.reuse, R56, R80 ;  /* 0x000000381484723c */ /* 0x040fec0000001850 */
[C---:B------:R-:W-:Y:S06]  /*4da0*/  HMMA.16816.F32 R144, R20.reuse, R52, R76 ;  /* 0x000000341490723c */ /* 0x040fec000000184c */
[C---:B------:R-:W-:Y:S01]  /*4db0*/  HMMA.16816.F32 R68, R20.reuse, R58, R108 ;  /* 0x0000003a1444723c */ /* 0x040fe2000000186c */
[----:B------:R-:W2:Y:S05]  /*4dc0*/  LDSM.16.M88.4 R56, [R229+0x800] ;  /* 0x00080000e538783b */ /* 0x000eaa0000000200 */
[----:B------:R-:W-:Y:S06]  /*4dd0*/  HMMA.16816.F32 R52, R20, R54, R104 ;  /* 0x000000361434723c */ /* 0x000fec0000001868 */
[C---:B------:R-:W-:Y:S06]  /*4de0*/  HMMA.16816.F32 R20, R8.reuse, R40, R128 ;  /* 0x000000280814723c */ /* 0x040fec0000001880 */
[C---:B---3--:R-:W-:Y:S01]  /*4df0*/  HMMA.16816.F32 R72, R8.reuse, R32, R44 ;  /* 0x000000200848723c */ /* 0x048fe2000000182c */
[----:B------:R-:W3:Y:S05]  /*4e00*/  LDSM.16.M88.4 R44, [R229+0x1800] ;  /* 0x00180000e52c783b */ /* 0x000eea0000000200 */
[C---:B----4-:R-:W-:Y:S06]  /*4e10*/  HMMA.16816.F32 R80, R8.reuse, R36, R120 ;  /* 0x000000240850723c */ /* 0x050fec0000001878 */
        /* <DEDUP_REMOVED lines=9> */
[C---:B------:R-:W-:Y:S06]  /*4eb0*/  HMMA.16816.F32 R116, R12.reuse, R32, R132 ;  /* 0x000000200c74723c */ /* 0x040fec0000001884 */
[C---:B------:R-:W-:Y:S01]  /*4ec0*/  HMMA.16816.F32 R68, R12.reuse, R34, R68 ;  /* 0x000000220c44723c */ /* 0x040fe20000001844 */
[----:B------:R-:W4:Y:S05]  /*4ed0*/  LDSM.16.M88.4 R32, [R224+0xb000] ;  /* 0x00b00000e020783b */ /* 0x000f2a0000000200 */
[C---:B------:R-:W-:Y:S01]  /*4ee0*/  HMMA.16816.F32 R108, R12.reuse, R38, R84 ;  /* 0x000000260c6c723c */ /* 0x040fe20000001854 */
[----:B------:R-:W-:Y:S05]  /*4ef0*/  LDSM.16.M88.4 R36, [R224+0xa800] ;  /* 0x00a80000e024783b */ /* 0x000fea0000000200 */
[C---:B------:R-:W-:Y:S06]  /*4f00*/  HMMA.16816.F32 R112, R12.reuse, R28, R144 ;  /* 0x0000001c0c70723c */ /* 0x040fec0000001890 */
[----:B------:R-:W-:Y:S01]  /*4f10*/  HMMA.16816.F32 R52, R12, R30, R52 ;  /* 0x0000001e0c34723c */ /* 0x000fe20000001834 */
[----:B------:R-:W4:Y:S04]  /*4f20*/  LDSM.16.M88.4 R12, [R231+0x4000] ;  /* 0x00400000e70c783b */ /* 0x000f280000000200 */
[----:B------:R-:W4:Y:S01]  /*4f30*/  LDSM.16.M88.4 R28, [R224+0xb800] ;  /* 0x00b80000e01c783b */ /* 0x000f220000000200 */
[C---:B-----5:R-:W-:Y:S03]  /*4f40*/  HMMA.16816.F32 R128, R16.reuse, R60, R20 ;  /* 0x0000003c1080723c */ /* 0x060fe60000001814 */
[----:B------:R-:W-:Y:S03]  /*4f50*/  LDSM.16.M88.4 R20, [R232+0x6000] ;  /* 0x00600000e814783b */ /* 0x000fe60000000200 */
[----:B------:R-:W-:Y:S01]  /*4f60*/  HMMA.16816.F32 R140, R16, R62, R64 ;  /* 0x0000003e108c723c */ /* 0x000fe20000001840 */
[----:B------:R-:W-:Y:S05]  /*4f70*/  LDSM.16.M88.4 R64, [R235+0x3800] ;  /* 0x00380000eb40783b */ /* 0x000fea0000000200 */
[C---:B-1----:R-:W-:Y:S06]  /*4f80*/  HMMA.16816.F32 R88, R24.reuse, R60, R104 ;  /* 0x0000003c1858723c */ /* 0x042fec0000001868 */
[----:B------:R-:W-:Y:S01]  /*4f90*/  HMMA.16816.F32 R84, R24, R62, R100 ;  /* 0x0000003e1854723c */ /* 0x000fe20000001864 */
[----:B------:R-:W1:Y:S05]  /*4fa0*/  LDSM.16.M88.4 R60, [R235+0x2000] ;  /* 0x00200000eb3c783b */ /* 0x000e6a0000000200 */
[C---:B------:R-:W-:Y:S06]  /*4fb0*/  HMMA.16816.F32 R124, R16.reuse, R48, R72 ;  /* 0x00000030107c723c */ /* 0x040fec0000001848 */
[C---:B------:R-:W-:Y:S06]  /*4fc0*/  HMMA.16816.F32 R96, R16.reuse, R50, R96 ;  /* 0x000000321060723c */ /* 0x040fec0000001860 */
[C---:B--2---:R-:W-:Y:S06]  /*4fd0*/  HMMA.16816.F32 R132, R16.reuse, R56, R80 ;  /* 0x000000381084723c */ /* 0x044fec0000001850 */
[C---:B---3--:R-:W-:Y:S06]  /*4fe0*/  HMMA.16816.F32 R92, R16.reuse, R46, R92 ;  /* 0x0000002e105c723c */ /* 0x048fec000000185c */
[C---:B------:R-:W-:Y:S06]  /*4ff0*/  HMMA.16816.F32 R144, R16.reuse, R58, R76 ;  /* 0x0000003a1090723c */ /* 0x040fec000000184c */
[----:B------:R-:W-:Y:S06]  /*5000*/  HMMA.16816.F32 R148, R16, R44, R156 ;  /* 0x0000002c1094723c */ /* 0x000fec000000189c */
[C---:B------:R-:W-:Y:S06]  /*5010*/  HMMA.16816.F32 R80, R24.reuse, R56, R120 ;  /* 0x000000381850723c */ /* 0x040fec0000001878 */
[C---:B------:R-:W-:Y:S06]  /*5020*/  HMMA.16816.F32 R72, R24.reuse, R48, R116 ;  /* 0x000000301848723c */ /* 0x040fec0000001874 */
[C---:B------:R-:W-:Y:S06]  /*5030*/  HMMA.16816.F32 R68, R24.reuse, R50, R68 ;  /* 0x000000321844723c */ /* 0x040fec0000001844 */
[C---:B------:R-:W-:Y:S01]  /*5040*/  HMMA.16816.F32 R76, R24.reuse, R58, R108 ;  /* 0x0000003a184c723c */ /* 0x040fe2000000186c */
[----:B------:R-:W2:Y:S05]  /*5050*/  LDSM.16.M88.4 R56, [R235+0x3000] ;  /* 0x00300000eb38783b */ /* 0x000eaa0000000200 */
[C---:B------:R-:W-:Y:S06]  /*5060*/  HMMA.16816.F32 R48, R24.reuse, R44, R112 ;  /* 0x0000002c1830723c */ /* 0x040fec0000001870 */
[----:B------:R-:W-:Y:S01]  /*5070*/  HMMA.16816.F32 R16, R24, R46, R52 ;  /* 0x0000002e1810723c */ /* 0x000fe20000001834 */
[----:B------:R-:W3:Y:S04]  /*5080*/  LDSM.16.M88.4 R24, [R232+0x4000] ;  /* 0x00400000e818783b */ /* 0x000ee80000000200 */
[----:B------:R-:W5:Y:S01]  /*5090*/  LDSM.16.M88.4 R52, [R235+0x2800] ;  /* 0x00280000eb34783b */ /* 0x000f620000000200 */
[C---:B----4-:R-:W-:Y:S06]  /*50a0*/  HMMA.16816.F32 R44, R8.reuse, R40, R128 ;  /* 0x00000028082c723c */ /* 0x050fec0000001880 */
[C---:B------:R-:W-:Y:S06]  /*50b0*/  HMMA.16816.F32 R124, R8.reuse, R32, R124 ;  /* 0x00000020087c723c */ /* 0x040fec000000187c */
[----:B------:R-:W-:Y:S06]  /*50c0*/  HMMA.16816.F32 R108, R8, R34, R96 ;  /* 0x00000022086c723c */ /* 0x000fec0000001860 */
[----:B------:R-:W-:Y:S06]  /*50d0*/  HMMA.16816.F32 R96, R12, R40, R88 ;  /* 0x000000280c60723c */ /* 0x000fec0000001858 */
        /* <DEDUP_REMOVED lines=13> */
[C---:B------:R-:W-:Y:S01]  /*51b0*/  HMMA.16816.F32 R156, R12.reuse, R28, R48 ;  /* 0x0000001c0c9c723c */ /* 0x040fe20000001830 */
[----:B------:R-:W-:Y:S05]  /*51c0*/  LDSM.16.M88.4 R48, [R230+0xa000] ;  /* 0x00a00000e630783b */ /* 0x000fea0000000200 */
[----:B------:R-:W-:Y:S01]  /*51d0*/  HMMA.16816.F32 R80, R12, R30, R16 ;  /* 0x0000001e0c50723c */ /* 0x000fe20000001810 */
[----:B------:R-:W4:Y:S04]  /*51e0*/  LDSM.16.M88.4 R12, [R234+0x6000] ;  /* 0x00600000ea0c783b */ /* 0x000f280000000200 */
[----:B------:R-:W4:Y:S01]  /*51f0*/  LDSM.16.M88.4 R16, [R234+0x4000] ;  /* 0x00400000ea10783b */ /* 0x000f220000000200 */
[C---:B-1----:R-:W-:Y:S03]  /*5200*/  HMMA.16816.F32 R76, R20.reuse, R60, R44 ;  /* 0x0000003c144c723c */ /* 0x042fe6000000182c */
[----:B------:R-:W1:Y:S03]  /*5210*/  LDSM.16.M88.4 R44, [R230+0xa800] ;  /* 0x00a80000e62c783b */ /* 0x000e660000000200 */
[----:B--2---:R-:W-:Y:S01]  /*5220*/  HMMA.16816.F32 R140, R20, R56, R124 ;  /* 0x00000038148c723c */ /* 0x004fe2000000187c */
[----:B------:R-:W-:Y:S05]  /*5230*/  LDSM.16.M88.4 R28, [R229+0x2000] ;  /* 0x00200000e51c783b */ /* 0x000fea0000000200 */
[----:B---3--:R-:W-:Y:S06]  /*5240*/  HMMA.16816.F32 R124, R24, R60, R96 ;  /* 0x0000003c187c723c */ /* 0x008fec0000001860 */
[C---:B------:R-:W-:Y:S06]  /*5250*/  HMMA.16816.F32 R72, R20.reuse, R62, R104 ;  /* 0x0000003e1448723c */ /* 0x040fec0000001868 */
[C---:B-----5:R-:W-:Y:S06]  /*5260*/  HMMA.16816.F32 R68, R20.reuse, R52, R112 ;  /* 0x000000341444723c */ /* 0x060fec0000001870 */
        /* <DEDUP_REMOVED lines=8> */
[C---:B------:R-:W-:Y:S01]  /*52f0*/  HMMA.16816.F32 R92, R24.reuse, R56, R84 ;  /* 0x00000038185c723c */ /* 0x040fe20000001854 */
[----:B------:R-:W3:Y:S05]  /*5300*/  LDSM.16.M88.4 R84, [R229+0x3800] ;  /* 0x00380000e554783b */ /* 0x000eea0000000200 */
[----:B------:R-:W-:Y:S01]  /*5310*/  HMMA.16816.F32 R116, R24, R52, R88 ;  /* 0x000000341874723c */ /* 0x000fe20000001858 */
[----:B------:R-:W5:Y:S01]  /*5320*/  LDSM.16.M88.4 R52, [R229+0x3000] ;  /* 0x00300000e534783b */ /* 0x000f620000000200 */
[----:B------:R-:W-:-:S04]  /*5330*/  DEPBAR.LE SB0, 0x0 ;  /* 0x000080000000791a */ /* 0x000fc80000000000 */
[----:B----4-:R-:W-:Y:S06]  /*5340*/  HMMA.16816.F32 R96, R12, R48, R76 ;  /* 0x000000300c60723c */ /* 0x010fec000000184c */
[C---:B------:R-:W-:Y:S06]  /*5350*/  HMMA.16816.F32 R112, R24.reuse, R64, R156 ;  /* 0x000000401870723c */ /* 0x040fec000000189c */
[C---:B------:R-:W-:Y:S06]  /*5360*/  HMMA.16816.F32 R104, R24.reuse, R58, R152 ;  /* 0x0000003a1868723c */ /* 0x040fec0000001898 */
[----:B------:R-:W-:Y:S06]  /*5370*/  HMMA.16816.F32 R100, R24, R66, R80 ;  /* 0x000000421864723c */ /* 0x000fec0000001850 */
[----:B------:R-:W-:Y:S06]  /*5380*/  HMMA.16816.F32 R56, R16, R48, R124 ;  /* 0x000000301038723c */ /* 0x000fec000000187c */
[C---:B------:R-:W-:Y:S06]  /*5390*/  HMMA.16816.F32 R88, R12.reuse, R50, R72 ;  /* 0x000000320c58723c */ /* 0x040fec0000001848 */
[C---:B-1----:R-:W-:Y:S06]  /*53a0*/  HMMA.16816.F32 R80, R12.reuse, R44, R68 ;  /* 0x0000002c0c50723c */ /* 0x042fec0000001844 */
[C---:B------:R-:W-:Y:S06]  /*53b0*/  HMMA.16816.F32 R76, R12.reuse, R46, R144 ;  /* 0x0000002e0c4c723c */ /* 0x040fec0000001890 */
[C---:B------:R-:W-:Y:S06]  /*53c0*/  HMMA.16816.F32 R72, R12.reuse, R40, R140 ;  /* 0x000000280c48723c */ /* 0x040fec000000188c */
[C---:B------:R-:W-:Y:S06]  /*53d0*/  HMMA.16816.F32 R68, R12.reuse, R42, R132 ;  /* 0x0000002a0c44723c */ /* 0x040fec0000001884 */
[C---:B------:R-:W-:Y:S06]  /*53e0*/  HMMA.16816.F32 R64, R12.reuse, R36, R148 ;  /* 0x000000240c40723c */ /* 0x040fec0000001894 */
[----:B------:R-:W-:Y:S06]  /*53f0*/  HMMA.16816.F32 R60, R12, R38, R128 ;  /* 0x000000260c3c723c */ /* 0x000fec0000001880 */
[----:B------:R-:W-:Y:S06]  /*5400*/  HMMA.16816.F32 R12, R16, R40, R92 ;  /* 0x00000028100c723c */ /* 0x000fec000000185c */
[----:B--2---:R-:W-:Y:S06]  /*5410*/  HMMA.16816.F32 R96, R8, R28, R96 ;  /* 0x0000001c0860723c */ /* 0x004fec0000001860 */
[C---:B------:R-:W-:Y:S06]  /*5420*/  HMMA.16816.F32 R92, R16.reuse, R36, R112 ;  /* 0x00000024105c723c */ /* 0x040fec0000001870 */
[----:B------:R-:W-:Y:S01]  /*5430*/  HMMA.16816.F32 R24, R16, R44, R116 ;  /* 0x0000002c1018723c */ /* 0x000fe20000001874 */
[----:B------:R-:W-:Y:S01]  /*5440*/  VIADDMNMX R114, R5, UR5, R6, PT ;  /* 0x0000000505727c46 */ /* 0x000fe2000b800106 */
[----:B------:R-:W-:-:S03]  /*5450*/  IMAD.U32 R6, RZ, RZ, UR5 ;  /* 0x00000005ff067e24 */ /* 0x000fc6000f8e00ff */
[C---:B------:R-:W-:Y:S01]  /*5460*/  ISETP.GE.AND P2, PT, R3.reuse, R114, PT ;  /* 0x000000720300720c */ /* 0x040fe20003f46270 */
[----:B------:R-:W-:Y:S01]  /*5470*/  HMMA.16816.F32 R56, R20, R28, R56 ;  /* 0x0000001c1438723c */ /* 0x000fe20000001838 */
[----:B------:R1:W-:Y:S02]  /*5480*/  STL [R1+0x8], R114 ;  /* 0x0000087201007387 */ /* 0x0003e40000100800 */
[----:B------:R-:W-:-:S03]  /*5490*/  ISETP.LT.OR P2, PT, R3, R247, P2 ;  /* 0x000000f70300720c */ /* 0x000fc60001741670 */
[C---:B------:R-:W-:Y:S06]  /*54a0*/  HMMA.16816.F32 R44, R16.reuse, R46, R108 ;  /* 0x0000002e102c723c */ /* 0x040fec000000186c */
[----:B------:R-:W-:Y:S06]  /*54b0*/  HMMA.16816.F32 R40, R16, R42, R104 ;  /* 0x0000002a1028723c */ /* 0x000fec0000001868 */
[C---:B---3--:R-:W-:Y:S06]  /*54c0*/  HMMA.16816.F32 R108, R8.reuse, R86, R60 ;  /* 0x00000056086c723c */ /* 0x048fec000000183c */
[C---:B------:R-:W-:Y:S06]  /*54d0*/  HMMA.16816.F32 R88, R8.reuse, R30, R88 ;  /* 0x0000001e0858723c */ /* 0x040fec0000001858 */
[C---:B------:R-:W-:Y:S06]  /*54e0*/  HMMA.16816.F32 R80, R8.reuse, R32, R80 ;  /* 0x000000200850723c */ /* 0x040fec0000001850 */
[C---:B------:R-:W-:Y:S06]  /*54f0*/  HMMA.16816.F32 R76, R8.reuse, R34, R76 ;  /* 0x00000022084c723c */ /* 0x040fec000000184c */
[C---:B-----5:R-:W-:Y:S06]  /*5500*/  HMMA.16816.F32 R72, R8.reuse, R52, R72 ;  /* 0x000000340848723c */ /* 0x060fec0000001848 */
[C---:B------:R-:W-:Y:S06]  /*5510*/  HMMA.16816.F32 R68, R8.reuse, R54, R68 ;  /* 0x000000360844723c */ /* 0x040fec0000001844 */
[----:B------:R-:W-:Y:S06]  /*5520*/  HMMA.16816.F32 R104, R8, R84, R64 ;  /* 0x000000540868723c */ /* 0x000fec0000001840 */
[----:B------:R-:W-:Y:S01]  /*5530*/  HMMA.16816.F32 R60, R20, R52, R12 ;  /* 0x00000034143c723c */ /* 0x000fe2000000180c */
[----:B------:R-:W-:Y:S01]  /*5540*/  IADD3 R11, R6, 0x48, R5 ;  /* 0x00000048060b7810 */ /* 0x000fe20007ffe005 */
[----:B------:R-:W-:-:S02]  /*5550*/  IMAD.IADD R8, R249, 0x1, -R3 ;  /* 0x00000001f9087824 */ /* 0x000fc400078e0a03 */
[----:B------:R-:W-:Y:S01]  /*5560*/  IMAD.IADD R10, R251, 0x1, -R3 ;  /* 0x00000001fb0a7824 */ /* 0x000fe200078e0a03 */
[----:B------:R-:W-:Y:S01]  /*5570*/  VIMNMX R252, R11, UR28, PT ;  /* 0x0000001c0bfc7c48 */ /* 0x000fe2000bfe0100 */
[C---:B------:R-:W-:Y:S01]  /*5580*/  HMMA.16816.F32 R48, R16.reuse, R50, R120 ;  /* 0x000000321030723c */ /* 0x040fe20000001878 */
[C-C-:B------:R-:W-:Y:S02]  /*5590*/  IADD3 R12, R6.reuse, 0x8, R5.reuse ;  /* 0x00000008060c7810 */ /* 0x140fe40007ffe005 */
[----:B------:R-:W-:Y:S01]  /*55a0*/  IADD3 R13, R6, 0x40, R5 ;  /* 0x00000040060d7810 */ /* 0x000fe20007ffe005 */
[----:B------:R-:W-:Y:S01]  /*55b0*/  IMAD.IADD R6, R250, 0x1, -R3 ;  /* 0x00000001fa067824 */ /* 0x000fe200078e0a03 */
[----:B------:R-:W-:Y:S01]  /*55c0*/  IABS R5, R7 ;  /* 0x0000000700057213 */ /* 0x000fe20000000000 */
[----:B------:R-:W-:Y:S01]  /*55d0*/  HMMA.16816.F32 R100, R16, R38, R100 ;  /* 0x000000261064723c */ /* 0x000fe20000001864 */
[----:B------:R-:W-:Y:S02]  /*55e0*/  VIMNMX R113, R12, UR28, PT ;  /* 0x0000001c0c717c48 */ /* 0x000fe4000bfe0100 */
[----:B------:R-:W-:Y:S01]  /*55f0*/  IABS R7, R6 ;  /* 0x0000000600077213 */ /* 0x000fe20000000000 */
[----:B------:R-:W-:Y:S01]  /*5600*/  IMAD.MOV.U32 R9, RZ, RZ, R5 ;  /* 0x000000ffff097224 */ /* 0x000fe200078e0005 */
[----:B------:R-:W-:Y:S01]  /*5610*/  IABS R5, R8 ;  /* 0x0000000800057213 */ /* 0x000fe20000000000 */
[----:B------:R-:W-:Y:S01]  /*5620*/  HMMA.16816.F32 R24, R20, R32, R24 ;  /* 0x000000201418723c */ /* 0x000fe20000001818 */
[----:B------:R-:W-:Y:S01]  /*5630*/  I2FP.F32.S32 R8, R7 ;  /* 0x0000000700087245 */ /* 0x000fe20000201400 */
[----:B------:R1:W-:Y:S01]  /*5640*/  STL [R1+0x4], R113 ;  /* 0x0000047101007387 */ /* 0x0003e20000100800 */
[----:B------:R-:W-:Y:S01]  /*5650*/  I2FP.F32.S32 R7, R5 ;  /* 0x0000000500077245 */ /* 0x000fe20000201400 */
[----:B------:R-:W-:Y:S01]  /*5660*/  VIADD R5, R3, 0x1 ;  /* 0x0000000103057836 */ /* 0x000fe20000000000 */
[----:B------:R-:W-:Y:S01]  /*5670*/  I2FP.F32.S32 R9, R9 ;  /* 0x0000000900097245 */ /* 0x000fe20000201400 */
[----:B------:R-:W-:Y:S01]  /*5680*/  FFMA.FTZ R15, R8, -UR19, R58 ;  /* 0x80000013080f7c23 */ /* 0x000fe2000801003a */
[----:B------:R-:W-:Y:S01]  /*5690*/  IABS R6, R10 ;  /* 0x0000000a00067213 */ /* 0x000fe20000000000 */
[----:B------:R-:W-:Y:S01]  /*56a0*/  FFMA.FTZ R16, R7, -UR19, R96 ;  /* 0x8000001307107c23 */ /* 0x000fe20008010060 */
[----:B------:R-:W-:-:S02]  /*56b0*/  IMAD.IADD R7, R248, 0x1, -R5 ;  /* 0x00000001f8077824 */ /* 0x000fc400078e0a05 */
[----:B------:R-:W-:Y:S01]  /*56c0*/  FFMA.FTZ R17, R9, -UR19, R56 ;  /* 0x8000001309117c23 */ /* 0x000fe20008010038 */
[----:B------:R-:W-:Y:S01]  /*56d0*/  VIMNMX R112, R13, UR28, PT ;  /* 0x0000001c0d707c48 */ /* 0x000fe2000bfe0100 */
[--C-:B------:R-:W-:Y:S01]  /*56e0*/  IMAD.IADD R8, R249, 0x1, -R5.reuse ;  /* 0x00000001f9087824 */ /* 0x100fe200078e0a05 */
[----:B------:R-:W-:Y:S01]  /*56f0*/  I2FP.F32.S32 R9, R6 ;  /* 0x0000000600097245 */ /* 0x000fe20000201400 */
[----:B------:R-:W-:Y:S01]  /*5700*/  VIADD R6, R3, 0x8 ;  /* 0x0000000803067836 */ /* 0x000fe20000000000 */
[----:B------:R-:W-:Y:S01]  /*5710*/  IABS R10, R7 ;  /* 0x00000007000a7213 */ /* 0x000fe20000000000 */
[--C-:B------:R-:W-:Y:S01]  /*5720*/  IMAD.IADD R7, R250, 0x1, -R5.reuse ;  /* 0x00000001fa077824 */ /* 0x100fe200078e0a05 */
[C---:B------:R-:W-:Y:S01]  /*5730*/  ISETP.GE.AND P6, PT, R5.reuse, R114, PT ;  /* 0x000000720500720c */ /* 0x040fe20003fc6270 */
[C---:B------:R-:W-:Y:S01]  /*5740*/  HMMA.16816.F32 R48, R20.reuse, R30, R48 ;  /* 0x0000001e1430723c */ /* 0x040fe20000001830 */
[----:B------:R-:W-:Y:S01]  /*5750*/  ISETP.GE.AND P5, PT, R5, R113, PT ;  /* 0x000000710500720c */ /* 0x000fe20003fa6270 */
[----:B------:R-:W-:Y:S01]  /*5760*/  FFMA.FTZ R14, R9, -UR19, R98 ;  /* 0x80000013090e7c23 */ /* 0x000fe20008010062 */
[C---:B------:R-:W-:Y:S01]  /*5770*/  ISETP.GE.AND P3, PT, R5.reuse, R112, PT ;  /* 0x000000700500720c */ /* 0x040fe20003f66270 */
[----:B------:R-:W-:Y:S01]  /*5780*/  IMAD.IADD R9, R248, 0x1, -R6 ;  /* 0x00000001f8097824 */ /* 0x000fe200078e0a06 */
[----:B------:R-:W-:Y:S01]  /*5790*/  ISETP.GE.AND P1, PT, R5, R252, PT ;  /* 0x000000fc0500720c */ /* 0x000fe20003f26270 */
[----:B------:R-:W-:Y:S01]  /*57a0*/  IMAD.IADD R11, R251, 0x1, -R5 ;  /* 0x00000001fb0b7824 */ /* 0x000fe200078e0a05 */
[C---:B------:R-:W-:Y:S01]  /*57b0*/  ISETP.LT.OR P6, PT, R5.reuse, R247, P6 ;  /* 0x000000f70500720c */ /* 0x040fe200037c1670 */
[----:B------:R-:W-:Y:S01]  /*57c0*/  HMMA.16816.F32 R44, R20, R34, R44 ;  /* 0x00000022142c723c */ /* 0x000fe2000000182c */
[C---:B------:R-:W-:Y:S01]  /*57d0*/  ISETP.LT.OR P5, PT, R5.reuse, R246, P5 ;  /* 0x000000f60500720c */ /* 0x040fe20002fa1670 */
[----:B------:R1:W-:Y:S01]  /*57e0*/  STL [R1], R112 ;  /* 0x0000007001007387 */ /* 0x0003e20000100800 */
[----:B------:R-:W-:-:S02]  /*57f0*/  ISETP.LT.OR P3, PT, R5, R245, P3 ;  /* 0x000000f50500720c */ /* 0x000fc40001f61670 */
[----:B------:R-:W-:Y:S01]  /*5800*/  ISETP.LT.OR P1, PT, R5, R244, P1 ;  /* 0x000000f40500720c */ /* 0x000fe20000f21670 */
[C---:B------:R-:W-:Y:S01]  /*5810*/  HMMA.16816.F32 R64, R20.reuse, R54, R40 ;  /* 0x000000361440723c */ /* 0x040fe20000001828 */
[----:B------:R-:W-:Y:S02]  /*5820*/  IABS R7, R7 ;  /* 0x0000000700077213 */ /* 0x000fe40000000000 */
[----:B------:R-:W-:Y:S02]  /*5830*/  IABS R5, R8 ;  /* 0x0000000800057213 */ /* 0x000fe40000000000 */
[----:B------:R-:W-:Y:S01]  /*5840*/  IABS R12, R9 ;  /* 0x00000009000c7213 */ /* 0x000fe20000000000 */
[----:B------:R-:W-:Y:S01]  /*5850*/  IMAD.MOV.U32 R9, RZ, RZ, R7 ;  /* 0x000000ffff097224 */ /* 0x000fe200078e0007 */
[----:B------:R-:W-:Y:S01]  /*5860*/  IABS R8, R11 ;  /* 0x0000000b00087213 */ /* 0x000fe20000000000 */
[----:B------:R-:W-:Y:S01]  /*5870*/  IMAD.MOV.U32 R7, RZ, RZ, R5 ;  /* 0x000000ffff077224 */ /* 0x000fe200078e0005 */
[----:B------:R-:W-:Y:S01]  /*5880*/  I2FP.F32.S32 R10, R10 ;  /* 0x0000000a000a7245 */ /* 0x000fe20000201400 */
[C---:B------:R-:W-:Y:S01]  /*5890*/  HMMA.16816.F32 R92, R20.reuse, R84, R92 ;  /* 0x00000054145c723c */ /* 0x040fe2000000185c */
[----:B------:R-:W-:Y:S01]  /*58a0*/  FSEL R52, R17, -INF , !P2 ;  /* 0xff80000011347808 */ /* 0x000fe20005000000 */
[----:B------:R-:W-:Y:S01]  /*58b0*/  IMAD.MOV.U32 R5, RZ, RZ, R8 ;  /* 0x000000ffff057224 */ /* 0x000fe200078e0008 */
[----:B------:R-:W-:Y:S01]  /*58c0*/  I2FP.F32.S32 R8, R7 ;  /* 0x0000000700087245 */ /* 0x000fe20000201400 */
[----:B------:R-:W-:Y:S01]  /*58d0*/  IMAD.MOV.U32 R7, RZ, RZ, R12 ;  /* 0x000000ffff077224 */ /* 0x000fe200078e000c */
[C---:B------:R-:W-:Y:S01]  /*58e0*/  ISETP.GE.AND P0, PT, R3.reuse, R113, PT ;  /* 0x000000710300720c */ /* 0x040fe20003f06270 */
[----:B------:R-:W-:Y:S01]  /*58f0*/  FFMA.FTZ R10, R10, -UR19, R57 ;  /* 0x800000130a0a7c23 */ /* 0x000fe20008010039 */
[----:B------:R-:W-:Y:S01]  /*5900*/  I2FP.F32.S32 R5, R5 ;  /* 0x0000000500057245 */ /* 0x000fe20000201400 */
[----:B------:R-:W-:Y:S01]  /*5910*/  FFMA.FTZ R18, R8, -UR19, R97 ;  /* 0x8000001308127c23 */ /* 0x000fe20008010061 */
[----:B------:R-:W-:Y:S01]  /*5920*/  ISETP.GE.AND P4, PT, R3, R112, PT ;  /* 0x000000700300720c */ /* 0x000fe20003f86270 */
[----:B------:R-:W-:Y:S01]  /*5930*/  IMAD.IADD R8, R249, 0x1, -R6 ;  /* 0x00000001f9087824 */ /* 0x000fe200078e0a06 */
[----:B------:R-:W-:Y:S01]  /*5940*/  ISETP.GE.AND P2, PT, R3, R252, PT ;  /* 0x000000fc0300720c */ /* 0x000fe20003f46270 */
[----:B------:R-:W-:Y:S01]  /*5950*/  FFMA.FTZ R13, R5, -UR19, R99 ;  /* 0x80000013050d7c23 */ /* 0x000fe20008010063 */
[----:B------:R-:W-:Y:S01]  /*5960*/  I2FP.F32.S32 R7, R7 ;  /* 0x0000000700077245 */ /* 0x000fe20000201400 */
[C---:B------:R-:W-:Y:S01]  /*5970*/  VIADD R5, R3.reuse, 0x9 ;  /* 0x0000000903057836 */ /* 0x040fe20000000000 */
[----:B------:R-:W-:Y:S01]  /*5980*/  I2FP.F32.S32 R9, R9 ;  /* 0x0000000900097245 */ /* 0x000fe20000201400 */
[----:B------:R-:W-:Y:S01]  /*5990*/  HMMA.16816.F32 R100, R20, R86, R100 ;  /* 0x000000561464723c */ /* 0x000fe20000001864 */
[----:B------:R-:W-:Y:S01]  /*59a0*/  ISETP.LT.OR P0, PT, R3, R246, P0 ;  /* 0x000000f60300720c */ /* 0x000fe20000701670 */
[----:B------:R-:W-:Y:S01]  /*59b0*/  FFMA.FTZ R12, R7, -UR19, R48 ;  /* 0x80000013070c7c23 */ /* 0x000fe20008010030 */
[----:B------:R-:W-:Y:S01]  /*59c0*/  ISETP.LT.OR P4, PT, R3, R245, P4 ;  /* 0x000000f50300720c */ /* 0x000fe20002781670 */
[----:B------:R-:W-:Y:S01]  /*59d0*/  FFMA.FTZ R19, R9, -UR19, R59 ;  /* 0x8000001309137c23 */ /* 0x000fe2000801003b */
[----:B------:R-:W-:Y:S01]  /*59e0*/  ISETP.LT.OR P2, PT, R3, R244, P2 ;  /* 0x000000f40300720c */ /* 0x000fe20001741670 */
[----:B------:R-:W-:Y:S01]  /*59f0*/  IMAD.IADD R9, R248, 0x1, -R5 ;  /* 0x00000001f8097824 */ /* 0x000fe200078e0a05 */
[----:B------:R-:W-:Y:S01]  /*5a00*/  FSEL R56, R15, -INF , !P0 ;  /* 0xff8000000f387808 */ /* 0x000fe20004000000 */
[----:B------:R-:W-:Y:S01]  /*5a10*/  IMAD.IADD R7, R250, 0x1, -R6 ;  /* 0x00000001fa077824 */ /* 0x000fe200078e0a06 */
[----:B------:R-:W-:-:S02]  /*5a20*/  FSEL R57, R16, -INF , !P4 ;  /* 0xff80000010397808 */ /* 0x000fc40006000000 */
[----:B------:R-:W-:Y:S02]  /*5a30*/  FSEL R58, R14, -INF , !P2 ;  /* 0xff8000000e3a7808 */ /* 0x000fe40005000000 */
[----:B------:R-:W-:Y:S01]  /*5a40*/  FSEL R48, R10, -INF , !P6 ;  /* 0xff8000000a307808 */ /* 0x000fe20007000000 */
[----:B------:R-:W-:Y:S01]  /*5a50*/  IMAD.IADD R10, R251, 0x1, -R6 ;  /* 0x00000001fb0a7824 */ /* 0x000fe200078e0a06 */
[C---:B------:R-:W-:Y:S02]  /*5a60*/  ISETP.GE.AND P0, PT, R6.reuse, R114, PT ;  /* 0x000000720600720c */ /* 0x040fe40003f06270 */
[C---:B------:R-:W-:Y:S02]  /*5a70*/  ISETP.GE.AND P4, PT, R6.reuse, R113, PT ;  /* 0x000000710600720c */ /* 0x040fe40003f86270 */
[C---:B------:R-:W-:Y:S02]  /*5a80*/  ISETP.GE.AND P2, PT, R6.reuse, R112, PT ;  /* 0x000000700600720c */ /* 0x040fe40003f46270 */
[----:B------:R-:W-:-:S02]  /*5a90*/  ISETP.GE.AND P6, PT, R6, R252, PT ;  /* 0x000000fc0600720c */ /* 0x000fc40003fc6270 */
[C---:B------:R-:W-:Y:S02]  /*5aa0*/  ISETP.LT.OR P0, PT, R6.reuse, R247, P0 ;  /* 0x000000f70600720c */ /* 0x040fe40000701670 */
[C---:B------:R-:W-:Y:S01]  /*5ab0*/  ISETP.LT.OR P4, PT, R6.reuse, R246, P4 ;  /* 0x000000f60600720c */ /* 0x040fe20002781670 */
[----:B------:R-:W-:Y:S01]  /*5ac0*/  BAR.SYNC.DEFER_BLOCKING 0x0 ;  /* 0x0000000000007b1d */ /* 0x000fe20000010000 */
[C---:B------:R-:W-:Y:S02]  /*5ad0*/  ISETP.LT.OR P2, PT, R6.reuse, R245, P2 ;  /* 0x000000f50600720c */ /* 0x040fe40001741670 */
[----:B------:R-:W-:Y:S02]  /*5ae0*/  ISETP.LT.OR P6, PT, R6, R244, P6 ;  /* 0x000000f40600720c */ /* 0x000fe400037c1670 */
[----:B------:R-:W-:Y:S02]  /*5af0*/  IABS R6, R7 ;  /* 0x0000000700067213 */ /* 0x000fe40000000000 */
[----:B------:R-:W-:Y:S01]  /*5b00*/  IABS R11, R9 ;  /* 0x00000009000b7213 */ /* 0x000fe20000000000 */
[----:B------:R-:W-:Y:S01]  /*5b10*/  IMAD.IADD R9, R250, 0x1, -R5 ;  /* 0x00000001fa097824 */ /* 0x000fe200078e0a05 */
[----:B------:R-:W-:Y:S01]  /*5b20*/  IABS R8, R8 ;  /* 0x0000000800087213 */ /* 0x000fe20000000000 */
[----:B------:R-:W-:Y:S01]  /*5b30*/  IMAD.MOV.U32 R7, RZ, RZ, R6 ;  /* 0x000000ffff077224 */ /* 0x000fe200078e0006 */
[----:B------:R-:W-:-:S02]  /*5b40*/  IABS R6, R10 ;  /* 0x0000000a00067213 */ /* 0x000fc40000000000 */
[----:B------:R-:W-:Y:S02]  /*5b50*/  IABS R9, R9 ;  /* 0x0000000900097213 */ /* 0x000fe40000000000 */
[----:B------:R-:W-:Y:S02]  /*5b60*/  I2FP.F32.S32 R10, R7 ;  /* 0x00000007000a7245 */ /* 0x000fe40000201400 */
[----:B------:R-:W-:Y:S01]  /*5b70*/  FSEL R54, R18, -INF , !P3 ;  /* 0xff80000012367808 */ /* 0x000fe20005800000 */
[----:B------:R-:W-:Y:S01]  /*5b80*/  IMAD.MOV.U32 R7, RZ, RZ, R9 ;  /* 0x000000ffff077224 */ /* 0x000fe200078e0009 */
[----:B------:R-:W-:Y:S01]  /*5b90*/  I2FP.F32.S32 R9, R8 ;  /* 0x0000000800097245 */ /* 0x000fe20000201400 */
[----:B------:R-:W-:Y:S01]  /*5ba0*/  FFMA.FTZ R20, R10, -UR19, R50 ;  /* 0x800000130a147c23 */ /* 0x000fe20008010032 */
[----:B------:R-:W-:Y:S01]  /*5bb0*/  I2FP.F32.S32 R8, R6 ;  /* 0x0000000600087245 */ /* 0x000fe20000201400 */
[----:B------:R-:W-:Y:S01]  /*5bc0*/  VIADD R6, R3, 0x10 ;  /* 0x0000001003067836 */ /* 0x000fe20000000000 */
[----:B------:R-:W-:Y:S01]  /*5bd0*/  I2FP.F32.S32 R7, R7 ;  /* 0x0000000700077245 */ /* 0x000fe20000201400 */
[----:B------:R-:W-:Y:S01]  /*5be0*/  FFMA.FTZ R17, R9, -UR19, R88 ;  /* 0x8000001309117c23 */ /* 0x000fe20008010058 */
[----:B------:R-:W-:Y:S01]  /*5bf0*/  FSEL R50, R19, -INF , !P5 ;  /* 0xff80000013327808 */ /* 0x000fe20006800000 */
[----:B------:R-:W-:Y:S01]  /*5c00*/  FFMA.FTZ R15, R8, -UR19, R90 ;  /* 0x80000013080f7c23 */ /* 0x000fe2000801005a */
[----:B------:R-:W-:Y:S01]  /*5c10*/  FSEL R55, R13, -INF , !P1 ;  /* 0xff8000000d377808 */ /* 0x000fe20004800000 */
[----:B------:R-:W-:Y:S01]  /*5c20*/  FFMA.FTZ R16, R7, -UR19, R51 ;  /* 0x8000001307107c23 */ /* 0x000fe20008010033 */
[----:B------:R-:W-:Y:S01]  /*5c30*/  FSEL R39, R12, -INF , !P0 ;  /* 0xff8000000c277808 */ /* 0x000fe20004000000 */
[--C-:B------:R-:W-:Y:S01]  /*5c40*/  IMAD.IADD R7, R249, 0x1, -R5.reuse ;  /* 0x00000001f9077824 */ /* 0x100fe200078e0a05 */
[----:B------:R-:W-:Y:S01]  /*5c50*/  I2FP.F32.S32 R10, R11 ;  /* 0x0000000b000a7245 */ /* 0x000fe20000201400 */
[--C-:B------:R-:W-:Y:S01]  /*5c60*/  IMAD.IADD R8, R248, 0x1, -R6.reuse ;  /* 0x00000001f8087824 */ /* 0x100fe200078e0a06 */
[----:B------:R-:W-:Y:S01]  /*5c70*/  ISETP.GE.AND P5, PT, R5, R114, PT ;  /* 0x000000720500720c */ /* 0x000fe20003fa6270 */
[----:B------:R-:W-:Y:S01]  /*5c80*/  IMAD.IADD R9, R251, 0x1, -R5 ;  /* 0x00000001fb097824 */ /* 0x000fe200078e0a05 */
[C---:B------:R-:W-:Y:S01]  /*5c90*/  ISETP.GE.AND P3, PT, R5.reuse, R113, PT ;  /* 0x000000710500720c */ /* 0x040fe20003f66270 */
[----:B------:R-:W-:Y:S01]  /*5ca0*/  FFMA.FTZ R14, R10, -UR19, R49 ;  /* 0x800000130a0e7c23 */ /* 0x000fe20008010031 */
[----:B------:R-:W-:Y:S01]  /*5cb0*/  ISETP.GE.AND P1, PT, R5, R112, PT ;  /* 0x000000700500720c */ /* 0x000fe20003f26270 */
[----:B------:R-:W-:Y:S01]  /*5cc0*/  IMAD.IADD R10, R249, 0x1, -R6 ;  /* 0x00000001f90a7824 */ /* 0x000fe200078e0a06 */
[----:B------:R-:W-:-:S02]  /*5cd0*/  ISETP.GE.AND P0, PT, R5, R252, PT ;  /* 0x000000fc0500720c */ /* 0x000fc40003f06270 */
[C---:B------:R-:W-:Y:S02]  /*5ce0*/  ISETP.LT.OR P5, PT, R5.reuse, R247, P5 ;  /* 0x000000f70500720c */ /* 0x040fe40002fa1670 */
[C---:B------:R-:W-:Y:S02]  /*5cf0*/  ISETP.LT.OR P3, PT, R5.reuse, R246, P3 ;  /* 0x000000f60500720c */ /* 0x040fe40001f61670 */
[C---:B------:R-:W-:Y:S02]  /*5d00*/  ISETP.LT.OR P1, PT, R5.reuse, R245, P1 ;  /* 0x000000f50500720c */ /* 0x040fe40000f21670 */
[----:B------:R-:W-:Y:S02]  /*5d10*/  ISETP.LT.OR P0, PT, R5, R244, P0 ;  /* 0x000000f40500720c */ /* 0x000fe40000701670 */
[----:B------:R-:W-:Y:S01]  /*5d20*/  IABS R5, R7 ;  /* 0x0000000700057213 */ /* 0x000fe20000000000 */
[----:B------:R-:W-:Y:S01]  /*5d30*/  IMAD.IADD R7, R250, 0x1, -R6 ;  /* 0x00000001fa077824 */ /* 0x000fe200078e0a06 */
[----:B------:R-:W-:-:S02]  /*5d40*/  IABS R12, R8 ;  /* 0x00000008000c7213 */ /* 0x000fc40000000000 */
[----:B------:R-:W-:Y:S01]  /*5d50*/  IABS R8, R9 ;  /* 0x0000000900087213 */ /* 0x000fe20000000000 */
[----:B------:R-:W-:Y:S01]  /*5d60*/  IMAD.MOV.U32 R9, RZ, RZ, R5 ;  /* 0x000000ffff097224 */ /* 0x000fe200078e0005 */
[----:B------:R-:W-:Y:S02]  /*5d70*/  IABS R7, R7 ;  /* 0x0000000700077213 */ /* 0x000fe40000000000 */
[----:B------:R-:W-:Y:S01]  /*5d80*/  IABS R5, R10 ;  /* 0x0000000a00057213 */ /* 0x000fe20000000000 */
[----:B------:R-:W-:Y:S01]  /*5d90*/  IMAD.MOV.U32 R10, RZ, RZ, R12 ;  /* 0x000000ffff0a7224 */ /* 0x000fe200078e000c */
[----:B------:R-:W-:Y:S01]  /*5da0*/  I2FP.F32.S32 R11, R9 ;  /* 0x00000009000b7245 */ /* 0x000fe20000201400 */
[----:B------:R-:W-:Y:S01]  /*5db0*/  IMAD.MOV.U32 R9, RZ, RZ, R7 ;  /* 0x000000ffff097224 */ /* 0x000fe200078e0007 */
[----:B------:R-:W-:Y:S02]  /*5dc0*/  I2FP.F32.S32 R7, R8 ;  /* 0x0000000800077245 */ /* 0x000fe40000201400 */
[----:B------:R-:W-:Y:S01]  /*5dd0*/  I2FP.F32.S32 R10, R10 ;  /* 0x0000000a000a7245 */ /* 0x000fe20000201400 */
[----:B------:R-:W-:Y:S01]  /*5de0*/  FFMA.FTZ R13, R11, -UR19, R89 ;  /* 0x800000130b0d7c23 */ /* 0x000fe20008010059 */
[----:B------:R-:W-:Y:S01]  /*5df0*/  FSEL R42, R20, -INF , !P4 ;  /* 0xff800000142a7808 */ /* 0x000fe20006000000 */
[----:B------:R-:W-:Y:S01]  /*5e00*/  FFMA.FTZ R11, R7, -UR19, R91 ;  /* 0x80000013070b7c23 */ /* 0x000fe2000801005b */
[----:B------:R-:W-:Y:S01]  /*5e10*/  I2FP.F32.S32 R8, R5 ;  /* 0x0000000500087245 */ /* 0x000fe20000201400 */
[----:B------:R-:W-:Y:S01]  /*5e20*/  VIADD R5, R3, 0x11 ;  /* 0x0000001103057836 */ /* 0x000fe20000000000 */
[----:B------:R-:W-:Y:S01]  /*5e30*/  ISETP.GE.AND P4, PT, R6, R114, PT ;  /* 0x000000720600720c */ /* 0x000fe20003f86270 */
[----:B------:R-:W-:Y:S01]  /*5e40*/  FFMA.FTZ R10, R10, -UR19, R24 ;  /* 0x800000130a0a7c23 */ /* 0x000fe20008010018 */
[----:B------:R-:W-:Y:S01]  /*5e50*/  FSEL R49, R17, -INF , !P2 ;  /* 0xff80000011317808 */ /* 0x000fe20005000000 */
[--C-:B------:R-:W-:Y:S01]  /*5e60*/  IMAD.IADD R7, R248, 0x1, -R5.reuse ;  /* 0x00000001f8077824 */ /* 0x100fe200078e0a05 */
[----:B------:R-:W-:Y:S01]  /*5e70*/  FSEL R53, R15, -INF , !P6 ;  /* 0xff8000000f357808 */ /* 0x000fe20007000000 */
[----:B------:R-:W-:Y:S01]  /*5e80*/  IMAD.IADD R12, R249, 0x1, -R5 ;  /* 0x00000001f90c7824 */ /* 0x000fe200078e0a05 */
[----:B------:R-:W-:Y:S01]  /*5e90*/  FSEL R35, R14, -INF , !P5 ;  /* 0xff8000000e237808 */ /* 0x000fe20006800000 */
[----:B------:R-:W-:Y:S01]  /*5ea0*/  FFMA.FTZ R19, R8, -UR19, R80 ;  /* 0x8000001308137c23 */ /* 0x000fe20008010050 */
[----:B------:R-:W-:-:S02]  /*5eb0*/  ISETP.GE.AND P2, PT, R6, R113, PT ;  /* 0x000000710600720c */ /* 0x000fc40003f46270 */
[C---:B------:R-:W-:Y:S02]  /*5ec0*/  ISETP.GE.AND P6, PT, R6.reuse, R112, PT ;  /* 0x000000700600720c */ /* 0x040fe40003fc6270 */
[C---:B------:R-:W-:Y:S02]  /*5ed0*/  ISETP.GE.AND P5, PT, R6.reuse, R252, PT ;  /* 0x000000fc0600720c */ /* 0x040fe40003fa6270 */
[C---:B------:R-:W-:Y:S02]  /*5ee0*/  ISETP.LT.OR P4, PT, R6.reuse, R247, P4 ;  /* 0x000000f70600720c */ /* 0x040fe40002781670 */
[----:B------:R-:W-:Y:S02]  /*5ef0*/  I2FP.F32.S32 R9, R9 ;  /* 0x0000000900097245 */ /* 0x000fe40000201400 */
[C---:B------:R-:W-:Y:S02]  /*5f00*/  ISETP.LT.OR P2, PT, R6.reuse, R246, P2 ;  /* 0x000000f60600720c */ /* 0x040fe40001741670 */
[C---:B------:R-:W-:Y:S01]  /*5f10*/  ISETP.LT.OR P6, PT, R6.reuse, R245, P6 ;  /* 0x000000f50600720c */ /* 0x040fe200037c1670 */
[----:B------:R-:W-:Y:S01]  /*5f20*/  FFMA.FTZ R18, R9, -UR19, R26 ;  /* 0x8000001309127c23 */ /* 0x000fe2000801001a */
[----:B------:R-:W-:Y:S01]  /*5f30*/  ISETP.LT.OR P5, PT, R6, R244, P5 ;  /* 0x000000f40600720c */ /* 0x000fe20002fa1670 */
[----:B------:R-:W-:Y:S01]  /*5f40*/  IMAD.IADD R6, R251, 0x1, -R6 ;  /* 0x00000001fb067824 */ /* 0x000fe200078e0a06 */
[----:B------:R-:W-:Y:S01]  /*5f50*/  FSEL R40, R16, -INF , !P3 ;  /* 0xff80000010287808 */ /* 0x000fe20005800000 */
[----:B------:R-:W-:Y:S01]  /*5f60*/  IMAD.IADD R9, R250, 0x1, -R5 ;  /* 0x00000001fa097824 */ /* 0x000fe200078e0a05 */
[----:B------:R-:W-:-:S02]  /*5f70*/  FSEL R43, R13, -INF , !P1 ;  /* 0xff8000000d2b7808 */ /* 0x000fc40004800000 */
[----:B------:R-:W-:Y:S02]  /*5f80*/  FSEL R51, R11, -INF , !P0 ;  /* 0xff8000000b337808 */ /* 0x000fe40004000000 */
[----:B------:R-:W-:Y:S02]  /*5f90*/  FSEL R34, R10, -INF , !P4 ;  /* 0xff8000000a227808 */ /* 0x000fe40006000000 */
[C---:B------:R-:W-:Y:S02]  /*5fa0*/  ISETP.GE.AND P3, PT, R5.reuse, R114, PT ;  /* 0x000000720500720c */ /* 0x040fe40003f66270 */
[C---:B------:R-:W-:Y:S02]  /*5fb0*/  ISETP.GE.AND P1, PT, R5.reuse, R113, PT ;  /* 0x000000710500720c */ /* 0x040fe40003f26270 */
[C---:B------:R-:W-:Y:S02]  /*5fc0*/  ISETP.GE.AND P0, PT, R5.reuse, R112, PT ;  /* 0x000000700500720c */ /* 0x040fe40003f06270 */
[----:B------:R-:W-:-:S02]  /*5fd0*/  ISETP.GE.AND P4, PT, R5, R252, PT ;  /* 0x000000fc0500720c */ /* 0x000fc40003f86270 */
[----:B------:R-:W-:Y:S02]  /*5fe0*/  IABS R7, R7 ;  /* 0x0000000700077213 */ /* 0x000fe40000000000 */
[----:B------:R-:W-:Y:S02]  /*5ff0*/  IABS R6, R6 ;  /* 0x0000000600067213 */ /* 0x000fe40000000000 */
[C---:B------:R-:W-:Y:S01]  /*6000*/  ISETP.LT.OR P3, PT, R5.reuse, R247, P3 ;  /* 0x000000f70500720c */ /* 0x040fe20001f61670 */
[----:B------:R-:W-:Y:S01]  /*6010*/  IMAD.MOV.U32 R8, RZ, RZ, R7 ;  /* 0x000000ffff087224 */ /* 0x000fe200078e0007 */
[C---:B------:R-:W-:Y:S02]  /*6020*/  ISETP.LT.OR P1, PT, R5.reuse, R246, P1 ;  /* 0x000000f60500720c */ /* 0x040fe40000f21670 */
[C---:B------:R-:W-:Y:S02]  /*6030*/  ISETP.LT.OR P0, PT, R5.reuse, R245, P0 ;  /* 0x000000f50500720c */ /* 0x040fe40000701670 */
[----:B------:R-:W-:Y:S01]  /*6040*/  ISETP.LT.OR P4, PT, R5, R244, P4 ;  /* 0x000000f40500720c */ /* 0x000fe20002781670 */
[----:B------:R-:W-:Y:S01]  /*6050*/  IMAD.IADD R5, R251, 0x1, -R5 ;  /* 0x00000001fb057824 */ /* 0x000fe200078e0a05 */
[----:B------:R-:W-:-:S02]  /*6060*/  IABS R7, R9 ;  /* 0x0000000900077213 */ /* 0x000fc40000000000 */
[----:B------:R-:W-:Y:S02]  /*6070*/  I2FP.F32.S32 R9, R6 ;  /* 0x0000000600097245 */ /* 0x000fe40000201400 */
[----:B------:R-:W-:Y:S02]  /*6080*/  IABS R6, R12 ;  /* 0x0000000c00067213 */ /* 0x000fe40000000000 */
[----:B------:R-:W-:Y:S01]  /*6090*/  IABS R5, R5 ;  /* 0x0000000500057213 */ /* 0x000fe20000000000 */
[----:B------:R-:W-:Y:S01]  /*60a0*/  FFMA.FTZ R12, R9, -UR19, R82 ;  /* 0x80000013090c7c23 */ /* 0x000fe20008010052 */
[----:B------:R-:W-:Y:S01]  /*60b0*/  I2FP.F32.S32 R10, R8 ;  /* 0x00000008000a7245 */ /* 0x000fe20000201400 */
[----:B------:R-:W-:Y:S01]  /*60c0*/  IMAD.MOV.U32 R8, RZ, RZ, R6 ;  /* 0x000000ffff087224 */ /* 0x000fe200078e0006 */
[----:B------:R-:W-:Y:S01]  /*60d0*/  I2FP.F32.S32 R7, R7 ;  /* 0x0000000700077245 */ /* 0x000fe20000201400 */
[----:B------:R-:W-:Y:S01]  /*60e0*/  IMAD.MOV.U32 R6, RZ, RZ, R5 ;  /* 0x000000ffff067224 */ /* 0x000fe200078e0005 */
[----:B------:R-:W-:Y:S01]  /*60f0*/  FSEL R36, R18, -INF , !P2 ;  /* 0xff80000012247808 */ /* 0x000fe20005000000 */
[----:B------:R-:W-:Y:S01]  /*6100*/  VIADD R5, R3, 0x18 ;  /* 0x0000001803057836 */ /* 0x000fe20000000000 */
[----:B------:R-:W-:Y:S01]  /*6110*/  I2FP.F32.S32 R9, R8 ;  /* 0x0000000800097245 */ /* 0x000fe20000201400 */
[----:B------:R-:W-:Y:S01]  /*6120*/  FFMA.FTZ R15, R7, -UR19, R27 ;  /* 0x80000013070f7c23 */ /* 0x000fe2000801001b */
[----:B------:R-:W-:Y:S01]  /*6130*/  I2FP.F32.S32 R8, R6 ;  /* 0x0000000600087245 */ /* 0x000fe20000201400 */
[----:B------:R-:W-:-:S02]  /*6140*/  VIADD R6, R3, 0x19 ;  /* 0x0000001903067836 */ /* 0x000fc40000000000 */
[----:B------:R-:W-:Y:S01]  /*6150*/  FFMA.FTZ R10, R10, -UR19, R25 ;  /* 0x800000130a0a7c23 */ /* 0x000fe20008010019 */
[----:B------:R-:W-:Y:S02]  /*6160*/  IMAD.IADD R7, R248, 0x1, -R5 ;  /* 0x00000001f8077824 */ /* 0x000fe400078e0a05 */
[----:B------:R-:W-:Y:S01]  /*6170*/  FFMA.FTZ R16, R9, -UR19, R81 ;  /* 0x8000001309107c23 */ /* 0x000fe20008010051 */
[----:B------:R-:W-:Y:S01]  /*6180*/  FFMA.FTZ R14, R8, -UR19, R83 ;  /* 0x80000013080e7c23 */ /* 0x000fe20008010053 */
[----:B------:R-:W-:Y:S01]  /*6190*/  IMAD.IADD R8, R248, 0x1, -R6 ;  /* 0x00000001f8087824 */ /* 0x000fe200078e0a06 */
[----:B------:R-:W-:Y:S01]  /*61a0*/  FSEL R38, R19, -INF , !P6 ;  /* 0xff80000013267808 */ /* 0x000fe20007000000 */
[--C-:B------:R-:W-:Y:S01]  /*61b0*/  IMAD.IADD R9, R250, 0x1, -R5.reuse ;  /* 0x00000001fa097824 */ /* 0x100fe200078e0a05 */
[----:B------:R-:W-:Y:S01]  /*61c0*/  IABS R7, R7 ;  /* 0x0000000700077213 */ /* 0x000fe20000000000 */
[----:B------:R-:W-:Y:S01]  /*61d0*/  IMAD.IADD R11, R249, 0x1, -R5 ;  /* 0x00000001f90b7824 */ /* 0x000fe200078e0a05 */
[----:B------:R-:W-:-:S02]  /*61e0*/  FSEL R41, R12, -INF , !P5 ;  /* 0xff8000000c297808 */ /* 0x000fc40006800000 */
[----:B------:R-:W-:Y:S01]  /*61f0*/  FSEL R29, R10, -INF , !P3 ;  /* 0xff8000000a1d7808 */ /* 0x000fe20005800000 */
[----:B------:R-:W-:Y:S01]  /*6200*/  IMAD.IADD R10, R251, 0x1, -R5 ;  /* 0x00000001fb0a7824 */ /* 0x000fe200078e0a05 */
[C---:B------:R-:W-:Y:S02]  /*6210*/  ISETP.GE.AND P2, PT, R5.reuse, R114, PT ;  /* 0x000000720500720c */ /* 0x040fe40003f46270 */
[C---:B------:R-:W-:Y:S02]  /*6220*/  ISETP.GE.AND P6, PT, R5.reuse, R113, PT ;  /* 0x000000710500720c */ /* 0x040fe40003fc6270 */
[C---:B------:R-:W-:Y:S02]  /*6230*/  ISETP.GE.AND P5, PT, R5.reuse, R112, PT ;  /* 0x000000700500720c */ /* 0x040fe40003fa6270 */
[C---:B------:R-:W-:Y:S02]  /*6240*/  ISETP.GE.AND P3, PT, R5.reuse, R252, PT ;  /* 0x000000fc0500720c */ /* 0x040fe40003f66270 */
[----:B------:R-:W-:Y:S01]  /*6250*/  IABS R12, R8 ;  /* 0x00000008000c7213 */ /* 0x000fe20000000000 */
[----:B------:R-:W-:Y:S01]  /*6260*/  IMAD.MOV.U32 R8, RZ, RZ, R7 ;  /* 0x000000ffff087224 */ /* 0x000fe200078e0007 */
[----:B------:R-:W-:-:S02]  /*6270*/  ISETP.LT.OR P2, PT, R5, R247, P2 ;  /* 0x000000f70500720c */ /* 0x000fc40001741670 */
[C---:B------:R-:W-:Y:S02]  /*6280*/  ISETP.LT.OR P6, PT, R5.reuse, R246, P6 ;  /* 0x000000f60500720c */ /* 0x040fe400037c1670 */
[C---:B------:R-:W-:Y:S02]  /*6290*/  ISETP.LT.OR P5, PT, R5.reuse, R245, P5 ;  /* 0x000000f50500720c */ /* 0x040fe40002fa1670 */
[----:B------:R-:W-:Y:S02]  /*62a0*/  ISETP.LT.OR P3, PT, R5, R244, P3 ;  /* 0x000000f40500720c */ /* 0x000fe40001f61670 */
[----:B------:R-:W-:Y:S02]  /*62b0*/  IABS R7, R9 ;  /* 0x0000000900077213 */ /* 0x000fe40000000000 */
[----:B------:R-:W-:Y:S02]  /*62c0*/  IABS R5, R11 ;  /* 0x0000000b00057213 */ /* 0x000fe40000000000 */
[----:B------:R-:W-:-:S02]  /*62d0*/  IABS R9, R10 ;  /* 0x0000000a00097213 */ /* 0x000fc40000000000 */
[----:B------:R-:W-:Y:S01]  /*62e0*/  I2FP.F32.S32 R11, R8 ;  /* 0x00000008000b7245 */ /* 0x000fe20000201400 */
[----:B------:R-:W-:Y:S01]  /*62f0*/  IMAD.MOV.U32 R8, RZ, RZ, R7 ;  /* 0x000000ffff087224 */ /* 0x000fe200078e0007 */
[----:B------:R-:W-:Y:S01]  /*6300*/  FSEL R30, R15, -INF , !P1 ;  /* 0xff8000000f1e7808 */ /* 0x000fe20004800000 */
[----:B------:R-:W-:Y:S01]  /*6310*/  IMAD.MOV.U32 R7, RZ, RZ, R5 ;  /* 0x000000ffff077224 */ /* 0x000fe200078e0005 */
[----:B------:R-:W-:Y:S01]  /*6320*/  FSEL R32, R16, -INF , !P0 ;  /* 0xff80000010207808 */ /* 0x000fe20004000000 */
[----:B------:R-:W-:Y:S02]  /*6330*/  IMAD.MOV.U32 R5, RZ, RZ, R9 ;  /* 0x000000ffff057224 */ /* 0x000fe400078e0009 */
[----:B------:R-:W-:Y:S01]  /*6340*/  FFMA.FTZ R11, R11, -UR19, R44 ;  /* 0x800000130b0b7c23 */ /* 0x000fe2000801002c */
[----:B------:R-:W-:Y:S02]  /*6350*/  I2FP.F32.S32 R10, R8 ;  /* 0x00000008000a7245 */ /* 0x000fe40000201400 */
[----:B------:R-:W-:-:S02]  /*6360*/  I2FP.F32.S32 R9, R7 ;  /* 0x0000000700097245 */ /* 0x000fc40000201400 */
[----:B------:R-:W-:Y:S01]  /*6370*/  I2FP.F32.S32 R7, R5 ;  /* 0x0000000500077245 */ /* 0x000fe20000201400 */
[----:B------:R-:W-:Y:S01]  /*6380*/  VIADD R5, R3, 0x20 ;  /* 0x0000002003057836 */ /* 0x000fe20000000000 */
[----:B------:R-:W-:Y:S01]  /*6390*/  I2FP.F32.S32 R8, R12 ;  /* 0x0000000c00087245 */ /* 0x000fe20000201400 */
[----:B------:R-:W-:Y:S01]  /*63a0*/  FFMA.FTZ R18, R9, -UR19, R76 ;  /* 0x8000001309127c23 */ /* 0x000fe2000801004c */
[----:B------:R-:W-:Y:S01]  /*63b0*/  FSEL R37, R14, -INF , !P4 ;  /* 0xff8000000e257808 */ /* 0x000fe20006000000 */
[----:B------:R-:W-:Y:S01]  /*63c0*/  FFMA.FTZ R13, R7, -UR19, R78 ;  /* 0x80000013070d7c23 */ /* 0x000fe2000801004e */
[----:B------:R-:W-:Y:S01]  /*63d0*/  FSEL R26, R11, -INF , !P2 ;  /* 0xff8000000b1a7808 */ /* 0x000fe20005000000 */
[----:B------:R-:W-:Y:S01]  /*63e0*/  IMAD.IADD R9, R248, 0x1, -R5 ;  /* 0x00000001f8097824 */ /* 0x000fe200078e0a05 */
[----:B------:R-:W-:Y:S01]  /*63f0*/  ISETP.GE.AND P1, PT, R6, R114, PT ;  /* 0x000000720600720c */ /* 0x000fe20003f26270 */
[----:B------:R-:W-:Y:S01]  /*6400*/  IMAD.IADD R7, R250, 0x1, -R6 ;  /* 0x00000001fa077824 */ /* 0x000fe200078e0a06 */
[----:B------:R-:W-:Y:S01]  /*6410*/  ISETP.GE.AND P0, PT, R6, R113, PT ;  /* 0x000000710600720c */ /* 0x000fe20003f06270 */
[----:B------:R-:W-:Y:S01]  /*6420*/  FFMA.FTZ R19, R10, -UR19, R46 ;  /* 0x800000130a137c23 */ /* 0x000fe2000801002e */
[----:B------:R-:W-:Y:S01]  /*6430*/  ISETP.GE.AND P4, PT, R6, R112, PT ;  /* 0x000000700600720c */ /* 0x000fe20003f86270 */
[----:B------:R-:W-:Y:S01]  /*6440*/  FFMA.FTZ R12, R8, -UR19, R45 ;  /* 0x80000013080c7c23 */ /* 0x000fe2000801002d */
[C---:B------:R-:W-:Y:S01]  /*6450*/  ISETP.GE.AND P2, PT, R6.reuse, R252, PT ;  /* 0x000000fc0600720c */ /* 0x040fe20003f46270 */
[--C-:B------:R-:W-:Y:S01]  /*6460*/  IMAD.IADD R8, R249, 0x1, -R6.reuse ;  /* 0x00000001f9087824 */ /* 0x100fe200078e0a06 */
[C---:B------:R-:W-:Y:S01]  /*6470*/  ISETP.LT.OR P1, PT, R6.reuse, R247, P1 ;  /* 0x000000f70600720c */ /* 0x040fe20000f21670 */
[----:B------:R-:W-:Y:S01]  /*6480*/  IMAD.IADD R10, R251, 0x1, -R6 ;  /* 0x00000001fb0a7824 */ /* 0x000fe200078e0a06 */
[----:B------:R-:W-:-:S02]  /*6490*/  ISETP.LT.OR P0, PT, R6, R246, P0 ;  /* 0x000000f60600720c */ /* 0x000fc40000701670 */
        /* <DEDUP_REMOVED lines=25> */
[----:B------:R-:W-:Y:S01]  /*6630*/  IMAD.IADD R8, R248, 0x1, -R6 ;  /* 0x00000001f8087824 */ /* 0x000fe200078e0a06 */
        /* <DEDUP_REMOVED lines=79> */
[--C-:B------:R-:W-:Y:S02]  /*6b30*/  IMAD.IADD R7, R248, 0x1, -R5.reuse ;  /* 0x00000001f8077824 */ /* 0x100fe400078e0a05 */
        /* <DEDUP_REMOVED lines=70> */
[----:B------:R-:W-:Y:S01]  /*6fa0*/  IMAD.IADD R9, R249, 0x1, -R5 ;  /* 0x00000001f9097824 */ /* 0x000fe200078e0a05 */
[----:B------:R-:W-:Y:S01]  /*6fb0*/  FSEL R169, R13, -INF , !P5 ;  /* 0xff8000000da97808 */ /* 0x000fe20006800000 */
[----:B------:R-:W-:Y:S01]  /*6fc0*/  FFMA.FTZ R16, R7, -UR19, R95 ;  /* 0x8000001307107c23 */ /* 0x000fe2000801005f */
[----:B------:R-:W-:Y:S01]  /*6fd0*/  IMAD.IADD R7, R248, 0x1, -R6 ;  /* 0x00000001f8077824 */ /* 0x000fe200078e0a06 */
[----:B------:R-:W-:Y:S01]  /*6fe0*/  FSEL R158, R12, -INF , !P3 ;  /* 0xff8000000c9e7808 */ /* 0x000fe20005800000 */
[----:B------:R-:W-:Y:S01]  /*6ff0*/  FFMA.FTZ R15, R8, -UR19, R106 ;  /* 0x80000013080f7c23 */ /* 0x000fe2000801006a */
[----:B------:R-:W-:Y:S01]  /*7000*/  ISETP.GE.AND P2, PT, R5, R114, PT ;  /* 0x000000720500720c */ /* 0x000fe20003f46270 */
[----:B------:R-:W-:Y:S01]  /*7010*/  IMAD.IADD R8, R251, 0x1, -R5 ;  /* 0x00000001fb087824 */ /* 0x000fe200078e0a05 */
[----:B------:R-:W-:Y:S01]  /*7020*/  ISETP.GE.AND P6, PT, R5, R113, PT ;  /* 0x000000710500720c */ /* 0x000fe20003fc6270 */
[----:B------:R-:W-:Y:S01]  /*7030*/  VIADD R3, R3, 0x39 ;  /* 0x0000003903037836 */ /* 0x000fe20000000000 */
[----:B------:R-:W-:-:S02]  /*7040*/  ISETP.GE.AND P5, PT, R5, R112, PT ;  /* 0x000000700500720c */ /* 0x000fc40003fa6270 */
[C---:B------:R-:W-:Y:S02]  /*7050*/  ISETP.GE.AND P3, PT, R5.reuse, R252, PT ;  /* 0x000000fc0500720c */ /* 0x040fe40003f66270 */
[----:B------:R-:W-:Y:S01]  /*7060*/  I2FP.F32.S32 R10, R11 ;  /* 0x0000000b000a7245 */ /* 0x000fe20000201400 */
[--C-:B------:R-:W-:Y:S01]  /*7070*/  IMAD.IADD R11, R250, 0x1, -R6.reuse ;  /* 0x00000001fa0b7824 */ /* 0x100fe200078e0a06 */
[C---:B------:R-:W-:Y:S02]  /*7080*/  ISETP.LT.OR P2, PT, R5.reuse, R247, P2 ;  /* 0x000000f70500720c */ /* 0x040fe40001741670 */
[C---:B------:R-:W-:Y:S01]  /*7090*/  ISETP.LT.OR P6, PT, R5.reuse, R246, P6 ;  /* 0x000000f60500720c */ /* 0x040fe200037c1670 */
[----:B------:R-:W-:Y:S01]  /*70a0*/  FFMA.FTZ R14, R10, -UR19, R93 ;  /* 0x800000130a0e7c23 */ /* 0x000fe2000801005d */
[----:B------:R-:W-:Y:S01]  /*70b0*/  ISETP.LT.OR P5, PT, R5, R245, P5 ;  /* 0x000000f50500720c */ /* 0x000fe20002fa1670 */
[----:B------:R-:W-:Y:S01]  /*70c0*/  IMAD.IADD R10, R249, 0x1, -R6 ;  /* 0x00000001f90a7824 */ /* 0x000fe200078e0a06 */
[----:B------:R-:W-:-:S02]  /*70d0*/  ISETP.LT.OR P3, PT, R5, R244, P3 ;  /* 0x000000f40500720c */ /* 0x000fc40001f61670 */
[----:B------:R-:W-:Y:S02]  /*70e0*/  IABS R7, R7 ;  /* 0x0000000700077213 */ /* 0x000fe40000000000 */
[----:B------:R-:W-:Y:S02]  /*70f0*/  IABS R5, R9 ;  /* 0x0000000900057213 */ /* 0x000fe40000000000 */
[----:B------:R-:W-:Y:S01]  /*7100*/  IABS R9, R8 ;  /* 0x0000000800097213 */ /* 0x000fe20000000000 */
[----:B------:R-:W-:Y:S01]  /*7110*/  IMAD.MOV.U32 R12, RZ, RZ, R7 ;  /* 0x000000ffff0c7224 */ /* 0x000fe200078e0007 */
[----:B------:R-:W-:Y:S01]  /*7120*/  IABS R8, R10 ;  /* 0x0000000a00087213 */ /* 0x000fe20000000000 */
[----:B------:R-:W-:Y:S01]  /*7130*/  IMAD.MOV.U32 R7, RZ, RZ, R5 ;  /* 0x000000ffff077224 */ /* 0x000fe200078e0005 */
[----:B------:R-:W-:Y:S02]  /*7140*/  IABS R5, R11 ;  /* 0x0000000b00057213 */ /* 0x000fe40000000000 */
[----:B------:R-:W-:-:S02]  /*7150*/  FSEL R154, R20, -INF , !P1 ;  /* 0xff800000149a7808 */ /* 0x000fc40004800000 */
[----:B------:R-:W-:Y:S01]  /*7160*/  I2FP.F32.S32 R10, R7 ;  /* 0x00000007000a7245 */ /* 0x000fe20000201400 */
[----:B------:R-:W-:Y:S01]  /*7170*/  IMAD.MOV.U32 R7, RZ, RZ, R5 ;  /* 0x000000ffff077224 */ /* 0x000fe200078e0005 */
[----:B------:R-:W-:Y:S01]  /*7180*/  ISETP.GE.AND P1, PT, R6, R114, PT ;  /* 0x000000720600720c */ /* 0x000fe20003f26270 */
[----:B------:R-:W-:Y:S01]  /*7190*/  IMAD.MOV.U32 R5, RZ, RZ, R8 ;  /* 0x000000ffff057224 */ /* 0x000fe200078e0008 */
[----:B------:R-:W-:Y:S02]  /*71a0*/  I2FP.F32.S32 R8, R9 ;  /* 0x0000000900087245 */ /* 0x000fe40000201400 */
[----:B------:R-:W-:Y:S01]  /*71b0*/  I2FP.F32.S32 R9, R12 ;  /* 0x0000000c00097245 */ /* 0x000fe20000201400 */
[----:B------:R-:W-:Y:S01]  /*71c0*/  FFMA.FTZ R12, R10, -UR19, R105 ;  /* 0x800000130a0c7c23 */ /* 0x000fe20008010069 */
[----:B------:R-:W-:Y:S01]  /*71d0*/  I2FP.F32.S32 R5, R5 ;  /* 0x0000000500057245 */ /* 0x000fe20000201400 */
[----:B------:R-:W-:Y:S01]  /*71e0*/  FFMA.FTZ R11, R8, -UR19, R107 ;  /* 0x80000013080b7c23 */ /* 0x000fe2000801006b */
[----:B------:R-:W-:Y:S01]  /*71f0*/  I2FP.F32.S32 R7, R7 ;  /* 0x0000000700077245 */ /* 0x000fe20000201400 */
[----:B------:R-:W-:Y:S01]  /*7200*/  FFMA.FTZ R10, R9, -UR19, R100 ;  /* 0x80000013090a7c23 */ /* 0x000fe20008010064 */
[----:B------:R-:W-:Y:S01]  /*7210*/  ISETP.LT.OR P1, PT, R6, R247, P1 ;  /* 0x000000f70600720c */ /* 0x000fe20000f21670 */
[----:B------:R-:W-:Y:S01]  /*7220*/  FFMA.FTZ R18, R5, -UR19, R108 ;  /* 0x8000001305127c23 */ /* 0x000fe2000801006c */
[----:B------:R-:W-:-:S02]  /*7230*/  IMAD.IADD R5, R251, 0x1, -R6 ;  /* 0x00000001fb057824 */ /* 0x000fc400078e0a06 */
[----:B------:R-:W-:Y:S01]  /*7240*/  FFMA.FTZ R13, R7, -UR19, R102 ;  /* 0x80000013070d7c23 */ /* 0x000fe20008010066 */
[----:B------:R-:W-:Y:S01]  /*7250*/  FSEL R155, R17, -INF , !P0 ;  /* 0xff800000119b7808 */ /* 0x000fe20004000000 */
[--C-:B------:R-:W-:Y:S01]  /*7260*/  IMAD.IADD R7, R248, 0x1, -R3.reuse ;  /* 0x00000001f8077824 */ /* 0x100fe200078e0a03 */
[----:B------:R-:W-:Y:S01]  /*7270*/  FSEL R156, R15, -INF , !P4 ;  /* 0xff8000000f9c7808 */ /* 0x000fe20006000000 */
[----:B------:R-:W-:Y:S01]  /*7280*/  IMAD.IADD R9, R249, 0x1, -R3 ;  /* 0x00000001f9097824 */ /* 0x000fe200078e0a03 */
[----:B------:R-:W-:Y:S02]  /*7290*/  FSEL R150, R14, -INF , !P2 ;  /* 0xff8000000e967808 */ /* 0x000fe40005000000 */
[C---:B------:R-:W-:Y:S02]  /*72a0*/  ISETP.GE.AND P0, PT, R6.reuse, R113, PT ;  /* 0x000000710600720c */ /* 0x040fe40003f06270 */
[C---:B------:R-:W-:Y:S02]  /*72b0*/  ISETP.GE.AND P4, PT, R6.reuse, R112, PT ;  /* 0x000000700600720c */ /* 0x040fe40003f86270 */
[----:B------:R-:W-:-:S02]  /*72c0*/  ISETP.GE.AND P2, PT, R6, R252, PT ;  /* 0x000000fc0600720c */ /* 0x000fc40003f46270 */
[----:B------:R-:W-:Y:S02]  /*72d0*/  FSEL R152, R16, -INF , !P6 ;  /* 0xff80000010987808 */ /* 0x000fe40007000000 */
[----:B------:R-:W-:Y:S02]  /*72e0*/  FSEL R151, R12, -INF , !P5 ;  /* 0xff8000000c977808 */ /* 0x000fe40006800000 */
[----:B------:R-:W-:Y:S02]  /*72f0*/  FSEL R153, R11, -INF , !P3 ;  /* 0xff8000000b997808 */ /* 0x000fe40005800000 */
[----:B------:R-:W-:Y:S02]  /*7300*/  FSEL R149, R10, -INF , !P1 ;  /* 0xff8000000a957808 */ /* 0x000fe40004800000 */
[----:B------:R-:W-:Y:S02]  /*7310*/  ISETP.GE.AND P6, PT, R3, R114, PT ;  /* 0x000000720300720c */ /* 0x000fe40003fc6270 */
[----:B------:R-:W-:-:S02]  /*7320*/  IABS R5, R5 ;  /* 0x0000000500057213 */ /* 0x000fc40000000000 */
[C---:B------:R-:W-:Y:S02]  /*7330*/  ISETP.GE.AND P5, PT, R3.reuse, R113, PT ;  /* 0x000000710300720c */ /* 0x040fe40003fa6270 */
[C---:B------:R-:W-:Y:S02]  /*7340*/  ISETP.GE.AND P3, PT, R3.reuse, R112, PT ;  /* 0x000000700300720c */ /* 0x040fe40003f66270 */
[----:B------:R-:W-:Y:S02]  /*7350*/  ISETP.GE.AND P1, PT, R3, R252, PT ;  /* 0x000000fc0300720c */ /* 0x000fe40003f26270 */
[C---:B------:R-:W-:Y:S02]  /*7360*/  ISETP.LT.OR P0, PT, R6.reuse, R246, P0 ;  /* 0x000000f60600720c */ /* 0x040fe40000701670 */
[C---:B------:R-:W-:Y:S02]  /*7370*/  ISETP.LT.OR P4, PT, R6.reuse, R245, P4 ;  /* 0x000000f50600720c */ /* 0x040fe40002781670 */
[----:B------:R-:W-:-:S02]  /*7380*/  ISETP.LT.OR P2, PT, R6, R244, P2 ;  /* 0x000000f40600720c */ /* 0x000fc40001741670 */
[----:B------:R-:W-:Y:S01]  /*7390*/  IABS R6, R7 ;  /* 0x0000000700067213 */ /* 0x000fe20000000000 */
[--C-:B------:R-:W-:Y:S01]  /*73a0*/  IMAD.IADD R7, R250, 0x1, -R3.reuse ;  /* 0x00000001fa077824 */ /* 0x100fe200078e0a03 */
[C---:B------:R-:W-:Y:S02]  /*73b0*/  ISETP.LT.OR P6, PT, R3.reuse, R247, P6 ;  /* 0x000000f70300720c */ /* 0x040fe400037c1670 */
[----:B------:R-:W-:Y:S01]  /*73c0*/  I2FP.F32.S32 R5, R5 ;  /* 0x0000000500057245 */ /* 0x000fe20000201400 */
[----:B------:R-:W-:Y:S01]  /*73d0*/  IMAD.MOV.U32 R8, RZ, RZ, R6 ;  /* 0x000000ffff087224 */ /* 0x000fe200078e0006 */
[C---:B------:R-:W-:Y:S02]  /*73e0*/  ISETP.LT.OR P5, PT, R3.reuse, R246, P5 ;  /* 0x000000f60300720c */ /* 0x040fe40002fa1670 */
[C---:B------:R-:W-:Y:S02]  /*73f0*/  ISETP.LT.OR P3, PT, R3.reuse, R245, P3 ;  /* 0x000000f50300720c */ /* 0x040fe40001f61670 */
[----:B------:R-:W-:Y:S01]  /*7400*/  ISETP.LT.OR P1, PT, R3, R244, P1 ;  /* 0x000000f40300720c */ /* 0x000fe20000f21670 */
[----:B------:R-:W-:Y:S01]  /*7410*/  IMAD.IADD R3, R251, 0x1, -R3 ;  /* 0x00000001fb037824 */ /* 0x000fe200078e0a03 */
[----:B------:R-:W-:Y:S01]  /*7420*/  IABS R6, R7 ;  /* 0x0000000700067213 */ /* 0x000fe20000000000 */
[----:B------:R-:W-:Y:S01]  /*7430*/  FFMA.FTZ R7, R5, -UR19, R110 ;  /* 0x8000001305077c23 */ /* 0x000fe2000801006e */
[----:B------:R-:W-:-:S02]  /*7440*/  FSEL R144, R13, -INF , !P0 ;  /* 0xff8000000d907808 */ /* 0x000fc40004000000 */
[----:B------:R-:W-:Y:S02]  /*7450*/  PLOP3.LUT P0, PT, PT, PT, UP0, 0x80, 0x0 ;  /* 0x000000000000781c */ /* 0x000fe40003f0f008 */
[----:B------:R-:W-:Y:S02]  /*7460*/  IABS R5, R9 ;  /* 0x0000000900057213 */ /* 0x000fe40000000000 */
[----:B------:R-:W-:Y:S02]  /*7470*/  IABS R3, R3 ;  /* 0x0000000300037213 */ /* 0x000fe40000000000 */
[----:B------:R-:W-:Y:S02]  /*7480*/  I2FP.F32.S32 R8, R8 ;  /* 0x0000000800087245 */ /* 0x000fe40000201400 */
[----:B------:R-:W-:Y:S02]  /*7490*/  I2FP.F32.S32 R6, R6 ;  /* 0x0000000600067245 */ /* 0x000fe40000201400 */
        /* <DEDUP_REMOVED lines=94> */
.L_x_899:
[----:B------:R-:W-:Y:S05]  /*7a80*/  BSYNC B0 ;  /* 0x0000000000007941 */ /* 0x000fea0003800000 */
.L_x_898:
[----:B------:R-:W0:Y:S02]  /*7a90*/  LDGDEPBAR ;  /* 0x00000000000079af */ /* 0x000e240000000000 */
.L_x_897:
[----:B------:R-:W-:Y:S01]  /*7aa0*/  FMNMX.FTZ R135, R52, R48, !PT ;  /* 0x0000003034877209 */ /* 0x000fe20007810000 */
[----:B------:R-:W-:Y:S01]  /*7ab0*/  ULDC UR10, c[0x0][0x2ec] ;  /* 0x0000bb00000a7ab9 */ /* 0x000fe20000000800 */
        /* <DEDUP_REMOVED lines=33> */
[----:B------:R-:W-:Y:S01]  /*7cd0*/  LEA R225, R0, UR4, 0x1 ;  /* 0x0000000400e17c11 */ /* 0x000fe2000f8e08ff */
[----:B------:R-:W-:Y:S01]  /*7ce0*/  STL [R1+0xa0], R230 ;  /* 0x0000a0e601007387 */ /* 0x000fe20000100800 */
[----:B------:R-:W-:-:S02]  /*7cf0*/  FMNMX.FTZ R135, R150, R135, !PT ;  /* 0x0000008796877209 */ /* 0x000fc40007810000 */
[----:B------:R-:W-:Y:S01]  /*7d00*/  LEA R226, R4, R225, 0x1 ;  /* 0x000000e104e27211 */ /* 0x000fe200078e08ff */
[----:B------:R-:W-:Y:S01]  /*7d10*/  STL [R1+0x9c], R229 ;  /* 0x00009ce501007387 */ /* 0x000fe20000100800 */
[----:B------:R-:W-:Y:S01]  /*7d20*/  FMNMX.FTZ R135, R149, R135, !PT ;  /* 0x0000008795877209 */ /* 0x000fe20007810000 */
[C---:B------:R-:W-:Y:S01]  /*7d30*/  IMAD R228, R2.reuse, 0x2, R225 ;  /* 0x0000000202e47824 */ /* 0x040fe200078e02e1 */
[----:B------:R-:W-:Y:S01]  /*7d40*/  LEA R227, R2, R226, 0x1 ;  /* 0x000000e202e37211 */ /* 0x000fe200078e08ff */
[----:B------:R-:W-:Y:S01]  /*7d50*/  STL [R1+0x98], R224 ;  /* 0x000098e001007387 */ /* 0x000fe20000100800 */
[----:B------:R-:W-:-:S03]  /*7d60*/  FMNMX.FTZ R135, R138, R135, !PT ;  /* 0x000000878a877209 */ /* 0x000fc60007810000 */
[----:B------:R-:W-:Y:S04]  /*7d70*/  STL [R1+0x94], R137 ;  /* 0x0000948901007387 */ /* 0x000fe80000100800 */
[----:B------:R-:W3:Y:S04]  /*7d80*/  SHFL.BFLY PT, R5, R135, 0x2, 0x1f ;  /* 0x0c401f0087057f89 */ /* 0x000ee800000e0000 */
[----:B------:R-:W-:Y:S04]  /*7d90*/  STL [R1+0x90], R136 ;  /* 0x0000908801007387 */ /* 0x000fe80000100800 */
[----:B------:R-:W-:Y:S04]  /*7da0*/  LDSM.16.MT88.4 R44, [R225+0xc000] ;  /* 0x00c00000e12c783b */ /* 0x000fe80000004200 */
[----:B------:R-:W-:Y:S04]  /*7db0*/  LDSM.16.MT88.4 R64, [R226+0xc800] ;  /* 0x00c80000e240783b */ /* 0x000fe80000004200 */
[----:B------:R-:W-:Y:S04]  /*7dc0*/  LDSM.16.MT88.4 R84, [R227+0xe000] ;  /* 0x00e00000e354783b */ /* 0x000fe80000004200 */
[----:B------:R-:W-:Y:S01]  /*7dd0*/  LDSM.16.MT88.4 R60, [R225+0xe000] ;  /* 0x00e00000e13c783b */ /* 0x000fe20000004200 */
[----:B---3--:R-:W-:-:S03]  /*7de0*/  FMNMX.FTZ R135, R135, R5, !PT ;  /* 0x0000000587877209 */ /* 0x008fc60007810000 */
[----:B------:R-:W-:Y:S01]  /*7df0*/  LDSM.16.MT88.4 R72, [R226+0xe000] ;  /* 0x00e00000e248783b */ /* 0x000fe20000004200 */
[----:B------:R-:W-:Y:S02]  /*7e00*/  FMNMX.FTZ R5, R154, R3, !PT ;  /* 0x000000039a057209 */ /* 0x000fe40007810000 */
[----:B------:R-:W-:Y:S01]  /*7e10*/  FMNMX.FTZ R3, R57, R54, !PT ;  /* 0x0000003639037209 */ /* 0x000fe20007810000 */
[----:B-1----:R-:W1:Y:S01]  /*7e20*/  SHFL.BFLY PT, R6, R135, 0x1, 0x1f ;  /* 0x0c201f0087067f89 */ /* 0x002e6200000e0000 */
[----:B------:R-:W-:Y:S02]  /*7e30*/  FMNMX.FTZ R5, R152, R5, !PT ;  /* 0x0000000598057209 */ /* 0x000fe40007810000 */
[----:B------:R-:W-:Y:S01]  /*7e40*/  FMNMX.FTZ R3, R49, R3, !PT ;  /* 0x0000000331037209 */ /* 0x000fe20007810000 */
[----:B------:R-:W-:Y:S01]  /*7e50*/  LDSM.16.MT88.4 R80, [R228+0xe000] ;  /* 0x00e00000e450783b */ /* 0x000fe20000004200 */
[----:B------:R-:W-:Y:S02]  /*7e60*/  FMNMX.FTZ R5, R144, R5, !PT ;  /* 0x0000000590057209 */ /* 0x000fe40007810000 */
[----:B------:R-:W-:Y:S01]  /*7e70*/  FMNMX.FTZ R3, R43, R3, !PT ;  /* 0x000000032b037209 */ /* 0x000fe20007810000 */
[----:B------:R-:W-:Y:S01]  /*7e80*/  LDSM.16.MT88.4 R76, [R228+0xe800] ;  /* 0x00e80000e44c783b */ /* 0x000fe20000004200 */
[----:B------:R-:W-:-:S02]  /*7e90*/  FMNMX.FTZ R134, R139, R5, !PT ;  /* 0x000000058b867209 */ /* 0x000fc40007810000 */
[----:B------:R-:W-:-:S03]  /*7ea0*/  FMNMX.FTZ R3, R38, R3, !PT ;  /* 0x0000000326037209 */ /* 0x000fc60007810000 */
[----:B------:R-:W3:Y:S01]  /*7eb0*/  SHFL.BFLY PT, R7, R134, 0x2, 0x1f ;  /* 0x0c401f0086077f89 */ /* 0x000ee200000e0000 */
[----:B------:R-:W-:-:S04]  /*7ec0*/  FMNMX.FTZ R3, R32, R3, !PT ;  /* 0x0000000320037209 */ /* 0x000fc80007810000 */
[----:B------:R-:W-:-:S04]  /*7ed0*/  FMNMX.FTZ R3, R28, R3, !PT ;  /* 0x000000031c037209 */ /* 0x000fc80007810000 */
[----:B------:R-:W-:Y:S02]  /*7ee0*/  FMNMX.FTZ R3, R25, R3, !PT ;  /* 0x0000000319037209 */ /* 0x000fe40007810000 */
[----:B-1----:R-:W-:Y:S02]  /*7ef0*/  FMNMX.FTZ R135, R135, R6, !PT ;  /* 0x0000000687877209 */ /* 0x002fe40007810000 */
[----:B------:R-:W-:Y:S02]  /*7f00*/  FMNMX.FTZ R3, R184, R3, !PT ;  /* 0x00000003b8037209 */ /* 0x000fe40007810000 */
[C---:B------:R-:W-:Y:S01]  /*7f10*/  FSETP.NEU.FTZ.AND P1, PT, R135.reuse, -INF , PT ;  /* 0xff8000008700780b */ /* 0x040fe20003f3d000 */
[----:B------:R-:W-:Y:S01]  /*7f20*/  FMUL.FTZ R22, R135, UR10 ;  /* 0x0000000a87167c20 */ /* 0x000fe20008410000 */
[----:B------:R-:W-:-:S04]  /*7f30*/  FMNMX.FTZ R3, R179, R3, !PT ;  /* 0x00000003b3037209 */ /* 0x000fc80007810000 */
[----:B------:R-:W-:Y:S02]  /*7f40*/  FSEL R22, R22, RZ, P1 ;  /* 0x000000ff16167208 */ /* 0x000fe40000800000 */
[----:B------:R-:W-:Y:S02]  /*7f50*/  FMNMX.FTZ R3, R171, R3, !PT ;  /* 0x00000003ab037209 */ /* 0x000fe40007810000 */
[----:B---3--:R-:W-:Y:S01]  /*7f60*/  FMNMX.FTZ R134, R134, R7, !PT ;  /* 0x0000000786867209 */ /* 0x008fe20007810000 */
[--C-:B------:R-:W-:Y:S01]  /*7f70*/  FFMA.FTZ R5, R52, UR10, -R22.reuse ;  /* 0x0000000a34057c23 */ /* 0x100fe20008010816 */
[----:B------:R-:W-:-:S03]  /*7f80*/  FFMA.FTZ R6, R39, UR10, -R22 ;  /* 0x0000000a27067c23 */ /* 0x000fc60008010816 */
[----:B------:R1:W-:Y:S01]  /*7f90*/  MUFU.EX2 R189, R5 ;  /* 0x0000000500bd7308 */ /* 0x0003e20000000800 */
[----:B------:R-:W3:Y:S07]  /*7fa0*/  SHFL.BFLY PT, R7, R134, 0x1, 0x1f ;  /* 0x0c201f0086077f89 */ /* 0x000eee00000e0000 */
[----:B------:R4:W-:Y:S01]  /*7fb0*/  MUFU.EX2 R136, R6 ;  /* 0x0000000600887308 */ /* 0x0009e20000000800 */
[----:B-1----:R-:W-:-:S07]  /*7fc0*/  FFMA.FTZ R5, R48, UR10, -R22 ;  /* 0x0000000a30057c23 */ /* 0x002fce0008010816 */
[----:B------:R1:W2:Y:S01]  /*7fd0*/  MUFU.EX2 R188, R5 ;  /* 0x0000000500bc7308 */ /* 0x0002a20000000800 */
[----:B----4-:R-:W-:Y:S01]  /*7fe0*/  FFMA.FTZ R6, R35, UR10, -R22 ;  /* 0x0000000a23067c23 */ /* 0x010fe20008010816 */
[----:B---3--:R-:W-:-:S06]  /*7ff0*/  FMNMX.FTZ R134, R134, R7, !PT ;  /* 0x0000000786867209 */ /* 0x008fcc0007810000 */
[----:B------:R3:W4:Y:S01]  /*8000*/  MUFU.EX2 R224, R6 ;  /* 0x0000000600e07308 */ /* 0x0007220000000800 */
[C---:B------:R-:W-:Y:S01]  /*8010*/  FSETP.NEU.FTZ.AND P1, PT, R134.reuse, -INF , PT ;  /* 0xff8000008600780b */ /* 0x040fe20003f3d000 */
[----:B------:R-:W-:-:S05]  /*8020*/  FMUL.FTZ R21, R134, UR10 ;  /* 0x0000000a86157c20 */ /* 0x000fca0008410000 */
[----:B------:R-:W-:Y:S02]  /*8030*/  FSEL R21, R21, RZ, P1 ;  /* 0x000000ff15157208 */ /* 0x000fe40000800000 */
[----:B-1----:R-:W-:Y:S02]  /*8040*/  FMNMX.FTZ R5, R159, R3, !PT ;  /* 0x000000039f057209 */ /* 0x002fe40007810000 */
[----:B------:R-:W-:Y:S02]  /*8050*/  FMNMX.FTZ R3, R58, R55, !PT ;  /* 0x000000373a037209 */ /* 0x000fe40007810000 */
[----:B------:R-:W-:Y:S02]  /*8060*/  FMNMX.FTZ R5, R155, R5, !PT ;  /* 0x000000059b057209 */ /* 0x000fe40007810000 */
[----:B------:R-:W-:Y:S02]  /*8070*/  FMNMX.FTZ R3, R53, R3, !PT ;  /* 0x0000000335037209 */ /* 0x000fe40007810000 */
[----:B------:R-:W-:Y:S01]  /*8080*/  FMNMX.FTZ R133, R151, R5, !PT ;  /* 0x0000000597857209 */ /* 0x000fe20007810000 */
[----:B------:R-:W-:Y:S01]  /*8090*/  FFMA.FTZ R5, R34, UR10, -R22 ;  /* 0x0000000a22057c23 */ /* 0x000fe20008010816 */
[----:B------:R-:W-:-:S02]  /*80a0*/  FMNMX.FTZ R3, R51, R3, !PT ;  /* 0x0000000333037209 */ /* 0x000fc40007810000 */
[----:B------:R-:W-:Y:S01]  /*80b0*/  FMNMX.FTZ R133, R146, R133, !PT ;  /* 0x0000008592857209 */ /* 0x000fe20007810000 */
[----:B------:R1:W-:Y:S01]  /*80c0*/  MUFU.EX2 R233, R5 ;  /* 0x0000000500e97308 */ /* 0x0003e20000000800 */
[----:B------:R-:W-:Y:S02]  /*80d0*/  FMNMX.FTZ R3, R41, R3, !PT ;  /* 0x0000000329037209 */ /* 0x000fe40007810000 */
[----:B------:R-:W-:Y:S02]  /*80e0*/  FMNMX.FTZ R133, R145, R133, !PT ;  /* 0x0000008591857209 */ /* 0x000fe40007810000 */
[----:B------:R-:W-:Y:S02]  /*80f0*/  FMNMX.FTZ R3, R37, R3, !PT ;  /* 0x0000000325037209 */ /* 0x000fe40007810000 */
[----:B--2---:R-:W-:Y:S01]  /*8100*/  F2FP.F16.F32.PACK_AB R16, R188, R189 ;  /* 0x000000bdbc10723e */ /* 0x004fe200000000ff */
[----:B---3--:R-:W2:Y:S01]  /*8110*/  SHFL.BFLY PT, R6, R133, 0x2, 0x1f ;  /* 0x0c401f0085067f89 */ /* 0x008ea200000e0000 */
[----:B------:R-:W-:-:S02]  /*8120*/  FMNMX.FTZ R3, R33, R3, !PT ;  /* 0x0000000321037209 */ /* 0x000fc40007810000 */
[----:B----4-:R-:W-:Y:S01]  /*8130*/  F2FP.F16.F32.PACK_AB R18, R224, R136 ;  /* 0x00000088e012723e */ /* 0x010fe200000000ff */
[----:B-1----:R-:W-:-:S04]  /*8140*/  FFMA.FTZ R5, R29, UR10, -R22 ;  /* 0x0000000a1d057c23 */ /* 0x002fc80008010816 */
[----:B------:R1:W-:Y:S01]  /*8150*/  MUFU.EX2 R231, R5 ;  /* 0x0000000500e77308 */ /* 0x0003e20000000800 */
[----:B--2---:R-:W-:Y:S02]  /*8160*/  FMNMX.FTZ R133, R133, R6, !PT ;  /* 0x0000000685857209 */ /* 0x004fe40007810000 */
[----:B-1----:R-:W-:Y:S01]  /*8170*/  FMNMX.FTZ R5, R31, R3, !PT ;  /* 0x000000031f057209 */ /* 0x002fe20007810000 */
[----:B------:R-:W-:-:S03]  /*8180*/  FFMA.FTZ R3, R26, UR10, -R22 ;  /* 0x0000000a1a037c23 */ /* 0x000fc60008010816 */
[----:B------:R-:W-:Y:S01]  /*8190*/  FMNMX.FTZ R5, R185, R5, !PT ;  /* 0x00000005b9057209 */ /* 0x000fe20007810000 */
[----:B------:R1:W-:Y:S03]  /*81a0*/  MUFU.EX2 R11, R3 ;  /* 0x00000003000b7308 */ /* 0x0003e60000000800 */
[----:B-1----:R-:W-:Y:S01]  /*81b0*/  FMNMX.FTZ R3, R180, R5, !PT ;  /* 0x00000005b4037209 */ /* 0x002fe20007810000 */
[----:B------:R-:W-:-:S03]  /*81c0*/  FFMA.FTZ R5, R24, UR10, -R22 ;  /* 0x0000000a18057c23 */ /* 0x000fc60008010816 */
[----:B------:R-:W-:Y:S01]  /*81d0*/  FMNMX.FTZ R3, R176, R3, !PT ;  /* 0x00000003b0037209 */ /* 0x000fe20007810000 */
[----:B------:R1:W-:Y:S03]  /*81e0*/  MUFU.EX2 R194, R5 ;  /* 0x0000000500c27308 */ /* 0x0003e60000000800 */
[----:B------:R-:W-:Y:S01]  /*81f0*/  FMNMX.FTZ R132, R169, R3, !PT ;  /* 0x00000003a9847209 */ /* 0x000fe20007810000 */
[----:B------:R-:W-:-:S03]  /*8200*/  FFMA.FTZ R3, R56, UR10, -R21 ;  /* 0x0000000a38037c23 */ /* 0x000fc60008010815 */
[----:B------:R-:W-:Y:S01]  /*8210*/  FMNMX.FTZ R132, R156, R132, !PT ;  /* 0x000000849c847209 */ /* 0x000fe20007810000 */
[----:B------:R2:W-:Y:S03]  /*8220*/  MUFU.EX2 R187, R3 ;  /* 0x0000000300bb7308 */ /* 0x0005e60000000800 */
[----:B------:R-:W-:-:S04]  /*8230*/  FMNMX.FTZ R132, R153, R132, !PT ;  /* 0x0000008499847209 */ /* 0x000fc80007810000 */
[----:B------:R-:W-:Y:S01]  /*8240*/  FMNMX.FTZ R132, R148, R132, !PT ;  /* 0x0000008494847209 */ /* 0x000fe20007810000 */
[----:B-1----:R-:W1:Y:S03]  /*8250*/  SHFL.BFLY PT, R5, R133, 0x1, 0x1f ;  /* 0x0c201f0085057f89 */ /* 0x002e6600000e0000 */
[----:B------:R-:W-:-:S05]  /*8260*/  FMNMX.FTZ R132, R147, R132, !PT ;  /* 0x0000008493847209 */ /* 0x000fca0007810000 */
[----:B------:R-:W3:Y:S01]  /*8270*/  SHFL.BFLY PT, R6, R132, 0x2, 0x1f ;  /* 0x0c401f0084067f89 */ /* 0x000ee200000e0000 */
[----:B--2---:R-:W-:-:S04]  /*8280*/  FFMA.FTZ R3, R50, UR10, -R21 ;  /* 0x0000000a32037c23 */ /* 0x004fc80008010815 */
[----:B------:R2:W4:Y:S01]  /*8290*/  MUFU.EX2 R186, R3 ;  /* 0x0000000300ba7308 */ /* 0x0005220000000800 */
[----:B-1----:R-:W-:-:S04]  /*82a0*/  FMNMX.FTZ R133, R133, R5, !PT ;  /* 0x0000000585857209 */ /* 0x002fc80007810000 */
[C---:B------:R-:W-:Y:S01]  /*82b0*/  FSETP.NEU.FTZ.AND P1, PT, R133.reuse, -INF , PT ;  /* 0xff8000008500780b */ /* 0x040fe20003f3d000 */
[--C-:B--2---:R-:W-:Y:S01]  /*82c0*/  FFMA.FTZ R3, R42, UR10, -R21.reuse ;  /* 0x0000000a2a037c23 */ /* 0x104fe20008010815 */
[----:B------:R-:W-:Y:S01]  /*82d0*/  FMUL.FTZ R20, R133, UR10 ;  /* 0x0000000a85147c20 */ /* 0x000fe20008410000 */
[----:B---3--:R-:W-:Y:S02]  /*82e0*/  FMNMX.FTZ R132, R132, R6, !PT ;  /* 0x0000000684847209 */ /* 0x008fe40007810000 */
[----:B------:R1:W-:Y:S01]  /*82f0*/  MUFU.EX2 R200, R3 ;  /* 0x0000000300c87308 */ /* 0x0003e20000000800 */
[----:B----4-:R-:W-:Y:S02]  /*8300*/  F2FP.F16.F32.PACK_AB R17, R186, R187 ;  /* 0x000000bbba11723e */ /* 0x010fe400000000ff */
[----:B------:R-:W-:Y:S01]  /*8310*/  FSEL R20, R20, RZ, P1 ;  /* 0x000000ff14147208 */ /* 0x000fe20000800000 */
[----:B------:R-:W2:Y:S01]  /*8320*/  SHFL.BFLY PT, R5, R132, 0x1, 0x1f ;  /* 0x0c201f0084057f89 */ /* 0x000ea200000e0000 */
[----:B-1----:R-:W-:-:S04]  /*8330*/  FFMA.FTZ R3, R40, UR10, -R21 ;  /* 0x0000000a28037c23 */ /* 0x002fc80008010815 */
[----:B------:R1:W3:Y:S01]  /*8340*/  MUFU.EX2 R137, R3 ;  /* 0x0000000300897308 */ /* 0x0002e20000000800 */
[----:B--2---:R-:W-:Y:S01]  /*8350*/  FMNMX.FTZ R132, R132, R5, !PT ;  /* 0x0000000584847209 */ /* 0x004fe20007810000 */
[----:B------:R-:W-:-:S03]  /*8360*/  FFMA.FTZ R5, R28, UR10, -R20 ;  /* 0x0000000a1c057c23 */ /* 0x000fc60008010814 */
[----:B------:R-:W-:-:S03]  /*8370*/  FSETP.NEU.FTZ.AND P1, PT, R132, -INF , PT ;  /* 0xff8000008400780b */ /* 0x000fc60003f3d000 */
[----:B------:R2:W-:Y:S01]  /*8380*/  MUFU.EX2 R192, R5 ;  /* 0x0000000500c07308 */ /* 0x0005e20000000800 */
[----:B-1----:R-:W-:Y:S01]  /*8390*/  FFMA.FTZ R3, R36, UR10, -R21 ;  /* 0x0000000a24037c23 */ /* 0x002fe20008010815 */
[----:B---3--:R-:W-:-:S06]  /*83a0*/  F2FP.F16.F32.PACK_AB R19, R137, R200 ;  /* 0x000000c88913723e */ /* 0x008fcc00000000ff */
[----:B------:R1:W-:Y:S01]  /*83b0*/  MUFU.EX2 R190, R3 ;  /* 0x0000000300be7308 */ /* 0x0003e20000000800 */
[----:B------:R-:W-:Y:S01]  /*83c0*/  HMMA.16816.F32 R116, R16, R60, RZ ;  /* 0x0000003c1074723c */ /* 0x000fe200000018ff */
[----:B--2---:R-:W-:-:S05]  /*83d0*/  FFMA.FTZ R5, R25, UR10, -R20 ;  /* 0x0000000a19057c23 */ /* 0x004fca0008010814 */
[C---:B------:R-:W-:Y:S01]  /*83e0*/  HMMA.16816.F32 R108, R16.reuse, R72, RZ ;  /* 0x00000048106c723c */ /* 0x040fe200000018ff */
[----:B------:R-:W2:Y:S05]  /*83f0*/  MUFU.EX2 R239, R5 ;  /* 0x0000000500ef7308 */ /* 0x000eaa0000000800 */
[----:B------:R-:W-:Y:S01]  /*8400*/  HMMA.16816.F32 R100, R16, R80, RZ ;  /* 0x000000501064723c */ /* 0x000fe200000018ff */
[----:B-1----:R-:W-:-:S04]  /*8410*/  FFMA.FTZ R3, R30, UR10, -R21 ;  /* 0x0000000a1e037c23 */ /* 0x002fc80008010815 */
[----:B------:R1:W-:Y:S01]  /*8420*/  MUFU.EX2 R9, R3 ;  /* 0x0000000300097308 */ /* 0x0003e20000000800 */
[----:B------:R-:W-:Y:S01]  /*8430*/  HMMA.16816.F32 R92, R16, R84, RZ ;  /* 0x00000054105c723c */ /* 0x000fe200000018ff */
[----:B--2---:R-:W-:Y:S01]  /*8440*/  F2FP.F16.F32.PACK_AB R6, R239, R192 ;  /* 0x000000c0ef06723e */ /* 0x004fe200000000ff */
[--C-:B-1----:R-:W-:Y:S02]  /*8450*/  FFMA.FTZ R3, R27, UR10, -R21.reuse ;  /* 0x0000000a1b037c23 */ /* 0x102fe40008010815 */
[----:B------:R-:W1:Y:S03]  /*8460*/  LDSM.16.MT88.4 R24, [R226+0xc000] ;  /* 0x00c00000e218783b */ /* 0x000e660000004200 */
[----:B------:R2:W-:Y:S02]  /*8470*/  MUFU.EX2 R191, R3 ;  /* 0x0000000300bf7308 */ /* 0x0005e40000000800 */
[----:B--2---:R-:W-:-:S06]  /*8480*/  FFMA.FTZ R3, R23, UR10, -R21 ;  /* 0x0000000a17037c23 */ /* 0x004fcc0008010815 */
[----:B------:R2:W-:Y:S02]  /*8490*/  MUFU.EX2 R236, R3 ;  /* 0x0000000300ec7308 */ /* 0x0005e40000000800 */
[----:B--2---:R-:W-:-:S06]  /*84a0*/  FFMA.FTZ R3, R57, UR10, -R20 ;  /* 0x0000000a39037c23 */ /* 0x004fcc0008010814 */
[----:B------:R2:W3:Y:S02]  /*84b0*/  MUFU.EX2 R8, R3 ;  /* 0x0000000300087308 */ /* 0x0004e40000000800 */
[----:B--2---:R-:W-:Y:S01]  /*84c0*/  FFMA.FTZ R3, R54, UR10, -R20 ;  /* 0x0000000a36037c23 */ /* 0x004fe20008010814 */
[----:B---3--:R-:W-:-:S05]  /*84d0*/  MOV R2, R8 ;  /* 0x0000000800027202 */ /* 0x008fca0000000f00 */
[----:B------:R2:W3:Y:S02]  /*84e0*/  MUFU.EX2 R23, R3 ;  /* 0x0000000300177308 */ /* 0x0004e40000000800 */
[----:B--2---:R-:W-:Y:S01]  /*84f0*/  FFMA.FTZ R3, R49, UR10, -R20 ;  /* 0x0000000a31037c23 */ /* 0x004fe20008010814 */
[----:B---3--:R-:W-:Y:S02]  /*8500*/  F2FP.F16.F32.PACK_AB R12, R23, R8 ;  /* 0x00000008170c723e */ /* 0x008fe400000000ff */
[----:B------:R-:W-:-:S03]  /*8510*/  F2FP.F16.F32.PACK_AB R8, R231, R233 ;  /* 0x000000e9e708723e */ /* 0x000fc600000000ff */
        /* <DEDUP_REMOVED lines=8> */
[----:B--2---:R-:W-:-:S05]  /*85a0*/  FMUL.FTZ R3, R132, UR10 ;  /* 0x0000000a84037c20 */ /* 0x004fca0008410000 */
[----:B------:R-:W-:-:S05]  /*85b0*/  FSEL R3, R3, RZ, P1 ;  /* 0x000000ff03037208 */ /* 0x000fca0000800000 */
[--C-:B------:R-:W-:Y:S01]  /*85c0*/  FFMA.FTZ R0, R55, UR10, -R3.reuse ;  /* 0x0000000a37007c23 */ /* 0x100fe20008010803 */
[--C-:B------:R-:W-:Y:S02]  /*85d0*/  FFMA.FTZ R5, R58, UR10, -R3.reuse ;  /* 0x0000000a3a057c23 */ /* 0x100fe40008010803 */
[----:B-1----:R-:W-:Y:S01]  /*85e0*/  HMMA.16816.F32 R56, R16, R24, RZ ;  /* 0x000000181038723c */ /* 0x002fe200000018ff */
[----:B------:R1:W-:Y:S08]  /*85f0*/  MUFU.EX2 R230, R0 ;  /* 0x0000000000e67308 */ /* 0x0003f00000000800 */
[----:B------:R-:W2:Y:S01]  /*8600*/  MUFU.EX2 R229, R5 ;  /* 0x0000000500e57308 */ /* 0x000ea20000000800 */
[----:B-1----:R-:W-:-:S02]  /*8610*/  FFMA.FTZ R0, R53, UR10, -R3 ;  /* 0x0000000a35007c23 */ /* 0x002fc40008010803 */
[----:B------:R-:W1:Y:S05]  /*8620*/  LDSM.16.MT88.4 R52, [R228+0xc000] ;  /* 0x00c00000e434783b */ /* 0x000e6a0000004200 */
[----:B------:R3:W-:Y:S01]  /*8630*/  MUFU.EX2 R240, R0 ;  /* 0x0000000000f07308 */ /* 0x0007e20000000800 */
[----:B--2---:R-:W-:Y:S01]  /*8640*/  F2FP.F16.F32.PACK_AB R13, R230, R229 ;  /* 0x000000e5e60d723e */ /* 0x004fe200000000ff */
[--C-:B---3--:R-:W-:Y:S02]  /*8650*/  FFMA.FTZ R0, R51, UR10, -R3.reuse ;  /* 0x0000000a33007c23 */ /* 0x108fe40008010803 */
[----:B------:R-:W2:Y:S04]  /*8660*/  LDSM.16.MT88.4 R48, [R227+0xc000] ;  /* 0x00c00000e330783b */ /* 0x000ea80000004200 */
[----:B------:R3:W4:Y:S02]  /*8670*/  MUFU.EX2 R235, R0 ;  /* 0x0000000000eb7308 */ /* 0x0007240000000800 */
[--C-:B---3--:R-:W-:Y:S01]  /*8680*/  FFMA.FTZ R0, R41, UR10, -R3.reuse ;  /* 0x0000000a29007c23 */ /* 0x108fe20008010803 */
[----:B----4-:R-:W-:Y:S01]  /*8690*/  F2FP.F16.F32.PACK_AB R15, R235, R240 ;  /* 0x000000f0eb0f723e */ /* 0x010fe200000000ff */
[----:B------:R-:W-:Y:S01]  /*86a0*/  LDSM.16.MT88.4 R40, [R228+0xc800] ;  /* 0x00c80000e428783b */ /* 0x000fe20000004200 */
[----:B-1----:R-:W-:Y:S03]  /*86b0*/  HMMA.16816.F32 R140, R16, R52, RZ ;  /* 0x00000034108c723c */ /* 0x002fe600000018ff */
[----:B------:R1:W-:Y:S03]  /*86c0*/  MUFU.EX2 R232, R0 ;  /* 0x0000000000e87308 */ /* 0x0003e60000000800 */
[C---:B------:R-:W-:Y:S06]  /*86d0*/  HMMA.16816.F32 R68, R12.reuse, R24, RZ ;  /* 0x000000180c44723c */ /* 0x040fec00000018ff */
[----:B------:R-:W-:Y:S01]  /*86e0*/  HMMA.16816.F32 R88, R12, R84, RZ ;  /* 0x000000540c58723c */ /* 0x000fe200000018ff */
[----:B-1----:R-:W-:-:S05]  /*86f0*/  FFMA.FTZ R0, R37, UR10, -R3 ;  /* 0x0000000a25007c23 */ /* 0x002fca0008010803 */
[C---:B------:R-:W-:Y:S01]  /*8700*/  HMMA.16816.F32 R112, R12.reuse, R60, RZ ;  /* 0x0000003c0c70723c */ /* 0x040fe200000018ff */
[----:B------:R-:W1:Y:S01]  /*8710*/  LDSM.16.MT88.4 R36, [R225+0xc800] ;  /* 0x00c80000e124783b */ /* 0x000e620000004200 */
[----:B------:R3:W4:Y:S04]  /*8720*/  MUFU.EX2 R201, R0 ;  /* 0x0000000000c97308 */ /* 0x0007280000000800 */
[C---:B------:R-:W-:Y:S06]  /*8730*/  HMMA.16816.F32 R104, R12.reuse, R72, RZ ;  /* 0x000000480c68723c */ /* 0x040fec00000018ff */
[----:B------:R-:W-:Y:S06]  /*8740*/  HMMA.16816.F32 R96, R12, R80, RZ ;  /* 0x000000500c60723c */ /* 0x000fec00000018ff */
[----:B--2---:R-:W-:Y:S01]  /*8750*/  HMMA.16816.F32 R124, R16, R48, RZ ;  /* 0x00000030107c723c */ /* 0x004fe200000018ff */
[----:B---3--:R-:W-:Y:S01]  /*8760*/  FFMA.FTZ R0, R33, UR10, -R3 ;  /* 0x0000000a21007c23 */ /* 0x008fe20008010803 */
[----:B----4-:R-:W-:Y:S01]  /*8770*/  F2FP.F16.F32.PACK_AB R5, R201, R232 ;  /* 0x000000e8c905723e */ /* 0x010fe200000000ff */
[----:B------:R-:W-:-:S02]  /*8780*/  IMAD.MOV.U32 R81, RZ, RZ, R201 ;  /* 0x000000ffff517224 */ /* 0x000fc400078e00c9 */
[----:B------:R2:W-:Y:S01]  /*8790*/  MUFU.EX2 R193, R0 ;  /* 0x0000000000c17308 */ /* 0x0005e20000000800 */
[----:B------:R-:W-:Y:S06]  /*87a0*/  HMMA.16816.F32 R32, R16, R44, RZ ;  /* 0x0000002c1020723c */ /* 0x000fec00000018ff */
[C---:B------:R-:W-:Y:S06]  /*87b0*/  HMMA.16816.F32 R120, R12.reuse, R48, RZ ;  /* 0x000000300c78723c */ /* 0x040fec00000018ff */
[----:B------:R-:W-:Y:S01]  /*87c0*/  HMMA.16816.F32 R128, R12, R52, RZ ;  /* 0x000000340c80723c */ /* 0x000fe200000018ff */
[----:B--2---:R-:W-:-:S05]  /*87d0*/  FFMA.FTZ R0, R31, UR10, -R3 ;  /* 0x0000000a1f007c23 */ /* 0x004fca0008010803 */
[----:B------:R-:W-:Y:S01]  /*87e0*/  HMMA.16816.F32 R28, R12, R44, RZ ;  /* 0x0000002c0c1c723c */ /* 0x000fe200000018ff */
[----:B------:R-:W2:Y:S06]  /*87f0*/  MUFU.EX2 R237, R0 ;  /* 0x0000000000ed7308 */ /* 0x000eac0000000800 */
[----:B------:R-:W-:Y:S01]  /*8800*/  MOV R45, R10 ;  /* 0x0000000a002d7202 */ /* 0x000fe20000000f00 */
[----:B------:R-:W-:Y:S01]  /*8810*/  IMAD.MOV.U32 R44, RZ, RZ, R11 ;  /* 0x000000ffff2c7224 */ /* 0x000fe200078e000b */
[----:B------:R-:W-:Y:S02]  /*8820*/  F2FP.F16.F32.PACK_AB R11, R236, R191 ;  /* 0x000000bfec0b723e */ /* 0x000fe400000000ff */
[----:B------:R-:W-:Y:S01]  /*8830*/  F2FP.F16.F32.PACK_AB R4, R45, R234 ;  /* 0x000000ea2d04723e */ /* 0x000fe200000000ff */
[----:B------:R-:W-:Y:S01]  /*8840*/  IMAD.MOV.U32 R53, RZ, RZ, R44 ;  /* 0x000000ffff357224 */ /* 0x000fe200078e002c */
[----:B------:R-:W-:-:S02]  /*8850*/  F2FP.F16.F32.PACK_AB R10, R194, R44 ;  /* 0x0000002cc20a723e */ /* 0x000fc400000000ff */
[----:B------:R-:W-:Y:S02]  /*8860*/  MOV R52, R45 ;  /* 0x0000002d00347202 */ /* 0x000fe40000000f00 */
[----:B--2---:R-:W-:Y:S01]  /*8870*/  F2FP.F16.F32.PACK_AB R7, R237, R193 ;  /* 0x000000c1ed07723e */ /* 0x004fe200000000ff */
[----:B------:R-:W-:Y:S02]  /*8880*/  IMAD.MOV.U32 R0, RZ, RZ, R9 ;  /* 0x000000ffff007224 */ /* 0x000fe400078e0009 */
[----:B------:R-:W-:-:S03]  /*8890*/  IMAD.MOV.U32 R80, RZ, RZ, R52 ;  /* 0x000000ffff507224 */ /* 0x000fc600078e0034 */
[----:B------:R-:W-:Y:S01]  /*88a0*/  F2FP.F16.F32.PACK_AB R9, R0, R190 ;  /* 0x000000be0009723e */ /* 0x000fe200000000ff */
[C---:B------:R-:W-:Y:S01]  /*88b0*/  HMMA.16816.F32 R196, R4.reuse, R64, R68 ;  /* 0x0000004004c4723c */ /* 0x040fe20000001844 */
[----:B------:R-:W2:Y:S05]  /*88c0*/  LDSM.16.MT88.4 R68, [R227+0xe800] ;  /* 0x00e80000e344783b */ /* 0x000eaa0000004200 */
[----:B-1----:R-:W-:Y:S01]  /*88d0*/  HMMA.16816.F32 R204, R4, R36, R28 ;  /* 0x0000002404cc723c */ /* 0x002fe2000000181c */
[----:B------:R-:W1:Y:S05]  /*88e0*/  LDSM.16.MT88.4 R28, [R225+0xe800] ;  /* 0x00e80000e11c783b */ /* 0x000e6a0000004200 */
[C---:B------:R-:W-:Y:S01]  /*88f0*/  HMMA.16816.F32 R164, R8.reuse, R64, R56 ;  /* 0x0000004008a4723c */ /* 0x040fe20000001838 */
[----:B------:R-:W3:Y:S05]  /*8900*/  LDSM.16.MT88.4 R56, [R226+0xe800] ;  /* 0x00e80000e238783b */ /* 0x000eea0000004200 */
[----:B------:R-:W-:Y:S01]  /*8910*/  HMMA.16816.F32 R172, R8, R36, R32 ;  /* 0x0000002408ac723c */ /* 0x000fe20000001820 */
[----:B------:R-:W4:Y:S05]  /*8920*/  LDSM.16.MT88.4 R32, [R227+0xc800] ;  /* 0x00c80000e320783b */ /* 0x000f2a0000004200 */
[-C--:B------:R-:W-:Y:S06]  /*8930*/  HMMA.16816.F32 R96, R4, R76.reuse, R96 ;  /* 0x0000004c0460723c */ /* 0x080fec0000001860 */
[----:B------:R-:W-:Y:S06]  /*8940*/  HMMA.16816.F32 R100, R8, R76, R100 ;  /* 0x0000004c0864723c */ /* 0x000fec0000001864 */
[C---:B------:R-:W-:Y:S06]  /*8950*/  HMMA.16816.F32 R128, R4.reuse, R40, R128 ;  /* 0x000000280480723c */ /* 0x040fec0000001880 */
[C---:B--2---:R-:W-:Y:S06]  /*8960*/  HMMA.16816.F32 R88, R4.reuse, R68, R88 ;  /* 0x000000440458723c */ /* 0x044fec0000001858 */
[----:B-1----:R-:W-:Y:S01]  /*8970*/  HMMA.16816.F32 R208, R4, R28, R112 ;  /* 0x0000001c04d0723c */ /* 0x002fe20000001870 */
[----:B------:R-:W-:Y:S01]  /*8980*/  MOV R25, R98 ;  /* 0x0000006200197202 */ /* 0x000fe20000000f00 */
[----:B------:R-:W-:-:S04]  /*8990*/  IMAD.MOV.U32 R24, RZ, RZ, R99 ;  /* 0x000000ffff187224 */ /* 0x000fc800078e0063 */
[C---:B------:R-:W-:Y:S01]  /*89a0*/  HMMA.16816.F32 R92, R8.reuse, R68, R92 ;  /* 0x00000044085c723c */ /* 0x040fe2000000185c */
[----:B------:R-:W-:Y:S01]  /*89b0*/  IMAD.MOV.U32 R203, RZ, RZ, R101 ;  /* 0x000000ffffcb7224 */ /* 0x000fe200078e0065 */
[----:B------:R-:W-:Y:S02]  /*89c0*/  MOV R202, R102 ;  /* 0x0000006600ca7202 */ /* 0x000fe40000000f00 */
[----:B------:R-:W-:Y:S02]  /*89d0*/  MOV R195, R103 ;  /* 0x0000006700c37202 */ /* 0x000fe40000000f00 */
[C---:B------:R-:W-:Y:S06]  /*89e0*/  HMMA.16816.F32 R212, R8.reuse, R28, R116 ;  /* 0x0000001c08d4723c */ /* 0x040fec0000001874 */
[----:B------:R-:W-:Y:S01]  /*89f0*/  IMAD.MOV.U32 R72, RZ, RZ, R88 ;  /* 0x000000ffff487224 */ /* 0x000fe200078e0058 */
[----:B------:R-:W-:Y:S01]  /*8a00*/  MOV R64, R89 ;  /* 0x0000005900407202 */ /* 0x000fe20000000f00 */
[----:B------:R-:W-:Y:S01]  /*8a10*/  IMAD.MOV.U32 R61, RZ, RZ, R90 ;  /* 0x000000ffff3d7224 */ /* 0x000fe200078e005a */
[----:B------:R-:W-:Y:S01]  /*8a20*/  MOV R60, R91 ;  /* 0x0000005b003c7202 */ /* 0x000fe20000000f00 */
[----:B---3--:R-:W-:Y:S01]  /*8a30*/  HMMA.16816.F32 R220, R8, R56, R108 ;  /* 0x0000003808dc723c */ /* 0x008fe2000000186c */
[----:B------:R-:W-:Y:S01]  /*8a40*/  IMAD.MOV.U32 R29, RZ, RZ, R97 ;  /* 0x000000ffff1d7224 */ /* 0x000fe200078e0061 */
[----:B------:R-:W-:-:S04]  /*8a50*/  MOV R28, R96 ;  /* 0x00000060001c7202 */ /* 0x000fc80000000f00 */
[----:B------:R-:W-:Y:S02]  /*8a60*/  HMMA.16816.F32 R88, R12, R74, RZ ;  /* 0x0000004a0c58723c */ /* 0x000fe400000018ff */
[----:B------:R-:W-:Y:S01]  /*8a70*/  IMAD.MOV.U32 R65, RZ, RZ, R92 ;  /* 0x000000ffff417224 */ /* 0x000fe200078e005c */
[----:B------:R-:W-:Y:S01]  /*8a80*/  MOV R85, R93 ;  /* 0x0000005d00557202 */ /* 0x000fe20000000f00 */
[----:B------:R-:W-:Y:S01]  /*8a90*/  IMAD.MOV.U32 R84, RZ, RZ, R94 ;  /* 0x000000ffff547224 */ /* 0x000fe200078e005e */
[----:B------:R-:W-:Y:S01]  /*8aa0*/  MOV R73, R95 ;  /* 0x0000005f00497202 */ /* 0x000fe20000000f00 */
[----:B------:R-:W-:Y:S06]  /*8ab0*/  HMMA.16816.F32 R216, R4, R56, R104 ;  /* 0x0000003804d8723c */ /* 0x000fec0000001868 */
[----:B------:R-:W-:Y:S06]  /*8ac0*/  HMMA.16816.F32 R108, R12, R46, RZ ;  /* 0x0000002e0c6c723c */ /* 0x000fec00000018ff */
[----:B----4-:R-:W-:Y:S06]  /*8ad0*/  HMMA.16816.F32 R160, R8, R32, R124 ;  /* 0x0000002008a0723c */ /* 0x010fec000000187c */
[----:B------:R-:W-:Y:S06]  /*8ae0*/  HMMA.16816.F32 R112, R4, R58, R88 ;  /* 0x0000003a0470723c */ /* 0x000fec0000001858 */
[----:B------:R-:W-:Y:S06]  /*8af0*/  HMMA.16816.F32 R88, R12, R82, RZ ;  /* 0x000000520c58723c */ /* 0x000fec00000018ff */
[----:B------:R-:W-:Y:S06]  /*8b00*/  HMMA.16816.F32 R120, R4, R32, R120 ;  /* 0x000000200478723c */ /* 0x000fec0000001878 */
[----:B------:R-:W-:Y:S01]  /*8b10*/  HMMA.16816.F32 R104, R12, R26, RZ ;  /* 0x0000001a0c68723c */ /* 0x000fe200000018ff */
[----:B------:R-:W-:-:S05]  /*8b20*/  IMAD.MOV.U32 R33, RZ, RZ, R100 ;  /* 0x000000ffff217224 */ /* 0x000fca00078e0064 */
[----:B------:R-:W-:Y:S06]  /*8b30*/  HMMA.16816.F32 R44, R16, R46, RZ ;  /* 0x0000002e102c723c */ /* 0x000fec00000018ff */
[----:B------:R-:W-:Y:S06]  /*8b40*/  HMMA.16816.F32 R116, R4, R78, R88 ;  /* 0x0000004e0474723c */ /* 0x000fec0000001858 */
[----:B------:R-:W-:Y:S01]  /*8b50*/  HMMA.16816.F32 R100, R12, R54, RZ ;  /* 0x000000360c64723c */ /* 0x000fe200000018ff */
[----:B------:R-:W-:Y:S01]  /*8b60*/  MOV R90, R25 ;  /* 0x00000019005a7202 */ /* 0x000fe20000000f00 */
[----:B------:R-:W-:-:S02]  /*8b70*/  IMAD.MOV.U32 R91, RZ, RZ, R24 ;  /* 0x000000ffff5b7224 */ /* 0x000fc400078e0018 */
[----:B------:R-:W-:Y:S02]  /*8b80*/  IMAD.MOV.U32 R89, RZ, RZ, R29 ;  /* 0x000000ffff597224 */ /* 0x000fe400078e001d */
[--C-:B------:R-:W-:Y:S01]  /*8b90*/  FFMA.FTZ R29, R149, UR10, -R22.reuse ;  /* 0x0000000a951d7c23 */ /* 0x100fe20008010816 */
[----:B------:R-:W-:Y:S06]  /*8ba0*/  HMMA.16816.F32 R24, R16, R26, RZ ;  /* 0x0000001a1018723c */ /* 0x000fec00000018ff */
[C---:B------:R-:W-:Y:S06]  /*8bb0*/  HMMA.16816.F32 R96, R12.reuse, R50, RZ ;  /* 0x000000320c60723c */ /* 0x040fec00000018ff */
[C---:B------:R-:W-:Y:S06]  /*8bc0*/  HMMA.16816.F32 R92, R12.reuse, R62, RZ ;  /* 0x0000003e0c5c723c */ /* 0x040fec00000018ff */
[----:B------:R-:W-:Y:S06]  /*8bd0*/  HMMA.16816.F32 R12, R12, R86, RZ ;  /* 0x000000560c0c723c */ /* 0x000fec00000018ff */
[-C--:B------:R-:W-:Y:S06]  /*8be0*/  HMMA.16816.F32 R108, R4, R38.reuse, R108 ;  /* 0x00000026046c723c */ /* 0x080fec000000186c */
[----:B------:R-:W-:Y:S06]  /*8bf0*/  HMMA.16816.F32 R36, R8, R38, R44 ;  /* 0x000000260824723c */ /* 0x000fec000000182c */
[-C--:B------:R-:W-:Y:S06]  /*8c00*/  HMMA.16816.F32 R104, R4, R66.reuse, R104 ;  /* 0x000000420468723c */ /* 0x080fec0000001868 */
[----:B------:R-:W-:Y:S06]  /*8c10*/  HMMA.16816.F32 R44, R8, R66, R24 ;  /* 0x00000042082c723c */ /* 0x000fec0000001818 */
[C---:B------:R-:W-:Y:S01]  /*8c20*/  HMMA.16816.F32 R100, R4.reuse, R42, R100 ;  /* 0x0000002a0464723c */ /* 0x040fe20000001864 */
[----:B------:R-:W-:Y:S01]  /*8c30*/  MOV R66, R53 ;  /* 0x0000003500427202 */ /* 0x000fe20000000f00 */
[--C-:B------:R-:W-:Y:S01]  /*8c40*/  FFMA.FTZ R24, R139, UR10, -R21.reuse ;  /* 0x0000000a8b187c23 */ /* 0x100fe20008010815 */
[----:B------:R-:W-:Y:S01]  /*8c50*/  MOV R67, R28 ;  /* 0x0000001c00437202 */ /* 0x000fe20000000f00 */
[----:B------:R-:W-:Y:S01]  /*8c60*/  FFMA.FTZ R28, R138, UR10, -R22 ;  /* 0x0000000a8a1c7c23 */ /* 0x000fe20008010816 */
[--C-:B------:R-:W-:Y:S01]  /*8c70*/  FFMA.FTZ R26, R152, UR10, -R21.reuse ;  /* 0x0000000a981a7c23 */ /* 0x100fe20008010815 */
[----:B------:R-:W-:Y:S01]  /*8c80*/  HMMA.16816.F32 R96, R4, R34, R96 ;  /* 0x000000220460723c */ /* 0x000fe20000001860 */
[----:B------:R-:W-:Y:S01]  /*8c90*/  FFMA.FTZ R27, R154, UR10, -R21 ;  /* 0x0000000a9a1b7c23 */ /* 0x000fe20008010815 */
[----:B------:R-:W-:-:S02]  /*8ca0*/  IMAD.MOV.U32 R154, RZ, RZ, R200 ;  /* 0x000000ffff9a7224 */ /* 0x000fc400078e00c8 */
[----:B------:R-:W-:Y:S01]  /*8cb0*/  FFMA.FTZ R25, R144, UR10, -R21 ;  /* 0x0000000a90197c23 */ /* 0x000fe20008010815 */
[----:B------:R-:W-:Y:S01]  /*8cc0*/  MOV R144, R192 ;  /* 0x000000c000907202 */ /* 0x000fe20000000f00 */
[C---:B------:R-:W-:Y:S06]  /*8cd0*/  HMMA.16816.F32 R92, R4.reuse, R30, R92 ;  /* 0x0000001e045c723c */ /* 0x040fec000000185c */
[----:B------:R-:W-:Y:S01]  /*8ce0*/  HMMA.16816.F32 R124, R4, R70, R12 ;  /* 0x00000046047c723c */ /* 0x000fe2000000180c */
[----:B------:R-:W1:Y:S05]  /*8cf0*/  LDSM.16.MT88.4 R12, [R225+0xd000] ;  /* 0x00d00000e10c783b */ /* 0x000e6a0000004200 */
[C---:B------:R-:W-:Y:S06]  /*8d00*/  HMMA.16816.F32 R52, R16.reuse, R54, RZ ;  /* 0x000000361034723c */ /* 0x040fec00000018ff */
[C---:B------:R-:W-:Y:S06]  /*8d10*/  HMMA.16816.F32 R4, R16.reuse, R62, RZ ;  /* 0x0000003e1004723c */ /* 0x040fec00000018ff */
[----:B------:R-:W-:Y:S01]  /*8d20*/  HMMA.16816.F32 R48, R16, R50, RZ ;  /* 0x000000321030723c */ /* 0x000fe200000018ff */
[----:B------:R-:W-:Y:S01]  /*8d30*/  IMAD.MOV.U32 R63, RZ, RZ, R23 ;  /* 0x000000ffff3f7224 */ /* 0x000fe200078e0017 */
[----:B------:R-:W-:-:S04]  /*8d40*/  MOV R62, R136 ;  /* 0x00000088003e7202 */ /* 0x000fc80000000f00 */
[C---:B------:R-:W-:Y:S06]  /*8d50*/  HMMA.16816.F32 R140, R8.reuse, R40, R140 ;  /* 0x00000028088c723c */ /* 0x040fec000000188c */
[C---:B------:R-:W-:Y:S06]  /*8d60*/  HMMA.16816.F32 R52, R8.reuse, R42, R52 ;  /* 0x0000002a0834723c */ /* 0x040fec0000001834 */
[----:B------:R-:W-:Y:S06]  /*8d70*/  HMMA.16816.F32 R40, R8, R30, R4 ;  /* 0x0000001e0828723c */ /* 0x000fec0000001804 */
[----:B------:R-:W-:Y:S01]  /*8d80*/  HMMA.16816.F32 R4, R16, R74, RZ ;  /* 0x0000004a1004723c */ /* 0x000fe200000018ff */
[--C-:B------:R-:W-:Y:S01]  /*8d90*/  FFMA.FTZ R31, R158, UR10, -R22.reuse ;  /* 0x0000000a9e1f7c23 */ /* 0x100fe20008010816 */
[----:B------:R-:W-:-:S04]  /*8da0*/  FFMA.FTZ R30, R150, UR10, -R22 ;  /* 0x0000000a961e7c23 */ /* 0x000fc80008010816 */
[----:B------:R-:W-:Y:S07]  /*8db0*/  HMMA.16816.F32 R48, R8, R34, R48 ;  /* 0x000000220830723c */ /* 0x000fee0000001830 */
[----:B------:R-:W-:Y:S02]  /*8dc0*/  IMAD.MOV.U32 R35, RZ, RZ, R0 ;  /* 0x000000ffff237224 */ /* 0x000fe400078e0000 */
[----:B------:R-:W-:Y:S01]  /*8dd0*/  FFMA.FTZ R0, R182, UR10, -R22 ;  /* 0x0000000ab6007c23 */ /* 0x000fe20008010816 */
[----:B------:R-:W-:Y:S01]  /*8de0*/  MOV R34, R2 ;  /* 0x0000000200227202 */ /* 0x000fe20000000f00 */
[----:B------:R-:W-:-:S02]  /*8df0*/  IMAD.MOV.U32 R74, RZ, RZ, R35 ;  /* 0x000000ffff4a7224 */ /* 0x000fc400078e0023 */
[----:B------:R2:W3:Y:S01]  /*8e00*/  MUFU.EX2 R201, R0 ;  /* 0x0000000000c97308 */ /* 0x0004e20000000800 */
[----:B------:R-:W-:-:S04]  /*8e10*/  FADD.FTZ R35, R187, R186 ;  /* 0x000000babb237221 */ /* 0x000fc80000010000 */
[----:B------:R-:W-:Y:S06]  /*8e20*/  HMMA.16816.F32 R56, R8, R58, R4 ;  /* 0x0000003a0838723c */ /* 0x000fec0000001804 */
[----:B------:R-:W-:Y:S01]  /*8e30*/  HMMA.16816.F32 R4, R16, R82, RZ ;  /* 0x000000521004723c */ /* 0x000fe200000018ff */
[----:B--2---:R-:W-:-:S05]  /*8e40*/  FFMA.FTZ R0, R181, UR10, -R22 ;  /* 0x0000000ab5007c23 */ /* 0x004fca0008010816 */
[----:B------:R-:W-:Y:S01]  /*8e50*/  HMMA.16816.F32 R16, R16, R86, RZ ;  /* 0x000000561010723c */ /* 0x000fe200000018ff */
[----:B------:R-:W-:Y:S01]  /*8e60*/  MOV R82, R34 ;  /* 0x0000002200527202 */ /* 0x000fe20000000f00 */
[----:B------:R-:W-:Y:S01]  /*8e70*/  FFMA.FTZ R34, R147, UR10, -R3 ;  /* 0x0000000a93227c23 */ /* 0x000fe20008010803 */
[----:B------:R2:W4:Y:S01]  /*8e80*/  MUFU.EX2 R23, R0 ;  /* 0x0000000000177308 */ /* 0x0005220000000800 */
[----:B---3--:R-:W-:-:S14]  /*8e90*/  MOV R147, R201 ;  /* 0x000000c900937202 */ /* 0x008fdc0000000f00 */
[C---:B------:R-:W-:Y:S01]  /*8ea0*/  HMMA.16816.F32 R76, R8.reuse, R78, R4 ;  /* 0x0000004e084c723c */ /* 0x040fe20000001804 */
[----:B--2---:R-:W-:Y:S01]  /*8eb0*/  FFMA.FTZ R0, R177, UR10, -R22 ;  /* 0x0000000ab1007c23 */ /* 0x004fe20008010816 */
[----:B----4-:R-:W-:Y:S01]  /*8ec0*/  MOV R152, R23 ;  /* 0x0000001700987202 */ /* 0x010fe20000000f00 */
[----:B------:R-:W-:Y:S02]  /*8ed0*/  FFMA.FTZ R23, R155, UR10, -R20 ;  /* 0x0000000a9b177c23 */ /* 0x000fe40008010814 */
[----:B------:R2:W-:Y:S01]  /*8ee0*/  MUFU.EX2 R32, R0 ;  /* 0x0000000000207308 */ /* 0x0005e20000000800 */
[----:B------:R-:W-:Y:S07]  /*8ef0*/  HMMA.16816.F32 R68, R8, R70, R16 ;  /* 0x000000460844723c */ /* 0x000fee0000001810 */
[----:B------:R-:W-:Y:S01]  /*8f00*/  F2FP.F16.F32.PACK_AB R8, R152, R147 ;  /* 0x000000939808723e */ /* 0x000fe200000000ff */
[----:B------:R-:W-:Y:S01]  /*8f10*/  IMAD.MOV.U32 R18, RZ, RZ, R63 ;  /* 0x000000ffff127224 */ /* 0x000fe200078e003f */
[----:B------:R-:W-:Y:S01]  /*8f20*/  MOV R17, R62 ;  /* 0x0000003e00117202 */ /* 0x000fe20000000f00 */
[----:B------:R-:W-:Y:S01]  /*8f30*/  IMAD.MOV.U32 R62, RZ, RZ, R67 ;  /* 0x000000ffff3e7224 */ /* 0x000fe200078e0043 */
[----:B------:R-:W-:-:S02]  /*8f40*/  MOV R67, R91 ;  /* 0x0000005b00437202 */ /* 0x000fc40000000f00 */
[----:B------:R-:W-:Y:S02]  /*8f50*/  MOV R91, R202 ;  /* 0x000000ca005b7202 */ /* 0x000fe40000000f00 */
[----:B------:R-:W-:Y:S01]  /*8f60*/  MOV R63, R89 ;  /* 0x00000059003f7202 */ /* 0x000fe20000000f00 */
[----:B--2---:R-:W-:Y:S01]  /*8f70*/  FFMA.FTZ R0, R168, UR10, -R22 ;  /* 0x0000000aa8007c23 */ /* 0x004fe20008010816 */
[----:B------:R-:W-:Y:S02]  /*8f80*/  IMAD.MOV.U32 R89, RZ, RZ, R33 ;  /* 0x000000ffff597224 */ /* 0x000fe400078e0021 */
[----:B------:R-:W-:Y:S01]  /*8f90*/  FFMA.FTZ R22, R151, UR10, -R20 ;  /* 0x0000000a97167c23 */ /* 0x000fe20008010814 */
[----:B------:R-:W-:Y:S01]  /*8fa0*/  FFMA.FTZ R33, R148, UR10, -R3 ;  /* 0x0000000a94217c23 */ /* 0x000fe20008010803 */
[----:B------:R2:W-:Y:S02]  /*8fb0*/  MUFU.EX2 R86, R0 ;  /* 0x0000000000567308 */ /* 0x0005e40000000800 */
[----:B--2---:R-:W-:-:S06]  /*8fc0*/  FFMA.FTZ R0, R183, UR10, -R21 ;  /* 0x0000000ab7007c23 */ /* 0x004fcc0008010815 */
[----:B------:R2:W-:Y:S02]  /*8fd0*/  MUFU.EX2 R75, R0 ;  /* 0x00000000004b7308 */ /* 0x0005e40000000800 */
[----:B--2---:R-:W-:-:S06]  /*8fe0*/  FFMA.FTZ R0, R178, UR10, -R21 ;  /* 0x0000000ab2007c23 */ /* 0x004fcc0008010815 */
[----:B------:R2:W-:Y:S02]  /*8ff0*/  MUFU.EX2 R168, R0 ;  /* 0x0000000000a87308 */ /* 0x0005e40000000800 */
[----:B--2---:R-:W-:-:S06]  /*9000*/  FFMA.FTZ R0, R170, UR10, -R21 ;  /* 0x0000000aaa007c23 */ /* 0x004fcc0008010815 */
[----:B------:R2:W-:Y:S02]  /*9010*/  MUFU.EX2 R83, R0 ;  /* 0x0000000000537308 */ /* 0x0005e40000000800 */
[----:B--2---:R-:W-:Y:S01]  /*9020*/  FFMA.FTZ R0, R157, UR10, -R21 ;  /* 0x0000000a9d007c23 */ /* 0x004fe20008010815 */
[----:B------:R-:W-:Y:S01]  /*9030*/  FFMA.FTZ R21, R146, UR10, -R20 ;  /* 0x0000000a92157c23 */ /* 0x000fe20008010814 */
[----:B------:R-:W-:-:S04]  /*9040*/  IMAD.MOV.U32 R146, RZ, RZ, R193 ;  /* 0x000000ffff927224 */ /* 0x000fc800078e00c1 */
[----:B------:R2:W3:Y:S02]  /*9050*/  MUFU.EX2 R19, R0 ;  /* 0x0000000000137308 */ /* 0x0004e40000000800 */
[----:B--2---:R-:W-:Y:S01]  /*9060*/  FFMA.FTZ R0, R184, UR10, -R20 ;  /* 0x0000000ab8007c23 */ /* 0x004fe20008010814 */
[----:B---3--:R-:W-:-:S05]  /*9070*/  F2FP.F16.F32.PACK_AB R11, R19, R83 ;  /* 0x00000053130b723e */ /* 0x008fca00000000ff */
[----:B------:R2:W-:Y:S02]  /*9080*/  MUFU.EX2 R136, R0 ;  /* 0x0000000000887308 */ /* 0x0005e40000000800 */
[----:B--2---:R-:W-:-:S06]  /*9090*/  FFMA.FTZ R0, R179, UR10, -R20 ;  /* 0x0000000ab3007c23 */ /* 0x004fcc0008010814 */
        /* <DEDUP_REMOVED lines=8> */
[----:B------:R2:W3:Y:S02]  /*9120*/  MUFU.EX2 R2, R0 ;  /* 0x0000000000027308 */ /* 0x0004e40000000800 */
[--C-:B--2---:R-:W-:Y:S01]  /*9130*/  FFMA.FTZ R0, R180, UR10, -R3.reuse ;  /* 0x0000000ab4007c23 */ /* 0x104fe20008010803 */
[----:B---3--:R-:W-:Y:S02]  /*9140*/  IMAD.MOV.U32 R155, RZ, RZ, R2 ;  /* 0x000000ffff9b7224 */ /* 0x008fe400078e0002 */
[----:B------:R-:W-:Y:S01]  /*9150*/  FFMA.FTZ R2, R145, UR10, -R20 ;  /* 0x0000000a91027c23 */ /* 0x000fe20008010814 */
[----:B------:R-:W-:Y:S02]  /*9160*/  MOV R145, R194 ;  /* 0x000000c200917202 */ /* 0x000fe40000000f00 */
[----:B------:R2:W3:Y:S01]  /*9170*/  MUFU.EX2 R171, R0 ;  /* 0x0000000000ab7308 */ /* 0x0004e20000000800 */
[--C-:B------:R-:W-:Y:S01]  /*9180*/  FFMA.FTZ R20, R156, UR10, -R3.reuse ;  /* 0x0000000a9c147c23 */ /* 0x100fe20008010803 */
[----:B--2---:R-:W-:Y:S01]  /*9190*/  FFMA.FTZ R0, R176, UR10, -R3 ;  /* 0x0000000ab0007c23 */ /* 0x004fe20008010803 */
[----:B---3--:R-:W-:-:S05]  /*91a0*/  F2FP.F16.F32.PACK_AB R5, R171, R155 ;  /* 0x0000009bab05723e */ /* 0x008fca00000000ff */
[----:B------:R2:W-:Y:S02]  /*91b0*/  MUFU.EX2 R139, R0 ;  /* 0x00000000008b7308 */ /* 0x0005e40000000800 */
[--C-:B--2---:R-:W-:Y:S01]  /*91c0*/  FFMA.FTZ R0, R169, UR10, -R3.reuse ;  /* 0x0000000aa9007c23 */ /* 0x104fe20008010803 */
[----:B------:R-:W-:Y:S01]  /*91d0*/  MOV R169, R32 ;  /* 0x0000002000a97202 */ /* 0x000fe20000000f00 */
[----:B------:R-:W-:Y:S01]  /*91e0*/  FFMA.FTZ R32, R153, UR10, -R3 ;  /* 0x0000000a99207c23 */ /* 0x000fe20008010803 */
[----:B------:R-:W-:-:S03]  /*91f0*/  IMAD.MOV.U32 R153, RZ, RZ, R75 ;  /* 0x000000ffff997224 */ /* 0x000fc600078e004b */
[----:B------:R-:W2:Y:S01]  /*9200*/  MUFU.EX2 R138, R0 ;  /* 0x00000000008a7308 */ /* 0x000ea20000000800 */
[----:B------:R-:W-:Y:S01]  /*9210*/  F2FP.F16.F32.PACK_AB R10, R86, R169 ;  /* 0x000000a9560a723e */ /* 0x000fe200000000ff */
[----:B------:R-:W-:Y:S01]  /*9220*/  FADD.FTZ R3, R189, R188 ;  /* 0x000000bcbd037221 */ /* 0x000fe20000010000 */
[----:B------:R-:W-:Y:S01]  /*9230*/  MOV R75, R66 ;  /* 0x00000042004b7202 */ /* 0x000fe20000000f00 */
[----:B------:R-:W-:Y:S01]  /*9240*/  IMAD.MOV.U32 R66, RZ, RZ, R90 ;  /* 0x000000ffff427224 */ /* 0x000fe200078e005a */
[----:B------:R-:W-:Y:S01]  /*9250*/  F2FP.F16.F32.PACK_AB R9, R168, R153 ;  /* 0x00000099a809723e */ /* 0x000fe200000000ff */
[----:B------:R-:W-:-:S06]  /*9260*/  IMAD.MOV.U32 R90, RZ, RZ, R203 ;  /* 0x000000ffff5a7224 */ /* 0x000fcc00078e00cb */
[----:B-1----:R-:W-:Y:S01]  /*9270*/  HMMA.16816.F32 R172, R8, R12, R172 ;  /* 0x0000000c08ac723c */ /* 0x002fe200000018ac */
[----:B--2---:R-:W-:-:S05]  /*9280*/  F2FP.F16.F32.PACK_AB R7, R138, R139 ;  /* 0x0000008b8a07723e */ /* 0x004fca00000000ff */
[----:B------:R-:W-:Y:S01]  /*9290*/  HMMA.16816.F32 R36, R8, R14, R36 ;  /* 0x0000000e0824723c */ /* 0x000fe20000001824 */
[----:B------:R-:W-:Y:S02]  /*92a0*/  MOV R0, R82 ;  /* 0x0000005200007202 */ /* 0x000fe40000000f00 */
[----:B------:R-:W-:-:S03]  /*92b0*/  MOV R82, R191 ;  /* 0x000000bf00527202 */ /* 0x000fc60000000f00 */
[C---:B------:R-:W-:Y:S06]  /*92c0*/  HMMA.16816.F32 R204, R4.reuse, R12, R204 ;  /* 0x0000000c04cc723c */ /* 0x040fec00000018cc */
[----:B------:R-:W-:Y:S01]  /*92d0*/  HMMA.16816.F32 R200, R4, R14, R108 ;  /* 0x0000000e04c8723c */ /* 0x000fe2000000186c */
[----:B------:R-:W1:Y:S06]  /*92e0*/  LDSM.16.MT88.4 R12, [R226+0xd000] ;  /* 0x00d00000e20c783b */ /* 0x000e6c0000004200 */
        /* <DEDUP_REMOVED lines=12> */
[----:B------:R-:W-:Y:S01]  /*93b0*/  MOV R89, R91 ;  /* 0x0000005b00597202 */ /* 0x000fe20000000f00 */
[----:B------:R-:W-:-:S02]  /*93c0*/  IMAD.MOV.U32 R91, RZ, RZ, R65 ;  /* 0x000000ffff5b7224 */ /* 0x000fc400078e0041 */
[----:B------:R-:W-:Y:S01]  /*93d0*/  IMAD.MOV.U32 R65, RZ, RZ, R190 ;  /* 0x000000ffff417224 */ /* 0x000fe200078e00be */
        /* <DEDUP_REMOVED lines=22> */
[----:B------:R-:W2:Y:S01]  /*9540*/  LDSM.16.MT88.4 R16, [R228+0xf000] ;  /* 0x00f00000e410783b */ /* 0x000ea20000004200 */
[----:B------:R-:W-:Y:S01]  /*9550*/  MOV R103, R90 ;  /* 0x0000005a00677202 */ /* 0x000fe20000000f00 */
[C---:B-1----:R-:W-:Y:S06]  /*9560*/  HMMA.16816.F32 R180, R4.reuse, R12, R120 ;  /* 0x0000000c04b4723c */ /* 0x042fec0000001878 */
[----:B------:R-:W-:Y:S01]  /*9570*/  HMMA.16816.F32 R176, R4, R14, R96 ;  /* 0x0000000e04b0723c */ /* 0x000fe20000001860 */
[----:B------:R-:W-:Y:S01]  /*9580*/  MOV R121, R64 ;  /* 0x0000004000797202 */ /* 0x000fe20000000f00 */
[----:B------:R-:W-:Y:S01]  /*9590*/  IMAD.MOV.U32 R120, RZ, RZ, R72 ;  /* 0x000000ffff787224 */ /* 0x000fe200078e0048 */
[----:B------:R-:W-:Y:S01]  /*95a0*/  MOV R123, R60 ;  /* 0x0000003c007b7202 */ /* 0x000fe20000000f00 */
[----:B------:R-:W-:-:S02]  /*95b0*/  IMAD.MOV.U32 R122, RZ, RZ, R61 ;  /* 0x000000ffff7a7224 */ /* 0x000fc400078e003d */
[----:B------:R-:W-:Y:S01]  /*95c0*/  HMMA.16816.F32 R148, R8, R12, R160 ;  /* 0x0000000c0894723c */ /* 0x000fe200000018a0 */
[----:B------:R-:W-:Y:S01]  /*95d0*/  IMAD.MOV.U32 R99, RZ, RZ, R65 ;  /* 0x000000ffff637224 */ /* 0x000fe200078e0041 */
[----:B------:R-:W-:-:S04]  /*95e0*/  MOV R97, R110 ;  /* 0x0000006e00617202 */ /* 0x000fc80000000f00 */
        /* <DEDUP_REMOVED lines=10> */
[----:B--2---:R-:W-:Y:S01]  /*9690*/  HMMA.16816.F32 R104, R4, R16, R104 ;  /* 0x000000100468723c */ /* 0x004fe20000001868 */
[----:B------:R-:W-:-:S05]  /*96a0*/  IMAD.MOV.U32 R99, RZ, RZ, R109 ;  /* 0x000000ffff637224 */ /* 0x000fca00078e006d */
[-C--:B-1----:R-:W-:Y:S06]  /*96b0*/  HMMA.16816.F32 R140, R8, R12.reuse, R212 ;  /* 0x0000000c088c723c */ /* 0x082fec00000018d4 */
[C---:B------:R-:W-:Y:S01]  /*96c0*/  HMMA.16816.F32 R72, R4.reuse, R12, R208 ;  /* 0x0000000c0448723c */ /* 0x040fe200000018d0 */
[----:B------:R-:W-:Y:S01]  /*96d0*/  MOV R214, R161 ;  /* 0x000000a100d67202 */ /* 0x000fe20000000f00 */
[----:B------:R-:W-:Y:S01]  /*96e0*/  IMAD.MOV.U32 R215, RZ, RZ, R162 ;  /* 0x000000ffffd77224 */ /* 0x000fe200078e00a2 */
[----:B------:R-:W-:Y:S01]  /*96f0*/  MOV R162, R130 ;  /* 0x0000008200a27202 */ /* 0x000fe20000000f00 */
[----:B------:R-:W-:Y:S01]  /*9700*/  IMAD.MOV.U32 R213, RZ, RZ, R160 ;  /* 0x000000ffffd57224 */ /* 0x000fe200078e00a0 */
[----:B------:R-:W-:Y:S01]  /*9710*/  MOV R130, R154 ;  /* 0x0000009a00827202 */ /* 0x000fe20000000f00 */
[----:B------:R-:W-:Y:S01]  /*9720*/  HMMA.16816.F32 R48, R4, R14, R92 ;  /* 0x0000000e0430723c */ /* 0x000fe2000000185c */
[----:B------:R-:W-:-:S05]  /*9730*/  IMAD.MOV.U32 R161, RZ, RZ, R131 ;  /* 0x000000ffffa17224 */ /* 0x000fca00078e0083 */
        /* <DEDUP_REMOVED lines=21> */
[----:B------:R-:W-:Y:S01]  /*9890*/  MUFU.EX2 R31, R31 ;  /* 0x0000001f001f7308 */ /* 0x000fe20000000800 */
        /* <DEDUP_REMOVED lines=19> */
[----:B------:R-:W2:Y:S01]  /*99d0*/  MUFU.EX2 R30, R30 ;  /* 0x0000001e001e7308 */ /* 0x000ea20000000800 */
[----:B------:R-:W-:Y:S01]  /*99e0*/  IMAD.MOV.U32 R211, RZ, RZ, R213 ;  /* 0x000000ffffd37224 */ /* 0x000fe200078e00d5 */
[----:B------:R-:W-:Y:S01]  /*99f0*/  MOV R214, R96 ;  /* 0x0000006000d67202 */ /* 0x000fe20000000f00 */
[----:B------:R-:W-:Y:S01]  /*9a00*/  IMAD.MOV.U32 R213, RZ, RZ, R215 ;  /* 0x000000ffffd57224 */ /* 0x000fe200078e00d7 */
[----:B------:R-:W-:Y:S01]  /*9a10*/  HMMA.16816.F32 R16, R8, R18, R76 ;  /* 0x000000120810723c */ /* 0x000fe2000000184c */
[----:B------:R-:W-:-:S02]  /*9a20*/  IMAD.MOV.U32 R215, RZ, RZ, R97 ;  /* 0x000000ffffd77224 */ /* 0x000fc400078e0061 */
[----:B------:R-:W-:Y:S01]  /*9a30*/  FADD.FTZ R0, R0, R208 ;  /* 0x000000d000007221 */ /* 0x000fe20000010000 */
[----:B------:R-:W-:Y:S01]  /*9a40*/  MOV R96, R98 ;  /* 0x0000006200607202 */ /* 0x000fe20000000f00 */
[----:B------:R-:W-:Y:S01]  /*9a50*/  IMAD.MOV.U32 R97, RZ, RZ, R232 ;  /* 0x000000ffff617224 */ /* 0x000fe200078e00e8 */
[----:B------:R-:W-:Y:S01]  /*9a60*/  MOV R98, R231 ;  /* 0x000000e700627202 */ /* 0x000fe20000000f00 */
[----:B------:R-:W-:Y:S01]  /*9a70*/  IMAD.MOV.U32 R208, RZ, RZ, R212 ;  /* 0x000000ffffd07224 */ /* 0x000fe200078e00d4 */
[----:B------:R-:W-:Y:S01]  /*9a80*/  MUFU.EX2 R29, R29 ;  /* 0x0000001d001d7308 */ /* 0x000fe20000000800 */
[----:B------:R-:W-:Y:S01]  /*9a90*/  LDSM.16.MT88.4 R112, [R228+0xf800] ;  /* 0x00f80000e470783b */ /* 0x000fe20000004200 */
[C---:B-1----:R-:W-:Y:S03]  /*9aa0*/  HMMA.16816.F32 R120, R4.reuse, R12, R120 ;  /* 0x0000000c0478723c */ /* 0x042fe60000001878 */
[----:B------:R1:W5:Y:S03]  /*9ab0*/  LDL.LU R241, [R1+0xcc] ;  /* 0x0000cc0001f17983 */ /* 0x0003660000300800 */
[----:B------:R-:W-:Y:S06]  /*9ac0*/  HMMA.16816.F32 R40, R4, R14, R124 ;  /* 0x0000000e0428723c */ /* 0x000fec000000187c */
[C---:B------:R-:W-:Y:S01]  /*9ad0*/  HMMA.16816.F32 R116, R8.reuse, R12, R220 ;  /* 0x0000000c0874723c */ /* 0x040fe200000018dc */
[----:B------:R-:W-:Y:S01]  /*9ae0*/  FADD.FTZ R5, R229, R230 ;  /* 0x000000e6e5057221 */ /* 0x000fe20000010000 */
[----:B------:R-:W-:Y:S01]  /*9af0*/  FADD.FTZ R4, R210, R35 ;  /* 0x00000023d2047221 */ /* 0x000fe20000010000 */
[----:B------:R-:W-:Y:S01]  /*9b00*/  IMAD.MOV.U32 R212, RZ, RZ, R96 ;  /* 0x000000ffffd47224 */ /* 0x000fe200078e0060 */
[----:B------:R-:W-:Y:S01]  /*9b10*/  MOV R154, R239 ;  /* 0x000000ef009a7202 */ /* 0x000fe20000000f00 */
[----:B------:R-:W-:Y:S01]  /*9b20*/  MUFU.EX2 R28, R28 ;  /* 0x0000001c001c7308 */ /* 0x000fe20000000800 */
[----:B------:R-:W-:Y:S01]  /*9b30*/  HMMA.16816.F32 R12, R8, R14, R68 ;  /* 0x0000000e080c723c */ /* 0x000fe20000001844 */
[----:B------:R-:W-:-:S02]  /*9b40*/  IMAD.MOV.U32 R210, RZ, RZ, R214 ;  /* 0x000000ffffd27224 */ /* 0x000fc400078e00d6 */
[----:B------:R-:W-:Y:S01]  /*9b50*/  FADD.FTZ R5, R208, R5 ;  /* 0x00000005d0057221 */ /* 0x000fe20000010000 */
[----:B------:R-:W-:Y:S01]  /*9b60*/  MOV R152, R237 ;  /* 0x000000ed00987202 */ /* 0x000fe20000000f00 */
[----:B------:R1:W5:Y:S02]  /*9b70*/  LDL.LU R240, [R1+0xc8] ;  /* 0x0000c80001f07983 */ /* 0x0003640000300800 */
[----:B------:R3:W-:Y:S01]  /*9b80*/  MUFU.EX2 R11, R2 ;  /* 0x00000002000b7308 */ /* 0x0007e20000000800 */
[----:B------:R-:W-:Y:S01]  /*9b90*/  IMAD.MOV.U32 R214, RZ, RZ, R98 ;  /* 0x000000ffffd67224 */ /* 0x000fe200078e0062 */
[----:B------:R-:W-:Y:S01]  /*9ba0*/  MOV R131, R153 ;  /* 0x0000009900837202 */ /* 0x000fe20000000f00 */
[----:B------:R-:W-:Y:S01]  /*9bb0*/  IMAD.MOV.U32 R96, RZ, RZ, R160 ;  /* 0x000000ffff607224 */ /* 0x000fe200078e00a0 */
[----:B------:R1:W5:Y:S01]  /*9bc0*/  LDL.LU R239, [R1+0xc4] ;  /* 0x0000c40001ef7983 */ /* 0x0003620000300800 */
[----:B------:R-:W-:Y:S02]  /*9bd0*/  IMAD.MOV.U32 R98, RZ, RZ, R162 ;  /* 0x000000ffff627224 */ /* 0x000fe400078e00a2 */
[----:B---3--:R-:W-:Y:S01]  /*9be0*/  FADD.FTZ R2, R209, R3 ;  /* 0x00000003d1027221 */ /* 0x008fe20000010000 */
        /* <DEDUP_REMOVED lines=11> */
[----:B------:R-:W-:Y:S01]  /*9ca0*/  IMAD.MOV.U32 R211, RZ, RZ, R212 ;  /* 0x000000ffffd37224 */ /* 0x000fe200078e00d4 */
[----:B------:R-:W-:Y:S01]  /*9cb0*/  MOV R97, R161 ;  /* 0x000000a100617202 */ /* 0x000fe20000000f00 */
[----:B------:R1:W5:Y:S01]  /*9cc0*/  LDL.LU R238, [R1+0xc0] ;  /* 0x0000c00001ee7983 */ /* 0x0003620000300800 */
        /* <DEDUP_REMOVED lines=18> */
[----:B------:R-:W-:Y:S01]  /*9df0*/  FADD.FTZ R2, R210, R2 ;  /* 0x00000002d2027221 */ /* 0x000fe20000010000 */
[----:B------:R-:W-:Y:S01]  /*9e00*/  MOV R162, R163 ;  /* 0x000000a300a27202 */ /* 0x000fe20000000f00 */
[----:B------:R-:W-:-:S02]  /*9e10*/  IMAD.MOV.U32 R163, RZ, RZ, R128 ;  /* 0x000000ffffa37224 */ /* 0x000fc400078e0080 */
[----:B------:R-:W-:Y:S01]  /*9e20*/  FADD.FTZ R4, R208, R3 ;  /* 0x00000003d0047221 */ /* 0x000fe20000010000 */
[----:B------:R-:W-:Y:S01]  /*9e30*/  FADD.FTZ R3, R209, R5 ;  /* 0x00000005d1037221 */ /* 0x000fe20000010000 */
[----:B------:R-:W-:Y:S01]  /*9e40*/  MOV R214, R96 ;  /* 0x0000006000d67202 */ /* 0x000fe20000000f00 */
[----:B------:R-:W-:Y:S01]  /*9e50*/  IMAD.MOV.U32 R209, RZ, RZ, R161 ;  /* 0x000000ffffd17224 */ /* 0x000fe200078e00a1 */
[----:B------:R-:W-:Y:S01]  /*9e60*/  MOV R154, R234 ;  /* 0x000000ea009a7202 */ /* 0x000fe20000000f00 */
[----:B------:R-:W3:Y:S01]  /*9e70*/  LDSM.16.MT88.4 R168, [R225+0xd800] ;  /* 0x00d80000e1a8783b */ /* 0x000ee20000004200 */
[----:B------:R-:W-:Y:S02]  /*9e80*/  MOV R210, R160 ;  /* 0x000000a000d27202 */ /* 0x000fe40000000f00 */
[----:B------:R-:W-:Y:S01]  /*9e90*/  MOV R208, R162 ;  /* 0x000000a200d07202 */ /* 0x000fe20000000f00 */
[----:B------:R-:W4:Y:S01]  /*9ea0*/  MUFU.EX2 R26, R26 ;  /* 0x0000001a001a7308 */ /* 0x000f220000000800 */
[----:B------:R-:W-:Y:S01]  /*9eb0*/  MOV R96, R163 ;  /* 0x000000a300607202 */ /* 0x000fe20000000f00 */
[----:B------:R1:W5:Y:S01]  /*9ec0*/  LDL.LU R237, [R1+0xbc] ;  /* 0x0000bc0001ed7983 */ /* 0x0003620000300800 */
[----:B------:R-:W-:Y:S01]  /*9ed0*/  MOV R153, R152 ;  /* 0x0000009800997202 */ /* 0x000fe20000000f00 */
[----:B------:R-:W-:-:S04]  /*9ee0*/  FADD.FTZ R10, R154, R4 ;  /* 0x000000049a0a7221 */ /* 0x000fc80000010000 */
[----:B------:R-:W-:Y:S01]  /*9ef0*/  MUFU.EX2 R25, R25 ;  /* 0x0000001900197308 */ /* 0x000fe20000000800 */
[----:B------:R-:W1:Y:S01]  /*9f00*/  LDSM.16.MT88.4 R160, [R226+0xd800] ;  /* 0x00d80000e2a0783b */ /* 0x000e620000004200 */
[----:B------:R-:W-:-:S06]  /*9f10*/  MOV R128, R129 ;  /* 0x0000008100807202 */ /* 0x000fcc0000000f00 */
[----:B------:R-:W3:Y:S01]  /*9f20*/  MUFU.EX2 R24, R24 ;  /* 0x0000001800187308 */ /* 0x000ee20000000800 */
[----:B------:R-:W1:Y:S01]  /*9f30*/  LDSM.16.MT88.4 R4, [R227+0xf800] ;  /* 0x00f80000e304783b */ /* 0x000e620000004200 */
[----:B------:R-:W-:-:S06]  /*9f40*/  MOV R129, R130 ;  /* 0x0000008200817202 */ /* 0x000fcc0000000f00 */
[----:B------:R-:W-:Y:S01]  /*9f50*/  MUFU.EX2 R23, R23 ;  /* 0x0000001700177308 */ /* 0x000fe20000000800 */
[----:B------:R-:W-:-:S07]  /*9f60*/  IMAD.MOV.U32 R130, RZ, RZ, R136 ;  /* 0x000000ffff827224 */ /* 0x000fce00078e0088 */
[----:B------:R-:W3:Y:S01]  /*9f70*/  MUFU.EX2 R22, R22 ;  /* 0x0000001600167308 */ /* 0x000ee20000000800 */
[----:B------:R-:W-:-:S07]  /*9f80*/  MOV R222, R213 ;  /* 0x000000d500de7202 */ /* 0x000fce0000000f00 */
[----:B------:R-:W-:Y:S08]  /*9f90*/  MUFU.EX2 R21, R21 ;  /* 0x0000001500157308 */ /* 0x000ff00000000800 */
[----:B------:R-:W-:Y:S08]  /*9fa0*/  MUFU.EX2 R20, R20 ;  /* 0x0000001400147308 */ /* 0x000ff00000000800 */
[----:B------:R-:W1:Y:S08]  /*9fb0*/  MUFU.EX2 R32, R32 ;  /* 0x0000002000207308 */ /* 0x000e700000000800 */
[----:B------:R-:W-:Y:S08]  /*9fc0*/  MUFU.EX2 R33, R33 ;  /* 0x0000002100217308 */ /* 0x000ff00000000800 */
[----:B------:R-:W1:Y:S01]  /*9fd0*/  MUFU.EX2 R34, R34 ;  /* 0x0000002200227308 */ /* 0x000e620000000800 */
        /* <DEDUP_REMOVED lines=21> */
[----:B------:R-:W-:Y:S02]  /*a130*/  MOV R98, R130 ;  /* 0x0000008200627202 */ /* 0x000fe40000000f00 */
[----:B------:R-:W-:Y:S02]  /*a140*/  MOV R99, R131 ;  /* 0x0000008300637202 */ /* 0x000fe40000000f00 */
[----:B--2---:R-:W-:Y:S02]  /*a150*/  F2FP.F16.F32.PACK_AB R128, R30, R31 ;  /* 0x0000001f1e80723e */ /* 0x004fe400000000ff */
[----:B----4-:R-:W-:Y:S02]  /*a160*/  F2FP.F16.F32.PACK_AB R129, R26, R27 ;  /* 0x0000001b1a81723e */ /* 0x010fe400000000ff */
[----:B------:R-:W-:Y:S02]  /*a170*/  F2FP.F16.F32.PACK_AB R130, R28, R29 ;  /* 0x0000001d1c82723e */ /* 0x000fe400000000ff */
[----:B---3--:R-:W-:-:S02]  /*a180*/  F2FP.F16.F32.PACK_AB R131, R24, R25 ;  /* 0x000000191883723e */ /* 0x008fc400000000ff */
[----:B------:R-:W-:Y:S02]  /*a190*/  F2FP.F16.F32.PACK_AB R124, R22, R23 ;  /* 0x00000017167c723e */ /* 0x000fe400000000ff */
[----:B-1----:R-:W-:Y:S02]  /*a1a0*/  F2FP.F16.F32.PACK_AB R125, R32, R20 ;  /* 0x00000014207d723e */ /* 0x002fe400000000ff */
[----:B------:R-:W-:Y:S02]  /*a1b0*/  F2FP.F16.F32.PACK_AB R126, R11, R21 ;  /* 0x000000150b7e723e */ /* 0x000fe400000000ff */
[----:B------:R-:W-:Y:S01]  /*a1c0*/  F2FP.F16.F32.PACK_AB R127, R34, R33 ;  /* 0x00000021227f723e */ /* 0x000fe200000000ff */
[----:B------:R-:W-:Y:S01]  /*a1d0*/  FADD.FTZ R3, R219, R0 ;  /* 0x00000000db037221 */ /* 0x000fe20000010000 */
[----:B------:R-:W-:Y:S01]  /*a1e0*/  MOV R152, R236 ;  /* 0x000000ec00987202 */ /* 0x000fe20000000f00 */
[----:B------:R-:W-:Y:S01]  /*a1f0*/  FADD.FTZ R8, R218, R2 ;  /* 0x00000002da087221 */ /* 0x000fe20000010000 */
[----:B------:R-:W-:Y:S01]  /*a200*/  MOV R0, R81 ;  /* 0x0000005100007202 */ /* 0x000fe20000000f00 */
[----:B------:R-:W-:Y:S01]  /*a210*/  HMMA.16816.F32 R172, R128, R168, R172 ;  /* 0x000000a880ac723c */ /* 0x000fe200000018ac */
[----:B------:R-:W-:-:S05]  /*a220*/  MOV R2, R80 ;  /* 0x0000005000027202 */ /* 0x000fca0000000f00 */
[----:B------:R-:W-:Y:S01]  /*a230*/  HMMA.16816.F32 R204, R124, R168, R204 ;  /* 0x000000a87ccc723c */ /* 0x000fe200000018cc */
[----:B------:R-:W-:Y:S01]  /*a240*/  MOV R147, R152 ;  /* 0x0000009800937202 */ /* 0x000fe20000000f00 */
[----:B------:R-:W-:-:S04]  /*a250*/  FADD.FTZ R0, R0, R9 ;  /* 0x0000000900007221 */ /* 0x000fc80000010000 */
[----:B------:R-:W-:Y:S01]  /*a260*/  HMMA.16816.F32 R200, R124, R170, R200 ;  /* 0x000000aa7cc8723c */ /* 0x000fe200000018c8 */
[----:B------:R-:W-:-:S05]  /*a270*/  FADD.FTZ R2, R2, R10 ;  /* 0x0000000a02027221 */ /* 0x000fca0000010000 */
[-C--:B------:R-:W-:Y:S06]  /*a280*/  HMMA.16816.F32 R164, R128, R160.reuse, R164 ;  /* 0x000000a080a4723c */ /* 0x080fec00000018a4 */
[C---:B------:R-:W-:Y:S06]  /*a290*/  HMMA.16816.F32 R196, R124.reuse, R160, R196 ;  /* 0x000000a07cc4723c */ /* 0x040fec00000018c4 */
[----:B------:R-:W-:Y:S01]  /*a2a0*/  HMMA.16816.F32 R192, R124, R162, R192 ;  /* 0x000000a27cc0723c */ /* 0x000fe200000018c0 */
[----:B------:R-:W-:-:S02]  /*a2b0*/  MOV R35, R147 ;  /* 0x0000009300237202 */ /* 0x000fc40000000f00 */
[----:B------:R-:W-:-:S03]  /*a2c0*/  MOV R217, R98 ;  /* 0x0000006200d97202 */ /* 0x000fc60000000f00 */
[----:B------:R-:W-:Y:S01]  /*a2d0*/  HMMA.16816.F32 R120, R124, R4, R120 ;  /* 0x000000047c78723c */ /* 0x000fe20000001878 */
[----:B------:R-:W-:Y:S01]  /*a2e0*/  MOV R218, R97 ;  /* 0x0000006100da7202 */ /* 0x000fe20000000f00 */
[----:B------:R-:W-:Y:S01]  /*a2f0*/  IMAD.MOV.U32 R216, RZ, RZ, R99 ;  /* 0x000000ffffd87224 */ /* 0x000fe200078e0063 */
[----:B------:R-:W1:Y:S03]  /*a300*/  LDSM.16.MT88.4 R152, [R228+0xd800] ;  /* 0x00d80000e498783b */ /* 0x000e660000004200 */
[C---:B------:R-:W-:Y:S06]  /*a310*/  HMMA.16816.F32 R168, R128.reuse, R170, R36 ;  /* 0x000000aa80a8723c */ /* 0x040fec0000001824 */
[C---:B------:R-:W-:Y:S01]  /*a320*/  HMMA.16816.F32 R116, R128.reuse, R4, R116 ;  /* 0x000000048074723c */ /* 0x040fe20000001874 */
[----:B------:R-:W-:Y:S01]  /*a330*/  MOV R36, R82 ;  /* 0x0000005200247202 */ /* 0x000fe20000000f00 */
[----:B------:R-:W-:Y:S01]  /*a340*/  IMAD.MOV.U32 R38, RZ, RZ, R146 ;  /* 0x000000ffff267224 */ /* 0x000fe200078e0092 */
[----:B------:R-:W-:Y:S01]  /*a350*/  MOV R37, R144 ;  /* 0x0000009000257202 */ /* 0x000fe20000000f00 */
[----:B------:R-:W-:Y:S01]  /*a360*/  IMAD.MOV.U32 R219, RZ, RZ, R96 ;  /* 0x000000ffffdb7224 */ /* 0x000fe200078e0060 */
[----:B------:R2:W5:Y:S01]  /*a370*/  LDL.LU R236, [R1+0xb8] ;  /* 0x0000b80001ec7983 */ /* 0x0005620000300800 */
[----:B------:R-:W-:Y:S01]  /*a380*/  HMMA.16816.F32 R160, R128, R162, R44 ;  /* 0x000000a280a0723c */ /* 0x000fe2000000182c */
[----:B------:R-:W-:Y:S01]  /*a390*/  MOV R39, R145 ;  /* 0x0000009100277202 */ /* 0x000fe20000000f00 */
[----:B------:R-:W-:Y:S01]  /*a3a0*/  FADD.FTZ R3, R36, R3 ;  /* 0x0000000324037221 */ /* 0x000fe20000010000 */
[----:B------:R-:W-:Y:S01]  /*a3b0*/  FADD.FTZ R0, R38, R0 ;  /* 0x0000000026007221 */ /* 0x000fe20000010000 */
[----:B------:R-:W-:Y:S01]  /*a3c0*/  FADD.FTZ R2, R37, R2 ;  /* 0x0000000225027221 */ /* 0x000fe20000010000 */
[----:B------:R-:W3:Y:S02]  /*a3d0*/  LDSM.16.MT88.4 R144, [R227+0xd800] ;  /* 0x00d80000e390783b */ /* 0x000ee40000004200 */
[----:B------:R-:W-:-:S02]  /*a3e0*/  IMAD.MOV.U32 R47, RZ, RZ, R83 ;  /* 0x000000ffff2f7224 */ /* 0x000fc400078e0053 */
[----:B------:R-:W-:Y:S01]  /*a3f0*/  FADD.FTZ R3, R35, R3 ;  /* 0x0000000323037221 */ /* 0x000fe20000010000 */
[----:B------:R-:W-:Y:S01]  /*a400*/  FADD.FTZ R0, R217, R0 ;  /* 0x00000000d9007221 */ /* 0x000fe20000010000 */
[----:B------:R-:W-:Y:S01]  /*a410*/  FADD.FTZ R2, R216, R2 ;  /* 0x00000002d8027221 */ /* 0x000fe20000010000 */
[----:B------:R-:W-:Y:S01]  /*a420*/  FADD.FTZ R4, R47, R8 ;  /* 0x000000082f047221 */ /* 0x000fe20000010000 */
[----:B------:R-:W4:Y:S03]  /*a430*/  LDSM.16.MT88.4 R80, [R225+0xf800] ;  /* 0x00f80000e150783b */ /* 0x000f260000004200 */
[----:B------:R-:W-:Y:S01]  /*a440*/  FADD.FTZ R4, R39, R4 ;  /* 0x0000000427047221 */ /* 0x000fe20000010000 */
[----:B------:R-:W-:Y:S01]  /*a450*/  FADD.FTZ R3, R219, R3 ;  /* 0x00000003db037221 */ /* 0x000fe20000010000 */
[----:B------:R-:W-:Y:S01]  /*a460*/  FADD.FTZ R0, R221, R0 ;  /* 0x00000000dd007221 */ /* 0x000fe20000010000 */
[----:B------:R-:W2:Y:S01]  /*a470*/  LDSM.16.MT88.4 R96, [R226+0xf800] ;  /* 0x00f80000e260783b */ /* 0x000ea20000004200 */
        /* <DEDUP_REMOVED lines=39> */
[----:B------:R2:W5:Y:S01]  /*a6f0*/  LDL.LU R136, [R1+0x90] ;  /* 0x0000900001887983 */ /* 0x0005620000300800 */
[-C--:B-1----:R-:W-:Y:S03]  /*a700*/  HMMA.16816.F32 R156, R128, R152.reuse, R156 ;  /* 0x00000098809c723c */ /* 0x082fe6000000189c */
[----:B------:R1:W-:Y:S03]  /*a710*/  STL [R1+0x20], R4 ;  /* 0x0000200401007387 */ /* 0x0003e60000100800 */
[C---:B------:R-:W-:Y:S01]  /*a720*/  HMMA.16816.F32 R188, R124.reuse, R152, R188 ;  /* 0x000000987cbc723c */ /* 0x040fe200000018bc */
[----:B------:R1:W-:Y:S04]  /*a730*/  STL [R1+0x24], R3 ;  /* 0x0000240301007387 */ /* 0x0003e80000100800 */
[----:B------:R1:W-:Y:S01]  /*a740*/  STL [R1+0x2c], R0 ;  /* 0x00002c0001007387 */ /* 0x0003e20000100800 */
[C---:B------:R-:W-:Y:S03]  /*a750*/  HMMA.16816.F32 R184, R124.reuse, R154, R184 ;  /* 0x0000009a7cb8723c */ /* 0x040fe600000018b8 */
[----:B------:R1:W-:Y:S03]  /*a760*/  STL [R1+0x28], R2 ;  /* 0x0000280201007387 */ /* 0x0003e60000100800 */
[C---:B---3--:R-:W-:Y:S06]  /*a770*/  HMMA.16816.F32 R180, R124.reuse, R144, R180 ;  /* 0x000000907cb4723c */ /* 0x048fec00000018b4 */
[C---:B------:R-:W-:Y:S06]  /*a780*/  HMMA.16816.F32 R176, R124.reuse, R146, R176 ;  /* 0x000000927cb0723c */ /* 0x040fec00000018b0 */
[C---:B----4-:R-:W-:Y:S06]  /*a790*/  HMMA.16816.F32 R72, R124.reuse, R80, R72 ;  /* 0x000000507c48723c */ /* 0x050fec0000001848 */
        /* <DEDUP_REMOVED lines=27> */
[----:B------:R-:W-:Y:S04]  /*a950*/  STL [R1+0xa8], R74 ;  /* 0x0000a84a01007387 */ /* 0x000fe80000100800 */
[----:B------:R-:W-:Y:S01]  /*a960*/  STL [R1+0xa4], R73 ;  /* 0x0000a44901007387 */ /* 0x000fe20000100800 */
[----:B------:R-:W1:Y:S03]  /*a970*/  @!P2 LDC.64 R4, c[0x0][0x220] ;  /* 0x00008800ff04ab82 */ /* 0x000e660000000a00 */
[----:B------:R-:W-:Y:S04]  /*a980*/  STL [R1+0xa0], R72 ;  /* 0x0000a04801007387 */ /* 0x000fe80000100800 */
[----:B------:R-:W-:Y:S01]  /*a990*/  STL [R1+0x9c], R71 ;  /* 0x00009c4701007387 */ /* 0x000fe20000100800 */
[----:B------:R-:W4:Y:S03]  /*a9a0*/  @!P2 LDC.64 R8, c[0x0][0x220] ;  /* 0x00008800ff08ab82 */ /* 0x000f260000000a00 */
[----:B------:R-:W-:Y:S04]  /*a9b0*/  @P2 STS.128 [R243+0xc000], RZ ;  /* 0x00c000fff3002388 */ /* 0x000fe80000000c00 */
[----:B------:R-:W-:Y:S01]  /*a9c0*/  STL [R1+0x98], R70 ;  /* 0x0000984601007387 */ /* 0x000fe20000100800 */
[----:B------:R-:W4:Y:S03]  /*a9d0*/  @!P2 LDC.64 R10, c[0x0][0x220] ;  /* 0x00008800ff0aab82 */ /* 0x000f260000000a00 */
[----:B------:R-:W-:Y:S04]  /*a9e0*/  STL [R1+0x94], R69 ;  /* 0x0000944501007387 */ /* 0x000fe80000100800 */
[----:B------:R-:W-:Y:S01]  /*a9f0*/  STL [R1+0x90], R68 ;  /* 0x0000904401007387 */ /* 0x000fe20000100800 */
        /* <DEDUP_REMOVED lines=70> */
[----:B------:R1:W-:Y:S04]  /*ae60*/  @!P1 LDGSTS.E.BYPASS.LTC128B.128 [R243+0xf800], desc[UR26][R4.64+0x80] ;  /* 0x0f80008004f39fae */ /* 0x0003e8000b901d5a */
[----:B--2---:R-:W-:Y:S04]  /*ae70*/  LDSM.16.M88.4 R12, [R231+0x2000] ;  /* 0x00200000e70c783b */ /* 0x004fe80000000200 */
[----:B------:R-:W2:Y:S04]  /*ae80*/  LDSM.16.M88.4 R40, [R224+0x9000] ;  /* 0x00900000e028783b */ /* 0x000ea80000000200 */
[----:B------:R-:W3:Y:S04]  /*ae90*/  LDSM.16.M88.4 R16, [R231] ;  /* 0x00000000e710783b */ /* 0x000ee80000000200 */
[----:B------:R-:W4:Y:S04]  /*aea0*/  LDSM.16.M88.4 R44, [R224+0x8800] ;  /* 0x00880000e02c783b */ /* 0x000f280000000200 */
[----:B------:R-:W-:Y:S04]  /*aeb0*/  LDSM.16.M88.4 R24, [R241] ;  /* 0x00000000f118783b */ /* 0x000fe80000000200 */
[----:B------:R-:W-:Y:S04]  /*aec0*/  LDSM.16.M88.4 R36, [R224+0x9800] ;  /* 0x00980000e024783b */ /* 0x000fe80000000200 */
[----:B-1----:R-:W1:Y:S04]  /*aed0*/  LDSM.16.M88.4 R4, [R232+0x2000] ;  /* 0x00200000e804783b */ /* 0x002e680000000200 */
[----:B------:R-:W1:Y:S04]  /*aee0*/  LDSM.16.M88.4 R48, [R224+0x8000] ;  /* 0x00800000e030783b */ /* 0x000e680000000200 */
[----:B------:R-:W-:Y:S04]  /*aef0*/  LDSM.16.M88.4 R8, [R232] ;  /* 0x00000000e808783b */ /* 0x000fe80000000200 */
[----:B------:R-:W1:Y:S04]  /*af00*/  LDSM.16.M88.4 R28, [R242] ;  /* 0x00000000f21c783b */ /* 0x000e680000000200 */
[----:B------:R-:W1:Y:S01]  /*af10*/  LDSM.16.M88.4 R20, [R240] ;  /* 0x00000000f014783b */ /* 0x000e620000000200 */
[-C--:B--2---:R-:W-:Y:S03]  /*af20*/  HMMA.16816.F32 R60, R12, R40.reuse, RZ ;  /* 0x000000280c3c723c */ /* 0x084fe600000018ff */
[----:B------:R-:W2:Y:S04]  /*af30*/  LDSM.16.M88.4 R32, [R235] ;  /* 0x00000000eb20783b */ /* 0x000ea80000000200 */
[----:B------:R-:W0:Y:S01]  /*af40*/  LDGDEPBAR ;  /* 0x00000000000079af */ /* 0x000e220000000000 */
[C---:B---3--:R-:W-:Y:S06]  /*af50*/  HMMA.16816.F32 R64, R16.reuse, R40, RZ ;  /* 0x000000281040723c */ /* 0x048fec00000018ff */
[-C--:B----4-:R-:W-:Y:S06]  /*af60*/  HMMA.16816.F32 R140, R16, R44.reuse, RZ ;  /* 0x0000002c108c723c */ /* 0x090fec00000018ff */
[----:B------:R-:W-:Y:S06]  /*af70*/  HMMA.16816.F32 R136, R12, R44, RZ ;  /* 0x0000002c0c88723c */ /* 0x000fec00000018ff */
[----:B-1----:R-:W-:Y:S06]  /*af80*/  HMMA.16816.F32 R60, R4, R24, R60 ;  /* 0x00000018043c723c */ /* 0x002fec000000183c */
[C---:B------:R-:W-:Y:S06]  /*af90*/  HMMA.16816.F32 R56, R16.reuse, R36, RZ ;  /* 0x000000241038723c */ /* 0x040fec00000018ff */
[-C--:B------:R-:W-:Y:S06]  /*afa0*/  HMMA.16816.F32 R212, R16, R48.reuse, RZ ;  /* 0x0000003010d4723c */ /* 0x080fec00000018ff */
[C---:B------:R-:W-:Y:S06]  /*afb0*/  HMMA.16816.F32 R208, R12.reuse, R48, RZ ;  /* 0x000000300cd0723c */ /* 0x040fec00000018ff */
[----:B------:R-:W-:Y:S06]  /*afc0*/  HMMA.16816.F32 R52, R12, R36, RZ ;  /* 0x000000240c34723c */ /* 0x000fec00000018ff */
[----:B------:R-:W-:Y:S01]  /*afd0*/  HMMA.16816.F32 R68, R8, R28, R140 ;  /* 0x0000001c0844723c */ /* 0x000fe2000000188c */
[----:B------:R-:W-:-:S05]  /*afe0*/  IMAD.MOV.U32 R36, RZ, RZ, R60 ;  /* 0x000000ffff247224 */ /* 0x000fca00078e003c */
[----:B------:R-:W-:Y:S06]  /*aff0*/  HMMA.16816.F32 R216, R4, R28, R136 ;  /* 0x0000001c04d8723c */ /* 0x000fec0000001888 */
[----:B------:R-:W-:Y:S01]  /*b000*/  HMMA.16816.F32 R64, R8, R24, R64 ;  /* 0x000000180840723c */ /* 0x000fe20000001840 */
[----:B------:R-:W-:-:S05]  /*b010*/  IMAD.MOV.U32 R29, RZ, RZ, R61 ;  /* 0x000000ffff1d7224 */ /* 0x000fca00078e003d */
[----:B------:R-:W-:Y:S01]  /*b020*/  HMMA.16816.F32 R56, R8, R20, R56 ;  /* 0x000000140838723c */ /* 0x000fe20000001838 */
[----:B------:R-:W-:Y:S02]  /*b030*/  IMAD.MOV.U32 R25, RZ, RZ, R62 ;  /* 0x000000ffff197224 */ /* 0x000fe400078e003e */
[----:B------:R-:W-:-:S03]  /*b040*/  IMAD.MOV.U32 R24, RZ, RZ, R63 ;  /* 0x000000ffff187224 */ /* 0x000fc600078e003f */
[----:B------:R-:W-:Y:S01]  /*b050*/  HMMA.16816.F32 R60, R12, R50, RZ ;  /* 0x000000320c3c723c */ /* 0x000fe200000018ff */
[----:B------:R-:W-:Y:S02]  /*b060*/  IMAD.MOV.U32 R41, RZ, RZ, R70 ;  /* 0x000000ffff297224 */ /* 0x000fe400078e0046 */
[----:B------:R-:W-:-:S03]  /*b070*/  IMAD.MOV.U32 R40, RZ, RZ, R71 ;  /* 0x000000ffff287224 */ /* 0x000fc600078e0047 */
[----:B------:R-:W-:Y:S06]  /*b080*/  HMMA.16816.F32 R48, R16, R50, RZ ;  /* 0x000000321030723c */ /* 0x000fec00000018ff */
[-C--:B--2---:R-:W-:Y:S01]  /*b090*/  HMMA.16816.F32 R212, R8, R32.reuse, R212 ;  /* 0x0000002008d4723c */ /* 0x084fe200000018d4 */
[----:B------:R-:W-:Y:S02]  /*b0a0*/  IMAD.MOV.U32 R28, RZ, RZ, R64 ;  /* 0x000000ffff1c7224 */ /* 0x000fe400078e0040 */
[----:B------:R-:W-:Y:S02]  /*b0b0*/  IMAD.MOV.U32 R3, RZ, RZ, R65 ;  /* 0x000000ffff037224 */ /* 0x000fe400078e0041 */
[----:B------:R-:W-:Y:S01]  /*b0c0*/  IMAD.MOV.U32 R2, RZ, RZ, R66 ;  /* 0x000000ffff027224 */ /* 0x000fe200078e0042 */
[----:B------:R-:W-:Y:S01]  /*b0d0*/  HMMA.16816.F32 R208, R4, R32, R208 ;  /* 0x0000002004d0723c */ /* 0x000fe200000018d0 */
[----:B------:R-:W-:-:S02]  /*b0e0*/  IMAD.MOV.U32 R66, RZ, RZ, R56 ;  /* 0x000000ffff427224 */ /* 0x000fc400078e0038 */
[----:B------:R-:W-:Y:S02]  /*b0f0*/  IMAD.MOV.U32 R65, RZ, RZ, R57 ;  /* 0x000000ffff417224 */ /* 0x000fe400078e0039 */
[----:B------:R-:W-:Y:S01]  /*b100*/  IMAD.MOV.U32 R64, RZ, RZ, R58 ;  /* 0x000000ffff407224 */ /* 0x000fe200078e003a */
[C---:B------:R-:W-:Y:S01]  /*b110*/  HMMA.16816.F32 R60, R4.reuse, R34, R60 ;  /* 0x00000022043c723c */ /* 0x040fe2000000183c */
[----:B------:R-:W-:Y:S02]  /*b120*/  IMAD.MOV.U32 R32, RZ, RZ, R68 ;  /* 0x000000ffff207224 */ /* 0x000fe400078e0044 */
[----:B------:R-:W-:Y:S02]  /*b130*/  IMAD.MOV.U32 R33, RZ, RZ, R69 ;  /* 0x000000ffff217224 */ /* 0x000fe400078e0045 */
[----:B------:R-:W-:Y:S01]  /*b140*/  IMAD.MOV.U32 R37, RZ, RZ, R59 ;  /* 0x000000ffff257224 */ /* 0x000fe200078e003b */
[----:B------:R-:W-:Y:S01]  /*b150*/  HMMA.16816.F32 R68, R4, R20, R52 ;  /* 0x000000140444723c */ /* 0x000fe20000001834 */
[----:B------:R-:W-:-:S05]  /*b160*/  IMAD.MOV.U32 R0, RZ, RZ, R67 ;  /* 0x000000ffff007224 */ /* 0x000fca00078e0043 */
[C---:B------:R-:W-:Y:S06]  /*b170*/  HMMA.16816.F32 R56, R12.reuse, R46, RZ ;  /* 0x0000002e0c38723c */ /* 0x040fec00000018ff */
[----:B------:R-:W-:Y:S06]  /*b180*/  HMMA.16816.F32 R52, R12, R42, RZ ;  /* 0x0000002a0c34723c */ /* 0x000fec00000018ff */
[----:B------:R-:W-:Y:S06]  /*b190*/  HMMA.16816.F32 R48, R8, R34, R48 ;  /* 0x000000220830723c */ /* 0x000fec0000001830 */
[----:B------:R-:W-:Y:S01]  /*b1a0*/  HMMA.16816.F32 R12, R12, R38, RZ ;  /* 0x000000260c0c723c */ /* 0x000fe200000018ff */
[----:B------:R-:W-:-:S02]  /*b1b0*/  IMAD.MOV.U32 R34, RZ, RZ, R41 ;  /* 0x000000ffff227224 */ /* 0x000fc400078e0029 */
[----:B------:R-:W-:-:S03]  /*b1c0*/  IMAD.MOV.U32 R35, RZ, RZ, R40 ;  /* 0x000000ffff237224 */ /* 0x000fc600078e0028 */
[C---:B------:R-:W-:Y:S06]  /*b1d0*/  HMMA.16816.F32 R44, R16.reuse, R46, RZ ;  /* 0x0000002e102c723c */ /* 0x040fec00000018ff */
[C---:B------:R-:W-:Y:S06]  /*b1e0*/  HMMA.16816.F32 R40, R16.reuse, R42, RZ ;  /* 0x0000002a1028723c */ /* 0x040fec00000018ff */
[----:B------:R-:W-:Y:S06]  /*b1f0*/  HMMA.16816.F32 R16, R16, R38, RZ ;  /* 0x000000261010723c */ /* 0x000fec00000018ff */
[C---:B------:R-:W-:Y:S06]  /*b200*/  HMMA.16816.F32 R56, R4.reuse, R30, R56 ;  /* 0x0000001e0438723c */ /* 0x040fec0000001838 */
[C---:B------:R-:W-:Y:S06]  /*b210*/  HMMA.16816.F32 R140, R4.reuse, R26, R52 ;  /* 0x0000001a048c723c */ /* 0x040fec0000001834 */
        /* <DEDUP_REMOVED lines=19> */
[C---:B------:R-:W-:Y:S01]  /*b350*/  HMMA.16816.F32 R24, R8.reuse, R14, R48 ;  /* 0x0000000e0818723c */ /* 0x040fe20000001830 */
[----:B------:R-:W1:Y:S01]  /*b360*/  LDSM.16.M88.4 R12, [R230+0x8800] ;  /* 0x00880000e60c783b */ /* 0x000e620000000200 */
[----:B------:R-:W-:Y:S02]  /*b370*/  IMAD.MOV.U32 R212, RZ, RZ, R36 ;  /* 0x000000ffffd47224 */ /* 0x000fe400078e0024 */
[----:B------:R-:W-:Y:S02]  /*b380*/  IMAD.MOV.U32 R213, RZ, RZ, R29 ;  /* 0x000000ffffd57224 */ /* 0x000fe400078e001d */
[----:B------:R-:W-:Y:S01]  /*b390*/  IMAD.MOV.U32 R63, RZ, RZ, R0 ;  /* 0x000000ffff3f7224 */ /* 0x000fe200078e0000 */
        /* <DEDUP_REMOVED lines=15> */
[----:B------:R-:W1:Y:S04]  /*b490*/  LDSM.16.M88.4 R12, [R229] ;  /* 0x00000000e50c783b */ /* 0x000e680000000200 */
[----:B------:R-:W2:Y:S07]  /*b4a0*/  LDSM.16.M88.4 R8, [R233] ;  /* 0x00000000e908783b */ /* 0x000eae0000000200 */
[----:B------:R-:W-:-:S02]  /*b4b0*/  IMAD.MOV.U32 R40, RZ, RZ, R60 ;  /* 0x000000ffff287224 */ /* 0x000fc400078e003c */
[----:B------:R-:W-:Y:S02]  /*b4c0*/  IMAD.MOV.U32 R3, RZ, RZ, R61 ;  /* 0x000000ffff037224 */ /* 0x000fe400078e003d */
[----:B------:R-:W-:Y:S02]  /*b4d0*/  IMAD.MOV.U32 R2, RZ, RZ, R62 ;  /* 0x000000ffff027224 */ /* 0x000fe400078e003e */
[----:B------:R-:W-:Y:S01]  /*b4e0*/  IMAD.MOV.U32 R0, RZ, RZ, R63 ;  /* 0x000000ffff007224 */ /* 0x000fe200078e003f */
[-C--:B-1----:R-:W-:Y:S06]  /*b4f0*/  HMMA.16816.F32 R68, R4, R12.reuse, R136 ;  /* 0x0000000c0444723c */ /* 0x082fec0000001888 */
[----:B--2---:R-:W-:Y:S06]  /*b500*/  HMMA.16816.F32 R216, R8, R12, R64 ;  /* 0x0000000c08d8723c */ /* 0x004fec0000001840 */
[-C--:B------:R-:W-:Y:S06]  /*b510*/  HMMA.16816.F32 R212, R4, R14.reuse, R52 ;  /* 0x0000000e04d4723c */ /* 0x080fec0000001834 */
[----:B------:R-:W-:Y:S01]  /*b520*/  HMMA.16816.F32 R136, R8, R14, R24 ;  /* 0x0000000e0888723c */ /* 0x000fe20000001818 */
[----:B------:R-:W1:Y:S01]  /*b530*/  LDSM.16.M88.4 R12, [R229+0x800] ;  /* 0x00080000e50c783b */ /* 0x000e620000000200 */
[----:B------:R-:W-:-:S02]  /*b540*/  IMAD.MOV.U32 R53, RZ, RZ, R3 ;  /* 0x000000ffff357224 */ /* 0x000fc400078e0003 */
[----:B------:R-:W-:Y:S02]  /*b550*/  IMAD.MOV.U32 R54, RZ, RZ, R2 ;  /* 0x000000ffff367224 */ /* 0x000fe400078e0002 */
[----:B------:R-:W-:Y:S02]  /*b560*/  IMAD.MOV.U32 R55, RZ, RZ, R0 ;  /* 0x000000ffff377224 */ /* 0x000fe400078e0000 */
[----:B------:R-:W-:Y:S01]  /*b570*/  IMAD.MOV.U32 R52, RZ, RZ, R40 ;  /* 0x000000ffff347224 */ /* 0x000fe200078e0028 */
[----:B-1----:R-:W-:Y:S06]  /*b580*/  HMMA.16816.F32 R60, R4, R14, R28 ;  /* 0x0000000e043c723c */ /* 0x002fec000000181c */
[-C--:B------:R-:W-:Y:S06]  /*b590*/  HMMA.16816.F32 R36, R8, R12.reuse, R36 ;  /* 0x0000000c0824723c */ /* 0x080fec0000001824 */
[----:B------:R-:W-:Y:S06]  /*b5a0*/  HMMA.16816.F32 R64, R4, R12, R32 ;  /* 0x0000000c0440723c */ /* 0x000fec0000001820 */
[----:B------:R-:W-:Y:S01]  /*b5b0*/  HMMA.16816.F32 R28, R8, R14, R20 ;  /* 0x0000000e081c723c */ /* 0x000fe20000001814 */
[----:B------:R-:W1:Y:S11]  /*b5c0*/  LDSM.16.M88.4 R12, [R229+0x1000] ;  /* 0x00100000e50c783b */ /* 0x000e760000000200 */
[----:B------:R-:W-:-:S02]  /*b5d0*/  IMAD.MOV.U32 R24, RZ, RZ, R36 ;  /* 0x000000ffff187224 */ /* 0x000fc400078e0024 */
[----:B------:R-:W-:Y:S02]  /*b5e0*/  IMAD.MOV.U32 R3, RZ, RZ, R37 ;  /* 0x000000ffff037224 */ /* 0x000fe400078e0025 */
[----:B------:R-:W-:Y:S02]  /*b5f0*/  IMAD.MOV.U32 R2, RZ, RZ, R38 ;  /* 0x000000ffff027224 */ /* 0x000fe400078e0026 */
[----:B------:R-:W-:Y:S02]  /*b600*/  IMAD.MOV.U32 R0, RZ, RZ, R39 ;  /* 0x000000ffff007224 */ /* 0x000fe400078e0027 */
[----:B-1----:R-:W-:Y:S06]  /*b610*/  HMMA.16816.F32 R36, R4, R14, R140 ;  /* 0x0000000e0424723c */ /* 0x002fec000000188c */
        /* <DEDUP_REMOVED lines=10> */
[-C--:B------:R-:W-:Y:S01]  /*b6c0*/  HMMA.16816.F32 R20, R4, R14.reuse, R220 ;  /* 0x0000000e0414723c */ /* 0x080fe200000018dc */
[----:B------:R-:W-:Y:S05]  /*b6d0*/  LDSM.16.M88.4 R4, [R231+0x6000] ;  /* 0x00600000e704783b */ /* 0x000fea0000000200 */
        /* <DEDUP_REMOVED lines=31> */
[----:B------:R-:W-:Y:S06]  /*b8d0*/  HMMA.16816.F32 R64, R4, R12, R32 ;  /* 0x0000000c0440723c */ /* 0x000fec0000001820 */
        /* <DEDUP_REMOVED lines=8> */
[----:B------:R-:W2:Y:S01]  /*b960*/  LDSM.16.M88.4 R4, [R232+0x6000] ;  /* 0x00600000e804783b */ /* 0x000ea20000000200 */
[-C--:B-1----:R-:W-:Y:S06]  /*b970*/  HMMA.16816.F32 R40, R8, R12.reuse, R52 ;  /* 0x0000000c0828723c */ /* 0x082fec0000001834 */
[----:B--2---:R-:W-:Y:S01]  /*b980*/  HMMA.16816.F32 R68, R4, R12, R68 ;  /* 0x0000000c0444723c */ /* 0x004fe20000001844 */
[----:B------:R-:W-:-:S02]  /*b990*/  IMAD.MOV.U32 R52, RZ, RZ, R27 ;  /* 0x000000ffff347224 */ /* 0x000fc400078e001b */
[----:B------:R-:W-:Y:S02]  /*b9a0*/  IMAD.MOV.U32 R53, RZ, RZ, R26 ;  /* 0x000000ffff357224 */ /* 0x000fe400078e001a */
[----:B------:R-:W-:Y:S01]  /*b9b0*/  IMAD.MOV.U32 R54, RZ, RZ, R25 ;  /* 0x000000ffff367224 */ /* 0x000fe200078e0019 */
[----:B------:R-:W-:Y:S01]  /*b9c0*/  HMMA.16816.F32 R36, R4, R14, R56 ;  /* 0x0000000e0424723c */ /* 0x000fe20000001838 */
[----:B------:R-:W-:-:S05]  /*b9d0*/  IMAD.MOV.U32 R55, RZ, RZ, R24 ;  /* 0x000000ffff377224 */ /* 0x000fca00078e0018 */
[C---:B------:R-:W-:Y:S01]  /*b9e0*/  HMMA.16816.F32 R24, R8.reuse, R14, R136 ;  /* 0x0000000e0818723c */ /* 0x040fe20000001888 */
[----:B------:R-:W1:Y:S01]  /*b9f0*/  LDSM.16.M88.4 R12, [R238] ;  /* 0x00000000ee0c783b */ /* 0x000e620000000200 */
[----:B------:R-:W-:Y:S02]  /*ba00*/  IMAD.MOV.U32 R56, RZ, RZ, R48 ;  /* 0x000000ffff387224 */ /* 0x000fe400078e0030 */
        /* <DEDUP_REMOVED lines=13> */
[----:B-1----:R-:W-:Y:S06]  /*bae0*/  HMMA.16816.F32 R216, R8, R12, R52 ;  /* 0x0000000c08d8723c */ /* 0x002fec0000001834 */
[-C--:B------:R-:W-:Y:S06]  /*baf0*/  HMMA.16816.F32 R140, R4, R14.reuse, R44 ;  /* 0x0000000e048c723c */ /* 0x080fec000000182c */
[----:B------:R-:W-:Y:S01]  /*bb00*/  HMMA.16816.F32 R16, R8, R14, R16 ;  /* 0x0000000e0810723c */ /* 0x000fe20000001810 */
[----:B------:R-:W-:Y:S11]  /*bb10*/  LDSM.16.M88.4 R8, [R234+0x4000] ;  /* 0x00400000ea08783b */ /* 0x000ff60000000200 */
[----:B------:R-:W-:-:S02]  /*bb20*/  IMAD.MOV.U32 R52, RZ, RZ, R216 ;  /* 0x000000ffff347224 */ /* 0x000fc400078e00d8 */
[----:B------:R-:W-:Y:S02]  /*bb30*/  IMAD.MOV.U32 R3, RZ, RZ, R217 ;  /* 0x000000ffff037224 */ /* 0x000fe400078e00d9 */
[----:B------:R-:W-:Y:S02]  /*bb40*/  IMAD.MOV.U32 R2, RZ, RZ, R218 ;  /* 0x000000ffff027224 */ /* 0x000fe400078e00da */
[----:B------:R-:W-:Y:S02]  /*bb50*/  IMAD.MOV.U32 R0, RZ, RZ, R219 ;  /* 0x000000ffff007224 */ /* 0x000fe400078e00db */
[----:B------:R-:W-:Y:S01]  /*bb60*/  HMMA.16816.F32 R216, R4, R12, R64 ;  /* 0x0000000c04d8723c */ /* 0x000fe20000001840 */
[----:B------:R-:W-:Y:S01]  /*bb70*/  LDSM.16.M88.4 R4, [R234+0x6000] ;  /* 0x00600000ea04783b */ /* 0x000fe20000000200 */
[----:B------:R-:W-:Y:S02]  /*bb80*/  IMAD.MOV.U32 R44, RZ, RZ, R52 ;  /* 0x000000ffff2c7224 */ /* 0x000fe400078e0034 */
[----:B------:R-:W-:Y:S01]  /*bb90*/  IMAD.MOV.U32 R45, RZ, RZ, R3 ;  /* 0x000000ffff2d7224 */ /* 0x000fe200078e0003 */
[----:B------:R-:W1:Y:S01]  /*bba0*/  LDSM.16.M88.4 R12, [R230+0xa000] ;  /* 0x00a00000e60c783b */ /* 0x000e620000000200 */
[----:B------:R-:W-:-:S02]  /*bbb0*/  IMAD.MOV.U32 R46, RZ, RZ, R2 ;  /* 0x000000ffff2e7224 */ /* 0x000fc400078e0002 */
[----:B------:R-:W-:Y:S01]  /*bbc0*/  IMAD.MOV.U32 R47, RZ, RZ, R0 ;  /* 0x000000ffff2f7224 */ /* 0x000fe200078e0000 */
[C---:B-1----:R-:W-:Y:S06]  /*bbd0*/  HMMA.16816.F32 R52, R4.reuse, R12, R68 ;  /* 0x0000000c0434723c */ /* 0x042fec0000001844 */
[-C--:B------:R-:W-:Y:S06]  /*bbe0*/  HMMA.16816.F32 R68, R4, R14.reuse, R36 ;  /* 0x0000000e0444723c */ /* 0x080fec0000001824 */
[----:B------:R-:W-:-:S12]  /*bbf0*/  HMMA.16816.F32 R212, R8, R14, R24 ;  /* 0x0000000e08d4723c */ /* 0x000fd80000001818 */
[----:B------:R-:W-:Y:S02]  /*bc00*/  IMAD.MOV.U32 R72, RZ, RZ, R52 ;  /* 0x000000ffff487224 */ /* 0x000fe400078e0034 */
[----:B------:R-:W-:Y:S02]  /*bc10*/  IMAD.MOV.U32 R3, RZ, RZ, R53 ;  /* 0x000000ffff037224 */ /* 0x000fe400078e0035 */
[----:B------:R-:W-:Y:S02]  /*bc20*/  IMAD.MOV.U32 R2, RZ, RZ, R54 ;  /* 0x000000ffff027224 */ /* 0x000fe400078e0036 */
[----:B------:R-:W-:Y:S02]  /*bc30*/  IMAD.MOV.U32 R0, RZ, RZ, R55 ;  /* 0x000000ffff007224 */ /* 0x000fe400078e0037 */
[----:B------:R-:W-:Y:S01]  /*bc40*/  HMMA.16816.F32 R52, R8, R12, R40 ;  /* 0x0000000c0834723c */ /* 0x000fe20000001828 */
[----:B------:R-:W1:-:S15]  /*bc50*/  LDSM.16.M88.4 R12, [R230+0xa800] ;  /* 0x00a80000e60c783b */ /* 0x000e5e0000000200 */
[----:B------:R-:W-:-:S08]  /*bc60*/  NOP ;  /* 0x0000000000007918 */ /* 0x000fd00000000000 */
[----:B------:R-:W-:Y:S02]  /*bc70*/  IMAD.MOV.U32 R43, RZ, RZ, R52 ;  /* 0x000000ffff2b7224 */ /* 0x000fe400078e0034 */
[----:B------:R-:W-:Y:S02]  /*bc80*/  IMAD.MOV.U32 R42, RZ, RZ, R53 ;  /* 0x000000ffff2a7224 */ /* 0x000fe400078e0035 */
[----:B------:R-:W-:Y:S02]  /*bc90*/  IMAD.MOV.U32 R41, RZ, RZ, R54 ;  /* 0x000000ffff297224 */ /* 0x000fe400078e0036 */
[----:B------:R-:W-:Y:S02]  /*bca0*/  IMAD.MOV.U32 R40, RZ, RZ, R55 ;  /* 0x000000ffff287224 */ /* 0x000fe400078e0037 */
[----:B-1----:R-:W-:Y:S06]  /*bcb0*/  HMMA.16816.F32 R52, R4, R14, R28 ;  /* 0x0000000e0434723c */ /* 0x002fec000000181c */
[-C--:B------:R-:W-:Y:S06]  /*bcc0*/  HMMA.16816.F32 R220, R8, R12.reuse, R48 ;  /* 0x0000000c08dc723c */ /* 0x080fec0000001830 */
[----:B------:R-:W-:Y:S06]  /*bcd0*/  HMMA.16816.F32 R64, R4, R12, R32 ;  /* 0x0000000c0440723c */ /* 0x000fec0000001820 */
[C---:B------:R-:W-:Y:S01]  /*bce0*/  HMMA.16816.F32 R28, R8.reuse, R14, R20 ;  /* 0x0000000e081c723c */ /* 0x040fe20000001814 */
[----:B------:R-:W1:Y:S05]  /*bcf0*/  LDSM.16.M88.4 R12, [R230+0xb000] ;  /* 0x00b00000e60c783b */ /* 0x000e6a0000000200 */
        /* <DEDUP_REMOVED lines=10> */
[----:B------:R-:W2:Y:S01]  /*bda0*/  S2R R72, SR_TID.X ;  /* 0x0000000000487919 */ /* 0x000ea20000002100 */
[----:B------:R-:W-:-:S02]  /*bdb0*/  IMAD.MOV.U32 R63, RZ, RZ, R0 ;  /* 0x000000ffff3f7224 */ /* 0x000fc400078e0000 */
[----:B------:R-:W-:Y:S02]  /*bdc0*/  IMAD.U32 R0, RZ, RZ, UR29 ;  /* 0x0000001dff007e24 */ /* 0x000fe4000f8e00ff */
[----:B------:R-:W-:Y:S02]  /*bdd0*/  IMAD.MOV.U32 R61, RZ, RZ, R3 ;  /* 0x000000ffff3d7224 */ /* 0x000fe400078e0003 */
[----:B------:R-:W-:Y:S01]  /*bde0*/  IMAD.MOV.U32 R62, RZ, RZ, R2 ;  /* 0x000000ffff3e7224 */ /* 0x000fe200078e0002 */
[----:B-1----:R-:W-:Y:S01]  /*bdf0*/  HMMA.16816.F32 R44, R8, R12, R44 ;  /* 0x0000000c082c723c */ /* 0x002fe2000000182c */
[----:B--2---:R-:W-:-:S05]  /*be00*/  IMAD.SHL.U32 R72, R72, 0x2, RZ ;  /* 0x0000000248487824 */ /* 0x004fca00078e00ff */
[----:B------:R-:W-:Y:S01]  /*be10*/  HMMA.16816.F32 R32, R4, R12, R216 ;  /* 0x0000000c0420723c */ /* 0x000fe200000018d8 */
[----:B------:R-:W-:-:S05]  /*be20*/  LOP3.LUT R72, R72, 0x6, RZ, 0xc0, !PT ;  /* 0x0000000648487812 */ /* 0x000fca00078ec0ff */
[----:B------:R-:W-:Y:S01]  /*be30*/  HMMA.16816.F32 R20, R4, R14, R140 ;  /* 0x0000000e0414723c */ /* 0x000fe2000000188c */
[----:B------:R-:W-:Y:S01]  /*be40*/  LDSM.16.M88.4 R4, [R233+0x6000] ;  /* 0x00600000e904783b */ /* 0x000fe20000000200 */
[----:B------:R-:W-:-:S03]  /*be50*/  IMAD R0, R0, 0x40, R72 ;  /* 0x0000004000007824 */ /* 0x000fc600078e0248 */
[----:B------:R-:W2:Y:S01]  /*be60*/  LDL R72, [R1+0x8] ;  /* 0x0000080001487983 */ /* 0x000ea20000100800 */
[----:B------:R-:W-:Y:S03]  /*be70*/  HMMA.16816.F32 R16, R8, R14, R16 ;  /* 0x0000000e0810723c */ /* 0x000fe60000001810 */
[----:B------:R-:W1:Y:S04]  /*be80*/  LDSM.16.M88.4 R12, [R229+0x2000] ;  /* 0x00200000e50c783b */ /* 0x000e680000000200 */
[----:B------:R-:W3:Y:S01]  /*be90*/  LDSM.16.M88.4 R8, [R233+0x4000] ;  /* 0x00400000e908783b */ /* 0x000ee20000000200 */
[C---:B-1----:R-:W-:Y:S03]  /*bea0*/  HMMA.16816.F32 R136, R4.reuse, R14, R68 ;  /* 0x0000000e0488723c */ /* 0x042fe60000001844 */
[----:B------:R-:W4:Y:S04]  /*beb0*/  LDL R71, [R1+0x4] ;  /* 0x0000040001477983 */ /* 0x000f280000100800 */
[----:B------:R-:W4:Y:S01]  /*bec0*/  LDL R70, [R1] ;  /* 0x0000000001467983 */ /* 0x000f220000100800 */
[-C--:B------:R-:W-:Y:S06]  /*bed0*/  HMMA.16816.F32 R60, R4, R12.reuse, R60 ;  /* 0x0000000c043c723c */ /* 0x080fec000000183c */
[C---:B---3--:R-:W-:Y:S06]  /*bee0*/  HMMA.16816.F32 R56, R8.reuse, R12, R56 ;  /* 0x0000000c0838723c */ /* 0x048fec0000001838 */
[C---:B------:R-:W-:Y:S01]  /*bef0*/  HMMA.16816.F32 R212, R8.reuse, R14, R212 ;  /* 0x0000000e08d4723c */ /* 0x040fe200000018d4 */
[----:B------:R-:W1:Y:S05]  /*bf00*/  LDSM.16.M88.4 R12, [R229+0x2800] ;  /* 0x00280000e50c783b */ /* 0x000e6a0000000200 */
[-C--:B-1----:R-:W-:Y:S06]  /*bf10*/  HMMA.16816.F32 R220, R8, R12.reuse, R220 ;  /* 0x0000000c08dc723c */ /* 0x082fec00000018dc */
[C---:B------:R-:W-:Y:S06]  /*bf20*/  HMMA.16816.F32 R64, R4.reuse, R12, R64 ;  /* 0x0000000c0440723c */ /* 0x040fec0000001840 */
[-C--:B------:R-:W-:Y:S06]  /*bf30*/  HMMA.16816.F32 R52, R4, R14.reuse, R52 ;  /* 0x0000000e0434723c */ /* 0x080fec0000001834 */
[----:B------:R-:W-:Y:S01]  /*bf40*/  HMMA.16816.F32 R28, R8, R14, R28 ;  /* 0x0000000e081c723c */ /* 0x000fe2000000181c */
[----:B------:R-:W1:Y:S05]  /*bf50*/  LDSM.16.M88.4 R12, [R229+0x3000] ;  /* 0x00300000e50c783b */ /* 0x000e6a0000000200 */
[----:B-1----:R-:W-:Y:S06]  /*bf60*/  HMMA.16816.F32 R208, R4, R14, R36 ;  /* 0x0000000e04d0723c */ /* 0x002fec0000001824 */
[-C--:B------:R-:W-:Y:S06]  /*bf70*/  HMMA.16816.F32 R48, R8, R12.reuse, R48 ;  /* 0x0000000c0830723c */ /* 0x080fec0000001830 */
[----:B------:R-:W-:Y:S06]  /*bf80*/  HMMA.16816.F32 R140, R4, R12, R40 ;  /* 0x0000000c048c723c */ /* 0x000fec0000001828 */
[----:B------:R-:W-:Y:S01]  /*bf90*/  HMMA.16816.F32 R36, R8, R14, R24 ;  /* 0x0000000e0824723c */ /* 0x000fe20000001818 */
[----:B------:R-:W1:Y:S01]  /*bfa0*/  LDSM.16.M88.4 R12, [R229+0x3800] ;  /* 0x00380000e50c783b */ /* 0x000e620000000200 */
[--C-:B------:R-:W-:Y:S01]  /*bfb0*/  IMAD.IADD R3, R248, 0x1, -R0.reuse ;  /* 0x00000001f8037824 */ /* 0x100fe200078e0a00 */
[----:B------:R-:W-:Y:S01]  /*bfc0*/  UISETP.GT.AND UP0, UPT, UR29, UR15, UPT ;  /* 0x0000000f1d00728c */ /* 0x000fe2000bf04270 */
[----:B------:R-:W-:Y:S01]  /*bfd0*/  IMAD.IADD R2, R250, 0x1, -R0 ;  /* 0x00000001fa027824 */ /* 0x000fe200078e0a00 */
[----:B------:R-:W-:-:S04]  /*bfe0*/  DEPBAR.LE SB0, 0x0 ;  /* 0x000080000000791a */ /* 0x000fc80000000000 */
[-C--:B-1----:R-:W-:Y:S06]  /*bff0*/  HMMA.16816.F32 R44, R8, R12.reuse, R44 ;  /* 0x0000000c082c723c */ /* 0x082fec000000182c */
[C---:B------:R-:W-:Y:S06]  /*c000*/  HMMA.16816.F32 R32, R4.reuse, R12, R32 ;  /* 0x0000000c0420723c */ /* 0x040fec0000001820 */
[-C--:B------:R-:W-:Y:S06]  /*c010*/  HMMA.16816.F32 R20, R4, R14.reuse, R20 ;  /* 0x0000000e0414723c */ /* 0x080fec0000001814 */
[----:B------:R-:W-:Y:S06]  /*c020*/  HMMA.16816.F32 R4, R8, R14, R16 ;  /* 0x0000000e0804723c */ /* 0x000fec0000001810 */
[----:B------:R-:W-:-:S02]  /*c030*/  IMAD.MOV.U32 R216, RZ, RZ, R46 ;  /* 0x000000ffffd87224 */ /* 0x000fc400078e002e */
[----:B------:R-:W-:Y:S02]  /*c040*/  IMAD.MOV.U32 R217, RZ, RZ, R45 ;  /* 0x000000ffffd97224 */ /* 0x000fe400078e002d */
[----:B------:R-:W-:Y:S02]  /*c050*/  IMAD.MOV.U32 R218, RZ, RZ, R44 ;  /* 0x000000ffffda7224 */ /* 0x000fe400078e002c */
[----:B------:R-:W-:-:S06]  /*c060*/  IMAD.MOV.U32 R74, RZ, RZ, R47 ;  /* 0x000000ffff4a7224 */ /* 0x000fcc00078e002f */
[----:B------:R-:W-:Y:S02]  /*c070*/  IMAD.MOV.U32 R69, RZ, RZ, R21 ;  /* 0x000000ffff457224 */ /* 0x000fe400078e0015 */
[----:B------:R-:W-:Y:S02]  /*c080*/  IMAD.MOV.U32 R73, RZ, RZ, R22 ;  /* 0x000000ffff497224 */ /* 0x000fe400078e0016 */
[----:B------:R-:W-:Y:S02]  /*c090*/  IMAD.MOV.U32 R68, RZ, RZ, R23 ;  /* 0x000000ffff447224 */ /* 0x000fe400078e0017 */
[----:B------:R-:W-:Y:S02]  /*c0a0*/  IMAD.MOV.U32 R46, RZ, RZ, R5 ;  /* 0x000000ffff2e7224 */ /* 0x000fe400078e0005 */
[----:B------:R-:W-:Y:S02]  /*c0b0*/  IMAD.IADD R5, R249, 0x1, -R0 ;  /* 0x00000001f9057824 */ /* 0x000fe400078e0a00 */
[----:B------:R-:W-:Y:S01]  /*c0c0*/  IMAD.MOV.U32 R45, RZ, RZ, R4 ;  /* 0x000000ffff2d7224 */ /* 0x000fe200078e0004 */
[----:B------:R-:W-:Y:S01]  /*c0d0*/  IABS R4, R3 ;  /* 0x0000000300047213 */ /* 0x000fe20000000000 */
[----:B------:R-:W-:Y:S01]  /*c0e0*/  IMAD.MOV.U32 R219, RZ, RZ, R6 ;  /* 0x000000ffffdb7224 */ /* 0x000fe200078e0006 */
[----:B------:R-:W-:Y:S01]  /*c0f0*/  IABS R3, R2 ;  /* 0x0000000200037213 */ /* 0x000fe20000000000 */
[----:B------:R-:W-:Y:S01]  /*c100*/  IMAD.MOV.U32 R27, RZ, RZ, R7 ;  /* 0x000000ffff1b7224 */ /* 0x000fe200078e0007 */
[----:B------:R-:W-:Y:S01]  /*c110*/  IABS R2, R5 ;  /* 0x0000000500027213 */ /* 0x000fe20000000000 */
[----:B------:R-:W-:-:S03]  /*c120*/  IMAD.MOV.U32 R25, RZ, RZ, R20 ;  /* 0x000000ffff197224 */ /* 0x000fc600078e0014 */
[----:B------:R-:W-:Y:S02]  /*c130*/  I2FP.F32.S32 R2, R2 ;  /* 0x0000000200027245 */ /* 0x000fe40000201400 */
[----:B------:R-:W-:Y:S02]  /*c140*/  I2FP.F32.S32 R3, R3 ;  /* 0x0000000300037245 */ /* 0x000fe40000201400 */
[----:B------:R-:W-:Y:S01]  /*c150*/  I2FP.F32.S32 R4, R4 ;  /* 0x0000000400047245 */ /* 0x000fe20000201400 */
[----:B------:R-:W-:Y:S01]  /*c160*/  FFMA.FTZ R14, R2, -UR19, R60 ;  /* 0x80000013020e7c23 */ /* 0x000fe2000801003c */
[----:B------:R-:W-:Y:S02]  /*c170*/  VIADD R2, R0, 0x1 ;  /* 0x0000000100027836 */ /* 0x000fe40000000000 */
[----:B------:R-:W-:Y:S01]  /*c180*/  FFMA.FTZ R13, R3, -UR19, R58 ;  /* 0x80000013030d7c23 */ /* 0x000fe2000801003a */
[----:B------:R-:W-:Y:S02]  /*c190*/  IMAD.IADD R3, R251, 0x1, -R0 ;  /* 0x00000001fb037824 */ /* 0x000fe400078e0a00 */
[----:B------:R-:W-:Y:S01]  /*c1a0*/  FFMA.FTZ R9, R4, -UR19, R56 ;  /* 0x8000001304097c23 */ /* 0x000fe20008010038 */
[----:B------:R-:W-:-:S02]  /*c1b0*/  IMAD.IADD R5, R250, 0x1, -R2 ;  /* 0x00000001fa057824 */ /* 0x000fc400078e0a02 */
[----:B------:R-:W-:Y:S01]  /*c1c0*/  IMAD.IADD R4, R248, 0x1, -R2 ;  /* 0x00000001f8047824 */ /* 0x000fe200078e0a02 */
[----:B------:R-:W-:Y:S02]  /*c1d0*/  IABS R3, R3 ;  /* 0x0000000300037213 */ /* 0x000fe40000000000 */
[----:B------:R-:W-:Y:S02]  /*c1e0*/  IABS R5, R5 ;  /* 0x0000000500057213 */ /* 0x000fe40000000000 */
[----:B------:R-:W-:Y:S01]  /*c1f0*/  IABS R4, R4 ;  /* 0x0000000400047213 */ /* 0x000fe20000000000 */
[----:B------:R-:W-:Y:S02]  /*c200*/  IMAD.MOV.U32 R6, RZ, RZ, R3 ;  /* 0x000000ffff067224 */ /* 0x000fe400078e0003 */
[----:B------:R-:W-:Y:S01]  /*c210*/  IMAD.MOV.U32 R3, RZ, RZ, R5 ;  /* 0x000000ffff037224 */ /* 0x000fe200078e0005 */
[----:B------:R-:W-:Y:S02]  /*c220*/  I2FP.F32.S32 R4, R4 ;  /* 0x0000000400047245 */ /* 0x000fe40000201400 */
[----:B------:R-:W-:-:S02]  /*c230*/  I2FP.F32.S32 R6, R6 ;  /* 0x0000000600067245 */ /* 0x000fc40000201400 */
[----:B------:R-:W-:Y:S01]  /*c240*/  I2FP.F32.S32 R3, R3 ;  /* 0x0000000300037245 */ /* 0x000fe20000201400 */
[----:B------:R-:W-:Y:S01]  /*c250*/  FFMA.FTZ R7, R4, -UR19, R57 ;  /* 0x8000001304077c23 */ /* 0x000fe20008010039 */
[C---:B--2---:R-:W-:Y:S02]  /*c260*/  ISETP.GE.AND P0, PT, R2.reuse, R72, PT ;  /* 0x000000480200720c */ /* 0x044fe40003f06270 */
[----:B------:R-:W-:Y:S01]  /*c270*/  ISETP.GE.AND P4, PT, R2, R252, PT ;  /* 0x000000fc0200720c */ /* 0x000fe20003f86270 */
[----:B------:R-:W-:Y:S02]  /*c280*/  VIADD R4, R0, 0x8 ;  /* 0x0000000800047836 */ /* 0x000fe40000000000 */
[----:B------:R-:W-:Y:S01]  /*c290*/  FFMA.FTZ R8, R6, -UR19, R62 ;  /* 0x8000001306087c23 */ /* 0x000fe2000801003e */
[----:B------:R-:W-:Y:S01]  /*c2a0*/  BAR.SYNC.DEFER_BLOCKING 0x0 ;  /* 0x0000000000007b1d */ /* 0x000fe20000010000 */
[C---:B------:R-:W-:Y:S01]  /*c2b0*/  ISETP.LT.OR P0, PT, R2.reuse, R247, P0 ;  /* 0x000000f70200720c */ /* 0x040fe20000701670 */
[----:B------:R-:W-:Y:S01]  /*c2c0*/  IMAD.IADD R5, R249, 0x1, -R2 ;  /* 0x00000001f9057824 */ /* 0x000fe200078e0a02 */
[----:B------:R-:W-:Y:S01]  /*c2d0*/  ISETP.LT.OR P4, PT, R2, R244, P4 ;  /* 0x000000f40200720c */ /* 0x000fe20002781670 */
[----:B------:R-:W-:Y:S01]  /*c2e0*/  FFMA.FTZ R6, R3, -UR19, R59 ;  /* 0x8000001303067c23 */ /* 0x000fe2000801003b */
[----:B------:R-:W-:-:S02]  /*c2f0*/  IMAD.IADD R3, R248, 0x1, -R4 ;  /* 0x00000001f8037824 */ /* 0x000fc400078e0a04 */
[----:B------:R-:W-:Y:S02]  /*c300*/  IABS R10, R5 ;  /* 0x00000005000a7213 */ /* 0x000fe40000000000 */
[----:B------:R-:W-:Y:S02]  /*c310*/  ISETP.GE.AND P3, PT, R0, R72, PT ;  /* 0x000000480000720c */ /* 0x000fe40003f66270 */
[C---:B----4-:R-:W-:Y:S02]  /*c320*/  ISETP.GE.AND P6, PT, R2.reuse, R71, PT ;  /* 0x000000470200720c */ /* 0x050fe40003fc6270 */
[C---:B------:R-:W-:Y:S02]  /*c330*/  ISETP.GE.AND P5, PT, R2.reuse, R70, PT ;  /* 0x000000460200720c */ /* 0x040fe40003fa6270 */
[C---:B------:R-:W-:Y:S02]  /*c340*/  ISETP.LT.OR P6, PT, R2.reuse, R246, P6 ;  /* 0x000000f60200720c */ /* 0x040fe400037c1670 */
[----:B------:R-:W-:Y:S01]  /*c350*/  ISETP.LT.OR P5, PT, R2, R245, P5 ;  /* 0x000000f50200720c */ /* 0x000fe20002fa1670 */
[----:B------:R-:W-:-:S05]  /*c360*/  IMAD.IADD R2, R251, 0x1, -R2 ;  /* 0x00000001fb027824 */ /* 0x000fca00078e0a02 */
[----:B------:R-:W-:Y:S02]  /*c370*/  IABS R5, R2 ;  /* 0x0000000200057213 */ /* 0x000fe40000000000 */
[----:B------:R-:W-:-:S04]  /*c380*/  IABS R2, R3 ;  /* 0x0000000300027213 */ /* 0x000fc80000000000 */
[----:B------:R-:W-:-:S05]  /*c390*/  I2FP.F32.S32 R2, R2 ;  /* 0x0000000200027245 */ /* 0x000fca0000201400 */
[----:B------:R-:W-:Y:S01]  /*c3a0*/  FFMA.FTZ R11, R2, -UR19, R212 ;  /* 0x80000013020b7c23 */ /* 0x000fe200080100d4 */
[----:B------:R-:W-:Y:S01]  /*c3b0*/  IMAD.IADD R2, R250, 0x1, -R4 ;  /* 0x00000001fa027824 */ /* 0x000fe200078e0a04 */
[----:B------:R-:W-:-:S04]  /*c3c0*/  ISETP.LT.OR P3, PT, R0, R247, P3 ;  /* 0x000000f70000720c */ /* 0x000fc80001f61670 */
[----:B------:R-:W-:Y:S02]  /*c3d0*/  IABS R2, R2 ;  /* 0x0000000200027213 */ /* 0x000fe40000000000 */
[----:B------:R-:W-:Y:S02]  /*c3e0*/  FSEL R19, R9, -INF , !P3 ;  /* 0xff80000009137808 */ /* 0x000fe40005800000 */
[C---:B------:R-:W-:Y:S02]  /*c3f0*/  ISETP.GE.AND P3, PT, R0.reuse, R71, PT ;  /* 0x000000470000720c */ /* 0x040fe40003f66270 */
[----:B------:R-:W-:Y:S01]  /*c400*/  I2FP.F32.S32 R2, R2 ;  /* 0x0000000200027245 */ /* 0x000fe20000201400 */
[----:B------:R-:W-:Y:S01]  /*c410*/  IMAD.MOV.U32 R3, RZ, RZ, R10 ;  /* 0x000000ffff037224 */ /* 0x000fe200078e000a */
[----:B------:R-:W-:-:S03]  /*c420*/  ISETP.LT.OR P3, PT, R0, R246, P3 ;  /* 0x000000f60000720c */ /* 0x000fc60001f61670 */
[----:B------:R-:W-:Y:S01]  /*c430*/  FFMA.FTZ R10, R2, -UR19, R214 ;  /* 0x80000013020a7c23 */ /* 0x000fe200080100d6 */
[----:B------:R-:W-:Y:S01]  /*c440*/  IMAD.IADD R2, R249, 0x1, -R4 ;  /* 0x00000001f9027824 */ /* 0x000fe200078e0a04 */
[----:B------:R-:W-:Y:S02]  /*c450*/  FSEL R21, R13, -INF , !P3 ;  /* 0xff8000000d157808 */ /* 0x000fe40005800000 */
[C---:B------:R-:W-:Y:S02]  /*c460*/  ISETP.GE.AND P3, PT, R0.reuse, R70, PT ;  /* 0x000000460000720c */ /* 0x040fe40003f66270 */
[----:B------:R-:W-:Y:S02]  /*c470*/  I2FP.F32.S32 R3, R3 ;  /* 0x0000000300037245 */ /* 0x000fe40000201400 */
[----:B------:R-:W-:Y:S02]  /*c480*/  IABS R2, R2 ;  /* 0x0000000200027213 */ /* 0x000fe40000000000 */
[----:B------:R-:W-:Y:S01]  /*c490*/  ISETP.LT.OR P3, PT, R0, R245, P3 ;  /* 0x000000f50000720c */ /* 0x000fe20001f61670 */
[----:B------:R-:W-:Y:S01]  /*c4a0*/  FFMA.FTZ R3, R3, -UR19, R61 ;  /* 0x8000001303037c23 */ /* 0x000fe2000801003d */
[----:B------:R-:W-:-:S02]  /*c4b0*/  I2FP.F32.S32 R2, R2 ;  /* 0x0000000200027245 */ /* 0x000fc40000201400 */
[----:B------:R-:W-:Y:S02]  /*c4c0*/  FSEL R22, R14, -INF , !P3 ;  /* 0xff8000000e167808 */ /* 0x000fe40005800000 */
[----:B------:R-:W-:Y:S01]  /*c4d0*/  ISETP.GE.AND P3, PT, R0, R252, PT ;  /* 0x000000fc0000720c */ /* 0x000fe20003f66270 */
[----:B------:R-:W-:Y:S01]  /*c4e0*/  FFMA.FTZ R9, R2, -UR19, R136 ;  /* 0x8000001302097c23 */ /* 0x000fe20008010088 */
[----:B------:R-:W-:Y:S01]  /*c4f0*/  I2FP.F32.S32 R5, R5 ;  /* 0x0000000500057245 */ /* 0x000fe20000201400 */
[----:B------:R-:W-:Y:S01]  /*c500*/  IMAD.IADD R2, R251, 0x1, -R4 ;  /* 0x00000001fb027824 */ /* 0x000fe200078e0a04 */
[----:B------:R-:W-:Y:S01]  /*c510*/  FSEL R26, R3, -INF , !P5 ;  /* 0xff800000031a7808 */ /* 0x000fe20006800000 */
[C---:B------:R-:W-:Y:S01]  /*c520*/  VIADD R3, R0.reuse, 0x9 ;  /* 0x0000000900037836 */ /* 0x040fe20000000000 */
[----:B------:R-:W-:Y:S01]  /*c530*/  ISETP.LT.OR P3, PT, R0, R244, P3 ;  /* 0x000000f40000720c */ /* 0x000fe20001f61670 */
[----:B------:R-:W-:Y:S01]  /*c540*/  FFMA.FTZ R12, R5, -UR19, R63 ;  /* 0x80000013050c7c23 */ /* 0x000fe2000801003f */
[----:B------:R-:W-:Y:S01]  /*c550*/  FSEL R23, R6, -INF , !P6 ;  /* 0xff80000006177808 */ /* 0x000fe20007000000 */
[----:B------:R-:W-:Y:S01]  /*c560*/  IMAD.IADD R5, R250, 0x1, -R3 ;  /* 0x00000001fa057824 */ /* 0x000fe200078e0a03 */
[----:B------:R-:W-:-:S02]  /*c570*/  FSEL R24, R8, -INF , !P3 ;  /* 0xff80000008187808 */ /* 0x000fc40005800000 */
[----:B------:R-:W-:Y:S02]  /*c580*/  FSEL R20, R7, -INF , !P0 ;  /* 0xff80000007147808 */ /* 0x000fe40004000000 */
[----:B------:R-:W-:Y:S02]  /*c590*/  IABS R6, R2 ;  /* 0x0000000200067213 */ /* 0x000fe40000000000 */
[C---:B------:R-:W-:Y:S02]  /*c5a0*/  ISETP.GE.AND P3, PT, R4.reuse, R72, PT ;  /* 0x000000480400720c */ /* 0x040fe40003f66270 */
[C---:B------:R-:W-:Y:S02]  /*c5b0*/  ISETP.GE.AND P0, PT, R4.reuse, R71, PT ;  /* 0x000000470400720c */ /* 0x040fe40003f06270 */
[C---:B------:R-:W-:Y:S02]  /*c5c0*/  ISETP.GE.AND P6, PT, R4.reuse, R70, PT ;  /* 0x000000460400720c */ /* 0x040fe40003fc6270 */
[----:B------:R-:W-:-:S02]  /*c5d0*/  ISETP.GE.AND P5, PT, R4, R252, PT ;  /* 0x000000fc0400720c */ /* 0x000fc40003fa6270 */
[----:B------:R-:W-:Y:S01]  /*c5e0*/  IABS R2, R5 ;  /* 0x0000000500027213 */ /* 0x000fe20000000000 */
[----:B------:R-:W-:Y:S01]  /*c5f0*/  IMAD.MOV.U32 R5, RZ, RZ, R6 ;  /* 0x000000ffff057224 */ /* 0x000fe200078e0006 */
[C---:B------:R-:W-:Y:S02]  /*c600*/  ISETP.LT.OR P3, PT, R4.reuse, R247, P3 ;  /* 0x000000f70400720c */ /* 0x040fe40001f61670 */
[C---:B------:R-:W-:Y:S02]  /*c610*/  ISETP.LT.OR P0, PT, R4.reuse, R246, P0 ;  /* 0x000000f60400720c */ /* 0x040fe40000701670 */
[C---:B------:R-:W-:Y:S02]  /*c620*/  ISETP.LT.OR P6, PT, R4.reuse, R245, P6 ;  /* 0x000000f50400720c */ /* 0x040fe400037c1670 */
[----:B------:R-:W-:Y:S01]  /*c630*/  ISETP.LT.OR P5, PT, R4, R244, P5 ;  /* 0x000000f40400720c */ /* 0x000fe20002fa1670 */
[----:B------:R-:W-:Y:S01]  /*c640*/  IMAD.IADD R4, R248, 0x1, -R3 ;  /* 0x00000001f8047824 */ /* 0x000fe200078e0a03 */
[----:B------:R-:W-:-:S02]  /*c650*/  I2FP.F32.S32 R5, R5 ;  /* 0x0000000500057245 */ /* 0x000fc40000201400 */
[----:B------:R-:W-:Y:S02]  /*c660*/  I2FP.F32.S32 R2, R2 ;  /* 0x0000000200027245 */ /* 0x000fe40000201400 */
[----:B------:R-:W-:Y:S02]  /*c670*/  IABS R4, R4 ;  /* 0x0000000400047213 */ /* 0x000fe40000000000 */
[----:B------:R-:W-:Y:S02]  /*c680*/  FSEL R44, R12, -INF , !P4 ;  /* 0xff8000000c2c7808 */ /* 0x000fe40006000000 */
[----:B------:R-:W-:Y:S02]  /*c690*/  FSEL R17, R11, -INF , !P3 ;  /* 0xff8000000b117808 */ /* 0x000fe40005800000 */
[----:B------:R-:W-:Y:S02]  /*c6a0*/  FSEL R18, R10, -INF , !P0 ;  /* 0xff8000000a127808 */ /* 0x000fe40004000000 */
[----:B------:R-:W-:-:S02]  /*c6b0*/  FSEL R42, R9, -INF , !P6 ;  /* 0xff800000092a7808 */ /* 0x000fc40007000000 */
[C---:B------:R-:W-:Y:S02]  /*c6c0*/  ISETP.GE.AND P4, PT, R3.reuse, R72, PT ;  /* 0x000000480300720c */ /* 0x040fe40003f86270 */
[C---:B------:R-:W-:Y:S02]  /*c6d0*/  ISETP.GE.AND P3, PT, R3.reuse, R71, PT ;  /* 0x000000470300720c */ /* 0x040fe40003f66270 */
[C---:B------:R-:W-:Y:S02]  /*c6e0*/  ISETP.GE.AND P0, PT, R3.reuse, R70, PT ;  /* 0x000000460300720c */ /* 0x040fe40003f06270 */
[----:B------:R-:W-:Y:S01]  /*c6f0*/  ISETP.GE.AND P6, PT, R3, R252, PT ;  /* 0x000000fc0300720c */ /* 0x000fe20003fc6270 */
[----:B------:R-:W-:Y:S01]  /*c700*/  FFMA.FTZ R8, R5, -UR19, R138 ;  /* 0x8000001305087c23 */ /* 0x000fe2000801008a */
[----:B------:R-:W-:Y:S01]  /*c710*/  I2FP.F32.S32 R4, R4 ;  /* 0x0000000400047245 */ /* 0x000fe20000201400 */
[----:B------:R-:W-:Y:S01]  /*c720*/  FFMA.FTZ R6, R2, -UR19, R215 ;  /* 0x8000001302067c23 */ /* 0x000fe200080100d7 */
[----:B------:R-:W-:Y:S01]  /*c730*/  ISETP.LT.OR P4, PT, R3, R247, P4 ;  /* 0x000000f70300720c */ /* 0x000fe20002781670 */
[----:B------:R-:W-:Y:S01]  /*c740*/  IMAD.IADD R5, R249, 0x1, -R3 ;  /* 0x00000001f9057824 */ /* 0x000fe200078e0a03 */
[C---:B------:R-:W-:Y:S01]  /*c750*/  ISETP.LT.OR P3, PT, R3.reuse, R246, P3 ;  /* 0x000000f60300720c */ /* 0x040fe20001f61670 */
[----:B------:R-:W-:Y:S01]  /*c760*/  VIADD R2, R0, 0x10 ;  /* 0x0000001000027836 */ /* 0x000fe20000000000 */
[----:B------:R-:W-:-:S02]  /*c770*/  ISETP.LT.OR P0, PT, R3, R245, P0 ;  /* 0x000000f50300720c */ /* 0x000fc40000701670 */
[----:B------:R-:W-:Y:S01]  /*c780*/  ISETP.LT.OR P6, PT, R3, R244, P6 ;  /* 0x000000f40300720c */ /* 0x000fe200037c1670 */
[----:B------:R-:W-:Y:S02]  /*c790*/  IMAD.IADD R3, R251, 0x1, -R3 ;  /* 0x00000001fb037824 */ /* 0x000fe400078e0a03 */
[----:B------:R-:W-:Y:S01]  /*c7a0*/  FFMA.FTZ R7, R4, -UR19, R213 ;  /* 0x8000001304077c23 */ /* 0x000fe200080100d5 */
[----:B------:R-:W-:Y:S02]  /*c7b0*/  IMAD.IADD R4, R248, 0x1, -R2 ;  /* 0x00000001f8047824 */ /* 0x000fe400078e0a02 */
[----:B------:R-:W-:Y:S02]  /*c7c0*/  IABS R9, R3 ;  /* 0x0000000300097213 */ /* 0x000fe40000000000 */
[----:B------:R-:W-:Y:S02]  /*c7d0*/  IABS R5, R5 ;  /* 0x0000000500057213 */ /* 0x000fe40000000000 */
[----:B------:R-:W-:Y:S01]  /*c7e0*/  IABS R3, R4 ;  /* 0x0000000400037213 */ /* 0x000fe20000000000 */
[----:B------:R-:W-:Y:S01]  /*c7f0*/  IMAD.MOV.U32 R4, RZ, RZ, R9 ;  /* 0x000000ffff047224 */ /* 0x000fe200078e0009 */
[----:B------:R-:W-:-:S04]  /*c800*/  I2FP.F32.S32 R5, R5 ;  /* 0x0000000500057245 */ /* 0x000fc80000201400 */
[----:B------:R-:W-:Y:S02]  /*c810*/  I2FP.F32.S32 R9, R4 ;  /* 0x0000000400097245 */ /* 0x000fe40000201400 */
[----:B------:R-:W-:Y:S01]  /*c820*/  I2FP.F32.S32 R4, R3 ;  /* 0x0000000300047245 */ /* 0x000fe20000201400 */
[----:B------:R-:W-:Y:S01]  /*c830*/  FFMA.FTZ R3, R5, -UR19, R137 ;  /* 0x8000001305037c23 */ /* 0x000fe20008010089 */
[----:B------:R-:W-:Y:S02]  /*c840*/  FSEL R43, R8, -INF , !P5 ;  /* 0xff800000082b7808 */ /* 0x000fe40006800000 */
[----:B------:R-:W-:Y:S01]  /*c850*/  FSEL R15, R7, -INF , !P4 ;  /* 0xff800000070f7808 */ /* 0x000fe20006000000 */
[----:B------:R-:W-:Y:S01]  /*c860*/  FFMA.FTZ R12, R4, -UR19, R220 ;  /* 0x80000013040c7c23 */ /* 0x000fe200080100dc */
[----:B------:R-:W-:Y:S02]  /*c870*/  FSEL R16, R6, -INF , !P3 ;  /* 0xff80000006107808 */ /* 0x000fe40005800000 */
[----:B------:R-:W-:Y:S01]  /*c880*/  FSEL R40, R3, -INF , !P0 ;  /* 0xff80000003287808 */ /* 0x000fe20004000000 */
[----:B------:R-:W-:Y:S01]  /*c890*/  IMAD.IADD R4, R250, 0x1, -R2 ;  /* 0x00000001fa047824 */ /* 0x000fe200078e0a02 */
[----:B------:R-:W-:-:S02]  /*c8a0*/  ISETP.GE.AND P5, PT, R2, R72, PT ;  /* 0x000000480200720c */ /* 0x000fc40003fa6270 */
[C---:B------:R-:W-:Y:S02]  /*c8b0*/  ISETP.GE.AND P4, PT, R2.reuse, R71, PT ;  /* 0x000000470200720c */ /* 0x040fe40003f86270 */
[C---:B------:R-:W-:Y:S02]  /*c8c0*/  ISETP.GE.AND P3, PT, R2.reuse, R70, PT ;  /* 0x000000460200720c */ /* 0x040fe40003f66270 */
[C---:B------:R-:W-:Y:S01]  /*c8d0*/  ISETP.GE.AND P0, PT, R2.reuse, R252, PT ;  /* 0x000000fc0200720c */ /* 0x040fe20003f06270 */
[----:B------:R-:W-:Y:S01]  /*c8e0*/  IMAD.IADD R3, R249, 0x1, -R2 ;  /* 0x00000001f9037824 */ /* 0x000fe200078e0a02 */
[C---:B------:R-:W-:Y:S02]  /*c8f0*/  ISETP.LT.OR P5, PT, R2.reuse, R247, P5 ;  /* 0x000000f70200720c */ /* 0x040fe40002fa1670 */
[C---:B------:R-:W-:Y:S02]  /*c900*/  ISETP.LT.OR P4, PT, R2.reuse, R246, P4 ;  /* 0x000000f60200720c */ /* 0x040fe40002781670 */
[----:B------:R-:W-:-:S02]  /*c910*/  ISETP.LT.OR P3, PT, R2, R245, P3 ;  /* 0x000000f50200720c */ /* 0x000fc40001f61670 */
[----:B------:R-:W-:Y:S01]  /*c920*/  ISETP.LT.OR P0, PT, R2, R244, P0 ;  /* 0x000000f40200720c */ /* 0x000fe20000701670 */
[----:B------:R-:W-:Y:S01]  /*c930*/  IMAD.IADD R2, R251, 0x1, -R2 ;  /* 0x00000001fb027824 */ /* 0x000fe200078e0a02 */
[----:B------:R-:W-:-:S04]  /*c940*/  IABS R5, R4 ;  /* 0x0000000400057213 */ /* 0x000fc80000000000 */
[----:B------:R-:W-:Y:S01]  /*c950*/  IABS R4, R2 ;  /* 0x0000000200047213 */ /* 0x000fe20000000000 */
[----:B------:R-:W-:Y:S01]  /*c960*/  IMAD.MOV.U32 R2, RZ, RZ, R5 ;  /* 0x000000ffff027224 */ /* 0x000fe200078e0005 */
[----:B------:R-:W-:-:S04]  /*c970*/  IABS R3, R3 ;  /* 0x0000000300037213 */ /* 0x000fc80000000000 */
[----:B------:R-:W-:Y:S02]  /*c980*/  I2FP.F32.S32 R2, R2 ;  /* 0x0000000200027245 */ /* 0x000fe40000201400 */
[----:B------:R-:W-:Y:S02]  /*c990*/  I2FP.F32.S32 R4, R4 ;  /* 0x0000000400047245 */ /* 0x000fe40000201400 */
[----:B------:R-:W-:Y:S01]  /*c9a0*/  I2FP.F32.S32 R3, R3 ;  /* 0x0000000300037245 */ /* 0x000fe20000201400 */
[----:B------:R-:W-:Y:S01]  /*c9b0*/  FFMA.FTZ R8, R2, -UR19, R222 ;  /* 0x8000001302087c23 */ /* 0x000fe200080100de */
[----:B------:R-:W-:Y:S02]  /*c9c0*/  VIADD R2, R0, 0x11 ;  /* 0x0000001100027836 */ /* 0x000fe40000000000 */
[----:B------:R-:W-:Y:S01]  /*c9d0*/  FFMA.FTZ R14, R4, -UR19, R66 ;  /* 0x80000013040e7c23 */ /* 0x000fe20008010042 */
[----:B------:R-:W-:Y:S01]  /*c9e0*/  FFMA.FTZ R7, R3, -UR19, R64 ;  /* 0x8000001303077c23 */ /* 0x000fe20008010040 */
[----:B------:R-:W-:-:S02]  /*c9f0*/  IMAD.IADD R4, R248, 0x1, -R2 ;  /* 0x00000001f8047824 */ /* 0x000fc400078e0a02 */
[--C-:B------:R-:W-:Y:S02]  /*ca00*/  IMAD.IADD R3, R250, 0x1, -R2.reuse ;  /* 0x00000001fa037824 */ /* 0x100fe400078e0a02 */
[----:B------:R-:W-:Y:S01]  /*ca10*/  IMAD.IADD R6, R249, 0x1, -R2 ;  /* 0x00000001f9067824 */ /* 0x000fe200078e0a02 */
[----:B------:R-:W-:Y:S02]  /*ca20*/  IABS R5, R4 ;  /* 0x0000000400057213 */ /* 0x000fe40000000000 */
[----:B------:R-:W-:Y:S02]  /*ca30*/  IABS R4, R3 ;  /* 0x0000000300047213 */ /* 0x000fe40000000000 */
[----:B------:R-:W-:Y:S01]  /*ca40*/  IABS R3, R6 ;  /* 0x0000000600037213 */ /* 0x000fe20000000000 */
[----:B------:R-:W-:-:S03]  /*ca50*/  FFMA.FTZ R13, R9, -UR19, R139 ;  /* 0x80000013090d7c23 */ /* 0x000fc6000801008b */
[----:B------:R-:W-:Y:S01]  /*ca60*/  I2FP.F32.S32 R3, R3 ;  /* 0x0000000300037245 */ /* 0x000fe20000201400 */
[----:B------:R-:W-:Y:S01]  /*ca70*/  IMAD.MOV.U32 R212, RZ, RZ, R27 ;  /* 0x000000ffffd47224 */ /* 0x000fe200078e001b */
[----:B------:R-:W-:Y:S02]  /*ca80*/  FSEL R41, R13, -INF , !P6 ;  /* 0xff8000000d297808 */ /* 0x000fe40007000000 */
[----:B------:R-:W-:Y:S01]  /*ca90*/  FSEL R58, R8, -INF , !P4 ;  /* 0xff800000083a7808 */ /* 0x000fe20006000000 */
[----:B------:R-:W-:Y:S01]  /*caa0*/  FFMA.FTZ R9, R3, -UR19, R65 ;  /* 0x8000001303097c23 */ /* 0x000fe20008010041 */
[----:B------:R-:W-:Y:S02]  /*cab0*/  FSEL R3, R12, -INF , !P5 ;  /* 0xff8000000c037808 */ /* 0x000fe40006800000 */
[----:B------:R-:W-:Y:S02]  /*cac0*/  FSEL R27, R7, -INF , !P3 ;  /* 0xff800000071b7808 */ /* 0x000fe40005800000 */
[----:B------:R-:W-:-:S02]  /*cad0*/  ISETP.GE.AND P6, PT, R2, R72, PT ;  /* 0x000000480200720c */ /* 0x000fc40003fc6270 */
[C---:B------:R-:W-:Y:S02]  /*cae0*/  ISETP.GE.AND P5, PT, R2.reuse, R71, PT ;  /* 0x000000470200720c */ /* 0x040fe40003fa6270 */
[C---:B------:R-:W-:Y:S02]  /*caf0*/  ISETP.GE.AND P4, PT, R2.reuse, R70, PT ;  /* 0x000000460200720c */ /* 0x040fe40003f86270 */
[C---:B------:R-:W-:Y:S01]  /*cb00*/  ISETP.GE.AND P3, PT, R2.reuse, R252, PT ;  /* 0x000000fc0200720c */ /* 0x040fe20003f66270 */
[----:B------:R1:W-:Y:S01]  /*cb10*/  STL [R1+0x30], R3 ;  /* 0x0000300301007387 */ /* 0x0003e20000100800 */
[----:B------:R-:W-:Y:S02]  /*cb20*/  I2FP.F32.S32 R5, R5 ;  /* 0x0000000500057245 */ /* 0x000fe40000201400 */
[C---:B------:R-:W-:Y:S02]  /*cb30*/  ISETP.LT.OR P6, PT, R2.reuse, R247, P6 ;  /* 0x000000f70200720c */ /* 0x040fe400037c1670 */
[----:B------:R-:W-:-:S02]  /*cb40*/  ISETP.LT.OR P5, PT, R2, R246, P5 ;  /* 0x000000f60200720c */ /* 0x000fc40002fa1670 */
[C---:B------:R-:W-:Y:S02]  /*cb50*/  ISETP.LT.OR P4, PT, R2.reuse, R245, P4 ;  /* 0x000000f50200720c */ /* 0x040fe40002781670 */
[----:B------:R-:W-:Y:S01]  /*cb60*/  ISETP.LT.OR P3, PT, R2, R244, P3 ;  /* 0x000000f40200720c */ /* 0x000fe20001f61670 */
[----:B------:R-:W-:Y:S02]  /*cb70*/  IMAD.IADD R2, R251, 0x1, -R2 ;  /* 0x00000001fb027824 */ /* 0x000fe400078e0a02 */
[----:B------:R-:W-:Y:S01]  /*cb80*/  FFMA.FTZ R11, R5, -UR19, R221 ;  /* 0x80000013050b7c23 */ /* 0x000fe200080100dd */
[----:B------:R-:W-:Y:S02]  /*cb90*/  I2FP.F32.S32 R4, R4 ;  /* 0x0000000400047245 */ /* 0x000fe40000201400 */
[----:B------:R-:W-:Y:S01]  /*cba0*/  IABS R6, R2 ;  /* 0x0000000200067213 */ /* 0x000fe20000000000 */
[----:B-1----:R-:W-:-:S04]  /*cbb0*/  VIADD R3, R0, 0x18 ;  /* 0x0000001800037836 */ /* 0x002fc80000000000 */
[----:B------:R-:W-:Y:S02]  /*cbc0*/  IMAD.IADD R5, R250, 0x1, -R3 ;  /* 0x00000001fa057824 */ /* 0x000fe400078e0a03 */
[----:B------:R-:W-:Y:S01]  /*cbd0*/  FFMA.FTZ R10, R4, -UR19, R223 ;  /* 0x80000013040a7c23 */ /* 0x000fe200080100df */
[----:B------:R-:W-:Y:S02]  /*cbe0*/  IMAD.IADD R4, R248, 0x1, -R3 ;  /* 0x00000001f8047824 */ /* 0x000fe400078e0a03 */
[----:B------:R-:W-:Y:S01]  /*cbf0*/  IABS R2, R5 ;  /* 0x0000000500027213 */ /* 0x000fe20000000000 */
[----:B------:R-:W-:Y:S02]  /*cc00*/  IMAD.MOV.U32 R5, RZ, RZ, R6 ;  /* 0x000000ffff057224 */ /* 0x000fe400078e0006 */
[----:B------:R-:W-:Y:S01]  /*cc10*/  IABS R4, R4 ;  /* 0x0000000400047213 */ /* 0x000fe20000000000 */
[----:B------:R-:W-:Y:S01]  /*cc20*/  IMAD.MOV.U32 R59, RZ, RZ, R45 ;  /* 0x000000ffff3b7224 */ /* 0x000fe200078e002d */
[----:B------:R-:W-:Y:S01]  /*cc30*/  I2FP.F32.S32 R2, R2 ;  /* 0x0000000200027245 */ /* 0x000fe20000201400 */
[----:B------:R-:W-:Y:S01]  /*cc40*/  IMAD.MOV.U32 R214, RZ, RZ, R25 ;  /* 0x000000ffffd67224 */ /* 0x000fe200078e0019 */
[----:B------:R-:W-:-:S02]  /*cc50*/  I2FP.F32.S32 R5, R5 ;  /* 0x0000000500057245 */ /* 0x000fc40000201400 */
[----:B------:R-:W-:Y:S02]  /*cc60*/  FSEL R45, R14, -INF , !P0 ;  /* 0xff8000000e2d7808 */ /* 0x000fe40004000000 */
[----:B------:R-:W-:Y:S02]  /*cc70*/  FSEL R63, R11, -INF , !P6 ;  /* 0xff8000000b3f7808 */ /* 0x000fe40007000000 */
[----:B------:R-:W-:Y:S02]  /*cc80*/  FSEL R62, R10, -INF , !P5 ;  /* 0xff8000000a3e7808 */ /* 0x000fe40006800000 */
[----:B------:R-:W-:Y:S02]  /*cc90*/  FSEL R25, R9, -INF , !P4 ;  /* 0xff80000009197808 */ /* 0x000fe40006000000 */
[C---:B------:R-:W-:Y:S02]  /*cca0*/  ISETP.GE.AND P0, PT, R3.reuse, R72, PT ;  /* 0x000000480300720c */ /* 0x040fe40003f06270 */
[----:B------:R-:W-:-:S02]  /*ccb0*/  ISETP.GE.AND P6, PT, R3, R71, PT ;  /* 0x000000470300720c */ /* 0x000fc40003fc6270 */
        /* <DEDUP_REMOVED lines=56> */
[----:B------:R-:W-:Y:S02]  /*d040*/  I2FP.F32.S32 R3, R3 ;  /* 0x0000000300037245 */ /* 0x000fe40000201400 */
[----:B------:R-:W-:Y:S02]  /*d050*/  FSEL R66, R13, -INF , !P4 ;  /* 0xff8000000d427808 */ /* 0x000fe40006000000 */
[----:B------:R-:W-:Y:S02]  /*d060*/  FSEL R60, R12, -INF , !P3 ;  /* 0xff8000000c3c7808 */ /* 0x000fe40005800000 */
[----:B------:R-:W-:Y:S02]  /*d070*/  FSEL R54, R8, -INF , !P0 ;  /* 0xff80000008367808 */ /* 0x000fe40004000000 */
[----:B------:R-:W-:Y:S01]  /*d080*/  FSEL R47, R7, -INF , !P6 ;  /* 0xff800000072f7808 */ /* 0x000fe20007000000 */
[----:B------:R-:W-:Y:S01]  /*d090*/  FFMA.FTZ R9, R3, -UR19, R140 ;  /* 0x8000001303097c23 */ /* 0x000fe2000801008c */
[----:B------:R-:W-:-:S02]  /*d0a0*/  I2FP.F32.S32 R5, R5 ;  /* 0x0000000500057245 */ /* 0x000fc40000201400 */
[C---:B------:R-:W-:Y:S02]  /*d0b0*/  ISETP.GE.AND P4, PT, R2.reuse, R72, PT ;  /* 0x000000480200720c */ /* 0x040fe40003f86270 */
[C---:B------:R-:W-:Y:S02]  /*d0c0*/  ISETP.GE.AND P3, PT, R2.reuse, R71, PT ;  /* 0x000000470200720c */ /* 0x040fe40003f66270 */
[C---:B------:R-:W-:Y:S02]  /*d0d0*/  ISETP.GE.AND P0, PT, R2.reuse, R70, PT ;  /* 0x000000460200720c */ /* 0x040fe40003f06270 */
[----:B------:R-:W-:Y:S01]  /*d0e0*/  ISETP.GE.AND P6, PT, R2, R252, PT ;  /* 0x000000fc0200720c */ /* 0x000fe20003fc6270 */
[----:B------:R-:W-:Y:S01]  /*d0f0*/  VIADD R3, R0, 0x21 ;  /* 0x0000002100037836 */ /* 0x000fe20000000000 */
[C---:B------:R-:W-:Y:S01]  /*d100*/  ISETP.LT.OR P4, PT, R2.reuse, R247, P4 ;  /* 0x000000f70200720c */ /* 0x040fe20002781670 */
[----:B------:R-:W-:Y:S01]  /*d110*/  FFMA.FTZ R11, R5, -UR19, R48 ;  /* 0x80000013050b7c23 */ /* 0x000fe20008010030 */
[----:B------:R-:W-:-:S02]  /*d120*/  ISETP.LT.OR P3, PT, R2, R246, P3 ;  /* 0x000000f60200720c */ /* 0x000fc40001f61670 */
[C---:B------:R-:W-:Y:S02]  /*d130*/  ISETP.LT.OR P0, PT, R2.reuse, R245, P0 ;  /* 0x000000f50200720c */ /* 0x040fe40000701670 */
[----:B------:R-:W-:Y:S01]  /*d140*/  ISETP.LT.OR P6, PT, R2, R244, P6 ;  /* 0x000000f40200720c */ /* 0x000fe200037c1670 */
[----:B------:R-:W-:Y:S02]  /*d150*/  IMAD.IADD R2, R251, 0x1, -R2 ;  /* 0x00000001fb027824 */ /* 0x000fe400078e0a02 */
[--C-:B------:R-:W-:Y:S01]  /*d160*/  IMAD.IADD R5, R250, 0x1, -R3.reuse ;  /* 0x00000001fa057824 */ /* 0x100fe200078e0a03 */
[----:B------:R-:W-:Y:S02]  /*d170*/  I2FP.F32.S32 R4, R4 ;  /* 0x0000000400047245 */ /* 0x000fe40000201400 */
[----:B------:R-:W-:Y:S02]  /*d180*/  IABS R6, R2 ;  /* 0x0000000200067213 */ /* 0x000fe40000000000 */
[----:B------:R-:W-:Y:S01]  /*d190*/  IABS R2, R5 ;  /* 0x0000000500027213 */ /* 0x000fe20000000000 */
[----:B------:R-:W-:Y:S01]  /*d1a0*/  FFMA.FTZ R10, R4, -UR19, R50 ;  /* 0x80000013040a7c23 */ /* 0x000fe20008010032 */
[----:B------:R-:W-:-:S02]  /*d1b0*/  IMAD.IADD R4, R248, 0x1, -R3 ;  /* 0x00000001f8047824 */ /* 0x000fc400078e0a03 */
[----:B------:R-:W-:Y:S01]  /*d1c0*/  IMAD.MOV.U32 R5, RZ, RZ, R6 ;  /* 0x000000ffff057224 */ /* 0x000fe200078e0006 */
[----:B------:R-:W-:Y:S01]  /*d1d0*/  I2FP.F32.S32 R2, R2 ;  /* 0x0000000200027245 */ /* 0x000fe20000201400 */
[----:B------:R-:W-:Y:S01]  /*d1e0*/  IMAD.MOV.U32 R138, RZ, RZ, R46 ;  /* 0x000000ffff8a7224 */ /* 0x000fe200078e002e */
[----:B------:R-:W-:Y:S02]  /*d1f0*/  IABS R4, R4 ;  /* 0x0000000400047213 */ /* 0x000fe40000000000 */
[----:B------:R-:W-:Y:S01]  /*d200*/  I2FP.F32.S32 R5, R5 ;  /* 0x0000000500057245 */ /* 0x000fe20000201400 */
[----:B------:R-:W-:Y:S01]  /*d210*/  FFMA.FTZ R6, R2, -UR19, R51 ;  /* 0x8000001302067c23 */ /* 0x000fe20008010033 */
[----:B------:R-:W-:Y:S02]  /*d220*/  FSEL R2, R14, -INF , !P5 ;  /* 0xff8000000e027808 */ /* 0x000fe40006800000 */
[----:B------:R-:W-:Y:S02]  /*d230*/  FSEL R50, R11, -INF , !P4 ;  /* 0xff8000000b327808 */ /* 0x000fe40006000000 */
[----:B------:R-:W-:-:S02]  /*d240*/  FSEL R64, R10, -INF , !P3 ;  /* 0xff8000000a407808 */ /* 0x000fc40005800000 */
[----:B------:R-:W-:Y:S02]  /*d250*/  FSEL R46, R9, -INF , !P0 ;  /* 0xff800000092e7808 */ /* 0x000fe40004000000 */
[C---:B------:R-:W-:Y:S02]  /*d260*/  ISETP.GE.AND P5, PT, R3.reuse, R72, PT ;  /* 0x000000480300720c */ /* 0x040fe40003fa6270 */
[C---:B------:R-:W-:Y:S02]  /*d270*/  ISETP.GE.AND P4, PT, R3.reuse, R71, PT ;  /* 0x000000470300720c */ /* 0x040fe40003f86270 */
[C---:B------:R-:W-:Y:S02]  /*d280*/  ISETP.GE.AND P3, PT, R3.reuse, R70, PT ;  /* 0x000000460300720c */ /* 0x040fe40003f66270 */
[----:B------:R-:W-:Y:S01]  /*d290*/  ISETP.GE.AND P0, PT, R3, R252, PT ;  /* 0x000000fc0300720c */ /* 0x000fe20003f06270 */
[----:B------:R-:W-:Y:S01]  /*d2a0*/  FFMA.FTZ R8, R5, -UR19, R142 ;  /* 0x8000001305087c23 */ /* 0x000fe2000801008e */
[----:B------:R-:W-:Y:S01]  /*d2b0*/  I2FP.F32.S32 R4, R4 ;  /* 0x0000000400047245 */ /* 0x000fe20000201400 */
[----:B------:R1:W-:Y:S01]  /*d2c0*/  STL [R1+0x1c], R2 ;  /* 0x00001c0201007387 */ /* 0x0003e20000100800 */
[----:B------:R-:W-:Y:S01]  /*d2d0*/  ISETP.LT.OR P5, PT, R3, R247, P5 ;  /* 0x000000f70300720c */ /* 0x000fe20002fa1670 */
[----:B------:R-:W-:Y:S01]  /*d2e0*/  IMAD.IADD R5, R249, 0x1, -R3 ;  /* 0x00000001f9057824 */ /* 0x000fe200078e0a03 */
[----:B------:R-:W-:-:S02]  /*d2f0*/  ISETP.LT.OR P4, PT, R3, R246, P4 ;  /* 0x000000f60300720c */ /* 0x000fc40002781670 */
[C---:B------:R-:W-:Y:S02]  /*d300*/  ISETP.LT.OR P3, PT, R3.reuse, R245, P3 ;  /* 0x000000f50300720c */ /* 0x040fe40001f61670 */
[----:B------:R-:W-:Y:S01]  /*d310*/  ISETP.LT.OR P0, PT, R3, R244, P0 ;  /* 0x000000f40300720c */ /* 0x000fe20000701670 */
[----:B------:R-:W-:Y:S02]  /*d320*/  IMAD.IADD R3, R251, 0x1, -R3 ;  /* 0x00000001fb037824 */ /* 0x000fe400078e0a03 */
[----:B------:R-:W-:Y:S01]  /*d330*/  FFMA.FTZ R7, R4, -UR19, R49 ;  /* 0x8000001304077c23 */ /* 0x000fe20008010031 */
[----:B------:R-:W-:Y:S02]  /*d340*/  IABS R5, R5 ;  /* 0x0000000500057213 */ /* 0x000fe40000000000 */
[----:B------:R-:W-:Y:S01]  /*d350*/  IABS R9, R3 ;  /* 0x0000000300097213 */ /* 0x000fe20000000000 */
[----:B-1----:R-:W-:-:S04]  /*d360*/  VIADD R2, R0, 0x28 ;  /* 0x0000002800027836 */ /* 0x002fc80000000000 */
[----:B------:R-:W-:Y:S01]  /*d370*/  IMAD.IADD R4, R248, 0x1, -R2 ;  /* 0x00000001f8047824 */ /* 0x000fe200078e0a02 */
[----:B------:R-:W-:-:S04]  /*d380*/  I2FP.F32.S32 R5, R5 ;  /* 0x0000000500057245 */ /* 0x000fc80000201400 */
[----:B------:R-:W-:Y:S01]  /*d390*/  IABS R3, R4 ;  /* 0x0000000400037213 */ /* 0x000fe20000000000 */
[----:B------:R-:W-:-:S05]  /*d3a0*/  IMAD.MOV.U32 R4, RZ, RZ, R9 ;  /* 0x000000ffff047224 */ /* 0x000fca00078e0009 */
[----:B------:R-:W-:Y:S02]  /*d3b0*/  I2FP.F32.S32 R9, R4 ;  /* 0x0000000400097245 */ /* 0x000fe40000201400 */
[----:B------:R-:W-:Y:S01]  /*d3c0*/  I2FP.F32.S32 R4, R3 ;  /* 0x0000000300047245 */ /* 0x000fe20000201400 */
[----:B------:R-:W-:Y:S01]  /*d3d0*/  FFMA.FTZ R3, R5, -UR19, R141 ;  /* 0x8000001305037c23 */ /* 0x000fe2000801008d */
[----:B------:R-:W-:Y:S01]  /*d3e0*/  IMAD.MOV.U32 R67, RZ, RZ, R59 ;  /* 0x000000ffff437224 */ /* 0x000fe200078e003b */
        /* <DEDUP_REMOVED lines=33> */
[----:B------:R-:W-:Y:S01]  /*d600*/  FFMA.FTZ R13, R9, -UR19, R143 ;  /* 0x80000013090d7c23 */ /* 0x000fe2000801008f */
[----:B------:R-:W-:Y:S02]  /*d610*/  IMAD.MOV.U32 R139, RZ, RZ, R219 ;  /* 0x000000ffff8b7224 */ /* 0x000fe400078e00db */
[----:B------:R-:W-:-:S02]  /*d620*/  I2FP.F32.S32 R3, R3 ;  /* 0x0000000300037245 */ /* 0x000fc40000201400 */
[----:B------:R-:W-:Y:S02]  /*d630*/  FSEL R223, R13, -INF , !P0 ;  /* 0xff8000000ddf7808 */ /* 0x000fe40004000000 */
[----:B------:R-:W-:Y:S02]  /*d640*/  FSEL R219, R12, -INF , !P6 ;  /* 0xff8000000cdb7808 */ /* 0x000fe40007000000 */
[----:B------:R-:W-:Y:S02]  /*d650*/  FSEL R221, R8, -INF , !P5 ;  /* 0xff80000008dd7808 */ /* 0x000fe40006800000 */
[----:B------:R-:W-:Y:S01]  /*d660*/  FSEL R222, R7, -INF , !P4 ;  /* 0xff80000007de7808 */ /* 0x000fe20006000000 */
[----:B------:R-:W-:Y:S01]  /*d670*/  FFMA.FTZ R9, R3, -UR19, R209 ;  /* 0x8000001303097c23 */ /* 0x000fe200080100d1 */
[----:B------:R-:W-:Y:S02]  /*d680*/  I2FP.F32.S32 R5, R5 ;  /* 0x0000000500057245 */ /* 0x000fe40000201400 */
        /* <DEDUP_REMOVED lines=8> */
[----:B------:R-:W-:Y:S01]  /*d710*/  ISETP.LT.OR P6, PT, R2, R246, P6 ;  /* 0x000000f60200720c */ /* 0x000fe200037c1670 */
[----:B------:R-:W-:Y:S01]  /*d720*/  FFMA.FTZ R10, R4, -UR19, R39 ;  /* 0x80000013040a7c23 */ /* 0x000fe20008010027 */
[----:B------:R-:W-:-:S02]  /*d730*/  ISETP.LT.OR P5, PT, R2, R245, P5 ;  /* 0x000000f50200720c */ /* 0x000fc40002fa1670 */
[----:B------:R-:W-:Y:S01]  /*d740*/  ISETP.LT.OR P4, PT, R2, R244, P4 ;  /* 0x000000f40200720c */ /* 0x000fe20002781670 */
[----:B------:R-:W-:Y:S02]  /*d750*/  IMAD.IADD R2, R251, 0x1, -R2 ;  /* 0x00000001fb027824 */ /* 0x000fe400078e0a02 */
[--C-:B------:R-:W-:Y:S02]  /*d760*/  IMAD.IADD R4, R248, 0x1, -R3.reuse ;  /* 0x00000001f8047824 */ /* 0x100fe400078e0a03 */
[----:B------:R-:W-:Y:S01]  /*d770*/  IMAD.IADD R5, R250, 0x1, -R3 ;  /* 0x00000001fa057824 */ /* 0x000fe200078e0a03 */
[----:B------:R-:W-:Y:S02]  /*d780*/  IABS R6, R2 ;  /* 0x0000000200067213 */ /* 0x000fe40000000000 */
[----:B------:R-:W-:Y:S02]  /*d790*/  IABS R4, R4 ;  /* 0x0000000400047213 */ /* 0x000fe40000000000 */
[----:B------:R-:W-:Y:S01]  /*d7a0*/  IABS R2, R5 ;  /* 0x0000000500027213 */ /* 0x000fe20000000000 */
[----:B------:R-:W-:Y:S01]  /*d7b0*/  IMAD.MOV.U32 R5, RZ, RZ, R6 ;  /* 0x000000ffff057224 */ /* 0x000fe200078e0006 */
[----:B------:R-:W-:-:S02]  /*d7c0*/  I2FP.F32.S32 R4, R4 ;  /* 0x0000000400047245 */ /* 0x000fc40000201400 */
[----:B------:R-:W-:Y:S02]  /*d7d0*/  I2FP.F32.S32 R2, R2 ;  /* 0x0000000200027245 */ /* 0x000fe40000201400 */
[----:B------:R-:W-:Y:S01]  /*d7e0*/  I2FP.F32.S32 R5, R5 ;  /* 0x0000000500057245 */ /* 0x000fe20000201400 */
[----:B------:R-:W-:Y:S01]  /*d7f0*/  FFMA.FTZ R7, R4, -UR19, R218 ;  /* 0x8000001304077c23 */ /* 0x000fe200080100da */
[----:B------:R-:W-:Y:S01]  /*d800*/  FSEL R220, R14, -INF , !P3 ;  /* 0xff8000000edc7808 */ /* 0x000fe20005800000 */
[----:B------:R-:W-:Y:S01]  /*d810*/  FFMA.FTZ R6, R2, -UR19, R216 ;  /* 0x8000001302067c23 */ /* 0x000fe200080100d8 */
        /* <DEDUP_REMOVED lines=15> */
[----:B------:R-:W-:-:S03]  /*d910*/  IMAD.IADD R4, R248, 0x1, -R2 ;  /* 0x00000001f8047824 */ /* 0x000fc600078e0a02 */
        /* <DEDUP_REMOVED lines=8> */
[----:B------:R-:W-:Y:S01]  /*d9a0*/  IMAD.MOV.U32 R137, RZ, RZ, R214 ;  /* 0x000000ffff897224 */ /* 0x000fe200078e00d6 */
[----:B------:R-:W-:Y:S01]  /*d9b0*/  FSEL R213, R6, -INF , !P0 ;  /* 0xff80000006d57808 */ /* 0x000fe20004000000 */
[----:B------:R-:W-:Y:S02]  /*d9c0*/  IMAD.MOV.U32 R136, RZ, RZ, R212 ;  /* 0x000000ffff887224 */ /* 0x000fe400078e00d4 */
[----:B------:R-:W-:Y:S01]  /*d9d0*/  FFMA.FTZ R12, R4, -UR19, R217 ;  /* 0x80000013040c7c23 */ /* 0x000fe200080100d9 */
[----:B------:R-:W-:Y:S02]  /*d9e0*/  FSEL R217, R8, -INF , !P4 ;  /* 0xff80000008d97808 */ /* 0x000fe40006000000 */
[----:B------:R-:W-:-:S02]  /*d9f0*/  FSEL R212, R7, -INF , !P3 ;  /* 0xff80000007d47808 */ /* 0x000fc40005800000 */
[----:B------:R-:W-:Y:S01]  /*da00*/  FSEL R214, R3, -INF , !P6 ;  /* 0xff80000003d67808 */ /* 0x000fe20007000000 */
[--C-:B------:R-:W-:Y:S01]  /*da10*/  IMAD.IADD R4, R250, 0x1, -R2.reuse ;  /* 0x00000001fa047824 */ /* 0x100fe200078e0a02 */
[C---:B------:R-:W-:Y:S02]  /*da20*/  ISETP.GE.AND P4, PT, R2.reuse, R72, PT ;  /* 0x000000480200720c */ /* 0x040fe40003f86270 */
[C---:B------:R-:W-:Y:S02]  /*da30*/  ISETP.GE.AND P3, PT, R2.reuse, R71, PT ;  /* 0x000000470200720c */ /* 0x040fe40003f66270 */
[C---:B------:R-:W-:Y:S02]  /*da40*/  ISETP.GE.AND P0, PT, R2.reuse, R70, PT ;  /* 0x000000460200720c */ /* 0x040fe40003f06270 */
[C---:B------:R-:W-:Y:S01]  /*da50*/  ISETP.GE.AND P6, PT, R2.reuse, R252, PT ;  /* 0x000000fc0200720c */ /* 0x040fe20003fc6270 */
[----:B------:R-:W-:Y:S01]  /*da60*/  IMAD.IADD R3, R249, 0x1, -R2 ;  /* 0x00000001f9037824 */ /* 0x000fe200078e0a02 */
[----:B------:R-:W-:-:S02]  /*da70*/  ISETP.LT.OR P4, PT, R2, R247, P4 ;  /* 0x000000f70200720c */ /* 0x000fc40002781670 */
[C---:B------:R-:W-:Y:S02]  /*da80*/  ISETP.LT.OR P3, PT, R2.reuse, R246, P3 ;  /* 0x000000f60200720c */ /* 0x040fe40001f61670 */
[C---:B------:R-:W-:Y:S02]  /*da90*/  ISETP.LT.OR P0, PT, R2.reuse, R245, P0 ;  /* 0x000000f50200720c */ /* 0x040fe40000701670 */
[----:B------:R-:W-:Y:S01]  /*daa0*/  ISETP.LT.OR P6, PT, R2, R244, P6 ;  /* 0x000000f40200720c */ /* 0x000fe200037c1670 */
[----:B------:R-:W-:Y:S01]  /*dab0*/  IMAD.IADD R2, R251, 0x1, -R2 ;  /* 0x00000001fb027824 */ /* 0x000fe200078e0a02 */
[----:B------:R-:W-:-:S04]  /*dac0*/  IABS R5, R4 ;  /* 0x0000000400057213 */ /* 0x000fc80000000000 */
[----:B------:R-:W-:Y:S01]  /*dad0*/  IABS R4, R2 ;  /* 0x0000000200047213 */ /* 0x000fe20000000000 */
[----:B------:R-:W-:Y:S01]  /*dae0*/  IMAD.MOV.U32 R2, RZ, RZ, R5 ;  /* 0x000000ffff027224 */ /* 0x000fe200078e0005 */
[----:B------:R-:W-:-:S04]  /*daf0*/  IABS R3, R3 ;  /* 0x0000000300037213 */ /* 0x000fc80000000000 */
[----:B------:R-:W-:Y:S01]  /*db00*/  I2FP.F32.S32 R2, R2 ;  /* 0x0000000200027245 */ /* 0x000fe20000201400 */
[----:B------:R-:W-:Y:S01]  /*db10*/  FFMA.FTZ R13, R9, -UR19, R34 ;  /* 0x80000013090d7c23 */ /* 0x000fe20008010022 */
[----:B------:R-:W-:Y:S02]  /*db20*/  I2FP.F32.S32 R4, R4 ;  /* 0x0000000400047245 */ /* 0x000fe40000201400 */
[----:B------:R-:W-:Y:S01]  /*db30*/  I2FP.F32.S32 R3, R3 ;  /* 0x0000000300037245 */ /* 0x000fe20000201400 */
[----:B------:R-:W-:Y:S01]  /*db40*/  FFMA.FTZ R9, R2, -UR19, R74 ;  /* 0x8000001302097c23 */ /* 0x000fe2000801004a */
[----:B------:R-:W-:Y:S02]  /*db50*/  VIADD R2, R0, 0x38 ;  /* 0x0000003800027836 */ /* 0x000fe40000000000 */
[----:B------:R-:W-:Y:S01]  /*db60*/  FFMA.FTZ R14, R4, -UR19, R35 ;  /* 0x80000013040e7c23 */ /* 0x000fe20008010023 */
[----:B------:R-:W-:Y:S01]  /*db70*/  FSEL R211, R13, -INF , !P5 ;  /* 0xff8000000dd37808 */ /* 0x000fe20006800000 */
[----:B------:R-:W-:Y:S01]  /*db80*/  FFMA.FTZ R8, R3, -UR19, R33 ;  /* 0x8000001303087c23 */ /* 0x000fe20008010021 */
[--C-:B------:R-:W-:Y:S01]  /*db90*/  IMAD.IADD R4, R248, 0x1, -R2.reuse ;  /* 0x00000001f8047824 */ /* 0x100fe200078e0a02 */
[----:B------:R-:W-:Y:S01]  /*dba0*/  FSEL R143, R12, -INF , !P4 ;  /* 0xff8000000c8f7808 */ /* 0x000fe20006000000 */
[--C-:B------:R-:W-:Y:S01]  /*dbb0*/  IMAD.IADD R3, R250, 0x1, -R2.reuse ;  /* 0x00000001fa037824 */ /* 0x100fe200078e0a02 */
[----:B------:R1:W5:Y:S01]  /*dbc0*/  LDL.LU R74, [R1+0xa8] ;  /* 0x0000a800014a7983 */ /* 0x0003620000300800 */
[----:B------:R-:W-:Y:S01]  /*dbd0*/  IMAD.IADD R6, R249, 0x1, -R2 ;  /* 0x00000001f9067824 */ /* 0x000fe200078e0a02 */
[----:B------:R-:W-:-:S02]  /*dbe0*/  IABS R5, R4 ;  /* 0x0000000400057213 */ /* 0x000fc40000000000 */
[----:B------:R-:W-:Y:S02]  /*dbf0*/  IABS R4, R3 ;  /* 0x0000000300047213 */ /* 0x000fe40000000000 */
[----:B------:R-:W-:Y:S01]  /*dc00*/  IABS R3, R6 ;  /* 0x0000000600037213 */ /* 0x000fe20000000000 */
[----:B------:R-:W-:-:S03]  /*dc10*/  VIADD R0, R0, 0x39 ;  /* 0x0000003900007836 */ /* 0x000fc60000000000 */
[----:B------:R-:W-:Y:S02]  /*dc20*/  I2FP.F32.S32 R3, R3 ;  /* 0x0000000300037245 */ /* 0x000fe40000201400 */
[----:B------:R-:W-:Y:S02]  /*dc30*/  FSEL R208, R9, -INF , !P3 ;  /* 0xff80000009d07808 */ /* 0x000fe40005800000 */
[----:B------:R-:W-:Y:S01]  /*dc40*/  FSEL R210, R8, -INF , !P0 ;  /* 0xff80000008d27808 */ /* 0x000fe20004000000 */
[----:B------:R-:W-:Y:S01]  /*dc50*/  FFMA.FTZ R7, R3, -UR19, R137 ;  /* 0x8000001303077c23 */ /* 0x000fe20008010089 */
[----:B------:R-:W-:Y:S02]  /*dc60*/  I2FP.F32.S32 R4, R4 ;  /* 0x0000000400047245 */ /* 0x000fe40000201400 */
[C---:B------:R-:W-:Y:S02]  /*dc70*/  ISETP.GE.AND P5, PT, R2.reuse, R72, PT ;  /* 0x000000480200720c */ /* 0x040fe40003fa6270 */
[----:B------:R-:W-:-:S02]  /*dc80*/  ISETP.GE.AND P4, PT, R2, R71, PT ;  /* 0x000000470200720c */ /* 0x000fc40003f86270 */
[C---:B------:R-:W-:Y:S02]  /*dc90*/  ISETP.GE.AND P3, PT, R2.reuse, R70, PT ;  /* 0x000000460200720c */ /* 0x040fe40003f66270 */
[----:B------:R-:W-:Y:S01]  /*dca0*/  ISETP.GE.AND P0, PT, R2, R252, PT ;  /* 0x000000fc0200720c */ /* 0x000fe20003f06270 */
[----:B------:R-:W-:Y:S01]  /*dcb0*/  IMAD.IADD R3, R248, 0x1, -R0 ;  /* 0x00000001f8037824 */ /* 0x000fe200078e0a00 */
[----:B------:R-:W-:Y:S01]  /*dcc0*/  ISETP.LT.OR P5, PT, R2, R247, P5 ;  /* 0x000000f70200720c */ /* 0x000fe20002fa1670 */
[----:B------:R-:W-:Y:S01]  /*dcd0*/  FFMA.FTZ R10, R4, -UR19, R139 ;  /* 0x80000013040a7c23 */ /* 0x000fe2000801008b */
[C---:B------:R-:W-:Y:S02]  /*dce0*/  ISETP.LT.OR P4, PT, R2.reuse, R246, P4 ;  /* 0x000000f60200720c */ /* 0x040fe40002781670 */
[C---:B------:R-:W-:Y:S02]  /*dcf0*/  ISETP.LT.OR P3, PT, R2.reuse, R245, P3 ;  /* 0x000000f50200720c */ /* 0x040fe40001f61670 */
[----:B------:R-:W-:Y:S01]  /*dd00*/  ISETP.LT.OR P0, PT, R2, R244, P0 ;  /* 0x000000f40200720c */ /* 0x000fe20000701670 */
[----:B------:R-:W-:Y:S01]  /*dd10*/  IMAD.IADD R2, R251, 0x1, -R2 ;  /* 0x00000001fb027824 */ /* 0x000fe200078e0a02 */
[----:B------:R-:W-:Y:S01]  /*dd20*/  IABS R3, R3 ;  /* 0x0000000300037213 */ /* 0x000fe20000000000 */
[----:B------:R-:W-:Y:S01]  /*dd30*/  IMAD.IADD R4, R250, 0x1, -R0 ;  /* 0x00000001fa047824 */ /* 0x000fe200078e0a00 */
[----:B------:R-:W-:-:S02]  /*dd40*/  I2FP.F32.S32 R5, R5 ;  /* 0x0000000500057245 */ /* 0x000fc40000201400 */
[----:B------:R-:W-:Y:S02]  /*dd50*/  IABS R6, R2 ;  /* 0x0000000200067213 */ /* 0x000fe40000000000 */
[----:B------:R-:W-:Y:S02]  /*dd60*/  IABS R2, R4 ;  /* 0x0000000400027213 */ /* 0x000fe40000000000 */
[----:B------:R-:W-:Y:S01]  /*dd70*/  I2FP.F32.S32 R3, R3 ;  /* 0x0000000300037245 */ /* 0x000fe20000201400 */
[----:B------:R-:W-:Y:S01]  /*dd80*/  FFMA.FTZ R11, R5, -UR19, R67 ;  /* 0x80000013050b7c23 */ /* 0x000fe20008010043 */
[----:B------:R-:W-:-:S03]  /*dd90*/  I2FP.F32.S32 R2, R2 ;  /* 0x0000000200027245 */ /* 0x000fc60000201400 */
[----:B------:R-:W-:Y:S01]  /*dda0*/  FFMA.FTZ R5, R3, -UR19, R138 ;  /* 0x8000001303057c23 */ /* 0x000fe2000801008a */
[----:B------:R-:W-:Y:S02]  /*ddb0*/  IMAD.IADD R3, R249, 0x1, -R0 ;  /* 0x00000001f9037824 */ /* 0x000fe400078e0a00 */
[----:B------:R-:W-:Y:S01]  /*ddc0*/  FFMA.FTZ R4, R2, -UR19, R136 ;  /* 0x8000001302047c23 */ /* 0x000fe20008010088 */
[----:B------:R-:W-:Y:S01]  /*ddd0*/  FSEL R209, R14, -INF , !P6 ;  /* 0xff8000000ed17808 */ /* 0x000fe20007000000 */
[----:B------:R-:W-:Y:S01]  /*dde0*/  IMAD.IADD R2, R251, 0x1, -R0 ;  /* 0x00000001fb027824 */ /* 0x000fe200078e0a00 */
[----:B------:R-:W-:Y:S02]  /*ddf0*/  FSEL R138, R11, -INF , !P5 ;  /* 0xff8000000b8a7808 */ /* 0x000fe40006800000 */
[----:B------:R-:W-:Y:S02]  /*de00*/  FSEL R139, R10, -INF , !P4 ;  /* 0xff8000000a8b7808 */ /* 0x000fe40006000000 */
[----:B------:R-:W-:-:S02]  /*de10*/  FSEL R142, R7, -INF , !P3 ;  /* 0xff800000078e7808 */ /* 0x000fc40005800000 */
[C---:B------:R-:W-:Y:S02]  /*de20*/  ISETP.GE.AND P6, PT, R0.reuse, R72, PT ;  /* 0x000000480000720c */ /* 0x040fe40003fc6270 */
[C---:B------:R-:W-:Y:S02]  /*de30*/  ISETP.GE.AND P5, PT, R0.reuse, R71, PT ;  /* 0x000000470000720c */ /* 0x040fe40003fa6270 */
[C---:B------:R-:W-:Y:S02]  /*de40*/  ISETP.GE.AND P4, PT, R0.reuse, R70, PT ;  /* 0x000000460000720c */ /* 0x040fe40003f86270 */
[C---:B------:R-:W-:Y:S02]  /*de50*/  ISETP.GE.AND P3, PT, R0.reuse, R252, PT ;  /* 0x000000fc0000720c */ /* 0x040fe40003f66270 */
[----:B------:R-:W-:Y:S02]  /*de60*/  IABS R3, R3 ;  /* 0x0000000300037213 */ /* 0x000fe40000000000 */
[----:B------:R-:W-:-:S02]  /*de70*/  ISETP.LT.OR P6, PT, R0, R247, P6 ;  /* 0x000000f70000720c */ /* 0x000fc400037c1670 */
[C---:B------:R-:W-:Y:S02]  /*de80*/  ISETP.LT.OR P5, PT, R0.reuse, R246, P5 ;  /* 0x000000f60000720c */ /* 0x040fe40002fa1670 */
[C---:B------:R-:W-:Y:S02]  /*de90*/  ISETP.LT.OR P4, PT, R0.reuse, R245, P4 ;  /* 0x000000f50000720c */ /* 0x040fe40002781670 */
[----:B------:R-:W-:Y:S02]  /*dea0*/  ISETP.LT.OR P3, PT, R0, R244, P3 ;  /* 0x000000f40000720c */ /* 0x000fe40001f61670 */
[----:B------:R-:W-:Y:S01]  /*deb0*/  IABS R0, R2 ;  /* 0x0000000200007213 */ /* 0x000fe20000000000 */
[----:B------:R-:W-:Y:S01]  /*dec0*/  IMAD.MOV.U32 R2, RZ, RZ, R3 ;  /* 0x000000ffff027224 */ /* 0x000fe200078e0003 */
[----:B------:R-:W-:Y:S02]  /*ded0*/  I2FP.F32.S32 R6, R6 ;  /* 0x0000000600067245 */ /* 0x000fe40000201400 */
[----:B------:R-:W-:-:S02]  /*dee0*/  I2FP.F32.S32 R0, R0 ;  /* 0x0000000000007245 */ /* 0x000fc40000201400 */
[----:B------:R-:W-:Y:S01]  /*def0*/  I2FP.F32.S32 R2, R2 ;  /* 0x0000000200027245 */ /* 0x000fe20000201400 */
[----:B------:R-:W-:Y:S02]  /*df00*/  FFMA.FTZ R6, R6, -UR19, R73 ;  /* 0x8000001306067c23 */ /* 0x000fe40008010049 */
[----:B------:R1:W5:Y:S01]  /*df10*/  LDL.LU R73, [R1+0xa4] ;  /* 0x0000a40001497983 */ /* 0x0003620000300800 */
[----:B------:R-:W-:Y:S01]  /*df20*/  FFMA.FTZ R0, R0, -UR19, R68 ;  /* 0x8000001300007c23 */ /* 0x000fe20008010044 */
[----:B------:R-:W-:Y:S02]  /*df30*/  FFMA.FTZ R2, R2, -UR19, R69 ;  /* 0x8000001302027c23 */ /* 0x000fe40008010045 */
[----:B------:R1:W5:Y:S04]  /*df40*/  LDL.LU R72, [R1+0xa0] ;  /* 0x0000a00001487983 */ /* 0x0003680000300800 */
[----:B------:R1:W5:Y:S04]  /*df50*/  LDL.LU R71, [R1+0x9c] ;  /* 0x00009c0001477983 */ /* 0x0003680000300800 */
[----:B------:R1:W5:Y:S04]  /*df60*/  LDL.LU R70, [R1+0x98] ;  /* 0x0000980001467983 */ /* 0x0003680000300800 */
[----:B------:R1:W5:Y:S04]  /*df70*/  LDL.LU R69, [R1+0x94] ;  /* 0x0000940001457983 */ /* 0x0003680000300800 */
[----:B------:R1:W5:Y:S01]  /*df80*/  LDL.LU R68, [R1+0x90] ;  /* 0x0000900001447983 */ /* 0x0003620000300800 */
[----:B------:R-:W-:-:S02]  /*df90*/  FSEL R141, R6, -INF , !P0 ;  /* 0xff800000068d7808 */ /* 0x000fc40004000000 */
[----:B------:R-:W-:Y:S02]  /*dfa0*/  PLOP3.LUT P0, PT, PT, PT, UP0, 0x80, 0x0 ;  /* 0x000000000000781c */ /* 0x000fe40003f0f008 */
[----:B------:R-:W-:Y:S02]  /*dfb0*/  FSEL R14, R5, -INF , !P6 ;  /* 0xff800000050e7808 */ /* 0x000fe40007000000 */
[----:B------:R-:W-:Y:S02]  /*dfc0*/  FSEL R136, R4, -INF , !P5 ;  /* 0xff80000004887808 */ /* 0x000fe40006800000 */
[----:B------:R-:W-:Y:S02]  /*dfd0*/  FSEL R137, R2, -INF , !P4 ;  /* 0xff80000002897808 */ /* 0x000fe40006000000 */
[----:B------:R-:W-:-:S05]  /*dfe0*/  FSEL R140, R0, -INF , !P3 ;  /* 0xff800000008c7808 */ /* 0x000fca0005800000 */
        /* <DEDUP_REMOVED lines=10> */
[----:B------:R-:W1:Y:S03]  /*e090*/  @!P1 LDC.64 R6, c[0x0][0x218] ;  /* 0x00008600ff069b82 */ /* 0x000e660000000a00 */
[----:B------:R-:W-:Y:S01]  /*e0a0*/  UIMAD UR4, UR5, UR9, UR4 ;  /* 0x00000009050472a4 */ /* 0x000fe2000f8e0204 */
[----:B------:R-:W-:Y:S02]  /*e0b0*/  IMAD.U32 R0, RZ, RZ, UR30 ;  /* 0x0000001eff007e24 */ /* 0x000fe4000f8e00ff */
        /* <DEDUP_REMOVED lines=13> */
[----:B-1----:R-:W-:-:S04]  /*e190*/  @!P1 LEA R4, P3, R0, R6, 0x1 ;  /* 0x0000000600049211 */ /* 0x002fc800078608ff */
[C---:B------:R-:W-:Y:S02]  /*e1a0*/  @!P1 LEA.HI.X R5, R0.reuse, R7, R2, 0x1, P3 ;  /* 0x0000000700059211 */ /* 0x040fe400018f0c02 */
[----:B------:R-:W1:Y:S01]  /*e1b0*/  @!P1 LDC.64 R6, c[0x0][0x218] ;  /* 0x00008600ff069b82 */ /* 0x000e620000000a00 */
        /* <DEDUP_REMOVED lines=57> */
.L_x_903:
[----:B------:R-:W-:Y:S05]  /*e550*/  BSYNC B0 ;  /* 0x0000000000007941 */ /* 0x000fea0003800000 */
.L_x_902:
[----:B------:R-:W0:Y:S02]  /*e560*/  LDGDEPBAR ;  /* 0x00000000000079af */ /* 0x000e240000000000 */
.L_x_901:
[----:B------:R-:W3:Y:S01]  /*e570*/  LDL.LU R49, [R1+0x30] ;  /* 0x0000300001317983 */ /* 0x000ee20000300800 */
[----:B------:R-:W-:Y:S02]  /*e580*/  MOV R55, R25 ;  /* 0x0000001900377202 */ /* 0x000fe40000000f00 */
[----:B------:R-:W-:Y:S01]  /*e590*/  MOV R53, R27 ;  /* 0x0000001b00357202 */ /* 0x000fe20000000f00 */
[----:B------:R-:W4:Y:S04]  /*e5a0*/  LDL.LU R25, [R1+0x28] ;  /* 0x0000280001197983 */ /* 0x000f280000300800 */
[----:B------:R2:W-:Y:S04]  /*e5b0*/  STL [R1+0xac], R235 ;  /* 0x0000aceb01007387 */ /* 0x0005e80000100800 */
[----:B--2---:R-:W2:Y:S01]  /*e5c0*/  LDL.LU R235, [R1+0x1c] ;  /* 0x00001c0001eb7983 */ /* 0x004ea20000300800 */
[----:B------:R-:W-:-:S03]  /*e5d0*/  FMNMX.FTZ R0, R135, R19, !PT ;  /* 0x0000001387007209 */ /* 0x000fc60007810000 */
[----:B------:R-:W-:Y:S01]  /*e5e0*/  STL [R1+0xa8], R234 ;  /* 0x0000a8ea01007387 */ /* 0x000fe20000100800 */
        /* <DEDUP_REMOVED lines=8> */
[----:B------:R-:W-:Y:S01]  /*e670*/  STL [R1+0x90], R224 ;  /* 0x000090e001007387 */ /* 0x000fe20000100800 */
[----:B---3--:R-:W-:-:S04]  /*e680*/  FMNMX.FTZ R0, R49, R0, !PT ;  /* 0x0000000031007209 */ /* 0x008fc80007810000 */
[----:B------:R-:W-:-:S04]  /*e690*/  FMNMX.FTZ R0, R63, R0, !PT ;  /* 0x000000003f007209 */ /* 0x000fc80007810000 */
[----:B------:R-:W-:-:S04]  /*e6a0*/  FMNMX.FTZ R0, R61, R0, !PT ;  /* 0x000000003d007209 */ /* 0x000fc80007810000 */
[----:B------:R-:W-:-:S04]  /*e6b0*/  FMNMX.FTZ R0, R60, R0, !PT ;  /* 0x000000003c007209 */ /* 0x000fc80007810000 */
[----:B------:R-:W-:-:S04]  /*e6c0*/  FMNMX.FTZ R0, R50, R0, !PT ;  /* 0x0000000032007209 */ /* 0x000fc80007810000 */
[----:B------:R-:W-:-:S04]  /*e6d0*/  FMNMX.FTZ R0, R51, R0, !PT ;  /* 0x0000000033007209 */ /* 0x000fc80007810000 */
[----:B------:R-:W-:-:S04]  /*e6e0*/  FMNMX.FTZ R0, R219, R0, !PT ;  /* 0x00000000db007209 */ /* 0x000fc80007810000 */
[----:B------:R-:W-:-:S04]  /*e6f0*/  FMNMX.FTZ R0, R215, R0, !PT ;  /* 0x00000000d7007209 */ /* 0x000fc80007810000 */
[----:B-1----:R-:W-:Y:S02]  /*e700*/  FMNMX.FTZ R3, R212, R0, !PT ;  /* 0x00000000d4037209 */ /* 0x002fe40007810000 */
        /* <DEDUP_REMOVED lines=52> */
[----:B------:R-:W1:Y:S01]  /*ea50*/  SHFL.BFLY PT, R5, R3, 0x2, 0x1f ;  /* 0x0c401f0003057f89 */ /* 0x000e6200000e0000 */
[----:B------:R-:W-:Y:S01]  /*ea60*/  FMUL.FTZ R13, R231, UR10 ;  /* 0x0000000ae70d7c20 */ /* 0x000fe20008410000 */
[----:B------:R-:W-:-:S02]  /*ea70*/  FMNMX.FTZ R2, R211, R2, !PT ;  /* 0x00000002d3027209 */ /* 0x000fc40007810000 */
[----:B------:R-:W-:Y:S01]  /*ea80*/  FSETP.NEU.FTZ.AND P5, PT, R231, -INF , PT ;  /* 0xff800000e700780b */ /* 0x000fe20003fbd000 */
[----:B------:R-:W-:Y:S01]  /*ea90*/  STL [R1+0x3c], R231 ;  /* 0x00003ce701007387 */ /* 0x000fe20000100800 */
[----:B------:R-:W-:Y:S02]  /*eaa0*/  FMNMX.FTZ R2, R209, R2, !PT ;  /* 0x00000002d1027209 */ /* 0x000fe40007810000 */
[----:B--2---:R-:W-:Y:S02]  /*eab0*/  FMNMX.FTZ R0, R0, R6, !PT ;  /* 0x0000000600007209 */ /* 0x004fe40007810000 */
[----:B------:R-:W-:Y:S02]  /*eac0*/  FMNMX.FTZ R2, R141, R2, !PT ;  /* 0x000000028d027209 */ /* 0x000fe40007810000 */
[----:B------:R-:W-:Y:S01]  /*ead0*/  FSEL R13, R13, RZ, P5 ;  /* 0x000000ff0d0d7208 */ /* 0x000fe20002800000 */
[----:B------:R-:W2:Y:S01]  /*eae0*/  SHFL.BFLY PT, R7, R0, 0x1, 0x1f ;  /* 0x0c201f0000077f89 */ /* 0x000ea200000e0000 */
[----:B------:R-:W-:-:S03]  /*eaf0*/  FMNMX.FTZ R2, R140, R2, !PT ;  /* 0x000000028c027209 */ /* 0x000fc60007810000 */
[----:B------:R-:W-:-:S04]  /*eb00*/  FFMA.FTZ R4, R19, UR10, -R13 ;  /* 0x0000000a13047c23 */ /* 0x000fc8000801080d */
[----:B------:R3:W-:Y:S01]  /*eb10*/  MUFU.EX2 R8, R4 ;  /* 0x0000000400087308 */ /* 0x0007e20000000800 */
[----:B-1----:R-:W-:Y:S02]  /*eb20*/  FMNMX.FTZ R3, R3, R5, !PT ;  /* 0x0000000503037209 */ /* 0x002fe40007810000 */
[----:B------:R-:W-:Y:S04]  /*eb30*/  SHFL.BFLY PT, R5, R2, 0x2, 0x1f ;  /* 0x0c401f0002057f89 */ /* 0x000fe800000e0000 */
[----:B------:R-:W1:Y:S01]  /*eb40*/  SHFL.BFLY PT, R6, R3, 0x1, 0x1f ;  /* 0x0c201f0003067f89 */ /* 0x000e6200000e0000 */
[----:B--2---:R-:W-:Y:S01]  /*eb50*/  FMNMX.FTZ R27, R0, R7, !PT ;  /* 0x00000007001b7209 */ /* 0x004fe20007810000 */
[--C-:B------:R-:W-:Y:S01]  /*eb60*/  FFMA.FTZ R0, R17, UR10, -R13.reuse ;  /* 0x0000000a11007c23 */ /* 0x100fe2000801080d */
[----:B---3--:R-:W-:-:S02]  /*eb70*/  FFMA.FTZ R4, R20, UR10, -R13 ;  /* 0x0000000a14047c23 */ /* 0x008fc4000801080d */
[C---:B------:R-:W-:Y:S01]  /*eb80*/  FSETP.NEU.FTZ.AND P4, PT, R27.reuse, -INF , PT ;  /* 0xff8000001b00780b */ /* 0x040fe20003f9d000 */
[----:B------:R2:W-:Y:S01]  /*eb90*/  MUFU.EX2 R232, R0 ;  /* 0x0000000000e87308 */ /* 0x0005e20000000800 */
[----:B------:R-:W-:Y:S01]  /*eba0*/  STL [R1+0x40], R27 ;  /* 0x0000401b01007387 */ /* 0x000fe20000100800 */
[----:B------:R-:W-:-:S05]  /*ebb0*/  FMUL.FTZ R12, R27, UR10 ;  /* 0x0000000a1b0c7c20 */ /* 0x000fca0008410000 */
[----:B------:R-:W-:Y:S01]  /*ebc0*/  FSEL R12, R12, RZ, P4 ;  /* 0x000000ff0c0c7208 */ /* 0x000fe20002000000 */
[----:B------:R3:W-:Y:S01]  /*ebd0*/  MUFU.EX2 R10, R4 ;  /* 0x00000004000a7308 */ /* 0x0007e20000000800 */
[----:B-1----:R-:W-:-:S04]  /*ebe0*/  FMNMX.FTZ R234, R3, R6, !PT ;  /* 0x0000000603ea7209 */ /* 0x002fc80007810000 */
[C---:B------:R-:W-:Y:S01]  /*ebf0*/  FSETP.NEU.FTZ.AND P3, PT, R234.reuse, -INF , PT ;  /* 0xff800000ea00780b */ /* 0x040fe20003f7d000 */
[----:B--2---:R-:W-:Y:S01]  /*ec00*/  FFMA.FTZ R0, R15, UR10, -R13 ;  /* 0x0000000a0f007c23 */ /* 0x004fe2000801080d */
[----:B------:R-:W-:Y:S01]  /*ec10*/  STL [R1+0x38], R234 ;  /* 0x000038ea01007387 */ /* 0x000fe20000100800 */
[----:B------:R-:W-:Y:S02]  /*ec20*/  FMUL.FTZ R3, R234, UR10 ;  /* 0x0000000aea037c20 */ /* 0x000fe40008410000 */
[----:B------:R1:W-:Y:S03]  /*ec30*/  MUFU.EX2 R224, R0 ;  /* 0x0000000000e07308 */ /* 0x0003e60000000800 */
[----:B------:R-:W-:-:S05]  /*ec40*/  FSEL R3, R3, RZ, P3 ;  /* 0x000000ff03037208 */ /* 0x000fca0001800000 */
[----:B---3--:R-:W-:-:S04]  /*ec50*/  FFMA.FTZ R4, R22, UR10, -R3 ;  /* 0x0000000a16047c23 */ /* 0x008fc80008010803 */
[----:B------:R2:W-:Y:S01]  /*ec60*/  MUFU.EX2 R7, R4 ;  /* 0x0000000400077308 */ /* 0x0005e20000000800 */
[----:B-1----:R-:W-:Y:S01]  /*ec70*/  FMNMX.FTZ R0, R2, R5, !PT ;  /* 0x0000000502007209 */ /* 0x002fe20007810000 */
[----:B------:R-:W-:-:S04]  /*ec80*/  FFMA.FTZ R2, R21, UR10, -R12 ;  /* 0x0000000a15027c23 */ /* 0x000fc8000801080c */
[----:B------:R-:W1:Y:S02]  /*ec90*/  SHFL.BFLY PT, R5, R0, 0x1, 0x1f ;  /* 0x0c201f0000057f89 */ /* 0x000e6400000e0000 */
[----:B------:R3:W-:Y:S01]  /*eca0*/  MUFU.EX2 R9, R2 ;  /* 0x0000000200097308 */ /* 0x0007e20000000800 */
[----:B--2---:R-:W-:-:S07]  /*ecb0*/  FFMA.FTZ R4, R16, UR10, -R12 ;  /* 0x0000000a10047c23 */ /* 0x004fce000801080c */
[----:B------:R-:W-:Y:S01]  /*ecc0*/  MUFU.EX2 R230, R4 ;  /* 0x0000000400e67308 */ /* 0x000fe20000000800 */
[----:B---3--:R-:W-:-:S07]  /*ecd0*/  FFMA.FTZ R2, R23, UR10, -R12 ;  /* 0x0000000a17027c23 */ /* 0x008fce000801080c */
[----:B------:R2:W-:Y:S01]  /*ece0*/  MUFU.EX2 R21, R2 ;  /* 0x0000000200157308 */ /* 0x0005e20000000800 */
[----:B-1----:R-:W-:-:S05]  /*ecf0*/  FMNMX.FTZ R11, R0, R5, !PT ;  /* 0x00000005000b7209 */ /* 0x002fca0007810000 */
[----:B------:R1:W-:Y:S04]  /*ed00*/  STL [R1+0x34], R11 ;  /* 0x0000340b01007387 */ /* 0x0003e80000100800 */
[----:B------:R-:W3:Y:S04]  /*ed10*/  LDL.LU R233, [R1+0x2c] ;  /* 0x00002c0001e97983 */ /* 0x000ee80000300800 */
[----:B------:R-:W3:Y:S01]  /*ed20*/  LDL.LU R19, [R1+0x20] ;  /* 0x0000200001137983 */ /* 0x000ee20000300800 */
[----:B--2---:R-:W-:-:S04]  /*ed30*/  FFMA.FTZ R2, R18, UR10, -R12 ;  /* 0x0000000a12027c23 */ /* 0x004fc8000801080c */
[----:B------:R2:W-:Y:S02]  /*ed40*/  MUFU.EX2 R67, R2 ;  /* 0x0000000200437308 */ /* 0x0005e40000000800 */
[----:B--2---:R-:W-:Y:S02]  /*ed50*/  FSEL R2, R234, RZ, P3 ;  /* 0x000000ffea027208 */ /* 0x004fe40001800000 */
[----:B------:R-:W-:-:S03]  /*ed60*/  FSETP.NEU.FTZ.AND P3, PT, R11, -INF , PT ;  /* 0xff8000000b00780b */ /* 0x000fc60003f7d000 */
[----:B------:R-:W-:Y:S01]  /*ed70*/  FADD.FTZ R2, R133, -R2 ;  /* 0x8000000285027221 */ /* 0x000fe20000010000 */
[----:B------:R-:W-:-:S03]  /*ed80*/  FSEL R4, R11, RZ, P3 ;  /* 0x000000ff0b047208 */ /* 0x000fc60001800000 */
[----:B------:R-:W-:Y:S01]  /*ed90*/  FMUL.FTZ R0, R2, UR10 ;  /* 0x0000000a02007c20 */ /* 0x000fe20008410000 */
[----:B------:R-:W-:Y:S01]  /*eda0*/  FMUL.FTZ R2, R11, UR10 ;  /* 0x0000000a0b027c20 */ /* 0x000fe20008410000 */
[----:B------:R-:W-:-:S04]  /*edb0*/  FADD.FTZ R4, R132, -R4 ;  /* 0x8000000484047221 */ /* 0x000fc80000010000 */
[----:B------:R-:W-:Y:S01]  /*edc0*/  FSEL R2, R2, RZ, P3 ;  /* 0x000000ff02027208 */ /* 0x000fe20001800000 */
[----:B------:R-:W-:Y:S01]  /*edd0*/  FMUL.FTZ R4, R4, UR10 ;  /* 0x0000000a04047c20 */ /* 0x000fe20008410000 */
[----:B------:R-:W2:Y:S03]  /*ede0*/  MUFU.EX2 R0, R0 ;  /* 0x0000000000007308 */ /* 0x000ea60000000800 */
[----:B------:R-:W-:-:S05]  /*edf0*/  FFMA.FTZ R5, R24, UR10, -R2 ;  /* 0x0000000a18057c23 */ /* 0x000fca0008010802 */
[----:B------:R4:W-:Y:S08]  /*ee00*/  MUFU.EX2 R6, R5 ;  /* 0x0000000500067308 */ /* 0x0009f00000000800 */
[----:B------:R-:W1:Y:S01]  /*ee10*/  MUFU.EX2 R4, R4 ;  /* 0x0000000400047308 */ /* 0x000e620000000800 */
[-C--:B--2---:R-:W-:Y:S01]  /*ee20*/  FMUL.FTZ R204, R204, R0.reuse ;  /* 0x00000000cccc7220 */ /* 0x084fe20000410000 */
[-C--:B------:R-:W-:Y:S01]  /*ee30*/  FMUL.FTZ R205, R205, R0.reuse ;  /* 0x00000000cdcd7220 */ /* 0x080fe20000410000 */
[-C--:B------:R-:W-:Y:S01]  /*ee40*/  FMUL.FTZ R200, R200, R0.reuse ;  /* 0x00000000c8c87220 */ /* 0x080fe20000410000 */
[-C--:B------:R-:W-:Y:S01]  /*ee50*/  FMUL.FTZ R201, R201, R0.reuse ;  /* 0x00000000c9c97220 */ /* 0x080fe20000410000 */
[-C--:B------:R-:W-:Y:S01]  /*ee60*/  FMUL.FTZ R196, R196, R0.reuse ;  /* 0x00000000c4c47220 */ /* 0x080fe20000410000 */
[-C--:B------:R-:W-:Y:S01]  /*ee70*/  FMUL.FTZ R197, R197, R0.reuse ;  /* 0x00000000c5c57220 */ /* 0x080fe20000410000 */
[-C--:B------:R-:W-:Y:S01]  /*ee80*/  FMUL.FTZ R192, R192, R0.reuse ;  /* 0x00000000c0c07220 */ /* 0x080fe20000410000 */
[-C--:B------:R-:W-:Y:S01]  /*ee90*/  FMUL.FTZ R193, R193, R0.reuse ;  /* 0x00000000c1c17220 */ /* 0x080fe20000410000 */
[----:B----4-:R-:W-:Y:S01]  /*eea0*/  FSEL R5, R231, RZ, P5 ;  /* 0x000000ffe7057208 */ /* 0x010fe20002800000 */
[-C--:B------:R-:W-:Y:S01]  /*eeb0*/  FMUL.FTZ R188, R188, R0.reuse ;  /* 0x00000000bcbc7220 */ /* 0x080fe20000410000 */
[-C--:B------:R-:W-:Y:S01]  /*eec0*/  FMUL.FTZ R189, R189, R0.reuse ;  /* 0x00000000bdbd7220 */ /* 0x080fe20000410000 */
[-C--:B------:R-:W-:Y:S01]  /*eed0*/  FMUL.FTZ R184, R184, R0.reuse ;  /* 0x00000000b8b87220 */ /* 0x080fe20000410000 */
[-C--:B------:R-:W-:Y:S01]  /*eee0*/  FMUL.FTZ R185, R185, R0.reuse ;  /* 0x00000000b9b97220 */ /* 0x080fe20000410000 */
[----:B------:R-:W-:Y:S01]  /*eef0*/  FADD.FTZ R5, R135, -R5 ;  /* 0x8000000587057221 */ /* 0x000fe20000010000 */
[-C--:B------:R-:W-:Y:S01]  /*ef00*/  FFMA.FTZ R135, R25, R0.reuse, R7 ;  /* 0x0000000019877223 */ /* 0x080fe20000010007 */
[-C--:B------:R-:W-:Y:S01]  /*ef10*/  FMUL.FTZ R180, R180, R0.reuse ;  /* 0x00000000b4b47220 */ /* 0x080fe20000410000 */
[-C--:B------:R-:W-:Y:S01]  /*ef20*/  FMUL.FTZ R181, R181, R0.reuse ;  /* 0x00000000b5b57220 */ /* 0x080fe20000410000 */
[-C--:B------:R-:W-:Y:S01]  /*ef30*/  FMUL.FTZ R176, R176, R0.reuse ;  /* 0x00000000b0b07220 */ /* 0x080fe20000410000 */
[-C--:B------:R-:W-:Y:S01]  /*ef40*/  FMUL.FTZ R177, R177, R0.reuse ;  /* 0x00000000b1b17220 */ /* 0x080fe20000410000 */
[-C--:B-----5:R-:W-:Y:S01]  /*ef50*/  FMUL.FTZ R72, R72, R0.reuse ;  /* 0x0000000048487220 */ /* 0x0a0fe20000410000 */
        /* <DEDUP_REMOVED lines=15> */
[----:B------:R-:W-:Y:S01]  /*f050*/  FMUL.FTZ R0, R5, UR10 ;  /* 0x0000000a05007c20 */ /* 0x000fe20008410000 */
[----:B------:R-:W-:-:S02]  /*f060*/  IMAD.MOV.U32 R109, RZ, RZ, R27 ;  /* 0x000000ffff6d7224 */ /* 0x000fc400078e001b */
[--C-:B------:R-:W-:Y:S01]  /*f070*/  FFMA.FTZ R5, R26, UR10, -R3.reuse ;  /* 0x0000000a1a057c23 */ /* 0x100fe20008010803 */
[-C--:B-1----:R-:W-:Y:S01]  /*f080*/  FMUL.FTZ R206, R206, R4.reuse ;  /* 0x00000004cece7220 */ /* 0x082fe20000410000 */
        /* <DEDUP_REMOVED lines=31> */
[----:B---3--:R-:W-:Y:S01]  /*f280*/  FFMA.FTZ R229, R233, R4, R6 ;  /* 0x00000004e9e57223 */ /* 0x008fe20000010006 */
[----:B------:R-:W-:-:S04]  /*f290*/  FFMA.FTZ R4, R42, UR10, -R3 ;  /* 0x0000000a2a047c23 */ /* 0x000fc80008010803 */
[----:B------:R1:W-:Y:S02]  /*f2a0*/  MUFU.EX2 R111, R4 ;  /* 0x00000004006f7308 */ /* 0x0003e40000000800 */
[----:B-1----:R-:W-:Y:S01]  /*f2b0*/  FFMA.FTZ R4, R40, UR10, -R3 ;  /* 0x0000000a28047c23 */ /* 0x002fe20008010803 */
[----:B------:R-:W-:Y:S02]  /*f2c0*/  IMAD.MOV.U32 R40, RZ, RZ, R10 ;  /* 0x000000ffff287224 */ /* 0x000fe400078e000a */
[----:B------:R-:W2:Y:S03]  /*f2d0*/  LDL.LU R10, [R1+0x24] ;  /* 0x00002400010a7983 */ /* 0x000ea60000300800 */
[----:B------:R-:W1:Y:S08]  /*f2e0*/  MUFU.EX2 R0, R0 ;  /* 0x0000000000007308 */ /* 0x000e700000000800 */
[----:B------:R3:W-:Y:S01]  /*f2f0*/  MUFU.EX2 R233, R5 ;  /* 0x0000000500e97308 */ /* 0x0007e20000000800 */
[----:B-1----:R-:W-:-:S07]  /*f300*/  FFMA.FTZ R133, R19, R0, R8 ;  /* 0x0000000013857223 */ /* 0x002fce0000010008 */
[----:B------:R1:W-:Y:S01]  /*f310*/  MUFU.EX2 R22, R4 ;  /* 0x0000000400167308 */ /* 0x0003e20000000800 */
[----:B------:R-:W4:Y:S01]  /*f320*/  LDSM.16.MT88.4 R16, [R225+0xc000] ;  /* 0x00c00000e110783b */ /* 0x000f220000004200 */
[----:B---3--:R-:W-:Y:S02]  /*f330*/  FSEL R5, R109, RZ, P4 ;  /* 0x000000ff6d057208 */ /* 0x008fe40002000000 */
[----:B------:R-:W-:-:S03]  /*f340*/  MOV R123, R232 ;  /* 0x000000e8007b7202 */ /* 0x000fc60000000f00 */
[----:B------:R-:W-:Y:S01]  /*f350*/  FADD.FTZ R5, R134, -R5 ;  /* 0x8000000586057221 */ /* 0x000fe20000010000 */
[----:B-1----:R-:W-:-:S04]  /*f360*/  FFMA.FTZ R4, R44, UR10, -R2 ;  /* 0x0000000a2c047c23 */ /* 0x002fc80008010802 */
[----:B------:R1:W3:Y:S01]  /*f370*/  MUFU.EX2 R107, R4 ;  /* 0x00000004006b7308 */ /* 0x0002e20000000800 */
[----:B------:R-:W-:Y:S01]  /*f380*/  FMUL.FTZ R5, R5, UR10 ;  /* 0x0000000a05057c20 */ /* 0x000fe20008410000 */
        /* <DEDUP_REMOVED lines=9> */
[----:B-1----:R-:W-:Y:S01]  /*f420*/  FFMA.FTZ R4, R43, UR10, -R2 ;  /* 0x0000000a2b047c23 */ /* 0x002fe20008010802 */
[----:B------:R-:W-:-:S03]  /*f430*/  FMUL.FTZ R157, R157, R0 ;  /* 0x000000009d9d7220 */ /* 0x000fc60000410000 */
[----:B------:R1:W-:Y:S01]  /*f440*/  MUFU.EX2 R232, R4 ;  /* 0x0000000400e87308 */ /* 0x0003e20000000800 */
        /* <DEDUP_REMOVED lines=16> */
[-C--:B------:R-:W-:Y:S01]  /*f550*/  FMUL.FTZ R101, R101, R0.reuse ;  /* 0x0000000065657220 */ /* 0x080fe20000410000 */
[-C--:B------:R-:W-:Y:S01]  /*f560*/  FMUL.FTZ R112, R112, R0.reuse ;  /* 0x0000000070707220 */ /* 0x080fe20000410000 */
[-C--:B------:R-:W-:Y:S01]  /*f570*/  FMUL.FTZ R113, R113, R0.reuse ;  /* 0x0000000071717220 */ /* 0x080fe20000410000 */
[-C--:B------:R-:W-:Y:S01]  /*f580*/  FMUL.FTZ R116, R116, R0.reuse ;  /* 0x0000000074747220 */ /* 0x080fe20000410000 */
[-C--:B------:R-:W-:Y:S01]  /*f590*/  FMUL.FTZ R117, R117, R0.reuse ;  /* 0x0000000075757220 */ /* 0x080fe20000410000 */
[-C--:B------:R-:W-:Y:S01]  /*f5a0*/  FMUL.FTZ R128, R128, R0.reuse ;  /* 0x0000000080807220 */ /* 0x080fe20000410000 */
[----:B------:R-:W-:Y:S01]  /*f5b0*/  FMUL.FTZ R129, R129, R0 ;  /* 0x0000000081817220 */ /* 0x000fe20000410000 */
[----:B------:R-:W-:Y:S01]  /*f5c0*/  MOV R134, R230 ;  /* 0x000000e600867202 */ /* 0x000fe20000000f00 */
[----:B------:R3:W1:Y:S08]  /*f5d0*/  MUFU.EX2 R0, R5 ;  /* 0x0000000500007308 */ /* 0x0006700000000800 */
[----:B------:R4:W4:Y:S01]  /*f5e0*/  MUFU.EX2 R230, R4 ;  /* 0x0000000400e67308 */ /* 0x0009220000000800 */
[----:B------:R-:W-:-:S02]  /*f5f0*/  MOV R41, R67 ;  /* 0x0000004300297202 */ /* 0x000fc40000000f00 */
[----:B------:R-:W-:Y:S02]  /*f600*/  MOV R105, R11 ;  /* 0x0000000b00697202 */ /* 0x000fe40000000f00 */
[----:B------:R-:W-:Y:S02]  /*f610*/  F2FP.F16.F32.PACK_AB R8, R40, R8 ;  /* 0x000000082808723e */ /* 0x000fe400000000ff */
[----:B------:R-:W-:Y:S02]  /*f620*/  F2FP.F16.F32.PACK_AB R11, R134, R41 ;  /* 0x00000029860b723e */ /* 0x000fe400000000ff */
[----:B---3--:R-:W-:Y:S01]  /*f630*/  F2FP.F16.F32.PACK_AB R5, R107, R6 ;  /* 0x000000066b05723e */ /* 0x008fe200000000ff */
[-C--:B-1----:R-:W-:Y:S01]  /*f640*/  FMUL.FTZ R174, R174, R0.reuse ;  /* 0x00000000aeae7220 */ /* 0x082fe20000410000 */
[-C--:B------:R-:W-:Y:S01]  /*f650*/  FMUL.FTZ R175, R175, R0.reuse ;  /* 0x00000000afaf7220 */ /* 0x080fe20000410000 */
[----:B------:R-:W-:Y:S01]  /*f660*/  F2FP.F16.F32.PACK_AB R6, R22, R111 ;  /* 0x0000006f1606723e */ /* 0x000fe200000000ff */
[-C--:B------:R-:W-:Y:S01]  /*f670*/  FMUL.FTZ R170, R170, R0.reuse ;  /* 0x00000000aaaa7220 */ /* 0x080fe20000410000 */
[----:B------:R-:W-:Y:S01]  /*f680*/  FMUL.FTZ R171, R171, R0 ;  /* 0x00000000abab7220 */ /* 0x000fe20000410000 */
[----:B----4-:R-:W-:-:S02]  /*f690*/  F2FP.F16.F32.PACK_AB R4, R233, R7 ;  /* 0x00000007e904723e */ /* 0x010fc400000000ff */
[----:B------:R-:W-:Y:S01]  /*f6a0*/  F2FP.F16.F32.PACK_AB R7, R230, R232 ;  /* 0x000000e8e607723e */ /* 0x000fe200000000ff */
[----:B------:R-:W-:Y:S01]  /*f6b0*/  IMAD.MOV.U32 R104, RZ, RZ, R59 ;  /* 0x000000ffff687224 */ /* 0x000fe200078e003b */
[----:B------:R-:W-:Y:S01]  /*f6c0*/  MOV R15, R57 ;  /* 0x00000039000f7202 */ /* 0x000fe20000000f00 */
[----:B------:R-:W-:Y:S01]  /*f6d0*/  IMAD.MOV.U32 R20, RZ, RZ, R56 ;  /* 0x000000ffff147224 */ /* 0x000fe200078e0038 */
[----:B------:R-:W-:-:S03]  /*f6e0*/  MOV R23, R58 ;  /* 0x0000003a00177202 */ /* 0x000fc60000000f00 */
[C---:B------:R-:W-:Y:S06]  /*f6f0*/  HMMA.16816.F32 R204, R4.reuse, R16, R204 ;  /* 0x0000001004cc723c */ /* 0x040fec00000018cc */
[----:B------:R-:W-:Y:S01]  /*f700*/  HMMA.16816.F32 R200, R4, R18, R200 ;  /* 0x0000001204c8723c */ /* 0x000fe200000018c8 */
[----:B------:R-:W-:Y:S01]  /*f710*/  MOV R108, R64 ;  /* 0x00000040006c7202 */ /* 0x000fe20000000f00 */
[----:B------:R-:W-:Y:S02]  /*f720*/  IMAD.MOV.U32 R120, RZ, RZ, R65 ;  /* 0x000000ffff787224 */ /* 0x000fe400078e0041 */
[-C--:B------:R-:W-:Y:S01]  /*f730*/  FMUL.FTZ R166, R166, R0.reuse ;  /* 0x00000000a6a67220 */ /* 0x080fe20000410000 */
[-C--:B------:R-:W-:Y:S01]  /*f740*/  FMUL.FTZ R167, R167, R0.reuse ;  /* 0x00000000a7a77220 */ /* 0x080fe20000410000 */
        /* <DEDUP_REMOVED lines=10> */
[-C--:B------:R-:W-:Y:S01]  /*f7f0*/  FMUL.FTZ R158, R158, R0.reuse ;  /* 0x000000009e9e7220 */ /* 0x080fe20000410000 */
[-C--:B------:R-:W-:Y:S01]  /*f800*/  FMUL.FTZ R159, R159, R0.reuse ;  /* 0x000000009f9f7220 */ /* 0x080fe20000410000 */
[-C--:B------:R-:W-:Y:S01]  /*f810*/  FMUL.FTZ R154, R154, R0.reuse ;  /* 0x000000009a9a7220 */ /* 0x080fe20000410000 */
[----:B------:R-:W-:Y:S01]  /*f820*/  FMUL.FTZ R155, R155, R0 ;  /* 0x000000009b9b7220 */ /* 0x000fe20000410000 */
[----:B------:R-:W-:Y:S01]  /*f830*/  IMAD.MOV.U32 R42, RZ, RZ, R20 ;  /* 0x000000ffff2a7224 */ /* 0x000fe200078e0014 */
[----:B------:R-:W-:Y:S01]  /*f840*/  MOV R106, R50 ;  /* 0x00000032006a7202 */ /* 0x000fe20000000f00 */
[----:B------:R-:W-:-:S02]  /*f850*/  IMAD.MOV.U32 R122, RZ, RZ, R51 ;  /* 0x000000ffff7a7224 */ /* 0x000fc400078e0033 */
[----:B------:R-:W-:Y:S02]  /*f860*/  IMAD.MOV.U32 R20, RZ, RZ, R48 ;  /* 0x000000ffff147224 */ /* 0x000fe400078e0030 */
[-C--:B------:R-:W-:Y:S01]  /*f870*/  FMUL.FTZ R150, R150, R0.reuse ;  /* 0x0000000096967220 */ /* 0x080fe20000410000 */
[-C--:B------:R-:W-:Y:S01]  /*f880*/  FMUL.FTZ R151, R151, R0.reuse ;  /* 0x0000000097977220 */ /* 0x080fe20000410000 */
[-C--:B------:R-:W-:Y:S01]  /*f890*/  FMUL.FTZ R146, R146, R0.reuse ;  /* 0x0000000092927220 */ /* 0x080fe20000410000 */
[-C--:B------:R-:W-:Y:S01]  /*f8a0*/  FMUL.FTZ R147, R147, R0.reuse ;  /* 0x0000000093937220 */ /* 0x080fe20000410000 */
[----:B--2---:R-:W-:Y:S01]  /*f8b0*/  FFMA.FTZ R132, R10, R0, R9 ;  /* 0x000000000a847223 */ /* 0x004fe20000010009 */
[----:B------:R-:W-:Y:S02]  /*f8c0*/  F2FP.F16.F32.PACK_AB R9, R21, R9 ;  /* 0x000000091509723e */ /* 0x000fe400000000ff */
[----:B------:R-:W-:-:S07]  /*f8d0*/  F2FP.F16.F32.PACK_AB R10, R224, R123 ;  /* 0x0000007be00a723e */ /* 0x000fce00000000ff */
[C---:B------:R-:W-:Y:S06]  /*f8e0*/  HMMA.16816.F32 R172, R8.reuse, R16, R172 ;  /* 0x0000001008ac723c */ /* 0x040fec00000018ac */
[----:B------:R-:W-:Y:S01]  /*f8f0*/  HMMA.16816.F32 R56, R8, R18, R168 ;  /* 0x000000120838723c */ /* 0x000fe200000018a8 */
[----:B------:R-:W1:Y:S06]  /*f900*/  LDSM.16.MT88.4 R16, [R226+0xc000] ;  /* 0x00c00000e210783b */ /* 0x000e6c0000004200 */
        /* <DEDUP_REMOVED lines=8> */
[----:B------:R-:W-:Y:S01]  /*f990*/  HMMA.16816.F32 R52, R8, R18, R160 ;  /* 0x000000120834723c */ /* 0x000fe200000018a0 */
[----:B------:R-:W1:Y:S01]  /*f9a0*/  LDSM.16.MT88.4 R16, [R228+0xc000] ;  /* 0x00c00000e410783b */ /* 0x000e620000004200 */
[----:B------:R-:W-:-:S02]  /*f9b0*/  MOV R199, R121 ;  /* 0x0000007900c77202 */ /* 0x000fc40000000f00 */
[----:B------:R-:W-:-:S03]  /*f9c0*/  MOV R121, R49 ;  /* 0x0000003100797202 */ /* 0x000fc60000000f00 */
        /* <DEDUP_REMOVED lines=10> */
[----:B------:R-:W-:Y:S01]  /*fa70*/  MOV R190, R171 ;  /* 0x000000ab00be7202 */ /* 0x000fe20000000f00 */
[----:B------:R-:W-:Y:S01]  /*fa80*/  IMAD.MOV.U32 R171, RZ, RZ, R42 ;  /* 0x000000ffffab7224 */ /* 0x000fe200078e002a */
[-C--:B-1----:R-:W-:Y:S06]  /*fa90*/  HMMA.16816.F32 R148, R8, R16.reuse, R148 ;  /* 0x000000100894723c */ /* 0x082fec0000001894 */
[C---:B------:R-:W-:Y:S06]  /*faa0*/  HMMA.16816.F32 R180, R4.reuse, R16, R180 ;  /* 0x0000001004b4723c */ /* 0x040fec00000018b4 */
[-C--:B------:R-:W-:Y:S06]  /*fab0*/  HMMA.16816.F32 R176, R4, R18.reuse, R176 ;  /* 0x0000001204b0723c */ /* 0x080fec00000018b0 */
[----:B------:R-:W-:Y:S01]  /*fac0*/  HMMA.16816.F32 R144, R8, R18, R144 ;  /* 0x000000120890723c */ /* 0x000fe20000001890 */
[----:B------:R-:W1:Y:S01]  /*fad0*/  LDSM.16.MT88.4 R16, [R225+0xe000] ;  /* 0x00e00000e110783b */ /* 0x000e620000004200 */
[----:B------:R-:W-:Y:S01]  /*fae0*/  MOV R168, R40 ;  /* 0x0000002800a87202 */ /* 0x000fe20000000f00 */
[----:B------:R-:W-:Y:S01]  /*faf0*/  IMAD.MOV.U32 R189, RZ, RZ, R122 ;  /* 0x000000ffffbd7224 */ /* 0x000fe200078e007a */
[----:B------:R-:W-:Y:S01]  /*fb00*/  MOV R42, R126 ;  /* 0x0000007e002a7202 */ /* 0x000fe20000000f00 */
[-C--:B------:R-:W-:Y:S01]  /*fb10*/  FMUL.FTZ R82, R82, R0.reuse ;  /* 0x0000000052527220 */ /* 0x080fe20000410000 */
[----:B------:R-:W-:Y:S01]  /*fb20*/  MOV R40, R127 ;  /* 0x0000007f00287202 */ /* 0x000fe20000000f00 */
[----:B------:R-:W-:Y:S01]  /*fb30*/  FMUL.FTZ R83, R83, R0 ;  /* 0x0000000053537220 */ /* 0x000fe20000410000 */
        /* <DEDUP_REMOVED lines=14> */
[----:B------:R-:W-:Y:S01]  /*fc20*/  MOV R69, R122 ;  /* 0x0000007a00457202 */ /* 0x000fe20000000f00 */
[----:B------:R-:W-:Y:S01]  /*fc30*/  IMAD.MOV.U32 R42, RZ, RZ, R120 ;  /* 0x000000ffff2a7224 */ /* 0x000fe200078e0078 */
[----:B------:R-:W-:-:S02]  /*fc40*/  MOV R40, R121 ;  /* 0x0000007900287202 */ /* 0x000fc40000000f00 */
[----:B------:R-:W-:Y:S01]  /*fc50*/  HMMA.16816.F32 R120, R4, R16, R72 ;  /* 0x000000100478723c */ /* 0x000fe20000001848 */
[----:B------:R-:W-:-:S06]  /*fc60*/  MOV R68, R110 ;  /* 0x0000006e00447202 */ /* 0x000fcc0000000f00 */
[----:B------:R-:W-:Y:S02]  /*fc70*/  MOV R74, R108 ;  /* 0x0000006c004a7202 */ /* 0x000fe40000000f00 */
[----:B------:R-:W-:Y:S01]  /*fc80*/  MOV R72, R23 ;  /* 0x0000001700487202 */ /* 0x000fe20000000f00 */
[-C--:B------:R-:W-:Y:S06]  /*fc90*/  HMMA.16816.F32 R108, R4, R18.reuse, R76 ;  /* 0x00000012046c723c */ /* 0x080fec000000184c */
[----:B------:R-:W-:Y:S01]  /*fca0*/  HMMA.16816.F32 R20, R8, R18, R80 ;  /* 0x000000120814723c */ /* 0x000fe20000001850 */
[----:B------:R-:W1:Y:S01]  /*fcb0*/  LDSM.16.MT88.4 R16, [R226+0xe000] ;  /* 0x00e00000e210783b */ /* 0x000e620000004200 */
[-C--:B------:R-:W-:Y:S01]  /*fcc0*/  FMUL.FTZ R86, R86, R0.reuse ;  /* 0x0000000056567220 */ /* 0x080fe20000410000 */
[-C--:B------:R-:W-:Y:S01]  /*fcd0*/  FMUL.FTZ R87, R87, R0.reuse ;  /* 0x0000000057577220 */ /* 0x080fe20000410000 */
[-C--:B------:R-:W-:Y:S01]  /*fce0*/  FMUL.FTZ R98, R98, R0.reuse ;  /* 0x0000000062627220 */ /* 0x080fe20000410000 */
[----:B------:R-:W-:Y:S01]  /*fcf0*/  FMUL.FTZ R99, R99, R0 ;  /* 0x0000000063637220 */ /* 0x000fe20000410000 */
[----:B------:R-:W-:Y:S01]  /*fd00*/  MOV R198, R107 ;  /* 0x0000006b00c67202 */ /* 0x000fe20000000f00 */
[----:B------:R-:W-:Y:S01]  /*fd10*/  IMAD.MOV.U32 R73, RZ, RZ, R104 ;  /* 0x000000ffff497224 */ /* 0x000fe200078e0068 */
[----:B------:R-:W-:-:S02]  /*fd20*/  MOV R75, R106 ;  /* 0x0000006a004b7202 */ /* 0x000fc40000000f00 */
[----:B------:R-:W-:Y:S01]  /*fd30*/  MOV R196, R105 ;  /* 0x0000006900c47202 */ /* 0x000fe20000000f00 */
        /* <DEDUP_REMOVED lines=13> */
[-C--:B-1----:R-:W-:Y:S06]  /*fe10*/  HMMA.16816.F32 R100, R8, R16.reuse, R100 ;  /* 0x000000100864723c */ /* 0x082fec0000001864 */
[C---:B------:R-:W-:Y:S06]  /*fe20*/  HMMA.16816.F32 R88, R4.reuse, R16, R24 ;  /* 0x000000100458723c */ /* 0x040fec0000001818 */
[-C--:B------:R-:W-:Y:S06]  /*fe30*/  HMMA.16816.F32 R84, R4, R18.reuse, R28 ;  /* 0x000000120454723c */ /* 0x080fec000000181c */
[----:B------:R-:W-:Y:S01]  /*fe40*/  HMMA.16816.F32 R112, R8, R18, R112 ;  /* 0x000000120870723c */ /* 0x000fe20000001870 */
[----:B------:R-:W1:Y:S01]  /*fe50*/  LDSM.16.MT88.4 R16, [R227+0xe000] ;  /* 0x00e00000e310783b */ /* 0x000e620000004200 */
[----:B------:R-:W-:Y:S01]  /*fe60*/  IMAD.MOV.U32 R27, RZ, RZ, R42 ;  /* 0x000000ffff1b7224 */ /* 0x000fe200078e002a */
[----:B------:R-:W-:-:S04]  /*fe70*/  MOV R26, R40 ;  /* 0x00000028001a7202 */ /* 0x000fc80000000f00 */
[----:B------:R-:W-:Y:S01]  /*fe80*/  MOV R25, R27 ;  /* 0x0000001b00197202 */ /* 0x000fe20000000f00 */
[----:B------:R-:W-:Y:S01]  /*fe90*/  IMAD.MOV.U32 R27, RZ, RZ, R73 ;  /* 0x000000ffff1b7224 */ /* 0x000fe200078e0049 */
[----:B------:R-:W-:Y:S02]  /*fea0*/  MOV R73, R75 ;  /* 0x0000004b00497202 */ /* 0x000fe40000000f00 */
[----:B------:R-:W-:Y:S01]  /*feb0*/  MOV R75, R69 ;  /* 0x00000045004b7202 */ /* 0x000fe20000000f00 */
[----:B------:R-:W-:Y:S02]  /*fec0*/  IMAD.MOV.U32 R69, RZ, RZ, R71 ;  /* 0x000000ffff457224 */ /* 0x000fe400078e0047 */
[----:B------:R-:W-:Y:S01]  /*fed0*/  FFMA.FTZ R0, R26, UR10, -R13 ;  /* 0x0000000a1a007c23 */ /* 0x000fe2000801080d */
[----:B------:R-:W-:Y:S02]  /*fee0*/  MOV R71, R189 ;  /* 0x000000bd00477202 */ /* 0x000fe40000000f00 */
[----:B------:R-:W-:Y:S01]  /*fef0*/  MOV R189, R191 ;  /* 0x000000bf00bd7202 */ /* 0x000fe20000000f00 */
[----:B------:R-:W-:Y:S01]  /*ff00*/  IMAD.MOV.U32 R191, RZ, RZ, R161 ;  /* 0x000000ffffbf7224 */ /* 0x000fe200078e00a1 */
[----:B------:R-:W-:-:S02]  /*ff10*/  MOV R26, R72 ;  /* 0x00000048001a7202 */ /* 0x000fc40000000f00 */
[----:B------:R-:W-:Y:S02]  /*ff20*/  MOV R161, R199 ;  /* 0x000000c700a17202 */ /* 0x000fe40000000f00 */
[----:B------:R-:W-:Y:S01]  /*ff30*/  MOV R72, R74 ;  /* 0x0000004a00487202 */ /* 0x000fe20000000f00 */
[----:B------:R2:W-:Y:S01]  /*ff40*/  MUFU.EX2 R199, R0 ;  /* 0x0000000000c77308 */ /* 0x0005e20000000800 */
[----:B------:R-:W-:Y:S01]  /*ff50*/  IMAD.MOV.U32 R74, RZ, RZ, R68 ;  /* 0x000000ffff4a7224 */ /* 0x000fe200078e0044 */
[----:B------:R-:W-:Y:S01]  /*ff60*/  MOV R192, R43 ;  /* 0x0000002b00c07202 */ /* 0x000fe20000000f00 */
[----:B------:R-:W-:Y:S01]  /*ff70*/  IMAD.MOV.U32 R163, RZ, RZ, R41 ;  /* 0x000000ffffa37224 */ /* 0x000fe200078e0029 */
[----:B------:R-:W-:Y:S02]  /*ff80*/  MOV R68, R70 ;  /* 0x0000004600447202 */ /* 0x000fe40000000f00 */
[----:B------:R-:W-:Y:S01]  /*ff90*/  MOV R70, R188 ;  /* 0x000000bc00467202 */ /* 0x000fe20000000f00 */
[----:B------:R-:W-:-:S02]  /*ffa0*/  IMAD.MOV.U32 R188, RZ, RZ, R190 ;  /* 0x000000ffffbc7224 */ /* 0x000fc400078e00be */
[----:B--2---:R-:W-:Y:S01]  /*ffb0*/  FFMA.FTZ R0, R25, UR10, -R13 ;  /* 0x0000000a19007c23 */ /* 0x004fe2000801080d */
[----:B------:R-:W-:Y:S01]  /*ffc0*/  MOV R25, R26 ;  /* 0x0000001a00197202 */ /* 0x000fe20000000f00 */
[----:B-1----:R-:W-:Y:S01]  /*ffd0*/  HMMA.16816.F32 R116, R8, R16, R116 ;  /* 0x000000100874723c */ /* 0x002fe20000001874 */
[----:B------:R-:W-:Y:S01]  /*ffe0*/  MOV R26, R27 ;  /* 0x0000001b001a7202 */ /* 0x000fe20000000f00 */
[----:B------:R-:W-:Y:S01]  /*fff0*/  IMAD.MOV.U32 R27, RZ, RZ, R72 ;  /* 0x000000ffff1b7224 */ /* 0x000fe200078e0048 */
[----:B------:R-:W-:-:S03]  /*10000*/  MOV R72, R73 ;  /* 0x0000004900487202 */ /* 0x000fc60000000f00 */
[----:B------:R-:W-:Y:S01]  /*10010*/  HMMA.16816.F32 R40, R8, R18, R128 ;  /* 0x000000120828723c */ /* 0x000fe20000001880 */
[----:B------:R1:W-:Y:S01]  /*10020*/  MUFU.EX2 R9, R0 ;  /* 0x0000000000097308 */ /* 0x0003e20000000800 */
[----:B------:R-:W-:Y:S01]  /*10030*/  MOV R73, R74 ;  /* 0x0000004a00497202 */ /* 0x000fe20000000f00 */
[----:B------:R-:W-:Y:S01]  /*10040*/  IMAD.MOV.U32 R74, RZ, RZ, R75 ;  /* 0x000000ffff4a7224 */ /* 0x000fe200078e004b */
[----:B------:R-:W-:Y:S02]  /*10050*/  MOV R75, R68 ;  /* 0x00000044004b7202 */ /* 0x000fe40000000f00 */
[----:B------:R-:W-:Y:S01]  /*10060*/  MOV R68, R69 ;  /* 0x0000004500447202 */ /* 0x000fe20000000f00 */
[----:B------:R-:W-:Y:S01]  /*10070*/  IMAD.MOV.U32 R69, RZ, RZ, R70 ;  /* 0x000000ffff457224 */ /* 0x000fe200078e0046 */
[----:B------:R-:W-:Y:S02]  /*10080*/  MOV R190, R160 ;  /* 0x000000a000be7202 */ /* 0x000fe40000000f00 */
[----:B------:R-:W-:-:S02]  /*10090*/  MOV R160, R162 ;  /* 0x000000a200a07202 */ /* 0x000fc40000000f00 */
[----:B------:R-:W-:Y:S01]  /*100a0*/  MOV R70, R71 ;  /* 0x0000004700467202 */ /* 0x000fe20000000f00 */
[----:B-1----:R-:W-:Y:S01]  /*100b0*/  FFMA.FTZ R0, R25, UR10, -R13 ;  /* 0x0000000a19007c23 */ /* 0x002fe2000801080d */
[----:B------:R-:W-:Y:S01]  /*100c0*/  MOV R25, R26 ;  /* 0x0000001a00197202 */ /* 0x000fe20000000f00 */
[----:B------:R-:W-:Y:S01]  /*100d0*/  IMAD.MOV.U32 R26, RZ, RZ, R27 ;  /* 0x000000ffff1a7224 */ /* 0x000fe200078e001b */
[----:B------:R-:W-:Y:S01]  /*100e0*/  MOV R27, R72 ;  /* 0x00000048001b7202 */ /* 0x000fe20000000f00 */
        /* <DEDUP_REMOVED lines=10> */
[C---:B------:R-:W-:Y:S01]  /*10190*/  HMMA.16816.F32 R80, R4.reuse, R16, R32 ;  /* 0x000000100450723c */ /* 0x040fe20000001820 */
[----:B------:R-:W-:Y:S01]  /*101a0*/  MOV R190, R191 ;  /* 0x000000bf00be7202 */ /* 0x000fe20000000f00 */
[----:B------:R-:W-:Y:S01]  /*101b0*/  IMAD.MOV.U32 R191, RZ, RZ, R160 ;  /* 0x000000ffffbf7224 */ /* 0x000fe200078e00a0 */
[----:B------:R-:W-:Y:S01]  /*101c0*/  MOV R69, R70 ;  /* 0x0000004600457202 */ /* 0x000fe20000000f00 */
[--C-:B------:R-:W-:Y:S01]  /*101d0*/  FFMA.FTZ R212, R212, UR10, -R13.reuse ;  /* 0x0000000ad4d47c23 */ /* 0x100fe2000801080d */
[----:B-1----:R-:W-:Y:S01]  /*101e0*/  FFMA.FTZ R0, R25, UR10, -R13 ;  /* 0x0000000a19007c23 */ /* 0x002fe2000801080d */
[----:B------:R-:W-:Y:S01]  /*101f0*/  MOV R25, R26 ;  /* 0x0000001a00197202 */ /* 0x000fe20000000f00 */
[----:B------:R-:W-:Y:S01]  /*10200*/  HMMA.16816.F32 R76, R4, R18, R36 ;  /* 0x00000012044c723c */ /* 0x000fe20000001824 */
        /* <DEDUP_REMOVED lines=8> */
[----:B------:R-:W-:Y:S01]  /*10290*/  MOV R73, R74 ;  /* 0x0000004a00497202 */ /* 0x000fe20000000f00 */
[----:B------:R-:W-:Y:S01]  /*102a0*/  IMAD.MOV.U32 R74, RZ, RZ, R75 ;  /* 0x000000ffff4a7224 */ /* 0x000fe200078e004b */
[----:B------:R-:W-:Y:S01]  /*102b0*/  MOV R161, R162 ;  /* 0x000000a200a17202 */ /* 0x000fe20000000f00 */
[----:B------:R-:W-:Y:S01]  /*102c0*/  IMAD.MOV.U32 R162, RZ, RZ, R193 ;  /* 0x000000ffffa27224 */ /* 0x000fe200078e00c1 */
[----:B------:R-:W-:Y:S01]  /*102d0*/  MOV R188, R189 ;  /* 0x000000bd00bc7202 */ /* 0x000fe20000000f00 */
[----:B------:R-:W-:Y:S01]  /*102e0*/  FFMA.FTZ R214, R214, UR10, -R3 ;  /* 0x0000000ad6d67c23 */ /* 0x000fe20008010803 */
[----:B------:R-:W-:Y:S01]  /*102f0*/  MOV R189, R190 ;  /* 0x000000be00bd7202 */ /* 0x000fe20000000f00 */
[----:B------:R-:W-:Y:S01]  /*10300*/  IMAD.MOV.U32 R190, RZ, RZ, R191 ;  /* 0x000000ffffbe7224 */ /* 0x000fe200078e00bf */
[----:B------:R-:W-:Y:S01]  /*10310*/  MOV R75, R68 ;  /* 0x00000044004b7202 */ /* 0x000fe20000000f00 */
[----:B------:R-:W-:Y:S01]  /*10320*/  FFMA.FTZ R210, R210, UR10, -R3 ;  /* 0x0000000ad2d27c23 */ /* 0x000fe20008010803 */
[----:B------:R-:W-:Y:S01]  /*10330*/  MOV R193, R234 ;  /* 0x000000ea00c17202 */ /* 0x000fe20000000f00 */
[----:B------:R-:W-:Y:S01]  /*10340*/  FFMA.FTZ R211, R211, UR10, -R2 ;  /* 0x0000000ad3d37c23 */ /* 0x000fe20008010802 */
[----:B------:R-:W-:Y:S01]  /*10350*/  MOV R68, R69 ;  /* 0x0000004500447202 */ /* 0x000fe20000000f00 */
[----:B------:R-:W-:Y:S01]  /*10360*/  IMAD.MOV.U32 R69, RZ, RZ, R70 ;  /* 0x000000ffff457224 */ /* 0x000fe200078e0046 */
[----:B------:R-:W-:Y:S01]  /*10370*/  MOV R191, R160 ;  /* 0x000000a000bf7202 */ /* 0x000fe20000000f00 */
[----:B------:R-:W-:Y:S01]  /*10380*/  FFMA.FTZ R209, R209, UR10, -R2 ;  /* 0x0000000ad1d17c23 */ /* 0x000fe20008010802 */
[----:B------:R-:W-:Y:S01]  /*10390*/  MOV R160, R161 ;  /* 0x000000a100a07202 */ /* 0x000fe20000000f00 */
[----:B------:R-:W-:Y:S01]  /*103a0*/  IMAD.MOV.U32 R161, RZ, RZ, R162 ;  /* 0x000000ffffa17224 */ /* 0x000fe200078e00a2 */
[----:B------:R-:W-:Y:S01]  /*103b0*/  MOV R70, R71 ;  /* 0x0000004700467202 */ /* 0x000fe20000000f00 */
[----:B------:R1:W5:Y:S01]  /*103c0*/  LDL.LU R235, [R1+0xac] ;  /* 0x0000ac0001eb7983 */ /* 0x0003620000300800 */
[----:B------:R-:W-:Y:S01]  /*103d0*/  MOV R71, R188 ;  /* 0x000000bc00477202 */ /* 0x000fe20000000f00 */
[----:B------:R-:W-:Y:S01]  /*103e0*/  IMAD.MOV.U32 R188, RZ, RZ, R189 ;  /* 0x000000ffffbc7224 */ /* 0x000fe200078e00bd */
[----:B------:R-:W-:-:S02]  /*103f0*/  MOV R162, R193 ;  /* 0x000000c100a27202 */ /* 0x000fc40000000f00 */
[----:B------:R-:W-:Y:S01]  /*10400*/  MOV R24, R26 ;  /* 0x0000001a00187202 */ /* 0x000fe20000000f00 */
[----:B------:R2:W-:Y:S01]  /*10410*/  MUFU.EX2 R11, R0 ;  /* 0x00000000000b7308 */ /* 0x0005e20000000800 */
[----:B------:R-:W-:Y:S01]  /*10420*/  MOV R193, R194 ;  /* 0x000000c200c17202 */ /* 0x000fe20000000f00 */
[----:B------:R-:W-:Y:S01]  /*10430*/  IMAD.MOV.U32 R194, RZ, RZ, R233 ;  /* 0x000000ffffc27224 */ /* 0x000fe200078e00e9 */
[----:B------:R-:W-:Y:S01]  /*10440*/  MOV R189, R190 ;  /* 0x000000be00bd7202 */ /* 0x000fe20000000f00 */
[----:B------:R-:W-:Y:S01]  /*10450*/  FFMA.FTZ R35, R219, UR10, -R13 ;  /* 0x0000000adb237c23 */ /* 0x000fe2000801080d */
[----:B------:R-:W-:Y:S01]  /*10460*/  MOV R190, R191 ;  /* 0x000000bf00be7202 */ /* 0x000fe20000000f00 */
[----:B------:R-:W-:Y:S01]  /*10470*/  IMAD.MOV.U32 R191, RZ, RZ, R160 ;  /* 0x000000ffffbf7224 */ /* 0x000fe200078e00a0 */
        /* <DEDUP_REMOVED lines=9> */
[----:B------:R-:W-:Y:S01]  /*10510*/  MUFU.EX2 R212, R212 ;  /* 0x000000d400d47308 */ /* 0x000fe20000000800 */
[----:B------:R-:W-:Y:S01]  /*10520*/  MOV R194, R195 ;  /* 0x000000c300c27202 */ /* 0x000fe20000000f00 */
[----:B------:R1:W5:Y:S01]  /*10530*/  LDL.LU R234, [R1+0xa8] ;  /* 0x0000a80001ea7983 */ /* 0x0003620000300800 */
[----:B------:R-:W-:Y:S01]  /*10540*/  MOV R70, R188 ;  /* 0x000000bc00467202 */ /* 0x000fe20000000f00 */
[----:B--2---:R-:W-:Y:S01]  /*10550*/  FFMA.FTZ R0, R25, UR10, -R12 ;  /* 0x0000000a19007c23 */ /* 0x004fe2000801080c */
[----:B------:R-:W-:Y:S01]  /*10560*/  MOV R188, R190 ;  /* 0x000000be00bc7202 */ /* 0x000fe20000000f00 */
[----:B------:R-:W-:Y:S01]  /*10570*/  IMAD.MOV.U32 R190, RZ, RZ, R160 ;  /* 0x000000ffffbe7224 */ /* 0x000fe200078e00a0 */
[----:B------:R-:W-:Y:S01]  /*10580*/  MOV R160, R162 ;  /* 0x000000a200a07202 */ /* 0x000fe20000000f00 */
[----:B------:R-:W-:Y:S01]  /*10590*/  IMAD.MOV.U32 R195, RZ, RZ, R232 ;  /* 0x000000ffffc37224 */ /* 0x000fe200078e00e8 */
[----:B------:R-:W-:Y:S01]  /*105a0*/  MOV R162, R194 ;  /* 0x000000c200a27202 */ /* 0x000fe20000000f00 */
[----:B------:R-:W-:Y:S01]  /*105b0*/  IMAD.MOV.U32 R194, RZ, RZ, R196 ;  /* 0x000000ffffc27224 */ /* 0x000fe200078e00c4 */
[----:B------:R-:W-:Y:S01]  /*105c0*/  MUFU.EX2 R213, R213 ;  /* 0x000000d500d57308 */ /* 0x000fe20000000800 */
[----:B------:R-:W-:Y:S01]  /*105d0*/  MOV R25, R27 ;  /* 0x0000001b00197202 */ /* 0x000fe20000000f00 */
[----:B------:R1:W5:Y:S06]  /*105e0*/  LDL.LU R233, [R1+0xa4] ;  /* 0x0000a40001e97983 */ /* 0x00036c0000300800 */
[----:B------:R2:W-:Y:S01]  /*105f0*/  MUFU.EX2 R196, R0 ;  /* 0x0000000000c47308 */ /* 0x0005e20000000800 */
[----:B------:R-:W-:Y:S01]  /*10600*/  MOV R27, R73 ;  /* 0x00000049001b7202 */ /* 0x000fe20000000f00 */
[----:B------:R-:W-:Y:S01]  /*10610*/  IMAD.MOV.U32 R73, RZ, RZ, R75 ;  /* 0x000000ffff497224 */ /* 0x000fe200078e004b */
[----:B------:R-:W-:Y:S01]  /*10620*/  MOV R75, R69 ;  /* 0x00000045004b7202 */ /* 0x000fe20000000f00 */
[----:B------:R1:W5:Y:S01]  /*10630*/  LDL.LU R232, [R1+0xa0] ;  /* 0x0000a00001e87983 */ /* 0x0003620000300800 */
[----:B------:R-:W-:Y:S01]  /*10640*/  MOV R69, R71 ;  /* 0x0000004700457202 */ /* 0x000fe20000000f00 */
[----:B------:R-:W-:Y:S01]  /*10650*/  IMAD.MOV.U32 R71, RZ, RZ, R189 ;  /* 0x000000ffff477224 */ /* 0x000fe200078e00bd */
[----:B------:R-:W-:Y:S01]  /*10660*/  MOV R31, R25 ;  /* 0x00000019001f7202 */ /* 0x000fe20000000f00 */
[----:B--2---:R-:W-:Y:S01]  /*10670*/  FFMA.FTZ R0, R24, UR10, -R12 ;  /* 0x0000000a18007c23 */ /* 0x004fe2000801080c */
        /* <DEDUP_REMOVED lines=17> */
[----:B------:R-:W-:Y:S01]  /*10790*/  MOV R75, R69 ;  /* 0x00000045004b7202 */ /* 0x000fe20000000f00 */
[----:B------:R-:W-:Y:S01]  /*107a0*/  IMAD.MOV.U32 R69, RZ, RZ, R71 ;  /* 0x000000ffff457224 */ /* 0x000fe200078e0047 */
[----:B------:R-:W-:Y:S02]  /*107b0*/  MOV R71, R189 ;  /* 0x000000bd00477202 */ /* 0x000fe40000000f00 */
[----:B------:R-:W-:-:S02]  /*107c0*/  MOV R189, R191 ;  /* 0x000000bf00bd7202 */ /* 0x000fc40000000f00 */
[----:B------:R-:W-:Y:S01]  /*107d0*/  MOV R30, R24 ;  /* 0x00000018001e7202 */ /* 0x000fe20000000f00 */
[----:B--2---:R-:W-:Y:S01]  /*107e0*/  FFMA.FTZ R0, R31, UR10, -R12 ;  /* 0x0000000a1f007c23 */ /* 0x004fe2000801080c */
        /* <DEDUP_REMOVED lines=24> */
[----:B--2---:R-:W-:Y:S01]  /*10970*/  FFMA.FTZ R0, R30, UR10, -R12 ;  /* 0x0000000a1e007c23 */ /* 0x004fe2000801080c */
[----:B------:R-:W-:Y:S01]  /*10980*/  MOV R30, R31 ;  /* 0x0000001f001e7202 */ /* 0x000fe20000000f00 */
[----:B------:R-:W-:Y:S01]  /*10990*/  MUFU.EX2 R208, R208 ;  /* 0x000000d000d07308 */ /* 0x000fe20000000800 */
[----:B------:R-:W-:Y:S01]  /*109a0*/  MOV R31, R24 ;  /* 0x00000018001f7202 */ /* 0x000fe20000000f00 */
[----:B------:R-:W-:Y:S01]  /*109b0*/  IMAD.MOV.U32 R24, RZ, RZ, R25 ;  /* 0x000000ffff187224 */ /* 0x000fe200078e0019 */
[----:B------:R-:W-:Y:S01]  /*109c0*/  MOV R25, R26 ;  /* 0x0000001a00197202 */ /* 0x000fe20000000f00 */
[----:B------:R1:W5:Y:S01]  /*109d0*/  LDL.LU R231, [R1+0x9c] ;  /* 0x00009c0001e77983 */ /* 0x0003620000300800 */
[----:B------:R-:W-:Y:S01]  /*109e0*/  MOV R26, R27 ;  /* 0x0000001b001a7202 */ /* 0x000fe20000000f00 */
[----:B------:R-:W-:Y:S01]  /*109f0*/  IMAD.MOV.U32 R27, RZ, RZ, R72 ;  /* 0x000000ffff1b7224 */ /* 0x000fe200078e0048 */
[----:B------:R-:W-:Y:S01]  /*10a00*/  MOV R68, R70 ;  /* 0x0000004600447202 */ /* 0x000fe20000000f00 */
[----:B------:R2:W3:Y:S01]  /*10a10*/  MUFU.EX2 R4, R0 ;  /* 0x0000000000047308 */ /* 0x0004e20000000800 */
[----:B------:R-:W-:-:S02]  /*10a20*/  MOV R70, R188 ;  /* 0x000000bc00467202 */ /* 0x000fc40000000f00 */
        /* <DEDUP_REMOVED lines=9> */
[----:B--2---:R-:W-:Y:S01]  /*10ac0*/  FFMA.FTZ R0, R30, UR10, -R3 ;  /* 0x0000000a1e007c23 */ /* 0x004fe20008010803 */
[----:B------:R-:W-:Y:S01]  /*10ad0*/  IMAD.MOV.U32 R30, RZ, RZ, R31 ;  /* 0x000000ffff1e7224 */ /* 0x000fe200078e001f */
[----:B------:R-:W-:-:S05]  /*10ae0*/  MOV R31, R24 ;  /* 0x00000018001f7202 */ /* 0x000fca0000000f00 */
[----:B------:R-:W-:Y:S01]  /*10af0*/  MUFU.EX2 R210, R210 ;  /* 0x000000d200d27308 */ /* 0x000fe20000000800 */
[----:B------:R-:W-:Y:S01]  /*10b00*/  MOV R24, R25 ;  /* 0x0000001900187202 */ /* 0x000fe20000000f00 */
[----:B------:R-:W-:Y:S01]  /*10b10*/  IMAD.MOV.U32 R25, RZ, RZ, R26 ;  /* 0x000000ffff197224 */ /* 0x000fe200078e001a */
[----:B------:R-:W-:Y:S01]  /*10b20*/  MOV R68, R69 ;  /* 0x0000004500447202 */ /* 0x000fe20000000f00 */
[----:B------:R-:W-:Y:S01]  /*10b30*/  IMAD.MOV.U32 R69, RZ, RZ, R70 ;  /* 0x000000ffff457224 */ /* 0x000fe200078e0046 */
[----:B------:R-:W-:Y:S01]  /*10b40*/  MOV R26, R27 ;  /* 0x0000001b001a7202 */ /* 0x000fe20000000f00 */
[----:B------:R1:W5:Y:S01]  /*10b50*/  LDL.LU R230, [R1+0x98] ;  /* 0x0000980001e67983 */ /* 0x0003620000300800 */
        /* <DEDUP_REMOVED lines=31> */
[----:B------:R-:W-:Y:S01]  /*10d50*/  IMAD.MOV.U32 R162, RZ, RZ, R193 ;  /* 0x000000ffffa27224 */ /* 0x000fe200078e00c1 */
[----:B------:R-:W-:-:S02]  /*10d60*/  MOV R193, R194 ;  /* 0x000000c200c17202 */ /* 0x000fc40000000f00 */
[----:B------:R-:W-:Y:S02]  /*10d70*/  MOV R194, R195 ;  /* 0x000000c300c27202 */ /* 0x000fe40000000f00 */
[----:B------:R2:W-:Y:S01]  /*10d80*/  MUFU.EX2 R195, R0 ;  /* 0x0000000000c37308 */ /* 0x0005e20000000800 */
        /* <DEDUP_REMOVED lines=8> */
[----:B--2---:R-:W-:Y:S01]  /*10e10*/  FFMA.FTZ R0, R30, UR10, -R3 ;  /* 0x0000000a1e007c23 */ /* 0x004fe20008010803 */
[----:B------:R-:W-:Y:S01]  /*10e20*/  MOV R30, R27 ;  /* 0x0000001b001e7202 */ /* 0x000fe20000000f00 */
[----:B------:R-:W-:-:S02]  /*10e30*/  IMAD.MOV.U32 R27, RZ, RZ, R75 ;  /* 0x000000ffff1b7224 */ /* 0x000fc400078e004b */
[----:B------:R2:W-:Y:S01]  /*10e40*/  MUFU.EX2 R194, R0 ;  /* 0x0000000000c27308 */ /* 0x0005e20000000800 */
        /* <DEDUP_REMOVED lines=11> */
[----:B--2---:R-:W-:Y:S01]  /*10f00*/  FFMA.FTZ R0, R171, UR10, -R3 ;  /* 0x0000000aab007c23 */ /* 0x004fe20008010803 */
[----:B------:R-:W-:Y:S01]  /*10f10*/  IMAD.MOV.U32 R161, RZ, RZ, R169 ;  /* 0x000000ffffa17224 */ /* 0x000fe200078e00a9 */
[----:B------:R-:W-:Y:S01]  /*10f20*/  MOV R33, R30 ;  /* 0x0000001e00217202 */ /* 0x000fe20000000f00 */
[----:B------:R-:W-:Y:S01]  /*10f30*/  MUFU.EX2 R37, R37 ;  /* 0x0000002500257308 */ /* 0x000fe20000000800 */
[----:B------:R-:W-:Y:S01]  /*10f40*/  MOV R24, R26 ;  /* 0x0000001a00187202 */ /* 0x000fe20000000f00 */
[----:B------:R-:W-:Y:S01]  /*10f50*/  IMAD.MOV.U32 R26, RZ, RZ, R72 ;  /* 0x000000ffff1a7224 */ /* 0x000fe200078e0048 */
[----:B------:R-:W-:Y:S01]  /*10f60*/  MOV R162, R170 ;  /* 0x000000aa00a27202 */ /* 0x000fe20000000f00 */
[----:B------:R1:W5:Y:S04]  /*10f70*/  LDL.LU R224, [R1+0x90] ;  /* 0x0000900001e07983 */ /* 0x0003680000300800 */
[----:B------:R2:W-:Y:S01]  /*10f80*/  MUFU.EX2 R193, R0 ;  /* 0x0000000000c17308 */ /* 0x0005e20000000800 */
[----:B------:R-:W-:-:S02]  /*10f90*/  MOV R72, R74 ;  /* 0x0000004a00487202 */ /* 0x000fc40000000f00 */
[----:B------:R-:W-:Y:S01]  /*10fa0*/  MOV R74, R68 ;  /* 0x00000044004a7202 */ /* 0x000fe20000000f00 */
[----:B------:R-:W-:Y:S01]  /*10fb0*/  IMAD.MOV.U32 R68, RZ, RZ, R70 ;  /* 0x000000ffff447224 */ /* 0x000fe200078e0046 */
[----:B------:R-:W-:Y:S02]  /*10fc0*/  MOV R70, R190 ;  /* 0x000000be00467202 */ /* 0x000fe40000000f00 */
[----:B------:R-:W-:Y:S01]  /*10fd0*/  MOV R190, R160 ;  /* 0x000000a000be7202 */ /* 0x000fe20000000f00 */
[----:B------:R-:W-:Y:S02]  /*10fe0*/  IMAD.MOV.U32 R160, RZ, RZ, R162 ;  /* 0x000000ffffa07224 */ /* 0x000fe400078e00a2 */
[----:B--2---:R-:W-:Y:S01]  /*10ff0*/  FFMA.FTZ R0, R25, UR10, -R3 ;  /* 0x0000000a19007c23 */ /* 0x004fe20008010803 */
        /* <DEDUP_REMOVED lines=8> */
[----:B------:R-:W-:Y:S01]  /*11080*/  FFMA.FTZ R163, R136, UR10, -R12 ;  /* 0x0000000a88a37c23 */ /* 0x000fe2000801080c */
[----:B------:R-:W-:Y:S01]  /*11090*/  MOV R162, R168 ;  /* 0x000000a800a27202 */ /* 0x000fe20000000f00 */
[----:B---3--:R-:W-:Y:S02]  /*110a0*/  IMAD.MOV.U32 R136, RZ, RZ, R4 ;  /* 0x000000ffff887224 */ /* 0x008fe400078e0004 */
[--C-:B------:R-:W-:Y:S01]  /*110b0*/  FFMA.FTZ R170, R143, UR10, -R13.reuse ;  /* 0x0000000a8faa7c23 */ /* 0x100fe2000801080d */
[--C-:B------:R-:W-:Y:S01]  /*110c0*/  FFMA.FTZ R169, R138, UR10, -R13.reuse ;  /* 0x0000000a8aa97c23 */ /* 0x100fe2000801080d */
[----:B------:R-:W-:Y:S01]  /*110d0*/  FFMA.FTZ R171, R14, UR10, -R13 ;  /* 0x0000000a0eab7c23 */ /* 0x000fe2000801080d */
[--C-:B------:R-:W-:Y:S01]  /*110e0*/  FFMA.FTZ R30, R221, UR10, -R12.reuse ;  /* 0x0000000add1e7c23 */ /* 0x100fe2000801080c */
[--C-:B------:R-:W-:Y:S01]  /*110f0*/  FFMA.FTZ R29, R216, UR10, -R12.reuse ;  /* 0x0000000ad81d7c23 */ /* 0x100fe2000801080c */
[----:B------:R-:W-:Y:S01]  /*11100*/  FFMA.FTZ R168, R139, UR10, -R12 ;  /* 0x0000000a8ba87c23 */ /* 0x000fe2000801080c */
[----:B------:R-:W-:-:S02]  /*11110*/  FFMA.FTZ R4, R15, UR10, -R2 ;  /* 0x0000000a0f047c23 */ /* 0x000fc40008010802 */
[----:B------:R-:W2:Y:S01]  /*11120*/  LDSM.16.MT88.4 R12, [R225+0xc800] ;  /* 0x00c80000e10c783b */ /* 0x000ea20000004200 */
[----:B------:R3:W4:Y:S01]  /*11130*/  MUFU.EX2 R8, R0 ;  /* 0x0000000000087308 */ /* 0x0007220000000800 */
[----:B------:R-:W-:Y:S01]  /*11140*/  MOV R6, R25 ;  /* 0x0000001900067202 */ /* 0x000fe20000000f00 */
[----:B------:R-:W-:Y:S01]  /*11150*/  IMAD.MOV.U32 R39, RZ, RZ, R73 ;  /* 0x000000ffff277224 */ /* 0x000fe200078e0049 */
[----:B------:R-:W-:Y:S01]  /*11160*/  MOV R5, R24 ;  /* 0x0000001800057202 */ /* 0x000fe20000000f00 */
[----:B------:R-:W-:Y:S01]  /*11170*/  IMAD.MOV.U32 R73, RZ, RZ, R68 ;  /* 0x000000ffff497224 */ /* 0x000fe200078e0044 */
[----:B------:R-:W-:Y:S01]  /*11180*/  MOV R7, R27 ;  /* 0x0000001b00077202 */ /* 0x000fe20000000f00 */
[----:B------:R-:W-:Y:S02]  /*11190*/  IMAD.MOV.U32 R68, RZ, RZ, R188 ;  /* 0x000000ffff447224 */ /* 0x000fe400078e00bc */
[----:B------:R-:W-:Y:S01]  /*111a0*/  FFMA.FTZ R27, R192, UR10, -R3 ;  /* 0x0000000ac01b7c23 */ /* 0x000fe20008010803 */
[----:B------:R-:W-:Y:S01]  /*111b0*/  IMAD.MOV.U32 R188, RZ, RZ, R160 ;  /* 0x000000ffffbc7224 */ /* 0x000fe200078e00a0 */
[----:B------:R-:W-:Y:S01]  /*111c0*/  MOV R160, R161 ;  /* 0x000000a100a07202 */ /* 0x000fe20000000f00 */
[----:B------:R-:W-:-:S02]  /*111d0*/  IMAD.MOV.U32 R24, RZ, RZ, R26 ;  /* 0x000000ffff187224 */ /* 0x000fc400078e001a */
[--C-:B------:R-:W-:Y:S01]  /*111e0*/  FFMA.FTZ R28, R28, UR10, -R3.reuse ;  /* 0x0000000a1c1c7c23 */ /* 0x100fe20008010803 */
[----:B---3--:R-:W-:Y:S01]  /*111f0*/  FFMA.FTZ R0, R33, UR10, -R2 ;  /* 0x0000000a21007c23 */ /* 0x008fe20008010802 */
[----:B------:R-:W-:Y:S02]  /*11200*/  MOV R33, R74 ;  /* 0x0000004a00217202 */ /* 0x000fe40000000f00 */
[----:B------:R-:W-:Y:S01]  /*11210*/  MOV R74, R69 ;  /* 0x00000045004a7202 */ /* 0x000fe20000000f00 */
[----:B------:R3:W-:Y:S01]  /*11220*/  MUFU.EX2 R192, R0 ;  /* 0x0000000000c07308 */ /* 0x0007e20000000800 */
[----:B------:R-:W-:Y:S01]  /*11230*/  MOV R69, R190 ;  /* 0x000000be00457202 */ /* 0x000fe20000000f00 */
[----:B------:R-:W-:Y:S02]  /*11240*/  IMAD.MOV.U32 R190, RZ, RZ, R162 ;  /* 0x000000ffffbe7224 */ /* 0x000fe400078e00a2 */
[--C-:B------:R-:W-:Y:S01]  /*11250*/  FFMA.FTZ R26, R222, UR10, -R3.reuse ;  /* 0x0000000ade1a7c23 */ /* 0x100fe20008010803 */
[--C-:B------:R-:W-:Y:S01]  /*11260*/  FFMA.FTZ R25, R218, UR10, -R3.reuse ;  /* 0x0000000ada197c23 */ /* 0x100fe20008010803 */
[--C-:B------:R-:W-:Y:S01]  /*11270*/  FFMA.FTZ R161, R142, UR10, -R3.reuse ;  /* 0x0000000a8ea17c23 */ /* 0x100fe20008010803 */
[----:B------:R-:W-:Y:S01]  /*11280*/  FFMA.FTZ R162, R137, UR10, -R3 ;  /* 0x0000000a89a27c23 */ /* 0x000fe20008010803 */
[----:B------:R-:W-:Y:S01]  /*11290*/  MOV R38, R72 ;  /* 0x0000004800267202 */ /* 0x000fe20000000f00 */
[----:B------:R-:W-:Y:S01]  /*112a0*/  FFMA.FTZ R3, R5, UR10, -R2 ;  /* 0x0000000a05037c23 */ /* 0x000fe20008010802 */
[----:B------:R-:W-:-:S02]  /*112b0*/  MOV R72, R75 ;  /* 0x0000004b00487202 */ /* 0x000fc40000000f00 */
[----:B------:R-:W-:Y:S01]  /*112c0*/  MOV R75, R70 ;  /* 0x00000046004b7202 */ /* 0x000fe20000000f00 */
[--C-:B---3--:R-:W-:Y:S01]  /*112d0*/  FFMA.FTZ R0, R6, UR10, -R2.reuse ;  /* 0x0000000a06007c23 */ /* 0x108fe20008010802 */
[----:B------:R-:W-:Y:S01]  /*112e0*/  MOV R70, R191 ;  /* 0x000000bf00467202 */ /* 0x000fe20000000f00 */
[----:B------:R-:W-:Y:S08]  /*112f0*/  MUFU.EX2 R216, R3 ;  /* 0x0000000300d87308 */ /* 0x000ff00000000800 */
[----:B------:R3:W1:Y:S08]  /*11300*/  MUFU.EX2 R191, R4 ;  /* 0x0000000400bf7308 */ /* 0x0006700000000800 */
[----:B------:R-:W2:Y:S01]  /*11310*/  MUFU.EX2 R0, R0 ;  /* 0x0000000000007308 */ /* 0x000ea20000000800 */
[----:B------:R-:W-:Y:S01]  /*11320*/  MOV R16, R38 ;  /* 0x0000002600107202 */ /* 0x000fe20000000f00 */
[----:B------:R-:W-:Y:S01]  /*11330*/  IMAD.MOV.U32 R17, RZ, RZ, R39 ;  /* 0x000000ffff117224 */ /* 0x000fe200078e0027 */
[----:B------:R-:W-:Y:S01]  /*11340*/  MOV R131, R7 ;  /* 0x0000000700837202 */ /* 0x000fe20000000f00 */
[--C-:B------:R-:W-:Y:S01]  /*11350*/  FFMA.FTZ R38, R220, UR10, -R2.reuse ;  /* 0x0000000adc267c23 */ /* 0x100fe20008010802 */
[----:B------:R-:W-:Y:S01]  /*11360*/  MOV R5, R33 ;  /* 0x0000002100057202 */ /* 0x000fe20000000f00 */
[----:B------:R-:W-:Y:S01]  /*11370*/  IMAD.MOV.U32 R7, RZ, RZ, R73 ;  /* 0x000000ffff077224 */ /* 0x000fe200078e0049 */
[----:B------:R-:W-:Y:S01]  /*11380*/  MOV R6, R72 ;  /* 0x0000004800067202 */ /* 0x000fe20000000f00 */
[----:B------:R-:W-:Y:S01]  /*11390*/  FFMA.FTZ R33, R223, UR10, -R2 ;  /* 0x0000000adf217c23 */ /* 0x000fe20008010802 */
[----:B------:R-:W-:-:S02]  /*113a0*/  IMAD.MOV.U32 R220, RZ, RZ, R9 ;  /* 0x000000ffffdc7224 */ /* 0x000fc400078e0009 */
[----:B------:R-:W-:Y:S01]  /*113b0*/  FFMA.FTZ R39, R217, UR10, -R2 ;  /* 0x0000000ad9277c23 */ /* 0x000fe20008010802 */
[----:B------:R-:W-:Y:S02]  /*113c0*/  MOV R218, R11 ;  /* 0x0000000b00da7202 */ /* 0x000fe40000000f00 */
[----:B------:R-:W-:Y:S02]  /*113d0*/  MOV R223, R10 ;  /* 0x0000000a00df7202 */ /* 0x000fe40000000f00 */
[----:B----4-:R-:W-:Y:S01]  /*113e0*/  MOV R217, R8 ;  /* 0x0000000800d97202 */ /* 0x010fe20000000f00 */
[----:B------:R-:W-:Y:S01]  /*113f0*/  IMAD.MOV.U32 R222, RZ, RZ, R7 ;  /* 0x000000ffffde7224 */ /* 0x000fe200078e0007 */
[----:B------:R-:W-:Y:S02]  /*11400*/  MOV R219, R5 ;  /* 0x0000000500db7202 */ /* 0x000fe40000000f00 */
[----:B------:R-:W-:Y:S02]  /*11410*/  MOV R221, R6 ;  /* 0x0000000600dd7202 */ /* 0x000fe40000000f00 */
[----:B------:R-:W-:-:S02]  /*11420*/  F2FP.F16.F32.PACK_AB R8, R220, R199 ;  /* 0x000000c7dc08723e */ /* 0x000fc400000000ff */
[----:B------:R-:W-:Y:S02]  /*11430*/  F2FP.F16.F32.PACK_AB R9, R197, R196 ;  /* 0x000000c4c509723e */ /* 0x000fe400000000ff */
[----:B------:R-:W-:Y:S02]  /*11440*/  F2FP.F16.F32.PACK_AB R10, R218, R223 ;  /* 0x000000dfda0a723e */ /* 0x000fe400000000ff */
[----:B------:R-:W-:Y:S02]  /*11450*/  F2FP.F16.F32.PACK_AB R11, R136, R198 ;  /* 0x000000c6880b723e */ /* 0x000fe400000000ff */
[----:B---3--:R-:W-:Y:S02]  /*11460*/  F2FP.F16.F32.PACK_AB R4, R194, R195 ;  /* 0x000000c3c204723e */ /* 0x008fe400000000ff */
[----:B-1----:R-:W-:Y:S02]  /*11470*/  F2FP.F16.F32.PACK_AB R5, R191, R192 ;  /* 0x000000c0bf05723e */ /* 0x002fe400000000ff */
[----:B------:R-:W-:-:S02]  /*11480*/  F2FP.F16.F32.PACK_AB R6, R217, R193 ;  /* 0x000000c1d906723e */ /* 0x000fc400000000ff */
[----:B--2---:R-:W-:Y:S01]  /*11490*/  F2FP.F16.F32.PACK_AB R7, R0, R216 ;  /* 0x000000d80007723e */ /* 0x004fe200000000ff */
[-C--:B------:R-:W-:Y:S01]  /*114a0*/  HMMA.16816.F32 R172, R8, R12.reuse, R172 ;  /* 0x0000000c08ac723c */ /* 0x080fe200000018ac */
[----:B------:R-:W-:Y:S01]  /*114b0*/  FADD.FTZ R3, R131, R135 ;  /* 0x0000008783037221 */ /* 0x000fe20000010000 */
[----:B------:R-:W-:Y:S01]  /*114c0*/  MOV R131, R16 ;  /* 0x0000001000837202 */ /* 0x000fe20000000f00 */
[----:B------:R-:W-:Y:S02]  /*114d0*/  IMAD.MOV.U32 R130, RZ, RZ, R17 ;  /* 0x000000ffff827224 */ /* 0x000fe400078e0011 */
[----:B------:R-:W1:Y:S01]  /*114e0*/  LDSM.16.MT88.4 R16, [R226+0xc800] ;  /* 0x00c80000e210783b */ /* 0x000e620000004200 */
[C---:B------:R-:W-:Y:S06]  /*114f0*/  HMMA.16816.F32 R204, R4.reuse, R12, R204 ;  /* 0x0000000c04cc723c */ /* 0x040fec00000018cc */
[-C--:B------:R-:W-:Y:S06]  /*11500*/  HMMA.16816.F32 R200, R4, R14.reuse, R200 ;  /* 0x0000000e04c8723c */ /* 0x080fec00000018c8 */
[----:B------:R-:W-:Y:S01]  /*11510*/  HMMA.16816.F32 R56, R8, R14, R56 ;  /* 0x0000000e0838723c */ /* 0x000fe20000001838 */
[----:B------:R-:W2:Y:S01]  /*11520*/  LDSM.16.MT88.4 R12, [R228+0xc800] ;  /* 0x00c80000e40c783b */ /* 0x000ea20000004200 */
        /* <DEDUP_REMOVED lines=12> */
[----:B------:R-:W-:Y:S02]  /*115f0*/  MOV R215, R73 ;  /* 0x0000004900d77202 */ /* 0x000fe40000000f00 */
[----:B------:R-:W-:Y:S02]  /*11600*/  MOV R129, R75 ;  /* 0x0000004b00817202 */ /* 0x000fe40000000f00 */
[-C--:B-1----:R-:W-:Y:S06]  /*11610*/  HMMA.16816.F32 R72, R8, R16.reuse, R164 ;  /* 0x000000100848723c */ /* 0x082fec00000018a4 */
[----:B------:R-:W-:Y:S06]  /*11620*/  HMMA.16816.F32 R64, R4, R16, R64 ;  /* 0x000000100440723c */ /* 0x000fec0000001840 */
[-C--:B--2---:R-:W-:Y:S06]  /*11630*/  HMMA.16816.F32 R48, R8, R12.reuse, R48 ;  /* 0x0000000c0830723c */ /* 0x084fec0000001830 */
[C---:B------:R-:W-:Y:S06]  /*11640*/  HMMA.16816.F32 R44, R4.reuse, R12, R44 ;  /* 0x0000000c042c723c */ /* 0x040fec000000182c */
[-C--:B------:R-:W-:Y:S06]  /*11650*/  HMMA.16816.F32 R184, R4, R14.reuse, R184 ;  /* 0x0000000e04b8723c */ /* 0x080fec00000018b8 */
[----:B------:R-:W-:Y:S01]  /*11660*/  HMMA.16816.F32 R68, R8, R14, R152 ;  /* 0x0000000e0844723c */ /* 0x000fe20000001898 */
[----:B------:R-:W1:Y:S05]  /*11670*/  LDSM.16.MT88.4 R12, [R225+0xe800] ;  /* 0x00e80000e10c783b */ /* 0x000e6a0000004200 */
[-C--:B------:R-:W-:Y:S06]  /*11680*/  HMMA.16816.F32 R60, R4, R18.reuse, R60 ;  /* 0x00000012043c723c */ /* 0x080fec000000183c */
[----:B------:R-:W-:Y:S01]  /*11690*/  HMMA.16816.F32 R52, R8, R18, R52 ;  /* 0x000000120834723c */ /* 0x000fe20000001834 */
[----:B------:R-:W2:Y:S01]  /*116a0*/  LDSM.16.MT88.4 R16, [R227+0xc800] ;  /* 0x00c80000e310783b */ /* 0x000ea20000004200 */
[--C-:B------:R-:W-:Y:S01]  /*116b0*/  FFMA.FTZ R24, R24, UR10, -R2.reuse ;  /* 0x0000000a18187c23 */ /* 0x100fe20008010802 */
[--C-:B------:R-:W-:Y:S01]  /*116c0*/  FFMA.FTZ R160, R141, UR10, -R2.reuse ;  /* 0x0000000a8da07c23 */ /* 0x100fe20008010802 */
[----:B------:R-:W-:Y:S01]  /*116d0*/  FFMA.FTZ R188, R140, UR10, -R2 ;  /* 0x0000000a8cbc7c23 */ /* 0x000fe20008010802 */
        /* <DEDUP_REMOVED lines=9> */
[----:B------:R-:W-:Y:S02]  /*11770*/  MOV R0, R138 ;  /* 0x0000008a00007202 */ /* 0x000fe40000000f00 */
[----:B------:R-:W-:Y:S02]  /*11780*/  MOV R152, R129 ;  /* 0x0000008100987202 */ /* 0x000fe40000000f00 */
[----:B------:R-:W-:Y:S01]  /*11790*/  MOV R153, R130 ;  /* 0x0000008200997202 */ /* 0x000fe20000000f00 */
[C---:B-1----:R-:W-:Y:S06]  /*117a0*/  HMMA.16816.F32 R140, R8.reuse, R12, R124 ;  /* 0x0000000c088c723c */ /* 0x042fec000000187c */
[----:B------:R-:W-:Y:S01]  /*117b0*/  HMMA.16816.F32 R136, R8, R14, R20 ;  /* 0x0000000e0888723c */ /* 0x000fe20000001814 */
[----:B------:R-:W-:Y:S01]  /*117c0*/  MOV R126, R131 ;  /* 0x00000083007e7202 */ /* 0x000fe20000000f00 */
[----:B------:R-:W-:Y:S01]  /*117d0*/  IMAD.MOV.U32 R127, RZ, RZ, R134 ;  /* 0x000000ffff7f7224 */ /* 0x000fe200078e0086 */
[----:B------:R-:W1:Y:S03]  /*117e0*/  LDSM.16.MT88.4 R20, [R226+0xe800] ;  /* 0x00e80000e214783b */ /* 0x000e660000004200 */
[C---:B------:R-:W-:Y:S06]  /*117f0*/  HMMA.16816.F32 R132, R4.reuse, R12, R120 ;  /* 0x0000000c0484723c */ /* 0x040fec0000001878 */
[----:B------:R-:W-:Y:S01]  /*11800*/  HMMA.16816.F32 R128, R4, R14, R108 ;  /* 0x0000000e0480723c */ /* 0x000fe2000000186c */
[----:B------:R-:W3:Y:S05]  /*11810*/  LDSM.16.MT88.4 R12, [R227+0xe800] ;  /* 0x00e80000e30c783b */ /* 0x000eea0000004200 */
[-C--:B--2---:R-:W-:Y:S06]  /*11820*/  HMMA.16816.F32 R148, R8, R16.reuse, R148 ;  /* 0x000000100894723c */ /* 0x084fec0000001894 */
[C---:B------:R-:W-:Y:S06]  /*11830*/  HMMA.16816.F32 R180, R4.reuse, R16, R180 ;  /* 0x0000001004b4723c */ /* 0x040fec00000018b4 */
[-C--:B------:R-:W-:Y:S06]  /*11840*/  HMMA.16816.F32 R176, R4, R18.reuse, R176 ;  /* 0x0000001204b0723c */ /* 0x080fec00000018b0 */
[----:B------:R-:W-:Y:S01]  /*11850*/  HMMA.16816.F32 R144, R8, R18, R144 ;  /* 0x000000120890723c */ /* 0x000fe20000001890 */
[----:B------:R-:W2:Y:S05]  /*11860*/  LDSM.16.MT88.4 R16, [R228+0xe800] ;  /* 0x00e80000e410783b */ /* 0x000eaa0000004200 */
[C---:B-1----:R-:W-:Y:S06]  /*11870*/  HMMA.16816.F32 R108, R4.reuse, R20, R104 ;  /* 0x00000014046c723c */ /* 0x042fec0000001868 */
[C---:B------:R-:W-:Y:S06]  /*11880*/  HMMA.16816.F32 R92, R4.reuse, R22, R92 ;  /* 0x00000016045c723c */ /* 0x040fec000000185c */
[C---:B---3--:R-:W-:Y:S06]  /*11890*/  HMMA.16816.F32 R120, R4.reuse, R12, R80 ;  /* 0x0000000c0478723c */ /* 0x048fec0000001850 */
[----:B------:R-:W-:Y:S06]  /*118a0*/  HMMA.16816.F32 R80, R4, R14, R76 ;  /* 0x0000000e0450723c */ /* 0x000fec000000184c */
[C---:B------:R-:W-:Y:S06]  /*118b0*/  HMMA.16816.F32 R96, R8.reuse, R22, R96 ;  /* 0x000000160860723c */ /* 0x040fec0000001860 */
[----:B------:R-:W-:Y:S06]  /*118c0*/  HMMA.16816.F32 R116, R8, R12, R116 ;  /* 0x0000000c0874723c */ /* 0x000fec0000001874 */
[C---:B--2---:R-:W-:Y:S06]  /*118d0*/  HMMA.16816.F32 R104, R4.reuse, R16, R88 ;  /* 0x000000100468723c */ /* 0x044fec0000001858 */
[----:B------:R-:W-:Y:S07]  /*118e0*/  HMMA.16816.F32 R84, R4, R18, R84 ;  /* 0x000000120454723c */ /* 0x000fee0000001854 */
[----:B------:R-:W-:-:S02]  /*118f0*/  MOV R7, R126 ;  /* 0x0000007e00077202 */ /* 0x000fc40000000f00 */
[----:B------:R-:W-:Y:S01]  /*11900*/  MOV R6, R127 ;  /* 0x0000007f00067202 */ /* 0x000fe20000000f00 */
[C---:B------:R-:W-:Y:S01]  /*11910*/  HMMA.16816.F32 R40, R8.reuse, R14, R40 ;  /* 0x0000000e0828723c */ /* 0x040fe20000001828 */
[----:B------:R-:W-:Y:S05]  /*11920*/  LDSM.16.MT88.4 R12, [R228+0xd000] ;  /* 0x00d00000e40c783b */ /* 0x000fea0000004200 */
[C---:B------:R-:W-:Y:S01]  /*11930*/  HMMA.16816.F32 R124, R8.reuse, R20, R156 ;  /* 0x00000014087c723c */ /* 0x040fe2000000189c */
[----:B------:R-:W1:Y:S05]  /*11940*/  LDSM.16.MT88.4 R20, [R225+0xd000] ;  /* 0x00d00000e114783b */ /* 0x000e6a0000004200 */
[----:B------:R-:W-:Y:S01]  /*11950*/  HMMA.16816.F32 R100, R8, R16, R100 ;  /* 0x000000100864723c */ /* 0x000fe20000001864 */
[----:B------:R-:W-:-:S05]  /*11960*/  MOV R77, R152 ;  /* 0x00000098004d7202 */ /* 0x000fca0000000f00 */
[----:B------:R-:W-:Y:S01]  /*11970*/  HMMA.16816.F32 R112, R8, R18, R112 ;  /* 0x000000120870723c */ /* 0x000fe20000001870 */
[----:B------:R-:W2:Y:S01]  /*11980*/  LDSM.16.MT88.4 R16, [R226+0xd000] ;  /* 0x00d00000e210783b */ /* 0x000ea20000004200 */
[----:B------:R-:W-:Y:S01]  /*11990*/  IMAD.MOV.U32 R88, RZ, RZ, R220 ;  /* 0x000000ffff587224 */ /* 0x000fe200078e00dc */
[----:B------:R-:W-:Y:S01]  /*119a0*/  MOV R89, R223 ;  /* 0x000000df00597202 */ /* 0x000fe20000000f00 */
[----:B------:R-:W-:Y:S01]  /*119b0*/  IMAD.MOV.U32 R152, RZ, RZ, R219 ;  /* 0x000000ffff987224 */ /* 0x000fe200078e00db */
[----:B------:R-:W-:Y:S02]  /*119c0*/  MOV R90, R222 ;  /* 0x000000de005a7202 */ /* 0x000fe40000000f00 */
[----:B------:R-:W-:Y:S01]  /*119d0*/  MOV R91, R221 ;  /* 0x000000dd005b7202 */ /* 0x000fe20000000f00 */
[----:B------:R-:W-:Y:S01]  /*119e0*/  FADD.FTZ R0, R0, R190 ;  /* 0x000000be00007221 */ /* 0x000fe20000010000 */
[----:B------:R-:W-:Y:S01]  /*119f0*/  FADD.FTZ R3, R77, R3 ;  /* 0x000000034d037221 */ /* 0x000fe20000010000 */
[----:B------:R-:W-:-:S02]  /*11a00*/  MOV R76, R88 ;  /* 0x00000058004c7202 */ /* 0x000fc40000000f00 */
[----:B------:R-:W-:Y:S01]  /*11a10*/  MOV R77, R89 ;  /* 0x00000059004d7202 */ /* 0x000fe20000000f00 */
[----:B------:R-:W-:Y:S01]  /*11a20*/  IMAD.MOV.U32 R89, RZ, RZ, R91 ;  /* 0x000000ffff597224 */ /* 0x000fe200078e005b */
[----:B------:R-:W-:Y:S01]  /*11a30*/  MOV R88, R90 ;  /* 0x0000005a00587202 */ /* 0x000fe20000000f00 */
[----:B------:R-:W3:Y:S01]  /*11a40*/  MUFU.EX2 R36, R36 ;  /* 0x0000002400247308 */ /* 0x000ee20000000800 */
[----:B------:R-:W-:Y:S01]  /*11a50*/  MOV R90, R152 ;  /* 0x00000098005a7202 */ /* 0x000fe20000000f00 */
[----:B------:R-:W-:Y:S01]  /*11a60*/  FADD.FTZ R152, R165, R0 ;  /* 0x00000000a5987221 */ /* 0x000fe20000010000 */
[----:B------:R-:W-:Y:S01]  /*11a70*/  MOV R91, R164 ;  /* 0x000000a4005b7202 */ /* 0x000fe20000000f00 */
[----:B------:R-:W-:Y:S01]  /*11a80*/  IMAD.MOV.U32 R165, RZ, RZ, R167 ;  /* 0x000000ffffa57224 */ /* 0x000fe200078e00a7 */
[----:B------:R-:W-:Y:S01]  /*11a90*/  MOV R164, R166 ;  /* 0x000000a600a47202 */ /* 0x000fe20000000f00 */
[----:B------:R-:W-:Y:S02]  /*11aa0*/  FADD.FTZ R2, R215, R2 ;  /* 0x00000002d7027221 */ /* 0x000fe40000010000 */
[----:B------:R-:W-:Y:S01]  /*11ab0*/  MUFU.EX2 R78, R35 ;  /* 0x00000023004e7308 */ /* 0x000fe20000000800 */
[----:B------:R-:W-:Y:S01]  /*11ac0*/  FADD.FTZ R4, R217, R189 ;  /* 0x000000bdd9047221 */ /* 0x000fe20000010000 */
[----:B------:R-:W-:-:S02]  /*11ad0*/  MOV R166, R218 ;  /* 0x000000da00a67202 */ /* 0x000fc40000000f00 */
[----:B------:R-:W-:-:S04]  /*11ae0*/  MOV R167, R216 ;  /* 0x000000d800a77202 */ /* 0x000fc80000000f00 */
[----:B------:R-:W-:Y:S08]  /*11af0*/  MUFU.EX2 R79, R34 ;  /* 0x00000022004f7308 */ /* 0x000ff00000000800 */
[----:B------:R-:W-:Y:S08]  /*11b00*/  MUFU.EX2 R221, R32 ;  /* 0x0000002000dd7308 */ /* 0x000ff00000000800 */
[----:B------:R-:W4:Y:S08]  /*11b10*/  MUFU.EX2 R223, R31 ;  /* 0x0000001f00df7308 */ /* 0x000f300000000800 */
[----:B------:R-:W-:Y:S08]  /*11b20*/  MUFU.EX2 R30, R30 ;  /* 0x0000001e001e7308 */ /* 0x000ff00000000800 */
[----:B------:R-:W1:Y:S08]  /*11b30*/  MUFU.EX2 R29, R29 ;  /* 0x0000001d001d7308 */ /* 0x000e700000000800 */
[----:B------:R-:W-:Y:S08]  /*11b40*/  MUFU.EX2 R219, R28 ;  /* 0x0000001c00db7308 */ /* 0x000ff00000000800 */
[----:B------:R-:W2:Y:S08]  /*11b50*/  MUFU.EX2 R220, R27 ;  /* 0x0000001b00dc7308 */ /* 0x000eb00000000800 */
[----:B------:R-:W-:Y:S08]  /*11b60*/  MUFU.EX2 R222, R26 ;  /* 0x0000001a00de7308 */ /* 0x000ff00000000800 */
[----:B------:R-:W-:Y:S08]  /*11b70*/  MUFU.EX2 R25, R25 ;  /* 0x0000001900197308 */ /* 0x000ff00000000800 */
[----:B------:R-:W-:Y:S08]  /*11b80*/  MUFU.EX2 R215, R24 ;  /* 0x0000001800d77308 */ /* 0x000ff00000000800 */
[----:B------:R-:W2:Y:S08]  /*11b90*/  MUFU.EX2 R217, R33 ;  /* 0x0000002100d97308 */ /* 0x000eb00000000800 */
[----:B------:R-:W-:Y:S08]  /*11ba0*/  MUFU.EX2 R216, R38 ;  /* 0x0000002600d87308 */ /* 0x000ff00000000800 */
[----:B------:R-:W2:Y:S01]  /*11bb0*/  MUFU.EX2 R218, R39 ;  /* 0x0000002700da7308 */ /* 0x000ea20000000800 */
[----:B---3--:R-:W-:Y:S01]  /*11bc0*/  F2FP.F16.F32.PACK_AB R8, R36, R37 ;  /* 0x000000252408723e */ /* 0x008fe200000000ff */
[----:B------:R-:W-:Y:S01]  /*11bd0*/  FADD.FTZ R153, R153, R2 ;  /* 0x0000000299997221 */ /* 0x000fe20000010000 */
[----:B----4-:R-:W-:-:S02]  /*11be0*/  F2FP.F16.F32.PACK_AB R9, R223, R221 ;  /* 0x000000dddf09723e */ /* 0x010fc400000000ff */
[----:B------:R-:W-:Y:S02]  /*11bf0*/  F2FP.F16.F32.PACK_AB R10, R79, R78 ;  /* 0x0000004e4f0a723e */ /* 0x000fe400000000ff */
[----:B-1----:R-:W-:Y:S01]  /*11c00*/  F2FP.F16.F32.PACK_AB R11, R29, R30 ;  /* 0x0000001e1d0b723e */ /* 0x002fe200000000ff */
[----:B------:R-:W-:Y:S01]  /*11c10*/  FADD.FTZ R2, R6, R4 ;  /* 0x0000000406027221 */ /* 0x000fe20000010000 */
[----:B------:R-:W-:Y:S01]  /*11c20*/  FADD.FTZ R0, R7, R3 ;  /* 0x0000000307007221 */ /* 0x000fe20000010000 */
[----:B--2---:R-:W-:Y:S02]  /*11c30*/  F2FP.F16.F32.PACK_AB R4, R220, R219 ;  /* 0x000000dbdc04723e */ /* 0x004fe400000000ff */
[----:B------:R-:W-:Y:S02]  /*11c40*/  F2FP.F16.F32.PACK_AB R5, R217, R215 ;  /* 0x000000d7d905723e */ /* 0x000fe400000000ff */
[----:B------:R-:W-:Y:S02]  /*11c50*/  F2FP.F16.F32.PACK_AB R6, R25, R222 ;  /* 0x000000de1906723e */ /* 0x000fe400000000ff */
[----:B------:R-:W-:Y:S01]  /*11c60*/  F2FP.F16.F32.PACK_AB R7, R218, R216 ;  /* 0x000000d8da07723e */ /* 0x000fe200000000ff */
[----:B------:R-:W-:Y:S01]  /*11c70*/  HMMA.16816.F32 R32, R8, R22, R56 ;  /* 0x000000160820723c */ /* 0x000fe20000001838 */
[----:B------:R-:W-:Y:S01]  /*11c80*/  MOV R3, R165 ;  /* 0x000000a500037202 */ /* 0x000fe20000000f00 */
[----:B------:R-:W-:Y:S01]  /*11c90*/  IMAD.MOV.U32 R189, RZ, RZ, R166 ;  /* 0x000000ffffbd7224 */ /* 0x000fe200078e00a6 */
[----:B------:R-:W-:-:S03]  /*11ca0*/  MOV R190, R167 ;  /* 0x000000a700be7202 */ /* 0x000fc60000000f00 */
[C---:B------:R-:W-:Y:S01]  /*11cb0*/  HMMA.16816.F32 R156, R8.reuse, R12, R48 ;  /* 0x0000000c089c723c */ /* 0x040fe20000001830 */
[----:B------:R-:W-:Y:S02]  /*11cc0*/  MOV R57, R25 ;  /* 0x0000001900397202 */ /* 0x000fe40000000f00 */
[----:B------:R-:W1:Y:S01]  /*11cd0*/  LDSM.16.MT88.4 R24, [R225+0xf000] ;  /* 0x00f00000e118783b */ /* 0x000e620000004200 */
[----:B------:R-:W-:Y:S02]  /*11ce0*/  MOV R56, R164 ;  /* 0x000000a400387202 */ /* 0x000fe40000000f00 */
[C---:B------:R-:W-:Y:S06]  /*11cf0*/  HMMA.16816.F32 R48, R8.reuse, R14, R68 ;  /* 0x0000000e0830723c */ /* 0x040fec0000001844 */
[----:B------:R-:W-:Y:S01]  /*11d00*/  HMMA.16816.F32 R172, R8, R20, R172 ;  /* 0x0000001408ac723c */ /* 0x000fe200000018ac */
[----:B------:R-:W-:-:S02]  /*11d10*/  MOV R69, R30 ;  /* 0x0000001e00457202 */ /* 0x000fc40000000f00 */
[----:B------:R-:W-:Y:S02]  /*11d20*/  MOV R71, R29 ;  /* 0x0000001d00477202 */ /* 0x000fe40000000f00 */
[----:B------:R-:W2:Y:S01]  /*11d30*/  LDSM.16.MT88.4 R28, [R227+0xd000] ;  /* 0x00d00000e31c783b */ /* 0x000ea20000004200 */
[C---:B------:R-:W-:Y:S06]  /*11d40*/  HMMA.16816.F32 R204, R4.reuse, R20, R204 ;  /* 0x0000001404cc723c */ /* 0x040fec00000018cc */
[----:B------:R-:W-:Y:S01]  /*11d50*/  HMMA.16816.F32 R200, R4, R22, R200 ;  /* 0x0000001604c8723c */ /* 0x000fe200000018c8 */
[----:B------:R-:W3:Y:S05]  /*11d60*/  LDSM.16.MT88.4 R20, [R226+0xf000] ;  /* 0x00f00000e214783b */ /* 0x000eea0000004200 */
[-C--:B------:R-:W-:Y:S06]  /*11d70*/  HMMA.16816.F32 R164, R8, R16.reuse, R72 ;  /* 0x0000001008a4723c */ /* 0x080fec0000001848 */
[C---:B------:R-:W-:Y:S06]  /*11d80*/  HMMA.16816.F32 R64, R4.reuse, R16, R64 ;  /* 0x000000100440723c */ /* 0x040fec0000001840 */
[-C--:B------:R-:W-:Y:S06]  /*11d90*/  HMMA.16816.F32 R60, R4, R18.reuse, R60 ;  /* 0x00000012043c723c */ /* 0x080fec000000183c */
[----:B------:R-:W-:Y:S01]  /*11da0*/  HMMA.16816.F32 R52, R8, R18, R52 ;  /* 0x000000120834723c */ /* 0x000fe20000001834 */
[----:B------:R-:W4:Y:S05]  /*11db0*/  LDSM.16.MT88.4 R16, [R228+0xf000] ;  /* 0x00f00000e410783b */ /* 0x000f2a0000004200 */
[C---:B------:R-:W-:Y:S06]  /*11dc0*/  HMMA.16816.F32 R44, R4.reuse, R12, R44 ;  /* 0x0000000c042c723c */ /* 0x040fec000000182c */
[C---:B------:R-:W-:Y:S01]  /*11dd0*/  HMMA.16816.F32 R184, R4.reuse, R14, R184 ;  /* 0x0000000e04b8723c */ /* 0x040fe200000018b8 */
[----:B------:R-:W4:Y:S01]  /*11de0*/  LDSM.16.MT88.4 R12, [R227+0xf000] ;  /* 0x00f00000e30c783b */ /* 0x000f220000004200 */
[----:B------:R-:W-:Y:S01]  /*11df0*/  MOV R59, R76 ;  /* 0x0000004c003b7202 */ /* 0x000fe20000000f00 */
[----:B------:R-:W-:Y:S01]  /*11e00*/  IMAD.MOV.U32 R58, RZ, RZ, R77 ;  /* 0x000000ffff3a7224 */ /* 0x000fe200078e004d */
[----:B------:R-:W-:Y:S01]  /*11e10*/  MOV R68, R78 ;  /* 0x0000004e00447202 */ /* 0x000fe20000000f00 */
[----:B------:R-:W-:Y:S01]  /*11e20*/  IMAD.MOV.U32 R70, RZ, RZ, R79 ;  /* 0x000000ffff467224 */ /* 0x000fe200078e004f */
[C---:B-1----:R-:W-:Y:S01]  /*11e30*/  HMMA.16816.F32 R72, R4.reuse, R24, R132 ;  /* 0x000000180448723c */ /* 0x042fe20000001884 */
[----:B------:R-:W-:Y:S05]  /*11e40*/  MUFU.EX2 R132, R170 ;  /* 0x000000aa00847308 */ /* 0x000fea0000000800 */
[C---:B------:R-:W-:Y:S01]  /*11e50*/  HMMA.16816.F32 R76, R4.reuse, R26, R128 ;  /* 0x0000001a044c723c */ /* 0x040fe20000001880 */
[----:B------:R-:W-:Y:S01]  /*11e60*/  IMAD.MOV.U32 R134, RZ, RZ, R88 ;  /* 0x000000ffff867224 */ /* 0x000fe200078e0058 */
[----:B------:R-:W-:Y:S01]  /*11e70*/  MOV R135, R89 ;  /* 0x0000005900877202 */ /* 0x000fe20000000f00 */
[----:B------:R-:W-:Y:S03]  /*11e80*/  MUFU.EX2 R133, R169 ;  /* 0x000000a900857308 */ /* 0x000fe60000000800 */
[----:B--2---:R-:W-:Y:S01]  /*11e90*/  HMMA.16816.F32 R180, R4, R28, R180 ;  /* 0x0000001c04b4723c */ /* 0x004fe200000018b4 */
[----:B------:R-:W-:-:S02]  /*11ea0*/  MOV R129, R90 ;  /* 0x0000005a00817202 */ /* 0x000fc40000000f00 */
[----:B------:R-:W-:Y:S02]  /*11eb0*/  MOV R128, R91 ;  /* 0x0000005b00807202 */ /* 0x000fe40000000f00 */
[----:B------:R-:W-:Y:S01]  /*11ec0*/  MOV R131, R37 ;  /* 0x0000002500837202 */ /* 0x000fe20000000f00 */
[----:B------:R-:W-:Y:S01]  /*11ed0*/  HMMA.16816.F32 R176, R4, R30, R176 ;  /* 0x0000001e04b0723c */ /* 0x000fe200000018b0 */
[----:B------:R-:W-:-:S05]  /*11ee0*/  MOV R130, R36 ;  /* 0x0000002400827202 */ /* 0x000fca0000000f00 */
[----:B---3--:R-:W-:Y:S06]  /*11ef0*/  HMMA.16816.F32 R88, R4, R20, R108 ;  /* 0x000000140458723c */ /* 0x008fec000000186c */
[----:B------:R-:W-:Y:S06]  /*11f00*/  HMMA.16816.F32 R148, R8, R28, R148 ;  /* 0x0000001c0894723c */ /* 0x000fec0000001894 */
[C---:B------:R-:W-:Y:S06]  /*11f10*/  HMMA.16816.F32 R92, R4.reuse, R22, R92 ;  /* 0x00000016045c723c */ /* 0x040fec000000185c */
[C---:B----4-:R-:W-:Y:S06]  /*11f20*/  HMMA.16816.F32 R104, R4.reuse, R16, R104 ;  /* 0x000000100468723c */ /* 0x050fec0000001868 */
[C---:B------:R-:W-:Y:S06]  /*11f30*/  HMMA.16816.F32 R108, R4.reuse, R18, R84 ;  /* 0x00000012046c723c */ /* 0x040fec0000001854 */
[C---:B------:R-:W-:Y:S06]  /*11f40*/  HMMA.16816.F32 R120, R4.reuse, R12, R120 ;  /* 0x0000000c0478723c */ /* 0x040fec0000001878 */
[----:B------:R-:W-:Y:S06]  /*11f50*/  HMMA.16816.F32 R36, R4, R14, R80 ;  /* 0x0000000e0424723c */ /* 0x000fec0000001850 */
[----:B------:R-:W-:Y:S01]  /*11f60*/  HMMA.16816.F32 R28, R8, R30, R144 ;  /* 0x0000001e081c723c */ /* 0x000fe20000001890 */
[----:B------:R-:W-:-:S02]  /*11f70*/  MOV R6, R57 ;  /* 0x0000003900067202 */ /* 0x000fc40000000f00 */
[----:B------:R-:W-:Y:S04]  /*11f80*/  MUFU.EX2 R57, R168 ;  /* 0x000000a800397308 */ /* 0x000fe80000000800 */
[----:B------:R-:W-:-:S04]  /*11f90*/  MOV R147, R59 ;  /* 0x0000003b00937202 */ /* 0x000fc80000000f00 */
[----:B------:R1:W-:Y:S01]  /*11fa0*/  MUFU.EX2 R59, R171 ;  /* 0x000000ab003b7308 */ /* 0x0003e20000000800 */
[----:B------:R-:W-:Y:S01]  /*11fb0*/  IMAD.MOV.U32 R82, RZ, RZ, R68 ;  /* 0x000000ffff527224 */ /* 0x000fe200078e0044 */
[----:B------:R-:W-:Y:S01]  /*11fc0*/  MOV R81, R69 ;  /* 0x0000004500517202 */ /* 0x000fe20000000f00 */
[----:B------:R-:W-:Y:S01]  /*11fd0*/  HMMA.16816.F32 R84, R8, R20, R124 ;  /* 0x000000140854723c */ /* 0x000fe2000000187c */
[----:B------:R-:W-:Y:S01]  /*11fe0*/  MOV R80, R70 ;  /* 0x0000004600507202 */ /* 0x000fe20000000f00 */
[----:B-1----:R-:W1:Y:S01]  /*11ff0*/  LDSM.16.MT88.4 R168, [R225+0xd800] ;  /* 0x00d80000e1a8783b */ /* 0x002e620000004200 */
[----:B------:R-:W-:-:S03]  /*12000*/  MOV R7, R71 ;  /* 0x0000004700077202 */ /* 0x000fc60000000f00 */
[C---:B------:R-:W-:Y:S01]  /*12010*/  HMMA.16816.F32 R100, R8.reuse, R16, R100 ;  /* 0x000000100864723c */ /* 0x040fe20000001864 */
[----:B------:R-:W-:Y:S01]  /*12020*/  IMAD.MOV.U32 R83, RZ, RZ, R56 ;  /* 0x000000ffff537224 */ /* 0x000fe200078e0038 */
[----:B------:R-:W-:Y:S01]  /*12030*/  MOV R5, R58 ;  /* 0x0000003a00057202 */ /* 0x000fe20000000f00 */
[----:B------:R-:W-:Y:S03]  /*12040*/  MUFU.EX2 R56, R161 ;  /* 0x000000a100387308 */ /* 0x000fe60000000800 */
[C---:B------:R-:W-:Y:S05]  /*12050*/  HMMA.16816.F32 R68, R8.reuse, R24, R140 ;  /* 0x000000180844723c */ /* 0x040fea000000188c */
[----:B------:R-:W-:Y:S01]  /*12060*/  MUFU.EX2 R58, R163 ;  /* 0x000000a3003a7308 */ /* 0x000fe20000000800 */
[C---:B------:R-:W-:Y:S06]  /*12070*/  HMMA.16816.F32 R24, R8.reuse, R26, R136 ;  /* 0x0000001a0818723c */ /* 0x040fec0000001888 */
[C---:B------:R-:W-:Y:S01]  /*12080*/  HMMA.16816.F32 R20, R8.reuse, R22, R96 ;  /* 0x000000160814723c */ /* 0x040fe20000001860 */
[----:B------:R-:W2:Y:S05]  /*12090*/  MUFU.EX2 R209, R209 ;  /* 0x000000d100d17308 */ /* 0x000eaa0000000800 */
[C---:B------:R-:W-:Y:S06]  /*120a0*/  HMMA.16816.F32 R16, R8.reuse, R18, R112 ;  /* 0x000000120810723c */ /* 0x040fec0000001870 */
[C---:B------:R-:W-:Y:S01]  /*120b0*/  HMMA.16816.F32 R116, R8.reuse, R12, R116 ;  /* 0x0000000c0874723c */ /* 0x040fe20000001874 */
[----:B------:R-:W3:Y:S05]  /*120c0*/  MUFU.EX2 R13, R162 ;  /* 0x000000a2000d7308 */ /* 0x000eea0000000800 */
[----:B------:R-:W-:Y:S01]  /*120d0*/  HMMA.16816.F32 R40, R8, R14, R40 ;  /* 0x0000000e0828723c */ /* 0x000fe20000001828 */
[----:B------:R-:W-:Y:S01]  /*120e0*/  MOV R143, R128 ;  /* 0x00000080008f7202 */ /* 0x000fe20000000f00 */
[----:B------:R-:W-:Y:S01]  /*120f0*/  FADD.FTZ R4, R3, R153 ;  /* 0x0000009903047221 */ /* 0x000fe20000010000 */
[----:B------:R4:W-:Y:S01]  /*12100*/  MUFU.EX2 R12, R160 ;  /* 0x000000a0000c7308 */ /* 0x0009e20000000800 */
[----:B------:R-:W-:-:S02]  /*12110*/  MOV R142, R129 ;  /* 0x00000081008e7202 */ /* 0x000fc40000000f00 */
[----:B------:R-:W-:Y:S02]  /*12120*/  MOV R136, R130 ;  /* 0x0000008200887202 */ /* 0x000fe40000000f00 */
[----:B------:R-:W-:Y:S01]  /*12130*/  F2FP.F16.F32.PACK_AB R124, R210, R214 ;  /* 0x000000d6d27c723e */ /* 0x000fe200000000ff */
[----:B------:R-:W-:Y:S01]  /*12140*/  IMAD.MOV.U32 R141, RZ, RZ, R6 ;  /* 0x000000ffff8d7224 */ /* 0x000fe200078e0006 */
[----:B--2---:R-:W-:Y:S01]  /*12150*/  F2FP.F16.F32.PACK_AB R125, R209, R211 ;  /* 0x000000d3d17d723e */ /* 0x004fe200000000ff */
[----:B------:R-:W2:Y:S01]  /*12160*/  MUFU.EX2 R10, R188 ;  /* 0x000000bc000a7308 */ /* 0x000ea20000000800 */
[----:B------:R-:W-:Y:S01]  /*12170*/  IMAD.MOV.U32 R15, RZ, RZ, R131 ;  /* 0x000000ffff0f7224 */ /* 0x000fe200078e0083 */
[----:B------:R-:W-:Y:S01]  /*12180*/  F2FP.F16.F32.PACK_AB R128, R132, R212 ;  /* 0x000000d48480723e */ /* 0x000fe200000000ff */
[----:B------:R-:W-:Y:S01]  /*12190*/  FADD.FTZ R3, R199, R152 ;  /* 0x00000098c7037221 */ /* 0x000fe20000010000 */
[----:B------:R-:W-:Y:S01]  /*121a0*/  F2FP.F16.F32.PACK_AB R129, R208, R213 ;  /* 0x000000d5d081723e */ /* 0x000fe200000000ff */
[----:B------:R-:W-:Y:S01]  /*121b0*/  IMAD.MOV.U32 R137, RZ, RZ, R82 ;  /* 0x000000ffff897224 */ /* 0x000fe200078e0052 */
[----:B------:R-:W-:Y:S01]  /*121c0*/  F2FP.F16.F32.PACK_AB R130, R59, R133 ;  /* 0x000000853b82723e */ /* 0x000fe200000000ff */
[----:B------:R-:W-:Y:S01]  /*121d0*/  LDSM.16.MT88.4 R96, [R226+0xf800] ;  /* 0x00f80000e260783b */ /* 0x000fe20000004200 */
[----:B------:R-:W-:-:S02]  /*121e0*/  F2FP.F16.F32.PACK_AB R131, R58, R57 ;  /* 0x000000393a83723e */ /* 0x000fc400000000ff */
[----:B---3--:R-:W-:Y:S01]  /*121f0*/  F2FP.F16.F32.PACK_AB R126, R13, R56 ;  /* 0x000000380d7e723e */ /* 0x008fe200000000ff */
[----:B------:R-:W-:Y:S01]  /*12200*/  FADD.FTZ R4, R192, R4 ;  /* 0x00000004c0047221 */ /* 0x000fe20000010000 */
[----:B------:R-:W-:Y:S01]  /*12210*/  FADD.FTZ R3, R147, R3 ;  /* 0x0000000393037221 */ /* 0x000fe20000010000 */
[----:B------:R-:W-:Y:S01]  /*12220*/  MOV R140, R7 ;  /* 0x00000007008c7202 */ /* 0x000fe20000000f00 */
[----:B----4-:R-:W3:Y:S01]  /*12230*/  LDSM.16.MT88.4 R160, [R226+0xd800] ;  /* 0x00d80000e2a0783b */ /* 0x010ee20000004200 */
[----:B--2---:R-:W-:Y:S01]  /*12240*/  F2FP.F16.F32.PACK_AB R127, R10, R12 ;  /* 0x0000000c0a7f723e */ /* 0x004fe200000000ff */
[-C--:B-1----:R-:W-:Y:S01]  /*12250*/  HMMA.16816.F32 R172, R128, R168.reuse, R172 ;  /* 0x000000a880ac723c */ /* 0x082fe200000018ac */
[----:B------:R-:W-:Y:S01]  /*12260*/  FADD.FTZ R8, R191, R4 ;  /* 0x00000004bf087221 */ /* 0x000fe20000010000 */
[----:B------:R-:W-:Y:S01]  /*12270*/  FADD.FTZ R3, R5, R3 ;  /* 0x0000000305037221 */ /* 0x000fe20000010000 */
[----:B------:R-:W-:Y:S01]  /*12280*/  MOV R139, R80 ;  /* 0x00000050008b7202 */ /* 0x000fe20000000f00 */
[----:B------:R-:W1:Y:S02]  /*12290*/  LDSM.16.MT88.4 R144, [R227+0xd800] ;  /* 0x00d80000e390783b */ /* 0x000e640000004200 */
[----:B------:R-:W-:Y:S01]  /*122a0*/  HMMA.16816.F32 R204, R124, R168, R204 ;  /* 0x000000a87ccc723c */ /* 0x000fe200000018cc */
[----:B------:R-:W-:Y:S01]  /*122b0*/  MOV R138, R81 ;  /* 0x00000051008a7202 */ /* 0x000fe20000000f00 */
[----:B------:R-:W-:Y:S01]  /*122c0*/  LDSM.16.MT88.4 R112, [R228+0xf800] ;  /* 0x00f80000e470783b */ /* 0x000fe20000004200 */
[----:B------:R-:W-:-:S03]  /*122d0*/  MOV R14, R154 ;  /* 0x0000009a000e7202 */ /* 0x000fc60000000f00 */
[-C--:B------:R-:W-:Y:S01]  /*122e0*/  HMMA.16816.F32 R200, R124, R170.reuse, R200 ;  /* 0x000000aa7cc8723c */ /* 0x080fe200000018c8 */
[----:B------:R-:W-:Y:S01]  /*122f0*/  MOV R11, R155 ;  /* 0x0000009b000b7202 */ /* 0x000fe20000000f00 */
[----:B------:R-:W-:Y:S04]  /*12300*/  LDSM.16.MT88.4 R4, [R227+0xf800] ;  /* 0x00f80000e304783b */ /* 0x000fe80000004200 */
[----:B------:R-:W-:Y:S01]  /*12310*/  HMMA.16816.F32 R168, R128, R170, R32 ;  /* 0x000000aa80a8723c */ /* 0x000fe20000001820 */
[----:B------:R-:W2:Y:S06]  /*12320*/  LDSM.16.MT88.4 R152, [R228+0xd800] ;  /* 0x00d80000e498783b */ /* 0x000eac0000004200 */
[----:B------:R-:W-:-:S02]  /*12330*/  MOV R35, R83 ;  /* 0x0000005300237202 */ /* 0x000fc40000000f00 */
[----:B------:R-:W4:Y:S01]  /*12340*/  LDSM.16.MT88.4 R80, [R225+0xf800] ;  /* 0x00f80000e150783b */ /* 0x000f220000004200 */
[----:B------:R-:W-:Y:S01]  /*12350*/  FADD.FTZ R0, R195, R0 ;  /* 0x00000000c3007221 */ /* 0x000fe20000010000 */
[----:B------:R-:W-:-:S03]  /*12360*/  FADD.FTZ R2, R196, R2 ;  /* 0x00000002c4027221 */ /* 0x000fc60000010000 */
[----:B------:R-:W-:Y:S01]  /*12370*/  FADD.FTZ R0, R194, R0 ;  /* 0x00000000c2007221 */ /* 0x000fe20000010000 */
[----:B------:R-:W-:-:S03]  /*12380*/  FADD.FTZ R2, R197, R2 ;  /* 0x00000002c5027221 */ /* 0x000fc60000010000 */
[----:B------:R-:W-:Y:S01]  /*12390*/  FADD.FTZ R9, R193, R0 ;  /* 0x00000000c1097221 */ /* 0x000fe20000010000 */
[----:B------:R-:W-:Y:S01]  /*123a0*/  MOV R0, R190 ;  /* 0x000000be00007202 */ /* 0x000fe20000000f00 */
[----:B------:R-:W-:Y:S02]  /*123b0*/  IMAD.MOV.U32 R34, RZ, RZ, R189 ;  /* 0x000000ffff227224 */ /* 0x000fe400078e00bd */
[----:B------:R-:W-:Y:S01]  /*123c0*/  FADD.FTZ R2, R198, R2 ;  /* 0x00000002c6027221 */ /* 0x000fe20000010000 */
[----:B---3--:R-:W-:Y:S01]  /*123d0*/  HMMA.16816.F32 R192, R124, R162, R60 ;  /* 0x000000a27cc0723c */ /* 0x008fe2000000183c */
[----:B------:R-:W-:Y:S01]  /*123e0*/  FADD.FTZ R0, R0, R8 ;  /* 0x0000000800007221 */ /* 0x000fe20000010000 */
[----:B------:R-:W-:Y:S01]  /*123f0*/  FADD.FTZ R3, R34, R3 ;  /* 0x0000000322037221 */ /* 0x000fe20000010000 */
[----:B------:R-:W-:-:S03]  /*12400*/  FADD.FTZ R2, R35, R2 ;  /* 0x0000000223027221 */ /* 0x000fc60000010000 */
[----:B------:R-:W-:Y:S01]  /*12410*/  HMMA.16816.F32 R196, R124, R160, R64 ;  /* 0x000000a07cc4723c */ /* 0x000fe20000001840 */
[----:B------:R-:W-:-:S05]  /*12420*/  FADD.FTZ R2, R221, R2 ;  /* 0x00000002dd027221 */ /* 0x000fca0000010000 */
[C---:B-1----:R-:W-:Y:S06]  /*12430*/  HMMA.16816.F32 R180, R124.reuse, R144, R180 ;  /* 0x000000907cb4723c */ /* 0x042fec00000018b4 */
        /* <DEDUP_REMOVED lines=63> */
[----:B------:R-:W-:Y:S01]  /*12830*/  MOV R133, R143 ;  /* 0x0000008f00857202 */ /* 0x000fe20000000f00 */
[----:B------:R-:W-:Y:S06]  /*12840*/  @!P0 BRA `(.L_x_900) ;  /* 0x0000007800c88947 */ /* 0x000fec0003800000 */
[----:B------:R-:W2:Y:S04]  /*12850*/  LDL.64 R138, [R1+0x88] ;  /* 0x00008800018a7983 */ /* 0x000ea80000100a00 */
[----:B------:R-:W3:Y:S04]  /*12860*/  LDL.64 R140, [R1+0x80] ;  /* 0x00008000018c7983 */ /* 0x000ee80000100a00 */
[----:B------:R-:W4:Y:S04]  /*12870*/  LDL R142, [R1] ;  /* 0x00000000018e7983 */ /* 0x000f280000100800 */
[----:B------:R-:W4:Y:S01]  /*12880*/  LDL R143, [R1+0x4] ;  /* 0x00000400018f7983 */ /* 0x000f220000100800 */
[----:B------:R-:W-:Y:S01]  /*12890*/  UIADD3 UR29, UR20, -0x3, URZ ;  /* 0xfffffffd141d7890 */ /* 0x000fe2000fffe03f */
[----:B------:R-:W3:Y:S01]  /*128a0*/  @!P2 LDC.64 R6, c[0x0][0x220] ;  /* 0x00008800ff06ab82 */ /* 0x000ee20000000a00 */
[----:B------:R-:W-:-:S04]  /*128b0*/  DEPBAR.LE SB0, 0x0 ;  /* 0x000080000000791a */ /* 0x000fc80000000000 */
[----:B------:R-:W-:-:S03]  /*128c0*/  USHF.R.S32.HI UR4, URZ, 0x1f, UR29 ;  /* 0x0000001f3f047899 */ /* 0x000fc6000801141d */
[----:B------:R-:W-:Y:S01]  /*128d0*/  BAR.SYNC.DEFER_BLOCKING 0x0 ;  /* 0x0000000000007b1d */ /* 0x000fe20000010000 */
[----:B------:R-:W-:-:S07]  /*128e0*/  UIMAD UR4, UR4, UR6, URZ ;  /* 0x00000006040472a4 */ /* 0x000fce000f8e023f */
[----:B------:R-:W3:Y:S01]  /*128f0*/  @!P1 LDC.64 R8, c[0x0][0x220] ;  /* 0x00008800ff089b82 */ /* 0x000ee20000000a00 */
[----:B------:R-:W-:Y:S02]  /*12900*/  UIMAD.WIDE.U32 UR30, UR29, UR6, URZ ;  /* 0x000000061d1e72a5 */ /* 0x000fe4000f8e003f */
[----:B------:R-:W-:-:S05]  /*12910*/  UIMAD UR4, UR29, UR7, UR4 ;  /* 0x000000071d0472a4 */ /* 0x000fca000f8e0204 */
[----:B------:R-:W3:Y:S01]  /*12920*/  @!P2 LDC.64 R10, c[0x0][0x220] ;  /* 0x00008800ff0aab82 */ /* 0x000ee20000000a00 */
[----:B------:R-:W-:Y:S01]  /*12930*/  UIADD3 UR4, UR31, UR4, URZ ;  /* 0x000000041f047290 */ /* 0x000fe2000fffe03f */
[----:B-1----:R-:W-:-:S06]  /*12940*/  IMAD.U32 R2, RZ, RZ, UR30 ;  /* 0x0000001eff027e24 */ /* 0x002fcc000f8e00ff */
[----:B------:R-:W1:Y:S01]  /*12950*/  @!P2 LDC.64 R14, c[0x0][0x220] ;  /* 0x00008800ff0eab82 */ /* 0x000e620000000a00 */
[----:B------:R-:W-:Y:S02]  /*12960*/  IMAD.U32 R3, RZ, RZ, UR31 ;  /* 0x0000001fff037e24 */ /* 0x000fe4000f8e00ff */
[----:B------:R-:W-:-:S05]  /*12970*/  IMAD.U32 R3, RZ, RZ, UR4 ;  /* 0x00000004ff037e24 */ /* 0x000fca000f8e00ff */
[----:B------:R-:W1:Y:S08]  /*12980*/  @!P1 LDC.64 R12, c[0x0][0x220] ;  /* 0x00008800ff0c9b82 */ /* 0x000e700000000a00 */
[----:B------:R-:W1:Y:S08]  /*12990*/  @!P1 LDC.64 R16, c[0x0][0x220] ;  /* 0x00008800ff109b82 */ /* 0x000e700000000a00 */
[----:B------:R-:W1:Y:S08]  /*129a0*/  @!P2 LDC.64 R18, c[0x0][0x220] ;  /* 0x00008800ff12ab82 */ /* 0x000e700000000a00 */
[----:B------:R-:W1:Y:S01]  /*129b0*/  @!P1 LDC.64 R20, c[0x0][0x220] ;  /* 0x00008800ff149b82 */ /* 0x000e620000000a00 */
[----:B------:R-:W-:Y:S04]  /*129c0*/  @P2 STS.128 [R243+0xc000], RZ ;  /* 0x00c000fff3002388 */ /* 0x000fe80000000c00 */
[----:B------:R-:W-:Y:S04]  /*129d0*/  STL [R1+0x98], R70 ;  /* 0x0000984601007387 */ /* 0x000fe80000100800 */
[----:B------:R-:W-:Y:S01]  /*129e0*/  STL [R1+0x94], R69 ;  /* 0x0000944501007387 */ /* 0x000fe20000100800 */
[----:B--2---:R-:W-:-:S04]  /*129f0*/  LEA R0, P0, R2, R138, 0x6 ;  /* 0x0000008a02007211 */ /* 0x004fc800078030ff */
[----:B---3--:R-:W-:Y:S02]  /*12a00*/  LEA.HI.X R3, R2, R141, R3, 0x6, P0 ;  /* 0x0000008d02037211 */ /* 0x008fe400000f3403 */
[C---:B------:R-:W-:Y:S02]  /*12a10*/  @!P2 LEA R6, P3, R0.reuse, R6, 0x1 ;  /* 0x000000060006a211 */ /* 0x040fe400078608ff */
        /* <DEDUP_REMOVED lines=61> */
[----:B--2---:R-:W-:Y:S04]  /*12df0*/  LDSM.16.M88.4 R12, [R231+0x2000] ;  /* 0x00200000e70c783b */ /* 0x004fe80000000200 */
[----:B------:R-:W2:Y:S04]  /*12e00*/  LDSM.16.M88.4 R40, [R224+0x9000] ;  /* 0x00900000e028783b */ /* 0x000ea80000000200 */
[----:B------:R-:W3:Y:S04]  /*12e10*/  LDSM.16.M88.4 R36, [R224+0x9800] ;  /* 0x00980000e024783b */ /* 0x000ee80000000200 */
[----:B------:R-:W3:Y:S04]  /*12e20*/  LDSM.16.M88.4 R48, [R224+0x8000] ;  /* 0x00800000e030783b */ /* 0x000ee80000000200 */
[----:B------:R-:W3:Y:S04]  /*12e30*/  LDSM.16.M88.4 R44, [R224+0x8800] ;  /* 0x00880000e02c783b */ /* 0x000ee80000000200 */
[----:B-1----:R-:W-:Y:S04]  /*12e40*/  LDSM.16.M88.4 R8, [R232] ;  /* 0x00000000e808783b */ /* 0x002fe80000000200 */
[----:B------:R-:W-:Y:S04]  /*12e50*/  LDSM.16.M88.4 R4, [R232+0x2000] ;  /* 0x00200000e804783b */ /* 0x000fe80000000200 */
[----:B------:R-:W1:Y:S04]  /*12e60*/  LDSM.16.M88.4 R24, [R241] ;  /* 0x00000000f118783b */ /* 0x000e680000000200 */
[----:B------:R-:W1:Y:S04]  /*12e70*/  LDSM.16.M88.4 R20, [R240] ;  /* 0x00000000f014783b */ /* 0x000e680000000200 */
[----:B------:R-:W1:Y:S04]  /*12e80*/  LDSM.16.M88.4 R32, [R235] ;  /* 0x00000000eb20783b */ /* 0x000e680000000200 */
[----:B------:R-:W1:Y:S01]  /*12e90*/  LDSM.16.M88.4 R28, [R242] ;  /* 0x00000000f21c783b */ /* 0x000e620000000200 */
[----:B--2---:R-:W-:Y:S01]  /*12ea0*/  HMMA.16816.F32 R60, R12, R40, RZ ;  /* 0x000000280c3c723c */ /* 0x004fe200000018ff */
[----:B----4-:R-:W-:-:S02]  /*12eb0*/  IMAD.MOV.U32 R69, RZ, RZ, R142 ;  /* 0x000000ffff457224 */ /* 0x010fc400078e008e */
[----:B------:R-:W-:Y:S01]  /*12ec0*/  IMAD.MOV.U32 R70, RZ, RZ, R143 ;  /* 0x000000ffff467224 */ /* 0x000fe200078e008f */
[----:B------:R-:W-:Y:S02]  /*12ed0*/  STL [R1+0x90], R68 ;  /* 0x0000904401007387 */ /* 0x000fe40000100800 */
[-C--:B---3--:R-:W-:Y:S02]  /*12ee0*/  HMMA.16816.F32 R56, R16, R36.reuse, RZ ;  /* 0x000000241038723c */ /* 0x088fe400000018ff */
[----:B------:R-:W0:Y:S04]  /*12ef0*/  LDGDEPBAR ;  /* 0x00000000000079af */ /* 0x000e280000000000 */
[----:B------:R-:W-:Y:S06]  /*12f00*/  HMMA.16816.F32 R52, R12, R36, RZ ;  /* 0x000000240c34723c */ /* 0x000fec00000018ff */
[-C--:B------:R-:W-:Y:S06]  /*12f10*/  HMMA.16816.F32 R208, R16, R48.reuse, RZ ;  /* 0x0000003010d0723c */ /* 0x080fec00000018ff */
[----:B------:R-:W-:Y:S06]  /*12f20*/  HMMA.16816.F32 R140, R12, R48, RZ ;  /* 0x000000300c8c723c */ /* 0x000fec00000018ff */
[-C--:B------:R-:W-:Y:S06]  /*12f30*/  HMMA.16816.F32 R136, R16, R44.reuse, RZ ;  /* 0x0000002c1088723c */ /* 0x080fec00000018ff */
[----:B------:R-:W-:Y:S06]  /*12f40*/  HMMA.16816.F32 R132, R12, R44, RZ ;  /* 0x0000002c0c84723c */ /* 0x000fec00000018ff */
[----:B------:R-:W-:Y:S06]  /*12f50*/  HMMA.16816.F32 R64, R16, R40, RZ ;  /* 0x000000281040723c */ /* 0x000fec00000018ff */
[----:B-1----:R-:W-:Y:S06]  /*12f60*/  HMMA.16816.F32 R60, R4, R24, R60 ;  /* 0x00000018043c723c */ /* 0x002fec000000183c */
[-C--:B------:R-:W-:Y:S06]  /*12f70*/  HMMA.16816.F32 R56, R8, R20.reuse, R56 ;  /* 0x000000140838723c */ /* 0x080fec0000001838 */
[----:B------:R-:W-:Y:S06]  /*12f80*/  HMMA.16816.F32 R52, R4, R20, R52 ;  /* 0x000000140434723c */ /* 0x000fec0000001834 */
[-C--:B------:R-:W-:Y:S06]  /*12f90*/  HMMA.16816.F32 R208, R8, R32.reuse, R208 ;  /* 0x0000002008d0723c */ /* 0x080fec00000018d0 */
[----:B------:R-:W-:Y:S06]  /*12fa0*/  HMMA.16816.F32 R140, R4, R32, R140 ;  /* 0x00000020048c723c */ /* 0x000fec000000188c */
[----:B------:R-:W-:Y:S01]  /*12fb0*/  HMMA.16816.F32 R220, R8, R28, R136 ;  /* 0x0000001c08dc723c */ /* 0x000fe20000001888 */
[----:B------:R-:W-:-:S02]  /*12fc0*/  IMAD.MOV.U32 R32, RZ, RZ, R60 ;  /* 0x000000ffff207224 */ /* 0x000fc400078e003c */
[----:B------:R-:W-:-:S03]  /*12fd0*/  IMAD.MOV.U32 R37, RZ, RZ, R59 ;  /* 0x000000ffff257224 */ /* 0x000fc600078e003b */
[----:B------:R-:W-:Y:S01]  /*12fe0*/  HMMA.16816.F32 R212, R4, R28, R132 ;  /* 0x0000001c04d4723c */ /* 0x000fe20000001884 */
[----:B------:R-:W-:Y:S02]  /*12ff0*/  IMAD.MOV.U32 R36, RZ, RZ, R52 ;  /* 0x000000ffff247224 */ /* 0x000fe400078e0034 */
[----:B------:R-:W-:Y:S02]  /*13000*/  IMAD.MOV.U32 R33, RZ, RZ, R53 ;  /* 0x000000ffff217224 */ /* 0x000fe400078e0035 */
[----:B------:R-:W-:Y:S01]  /*13010*/  IMAD.MOV.U32 R21, RZ, RZ, R54 ;  /* 0x000000ffff157224 */ /* 0x000fe200078e0036 */
[----:B------:R-:W-:Y:S01]  /*13020*/  HMMA.16816.F32 R216, R8, R24, R64 ;  /* 0x0000001808d8723c */ /* 0x000fe20000001840 */
[----:B------:R-:W-:Y:S02]  /*13030*/  IMAD.MOV.U32 R29, RZ, RZ, R61 ;  /* 0x000000ffff1d7224 */ /* 0x000fe400078e003d */
[----:B------:R-:W-:-:S03]  /*13040*/  IMAD.MOV.U32 R20, RZ, RZ, R55 ;  /* 0x000000ffff147224 */ /* 0x000fc600078e0037 */
[C---:B------:R-:W-:Y:S01]  /*13050*/  HMMA.16816.F32 R52, R12.reuse, R42, RZ ;  /* 0x0000002a0c34723c */ /* 0x040fe200000018ff */
[----:B------:R-:W-:Y:S02]  /*13060*/  IMAD.MOV.U32 R25, RZ, RZ, R62 ;  /* 0x000000ffff197224 */ /* 0x000fe400078e003e */
[----:B------:R-:W-:Y:S02]  /*13070*/  IMAD.MOV.U32 R24, RZ, RZ, R63 ;  /* 0x000000ffff187224 */ /* 0x000fe400078e003f */
[----:B------:R-:W-:Y:S01]  /*13080*/  IMAD.MOV.U32 R66, RZ, RZ, R56 ;  /* 0x000000ffff427224 */ /* 0x000fe200078e0038 */
[----:B------:R-:W-:Y:S01]  /*13090*/  HMMA.16816.F32 R60, R12, R50, RZ ;  /* 0x000000320c3c723c */ /* 0x000fe200000018ff */
[----:B------:R-:W-:Y:S02]  /*130a0*/  IMAD.MOV.U32 R65, RZ, RZ, R57 ;  /* 0x000000ffff417224 */ /* 0x000fe400078e0039 */
[----:B------:R-:W-:-:S03]  /*130b0*/  IMAD.MOV.U32 R64, RZ, RZ, R58 ;  /* 0x000000ffff407224 */ /* 0x000fc600078e003a */
[C---:B------:R-:W-:Y:S06]  /*130c0*/  HMMA.16816.F32 R56, R12.reuse, R46, RZ ;  /* 0x0000002e0c38723c */ /* 0x040fec00000018ff */
[----:B------:R-:W-:Y:S06]  /*130d0*/  HMMA.16816.F32 R12, R12, R38, RZ ;  /* 0x000000260c0c723c */ /* 0x000fec00000018ff */
[C---:B------:R-:W-:Y:S06]  /*130e0*/  HMMA.16816.F32 R48, R16.reuse, R50, RZ ;  /* 0x000000321030723c */ /* 0x040fec00000018ff */
[C---:B------:R-:W-:Y:S06]  /*130f0*/  HMMA.16816.F32 R44, R16.reuse, R46, RZ ;  /* 0x0000002e102c723c */ /* 0x040fec00000018ff */
[C---:B------:R-:W-:Y:S06]  /*13100*/  HMMA.16816.F32 R40, R16.reuse, R42, RZ ;  /* 0x0000002a1028723c */ /* 0x040fec00000018ff */
[----:B------:R-:W-:Y:S01]  /*13110*/  HMMA.16816.F32 R16, R16, R38, RZ ;  /* 0x000000261010723c */ /* 0x000fe200000018ff */
        /* <DEDUP_REMOVED lines=21> */
[----:B------:R-:W-:Y:S01]  /*13270*/  IMAD.MOV.U32 R63, RZ, RZ, R24 ;  /* 0x000000ffff3f7224 */ /* 0x000fe200078e0018 */
[C---:B--2---:R-:W-:Y:S06]  /*13280*/  HMMA.16816.F32 R64, R8.reuse, R12, R208 ;  /* 0x0000000c0840723c */ /* 0x044fec00000018d0 */
[----:B------:R-:W-:Y:S01]  /*13290*/  HMMA.16816.F32 R24, R8, R14, R48 ;  /* 0x0000000e0818723c */ /* 0x000fe20000001830 */
[----:B------:R-:W1:Y:S01]  /*132a0*/  LDSM.16.M88.4 R12, [R230+0x8800] ;  /* 0x00880000e60c783b */ /* 0x000e620000000200 */
        /* <DEDUP_REMOVED lines=12> */
[----:B------:R-:W1:Y:S01]  /*13370*/  LDSM.16.M88.4 R12, [R230+0x9000] ;  /* 0x00900000e60c783b */ /* 0x000e620000000200 */
[----:B------:R-:W-:-:S02]  /*13380*/  IMAD.MOV.U32 R49, RZ, RZ, R3 ;  /* 0x000000ffff317224 */ /* 0x000fc400078e0003 */
[----:B------:R-:W-:Y:S02]  /*13390*/  IMAD.MOV.U32 R50, RZ, RZ, R2 ;  /* 0x000000ffff327224 */ /* 0x000fe400078e0002 */
[----:B------:R-:W-:-:S07]  /*133a0*/  IMAD.MOV.U32 R51, RZ, RZ, R0 ;  /* 0x000000ffff337224 */ /* 0x000fce00078e0000 */
        /* <DEDUP_REMOVED lines=21> */
[----:B-1----:R-:W-:Y:S06]  /*13500*/  HMMA.16816.F32 R60, R4, R14, R28 ;  /* 0x0000000e043c723c */ /* 0x002fec000000181c */
[-C--:B------:R-:W-:Y:S06]  /*13510*/  HMMA.16816.F32 R36, R8, R12.reuse, R36 ;  /* 0x0000000c0824723c */ /* 0x080fec0000001824 */
[----:B------:R-:W-:Y:S06]  /*13520*/  HMMA.16816.F32 R64, R4, R12, R32 ;  /* 0x0000000c0440723c */ /* 0x000fec0000001820 */
[----:B------:R-:W-:Y:S01]  /*13530*/  HMMA.16816.F32 R28, R8, R14, R20 ;  /* 0x0000000e081c723c */ /* 0x000fe20000001814 */
[----:B------:R-:W1:Y:S01]  /*13540*/  LDSM.16.M88.4 R12, [R229+0x1000] ;  /* 0x00100000e50c783b */ /* 0x000e620000000200 */
[----:B------:R-:W-:-:S02]  /*13550*/  IMAD.MOV.U32 R53, RZ, RZ, R3 ;  /* 0x000000ffff357224 */ /* 0x000fc400078e0003 */
[----:B------:R-:W-:Y:S02]  /*13560*/  IMAD.MOV.U32 R54, RZ, RZ, R2 ;  /* 0x000000ffff367224 */ /* 0x000fe400078e0002 */
[----:B------:R-:W-:Y:S02]  /*13570*/  IMAD.MOV.U32 R55, RZ, RZ, R0 ;  /* 0x000000ffff377224 */ /* 0x000fe400078e0000 */
[----:B------:R-:W-:-:S04]  /*13580*/  IMAD.MOV.U32 R52, RZ, RZ, R40 ;  /* 0x000000ffff347224 */ /* 0x000fc800078e0028 */
        /* <DEDUP_REMOVED lines=44> */
[-C--:B------:R-:W-:Y:S06]  /*13850*/  HMMA.16816.F32 R140, R4, R14.reuse, R36 ;  /* 0x0000000e048c723c */ /* 0x080fec0000001824 */
[----:B------:R-:W-:Y:S01]  /*13860*/  HMMA.16816.F32 R136, R8, R14, R24 ;  /* 0x0000000e0888723c */ /* 0x000fe20000001818 */
[----:B------:R-:W1:Y:S01]  /*13870*/  LDSM.16.M88.4 R12, [R224+0xb800] ;  /* 0x00b80000e00c783b */ /* 0x000e620000000200 */
[----:B------:R-:W-:-:S02]  /*13880*/  IMAD.MOV.U32 R29, RZ, RZ, R3 ;  /* 0x000000ffff1d7224 */ /* 0x000fc400078e0003 */
[----:B------:R-:W-:Y:S02]  /*13890*/  IMAD.MOV.U32 R30, RZ, RZ, R2 ;  /* 0x000000ffff1e7224 */ /* 0x000fe400078e0002 */
[----:B------:R-:W-:-:S06]  /*138a0*/  IMAD.MOV.U32 R31, RZ, RZ, R0 ;  /* 0x000000ffff1f7224 */ /* 0x000fcc00078e0000 */
[----:B------:R-:W-:Y:S02]  /*138b0*/  IMAD.MOV.U32 R48, RZ, RZ, R64 ;  /* 0x000000ffff307224 */ /* 0x000fe400078e0040 */
[----:B------:R-:W-:Y:S02]  /*138c0*/  IMAD.MOV.U32 R3, RZ, RZ, R65 ;  /* 0x000000ffff037224 */ /* 0x000fe400078e0041 */
[----:B------:R-:W-:Y:S02]  /*138d0*/  IMAD.MOV.U32 R2, RZ, RZ, R66 ;  /* 0x000000ffff027224 */ /* 0x000fe400078e0042 */
[----:B------:R-:W-:Y:S01]  /*138e0*/  IMAD.MOV.U32 R0, RZ, RZ, R67 ;  /* 0x000000ffff007224 */ /* 0x000fe200078e0043 */
[-C--:B-1----:R-:W-:Y:S06]  /*138f0*/  HMMA.16816.F32 R220, R8, R12.reuse, R44 ;  /* 0x0000000c08dc723c */ /* 0x082fec000000182c */
[C---:B------:R-:W-:Y:S06]  /*13900*/  HMMA.16816.F32 R64, R4.reuse, R12, R32 ;  /* 0x0000000c0440723c */ /* 0x040fec0000001820 */
[-C--:B------:R-:W-:Y:S01]  /*13910*/  HMMA.16816.F32 R44, R4, R14.reuse, R20 ;  /* 0x0000000e042c723c */ /* 0x080fe20000001814 */
[----:B------:R-:W-:Y:S05]  /*13920*/  LDSM.16.M88.4 R4, [R232+0x6000] ;  /* 0x00600000e804783b */ /* 0x000fea0000000200 */
[----:B------:R-:W-:Y:S01]  /*13930*/  HMMA.16816.F32 R16, R8, R14, R16 ;  /* 0x0000000e0810723c */ /* 0x000fe20000001810 */
[----:B------:R-:W1:Y:S04]  /*13940*/  LDSM.16.M88.4 R12, [R239] ;  /* 0x00000000ef0c783b */ /* 0x000e680000000200 */
[----:B------:R-:W2:Y:S01]  /*13950*/  LDSM.16.M88.4 R8, [R232+0x4000] ;  /* 0x00400000e808783b */ /* 0x000ea20000000200 */
[----:B------:R-:W-:-:S07]  /*13960*/  IMAD.MOV.U32 R43, RZ, RZ, R68 ;  /* 0x000000ffff2b7224 */ /* 0x000fce00078e0044 */
        /* <DEDUP_REMOVED lines=8> */
[----:B------:R-:W1:Y:S01]  /*139f0*/  LDSM.16.M88.4 R12, [R238] ;  /* 0x00000000ee0c783b */ /* 0x000e620000000200 */
[----:B------:R-:W-:-:S05]  /*13a00*/  IMAD.MOV.U32 R56, RZ, RZ, R48 ;  /* 0x000000ffff387224 */ /* 0x000fca00078e0030 */
        /* <DEDUP_REMOVED lines=8> */
[----:B------:R-:W1:Y:S01]  /*13a90*/  LDSM.16.M88.4 R12, [R237] ;  /* 0x00000000ed0c783b */ /* 0x000e620000000200 */
[----:B------:R-:W-:-:S02]  /*13aa0*/  IMAD.MOV.U32 R57, RZ, RZ, R3 ;  /* 0x000000ffff397224 */ /* 0x000fc400078e0003 */
[----:B------:R-:W-:Y:S02]  /*13ab0*/  IMAD.MOV.U32 R58, RZ, RZ, R2 ;  /* 0x000000ffff3a7224 */ /* 0x000fe400078e0002 */
[----:B------:R-:W-:-:S07]  /*13ac0*/  IMAD.MOV.U32 R59, RZ, RZ, R0 ;  /* 0x000000ffff3b7224 */ /* 0x000fce00078e0000 */
        /* <DEDUP_REMOVED lines=43> */
[----:B------:R-:W1:Y:S01]  /*13d80*/  LDSM.16.M88.4 R12, [R230+0xb800] ;  /* 0x00b80000e60c783b */ /* 0x000e620000000200 */
[----:B------:R-:W-:-:S05]  /*13d90*/  IMAD.MOV.U32 R140, RZ, RZ, R44 ;  /* 0x000000ffff8c7224 */ /* 0x000fca00078e002c */
[----:B------:R-:W-:Y:S02]  /*13da0*/  IMAD.MOV.U32 R61, RZ, RZ, R47 ;  /* 0x000000ffff3d7224 */ /* 0x000fe400078e002f */
[----:B------:R-:W-:Y:S02]  /*13db0*/  IMAD.MOV.U32 R62, RZ, RZ, R46 ;  /* 0x000000ffff3e7224 */ /* 0x000fe400078e002e */
[----:B------:R-:W-:Y:S02]  /*13dc0*/  IMAD.MOV.U32 R63, RZ, RZ, R45 ;  /* 0x000000ffff3f7224 */ /* 0x000fe400078e002d */
[-C--:B-1----:R-:W-:Y:S06]  /*13dd0*/  HMMA.16816.F32 R44, R8, R12.reuse, R220 ;  /* 0x0000000c082c723c */ /* 0x082fec00000018dc */
[C---:B------:R-:W-:Y:S06]  /*13de0*/  HMMA.16816.F32 R32, R4.reuse, R12, R212 ;  /* 0x0000000c0420723c */ /* 0x040fec00000018d4 */
[-C--:B------:R-:W-:Y:S01]  /*13df0*/  HMMA.16816.F32 R20, R4, R14.reuse, R136 ;  /* 0x0000000e0414723c */ /* 0x080fe20000001888 */
[----:B------:R-:W-:Y:S05]  /*13e00*/  LDSM.16.M88.4 R4, [R233+0x6000] ;  /* 0x00600000e904783b */ /* 0x000fea0000000200 */
[----:B------:R-:W-:Y:S01]  /*13e10*/  HMMA.16816.F32 R16, R8, R14, R16 ;  /* 0x0000000e0810723c */ /* 0x000fe20000001810 */
[----:B------:R-:W1:Y:S04]  /*13e20*/  LDSM.16.M88.4 R12, [R229+0x2000] ;  /* 0x00200000e50c783b */ /* 0x000e680000000200 */
[----:B------:R-:W2:Y:S01]  /*13e30*/  LDSM.16.M88.4 R8, [R233+0x4000] ;  /* 0x00400000e908783b */ /* 0x000ea20000000200 */
        /* <DEDUP_REMOVED lines=9> */
[----:B------:R-:W-:-:S04]  /*13ed0*/  IMAD.MOV.U32 R68, RZ, RZ, R69 ;  /* 0x000000ffff447224 */ /* 0x000fc800078e0045 */
[-C--:B-1----:R-:W-:Y:S06]  /*13ee0*/  HMMA.16816.F32 R216, R8, R12.reuse, R216 ;  /* 0x0000000c08d8723c */ /* 0x082fec00000018d8 */
[C---:B------:R-:W-:Y:S06]  /*13ef0*/  HMMA.16816.F32 R64, R4.reuse, R12, R64 ;  /* 0x0000000c0440723c */ /* 0x040fec0000001840 */
[-C--:B------:R-:W-:Y:S06]  /*13f00*/  HMMA.16816.F32 R52, R4, R14.reuse, R52 ;  /* 0x0000000e0434723c */ /* 0x080fec0000001834 */
[----:B------:R-:W-:Y:S01]  /*13f10*/  HMMA.16816.F32 R28, R8, R14, R28 ;  /* 0x0000000e081c723c */ /* 0x000fe2000000181c */
[----:B------:R-:W1:Y:S05]  /*13f20*/  LDSM.16.M88.4 R12, [R229+0x3000] ;  /* 0x00300000e50c783b */ /* 0x000e6a0000000200 */
[----:B-1----:R-:W-:Y:S07]  /*13f30*/  HMMA.16816.F32 R136, R4, R12, R40 ;  /* 0x0000000c0488723c */ /* 0x002fee0000001828 */
[----:B------:R-:W-:-:S02]  /*13f40*/  IMAD.MOV.U32 R42, RZ, RZ, R68 ;  /* 0x000000ffff2a7224 */ /* 0x000fc400078e0044 */
[----:B------:R-:W2:Y:S01]  /*13f50*/  LDL R68, [R1+0x8] ;  /* 0x0000080001447983 */ /* 0x000ea20000100800 */
[----:B------:R-:W-:Y:S06]  /*13f60*/  HMMA.16816.F32 R140, R4, R14, R36 ;  /* 0x0000000e048c723c */ /* 0x000fec0000001824 */
[C---:B------:R-:W-:Y:S06]  /*13f70*/  HMMA.16816.F32 R48, R8.reuse, R12, R48 ;  /* 0x0000000c0830723c */ /* 0x040fec0000001830 */
[----:B------:R-:W-:Y:S01]  /*13f80*/  HMMA.16816.F32 R36, R8, R14, R24 ;  /* 0x0000000e0824723c */ /* 0x000fe20000001818 */
[----:B------:R-:W1:Y:S01]  /*13f90*/  LDSM.16.M88.4 R12, [R229+0x3800] ;  /* 0x00380000e50c783b */ /* 0x000e620000000200 */
[----:B------:R-:W3:Y:S01]  /*13fa0*/  S2R R2, SR_TID.X ;  /* 0x0000000000027919 */ /* 0x000ee20000002100 */
[----:B------:R-:W-:Y:S01]  /*13fb0*/  IMAD.U32 R0, RZ, RZ, UR29 ;  /* 0x0000001dff007e24 */ /* 0x000fe2000f8e00ff */
[----:B------:R-:W-:Y:S01]  /*13fc0*/  UISETP.GT.AND UP0, UPT, UR29, UR15, UPT ;  /* 0x0000000f1d00728c */ /* 0x000fe2000bf04270 */
[----:B------:R-:W-:Y:S01]  /*13fd0*/  IMAD.MOV.U32 R3, RZ, RZ, R70 ;  /* 0x000000ffff037224 */ /* 0x000fe200078e0046 */
[----:B------:R-:W-:-:S04]  /*13fe0*/  DEPBAR.LE SB0, 0x0 ;  /* 0x000080000000791a */ /* 0x000fc80000000000 */
[----:B------:R-:W-:Y:S01]  /*13ff0*/  IMAD.MOV.U32 R43, RZ, RZ, R3 ;  /* 0x000000ffff2b7224 */ /* 0x000fe200078e0003 */
[C---:B-1----:R-:W-:Y:S06]  /*14000*/  HMMA.16816.F32 R32, R4.reuse, R12, R32 ;  /* 0x0000000c0420723c */ /* 0x042fec0000001820 */
[-C--:B------:R-:W-:Y:S06]  /*14010*/  HMMA.16816.F32 R20, R4, R14.reuse, R20 ;  /* 0x0000000e0414723c */ /* 0x080fec0000001814 */
[----:B------:R-:W-:Y:S01]  /*14020*/  HMMA.16816.F32 R4, R8, R14, R16 ;  /* 0x0000000e0804723c */ /* 0x000fe20000001810 */
[----:B---3--:R-:W-:-:S05]  /*14030*/  IMAD.SHL.U32 R2, R2, 0x2, RZ ;  /* 0x0000000202027824 */ /* 0x008fca00078e00ff */
[----:B------:R-:W-:-:S05]  /*14040*/  LOP3.LUT R2, R2, 0x6, RZ, 0xc0, !PT ;  /* 0x0000000602027812 */ /* 0x000fca00078ec0ff */
[----:B------:R-:W-:-:S04]  /*14050*/  IMAD R0, R0, 0x40, R2 ;  /* 0x0000004000007824 */ /* 0x000fc800078e0202 */
[--C-:B------:R-:W-:Y:S02]  /*14060*/  IMAD.IADD R3, R248, 0x1, -R0.reuse ;  /* 0x00000001f8037824 */ /* 0x100fe400078e0a00 */
[----:B------:R-:W-:-:S07]  /*14070*/  IMAD.IADD R2, R250, 0x1, -R0 ;  /* 0x00000001fa027824 */ /* 0x000fce00078e0a00 */
[----:B------:R-:W-:Y:S02]  /*14080*/  IMAD.MOV.U32 R222, RZ, RZ, R5 ;  /* 0x000000ffffde7224 */ /* 0x000fe400078e0005 */
[----:B------:R-:W-:Y:S02]  /*14090*/  IMAD.IADD R5, R249, 0x1, -R0 ;  /* 0x00000001f9057824 */ /* 0x000fe400078e0a00 */
[----:B------:R-:W-:Y:S01]  /*140a0*/  IMAD.MOV.U32 R223, RZ, RZ, R4 ;  /* 0x000000ffffdf7224 */ /* 0x000fe200078e0004 */
[----:B------:R-:W-:Y:S02]  /*140b0*/  IABS R4, R3 ;  /* 0x0000000300047213 */ /* 0x000fe40000000000 */
[----:B------:R-:W-:Y:S02]  /*140c0*/  IABS R3, R2 ;  /* 0x0000000200037213 */ /* 0x000fe40000000000 */
[----:B------:R-:W-:-:S04]  /*140d0*/  IABS R2, R5 ;  /* 0x0000000500027213 */ /* 0x000fc80000000000 */
[----:B------:R-:W-:Y:S02]  /*140e0*/  I2FP.F32.S32 R2, R2 ;  /* 0x0000000200027245 */ /* 0x000fe40000201400 */
[----:B------:R-:W-:Y:S01]  /*140f0*/  I2FP.F32.S32 R3, R3 ;  /* 0x0000000300037245 */ /* 0x000fe20000201400 */
[----:B------:R-:W-:Y:S01]  /*14100*/  HMMA.16816.F32 R44, R8, R12, R44 ;  /* 0x0000000c082c723c */ /* 0x000fe2000000182c */
[----:B------:R-:W-:Y:S01]  /*14110*/  I2FP.F32.S32 R4, R4 ;  /* 0x0000000400047245 */ /* 0x000fe20000201400 */
[----:B------:R-:W-:Y:S01]  /*14120*/  FFMA.FTZ R14, R2, -UR19, R60 ;  /* 0x80000013020e7c23 */ /* 0x000fe2000801003c */
[----:B------:R-:W-:-:S04]  /*14130*/  VIADD R2, R0, 0x1 ;  /* 0x0000000100027836 */ /* 0x000fc80000000000 */
[----:B------:R-:W-:Y:S01]  /*14140*/  FFMA.FTZ R13, R3, -UR19, R58 ;  /* 0x80000013030d7c23 */ /* 0x000fe2000801003a */
[----:B------:R-:W-:Y:S02]  /*14150*/  IMAD.IADD R3, R251, 0x1, -R0 ;  /* 0x00000001fb037824 */ /* 0x000fe400078e0a00 */
[----:B------:R-:W-:Y:S01]  /*14160*/  FFMA.FTZ R9, R4, -UR19, R56 ;  /* 0x8000001304097c23 */ /* 0x000fe20008010038 */
[--C-:B------:R-:W-:Y:S02]  /*14170*/  IMAD.IADD R5, R250, 0x1, -R2.reuse ;  /* 0x00000001fa057824 */ /* 0x100fe400078e0a02 */
[----:B------:R-:W-:Y:S01]  /*14180*/  IMAD.IADD R4, R248, 0x1, -R2 ;  /* 0x00000001f8047824 */ /* 0x000fe200078e0a02 */
[----:B------:R-:W-:Y:S02]  /*14190*/  IABS R3, R3 ;  /* 0x0000000300037213 */ /* 0x000fe40000000000 */
[----:B------:R-:W-:Y:S01]  /*141a0*/  IABS R5, R5 ;  /* 0x0000000500057213 */ /* 0x000fe20000000000 */
[----:B------:R-:W-:Y:S01]  /*141b0*/  IMAD.MOV.U32 R213, RZ, RZ, R6 ;  /* 0x000000ffffd57224 */ /* 0x000fe200078e0006 */
[----:B------:R-:W-:Y:S01]  /*141c0*/  IABS R4, R4 ;  /* 0x0000000400047213 */ /* 0x000fe20000000000 */
[----:B------:R-:W-:-:S02]  /*141d0*/  IMAD.MOV.U32 R6, RZ, RZ, R3 ;  /* 0x000000ffff067224 */ /* 0x000fc400078e0003 */
[----:B------:R-:W-:Y:S01]  /*141e0*/  IMAD.MOV.U32 R3, RZ, RZ, R5 ;  /* 0x000000ffff037224 */ /* 0x000fe200078e0005 */
[----:B------:R-:W-:Y:S01]  /*141f0*/  I2FP.F32.S32 R4, R4 ;  /* 0x0000000400047245 */ /* 0x000fe20000201400 */
[----:B------:R-:W-:Y:S01]  /*14200*/  IMAD.MOV.U32 R221, RZ, RZ, R7 ;  /* 0x000000ffffdd7224 */ /* 0x000fe200078e0007 */
[----:B------:R-:W-:Y:S02]  /*14210*/  I2FP.F32.S32 R6, R6 ;  /* 0x0000000600067245 */ /* 0x000fe40000201400 */
[----:B------:R-:W-:Y:S01]  /*14220*/  I2FP.F32.S32 R3, R3 ;  /* 0x0000000300037245 */ /* 0x000fe20000201400 */
[----:B------:R-:W-:Y:S01]  /*14230*/  FFMA.FTZ R7, R4, -UR19, R57 ;  /* 0x8000001304077c23 */ /* 0x000fe20008010039 */
[C---:B------:R-:W-:Y:S02]  /*14240*/  ISETP.GE.AND P6, PT, R2.reuse, R43, PT ;  /* 0x0000002b0200720c */ /* 0x040fe40003fc6270 */
[C---:B------:R-:W-:Y:S02]  /*14250*/  ISETP.GE.AND P5, PT, R2.reuse, R42, PT ;  /* 0x0000002a0200720c */ /* 0x040fe40003fa6270 */
[----:B------:R-:W-:Y:S01]  /*14260*/  ISETP.GE.AND P4, PT, R2, R252, PT ;  /* 0x000000fc0200720c */ /* 0x000fe20003f86270 */
[----:B------:R-:W-:-:S02]  /*14270*/  VIADD R4, R0, 0x8 ;  /* 0x0000000800047836 */ /* 0x000fc40000000000 */
[----:B------:R-:W-:Y:S01]  /*14280*/  FFMA.FTZ R8, R6, -UR19, R62 ;  /* 0x8000001306087c23 */ /* 0x000fe2000801003e */
[C---:B------:R-:W-:Y:S01]  /*14290*/  ISETP.LT.OR P6, PT, R2.reuse, R246, P6 ;  /* 0x000000f60200720c */ /* 0x040fe200037c1670 */
[----:B------:R-:W-:Y:S01]  /*142a0*/  IMAD.IADD R5, R249, 0x1, -R2 ;  /* 0x00000001f9057824 */ /* 0x000fe200078e0a02 */
[C---:B------:R-:W-:Y:S01]  /*142b0*/  ISETP.LT.OR P5, PT, R2.reuse, R245, P5 ;  /* 0x000000f50200720c */ /* 0x040fe20002fa1670 */
[----:B------:R-:W-:Y:S01]  /*142c0*/  FFMA.FTZ R6, R3, -UR19, R59 ;  /* 0x8000001303067c23 */ /* 0x000fe2000801003b */
[----:B------:R-:W-:Y:S01]  /*142d0*/  ISETP.LT.OR P4, PT, R2, R244, P4 ;  /* 0x000000f40200720c */ /* 0x000fe20002781670 */
[----:B------:R-:W-:Y:S01]  /*142e0*/  IMAD.IADD R3, R248, 0x1, -R4 ;  /* 0x00000001f8037824 */ /* 0x000fe200078e0a04 */
[----:B------:R-:W-:Y:S01]  /*142f0*/  IABS R10, R5 ;  /* 0x00000005000a7213 */ /* 0x000fe20000000000 */
[----:B------:R-:W-:Y:S02]  /*14300*/  IMAD.MOV.U32 R27, RZ, RZ, R21 ;  /* 0x000000ffff1b7224 */ /* 0x000fe400078e0015 */
[----:B------:R-:W-:-:S02]  /*14310*/  IMAD.MOV.U32 R69, RZ, RZ, R22 ;  /* 0x000000ffff457224 */ /* 0x000fc400078e0016 */
[----:B------:R-:W-:Y:S01]  /*14320*/  IMAD.MOV.U32 R25, RZ, RZ, R23 ;  /* 0x000000ffff197224 */ /* 0x000fe200078e0017 */
[----:B------:R-:W-:Y:S01]  /*14330*/  FSEL R23, R6, -INF , !P6 ;  /* 0xff80000006177808 */ /* 0x000fe20007000000 */
[----:B------:R-:W-:Y:S02]  /*14340*/  IMAD.MOV.U32 R212, RZ, RZ, R20 ;  /* 0x000000ffffd47224 */ /* 0x000fe400078e0014 */
[----:B------:R-:W-:Y:S01]  /*14350*/  IMAD.MOV.U32 R220, RZ, RZ, R44 ;  /* 0x000000ffffdc7224 */ /* 0x000fe200078e002c */
[----:B------:R-:W-:Y:S01]  /*14360*/  BAR.SYNC.DEFER_BLOCKING 0x0 ;  /* 0x0000000000007b1d */ /* 0x000fe20000010000 */
[----:B--2---:R-:W-:-:S04]  /*14370*/  ISETP.GE.AND P0, PT, R2, R68, PT ;  /* 0x000000440200720c */ /* 0x004fc80003f06270 */
[----:B------:R-:W-:Y:S01]  /*14380*/  ISETP.LT.OR P0, PT, R2, R247, P0 ;  /* 0x000000f70200720c */ /* 0x000fe20000701670 */
[----:B------:R-:W-:-:S05]  /*14390*/  IMAD.IADD R2, R251, 0x1, -R2 ;  /* 0x00000001fb027824 */ /* 0x000fca00078e0a02 */
[----:B------:R-:W-:Y:S02]  /*143a0*/  IABS R5, R2 ;  /* 0x0000000200057213 */ /* 0x000fe40000000000 */
[----:B------:R-:W-:-:S04]  /*143b0*/  IABS R2, R3 ;  /* 0x0000000300027213 */ /* 0x000fc80000000000 */
[----:B------:R-:W-:Y:S02]  /*143c0*/  I2FP.F32.S32 R2, R2 ;  /* 0x0000000200027245 */ /* 0x000fe40000201400 */
[----:B------:R-:W-:-:S03]  /*143d0*/  ISETP.GE.AND P3, PT, R0, R68, PT ;  /* 0x000000440000720c */ /* 0x000fc60003f66270 */
        /* <DEDUP_REMOVED lines=8> */
[----:B------:R-:W-:Y:S01]  /*14460*/  ISETP.LT.OR P3, PT, R0, R246, P3 ;  /* 0x000000f60000720c */ /* 0x000fe20001f61670 */
[----:B------:R-:W-:Y:S02]  /*14470*/  IMAD.MOV.U32 R208, RZ, RZ, R42 ;  /* 0x000000ffffd07224 */ /* 0x000fe400078e002a */
[----:B------:R-:W-:Y:S01]  /*14480*/  FFMA.FTZ R10, R2, -UR19, R210 ;  /* 0x80000013020a7c23 */ /* 0x000fe200080100d2 */
[----:B------:R-:W-:Y:S01]  /*14490*/  IMAD.IADD R2, R249, 0x1, -R4 ;  /* 0x00000001f9027824 */ /* 0x000fe200078e0a04 */
[----:B------:R-:W-:-:S02]  /*144a0*/  FSEL R21, R13, -INF , !P3 ;  /* 0xff8000000d157808 */ /* 0x000fc40005800000 */
[C---:B------:R-:W-:Y:S02]  /*144b0*/  ISETP.GE.AND P3, PT, R0.reuse, R208, PT ;  /* 0x000000d00000720c */ /* 0x040fe40003f66270 */
[----:B------:R-:W-:Y:S02]  /*144c0*/  I2FP.F32.S32 R3, R3 ;  /* 0x0000000300037245 */ /* 0x000fe40000201400 */
[----:B------:R-:W-:Y:S02]  /*144d0*/  IABS R2, R2 ;  /* 0x0000000200027213 */ /* 0x000fe40000000000 */
[----:B------:R-:W-:Y:S01]  /*144e0*/  ISETP.LT.OR P3, PT, R0, R245, P3 ;  /* 0x000000f50000720c */ /* 0x000fe20001f61670 */
[----:B------:R-:W-:Y:S01]  /*144f0*/  FFMA.FTZ R3, R3, -UR19, R61 ;  /* 0x8000001303037c23 */ /* 0x000fe2000801003d */
[----:B------:R-:W-:Y:S02]  /*14500*/  I2FP.F32.S32 R2, R2 ;  /* 0x0000000200027245 */ /* 0x000fe40000201400 */
[----:B------:R-:W-:-:S02]  /*14510*/  FSEL R22, R14, -INF , !P3 ;  /* 0xff8000000e167808 */ /* 0x000fc40005800000 */
        /* <DEDUP_REMOVED lines=11> */
[----:B------:R-:W-:Y:S02]  /*145d0*/  IABS R6, R2 ;  /* 0x0000000200067213 */ /* 0x000fe40000000000 */
        /* <DEDUP_REMOVED lines=9> */
[----:B------:R-:W-:Y:S01]  /*14670*/  ISETP.LT.OR P5, PT, R4, R244, P5 ;  /* 0x000000f40400720c */ /* 0x000fe20002fa1670 */
[----:B------:R-:W-:Y:S01]  /*14680*/  IMAD.IADD R4, R248, 0x1, -R3 ;  /* 0x00000001f8047824 */ /* 0x000fe200078e0a03 */
[----:B------:R-:W-:Y:S02]  /*14690*/  I2FP.F32.S32 R5, R5 ;  /* 0x0000000500057245 */ /* 0x000fe40000201400 */
[----:B------:R-:W-:Y:S02]  /*146a0*/  I2FP.F32.S32 R2, R2 ;  /* 0x0000000200027245 */ /* 0x000fe40000201400 */
[----:B------:R-:W-:-:S02]  /*146b0*/  IABS R4, R4 ;  /* 0x0000000400047213 */ /* 0x000fc40000000000 */
        /* <DEDUP_REMOVED lines=20> */
[----:B------:R-:W-:-:S03]  /*14800*/  IABS R9, R3 ;  /* 0x0000000300097213 */ /* 0x000fc60000000000 */
[----:B------:R-:W-:Y:S02]  /*14810*/  IABS R3, R4 ;  /* 0x0000000400037213 */ /* 0x000fe40000000000 */
[----:B------:R-:W-:Y:S01]  /*14820*/  IABS R5, R5 ;  /* 0x0000000500057213 */ /* 0x000fe20000000000 */
[----:B------:R-:W-:-:S03]  /*14830*/  IMAD.MOV.U32 R4, RZ, RZ, R9 ;  /* 0x000000ffff047224 */ /* 0x000fc600078e0009 */
[----:B------:R-:W-:Y:S02]  /*14840*/  I2FP.F32.S32 R5, R5 ;  /* 0x0000000500057245 */ /* 0x000fe40000201400 */
[----:B------:R-:W-:Y:S02]  /*14850*/  I2FP.F32.S32 R9, R4 ;  /* 0x0000000400097245 */ /* 0x000fe40000201400 */
[----:B------:R-:W-:Y:S01]  /*14860*/  I2FP.F32.S32 R4, R3 ;  /* 0x0000000300047245 */ /* 0x000fe20000201400 */
[----:B------:R-:W-:Y:S02]  /*14870*/  FFMA.FTZ R3, R5, -UR19, R133 ;  /* 0x8000001305037c23 */ /* 0x000fe40008010085 */
[----:B------:R-:W-:Y:S01]  /*14880*/  FFMA.FTZ R13, R9, -UR19, R135 ;  /* 0x80000013090d7c23 */ /* 0x000fe20008010087 */
[----:B------:R-:W-:Y:S01]  /*14890*/  IMAD.MOV.U32 R135, RZ, RZ, R43 ;  /* 0x000000ffff877224 */ /* 0x000fe200078e002b */
[----:B------:R-:W-:Y:S01]  /*148a0*/  FSEL R43, R8, -INF , !P5 ;  /* 0xff800000082b7808 */ /* 0x000fe20006800000 */
[----:B------:R-:W-:Y:S01]  /*148b0*/  FFMA.FTZ R12, R4, -UR19, R216 ;  /* 0x80000013040c7c23 */ /* 0x000fe200080100d8 */
[----:B------:R-:W-:-:S02]  /*148c0*/  FSEL R15, R7, -INF , !P4 ;  /* 0xff800000070f7808 */ /* 0x000fc40006000000 */
[----:B------:R-:W-:Y:S02]  /*148d0*/  FSEL R16, R6, -INF , !P3 ;  /* 0xff80000006107808 */ /* 0x000fe40005800000 */
        /* <DEDUP_REMOVED lines=28> */
[----:B------:R-:W-:Y:S02]  /*14aa0*/  IABS R3, R6 ;  /* 0x0000000600037213 */ /* 0x000fe40000000000 */
[----:B------:R-:W-:Y:S02]  /*14ab0*/  FSEL R41, R13, -INF , !P6 ;  /* 0xff8000000d297808 */ /* 0x000fe40007000000 */
[----:B------:R-:W-:-:S02]  /*14ac0*/  I2FP.F32.S32 R3, R3 ;  /* 0x0000000300037245 */ /* 0x000fc40000201400 */
[----:B------:R-:W-:Y:S02]  /*14ad0*/  FSEL R133, R12, -INF , !P5 ;  /* 0xff8000000c857808 */ /* 0x000fe40006800000 */
[----:B------:R-:W-:Y:S02]  /*14ae0*/  FSEL R59, R8, -INF , !P4 ;  /* 0xff800000083b7808 */ /* 0x000fe40006000000 */
[----:B------:R-:W-:Y:S02]  /*14af0*/  FSEL R132, R7, -INF , !P3 ;  /* 0xff80000007847808 */ /* 0x000fe40005800000 */
[C---:B------:R-:W-:Y:S02]  /*14b00*/  ISETP.GE.AND P6, PT, R2.reuse, R68, PT ;  /* 0x000000440200720c */ /* 0x040fe40003fc6270 */
[C---:B------:R-:W-:Y:S02]  /*14b10*/  ISETP.GE.AND P5, PT, R2.reuse, R135, PT ;  /* 0x000000870200720c */ /* 0x040fe40003fa6270 */
[----:B------:R-:W-:-:S02]  /*14b20*/  ISETP.GE.AND P4, PT, R2, R208, PT ;  /* 0x000000d00200720c */ /* 0x000fc40003f86270 */
[----:B------:R-:W-:Y:S01]  /*14b30*/  ISETP.GE.AND P3, PT, R2, R252, PT ;  /* 0x000000fc0200720c */ /* 0x000fe20003f66270 */
[----:B------:R-:W-:Y:S01]  /*14b40*/  FFMA.FTZ R9, R3, -UR19, R65 ;  /* 0x8000001303097c23 */ /* 0x000fe20008010041 */
[----:B------:R-:W-:Y:S01]  /*14b50*/  I2FP.F32.S32 R5, R5 ;  /* 0x0000000500057245 */ /* 0x000fe20000201400 */
[----:B------:R-:W-:Y:S01]  /*14b60*/  VIADD R3, R0, 0x18 ;  /* 0x0000001800037836 */ /* 0x000fe20000000000 */
[C---:B------:R-:W-:Y:S02]  /*14b70*/  ISETP.LT.OR P6, PT, R2.reuse, R247, P6 ;  /* 0x000000f70200720c */ /* 0x040fe400037c1670 */
[C---:B------:R-:W-:Y:S02]  /*14b80*/  ISETP.LT.OR P5, PT, R2.reuse, R246, P5 ;  /* 0x000000f60200720c */ /* 0x040fe40002fa1670 */
[C---:B------:R-:W-:Y:S02]  /*14b90*/  ISETP.LT.OR P4, PT, R2.reuse, R245, P4 ;  /* 0x000000f50200720c */ /* 0x040fe40002781670 */
[----:B------:R-:W-:Y:S01]  /*14ba0*/  ISETP.LT.OR P3, PT, R2, R244, P3 ;  /* 0x000000f40200720c */ /* 0x000fe20001f61670 */
[----:B------:R-:W-:-:S02]  /*14bb0*/  IMAD.IADD R2, R251, 0x1, -R2 ;  /* 0x00000001fb027824 */ /* 0x000fc400078e0a02 */
[----:B------:R-:W-:Y:S01]  /*14bc0*/  FFMA.FTZ R11, R5, -UR19, R217 ;  /* 0x80000013050b7c23 */ /* 0x000fe200080100d9 */
[----:B------:R-:W-:Y:S01]  /*14bd0*/  IMAD.IADD R5, R250, 0x1, -R3 ;  /* 0x00000001fa057824 */ /* 0x000fe200078e0a03 */
[----:B------:R-:W-:Y:S02]  /*14be0*/  I2FP.F32.S32 R4, R4 ;  /* 0x0000000400047245 */ /* 0x000fe40000201400 */
[----:B------:R-:W-:Y:S02]  /*14bf0*/  IABS R6, R2 ;  /* 0x0000000200067213 */ /* 0x000fe40000000000 */
[----:B------:R-:W-:Y:S01]  /*14c00*/  IABS R2, R5 ;  /* 0x0000000500027213 */ /* 0x000fe20000000000 */
[----:B------:R-:W-:Y:S01]  /*14c10*/  FFMA.FTZ R10, R4, -UR19, R219 ;  /* 0x80000013040a7c23 */ /* 0x000fe200080100db */
[----:B------:R-:W-:Y:S02]  /*14c20*/  IMAD.IADD R4, R248, 0x1, -R3 ;  /* 0x00000001f8047824 */ /* 0x000fe400078e0a03 */
[----:B------:R-:W-:Y:S01]  /*14c30*/  IMAD.MOV.U32 R5, RZ, RZ, R6 ;  /* 0x000000ffff057224 */ /* 0x000fe200078e0006 */
[----:B------:R-:W-:Y:S01]  /*14c40*/  I2FP.F32.S32 R2, R2 ;  /* 0x0000000200027245 */ /* 0x000fe20000201400 */
[----:B------:R-:W-:Y:S01]  /*14c50*/  IMAD.MOV.U32 R70, RZ, RZ, R47 ;  /* 0x000000ffff467224 */ /* 0x000fe200078e002f */
[----:B------:R-:W-:-:S02]  /*14c60*/  IABS R4, R4 ;  /* 0x0000000400047213 */ /* 0x000fc40000000000 */
[----:B------:R-:W-:Y:S02]  /*14c70*/  I2FP.F32.S32 R5, R5 ;  /* 0x0000000500057245 */ /* 0x000fe40000201400 */
[----:B------:R-:W-:Y:S02]  /*14c80*/  FSEL R47, R14, -INF , !P0 ;  /* 0xff8000000e2f7808 */ /* 0x000fe40004000000 */
[----:B------:R-:W-:Y:S02]  /*14c90*/  FSEL R134, R11, -INF , !P6 ;  /* 0xff8000000b867808 */ /* 0x000fe40007000000 */
[----:B------:R-:W-:Y:S02]  /*14ca0*/  FSEL R62, R10, -INF , !P5 ;  /* 0xff8000000a3e7808 */ /* 0x000fe40006800000 */
[----:B------:R-:W-:Y:S02]  /*14cb0*/  FSEL R56, R9, -INF , !P4 ;  /* 0xff80000009387808 */ /* 0x000fe40006000000 */
[----:B------:R-:W-:-:S02]  /*14cc0*/  ISETP.GE.AND P0, PT, R3, R68, PT ;  /* 0x000000440300720c */ /* 0x000fc40003f06270 */
        /* <DEDUP_REMOVED lines=78> */
[--C-:B------:R-:W-:Y:S02]  /*151b0*/  IMAD.IADD R5, R250, 0x1, -R3.reuse ;  /* 0x00000001fa057824 */ /* 0x100fe400078e0a03 */
[----:B------:R-:W-:Y:S01]  /*151c0*/  FFMA.FTZ R10, R4, -UR19, R50 ;  /* 0x80000013040a7c23 */ /* 0x000fe20008010032 */
[----:B------:R-:W-:Y:S02]  /*151d0*/  IMAD.IADD R4, R248, 0x1, -R3 ;  /* 0x00000001f8047824 */ /* 0x000fe400078e0a03 */
[----:B------:R-:W-:Y:S01]  /*151e0*/  IABS R2, R5 ;  /* 0x0000000500027213 */ /* 0x000fe20000000000 */
[----:B------:R-:W-:Y:S02]  /*151f0*/  IMAD.MOV.U32 R5, RZ, RZ, R6 ;  /* 0x000000ffff057224 */ /* 0x000fe400078e0006 */
[----:B------:R-:W-:Y:S01]  /*15200*/  IABS R4, R4 ;  /* 0x0000000400047213 */ /* 0x000fe20000000000 */
[----:B------:R-:W-:Y:S01]  /*15210*/  IMAD.MOV.U32 R214, RZ, RZ, R45 ;  /* 0x000000ffffd67224 */ /* 0x000fe200078e002d */
[----:B------:R-:W-:-:S02]  /*15220*/  I2FP.F32.S32 R2, R2 ;  /* 0x0000000200027245 */ /* 0x000fc40000201400 */
        /* <DEDUP_REMOVED lines=28> */
[----:B------:R-:W-:-:S04]  /*153f0*/  FFMA.FTZ R3, R5, -UR19, R137 ;  /* 0x8000001305037c23 */ /* 0x000fc80008010089 */
[----:B------:R-:W-:Y:S01]  /*15400*/  FFMA.FTZ R12, R4, -UR19, R36 ;  /* 0x80000013040c7c23 */ /* 0x000fe20008010024 */
[----:B------:R-:W-:Y:S01]  /*15410*/  FSEL R4, R8, -INF , !P6 ;  /* 0xff80000008047808 */ /* 0x000fe20007000000 */
[----:B------:R-:W-:Y:S01]  /*15420*/  IMAD.MOV.U32 R215, RZ, RZ, R46 ;  /* 0x000000ffffd77224 */ /* 0x000fe200078e002e */
[----:B------:R-:W-:Y:S02]  /*15430*/  FSEL R3, R3, -INF , !P3 ;  /* 0xff80000003037808 */ /* 0x000fe40005800000 */
[----:B------:R-:W-:Y:S01]  /*15440*/  FSEL R57, R7, -INF , !P5 ;  /* 0xff80000007397808 */ /* 0x000fe20006800000 */
[----:B------:R1:W-:Y:S01]  /*15450*/  STL [R1+0x14], R4 ;  /* 0x0000140401007387 */ /* 0x0003e20000100800 */
[----:B------:R-:W-:Y:S02]  /*15460*/  FSEL R46, R6, -INF , !P4 ;  /* 0xff800000062e7808 */ /* 0x000fe40006000000 */
[C---:B------:R-:W-:Y:S02]  /*15470*/  ISETP.GE.AND P6, PT, R2.reuse, R68, PT ;  /* 0x000000440200720c */ /* 0x040fe40003fc6270 */
[----:B------:R-:W-:-:S02]  /*15480*/  ISETP.GE.AND P5, PT, R2, R135, PT ;  /* 0x000000870200720c */ /* 0x000fc40003fa6270 */
[C---:B------:R-:W-:Y:S02]  /*15490*/  ISETP.GE.AND P4, PT, R2.reuse, R208, PT ;  /* 0x000000d00200720c */ /* 0x040fe40003f86270 */
[C---:B------:R-:W-:Y:S01]  /*154a0*/  ISETP.GE.AND P3, PT, R2.reuse, R252, PT ;  /* 0x000000fc0200720c */ /* 0x040fe20003f66270 */
[----:B------:R2:W-:Y:S01]  /*154b0*/  STL [R1+0x10], R3 ;  /* 0x0000100301007387 */ /* 0x0005e20000100800 */
[C---:B------:R-:W-:Y:S02]  /*154c0*/  ISETP.LT.OR P6, PT, R2.reuse, R247, P6 ;  /* 0x000000f70200720c */ /* 0x040fe400037c1670 */
[C---:B------:R-:W-:Y:S02]  /*154d0*/  ISETP.LT.OR P5, PT, R2.reuse, R246, P5 ;  /* 0x000000f60200720c */ /* 0x040fe40002fa1670 */
[C---:B------:R-:W-:Y:S02]  /*154e0*/  ISETP.LT.OR P4, PT, R2.reuse, R245, P4 ;  /* 0x000000f50200720c */ /* 0x040fe40002781670 */
[----:B------:R-:W-:Y:S01]  /*154f0*/  ISETP.LT.OR P3, PT, R2, R244, P3 ;  /* 0x000000f40200720c */ /* 0x000fe20001f61670 */
[----:B-1----:R-:W-:-:S05]  /*15500*/  IMAD.IADD R4, R250, 0x1, -R2 ;  /* 0x00000001fa047824 */ /* 0x002fca00078e0a02 */
[----:B------:R-:W-:Y:S01]  /*15510*/  IABS R5, R4 ;  /* 0x0000000400057213 */ /* 0x000fe20000000000 */
[--C-:B--2---:R-:W-:Y:S02]  /*15520*/  IMAD.IADD R3, R249, 0x1, -R2.reuse ;  /* 0x00000001f9037824 */ /* 0x104fe400078e0a02 */
[----:B------:R-:W-:-:S05]  /*15530*/  IMAD.IADD R2, R251, 0x1, -R2 ;  /* 0x00000001fb027824 */ /* 0x000fca00078e0a02 */
        /* <DEDUP_REMOVED lines=15> */
[----:B------:R-:W-:-:S04]  /*15630*/  IABS R3, R6 ;  /* 0x0000000600037213 */ /* 0x000fc80000000000 */
[----:B------:R-:W-:Y:S01]  /*15640*/  I2FP.F32.S32 R3, R3 ;  /* 0x0000000300037245 */ /* 0x000fe20000201400 */
[----:B------:R-:W-:Y:S01]  /*15650*/  FFMA.FTZ R13, R9, -UR19, R139 ;  /* 0x80000013090d7c23 */ /* 0x000fe2000801008b */
[----:B------:R-:W-:-:S03]  /*15660*/  IMAD.MOV.U32 R210, RZ, RZ, R223 ;  /* 0x000000ffffd27224 */ /* 0x000fc600078e00df */
[----:B------:R-:W-:Y:S01]  /*15670*/  FFMA.FTZ R9, R3, -UR19, R141 ;  /* 0x8000001303097c23 */ /* 0x000fe2000801008d */
[----:B------:R-:W-:Y:S01]  /*15680*/  FSEL R3, R7, -INF , !P4 ;  /* 0xff80000007037808 */ /* 0x000fe20006000000 */
[----:B------:R-:W-:Y:S01]  /*15690*/  IMAD.MOV.U32 R209, RZ, RZ, R221 ;  /* 0x000000ffffd17224 */ /* 0x000fe200078e00dd */
[----:B------:R-:W-:Y:S02]  /*156a0*/  FSEL R51, R13, -INF , !P0 ;  /* 0xff8000000d337808 */ /* 0x000fe40004000000 */
[----:B------:R-:W-:Y:S02]  /*156b0*/  FSEL R221, R12, -INF , !P6 ;  /* 0xff8000000cdd7808 */ /* 0x000fe40007000000 */
[----:B------:R-:W-:Y:S01]  /*156c0*/  FSEL R223, R8, -INF , !P5 ;  /* 0xff80000008df7808 */ /* 0x000fe20006800000 */
[----:B------:R1:W-:Y:S01]  /*156d0*/  STL [R1+0xc], R3 ;  /* 0x00000c0301007387 */ /* 0x0003e20000100800 */
[----:B------:R-:W-:Y:S02]  /*156e0*/  I2FP.F32.S32 R4, R4 ;  /* 0x0000000400047245 */ /* 0x000fe40000201400 */
[----:B------:R-:W-:-:S02]  /*156f0*/  ISETP.GE.AND P0, PT, R2, R68, PT ;  /* 0x000000440200720c */ /* 0x000fc40003f06270 */
[C---:B------:R-:W-:Y:S02]  /*15700*/  ISETP.GE.AND P6, PT, R2.reuse, R135, PT ;  /* 0x000000870200720c */ /* 0x040fe40003fc6270 */
[C---:B------:R-:W-:Y:S02]  /*15710*/  ISETP.GE.AND P5, PT, R2.reuse, R208, PT ;  /* 0x000000d00200720c */ /* 0x040fe40003fa6270 */
[----:B------:R-:W-:Y:S02]  /*15720*/  ISETP.GE.AND P4, PT, R2, R252, PT ;  /* 0x000000fc0200720c */ /* 0x000fe40003f86270 */
[----:B------:R-:W-:Y:S01]  /*15730*/  I2FP.F32.S32 R5, R5 ;  /* 0x0000000500057245 */ /* 0x000fe20000201400 */
[----:B------:R-:W-:Y:S01]  /*15740*/  FFMA.FTZ R10, R4, -UR19, R39 ;  /* 0x80000013040a7c23 */ /* 0x000fe20008010027 */
[C---:B------:R-:W-:Y:S02]  /*15750*/  ISETP.LT.OR P0, PT, R2.reuse, R247, P0 ;  /* 0x000000f70200720c */ /* 0x040fe40000701670 */
[----:B------:R-:W-:-:S02]  /*15760*/  ISETP.LT.OR P6, PT, R2, R246, P6 ;  /* 0x000000f60200720c */ /* 0x000fc400037c1670 */
[C---:B------:R-:W-:Y:S02]  /*15770*/  ISETP.LT.OR P5, PT, R2.reuse, R245, P5 ;  /* 0x000000f50200720c */ /* 0x040fe40002fa1670 */
[----:B------:R-:W-:Y:S01]  /*15780*/  ISETP.LT.OR P4, PT, R2, R244, P4 ;  /* 0x000000f40200720c */ /* 0x000fe20002781670 */
[----:B------:R-:W-:Y:S02]  /*15790*/  IMAD.IADD R2, R251, 0x1, -R2 ;  /* 0x00000001fb027824 */ /* 0x000fe400078e0a02 */
[----:B-1----:R-:W-:Y:S02]  /*157a0*/  VIADD R3, R0, 0x30 ;  /* 0x0000003000037836 */ /* 0x002fe40000000000 */
[----:B------:R-:W-:Y:S02]  /*157b0*/  FFMA.FTZ R11, R5, -UR19, R37 ;  /* 0x80000013050b7c23 */ /* 0x000fe40008010025 */
[--C-:B------:R-:W-:Y:S01]  /*157c0*/  IMAD.IADD R4, R248, 0x1, -R3.reuse ;  /* 0x00000001f8047824 */ /* 0x100fe200078e0a03 */
[----:B------:R-:W-:Y:S01]  /*157d0*/  IABS R6, R2 ;  /* 0x0000000200067213 */ /* 0x000fe20000000000 */
[----:B------:R-:W-:-:S03]  /*157e0*/  IMAD.IADD R5, R250, 0x1, -R3 ;  /* 0x00000001fa057824 */ /* 0x000fc600078e0a03 */
        /* <DEDUP_REMOVED lines=17> */
[----:B------:R-:W-:Y:S01]  /*15900*/  FFMA.FTZ R6, R2, -UR19, R215 ;  /* 0x8000001302067c23 */ /* 0x000fe200080100d7 */
[----:B------:R-:W-:Y:S01]  /*15910*/  ISETP.LT.OR P3, PT, R3, R247, P3 ;  /* 0x000000f70300720c */ /* 0x000fe20001f61670 */
[--C-:B------:R-:W-:Y:S01]  /*15920*/  IMAD.IADD R5, R249, 0x1, -R3.reuse ;  /* 0x00000001f9057824 */ /* 0x100fe200078e0a03 */
[C---:B------:R-:W-:Y:S01]  /*15930*/  ISETP.LT.OR P0, PT, R3.reuse, R246, P0 ;  /* 0x000000f60300720c */ /* 0x040fe20000701670 */
[----:B------:R-:W-:Y:S01]  /*15940*/  VIADD R2, R0, 0x31 ;  /* 0x0000003100027836 */ /* 0x000fe20000000000 */
[C---:B------:R-:W-:Y:S02]  /*15950*/  ISETP.LT.OR P6, PT, R3.reuse, R245, P6 ;  /* 0x000000f50300720c */ /* 0x040fe400037c1670 */
[----:B------:R-:W-:Y:S01]  /*15960*/  ISETP.LT.OR P5, PT, R3, R244, P5 ;  /* 0x000000f40300720c */ /* 0x000fe20002fa1670 */
[----:B------:R-:W-:-:S02]  /*15970*/  IMAD.IADD R3, R251, 0x1, -R3 ;  /* 0x00000001fb037824 */ /* 0x000fc400078e0a03 */
        /* <DEDUP_REMOVED lines=36> */
[----:B------:R-:W-:Y:S02]  /*15bc0*/  IMAD.MOV.U32 R65, RZ, RZ, R211 ;  /* 0x000000ffff417224 */ /* 0x000fe400078e00d3 */
[----:B------:R-:W-:Y:S01]  /*15bd0*/  FFMA.FTZ R8, R3, -UR19, R33 ;  /* 0x8000001303087c23 */ /* 0x000fe20008010021 */
[--C-:B------:R-:W-:Y:S01]  /*15be0*/  IMAD.IADD R4, R248, 0x1, -R2.reuse ;  /* 0x00000001f8047824 */ /* 0x100fe200078e0a02 */
[----:B------:R1:W5:Y:S01]  /*15bf0*/  LDL.LU R70, [R1+0x98] ;  /* 0x0000980001467983 */ /* 0x0003620000300800 */
[----:B------:R-:W-:-:S02]  /*15c00*/  IMAD.IADD R3, R250, 0x1, -R2 ;  /* 0x00000001fa037824 */ /* 0x000fc400078e0a02 */
[----:B------:R-:W-:Y:S01]  /*15c10*/  IMAD.IADD R6, R249, 0x1, -R2 ;  /* 0x00000001f9067824 */ /* 0x000fe200078e0a02 */
[----:B------:R-:W-:Y:S02]  /*15c20*/  IABS R5, R4 ;  /* 0x0000000400057213 */ /* 0x000fe40000000000 */
[----:B------:R-:W-:Y:S02]  /*15c30*/  IABS R4, R3 ;  /* 0x0000000300047213 */ /* 0x000fe40000000000 */
[----:B------:R-:W-:Y:S02]  /*15c40*/  IABS R3, R6 ;  /* 0x0000000600037213 */ /* 0x000fe40000000000 */
[----:B------:R-:W-:Y:S02]  /*15c50*/  I2FP.F32.S32 R5, R5 ;  /* 0x0000000500057245 */ /* 0x000fe40000201400 */
[----:B------:R-:W-:Y:S02]  /*15c60*/  I2FP.F32.S32 R4, R4 ;  /* 0x0000000400047245 */ /* 0x000fe40000201400 */
[----:B------:R-:W-:Y:S01]  /*15c70*/  I2FP.F32.S32 R3, R3 ;  /* 0x0000000300037245 */ /* 0x000fe20000201400 */
[----:B------:R-:W-:-:S02]  /*15c80*/  IMAD.MOV.U32 R211, RZ, RZ, R209 ;  /* 0x000000ffffd37224 */ /* 0x000fc400078e00d1 */
[----:B------:R-:W-:Y:S01]  /*15c90*/  FFMA.FTZ R11, R5, -UR19, R210 ;  /* 0x80000013050b7c23 */ /* 0x000fe200080100d2 */
[----:B------:R-:W-:Y:S01]  /*15ca0*/  FFMA.FTZ R10, R4, -UR19, R213 ;  /* 0x80000013040a7c23 */ /* 0x000fe200080100d5 */
[----:B------:R-:W-:Y:S01]  /*15cb0*/  FSEL R213, R13, -INF , !P5 ;  /* 0xff8000000dd57808 */ /* 0x000fe20006800000 */
[----:B------:R-:W-:Y:S01]  /*15cc0*/  FFMA.FTZ R7, R3, -UR19, R212 ;  /* 0x8000001303077c23 */ /* 0x000fe200080100d4 */
[----:B------:R-:W-:Y:S02]  /*15cd0*/  FSEL R209, R12, -INF , !P4 ;  /* 0xff8000000cd17808 */ /* 0x000fe40006000000 */
[----:B------:R-:W-:Y:S02]  /*15ce0*/  FSEL R210, R9, -INF , !P3 ;  /* 0xff80000009d27808 */ /* 0x000fe40005800000 */
[----:B------:R-:W-:Y:S02]  /*15cf0*/  FSEL R212, R8, -INF , !P0 ;  /* 0xff80000008d47808 */ /* 0x000fe40004000000 */
[----:B------:R-:W-:-:S02]  /*15d00*/  ISETP.GE.AND P5, PT, R2, R68, PT ;  /* 0x000000440200720c */ /* 0x000fc40003fa6270 */
[C---:B------:R-:W-:Y:S02]  /*15d10*/  ISETP.GE.AND P4, PT, R2.reuse, R135, PT ;  /* 0x000000870200720c */ /* 0x040fe40003f86270 */
[C---:B------:R-:W-:Y:S02]  /*15d20*/  ISETP.GE.AND P3, PT, R2.reuse, R208, PT ;  /* 0x000000d00200720c */ /* 0x040fe40003f66270 */
[----:B------:R-:W-:Y:S01]  /*15d30*/  ISETP.GE.AND P0, PT, R2, R252, PT ;  /* 0x000000fc0200720c */ /* 0x000fe20003f06270 */
[----:B------:R-:W-:Y:S01]  /*15d40*/  VIADD R0, R0, 0x39 ;  /* 0x0000003900007836 */ /* 0x000fe20000000000 */
[C---:B------:R-:W-:Y:S02]  /*15d50*/  ISETP.LT.OR P5, PT, R2.reuse, R247, P5 ;  /* 0x000000f70200720c */ /* 0x040fe40002fa1670 */
[C---:B------:R-:W-:Y:S02]  /*15d60*/  ISETP.LT.OR P4, PT, R2.reuse, R246, P4 ;  /* 0x000000f60200720c */ /* 0x040fe40002781670 */
[----:B------:R-:W-:-:S02]  /*15d70*/  ISETP.LT.OR P3, PT, R2, R245, P3 ;  /* 0x000000f50200720c */ /* 0x000fc40001f61670 */
[----:B------:R-:W-:Y:S01]  /*15d80*/  ISETP.LT.OR P0, PT, R2, R244, P0 ;  /* 0x000000f40200720c */ /* 0x000fe20000701670 */
[----:B------:R-:W-:Y:S02]  /*15d90*/  IMAD.IADD R2, R251, 0x1, -R2 ;  /* 0x00000001fb027824 */ /* 0x000fe400078e0a02 */
[----:B------:R-:W-:-:S03]  /*15da0*/  IMAD.IADD R4, R250, 0x1, -R0 ;  /* 0x00000001fa047824 */ /* 0x000fc600078e0a00 */
[----:B------:R-:W-:Y:S02]  /*15db0*/  IABS R6, R2 ;  /* 0x0000000200067213 */ /* 0x000fe40000000000 */
[----:B------:R-:W-:Y:S02]  /*15dc0*/  IABS R2, R4 ;  /* 0x0000000400027213 */ /* 0x000fe40000000000 */
[----:B------:R-:W-:Y:S02]  /*15dd0*/  I2FP.F32.S32 R6, R6 ;  /* 0x0000000600067245 */ /* 0x000fe40000201400 */
[----:B------:R-:W-:-:S03]  /*15de0*/  I2FP.F32.S32 R2, R2 ;  /* 0x0000000200027245 */ /* 0x000fc60000201400 */
[----:B------:R-:W-:Y:S02]  /*15df0*/  FFMA.FTZ R6, R6, -UR19, R69 ;  /* 0x8000001306067c23 */ /* 0x000fe40008010045 */
[----:B------:R-:W-:Y:S01]  /*15e00*/  FFMA.FTZ R4, R2, -UR19, R211 ;  /* 0x8000001302047c23 */ /* 0x000fe200080100d3 */
[----:B------:R-:W-:Y:S01]  /*15e10*/  FSEL R211, R14, -INF , !P6 ;  /* 0xff8000000ed37808 */ /* 0x000fe20007000000 */
[----:B------:R1:W5:Y:S01]  /*15e20*/  LDL.LU R69, [R1+0x94] ;  /* 0x0000940001457983 */ /* 0x0003620000300800 */
[----:B------:R-:W-:-:S03]  /*15e30*/  ISETP.GE.AND P6, PT, R0, R68, PT ;  /* 0x000000440000720c */ /* 0x000fc60003fc6270 */
[----:B------:R1:W5:Y:S01]  /*15e40*/  LDL.LU R68, [R1+0x90] ;  /* 0x0000900001447983 */ /* 0x0003620000300800 */
[----:B------:R-:W-:-:S05]  /*15e50*/  IMAD.IADD R3, R248, 0x1, -R0 ;  /* 0x00000001f8037824 */ /* 0x000fca00078e0a00 */
[----:B------:R-:W-:-:S04]  /*15e60*/  IABS R3, R3 ;  /* 0x0000000300037213 */ /* 0x000fc80000000000 */
[----:B------:R-:W-:Y:S02]  /*15e70*/  I2FP.F32.S32 R3, R3 ;  /* 0x0000000300037245 */ /* 0x000fe40000201400 */
[----:B------:R-:W-:-:S03]  /*15e80*/  FSEL R140, R10, -INF , !P4 ;  /* 0xff8000000a8c7808 */ /* 0x000fc60006000000 */
[----:B------:R-:W-:Y:S01]  /*15e90*/  FFMA.FTZ R5, R3, -UR19, R65 ;  /* 0x8000001303057c23 */ /* 0x000fe20008010041 */
[--C-:B------:R-:W-:Y:S01]  /*15ea0*/  IMAD.IADD R3, R249, 0x1, -R0.reuse ;  /* 0x00000001f9037824 */ /* 0x100fe200078e0a00 */
[C---:B------:R-:W-:Y:S01]  /*15eb0*/  ISETP.GE.AND P4, PT, R0.reuse, R208, PT ;  /* 0x000000d00000720c */ /* 0x040fe20003f86270 */
[----:B------:R-:W-:Y:S01]  /*15ec0*/  IMAD.IADD R2, R251, 0x1, -R0 ;  /* 0x00000001fb027824 */ /* 0x000fe200078e0a00 */
[----:B------:R-:W-:Y:S02]  /*15ed0*/  FSEL R139, R11, -INF , !P5 ;  /* 0xff8000000b8b7808 */ /* 0x000fe40006800000 */
[----:B------:R-:W-:Y:S02]  /*15ee0*/  FSEL R208, R7, -INF , !P3 ;  /* 0xff80000007d07808 */ /* 0x000fe40005800000 */
[C---:B------:R-:W-:Y:S02]  /*15ef0*/  ISETP.GE.AND P5, PT, R0.reuse, R135, PT ;  /* 0x000000870000720c */ /* 0x040fe40003fa6270 */
[----:B------:R-:W-:-:S02]  /*15f00*/  ISETP.GE.AND P3, PT, R0, R252, PT ;  /* 0x000000fc0000720c */ /* 0x000fc40003f66270 */
[----:B------:R-:W-:Y:S02]  /*15f10*/  IABS R3, R3 ;  /* 0x0000000300037213 */ /* 0x000fe40000000000 */
[C---:B------:R-:W-:Y:S02]  /*15f20*/  ISETP.LT.OR P6, PT, R0.reuse, R247, P6 ;  /* 0x000000f70000720c */ /* 0x040fe400037c1670 */
[C---:B------:R-:W-:Y:S02]  /*15f30*/  ISETP.LT.OR P5, PT, R0.reuse, R246, P5 ;  /* 0x000000f60000720c */ /* 0x040fe40002fa1670 */
[C---:B------:R-:W-:Y:S02]  /*15f40*/  ISETP.LT.OR P4, PT, R0.reuse, R245, P4 ;  /* 0x000000f50000720c */ /* 0x040fe40002781670 */
[----:B------:R-:W-:Y:S02]  /*15f50*/  ISETP.LT.OR P3, PT, R0, R244, P3 ;  /* 0x000000f40000720c */ /* 0x000fe40001f61670 */
[----:B------:R-:W-:Y:S01]  /*15f60*/  IABS R0, R2 ;  /* 0x0000000200007213 */ /* 0x000fe20000000000 */
[----:B------:R-:W-:Y:S01]  /*15f70*/  IMAD.MOV.U32 R2, RZ, RZ, R3 ;  /* 0x000000ffff027224 */ /* 0x000fe200078e0003 */
[----:B------:R-:W-:-:S02]  /*15f80*/  FSEL R143, R6, -INF , !P0 ;  /* 0xff800000068f7808 */ /* 0x000fc40004000000 */
[----:B------:R-:W-:Y:S02]  /*15f90*/  PLOP3.LUT P0, PT, PT, PT, UP0, 0x80, 0x0 ;  /* 0x000000000000781c */ /* 0x000fe40003f0f008 */
[----:B------:R-:W-:Y:S02]  /*15fa0*/  I2FP.F32.S32 R2, R2 ;  /* 0x0000000200027245 */ /* 0x000fe40000201400 */
[----:B------:R-:W-:-:S03]  /*15fb0*/  I2FP.F32.S32 R0, R0 ;  /* 0x0000000000007245 */ /* 0x000fc60000201400 */
[----:B------:R-:W-:Y:S02]  /*15fc0*/  FFMA.FTZ R2, R2, -UR19, R27 ;  /* 0x8000001302027c23 */ /* 0x000fe4000801001b */
[----:B------:R-:W-:Y:S01]  /*15fd0*/  FFMA.FTZ R0, R0, -UR19, R25 ;  /* 0x8000001300007c23 */ /* 0x000fe20008010019 */
[----:B------:R-:W-:Y:S02]  /*15fe0*/  FSEL R14, R5, -INF , !P6 ;  /* 0xff800000050e7808 */ /* 0x000fe40007000000 */
[----:B------:R-:W-:Y:S02]  /*15ff0*/  FSEL R137, R4, -INF , !P5 ;  /* 0xff80000004897808 */ /* 0x000fe40006800000 */
[----:B------:R-:W-:Y:S02]  /*16000*/  FSEL R138, R2, -INF , !P4 ;  /* 0xff800000028a7808 */ /* 0x000fe40006000000 */
        /* <DEDUP_REMOVED lines=11> */
[----:B------:R-:W4:Y:S03]  /*160c0*/  @!P1 LDC.64 R6, c[0x0][0x218] ;  /* 0x00008600ff069b82 */ /* 0x000f260000000a00 */
        /* <DEDUP_REMOVED lines=15> */
[----:B----4-:R-:W-:-:S04]  /*161c0*/  @!P1 LEA R4, P0, R0, R6, 0x1 ;  /* 0x0000000600049211 */ /* 0x010fc800078008ff */
        /* <DEDUP_REMOVED lines=59> */
.L_x_906:
[----:B------:R-:W-:Y:S05]  /*16580*/  BSYNC B0 ;  /* 0x0000000000007941 */ /* 0x000fea0003800000 */
.L_x_905:
[----:B------:R-:W0:Y:S02]  /*16590*/  LDGDEPBAR ;  /* 0x00000000000079af */ /* 0x000e240000000000 */
.L_x_904:
[----:B------:R-:W3:Y:S04]  /*165a0*/  LDL.LU R0, [R1+0x40] ;  /* 0x0000400001007983 */ /* 0x000ee80000300800 */
[----:B------:R-:W4:Y:S01]  /*165b0*/  LDL.LU R27, [R1+0x3c] ;  /* 0x00003c00011b7983 */ /* 0x000f220000300800 */
[----:B------:R-:W-:Y:S01]  /*165c0*/  MOV R50, R133 ;  /* 0x0000008500327202 */ /* 0x000fe20000000f00 */
[----:B------:R-:W-:Y:S01]  /*165d0*/  IMAD.MOV.U32 R49, RZ, RZ, R134 ;  /* 0x000000ffff317224 */ /* 0x000fe200078e0086 */
[----:B------:R-:W-:Y:S01]  /*165e0*/  MOV R55, R132 ;  /* 0x0000008400377202 */ /* 0x000fe20000000f00 */
[----:B-1----:R-:W2:Y:S04]  /*165f0*/  LDL.LU R5, [R1+0x38] ;  /* 0x0000380001057983 */ /* 0x002ea80000300800 */
[----:B------:R-:W2:Y:S04]  /*16600*/  LDL.LU R6, [R1+0x34] ;  /* 0x0000340001067983 */ /* 0x000ea80000300800 */
[----:B------:R-:W2:Y:S04]  /*16610*/  LDL.LU R11, [R1+0x28] ;  /* 0x00002800010b7983 */ /* 0x000ea80000300800 */
[----:B------:R1:W-:Y:S04]  /*16620*/  STL [R1+0xac], R235 ;  /* 0x0000aceb01007387 */ /* 0x0003e80000100800 */
[----:B-1----:R-:W2:Y:S04]  /*16630*/  LDL.LU R235, [R1+0x14] ;  /* 0x0000140001eb7983 */ /* 0x002ea80000300800 */
[----:B------:R1:W-:Y:S04]  /*16640*/  STL [R1+0xa8], R234 ;  /* 0x0000a8ea01007387 */ /* 0x0003e80000100800 */
[----:B-1----:R-:W2:Y:S04]  /*16650*/  LDL.LU R234, [R1+0x10] ;  /* 0x0000100001ea7983 */ /* 0x002ea80000300800 */
[----:B------:R1:W-:Y:S04]  /*16660*/  STL [R1+0xa4], R233 ;  /* 0x0000a4e901007387 */ /* 0x0003e80000100800 */
[----:B-1----:R-:W2:Y:S04]  /*16670*/  LDL.LU R233, [R1+0x18] ;  /* 0x0000180001e97983 */ /* 0x002ea80000300800 */
[----:B------:R1:W-:Y:S04]  /*16680*/  STL [R1+0xa0], R232 ;  /* 0x0000a0e801007387 */ /* 0x0003e80000100800 */
[----:B-1----:R-:W2:Y:S01]  /*16690*/  LDL.LU R232, [R1+0xc] ;  /* 0x00000c0001e87983 */ /* 0x002ea20000300800 */
[----:B---3--:R-:W-:-:S02]  /*166a0*/  MOV R25, R0 ;  /* 0x0000000000197202 */ /* 0x008fc40000000f00 */
[----:B----4-:R-:W-:-:S04]  /*166b0*/  FMNMX.FTZ R0, R27, R19, !PT ;  /* 0x000000131b007209 */ /* 0x010fc80007810000 */
        /* <DEDUP_REMOVED lines=19> */
[----:B--2---:R-:W1:Y:S01]  /*167f0*/  SHFL.BFLY PT, R3, R135, 0x2, 0x1f ;  /* 0x0c401f0087037f89 */ /* 0x004e6200000e0000 */
        /* <DEDUP_REMOVED lines=40> */
[----:B------:R-:W1:Y:S01]  /*16a80*/  SHFL.BFLY PT, R3, R133, 0x2, 0x1f ;  /* 0x0c401f0085037f89 */ /* 0x000e6200000e0000 */
[----:B------:R-:W-:-:S03]  /*16a90*/  FMNMX.FTZ R2, R51, R2, !PT ;  /* 0x0000000233027209 */ /* 0x000fc60007810000 */
[----:B------:R-:W2:Y:S01]  /*16aa0*/  SHFL.BFLY PT, R4, R135, 0x1, 0x1f ;  /* 0x0c201f0087047f89 */ /* 0x000ea200000e0000 */
[----:B------:R-:W-:-:S04]  /*16ab0*/  FMNMX.FTZ R2, R222, R2, !PT ;  /* 0x00000002de027209 */ /* 0x000fc80007810000 */
[----:B------:R-:W-:Y:S01]  /*16ac0*/  FMNMX.FTZ R2, R219, R2, !PT ;  /* 0x00000002db027209 */ /* 0x000fe20007810000 */
[----:B------:R-:W3:Y:S03]  /*16ad0*/  SHFL.BFLY PT, R134, R0, 0x1, 0x1f ;  /* 0x0c201f0000867f89 */ /* 0x000ee600000e0000 */
[----:B------:R-:W-:-:S04]  /*16ae0*/  FMNMX.FTZ R2, R213, R2, !PT ;  /* 0x00000002d5027209 */ /* 0x000fc80007810000 */
[----:B------:R-:W-:-:S04]  /*16af0*/  FMNMX.FTZ R2, R211, R2, !PT ;  /* 0x00000002d3027209 */ /* 0x000fc80007810000 */
[----:B------:R-:W-:Y:S02]  /*16b00*/  FMNMX.FTZ R2, R143, R2, !PT ;  /* 0x000000028f027209 */ /* 0x000fe40007810000 */
[----:B-1----:R-:W-:Y:S02]  /*16b10*/  FMNMX.FTZ R133, R133, R3, !PT ;  /* 0x0000000385857209 */ /* 0x002fe40007810000 */
[----:B------:R-:W-:Y:S02]  /*16b20*/  FMNMX.FTZ R132, R141, R2, !PT ;  /* 0x000000028d847209 */ /* 0x000fe40007810000 */
[----:B--2---:R-:W-:Y:S02]  /*16b30*/  FMNMX.FTZ R135, R135, R4, !PT ;  /* 0x0000000487877209 */ /* 0x004fe40007810000 */
[----:B------:R-:W1:Y:S02]  /*16b40*/  SHFL.BFLY PT, R4, R133, 0x1, 0x1f ;  /* 0x0c201f0085047f89 */ /* 0x000e6400000e0000 */
[C---:B------:R-:W-:Y:S01]  /*16b50*/  FSETP.NEU.FTZ.AND P2, PT, R135.reuse, -INF , PT ;  /* 0xff8000008700780b */ /* 0x040fe20003f5d000 */
[----:B------:R-:W-:Y:S01]  /*16b60*/  FMUL.FTZ R13, R135, UR10 ;  /* 0x0000000a870d7c20 */ /* 0x000fe20008410000 */
[----:B------:R-:W2:Y:S01]  /*16b70*/  SHFL.BFLY PT, R3, R132, 0x2, 0x1f ;  /* 0x0c401f0084037f89 */ /* 0x000ea200000e0000 */
[----:B---3--:R-:W-:-:S03]  /*16b80*/  FMNMX.FTZ R134, R0, R134, !PT ;  /* 0x0000008600867209 */ /* 0x008fc60007810000 */
[----:B------:R-:W-:Y:S02]  /*16b90*/  FSEL R13, R13, RZ, P2 ;  /* 0x000000ff0d0d7208 */ /* 0x000fe40001000000 */
[C---:B------:R-:W-:Y:S01]  /*16ba0*/  FMUL.FTZ R12, R134.reuse, UR10 ;  /* 0x0000000a860c7c20 */ /* 0x040fe20008410000 */
[----:B------:R-:W-:Y:S02]  /*16bb0*/  FSETP.NEU.FTZ.AND P1, PT, R134, -INF , PT ;  /* 0xff8000008600780b */ /* 0x000fe40003f3d000 */
[--C-:B------:R-:W-:Y:S02]  /*16bc0*/  FFMA.FTZ R0, R17, UR10, -R13.reuse ;  /* 0x0000000a11007c23 */ /* 0x100fe4000801080d */
[----:B------:R-:W-:Y:S02]  /*16bd0*/  FSEL R12, R12, RZ, P1 ;  /* 0x000000ff0c0c7208 */ /* 0x000fe40000800000 */
[----:B------:R3:W-:Y:S01]  /*16be0*/  MUFU.EX2 R10, R0 ;  /* 0x00000000000a7308 */ /* 0x0007e20000000800 */
[----:B------:R4:W-:Y:S01]  /*16bf0*/  STL [R1+0x9c], R231 ;  /* 0x00009ce701007387 */ /* 0x0009e20000100800 */
[----:B------:R-:W-:-:S03]  /*16c00*/  FFMA.FTZ R2, R19, UR10, -R13 ;  /* 0x0000000a13027c23 */ /* 0x000fc6000801080d */
[----:B------:R4:W-:Y:S01]  /*16c10*/  STL [R1+0x98], R230 ;  /* 0x000098e601007387 */ /* 0x0009e20000100800 */
[----:B-1----:R-:W-:-:S03]  /*16c20*/  FMNMX.FTZ R133, R133, R4, !PT ;  /* 0x0000000485857209 */ /* 0x002fc60007810000 */
[----:B------:R-:W-:Y:S01]  /*16c30*/  STL [R1+0x94], R229 ;  /* 0x000094e501007387 */ /* 0x000fe20000100800 */
[----:B---3--:R-:W-:-:S03]  /*16c40*/  FFMA.FTZ R0, R15, UR10, -R13 ;  /* 0x0000000a0f007c23 */ /* 0x008fc6000801080d */
[----:B------:R-:W-:Y:S01]  /*16c50*/  STL [R1+0x90], R224 ;  /* 0x000090e001007387 */ /* 0x000fe20000100800 */
[----:B--2---:R-:W-:Y:S01]  /*16c60*/  FMNMX.FTZ R132, R132, R3, !PT ;  /* 0x0000000384847209 */ /* 0x004fe20007810000 */
[----:B------:R1:W-:Y:S01]  /*16c70*/  MUFU.EX2 R8, R2 ;  /* 0x0000000200087308 */ /* 0x0003e20000000800 */
[C---:B------:R-:W-:Y:S01]  /*16c80*/  FMUL.FTZ R3, R133.reuse, UR10 ;  /* 0x0000000a85037c20 */ /* 0x040fe20008410000 */
[----:B------:R-:W-:Y:S01]  /*16c90*/  FSETP.NEU.FTZ.AND P0, PT, R133, -INF , PT ;  /* 0xff8000008500780b */ /* 0x000fe20003f1d000 */
[----:B----4-:R-:W2:Y:S05]  /*16ca0*/  LDL.LU R231, [R1+0x2c] ;  /* 0x00002c0001e77983 */ /* 0x010eaa0000300800 */
[----:B------:R3:W-:Y:S01]  /*16cb0*/  MUFU.EX2 R230, R0 ;  /* 0x0000000000e67308 */ /* 0x0007e20000000800 */
[----:B------:R-:W-:Y:S01]  /*16cc0*/  FSEL R3, R3, RZ, P0 ;  /* 0x000000ff03037208 */ /* 0x000fe20000000000 */
[----:B------:R-:W4:Y:S01]  /*16cd0*/  LDL.LU R142, [R1+0x20] ;  /* 0x00002000018e7983 */ /* 0x000f220000300800 */
[----:B-1----:R-:W-:Y:S01]  /*16ce0*/  FFMA.FTZ R2, R20, UR10, -R13 ;  /* 0x0000000a14027c23 */ /* 0x002fe2000801080d */
[----:B---3--:R-:W-:-:S04]  /*16cf0*/  FFMA.FTZ R0, R21, UR10, -R12 ;  /* 0x0000000a15007c23 */ /* 0x008fc8000801080c */
[----:B------:R1:W-:Y:S08]  /*16d00*/  MUFU.EX2 R9, R0 ;  /* 0x0000000000097308 */ /* 0x0003f00000000800 */
[----:B------:R3:W-:Y:S01]  /*16d10*/  MUFU.EX2 R67, R2 ;  /* 0x0000000200437308 */ /* 0x0007e20000000800 */
[----:B-1----:R-:W-:-:S07]  /*16d20*/  FFMA.FTZ R0, R23, UR10, -R12 ;  /* 0x0000000a17007c23 */ /* 0x002fce000801080c */
[----:B------:R1:W-:Y:S01]  /*16d30*/  MUFU.EX2 R136, R0 ;  /* 0x0000000000887308 */ /* 0x0003e20000000800 */
[----:B---3--:R-:W-:-:S05]  /*16d40*/  FSEL R2, R133, RZ, P0 ;  /* 0x000000ff85027208 */ /* 0x008fca0000000000 */
[----:B------:R-:W-:Y:S01]  /*16d50*/  FADD.FTZ R2, R5, -R2 ;  /* 0x8000000205027221 */ /* 0x000fe20000010000 */
[----:B-1----:R-:W-:-:S04]  /*16d60*/  FFMA.FTZ R0, R18, UR10, -R12 ;  /* 0x0000000a12007c23 */ /* 0x002fc8000801080c */
[----:B------:R1:W-:Y:S02]  /*16d70*/  MUFU.EX2 R65, R0 ;  /* 0x0000000000417308 */ /* 0x0003e40000000800 */
[----:B-1----:R-:W-:-:S06]  /*16d80*/  FFMA.FTZ R0, R22, UR10, -R3 ;  /* 0x0000000a16007c23 */ /* 0x002fcc0008010803 */
[----:B------:R1:W-:Y:S02]  /*16d90*/  MUFU.EX2 R15, R0 ;  /* 0x00000000000f7308 */ /* 0x0003e40000000800 */
[----:B-1----:R-:W-:-:S06]  /*16da0*/  FMUL.FTZ R0, R2, UR10 ;  /* 0x0000000a02007c20 */ /* 0x002fcc0008410000 */
[----:B------:R-:W1:Y:S02]  /*16db0*/  MUFU.EX2 R0, R0 ;  /* 0x0000000000007308 */ /* 0x000e640000000800 */
[----:B-1----:R-:W-:Y:S01]  /*16dc0*/  FMUL.FTZ R32, R120, R0 ;  /* 0x0000000078207220 */ /* 0x002fe20000410000 */
[----:B------:R-:W-:Y:S02]  /*16dd0*/  IMAD.MOV.U32 R120, RZ, RZ, R10 ;  /* 0x000000ffff787224 */ /* 0x000fe400078e000a */
[----:B------:R-:W3:Y:S04]  /*16de0*/  LDL.LU R10, [R1+0x24] ;  /* 0x00002400010a7983 */ /* 0x000ee80000300800 */
[----:B------:R-:W1:Y:S02]  /*16df0*/  SHFL.BFLY PT, R4, R132, 0x1, 0x1f ;  /* 0x0c201f0084047f89 */ /* 0x000e6400000e0000 */
[----:B-1----:R-:W-:-:S04]  /*16e00*/  FMNMX.FTZ R132, R132, R4, !PT ;  /* 0x0000000484847209 */ /* 0x002fc80007810000 */
[C---:B------:R-:W-:Y:S01]  /*16e10*/  FSETP.NEU.FTZ.AND P0, PT, R132.reuse, -INF , PT ;  /* 0xff8000008400780b */ /* 0x040fe20003f1d000 */
[----:B------:R-:W-:Y:S01]  /*16e20*/  FMUL.FTZ R2, R132, UR10 ;  /* 0x0000000a84027c20 */ /* 0x000fe20008410000 */
[----:B------:R-:W-:-:S04]  /*16e30*/  FFMA.FTZ R4, R16, UR10, -R12 ;  /* 0x0000000a10047c23 */ /* 0x000fc8000801080c */
[----:B------:R-:W-:Y:S01]  /*16e40*/  FSEL R2, R2, RZ, P0 ;  /* 0x000000ff02027208 */ /* 0x000fe20000000000 */
[----:B------:R1:W-:Y:S01]  /*16e50*/  MUFU.EX2 R17, R4 ;  /* 0x0000000400117308 */ /* 0x0003e20000000800 */
[----:B------:R-:W-:-:S05]  /*16e60*/  FSEL R5, R132, RZ, P0 ;  /* 0x000000ff84057208 */ /* 0x000fca0000000000 */
[----:B------:R-:W-:-:S04]  /*16e70*/  FADD.FTZ R5, R6, -R5 ;  /* 0x8000000506057221 */ /* 0x000fc80000010000 */
[----:B------:R-:W-:Y:S01]  /*16e80*/  FMUL.FTZ R6, R5, UR10 ;  /* 0x0000000a05067c20 */ /* 0x000fe20008410000 */
[----:B-1----:R-:W-:-:S04]  /*16e90*/  FFMA.FTZ R4, R24, UR10, -R2 ;  /* 0x0000000a18047c23 */ /* 0x002fc80008010802 */
[----:B------:R1:W-:Y:S02]  /*16ea0*/  MUFU.EX2 R7, R4 ;  /* 0x0000000400077308 */ /* 0x0003e40000000800 */
[----:B-1----:R-:W-:-:S05]  /*16eb0*/  FSEL R4, R135, RZ, P2 ;  /* 0x000000ff87047208 */ /* 0x002fca0001000000 */
[----:B------:R-:W-:Y:S02]  /*16ec0*/  FADD.FTZ R5, R27, -R4 ;  /* 0x800000041b057221 */ /* 0x000fe40000010000 */
[----:B------:R-:W1:Y:S01]  /*16ed0*/  MUFU.EX2 R4, R6 ;  /* 0x0000000600047308 */ /* 0x000e620000000800 */
        /* <DEDUP_REMOVED lines=34> */
[----:B------:R-:W-:Y:S01]  /*17100*/  FFMA.FTZ R5, R26, UR10, -R3 ;  /* 0x0000000a1a057c23 */ /* 0x000fe20008010803 */
        /* <DEDUP_REMOVED lines=32> */
[----:B------:R-:W4:Y:S01]  /*17310*/  MUFU.EX2 R0, R0 ;  /* 0x0000000000007308 */ /* 0x000f220000000800 */
[----:B------:R-:W-:Y:S01]  /*17320*/  MOV R122, R17 ;  /* 0x00000011007a7202 */ /* 0x000fe20000000f00 */
[----:B--2---:R-:W-:Y:S01]  /*17330*/  FFMA.FTZ R224, R231, R4, R7 ;  /* 0x00000004e7e07223 */ /* 0x004fe20000010007 */
[----:B------:R-:W-:-:S05]  /*17340*/  FFMA.FTZ R4, R42, UR10, -R3 ;  /* 0x0000000a2a047c23 */ /* 0x000fca0008010803 */
[----:B------:R1:W2:Y:S08]  /*17350*/  MUFU.EX2 R231, R5 ;  /* 0x0000000500e77308 */ /* 0x0002b00000000800 */
[----:B------:R4:W-:Y:S01]  /*17360*/  MUFU.EX2 R229, R4 ;  /* 0x0000000400e57308 */ /* 0x0009e20000000800 */
[----:B-1----:R-:W-:-:S05]  /*17370*/  FSEL R5, R134, RZ, P1 ;  /* 0x000000ff86057208 */ /* 0x002fca0000800000 */
[----:B------:R-:W-:Y:S02]  /*17380*/  FADD.FTZ R5, R19, -R5 ;  /* 0x8000000513057221 */ /* 0x000fe40000010000 */
[----:B------:R-:W1:Y:S01]  /*17390*/  LDSM.16.MT88.4 R16, [R225+0xc000] ;  /* 0x00c00000e110783b */ /* 0x000e620000004200 */
[----:B----4-:R-:W-:-:S04]  /*173a0*/  FFMA.FTZ R4, R40, UR10, -R3 ;  /* 0x0000000a28047c23 */ /* 0x010fc80008010803 */
[----:B------:R4:W2:Y:S01]  /*173b0*/  MUFU.EX2 R42, R4 ;  /* 0x00000004002a7308 */ /* 0x0008a20000000800 */
[----:B------:R-:W-:Y:S01]  /*173c0*/  FMUL.FTZ R5, R5, UR10 ;  /* 0x0000000a05057c20 */ /* 0x000fe20008410000 */
[-C--:B------:R-:W-:Y:S01]  /*173d0*/  FFMA.FTZ R142, R142, R0.reuse, R8 ;  /* 0x000000008e8e7223 */ /* 0x080fe20000010008 */
[-C--:B------:R-:W-:Y:S01]  /*173e0*/  FMUL.FTZ R172, R172, R0.reuse ;  /* 0x00000000acac7220 */ /* 0x080fe20000410000 */
[-C--:B------:R-:W-:Y:S01]  /*173f0*/  FMUL.FTZ R173, R173, R0.reuse ;  /* 0x00000000adad7220 */ /* 0x080fe20000410000 */
[----:B------:R-:W-:Y:S01]  /*17400*/  FMUL.FTZ R168, R168, R0 ;  /* 0x00000000a8a87220 */ /* 0x000fe20000410000 */
[----:B----4-:R-:W-:-:S04]  /*17410*/  FFMA.FTZ R4, R44, UR10, -R2 ;  /* 0x0000000a2c047c23 */ /* 0x010fc80008010802 */
[----:B------:R4:W1:Y:S01]  /*17420*/  MUFU.EX2 R40, R4 ;  /* 0x0000000400287308 */ /* 0x0008620000000800 */
        /* <DEDUP_REMOVED lines=10> */
[----:B----4-:R-:W-:Y:S01]  /*174d0*/  FFMA.FTZ R4, R43, UR10, -R2 ;  /* 0x0000000a2b047c23 */ /* 0x010fe20008010802 */
[----:B------:R-:W-:-:S03]  /*174e0*/  FMUL.FTZ R149, R149, R0 ;  /* 0x0000000095957220 */ /* 0x000fc60000410000 */
[----:B------:R4:W-:Y:S01]  /*174f0*/  MUFU.EX2 R107, R4 ;  /* 0x00000004006b7308 */ /* 0x0009e20000000800 */
        /* <DEDUP_REMOVED lines=16> */
[-C--:B------:R-:W-:Y:S01]  /*17600*/  FMUL.FTZ R117, R117, R0.reuse ;  /* 0x0000000075757220 */ /* 0x080fe20000410000 */
[-C--:B------:R-:W-:Y:S01]  /*17610*/  FMUL.FTZ R128, R128, R0.reuse ;  /* 0x0000000080807220 */ /* 0x080fe20000410000 */
[----:B------:R-:W-:Y:S01]  /*17620*/  FMUL.FTZ R129, R129, R0 ;  /* 0x0000000081817220 */ /* 0x000fe20000410000 */
[----:B------:R2:W-:Y:S08]  /*17630*/  MUFU.EX2 R43, R4 ;  /* 0x00000004002b7308 */ /* 0x0005f00000000800 */
[----:B------:R1:W4:Y:S01]  /*17640*/  MUFU.EX2 R0, R5 ;  /* 0x0000000500007308 */ /* 0x0003220000000800 */
[----:B------:R-:W-:Y:S01]  /*17650*/  IMAD.MOV.U32 R22, RZ, RZ, R136 ;  /* 0x000000ffff167224 */ /* 0x000fe200078e0088 */
[----:B------:R-:W-:-:S02]  /*17660*/  MOV R109, R67 ;  /* 0x00000043006d7202 */ /* 0x000fc40000000f00 */
[----:B------:R-:W-:Y:S02]  /*17670*/  MOV R41, R65 ;  /* 0x0000004100297202 */ /* 0x000fe40000000f00 */
[----:B------:R-:W-:Y:S02]  /*17680*/  MOV R105, R11 ;  /* 0x0000000b00697202 */ /* 0x000fe40000000f00 */
[----:B------:R-:W-:Y:S02]  /*17690*/  F2FP.F16.F32.PACK_AB R8, R109, R8 ;  /* 0x000000086d08723e */ /* 0x000fe400000000ff */
[----:B------:R-:W-:Y:S02]  /*176a0*/  F2FP.F16.F32.PACK_AB R11, R122, R41 ;  /* 0x000000297a0b723e */ /* 0x000fe400000000ff */
[----:B--2---:R-:W-:Y:S02]  /*176b0*/  F2FP.F16.F32.PACK_AB R4, R231, R15 ;  /* 0x0000000fe704723e */ /* 0x004fe400000000ff */
[----:B------:R-:W-:-:S02]  /*176c0*/  F2FP.F16.F32.PACK_AB R6, R42, R229 ;  /* 0x000000e52a06723e */ /* 0x000fc400000000ff */
[----:B-1----:R-:W-:Y:S01]  /*176d0*/  F2FP.F16.F32.PACK_AB R5, R40, R7 ;  /* 0x000000072805723e */ /* 0x002fe200000000ff */
[-C--:B----4-:R-:W-:Y:S01]  /*176e0*/  FMUL.FTZ R174, R174, R0.reuse ;  /* 0x00000000aeae7220 */ /* 0x090fe20000410000 */
[-C--:B------:R-:W-:Y:S01]  /*176f0*/  FMUL.FTZ R175, R175, R0.reuse ;  /* 0x00000000afaf7220 */ /* 0x080fe20000410000 */
[----:B------:R-:W-:Y:S01]  /*17700*/  F2FP.F16.F32.PACK_AB R7, R43, R107 ;  /* 0x0000006b2b07723e */ /* 0x000fe200000000ff */
[-C--:B------:R-:W-:Y:S01]  /*17710*/  FMUL.FTZ R170, R170, R0.reuse ;  /* 0x00000000aaaa7220 */ /* 0x080fe20000410000 */
[-C--:B------:R-:W-:Y:S01]  /*17720*/  FMUL.FTZ R171, R171, R0.reuse ;  /* 0x00000000abab7220 */ /* 0x080fe20000410000 */
[----:B---3--:R-:W-:Y:S01]  /*17730*/  FFMA.FTZ R136, R10, R0, R9 ;  /* 0x000000000a887223 */ /* 0x008fe20000010009 */
[----:B------:R-:W-:Y:S02]  /*17740*/  F2FP.F16.F32.PACK_AB R9, R22, R9 ;  /* 0x000000091609723e */ /* 0x000fe400000000ff */
[----:B------:R-:W-:Y:S01]  /*17750*/  F2FP.F16.F32.PACK_AB R10, R230, R120 ;  /* 0x00000078e60a723e */ /* 0x000fe200000000ff */
[----:B------:R-:W-:Y:S01]  /*17760*/  IMAD.MOV.U32 R23, RZ, RZ, R58 ;  /* 0x000000ffff177224 */ /* 0x000fe200078e003a */
[----:B------:R-:W-:Y:S01]  /*17770*/  MOV R104, R59 ;  /* 0x0000003b00687202 */ /* 0x000fe20000000f00 */
[----:B------:R-:W-:Y:S01]  /*17780*/  HMMA.16816.F32 R204, R4, R16, R204 ;  /* 0x0000001004cc723c */ /* 0x000fe200000018cc */
[----:B------:R-:W-:-:S02]  /*17790*/  MOV R21, R57 ;  /* 0x0000003900157202 */ /* 0x000fc40000000f00 */
[----:B------:R-:W-:-:S03]  /*177a0*/  MOV R20, R56 ;  /* 0x0000003800147202 */ /* 0x000fc60000000f00 */
[----:B------:R-:W-:Y:S06]  /*177b0*/  HMMA.16816.F32 R172, R8, R16, R172 ;  /* 0x0000001008ac723c */ /* 0x000fec00000018ac */
[-C--:B------:R-:W-:Y:S06]  /*177c0*/  HMMA.16816.F32 R200, R4, R18.reuse, R200 ;  /* 0x0000001204c8723c */ /* 0x080fec00000018c8 */
[----:B------:R-:W-:Y:S01]  /*177d0*/  HMMA.16816.F32 R56, R8, R18, R168 ;  /* 0x000000120838723c */ /* 0x000fe200000018a8 */
[----:B------:R-:W1:Y:S01]  /*177e0*/  LDSM.16.MT88.4 R16, [R226+0xc000] ;  /* 0x00c00000e210783b */ /* 0x000e620000004200 */
[----:B------:R-:W-:-:S02]  /*177f0*/  IMAD.MOV.U32 R108, RZ, RZ, R64 ;  /* 0x000000ffff6c7224 */ /* 0x000fc400078e0040 */
        /* <DEDUP_REMOVED lines=12> */
[----:B------:R-:W-:Y:S02]  /*178c0*/  MOV R21, R63 ;  /* 0x0000003f00157202 */ /* 0x000fe40000000f00 */
[----:B------:R-:W-:Y:S01]  /*178d0*/  MOV R124, R62 ;  /* 0x0000003e007c7202 */ /* 0x000fe20000000f00 */
[-C--:B-1----:R-:W-:Y:S07]  /*178e0*/  HMMA.16816.F32 R64, R4, R16.reuse, R196 ;  /* 0x000000100440723c */ /* 0x082fee00000018c4 */
[----:B------:R-:W-:Y:S01]  /*178f0*/  MOV R197, R108 ;  /* 0x0000006c00c57202 */ /* 0x000fe20000000f00 */
[----:B------:R-:W-:Y:S01]  /*17900*/  IMAD.MOV.U32 R108, RZ, RZ, R104 ;  /* 0x000000ffff6c7224 */ /* 0x000fe200078e0068 */
[----:B------:R-:W-:Y:S01]  /*17910*/  MOV R104, R60 ;  /* 0x0000003c00687202 */ /* 0x000fe20000000f00 */
[----:B------:R-:W-:Y:S06]  /*17920*/  HMMA.16816.F32 R164, R8, R16, R164 ;  /* 0x0000001008a4723c */ /* 0x000fec00000018a4 */
[-C--:B------:R-:W-:Y:S06]  /*17930*/  HMMA.16816.F32 R60, R4, R18.reuse, R192 ;  /* 0x00000012043c723c */ /* 0x080fec00000018c0 */
[C---:B------:R-:W-:Y:S01]  /*17940*/  HMMA.16816.F32 R52, R8.reuse, R18, R160 ;  /* 0x000000120834723c */ /* 0x040fe200000018a0 */
[----:B------:R-:W1:Y:S01]  /*17950*/  LDSM.16.MT88.4 R16, [R228+0xc000] ;  /* 0x00c00000e410783b */ /* 0x000e620000004200 */
[-C--:B------:R-:W-:Y:S01]  /*17960*/  FMUL.FTZ R158, R158, R0.reuse ;  /* 0x000000009e9e7220 */ /* 0x080fe20000410000 */
[-C--:B------:R-:W-:Y:S01]  /*17970*/  FMUL.FTZ R159, R159, R0.reuse ;  /* 0x000000009f9f7220 */ /* 0x080fe20000410000 */
        /* <DEDUP_REMOVED lines=22> */
[----:B------:R-:W-:-:S03]  /*17ae0*/  FMUL.FTZ R71, R71, R0 ;  /* 0x0000000047477220 */ /* 0x000fc60000410000 */
[-C--:B-1----:R-:W-:Y:S06]  /*17af0*/  HMMA.16816.F32 R148, R8, R16.reuse, R148 ;  /* 0x000000100894723c */ /* 0x082fec0000001894 */
[C---:B------:R-:W-:Y:S06]  /*17b00*/  HMMA.16816.F32 R180, R4.reuse, R16, R180 ;  /* 0x0000001004b4723c */ /* 0x040fec00000018b4 */
[-C--:B------:R-:W-:Y:S06]  /*17b10*/  HMMA.16816.F32 R176, R4, R18.reuse, R176 ;  /* 0x0000001204b0723c */ /* 0x080fec00000018b0 */
[----:B------:R-:W-:Y:S01]  /*17b20*/  HMMA.16816.F32 R144, R8, R18, R144 ;  /* 0x000000120890723c */ /* 0x000fe20000001890 */
[----:B------:R-:W1:Y:S01]  /*17b30*/  LDSM.16.MT88.4 R16, [R225+0xe000] ;  /* 0x00e00000e110783b */ /* 0x000e620000004200 */
[----:B------:R-:W-:-:S02]  /*17b40*/  MOV R168, R42 ;  /* 0x0000002a00a87202 */ /* 0x000fc40000000f00 */
[----:B------:R-:W-:Y:S01]  /*17b50*/  MOV R42, R123 ;  /* 0x0000007b002a7202 */ /* 0x000fe20000000f00 */
[----:B------:R-:W-:Y:S01]  /*17b60*/  IMAD.MOV.U32 R188, RZ, RZ, R110 ;  /* 0x000000ffffbc7224 */ /* 0x000fe200078e006e */
[----:B------:R-:W-:Y:S01]  /*17b70*/  MOV R123, R111 ;  /* 0x0000006f007b7202 */ /* 0x000fe20000000f00 */
[----:B------:R-:W-:Y:S01]  /*17b80*/  FMUL.FTZ R82, R82, R0 ;  /* 0x0000000052527220 */ /* 0x000fe20000410000 */
[----:B------:R-:W-:Y:S01]  /*17b90*/  MOV R111, R106 ;  /* 0x0000006a006f7202 */ /* 0x000fe20000000f00 */
[----:B------:R-:W-:Y:S01]  /*17ba0*/  FMUL.FTZ R83, R83, R0 ;  /* 0x0000000053537220 */ /* 0x000fe20000410000 */
        /* <DEDUP_REMOVED lines=13> */
[----:B------:R-:W-:Y:S02]  /*17c80*/  MOV R71, R42 ;  /* 0x0000002a00477202 */ /* 0x000fe40000000f00 */
[----:B------:R-:W-:-:S02]  /*17c90*/  MOV R70, R123 ;  /* 0x0000007b00467202 */ /* 0x000fc40000000f00 */
[----:B------:R-:W-:Y:S01]  /*17ca0*/  MOV R42, R120 ;  /* 0x00000078002a7202 */ /* 0x000fe20000000f00 */
[----:B------:R-:W-:Y:S01]  /*17cb0*/  IMAD.MOV.U32 R68, RZ, RZ, R110 ;  /* 0x000000ffff447224 */ /* 0x000fe200078e006e */
[----:B------:R-:W-:Y:S01]  /*17cc0*/  HMMA.16816.F32 R120, R4, R16, R72 ;  /* 0x000000100478723c */ /* 0x000fe20000001848 */
[----:B------:R-:W-:-:S06]  /*17cd0*/  MOV R69, R111 ;  /* 0x0000006f00457202 */ /* 0x000fcc0000000f00 */
[----:B------:R-:W-:Y:S01]  /*17ce0*/  IMAD.MOV.U32 R74, RZ, RZ, R108 ;  /* 0x000000ffff4a7224 */ /* 0x000fe200078e006c */
        /* <DEDUP_REMOVED lines=8> */
[----:B------:R-:W-:Y:S01]  /*17d70*/  IMAD.MOV.U32 R196, RZ, RZ, R107 ;  /* 0x000000ffffc47224 */ /* 0x000fe200078e006b */
[----:B------:R-:W-:-:S02]  /*17d80*/  MOV R75, R106 ;  /* 0x0000006a004b7202 */ /* 0x000fc40000000f00 */
[----:B------:R-:W-:Y:S02]  /*17d90*/  MOV R194, R105 ;  /* 0x0000006900c27202 */ /* 0x000fe40000000f00 */
        /* <DEDUP_REMOVED lines=15> */
[-C--:B-1----:R-:W-:Y:S07]  /*17e90*/  HMMA.16816.F32 R88, R4, R16.reuse, R24 ;  /* 0x000000100458723c */ /* 0x082fee0000001818 */
[----:B------:R-:W-:Y:S01]  /*17ea0*/  MOV R26, R40 ;  /* 0x00000028001a7202 */ /* 0x000fe20000000f00 */
[----:B------:R-:W-:Y:S01]  /*17eb0*/  HMMA.16816.F32 R100, R8, R16, R100 ;  /* 0x000000100864723c */ /* 0x000fe20000001864 */
[----:B------:R-:W-:-:S03]  /*17ec0*/  MOV R27, R42 ;  /* 0x0000002a001b7202 */ /* 0x000fc60000000f00 */
[----:B------:R-:W-:Y:S02]  /*17ed0*/  FFMA.FTZ R0, R26, UR10, -R13 ;  /* 0x0000000a1a007c23 */ /* 0x000fe4000801080d */
[----:B------:R-:W-:Y:S01]  /*17ee0*/  HMMA.16816.F32 R84, R4, R18, R28 ;  /* 0x000000120454723c */ /* 0x000fe2000000181c */
[----:B------:R-:W-:Y:S01]  /*17ef0*/  MOV R26, R72 ;  /* 0x00000048001a7202 */ /* 0x000fe20000000f00 */
[----:B------:R-:W-:-:S04]  /*17f00*/  IMAD.MOV.U32 R72, RZ, RZ, R74 ;  /* 0x000000ffff487224 */ /* 0x000fc800078e004a */
[----:B------:R-:W-:Y:S01]  /*17f10*/  HMMA.16816.F32 R112, R8, R18, R112 ;  /* 0x000000120870723c */ /* 0x000fe20000001870 */
[----:B------:R-:W1:Y:S01]  /*17f20*/  LDSM.16.MT88.4 R16, [R227+0xe000] ;  /* 0x00e00000e310783b */ /* 0x000e620000004200 */
[----:B------:R-:W-:Y:S02]  /*17f30*/  MOV R74, R68 ;  /* 0x00000044004a7202 */ /* 0x000fe40000000f00 */
        /* <DEDUP_REMOVED lines=11> */
[----:B------:R2:W-:Y:S01]  /*17ff0*/  MUFU.EX2 R197, R0 ;  /* 0x0000000000c57308 */ /* 0x0005e20000000800 */
        /* <DEDUP_REMOVED lines=19> */
[C---:B-1----:R-:W-:Y:S01]  /*18130*/  HMMA.16816.F32 R80, R4.reuse, R16, R32 ;  /* 0x000000100450723c */ /* 0x042fe20000001820 */
[----:B------:R-:W-:Y:S01]  /*18140*/  MOV R189, R191 ;  /* 0x000000bf00bd7202 */ /* 0x000fe20000000f00 */
[----:B------:R-:W-:Y:S01]  /*18150*/  IMAD.MOV.U32 R162, RZ, RZ, R43 ;  /* 0x000000ffffa27224 */ /* 0x000fe200078e002b */
[----:B------:R-:W-:Y:S01]  /*18160*/  MOV R31, R25 ;  /* 0x00000019001f7202 */ /* 0x000fe20000000f00 */
[--C-:B------:R-:W-:Y:S01]  /*18170*/  FFMA.FTZ R214, R214, UR10, -R13.reuse ;  /* 0x0000000ad6d67c23 */ /* 0x100fe2000801080d */
[----:B------:R-:W-:Y:S01]  /*18180*/  MOV R188, R190 ;  /* 0x000000be00bc7202 */ /* 0x000fe20000000f00 */
[----:B------:R-:W-:Y:S01]  /*18190*/  IMAD.MOV.U32 R190, RZ, RZ, R160 ;  /* 0x000000ffffbe7224 */ /* 0x000fe200078e00a0 */
[----:B------:R-:W-:Y:S01]  /*181a0*/  MOV R191, R161 ;  /* 0x000000a100bf7202 */ /* 0x000fe20000000f00 */
[----:B------:R-:W-:Y:S01]  /*181b0*/  HMMA.16816.F32 R76, R4, R18, R36 ;  /* 0x00000012044c723c */ /* 0x000fe20000001824 */
[----:B------:R-:W-:Y:S01]  /*181c0*/  MOV R25, R27 ;  /* 0x0000001b00197202 */ /* 0x000fe20000000f00 */
[----:B------:R-:W-:Y:S01]  /*181d0*/  FFMA.FTZ R209, R209, UR10, -R13 ;  /* 0x0000000ad1d17c23 */ /* 0x000fe2000801080d */
[----:B------:R-:W-:Y:S01]  /*181e0*/  MOV R161, R192 ;  /* 0x000000c000a17202 */ /* 0x000fe20000000f00 */
[--C-:B------:R-:W-:Y:S01]  /*181f0*/  FFMA.FTZ R215, R215, UR10, -R12.reuse ;  /* 0x0000000ad7d77c23 */ /* 0x100fe2000801080c */
[----:B------:R-:W-:Y:S01]  /*18200*/  MOV R27, R73 ;  /* 0x00000049001b7202 */ /* 0x000fe20000000f00 */
[----:B------:R-:W-:Y:S01]  /*18210*/  FFMA.FTZ R210, R210, UR10, -R12 ;  /* 0x0000000ad2d27c23 */ /* 0x000fe2000801080c */
[----:B------:R-:W-:Y:S01]  /*18220*/  MOV R160, R163 ;  /* 0x000000a300a07202 */ /* 0x000fe20000000f00 */
[----:B------:R-:W-:Y:S01]  /*18230*/  IMAD.MOV.U32 R163, RZ, RZ, R198 ;  /* 0x000000ffffa37224 */ /* 0x000fe200078e00c6 */
[----:B------:R-:W-:Y:S01]  /*18240*/  MOV R192, R199 ;  /* 0x000000c700c07202 */ /* 0x000fe20000000f00 */
[--C-:B------:R-:W-:Y:S01]  /*18250*/  FFMA.FTZ R216, R216, UR10, -R3.reuse ;  /* 0x0000000ad8d87c23 */ /* 0x100fe20008010803 */
[----:B------:R-:W-:Y:S01]  /*18260*/  MOV R73, R75 ;  /* 0x0000004b00497202 */ /* 0x000fe20000000f00 */
[----:B------:R1:W2:Y:S01]  /*18270*/  MUFU.EX2 R198, R0 ;  /* 0x0000000000c67308 */ /* 0x0002a20000000800 */
        /* <DEDUP_REMOVED lines=9> */
[C---:B------:R-:W-:Y:S01]  /*18310*/  HMMA.16816.F32 R116, R8.reuse, R16, R116 ;  /* 0x000000100874723c */ /* 0x040fe20000001874 */
[--C-:B------:R-:W-:Y:S01]  /*18320*/  FFMA.FTZ R213, R213, UR10, -R2.reuse ;  /* 0x0000000ad5d57c23 */ /* 0x100fe20008010802 */
[----:B------:R-:W-:Y:S01]  /*18330*/  FFMA.FTZ R211, R211, UR10, -R2 ;  /* 0x0000000ad3d37c23 */ /* 0x000fe20008010802 */
[----:B------:R-:W-:Y:S01]  /*18340*/  FADD.FTZ R171, R171, R136 ;  /* 0x00000088abab7221 */ /* 0x000fe20000010000 */
[----:B------:R3:W5:Y:S01]  /*18350*/  LDL.LU R235, [R1+0xac] ;  /* 0x0000ac0001eb7983 */ /* 0x0007620000300800 */
[--C-:B-1----:R-:W-:Y:S01]  /*18360*/  FFMA.FTZ R0, R24, UR10, -R13.reuse ;  /* 0x0000000a18007c23 */ /* 0x102fe2000801080d */
[----:B------:R-:W-:Y:S01]  /*18370*/  IMAD.MOV.U32 R24, RZ, RZ, R26 ;  /* 0x000000ffff187224 */ /* 0x000fe200078e001a */
[----:B------:R-:W-:Y:S01]  /*18380*/  MOV R26, R72 ;  /* 0x00000048001a7202 */ /* 0x000fe20000000f00 */
[----:B------:R-:W-:Y:S01]  /*18390*/  IMAD.MOV.U32 R72, RZ, RZ, R74 ;  /* 0x000000ffff487224 */ /* 0x000fe200078e004a */
[----:B------:R1:W-:Y:S01]  /*183a0*/  MUFU.EX2 R199, R0 ;  /* 0x0000000000c77308 */ /* 0x0003e20000000800 */
[----:B------:R-:W-:Y:S01]  /*183b0*/  MOV R74, R68 ;  /* 0x00000044004a7202 */ /* 0x000fe20000000f00 */
[--C-:B------:R-:W-:Y:S01]  /*183c0*/  FFMA.FTZ R35, R221, UR10, -R13.reuse ;  /* 0x0000000add237c23 */ /* 0x100fe2000801080d */
[----:B------:R-:W-:Y:S01]  /*183d0*/  MOV R68, R188 ;  /* 0x000000bc00447202 */ /* 0x000fe20000000f00 */
[--C-:B------:R-:W-:Y:S01]  /*183e0*/  FFMA.FTZ R34, R217, UR10, -R13.reuse ;  /* 0x0000000ad9227c23 */ /* 0x100fe2000801080d */
[----:B------:R-:W-:Y:S01]  /*183f0*/  MOV R188, R190 ;  /* 0x000000be00bc7202 */ /* 0x000fe20000000f00 */
[--C-:B------:R-:W-:Y:S01]  /*18400*/  FFMA.FTZ R4, R15, UR10, -R2.reuse ;  /* 0x0000000a0f047c23 */ /* 0x100fe20008010802 */
[----:B------:R-:W-:Y:S01]  /*18410*/  MOV R190, R160 ;  /* 0x000000a000be7202 */ /* 0x000fe20000000f00 */
[----:B------:R-:W-:Y:S01]  /*18420*/  HMMA.16816.F32 R40, R8, R18, R128 ;  /* 0x000000120828723c */ /* 0x000fe20000001880 */
[----:B------:R-:W-:Y:S01]  /*18430*/  FFMA.FTZ R38, R222, UR10, -R2 ;  /* 0x0000000ade267c23 */ /* 0x000fe20008010802 */
[----:B------:R-:W-:Y:S01]  /*18440*/  MUFU.EX2 R214, R214 ;  /* 0x000000d600d67308 */ /* 0x000fe20000000800 */
[----:B------:R3:W5:Y:S01]  /*18450*/  LDL.LU R234, [R1+0xa8] ;  /* 0x0000a80001ea7983 */ /* 0x0007620000300800 */
[----:B-1----:R-:W-:Y:S01]  /*18460*/  FFMA.FTZ R0, R31, UR10, -R13 ;  /* 0x0000000a1f007c23 */ /* 0x002fe2000801080d */
        /* <DEDUP_REMOVED lines=13> */
[----:B------:R1:W-:Y:S01]  /*18540*/  MUFU.EX2 R5, R0 ;  /* 0x0000000000057308 */ /* 0x0003e20000000800 */
[----:B------:R-:W-:-:S02]  /*18550*/  MOV R192, R233 ;  /* 0x000000e900c07202 */ /* 0x000fc40000000f00 */
[----:B------:R-:W-:Y:S01]  /*18560*/  MOV R188, R189 ;  /* 0x000000bd00bc7202 */ /* 0x000fe20000000f00 */
[----:B------:R-:W-:Y:S01]  /*18570*/  IMAD.MOV.U32 R30, RZ, RZ, R24 ;  /* 0x000000ffff1e7224 */ /* 0x000fe200078e0018 */
[----:B------:R-:W-:Y:S01]  /*18580*/  MOV R189, R190 ;  /* 0x000000be00bd7202 */ /* 0x000fe20000000f00 */
[----:B------:R-:W-:Y:S01]  /*18590*/  IMAD.MOV.U32 R190, RZ, RZ, R191 ;  /* 0x000000ffffbe7224 */ /* 0x000fe200078e00bf */
[----:B------:R-:W-:Y:S01]  /*185a0*/  MOV R191, R161 ;  /* 0x000000a100bf7202 */ /* 0x000fe20000000f00 */
[----:B------:R-:W-:Y:S01]  /*185b0*/  MUFU.EX2 R209, R209 ;  /* 0x000000d100d17308 */ /* 0x000fe20000000800 */
[----:B------:R-:W-:Y:S01]  /*185c0*/  MOV R161, R192 ;  /* 0x000000c000a17202 */ /* 0x000fe20000000f00 */
[----:B------:R3:W5:Y:S01]  /*185d0*/  LDL.LU R233, [R1+0xa4] ;  /* 0x0000a40001e97983 */ /* 0x0007620000300800 */
[----:B------:R-:W-:Y:S01]  /*185e0*/  MOV R24, R26 ;  /* 0x0000001a00187202 */ /* 0x000fe20000000f00 */
[----:B-1----:R-:W-:Y:S01]  /*185f0*/  FFMA.FTZ R0, R31, UR10, -R12 ;  /* 0x0000000a1f007c23 */ /* 0x002fe2000801080c */
[----:B------:R-:W-:-:S02]  /*18600*/  MOV R31, R25 ;  /* 0x00000019001f7202 */ /* 0x000fc40000000f00 */
[----:B------:R-:W-:Y:S02]  /*18610*/  MOV R25, R27 ;  /* 0x0000001b00197202 */ /* 0x000fe40000000f00 */
        /* <DEDUP_REMOVED lines=10> */
[----:B------:R1:W-:Y:S01]  /*186c0*/  MUFU.EX2 R194, R0 ;  /* 0x0000000000c27308 */ /* 0x0003e20000000800 */
[----:B------:R-:W-:Y:S01]  /*186d0*/  MOV R68, R188 ;  /* 0x000000bc00447202 */ /* 0x000fe20000000f00 */
[----:B------:R-:W-:Y:S01]  /*186e0*/  IMAD.MOV.U32 R188, RZ, RZ, R190 ;  /* 0x000000ffffbc7224 */ /* 0x000fe200078e00be */
[----:B------:R-:W-:Y:S01]  /*186f0*/  MOV R190, R191 ;  /* 0x000000bf00be7202 */ /* 0x000fe20000000f00 */
[----:B------:R3:W5:Y:S01]  /*18700*/  LDL.LU R232, [R1+0xa0] ;  /* 0x0000a00001e87983 */ /* 0x0007620000300800 */
[----:B------:R-:W-:-:S02]  /*18710*/  MOV R191, R192 ;  /* 0x000000c000bf7202 */ /* 0x000fc40000000f00 */
[----:B------:R-:W-:Y:S01]  /*18720*/  MOV R29, R31 ;  /* 0x0000001f001d7202 */ /* 0x000fe20000000f00 */
        /* <DEDUP_REMOVED lines=12> */
[----:B------:R-:W-:Y:S01]  /*187f0*/  MOV R24, R26 ;  /* 0x0000001a00187202 */ /* 0x000fe20000000f00 */
[----:B------:R1:W4:Y:S01]  /*18800*/  MUFU.EX2 R195, R0 ;  /* 0x0000000000c37308 */ /* 0x0003220000000800 */
[----:B------:R-:W-:Y:S02]  /*18810*/  MOV R26, R72 ;  /* 0x00000048001a7202 */ /* 0x000fe40000000f00 */
        /* <DEDUP_REMOVED lines=8> */
[----:B-1----:R-:W-:Y:S01]  /*188a0*/  FFMA.FTZ R0, R29, UR10, -R12 ;  /* 0x0000000a1d007c23 */ /* 0x002fe2000801080c */
[----:B------:R-:W-:Y:S01]  /*188b0*/  IMAD.MOV.U32 R29, RZ, RZ, R31 ;  /* 0x000000ffff1d7224 */ /* 0x000fe200078e001f */
[----:B------:R-:W-:Y:S02]  /*188c0*/  MOV R73, R75 ;  /* 0x0000004b00497202 */ /* 0x000fe40000000f00 */
[----:B--2---:R-:W-:Y:S01]  /*188d0*/  F2FP.F16.F32.PACK_AB R8, R198, R197 ;  /* 0x000000c5c608723e */ /* 0x004fe200000000ff */
[----:B------:R1:W-:Y:S01]  /*188e0*/  MUFU.EX2 R196, R0 ;  /* 0x0000000000c47308 */ /* 0x0003e20000000800 */
        /* <DEDUP_REMOVED lines=8> */
[----:B------:R-:W-:Y:S01]  /*18970*/  MOV R192, R230 ;  /* 0x000000e600c07202 */ /* 0x000fe20000000f00 */
[----:B------:R-:W-:Y:S01]  /*18980*/  FADD.FTZ R188, R188, R142 ;  /* 0x0000008ebcbc7221 */ /* 0x000fe20000010000 */
[----:B------:R-:W-:Y:S01]  /*18990*/  MUFU.EX2 R215, R215 ;  /* 0x000000d700d77308 */ /* 0x000fe20000000800 */
[----:B------:R3:W5:Y:S01]  /*189a0*/  LDL.LU R231, [R1+0x9c] ;  /* 0x00009c0001e77983 */ /* 0x0007620000300800 */
[----:B-1----:R-:W-:Y:S01]  /*189b0*/  FFMA.FTZ R0, R28, UR10, -R12 ;  /* 0x0000000a1c007c23 */ /* 0x002fe2000801080c */
[----:B------:R-:W-:Y:S01]  /*189c0*/  IMAD.MOV.U32 R28, RZ, RZ, R29 ;  /* 0x000000ffff1c7224 */ /* 0x000fe200078e001d */
[----:B------:R-:W-:-:S04]  /*189d0*/  MOV R29, R30 ;  /* 0x0000001e001d7202 */ /* 0x000fc80000000f00 */
[----:B------:R-:W-:Y:S01]  /*189e0*/  MUFU.EX2 R210, R210 ;  /* 0x000000d200d27308 */ /* 0x000fe20000000800 */
[----:B------:R-:W-:Y:S01]  /*189f0*/  MOV R30, R31 ;  /* 0x0000001f001e7202 */ /* 0x000fe20000000f00 */
[----:B------:R3:W5:Y:S01]  /*18a00*/  LDL.LU R230, [R1+0x98] ;  /* 0x0000980001e67983 */ /* 0x0007620000300800 */
[----:B------:R-:W-:Y:S01]  /*18a10*/  MOV R31, R24 ;  /* 0x00000018001f7202 */ /* 0x000fe20000000f00 */
[----:B------:R-:W-:Y:S01]  /*18a20*/  IMAD.MOV.U32 R24, RZ, RZ, R25 ;  /* 0x000000ffff187224 */ /* 0x000fe200078e0019 */
[----:B------:R-:W-:-:S03]  /*18a30*/  MOV R25, R26 ;  /* 0x0000001a00197202 */ /* 0x000fc60000000f00 */
[----:B------:R1:W2:Y:S01]  /*18a40*/  MUFU.EX2 R6, R0 ;  /* 0x0000000000067308 */ /* 0x0002a20000000800 */
[----:B------:R-:W-:Y:S02]  /*18a50*/  MOV R75, R71 ;  /* 0x00000047004b7202 */ /* 0x000fe40000000f00 */
[----:B------:R-:W-:Y:S02]  /*18a60*/  MOV R26, R27 ;  /* 0x0000001b001a7202 */ /* 0x000fe40000000f00 */
[----:B------:R-:W-:Y:S01]  /*18a70*/  MOV R27, R72 ;  /* 0x00000048001b7202 */ /* 0x000fe20000000f00 */
[----:B------:R-:W-:Y:S01]  /*18a80*/  IMAD.MOV.U32 R72, RZ, RZ, R73 ;  /* 0x000000ffff487224 */ /* 0x000fe200078e0049 */
[----:B------:R-:W-:Y:S02]  /*18a90*/  MOV R71, R192 ;  /* 0x000000c000477202 */ /* 0x000fe40000000f00 */
[----:B------:R-:W-:Y:S02]  /*18aa0*/  MOV R192, R229 ;  /* 0x000000e500c07202 */ /* 0x000fe40000000f00 */
[----:B------:R-:W-:Y:S01]  /*18ab0*/  MOV R73, R74 ;  /* 0x0000004a00497202 */ /* 0x000fe20000000f00 */
[----:B------:R-:W-:Y:S01]  /*18ac0*/  MUFU.EX2 R216, R216 ;  /* 0x000000d800d87308 */ /* 0x000fe20000000800 */
[----:B-1----:R-:W-:Y:S01]  /*18ad0*/  FFMA.FTZ R0, R28, UR10, -R3 ;  /* 0x0000000a1c007c23 */ /* 0x002fe20008010803 */
[----:B------:R-:W-:Y:S01]  /*18ae0*/  IMAD.MOV.U32 R28, RZ, RZ, R29 ;  /* 0x000000ffff1c7224 */ /* 0x000fe200078e001d */
[----:B------:R-:W-:-:S05]  /*18af0*/  MOV R29, R30 ;  /* 0x0000001e001d7202 */ /* 0x000fca0000000f00 */
[----:B------:R-:W-:Y:S01]  /*18b00*/  MUFU.EX2 R212, R212 ;  /* 0x000000d400d47308 */ /* 0x000fe20000000800 */
[----:B------:R-:W-:Y:S01]  /*18b10*/  MOV R30, R31 ;  /* 0x0000001f001e7202 */ /* 0x000fe20000000f00 */
[----:B------:R3:W5:Y:S01]  /*18b20*/  LDL.LU R229, [R1+0x94] ;  /* 0x0000940001e57983 */ /* 0x0007620000300800 */
[----:B------:R-:W-:Y:S01]  /*18b30*/  MOV R31, R24 ;  /* 0x00000018001f7202 */ /* 0x000fe20000000f00 */
[----:B------:R-:W-:Y:S01]  /*18b40*/  IMAD.MOV.U32 R24, RZ, RZ, R25 ;  /* 0x000000ffff187224 */ /* 0x000fe200078e0019 */
[----:B------:R-:W-:Y:S02]  /*18b50*/  MOV R74, R75 ;  /* 0x0000004b004a7202 */ /* 0x000fe40000000f00 */
[----:B------:R-:W-:Y:S01]  /*18b60*/  MOV R75, R68 ;  /* 0x00000044004b7202 */ /* 0x000fe20000000f00 */
[----:B------:R-:W-:Y:S01]  /*18b70*/  IMAD.MOV.U32 R68, RZ, RZ, R191 ;  /* 0x000000ffff447224 */ /* 0x000fe200078e00bf */
[----:B------:R-:W-:Y:S02]  /*18b80*/  MOV R25, R26 ;  /* 0x0000001a00197202 */ /* 0x000fe40000000f00 */
[----:B------:R-:W-:-:S02]  /*18b90*/  MOV R26, R27 ;  /* 0x0000001b001a7202 */ /* 0x000fc40000000f00 */
[----:B------:R-:W-:Y:S02]  /*18ba0*/  MOV R191, R192 ;  /* 0x000000c000bf7202 */ /* 0x000fe40000000f00 */
[----:B------:R-:W-:Y:S01]  /*18bb0*/  MOV R27, R72 ;  /* 0x00000048001b7202 */ /* 0x000fe20000000f00 */
[----:B------:R-:W-:Y:S01]  /*18bc0*/  IMAD.MOV.U32 R72, RZ, RZ, R73 ;  /* 0x000000ffff487224 */ /* 0x000fe200078e0049 */
[----:B------:R-:W-:Y:S02]  /*18bd0*/  MOV R192, R193 ;  /* 0x000000c100c07202 */ /* 0x000fe40000000f00 */
[----:B------:R-:W-:Y:S02]  /*18be0*/  MOV R193, R224 ;  /* 0x000000e000c17202 */ /* 0x000fe40000000f00 */
[----:B------:R-:W-:Y:S01]  /*18bf0*/  MOV R73, R74 ;  /* 0x0000004a00497202 */ /* 0x000fe20000000f00 */
[--C-:B------:R-:W-:Y:S01]  /*18c00*/  FFMA.FTZ R36, R30, UR10, -R13.reuse ;  /* 0x0000000a1e247c23 */ /* 0x100fe2000801080d */
[----:B------:R-:W-:Y:S01]  /*18c10*/  MOV R74, R75 ;  /* 0x0000004b004a7202 */ /* 0x000fe20000000f00 */
[----:B------:R-:W-:Y:S01]  /*18c20*/  FFMA.FTZ R37, R29, UR10, -R13 ;  /* 0x0000000a1d257c23 */ /* 0x000fe2000801080d */
[----:B------:R-:W-:Y:S01]  /*18c30*/  MOV R75, R68 ;  /* 0x00000044004b7202 */ /* 0x000fe20000000f00 */
[----:B------:R-:W-:Y:S01]  /*18c40*/  IMAD.MOV.U32 R68, RZ, RZ, R191 ;  /* 0x000000ffff447224 */ /* 0x000fe200078e00bf */
[----:B------:R-:W-:Y:S01]  /*18c50*/  MOV R191, R192 ;  /* 0x000000c000bf7202 */ /* 0x000fe20000000f00 */
[----:B------:R-:W-:Y:S01]  /*18c60*/  MUFU.EX2 R208, R208 ;  /* 0x000000d000d07308 */ /* 0x000fe20000000800 */
[----:B------:R-:W-:Y:S01]  /*18c70*/  MOV R192, R193 ;  /* 0x000000c100c07202 */ /* 0x000fe20000000f00 */
[----:B------:R3:W5:Y:S06]  /*18c80*/  LDL.LU R224, [R1+0x90] ;  /* 0x0000900001e07983 */ /* 0x00076c0000300800 */
[----:B------:R1:W-:Y:S01]  /*18c90*/  MUFU.EX2 R193, R0 ;  /* 0x0000000000c17308 */ /* 0x0003e20000000800 */
[----:B------:R-:W-:-:S02]  /*18ca0*/  MOV R30, R26 ;  /* 0x0000001a001e7202 */ /* 0x000fc40000000f00 */
[----:B------:R-:W-:Y:S02]  /*18cb0*/  MOV R29, R25 ;  /* 0x00000019001d7202 */ /* 0x000fe40000000f00 */
[----:B------:R-:W-:Y:S02]  /*18cc0*/  MOV R26, R74 ;  /* 0x0000004a001a7202 */ /* 0x000fe40000000f00 */
[----:B------:R-:W-:Y:S01]  /*18cd0*/  MOV R25, R73 ;  /* 0x0000004900197202 */ /* 0x000fe20000000f00 */
[----:B------:R-:W-:Y:S01]  /*18ce0*/  IMAD.MOV.U32 R73, RZ, RZ, R68 ;  /* 0x000000ffff497224 */ /* 0x000fe200078e0044 */
[----:B------:R-:W-:Y:S01]  /*18cf0*/  MOV R74, R191 ;  /* 0x000000bf004a7202 */ /* 0x000fe20000000f00 */
[----:B-1----:R-:W-:Y:S01]  /*18d00*/  FFMA.FTZ R0, R28, UR10, -R3 ;  /* 0x0000000a1c007c23 */ /* 0x002fe20008010803 */
[----:B------:R-:W-:Y:S01]  /*18d10*/  MOV R28, R31 ;  /* 0x0000001f001c7202 */ /* 0x000fe20000000f00 */
[----:B------:R-:W-:Y:S01]  /*18d20*/  IMAD.MOV.U32 R31, RZ, RZ, R24 ;  /* 0x000000ffff1f7224 */ /* 0x000fe200078e0018 */
[----:B------:R-:W-:Y:S01]  /*18d30*/  MOV R24, R27 ;  /* 0x0000001b00187202 */ /* 0x000fe20000000f00 */
[----:B------:R-:W-:Y:S01]  /*18d40*/  IMAD.MOV.U32 R27, RZ, RZ, R72 ;  /* 0x000000ffff1b7224 */ /* 0x000fe200078e0048 */
[----:B------:R-:W-:-:S02]  /*18d50*/  MOV R72, R75 ;  /* 0x0000004b00487202 */ /* 0x000fc40000000f00 */
[----:B------:R-:W-:Y:S02]  /*18d60*/  MOV R75, R192 ;  /* 0x000000c0004b7202 */ /* 0x000fe40000000f00 */
[----:B------:R1:W4:Y:S01]  /*18d70*/  MUFU.EX2 R192, R0 ;  /* 0x0000000000c07308 */ /* 0x0003220000000800 */
[----:B------:R-:W-:Y:S02]  /*18d80*/  MOV R68, R169 ;  /* 0x000000a900447202 */ /* 0x000fe40000000f00 */
[----:B------:R-:W-:Y:S01]  /*18d90*/  MOV R39, R72 ;  /* 0x0000004800277202 */ /* 0x000fe20000000f00 */
[----:B------:R-:W-:Y:S01]  /*18da0*/  IMAD.MOV.U32 R72, RZ, RZ, R74 ;  /* 0x000000ffff487224 */ /* 0x000fe200078e004a */
[----:B------:R-:W-:Y:S01]  /*18db0*/  MOV R74, R68 ;  /* 0x00000044004a7202 */ /* 0x000fe20000000f00 */
[----:B------:R-:W-:Y:S01]  /*18dc0*/  FFMA.FTZ R32, R28, UR10, -R12 ;  /* 0x0000000a1c207c23 */ /* 0x000fe2000801080c */
[----:B------:R-:W-:Y:S01]  /*18dd0*/  MOV R68, R69 ;  /* 0x0000004500447202 */ /* 0x000fe20000000f00 */
[----:B------:R-:W-:Y:S01]  /*18de0*/  IMAD.MOV.U32 R69, RZ, RZ, R70 ;  /* 0x000000ffff457224 */ /* 0x000fe200078e0046 */
[----:B------:R-:W-:Y:S01]  /*18df0*/  MOV R28, R30 ;  /* 0x0000001e001c7202 */ /* 0x000fe20000000f00 */
[----:B-1----:R-:W-:-:S04]  /*18e00*/  FFMA.FTZ R0, R170, UR10, -R3 ;  /* 0x0000000aaa007c23 */ /* 0x002fc80008010803 */
[----:B------:R1:W-:Y:S01]  /*18e10*/  MUFU.EX2 R191, R0 ;  /* 0x0000000000bf7308 */ /* 0x0003e20000000800 */
[----:B------:R-:W-:Y:S01]  /*18e20*/  IMAD.MOV.U32 R33, RZ, RZ, R29 ;  /* 0x000000ffff217224 */ /* 0x000fe200078e001d */
[----:B------:R-:W-:Y:S01]  /*18e30*/  MOV R70, R162 ;  /* 0x000000a200467202 */ /* 0x000fe20000000f00 */
[--C-:B------:R-:W-:Y:S01]  /*18e40*/  FFMA.FTZ R169, R139, UR10, -R13.reuse ;  /* 0x0000000a8ba97c23 */ /* 0x100fe2000801080d */
[----:B------:R-:W-:Y:S01]  /*18e50*/  FFMA.FTZ R170, R14, UR10, -R13 ;  /* 0x0000000a0eaa7c23 */ /* 0x000fe2000801080d */
[--C-:B------:R-:W-:Y:S01]  /*18e60*/  FFMA.FTZ R31, R31, UR10, -R12.reuse ;  /* 0x0000000a1f1f7c23 */ /* 0x100fe2000801080c */
[--C-:B------:R-:W-:Y:S01]  /*18e70*/  FFMA.FTZ R30, R223, UR10, -R12.reuse ;  /* 0x0000000adf1e7c23 */ /* 0x100fe2000801080c */
[--C-:B------:R-:W-:Y:S01]  /*18e80*/  FFMA.FTZ R29, R218, UR10, -R12.reuse ;  /* 0x0000000ada1d7c23 */ /* 0x100fe2000801080c */
[----:B------:R-:W-:Y:S01]  /*18e90*/  FFMA.FTZ R162, R137, UR10, -R12 ;  /* 0x0000000a89a27c23 */ /* 0x000fe2000801080c */
[----:B-1----:R-:W-:Y:S01]  /*18ea0*/  FFMA.FTZ R0, R25, UR10, -R3 ;  /* 0x0000000a19007c23 */ /* 0x002fe20008010803 */
[----:B------:R-:W-:-:S02]  /*18eb0*/  MOV R25, R73 ;  /* 0x0000004900197202 */ /* 0x000fc40000000f00 */
[----:B------:R-:W-:Y:S02]  /*18ec0*/  MOV R73, R75 ;  /* 0x0000004b00497202 */ /* 0x000fe40000000f00 */
[----:B------:R-:W-:Y:S01]  /*18ed0*/  MOV R75, R168 ;  /* 0x000000a8004b7202 */ /* 0x000fe20000000f00 */
[----:B------:R-:W-:Y:S02]  /*18ee0*/  FFMA.FTZ R168, R140, UR10, -R12 ;  /* 0x0000000a8ca87c23 */ /* 0x000fe4000801080c */
[----:B------:R-:W1:Y:S01]  /*18ef0*/  LDSM.16.MT88.4 R12, [R225+0xc800] ;  /* 0x00c80000e10c783b */ /* 0x000e620000004200 */
        /* <DEDUP_REMOVED lines=8> */
[----:B------:R-:W-:Y:S01]  /*18f80*/  FFMA.FTZ R161, R138, UR10, -R3 ;  /* 0x0000000a8aa17c23 */ /* 0x000fe20008010803 */
[----:B--2---:R-:W-:Y:S01]  /*18f90*/  MOV R218, R6 ;  /* 0x0000000600da7202 */ /* 0x004fe20000000f00 */
[----:B---3--:R-:W-:Y:S01]  /*18fa0*/  FFMA.FTZ R0, R33, UR10, -R2 ;  /* 0x0000000a21007c23 */ /* 0x008fe20008010802 */
[----:B------:R-:W-:Y:S01]  /*18fb0*/  MOV R33, R24 ;  /* 0x0000001800217202 */ /* 0x000fe20000000f00 */
[----:B------:R-:W-:-:S02]  /*18fc0*/  IMAD.MOV.U32 R24, RZ, RZ, R27 ;  /* 0x000000ffff187224 */ /* 0x000fc400078e001b */
[----:B------:R-:W-:Y:S02]  /*18fd0*/  FFMA.FTZ R27, R190, UR10, -R3 ;  /* 0x0000000abe1b7c23 */ /* 0x000fe40008010803 */
[----:B------:R2:W-:Y:S01]  /*18fe0*/  MUFU.EX2 R190, R0 ;  /* 0x0000000000be7308 */ /* 0x0005e20000000800 */
[----:B------:R-:W-:Y:S01]  /*18ff0*/  FFMA.FTZ R3, R33, UR10, -R2 ;  /* 0x0000000a21037c23 */ /* 0x000fe20008010802 */
[----:B------:R-:W-:Y:S02]  /*19000*/  MOV R6, R72 ;  /* 0x0000004800067202 */ /* 0x000fe40000000f00 */
[----:B------:R-:W-:Y:S01]  /*19010*/  MOV R72, R74 ;  /* 0x0000004a00487202 */ /* 0x000fe20000000f00 */
[----:B------:R-:W-:-:S03]  /*19020*/  IMAD.MOV.U32 R74, RZ, RZ, R189 ;  /* 0x000000ffff4a7224 */ /* 0x000fc600078e00bd */
[----:B------:R4:W3:Y:S01]  /*19030*/  MUFU.EX2 R189, R4 ;  /* 0x0000000400bd7308 */ /* 0x0008e20000000800 */
[----:B--2---:R-:W-:-:S07]  /*19040*/  FFMA.FTZ R0, R24, UR10, -R2 ;  /* 0x0000000a18007c23 */ /* 0x004fce0008010802 */
[----:B------:R-:W-:Y:S08]  /*19050*/  MUFU.EX2 R128, R3 ;  /* 0x0000000300807308 */ /* 0x000ff00000000800 */
[----:B------:R-:W2:Y:S01]  /*19060*/  MUFU.EX2 R0, R0 ;  /* 0x0000000000007308 */ /* 0x000ea20000000800 */
[----:B------:R-:W-:Y:S01]  /*19070*/  MOV R17, R39 ;  /* 0x0000002700117202 */ /* 0x000fe20000000f00 */
[----:B------:R-:W-:Y:S01]  /*19080*/  IMAD.MOV.U32 R217, RZ, RZ, R6 ;  /* 0x000000ffffd97224 */ /* 0x000fe200078e0006 */
[----:B------:R-:W-:-:S02]  /*19090*/  MOV R139, R5 ;  /* 0x00000005008b7202 */ /* 0x000fc40000000f00 */
[----:B------:R-:W-:Y:S02]  /*190a0*/  MOV R129, R7 ;  /* 0x0000000700817202 */ /* 0x000fe40000000f00 */
[----:B------:R-:W-:Y:S02]  /*190b0*/  F2FP.F16.F32.PACK_AB R10, R140, R199 ;  /* 0x000000c78c0a723e */ /* 0x000fe400000000ff */
[----:B------:R-:W-:Y:S02]  /*190c0*/  F2FP.F16.F32.PACK_AB R11, R218, R196 ;  /* 0x000000c4da0b723e */ /* 0x000fe400000000ff */
[----:B----4-:R-:W-:Y:S02]  /*190d0*/  F2FP.F16.F32.PACK_AB R4, R192, R193 ;  /* 0x000000c1c004723e */ /* 0x010fe400000000ff */
[----:B---3--:R-:W-:Y:S02]  /*190e0*/  F2FP.F16.F32.PACK_AB R5, R189, R190 ;  /* 0x000000bebd05723e */ /* 0x008fe400000000ff */
[----:B------:R-:W-:-:S02]  /*190f0*/  F2FP.F16.F32.PACK_AB R6, R223, R191 ;  /* 0x000000bfdf06723e */ /* 0x000fc400000000ff */
[----:B--2---:R-:W-:Y:S02]  /*19100*/  F2FP.F16.F32.PACK_AB R7, R0, R128 ;  /* 0x000000800007723e */ /* 0x004fe400000000ff */
[----:B------:R-:W-:Y:S02]  /*19110*/  MOV R221, R17 ;  /* 0x0000001100dd7202 */ /* 0x000fe40000000f00 */
[----:B------:R-:W2:Y:S01]  /*19120*/  LDSM.16.MT88.4 R16, [R226+0xc800] ;  /* 0x00c80000e210783b */ /* 0x000ea20000004200 */
[-C--:B-1----:R-:W-:Y:S06]  /*19130*/  HMMA.16816.F32 R172, R8, R12.reuse, R172 ;  /* 0x0000000c08ac723c */ /* 0x082fec00000018ac */
[C---:B------:R-:W-:Y:S06]  /*19140*/  HMMA.16816.F32 R204, R4.reuse, R12, R204 ;  /* 0x0000000c04cc723c */ /* 0x040fec00000018cc */
[-C--:B------:R-:W-:Y:S06]  /*19150*/  HMMA.16816.F32 R200, R4, R14.reuse, R200 ;  /* 0x0000000e04c8723c */ /* 0x080fec00000018c8 */
[C---:B------:R-:W-:Y:S01]  /*19160*/  HMMA.16816.F32 R56, R8.reuse, R14, R56 ;  /* 0x0000000e0838723c */ /* 0x040fe20000001838 */
[----:B------:R-:W1:Y:S01]  /*19170*/  LDSM.16.MT88.4 R12, [R228+0xc800] ;  /* 0x00c80000e40c783b */ /* 0x000e620000004200 */
[----:B------:R-:W-:Y:S01]  /*19180*/  MOV R130, R72 ;  /* 0x0000004800827202 */ /* 0x000fe20000000f00 */
[----:B------:R-:W-:Y:S01]  /*19190*/  FADD.FTZ R3, R74, R73 ;  /* 0x000000494a037221 */ /* 0x000fe20000010000 */
[----:B------:R-:W-:Y:S01]  /*191a0*/  MOV R131, R75 ;  /* 0x0000004b00837202 */ /* 0x000fe20000000f00 */
[----:B------:R-:W-:Y:S01]  /*191b0*/  FFMA.FTZ R39, R219, UR10, -R2 ;  /* 0x0000000adb277c23 */ /* 0x000fe20008010802 */
[----:B------:R-:W-:Y:S01]  /*191c0*/  MOV R219, R68 ;  /* 0x0000004400db7202 */ /* 0x000fe20000000f00 */
[----:B------:R-:W-:Y:S01]  /*191d0*/  IMAD.MOV.U32 R222, RZ, RZ, R69 ;  /* 0x000000ffffde7224 */ /* 0x000fe200078e0045 */
[----:B------:R-:W-:Y:S01]  /*191e0*/  MOV R220, R71 ;  /* 0x0000004700dc7202 */ /* 0x000fe20000000f00 */
[----:B--2---:R-:W-:Y:S07]  /*191f0*/  HMMA.16816.F32 R72, R8, R16, R164 ;  /* 0x000000100848723c */ /* 0x004fee00000018a4 */
[----:B------:R-:W-:-:S02]  /*19200*/  MOV R165, R218 ;  /* 0x000000da00a57202 */ /* 0x000fc40000000f00 */
[----:B------:R-:W-:Y:S01]  /*19210*/  MOV R218, R70 ;  /* 0x0000004600da7202 */ /* 0x000fe20000000f00 */
        /* <DEDUP_REMOVED lines=8> */
[----:B------:R-:W2:Y:S01]  /*192a0*/  LDSM.16.MT88.4 R16, [R227+0xc800] ;  /* 0x00c80000e310783b */ /* 0x000ea20000004200 */
        /* <DEDUP_REMOVED lines=8> */
[----:B------:R-:W-:-:S02]  /*19330*/  MOV R2, R129 ;  /* 0x0000008100027202 */ /* 0x000fc40000000f00 */
[----:B------:R-:W-:Y:S01]  /*19340*/  MOV R0, R130 ;  /* 0x0000008200007202 */ /* 0x000fe20000000f00 */
[C---:B-1----:R-:W-:Y:S01]  /*19350*/  HMMA.16816.F32 R140, R8.reuse, R14, R20 ;  /* 0x0000000e088c723c */ /* 0x042fe20000001814 */
[----:B------:R-:W1:Y:S05]  /*19360*/  LDSM.16.MT88.4 R20, [R226+0xe800] ;  /* 0x00e80000e214783b */ /* 0x000e6a0000004200 */
[-C--:B--2---:R-:W-:Y:S06]  /*19370*/  HMMA.16816.F32 R148, R8, R16.reuse, R148 ;  /* 0x000000100894723c */ /* 0x084fec0000001894 */
[C---:B------:R-:W-:Y:S06]  /*19380*/  HMMA.16816.F32 R180, R4.reuse, R16, R180 ;  /* 0x0000001004b4723c */ /* 0x040fec00000018b4 */
[-C--:B------:R-:W-:Y:S06]  /*19390*/  HMMA.16816.F32 R176, R4, R18.reuse, R176 ;  /* 0x0000001204b0723c */ /* 0x080fec00000018b0 */
[C---:B------:R-:W-:Y:S01]  /*193a0*/  HMMA.16816.F32 R152, R8.reuse, R18, R144 ;  /* 0x000000120898723c */ /* 0x040fe20000001890 */
[----:B------:R-:W2:Y:S05]  /*193b0*/  LDSM.16.MT88.4 R16, [R228+0xe800] ;  /* 0x00e80000e410783b */ /* 0x000eaa0000004200 */
[-C--:B------:R-:W-:Y:S06]  /*193c0*/  HMMA.16816.F32 R144, R8, R12.reuse, R124 ;  /* 0x0000000c0890723c */ /* 0x080fec000000187c */
[----:B------:R-:W-:Y:S01]  /*193d0*/  HMMA.16816.F32 R136, R4, R12, R120 ;  /* 0x0000000c0488723c */ /* 0x000fe20000001878 */
[----:B------:R-:W-:Y:S01]  /*193e0*/  MOV R126, R128 ;  /* 0x00000080007e7202 */ /* 0x000fe20000000f00 */
[----:B------:R-:W-:-:S04]  /*193f0*/  IMAD.MOV.U32 R127, RZ, RZ, R131 ;  /* 0x000000ffff7f7224 */ /* 0x000fc800078e0083 */
[C---:B------:R-:W-:Y:S01]  /*19400*/  HMMA.16816.F32 R128, R4.reuse, R14, R108 ;  /* 0x0000000e0480723c */ /* 0x040fe2000000186c */
[----:B------:R-:W3:Y:S05]  /*19410*/  LDSM.16.MT88.4 R12, [R227+0xe800] ;  /* 0x00e80000e30c783b */ /* 0x000eea0000004200 */
[C---:B-1----:R-:W-:Y:S06]  /*19420*/  HMMA.16816.F32 R108, R4.reuse, R20, R104 ;  /* 0x00000014046c723c */ /* 0x042fec0000001868 */
[-C--:B------:R-:W-:Y:S06]  /*19430*/  HMMA.16816.F32 R92, R4, R22.reuse, R92 ;  /* 0x00000016045c723c */ /* 0x080fec000000185c */
[----:B------:R-:W-:Y:S06]  /*19440*/  HMMA.16816.F32 R96, R8, R22, R96 ;  /* 0x000000160860723c */ /* 0x000fec0000001860 */
[----:B--2---:R-:W-:Y:S07]  /*19450*/  HMMA.16816.F32 R104, R4, R16, R88 ;  /* 0x000000100468723c */ /* 0x004fee0000001858 */
[----:B------:R-:W-:-:S02]  /*19460*/  MOV R91, R126 ;  /* 0x0000007e005b7202 */ /* 0x000fc40000000f00 */
[----:B------:R-:W-:Y:S02]  /*19470*/  MOV R90, R127 ;  /* 0x0000007f005a7202 */ /* 0x000fe40000000f00 */
[----:B------:R-:W-:Y:S01]  /*19480*/  HMMA.16816.F32 R124, R8, R20, R156 ;  /* 0x00000014087c723c */ /* 0x000fe2000000189c */
[----:B------:R-:W1:Y:S01]  /*19490*/  LDSM.16.MT88.4 R20, [R225+0xd000] ;  /* 0x00d00000e114783b */ /* 0x000e620000004200 */
[----:B------:R-:W-:Y:S01]  /*194a0*/  MOV R89, R0 ;  /* 0x0000000000597202 */ /* 0x000fe20000000f00 */
[----:B------:R-:W-:-:S03]  /*194b0*/  IMAD.MOV.U32 R0, RZ, RZ, R219 ;  /* 0x000000ffff007224 */ /* 0x000fc600078e00db */
[----:B---3--:R-:W-:Y:S01]  /*194c0*/  HMMA.16816.F32 R120, R4, R12, R80 ;  /* 0x0000000c0478723c */ /* 0x008fe20000001850 */
[----:B------:R-:W-:Y:S01]  /*194d0*/  MOV R219, R222 ;  /* 0x000000de00db7202 */ /* 0x000fe20000000f00 */
[----:B------:R-:W-:Y:S01]  /*194e0*/  FADD.FTZ R2, R217, R2 ;  /* 0x00000002d9027221 */ /* 0x000fe20000010000 */
[----:B------:R-:W-:-:S03]  /*194f0*/  FADD.FTZ R0, R0, R188 ;  /* 0x000000bc00007221 */ /* 0x000fc60000010000 */
[----:B------:R-:W-:Y:S01]  /*19500*/  HMMA.16816.F32 R80, R4, R14, R76 ;  /* 0x0000000e0450723c */ /* 0x000fe2000000184c */
[----:B------:R-:W-:-:S05]  /*19510*/  FADD.FTZ R156, R220, R0 ;  /* 0x00000000dc9c7221 */ /* 0x000fca0000010000 */
[----:B------:R-:W-:Y:S01]  /*19520*/  HMMA.16816.F32 R84, R4, R18, R84 ;  /* 0x000000120454723c */ /* 0x000fe20000001854 */
[----:B------:R-:W-:Y:S01]  /*19530*/  MOV R78, R221 ;  /* 0x000000dd004e7202 */ /* 0x000fe20000000f00 */
[----:B------:R-:W2:Y:S01]  /*19540*/  MUFU.EX2 R5, R26 ;  /* 0x0000001a00057308 */ /* 0x000ea20000000800 */
[----:B------:R-:W-:-:S03]  /*19550*/  MOV R77, R223 ;  /* 0x000000df004d7202 */ /* 0x000fc60000000f00 */
[----:B------:R-:W-:Y:S01]  /*19560*/  FADD.FTZ R157, R78, R2 ;  /* 0x000000024e9d7221 */ /* 0x000fe20000010000 */
[----:B------:R-:W-:Y:S01]  /*19570*/  FADD.FTZ R4, R219, R171 ;  /* 0x000000abdb047221 */ /* 0x000fe20000010000 */
[----:B------:R-:W-:Y:S02]  /*19580*/  MOV R78, R218 ;  /* 0x000000da004e7202 */ /* 0x000fe40000000f00 */
[----:B------:R-:W-:Y:S08]  /*19590*/  MUFU.EX2 R37, R37 ;  /* 0x0000002500257308 */ /* 0x000ff00000000800 */
        /* <DEDUP_REMOVED lines=8> */
[----:B------:R-:W3:Y:S08]  /*19620*/  MUFU.EX2 R222, R27 ;  /* 0x0000001b00de7308 */ /* 0x000ef00000000800 */
[----:B------:R-:W-:Y:S08]  /*19630*/  MUFU.EX2 R25, R25 ;  /* 0x0000001900197308 */ /* 0x000ff00000000800 */
[----:B------:R-:W-:Y:S08]  /*19640*/  MUFU.EX2 R217, R24 ;  /* 0x0000001800d97308 */ /* 0x000ff00000000800 */
[----:B------:R-:W4:Y:S08]  /*19650*/  MUFU.EX2 R219, R33 ;  /* 0x0000002100db7308 */ /* 0x000f300000000800 */
[----:B------:R-:W-:Y:S08]  /*19660*/  MUFU.EX2 R218, R38 ;  /* 0x0000002600da7308 */ /* 0x000ff00000000800 */
[----:B------:R-:W1:Y:S01]  /*19670*/  MUFU.EX2 R220, R39 ;  /* 0x0000002700dc7308 */ /* 0x000e620000000800 */
[----:B--2---:R-:W-:Y:S01]  /*19680*/  IMAD.MOV.U32 R171, RZ, RZ, R5 ;  /* 0x000000ffffab7224 */ /* 0x004fe200078e0005 */
[----:B------:R-:W-:Y:S01]  /*19690*/  HMMA.16816.F32 R100, R8, R16, R100 ;  /* 0x000000100864723c */ /* 0x000fe20000001864 */
[----:B------:R-:W-:Y:S01]  /*196a0*/  FADD.FTZ R2, R89, R4 ;  /* 0x0000000459027221 */ /* 0x000fe20000010000 */
[----:B---3--:R-:W-:-:S02]  /*196b0*/  F2FP.F16.F32.PACK_AB R4, R222, R221 ;  /* 0x000000ddde04723e */ /* 0x008fc400000000ff */
[----:B----4-:R-:W-:Y:S02]  /*196c0*/  F2FP.F16.F32.PACK_AB R5, R219, R217 ;  /* 0x000000d9db05723e */ /* 0x010fe400000000ff */
[C---:B------:R-:W-:Y:S01]  /*196d0*/  HMMA.16816.F32 R112, R8.reuse, R18, R112 ;  /* 0x000000120870723c */ /* 0x040fe20000001870 */
[----:B------:R-:W-:Y:S01]  /*196e0*/  F2FP.F16.F32.PACK_AB R6, R25, R171 ;  /* 0x000000ab1906723e */ /* 0x000fe200000000ff */
[----:B------:R-:W2:Y:S04]  /*196f0*/  LDSM.16.MT88.4 R16, [R226+0xd000] ;  /* 0x00d00000e210783b */ /* 0x000ea80000004200 */
[----:B------:R-:W-:Y:S01]  /*19700*/  HMMA.16816.F32 R116, R8, R12, R116 ;  /* 0x0000000c0874723c */ /* 0x000fe20000001874 */
[----:B-1----:R-:W-:-:S05]  /*19710*/  F2FP.F16.F32.PACK_AB R7, R220, R218 ;  /* 0x000000dadc07723e */ /* 0x002fca00000000ff */
[----:B------:R-:W-:Y:S01]  /*19720*/  HMMA.16816.F32 R40, R8, R14, R40 ;  /* 0x0000000e0828723c */ /* 0x000fe20000001828 */
[----:B------:R-:W1:Y:S06]  /*19730*/  LDSM.16.MT88.4 R12, [R228+0xd000] ;  /* 0x00d00000e40c783b */ /* 0x000e6c0000004200 */
[----:B------:R-:W-:Y:S02]  /*19740*/  F2FP.F16.F32.PACK_AB R8, R36, R37 ;  /* 0x000000252408723e */ /* 0x000fe400000000ff */
[----:B------:R-:W-:Y:S02]  /*19750*/  F2FP.F16.F32.PACK_AB R9, R31, R223 ;  /* 0x000000df1f09723e */ /* 0x000fe400000000ff */
[----:B------:R-:W-:-:S02]  /*19760*/  F2FP.F16.F32.PACK_AB R10, R79, R88 ;  /* 0x000000584f0a723e */ /* 0x000fc400000000ff */
[----:B------:R-:W-:Y:S01]  /*19770*/  F2FP.F16.F32.PACK_AB R11, R29, R30 ;  /* 0x0000001e1d0b723e */ /* 0x000fe200000000ff */
[-C--:B------:R-:W-:Y:S06]  /*19780*/  HMMA.16816.F32 R204, R4, R20.reuse, R204 ;  /* 0x0000001404cc723c */ /* 0x080fec00000018cc */
[----:B------:R-:W-:Y:S06]  /*19790*/  HMMA.16816.F32 R172, R8, R20, R172 ;  /* 0x0000001408ac723c */ /* 0x000fec00000018ac */
[-C--:B------:R-:W-:Y:S06]  /*197a0*/  HMMA.16816.F32 R200, R4, R22.reuse, R200 ;  /* 0x0000001604c8723c */ /* 0x080fec00000018c8 */
[----:B------:R-:W-:Y:S01]  /*197b0*/  HMMA.16816.F32 R32, R8, R22, R56 ;  /* 0x000000160820723c */ /* 0x000fe20000001838 */
[----:B------:R-:W3:Y:S01]  /*197c0*/  LDSM.16.MT88.4 R20, [R225+0xf000] ;  /* 0x00f00000e114783b */ /* 0x000ee20000004200 */
[----:B------:R-:W-:Y:S01]  /*197d0*/  FADD.FTZ R3, R77, R3 ;  /* 0x000000034d037221 */ /* 0x000fe20000010000 */
[----:B------:R-:W-:Y:S01]  /*197e0*/  MOV R188, R91 ;  /* 0x0000005b00bc7202 */ /* 0x000fe20000000f00 */
[----:B------:R-:W-:-:S02]  /*197f0*/  IMAD.MOV.U32 R91, RZ, RZ, R165 ;  /* 0x000000ffff5b7224 */ /* 0x000fc400078e00a5 */
[C---:B--2---:R-:W-:Y:S01]  /*19800*/  HMMA.16816.F32 R56, R8.reuse, R18, R52 ;  /* 0x000000120838723c */ /* 0x044fe20000001834 */
[----:B------:R-:W-:Y:S01]  /*19810*/  FADD.FTZ R0, R90, R3 ;  /* 0x000000035a007221 */ /* 0x000fe20000010000 */
[----:B------:R-:W-:Y:S02]  /*19820*/  MOV R3, R164 ;  /* 0x000000a400037202 */ /* 0x000fe40000000f00 */
[----:B------:R-:W-:Y:S02]  /*19830*/  MOV R90, R166 ;  /* 0x000000a6005a7202 */ /* 0x000fe40000000f00 */
[----:B-1----:R-:W-:Y:S01]  /*19840*/  HMMA.16816.F32 R52, R8, R12, R48 ;  /* 0x0000000c0834723c */ /* 0x002fe20000001830 */
[----:B------:R-:W-:-:S05]  /*19850*/  MOV R89, R167 ;  /* 0x000000a700597202 */ /* 0x000fca0000000f00 */
[C---:B------:R-:W-:Y:S06]  /*19860*/  HMMA.16816.F32 R48, R8.reuse, R14, R68 ;  /* 0x0000000e0830723c */ /* 0x040fec0000001844 */
[----:B------:R-:W-:Y:S01]  /*19870*/  HMMA.16816.F32 R164, R8, R16, R72 ;  /* 0x0000001008a4723c */ /* 0x000fe20000001848 */
[----:B------:R-:W-:Y:S02]  /*19880*/  MOV R68, R78 ;  /* 0x0000004e00447202 */ /* 0x000fe40000000f00 */
[----:B------:R-:W-:Y:S02]  /*19890*/  MOV R71, R79 ;  /* 0x0000004f00477202 */ /* 0x000fe40000000f00 */
[----:B------:R-:W-:Y:S01]  /*198a0*/  MOV R70, R29 ;  /* 0x0000001d00467202 */ /* 0x000fe20000000f00 */
[C---:B---3--:R-:W-:Y:S06]  /*198b0*/  HMMA.16816.F32 R72, R4.reuse, R20, R136 ;  /* 0x000000140448723c */ /* 0x048fec0000001888 */
[----:B------:R-:W-:Y:S01]  /*198c0*/  HMMA.16816.F32 R76, R4, R22, R128 ;  /* 0x00000016044c723c */ /* 0x000fe20000001880 */
[----:B------:R-:W-:-:S06]  /*198d0*/  IMAD.MOV.U32 R139, RZ, RZ, R30 ;  /* 0x000000ffff8b7224 */ /* 0x000fcc00078e001e */
[----:B------:R-:W-:Y:S02]  /*198e0*/  MOV R128, R31 ;  /* 0x0000001f00807202 */ /* 0x000fe40000000f00 */
[----:B------:R-:W1:Y:S01]  /*198f0*/  LDSM.16.MT88.4 R28, [R227+0xf000] ;  /* 0x00f00000e31c783b */ /* 0x000e620000004200 */
[C---:B------:R-:W-:Y:S01]  /*19900*/  HMMA.16816.F32 R64, R4.reuse, R16, R64 ;  /* 0x000000100440723c */ /* 0x040fe20000001840 */
[----:B------:R-:W-:Y:S02]  /*19910*/  IMAD.MOV.U32 R69, RZ, RZ, R25 ;  /* 0x000000ffff457224 */ /* 0x000fe400078e0019 */
[----:B------:R-:W2:Y:S03]  /*19920*/  LDSM.16.MT88.4 R24, [R227+0xd000] ;  /* 0x00d00000e318783b */ /* 0x000ea60000004200 */
[C---:B------:R-:W-:Y:S01]  /*19930*/  HMMA.16816.F32 R60, R4.reuse, R18, R60 ;  /* 0x00000012043c723c */ /* 0x040fe2000000183c */
[----:B------:R-:W3:Y:S05]  /*19940*/  LDSM.16.MT88.4 R16, [R226+0xf000] ;  /* 0x00f00000e210783b */ /* 0x000eea0000004200 */
[C---:B------:R-:W-:Y:S06]  /*19950*/  HMMA.16816.F32 R44, R4.reuse, R12, R44 ;  /* 0x0000000c042c723c */ /* 0x040fec000000182c */
[----:B------:R-:W-:Y:S01]  /*19960*/  HMMA.16816.F32 R184, R4, R14, R184 ;  /* 0x0000000e04b8723c */ /* 0x000fe200000018b8 */
[----:B------:R-:W4:Y:S01]  /*19970*/  LDSM.16.MT88.4 R12, [R228+0xf000] ;  /* 0x00f00000e40c783b */ /* 0x000f220000004200 */
[----:B------:R-:W-:-:S02]  /*19980*/  MOV R138, R88 ;  /* 0x00000058008a7202 */ /* 0x000fc40000000f00 */
[----:B------:R-:W-:Y:S02]  /*19990*/  MOV R130, R37 ;  /* 0x0000002500827202 */ /* 0x000fe40000000f00 */
[----:B------:R-:W-:Y:S01]  /*199a0*/  MOV R129, R36 ;  /* 0x0000002400817202 */ /* 0x000fe20000000f00 */
[----:B------:R-:W-:Y:S01]  /*199b0*/  MUFU.EX2 R136, R168 ;  /* 0x000000a800887308 */ /* 0x000fe20000000800 */
[----:B------:R-:W-:Y:S01]  /*199c0*/  MOV R131, R89 ;  /* 0x0000005900837202 */ /* 0x000fe20000000f00 */
[C---:B-1----:R-:W-:Y:S07]  /*199d0*/  HMMA.16816.F32 R36, R4.reuse, R30, R80 ;  /* 0x0000001e0424723c */ /* 0x042fee0000001850 */
[----:B------:R-:W-:Y:S01]  /*199e0*/  MOV R83, R138 ;  /* 0x0000008a00537202 */ /* 0x000fe20000000f00 */
[----:B------:R-:W-:Y:S01]  /*199f0*/  IMAD.MOV.U32 R82, RZ, RZ, R139 ;  /* 0x000000ffff527224 */ /* 0x000fe200078e008b */
[----:B------:R-:W-:Y:S01]  /*19a00*/  MOV R81, R171 ;  /* 0x000000ab00517202 */ /* 0x000fe20000000f00 */
[----:B------:R-:W-:Y:S08]  /*19a10*/  MUFU.EX2 R139, R169 ;  /* 0x000000a9008b7308 */ /* 0x000ff00000000800 */
[----:B------:R1:W-:Y:S01]  /*19a20*/  MUFU.EX2 R138, R170 ;  /* 0x000000aa008a7308 */ /* 0x0003e20000000800 */
[----:B------:R-:W-:Y:S01]  /*19a30*/  IMAD.MOV.U32 R158, RZ, RZ, R90 ;  /* 0x000000ffff9e7224 */ /* 0x000fe200078e005a */
[----:B------:R-:W-:Y:S01]  /*19a40*/  MOV R159, R91 ;  /* 0x0000005b009f7202 */ /* 0x000fe20000000f00 */
[C---:B--2---:R-:W-:Y:S01]  /*19a50*/  HMMA.16816.F32 R180, R4.reuse, R24, R180 ;  /* 0x0000001804b4723c */ /* 0x044fe200000018b4 */
[----:B------:R-:W-:Y:S01]  /*19a60*/  IMAD.MOV.U32 R80, RZ, RZ, R71 ;  /* 0x000000ffff507224 */ /* 0x000fe200078e0047 */
[----:B-1----:R-:W1:Y:S04]  /*19a70*/  LDSM.16.MT88.4 R168, [R225+0xd800] ;  /* 0x00d80000e1a8783b */ /* 0x002e680000004200 */
[C---:B---3--:R-:W-:Y:S01]  /*19a80*/  HMMA.16816.F32 R88, R4.reuse, R16, R108 ;  /* 0x000000100458723c */ /* 0x048fe2000000186c */
[----:B------:R-:W-:Y:S05]  /*19a90*/  MUFU.EX2 R137, R162 ;  /* 0x000000a200897308 */ /* 0x000fea0000000800 */
[C---:B------:R-:W-:Y:S06]  /*19aa0*/  HMMA.16816.F32 R176, R4.reuse, R26, R176 ;  /* 0x0000001a04b0723c */ /* 0x040fec00000018b0 */
[C---:B------:R-:W-:Y:S01]  /*19ab0*/  HMMA.16816.F32 R92, R4.reuse, R18, R92 ;  /* 0x00000012045c723c */ /* 0x040fe2000000185c */
[----:B------:R-:W-:Y:S05]  /*19ac0*/  MUFU.EX2 R213, R213 ;  /* 0x000000d500d57308 */ /* 0x000fea0000000800 */
[C---:B----4-:R-:W-:Y:S06]  /*19ad0*/  HMMA.16816.F32 R104, R4.reuse, R12, R104 ;  /* 0x0000000c0468723c */ /* 0x050fec0000001868 */
[C---:B------:R-:W-:Y:S01]  /*19ae0*/  HMMA.16816.F32 R108, R4.reuse, R14, R84 ;  /* 0x0000000e046c723c */ /* 0x040fe20000001854 */
[----:B------:R-:W2:Y:S05]  /*19af0*/  MUFU.EX2 R211, R211 ;  /* 0x000000d300d37308 */ /* 0x000eaa0000000800 */
[----:B------:R-:W-:Y:S06]  /*19b00*/  HMMA.16816.F32 R120, R4, R28, R120 ;  /* 0x0000001c0478723c */ /* 0x000fec0000001878 */
[----:B------:R-:W-:Y:S01]  /*19b10*/  HMMA.16816.F32 R148, R8, R24, R148 ;  /* 0x000000180894723c */ /* 0x000fe20000001894 */
[----:B------:R-:W-:-:S02]  /*19b20*/  MOV R5, R68 ;  /* 0x0000004400057202 */ /* 0x000fc40000000f00 */
[----:B------:R-:W-:Y:S02]  /*19b30*/  MOV R6, R69 ;  /* 0x0000004500067202 */ /* 0x000fe40000000f00 */
[----:B------:R-:W-:Y:S01]  /*19b40*/  MOV R7, R70 ;  /* 0x0000004600077202 */ /* 0x000fe20000000f00 */
[C---:B------:R-:W-:Y:S06]  /*19b50*/  HMMA.16816.F32 R84, R8.reuse, R16, R124 ;  /* 0x000000100854723c */ /* 0x040fec000000187c */
[C---:B------:R-:W-:Y:S06]  /*19b60*/  HMMA.16816.F32 R68, R8.reuse, R20, R144 ;  /* 0x000000140844723c */ /* 0x040fec0000001890 */
[C---:B------:R-:W-:Y:S06]  /*19b70*/  HMMA.16816.F32 R100, R8.reuse, R12, R100 ;  /* 0x0000000c0864723c */ /* 0x040fec0000001864 */
[C---:B------:R-:W-:Y:S06]  /*19b80*/  HMMA.16816.F32 R24, R8.reuse, R26, R152 ;  /* 0x0000001a0818723c */ /* 0x040fec0000001898 */
[C---:B------:R-:W-:Y:S06]  /*19b90*/  HMMA.16816.F32 R16, R8.reuse, R18, R96 ;  /* 0x000000120810723c */ /* 0x040fec0000001860 */
[C---:B------:R-:W-:Y:S01]  /*19ba0*/  HMMA.16816.F32 R116, R8.reuse, R28, R116 ;  /* 0x0000001c0874723c */ /* 0x040fe20000001874 */
[----:B------:R-:W3:Y:S05]  /*19bb0*/  MUFU.EX2 R29, R161 ;  /* 0x000000a1001d7308 */ /* 0x000eea0000000800 */
[C---:B------:R-:W-:Y:S01]  /*19bc0*/  HMMA.16816.F32 R40, R8.reuse, R30, R40 ;  /* 0x0000001e0828723c */ /* 0x040fe20000001828 */
[----:B------:R-:W-:Y:S01]  /*19bd0*/  FADD.FTZ R4, R5, R157 ;  /* 0x0000009d05047221 */ /* 0x000fe20000010000 */
[----:B------:R-:W-:Y:S01]  /*19be0*/  F2FP.F16.F32.PACK_AB R124, R212, R216 ;  /* 0x000000d8d47c723e */ /* 0x000fe200000000ff */
[----:B------:R-:W-:Y:S01]  /*19bf0*/  MUFU.EX2 R28, R160 ;  /* 0x000000a0001c7308 */ /* 0x000fe20000000800 */
[----:B--2---:R-:W-:Y:S01]  /*19c00*/  F2FP.F16.F32.PACK_AB R125, R211, R213 ;  /* 0x000000d5d37d723e */ /* 0x004fe200000000ff */
[----:B------:R-:W-:Y:S01]  /*19c10*/  LDSM.16.MT88.4 R152, [R228+0xd800] ;  /* 0x00d80000e498783b */ /* 0x000fe20000004200 */
[C---:B------:R-:W-:Y:S03]  /*19c20*/  HMMA.16816.F32 R20, R8.reuse, R22, R140 ;  /* 0x000000160814723c */ /* 0x040fe6000000188c */
[----:B------:R-:W-:Y:S03]  /*19c30*/  LDSM.16.MT88.4 R144, [R227+0xd800] ;  /* 0x00d80000e390783b */ /* 0x000fe60000004200 */
[----:B------:R-:W-:Y:S01]  /*19c40*/  HMMA.16816.F32 R12, R8, R14, R112 ;  /* 0x0000000e080c723c */ /* 0x000fe20000001870 */
[----:B------:R2:W4:Y:S01]  /*19c50*/  MUFU.EX2 R10, R163 ;  /* 0x000000a3000a7308 */ /* 0x0005220000000800 */
[----:B------:R-:W-:Y:S01]  /*19c60*/  IMAD.MOV.U32 R141, RZ, RZ, R80 ;  /* 0x000000ffff8d7224 */ /* 0x000fe200078e0050 */
[----:B------:R-:W-:Y:S01]  /*19c70*/  MOV R140, R81 ;  /* 0x00000051008c7202 */ /* 0x000fe20000000f00 */
[----:B------:R-:W-:Y:S01]  /*19c80*/  LDSM.16.MT88.4 R96, [R226+0xf800] ;  /* 0x00f80000e260783b */ /* 0x000fe20000004200 */
[----:B------:R-:W-:-:S02]  /*19c90*/  MOV R31, R82 ;  /* 0x00000052001f7202 */ /* 0x000fc40000000f00 */
[----:B------:R-:W-:Y:S01]  /*19ca0*/  IMAD.MOV.U32 R11, RZ, RZ, R128 ;  /* 0x000000ffff0b7224 */ /* 0x000fe200078e0080 */
[----:B------:R-:W-:Y:S02]  /*19cb0*/  MOV R80, R129 ;  /* 0x0000008100507202 */ /* 0x000fe40000000f00 */
[----:B---3--:R-:W-:Y:S01]  /*19cc0*/  F2FP.F16.F32.PACK_AB R126, R29, R208 ;  /* 0x000000d01d7e723e */ /* 0x008fe200000000ff */
[----:B------:R-:W-:Y:S01]  /*19cd0*/  FADD.FTZ R4, R190, R4 ;  /* 0x00000004be047221 */ /* 0x000fe20000010000 */
[----:B------:R-:W-:Y:S01]  /*19ce0*/  MOV R81, R130 ;  /* 0x0000008200517202 */ /* 0x000fe20000000f00 */
[----:B------:R-:W-:Y:S01]  /*19cf0*/  LDSM.16.MT88.4 R112, [R228+0xf800] ;  /* 0x00f80000e470783b */ /* 0x000fe20000004200 */
[----:B------:R-:W-:Y:S02]  /*19d00*/  MOV R82, R131 ;  /* 0x0000008300527202 */ /* 0x000fe40000000f00 */
[----:B------:R-:W-:Y:S02]  /*19d10*/  F2FP.F16.F32.PACK_AB R128, R209, R214 ;  /* 0x000000d6d180723e */ /* 0x000fe400000000ff */
[----:B------:R-:W-:Y:S01]  /*19d20*/  F2FP.F16.F32.PACK_AB R129, R210, R215 ;  /* 0x000000d7d281723e */ /* 0x000fe200000000ff */
[----:B--2---:R-:W2:Y:S01]  /*19d30*/  LDSM.16.MT88.4 R160, [R226+0xd800] ;  /* 0x00d80000e2a0783b */ /* 0x004ea20000004200 */
[----:B------:R-:W-:-:S02]  /*19d40*/  F2FP.F16.F32.PACK_AB R130, R138, R139 ;  /* 0x0000008b8a82723e */ /* 0x000fc400000000ff */
[----:B------:R-:W-:Y:S02]  /*19d50*/  F2FP.F16.F32.PACK_AB R131, R137, R136 ;  /* 0x000000888983723e */ /* 0x000fe400000000ff */
[----:B----4-:R-:W-:Y:S02]  /*19d60*/  F2FP.F16.F32.PACK_AB R127, R10, R28 ;  /* 0x0000001c0a7f723e */ /* 0x010fe400000000ff */
[----:B------:R-:W-:Y:S01]  /*19d70*/  MOV R30, R83 ;  /* 0x00000053001e7202 */ /* 0x000fe20000000f00 */
[----:B------:R-:W-:Y:S02]  /*19d80*/  IMAD.MOV.U32 R83, RZ, RZ, R3 ;  /* 0x000000ffff537224 */ /* 0x000fe400078e0003 */
[----:B-1----:R-:W-:Y:S01]  /*19d90*/  HMMA.16816.F32 R172, R128, R168, R172 ;  /* 0x000000a880ac723c */ /* 0x002fe200000018ac */
[----:B------:R-:W-:Y:S01]  /*19da0*/  MOV R143, R6 ;  /* 0x00000006008f7202 */ /* 0x000fe20000000f00 */
[----:B------:R-:W-:Y:S01]  /*19db0*/  FADD.FTZ R8, R189, R4 ;  /* 0x00000004bd087221 */ /* 0x000fe20000010000 */
[----:B------:R-:W-:-:S02]  /*19dc0*/  MOV R142, R7 ;  /* 0x00000007008e7202 */ /* 0x000fc40000000f00 */
[----:B------:R-:W-:Y:S01]  /*19dd0*/  LDSM.16.MT88.4 R4, [R227+0xf800] ;  /* 0x00f80000e304783b */ /* 0x000fe20000004200 */
[C---:B------:R-:W-:Y:S06]  /*19de0*/  HMMA.16816.F32 R204, R124.reuse, R168, R204 ;  /* 0x000000a87ccc723c */ /* 0x040fec00000018cc */
[-C--:B------:R-:W-:Y:S06]  /*19df0*/  HMMA.16816.F32 R200, R124, R170.reuse, R200 ;  /* 0x000000aa7cc8723c */ /* 0x080fec00000018c8 */
[----:B------:R-:W-:Y:S07]  /*19e00*/  HMMA.16816.F32 R168, R128, R170, R32 ;  /* 0x000000aa80a8723c */ /* 0x000fee0000001820 */
[----:B------:R-:W-:Y:S01]  /*19e10*/  MOV R35, R80 ;  /* 0x0000005000237202 */ /* 0x000fe20000000f00 */
[----:B------:R-:W-:Y:S01]  /*19e20*/  IMAD.MOV.U32 R32, RZ, RZ, R83 ;  /* 0x000000ffff207224 */ /* 0x000fe200078e0053 */
[----:B------:R-:W-:-:S02]  /*19e30*/  MOV R34, R81 ;  /* 0x0000005100227202 */ /* 0x000fc40000000f00 */
[----:B------:R-:W-:Y:S02]  /*19e40*/  MOV R33, R82 ;  /* 0x0000005200217202 */ /* 0x000fe40000000f00 */
[----:B------:R-:W1:Y:S01]  /*19e50*/  LDSM.16.MT88.4 R80, [R225+0xf800] ;  /* 0x00f80000e150783b */ /* 0x000e620000004200 */
[----:B------:R-:W-:Y:S01]  /*19e60*/  FADD.FTZ R3, R197, R156 ;  /* 0x0000009cc5037221 */ /* 0x000fe20000010000 */
[----:B------:R-:W-:Y:S01]  /*19e70*/  FADD.FTZ R2, R194, R2 ;  /* 0x00000002c2027221 */ /* 0x000fe20000010000 */
[----:B------:R-:W-:Y:S02]  /*19e80*/  FADD.FTZ R0, R193, R0 ;  /* 0x00000000c1007221 */ /* 0x000fe40000010000 */
[----:B------:R-:W-:Y:S01]  /*19e90*/  FADD.FTZ R3, R198, R3 ;  /* 0x00000003c6037221 */ /* 0x000fe20000010000 */
[----:B------:R-:W-:Y:S01]  /*19ea0*/  FADD.FTZ R2, R195, R2 ;  /* 0x00000002c3027221 */ /* 0x000fe20000010000 */
[----:B------:R-:W-:Y:S02]  /*19eb0*/  FADD.FTZ R0, R192, R0 ;  /* 0x00000000c0007221 */ /* 0x000fe40000010000 */
[----:B------:R-:W-:Y:S01]  /*19ec0*/  FADD.FTZ R3, R199, R3 ;  /* 0x00000003c7037221 */ /* 0x000fe20000010000 */
[----:B------:R-:W-:Y:S01]  /*19ed0*/  FADD.FTZ R2, R196, R2 ;  /* 0x00000002c4027221 */ /* 0x000fe20000010000 */
[----:B------:R-:W-:Y:S01]  /*19ee0*/  FADD.FTZ R9, R191, R0 ;  /* 0x00000000bf097221 */ /* 0x000fe20000010000 */
[----:B------:R-:W-:Y:S01]  /*19ef0*/  MOV R0, R188 ;  /* 0x000000bc00007202 */ /* 0x000fe20000000f00 */
[----:B--2---:R-:W-:Y:S07]  /*19f00*/  HMMA.16816.F32 R196, R124, R160, R64 ;  /* 0x000000a07cc4723c */ /* 0x004fee0000001840 */
[----:B------:R-:W-:-:S02]  /*19f10*/  MOV R66, R158 ;  /* 0x0000009e00427202 */ /* 0x000fc40000000f00 */
[----:B------:R-:W-:Y:S01]  /*19f20*/  MOV R67, R159 ;  /* 0x0000009f00437202 */ /* 0x000fe20000000f00 */
[----:B------:R-:W-:Y:S01]  /*19f30*/  FADD.FTZ R0, R0, R8 ;  /* 0x0000000800007221 */ /* 0x000fe20000010000 */
        /* <DEDUP_REMOVED lines=67> */
.L_x_900:
        /* <DEDUP_REMOVED lines=32> */
.L_x_910:
        /* <DEDUP_REMOVED lines=17> */
[----:B------:R-:W1:Y:S03]  /*1a680*/  @!P3 LDC.64 R142, c[0x0][0x218] ;  /* 0x00008600ff8ebb82 */ /* 0x000e660000000a00 */
[C-C-:B------:R-:W-:Y:S05]  /*1a690*/  @!P3 LEA.HI.X R133, R0.reuse, R133, R2.reuse, 0x1, P0 ;  /* 0x000000850085b211 */ /* 0x140fea00000f0c02 */
[----:B------:R-:W-:Y:S01]  /*1a6a0*/  @!PT LDS RZ, [RZ] ;  /* 0x00000000fffff984 */ /* 0x000fe20000000800 */
[----:B------:R-:W-:Y:S01]  /*1a6b0*/  @!PT LDS RZ, [RZ] ;  /* 0x00000000fffff984 */ /* 0x000fe20000000800 */
[----:B------:R-:W-:Y:S01]  /*1a6c0*/  @!PT LDS RZ, [RZ] ;  /* 0x00000000fffff984 */ /* 0x000fe20000000800 */
[----:B------:R2:W-:Y:S04]  /*1a6d0*/  @!P3 LDGSTS.E.BYPASS.LTC128B.128 [R243+0x8000], desc[UR26][R132.64] ;  /* 0x0800000084f3bfae */ /* 0x0005e8000b901d5a */
[----:B------:R4:W-:Y:S01]  /*1a6e0*/  @P2 STS.128 [R243+0xa000], RZ ;  /* 0x00a000fff3002388 */ /* 0x0009e20000000c00 */
[----:B--2---:R-:W2:Y:S02]  /*1a6f0*/  @!P2 LDC.64 R132, c[0x0][0x218] ;  /* 0x00008600ff84ab82 */ /* 0x004ea40000000a00 */
[C---:B--2---:R-:W-:Y:S04]  /*1a700*/  @!P2 LEA R132, P0, R0.reuse, R132, 0x1 ;  /* 0x000000840084a211 */ /* 0x044fe800078008ff */
        /* <DEDUP_REMOVED lines=8> */
[----:B------:R4:W-:Y:S03]  /*1a790*/  @P3 STS.128 [R243+0x8800], RZ ;  /* 0x008800fff3003388 */ /* 0x0009e60000000c00 */
[C-C-:B------:R-:W-:Y:S05]  /*1a7a0*/  @!P3 LEA.HI.X R143, R0.reuse, R143, R2.reuse, 0x1, P0 ;  /* 0x0000008f008fb211 */ /* 0x140fea00000f0c02 */
[----:B------:R-:W-:Y:S01]  /*1a7b0*/  @!PT LDS RZ, [RZ] ;  /* 0x00000000fffff984 */ /* 0x000fe20000000800 */
[----:B------:R-:W-:Y:S01]  /*1a7c0*/  @!PT LDS RZ, [RZ] ;  /* 0x00000000fffff984 */ /* 0x000fe20000000800 */
[----:B------:R-:W-:Y:S01]  /*1a7d0*/  @!PT LDS RZ, [RZ] ;  /* 0x00000000fffff984 */ /* 0x000fe20000000800 */
[----:B------:R-:W-:Y:S04]  /*1a7e0*/  @!P3 LDGSTS.E.BYPASS.LTC128B.128 [R243+0x8800], desc[UR26][R142.64] ;  /* 0x088000008ef3bfae */ /* 0x000fe8000b901d5a */
[----:B------:R4:W-:Y:S01]  /*1a7f0*/  @P2 STS.128 [R243+0xa800], RZ ;  /* 0x00a800fff3002388 */ /* 0x0009e20000000c00 */
[----:B--2---:R-:W1:Y:S02]  /*1a800*/  @!P2 LDC.64 R132, c[0x0][0x218] ;  /* 0x00008600ff84ab82 */ /* 0x004e640000000a00 */
[C---:B-1----:R-:W-:Y:S04]  /*1a810*/  @!P2 LEA R132, P0, R0.reuse, R132, 0x1 ;  /* 0x000000840084a211 */ /* 0x042fe800078008ff */
[C---:B------:R-:W-:Y:S02]  /*1a820*/  @!P2 LEA.HI.X R133, R0.reuse, R133, R2, 0x1, P0 ;  /* 0x000000850085a211 */ /* 0x040fe400000f0c02 */
[----:B------:R-:W-:Y:S03]  /*1a830*/  IADD3 R0, P1, R0, UR33, RZ ;  /* 0x0000002100007c10 */ /* 0x000fe6000ff3e0ff */
[----:B------:R-:W-:Y:S01]  /*1a840*/  @!PT LDS RZ, [RZ] ;  /* 0x00000000fffff984 */ /* 0x000fe20000000800 */
[----:B------:R-:W-:Y:S01]  /*1a850*/  @!PT LDS RZ, [RZ] ;  /* 0x00000000fffff984 */ /* 0x000fe20000000800 */
[----:B------:R-:W-:Y:S01]  /*1a860*/  @!PT LDS RZ, [RZ] ;  /* 0x00000000fffff984 */ /* 0x000fe20000000800 */
[----:B------:R1:W-:Y:S01]  /*1a870*/  @!P2 LDGSTS.E.BYPASS.LTC128B.128 [R243+0xa800], desc[UR26][R132.64+0x80] ;  /* 0x0a80008084f3afae */ /* 0x0003e2000b901d5a */
[----:B-----5:R-:W-:Y:S02]  /*1a880*/  @!P3 LEA R134, P0, R0, R134, 0x1 ;  /* 0x000000860086b211 */ /* 0x020fe400078008ff */
        /* <DEDUP_REMOVED lines=8> */
[----:B-1----:R-:W1:Y:S02]  /*1a910*/  @!P2 LDC.64 R132, c[0x0][0x218] ;  /* 0x00008600ff84ab82 */ /* 0x002e640000000a00 */
[C---:B-1----:R-:W-:Y:S04]  /*1a920*/  @!P2 LEA R132, P0, R0.reuse, R132, 0x1 ;  /* 0x000000840084a211 */ /* 0x042fe800078008ff */
[C---:B------:R-:W-:Y:S02]  /*1a930*/  @!P2 LEA.HI.X R133, R0.reuse, R133, R2, 0x1, P0 ;  /* 0x000000850085a211 */ /* 0x040fe400000f0c02 */
[----:B------:R-:W-:Y:S03]  /*1a940*/  IADD3 R0, P1, R0, UR33, RZ ;  /* 0x0000002100007c10 */ /* 0x000fe6000ff3e0ff */
[----:B------:R-:W-:Y:S01]  /*1a950*/  @!PT LDS RZ, [RZ] ;  /* 0x00000000fffff984 */ /* 0x000fe20000000800 */
[----:B------:R-:W-:Y:S01]  /*1a960*/  @!PT LDS RZ, [RZ] ;  /* 0x00000000fffff984 */ /* 0x000fe20000000800 */
[----:B------:R-:W-:Y:S01]  /*1a970*/  @!PT LDS RZ, [RZ] ;  /* 0x00000000fffff984 */ /* 0x000fe20000000800 */
[----:B------:R1:W-:Y:S01]  /*1a980*/  @!P2 LDGSTS.E.BYPASS.LTC128B.128 [R243+0xb000], desc[UR26][R132.64+0x80] ;  /* 0x0b00008084f3afae */ /* 0x0003e2000b901d5a */
[----:B------:R-:W-:Y:S03]  /*1a990*/  IADD3.X R3, R2, UR32, RZ, P1, !PT ;  /* 0x0000002002037c10 */ /* 0x000fe60008ffe4ff */
[----:B------:R4:W-:Y:S01]  /*1a9a0*/  @P3 STS.128 [R243+0x9800], RZ ;  /* 0x009800fff3003388 */ /* 0x0009e20000000c00 */
[----:B-1----:R-:W1:Y:S02]  /*1a9b0*/  @!P3 LDC.64 R132, c[0x0][0x218] ;  /* 0x00008600ff84bb82 */ /* 0x002e640000000a00 */
[C---:B-1----:R-:W-:Y:S04]  /*1a9c0*/  @!P3 LEA R132, P0, R0.reuse, R132, 0x1 ;  /* 0x000000840084b211 */ /* 0x042fe800078008ff */
[C-C-:B------:R-:W-:Y:S05]  /*1a9d0*/  @!P3 LEA.HI.X R133, R0.reuse, R133, R3.reuse, 0x1, P0 ;  /* 0x000000850085b211 */ /* 0x140fea00000f0c03 */
[----:B------:R-:W-:Y:S01]  /*1a9e0*/  @!PT LDS RZ, [RZ] ;  /* 0x00000000fffff984 */ /* 0x000fe20000000800 */
[----:B------:R-:W-:Y:S01]  /*1a9f0*/  @!PT LDS RZ, [RZ] ;  /* 0x00000000fffff984 */ /* 0x000fe20000000800 */
[----:B------:R-:W-:Y:S01]  /*1aa00*/  @!PT LDS RZ, [RZ] ;  /* 0x00000000fffff984 */ /* 0x000fe20000000800 */
[----:B------:R1:W-:Y:S04]  /*1aa10*/  @!P3 LDGSTS.E.BYPASS.LTC128B.128 [R243+0x9800], desc[UR26][R132.64] ;  /* 0x0980000084f3bfae */ /* 0x0003e8000b901d5a */
[----:B------:R4:W-:Y:S01]  /*1aa20*/  @P2 STS.128 [R243+0xb800], RZ ;  /* 0x00b800fff3002388 */ /* 0x0009e20000000c00 */
[----:B-1----:R-:W1:Y:S02]  /*1aa30*/  @!P2 LDC.64 R132, c[0x0][0x218] ;  /* 0x00008600ff84ab82 */ /* 0x002e640000000a00 */
        /* <DEDUP_REMOVED lines=8> */
.L_x_908:
        /* <DEDUP_REMOVED lines=270> */
.L_x_909:
[----:B------:R-:W-:Y:S01]  /*1bba0*/  STL [R1+0xb8], R238 ;  /* 0x0000b8ee01007387 */ /* 0x000fe20000100800 */
[----:B------:R-:W-:Y:S01]  /*1bbb0*/  IMAD.U32 R0, RZ, RZ, UR8 ;  /* 0x00000008ff007e24 */ /* 0x000fe2000f8e00ff */
[----:B------:R-:W-:Y:S02]  /*1bbc0*/  UISETP.GT.AND UP0, UPT, UR8, UR15, UPT ;  /* 0x0000000f0800728c */ /* 0x000fe4000bf04270 */
[----:B------:R-:W-:Y:S01]  /*1bbd0*/  STL [R1+0xb4], R237 ;  /* 0x0000b4ed01007387 */ /* 0x000fe20000100800 */
[----:B------:R-:W-:Y:S03]  /*1bbe0*/  UMOV UR29, UR8 ;  /* 0x00000008001d7c82 */ /* 0x000fe60008000000 */
        /* <DEDUP_REMOVED lines=9> */
[----:B------:R-:W2:Y:S04]  /*1bc80*/  LDL R216, [R1] ;  /* 0x0000000001d87983 */ /* 0x000ea80000100800 */
[----:B------:R-:W3:Y:S04]  /*1bc90*/  LDL R215, [R1+0x8] ;  /* 0x0000080001d77983 */ /* 0x000ee80000100800 */
[----:B------:R-:W3:Y:S01]  /*1bca0*/  LDL R212, [R1+0x4] ;  /* 0x0000040001d47983 */ /* 0x000ee20000100800 */
[----:B----4-:R-:W4:Y:S02]  /*1bcb0*/  S2R R2, SR_TID.X ;  /* 0x0000000000027919 */ /* 0x010f240000002100 */
[----:B----4-:R-:W-:Y:S05]  /*1bcc0*/  IMAD.SHL.U32 R2, R2, 0x2, RZ ;  /* 0x0000000202027824 */ /* 0x010fea00078e00ff */
[----:B------:R-:W-:Y:S05]  /*1bcd0*/  LOP3.LUT R2, R2, 0x6, RZ, 0xc0, !PT ;  /* 0x0000000602027812 */ /* 0x000fea00078ec0ff */
[----:B------:R-:W-:Y:S04]  /*1bce0*/  IMAD R0, R0, 0x40, R2 ;  /* 0x0000004000007824 */ /* 0x000fe800078e0202 */
[--C-:B------:R-:W-:Y:S01]  /*1bcf0*/  IMAD.IADD R132, R248, 0x1, -R0.reuse ;  /* 0x00000001f8847824 */ /* 0x100fe200078e0a00 */
[----:B------:R-:W-:Y:S01]  /*1bd00*/  IADD3 R2, R0, 0x1, RZ ;  /* 0x0000000100027810 */ /* 0x000fe20007ffe0ff */
[----:B------:R-:W-:Y:S01]  /*1bd10*/  IMAD.IADD R3, R250, 0x1, -R0 ;  /* 0x00000001fa037824 */ /* 0x000fe200078e0a00 */
[----:B------:R-:W-:Y:S02]  /*1bd20*/  ISETP.GE.AND P0, PT, R0, R247, PT ;  /* 0x000000f70000720c */ /* 0x000fe40003f06270 */
[----:B------:R-:W-:Y:S01]  /*1bd30*/  IADD3 R135, R250, -R2, RZ ;  /* 0x80000002fa877210 */ /* 0x000fe20007ffe0ff */
[--C-:B------:R-:W-:Y:S01]  /*1bd40*/  IMAD.IADD R133, R248, 0x1, -R2.reuse ;  /* 0x00000001f8857824 */ /* 0x100fe200078e0a02 */
[----:B------:R-:W-:Y:S02]  /*1bd50*/  IABS R134, R132 ;  /* 0x0000008400867213 */ /* 0x000fe40000000000 */
[----:B------:R-:W-:Y:S01]  /*1bd60*/  IABS R132, R135 ;  /* 0x0000008700847213 */ /* 0x000fe20000000000 */
[----:B------:R-:W-:Y:S01]  /*1bd70*/  IMAD.IADD R135, R251, 0x1, -R2 ;  /* 0x00000001fb877824 */ /* 0x000fe200078e0a02 */
[----:B------:R-:W-:Y:S02]  /*1bd80*/  IABS R133, R133 ;  /* 0x0000008500857213 */ /* 0x000fe40000000000 */
[----:B------:R-:W-:Y:S02]  /*1bd90*/  I2FP.F32.S32 R132, R132 ;  /* 0x0000008400847245 */ /* 0x000fe40000201400 */
[----:B------:R-:W-:Y:S02]  /*1bda0*/  IABS R3, R3 ;  /* 0x0000000300037213 */ /* 0x000fe40000000000 */
[----:B------:R-:W-:Y:S01]  /*1bdb0*/  I2FP.F32.S32 R133, R133 ;  /* 0x0000008500857245 */ /* 0x000fe20000201400 */
[----:B------:R-:W-:Y:S01]  /*1bdc0*/  FFMA.FTZ R7, R132, -UR19, R7 ;  /* 0x8000001384077c23 */ /* 0x000fe20008010007 */
[----:B------:R-:W-:Y:S01]  /*1bdd0*/  I2FP.F32.S32 R3, R3 ;  /* 0x0000000300037245 */ /* 0x000fe20000201400 */
[----:B------:R-:W-:Y:S01]  /*1bde0*/  IMAD.IADD R132, R249, 0x1, -R0 ;  /* 0x00000001f9847824 */ /* 0x000fe200078e0a00 */
[----:B------:R-:W-:Y:S01]  /*1bdf0*/  I2FP.F32.S32 R134, R134 ;  /* 0x0000008600867245 */ /* 0x000fe20000201400 */
[----:B------:R-:W-:Y:S01]  /*1be00*/  FFMA.FTZ R5, R133, -UR19, R5 ;  /* 0x8000001385057c23 */ /* 0x000fe20008010005 */
[C---:B------:R-:W-:Y:S01]  /*1be10*/  ISETP.GE.AND P1, PT, R2.reuse, R247, PT ;  /* 0x000000f70200720c */ /* 0x040fe20003f26270 */
[----:B------:R-:W-:Y:S01]  /*1be20*/  FFMA.FTZ R6, R3, -UR19, R6 ;  /* 0x8000001303067c23 */ /* 0x000fe20008010006 */
[----:B------:R-:W-:Y:S01]  /*1be30*/  ISETP.GE.AND P5, PT, R2, R246, PT ;  /* 0x000000f60200720c */ /* 0x000fe20003fa6270 */
[----:B------:R-:W-:Y:S01]  /*1be40*/  VIADD R3, R0, 0x8 ;  /* 0x0000000800037836 */ /* 0x000fe20000000000 */
[----:B------:R-:W-:Y:S01]  /*1be50*/  ISETP.GE.AND P4, PT, R2, R245, PT ;  /* 0x000000f50200720c */ /* 0x000fe20003f86270 */
[----:B------:R-:W-:Y:S01]  /*1be60*/  FFMA.FTZ R4, R134, -UR19, R4 ;  /* 0x8000001386047c23 */ /* 0x000fe20008010004 */
[C---:B------:R-:W-:Y:S01]  /*1be70*/  ISETP.GE.AND P6, PT, R2.reuse, R244, PT ;  /* 0x000000f40200720c */ /* 0x040fe20003fc6270 */
[----:B------:R-:W-:Y:S01]  /*1be80*/  IMAD.IADD R134, R251, 0x1, -R0 ;  /* 0x00000001fb867824 */ /* 0x000fe200078e0a00 */
[----:B------:R-:W-:Y:S02]  /*1be90*/  IABS R132, R132 ;  /* 0x0000008400847213 */ /* 0x000fe40000000000 */
[C---:B------:R-:W-:Y:S02]  /*1bea0*/  IADD3 R133, R249.reuse, -R2, RZ ;  /* 0x80000002f9857210 */ /* 0x040fe40007ffe0ff */
[----:B------:R-:W-:Y:S02]  /*1beb0*/  ISETP.GE.OR P6, PT, R2, R252, !P6 ;  /* 0x000000fc0200720c */ /* 0x000fe400077c6670 */
[----:B------:R-:W-:Y:S01]  /*1bec0*/  IABS R136, R133 ;  /* 0x0000008500887213 */ /* 0x000fe20000000000 */
[----:B------:R-:W-:Y:S01]  /*1bed0*/  IMAD.IADD R133, R249, 0x1, -R3 ;  /* 0x00000001f9857824 */ /* 0x000fe200078e0a03 */
[----:B------:R-:W-:Y:S02]  /*1bee0*/  IABS R141, R135 ;  /* 0x00000087008d7213 */ /* 0x000fe40000000000 */
[----:B------:R-:W-:Y:S02]  /*1bef0*/  I2FP.F32.S32 R135, R136 ;  /* 0x0000008800877245 */ /* 0x000fe40000201400 */
[----:B------:R-:W-:Y:S03]  /*1bf00*/  ISETP.GE.AND P2, PT, R0, R246, PT ;  /* 0x000000f60000720c */ /* 0x000fe60003f46270 */
[----:B------:R-:W-:Y:S01]  /*1bf10*/  FFMA.FTZ R9, R135, -UR19, R9 ;  /* 0x8000001387097c23 */ /* 0x000fe20008010009 */
[C---:B--2---:R-:W-:Y:S02]  /*1bf20*/  ISETP.GE.OR P4, PT, R2.reuse, R216, !P4 ;  /* 0x000000d80200720c */ /* 0x044fe40006786670 */
[-C--:B---3--:R-:W-:Y:S02]  /*1bf30*/  ISETP.GE.OR P1, PT, R2, R215.reuse, !P1 ;  /* 0x000000d70200720c */ /* 0x088fe40004f26670 */
[----:B------:R-:W-:Y:S02]  /*1bf40*/  ISETP.GE.OR P0, PT, R0, R215, !P0 ;  /* 0x000000d70000720c */ /* 0x000fe40004706670 */
[----:B------:R-:W-:Y:S01]  /*1bf50*/  ISETP.GE.OR P5, PT, R2, R212, !P5 ;  /* 0x000000d40200720c */ /* 0x000fe20006fa6670 */
[----:B------:R-:W-:Y:S01]  /*1bf60*/  IMAD.MOV.U32 R2, RZ, RZ, R132 ;  /* 0x000000ffff027224 */ /* 0x000fe200078e0084 */
[----:B------:R-:W-:Y:S02]  /*1bf70*/  IABS R132, R134 ;  /* 0x0000008600847213 */ /* 0x000fe40000000000 */
[----:B------:R-:W-:Y:S02]  /*1bf80*/  ISETP.GE.OR P2, PT, R0, R212, !P2 ;  /* 0x000000d40000720c */ /* 0x000fe40005746670 */
[----:B------:R-:W-:Y:S02]  /*1bf90*/  I2FP.F32.S32 R134, R2 ;  /* 0x0000000200867245 */ /* 0x000fe40000201400 */
[----:B------:R-:W-:Y:S02]  /*1bfa0*/  IABS R2, R133 ;  /* 0x0000008500027213 */ /* 0x000fe40000000000 */
[----:B------:R-:W-:Y:S01]  /*1bfb0*/  I2FP.F32.S32 R132, R132 ;  /* 0x0000008400847245 */ /* 0x000fe20000201400 */
[----:B------:R-:W-:Y:S01]  /*1bfc0*/  FFMA.FTZ R8, R134, -UR19, R8 ;  /* 0x8000001386087c23 */ /* 0x000fe20008010008 */
[----:B------:R-:W-:Y:S01]  /*1bfd0*/  MOV R134, R141 ;  /* 0x0000008d00867202 */ /* 0x000fe20000000f00 */
[----:B------:R-:W-:Y:S01]  /*1bfe0*/  IMAD.MOV.U32 R133, RZ, RZ, R2 ;  /* 0x000000ffff857224 */ /* 0x000fe200078e0002 */
[----:B------:R-:W-:Y:S01]  /*1bff0*/  FSEL R141, R4, -INF , !P0 ;  /* 0xff800000048d7808 */ /* 0x000fe20004000000 */
[----:B------:R-:W-:Y:S01]  /*1c000*/  VIADD R2, R0, 0x9 ;  /* 0x0000000900027836 */ /* 0x000fe20000000000 */
[----:B------:R-:W-:Y:S01]  /*1c010*/  I2FP.F32.S32 R135, R134 ;  /* 0x0000008600877245 */ /* 0x000fe20000201400 */
[----:B------:R-:W-:Y:S01]  /*1c020*/  FFMA.FTZ R10, R132, -UR19, R10 ;  /* 0x80000013840a7c23 */ /* 0x000fe2000801000a */
[----:B------:R-:W-:Y:S01]  /*1c030*/  I2FP.F32.S32 R134, R133 ;  /* 0x0000008500867245 */ /* 0x000fe20000201400 */
[----:B------:R-:W-:Y:S01]  /*1c040*/  IMAD.IADD R133, R249, 0x1, -R2 ;  /* 0x00000001f9857824 */ /* 0x000fe200078e0a02 */
[----:B------:R-:W-:Y:S01]  /*1c050*/  IADD3 R132, R251, -R3, RZ ;  /* 0x80000003fb847210 */ /* 0x000fe20007ffe0ff */
[----:B------:R-:W-:Y:S01]  /*1c060*/  FFMA.FTZ R11, R135, -UR19, R11 ;  /* 0x80000013870b7c23 */ /* 0x000fe2000801000b */
[----:B------:R-:W-:Y:S01]  /*1c070*/  FSEL R209, R6, -INF , !P2 ;  /* 0xff80000006d17808 */ /* 0x000fe20005000000 */
[----:B------:R-:W-:Y:S01]  /*1c080*/  FFMA.FTZ R12, R134, -UR19, R12 ;  /* 0x80000013860c7c23 */ /* 0x000fe2000801000c */
[----:B------:R-:W-:Y:S01]  /*1c090*/  IABS R133, R133 ;  /* 0x0000008500857213 */ /* 0x000fe20000000000 */
[--C-:B------:R-:W-:Y:S01]  /*1c0a0*/  IMAD.IADD R6, R248, 0x1, -R3.reuse ;  /* 0x00000001f8067824 */ /* 0x100fe200078e0a03 */
[----:B------:R-:W-:Y:S01]  /*1c0b0*/  IABS R132, R132 ;  /* 0x0000008400847213 */ /* 0x000fe20000000000 */
[----:B------:R-:W-:Y:S01]  /*1c0c0*/  IMAD.IADD R4, R250, 0x1, -R3 ;  /* 0x00000001fa047824 */ /* 0x000fe200078e0a03 */
[C---:B------:R-:W-:Y:S02]  /*1c0d0*/  ISETP.GE.AND P0, PT, R0.reuse, R245, PT ;  /* 0x000000f50000720c */ /* 0x040fe40003f06270 */
[----:B------:R-:W-:Y:S02]  /*1c0e0*/  ISETP.GE.AND P2, PT, R0, R244, PT ;  /* 0x000000f40000720c */ /* 0x000fe40003f46270 */
[----:B------:R-:W-:Y:S02]  /*1c0f0*/  I2FP.F32.S32 R133, R133 ;  /* 0x0000008500857245 */ /* 0x000fe40000201400 */
[----:B------:R-:W-:Y:S02]  /*1c100*/  I2FP.F32.S32 R132, R132 ;  /* 0x0000008400847245 */ /* 0x000fe40000201400 */
[----:B------:R-:W-:Y:S01]  /*1c110*/  FSEL R142, R5, -INF , !P1 ;  /* 0xff800000058e7808 */ /* 0x000fe20004800000 */
[----:B------:R-:W-:Y:S01]  /*1c120*/  FFMA.FTZ R13, R133, -UR19, R13 ;  /* 0x80000013850d7c23 */ /* 0x000fe2000801000d */
[----:B------:R-:W-:Y:S01]  /*1c130*/  FSEL R208, R7, -INF , !P5 ;  /* 0xff80000007d07808 */ /* 0x000fe20006800000 */
[----:B------:R-:W-:Y:S01]  /*1c140*/  FFMA.FTZ R14, R132, -UR19, R14 ;  /* 0x80000013840e7c23 */ /* 0x000fe2000801000e */
[CC--:B------:R-:W-:Y:S02]  /*1c150*/  ISETP.GE.AND P1, PT, R3.reuse, R245.reuse, PT ;  /* 0x000000f50300720c */ /* 0x0c0fe40003f26270 */
[----:B------:R-:W-:Y:S02]  /*1c160*/  ISETP.GE.AND P5, PT, R2, R245, PT ;  /* 0x000000f50200720c */ /* 0x000fe40003fa6270 */
[C---:B------:R-:W-:Y:S02]  /*1c170*/  ISETP.GE.OR P0, PT, R0.reuse, R216, !P0 ;  /* 0x000000d80000720c */ /* 0x040fe40004706670 */
[----:B------:R-:W-:Y:S02]  /*1c180*/  ISETP.GE.OR P2, PT, R0, R252, !P2 ;  /* 0x000000fc0000720c */ /* 0x000fe40005746670 */
[-C--:B------:R-:W-:Y:S02]  /*1c190*/  ISETP.GE.OR P1, PT, R3, R216.reuse, !P1 ;  /* 0x000000d80300720c */ /* 0x080fe40004f26670 */
[----:B------:R-:W-:Y:S02]  /*1c1a0*/  ISETP.GE.OR P5, PT, R2, R216, !P5 ;  /* 0x000000d80200720c */ /* 0x000fe40006fa6670 */
[----:B------:R-:W-:Y:S02]  /*1c1b0*/  FSEL R132, R8, -INF , !P0 ;  /* 0xff80000008847808 */ /* 0x000fe40004000000 */
[----:B------:R-:W-:Y:S02]  /*1c1c0*/  FSEL R143, R9, -INF , !P4 ;  /* 0xff800000098f7808 */ /* 0x000fe40006000000 */
[----:B------:R-:W-:Y:S02]  /*1c1d0*/  FSEL R211, R10, -INF , !P2 ;  /* 0xff8000000ad37808 */ /* 0x000fe40005000000 */
[C---:B------:R-:W-:Y:S02]  /*1c1e0*/  ISETP.GE.AND P0, PT, R3.reuse, R244, PT ;  /* 0x000000f40300720c */ /* 0x040fe40003f06270 */
[CC--:B------:R-:W-:Y:S02]  /*1c1f0*/  ISETP.GE.AND P4, PT, R3.reuse, R247.reuse, PT ;  /* 0x000000f70300720c */ /* 0x0c0fe40003f86270 */
[----:B------:R-:W-:Y:S02]  /*1c200*/  ISETP.GE.AND P2, PT, R3, R246, PT ;  /* 0x000000f60300720c */ /* 0x000fe40003f46270 */
[----:B------:R-:W-:Y:S02]  /*1c210*/  FSEL R210, R11, -INF , !P6 ;  /* 0xff8000000bd27808 */ /* 0x000fe40007000000 */
[----:B------:R-:W-:Y:S02]  /*1c220*/  FSEL R12, R12, -INF , !P1 ;  /* 0xff8000000c0c7808 */ /* 0x000fe40004800000 */
[----:B------:R-:W-:Y:S02]  /*1c230*/  FSEL R13, R13, -INF , !P5 ;  /* 0xff8000000d0d7808 */ /* 0x000fe40006800000 */
[C---:B------:R-:W-:Y:S02]  /*1c240*/  ISETP.GE.AND P6, PT, R2.reuse, R244, PT ;  /* 0x000000f40200720c */ /* 0x040fe40003fc6270 */
[C---:B------:R-:W-:Y:S02]  /*1c250*/  ISETP.GE.AND P1, PT, R2.reuse, R247, PT ;  /* 0x000000f70200720c */ /* 0x040fe40003f26270 */
[----:B------:R-:W-:Y:S02]  /*1c260*/  ISETP.GE.AND P5, PT, R2, R246, PT ;  /* 0x000000f60200720c */ /* 0x000fe40003fa6270 */
[C---:B------:R-:W-:Y:S02]  /*1c270*/  ISETP.GE.OR P0, PT, R3.reuse, R252, !P0 ;  /* 0x000000fc0300720c */ /* 0x040fe40004706670 */
[CC--:B------:R-:W-:Y:S02]  /*1c280*/  ISETP.GE.OR P4, PT, R3.reuse, R215.reuse, !P4 ;  /* 0x000000d70300720c */ /* 0x0c0fe40006786670 */
[----:B------:R-:W-:Y:S01]  /*1c290*/  ISETP.GE.OR P2, PT, R3, R212, !P2 ;  /* 0x000000d40300720c */ /* 0x000fe20005746670 */
[--C-:B------:R-:W-:Y:S01]  /*1c2a0*/  IMAD.IADD R3, R251, 0x1, -R2.reuse ;  /* 0x00000001fb037824 */ /* 0x100fe200078e0a02 */
[----:B------:R-:W-:Y:S02]  /*1c2b0*/  IADD3 R5, R248, -R2, RZ ;  /* 0x80000002f8057210 */ /* 0x000fe40007ffe0ff */
[C---:B------:R-:W-:Y:S02]  /*1c2c0*/  ISETP.GE.OR P6, PT, R2.reuse, R252, !P6 ;  /* 0x000000fc0200720c */ /* 0x040fe400077c6670 */
[C---:B------:R-:W-:Y:S02]  /*1c2d0*/  ISETP.GE.OR P1, PT, R2.reuse, R215, !P1 ;  /* 0x000000d70200720c */ /* 0x040fe40004f26670 */
[----:B------:R-:W-:Y:S01]  /*1c2e0*/  ISETP.GE.OR P5, PT, R2, R212, !P5 ;  /* 0x000000d40200720c */ /* 0x000fe20006fa6670 */
[----:B------:R-:W-:Y:S01]  /*1c2f0*/  IMAD.IADD R2, R250, 0x1, -R2 ;  /* 0x00000001fa027824 */ /* 0x000fe200078e0a02 */
[----:B------:R-:W-:Y:S02]  /*1c300*/  IABS R9, R6 ;  /* 0x0000000600097213 */ /* 0x000fe40000000000 */
[----:B------:R-:W-:Y:S02]  /*1c310*/  IABS R3, R3 ;  /* 0x0000000300037213 */ /* 0x000fe40000000000 */
[----:B------:R-:W-:Y:S01]  /*1c320*/  IABS R8, R4 ;  /* 0x0000000400087213 */ /* 0x000fe20000000000 */
[----:B------:R-:W-:Y:S01]  /*1c330*/  IMAD.MOV.U32 R4, RZ, RZ, R9 ;  /* 0x000000ffff047224 */ /* 0x000fe200078e0009 */
[----:B------:R-:W-:Y:S02]  /*1c340*/  IABS R7, R2 ;  /* 0x0000000200077213 */ /* 0x000fe40000000000 */
[----:B------:R-:W-:Y:S01]  /*1c350*/  IABS R6, R5 ;  /* 0x0000000500067213 */ /* 0x000fe20000000000 */
[----:B------:R-:W-:Y:S01]  /*1c360*/  IMAD.MOV.U32 R5, RZ, RZ, R8 ;  /* 0x000000ffff057224 */ /* 0x000fe200078e0008 */
[----:B------:R-:W-:Y:S02]  /*1c370*/  I2FP.F32.S32 R2, R3 ;  /* 0x0000000300027245 */ /* 0x000fe40000201400 */
[----:B------:R-:W-:Y:S02]  /*1c380*/  I2FP.F32.S32 R3, R4 ;  /* 0x0000000400037245 */ /* 0x000fe40000201400 */
[----:B------:R-:W-:Y:S01]  /*1c390*/  I2FP.F32.S32 R4, R5 ;  /* 0x0000000500047245 */ /* 0x000fe20000201400 */
[----:B------:R-:W-:Y:S01]  /*1c3a0*/  FFMA.FTZ R15, R2, -UR19, R15 ;  /* 0x80000013020f7c23 */ /* 0x000fe2000801000f */
[----:B------:R-:W-:Y:S01]  /*1c3b0*/  I2FP.F32.S32 R2, R7 ;  /* 0x0000000700027245 */ /* 0x000fe20000201400 */
[----:B------:R-:W-:Y:S01]  /*1c3c0*/  FFMA.FTZ R16, R3, -UR19, R16 ;  /* 0x8000001303107c23 */ /* 0x000fe20008010010 */
[----:B------:R-:W-:Y:S01]  /*1c3d0*/  IADD3 R5, R0, 0x10, RZ ;  /* 0x0000001000057810 */ /* 0x000fe20007ffe0ff */
[----:B------:R-:W-:Y:S01]  /*1c3e0*/  FFMA.FTZ R18, R4, -UR19, R18 ;  /* 0x8000001304127c23 */ /* 0x000fe20008010012 */
[----:B------:R-:W-:Y:S01]  /*1c3f0*/  I2FP.F32.S32 R6, R6 ;  /* 0x0000000600067245 */ /* 0x000fe20000201400 */
[----:B------:R-:W-:Y:S01]  /*1c400*/  FFMA.FTZ R19, R2, -UR19, R19 ;  /* 0x8000001302137c23 */ /* 0x000fe20008010013 */
[----:B------:R-:W-:Y:S01]  /*1c410*/  FSEL R14, R14, -INF , !P0 ;  /* 0xff8000000e0e7808 */ /* 0x000fe20004000000 */
[--C-:B------:R-:W-:Y:S01]  /*1c420*/  IMAD.IADD R3, R248, 0x1, -R5.reuse ;  /* 0x00000001f8037824 */ /* 0x100fe200078e0a05 */
[----:B------:R-:W-:Y:S01]  /*1c430*/  FSEL R15, R15, -INF , !P6 ;  /* 0xff8000000f0f7808 */ /* 0x000fe20007000000 */
[----:B------:R-:W-:Y:S01]  /*1c440*/  IMAD.IADD R2, R250, 0x1, -R5 ;  /* 0x00000001fa027824 */ /* 0x000fe200078e0a05 */
[----:B------:R-:W-:Y:S01]  /*1c450*/  ISETP.GE.AND P0, PT, R5, R247, PT ;  /* 0x000000f70500720c */ /* 0x000fe20003f06270 */
[----:B------:R-:W-:Y:S01]  /*1c460*/  FFMA.FTZ R17, R6, -UR19, R17 ;  /* 0x8000001306117c23 */ /* 0x000fe20008010011 */
[----:B------:R-:W-:Y:S01]  /*1c470*/  IABS R9, R3 ;  /* 0x0000000300097213 */ /* 0x000fe20000000000 */
[----:B------:R-:W-:Y:S01]  /*1c480*/  VIADD R4, R0, 0x11 ;  /* 0x0000001100047836 */ /* 0x000fe20000000000 */
[----:B------:R-:W-:Y:S01]  /*1c490*/  IABS R6, R2 ;  /* 0x0000000200067213 */ /* 0x000fe20000000000 */
[--C-:B------:R-:W-:Y:S01]  /*1c4a0*/  IMAD.IADD R10, R249, 0x1, -R5.reuse ;  /* 0x00000001f90a7824 */ /* 0x100fe200078e0a05 */
[----:B------:R-:W-:Y:S01]  /*1c4b0*/  I2FP.F32.S32 R9, R9 ;  /* 0x0000000900097245 */ /* 0x000fe20000201400 */
[----:B------:R-:W-:Y:S01]  /*1c4c0*/  IMAD.IADD R8, R250, 0x1, -R4 ;  /* 0x00000001fa087824 */ /* 0x000fe200078e0a04 */
[----:B------:R-:W-:Y:S02]  /*1c4d0*/  I2FP.F32.S32 R6, R6 ;  /* 0x0000000600067245 */ /* 0x000fe40000201400 */
[----:B------:R-:W-:Y:S01]  /*1c4e0*/  IABS R3, R10 ;  /* 0x0000000a00037213 */ /* 0x000fe20000000000 */
[----:B------:R-:W-:Y:S01]  /*1c4f0*/  FFMA.FTZ R20, R9, -UR19, R20 ;  /* 0x8000001309147c23 */ /* 0x000fe20008010014 */
[----:B------:R-:W-:Y:S01]  /*1c500*/  ISETP.GE.AND P6, PT, R5, R246, PT ;  /* 0x000000f60500720c */ /* 0x000fe20003fc6270 */
[----:B------:R-:W-:Y:S01]  /*1c510*/  FFMA.FTZ R22, R6, -UR19, R22 ;  /* 0x8000001306167c23 */ /* 0x000fe20008010016 */
[----:B------:R-:W-:Y:S01]  /*1c520*/  IADD3 R7, R248, -R4, RZ ;  /* 0x80000004f8077210 */ /* 0x000fe20007ffe0ff */
[----:B------:R-:W-:Y:S01]  /*1c530*/  IMAD.IADD R6, R251, 0x1, -R5 ;  /* 0x00000001fb067824 */ /* 0x000fe200078e0a05 */
[----:B------:R-:W-:Y:S01]  /*1c540*/  IABS R2, R8 ;  /* 0x0000000800027213 */ /* 0x000fe20000000000 */
[----:B------:R-:W-:Y:S01]  /*1c550*/  IMAD.IADD R8, R249, 0x1, -R4 ;  /* 0x00000001f9087824 */ /* 0x000fe200078e0a04 */
[----:B------:R-:W-:Y:S02]  /*1c560*/  I2FP.F32.S32 R3, R3 ;  /* 0x0000000300037245 */ /* 0x000fe40000201400 */
[C---:B------:R-:W-:Y:S02]  /*1c570*/  ISETP.GE.OR P0, PT, R5.reuse, R215, !P0 ;  /* 0x000000d70500720c */ /* 0x040fe40004706670 */
[----:B------:R-:W-:Y:S01]  /*1c580*/  ISETP.GE.OR P6, PT, R5, R212, !P6 ;  /* 0x000000d40500720c */ /* 0x000fe200077c6670 */
[----:B------:R-:W-:Y:S01]  /*1c590*/  FFMA.FTZ R24, R3, -UR19, R24 ;  /* 0x8000001303187c23 */ /* 0x000fe20008010018 */
[----:B------:R-:W-:Y:S02]  /*1c5a0*/  IABS R7, R7 ;  /* 0x0000000700077213 */ /* 0x000fe40000000000 */
[----:B------:R-:W-:Y:S02]  /*1c5b0*/  FSEL R17, R17, -INF , !P1 ;  /* 0xff80000011117808 */ /* 0x000fe40004800000 */
[----:B------:R-:W-:Y:S02]  /*1c5c0*/  FSEL R19, R19, -INF , !P5 ;  /* 0xff80000013137808 */ /* 0x000fe40006800000 */
[----:B------:R-:W-:Y:S02]  /*1c5d0*/  FSEL R20, R20, -INF , !P0 ;  /* 0xff80000014147808 */ /* 0x000fe40004000000 */
[----:B------:R-:W-:Y:S02]  /*1c5e0*/  FSEL R22, R22, -INF , !P6 ;  /* 0xff80000016167808 */ /* 0x000fe40007000000 */
[----:B------:R-:W-:Y:S02]  /*1c5f0*/  I2FP.F32.S32 R7, R7 ;  /* 0x0000000700077245 */ /* 0x000fe40000201400 */
[C---:B------:R-:W-:Y:S02]  /*1c600*/  ISETP.GE.AND P1, PT, R4.reuse, R247, PT ;  /* 0x000000f70400720c */ /* 0x040fe40003f26270 */
[C---:B------:R-:W-:Y:S01]  /*1c610*/  ISETP.GE.AND P5, PT, R4.reuse, R246, PT ;  /* 0x000000f60400720c */ /* 0x040fe20003fa6270 */
[----:B------:R-:W-:Y:S01]  /*1c620*/  FFMA.FTZ R21, R7, -UR19, R21 ;  /* 0x8000001307157c23 */ /* 0x000fe20008010015 */
[C---:B------:R-:W-:Y:S02]  /*1c630*/  ISETP.GE.AND P0, PT, R4.reuse, R245, PT ;  /* 0x000000f50400720c */ /* 0x040fe40003f06270 */
[----:B------:R-:W-:Y:S02]  /*1c640*/  ISETP.GE.AND P6, PT, R4, R244, PT ;  /* 0x000000f40400720c */ /* 0x000fe40003fc6270 */
[----:B------:R-:W-:Y:S02]  /*1c650*/  I2FP.F32.S32 R2, R2 ;  /* 0x0000000200027245 */ /* 0x000fe40000201400 */
[----:B------:R-:W-:Y:S02]  /*1c660*/  IADD3 R3, R0, 0x19, RZ ;  /* 0x0000001900037810 */ /* 0x000fe40007ffe0ff */
[----:B------:R-:W-:Y:S01]  /*1c670*/  IABS R10, R8 ;  /* 0x00000008000a7213 */ /* 0x000fe20000000000 */
[----:B------:R-:W-:Y:S01]  /*1c680*/  FFMA.FTZ R23, R2, -UR19, R23 ;  /* 0x8000001302177c23 */ /* 0x000fe20008010017 */
[----:B------:R-:W-:Y:S01]  /*1c690*/  ISETP.GE.OR P1, PT, R4, R215, !P1 ;  /* 0x000000d70400720c */ /* 0x000fe20004f26670 */
[----:B------:R-:W-:Y:S01]  /*1c6a0*/  VIADD R2, R0, 0x18 ;  /* 0x0000001800027836 */ /* 0x000fe20000000000 */
[C---:B------:R-:W-:Y:S01]  /*1c6b0*/  ISETP.GE.OR P5, PT, R4.reuse, R212, !P5 ;  /* 0x000000d40400720c */ /* 0x040fe20006fa6670 */
[----:B------:R-:W-:Y:S01]  /*1c6c0*/  IMAD.IADD R7, R249, 0x1, -R3 ;  /* 0x00000001f9077824 */ /* 0x000fe200078e0a03 */
[C---:B------:R-:W-:Y:S02]  /*1c6d0*/  ISETP.GE.OR P0, PT, R4.reuse, R216, !P0 ;  /* 0x000000d80400720c */ /* 0x040fe40004706670 */
[----:B------:R-:W-:Y:S01]  /*1c6e0*/  ISETP.GE.OR P6, PT, R4, R252, !P6 ;  /* 0x000000fc0400720c */ /* 0x000fe200077c6670 */
[----:B------:R-:W-:Y:S01]  /*1c6f0*/  IMAD.IADD R4, R251, 0x1, -R4 ;  /* 0x00000001fb047824 */ /* 0x000fe200078e0a04 */
[----:B------:R-:W-:Y:S01]  /*1c700*/  IABS R9, R6 ;  /* 0x0000000600097213 */ /* 0x000fe20000000000 */
[----:B------:R-:W-:Y:S01]  /*1c710*/  IMAD.MOV.U32 R6, RZ, RZ, R10 ;  /* 0x000000ffff067224 */ /* 0x000fe200078e000a */
[----:B------:R-:W-:Y:S02]  /*1c720*/  FSEL R16, R16, -INF , !P4 ;  /* 0xff80000010107808 */ /* 0x000fe40006000000 */
[----:B------:R-:W-:Y:S02]  /*1c730*/  FSEL R18, R18, -INF , !P2 ;  /* 0xff80000012127808 */ /* 0x000fe40005000000 */
[C---:B------:R-:W-:Y:S02]  /*1c740*/  ISETP.GE.AND P4, PT, R5.reuse, R245, PT ;  /* 0x000000f50500720c */ /* 0x040fe40003f86270 */
[C---:B------:R-:W-:Y:S02]  /*1c750*/  ISETP.GE.AND P2, PT, R5.reuse, R244, PT ;  /* 0x000000f40500720c */ /* 0x040fe40003f46270 */
[----:B------:R-:W-:Y:S02]  /*1c760*/  IABS R8, R4 ;  /* 0x0000000400087213 */ /* 0x000fe40000000000 */
[C---:B------:R-:W-:Y:S02]  /*1c770*/  ISETP.GE.OR P4, PT, R5.reuse, R216, !P4 ;  /* 0x000000d80500720c */ /* 0x040fe40006786670 */
[----:B------:R-:W-:Y:S02]  /*1c780*/  ISETP.GE.OR P2, PT, R5, R252, !P2 ;  /* 0x000000fc0500720c */ /* 0x000fe40005746670 */
[----:B------:R-:W-:Y:S01]  /*1c790*/  IABS R4, R7 ;  /* 0x0000000700047213 */ /* 0x000fe20000000000 */
[----:B------:R-:W-:Y:S01]  /*1c7a0*/  IMAD.MOV.U32 R7, RZ, RZ, R9 ;  /* 0x000000ffff077224 */ /* 0x000fe200078e0009 */
[----:B------:R-:W-:Y:S02]  /*1c7b0*/  I2FP.F32.S32 R6, R6 ;  /* 0x0000000600067245 */ /* 0x000fe40000201400 */
[----:B------:R-:W-:Y:S02]  /*1c7c0*/  IADD3 R5, R249, -R2, RZ ;  /* 0x80000002f9057210 */ /* 0x000fe40007ffe0ff */
[----:B------:R-:W-:Y:S01]  /*1c7d0*/  I2FP.F32.S32 R4, R4 ;  /* 0x0000000400047245 */ /* 0x000fe20000201400 */
[----:B------:R-:W-:Y:S01]  /*1c7e0*/  FFMA.FTZ R25, R6, -UR19, R25 ;  /* 0x8000001306197c23 */ /* 0x000fe20008010019 */
[----:B------:R-:W-:Y:S01]  /*1c7f0*/  IABS R5, R5 ;  /* 0x0000000500057213 */ /* 0x000fe20000000000 */
[----:B------:R-:W-:Y:S01]  /*1c800*/  IMAD.IADD R6, R250, 0x1, -R2 ;  /* 0x00000001fa067824 */ /* 0x000fe200078e0a02 */
[----:B------:R-:W-:Y:S01]  /*1c810*/  I2FP.F32.S32 R7, R7 ;  /* 0x0000000700077245 */ /* 0x000fe20000201400 */
[----:B------:R-:W-:Y:S01]  /*1c820*/  FFMA.FTZ R29, R4, -UR19, R29 ;  /* 0x80000013041d7c23 */ /* 0x000fe2000801001d */
[----:B------:R-:W-:Y:S01]  /*1c830*/  I2FP.F32.S32 R8, R8 ;  /* 0x0000000800087245 */ /* 0x000fe20000201400 */
[----:B------:R-:W-:Y:S01]  /*1c840*/  IMAD.IADD R4, R251, 0x1, -R3 ;  /* 0x00000001fb047824 */ /* 0x000fe200078e0a03 */
[----:B------:R-:W-:Y:S01]  /*1c850*/  I2FP.F32.S32 R5, R5 ;  /* 0x0000000500057245 */ /* 0x000fe20000201400 */
[----:B------:R-:W-:Y:S01]  /*1c860*/  FFMA.FTZ R26, R7, -UR19, R26 ;  /* 0x80000013071a7c23 */ /* 0x000fe2000801001a */
[----:B------:R-:W-:Y:S01]  /*1c870*/  FSEL R21, R21, -INF , !P1 ;  /* 0xff80000015157808 */ /* 0x000fe20004800000 */
[----:B------:R-:W-:Y:S01]  /*1c880*/  FFMA.FTZ R27, R8, -UR19, R27 ;  /* 0x80000013081b7c23 */ /* 0x000fe2000801001b */
[----:B------:R-:W-:Y:S01]  /*1c890*/  FSEL R23, R23, -INF , !P5 ;  /* 0xff80000017177808 */ /* 0x000fe20006800000 */
[----:B------:R-:W-:Y:S01]  /*1c8a0*/  FFMA.FTZ R28, R5, -UR19, R28 ;  /* 0x80000013051c7c23 */ /* 0x000fe2000801001c */
[----:B------:R-:W-:Y:S01]  /*1c8b0*/  FSEL R24, R24, -INF , !P4 ;  /* 0xff80000018187808 */ /* 0x000fe20006000000 */
[----:B------:R-:W-:Y:S01]  /*1c8c0*/  IMAD.IADD R8, R248, 0x1, -R2 ;  /* 0x00000001f8087824 */ /* 0x000fe200078e0a02 */
[----:B------:R-:W-:Y:S02]  /*1c8d0*/  FSEL R25, R25, -INF , !P0 ;  /* 0xff80000019197808 */ /* 0x000fe40004000000 */
[C---:B------:R-:W-:Y:S02]  /*1c8e0*/  ISETP.GE.AND P1, PT, R2.reuse, R245, PT ;  /* 0x000000f50200720c */ /* 0x040fe40003f26270 */
[C---:B------:R-:W-:Y:S02]  /*1c8f0*/  ISETP.GE.AND P5, PT, R2.reuse, R244, PT ;  /* 0x000000f40200720c */ /* 0x040fe40003fa6270 */
[C---:B------:R-:W-:Y:S02]  /*1c900*/  ISETP.GE.AND P4, PT, R2.reuse, R247, PT ;  /* 0x000000f70200720c */ /* 0x040fe40003f86270 */
[C---:B------:R-:W-:Y:S02]  /*1c910*/  ISETP.GE.AND P0, PT, R2.reuse, R246, PT ;  /* 0x000000f60200720c */ /* 0x040fe40003f06270 */
[----:B------:R-:W-:Y:S02]  /*1c920*/  IADD3 R5, R251, -R2, RZ ;  /* 0x80000002fb057210 */ /* 0x000fe40007ffe0ff */
[C---:B------:R-:W-:Y:S02]  /*1c930*/  ISETP.GE.OR P1, PT, R2.reuse, R216, !P1 ;  /* 0x000000d80200720c */ /* 0x040fe40004f26670 */
[C---:B------:R-:W-:Y:S02]  /*1c940*/  ISETP.GE.OR P4, PT, R2.reuse, R215, !P4 ;  /* 0x000000d70200720c */ /* 0x040fe40006786670 */
[C---:B------:R-:W-:Y:S02]  /*1c950*/  ISETP.GE.OR P5, PT, R2.reuse, R252, !P5 ;  /* 0x000000fc0200720c */ /* 0x040fe40006fa6670 */
[----:B------:R-:W-:Y:S02]  /*1c960*/  ISETP.GE.OR P0, PT, R2, R212, !P0 ;  /* 0x000000d40200720c */ /* 0x000fe40004706670 */
[----:B-1----:R-:W-:Y:S02]  /*1c970*/  FSEL R224, R26, -INF , !P2 ;  /* 0xff8000001ae07808 */ /* 0x002fe40005000000 */
[----:B------:R-:W-:Y:S02]  /*1c980*/  IABS R2, R4 ;  /* 0x0000000400027213 */ /* 0x000fe40000000000 */
[C---:B------:R-:W-:Y:S02]  /*1c990*/  ISETP.GE.AND P2, PT, R3.reuse, R245, PT ;  /* 0x000000f50300720c */ /* 0x040fe40003f46270 */
[----:B------:R-:W-:Y:S02]  /*1c9a0*/  IADD3 R7, R248, -R3, RZ ;  /* 0x80000003f8077210 */ /* 0x000fe40007ffe0ff */
[----:B------:R-:W-:Y:S02]  /*1c9b0*/  IABS R8, R8 ;  /* 0x0000000800087213 */ /* 0x000fe40000000000 */
[----:B------:R-:W-:Y:S02]  /*1c9c0*/  I2FP.F32.S32 R2, R2 ;  /* 0x0000000200027245 */ /* 0x000fe40000201400 */
[----:B------:R-:W-:Y:S02]  /*1c9d0*/  ISETP.GE.OR P2, PT, R3, R216, !P2 ;  /* 0x000000d80300720c */ /* 0x000fe40005746670 */
[----:B------:R-:W-:Y:S01]  /*1c9e0*/  IABS R5, R5 ;  /* 0x0000000500057213 */ /* 0x000fe20000000000 */
[----:B------:R-:W-:Y:S01]  /*1c9f0*/  FFMA.FTZ R31, R2, -UR19, R31 ;  /* 0x80000013021f7c23 */ /* 0x000fe2000801001f */
[----:B------:R-:W-:Y:S01]  /*1ca00*/  IABS R9, R6 ;  /* 0x0000000600097213 */ /* 0x000fe20000000000 */
[----:B------:R-:W-:Y:S01]  /*1ca10*/  IMAD.MOV.U32 R6, RZ, RZ, R8 ;  /* 0x000000ffff067224 */ /* 0x000fe200078e0008 */
[----:B------:R-:W-:Y:S02]  /*1ca20*/  IABS R4, R7 ;  /* 0x0000000700047213 */ /* 0x000fe40000000000 */
[----:B------:R-:W-:Y:S01]  /*1ca30*/  FSEL R214, R27, -INF , !P6 ;  /* 0xff8000001bd67808 */ /* 0x000fe20007000000 */
[----:B------:R-:W-:Y:S01]  /*1ca40*/  IMAD.MOV.U32 R7, RZ, RZ, R9 ;  /* 0x000000ffff077224 */ /* 0x000fe200078e0009 */
[----:B------:R-:W-:Y:S02]  /*1ca50*/  FSEL R28, R28, -INF , !P1 ;  /* 0xff8000001c1c7808 */ /* 0x000fe40004800000 */
[----:B------:R-:W-:Y:S02]  /*1ca60*/  FSEL R29, R29, -INF , !P2 ;  /* 0xff8000001d1d7808 */ /* 0x000fe40005000000 */
[----:B------:R-:W-:Y:S02]  /*1ca70*/  I2FP.F32.S32 R5, R5 ;  /* 0x0000000500057245 */ /* 0x000fe40000201400 */
[----:B------:R-:W-:Y:S02]  /*1ca80*/  ISETP.GE.AND P1, PT, R3, R247, PT ;  /* 0x000000f70300720c */ /* 0x000fe40003f26270 */
[----:B------:R-:W-:Y:S01]  /*1ca90*/  I2FP.F32.S32 R2, R4 ;  /* 0x0000000400027245 */ /* 0x000fe20000201400 */
[----:B------:R-:W-:Y:S01]  /*1caa0*/  FFMA.FTZ R30, R5, -UR19, R30 ;  /* 0x80000013051e7c23 */ /* 0x000fe2000801001e */
[C---:B------:R-:W-:Y:S01]  /*1cab0*/  ISETP.GE.AND P6, PT, R3.reuse, R244, PT ;  /* 0x000000f40300720c */ /* 0x040fe20003fc6270 */
[----:B------:R-:W-:Y:S01]  /*1cac0*/  VIADD R4, R0, 0x20 ;  /* 0x0000002000047836 */ /* 0x000fe20000000000 */
[C---:B------:R-:W-:Y:S01]  /*1cad0*/  ISETP.GE.AND P2, PT, R3.reuse, R246, PT ;  /* 0x000000f60300720c */ /* 0x040fe20003f46270 */
[----:B------:R-:W-:Y:S01]  /*1cae0*/  FFMA.FTZ R33, R2, -UR19, R33 ;  /* 0x8000001302217c23 */ /* 0x000fe20008010021 */
[----:B------:R-:W-:Y:S02]  /*1caf0*/  I2FP.F32.S32 R6, R6 ;  /* 0x0000000600067245 */ /* 0x000fe40000201400 */
[C---:B------:R-:W-:Y:S02]  /*1cb00*/  ISETP.GE.OR P1, PT, R3.reuse, R215, !P1 ;  /* 0x000000d70300720c */ /* 0x040fe40004f26670 */
[C---:B------:R-:W-:Y:S01]  /*1cb10*/  ISETP.GE.OR P6, PT, R3.reuse, R252, !P6 ;  /* 0x000000fc0300720c */ /* 0x040fe200077c6670 */
[----:B------:R-:W-:Y:S01]  /*1cb20*/  FFMA.FTZ R32, R6, -UR19, R32 ;  /* 0x8000001306207c23 */ /* 0x000fe20008010020 */
[----:B------:R-:W-:Y:S01]  /*1cb30*/  ISETP.GE.OR P2, PT, R3, R212, !P2 ;  /* 0x000000d40300720c */ /* 0x000fe20005746670 */
[C---:B------:R-:W-:Y:S01]  /*1cb40*/  IMAD.IADD R3, R250.reuse, 0x1, -R3 ;  /* 0x00000001fa037824 */ /* 0x040fe200078e0a03 */
[----:B------:R-:W-:Y:S01]  /*1cb50*/  I2FP.F32.S32 R5, R7 ;  /* 0x0000000700057245 */ /* 0x000fe20000201400 */
[----:B------:R-:W-:Y:S01]  /*1cb60*/  IMAD.IADD R6, R250, 0x1, -R4 ;  /* 0x00000001fa067824 */ /* 0x000fe200078e0a04 */
[----:B------:R-:W-:Y:S02]  /*1cb70*/  IADD3 R2, R0, 0x21, RZ ;  /* 0x0000002100027810 */ /* 0x000fe40007ffe0ff */
[----:B------:R-:W-:Y:S01]  /*1cb80*/  IABS R10, R3 ;  /* 0x00000003000a7213 */ /* 0x000fe20000000000 */
[----:B------:R-:W-:Y:S01]  /*1cb90*/  FFMA.FTZ R34, R5, -UR19, R34 ;  /* 0x8000001305227c23 */ /* 0x000fe20008010022 */
[C---:B------:R-:W-:Y:S01]  /*1cba0*/  IADD3 R8, R248.reuse, -R2, RZ ;  /* 0x80000002f8087210 */ /* 0x040fe20007ffe0ff */
[----:B------:R-:W-:Y:S01]  /*1cbb0*/  IMAD.IADD R5, R248, 0x1, -R4 ;  /* 0x00000001f8057824 */ /* 0x000fe200078e0a04 */
[----:B------:R-:W-:Y:S01]  /*1cbc0*/  IABS R3, R6 ;  /* 0x0000000600037213 */ /* 0x000fe20000000000 */
[----:B------:R-:W-:Y:S01]  /*1cbd0*/  IMAD.IADD R9, R250, 0x1, -R2 ;  /* 0x00000001fa097824 */ /* 0x000fe200078e0a02 */
[----:B------:R-:W-:Y:S01]  /*1cbe0*/  IABS R6, R8 ;  /* 0x0000000800067213 */ /* 0x000fe20000000000 */
[----:B------:R-:W-:Y:S01]  /*1cbf0*/  IMAD.MOV.U32 R8, RZ, RZ, R10 ;  /* 0x000000ffff087224 */ /* 0x000fe200078e000a */
[----:B------:R-:W-:Y:S02]  /*1cc00*/  IABS R7, R5 ;  /* 0x0000000500077213 */ /* 0x000fe40000000000 */
[----:B------:R-:W-:Y:S02]  /*1cc10*/  I2FP.F32.S32 R3, R3 ;  /* 0x0000000300037245 */ /* 0x000fe40000201400 */
[----:B------:R-:W-:Y:S02]  /*1cc20*/  I2FP.F32.S32 R8, R8 ;  /* 0x0000000800087245 */ /* 0x000fe40000201400 */
[----:B------:R-:W-:Y:S01]  /*1cc30*/  I2FP.F32.S32 R7, R7 ;  /* 0x0000000700077245 */ /* 0x000fe20000201400 */
[----:B------:R-:W-:Y:S01]  /*1cc40*/  FFMA.FTZ R38, R3, -UR19, R38 ;  /* 0x8000001303267c23 */ /* 0x000fe20008010026 */
[----:B------:R-:W-:Y:S01]  /*1cc50*/  FSEL R232, R30, -INF , !P5 ;  /* 0xff8000001ee87808 */ /* 0x000fe20006800000 */
[----:B------:R-:W-:Y:S01]  /*1cc60*/  FFMA.FTZ R35, R8, -UR19, R35 ;  /* 0x8000001308237c23 */ /* 0x000fe20008010023 */
[----:B------:R-:W-:Y:S01]  /*1cc70*/  FSEL R213, R31, -INF , !P6 ;  /* 0xff8000001fd57808 */ /* 0x000fe20007000000 */
[----:B------:R-:W-:Y:S01]  /*1cc80*/  FFMA.FTZ R36, R7, -UR19, R36 ;  /* 0x8000001307247c23 */ /* 0x000fe20008010024 */
[----:B------:R-:W-:Y:S01]  /*1cc90*/  ISETP.GE.AND P5, PT, R4, R247, PT ;  /* 0x000000f70400720c */ /* 0x000fe20003fa6270 */
[----:B------:R-:W-:Y:S01]  /*1cca0*/  VIADD R3, R0, 0x28 ;  /* 0x0000002800037836 */ /* 0x000fe20000000000 */
[C---:B------:R-:W-:Y:S02]  /*1ccb0*/  ISETP.GE.AND P6, PT, R4.reuse, R246, PT ;  /* 0x000000f60400720c */ /* 0x040fe40003fc6270 */
[C---:B------:R-:W-:Y:S02]  /*1ccc0*/  ISETP.GE.OR P5, PT, R4.reuse, R215, !P5 ;  /* 0x000000d70400720c */ /* 0x040fe40006fa6670 */
[----:B------:R-:W-:Y:S02]  /*1ccd0*/  ISETP.GE.OR P6, PT, R4, R212, !P6 ;  /* 0x000000d40400720c */ /* 0x000fe400077c6670 */
[----:B------:R-:W-:Y:S02]  /*1cce0*/  IABS R5, R9 ;  /* 0x0000000900057213 */ /* 0x000fe40000000000 */
[----:B------:R-:W-:Y:S02]  /*1ccf0*/  I2FP.F32.S32 R6, R6 ;  /* 0x0000000600067245 */ /* 0x000fe40000201400 */
[----:B------:R-:W-:Y:S02]  /*1cd00*/  FSEL R33, R33, -INF , !P1 ;  /* 0xff80000021217808 */ /* 0x000fe40004800000 */
        /* <DEDUP_REMOVED lines=8> */
[----:B------:R-:W-:Y:S02]  /*1cd90*/  I2FP.F32.S32 R5, R5 ;  /* 0x0000000500057245 */ /* 0x000fe40000201400 */
[-C--:B------:R-:W-:Y:S02]  /*1cda0*/  ISETP.GE.AND P6, PT, R2, R244.reuse, PT ;  /* 0x000000f40200720c */ /* 0x080fe40003fc6270 */
[----:B------:R-:W-:Y:S01]  /*1cdb0*/  FSEL R34, R34, -INF , !P0 ;  /* 0xff80000022227808 */ /* 0x000fe20004000000 */
[----:B------:R-:W-:Y:S01]  /*1cdc0*/  FFMA.FTZ R39, R5, -UR19, R39 ;  /* 0x8000001305277c23 */ /* 0x000fe20008010027 */
[----:B------:R-:W-:Y:S01]  /*1cdd0*/  FSEL R32, R32, -INF , !P4 ;  /* 0xff80000020207808 */ /* 0x000fe20006000000 */
[----:B------:R-:W-:Y:S01]  /*1cde0*/  IMAD.IADD R5, R251, 0x1, -R4 ;  /* 0x00000001fb057824 */ /* 0x000fe200078e0a04 */
[C---:B------:R-:W-:Y:S02]  /*1cdf0*/  ISETP.GE.AND P4, PT, R4.reuse, R245, PT ;  /* 0x000000f50400720c */ /* 0x040fe40003f86270 */
[----:B------:R-:W-:Y:S02]  /*1ce00*/  ISETP.GE.AND P0, PT, R4, R244, PT ;  /* 0x000000f40400720c */ /* 0x000fe40003f06270 */
[----:B------:R-:W-:Y:S02]  /*1ce10*/  IADD3 R7, R249, -R4, RZ ;  /* 0x80000004f9077210 */ /* 0x000fe40007ffe0ff */
[C---:B------:R-:W-:Y:S02]  /*1ce20*/  ISETP.GE.OR P1, PT, R2.reuse, R215, !P1 ;  /* 0x000000d70200720c */ /* 0x040fe40004f26670 */
[C---:B------:R-:W-:Y:S02]  /*1ce30*/  ISETP.GE.OR P5, PT, R2.reuse, R216, !P5 ;  /* 0x000000d80200720c */ /* 0x040fe40006fa6670 */
[C---:B------:R-:W-:Y:S02]  /*1ce40*/  ISETP.GE.OR P2, PT, R2.reuse, R212, !P2 ;  /* 0x000000d40200720c */ /* 0x040fe40005746670 */
[----:B------:R-:W-:Y:S01]  /*1ce50*/  ISETP.GE.OR P6, PT, R2, R252, !P6 ;  /* 0x000000fc0200720c */ /* 0x000fe200077c6670 */
[----:B------:R-:W-:Y:S01]  /*1ce60*/  IMAD.IADD R2, R251, 0x1, -R2 ;  /* 0x00000001fb027824 */ /* 0x000fe200078e0a02 */
[C---:B------:R-:W-:Y:S02]  /*1ce70*/  ISETP.GE.OR P4, PT, R4.reuse, R216, !P4 ;  /* 0x000000d80400720c */ /* 0x040fe40006786670 */
[----:B------:R-:W-:Y:S02]  /*1ce80*/  ISETP.GE.OR P0, PT, R4, R252, !P0 ;  /* 0x000000fc0400720c */ /* 0x000fe40004706670 */
[----:B------:R-:W-:Y:S02]  /*1ce90*/  IABS R9, R7 ;  /* 0x0000000700097213 */ /* 0x000fe40000000000 */
[----:B------:R-:W-:Y:S02]  /*1cea0*/  IADD3 R4, R249, -R3, RZ ;  /* 0x80000003f9047210 */ /* 0x000fe40007ffe0ff */
[----:B------:R-:W-:Y:S02]  /*1ceb0*/  IABS R8, R6 ;  /* 0x0000000600087213 */ /* 0x000fe40000000000 */
[----:B------:R-:W-:Y:S02]  /*1cec0*/  IABS R6, R2 ;  /* 0x0000000200067213 */ /* 0x000fe40000000000 */
[----:B------:R-:W-:Y:S01]  /*1ced0*/  IABS R2, R4 ;  /* 0x0000000400027213 */ /* 0x000fe20000000000 */
[----:B------:R-:W-:Y:S01]  /*1cee0*/  IMAD.MOV.U32 R4, RZ, RZ, R9 ;  /* 0x000000ffff047224 */ /* 0x000fe200078e0009 */
        /* <DEDUP_REMOVED lines=10> */
[----:B------:R-:W-:Y:S02]  /*1cf90*/  VIADD R2, R0, 0x29 ;  /* 0x0000002900027836 */ /* 0x000fe40000000000 */
[----:B------:R-:W-:Y:S01]  /*1cfa0*/  FFMA.FTZ R43, R6, -UR19, R43 ;  /* 0x80000013062b7c23 */ /* 0x000fe2000801002b */
[----:B------:R-:W-:Y:S01]  /*1cfb0*/  FSEL R37, R37, -INF , !P1 ;  /* 0xff80000025257808 */ /* 0x000fe20004800000 */
[--C-:B------:R-:W-:Y:S01]  /*1cfc0*/  IMAD.IADD R6, R251, 0x1, -R3.reuse ;  /* 0x00000001fb067824 */ /* 0x100fe200078e0a03 */
[----:B------:R-:W-:Y:S01]  /*1cfd0*/  FSEL R39, R39, -INF , !P2 ;  /* 0xff80000027277808 */ /* 0x000fe20005000000 */
[----:B------:R-:W-:Y:S01]  /*1cfe0*/  FFMA.FTZ R42, R7, -UR19, R42 ;  /* 0x80000013072a7c23 */ /* 0x000fe2000801002a */
[----:B------:R-:W-:Y:S01]  /*1cff0*/  FSEL R40, R40, -INF , !P4 ;  /* 0xff80000028287808 */ /* 0x000fe20006000000 */
[--C-:B------:R-:W-:Y:S01]  /*1d000*/  IMAD.IADD R5, R250, 0x1, -R3.reuse ;  /* 0x00000001fa057824 */ /* 0x100fe200078e0a03 */
[----:B------:R-:W-:Y:S01]  /*1d010*/  FSEL R41, R41, -INF , !P5 ;  /* 0xff80000029297808 */ /* 0x000fe20006800000 */
[C---:B------:R-:W-:Y:S01]  /*1d020*/  IMAD.IADD R7, R248.reuse, 0x1, -R3 ;  /* 0x00000001f8077824 */ /* 0x040fe200078e0a03 */
[C---:B------:R-:W-:Y:S02]  /*1d030*/  ISETP.GE.AND P1, PT, R3.reuse, R245, PT ;  /* 0x000000f50300720c */ /* 0x040fe40003f26270 */
[C---:B------:R-:W-:Y:S02]  /*1d040*/  ISETP.GE.AND P2, PT, R3.reuse, R247, PT ;  /* 0x000000f70300720c */ /* 0x040fe40003f46270 */
[C---:B------:R-:W-:Y:S02]  /*1d050*/  ISETP.GE.AND P4, PT, R3.reuse, R246, PT ;  /* 0x000000f60300720c */ /* 0x040fe40003f86270 */
[----:B------:R-:W-:Y:S02]  /*1d060*/  ISETP.GE.AND P5, PT, R3, R244, PT ;  /* 0x000000f40300720c */ /* 0x000fe40003fa6270 */
[----:B------:R-:W-:Y:S02]  /*1d070*/  IADD3 R4, R249, -R2, RZ ;  /* 0x80000002f9047210 */ /* 0x000fe40007ffe0ff */
[C---:B------:R-:W-:Y:S02]  /*1d080*/  ISETP.GE.OR P1, PT, R3.reuse, R216, !P1 ;  /* 0x000000d80300720c */ /* 0x040fe40004f26670 */
[C---:B------:R-:W-:Y:S02]  /*1d090*/  ISETP.GE.OR P2, PT, R3.reuse, R215, !P2 ;  /* 0x000000d70300720c */ /* 0x040fe40005746670 */
[C---:B------:R-:W-:Y:S02]  /*1d0a0*/  ISETP.GE.OR P4, PT, R3.reuse, R212, !P4 ;  /* 0x000000d40300720c */ /* 0x040fe40006786670 */
[----:B------:R-:W-:Y:S02]  /*1d0b0*/  ISETP.GE.OR P5, PT, R3, R252, !P5 ;  /* 0x000000fc0300720c */ /* 0x000fe40006fa6670 */
[----:B------:R-:W-:Y:S02]  /*1d0c0*/  IABS R8, R6 ;  /* 0x0000000600087213 */ /* 0x000fe40000000000 */
[----:B------:R-:W-:Y:S02]  /*1d0d0*/  IABS R3, R4 ;  /* 0x0000000400037213 */ /* 0x000fe40000000000 */
[----:B------:R-:W-:Y:S02]  /*1d0e0*/  IABS R6, R5 ;  /* 0x0000000500067213 */ /* 0x000fe40000000000 */
[----:B------:R-:W-:Y:S01]  /*1d0f0*/  IABS R4, R7 ;  /* 0x0000000700047213 */ /* 0x000fe20000000000 */
[----:B------:R-:W-:Y:S01]  /*1d100*/  IMAD.IADD R7, R248, 0x1, -R2 ;  /* 0x00000001f8077824 */ /* 0x000fe200078e0a02 */
[----:B------:R-:W-:Y:S02]  /*1d110*/  MOV R5, R8 ;  /* 0x0000000800057202 */ /* 0x000fe40000000f00 */
[----:B------:R-:W-:Y:S02]  /*1d120*/  I2FP.F32.S32 R6, R6 ;  /* 0x0000000600067245 */ /* 0x000fe40000201400 */
[----:B------:R-:W-:Y:S02]  /*1d130*/  I2FP.F32.S32 R4, R4 ;  /* 0x0000000400047245 */ /* 0x000fe40000201400 */
[----:B------:R-:W-:Y:S01]  /*1d140*/  I2FP.F32.S32 R3, R3 ;  /* 0x0000000300037245 */ /* 0x000fe20000201400 */
[----:B------:R-:W-:Y:S01]  /*1d150*/  FFMA.FTZ R50, R6, -UR19, R50 ;  /* 0x8000001306327c23 */ /* 0x000fe20008010032 */
[----:B------:R-:W-:Y:S01]  /*1d160*/  FSEL R44, R44, -INF , !P1 ;  /* 0xff8000002c2c7808 */ /* 0x000fe20004800000 */
[----:B------:R-:W-:Y:S01]  /*1d170*/  FFMA.FTZ R48, R4, -UR19, R48 ;  /* 0x8000001304307c23 */ /* 0x000fe20008010030 */
[C---:B------:R-:W-:Y:S01]  /*1d180*/  ISETP.GE.AND P1, PT, R2.reuse, R245, PT ;  /* 0x000000f50200720c */ /* 0x040fe20003f26270 */
[----:B------:R-:W-:Y:S01]  /*1d190*/  FFMA.FTZ R45, R3, -UR19, R45 ;  /* 0x80000013032d7c23 */ /* 0x000fe2000801002d */
[----:B------:R-:W-:Y:S01]  /*1d1a0*/  I2FP.F32.S32 R5, R5 ;  /* 0x0000000500057245 */ /* 0x000fe20000201400 */
[----:B------:R-:W-:Y:S01]  /*1d1b0*/  IMAD.IADD R3, R251, 0x1, -R2 ;  /* 0x00000001fb037824 */ /* 0x000fe200078e0a02 */
[----:B------:R-:W-:Y:S01]  /*1d1c0*/  ISETP.GE.OR P1, PT, R2, R216, !P1 ;  /* 0x000000d80200720c */ /* 0x000fe20004f26670 */
[----:B------:R-:W-:Y:S01]  /*1d1d0*/  VIADD R4, R0, 0x30 ;  /* 0x0000003000047836 */ /* 0x000fe20000000000 */
[----:B------:R-:W-:Y:S01]  /*1d1e0*/  FSEL R50, R50, -INF , !P4 ;  /* 0xff80000032327808 */ /* 0x000fe20006000000 */
[----:B------:R-:W-:Y:S01]  /*1d1f0*/  FFMA.FTZ R46, R5, -UR19, R46 ;  /* 0x80000013052e7c23 */ /* 0x000fe2000801002e */
[----:B------:R-:W-:Y:S01]  /*1d200*/  IADD3 R5, R250, -R2, RZ ;  /* 0x80000002fa057210 */ /* 0x000fe20007ffe0ff */
[--C-:B------:R-:W-:Y:S01]  /*1d210*/  IMAD.IADD R6, R248, 0x1, -R4.reuse ;  /* 0x00000001f8067824 */ /* 0x100fe200078e0a04 */
[----:B------:R-:W-:Y:S02]  /*1d220*/  FSEL R48, R48, -INF , !P2 ;  /* 0xff80000030307808 */ /* 0x000fe40005000000 */
[----:B------:R-:W-:Y:S02]  /*1d230*/  FSEL R45, R45, -INF , !P1 ;  /* 0xff8000002d2d7808 */ /* 0x000fe40004800000 */
[C---:B------:R-:W-:Y:S02]  /*1d240*/  ISETP.GE.AND P1, PT, R2.reuse, R247, PT ;  /* 0x000000f70200720c */ /* 0x040fe40003f26270 */
[C---:B------:R-:W-:Y:S02]  /*1d250*/  ISETP.GE.AND P2, PT, R2.reuse, R246, PT ;  /* 0x000000f60200720c */ /* 0x040fe40003f46270 */
[C---:B------:R-:W-:Y:S02]  /*1d260*/  ISETP.GE.AND P4, PT, R2.reuse, R244, PT ;  /* 0x000000f40200720c */ /* 0x040fe40003f86270 */
[----:B------:R-:W-:Y:S02]  /*1d270*/  IABS R3, R3 ;  /* 0x0000000300037213 */ /* 0x000fe40000000000 */
[----:B------:R-:W-:Y:S02]  /*1d280*/  IABS R8, R5 ;  /* 0x0000000500087213 */ /* 0x000fe40000000000 */
[C---:B------:R-:W-:Y:S02]  /*1d290*/  ISETP.GE.OR P1, PT, R2.reuse, R215, !P1 ;  /* 0x000000d70200720c */ /* 0x040fe40004f26670 */
[C---:B------:R-:W-:Y:S02]  /*1d2a0*/  ISETP.GE.OR P2, PT, R2.reuse, R212, !P2 ;  /* 0x000000d40200720c */ /* 0x040fe40005746670 */
[----:B------:R-:W-:Y:S01]  /*1d2b0*/  ISETP.GE.OR P4, PT, R2, R252, !P4 ;  /* 0x000000fc0200720c */ /* 0x000fe20006786670 */
[----:B------:R-:W-:Y:S01]  /*1d2c0*/  IMAD.IADD R2, R250, 0x1, -R4 ;  /* 0x00000001fa027824 */ /* 0x000fe200078e0a04 */
[----:B------:R-:W-:Y:S02]  /*1d2d0*/  MOV R5, R3 ;  /* 0x0000000300057202 */ /* 0x000fe40000000f00 */
[----:B------:R-:W-:Y:S01]  /*1d2e0*/  IABS R3, R6 ;  /* 0x0000000600037213 */ /* 0x000fe20000000000 */
[----:B------:R-:W-:Y:S01]  /*1d2f0*/  IMAD.MOV.U32 R6, RZ, RZ, R8 ;  /* 0x000000ffff067224 */ /* 0x000fe200078e0008 */
[----:B------:R-:W-:Y:S02]  /*1d300*/  IABS R7, R7 ;  /* 0x0000000700077213 */ /* 0x000fe40000000000 */
[----:B------:R-:W-:Y:S02]  /*1d310*/  I2FP.F32.S32 R5, R5 ;  /* 0x0000000500057245 */ /* 0x000fe40000201400 */
[----:B------:R-:W-:Y:S02]  /*1d320*/  IABS R2, R2 ;  /* 0x0000000200027213 */ /* 0x000fe40000000000 */
[----:B------:R-:W-:Y:S01]  /*1d330*/  I2FP.F32.S32 R7, R7 ;  /* 0x0000000700077245 */ /* 0x000fe20000201400 */
[----:B------:R-:W-:Y:S01]  /*1d340*/  FFMA.FTZ R47, R5, -UR19, R47 ;  /* 0x80000013052f7c23 */ /* 0x000fe2000801002f */
[----:B------:R-:W-:Y:S02]  /*1d350*/  I2FP.F32.S32 R6, R6 ;  /* 0x0000000600067245 */ /* 0x000fe40000201400 */
[----:B------:R-:W-:Y:S01]  /*1d360*/  I2FP.F32.S32 R5, R3 ;  /* 0x0000000300057245 */ /* 0x000fe20000201400 */
[----:B------:R-:W-:Y:S01]  /*1d370*/  VIADD R3, R0, 0x31 ;  /* 0x0000003100037836 */ /* 0x000fe20000000000 */
[----:B------:R-:W-:Y:S01]  /*1d380*/  I2FP.F32.S32 R2, R2 ;  /* 0x0000000200027245 */ /* 0x000fe20000201400 */
[----:B------:R-:W-:Y:S01]  /*1d390*/  FFMA.FTZ R49, R7, -UR19, R49 ;  /* 0x8000001307317c23 */ /* 0x000fe20008010031 */
[----:B------:R-:W-:Y:S01]  /*1d3a0*/  FFMA.FTZ R51, R6, -UR19, R51 ;  /* 0x8000001306337c23 */ /* 0x000fe20008010033 */
[----:B------:R-:W-:Y:S02]  /*1d3b0*/  IMAD.IADD R6, R250, 0x1, -R3 ;  /* 0x00000001fa067824 */ /* 0x000fe400078e0a03 */
[----:B------:R-:W-:Y:S01]  /*1d3c0*/  FFMA.FTZ R52, R5, -UR19, R52 ;  /* 0x8000001305347c23 */ /* 0x000fe20008010034 */
[----:B------:R-:W-:Y:S01]  /*1d3d0*/  FFMA.FTZ R54, R2, -UR19, R54 ;  /* 0x8000001302367c23 */ /* 0x000fe20008010036 */
[----:B------:R-:W-:Y:S01]  /*1d3e0*/  IADD3 R2, R248, -R3, RZ ;  /* 0x80000003f8027210 */ /* 0x000fe20007ffe0ff */
[----:B------:R-:W-:Y:S01]  /*1d3f0*/  IMAD.IADD R7, R249, 0x1, -R4 ;  /* 0x00000001f9077824 */ /* 0x000fe200078e0a04 */
[----:B------:R-:W-:Y:S02]  /*1d400*/  FSEL R49, R49, -INF , !P1 ;  /* 0xff80000031317808 */ /* 0x000fe40004800000 */
[----:B------:R-:W-:Y:S02]  /*1d410*/  FSEL R51, R51, -INF , !P2 ;  /* 0xff80000033337808 */ /* 0x000fe40005000000 */
[C---:B------:R-:W-:Y:S02]  /*1d420*/  ISETP.GE.AND P1, PT, R4.reuse, R247, PT ;  /* 0x000000f70400720c */ /* 0x040fe40003f26270 */
[C---:B------:R-:W-:Y:S02]  /*1d430*/  ISETP.GE.AND P2, PT, R4.reuse, R246, PT ;  /* 0x000000f60400720c */ /* 0x040fe40003f46270 */
[----:B------:R-:W-:Y:S02]  /*1d440*/  IABS R5, R2 ;  /* 0x0000000200057213 */ /* 0x000fe40000000000 */
[----:B------:R-:W-:Y:S02]  /*1d450*/  IABS R2, R6 ;  /* 0x0000000600027213 */ /* 0x000fe40000000000 */
[C---:B------:R-:W-:Y:S02]  /*1d460*/  ISETP.GE.OR P1, PT, R4.reuse, R215, !P1 ;  /* 0x000000d70400720c */ /* 0x040fe40004f26670 */
[----:B------:R-:W-:Y:S02]  /*1d470*/  ISETP.GE.OR P2, PT, R4, R212, !P2 ;  /* 0x000000d40400720c */ /* 0x000fe40005746670 */
[----:B------:R-:W-:Y:S02]  /*1d480*/  I2FP.F32.S32 R5, R5 ;  /* 0x0000000500057245 */ /* 0x000fe40000201400 */
[----:B------:R-:W-:Y:S02]  /*1d490*/  I2FP.F32.S32 R2, R2 ;  /* 0x0000000200027245 */ /* 0x000fe40000201400 */
[----:B------:R-:W-:Y:S01]  /*1d4a0*/  FSEL R54, R54, -INF , !P2 ;  /* 0xff80000036367808 */ /* 0x000fe20005000000 */
[----:B------:R-:W-:Y:S01]  /*1d4b0*/  FFMA.FTZ R53, R5, -UR19, R53 ;  /* 0x8000001305357c23 */ /* 0x000fe20008010035 */
[----:B------:R-:W-:Y:S01]  /*1d4c0*/  FSEL R52, R52, -INF , !P1 ;  /* 0xff80000034347808 */ /* 0x000fe20004800000 */
[----:B------:R-:W-:Y:S01]  /*1d4d0*/  FFMA.FTZ R55, R2, -UR19, R55 ;  /* 0x8000001302377c23 */ /* 0x000fe20008010037 */
[C---:B------:R-:W-:Y:S01]  /*1d4e0*/  ISETP.GE.AND P1, PT, R3.reuse, R247, PT ;  /* 0x000000f70300720c */ /* 0x040fe20003f26270 */
[----:B------:R-:W-:Y:S01]  /*1d4f0*/  VIADD R2, R0, 0x38 ;  /* 0x0000003800027836 */ /* 0x000fe20000000000 */
[C---:B------:R-:W-:Y:S02]  /*1d500*/  ISETP.GE.AND P2, PT, R3.reuse, R246, PT ;  /* 0x000000f60300720c */ /* 0x040fe40003f46270 */
[----:B------:R-:W-:Y:S01]  /*1d510*/  ISETP.GE.OR P1, PT, R3, R215, !P1 ;  /* 0x000000d70300720c */ /* 0x000fe20004f26670 */
[----:B------:R-:W-:Y:S01]  /*1d520*/  IMAD.IADD R5, R249, 0x1, -R2 ;  /* 0x00000001f9057824 */ /* 0x000fe200078e0a02 */
[----:B------:R-:W-:Y:S02]  /*1d530*/  ISETP.GE.OR P2, PT, R3, R212, !P2 ;  /* 0x000000d40300720c */ /* 0x000fe40005746670 */
[----:B------:R-:W-:Y:S02]  /*1d540*/  FSEL R53, R53, -INF , !P1 ;  /* 0xff80000035357808 */ /* 0x000fe40004800000 */
[----:B------:R-:W-:Y:S02]  /*1d550*/  FSEL R55, R55, -INF , !P2 ;  /* 0xff80000037377808 */ /* 0x000fe40005000000 */
[C---:B------:R-:W-:Y:S02]  /*1d560*/  ISETP.GE.AND P1, PT, R4.reuse, R245, PT ;  /* 0x000000f50400720c */ /* 0x040fe40003f26270 */
[----:B------:R-:W-:Y:S02]  /*1d570*/  ISETP.GE.AND P2, PT, R4, R244, PT ;  /* 0x000000f40400720c */ /* 0x000fe40003f46270 */
[----:B------:R-:W-:Y:S02]  /*1d580*/  IADD3 R0, R0, 0x39, RZ ;  /* 0x0000003900007810 */ /* 0x000fe40007ffe0ff */
[C---:B------:R-:W-:Y:S02]  /*1d590*/  ISETP.GE.OR P1, PT, R4.reuse, R216, !P1 ;  /* 0x000000d80400720c */ /* 0x040fe40004f26670 */
[----:B------:R-:W-:Y:S01]  /*1d5a0*/  ISETP.GE.OR P2, PT, R4, R252, !P2 ;  /* 0x000000fc0400720c */ /* 0x000fe20005746670 */
[----:B------:R-:W-:Y:S01]  /*1d5b0*/  IMAD.IADD R4, R251, 0x1, -R4 ;  /* 0x00000001fb047824 */ /* 0x000fe200078e0a04 */
[----:B------:R-:W-:Y:S01]  /*1d5c0*/  IABS R5, R5 ;  /* 0x0000000500057213 */ /* 0x000fe20000000000 */
[C---:B------:R-:W-:Y:S01]  /*1d5d0*/  IMAD.IADD R8, R249.reuse, 0x1, -R0 ;  /* 0x00000001f9087824 */ /* 0x040fe200078e0a00 */
[----:B------:R-:W-:Y:S02]  /*1d5e0*/  IADD3 R6, R249, -R3, RZ ;  /* 0x80000003f9067210 */ /* 0x000fe40007ffe0ff */
[----:B------:R-:W-:Y:S02]  /*1d5f0*/  IABS R9, R4 ;  /* 0x0000000400097213 */ /* 0x000fe40000000000 */
[----:B------:R-:W-:Y:S02]  /*1d600*/  IABS R4, R8 ;  /* 0x0000000800047213 */ /* 0x000fe40000000000 */
[----:B------:R-:W-:Y:S02]  /*1d610*/  MOV R8, R9 ;  /* 0x0000000900087202 */ /* 0x000fe40000000f00 */
[----:B------:R-:W-:Y:S02]  /*1d620*/  IABS R7, R7 ;  /* 0x0000000700077213 */ /* 0x000fe40000000000 */
[----:B------:R-:W-:Y:S02]  /*1d630*/  I2FP.F32.S32 R5, R5 ;  /* 0x0000000500057245 */ /* 0x000fe40000201400 */
[----:B------:R-:W-:Y:S02]  /*1d640*/  I2FP.F32.S32 R8, R8 ;  /* 0x0000000800087245 */ /* 0x000fe40000201400 */
[----:B------:R-:W-:Y:S01]  /*1d650*/  IABS R6, R6 ;  /* 0x0000000600067213 */ /* 0x000fe20000000000 */
[----:B------:R-:W-:Y:S01]  /*1d660*/  FFMA.FTZ R60, R5, -UR19, R60 ;  /* 0x80000013053c7c23 */ /* 0x000fe2000801003c */
[----:B------:R-:W-:Y:S01]  /*1d670*/  I2FP.F32.S32 R4, R4 ;  /* 0x0000000400047245 */ /* 0x000fe20000201400 */
[----:B------:R-:W-:Y:S01]  /*1d680*/  IMAD.IADD R5, R248, 0x1, -R2 ;  /* 0x00000001f8057824 */ /* 0x000fe200078e0a02 */
[----:B------:R-:W-:Y:S01]  /*1d690*/  I2FP.F32.S32 R7, R7 ;  /* 0x0000000700077245 */ /* 0x000fe20000201400 */
[----:B------:R-:W-:Y:S01]  /*1d6a0*/  FFMA.FTZ R58, R8, -UR19, R58 ;  /* 0x80000013083a7c23 */ /* 0x000fe2000801003a */
[----:B------:R-:W-:Y:S01]  /*1d6b0*/  I2FP.F32.S32 R6, R6 ;  /* 0x0000000600067245 */ /* 0x000fe20000201400 */
[----:B------:R-:W-:Y:S02]  /*1d6c0*/  IMAD.IADD R8, R250, 0x1, -R0 ;  /* 0x00000001fa087824 */ /* 0x000fe400078e0a00 */
[----:B------:R-:W-:Y:S01]  /*1d6d0*/  FFMA.FTZ R61, R4, -UR19, R61 ;  /* 0x80000013043d7c23 */ /* 0x000fe2000801003d */
[----:B------:R-:W-:Y:S01]  /*1d6e0*/  FFMA.FTZ R56, R7, -UR19, R56 ;  /* 0x8000001307387c23 */ /* 0x000fe20008010038 */
[----:B------:R-:W-:Y:S02]  /*1d6f0*/  IMAD.IADD R4, R250, 0x1, -R2 ;  /* 0x00000001fa047824 */ /* 0x000fe400078e0a02 */
[----:B------:R-:W-:Y:S01]  /*1d700*/  FFMA.FTZ R57, R6, -UR19, R57 ;  /* 0x8000001306397c23 */ /* 0x000fe20008010039 */
[----:B------:R-:W-:Y:S02]  /*1d710*/  IADD3 R6, R248, -R0, RZ ;  /* 0x80000000f8067210 */ /* 0x000fe40007ffe0ff */
[----:B------:R-:W-:Y:S02]  /*1d720*/  IABS R7, R5 ;  /* 0x0000000500077213 */ /* 0x000fe40000000000 */
[----:B------:R-:W-:Y:S02]  /*1d730*/  IABS R5, R8 ;  /* 0x0000000800057213 */ /* 0x000fe40000000000 */
[----:B------:R-:W-:Y:S02]  /*1d740*/  FSEL R56, R56, -INF , !P1 ;  /* 0xff80000038387808 */ /* 0x000fe40004800000 */
[C---:B------:R-:W-:Y:S02]  /*1d750*/  ISETP.GE.AND P1, PT, R3.reuse, R245, PT ;  /* 0x000000f50300720c */ /* 0x040fe40003f26270 */
[----:B------:R-:W-:Y:S02]  /*1d760*/  IABS R4, R4 ;  /* 0x0000000400047213 */ /* 0x000fe40000000000 */
[----:B------:R-:W-:Y:S02]  /*1d770*/  IABS R6, R6 ;  /* 0x0000000600067213 */ /* 0x000fe40000000000 */
[----:B------:R-:W-:Y:S02]  /*1d780*/  I2FP.F32.S32 R5, R5 ;  /* 0x0000000500057245 */ /* 0x000fe40000201400 */
[----:B------:R-:W-:Y:S02]  /*1d790*/  ISETP.GE.OR P1, PT, R3, R216, !P1 ;  /* 0x000000d80300720c */ /* 0x000fe40004f26670 */
[----:B------:R-:W-:Y:S01]  /*1d7a0*/  I2FP.F32.S32 R4, R4 ;  /* 0x0000000400047245 */ /* 0x000fe20000201400 */
[----:B------:R-:W-:Y:S01]  /*1d7b0*/  FFMA.FTZ R67, R5, -UR19, R67 ;  /* 0x8000001305437c23 */ /* 0x000fe20008010043 */
[----:B------:R-:W-:Y:S02]  /*1d7c0*/  I2FP.F32.S32 R6, R6 ;  /* 0x0000000600067245 */ /* 0x000fe40000201400 */
[----:B------:R-:W-:Y:S01]  /*1d7d0*/  I2FP.F32.S32 R7, R7 ;  /* 0x0000000700077245 */ /* 0x000fe20000201400 */
[----:B------:R-:W-:Y:S01]  /*1d7e0*/  FFMA.FTZ R66, R4, -UR19, R66 ;  /* 0x8000001304427c23 */ /* 0x000fe20008010042 */
[----:B------:R-:W-:Y:S01]  /*1d7f0*/  FMNMX.FTZ R5, R141, R137, !PT ;  /* 0x000000898d057209 */ /* 0x000fe20007810000 */
[----:B------:R-:W-:Y:S01]  /*1d800*/  FFMA.FTZ R65, R6, -UR19, R65 ;  /* 0x8000001306417c23 */ /* 0x000fe20008010041 */
[----:B------:R-:W-:Y:S01]  /*1d810*/  FSEL R57, R57, -INF , !P1 ;  /* 0xff80000039397808 */ /* 0x000fe20004800000 */
[----:B------:R-:W-:Y:S01]  /*1d820*/  FFMA.FTZ R64, R7, -UR19, R64 ;  /* 0x8000001307407c23 */ /* 0x000fe20008010040 */
        /* <DEDUP_REMOVED lines=9> */
[----:B------:R-:W-:Y:S02]  /*1d8c0*/  ISETP.GE.AND P1, PT, R0, R245, PT ;  /* 0x000000f50000720c */ /* 0x000fe40003f26270 */
[----:B------:R-:W-:Y:S02]  /*1d8d0*/  FMNMX.FTZ R5, R18, R5, !PT ;  /* 0x0000000512057209 */ /* 0x000fe40007810000 */
[----:B------:R-:W-:Y:S02]  /*1d8e0*/  FMNMX.FTZ R6, R17, R6, !PT ;  /* 0x0000000611067209 */ /* 0x000fe40007810000 */
[----:B------:R-:W-:Y:S02]  /*1d8f0*/  ISETP.GE.OR P1, PT, R0, R216, !P1 ;  /* 0x000000d80000720c */ /* 0x000fe40004f26670 */
[----:B------:R-:W-:Y:S02]  /*1d900*/  FMNMX.FTZ R5, R19, R5, !PT ;  /* 0x0000000513057209 */ /* 0x000fe40007810000 */
[----:B------:R-:W-:Y:S02]  /*1d910*/  FMNMX.FTZ R6, R20, R6, !PT ;  /* 0x0000000614067209 */ /* 0x000fe40007810000 */
[----:B------:R-:W-:Y:S02]  /*1d920*/  FSEL R61, R61, -INF , !P1 ;  /* 0xff8000003d3d7808 */ /* 0x000fe40004800000 */
        /* <DEDUP_REMOVED lines=27> */
[----:B------:R-:W-:Y:S01]  /*1dae0*/  FMNMX.FTZ R135, R49, R6, !PT ;  /* 0x0000000631877209 */ /* 0x000fe20007810000 */
[----:B------:R-:W-:Y:S01]  /*1daf0*/  IMAD.IADD R6, R251, 0x1, -R3 ;  /* 0x00000001fb067824 */ /* 0x000fe200078e0a03 */
        /* <DEDUP_REMOVED lines=19> */
[----:B------:R-:W-:Y:S01]  /*1dc30*/  IABS R6, R6 ;  /* 0x0000000600067213 */ /* 0x000fe20000000000 */
[----:B------:R-:W1:Y:S01]  /*1dc40*/  SHFL.BFLY PT, R7, R135, 0x2, 0x1f ;  /* 0x0c401f0087077f89 */ /* 0x000e6200000e0000 */
[----:B------:R-:W-:Y:S02]  /*1dc50*/  FMNMX.FTZ R134, R67, R5, !PT ;  /* 0x0000000543867209 */ /* 0x000fe40007810000 */
[----:B------:R-:W-:Y:S02]  /*1dc60*/  FMNMX.FTZ R3, R57, R3, !PT ;  /* 0x0000000339037209 */ /* 0x000fe40007810000 */
[----:B------:R-:W-:Y:S02]  /*1dc70*/  FMNMX.FTZ R4, R211, R140, !PT ;  /* 0x0000008cd3047209 */ /* 0x000fe40007810000 */
[----:B------:R-:W-:Y:S02]  /*1dc80*/  I2FP.F32.S32 R5, R6 ;  /* 0x0000000600057245 */ /* 0x000fe40000201400 */
[----:B------:R-:W-:Y:S01]  /*1dc90*/  FMNMX.FTZ R3, R60, R3, !PT ;  /* 0x000000033c037209 */ /* 0x000fe20007810000 */
[----:B------:R-:W2:Y:S01]  /*1dca0*/  SHFL.BFLY PT, R6, R134, 0x2, 0x1f ;  /* 0x0c401f0086067f89 */ /* 0x000ea200000e0000 */
[----:B------:R-:W-:Y:S01]  /*1dcb0*/  FMNMX.FTZ R4, R210, R4, !PT ;  /* 0x00000004d2047209 */ /* 0x000fe20007810000 */
[----:B------:R-:W-:Y:S01]  /*1dcc0*/  FFMA.FTZ R59, R5, -UR19, R59 ;  /* 0x80000013053b7c23 */ /* 0x000fe2000801003b */
[----:B------:R-:W-:Y:S02]  /*1dcd0*/  FMNMX.FTZ R3, R61, R3, !PT ;  /* 0x000000033d037209 */ /* 0x000fe40007810000 */
[----:B------:R-:W-:Y:S02]  /*1dce0*/  FMNMX.FTZ R4, R14, R4, !PT ;  /* 0x000000040e047209 */ /* 0x000fe40007810000 */
[----:B------:R-:W-:Y:S01]  /*1dcf0*/  FSEL R30, R42, -INF , !P0 ;  /* 0xff8000002a1e7808 */ /* 0x000fe20004000000 */
[----:B------:R-:W3:Y:S01]  /*1dd00*/  SHFL.BFLY PT, R8, R3, 0x2, 0x1f ;  /* 0x0c401f0003087f89 */ /* 0x000ee200000e0000 */
[----:B------:R-:W-:Y:S02]  /*1dd10*/  FMNMX.FTZ R4, R15, R4, !PT ;  /* 0x000000040f047209 */ /* 0x000fe40007810000 */
[----:B------:R-:W-:Y:S02]  /*1dd20*/  ISETP.GE.AND P0, PT, R2, R244, PT ;  /* 0x000000f40200720c */ /* 0x000fe40003f06270 */
[----:B------:R-:W-:Y:S02]  /*1dd30*/  FMNMX.FTZ R4, R224, R4, !PT ;  /* 0x00000004e0047209 */ /* 0x000fe40007810000 */
[----:B------:R-:W-:Y:S02]  /*1dd40*/  ISETP.GE.OR P0, PT, R2, R252, !P0 ;  /* 0x000000fc0200720c */ /* 0x000fe40004706670 */
[----:B------:R-:W-:Y:S02]  /*1dd50*/  FMNMX.FTZ R4, R214, R4, !PT ;  /* 0x00000004d6047209 */ /* 0x000fe40007810000 */
[----:B------:R-:W-:Y:S02]  /*1dd60*/  IADD3 R5, R251, -R2, RZ ;  /* 0x80000002fb057210 */ /* 0x000fe40007ffe0ff */
[----:B-1----:R-:W-:Y:S02]  /*1dd70*/  FMNMX.FTZ R135, R135, R7, !PT ;  /* 0x0000000787877209 */ /* 0x002fe40007810000 */
[----:B------:R-:W-:Y:S02]  /*1dd80*/  FMNMX.FTZ R2, R232, R4, !PT ;  /* 0x00000004e8027209 */ /* 0x000fe40007810000 */
[----:B--2---:R-:W-:Y:S02]  /*1dd90*/  FMNMX.FTZ R134, R134, R6, !PT ;  /* 0x0000000686867209 */ /* 0x004fe40007810000 */
[----:B------:R-:W-:Y:S01]  /*1dda0*/  FMNMX.FTZ R2, R213, R2, !PT ;  /* 0x00000002d5027209 */ /* 0x000fe20007810000 */
[----:B------:R-:W1:Y:S01]  /*1ddb0*/  SHFL.BFLY PT, R6, R135, 0x1, 0x1f ;  /* 0x0c201f0087067f89 */ /* 0x000e6200000e0000 */
[----:B------:R-:W-:Y:S02]  /*1ddc0*/  IABS R5, R5 ;  /* 0x0000000500057213 */ /* 0x000fe40000000000 */
[----:B------:R-:W-:Y:S05]  /*1ddd0*/  FSEL R27, R43, -INF , !P6 ;  /* 0xff8000002b1b7808 */ /* 0x000fea0007000000 */
[----:B------:R-:W-:Y:S01]  /*1dde0*/  SHFL.BFLY PT, R7, R134, 0x1, 0x1f ;  /* 0x0c201f0086077f89 */ /* 0x000fe200000e0000 */
[----:B------:R-:W-:Y:S02]  /*1ddf0*/  FMNMX.FTZ R2, R30, R2, !PT ;  /* 0x000000021e027209 */ /* 0x000fe40007810000 */
[----:B---3--:R-:W-:Y:S01]  /*1de00*/  FMNMX.FTZ R3, R3, R8, !PT ;  /* 0x0000000803037209 */ /* 0x008fe20007810000 */
[----:B------:R-:W-:Y:S01]  /*1de10*/  IMAD.MOV.U32 R8, RZ, RZ, R5 ;  /* 0x000000ffff087224 */ /* 0x000fe200078e0005 */
[----:B------:R-:W-:Y:S01]  /*1de20*/  FSEL R46, R46, -INF , !P5 ;  /* 0xff8000002e2e7808 */ /* 0x000fe20006800000 */
[----:B------:R-:W-:Y:S01]  /*1de30*/  IMAD.IADD R5, R251, 0x1, -R0 ;  /* 0x00000001fb057824 */ /* 0x000fe200078e0a00 */
[----:B------:R-:W-:Y:S01]  /*1de40*/  FMNMX.FTZ R4, R27, R2, !PT ;  /* 0x000000021b047209 */ /* 0x000fe20007810000 */
[----:B------:R-:W2:Y:S01]  /*1de50*/  SHFL.BFLY PT, R133, R3, 0x1, 0x1f ;  /* 0x0c201f0003857f89 */ /* 0x000ea200000e0000 */
[----:B------:R-:W-:Y:S02]  /*1de60*/  FSEL R47, R47, -INF , !P4 ;  /* 0xff8000002f2f7808 */ /* 0x000fe40006000000 */
[----:B------:R-:W-:Y:S02]  /*1de70*/  FMNMX.FTZ R4, R46, R4, !PT ;  /* 0x000000042e047209 */ /* 0x000fe40007810000 */
[----:B------:R-:W-:Y:S02]  /*1de80*/  I2FP.F32.S32 R8, R8 ;  /* 0x0000000800087245 */ /* 0x000fe40000201400 */
[----:B------:R-:W-:Y:S02]  /*1de90*/  IABS R2, R5 ;  /* 0x0000000500027213 */ /* 0x000fe40000000000 */
[----:B------:R-:W-:Y:S01]  /*1dea0*/  FMNMX.FTZ R4, R47, R4, !PT ;  /* 0x000000042f047209 */ /* 0x000fe20007810000 */
[----:B------:R-:W-:Y:S01]  /*1deb0*/  FFMA.FTZ R62, R8, -UR19, R62 ;  /* 0x80000013083e7c23 */ /* 0x000fe2000801003e */
[----:B------:R-:W-:Y:S02]  /*1dec0*/  FSEL R58, R58, -INF , !P2 ;  /* 0xff8000003a3a7808 */ /* 0x000fe40005000000 */
[----:B------:R-:W-:Y:S02]  /*1ded0*/  I2FP.F32.S32 R5, R2 ;  /* 0x0000000200057245 */ /* 0x000fe40000201400 */
[----:B------:R-:W-:Y:S02]  /*1dee0*/  ISETP.GE.AND P4, PT, R0, R244, PT ;  /* 0x000000f40000720c */ /* 0x000fe40003f86270 */
[----:B------:R-:W-:Y:S01]  /*1def0*/  FSEL R31, R59, -INF , !P1 ;  /* 0xff8000003b1f7808 */ /* 0x000fe20004800000 */
[----:B------:R-:W-:Y:S01]  /*1df00*/  FFMA.FTZ R63, R5, -UR19, R63 ;  /* 0x80000013053f7c23 */ /* 0x000fe2000801003f */
[----:B------:R-:W-:Y:S02]  /*1df10*/  FMNMX.FTZ R2, R58, R4, !PT ;  /* 0x000000043a027209 */ /* 0x000fe40007810000 */
[----:B------:R-:W-:Y:S02]  /*1df20*/  ISETP.GE.OR P4, PT, R0, R252, !P4 ;  /* 0x000000fc0000720c */ /* 0x000fe40006786670 */
[----:B------:R-:W-:Y:S01]  /*1df30*/  FSEL R221, R62, -INF , !P0 ;  /* 0xff8000003edd7808 */ /* 0x000fe20004000000 */
[----:B------:R-:W-:Y:S01]  /*1df40*/  IMAD.MOV.U32 R62, RZ, RZ, R58 ;  /* 0x000000ffff3e7224 */ /* 0x000fe200078e003a */
[----:B------:R-:W-:Y:S02]  /*1df50*/  FMNMX.FTZ R0, R31, R2, !PT ;  /* 0x000000021f007209 */ /* 0x000fe40007810000 */
[----:B-1----:R-:W-:Y:S02]  /*1df60*/  FMNMX.FTZ R135, R135, R6, !PT ;  /* 0x0000000687877209 */ /* 0x002fe40007810000 */
[----:B------:R-:W-:Y:S02]  /*1df70*/  FMNMX.FTZ R0, R221, R0, !PT ;  /* 0x00000000dd007209 */ /* 0x000fe40007810000 */
[----:B------:R-:W-:Y:S01]  /*1df80*/  FSEL R136, R63, -INF , !P4 ;  /* 0xff8000003f887808 */ /* 0x000fe20006000000 */
[C---:B------:R-:W-:Y:S01]  /*1df90*/  FMUL.FTZ R5, R135.reuse, UR4 ;  /* 0x0000000487057c20 */ /* 0x040fe20008410000 */
[----:B------:R-:W-:Y:S01]  /*1dfa0*/  FSETP.NEU.FTZ.AND P2, PT, R135, -INF , PT ;  /* 0xff8000008700780b */ /* 0x000fe20003f5d000 */
[----:B------:R-:W-:Y:S01]  /*1dfb0*/  IMAD.MOV.U32 R63, RZ, RZ, R31 ;  /* 0x000000ffff3f7224 */ /* 0x000fe200078e001f */
[----:B------:R-:W-:Y:S02]  /*1dfc0*/  FMNMX.FTZ R0, R136, R0, !PT ;  /* 0x0000000088007209 */ /* 0x000fe40007810000 */
[----:B------:R-:W-:Y:S02]  /*1dfd0*/  FSEL R5, R5, RZ, P2 ;  /* 0x000000ff05057208 */ /* 0x000fe40001000000 */
[----:B--2---:R-:W-:Y:S01]  /*1dfe0*/  FMNMX.FTZ R133, R3, R133, !PT ;  /* 0x0000008503857209 */ /* 0x004fe20007810000 */
        /* <DEDUP_REMOVED lines=11> */
[----:B------:R-:W-:Y:S01]  /*1e0a0*/  FSEL R4, R134, RZ, P1 ;  /* 0x000000ff86047208 */ /* 0x000fe20000800000 */
[--C-:B------:R-:W-:Y:S01]  /*1e0b0*/  FFMA.FTZ R219, R21, UR4, -R5.reuse ;  /* 0x0000000415db7c23 */ /* 0x100fe20008010805 */
[----:B------:R-:W-:Y:S03]  /*1e0c0*/  FSEL R7, R7, RZ, P1 ;  /* 0x000000ff07077208 */ /* 0x000fe60000800000 */
[----:B------:R3:W-:Y:S01]  /*1e0d0*/  MUFU.EX2 R212, R6 ;  /* 0x0000000600d47308 */ /* 0x0007e20000000800 */
[----:B------:R-:W-:Y:S01]  /*1e0e0*/  FFMA.FTZ R9, R13, UR4, -R8 ;  /* 0x000000040d097c23 */ /* 0x000fe20008010808 */
[----:B------:R-:W-:Y:S01]  /*1e0f0*/  FADD.FTZ R4, -R4, R138 ;  /* 0x0000008a04047221 */ /* 0x000fe20000010100 */
[----:B------:R-:W-:Y:S01]  /*1e100*/  FFMA.FTZ R223, R33, UR4, -R5 ;  /* 0x0000000421df7c23 */ /* 0x000fe20008010805 */
[----:B------:R-:W-:Y:S01]  /*1e110*/  FFMA.FTZ R215, R34, UR4, -R7 ;  /* 0x0000000422d77c23 */ /* 0x000fe20008010807 */
[--C-:B------:R-:W-:Y:S01]  /*1e120*/  FFMA.FTZ R229, R36, UR4, -R5.reuse ;  /* 0x0000000424e57c23 */ /* 0x100fe20008010805 */
[--C-:B------:R-:W-:Y:S01]  /*1e130*/  FFMA.FTZ R230, R48, UR4, -R5.reuse ;  /* 0x0000000430e67c23 */ /* 0x100fe20008010805 */
[----:B------:R-:W-:Y:S03]  /*1e140*/  FFMA.FTZ R231, R53, UR4, -R5 ;  /* 0x0000000435e77c23 */ /* 0x000fe60008010805 */
[----:B------:R-:W-:Y:S01]  /*1e150*/  MUFU.EX2 R235, R9 ;  /* 0x0000000900eb7308 */ /* 0x000fe20000000800 */
[--C-:B--2---:R-:W-:Y:S01]  /*1e160*/  FFMA.FTZ R3, R209, UR4, -R7.reuse ;  /* 0x00000004d1037c23 */ /* 0x104fe20008010807 */
[----:B-1----:R-:W-:Y:S01]  /*1e170*/  FMNMX.FTZ R0, R0, R2, !PT ;  /* 0x0000000200007209 */ /* 0x002fe20007810000 */
[----:B------:R-:W-:Y:S01]  /*1e180*/  FFMA.FTZ R2, R208, UR4, -R7 ;  /* 0x00000004d0027c23 */ /* 0x000fe20008010807 */
[--C-:B------:R-:W-:Y:S01]  /*1e190*/  FFMA.FTZ R208, R25, UR4, -R8.reuse ;  /* 0x0000000419d07c23 */ /* 0x100fe20008010808 */
[--C-:B------:R-:W-:Y:S01]  /*1e1a0*/  FFMA.FTZ R25, R61, UR4, -R8.reuse ;  /* 0x000000043d197c23 */ /* 0x100fe20008010808 */
[--C-:B------:R-:W-:Y:S01]  /*1e1b0*/  FFMA.FTZ R59, R64, UR4, -R5.reuse ;  /* 0x00000004403b7c23 */ /* 0x100fe20008010805 */
[----:B------:R-:W-:Y:S03]  /*1e1c0*/  FFMA.FTZ R26, R32, UR4, -R5 ;  /* 0x00000004201a7c23 */ /* 0x000fe60008010805 */
[----:B------:R1:W-:Y:S01]  /*1e1d0*/  MUFU.EX2 R141, R3 ;  /* 0x00000003008d7308 */ /* 0x0003e20000000800 */
[----:B---3--:R-:W-:Y:S01]  /*1e1e0*/  FFMA.FTZ R6, R19, UR4, -R7 ;  /* 0x0000000413067c23 */ /* 0x008fe20008010807 */
[--C-:B------:R-:W-:Y:S01]  /*1e1f0*/  FFMA.FTZ R19, R37, UR4, -R5.reuse ;  /* 0x0000000425137c23 */ /* 0x100fe20008010805 */
[----:B------:R-:W-:Y:S01]  /*1e200*/  FFMA.FTZ R16, R49, UR4, -R5 ;  /* 0x0000000431107c23 */ /* 0x000fe20008010805 */
[--C-:B------:R-:W-:Y:S01]  /*1e210*/  FFMA.FTZ R66, R66, UR4, -R7.reuse ;  /* 0x0000000442427c23 */ /* 0x100fe20008010807 */
[--C-:B------:R-:W-:Y:S01]  /*1e220*/  FFMA.FTZ R58, R39, UR4, -R7.reuse ;  /* 0x00000004273a7c23 */ /* 0x100fe20008010807 */
[----:B------:R-:W-:Y:S01]  /*1e230*/  FFMA.FTZ R55, R55, UR4, -R7 ;  /* 0x0000000437377c23 */ /* 0x000fe20008010807 */
[----:B------:R-:W-:Y:S03]  /*1e240*/  IMAD.MOV.U32 R39, RZ, RZ, R27 ;  /* 0x000000ffff277224 */ /* 0x000fe600078e001b */
        /* <DEDUP_REMOVED lines=9> */
[--C-:B-1----:R-:W-:Y:S01]  /*1e2e0*/  FFMA.FTZ R3, R132, UR4, -R8.reuse ;  /* 0x0000000484037c23 */ /* 0x102fe20008010808 */
[--C-:B------:R-:W-:Y:S01]  /*1e2f0*/  FFMA.FTZ R27, R51, UR4, -R7.reuse ;  /* 0x00000004331b7c23 */ /* 0x100fe20008010807 */
[----:B------:R-:W-:Y:S07]  /*1e300*/  MOV R28, R55 ;  /* 0x00000037001c7202 */ /* 0x000fee0000000f00 */
[----:B------:R1:W-:Y:S01]  /*1e310*/  MUFU.EX2 R10, R3 ;  /* 0x00000003000a7308 */ /* 0x0003e20000000800 */
[----:B--2---:R-:W-:Y:S01]  /*1e320*/  FFMA.FTZ R2, R143, UR4, -R8 ;  /* 0x000000048f027c23 */ /* 0x004fe20008010808 */
[----:B------:R-:W-:Y:S01]  /*1e330*/  MOV R143, R224 ;  /* 0x000000e0008f7202 */ /* 0x000fe20000000f00 */
[--C-:B------:R-:W-:Y:S01]  /*1e340*/  FFMA.FTZ R224, R38, UR4, -R7.reuse ;  /* 0x0000000426e07c23 */ /* 0x100fe20008010807 */
[----:B------:R-:W-:Y:S02]  /*1e350*/  IMAD.MOV.U32 R38, RZ, RZ, R232 ;  /* 0x000000ffff267224 */ /* 0x000fe400078e00e8 */
[--C-:B------:R-:W-:Y:S02]  /*1e360*/  FFMA.FTZ R232, R50, UR4, -R7.reuse ;  /* 0x0000000432e87c23 */ /* 0x100fe40008010807 */
[----:B------:R-:W2:Y:S02]  /*1e370*/  LDL.LU R50, [R1+0x20] ;  /* 0x0000200001327983 */ /* 0x000ea40000300800 */
[----:B------:R4:W4:Y:S01]  /*1e380*/  MUFU.EX2 R233, R2 ;  /* 0x0000000200e97308 */ /* 0x0009220000000800 */
[----:B---3--:R-:W-:Y:S01]  /*1e390*/  FFMA.FTZ R6, R12, UR4, -R8 ;  /* 0x000000040c067c23 */ /* 0x008fe20008010808 */
[----:B------:R-:W-:Y:S01]  /*1e3a0*/  FFMA.FTZ R12, R67, UR4, -R7 ;  /* 0x00000004430c7c23 */ /* 0x000fe20008010807 */
[----:B------:R-:W3:Y:S01]  /*1e3b0*/  LDL.LU R61, [R1+0x24] ;  /* 0x00002400013d7983 */ /* 0x000ee20000300800 */
[----:B------:R-:W-:Y:S06]  /*1e3c0*/  MOV R41, R38 ;  /* 0x0000002600297202 */ /* 0x000fec0000000f00 */
[----:B------:R-:W-:Y:S01]  /*1e3d0*/  MUFU.EX2 R217, R6 ;  /* 0x0000000600d97308 */ /* 0x000fe20000000800 */
[--C-:B-1----:R-:W-:Y:S01]  /*1e3e0*/  FFMA.FTZ R3, R142, UR4, -R5.reuse ;  /* 0x000000048e037c23 */ /* 0x102fe20008010805 */
[--C-:B------:R-:W-:Y:S08]  /*1e3f0*/  FFMA.FTZ R142, R52, UR4, -R5.reuse ;  /* 0x00000004348e7c23 */ /* 0x100ff00008010805 */
[----:B------:R1:W-:Y:S01]  /*1e400*/  MUFU.EX2 R216, R3 ;  /* 0x0000000300d87308 */ /* 0x0003e20000000800 */
[----:B----4-:R-:W-:Y:S01]  /*1e410*/  FFMA.FTZ R2, R17, UR4, -R5 ;  /* 0x0000000411027c23 */ /* 0x010fe20008010805 */
[----:B------:R-:W-:Y:S01]  /*1e420*/  MOV R34, R233 ;  /* 0x000000e900227202 */ /* 0x000fe20000000f00 */
[----:B------:R-:W-:Y:S01]  /*1e430*/  FFMA.FTZ R233, R54, UR4, -R7 ;  /* 0x0000000436e97c23 */ /* 0x000fe20008010807 */
[----:B------:R-:W-:Y:S03]  /*1e440*/  FFMA.FTZ R17, R65, UR4, -R5 ;  /* 0x0000000441117c23 */ /* 0x000fe60008010805 */
[----:B------:R-:W-:Y:S03]  /*1e450*/  IMAD.MOV.U32 R44, RZ, RZ, R34 ;  /* 0x000000ffff2c7224 */ /* 0x000fe600078e0022 */
[----:B------:R4:W-:Y:S10]  /*1e460*/  MUFU.EX2 R237, R2 ;  /* 0x0000000200ed7308 */ /* 0x0009f40000000800 */
[----:B------:R-:W-:Y:S01]  /*1e470*/  MUFU.EX2 R229, R229 ;  /* 0x000000e500e57308 */ /* 0x000fe20000000800 */
[----:B-1----:R-:W1:Y:S09]  /*1e480*/  SHFL.BFLY PT, R3, R0, 0x1, 0x1f ;  /* 0x0c201f0000037f89 */ /* 0x002e7200000e0000 */
[----:B------:R-:W-:Y:S01]  /*1e490*/  MUFU.EX2 R224, R224 ;  /* 0x000000e000e07308 */ /* 0x000fe20000000800 */
[--C-:B----4-:R-:W-:Y:S01]  /*1e4a0*/  FFMA.FTZ R2, R18, UR4, -R7.reuse ;  /* 0x0000000412027c23 */ /* 0x110fe20008010807 */
[----:B------:R-:W-:Y:S01]  /*1e4b0*/  MOV R18, R213 ;  /* 0x000000d500127202 */ /* 0x000fe20000000f00 */
[--C-:B------:R-:W-:Y:S01]  /*1e4c0*/  FFMA.FTZ R213, R22, UR4, -R7.reuse ;  /* 0x0000000416d57c23 */ /* 0x100fe20008010807 */
[----:B------:R-:W-:Y:S02]  /*1e4d0*/  IMAD.MOV.U32 R22, RZ, RZ, R212 ;  /* 0x000000ffff167224 */ /* 0x000fe400078e00d4 */
[----:B------:R-:W-:Y:S01]  /*1e4e0*/  FFMA.FTZ R212, R23, UR4, -R7 ;  /* 0x0000000417d47c23 */ /* 0x000fe20008010807 */
[----:B------:R-:W-:Y:S01]  /*1e4f0*/  IMAD.MOV.U32 R23, RZ, RZ, R17 ;  /* 0x000000ffff177224 */ /* 0x000fe200078e0011 */
[----:B------:R-:W-:Y:S02]  /*1e500*/  MOV R56, R18 ;  /* 0x0000001200387202 */ /* 0x000fe40000000f00 */
[----:B------:R4:W-:Y:S01]  /*1e510*/  MUFU.EX2 R222, R2 ;  /* 0x0000000200de7308 */ /* 0x0009e20000000800 */
[----:B------:R-:W-:Y:S01]  /*1e520*/  IMAD.MOV.U32 R45, RZ, RZ, R22 ;  /* 0x000000ffff2d7224 */ /* 0x000fe200078e0016 */
[----:B------:R-:W-:Y:S08]  /*1e530*/  MOV R60, R23 ;  /* 0x00000017003c7202 */ /* 0x000ff00000000f00 */
[----:B------:R-:W-:Y:S01]  /*1e540*/  MUFU.EX2 R232, R232 ;  /* 0x000000e800e87308 */ /* 0x000fe20000000800 */
[----:B-1----:R-:W-:Y:S02]  /*1e550*/  FMNMX.FTZ R132, R0, R3, !PT ;  /* 0x0000000300847209 */ /* 0x002fe40007810000 */
[----:B------:R-:W-:Y:S02]  /*1e560*/  FSEL R0, R133, RZ, P0 ;  /* 0x000000ff85007208 */ /* 0x000fe40000000000 */
[----:B------:R-:W-:Y:S03]  /*1e570*/  FSETP.NEU.FTZ.AND P0, PT, R132, -INF , PT ;  /* 0xff8000008400780b */ /* 0x000fe60003f1d000 */
[----:B------:R-:W-:Y:S01]  /*1e580*/  FADD.FTZ R3, -R0, R139 ;  /* 0x0000008b00037221 */ /* 0x000fe20000010100 */
[----:B----4-:R-:W-:Y:S02]  /*1e590*/  FSEL R2, R135, RZ, P2 ;  /* 0x000000ff87027208 */ /* 0x010fe40001000000 */
[----:B------:R-:W-:Y:S01]  /*1e5a0*/  FSEL R0, R132, RZ, P0 ;  /* 0x000000ff84007208 */ /* 0x000fe20000000000 */
[----:B------:R-:W-:Y:S02]  /*1e5b0*/  FMUL.FTZ R3, R3, UR4 ;  /* 0x0000000403037c20 */ /* 0x000fe40008410000 */
[----:B------:R-:W-:Y:S01]  /*1e5c0*/  FADD.FTZ R2, -R2, R137 ;  /* 0x0000008902027221 */ /* 0x000fe20000010100 */
[----:B------:R-:W-:Y:S01]  /*1e5d0*/  FMUL.FTZ R137, R132, UR4 ;  /* 0x0000000484897c20 */ /* 0x000fe20008410000 */
[----:B------:R-:W-:Y:S01]  /*1e5e0*/  FADD.FTZ R6, -R0, R140 ;  /* 0x0000008c00067221 */ /* 0x000fe20000010100 */
[----:B------:R-:W-:Y:S02]  /*1e5f0*/  IMAD.MOV.U32 R140, RZ, RZ, R30 ;  /* 0x000000ffff8c7224 */ /* 0x000fe400078e001e */
[--C-:B------:R-:W-:Y:S01]  /*1e600*/  FFMA.FTZ R30, R40, UR4, -R8.reuse ;  /* 0x00000004281e7c23 */ /* 0x100fe20008010808 */
[----:B------:R-:W-:Y:S01]  /*1e610*/  IMAD.MOV.U32 R40, RZ, RZ, R39 ;  /* 0x000000ffff287224 */ /* 0x000fe200078e0027 */
[----:B------:R-:W-:Y:S02]  /*1e620*/  FSEL R137, R137, RZ, P0 ;  /* 0x000000ff89897208 */ /* 0x000fe40000000000 */
[----:B------:R-:W-:Y:S03]  /*1e630*/  PLOP3.LUT P0, PT, PT, PT, UP0, 0x80, 0x0 ;  /* 0x000000000000781c */ /* 0x000fe60003f0f008 */
[--C-:B------:R-:W-:Y:S01]  /*1e640*/  FFMA.FTZ R0, R211, UR4, -R137.reuse ;  /* 0x00000004d3007c23 */ /* 0x100fe20008010889 */
[--C-:B------:R-:W-:Y:S01]  /*1e650*/  FFMA.FTZ R5, R15, UR4, -R137.reuse ;  /* 0x000000040f057c23 */ /* 0x100fe20008010889 */
[----:B------:R-:W-:Y:S01]  /*1e660*/  FFMA.FTZ R211, R29, UR4, -R8 ;  /* 0x000000041dd37c23 */ /* 0x000fe20008010808 */
[--C-:B------:R-:W-:Y:S01]  /*1e670*/  FFMA.FTZ R9, R210, UR4, -R137.reuse ;  /* 0x00000004d2097c23 */ /* 0x100fe20008010889 */
[----:B------:R1:W-:Y:S01]  /*1e680*/  MUFU.EX2 R139, R0 ;  /* 0x00000000008b7308 */ /* 0x0003e20000000800 */
[----:B------:R-:W-:Y:S09]  /*1e690*/  IMAD.MOV.U32 R29, RZ, RZ, R66 ;  /* 0x000000ffff1d7224 */ /* 0x000ff200078e0042 */
[----:B------:R-:W-:Y:S10]  /*1e6a0*/  MUFU.EX2 R234, R5 ;  /* 0x0000000500ea7308 */ /* 0x000ff40000000800 */
[----:B------:R4:W-:Y:S01]  /*1e6b0*/  MUFU.EX2 R210, R9 ;  /* 0x0000000900d27308 */ /* 0x0009e20000000800 */
[----:B-1----:R-:W-:Y:S01]  /*1e6c0*/  FFMA.FTZ R0, R14, UR4, -R137 ;  /* 0x000000040e007c23 */ /* 0x002fe20008010889 */
[----:B------:R-:W-:Y:S02]  /*1e6d0*/  IMAD.MOV.U32 R14, RZ, RZ, R214 ;  /* 0x000000ffff0e7224 */ /* 0x000fe400078e00d6 */
[----:B------:R-:W-:Y:S01]  /*1e6e0*/  FFMA.FTZ R214, R35, UR4, -R7 ;  /* 0x0000000423d67c23 */ /* 0x000fe20008010807 */
[----:B------:R-:W-:Y:S05]  /*1e6f0*/  MOV R35, R16 ;  /* 0x0000001000237202 */ /* 0x000fea0000000f00 */
[----:B------:R1:W-:Y:S01]  /*1e700*/  MUFU.EX2 R238, R0 ;  /* 0x0000000000ee7308 */ /* 0x0003e20000000800 */
[----:B------:R-:W-:Y:S02]  /*1e710*/  IMAD.MOV.U32 R15, RZ, RZ, R35 ;  /* 0x000000ffff0f7224 */ /* 0x000fe400078e0023 */
[----:B----4-:R-:W-:Y:S01]  /*1e720*/  FFMA.FTZ R9, R57, UR4, -R8 ;  /* 0x0000000439097c23 */ /* 0x010fe20008010808 */
[----:B------:R-:W-:Y:S01]  /*1e730*/  FMUL.FTZ R8, R6, UR4 ;  /* 0x0000000406087c20 */ /* 0x000fe20008410000 */
[----:B------:R-:W-:Y:S02]  /*1e740*/  IMAD.MOV.U32 R57, RZ, RZ, R19 ;  /* 0x000000ffff397224 */ /* 0x000fe400078e0013 */
[----:B-1----:R-:W-:Y:S04]  /*1e750*/  FMUL.FTZ R0, R2, UR4 ;  /* 0x0000000402007c20 */ /* 0x002fe80008410000 */
[----:B------:R1:W4:Y:S02]  /*1e760*/  MUFU.EX2 R2, R0 ;  /* 0x0000000000027308 */ /* 0x0003240000000800 */
[----:B-1----:R-:W-:Y:S01]  /*1e770*/  FMUL.FTZ R0, R4, UR4 ;  /* 0x0000000404007c20 */ /* 0x002fe20008410000 */
[C---:B----4-:R-:W-:Y:S01]  /*1e780*/  FMUL.FTZ R64, R2.reuse, R144 ;  /* 0x0000009002407220 */ /* 0x050fe20000410000 */
[C---:B------:R-:W-:Y:S01]  /*1e790*/  FMUL.FTZ R65, R2.reuse, R145 ;  /* 0x0000009102417220 */ /* 0x040fe20000410000 */
[C---:B------:R-:W-:Y:S01]  /*1e7a0*/  FMUL.FTZ R48, R2.reuse, R152 ;  /* 0x0000009802307220 */ /* 0x040fe20000410000 */
[C---:B------:R-:W-:Y:S01]  /*1e7b0*/  FMUL.FTZ R4, R2.reuse, R172 ;  /* 0x000000ac02047220 */ /* 0x040fe20000410000 */
[C---:B------:R-:W-:Y:S03]  /*1e7c0*/  FMUL.FTZ R5, R2.reuse, R173 ;  /* 0x000000ad02057220 */ /* 0x040fe60000410000 */
[----:B------:R-:W1:Y:S01]  /*1e7d0*/  MUFU.EX2 R0, R0 ;  /* 0x0000000000007308 */ /* 0x000e620000000800 */
        /* <DEDUP_REMOVED lines=16> */
[C---:B-1----:R-:W-:Y:S01]  /*1e8e0*/  FMUL.FTZ R54, R0.reuse, R150 ;  /* 0x0000009600367220 */ /* 0x042fe20000410000 */
[C---:B------:R-:W-:Y:S01]  /*1e8f0*/  FMUL.FTZ R66, R0.reuse, R146 ;  /* 0x0000009200427220 */ /* 0x040fe20000410000 */
[----:B------:R-:W4:Y:S01]  /*1e900*/  LDL.LU R150, [R1+0x28] ;  /* 0x0000280001967983 */ /* 0x000f220000300800 */
[----:B------:R-:W-:Y:S01]  /*1e910*/  FMUL.FTZ R67, R0, R147 ;  /* 0x0000009300437220 */ /* 0x000fe20000410000 */
        /* <DEDUP_REMOVED lines=53> */
[----:B------:R-:W-:Y:S01]  /*1ec70*/  MUFU.EX2 R167, R213 ;  /* 0x000000d500a77308 */ /* 0x000fe20000000800 */
[----:B------:R-:W-:Y:S01]  /*1ec80*/  IMAD.MOV.U32 R149, RZ, RZ, R165 ;  /* 0x000000ffff957224 */ /* 0x000fe200078e00a5 */
[----:B------:R-:W-:Y:S01]  /*1ec90*/  MOV R165, R56 ;  /* 0x0000003800a57202 */ /* 0x000fe20000000f00 */
[----:B------:R-:W-:Y:S02]  /*1eca0*/  IMAD.MOV.U32 R161, RZ, RZ, R9 ;  /* 0x000000ffffa17224 */ /* 0x000fe400078e0009 */
[----:B------:R-:W-:Y:S01]  /*1ecb0*/  FFMA.FTZ R159, R159, UR4, -R137 ;  /* 0x000000049f9f7c23 */ /* 0x000fe20008010889 */
[----:B------:R-:W-:Y:S01]  /*1ecc0*/  IMAD.MOV.U32 R170, RZ, RZ, R149 ;  /* 0x000000ffffaa7224 */ /* 0x000fe200078e0095 */
[----:B------:R-:W-:Y:S01]  /*1ecd0*/  F2FP.F16.F32.PACK_AB R149, R210, R139 ;  /* 0x0000008bd295723e */ /* 0x000fe200000000ff */
[----:B------:R-:W-:Y:S01]  /*1ece0*/  IMAD.MOV.U32 R166, RZ, RZ, R14 ;  /* 0x000000ffffa67224 */ /* 0x000fe200078e000e */
[----:B------:R-:W-:Y:S01]  /*1ecf0*/  MOV R155, R165 ;  /* 0x000000a5009b7202 */ /* 0x000fe20000000f00 */
[----:B------:R-:W-:Y:S01]  /*1ed00*/  IMAD.MOV.U32 R169, RZ, RZ, R24 ;  /* 0x000000ffffa97224 */ /* 0x000fe200078e0018 */
[----:B------:R-:W-:Y:S01]  /*1ed10*/  MUFU.EX2 R165, R220 ;  /* 0x000000dc00a57308 */ /* 0x000fe20000000800 */
[----:B------:R-:W-:Y:S09]  /*1ed20*/  IMAD.MOV.U32 R172, RZ, RZ, R28 ;  /* 0x000000ffffac7224 */ /* 0x000ff200078e001c */
[----:B------:R-:W-:Y:S10]  /*1ed30*/  MUFU.EX2 R174, R212 ;  /* 0x000000d400ae7308 */ /* 0x000ff40000000800 */
[----:B------:R-:W-:Y:S01]  /*1ed40*/  MUFU.EX2 R161, R161 ;  /* 0x000000a100a17308 */ /* 0x000fe20000000800 */
[----:B--2---:R-:W-:Y:S01]  /*1ed50*/  FFMA.FTZ R152, R2, R50, R11 ;  /* 0x0000003202987223 */ /* 0x004fe2000001000b */
[C---:B------:R-:W-:Y:S08]  /*1ed60*/  FMUL.FTZ R50, R0.reuse, R154 ;  /* 0x0000009a00327220 */ /* 0x040ff00000410000 */
[----:B------:R-:W2:Y:S01]  /*1ed70*/  MUFU.EX2 R2, R3 ;  /* 0x0000000300027308 */ /* 0x000ea20000000800 */
[----:B------:R-:W-:Y:S02]  /*1ed80*/  IMAD.MOV.U32 R154, RZ, RZ, R59 ;  /* 0x000000ffff9a7224 */ /* 0x000fe400078e003b */
[----:B---3--:R-:W-:Y:S01]  /*1ed90*/  FFMA.FTZ R157, R0, R61, R141 ;  /* 0x0000003d009d7223 */ /* 0x008fe2000001008d */
[----:B------:R-:W-:Y:S01]  /*1eda0*/  IMAD.MOV.U32 R61, RZ, RZ, R29 ;  /* 0x000000ffff3d7224 */ /* 0x000fe200078e001d */
[----:B------:R-:W-:Y:S05]  /*1edb0*/  F2FP.F16.F32.PACK_AB R141, R218, R141 ;  /* 0x0000008dda8d723e */ /* 0x000fea00000000ff */
[----:B------:R3:W1:Y:S01]  /*1edc0*/  MUFU.EX2 R0, R8 ;  /* 0x0000000800007308 */ /* 0x0006620000000800 */
[----:B------:R-:W-:Y:S04]  /*1edd0*/  MOV R148, R61 ;  /* 0x0000003d00947202 */ /* 0x000fe80000000f00 */
[----:B------:R-:W-:Y:S01]  /*1ede0*/  MOV R171, R148 ;  /* 0x0000009400ab7202 */ /* 0x000fe20000000f00 */
[C---:B--2---:R-:W-:Y:S01]  /*1edf0*/  FMUL.FTZ R44, R2.reuse, R184 ;  /* 0x000000b8022c7220 */ /* 0x044fe20000410000 */
[----:B------:R-:W-:Y:S02]  /*1ee00*/  IMAD.MOV.U32 R184, RZ, RZ, R45 ;  /* 0x000000ffffb87224 */ /* 0x000fe400078e002d */
[C---:B------:R-:W-:Y:S01]  /*1ee10*/  FMUL.FTZ R41, R2.reuse, R189 ;  /* 0x000000bd02297220 */ /* 0x040fe20000410000 */
[----:B------:R-:W-:Y:S01]  /*1ee20*/  MOV R189, R143 ;  /* 0x0000008f00bd7202 */ /* 0x000fe20000000f00 */
[----:B------:R-:W-:Y:S01]  /*1ee30*/  FMUL.FTZ R45, R2, R185 ;  /* 0x000000b9022d7220 */ /* 0x000fe20000410000 */
[----:B------:R-:W-:Y:S01]  /*1ee40*/  F2FP.F16.F32.PACK_AB R143, R236, R222 ;  /* 0x000000deec8f723e */ /* 0x000fe200000000ff */
[C---:B------:R-:W-:Y:S01]  /*1ee50*/  FMUL.FTZ R9, R2.reuse, R205 ;  /* 0x000000cd02097220 */ /* 0x040fe20000410000 */
[----:B------:R-:W-:Y:S01]  /*1ee60*/  F2FP.F16.F32.PACK_AB R142, R237, R184 ;  /* 0x000000b8ed8e723e */ /* 0x000fe200000000ff */
[----:B---3--:R-:W-:Y:S01]  /*1ee70*/  FMUL.FTZ R8, R2, R204 ;  /* 0x000000cc02087220 */ /* 0x008fe20000410000 */
[----:B------:R-:W-:Y:S01]  /*1ee80*/  MOV R185, R156 ;  /* 0x0000009c00b97202 */ /* 0x000fe20000000f00 */
[----:B-1----:R-:W-:Y:S01]  /*1ee90*/  FMUL.FTZ R11, R0, R207 ;  /* 0x000000cf000b7220 */ /* 0x002fe20000410000 */
[C---:B------:R-:W-:Y:S01]  /*1eea0*/  FMUL.FTZ R12, R2.reuse, R200 ;  /* 0x000000c8020c7220 */ /* 0x040fe20000410000 */
[----:B------:R-:W-:Y:S01]  /*1eeb0*/  FMUL.FTZ R13, R2, R201 ;  /* 0x000000c9020d7220 */ /* 0x000fe20000410000 */
[----:B------:R-:W-:Y:S01]  /*1eec0*/  F2FP.F16.F32.PACK_AB R148, R185, R10 ;  /* 0x0000000ab994723e */ /* 0x000fe200000000ff */
[-C--:B------:R-:W-:Y:S05]  /*1eed0*/  HMMA.16816.F32 R4, R140, R144.reuse, R4 ;  /* 0x000000908c04723c */ /* 0x080fea0000001804 */
[----:B------:R-:W-:Y:S01]  /*1eee0*/  MOV R200, R15 ;  /* 0x0000000f00c87202 */ /* 0x000fe20000000f00 */
[C---:B------:R-:W-:Y:S01]  /*1eef0*/  FMUL.FTZ R14, R0.reuse, R202 ;  /* 0x000000ca000e7220 */ /* 0x040fe20000410000 */
[----:B------:R-:W-:Y:S01]  /*1ef00*/  FMUL.FTZ R15, R0, R203 ;  /* 0x000000cb000f7220 */ /* 0x000fe20000410000 */
[----:B------:R-:W-:Y:S03]  /*1ef10*/  IMAD.MOV.U32 R3, RZ, RZ, R160 ;  /* 0x000000ffff037224 */ /* 0x000fe600078e00a0 */
[C---:B------:R-:W-:Y:S01]  /*1ef20*/  FMUL.FTZ R56, R2.reuse, R180 ;  /* 0x000000b402387220 */ /* 0x040fe20000410000 */
[----:B------:R-:W-:Y:S02]  /*1ef30*/  IMAD.MOV.U32 R175, RZ, RZ, R3 ;  /* 0x000000ffffaf7224 */ /* 0x000fe400078e0003 */
[C---:B------:R-:W-:Y:S01]  /*1ef40*/  FMUL.FTZ R24, R2.reuse, R196 ;  /* 0x000000c402187220 */ /* 0x040fe20000410000 */
[----:B------:R-:W-:Y:S01]  /*1ef50*/  IMAD.MOV.U32 R3, RZ, RZ, R164 ;  /* 0x000000ffff037224 */ /* 0x000fe200078e00a4 */
[----:B------:R-:W-:Y:S01]  /*1ef60*/  MOV R164, R27 ;  /* 0x0000001b00a47202 */ /* 0x000fe20000000f00 */
[----:B------:R-:W-:Y:S02]  /*1ef70*/  IMAD.MOV.U32 R180, RZ, RZ, R26 ;  /* 0x000000ffffb47224 */ /* 0x000fe400078e001a */
[----:B------:R-:W-:Y:S01]  /*1ef80*/  FMUL.FTZ R25, R2, R197 ;  /* 0x000000c502197220 */ /* 0x000fe20000410000 */
[C---:B------:R-:W-:Y:S01]  /*1ef90*/  FMUL.FTZ R26, R0.reuse, R198 ;  /* 0x000000c6001a7220 */ /* 0x040fe20000410000 */
[----:B------:R-:W-:Y:S01]  /*1efa0*/  FMUL.FTZ R27, R0, R199 ;  /* 0x000000c7001b7220 */ /* 0x000fe20000410000 */
[C---:B------:R-:W-:Y:S01]  /*1efb0*/  FMUL.FTZ R29, R2.reuse, R193 ;  /* 0x000000c1021d7220 */ /* 0x040fe20000410000 */
[C---:B------:R-:W-:Y:S01]  /*1efc0*/  FMUL.FTZ R40, R2.reuse, R188 ;  /* 0x000000bc02287220 */ /* 0x040fe20000410000 */
[----:B------:R-:W-:Y:S02]  /*1efd0*/  IMAD.MOV.U32 R193, RZ, RZ, R31 ;  /* 0x000000ffffc17224 */ /* 0x000fe400078e001f */
[----:B------:R-:W-:Y:S01]  /*1efe0*/  FMUL.FTZ R28, R2, R192 ;  /* 0x000000c0021c7220 */ /* 0x000fe20000410000 */
        /* <DEDUP_REMOVED lines=10> */
[----:B------:R-:W-:Y:S01]  /*1f090*/  FMUL.FTZ R47, R0, R187 ;  /* 0x000000bb002f7220 */ /* 0x000fe20000410000 */
[----:B------:R-:W-:Y:S02]  /*1f0a0*/  IMAD.MOV.U32 R160, RZ, RZ, R57 ;  /* 0x000000ffffa07224 */ /* 0x000fe400078e0039 */
[----:B------:R-:W-:Y:S01]  /*1f0b0*/  FMUL.FTZ R57, R2, R181 ;  /* 0x000000b502397220 */ /* 0x000fe20000410000 */
[----:B------:R-:W-:Y:S02]  /*1f0c0*/  IMAD.MOV.U32 R201, RZ, RZ, R58 ;  /* 0x000000ffffc97224 */ /* 0x000fe400078e003a */
[C---:B------:R-:W-:Y:S01]  /*1f0d0*/  FMUL.FTZ R58, R0.reuse, R182 ;  /* 0x000000b6003a7220 */ /* 0x040fe20000410000 */
[----:B------:R-:W-:Y:S01]  /*1f0e0*/  FMUL.FTZ R59, R0, R183 ;  /* 0x000000b7003b7220 */ /* 0x000fe20000410000 */
[----:B------:R-:W-:Y:S02]  /*1f0f0*/  IMAD.MOV.U32 R163, RZ, RZ, R160 ;  /* 0x000000ffffa37224 */ /* 0x000fe400078e00a0 */
[C---:B------:R-:W-:Y:S01]  /*1f100*/  FMUL.FTZ R60, R2.reuse, R176 ;  /* 0x000000b0023c7220 */ /* 0x040fe20000410000 */
[----:B------:R-:W-:Y:S02]  /*1f110*/  IMAD.MOV.U32 R160, RZ, RZ, R63 ;  /* 0x000000ffffa07224 */ /* 0x000fe400078e003f */
        /* <DEDUP_REMOVED lines=27> */
[----:B------:R-:W-:Y:S02]  /*1f2d0*/  IMAD.MOV.U32 R205, RZ, RZ, R173 ;  /* 0x000000ffffcd7224 */ /* 0x000fe400078e00ad */
[C---:B------:R-:W-:Y:S01]  /*1f2e0*/  FMUL.FTZ R120, R2.reuse, R120 ;  /* 0x0000007802787220 */ /* 0x040fe20000410000 */
[C---:B------:R-:W-:Y:S01]  /*1f2f0*/  FMUL.FTZ R121, R2.reuse, R121 ;  /* 0x0000007902797220 */ /* 0x040fe20000410000 */
[C---:B------:R-:W-:Y:S01]  /*1f300*/  FMUL.FTZ R124, R2.reuse, R124 ;  /* 0x0000007c027c7220 */ /* 0x040fe20000410000 */
[----:B------:R-:W-:Y:S01]  /*1f310*/  FMUL.FTZ R125, R2, R125 ;  /* 0x0000007d027d7220 */ /* 0x000fe20000410000 */
[----:B------:R-:W-:Y:S02]  /*1f320*/  IMAD.MOV.U32 R181, RZ, RZ, R155 ;  /* 0x000000ffffb57224 */ /* 0x000fe400078e009b */
[C---:B------:R-:W-:Y:S01]  /*1f330*/  FMUL.FTZ R122, R0.reuse, R122 ;  /* 0x0000007a007a7220 */ /* 0x040fe20000410000 */
[C---:B------:R-:W-:Y:S01]  /*1f340*/  FMUL.FTZ R123, R0.reuse, R123 ;  /* 0x0000007b007b7220 */ /* 0x040fe20000410000 */
[C---:B------:R-:W-:Y:S01]  /*1f350*/  FMUL.FTZ R126, R0.reuse, R126 ;  /* 0x0000007e007e7220 */ /* 0x040fe20000410000 */
[----:B------:R-:W-:Y:S01]  /*1f360*/  FMUL.FTZ R127, R0, R127 ;  /* 0x0000007f007f7220 */ /* 0x000fe20000410000 */
[----:B------:R1:W-:Y:S01]  /*1f370*/  MUFU.EX2 R176, R180 ;  /* 0x000000b400b07308 */ /* 0x0003e20000000800 */
[----:B------:R-:W-:Y:S02]  /*1f380*/  IMAD.MOV.U32 R155, RZ, RZ, R162 ;  /* 0x000000ffff9b7224 */ /* 0x000fe400078e00a2 */
[----:B------:R-:W-:Y:S01]  /*1f390*/  FFMA.FTZ R160, R160, UR4, -R137 ;  /* 0x00000004a0a07c23 */ /* 0x000fe20008010889 */
[----:B------:R-:W-:Y:S02]  /*1f3a0*/  IMAD.MOV.U32 R162, RZ, RZ, R231 ;  /* 0x000000ffffa27224 */ /* 0x000fe400078e00e7 */
[--C-:B------:R-:W-:Y:S01]  /*1f3b0*/  FFMA.FTZ R178, R221, UR4, -R137.reuse ;  /* 0x00000004ddb27c23 */ /* 0x100fe20008010889 */
[----:B------:R-:W-:Y:S03]  /*1f3c0*/  FFMA.FTZ R3, R3, UR4, -R137 ;  /* 0x0000000403037c23 */ /* 0x000fe60008010889 */
[----:B------:R-:W-:Y:S10]  /*1f3d0*/  MUFU.EX2 R173, R219 ;  /* 0x000000db00ad7308 */ /* 0x000ff40000000800 */
[----:B------:R-:W-:Y:S01]  /*1f3e0*/  MUFU.EX2 R177, R215 ;  /* 0x000000d700b17308 */ /* 0x000fe20000000800 */
[----:B-1----:R-:W-:Y:S02]  /*1f3f0*/  MOV R180, R200 ;  /* 0x000000c800b47202 */ /* 0x002fe40000000f00 */
[----:B------:R-:W-:Y:S07]  /*1f400*/  MOV R200, R233 ;  /* 0x000000e900c87202 */ /* 0x000fee0000000f00 */
[----:B------:R-:W-:Y:S10]  /*1f410*/  MUFU.EX2 R233, R223 ;  /* 0x000000df00e97308 */ /* 0x000ff40000000800 */
[----:B------:R1:W-:Y:S10]  /*1f420*/  MUFU.EX2 R182, R214 ;  /* 0x000000d600b67308 */ /* 0x0003f40000000800 */
[----:B------:R2:W-:Y:S10]  /*1f430*/  MUFU.EX2 R179, R138 ;  /* 0x0000008a00b37308 */ /* 0x0005f40000000800 */
[----:B------:R-:W-:Y:S01]  /*1f440*/  MUFU.EX2 R231, R211 ;  /* 0x000000d300e77308 */ /* 0x000fe20000000800 */
[----:B-1----:R-:W-:Y:S09]  /*1f450*/  LDSM.16.MT88.4 R212, [R225+0xf800] ;  /* 0x00f80000e1d4783b */ /* 0x002ff20000004200 */
[----:B------:R-:W-:Y:S01]  /*1f460*/  MUFU.EX2 R162, R162 ;  /* 0x000000a200a27308 */ /* 0x000fe20000000800 */
[----:B--2---:R-:W2:Y:S01]  /*1f470*/  LDL.LU R138, [R1+0x2c] ;  /* 0x00002c00018a7983 */ /* 0x004ea20000300800 */
[----:B----4-:R-:W-:Y:S01]  /*1f480*/  FFMA.FTZ R156, R2, R150, R10 ;  /* 0x00000096029c7223 */ /* 0x010fe2000001000a */
[----:B------:R-:W-:Y:S01]  /*1f490*/  F2FP.F16.F32.PACK_AB R150, R235, R217 ;  /* 0x000000d9eb96723e */ /* 0x000fe200000000ff */
[----:B------:R-:W-:Y:S01]  /*1f4a0*/  FMUL.FTZ R10, R0, R206 ;  /* 0x000000ce000a7220 */ /* 0x000fe20000410000 */
[----:B------:R-:W-:Y:S01]  /*1f4b0*/  IMAD.MOV.U32 R2, RZ, RZ, R189 ;  /* 0x000000ffff027224 */ /* 0x000fe200078e00bd */
[----:B------:R-:W-:Y:S01]  /*1f4c0*/  MOV R189, R163 ;  /* 0x000000a300bd7202 */ /* 0x000fe20000000f00 */
[----:B------:R-:W-:Y:S01]  /*1f4d0*/  IMAD.MOV.U32 R163, RZ, RZ, R171 ;  /* 0x000000ffffa37224 */ /* 0x000fe200078e00ab */
[----:B------:R-:W-:Y:S01]  /*1f4e0*/  MOV R171, R170 ;  /* 0x000000aa00ab7202 */ /* 0x000fe20000000f00 */
[----:B------:R-:W-:Y:S02]  /*1f4f0*/  IMAD.MOV.U32 R170, RZ, RZ, R175 ;  /* 0x000000ffffaa7224 */ /* 0x000fe400078e00af */
[----:B------:R-:W-:Y:S01]  /*1f500*/  FFMA.FTZ R2, R2, UR4, -R137 ;  /* 0x0000000402027c23 */ /* 0x000fe20008010889 */
[C---:B------:R-:W-:Y:S01]  /*1f510*/  HMMA.16816.F32 R8, R148.reuse, R144, R8 ;  /* 0x000000909408723c */ /* 0x040fe20000001808 */
[----:B------:R-:W-:Y:S03]  /*1f520*/  MUFU.EX2 R175, R208 ;  /* 0x000000d000af7308 */ /* 0x000fe60000000800 */
[----:B------:R-:W-:Y:S02]  /*1f530*/  IMAD.MOV.U32 R206, RZ, RZ, R205 ;  /* 0x000000ffffce7224 */ /* 0x000fe400078e00cd */
[-C--:B------:R-:W-:Y:S05]  /*1f540*/  HMMA.16816.F32 R12, R148, R146.reuse, R12 ;  /* 0x00000092940c723c */ /* 0x080fea000000180c */
[----:B------:R-:W-:Y:S01]  /*1f550*/  MUFU.EX2 R202, R163 ;  /* 0x000000a300ca7308 */ /* 0x000fe20000000800 */
[----:B------:R-:W-:Y:S01]  /*1f560*/  IMAD.MOV.U32 R205, RZ, RZ, R172 ;  /* 0x000000ffffcd7224 */ /* 0x000fe200078e00ac */
[C---:B------:R-:W-:Y:S01]  /*1f570*/  HMMA.16816.F32 R16, R140.reuse, R146, R16 ;  /* 0x000000928c10723c */ /* 0x040fe20000001810 */
[----:B------:R-:W1:Y:S07]  /*1f580*/  LDSM.16.MT88.4 R144, [R226+0xc000] ;  /* 0x00c00000e290783b */ /* 0x000e6e0000004200 */
[----:B------:R-:W-:Y:S03]  /*1f590*/  MUFU.EX2 R172, R209 ;  /* 0x000000d100ac7308 */ /* 0x000fe60000000800 */
[----:B------:R-:W-:Y:S01]  /*1f5a0*/  IMAD.MOV.U32 R207, RZ, RZ, R206 ;  /* 0x000000ffffcf7224 */ /* 0x000fe200078e00ce */
[----:B------:R-:W-:Y:S01]  /*1f5b0*/  MOV R206, R181 ;  /* 0x000000b500ce7202 */ /* 0x000fe20000000f00 */
[----:B------:R-:W-:Y:S02]  /*1f5c0*/  IMAD.MOV.U32 R181, RZ, RZ, R189 ;  /* 0x000000ffffb57224 */ /* 0x000fe400078e00bd */
[----:B------:R-:W-:Y:S03]  /*1f5d0*/  IMAD.MOV.U32 R189, RZ, RZ, R164 ;  /* 0x000000ffffbd7224 */ /* 0x000fe600078e00a4 */
[----:B------:R3:W-:Y:S10]  /*1f5e0*/  MUFU.EX2 R164, R2 ;  /* 0x0000000200a47308 */ /* 0x0007f40000000800 */
[----:B------:R-:W-:Y:S10]  /*1f5f0*/  MUFU.EX2 R194, R3 ;  /* 0x0000000300c27308 */ /* 0x000ff40000000800 */
[----:B------:R-:W4:Y:S01]  /*1f600*/  MUFU.EX2 R201, R201 ;  /* 0x000000c900c97308 */ /* 0x000f220000000800 */
[--C-:B---3--:R-:W-:Y:S09]  /*1f610*/  FFMA.FTZ R2, R166, UR4, -R137.reuse ;  /* 0x00000004a6027c23 */ /* 0x108ff20008010889 */
[----:B------:R3:W-:Y:S01]  /*1f620*/  MUFU.EX2 R166, R2 ;  /* 0x0000000200a67308 */ /* 0x0007e20000000800 */
[-C--:B-1----:R-:W-:Y:S09]  /*1f630*/  HMMA.16816.F32 R20, R140, R144.reuse, R20 ;  /* 0x000000908c14723c */ /* 0x082ff20000001814 */
[----:B------:R-:W-:Y:S01]  /*1f640*/  MUFU.EX2 R204, R204 ;  /* 0x000000cc00cc7308 */ /* 0x000fe20000000800 */
[C---:B------:R-:W-:Y:S06]  /*1f650*/  HMMA.16816.F32 R24, R148.reuse, R144, R24 ;  /* 0x000000909418723c */ /* 0x040fec0000001818 */
[-C--:B------:R-:W-:Y:S05]  /*1f660*/  HMMA.16816.F32 R28, R148, R146.reuse, R28 ;  /* 0x00000092941c723c */ /* 0x080fea000000181c */
[--C-:B---3--:R-:W-:Y:S01]  /*1f670*/  FFMA.FTZ R2, R207, UR4, -R137.reuse ;  /* 0x00000004cf027c23 */ /* 0x108fe20008010889 */
[C---:B------:R-:W-:Y:S01]  /*1f680*/  HMMA.16816.F32 R32, R140.reuse, R146, R32 ;  /* 0x000000928c20723c */ /* 0x040fe20000001820 */
[----:B------:R-:W1:Y:S02]  /*1f690*/  LDSM.16.MT88.4 R144, [R228+0xc000] ;  /* 0x00c00000e490783b */ /* 0x000e640000004200 */
[----:B------:R3:W-:Y:S02]  /*1f6a0*/  MUFU.EX2 R183, R2 ;  /* 0x0000000200b77308 */ /* 0x0007e40000000800 */
[----:B---3--:R-:W-:Y:S01]  /*1f6b0*/  FFMA.FTZ R2, R206, UR4, -R137 ;  /* 0x00000004ce027c23 */ /* 0x008fe20008010889 */
[----:B------:R-:W-:Y:S01]  /*1f6c0*/  MOV R206, R181 ;  /* 0x000000b500ce7202 */ /* 0x000fe20000000f00 */
[----:B------:R-:W-:Y:S04]  /*1f6d0*/  IMAD.MOV.U32 R181, RZ, RZ, R153 ;  /* 0x000000ffffb57224 */ /* 0x000fe800078e0099 */
[----:B------:R-:W-:Y:S02]  /*1f6e0*/  IMAD.MOV.U32 R153, RZ, RZ, R230 ;  /* 0x000000ffff997224 */ /* 0x000fe400078e00e6 */
[----:B------:R3:W-:Y:S10]  /*1f6f0*/  MUFU.EX2 R198, R206 ;  /* 0x000000ce00c67308 */ /* 0x0007f40000000800 */
[----:B------:R4:W-:Y:S01]  /*1f700*/  MUFU.EX2 R230, R2 ;  /* 0x0000000200e67308 */ /* 0x0009e20000000800 */
[-C--:B-1----:R-:W-:Y:S03]  /*1f710*/  HMMA.16816.F32 R36, R140, R144.reuse, R36 ;  /* 0x000000908c24723c */ /* 0x082fe60000001824 */
[----:B---3--:R-:W-:Y:S01]  /*1f720*/  MOV R206, R180 ;  /* 0x000000b400ce7202 */ /* 0x008fe20000000f00 */
[--C-:B------:R-:W-:Y:S01]  /*1f730*/  FFMA.FTZ R180, R136, UR4, -R137.reuse ;  /* 0x0000000488b47c23 */ /* 0x100fe20008010889 */
[----:B------:R-:W-:Y:S01]  /*1f740*/  FADD.FTZ R136, R216, R152 ;  /* 0x00000098d8887221 */ /* 0x000fe20000010000 */
[C---:B------:R-:W-:Y:S03]  /*1f750*/  HMMA.16816.F32 R40, R148.reuse, R144, R40 ;  /* 0x000000909428723c */ /* 0x040fe60000001828 */
[----:B------:R-:W-:Y:S02]  /*1f760*/  MUFU.EX2 R191, R206 ;  /* 0x000000ce00bf7308 */ /* 0x000fe40000000800 */
[----:B----4-:R-:W-:Y:S01]  /*1f770*/  FFMA.FTZ R2, R197, UR4, -R137 ;  /* 0x00000004c5027c23 */ /* 0x010fe20008010889 */
[-C--:B------:R-:W-:Y:S05]  /*1f780*/  HMMA.16816.F32 R44, R148, R146.reuse, R44 ;  /* 0x00000092942c723c */ /* 0x080fea000000182c */
[----:B------:R-:W-:Y:S01]  /*1f790*/  IMAD.MOV.U32 R197, RZ, RZ, R200 ;  /* 0x000000ffffc57224 */ /* 0x000fe200078e00c8 */
[C---:B------:R-:W-:Y:S01]  /*1f7a0*/  HMMA.16816.F32 R48, R140.reuse, R146, R48 ;  /* 0x000000928c30723c */ /* 0x040fe20000001830 */
[----:B------:R-:W1:Y:S04]  /*1f7b0*/  LDSM.16.MT88.4 R144, [R227+0xc000] ;  /* 0x00c00000e390783b */ /* 0x000e680000004200 */
[----:B------:R-:W-:Y:S04]  /*1f7c0*/  IMAD.MOV.U32 R200, RZ, RZ, R154 ;  /* 0x000000ffffc87224 */ /* 0x000fe800078e009a */
        /* <DEDUP_REMOVED lines=12> */
[----:B--2---:R-:W-:Y:S01]  /*1f890*/  FFMA.FTZ R139, R0, R138, R139 ;  /* 0x0000008a008b7223 */ /* 0x004fe2000001008b */
[-C--:B-1----:R-:W-:Y:S05]  /*1f8a0*/  HMMA.16816.F32 R84, R140, R144.reuse, R84 ;  /* 0x000000908c54723c */ /* 0x082fea0000001854 */
[----:B------:R-:W-:Y:S01]  /*1f8b0*/  FADD.FTZ R3, R210, R139 ;  /* 0x0000008bd2037221 */ /* 0x000fe20000010000 */
[--C-:B------:R-:W-:Y:S01]  /*1f8c0*/  FFMA.FTZ R138, R181, UR4, -R137.reuse ;  /* 0x00000004b58a7c23 */ /* 0x100fe20008010889 */
[----:B------:R-:W-:Y:S01]  /*1f8d0*/  LDSM.16.MT88.4 R208, [R227+0xd800] ;  /* 0x00d80000e3d0783b */ /* 0x000fe20000004200 */
[C---:B------:R-:W-:Y:S02]  /*1f8e0*/  HMMA.16816.F32 R88, R148.reuse, R144, R88 ;  /* 0x000000909458723c */ /* 0x040fe40000001858 */
[----:B------:R-:W-:Y:S02]  /*1f8f0*/  MUFU.EX2 R186, R138 ;  /* 0x0000008a00ba7308 */ /* 0x000fe40000000800 */
[----:B------:R-:W-:Y:S02]  /*1f900*/  FFMA.FTZ R0, R196, UR4, -R137 ;  /* 0x00000004c4007c23 */ /* 0x000fe40008010889 */
[-C--:B------:R-:W-:Y:S05]  /*1f910*/  HMMA.16816.F32 R92, R148, R146.reuse, R92 ;  /* 0x00000092945c723c */ /* 0x080fea000000185c */
[----:B------:R-:W-:Y:S01]  /*1f920*/  F2FP.F16.F32.PACK_AB R137, R201, R224 ;  /* 0x000000e0c989723e */ /* 0x000fe200000000ff */
[C---:B------:R-:W-:Y:S01]  /*1f930*/  HMMA.16816.F32 R96, R140.reuse, R146, R96 ;  /* 0x000000928c60723c */ /* 0x040fe20000001860 */
[----:B------:R-:W1:Y:S04]  /*1f940*/  LDSM.16.MT88.4 R144, [R228+0xe000] ;  /* 0x00e00000e490783b */ /* 0x000e680000004200 */
[----:B------:R-:W-:Y:S01]  /*1f950*/  MOV R196, R205 ;  /* 0x000000cd00c47202 */ /* 0x000fe20000000f00 */
[----:B------:R-:W-:Y:S02]  /*1f960*/  IMAD.MOV.U32 R205, RZ, RZ, R155 ;  /* 0x000000ffffcd7224 */ /* 0x000fe400078e009b */
[----:B------:R-:W-:Y:S02]  /*1f970*/  IMAD.MOV.U32 R181, RZ, RZ, R189 ;  /* 0x000000ffffb57224 */ /* 0x000fe400078e00bd */
[----:B------:R-:W-:Y:S01]  /*1f980*/  MUFU.EX2 R199, R205 ;  /* 0x000000cd00c77308 */ /* 0x000fe20000000800 */
[----:B------:R-:W-:Y:S01]  /*1f990*/  IMAD.MOV.U32 R189, RZ, RZ, R188 ;  /* 0x000000ffffbd7224 */ /* 0x000fe200078e00bc */
[----:B------:R-:W-:Y:S01]  /*1f9a0*/  MOV R188, R193 ;  /* 0x000000c100bc7202 */ /* 0x000fe20000000f00 */
[----:B------:R-:W-:Y:S07]  /*1f9b0*/  IMAD.MOV.U32 R193, RZ, RZ, R192 ;  /* 0x000000ffffc17224 */ /* 0x000fee00078e00c0 */
[----:B------:R2:W3:Y:S10]  /*1f9c0*/  MUFU.EX2 R192, R153 ;  /* 0x0000009900c07308 */ /* 0x0004f40000000800 */
[----:B------:R-:W4:Y:S10]  /*1f9d0*/  MUFU.EX2 R190, R181 ;  /* 0x000000b500be7308 */ /* 0x000f340000000800 */
[----:B------:R-:W-:Y:S01]  /*1f9e0*/  MUFU.EX2 R195, R188 ;  /* 0x000000bc00c37308 */ /* 0x000fe20000000800 */
[----:B--2---:R-:W-:Y:S01]  /*1f9f0*/  LDSM.16.MT88.4 R152, [R225+0xd000] ;  /* 0x00d00000e198783b */ /* 0x004fe20000004200 */
[----:B---3--:R-:W-:Y:S01]  /*1fa00*/  F2FP.F16.F32.PACK_AB R138, R191, R192 ;  /* 0x000000c0bf8a723e */ /* 0x008fe200000000ff */
[-C--:B-1----:R-:W-:Y:S07]  /*1fa10*/  HMMA.16816.F32 R100, R140, R144.reuse, R100 ;  /* 0x000000908c64723c */ /* 0x082fee0000001864 */
[----:B------:R1:W-:Y:S01]  /*1fa20*/  MUFU.EX2 R188, R0 ;  /* 0x0000000000bc7308 */ /* 0x0003e20000000800 */
[----:B----4-:R-:W-:Y:S01]  /*1fa30*/  F2FP.F16.F32.PACK_AB R139, R190, R232 ;  /* 0x000000e8be8b723e */ /* 0x010fe200000000ff */
[C---:B------:R-:W-:Y:S08]  /*1fa40*/  HMMA.16816.F32 R104, R148.reuse, R144, R104 ;  /* 0x000000909468723c */ /* 0x040ff00000001868 */
[----:B------:R-:W-:Y:S01]  /*1fa50*/  MUFU.EX2 R181, R189 ;  /* 0x000000bd00b57308 */ /* 0x000fe20000000800 */
[-C--:B------:R-:W-:Y:S09]  /*1fa60*/  HMMA.16816.F32 R108, R148, R146.reuse, R108 ;  /* 0x00000092946c723c */ /* 0x080ff2000000186c */
[----:B------:R-:W-:Y:S01]  /*1fa70*/  MUFU.EX2 R189, R193 ;  /* 0x000000c100bd7308 */ /* 0x000fe20000000800 */
[C---:B------:R-:W-:Y:S01]  /*1fa80*/  HMMA.16816.F32 R112, R140.reuse, R146, R112 ;  /* 0x000000928c70723c */ /* 0x040fe20000001870 */
[----:B------:R-:W2:Y:S03]  /*1fa90*/  LDSM.16.MT88.4 R144, [R227+0xe000] ;  /* 0x00e00000e390783b */ /* 0x000ea60000004200 */
[----:B-1----:R-:W-:Y:S01]  /*1faa0*/  FADD.FTZ R0, R185, R156 ;  /* 0x0000009cb9007221 */ /* 0x002fe20000010000 */
[----:B------:R-:W-:Y:S01]  /*1fab0*/  FADD.FTZ R156, R184, R136 ;  /* 0x00000088b89c7221 */ /* 0x000fe20000010000 */
[----:B------:R-:W-:Y:S03]  /*1fac0*/  F2FP.F16.F32.PACK_AB R136, R198, R229 ;  /* 0x000000e5c688723e */ /* 0x000fe600000000ff */
[----:B------:R1:W-:Y:S02]  /*1fad0*/  MUFU.EX2 R193, R2 ;  /* 0x0000000200c17308 */ /* 0x0003e40000000800 */
[----:B------:R-:W-:Y:S01]  /*1fae0*/  MOV R184, R158 ;  /* 0x0000009e00b87202 */ /* 0x000fe20000000f00 */
[----:B------:R-:W-:Y:S07]  /*1faf0*/  FADD.FTZ R158, R217, R0 ;  /* 0x00000000d99e7221 */ /* 0x000fee0000010000 */
[----:B------:R-:W-:Y:S10]  /*1fb00*/  MUFU.EX2 R187, R184 ;  /* 0x000000b800bb7308 */ /* 0x000ff40000000800 */
[----:B------:R-:W-:Y:S01]  /*1fb10*/  MUFU.EX2 R184, R170 ;  /* 0x000000aa00b87308 */ /* 0x000fe20000000800 */
[----:B-1----:R-:W-:Y:S02]  /*1fb20*/  FADD.FTZ R2, R218, R157 ;  /* 0x0000009dda027221 */ /* 0x002fe40000010000 */
[----:B------:R-:W-:Y:S02]  /*1fb30*/  LDSM.16.MT88.4 R216, [R226+0xf800] ;  /* 0x00f80000e2d8783b */ /* 0x000fe40000004200 */
[----:B------:R-:W-:Y:S01]  /*1fb40*/  FADD.FTZ R157, R222, R2 ;  /* 0x00000002de9d7221 */ /* 0x000fe20000010000 */
[----:B------:R-:W-:Y:S01]  /*1fb50*/  FADD.FTZ R2, R238, R3 ;  /* 0x00000003ee027221 */ /* 0x000fe20000010000 */
[----:B------:R-:W-:Y:S03]  /*1fb60*/  FADD.FTZ R3, R235, R158 ;  /* 0x0000009eeb037221 */ /* 0x000fe60000010000 */
[----:B------:R-:W-:Y:S01]  /*1fb70*/  MUFU.EX2 R185, R197 ;  /* 0x000000c500b97308 */ /* 0x000fe20000000800 */
[----:B------:R-:W-:Y:S01]  /*1fb80*/  FADD.FTZ R2, R234, R2 ;  /* 0x00000002ea027221 */ /* 0x000fe20000010000 */
[----:B------:R-:W-:Y:S01]  /*1fb90*/  LDSM.16.MT88.4 R220, [R228+0xf800] ;  /* 0x00f80000e4dc783b */ /* 0x000fe20000004200 */
[----:B------:R-:W-:Y:S02]  /*1fba0*/  FADD.FTZ R3, R172, R3 ;  /* 0x00000003ac037221 */ /* 0x000fe40000010000 */
[----:B------:R-:W-:Y:S05]  /*1fbb0*/  FADD.FTZ R2, R164, R2 ;  /* 0x00000002a4027221 */ /* 0x000fea0000010000 */
[----:B------:R-:W-:Y:S01]  /*1fbc0*/  MUFU.EX2 R197, R171 ;  /* 0x000000ab00c57308 */ /* 0x000fe20000000800 */
[-C--:B--2---:R-:W-:Y:S01]  /*1fbd0*/  HMMA.16816.F32 R116, R140, R144.reuse, R116 ;  /* 0x000000908c74723c */ /* 0x084fe20000001874 */
[----:B------:R3:W5:Y:S02]  /*1fbe0*/  LDL.LU R238, [R1+0xb8] ;  /* 0x0000b80001ee7983 */ /* 0x0007640000300800 */
[----:B------:R-:W-:Y:S01]  /*1fbf0*/  FADD.FTZ R3, R175, R3 ;  /* 0x00000003af037221 */ /* 0x000fe20000010000 */
[C---:B------:R-:W-:Y:S02]  /*1fc00*/  FADD.FTZ R2, R166.reuse, R2 ;  /* 0x00000002a6027221 */ /* 0x040fe40000010000 */
[C---:B------:R-:W-:Y:S03]  /*1fc10*/  HMMA.16816.F32 R120, R148.reuse, R144, R120 ;  /* 0x000000909478723c */ /* 0x040fe60000001878 */
[----:B------:R-:W-:Y:S02]  /*1fc20*/  MUFU.EX2 R0, R196 ;  /* 0x000000c400007308 */ /* 0x000fe40000000800 */
[----:B------:R-:W-:Y:S01]  /*1fc30*/  FADD.FTZ R3, R179, R3 ;  /* 0x00000003b3037221 */ /* 0x000fe20000010000 */
[-C--:B------:R-:W-:Y:S01]  /*1fc40*/  HMMA.16816.F32 R124, R148, R146.reuse, R124 ;  /* 0x00000092947c723c */ /* 0x080fe2000000187c */
[----:B------:R-:W1:Y:S06]  /*1fc50*/  LDSM.16.MT88.4 R148, [R225+0xc800] ;  /* 0x00c80000e194783b */ /* 0x000e6c0000004200 */
[----:B------:R2:W4:Y:S01]  /*1fc60*/  MUFU.EX2 R196, R168 ;  /* 0x000000a800c47308 */ /* 0x0005220000000800 */
[----:B------:R-:W-:Y:S01]  /*1fc70*/  F2FP.F16.F32.PACK_AB R144, R175, R172 ;  /* 0x000000acaf90723e */ /* 0x000fe200000000ff */
[----:B------:R-:W-:Y:S04]  /*1fc80*/  HMMA.16816.F32 R128, R140, R146, R128 ;  /* 0x000000928c80723c */ /* 0x000fe80000001880 */
[----:B------:R-:W-:Y:S01]  /*1fc90*/  F2FP.F16.F32.PACK_AB R145, R166, R164 ;  /* 0x000000a4a691723e */ /* 0x000fe200000000ff */
[----:B------:R-:W-:Y:S02]  /*1fca0*/  FADD.FTZ R3, R231, R3 ;  /* 0x00000003e7037221 */ /* 0x000fe40000010000 */
[----:B------:R-:W-:Y:S04]  /*1fcb0*/  F2FP.F16.F32.PACK_AB R142, R233, R176 ;  /* 0x000000b0e98e723e */ /* 0x000fe800000000ff */
[----:B------:R-:W-:Y:S02]  /*1fcc0*/  F2FP.F16.F32.PACK_AB R140, R173, R165 ;  /* 0x000000a5ad8c723e */ /* 0x000fe400000000ff */
[----:B------:R-:W-:Y:S01]  /*1fcd0*/  F2FP.F16.F32.PACK_AB R141, R174, R167 ;  /* 0x000000a7ae8d723e */ /* 0x000fe200000000ff */
[----:B--2---:R-:W-:Y:S01]  /*1fce0*/  LDSM.16.MT88.4 R168, [R225+0xd800] ;  /* 0x00d80000e1a8783b */ /* 0x004fe20000004200 */
[----:B------:R-:W-:Y:S02]  /*1fcf0*/  F2FP.F16.F32.PACK_AB R143, R182, R177 ;  /* 0x000000b1b68f723e */ /* 0x000fe400000000ff */
[----:B------:R-:W-:Y:S01]  /*1fd00*/  F2FP.F16.F32.PACK_AB R146, R231, R179 ;  /* 0x000000b3e792723e */ /* 0x000fe200000000ff */
[----:B----4-:R-:W-:Y:S01]  /*1fd10*/  IMAD.MOV.U32 R179, RZ, RZ, R196 ;  /* 0x000000ffffb37224 */ /* 0x010fe200078e00c4 */
        /* <DEDUP_REMOVED lines=41> */
[----:B------:R-:W2:Y:S03]  /*1ffb0*/  LDSM.16.MT88.4 R148, [R228+0xd000] ;  /* 0x00d00000e494783b */ /* 0x000ea60000004200 */
        /* <DEDUP_REMOVED lines=30> */
[C---:B------:R-:W-:Y:S01]  /*201a0*/  HMMA.16816.F32 R88, R140.reuse, R148, R88 ;  /* 0x000000948c58723c */ /* 0x040fe20000001858 */
[----:B------:R2:W-:Y:S05]  /*201b0*/  MUFU.EX2 R149, R159 ;  /* 0x0000009f00957308 */ /* 0x0005ea0000000800 */
[-C--:B------:R-:W-:Y:S05]  /*201c0*/  HMMA.16816.F32 R92, R140, R150.reuse, R92 ;  /* 0x000000968c5c723c */ /* 0x080fea000000185c */
[----:B------:R-:W-:Y:S01]  /*201d0*/  FADD.FTZ R148, R237, R156 ;  /* 0x0000009ced947221 */ /* 0x000fe20000010000 */
[C---:B------:R-:W-:Y:S01]  /*201e0*/  HMMA.16816.F32 R96, R136.reuse, R150, R96 ;  /* 0x000000968860723c */ /* 0x040fe20000001860 */
[----:B------:R3:W5:Y:S01]  /*201f0*/  LDL.LU R237, [R1+0xb4] ;  /* 0x0000b40001ed7983 */ /* 0x0007620000300800 */
[----:B------:R1:W-:Y:S03]  /*20200*/  MUFU.EX2 R151, R160 ;  /* 0x000000a000977308 */ /* 0x0003e60000000800 */
[----:B------:R-:W-:Y:S01]  /*20210*/  FADD.FTZ R148, R165, R148 ;  /* 0x00000094a5947221 */ /* 0x000fe20000010000 */
[-C--:B----4-:R-:W-:Y:S06]  /*20220*/  HMMA.16816.F32 R100, R136, R152.reuse, R100 ;  /* 0x000000988864723c */ /* 0x090fec0000001864 */
[----:B------:R-:W4:Y:S01]  /*20230*/  MUFU.EX2 R165, R180 ;  /* 0x000000b400a57308 */ /* 0x000f220000000800 */
[----:B------:R-:W-:Y:S01]  /*20240*/  IMAD.MOV.U32 R150, RZ, RZ, R162 ;  /* 0x000000ffff967224 */ /* 0x000fe200078e00a2 */
[C---:B------:R-:W-:Y:S04]  /*20250*/  HMMA.16816.F32 R104, R140.reuse, R152, R104 ;  /* 0x000000988c68723c */ /* 0x040fe80000001868 */
[----:B--2---:R-:W-:Y:S02]  /*20260*/  IMAD.MOV.U32 R159, RZ, RZ, R0 ;  /* 0x000000ffff9f7224 */ /* 0x004fe400078e0000 */
[-C--:B------:R-:W-:Y:S05]  /*20270*/  HMMA.16816.F32 R108, R140, R154.reuse, R108 ;  /* 0x0000009a8c6c723c */ /* 0x080fea000000186c */
[----:B------:R-:W-:Y:S01]  /*20280*/  FADD.FTZ R0, R236, R157 ;  /* 0x0000009dec007221 */ /* 0x000fe20000010000 */
[C---:B------:R-:W-:Y:S01]  /*20290*/  HMMA.16816.F32 R112, R136.reuse, R154, R112 ;  /* 0x0000009a8870723c */ /* 0x040fe20000001870 */
[----:B------:R-:W-:Y:S04]  /*202a0*/  LDSM.16.MT88.4 R152, [R228+0xd800] ;  /* 0x00d80000e498783b */ /* 0x000fe80000004200 */
[----:B------:R-:W-:Y:S01]  /*202b0*/  MOV R157, R161 ;  /* 0x000000a1009d7202 */ /* 0x000fe20000000f00 */
[-C--:B-1----:R-:W-:Y:S03]  /*202c0*/  HMMA.16816.F32 R116, R136, R144.reuse, R116 ;  /* 0x000000908874723c */ /* 0x082fe60000001874 */
[----:B------:R-:W1:Y:S02]  /*202d0*/  LDSM.16.MT88.4 R160, [R226+0xd800] ;  /* 0x00d80000e2a0783b */ /* 0x000e640000004200 */
[----:B------:R-:W-:Y:S01]  /*202e0*/  MOV R156, R198 ;  /* 0x000000c6009c7202 */ /* 0x000fe20000000f00 */
[C---:B------:R-:W-:Y:S01]  /*202f0*/  HMMA.16816.F32 R120, R140.reuse, R144, R120 ;  /* 0x000000908c78723c */ /* 0x040fe20000001878 */
[----:B------:R2:W3:Y:S04]  /*20300*/  MUFU.EX2 R198, R178 ;  /* 0x000000b200c67308 */ /* 0x0004e80000000800 */
[----:B------:R-:W-:Y:S01]  /*20310*/  FADD.FTZ R0, R167, R0 ;  /* 0x00000000a7007221 */ /* 0x000fe20000010000 */
[-C--:B------:R-:W-:Y:S01]  /*20320*/  HMMA.16816.F32 R124, R140, R146.reuse, R124 ;  /* 0x000000928c7c723c */ /* 0x080fe2000000187c */
[----:B------:R1:W5:Y:S04]  /*20330*/  LDL.LU R236, [R1+0xb0] ;  /* 0x0000b00001ec7983 */ /* 0x0003680000300800 */
[----:B------:R-:W-:Y:S01]  /*20340*/  FADD.FTZ R148, R173, R148 ;  /* 0x00000094ad947221 */ /* 0x000fe20000010000 */
[----:B------:R-:W-:Y:S01]  /*20350*/  HMMA.16816.F32 R128, R136, R146, R128 ;  /* 0x000000928880723c */ /* 0x000fe20000001880 */
[----:B------:R1:W5:Y:S04]  /*20360*/  LDL.LU R235, [R1+0xac] ;  /* 0x0000ac0001eb7983 */ /* 0x0003680000300800 */
[----:B------:R-:W-:Y:S01]  /*20370*/  FADD.FTZ R0, R174, R0 ;  /* 0x00000000ae007221 */ /* 0x000fe20000010000 */
[----:B------:R-:W-:Y:S01]  /*20380*/  FADD.FTZ R234, R176, R148 ;  /* 0x00000094b0ea7221 */ /* 0x000fe20000010000 */
[----:B--2---:R-:W-:Y:S01]  /*20390*/  IMAD.MOV.U32 R178, RZ, RZ, R203 ;  /* 0x000000ffffb27224 */ /* 0x004fe200078e00cb */
[----:B------:R-:W-:Y:S03]  /*203a0*/  F2FP.F16.F32.PACK_AB R136, R150, R187 ;  /* 0x000000bb9688723e */ /* 0x000fe600000000ff */
[----:B------:R-:W-:Y:S01]  /*203b0*/  FADD.FTZ R0, R177, R0 ;  /* 0x00000000b1007221 */ /* 0x000fe20000010000 */
[----:B------:R-:W-:Y:S01]  /*203c0*/  IMAD.MOV.U32 R145, RZ, RZ, R202 ;  /* 0x000000ffff917224 */ /* 0x000fe200078e00ca */
[----:B------:R-:W-:Y:S01]  /*203d0*/  F2FP.F16.F32.PACK_AB R137, R159, R185 ;  /* 0x000000b99f89723e */ /* 0x000fe200000000ff */
[----:B------:R-:W-:Y:S01]  /*203e0*/  IMAD.MOV.U32 R176, RZ, RZ, R199 ;  /* 0x000000ffffb07224 */ /* 0x000fe200078e00c7 */
[----:B----4-:R-:W-:Y:S01]  /*203f0*/  MOV R146, R165 ;  /* 0x000000a500927202 */ /* 0x010fe20000000f00 */
[----:B------:R-:W-:Y:S01]  /*20400*/  IMAD.MOV.U32 R177, RZ, RZ, R197 ;  /* 0x000000ffffb17224 */ /* 0x000fe200078e00c5 */
[----:B---3--:R-:W-:Y:S01]  /*20410*/  MOV R148, R198 ;  /* 0x000000c600947202 */ /* 0x008fe20000000f00 */
[----:B------:R-:W-:Y:S01]  /*20420*/  IMAD.MOV.U32 R158, RZ, RZ, R151 ;  /* 0x000000ffff9e7224 */ /* 0x000fe200078e0097 */
[----:B------:R-:W-:Y:S01]  /*20430*/  F2FP.F16.F32.PACK_AB R138, R176, R178 ;  /* 0x000000b2b08a723e */ /* 0x000fe200000000ff */
[----:B------:R-:W-:Y:S01]  /*20440*/  IMAD.MOV.U32 R180, RZ, RZ, R200 ;  /* 0x000000ffffb47224 */ /* 0x000fe200078e00c8 */
[----:B------:R-:W-:Y:S01]  /*20450*/  F2FP.F16.F32.PACK_AB R139, R177, R145 ;  /* 0x00000091b18b723e */ /* 0x000fe200000000ff */
[----:B------:R-:W-:Y:S01]  /*20460*/  IMAD.MOV.U32 R151, RZ, RZ, R204 ;  /* 0x000000ffff977224 */ /* 0x000fe200078e00cc */
[----:B------:R-:W-:Y:S01]  /*20470*/  F2FP.F16.F32.PACK_AB R140, R157, R184 ;  /* 0x000000b89d8c723e */ /* 0x000fe200000000ff */
[----:B------:R-:W-:Y:S01]  /*20480*/  IMAD.MOV.U32 R147, RZ, RZ, R195 ;  /* 0x000000ffff937224 */ /* 0x000fe200078e00c3 */
[----:B------:R-:W-:Y:S02]  /*20490*/  F2FP.F16.F32.PACK_AB R142, R179, R180 ;  /* 0x000000b4b38e723e */ /* 0x000fe400000000ff */
[----:B------:R-:W-:Y:S01]  /*204a0*/  F2FP.F16.F32.PACK_AB R141, R158, R149 ;  /* 0x000000959e8d723e */ /* 0x000fe200000000ff */
[-C--:B------:R-:W-:Y:S01]  /*204b0*/  HMMA.16816.F32 R172, R136, R168.reuse, R4 ;  /* 0x000000a888ac723c */ /* 0x080fe20000001804 */
[----:B------:R-:W2:Y:S02]  /*204c0*/  LDSM.16.MT88.4 R4, [R227+0xf800] ;  /* 0x00f80000e304783b */ /* 0x000ea40000004200 */
[-C--:B------:R-:W-:Y:S02]  /*204d0*/  F2FP.F16.F32.PACK_AB R143, R146, R148.reuse ;  /* 0x00000094928f723e */ /* 0x080fe400000000ff */
[----:B------:R-:W-:Y:S05]  /*204e0*/  MOV R144, R201 ;  /* 0x000000c900907202 */ /* 0x000fea0000000f00 */
[C---:B------:R-:W-:Y:S06]  /*204f0*/  HMMA.16816.F32 R204, R140.reuse, R168, R8 ;  /* 0x000000a88ccc723c */ /* 0x040fec0000001808 */
[-C--:B------:R-:W-:Y:S05]  /*20500*/  HMMA.16816.F32 R200, R140, R170.reuse, R12 ;  /* 0x000000aa8cc8723c */ /* 0x080fea000000180c */
[----:B------:R-:W-:Y:S01]  /*20510*/  IMAD.MOV.U32 R8, RZ, RZ, R192 ;  /* 0x000000ffff087224 */ /* 0x000fe200078e00c0 */
[C---:B------:R-:W-:Y:S05]  /*20520*/  HMMA.16816.F32 R168, R136.reuse, R170, R16 ;  /* 0x000000aa88a8723c */ /* 0x040fea0000001810 */
[----:B------:R-:W-:Y:S01]  /*20530*/  IMAD.MOV.U32 R9, RZ, RZ, R151 ;  /* 0x000000ffff097224 */ /* 0x000fe200078e0097 */
[-C--:B-1----:R-:W-:Y:S05]  /*20540*/  HMMA.16816.F32 R164, R136, R160.reuse, R20 ;  /* 0x000000a088a4723c */ /* 0x082fea0000001814 */
[----:B------:R-:W-:Y:S01]  /*20550*/  IMAD.MOV.U32 R15, RZ, RZ, R177 ;  /* 0x000000ffff0f7224 */ /* 0x000fe200078e00b1 */
[C---:B------:R-:W-:Y:S05]  /*20560*/  HMMA.16816.F32 R196, R140.reuse, R160, R24 ;  /* 0x000000a08cc4723c */ /* 0x040fea0000001818 */
        /* <DEDUP_REMOVED lines=14> */
[-C--:B------:R-:W-:Y:S03]  /*20650*/  HMMA.16816.F32 R156, R136, R152.reuse, R36 ;  /* 0x00000098889c723c */ /* 0x080fe60000001824 */
[----:B------:R-:W-:Y:S01]  /*20660*/  IMAD.MOV.U32 R32, RZ, RZ, R186 ;  /* 0x000000ffff207224 */ /* 0x000fe200078e00ba */
[----:B------:R-:W-:Y:S01]  /*20670*/  MOV R26, R187 ;  /* 0x000000bb001a7202 */ /* 0x000fe20000000f00 */
        /* <DEDUP_REMOVED lines=16> */
[----:B------:R-:W-:Y:S02]  /*20780*/  IMAD.MOV.U32 R34, RZ, RZ, R35 ;  /* 0x000000ffff227224 */ /* 0x000fe400078e0023 */
[----:B------:R-:W-:Y:S01]  /*20790*/  IMAD.MOV.U32 R35, RZ, RZ, R28 ;  /* 0x000000ffff237224 */ /* 0x000fe200078e001c */
[----:B------:R-:W-:Y:S01]  /*207a0*/  MOV R28, R8 ;  /* 0x00000008001c7202 */ /* 0x000fe20000000f00 */
[----:B------:R-:W-:Y:S01]  /*207b0*/  FADD.FTZ R8, R233, R234 ;  /* 0x000000eae9087221 */ /* 0x000fe20000010000 */
[----:B------:R-:W-:Y:S01]  /*207c0*/  IMAD.MOV.U32 R36, RZ, RZ, R37 ;  /* 0x000000ffff247224 */ /* 0x000fe200078e0025 */
[----:B------:R3:W5:Y:S01]  /*207d0*/  LDL.LU R234, [R1+0xa8] ;  /* 0x0000a80001ea7983 */ /* 0x0007620000300800 */
[----:B------:R-:W-:Y:S01]  /*207e0*/  IMAD.MOV.U32 R37, RZ, RZ, R38 ;  /* 0x000000ffff257224 */ /* 0x000fe200078e0026 */
[----:B------:R-:W-:Y:S01]  /*207f0*/  MOV R38, R39 ;  /* 0x0000002700267202 */ /* 0x000fe20000000f00 */
[----:B------:R-:W-:Y:S01]  /*20800*/  IMAD.MOV.U32 R39, RZ, RZ, R32 ;  /* 0x000000ffff277224 */ /* 0x000fe200078e0020 */
[----:B------:R3:W5:Y:S01]  /*20810*/  LDL.LU R233, [R1+0xa4] ;  /* 0x0000a40001e97983 */ /* 0x0007620000300800 */
        /* <DEDUP_REMOVED lines=18> */
[----:B------:R-:W-:Y:S01]  /*20940*/  FADD.FTZ R9, R229, R8 ;  /* 0x00000008e5097221 */ /* 0x000fe20000010000 */
[----:B------:R-:W-:Y:S01]  /*20950*/  FADD.FTZ R8, R224, R0 ;  /* 0x00000000e0087221 */ /* 0x000fe20000010000 */
[----:B------:R3:W5:Y:S01]  /*20960*/  LDL.LU R229, [R1+0x94] ;  /* 0x0000940001e57983 */ /* 0x0007620000300800 */
[----:B------:R-:W-:Y:S02]  /*20970*/  IMAD.MOV.U32 R24, RZ, RZ, R189 ;  /* 0x000000ffff187224 */ /* 0x000fe400078e00bd */
[----:B------:R-:W-:Y:S01]  /*20980*/  FADD.FTZ R0, R36, R3 ;  /* 0x0000000324007221 */ /* 0x000fe20000010000 */
[----:B------:R-:W-:Y:S01]  /*20990*/  IMAD.MOV.U32 R25, RZ, RZ, R188 ;  /* 0x000000ffff197224 */ /* 0x000fe200078e00bc */
[----:B------:R3:W5:Y:S01]  /*209a0*/  LDL.LU R224, [R1+0x90] ;  /* 0x0000900001e07983 */ /* 0x0007620000300800 */
[----:B------:R-:W-:Y:S02]  /*209b0*/  IMAD.MOV.U32 R30, RZ, RZ, R191 ;  /* 0x000000ffff1e7224 */ /* 0x000fe400078e00bf */
[----:B------:R-:W-:Y:S01]  /*209c0*/  FADD.FTZ R8, R39, R8 ;  /* 0x0000000827087221 */ /* 0x000fe20000010000 */
[C---:B------:R-:W-:Y:S04]  /*209d0*/  HMMA.16816.F32 R188, R140.reuse, R152, R40 ;  /* 0x000000988cbc723c */ /* 0x040fe80000001828 */
[----:B------:R-:W-:Y:S02]  /*209e0*/  IMAD.MOV.U32 R27, RZ, RZ, R185 ;  /* 0x000000ffff1b7224 */ /* 0x000fe400078e00b9 */
[----:B------:R-:W-:Y:S01]  /*209f0*/  FADD.FTZ R3, R32, R0 ;  /* 0x0000000020037221 */ /* 0x000fe20000010000 */
[-C--:B------:R-:W-:Y:S04]  /*20a00*/  HMMA.16816.F32 R184, R140, R154.reuse, R44 ;  /* 0x0000009a8cb8723c */ /* 0x080fe8000000182c */
[----:B------:R-:W-:Y:S02]  /*20a10*/  IMAD.MOV.U32 R11, RZ, RZ, R146 ;  /* 0x000000ffff0b7224 */ /* 0x000fe400078e0092 */
[C---:B------:R-:W-:Y:S05]  /*20a20*/  HMMA.16816.F32 R152, R136.reuse, R154, R48 ;  /* 0x0000009a8898723c */ /* 0x040fea0000001830 */
[----:B------:R-:W-:Y:S02]  /*20a30*/  IMAD.MOV.U32 R21, RZ, RZ, R149 ;  /* 0x000000ffff157224 */ /* 0x000fe400078e0095 */
[----:B------:R-:W-:Y:S01]  /*20a40*/  FADD.FTZ R2, R37, R2 ;  /* 0x0000000225027221 */ /* 0x000fe20000010000 */
[-C--:B------:R-:W-:Y:S03]  /*20a50*/  HMMA.16816.F32 R148, R136, R208.reuse, R52 ;  /* 0x000000d08894723c */ /* 0x080fe60000001834 */
[----:B------:R-:W-:Y:S02]  /*20a60*/  IMAD.MOV.U32 R18, RZ, RZ, R178 ;  /* 0x000000ffff127224 */ /* 0x000fe400078e00b2 */
        /* <DEDUP_REMOVED lines=21> */
[-C--:B------:R-:W-:Y:S06]  /*20bc0*/  HMMA.16816.F32 R100, R136, R220.reuse, R100 ;  /* 0x000000dc8864723c */ /* 0x080fec0000001864 */
        /* <DEDUP_REMOVED lines=32> */
.L_x_907:
        /* <DEDUP_REMOVED lines=16> */
[----:B-----5:R-:W-:Y:S02]  /*20ed0*/  SHF.R.S32.HI R136, RZ, 0x1f, R140 ;  /* 0x0000001fff887819 */ /* 0x020fe4000001148c */
        /* <DEDUP_REMOVED lines=15> */
[----:B--2---:R-:W-:-:S04]  /*20fd0*/  FADD.FTZ R137, R4, R7 ;  /* 0x0000000704897221 */ /* 0x004fc80000010000 */
[----:B------:R-:W-:Y:S02]  /*20fe0*/  FSETP.NE.FTZ.AND P6, PT, R2, RZ, PT ;  /* 0x000000ff0200720b */ /* 0x000fe40003fd5000 */
[----:B------:R-:W-:Y:S01]  /*20ff0*/  LOP3.LUT R7, R141, 0xfffffff8, RZ, 0xc0, !PT ;  /* 0xfffffff88d077812 */ /* 0x000fe200078ec0ff */
[----:B---3--:R-:W-:Y:S01]  /*21000*/  FADD.FTZ R138, R3, R6 ;  /* 0x00000006038a7221 */ /* 0x008fe20000010000 */
[-C--:B------:R-:W-:Y:S02]  /*21010*/  LEA.HI R3, R136, R140.reuse, RZ, 0x2 ;  /* 0x0000008c88037211 */ /* 0x080fe400078f10ff */
[----:B------:R-:W-:Y:S01]  /*21020*/  FSETP.NE.FTZ.AND P3, PT, R137, RZ, PT ;  /* 0x000000ff8900720b */ /* 0x000fe20003f75000 */
        /* <DEDUP_REMOVED lines=11> */
[----:B------:R-:W-:Y:S02]  /*210e0*/  IADD3 R142, -R7, R142, RZ ;  /* 0x0000008e078e7210 */ /* 0x000fe40007ffe1ff */
[----:B------:R-:W-:Y:S02]  /*210f0*/  LEA.HI R6, R6, R4, RZ, 0x3 ;  /* 0x0000000406067211 */ /* 0x000fe400078f18ff */
[----:B------:R-:W-:Y:S01]  /*21100*/  SHF.R.S32.HI R8, RZ, 0x3, R136 ;  /* 0x00000003ff087819 */ /* 0x000fe20000011488 */
[----:B-1----:R-:W-:Y:S01]  /*21110*/  FMUL.FTZ R172, R0, R172 ;  /* 0x000000ac00ac7220 */ /* 0x002fe20000410000 */
[----:B------:R-:W-:Y:S01]  /*21120*/  LOP3.LUT R6, R6, 0xfffffff8, RZ, 0xc0, !PT ;  /* 0xfffffff806067812 */ /* 0x000fe200078ec0ff */
        /* <DEDUP_REMOVED lines=33> */
[----:B------:R-:W-:Y:S01]  /*21340*/  ISETP.GE.AND P0, PT, R8, UR6, PT ;  /* 0x0000000608007c0c */ /* 0x000fe2000bf06270 */
[----:B------:R-:W1:Y:S01]  /*21350*/  @P6 LDC R6, c[0x0][0x2e8] ;  /* 0x0000ba00ff066b82 */ /* 0x000e620000000800 */
[C---:B------:R-:W-:Y:S01]  /*21360*/  SHF.L.U32 R21, R0.reuse, 0x6, RZ ;  /* 0x0000000600157819 */ /* 0x040fe200000006ff */
[----:B------:R-:W2:Y:S01]  /*21370*/  @P3 MUFU.RCP R3, R137 ;  /* 0x0000008900033308 */ /* 0x000ea20000001000 */
[----:B------:R-:W-:Y:S02]  /*21380*/  R2P PR, R0, 0x6 ;  /* 0x0000000600007804 */ /* 0x000fe40000000000 */
[----:B------:R-:W-:Y:S02]  /*21390*/  SHF.R.S32.HI R80, RZ, 0x5, R5 ;  /* 0x00000005ff507819 */ /* 0x000fe40000011405 */
[----:B------:R-:W-:-:S02]  /*213a0*/  LOP3.LUT R21, R21, 0x1c0, RZ, 0xc0, !PT ;  /* 0x000001c015157812 */ /* 0x000fc400078ec0ff */
[----:B------:R-:W-:Y:S02]  /*213b0*/  PLOP3.LUT P5, PT, PT, PT, UP0, 0x80, 0x0 ;  /* 0x000000000000781c */ /* 0x000fe40003faf008 */
[----:B------:R-:W-:Y:S02]  /*213c0*/  LOP3.LUT R4, R0, 0x1, RZ, 0xc0, !PT ;  /* 0x0000000100047812 */ /* 0x000fe400078ec0ff */
[----:B------:R3:W4:Y:S01]  /*213d0*/  @P6 MUFU.LG2 R0, R2 ;  /* 0x0000000200006308 */ /* 0x0007220000000c00 */
[----:B------:R-:W-:Y:S02]  /*213e0*/  LEA R5, R80, R9, 0x9 ;  /* 0x0000000950057211 */ /* 0x000fe400078e48ff */
[----:B------:R-:W-:Y:S02]  /*213f0*/  LEA.HI R21, R21, R21, RZ, 0x1d ;  /* 0x0000001515157211 */ /* 0x000fe400078fe8ff */
[----:B------:R-:W-:Y:S01]  /*21400*/  MOV R81, 0x20 ;  /* 0x0000002000517802 */ /* 0x000fe20000000f00 */
[----:B--2---:R-:W-:Y:S01]  /*21410*/  FMUL.FTZ R174, R3, R174 ;  /* 0x000000ae03ae7220 */ /* 0x004fe20000410000 */
        /* <DEDUP_REMOVED lines=20> */
.L_x_911:
[----:B------:R-:W-:Y:S01]  /*21560*/  ULDC.U8 UR4, c[0x0][0x3d8] ;  /* 0x0000f60000047ab9 */ /* 0x000fe20000000000 */
[----:B------:R-:W-:Y:S01]  /*21570*/  ULDC.U8 UR9, c[0x0][0x3d9] ;  /* 0x0000f64000097ab9 */ /* 0x000fe20000000000 */
[----:B------:R-:W-:Y:S01]  /*21580*/  ISETP.NE.AND P2, PT, RZ, UR4, PT ;  /* 0x00000004ff007c0c */ /* 0x000fe2000bf45270 */
[----:B------:R-:W-:Y:S01]  /*21590*/  @P6 FMUL.FTZ R0, R0, 0.69314718246459960938 ;  /* 0x3f31721800006820 */ /* 0x000fe20000410000 */
[----:B------:R-:W-:Y:S01]  /*215a0*/  MOV R84, 0x7f800000 ;  /* 0x7f80000000547802 */ /* 0x000fe20000000f00 */
[----:B------:R-:W-:Y:S01]  /*215b0*/  FMUL.FTZ R158, R3, R158 ;  /* 0x0000009e039e7220 */ /* 0x000fe20000410000 */
[----:B------:R-:W-:Y:S01]  /*215c0*/  ISETP.NE.OR P1, PT, RZ, UR9, !P2 ;  /* 0x00000009ff007c0c */ /* 0x000fe2000d725670 */
[----:B-1----:R-:W-:Y:S01]  /*215d0*/  @P6 FFMA.FTZ R84, R135, R6, R0 ;  /* 0x0000000687546223 */ /* 0x002fe20000010000 */
[----:B------:R-:W-:Y:S01]  /*215e0*/  FSETP.NE.FTZ.AND P5, PT, R138, RZ, PT ;  /* 0x000000ff8a00720b */ /* 0x000fe20003fb5000 */
[C---:B------:R-:W-:Y:S01]  /*215f0*/  FMUL.FTZ R18, R3.reuse, R159 ;  /* 0x0000009f03127220 */ /* 0x040fe20000410000 */
[C---:B------:R-:W-:Y:S01]  /*21600*/  FMUL.FTZ R154, R3.reuse, R154 ;  /* 0x0000009a039a7220 */ /* 0x040fe20000410000 */
[C---:B------:R-:W-:Y:S01]  /*21610*/  FMUL.FTZ R15, R3.reuse, R155 ;  /* 0x0000009b030f7220 */ /* 0x040fe20000410000 */
[----:B------:R-:W-:Y:S01]  /*21620*/  PLOP3.LUT P6, PT, PT, PT, PT, 0x8, 0x0 ;  /* 0x000000000000781c */ /* 0x000fe20003fce170 */
[----:B------:R-:W-:Y:S01]  /*21630*/  FMUL.FTZ R150, R3, R150 ;  /* 0x0000009603967220 */ /* 0x000fe20000410000 */
[----:B------:R-:W-:-:S05]  /*21640*/  CS2R R68, SRZ ;  /* 0x0000000000447805 */ /* 0x000fca000001ff00 */
[----:B------:R-:W-:Y:S06]  /*21650*/  @P1 BRA `(.L_x_912) ;  /* 0x00000000001c1947 */ /* 0x000fec0003800000 */
[----:B------:R-:W1:Y:S01]  /*21660*/  S2UR UR5, SR_CTAID.Y ;  /* 0x00000000000579c3 */ /* 0x000e620000002600 */
[----:B------:R-:W-:Y:S01]  /*21670*/  ULDC UR4, c[0x0][0x2c4] ;  /* 0x0000b10000047ab9 */ /* 0x000fe20000000800 */
[----:B------:R-:W-:Y:S01]  /*21680*/  PLOP3.LUT P6, PT, PT, PT, PT, 0x80, 0x0 ;  /* 0x000000000000781c */ /* 0x000fe20003fcf070 */
[----:B-1----:R-:W-:-:S04]  /*21690*/  @!UP0 UIMAD UR16, UR5, UR4, URZ ;  /* 0x00000004051082a4 */ /* 0x002fc8000f8e023f */
[----:B------:R-:W-:Y:S02]  /*216a0*/  USHF.R.S32.HI UR4, URZ, 0x1f, UR16 ;  /* 0x0000001f3f047899 */ /* 0x000fe40008011410 */
[----:B------:R-:W-:-:S04]  /*216b0*/  IMAD.U32 R68, RZ, RZ, UR16 ;  /* 0x00000010ff447e24 */ /* 0x000fc8000f8e00ff */
[----:B------:R-:W-:-:S07]  /*216c0*/  MOV R69, UR4 ;  /* 0x0000000400457c02 */ /* 0x000fce0008000f00 */
.L_x_912:
        /* <DEDUP_REMOVED lines=14> */
[----:B------:R-:W-:Y:S01]  /*217b0*/  FMUL.FTZ R86, R3, R86 ;  /* 0x0000005603567220 */ /* 0x000fe20000410000 */
        /* <DEDUP_REMOVED lines=110> */
[----:B---3--:R-:W-:Y:S01]  /*21ea0*/  IADD3 R13, R81, R20, RZ ;  /* 0x00000014510d7210 */ /* 0x008fe20007ffe0ff */
[----:B------:R1:W-:Y:S01]  /*21eb0*/  STS [R0], R10 ;  /* 0x0000000a00007388 */ /* 0x0003e20000000800 */
[----:B------:R-:W-:Y:S01]  /*21ec0*/  F2FP.F16.F32.PACK_AB R25, R191, R25 ;  /* 0x00000019bf19723e */ /* 0x000fe200000000ff */
[----:B------:R-:W-:Y:S01]  /*21ed0*/  IMAD.IADD R2, R0, 0x1, R67 ;  /* 0x0000000100027824 */ /* 0x000fe200078e0243 */
[----:B----4-:R-:W-:Y:S01]  /*21ee0*/  IADD3 R3, R21, R67, RZ ;  /* 0x0000004315037210 */ /* 0x010fe20007ffe0ff */
[----:B------:R-:W-:Y:S01]  /*21ef0*/  STS [R0+0x400], R9 ;  /* 0x0004000900007388 */ /* 0x000fe20000000800 */
[----:B------:R-:W-:Y:S02]  /*21f00*/  F2FP.F16.F32.PACK_AB R24, R24, R184 ;  /* 0x000000b81818723e */ /* 0x000fe400000000ff */
[----:B------:R-:W-:Y:S01]  /*21f10*/  F2FP.F16.F32.PACK_AB R28, R187, R28 ;  /* 0x0000001cbb1c723e */ /* 0x000fe200000000ff */
[----:B------:R2:W-:Y:S01]  /*21f20*/  STS [R13], R7 ;  /* 0x000000070d007388 */ /* 0x0005e20000000800 */
[----:B------:R-:W-:Y:S01]  /*21f30*/  F2FP.F16.F32.PACK_AB R27, R27, R148 ;  /* 0x000000941b1b723e */ /* 0x000fe200000000ff */
[----:B-----5:R-:W3:Y:S01]  /*21f40*/  @P2 LDC R12, c[0x0][0x2e8] ;  /* 0x0000ba00ff0c2b82 */ /* 0x020ee20000000800 */
[----:B------:R-:W-:Y:S01]  /*21f50*/  F2FP.F16.F32.PACK_AB R26, R26, R150 ;  /* 0x000000961a1a723e */ /* 0x000fe200000000ff */
        /* <DEDUP_REMOVED lines=24> */
[----:B------:R-:W-:Y:S01]  /*220e0*/  STS [R5], R16 ;  /* 0x0000001005007388 */ /* 0x000fe20000000800 */
        /* <DEDUP_REMOVED lines=13> */
[----:B------:R1:W-:Y:S01]  /*221c0*/  STS [R5+0x2000], R24 ;  /* 0x0020001805007388 */ /* 0x0003e20000000800 */
[----:B------:R-:W-:Y:S01]  /*221d0*/  F2FP.F16.F32.PACK_AB R36, R95, R36 ;  /* 0x000000245f24723e */ /* 0x000fe200000000ff */
[----:B------:R-:W-:Y:S01]  /*221e0*/  @!P1 IMAD.MOV.U32 R7, RZ, RZ, 0x1 ;  /* 0x00000001ff079424 */ /* 0x000fe200078e00ff */
[----:B------:R-:W-:Y:S01]  /*221f0*/  F2FP.F16.F32.PACK_AB R35, R101, R100 ;  /* 0x000000646523723e */ /* 0x000fe200000000ff */
[----:B------:R-:W-:Y:S01]  /*22200*/  STS [R5+0x2400], R28 ;  /* 0x0024001c05007388 */ /* 0x000fe20000000800 */
[----:B------:R-:W-:-:S02]  /*22210*/  F2FP.F16.F32.PACK_AB R34, R34, R102 ;  /* 0x000000662222723e */ /* 0x000fc400000000ff */
[----:B------:R-:W-:Y:S01]  /*22220*/  F2FP.F16.F32.PACK_AB R31, R113, R112 ;  /* 0x00000070711f723e */ /* 0x000fe200000000ff */
[----:B------:R-:W-:Y:S01]  /*22230*/  STS [R2], R27 ;  /* 0x0000001b02007388 */ /* 0x000fe20000000800 */
[----:B------:R-:W-:Y:S01]  /*22240*/  F2FP.F16.F32.PACK_AB R30, R30, R114 ;  /* 0x000000721e1e723e */ /* 0x000fe200000000ff */
[----:B----4-:R-:W4:Y:S01]  /*22250*/  @P4 LDC R6, c[0x0][0x2e4] ;  /* 0x0000b900ff064b82 */ /* 0x010f220000000800 */
        /* <DEDUP_REMOVED lines=18> */
[----:B---3--:R-:W-:Y:S01]  /*22380*/  MOV R17, 0x7f800000 ;  /* 0x7f80000000117802 */ /* 0x008fe20000000f00 */
[----:B------:R-:W-:Y:S01]  /*22390*/  STS [R4+0x2400], R52 ;  /* 0x0024003404007388 */ /* 0x000fe20000000800 */
[----:B------:R-:W-:Y:S02]  /*223a0*/  SHF.R.S32.HI R16, RZ, 0x3, R141 ;  /* 0x00000003ff107819 */ /* 0x000fe4000001148d */
[----:B------:R-:W-:Y:S01]  /*223b0*/  MOV R18, 0x7f800000 ;  /* 0x7f80000000127802 */ /* 0x000fe20000000f00 */
[----:B------:R-:W-:Y:S01]  /*223c0*/  STS [R21+0x4000], R51 ;  /* 0x0040003315007388 */ /* 0x000fe20000000800 */
[----:B------:R-:W-:-:S02]  /*223d0*/  MOV R19, 0x7f800000 ;  /* 0x7f80000000137802 */ /* 0x000fc40000000f00 */
[----:B-1----:R-:W-:Y:S01]  /*223e0*/  SHF.L.U32 R24, R142, 0x3, RZ ;  /* 0x000000038e187819 */ /* 0x002fe200000006ff */
        /* <DEDUP_REMOVED lines=19> */
[----:B-1----:R-:W-:Y:S01]  /*22520*/  @P1 MOV R0, 0x1 ;  /* 0x0000000100001802 */ /* 0x002fe20000000f00 */
[----:B----4-:R-:W-:-:S02]  /*22530*/  @!P1 IMAD R0, R6, R11, RZ ;  /* 0x0000000b06009224 */ /* 0x010fc400078e02ff */
[----:B------:R-:W-:Y:S01]  /*22540*/  STS [R3+0x6000], R33 ;  /* 0x0060002103007388 */ /* 0x000fe20000000800 */
[----:B------:R-:W1:Y:S03]  /*22550*/  @P5 LDC R11, c[0x0][0x2e8] ;  /* 0x0000ba00ff0b5b82 */ /* 0x000e660000000800 */
        /* <DEDUP_REMOVED lines=9> */
[----:B---3--:R-:W3:Y:S01]  /*225f0*/  @P3 MUFU.LG2 R5, R137 ;  /* 0x0000008900053308 */ /* 0x008ee20000000c00 */
[----:B------:R-:W5:Y:S02]  /*22600*/  S2R R14, SR_CTAID.Y ;  /* 0x00000000000e7919 */ /* 0x000f640000002600 */
[----:B------:R-:W-:Y:S04]  /*22610*/  STS [R4+0x6000], R64 ;  /* 0x0060004004007388 */ /* 0x000fe80000000800 */
[----:B------:R1:W-:Y:S01]  /*22620*/  STS [R4+0x6400], R63 ;  /* 0x0064003f04007388 */ /* 0x0003e20000000800 */
[----:B------:R-:W-:Y:S06]  /*22630*/  BAR.SYNC.DEFER_BLOCKING 0x0 ;  /* 0x0000000000007b1d */ /* 0x000fec0000010000 */
[----:B------:R-:W1:Y:S01]  /*22640*/  S2R R22, SR_CTAID.Z ;  /* 0x0000000000167919 */ /* 0x000e620000002700 */
[----:B----4-:R-:W-:-:S04]  /*22650*/  LEA.HI.SX32 R2, R136, 0x10, 0x1d ;  /* 0x0000001088027811 */ /* 0x010fc800078feaff */
[----:B------:R-:W-:Y:S01]  /*22660*/  ISETP.GE.AND P4, PT, R2, UR6, PT ;  /* 0x0000000602007c0c */ /* 0x000fe2000bf86270 */
[----:B---3--:R-:W-:Y:S01]  /*22670*/  @P3 FMUL.FTZ R2, R5, 0.69314718246459960938 ;  /* 0x3f31721805023820 */ /* 0x008fe20000410000 */
[----:B------:R-:W-:-:S03]  /*22680*/  LEA.HI.SX32 R5, R136, 0x20, 0x1d ;  /* 0x0000002088057811 */ /* 0x000fc600078feaff */
[----:B------:R-:W-:Y:S01]  /*22690*/  @P3 FFMA.FTZ R17, R134, R10, R2 ;  /* 0x0000000a86113223 */ /* 0x000fe20000010002 */
[----:B--2---:R-:W-:Y:S01]  /*226a0*/  IMAD R2, R7, UR7, RZ ;  /* 0x0000000707027c24 */ /* 0x004fe2000f8e02ff */
[----:B------:R-:W-:Y:S01]  /*226b0*/  ISETP.GE.AND P3, PT, R5, UR6, PT ;  /* 0x0000000605007c0c */ /* 0x000fe2000bf66270 */
[----:B-----5:R-:W-:Y:S01]  /*226c0*/  IMAD R3, R14, R0, RZ ;  /* 0x000000000e037224 */ /* 0x020fe200078e02ff */
[----:B-1----:R-:W1:Y:S01]  /*226d0*/  @P5 MUFU.LG2 R4, R138 ;  /* 0x0000008a00045308 */ /* 0x002e620000000c00 */
[----:B------:R-:W-:Y:S01]  /*226e0*/  @P1 IMAD R0, R9, R8, RZ ;  /* 0x0000000809001224 */ /* 0x000fe200078e02ff */
[----:B------:R2:W3:Y:S01]  /*226f0*/  LDS.128 R28, [R243+0x3800] ;  /* 0x00380000f31c7984 */ /* 0x0004e20000000c00 */
[----:B------:R-:W-:Y:S02]  /*22700*/  @!P1 MOV R0, R6 ;  /* 0x0000000600009202 */ /* 0x000fe40000000f00 */
[----:B------:R-:W-:Y:S02]  /*22710*/  SEL R3, R3, RZ, !P6 ;  /* 0x000000ff03037207 */ /* 0x000fe40007000000 */
[----:B------:R-:W-:Y:S01]  /*22720*/  LOP3.LUT P6, RZ, R140, 0x3, RZ, 0xc0, !PT ;  /* 0x000000038cff7812 */ /* 0x000fe200078cc0ff */
[----:B------:R-:W4:Y:S01]  /*22730*/  @P2 MUFU.LG2 R8, R139 ;  /* 0x0000008b00082308 */ /* 0x000f220000000c00 */
[----:B------:R-:W-:Y:S01]  /*22740*/  SHF.L.U32 R2, R2, 0x7, RZ ;  /* 0x0000000702027819 */ /* 0x000fe200000006ff */
[----:B-1----:R-:W-:Y:S01]  /*22750*/  @P5 FMUL.FTZ R4, R4, 0.69314718246459960938 ;  /* 0x3f31721804045820 */ /* 0x002fe20000410000 */
[----:B------:R-:W-:Y:S01]  /*22760*/  IMAD R3, R22, R0, R3 ;  /* 0x0000000016037224 */ /* 0x000fe200078e0203 */
[----:B------:R-:W-:-:S02]  /*22770*/  IADD3 R0, R16, 0x30, RZ ;  /* 0x0000003010007810 */ /* 0x000fc40007ffe0ff */
[----:B------:R-:W-:Y:S02]  /*22780*/  @P5 FFMA.FTZ R18, R133, R11, R4 ;  /* 0x0000000b85125223 */ /* 0x000fe40000010004 */
[----:B------:R-:W-:Y:S01]  /*22790*/  ISETP.GE.AND P1, PT, R0, UR14, PT ;  /* 0x0000000e00007c0c */ /* 0x000fe2000bf26270 */
[----:B----4-:R-:W-:Y:S01]  /*227a0*/  @P2 FMUL.FTZ R5, R8, 0.69314718246459960938 ;  /* 0x3f31721808052820 */ /* 0x010fe20000410000 */
[----:B------:R-:W-:-:S03]  /*227b0*/  SHF.R.S32.HI R0, RZ, 0x1f, R2 ;  /* 0x0000001fff007819 */ /* 0x000fc60000011402 */
[----:B------:R-:W-:Y:S01]  /*227c0*/  @P2 FFMA.FTZ R19, R132, R12, R5 ;  /* 0x0000000c84132223 */ /* 0x000fe20000010005 */
[--C-:B------:R-:W-:Y:S02]  /*227d0*/  IADD3 R5, P5, P2, R2, R68, R3.reuse ;  /* 0x0000004402057210 */ /* 0x100fe40007abe003 */
[----:B------:R-:W-:-:S04]  /*227e0*/  SHF.R.S32.HI R3, RZ, 0x1f, R3 ;  /* 0x0000001fff037819 */ /* 0x000fc80000011403 */
[----:B------:R-:W-:Y:S01]  /*227f0*/  IADD3.X R4, R0, R69, R3, P5, P2 ;  /* 0x0000004500047210 */ /* 0x000fe20002fe4403 */
[----:B--2---:R-:W-:Y:S06]  /*22800*/  @P6 BRA `(.L_x_914) ;  /* 0x0000000000d46947 */ /* 0x004fec0003800000 */
        /* <DEDUP_REMOVED lines=53> */
.L_x_914:
[----:B------:R-:W-:Y:S05]  /*22b60*/  BSYNC B0 ;  /* 0x0000000000007941 */ /* 0x000fea0003800000 */
.L_x_913:
[----:B------:R1:W5:Y:S01]  /*22b70*/  LDL R25, [R1+0x44] ;  /* 0x0000440001197983 */ /* 0x0003620000100800 */
[C---:B--2---:R-:W-:Y:S01]  /*22b80*/  VIADD R3, R16.reuse, 0x40 ;  /* 0x0000004010037836 */ /* 0x044fe20000000000 */
[----:B------:R-:W-:Y:S01]  /*22b90*/  SHF.R.S32.HI R4, RZ, 0x1f, R24 ;  /* 0x0000001fff047819 */ /* 0x000fe20000011418 */
[----:B------:R-:W-:Y:S01]  /*22ba0*/  VIADD R0, R16, 0x50 ;  /* 0x0000005010007836 */ /* 0x000fe20000000000 */
[----:B------:R-:W-:Y:S01]  /*22bb0*/  IADD3 R2, P2, R24, UR10, RZ ;  /* 0x0000000a18027c10 */ /* 0x000fe2000ff5e0ff */
[----:B------:R-:W-:Y:S01]  /*22bc0*/  ULDC.64 UR4, c[0x0][0x2a0] ;  /* 0x0000a80000047ab9 */ /* 0x000fe20000000a00 */
[----:B------:R-:W-:Y:S01]  /*22bd0*/  SHF.R.S32.HI R5, RZ, 0x1f, R22 ;  /* 0x0000001fff057819 */ /* 0x000fe20000011416 */
[----:B------:R1:W2:Y:S01]  /*22be0*/  LDS.128 R12, [R243+0x4000] ;  /* 0x00400000f30c7984 */ /* 0x0002a20000000c00 */
        /* <DEDUP_REMOVED lines=10> */
[----:B------:R1:W4:Y:S01]  /*22c90*/  LDS.128 R20, [R243] ;  /* 0x00000000f3147984 */ /* 0x0003220000000c00 */
[----:B------:R-:W-:Y:S02]  /*22ca0*/  IMAD.WIDE R6, R6, 0x80, R16 ;  /* 0x0000008006067825 */ /* 0x000fe400078e0210 */
        /* <DEDUP_REMOVED lines=14> */
[----:B----4-:R4:W-:Y:S04]  /*22d90*/  @!P6 STG.E.128 desc[UR26][R2.64], R20 ;  /* 0x000000140200e986 */ /* 0x0109e8000c101d1a */
[----:B--2---:R4:W-:Y:S02]  /*22da0*/  @!P0 STG.E.128 desc[UR26][R2.64+0x80], R12 ;  /* 0x0000800c02008986 */ /* 0x0049e4000c101d1a */
.L_x_916:
[----:B------:R-:W-:Y:S05]  /*22db0*/  BSYNC B0 ;  /* 0x0000000000007941 */ /* 0x000fea0003800000 */
.L_x_915:
[----:B------:R-:W-:Y:S01]  /*22dc0*/  ISETP.GE.AND P0, PT, R18, UR14, PT ;  /* 0x0000000e12007c0c */ /* 0x000fe2000bf06270 */
[----:B--2-4-:R2:W4:Y:S01]  /*22dd0*/  LDS.128 R12, [R243+0x4800] ;  /* 0x00480000f30c7984 */ /* 0x0145220000000c00 */
        /* <DEDUP_REMOVED lines=19> */
[----:B-1----:R1:W-:Y:S04]  /*22f10*/  @!P6 STG.E.128 desc[UR26][R2.64], R16 ;  /* 0x000000100200e986 */ /* 0x0023e8000c101d1a */
[----:B----4-:R1:W-:Y:S02]  /*22f20*/  @!P4 STG.E.128 desc[UR26][R2.64+0x80], R12 ;  /* 0x0000800c0200c986 */ /* 0x0103e4000c101d1a */
.L_x_918:
[----:B------:R-:W-:Y:S05]  /*22f30*/  BSYNC B0 ;  /* 0x0000000000007941 */ /* 0x000fea0003800000 */
.L_x_917:
[----:B-1----:R1:W1:Y:S01]  /*22f40*/  LDS.128 R16, [R243+0x1000] ;  /* 0x00100000f3107984 */ /* 0x0022620000000c00 */
[----:B------:R-:W-:Y:S01]  /*22f50*/  BSSY B0, `(.L_x_919) ;  /* 0x0000015000007945 */ /* 0x000fe20003800000 */
[----:B------:R-:W-:Y:S02]  /*22f60*/  ISETP.GE.AND P4, PT, R20, UR14, PT ;  /* 0x0000000e14007c0c */ /* 0x000fe4000bf86270 */
[----:B----4-:R4:W1:Y:S01]  /*22f70*/  LDS.128 R12, [R243+0x5000] ;  /* 0x00500000f30c7984 */ /* 0x0108620000000c00 */
        /* <DEDUP_REMOVED lines=17> */
[----:B------:R1:W-:Y:S02]  /*23090*/  @!P3 STG.E.128 desc[UR26][R2.64+0x80], R12 ;  /* 0x0000800c0200b986 */ /* 0x0003e4000c101d1a */
.L_x_920:
[----:B------:R-:W-:Y:S05]  /*230a0*/  BSYNC B0 ;  /* 0x0000000000007941 */ /* 0x000fea0003800000 */
.L_x_919:
        /* <DEDUP_REMOVED lines=21> */
.L_x_922:
[----:B------:R-:W-:Y:S05]  /*23200*/  BSYNC B0 ;  /* 0x0000000000007941 */ /* 0x000fea0003800000 */
.L_x_921:
        /* <DEDUP_REMOVED lines=21> */
.L_x_924:
[----:B------:R-:W-:Y:S05]  /*23360*/  BSYNC B0 ;  /* 0x0000000000007941 */ /* 0x000fea0003800000 */
.L_x_923:
        /* <DEDUP_REMOVED lines=21> */
.L_x_926:
[----:B------:R-:W-:Y:S05]  /*234c0*/  BSYNC B0 ;  /* 0x0000000000007941 */ /* 0x000fea0003800000 */
.L_x_925:
        /* <DEDUP_REMOVED lines=21> */
.L_x_928:
[----:B------:R-:W-:Y:S05]  /*23620*/  BSYNC B0 ;  /* 0x0000000000007941 */ /* 0x000fea0003800000 */
.L_x_927:
        /* <DEDUP_REMOVED lines=17> */
[----:B---3--:R3:W-:Y:S01]  /*23740*/  @!P1 STG.E.128 desc[UR26][R2.64], R28 ;  /* 0x0000001c02009986 */ /* 0x0087e2000c101d1a */
[----:B------:R-:W-:Y:S05]  /*23750*/  @P0 EXIT ;  /* 0x000000000000094d */ /* 0x000fea0003800000 */
[----:B-1----:R-:W-:Y:S01]  /*23760*/  STG.E.128 desc[UR26][R2.64+0x80], R12 ;  /* 0x0000800c02007986 */ /* 0x002fe2000c101d1a */
[----:B------:R-:W-:Y:S05]  /*23770*/  EXIT ;  /* 0x000000000000794d */ /* 0x000fea0003800000 */
.L_x_929:
        /* <DEDUP_REMOVED lines=16> */
.L_x_2927:


//--------------------- .text._ZN5flash16flash_fwd_kernelI23Flash_fwd_kernel_traitsILi128ELi128ELi64ELi4ELb0ELb0EN7cutlass6half_tE19Flash_kernel_traitsILi128ELi128ELi64ELi4ES3_EELb0ELb0ELb1ELb1ELb0ELb0ELb1ELb0EEEvNS_16Flash_fwd_paramsE --------------------------
	.section	.text._ZN5flash16flash_fwd_kernelI23Flash_fwd_kernel_traitsILi128ELi128ELi64ELi4ELb0ELb0EN7cutlass6half_tE19Flash_kernel_traitsILi128ELi128ELi64ELi4ES3_EELb0ELb0ELb1ELb1ELb0ELb0ELb1ELb0EEEvNS_16Flash_fwd_paramsE,"ax",@progbits
	.align	128
        .global         _ZN5flash16flash_fwd_kernelI23Flash_fwd_kernel_traitsILi128ELi128ELi64ELi4ELb0ELb0EN7cutlass6half_tE19Flash_kernel_traitsILi128ELi128ELi64ELi4ES3_EELb0ELb0ELb1ELb1ELb0ELb0ELb1ELb0EEEvNS_16Flash_fwd_paramsE
        .type           _ZN5flash16flash_fwd_kernelI23Flash_fwd_kernel_traitsILi128ELi128ELi64ELi4ELb0ELb0EN7cutlass6half_tE19Flash_kernel_traitsILi128ELi128ELi64ELi4ES3_EELb0ELb0ELb1ELb1ELb0ELb0ELb1ELb0EEEvNS_16Flash_fwd_paramsE,@function
        .size           _ZN5flash16flash_fwd_kernelI23Flash_fwd_kernel_traitsILi128ELi128ELi64ELi4ELb0ELb0EN7cutlass6half_tE19Flash_kernel_traitsILi128ELi128ELi64ELi4ES3_EELb0ELb0ELb1ELb1ELb0ELb0ELb1ELb0EEEvNS_16Flash_fwd_paramsE,(.L_x_2928 - _ZN5flash16flash_fwd_kernelI23Flash_fwd_kernel_traitsILi128ELi128ELi64ELi4ELb0ELb0EN7cutlass6half_tE19Flash_kernel_traitsILi128ELi128ELi64ELi4ES3_EELb0ELb0ELb1ELb1ELb0ELb0ELb1ELb0EEEvNS_16Flash_fwd_paramsE)
        .other          _ZN5flash16flash_fwd_kernelI23Flash_fwd_kernel_traitsILi128ELi128ELi64ELi4ELb0ELb0EN7cutlass6half_tE19Flash_kernel_traitsILi128ELi128ELi64ELi4ES3_EELb0ELb0ELb1ELb1ELb0ELb0ELb1ELb0EEEvNS_16Flash_fwd_paramsE,@"STO_CUDA_ENTRY STV_DEFAULT"
_ZN5flash16flash_fwd_kernelI23Flash_fwd_kernel_traitsILi128ELi128ELi64ELi4ELb0ELb0EN7cutlass6half_tE19Flash_kernel_traitsILi128ELi128ELi64ELi4ES3_EELb0ELb0ELb1ELb1ELb0ELb0ELb1ELb0EEEvNS_16Flash_fwd_paramsE:
.text._ZN5flash16flash_fwd_kernelI23Flash_fwd_kernel_traitsILi128ELi128ELi64ELi4ELb0ELb0EN7cutlass6half_tE19Flash_kernel_traitsILi128ELi128ELi64ELi4ES3_EELb0ELb0ELb1ELb1ELb0ELb0ELb1ELb0EEEvNS_16Flash_fwd_paramsE:
        /* <DEDUP_REMOVED lines=55> */
.L_x_930:
[----:B------:R-:W-:-:S05]  /*0370*/  ULDC UR7, c[0x0][0x2c8] ;  /* 0x0000b20000077ab9 */ /* 0x000fca0000000800 */
.L_x_931:
        /* <DEDUP_REMOVED lines=132> */
.L_x_934:
[----:B------:R-:W-:Y:S05]  /*0bc0*/  BSYNC B0 ;  /* 0x0000000000007941 */ /* 0x000fea0003800000 */
.L_x_933:
        /* <DEDUP_REMOVED lines=21> */
.L_x_936:
[----:B------:R-:W-:Y:S05]  /*0d20*/  BSYNC B0 ;  /* 0x0000000000007941 */ /* 0x000fea0003800000 */
.L_x_935:
        /* <DEDUP_REMOVED lines=21> */
.L_x_938:
[----:B------:R-:W-:Y:S05]  /*0e80*/  BSYNC B0 ;  /* 0x0000000000007941 */ /* 0x000fea0003800000 */
.L_x_937:
        /* <DEDUP_REMOVED lines=21> */
.L_x_940:
[----:B------:R-:W-:Y:S05]  /*0fe0*/  BSYNC B0 ;  /* 0x0000000000007941 */ /* 0x000fea0003800000 */
.L_x_939:
        /* <DEDUP_REMOVED lines=20> */
.L_x_942:
[----:B------:R-:W-:Y:S05]  /*1130*/  BSYNC B0 ;  /* 0x0000000000007941 */ /* 0x000fea0003800000 */
.L_x_941:
        /* <DEDUP_REMOVED lines=20> */
.L_x_944:
[----:B------:R-:W-:Y:S05]  /*1280*/  BSYNC B0 ;  /* 0x0000000000007941 */ /* 0x000fea0003800000 */
.L_x_943:
        /* <DEDUP_REMOVED lines=20> */
.L_x_946:
[----:B------:R-:W-:Y:S05]  /*13d0*/  BSYNC B0 ;  /* 0x0000000000007941 */ /* 0x000fea0003800000 */
.L_x_945:
        /* <DEDUP_REMOVED lines=20> */
.L_x_948:
[----:B------:R-:W-:Y:S05]  /*1520*/  BSYNC B0 ;  /* 0x0000000000007941 */ /* 0x000fea0003800000 */
.L_x_947:
        /* <DEDUP_REMOVED lines=10> */
.L_x_950:
[----:B------:R-:W-:Y:S05]  /*15d0*/  BSYNC B0 ;  /* 0x0000000000007941 */ /* 0x000fea0003800000 */
.L_x_949:
        /* <DEDUP_REMOVED lines=15> */
.L_x_952:
[----:B------:R-:W-:Y:S05]  /*16d0*/  BSYNC B0 ;  /* 0x0000000000007941 */ /* 0x000fea0003800000 */
.L_x_951:
        /* <DEDUP_REMOVED lines=10> */
.L_x_954:
[----:B------:R-:W-:Y:S05]  /*1780*/  BSYNC B0 ;  /* 0x0000000000007941 */ /* 0x000fea0003800000 */
.L_x_953:
        /* <DEDUP_REMOVED lines=10> */
.L_x_956:
[----:B------:R-:W-:Y:S05]  /*1830*/  BSYNC B0 ;  /* 0x0000000000007941 */ /* 0x000fea0003800000 */
.L_x_955:
        /* <DEDUP_REMOVED lines=10> */
.L_x_958:
[----:B------:R-:W-:Y:S05]  /*18e0*/  BSYNC B0 ;  /* 0x0000000000007941 */ /* 0x000fea0003800000 */
.L_x_957:
        /* <DEDUP_REMOVED lines=10> */
.L_x_960:
[----:B------:R-:W-:Y:S05]  /*1990*/  BSYNC B0 ;  /* 0x0000000000007941 */ /* 0x000fea0003800000 */
.L_x_959:
        /* <DEDUP_REMOVED lines=10> */
.L_x_962:
[----:B------:R-:W-:Y:S05]  /*1a40*/  BSYNC B0 ;  /* 0x0000000000007941 */ /* 0x000fea0003800000 */
.L_x_961:
        /* <DEDUP_REMOVED lines=10> */
.L_x_932:
        /* <DEDUP_REMOVED lines=79> */
.L_x_963:
        /* <DEDUP_REMOVED lines=23> */
.L_x_964:
        /* <DEDUP_REMOVED lines=80> */
.L_x_966:
[----:B------:R-:W-:Y:S05]  /*2650*/  BSYNC B0 ;  /* 0x0000000000007941 */ /* 0x000fea0003800000 */
.L_x_965:
        /* <DEDUP_REMOVED lines=33> */
.L_x_968:
[----:B------:R-:W-:Y:S05]  /*2870*/  BSYNC B0 ;  /* 0x0000000000007941 */ /* 0x000fea0003800000 */
.L_x_967:
        /* <DEDUP_REMOVED lines=34> */
.L_x_970:
[----:B------:R-:W-:Y:S05]  /*2aa0*/  BSYNC B0 ;  /* 0x0000000000007941 */ /* 0x000fea0003800000 */
.L_x_969:
        /* <DEDUP_REMOVED lines=33> */
.L_x_972:
[----:B------:R-:W-:Y:S05]  /*2cc0*/  BSYNC B0 ;  /* 0x0000000000007941 */ /* 0x000fea0003800000 */
.L_x_971:
        /* <DEDUP_REMOVED lines=31> */
.L_x_974:
[----:B------:R-:W-:Y:S05]  /*2ec0*/  BSYNC B0 ;  /* 0x0000000000007941 */ /* 0x000fea0003800000 */
.L_x_973:
        /* <DEDUP_REMOVED lines=31> */
.L_x_976:
[----:B------:R-:W-:Y:S05]  /*30c0*/  BSYNC B0 ;  /* 0x0000000000007941 */ /* 0x000fea0003800000 */
.L_x_975:
        /* <DEDUP_REMOVED lines=31> */
.L_x_978:
[----:B------:R-:W-:Y:S05]  /*32c0*/  BSYNC B0 ;  /* 0x0000000000007941 */ /* 0x000fea0003800000 */
.L_x_977:
        /* <DEDUP_REMOVED lines=31> */
.L_x_980:
[----:B------:R-:W-:Y:S05]  /*34c0*/  BSYNC B0 ;  /* 0x0000000000007941 */ /* 0x000fea0003800000 */
.L_x_979:
        /* <DEDUP_REMOVED lines=36> */
.L_x_982:
[----:B------:R-:W-:Y:S05]  /*3710*/  BSYNC B0 ;  /* 0x0000000000007941 */ /* 0x000fea0003800000 */
.L_x_981:
        /* <DEDUP_REMOVED lines=26> */
.L_x_984:
[----:B------:R-:W-:Y:S05]  /*38c0*/  BSYNC B0 ;  /* 0x0000000000007941 */ /* 0x000fea0003800000 */
.L_x_983:
        /* <DEDUP_REMOVED lines=27> */
.L_x_986:
[----:B------:R-:W-:Y:S05]  /*3a80*/  BSYNC B0 ;  /* 0x0000000000007941 */ /* 0x000fea0003800000 */
.L_x_985:
        /* <DEDUP_REMOVED lines=27> */
.L_x_988:
[----:B------:R-:W-:Y:S05]  /*3c40*/  BSYNC B0 ;  /* 0x0000000000007941 */ /* 0x000fea0003800000 */
.L_x_987:
        /* <DEDUP_REMOVED lines=88> */
.L_x_990:
[----:B------:R-:W-:Y:S05]  /*41d0*/  BSYNC B0 ;  /* 0x0000000000007941 */ /* 0x000fea0003800000 */
.L_x_989:
        /* <DEDUP_REMOVED lines=29> */
.L_x_992:
[----:B------:R-:W-:Y:S05]  /*43b0*/  BSYNC B0 ;  /* 0x0000000000007941 */ /* 0x000fea0003800000 */
.L_x_991:
        /* <DEDUP_REMOVED lines=29> */
.L_x_994:
[----:B------:R-:W-:Y:S05]  /*4590*/  BSYNC B0 ;  /* 0x0000000000007941 */ /* 0x000fea0003800000 */
.L_x_993:
        /* <DEDUP_REMOVED lines=29> */
.L_x_996:
[----:B------:R-:W-:Y:S05]  /*4770*/  BSYNC B0 ;  /* 0x0000000000007941 */ /* 0x000fea0003800000 */
.L_x_995:
[----:B-12---:R-:W-:Y:S01]  /*4780*/  LDSM.16.M88.4 R8, [R231+0x2000] ;  /* 0x00200000e708783b */ /* 0x006fe20000000200 */
[----:B------:R-:W-:Y:S01]  /*4790*/  R2P PR, R24, 0x6 ;  /* 0x0000000618007804 */ /* 0x000fe20000000000 */
[----:B------:R-:W-:Y:S01]  /*47a0*/  VIADD R0, R224, 0x8000 ;  /* 0x00008000e0007836 */ /* 0x000fe20000000000 */
[----:B------:R-:W-:Y:S01]  /*47b0*/  LEA R5, R160, UR25, 0x4 ;  /* 0x00000019a0057c11 */ /* 0x000fe2000f8e20ff */
[----:B------:R-:W1:Y:S01]  /*47c0*/  LDSM.16.M88.4 R32, [R224+0x8800] ;  /* 0x00880000e020783b */ /* 0x000e620000000200 */
[----:B------:R-:W-:Y:S01]  /*47d0*/  VIADD R235, R224, 0x8020 ;  /* 0x00008020e0eb7836 */ /* 0x000fe20000000000 */
[----:B------:R-:W-:Y:S01]  /*47e0*/  UIADD3 UR5, UR28, 0x1, -UR18 ;  /* 0x000000011c057890 */ /* 0x000fe2000fffe812 */
[--C-:B------:R-:W-:Y:S01]  /*47f0*/  IMAD R232, R4, 0x2, R231.reuse ;  /* 0x0000000204e87824 */ /* 0x100fe200078e02e7 */
[----:B------:R-:W2:Y:S01]  /*4800*/  LDSM.16.M88.4 R28, [R224+0x9000] ;  /* 0x00900000e01c783b */ /* 0x000ea20000000200 */
[C---:B------:R-:W-:Y:S01]  /*4810*/  IMAD R234, R2.reuse, 0x2, R231 ;  /* 0x0000000202ea7824 */ /* 0x040fe200078e02e7 */
[----:B------:R-:W-:Y:S01]  /*4820*/  UIADD3 UR10, UR28, -UR18, URZ ;  /* 0x800000121c0a7290 */ /* 0x000fe2000fffe03f */
[----:B------:R-:W-:Y:S01]  /*4830*/  IMAD R233, R2, 0x2, R232 ;  /* 0x0000000202e97824 */ /* 0x000fe200078e02e8 */
[----:B------:R-:W-:Y:S01]  /*4840*/  LDSM.16.M88.4 R12, [R231] ;  /* 0x00000000e70c783b */ /* 0x000fe20000000200 */
[----:B------:R-:W-:Y:S01]  /*4850*/  UIADD3 UR5, UR5, UR21, URZ ;  /* 0x0000001505057290 */ /* 0x000fe2000fffe03f */
[----:B------:R-:W-:Y:S01]  /*4860*/  @P1 VIADD R235, R0, 0xffffffe0 ;  /* 0xffffffe000eb1836 */ /* 0x000fe20000000000 */
[----:B------:R-:W-:Y:S01]  /*4870*/  ULDC UR25, c[0x0][0x39c] ;  /* 0x0000e70000197ab9 */ /* 0x000fe20000000800 */
[----:B------:R-:W5:Y:S01]  /*4880*/  LDSM.16.M88.4 R20, [R224+0x8000] ;  /* 0x00800000e014783b */ /* 0x000f620000000200 */
[----:B------:R-:W-:Y:S01]  /*4890*/  IMAD.MOV.U32 R0, RZ, RZ, 0x40 ;  /* 0x00000040ff007424 */ /* 0x000fe200078e00ff */
[----:B------:R-:W-:Y:S01]  /*48a0*/  UISETP.GT.AND UP0, UPT, UR29, UR15, UPT ;  /* 0x0000000f1d00728c */ /* 0x000fe2000bf04270 */
[----:B------:R-:W-:Y:S01]  /*48b0*/  IMAD.U32 R6, RZ, RZ, UR28 ;  /* 0x0000001cff067e24 */ /* 0x000fe2000f8e00ff */
[----:B------:R-:W5:Y:S01]  /*48c0*/  LDSM.16.M88.4 R24, [R224+0x9800] ;  /* 0x00980000e018783b */ /* 0x000f620000000200 */
[----:B------:R-:W-:Y:S01]  /*48d0*/  IMAD.U32 R7, RZ, RZ, UR10 ;  /* 0x0000000aff077e24 */ /* 0x000fe2000f8e00ff */
[----:B------:R-:W-:Y:S01]  /*48e0*/  SEL R0, R0, 0xffffffc0, !P2 ;  /* 0xffffffc000007807 */ /* 0x000fe20005000000 */
[C---:B------:R-:W-:Y:S01]  /*48f0*/  VIADD R242, R235.reuse, 0x800 ;  /* 0x00000800ebf27836 */ /* 0x040fe20000000000 */
[----:B---34-:R-:W-:Y:S01]  /*4900*/  LDSM.16.M88.4 R16, [R232+0x2000] ;  /* 0x00200000e810783b */ /* 0x018fe20000000200 */
[----:B------:R-:W-:-:S02]  /*4910*/  VIADD R241, R235, 0x1000 ;  /* 0x00001000ebf17836 */ /* 0x000fc40000000000 */
[----:B------:R-:W-:Y:S01]  /*4920*/  IMAD.IADD R230, R224, 0x1, R0 ;  /* 0x00000001e0e67824 */ /* 0x000fe200078e0200 */
[----:B------:R-:W3:Y:S01]  /*4930*/  LDSM.16.M88.4 R64, [R235+0x800] ;  /* 0x00080000eb40783b */ /* 0x000ee20000000200 */
[----:B------:R-:W-:Y:S01]  /*4940*/  IMAD.IADD R229, R0, 0x1, R235 ;  /* 0x0000000100e57824 */ /* 0x000fe200078e02eb */
[----:B------:R-:W-:Y:S01]  /*4950*/  LOP3.LUT R0, R162, 0xffffffe0, RZ, 0xc0, !PT ;  /* 0xffffffe0a2007812 */ /* 0x000fe200078ec0ff */
[C---:B------:R-:W-:Y:S01]  /*4960*/  VIADD R240, R235.reuse, 0x1800 ;  /* 0x00001800ebf07836 */ /* 0x040fe20000000000 */
[----:B------:R-:W4:Y:S01]  /*4970*/  LDSM.16.M88.4 R56, [R235+0x1000] ;  /* 0x00100000eb38783b */ /* 0x000f220000000200 */
[----:B------:R-:W-:Y:S02]  /*4980*/  VIADD R239, R235, 0x2000 ;  /* 0x00002000ebef7836 */ /* 0x000fe40000000000 */
[C---:B------:R-:W-:Y:S01]  /*4990*/  IMAD.IADD R0, R163.reuse, 0x1, -R0 ;  /* 0x00000001a3007824 */ /* 0x040fe200078e0a00 */
[----:B------:R-:W4:Y:S01]  /*49a0*/  LDSM.16.M88.4 R52, [R235+0x1800] ;  /* 0x00180000eb34783b */ /* 0x000f220000000200 */
[----:B------:R-:W-:-:S02]  /*49b0*/  IMAD.SHL.U32 R163, R163, 0x2, RZ ;  /* 0x00000002a3a37824 */ /* 0x000fc400078e00ff */
[C---:B------:R-:W-:Y:S01]  /*49c0*/  VIADD R238, R235.reuse, 0x2800 ;  /* 0x00002800ebee7836 */ /* 0x040fe20000000000 */
[----:B------:R-:W4:Y:S01]  /*49d0*/  LDSM.16.M88.4 R48, [R235] ;  /* 0x00000000eb30783b */ /* 0x000f220000000200 */
[----:B------:R-:W-:Y:S01]  /*49e0*/  SHF.R.S32.HI R3, RZ, 0x1f, R0 ;  /* 0x0000001fff037819 */ /* 0x000fe20000011400 */
[----:B------:R-:W-:Y:S01]  /*49f0*/  VIADD R237, R235, 0x3000 ;  /* 0x00003000ebed7836 */ /* 0x000fe20000000000 */
[----:B------:R-:W-:Y:S01]  /*4a00*/  LOP3.LUT R167, R163, 0x6, RZ, 0xc0, !PT ;  /* 0x00000006a3a77812 */ /* 0x000fe200078ec0ff */
[C---:B-1----:R-:W-:Y:S01]  /*4a10*/  HMMA.16816.F32 R44, R8.reuse, R32, RZ ;  /* 0x00000020082c723c */ /* 0x042fe200000018ff */
[----:B------:R-:W-:Y:S01]  /*4a20*/  LEA.HI R0, R3, R0, RZ, 0x2 ;  /* 0x0000000003007211 */ /* 0x000fe200078f10ff */
[----:B------:R-:W-:Y:S01]  /*4a30*/  IMAD.U32 R3, RZ, RZ, UR29 ;  /* 0x0000001dff037e24 */ /* 0x000fe2000f8e00ff */
[----:B------:R-:W0:Y:S01]  /*4a40*/  LDGDEPBAR ;  /* 0x00000000000079af */ /* 0x000e220000000000 */
[----:B------:R-:W-:Y:S01]  /*4a50*/  VIADD R236, R235, 0x3800 ;  /* 0x00003800ebec7836 */ /* 0x000fe20000000000 */
[----:B------:R-:W-:Y:S01]  /*4a60*/  SHF.R.S32.HI R0, RZ, 0x2, R0 ;  /* 0x00000002ff007819 */ /* 0x000fe20000011400 */
[----:B--2---:R-:W-:Y:S01]  /*4a70*/  HMMA.16816.F32 R40, R8, R28, RZ ;  /* 0x0000001c0828723c */ /* 0x004fe200000018ff */
[----:B------:R-:W-:-:S03]  /*4a80*/  IMAD R3, R3, 0x40, R167 ;  /* 0x0000004003037824 */ /* 0x000fc600078e02a7 */
[----:B------:R-:W-:Y:S01]  /*4a90*/  IMAD.IADD R5, R0, 0x1, R5 ;  /* 0x0000000100057824 */ /* 0x000fe200078e0205 */
[----:B------:R-:W-:Y:S01]  /*4aa0*/  LOP3.LUT R0, R138, R139, RZ, 0xfc, !PT ;  /* 0x0000008b8a007212 */ /* 0x000fe200078efcff */
[-C--:B-----5:R-:W-:Y:S02]  /*4ab0*/  HMMA.16816.F32 R96, R12, R20.reuse, RZ ;  /* 0x000000140c60723c */ /* 0x0a0fe400000018ff */
[----:B------:R-:W-:Y:S01]  /*4ac0*/  VIADD R248, R5, UR10 ;  /* 0x0000000a05f87c36 */ /* 0x000fe20008000000 */
[C-C-:B------:R-:W-:Y:S02]  /*4ad0*/  IADD3 R250, R7.reuse, 0x8, R5.reuse ;  /* 0x0000000807fa7810 */ /* 0x140fe40007ffe005 */
[C-C-:B------:R-:W-:Y:S01]  /*4ae0*/  IADD3 R249, R7.reuse, 0x40, R5.reuse ;  /* 0x0000004007f97810 */ /* 0x140fe20007ffe005 */
[----:B------:R-:W-:Y:S01]  /*4af0*/  HMMA.16816.F32 R60, R8, R20, RZ ;  /* 0x00000014083c723c */ /* 0x000fe200000018ff */
[----:B------:R-:W-:Y:S02]  /*4b00*/  IADD3 R251, R7, 0x48, R5 ;  /* 0x0000004807fb7810 */ /* 0x000fe40007ffe005 */
[----:B------:R-:W-:-:S02]  /*4b10*/  VIADDMNMX R247, R248, -UR22, RZ, !PT ;  /* 0x80000016f8f77c46 */ /* 0x000fc4000f8001ff */
[----:B------:R-:W-:Y:S01]  /*4b20*/  VIADDMNMX R246, R250, -UR22, RZ, !PT ;  /* 0x80000016faf67c46 */ /* 0x000fe2000f8001ff */
[----:B------:R-:W-:Y:S01]  /*4b30*/  HMMA.16816.F32 R68, R8, R22, RZ ;  /* 0x000000160844723c */ /* 0x000fe200000018ff */
[----:B------:R-:W-:Y:S02]  /*4b40*/  VIADDMNMX R245, R249, -UR22, RZ, !PT ;  /* 0x80000016f9f57c46 */ /* 0x000fe4000f8001ff */
[----:B------:R-:W-:-:S03]  /*4b50*/  VIADDMNMX R244, R251, -UR22, RZ, !PT ;  /* 0x80000016fbf47c46 */ /* 0x000fc6000f8001ff */
[----:B------:R-:W-:Y:S01]  /*4b60*/  HMMA.16816.F32 R100, R12, R22, RZ ;  /* 0x000000160c64723c */ /* 0x000fe200000018ff */
[----:B------:R-:W1:Y:S05]  /*4b70*/  LDSM.16.M88.4 R20, [R232] ;  /* 0x00000000e814783b */ /* 0x000e6a0000000200 */
[C---:B------:R-:W-:Y:S06]  /*4b80*/  HMMA.16816.F32 R36, R8.reuse, R24, RZ ;  /* 0x000000180824723c */ /* 0x040fec00000018ff */
[C---:B------:R-:W-:Y:S06]  /*4b90*/  HMMA.16816.F32 R72, R8.reuse, R34, RZ ;  /* 0x000000220848723c */ /* 0x040fec00000018ff */
[C---:B------:R-:W-:Y:S06]  /*4ba0*/  HMMA.16816.F32 R92, R8.reuse, R30, RZ ;  /* 0x0000001e085c723c */ /* 0x040fec00000018ff */
[----:B------:R-:W-:Y:S01]  /*4bb0*/  HMMA.16816.F32 R88, R8, R26, RZ ;  /* 0x0000001a0858723c */ /* 0x000fe200000018ff */
[----:B------:R-:W-:Y:S05]  /*4bc0*/  LDSM.16.M88.4 R8, [R234+0x2000] ;  /* 0x00200000ea08783b */ /* 0x000fea0000000200 */
[C---:B------:R-:W-:Y:S06]  /*4bd0*/  HMMA.16816.F32 R84, R12.reuse, R32, RZ ;  /* 0x000000200c54723c */ /* 0x040fec00000018ff */
[----:B------:R-:W-:Y:S01]  /*4be0*/  HMMA.16816.F32 R112, R12, R34, RZ ;  /* 0x000000220c70723c */ /* 0x000fe200000018ff */
[----:B------:R-:W2:Y:S05]  /*4bf0*/  LDSM.16.M88.4 R32, [R230+0x9000] ;  /* 0x00900000e620783b */ /* 0x000eaa0000000200 */
[C---:B---3--:R-:W-:Y:S06]  /*4c00*/  HMMA.16816.F32 R120, R16.reuse, R64, R44 ;  /* 0x000000401078723c */ /* 0x048fec000000182c */
[----:B----4-:R-:W-:Y:S01]  /*4c10*/  HMMA.16816.F32 R44, R16, R56, R40 ;  /* 0x00000038102c723c */ /* 0x010fe20000001828 */
[----:B------:R-:W3:Y:S05]  /*4c20*/  LDSM.16.M88.4 R40, [R230+0x8000] ;  /* 0x00800000e628783b */ /* 0x000eea0000000200 */
[C---:B------:R-:W-:Y:S06]  /*4c30*/  HMMA.16816.F32 R80, R12.reuse, R28, RZ ;  /* 0x0000001c0c50723c */ /* 0x040fec00000018ff */
[C---:B------:R-:W-:Y:S01]  /*4c40*/  HMMA.16816.F32 R108, R12.reuse, R30, RZ ;  /* 0x0000001e0c6c723c */ /* 0x040fe200000018ff */
[----:B------:R-:W-:Y:S05]  /*4c50*/  LDSM.16.M88.4 R28, [R230+0x9800] ;  /* 0x00980000e61c783b */ /* 0x000fea0000000200 */
[C---:B------:R-:W-:Y:S06]  /*4c60*/  HMMA.16816.F32 R76, R12.reuse, R24, RZ ;  /* 0x000000180c4c723c */ /* 0x040fec00000018ff */
[----:B------:R-:W-:Y:S01]  /*4c70*/  HMMA.16816.F32 R104, R12, R26, RZ ;  /* 0x0000001a0c68723c */ /* 0x000fe200000018ff */
[----:B------:R-:W-:Y:S05]  /*4c80*/  LDSM.16.M88.4 R12, [R234] ;  /* 0x00000000ea0c783b */ /* 0x000fea0000000200 */
[C---:B------:R-:W-:Y:S01]  /*4c90*/  HMMA.16816.F32 R140, R16.reuse, R52, R36 ;  /* 0x00000034108c723c */ /* 0x040fe20000001824 */
[----:B------:R-:W4:Y:S05]  /*4ca0*/  LDSM.16.M88.4 R36, [R230+0x8800] ;  /* 0x00880000e624783b */ /* 0x000f2a0000000200 */
[C---:B------:R-:W-:Y:S06]  /*4cb0*/  HMMA.16816.F32 R24, R16.reuse, R50, R68 ;  /* 0x000000321018723c */ /* 0x040fec0000001844 */
[C---:B------:R-:W-:Y:S06]  /*4cc0*/  HMMA.16816.F32 R148, R16.reuse, R58, R92 ;  /* 0x0000003a1094723c */ /* 0x040fec000000185c */
[C---:B------:R-:W-:Y:S01]  /*4cd0*/  HMMA.16816.F32 R128, R16.reuse, R48, R60 ;  /* 0x000000301080723c */ /* 0x040fe2000000183c */
[----:B------:R-:W-:Y:S05]  /*4ce0*/  LDSM.16.M88.4 R60, [R229] ;  /* 0x00000000e53c783b */ /* 0x000fea0000000200 */
[C---:B------:R-:W-:Y:S06]  /*4cf0*/  HMMA.16816.F32 R152, R16.reuse, R66, R72 ;  /* 0x000000421098723c */ /* 0x040fec0000001848 */
[----:B------:R-:W-:Y:S01]  /*4d00*/  HMMA.16816.F32 R92, R16, R54, R88 ;  /* 0x00000036105c723c */ /* 0x000fe20000001858 */
[----:B------:R-:W5:Y:S05]  /*4d10*/  LDSM.16.M88.4 R16, [R233+0x2000] ;  /* 0x00200000e910783b */ /* 0x000f6a0000000200 */
[C---:B-1----:R-:W-:Y:S06]  /*4d20*/  HMMA.16816.F32 R124, R20.reuse, R64, R84 ;  /* 0x00000040147c723c */ /* 0x042fec0000001854 */
[C---:B------:R-:W-:Y:S06]  /*4d30*/  HMMA.16816.F32 R116, R20.reuse, R48, R96 ;  /* 0x000000301474723c */ /* 0x040fec0000001860 */
[C---:B------:R-:W-:Y:S06]  /*4d40*/  HMMA.16816.F32 R84, R20.reuse, R66, R112 ;  /* 0x000000421454723c */ /* 0x040fec0000001870 */
[C---:B------:R-:W-:Y:S06]  /*4d50*/  HMMA.16816.F32 R132, R20.reuse, R56, R80 ;  /* 0x000000381484723c */ /* 0x040fec0000001850 */
[C---:B------:R-:W-:Y:S01]  /*4d60*/  HMMA.16816.F32 R68, R20.reuse, R58, R108 ;  /* 0x0000003a1444723c */ /* 0x040fe2000000186c */
[----:B------:R-:W1:Y:S05]  /*4d70*/  LDSM.16.M88.4 R56, [R229+0x800] ;  /* 0x00080000e538783b */ /* 0x000e6a0000000200 */
[C---:B------:R-:W-:Y:S06]  /*4d80*/  HMMA.16816.F32 R144, R20.reuse, R52, R76 ;  /* 0x000000341490723c */ /* 0x040fec000000184c */
[C---:B------:R-:W-:Y:S01]  /*4d90*/  HMMA.16816.F32 R88, R20.reuse, R50, R100 ;  /* 0x000000321458723c */ /* 0x040fe20000001864 */
[----:B------:R-:W1:Y:S05]  /*4da0*/  LDSM.16.M88.4 R48, [R229+0x1000] ;  /* 0x00100000e530783b */ /* 0x000e6a0000000200 */
[----:B------:R-:W-:Y:S06]  /*4db0*/  HMMA.16816.F32 R52, R20, R54, R104 ;  /* 0x000000361434723c */ /* 0x000fec0000001868 */
[C---:B--2---:R-:W-:Y:S01]  /*4dc0*/  HMMA.16816.F32 R72, R8.reuse, R32, R44 ;  /* 0x000000200848723c */ /* 0x044fe2000000182c */
[----:B------:R-:W2:Y:S05]  /*4dd0*/  LDSM.16.M88.4 R44, [R229+0x1800] ;  /* 0x00180000e52c783b */ /* 0x000eaa0000000200 */
[C---:B---3--:R-:W-:Y:S01]  /*4de0*/  HMMA.16816.F32 R64, R8.reuse, R42, R24 ;  /* 0x0000002a0840723c */ /* 0x048fe20000001818 */
[----:B------:R-:W3:Y:S05]  /*4df0*/  LDSM.16.M88.4 R24, [R233] ;  /* 0x00000000e918783b */ /* 0x000eea0000000200 */
[C---:B------:R-:W-:Y:S06]  /*4e00*/  HMMA.16816.F32 R20, R8.reuse, R40, R128 ;  /* 0x000000280814723c */ /* 0x040fec0000001880 */
[C---:B----4-:R-:W-:Y:S06]  /*4e10*/  HMMA.16816.F32 R80, R8.reuse, R36, R120 ;  /* 0x000000240850723c */ /* 0x050fec0000001878 */
        /* <DEDUP_REMOVED lines=11> */
[----:B------:R-:W4:Y:S05]  /*4ed0*/  LDSM.16.M88.4 R40, [R224+0xa000] ;  /* 0x00a00000e028783b */ /* 0x000f2a0000000200 */
[C---:B------:R-:W-:Y:S01]  /*4ee0*/  HMMA.16816.F32 R120, R12.reuse, R36, R124 ;  /* 0x000000240c78723c */ /* 0x040fe2000000187c */
[----:B------:R-:W4:Y:S05]  /*4ef0*/  LDSM.16.M88.4 R36, [R224+0xa800] ;  /* 0x00a80000e024783b */ /* 0x000f2a0000000200 */
[C---:B------:R-:W-:Y:S06]  /*4f00*/  HMMA.16816.F32 R112, R12.reuse, R28, R144 ;  /* 0x0000001c0c70723c */ /* 0x040fec0000001890 */
[----:B------:R-:W-:Y:S01]  /*4f10*/  HMMA.16816.F32 R52, R12, R30, R52 ;  /* 0x0000001e0c34723c */ /* 0x000fe20000001834 */
[----:B------:R-:W4:Y:S04]  /*4f20*/  LDSM.16.M88.4 R28, [R224+0xb800] ;  /* 0x00b80000e01c783b */ /* 0x000f280000000200 */
[----:B------:R-:W4:Y:S01]  /*4f30*/  LDSM.16.M88.4 R12, [R231+0x4000] ;  /* 0x00400000e70c783b */ /* 0x000f220000000200 */
[C---:B-----5:R-:W-:Y:S06]  /*4f40*/  HMMA.16816.F32 R144, R16.reuse, R62, R64 ;  /* 0x0000003e1090723c */ /* 0x060fec0000001840 */
[C---:B------:R-:W-:Y:S01]  /*4f50*/  HMMA.16816.F32 R128, R16.reuse, R60, R20 ;  /* 0x0000003c1080723c */ /* 0x040fe20000001814 */
[----:B------:R-:W-:Y:S05]  /*4f60*/  LDSM.16.M88.4 R20, [R232+0x6000] ;  /* 0x00600000e814783b */ /* 0x000fea0000000200 */
[C---:B-1----:R-:W-:Y:S06]  /*4f70*/  HMMA.16816.F32 R132, R16.reuse, R56, R80 ;  /* 0x000000381084723c */ /* 0x042fec0000001850 */
[C---:B------:R-:W-:Y:S06]  /*4f80*/  HMMA.16816.F32 R140, R16.reuse, R58, R76 ;  /* 0x0000003a108c723c */ /* 0x040fec000000184c */
[C---:B------:R-:W-:Y:S06]  /*4f90*/  HMMA.16816.F32 R124, R16.reuse, R48, R72 ;  /* 0x00000030107c723c */ /* 0x040fec0000001848 */
[C---:B------:R-:W-:Y:S06]  /*4fa0*/  HMMA.16816.F32 R96, R16.reuse, R50, R96 ;  /* 0x000000321060723c */ /* 0x040fec0000001860 */
[C---:B--2---:R-:W-:Y:S06]  /*4fb0*/  HMMA.16816.F32 R148, R16.reuse, R44, R156 ;  /* 0x0000002c1094723c */ /* 0x044fec000000189c */
[----:B------:R-:W-:Y:S06]  /*4fc0*/  HMMA.16816.F32 R84, R16, R46, R92 ;  /* 0x0000002e1054723c */ /* 0x000fec000000185c */
[C---:B---3--:R-:W-:Y:S06]  /*4fd0*/  HMMA.16816.F32 R64, R24.reuse, R58, R108 ;  /* 0x0000003a1840723c */ /* 0x048fec000000186c */
[C---:B------:R-:W-:Y:S06]  /*4fe0*/  HMMA.16816.F32 R76, R24.reuse, R48, R116 ;  /* 0x00000030184c723c */ /* 0x040fec0000001874 */
[C---:B------:R-:W-:Y:S06]  /*4ff0*/  HMMA.16816.F32 R92, R24.reuse, R50, R104 ;  /* 0x00000032185c723c */ /* 0x040fec0000001868 */
[C---:B------:R-:W-:Y:S06]  /*5000*/  HMMA.16816.F32 R80, R24.reuse, R60, R100 ;  /* 0x0000003c1850723c */ /* 0x040fec0000001864 */
[C---:B------:R-:W-:Y:S01]  /*5010*/  HMMA.16816.F32 R72, R24.reuse, R62, R88 ;  /* 0x0000003e1848723c */ /* 0x040fe20000001858 */
[----:B------:R-:W1:Y:S04]  /*5020*/  LDSM.16.M88.4 R60, [R235+0x2000] ;  /* 0x00200000eb3c783b */ /* 0x000e680000000200 */
[----:B------:R-:W-:Y:S01]  /*5030*/  LDSM.16.M88.4 R88, [R235+0x3800] ;  /* 0x00380000eb58783b */ /* 0x000fe20000000200 */
[C---:B------:R-:W-:Y:S03]  /*5040*/  HMMA.16816.F32 R68, R24.reuse, R56, R120 ;  /* 0x000000381844723c */ /* 0x040fe60000001878 */
[----:B------:R-:W-:Y:S03]  /*5050*/  LDSM.16.M88.4 R56, [R235+0x3000] ;  /* 0x00300000eb38783b */ /* 0x000fe60000000200 */
[C---:B------:R-:W-:Y:S06]  /*5060*/  HMMA.16816.F32 R48, R24.reuse, R44, R112 ;  /* 0x0000002c1830723c */ /* 0x040fec0000001870 */
[----:B------:R-:W-:Y:S01]  /*5070*/  HMMA.16816.F32 R16, R24, R46, R52 ;  /* 0x0000002e1810723c */ /* 0x000fe20000001834 */
[----:B------:R-:W2:Y:S04]  /*5080*/  LDSM.16.M88.4 R52, [R235+0x2800] ;  /* 0x00280000eb34783b */ /* 0x000ea80000000200 */
[----:B------:R-:W3:Y:S01]  /*5090*/  LDSM.16.M88.4 R24, [R232+0x4000] ;  /* 0x00400000e818783b */ /* 0x000ee20000000200 */
[C---:B----4-:R-:W-:Y:S03]  /*50a0*/  HMMA.16816.F32 R108, R8.reuse, R42, R144 ;  /* 0x0000002a086c723c */ /* 0x050fe60000001890 */
[----:B------:R-:W-:Y:S03]  /*50b0*/  LDSM.16.M88.4 R44, [R230+0xa800] ;  /* 0x00a80000e62c783b */ /* 0x000fe60000000200 */
        /* <DEDUP_REMOVED lines=19> */
[----:B------:R-:W4:Y:S04]  /*51f0*/  LDSM.16.M88.4 R12, [R234+0x6000] ;  /* 0x00600000ea0c783b */ /* 0x000f280000000200 */
[----:B------:R-:W5:Y:S01]  /*5200*/  LDSM.16.M88.4 R16, [R234+0x4000] ;  /* 0x00400000ea10783b */ /* 0x000f620000000200 */
[C---:B-1----:R-:W-:Y:S03]  /*5210*/  HMMA.16816.F32 R100, R20.reuse, R60, R100 ;  /* 0x0000003c1464723c */ /* 0x042fe60000001864 */
[----:B------:R-:W-:Y:S03]  /*5220*/  LDSM.16.M88.4 R28, [R229+0x2800] ;  /* 0x00280000e51c783b */ /* 0x000fe60000000200 */
        /* <DEDUP_REMOVED lines=8> */
[C---:B---3--:R-:W-:Y:S01]  /*52b0*/  HMMA.16816.F32 R96, R24.reuse, R54, R8 ;  /* 0x000000361860723c */ /* 0x048fe20000001808 */
[----:B------:R-:W1:Y:S05]  /*52c0*/  LDSM.16.M88.4 R8, [R233+0x6000] ;  /* 0x00600000e908783b */ /* 0x000e6a0000000200 */
[C---:B------:R-:W-:Y:S06]  /*52d0*/  HMMA.16816.F32 R84, R24.reuse, R56, R64 ;  /* 0x000000381854723c */ /* 0x040fec0000001840 */
[C---:B------:R-:W-:Y:S06]  /*52e0*/  HMMA.16816.F32 R76, R24.reuse, R58, R76 ;  /* 0x0000003a184c723c */ /* 0x040fec000000184c */
[C---:B------:R-:W-:Y:S01]  /*52f0*/  HMMA.16816.F32 R120, R24.reuse, R60, R80 ;  /* 0x0000003c1878723c */ /* 0x040fe20000001850 */
[----:B------:R-:W-:Y:S05]  /*5300*/  LDSM.16.M88.4 R80, [R229+0x3800] ;  /* 0x00380000e550783b */ /* 0x000fea0000000200 */
[----:B------:R-:W-:Y:S01]  /*5310*/  HMMA.16816.F32 R104, R24, R52, R68 ;  /* 0x000000341868723c */ /* 0x000fe20000001844 */
[----:B------:R-:W2:Y:S01]  /*5320*/  LDSM.16.M88.4 R52, [R229+0x3000] ;  /* 0x00300000e534783b */ /* 0x000ea20000000200 */
[----:B------:R-:W-:-:S04]  /*5330*/  DEPBAR.LE SB0, 0x0 ;  /* 0x000080000000791a */ /* 0x000fc80000000000 */
[C---:B------:R-:W-:Y:S06]  /*5340*/  HMMA.16816.F32 R112, R24.reuse, R62, R72 ;  /* 0x0000003e1870723c */ /* 0x040fec0000001848 */
[C---:B------:R-:W-:Y:S06]  /*5350*/  HMMA.16816.F32 R72, R24.reuse, R88, R148 ;  /* 0x000000581848723c */ /* 0x040fec0000001894 */
        /* <DEDUP_REMOVED lines=21> */
[----:B--2---:R-:W-:Y:S01]  /*54b0*/  HMMA.16816.F32 R44, R8, R52, R88 ;  /* 0x00000034082c723c */ /* 0x004fe20000001858 */
[----:B------:R-:W-:Y:S01]  /*54c0*/  FMUL.FTZ R72, R72, UR25 ;  /* 0x0000001948487c20 */ /* 0x000fe20008410000 */
[----:B------:R-:W-:Y:S01]  /*54d0*/  FMUL.FTZ R73, R73, UR25 ;  /* 0x0000001949497c20 */ /* 0x000fe20008410000 */
[----:B------:R-:W-:Y:S01]  /*54e0*/  FMUL.FTZ R74, R74, UR25 ;  /* 0x000000194a4a7c20 */ /* 0x000fe20008410000 */
[----:B------:R-:W-:-:S02]  /*54f0*/  FMUL.FTZ R75, R75, UR25 ;  /* 0x000000194b4b7c20 */ /* 0x000fc40008410000 */
[C---:B------:R-:W-:Y:S01]  /*5500*/  HMMA.16816.F32 R40, R8.reuse, R54, R92 ;  /* 0x000000360828723c */ /* 0x040fe2000000185c */
[----:B------:R-:W-:Y:S01]  /*5510*/  FMUL.FTZ R60, R60, UR25 ;  /* 0x000000193c3c7c20 */ /* 0x000fe20008410000 */
[----:B------:R-:W-:Y:S01]  /*5520*/  FMUL.FTZ R62, R62, UR25 ;  /* 0x000000193e3e7c20 */ /* 0x000fe20008410000 */
[----:B------:R-:W-:Y:S01]  /*5530*/  FMUL.FTZ R61, R61, UR25 ;  /* 0x000000193d3d7c20 */ /* 0x000fe20008410000 */
[----:B------:R-:W-:Y:S02]  /*5540*/  FMUL.FTZ R63, R63, UR25 ;  /* 0x000000193f3f7c20 */ /* 0x000fe40008410000 */
[----:B------:R-:W-:Y:S01]  /*5550*/  HMMA.16816.F32 R68, R8, R80, R116 ;  /* 0x000000500844723c */ /* 0x000fe20000001874 */
[----:B------:R-:W-:Y:S01]  /*5560*/  FMUL.FTZ R56, R56, UR25 ;  /* 0x0000001938387c20 */ /* 0x000fe20008410000 */
[----:B------:R-:W-:Y:S01]  /*5570*/  FMUL.FTZ R58, R58, UR25 ;  /* 0x000000193a3a7c20 */ /* 0x000fe20008410000 */
[----:B------:R-:W-:-:S03]  /*5580*/  FMUL.FTZ R59, R59, UR25 ;  /* 0x000000193b3b7c20 */ /* 0x000fc60008410000 */
[----:B------:R-:W-:Y:S06]  /*5590*/  HMMA.16816.F32 R64, R8, R82, R108 ;  /* 0x000000520840723c */ /* 0x000fec000000186c */
[C---:B------:R-:W-:Y:S01]  /*55a0*/  HMMA.16816.F32 R8, R20.reuse, R52, R96 ;  /* 0x000000341408723c */ /* 0x040fe20000001860 */
[----:B------:R-:W-:Y:S01]  /*55b0*/  VIADDMNMX R109, R5, UR5, R6, PT ;  /* 0x00000005056d7c46 */ /* 0x000fe2000b800106 */
[----:B------:R-:W-:Y:S02]  /*55c0*/  IMAD.U32 R6, RZ, RZ, UR5 ;  /* 0x00000005ff067e24 */ /* 0x000fe4000f8e00ff */
[----:B------:R-:W-:Y:S01]  /*55d0*/  FMUL.FTZ R90, R45, UR25 ;  /* 0x000000192d5a7c20 */ /* 0x000fe20008410000 */
[----:B------:R-:W-:Y:S01]  /*55e0*/  FMUL.FTZ R91, R47, UR25 ;  /* 0x000000192f5b7c20 */ /* 0x000fe20008410000 */
[----:B------:R-:W-:Y:S01]  /*55f0*/  ISETP.GE.AND P0, PT, R3, R109, PT ;  /* 0x0000006d0300720c */ /* 0x000fe20003f06270 */
[C---:B------:R-:W-:Y:S01]  /*5600*/  HMMA.16816.F32 R12, R20.reuse, R54, R12 ;  /* 0x00000036140c723c */ /* 0x040fe2000000180c */
[----:B------:R-:W-:Y:S01]  /*5610*/  FMUL.FTZ R98, R41, UR25 ;  /* 0x0000001929627c20 */ /* 0x000fe20008410000 */
[----:B------:R-:W-:Y:S01]  /*5620*/  FMUL.FTZ R99, R43, UR25 ;  /* 0x000000192b637c20 */ /* 0x000fe20008410000 */
[----:B------:R-:W-:Y:S01]  /*5630*/  ISETP.LT.OR P0, PT, R3, R247, P0 ;  /* 0x000000f70300720c */ /* 0x000fe20000701670 */
[----:B------:R-:W-:Y:S01]  /*5640*/  FMUL.FTZ R95, R42, UR25 ;  /* 0x000000192a5f7c20 */ /* 0x000fe20008410000 */
[----:B------:R-:W-:Y:S01]  /*5650*/  FMUL.FTZ R94, R40, UR25 ;  /* 0x00000019285e7c20 */ /* 0x000fe20008410000 */
[C---:B------:R-:W-:Y:S01]  /*5660*/  HMMA.16816.F32 R24, R20.reuse, R32, R120 ;  /* 0x000000201418723c */ /* 0x040fe20000001878 */
[----:B------:R-:W-:Y:S01]  /*5670*/  FMUL.FTZ R68, R68, UR25 ;  /* 0x0000001944447c20 */ /* 0x000fe20008410000 */
[----:B------:R-:W-:Y:S01]  /*5680*/  FMUL.FTZ R70, R70, UR25 ;  /* 0x0000001946467c20 */ /* 0x000fe20008410000 */
[----:B------:R-:W-:Y:S01]  /*5690*/  FMUL.FTZ R69, R69, UR25 ;  /* 0x0000001945457c20 */ /* 0x000fe20008410000 */
[----:B------:R-:W-:Y:S01]  /*56a0*/  FMUL.FTZ R71, R71, UR25 ;  /* 0x0000001947477c20 */ /* 0x000fe20008410000 */
[----:B------:R1:W-:Y:S01]  /*56b0*/  STL [R1+0x8], R109 ;  /* 0x0000086d01007387 */ /* 0x0003e20000100800 */
[----:B------:R-:W-:Y:S01]  /*56c0*/  HMMA.16816.F32 R16, R20, R28, R104 ;  /* 0x0000001c1410723c */ /* 0x000fe20000001868 */
[----:B------:R-:W-:-:S04]  /*56d0*/  FMUL.FTZ R66, R66, UR25 ;  /* 0x0000001942427c20 */ /* 0x000fc80008410000 */
[----:B------:R-:W-:Y:S01]  /*56e0*/  FMUL.FTZ R88, R9, UR25 ;  /* 0x0000001909587c20 */ /* 0x000fe20008410000 */
[----:B------:R-:W-:Y:S01]  /*56f0*/  FMUL.FTZ R89, R11, UR25 ;  /* 0x000000190b597c20 */ /* 0x000fe20008410000 */
[C-C-:B------:R-:W-:Y:S01]  /*5700*/  IADD3 R9, R6.reuse, 0x8, R5.reuse ;  /* 0x0000000806097810 */ /* 0x140fe20007ffe005 */
[----:B------:R-:W-:Y:S01]  /*5710*/  HMMA.16816.F32 R36, R20, R80, R84 ;  /* 0x000000501424723c */ /* 0x000fe20000001854 */
[--C-:B------:R-:W-:Y:S01]  /*5720*/  IADD3 R11, R6, 0x48, R5.reuse ;  /* 0x00000048060b7810 */ /* 0x100fe20007ffe005 */
[----:B------:R-:W-:Y:S02]  /*5730*/  FMUL.FTZ R104, R64, UR25 ;  /* 0x0000001940687c20 */ /* 0x000fe40008410000 */
[----:B------:R-:W-:Y:S01]  /*5740*/  FMUL.FTZ R96, R13, UR25 ;  /* 0x000000190d607c20 */ /* 0x000fe20008410000 */
[----:B------:R-:W-:Y:S01]  /*5750*/  IADD3 R13, R6, 0x40, R5 ;  /* 0x00000040060d7810 */ /* 0x000fe20007ffe005 */
[--C-:B------:R-:W-:Y:S02]  /*5760*/  IMAD.IADD R6, R248, 0x1, -R3.reuse ;  /* 0x00000001f8067824 */ /* 0x100fe400078e0a03 */
[----:B------:R-:W-:Y:S01]  /*5770*/  FMUL.FTZ R93, R14, UR25 ;  /* 0x000000190e5d7c20 */ /* 0x000fe20008410000 */
[----:B------:R-:W-:Y:S01]  /*5780*/  FMUL.FTZ R84, R8, UR25 ;  /* 0x0000001908547c20 */ /* 0x000fe20008410000 */
[----:B------:R-:W-:-:S02]  /*5790*/  IMAD.IADD R5, R250, 0x1, -R3 ;  /* 0x00000001fa057824 */ /* 0x000fc400078e0a03 */
[----:B------:R-:W-:Y:S01]  /*57a0*/  FMUL.FTZ R24, R24, UR25 ;  /* 0x0000001918187c20 */ /* 0x000fe20008410000 */
[----:B------:R-:W-:Y:S02]  /*57b0*/  IMAD.IADD R8, R249, 0x1, -R3 ;  /* 0x00000001f9087824 */ /* 0x000fe400078e0a03 */
[----:B------:R-:W-:Y:S01]  /*57c0*/  FMUL.FTZ R85, R10, UR25 ;  /* 0x000000190a557c20 */ /* 0x000fe20008410000 */
[----:B------:R-:W-:Y:S01]  /*57d0*/  IABS R7, R6 ;  /* 0x0000000600077213 */ /* 0x000fe20000000000 */
[----:B------:R-:W2:Y:S01]  /*57e0*/  MUFU.TANH R10, R72 ;  /* 0x00000048000a7308 */ /* 0x000ea20000002400 */
[----:B------:R-:W-:Y:S01]  /*57f0*/  IABS R6, R5 ;  /* 0x0000000500067213 */ /* 0x000fe20000000000 */
[----:B------:R-:W-:Y:S01]  /*5800*/  FMUL.FTZ R26, R26, UR25 ;  /* 0x000000191a1a7c20 */ /* 0x000fe20008410000 */
[----:B------:R-:W-:Y:S01]  /*5810*/  IABS R5, R8 ;  /* 0x0000000800057213 */ /* 0x000fe20000000000 */
[----:B------:R-:W-:Y:S01]  /*5820*/  HMMA.16816.F32 R32, R20, R34, R112 ;  /* 0x000000221420723c */ /* 0x000fe20000001870 */
[----:B------:R-:W-:-:S02]  /*5830*/  IMAD.MOV.U32 R8, RZ, RZ, R7 ;  /* 0x000000ffff087224 */ /* 0x000fc400078e0007 */
[----:B------:R-:W-:Y:S01]  /*5840*/  FMUL.FTZ R92, R12, UR25 ;  /* 0x000000190c5c7c20 */ /* 0x000fe20008410000 */
[----:B------:R-:W-:Y:S01]  /*5850*/  IMAD.MOV.U32 R7, RZ, RZ, R6 ;  /* 0x000000ffff077224 */ /* 0x000fe200078e0006 */
[----:B------:R-:W3:Y:S01]  /*5860*/  MUFU.TANH R14, R24 ;  /* 0x00000018000e7308 */ /* 0x000ee20000002400 */
[----:B------:R-:W-:Y:S01]  /*5870*/  IMAD.MOV.U32 R6, RZ, RZ, R5 ;  /* 0x000000ffff067224 */ /* 0x000fe200078e0005 */
[C---:B------:R-:W-:Y:S01]  /*5880*/  HMMA.16816.F32 R28, R20.reuse, R30, R100 ;  /* 0x0000001e141c723c */ /* 0x040fe20000001864 */
[----:B------:R-:W-:Y:S01]  /*5890*/  I2FP.F32.S32 R8, R8 ;  /* 0x0000000800087245 */ /* 0x000fe20000201400 */
[----:B------:R-:W-:Y:S01]  /*58a0*/  FMUL.FTZ R52, R16, UR25 ;  /* 0x0000001910347c20 */ /* 0x000fe20008410000 */
[----:B------:R-:W-:Y:S01]  /*58b0*/  VIADD R5, R3, 0x1 ;  /* 0x0000000103057836 */ /* 0x000fe20000000000 */
[----:B------:R-:W-:Y:S01]  /*58c0*/  I2FP.F32.S32 R6, R6 ;  /* 0x0000000600067245 */ /* 0x000fe20000201400 */
[----:B------:R-:W-:Y:S01]  /*58d0*/  FMUL.FTZ R53, R18, UR25 ;  /* 0x0000001912357c20 */ /* 0x000fe20008410000 */
[----:B------:R-:W-:Y:S01]  /*58e0*/  HMMA.16816.F32 R20, R20, R82, R76 ;  /* 0x000000521414723c */ /* 0x000fe2000000184c */
[----:B------:R-:W4:Y:S01]  /*58f0*/  MUFU.TANH R12, R26 ;  /* 0x0000001a000c7308 */ /* 0x000f220000002400 */
[----:B------:R-:W-:Y:S01]  /*5900*/  I2FP.F32.S32 R7, R7 ;  /* 0x0000000700077245 */ /* 0x000fe20000201400 */
[----:B--2---:R-:W-:Y:S01]  /*5910*/  FFMA.FTZ R16, R6, -UR19, R10 ;  /* 0x8000001306107c23 */ /* 0x004fe2000801000a */
[----:B------:R-:W-:Y:S01]  /*5920*/  IMAD.IADD R6, R251, 0x1, -R3 ;  /* 0x00000001fb067824 */ /* 0x000fe200078e0a03 */
[----:B------:R-:W-:Y:S01]  /*5930*/  VIMNMX R108, R9, UR28, PT ;  /* 0x0000001c096c7c48 */ /* 0x000fe2000bfe0100 */
[--C-:B------:R-:W-:Y:S01]  /*5940*/  IMAD.IADD R10, R250, 0x1, -R5.reuse ;  /* 0x00000001fa0a7824 */ /* 0x100fe200078e0a05 */
[----:B------:R-:W-:Y:S01]  /*5950*/  VIMNMX R107, R13, UR28, PT ;  /* 0x0000001c0d6b7c48 */ /* 0x000fe2000bfe0100 */
[----:B------:R-:W-:Y:S01]  /*5960*/  FMUL.FTZ R76, R17, UR25 ;  /* 0x00000019114c7c20 */ /* 0x000fe20008410000 */
[----:B---3--:R-:W-:Y:S01]  /*5970*/  FFMA.FTZ R18, R8, -UR19, R14 ;  /* 0x8000001308127c23 */ /* 0x008fe2000801000e */
[--C-:B------:R-:W-:Y:S01]  /*5980*/  IMAD.IADD R8, R248, 0x1, -R5.reuse ;  /* 0x00000001f8087824 */ /* 0x100fe200078e0a05 */
[----:B------:R-:W-:Y:S01]  /*5990*/  VIMNMX R252, R11, UR28, PT ;  /* 0x0000001c0bfc7c48 */ /* 0x000fe2000bfe0100 */
[----:B------:R-:W-:Y:S01]  /*59a0*/  FMUL.FTZ R25, R25, UR25 ;  /* 0x0000001919197c20 */ /* 0x000fe20008410000 */
[----:B------:R-:W-:Y:S01]  /*59b0*/  IABS R6, R6 ;  /* 0x0000000600067213 */ /* 0x000fe20000000000 */
[--C-:B------:R-:W-:Y:S01]  /*59c0*/  IMAD.IADD R9, R251, 0x1, -R5.reuse ;  /* 0x00000001fb097824 */ /* 0x100fe200078e0a05 */
[----:B------:R-:W-:Y:S01]  /*59d0*/  IABS R8, R8 ;  /* 0x0000000800087213 */ /* 0x000fe20000000000 */
[----:B------:R-:W-:Y:S01]  /*59e0*/  FMUL.FTZ R97, R15, UR25 ;  /* 0x000000190f617c20 */ /* 0x000fe20008410000 */
[----:B------:R-:W-:Y:S01]  /*59f0*/  ISETP.GE.AND P6, PT, R5, R109, PT ;  /* 0x0000006d0500720c */ /* 0x000fe20003fc6270 */
[----:B----4-:R-:W-:Y:S01]  /*5a00*/  FFMA.FTZ R17, R7, -UR19, R12 ;  /* 0x8000001307117c23 */ /* 0x010fe2000801000c */
[----:B------:R-:W-:Y:S01]  /*5a10*/  IMAD.IADD R12, R249, 0x1, -R5 ;  /* 0x00000001f90c7824 */ /* 0x000fe200078e0a05 */
[C---:B------:R-:W-:Y:S01]  /*5a20*/  ISETP.GE.AND P5, PT, R5.reuse, R108, PT ;  /* 0x0000006c0500720c */ /* 0x040fe20003fa6270 */
[----:B------:R-:W-:Y:S01]  /*5a30*/  MUFU.TANH R15, R73 ;  /* 0x00000049000f7308 */ /* 0x000fe20000002400 */
[C---:B------:R-:W-:Y:S01]  /*5a40*/  ISETP.GE.AND P3, PT, R5.reuse, R107, PT ;  /* 0x0000006b0500720c */ /* 0x040fe20003f66270 */
[----:B------:R-:W-:Y:S01]  /*5a50*/  IMAD.MOV.U32 R7, RZ, RZ, R6 ;  /* 0x000000ffff077224 */ /* 0x000fe200078e0006 */
[C---:B------:R-:W-:Y:S01]  /*5a60*/  ISETP.GE.AND P1, PT, R5.reuse, R252, PT ;  /* 0x000000fc0500720c */ /* 0x040fe20003f26270 */
[----:B------:R-:W-:Y:S01]  /*5a70*/  FMUL.FTZ R64, R20, UR25 ;  /* 0x0000001914407c20 */ /* 0x000fe20008410000 */
[C---:B------:R-:W-:Y:S01]  /*5a80*/  ISETP.LT.OR P6, PT, R5.reuse, R247, P6 ;  /* 0x000000f70500720c */ /* 0x040fe200037c1670 */
[----:B------:R-:W-:Y:S01]  /*5a90*/  IMAD.MOV.U32 R11, RZ, RZ, R8 ;  /* 0x000000ffff0b7224 */ /* 0x000fe200078e0008 */
[C---:B------:R-:W-:Y:S01]  /*5aa0*/  ISETP.LT.OR P5, PT, R5.reuse, R246, P5 ;  /* 0x000000f60500720c */ /* 0x040fe20002fa1670 */
[----:B------:R-:W2:Y:S01]  /*5ab0*/  MUFU.TANH R20, R25 ;  /* 0x0000001900147308 */ /* 0x000ea20000002400 */
[----:B------:R-:W-:Y:S01]  /*5ac0*/  ISETP.LT.OR P3, PT, R5, R245, P3 ;  /* 0x000000f50500720c */ /* 0x000fe20001f61670 */
[----:B------:R-:W-:Y:S01]  /*5ad0*/  FMUL.FTZ R77, R19, UR25 ;  /* 0x00000019134d7c20 */ /* 0x000fe20008410000 */
[----:B------:R-:W-:Y:S01]  /*5ae0*/  ISETP.LT.OR P1, PT, R5, R244, P1 ;  /* 0x000000f40500720c */ /* 0x000fe20000f21670 */
[----:B------:R-:W-:Y:S01]  /*5af0*/  FMUL.FTZ R27, R27, UR25 ;  /* 0x000000191b1b7c20 */ /* 0x000fe20008410000 */
[----:B------:R-:W-:Y:S01]  /*5b00*/  IABS R6, R10 ;  /* 0x0000000a00067213 */ /* 0x000fe20000000000 */
[----:B------:R-:W-:Y:S01]  /*5b10*/  FMUL.FTZ R32, R32, UR25 ;  /* 0x0000001920207c20 */ /* 0x000fe20008410000 */
[----:B------:R-:W-:Y:S01]  /*5b20*/  IABS R5, R12 ;  /* 0x0000000c00057213 */ /* 0x000fe20000000000 */
[----:B------:R-:W3:Y:S01]  /*5b30*/  MUFU.TANH R13, R74 ;  /* 0x0000004a000d7308 */ /* 0x000ee20000002400 */
[----:B------:R-:W-:Y:S01]  /*5b40*/  IABS R8, R9 ;  /* 0x0000000900087213 */ /* 0x000fe20000000000 */
[----:B------:R-:W-:Y:S01]  /*5b50*/  FMUL.FTZ R78, R57, UR25 ;  /* 0x00000019394e7c20 */ /* 0x000fe20008410000 */
[----:B------:R-:W-:Y:S01]  /*5b60*/  I2FP.F32.S32 R9, R7 ;  /* 0x0000000700097245 */ /* 0x000fe20000201400 */
[----:B------:R-:W-:Y:S01]  /*5b70*/  IMAD.MOV.U32 R7, RZ, RZ, R6 ;  /* 0x000000ffff077224 */ /* 0x000fe200078e0006 */
[C---:B------:R-:W-:Y:S01]  /*5b80*/  ISETP.GE.AND P2, PT, R3.reuse, R108, PT ;  /* 0x0000006c0300720c */ /* 0x040fe20003f46270 */
[----:B------:R-:W-:Y:S01]  /*5b90*/  IMAD.MOV.U32 R6, RZ, RZ, R5 ;  /* 0x000000ffff067224 */ /* 0x000fe200078e0005 */
[----:B------:R-:W-:Y:S01]  /*5ba0*/  I2FP.F32.S32 R11, R11 ;  /* 0x0000000b000b7245 */ /* 0x000fe20000201400 */
[----:B------:R-:W4:Y:S01]  /*5bb0*/  MUFU.TANH R19, R75 ;  /* 0x0000004b00137308 */ /* 0x000f220000002400 */
[----:B------:R-:W-:Y:S01]  /*5bc0*/  IMAD.MOV.U32 R5, RZ, RZ, R8 ;  /* 0x000000ffff057224 */ /* 0x000fe200078e0008 */
[----:B------:R-:W-:Y:S01]  /*5bd0*/  I2FP.F32.S32 R8, R7 ;  /* 0x0000000700087245 */ /* 0x000fe20000201400 */
[----:B------:R-:W-:Y:S01]  /*5be0*/  FMUL.FTZ R86, R44, UR25 ;  /* 0x000000192c567c20 */ /* 0x000fe20008410000 */
[----:B------:R-:W-:Y:S01]  /*5bf0*/  ISETP.LT.OR P2, PT, R3, R246, P2 ;  /* 0x000000f60300720c */ /* 0x000fe20001741670 */
[----:B--2---:R-:W-:Y:S01]  /*5c00*/  FFMA.FTZ R11, R11, -UR19, R20 ;  /* 0x800000130b0b7c23 */ /* 0x004fe20008010014 */
[----:B------:R-:W-:Y:S01]  /*5c10*/  I2FP.F32.S32 R7, R6 ;  /* 0x0000000600077245 */ /* 0x000fe20000201400 */
[----:B------:R-:W-:Y:S01]  /*5c20*/  FMUL.FTZ R34, R34, UR25 ;  /* 0x0000001922227c20 */ /* 0x000fe20008410000 */
[----:B------:R-:W2:Y:S01]  /*5c30*/  MUFU.TANH R14, R27 ;  /* 0x0000001b000e7308 */ /* 0x000ea20000002400 */
[----:B------:R-:W-:Y:S01]  /*5c40*/  I2FP.F32.S32 R6, R5 ;  /* 0x0000000500067245 */ /* 0x000fe20000201400 */
[----:B------:R-:W-:Y:S01]  /*5c50*/  VIADD R5, R3, 0x8 ;  /* 0x0000000803057836 */ /* 0x000fe20000000000 */
[----:B------:R-:W-:Y:S01]  /*5c60*/  FSEL R54, R17, -INF , !P2 ;  /* 0xff80000011367808 */ /* 0x000fe20005000000 */
[----:B------:R-:W-:Y:S01]  /*5c70*/  FFMA.FTZ R15, R7, -UR19, R15 ;  /* 0x80000013070f7c23 */ /* 0x000fe2000801000f */
[C---:B------:R-:W-:Y:S01]  /*5c80*/  ISETP.GE.AND P4, PT, R3.reuse, R107, PT ;  /* 0x0000006b0300720c */ /* 0x040fe20003f86270 */
[----:B------:R-:W-:Y:S01]  /*5c90*/  IMAD.IADD R7, R248, 0x1, -R5 ;  /* 0x00000001f8077824 */ /* 0x000fe200078e0a05 */
[----:B------:R-:W-:Y:S01]  /*5ca0*/  ISETP.GE.AND P2, PT, R3, R252, PT ;  /* 0x000000fc0300720c */ /* 0x000fe20003f46270 */
[----:B---3--:R-:W-:Y:S01]  /*5cb0*/  FFMA.FTZ R12, R9, -UR19, R13 ;  /* 0x80000013090c7c23 */ /* 0x008fe2000801000d */
[C---:B------:R-:W-:Y:S01]  /*5cc0*/  ISETP.LT.OR P4, PT, R3.reuse, R245, P4 ;  /* 0x000000f50300720c */ /* 0x040fe20002781670 */
[----:B----4-:R-:W-:Y:S01]  /*5cd0*/  FFMA.FTZ R13, R6, -UR19, R19 ;  /* 0x80000013060d7c23 */ /* 0x010fe20008010013 */
[----:B------:R-:W-:Y:S01]  /*5ce0*/  ISETP.LT.OR P2, PT, R3, R244, P2 ;  /* 0x000000f40300720c */ /* 0x000fe20001741670 */
[----:B------:R-:W3:Y:S01]  /*5cf0*/  MUFU.TANH R19, R32 ;  /* 0x0000002000137308 */ /* 0x000ee20000002400 */
[----:B------:R-:W-:Y:S01]  /*5d00*/  IABS R10, R7 ;  /* 0x00000007000a7213 */ /* 0x000fe20000000000 */
[--C-:B------:R-:W-:Y:S01]  /*5d10*/  IMAD.IADD R7, R250, 0x1, -R5.reuse ;  /* 0x00000001fa077824 */ /* 0x100fe200078e0a05 */
[----:B------:R-:W-:Y:S01]  /*5d20*/  FSEL R45, R18, -INF , !P0 ;  /* 0xff800000122d7808 */ /* 0x000fe20004000000 */
[--C-:B------:R-:W-:Y:S01]  /*5d30*/  IMAD.IADD R9, R249, 0x1, -R5.reuse ;  /* 0x00000001f9097824 */ /* 0x100fe200078e0a05 */
[----:B------:R-:W-:Y:S01]  /*5d40*/  FSEL R55, R16, -INF , !P4 ;  /* 0xff80000010377808 */ /* 0x000fe20006000000 */
[----:B--2---:R-:W-:Y:S01]  /*5d50*/  FFMA.FTZ R14, R8, -UR19, R14 ;  /* 0x80000013080e7c23 */ /* 0x004fe2000801000e */
[----:B------:R-:W-:Y:S01]  /*5d60*/  FSEL R57, R12, -INF , !P2 ;  /* 0xff8000000c397808 */ /* 0x000fe20005000000 */
[----:B------:R-:W-:Y:S01]  /*5d70*/  MUFU.TANH R18, R60 ;  /* 0x0000003c00127308 */ /* 0x000fe20000002400 */
[----:B------:R-:W-:Y:S01]  /*5d80*/  FSEL R44, R11, -INF , !P6 ;  /* 0xff8000000b2c7808 */ /* 0x000fe20007000000 */
[----:B------:R-:W-:Y:S01]  /*5d90*/  IMAD.IADD R8, R251, 0x1, -R5 ;  /* 0x00000001fb087824 */ /* 0x000fe200078e0a05 */
[----:B------:R-:W-:Y:S01]  /*5da0*/  ISETP.GE.AND P0, PT, R5, R109, PT ;  /* 0x0000006d0500720c */ /* 0x000fe20003f06270 */
[----:B------:R-:W-:Y:S01]  /*5db0*/  VIADD R6, R3, 0x9 ;  /* 0x0000000903067836 */ /* 0x000fe20000000000 */
[----:B------:R-:W-:Y:S01]  /*5dc0*/  ISETP.GE.AND P4, PT, R5, R108, PT ;  /* 0x0000006c0500720c */ /* 0x000fe20003f86270 */
[----:B------:R-:W-:Y:S01]  /*5dd0*/  FMUL.FTZ R33, R33, UR25 ;  /* 0x0000001921217c20 */ /* 0x000fe20008410000 */
[C---:B------:R-:W-:Y:S01]  /*5de0*/  ISETP.GE.AND P2, PT, R5.reuse, R107, PT ;  /* 0x0000006b0500720c */ /* 0x040fe20003f46270 */
[----:B------:R-:W2:Y:S01]  /*5df0*/  MUFU.TANH R17, R34 ;  /* 0x0000002200117308 */ /* 0x000ea20000002400 */
[----:B------:R-:W-:Y:S01]  /*5e00*/  ISETP.GE.AND P6, PT, R5, R252, PT ;  /* 0x000000fc0500720c */ /* 0x000fe20003fc6270 */
[----:B------:R-:W-:Y:S01]  /*5e10*/  FMUL.FTZ R106, R67, UR25 ;  /* 0x00000019436a7c20 */ /* 0x000fe20008410000 */
[C---:B------:R-:W-:Y:S01]  /*5e20*/  ISETP.LT.OR P0, PT, R5.reuse, R247, P0 ;  /* 0x000000f70500720c */ /* 0x040fe20000701670 */
[----:B------:R-:W-:Y:S01]  /*5e30*/  FMUL.FTZ R80, R50, UR25 ;  /* 0x0000001932507c20 */ /* 0x000fe20008410000 */
[----:B------:R-:W-:Y:S01]  /*5e40*/  ISETP.LT.OR P4, PT, R5, R246, P4 ;  /* 0x000000f60500720c */ /* 0x000fe20002781670 */
[----:B------:R-:W-:Y:S01]  /*5e50*/  FMUL.FTZ R83, R51, UR25 ;  /* 0x0000001933537c20 */ /* 0x000fe20008410000 */
[----:B------:R-:W-:Y:S01]  /*5e60*/  ISETP.LT.OR P2, PT, R5, R245, P2 ;  /* 0x000000f50500720c */ /* 0x000fe20001741670 */
[----:B------:R-:W-:Y:S01]  /*5e70*/  FMUL.FTZ R67, R21, UR25 ;  /* 0x0000001915437c20 */ /* 0x000fe20008410000 */
[----:B------:R-:W-:Y:S01]  /*5e80*/  ISETP.LT.OR P6, PT, R5, R244, P6 ;  /* 0x000000f40500720c */ /* 0x000fe200037c1670 */
[----:B------:R-:W4:Y:S01]  /*5e90*/  MUFU.TANH R16, R62 ;  /* 0x0000003e00107308 */ /* 0x000f220000002400 */
[----:B------:R-:W-:Y:S01]  /*5ea0*/  IABS R7, R7 ;  /* 0x0000000700077213 */ /* 0x000fe20000000000 */
[----:B------:R-:W-:Y:S01]  /*5eb0*/  FMUL.FTZ R35, R35, UR25 ;  /* 0x0000001923237c20 */ /* 0x000fe20008410000 */
[----:B------:R-:W-:Y:S01]  /*5ec0*/  IABS R5, R9 ;  /* 0x0000000900057213 */ /* 0x000fe20000000000 */
[----:B------:R-:W-:Y:S01]  /*5ed0*/  FMUL.FTZ R82, R49, UR25 ;  /* 0x0000001931527c20 */ /* 0x000fe20008410000 */
[----:B------:R-:W-:Y:S01]  /*5ee0*/  I2FP.F32.S32 R10, R10 ;  /* 0x0000000a000a7245 */ /* 0x000fe20000201400 */
[----:B------:R-:W-:Y:S01]  /*5ef0*/  IMAD.MOV.U32 R9, RZ, RZ, R7 ;  /* 0x000000ffff097224 */ /* 0x000fe200078e0007 */
[----:B------:R-:W-:Y:S01]  /*5f00*/  IABS R8, R8 ;  /* 0x0000000800087213 */ /* 0x000fe20000000000 */
[----:B------:R-:W-:Y:S01]  /*5f10*/  IMAD.MOV.U32 R7, RZ, RZ, R5 ;  /* 0x000000ffff077224 */ /* 0x000fe200078e0005 */
[----:B------:R-:W5:Y:S01]  /*5f20*/  MUFU.TANH R21, R33 ;  /* 0x0000002100157308 */ /* 0x000f620000002400 */
[----:B---3--:R-:W-:Y:S01]  /*5f30*/  FFMA.FTZ R11, R10, -UR19, R19 ;  /* 0x800000130a0b7c23 */ /* 0x008fe20008010013 */
[----:B------:R-:W-:Y:S01]  /*5f40*/  I2FP.F32.S32 R9, R9 ;  /* 0x0000000900097245 */ /* 0x000fe20000201400 */
[----:B------:R-:W-:Y:S01]  /*5f50*/  IMAD.MOV.U32 R5, RZ, RZ, R8 ;  /* 0x000000ffff057224 */ /* 0x000fe200078e0008 */
[----:B------:R-:W-:Y:S01]  /*5f60*/  I2FP.F32.S32 R7, R7 ;  /* 0x0000000700077245 */ /* 0x000fe20000201400 */
[----:B------:R-:W-:Y:S01]  /*5f70*/  IMAD.IADD R8, R248, 0x1, -R6 ;  /* 0x00000001f8087824 */ /* 0x000fe200078e0a06 */
[----:B------:R-:W-:Y:S01]  /*5f80*/  FSEL R47, R14, -INF , !P5 ;  /* 0xff8000000e2f7808 */ /* 0x000fe20006800000 */
[----:B--2---:R-:W-:Y:S01]  /*5f90*/  FFMA.FTZ R17, R9, -UR19, R17 ;  /* 0x8000001309117c23 */ /* 0x004fe20008010011 */
[----:B------:R-:W-:Y:S01]  /*5fa0*/  FSEL R50, R15, -INF , !P3 ;  /* 0xff8000000f327808 */ /* 0x000fe20005800000 */
[----:B------:R-:W-:Y:S01]  /*5fb0*/  FFMA.FTZ R18, R7, -UR19, R18 ;  /* 0x8000001307127c23 */ /* 0x000fe20008010012 */
[--C-:B------:R-:W-:Y:S01]  /*5fc0*/  IMAD.IADD R7, R250, 0x1, -R6.reuse ;  /* 0x00000001fa077824 */ /* 0x100fe200078e0a06 */
[----:B------:R-:W-:Y:S01]  /*5fd0*/  FSEL R51, R13, -INF , !P1 ;  /* 0xff8000000d337808 */ /* 0x000fe20004800000 */
[--C-:B------:R-:W-:Y:S01]  /*5fe0*/  IMAD.IADD R9, R249, 0x1, -R6.reuse ;  /* 0x00000001f9097824 */ /* 0x100fe200078e0a06 */
[----:B------:R-:W-:Y:S01]  /*5ff0*/  FSEL R41, R11, -INF , !P0 ;  /* 0xff8000000b297808 */ /* 0x000fe20004000000 */
[----:B------:R-:W-:Y:S01]  /*6000*/  MUFU.TANH R14, R61 ;  /* 0x0000003d000e7308 */ /* 0x000fe20000002400 */
[----:B------:R-:W-:Y:S01]  /*6010*/  ISETP.GE.AND P5, PT, R6, R109, PT ;  /* 0x0000006d0600720c */ /* 0x000fe20003fa6270 */
[----:B------:R-:W-:Y:S01]  /*6020*/  FMUL.FTZ R87, R46, UR25 ;  /* 0x000000192e577c20 */ /* 0x000fe20008410000 */
[----:B------:R-:W-:Y:S01]  /*6030*/  ISETP.GE.AND P3, PT, R6, R108, PT ;  /* 0x0000006c0600720c */ /* 0x000fe20003f66270 */
[----:B------:R-:W-:Y:S01]  /*6040*/  FMUL.FTZ R101, R38, UR25 ;  /* 0x0000001926657c20 */ /* 0x000fe20008410000 */
[----:B------:R-:W-:Y:S01]  /*6050*/  ISETP.GE.AND P1, PT, R6, R107, PT ;  /* 0x0000006b0600720c */ /* 0x000fe20003f26270 */
[----:B------:R-:W-:Y:S01]  /*6060*/  FMUL.FTZ R79, R48, UR25 ;  /* 0x00000019304f7c20 */ /* 0x000fe20008410000 */
[C---:B------:R-:W-:Y:S01]  /*6070*/  ISETP.GE.AND P0, PT, R6.reuse, R252, PT ;  /* 0x000000fc0600720c */ /* 0x040fe20003f06270 */
[----:B------:R-:W2:Y:S01]  /*6080*/  MUFU.TANH R19, R35 ;  /* 0x0000002300137308 */ /* 0x000ea20000002400 */
[----:B------:R-:W-:Y:S01]  /*6090*/  IABS R10, R8 ;  /* 0x00000008000a7213 */ /* 0x000fe20000000000 */
[----:B------:R-:W-:Y:S01]  /*60a0*/  IMAD.IADD R8, R251, 0x1, -R6 ;  /* 0x00000001fb087824 */ /* 0x000fe200078e0a06 */
[C---:B------:R-:W-:Y:S01]  /*60b0*/  ISETP.LT.OR P5, PT, R6.reuse, R247, P5 ;  /* 0x000000f70600720c */ /* 0x040fe20002fa1670 */
[----:B------:R-:W-:Y:S01]  /*60c0*/  FMUL.FTZ R103, R39, UR25 ;  /* 0x0000001927677c20 */ /* 0x000fe20008410000 */
[----:B------:R-:W-:Y:S01]  /*60d0*/  ISETP.LT.OR P3, PT, R6, R246, P3 ;  /* 0x000000f60600720c */ /* 0x000fe20001f61670 */
[----:B------:R-:W-:Y:S01]  /*60e0*/  FMUL.FTZ R28, R28, UR25 ;  /* 0x000000191c1c7c20 */ /* 0x000fe20008410000 */
[C---:B------:R-:W-:Y:S01]  /*60f0*/  ISETP.LT.OR P1, PT, R6.reuse, R245, P1 ;  /* 0x000000f50600720c */ /* 0x040fe20000f21670 */
[----:B------:R-:W3:Y:S01]  /*6100*/  MUFU.TANH R12, R63 ;  /* 0x0000003f000c7308 */ /* 0x000ee20000002400 */
[----:B------:R-:W-:Y:S01]  /*6110*/  ISETP.LT.OR P0, PT, R6, R244, P0 ;  /* 0x000000f40600720c */ /* 0x000fe20000701670 */
[----:B------:R-:W-:Y:S01]  /*6120*/  FMUL.FTZ R81, R29, UR25 ;  /* 0x000000191d517c20 */ /* 0x000fe20008410000 */
[----:B------:R-:W-:Y:S01]  /*6130*/  IABS R7, R7 ;  /* 0x0000000700077213 */ /* 0x000fe20000000000 */
[----:B------:R-:W-:Y:S01]  /*6140*/  FMUL.FTZ R102, R37, UR25 ;  /* 0x0000001925667c20 */ /* 0x000fe20008410000 */
[----:B------:R-:W-:Y:S01]  /*6150*/  IABS R6, R9 ;  /* 0x0000000900067213 */ /* 0x000fe20000000000 */
[----:B------:R-:W-:Y:S01]  /*6160*/  FMUL.FTZ R30, R30, UR25 ;  /* 0x000000191e1e7c20 */ /* 0x000fe20008410000 */
[----:B------:R-:W-:Y:S01]  /*6170*/  I2FP.F32.S32 R5, R5 ;  /* 0x0000000500057245 */ /* 0x000fe20000201400 */
[----:B------:R-:W-:Y:S01]  /*6180*/  IMAD.MOV.U32 R9, RZ, RZ, R7 ;  /* 0x000000ffff097224 */ /* 0x000fe200078e0007 */
[----:B------:R-:W-:Y:S01]  /*6190*/  I2FP.F32.S32 R10, R10 ;  /* 0x0000000a000a7245 */ /* 0x000fe20000201400 */
[----:B------:R-:W-:Y:S01]  /*61a0*/  IMAD.MOV.U32 R7, RZ, RZ, R6 ;  /* 0x000000ffff077224 */ /* 0x000fe200078e0006 */
[----:B------:R-:W-:Y:S01]  /*61b0*/  IABS R8, R8 ;  /* 0x0000000800087213 */ /* 0x000fe20000000000 */
[----:B----4-:R-:W-:Y:S01]  /*61c0*/  FFMA.FTZ R16, R5, -UR19, R16 ;  /* 0x8000001305107c23 */ /* 0x010fe20008010010 */
[----:B------:R-:W-:Y:S01]  /*61d0*/  VIADD R5, R3, 0x10 ;  /* 0x0000001003057836 */ /* 0x000fe20000000000 */
[----:B------:R-:W-:Y:S01]  /*61e0*/  I2FP.F32.S32 R9, R9 ;  /* 0x0000000900097245 */ /* 0x000fe20000201400 */
[----:B-----5:R-:W-:Y:S01]  /*61f0*/  FFMA.FTZ R11, R10, -UR19, R21 ;  /* 0x800000130a0b7c23 */ /* 0x020fe20008010015 */
[----:B------:R-:W-:Y:S01]  /*6200*/  I2FP.F32.S32 R7, R7 ;  /* 0x0000000700077245 */ /* 0x000fe20000201400 */
[----:B------:R-:W-:Y:S01]  /*6210*/  IMAD.MOV.U32 R6, RZ, RZ, R8 ;  /* 0x000000ffff067224 */ /* 0x000fe200078e0008 */
[----:B------:R-:W4:Y:S01]  /*6220*/  MUFU.TANH R20, R52 ;  /* 0x0000003400147308 */ /* 0x000f220000002400 */
[----:B------:R-:W-:-:S02]  /*6230*/  IMAD.IADD R8, R248, 0x1, -R5 ;  /* 0x00000001f8087824 */ /* 0x000fc400078e0a05 */
[----:B--2---:R-:W-:Y:S01]  /*6240*/  FFMA.FTZ R13, R9, -UR19, R19 ;  /* 0x80000013090d7c23 */ /* 0x004fe20008010013 */
[----:B------:R-:W-:Y:S01]  /*6250*/  FFMA.FTZ R14, R7, -UR19, R14 ;  /* 0x80000013070e7c23 */ /* 0x000fe2000801000e */
[----:B------:R-:W-:Y:S01]  /*6260*/  FSEL R43, R17, -INF , !P4 ;  /* 0xff800000112b7808 */ /* 0x000fe20006000000 */
[--C-:B------:R-:W-:Y:S01]  /*6270*/  IMAD.IADD R7, R250, 0x1, -R5.reuse ;  /* 0x00000001fa077824 */ /* 0x100fe200078e0a05 */
[----:B------:R-:W-:Y:S01]  /*6280*/  FSEL R46, R18, -INF , !P2 ;  /* 0xff800000122e7808 */ /* 0x000fe20005000000 */
[--C-:B------:R-:W-:Y:S01]  /*6290*/  IMAD.IADD R9, R249, 0x1, -R5.reuse ;  /* 0x00000001f9097824 */ /* 0x100fe200078e0a05 */
[----:B------:R-:W-:Y:S01]  /*62a0*/  FSEL R49, R16, -INF , !P6 ;  /* 0xff80000010317808 */ /* 0x000fe20007000000 */
[----:B------:R-:W-:Y:S01]  /*62b0*/  MUFU.TANH R17, R56 ;  /* 0x0000003800117308 */ /* 0x000fe20000002400 */
[----:B------:R-:W-:Y:S01]  /*62c0*/  FSEL R38, R11, -INF , !P5 ;  /* 0xff8000000b267808 */ /* 0x000fe20006800000 */
[----:B------:R-:W-:Y:S01]  /*62d0*/  FMUL.FTZ R100, R36, UR25 ;  /* 0x0000001924647c20 */ /* 0x000fe20008410000 */
[----:B------:R-:W-:Y:S01]  /*62e0*/  ISETP.GE.AND P4, PT, R5, R109, PT ;  /* 0x0000006d0500720c */ /* 0x000fe20003f86270 */
[----:B------:R-:W-:Y:S01]  /*62f0*/  FMUL.FTZ R31, R31, UR25 ;  /* 0x000000191f1f7c20 */ /* 0x000fe20008410000 */
[----:B------:R-:W-:Y:S01]  /*6300*/  ISETP.GE.AND P2, PT, R5, R108, PT ;  /* 0x0000006c0500720c */ /* 0x000fe20003f46270 */
[----:B------:R-:W-:Y:S01]  /*6310*/  FMUL.FTZ R105, R65, UR25 ;  /* 0x0000001941697c20 */ /* 0x000fe20008410000 */
[C---:B------:R-:W-:Y:S01]  /*6320*/  ISETP.GE.AND P6, PT, R5.reuse, R107, PT ;  /* 0x0000006b0500720c */ /* 0x040fe20003fc6270 */
[----:B------:R-:W2:Y:S01]  /*6330*/  MUFU.TANH R19, R53 ;  /* 0x0000003500137308 */ /* 0x000ea20000002400 */
[----:B------:R-:W-:Y:S01]  /*6340*/  ISETP.GE.AND P5, PT, R5, R252, PT ;  /* 0x000000fc0500720c */ /* 0x000fe20003fa6270 */
[----:B------:R-:W-:Y:S01]  /*6350*/  FMUL.FTZ R65, R22, UR25 ;  /* 0x0000001916417c20 */ /* 0x000fe20008410000 */
[----:B------:R-:W-:Y:S01]  /*6360*/  IABS R10, R8 ;  /* 0x00000008000a7213 */ /* 0x000fe20000000000 */
[----:B------:R-:W-:Y:S01]  /*6370*/  IMAD.IADD R8, R251, 0x1, -R5 ;  /* 0x00000001fb087824 */ /* 0x000fe200078e0a05 */
[----:B------:R-:W-:Y:S01]  /*6380*/  ISETP.LT.OR P4, PT, R5, R247, P4 ;  /* 0x000000f70500720c */ /* 0x000fe20002781670 */
[----:B------:R-:W-:Y:S01]  /*6390*/  FMUL.FTZ R72, R23, UR25 ;  /* 0x0000001917487c20 */ /* 0x000fe20008410000 */
[C---:B------:R-:W-:Y:S01]  /*63a0*/  ISETP.LT.OR P2, PT, R5.reuse, R246, P2 ;  /* 0x000000f60500720c */ /* 0x040fe20001741670 */
[----:B------:R-:W5:Y:S01]  /*63b0*/  MUFU.TANH R15, R58 ;  /* 0x0000003a000f7308 */ /* 0x000f620000002400 */
[C---:B------:R-:W-:Y:S01]  /*63c0*/  ISETP.LT.OR P6, PT, R5.reuse, R245, P6 ;  /* 0x000000f50500720c */ /* 0x040fe200037c1670 */
[----:B------:R1:W-:Y:S01]  /*63d0*/  STL [R1+0x4], R108 ;  /* 0x0000046c01007387 */ /* 0x0003e20000100800 */
[----:B------:R-:W-:-:S02]  /*63e0*/  ISETP.LT.OR P5, PT, R5, R244, P5 ;  /* 0x000000f40500720c */ /* 0x000fc40002fa1670 */
[----:B------:R-:W-:Y:S01]  /*63f0*/  IABS R7, R7 ;  /* 0x0000000700077213 */ /* 0x000fe20000000000 */
[----:B------:R1:W-:Y:S01]  /*6400*/  STL [R1], R107 ;  /* 0x0000006b01007387 */ /* 0x0003e20000100800 */
[----:B------:R-:W-:Y:S01]  /*6410*/  IABS R5, R9 ;  /* 0x0000000900057213 */ /* 0x000fe20000000000 */
[----:B------:R-:W5:Y:S01]  /*6420*/  MUFU.TANH R21, R76 ;  /* 0x0000004c00157308 */ /* 0x000f620000002400 */
[----:B------:R-:W-:Y:S01]  /*6430*/  I2FP.F32.S32 R6, R6 ;  /* 0x0000000600067245 */ /* 0x000fe20000201400 */
[----:B------:R-:W-:Y:S01]  /*6440*/  IMAD.MOV.U32 R9, RZ, RZ, R7 ;  /* 0x000000ffff097224 */ /* 0x000fe200078e0007 */
[----:B------:R-:W-:Y:S01]  /*6450*/  I2FP.F32.S32 R10, R10 ;  /* 0x0000000a000a7245 */ /* 0x000fe20000201400 */
[----:B------:R-:W-:Y:S01]  /*6460*/  IMAD.MOV.U32 R7, RZ, RZ, R5 ;  /* 0x000000ffff077224 */ /* 0x000fe200078e0005 */
[----:B------:R-:W-:Y:S01]  /*6470*/  IABS R8, R8 ;  /* 0x0000000800087213 */ /* 0x000fe20000000000 */
[----:B---3--:R-:W-:Y:S01]  /*6480*/  FFMA.FTZ R12, R6, -UR19, R12 ;  /* 0x80000013060c7c23 */ /* 0x008fe2000801000c */
[----:B------:R-:W-:Y:S01]  /*6490*/  VIADD R6, R3, 0x11 ;  /* 0x0000001103067836 */ /* 0x000fe20000000000 */
[----:B------:R-:W-:Y:S01]  /*64a0*/  I2FP.F32.S32 R9, R9 ;  /* 0x0000000900097245 */ /* 0x000fe20000201400 */
[----:B----4-:R-:W-:Y:S01]  /*64b0*/  FFMA.FTZ R11, R10, -UR19, R20 ;  /* 0x800000130a0b7c23 */ /* 0x010fe20008010014 */
[----:B------:R-:W-:Y:S01]  /*64c0*/  I2FP.F32.S32 R7, R7 ;  /* 0x0000000700077245 */ /* 0x000fe20000201400 */
[----:B------:R-:W-:Y:S01]  /*64d0*/  IMAD.MOV.U32 R5, RZ, RZ, R8 ;  /* 0x000000ffff057224 */ /* 0x000fe200078e0008 */
[----:B------:R-:W-:Y:S01]  /*64e0*/  FSEL R39, R13, -INF , !P3 ;  /* 0xff8000000d277808 */ /* 0x000fe20005800000 */
[----:B------:R-:W-:-:S02]  /*64f0*/  IMAD.IADD R8, R248, 0x1, -R6 ;  /* 0x00000001f8087824 */ /* 0x000fc400078e0a06 */
[----:B--2---:R-:W-:Y:S01]  /*6500*/  FFMA.FTZ R16, R9, -UR19, R19 ;  /* 0x8000001309107c23 */ /* 0x004fe20008010013 */
[----:B------:R-:W-:Y:S01]  /*6510*/  FFMA.FTZ R17, R7, -UR19, R17 ;  /* 0x8000001307117c23 */ /* 0x000fe20008010011 */
[--C-:B------:R-:W-:Y:S01]  /*6520*/  IMAD.IADD R7, R250, 0x1, -R6.reuse ;  /* 0x00000001fa077824 */ /* 0x100fe200078e0a06 */
[----:B------:R-:W-:Y:S01]  /*6530*/  FSEL R42, R14, -INF , !P1 ;  /* 0xff8000000e2a7808 */ /* 0x000fe20004800000 */
[----:B------:R-:W-:Y:S01]  /*6540*/  IMAD.IADD R9, R249, 0x1, -R6 ;  /* 0x00000001f9097824 */ /* 0x000fe200078e0a06 */
[----:B------:R-:W-:Y:S01]  /*6550*/  FSEL R48, R12, -INF , !P0 ;  /* 0xff8000000c307808 */ /* 0x000fe20004000000 */
[----:B------:R-:W-:Y:S01]  /*6560*/  MUFU.TANH R14, R78 ;  /* 0x0000004e000e7308 */ /* 0x000fe20000002400 */
[----:B------:R-:W-:Y:S02]  /*6570*/  FSEL R34, R11, -INF , !P4 ;  /* 0xff8000000b227808 */ /* 0x000fe40006000000 */
[C---:B------:R-:W-:Y:S02]  /*6580*/  ISETP.GE.AND P3, PT, R6.reuse, R109, PT ;  /* 0x0000006d0600720c */ /* 0x040fe40003f66270 */
[----:B------:R-:W-:-:S02]  /*6590*/  ISETP.GE.AND P1, PT, R6, R108, PT ;  /* 0x0000006c0600720c */ /* 0x000fc40003f26270 */
[C---:B------:R-:W-:Y:S01]  /*65a0*/  ISETP.GE.AND P0, PT, R6.reuse, R107, PT ;  /* 0x0000006b0600720c */ /* 0x040fe20003f06270 */
[----:B------:R-:W2:Y:S01]  /*65b0*/  MUFU.TANH R18, R77 ;  /* 0x0000004d00127308 */ /* 0x000ea20000002400 */
[C---:B------:R-:W-:Y:S02]  /*65c0*/  ISETP.GE.AND P4, PT, R6.reuse, R252, PT ;  /* 0x000000fc0600720c */ /* 0x040fe40003f86270 */
[----:B------:R-:W-:Y:S01]  /*65d0*/  IABS R10, R8 ;  /* 0x00000008000a7213 */ /* 0x000fe20000000000 */
[----:B------:R-:W-:Y:S01]  /*65e0*/  IMAD.IADD R8, R251, 0x1, -R6 ;  /* 0x00000001fb087824 */ /* 0x000fe200078e0a06 */
[C---:B------:R-:W-:Y:S02]  /*65f0*/  ISETP.LT.OR P3, PT, R6.reuse, R247, P3 ;  /* 0x000000f70600720c */ /* 0x040fe40001f61670 */
[C---:B------:R-:W-:Y:S01]  /*6600*/  ISETP.LT.OR P1, PT, R6.reuse, R246, P1 ;  /* 0x000000f60600720c */ /* 0x040fe20000f21670 */
[----:B------:R-:W3:Y:S01]  /*6610*/  MUFU.TANH R12, R59 ;  /* 0x0000003b000c7308 */ /* 0x000ee20000002400 */
[----:B------:R-:W-:-:S02]  /*6620*/  ISETP.LT.OR P0, PT, R6, R245, P0 ;  /* 0x000000f50600720c */ /* 0x000fc40000701670 */
[----:B------:R-:W-:Y:S02]  /*6630*/  ISETP.LT.OR P4, PT, R6, R244, P4 ;  /* 0x000000f40600720c */ /* 0x000fe40002781670 */
[----:B------:R-:W-:Y:S02]  /*6640*/  IABS R7, R7 ;  /* 0x0000000700077213 */ /* 0x000fe40000000000 */
[----:B------:R-:W-:Y:S01]  /*6650*/  IABS R6, R9 ;  /* 0x0000000900067213 */ /* 0x000fe20000000000 */
[----:B------:R-:W4:Y:S01]  /*6660*/  MUFU.TANH R19, R28 ;  /* 0x0000001c00137308 */ /* 0x000f220000002400 */
[----:B------:R-:W-:Y:S01]  /*6670*/  I2FP.F32.S32 R5, R5 ;  /* 0x0000000500057245 */ /* 0x000fe20000201400 */
[----:B------:R-:W-:Y:S01]  /*6680*/  IMAD.MOV.U32 R9, RZ, RZ, R7 ;  /* 0x000000ffff097224 */ /* 0x000fe200078e0007 */
[----:B------:R-:W-:Y:S01]  /*6690*/  I2FP.F32.S32 R10, R10 ;  /* 0x0000000a000a7245 */ /* 0x000fe20000201400 */
[----:B------:R-:W-:Y:S01]  /*66a0*/  IMAD.MOV.U32 R7, RZ, RZ, R6 ;  /* 0x000000ffff077224 */ /* 0x000fe200078e0006 */
[----:B------:R-:W-:Y:S01]  /*66b0*/  IABS R8, R8 ;  /* 0x0000000800087213 */ /* 0x000fe20000000000 */
[----:B-----5:R-:W-:Y:S01]  /*66c0*/  FFMA.FTZ R15, R5, -UR19, R15 ;  /* 0x80000013050f7c23 */ /* 0x020fe2000801000f */
[----:B------:R-:W-:Y:S01]  /*66d0*/  VIADD R5, R3, 0x18 ;  /* 0x0000001803057836 */ /* 0x000fe20000000000 */
[----:B------:R-:W-:Y:S01]  /*66e0*/  I2FP.F32.S32 R9, R9 ;  /* 0x0000000900097245 */ /* 0x000fe20000201400 */
[----:B------:R-:W-:Y:S01]  /*66f0*/  FFMA.FTZ R11, R10, -UR19, R21 ;  /* 0x800000130a0b7c23 */ /* 0x000fe20008010015 */
        /* <DEDUP_REMOVED lines=15> */
[----:B------:R2:W5:Y:S01]  /*67f0*/  MUFU.TANH R18, R30 ;  /* 0x0000001e00127308 */ /* 0x0005620000002400 */
[----:B------:R-:W-:Y:S02]  /*6800*/  ISETP.GE.AND P3, PT, R5, R252, PT ;  /* 0x000000fc0500720c */ /* 0x000fe40003f66270 */
[----:B------:R-:W-:Y:S01]  /*6810*/  IABS R10, R8 ;  /* 0x00000008000a7213 */ /* 0x000fe20000000000 */
[----:B------:R-:W-:Y:S01]  /*6820*/  IMAD.IADD R8, R251, 0x1, -R5 ;  /* 0x00000001fb087824 */ /* 0x000fe200078e0a05 */
[C---:B------:R-:W-:Y:S02]  /*6830*/  ISETP.LT.OR P2, PT, R5.reuse, R247, P2 ;  /* 0x000000f70500720c */ /* 0x040fe40001741670 */
[C---:B------:R-:W-:Y:S01]  /*6840*/  ISETP.LT.OR P6, PT, R5.reuse, R246, P6 ;  /* 0x000000f60500720c */ /* 0x040fe200037c1670 */
[----:B------:R-:W1:Y:S01]  /*6850*/  MUFU.TANH R15, R80 ;  /* 0x00000050000f7308 */ /* 0x000e620000002400 */
[----:B------:R-:W-:-:S02]  /*6860*/  ISETP.LT.OR P5, PT, R5, R245, P5 ;  /* 0x000000f50500720c */ /* 0x000fc40002fa1670 */
[----:B------:R-:W-:Y:S02]  /*6870*/  ISETP.LT.OR P3, PT, R5, R244, P3 ;  /* 0x000000f40500720c */ /* 0x000fe40001f61670 */
[----:B------:R-:W-:Y:S02]  /*6880*/  IABS R7, R7 ;  /* 0x0000000700077213 */ /* 0x000fe40000000000 */
[----:B------:R-:W-:Y:S01]  /*6890*/  IABS R5, R9 ;  /* 0x0000000900057213 */ /* 0x000fe20000000000 */
[----:B------:R-:W1:Y:S01]  /*68a0*/  MUFU.TANH R21, R81 ;  /* 0x0000005100157308 */ /* 0x000e620000002400 */
        /* <DEDUP_REMOVED lines=11> */
[----:B--2---:R-:W-:Y:S01]  /*6960*/  FSEL R30, R13, -INF , !P1 ;  /* 0xff8000000d1e7808 */ /* 0x004fe20004800000 */
[----:B------:R-:W-:-:S02]  /*6970*/  IMAD.IADD R8, R248, 0x1, -R6 ;  /* 0x00000001f8087824 */ /* 0x000fc400078e0a06 */
[----:B-----5:R-:W-:Y:S01]  /*6980*/  FFMA.FTZ R16, R9, -UR19, R18 ;  /* 0x8000001309107c23 */ /* 0x020fe20008010012 */
        /* <DEDUP_REMOVED lines=27> */
[----:B-1----:R-:W-:Y:S01]  /*6b40*/  FFMA.FTZ R15, R5, -UR19, R15 ;  /* 0x80000013050f7c23 */ /* 0x002fe2000801000f */
        /* <DEDUP_REMOVED lines=18> */
[----:B------:R-:W1:Y:S01]  /*6c70*/  MUFU.TANH R19, R85 ;  /* 0x0000005500137308 */ /* 0x000e620000002400 */
[----:B------:R-:W-:Y:S02]  /*6c80*/  ISETP.GE.AND P1, PT, R5, R252, PT ;  /* 0x000000fc0500720c */ /* 0x000fe40003f26270 */
[----:B------:R-:W-:Y:S01]  /*6c90*/  IABS R10, R8 ;  /* 0x00000008000a7213 */ /* 0x000fe20000000000 */
[----:B------:R-:W-:Y:S01]  /*6ca0*/  IMAD.IADD R8, R251, 0x1, -R5 ;  /* 0x00000001fb087824 */ /* 0x000fe200078e0a05 */
[C---:B------:R-:W-:Y:S02]  /*6cb0*/  ISETP.LT.OR P6, PT, R5.reuse, R247, P6 ;  /* 0x000000f70500720c */ /* 0x040fe400037c1670 */
[C---:B------:R-:W-:Y:S01]  /*6cc0*/  ISETP.LT.OR P5, PT, R5.reuse, R246, P5 ;  /* 0x000000f60500720c */ /* 0x040fe20002fa1670 */
[----:B------:R-:W2:Y:S01]  /*6cd0*/  MUFU.TANH R16, R87 ;  /* 0x0000005700107308 */ /* 0x000ea20000002400 */
[----:B------:R-:W-:-:S02]  /*6ce0*/  ISETP.LT.OR P3, PT, R5, R245, P3 ;  /* 0x000000f50500720c */ /* 0x000fc40001f61670 */
[----:B------:R-:W-:Y:S02]  /*6cf0*/  ISETP.LT.OR P1, PT, R5, R244, P1 ;  /* 0x000000f40500720c */ /* 0x000fe40000f21670 */
[----:B------:R-:W-:Y:S02]  /*6d00*/  IABS R7, R7 ;  /* 0x0000000700077213 */ /* 0x000fe40000000000 */
        /* <DEDUP_REMOVED lines=15> */
[----:B-1----:R-:W-:Y:S01]  /*6e00*/  FFMA.FTZ R17, R9, -UR19, R19 ;  /* 0x8000001309117c23 */ /* 0x002fe20008010013 */
        /* <DEDUP_REMOVED lines=27> */
[----:B--2---:R-:W-:Y:S01]  /*6fc0*/  FFMA.FTZ R16, R5, -UR19, R16 ;  /* 0x8000001305107c23 */ /* 0x004fe20008010010 */
[----:B------:R-:W-:Y:S01]  /*6fd0*/  VIADD R5, R3, 0x28 ;  /* 0x0000002803057836 */ /* 0x000fe20000000000 */
[----:B------:R-:W-:Y:S01]  /*6fe0*/  I2FP.F32.S32 R9, R9 ;  /* 0x0000000900097245 */ /* 0x000fe20000201400 */
[----:B-----5:R-:W-:Y:S01]  /*6ff0*/  FFMA.FTZ R11, R10, -UR19, R22 ;  /* 0x800000130a0b7c23 */ /* 0x020fe20008010016 */
        /* <DEDUP_REMOVED lines=82> */
[----:B------:R-:W1:Y:S01]  /*7520*/  MUFU.TANH R20, R101 ;  /* 0x0000006500147308 */ /* 0x000e620000002400 */
[----:B------:R-:W-:Y:S02]  /*7530*/  FSEL R176, R11, -INF , !P4 ;  /* 0xff8000000bb07808 */ /* 0x000fe40006000000 */
[C---:B------:R-:W-:Y:S02]  /*7540*/  ISETP.GE.AND P3, PT, R5.reuse, R109, PT ;  /* 0x0000006d0500720c */ /* 0x040fe40003f66270 */
[----:B------:R-:W-:-:S02]  /*7550*/  ISETP.GE.AND P1, PT, R5, R108, PT ;  /* 0x0000006c0500720c */ /* 0x000fc40003f26270 */
[C---:B------:R-:W-:Y:S01]  /*7560*/  ISETP.GE.AND P0, PT, R5.reuse, R107, PT ;  /* 0x0000006b0500720c */ /* 0x040fe20003f06270 */
[----:B------:R-:W2:Y:S01]  /*7570*/  MUFU.TANH R15, R68 ;  /* 0x00000044000f7308 */ /* 0x000ea20000002400 */
[----:B------:R-:W-:Y:S02]  /*7580*/  ISETP.GE.AND P4, PT, R5, R252, PT ;  /* 0x000000fc0500720c */ /* 0x000fe40003f86270 */
[----:B------:R-:W-:Y:S01]  /*7590*/  IABS R10, R8 ;  /* 0x00000008000a7213 */ /* 0x000fe20000000000 */
[----:B------:R-:W-:Y:S01]  /*75a0*/  IMAD.IADD R8, R251, 0x1, -R5 ;  /* 0x00000001fb087824 */ /* 0x000fe200078e0a05 */
[C---:B------:R-:W-:Y:S02]  /*75b0*/  ISETP.LT.OR P3, PT, R5.reuse, R247, P3 ;  /* 0x000000f70500720c */ /* 0x040fe40001f61670 */
[C---:B------:R-:W-:Y:S01]  /*75c0*/  ISETP.LT.OR P1, PT, R5.reuse, R246, P1 ;  /* 0x000000f60500720c */ /* 0x040fe20000f21670 */
[----:B------:R-:W5:Y:S01]  /*75d0*/  MUFU.TANH R12, R70 ;  /* 0x00000046000c7308 */ /* 0x000f620000002400 */
[----:B------:R-:W-:-:S02]  /*75e0*/  ISETP.LT.OR P0, PT, R5, R245, P0 ;  /* 0x000000f50500720c */ /* 0x000fc40000701670 */
[----:B------:R-:W-:Y:S02]  /*75f0*/  ISETP.LT.OR P4, PT, R5, R244, P4 ;  /* 0x000000f40500720c */ /* 0x000fe40002781670 */
[----:B------:R-:W-:Y:S02]  /*7600*/  IABS R7, R7 ;  /* 0x0000000700077213 */ /* 0x000fe40000000000 */
[----:B------:R-:W-:Y:S01]  /*7610*/  IABS R5, R9 ;  /* 0x0000000900057213 */ /* 0x000fe20000000000 */
[----:B------:R-:W5:Y:S01]  /*7620*/  MUFU.TANH R22, R102 ;  /* 0x0000006600167308 */ /* 0x000f620000002400 */
[----:B------:R-:W-:Y:S01]  /*7630*/  I2FP.F32.S32 R6, R6 ;  /* 0x0000000600067245 */ /* 0x000fe20000201400 */
[----:B------:R-:W-:Y:S01]  /*7640*/  IMAD.MOV.U32 R9, RZ, RZ, R7 ;  /* 0x000000ffff097224 */ /* 0x000fe200078e0007 */
[----:B------:R-:W-:Y:S01]  /*7650*/  IABS R8, R8 ;  /* 0x0000000800087213 */ /* 0x000fe20000000000 */
[----:B------:R-:W-:Y:S01]  /*7660*/  IMAD.MOV.U32 R7, RZ, RZ, R5 ;  /* 0x000000ffff077224 */ /* 0x000fe200078e0005 */
[----:B------:R-:W-:Y:S01]  /*7670*/  I2FP.F32.S32 R10, R10 ;  /* 0x0000000a000a7245 */ /* 0x000fe20000201400 */
[----:B---3--:R-:W-:Y:S01]  /*7680*/  FFMA.FTZ R13, R6, -UR19, R13 ;  /* 0x80000013060d7c23 */ /* 0x008fe2000801000d */
[----:B------:R-:W-:Y:S01]  /*7690*/  VIADD R6, R3, 0x31 ;  /* 0x0000003103067836 */ /* 0x000fe20000000000 */
[----:B------:R-:W-:Y:S01]  /*76a0*/  I2FP.F32.S32 R9, R9 ;  /* 0x0000000900097245 */ /* 0x000fe20000201400 */
[----:B------:R-:W-:Y:S01]  /*76b0*/  IMAD.MOV.U32 R5, RZ, RZ, R8 ;  /* 0x000000ffff057224 */ /* 0x000fe200078e0008 */
[----:B------:R-:W-:Y:S01]  /*76c0*/  I2FP.F32.S32 R7, R7 ;  /* 0x0000000700077245 */ /* 0x000fe20000201400 */
[----:B----4-:R-:W-:Y:S01]  /*76d0*/  FFMA.FTZ R10, R10, -UR19, R21 ;  /* 0x800000130a0a7c23 */ /* 0x010fe20008010015 */
[----:B------:R-:W-:-:S02]  /*76e0*/  IMAD.IADD R8, R248, 0x1, -R6 ;  /* 0x00000001f8087824 */ /* 0x000fc400078e0a06 */
[----:B-1----:R-:W-:Y:S01]  /*76f0*/  FFMA.FTZ R14, R9, -UR19, R20 ;  /* 0x80000013090e7c23 */ /* 0x002fe20008010014 */
[----:B------:R-:W-:Y:S01]  /*7700*/  FSEL R157, R16, -INF , !P2 ;  /* 0xff800000109d7808 */ /* 0x000fe20005000000 */
[----:B--2---:R-:W-:Y:S01]  /*7710*/  FFMA.FTZ R15, R7, -UR19, R15 ;  /* 0x80000013070f7c23 */ /* 0x004fe2000801000f */
[--C-:B------:R-:W-:Y:S01]  /*7720*/  IMAD.IADD R7, R250, 0x1, -R6.reuse ;  /* 0x00000001fa077824 */ /* 0x100fe200078e0a06 */
[----:B------:R-:W-:Y:S01]  /*7730*/  IABS R9, R8 ;  /* 0x0000000800097213 */ /* 0x000fe20000000000 */
[--C-:B------:R-:W-:Y:S01]  /*7740*/  IMAD.IADD R8, R249, 0x1, -R6.reuse ;  /* 0x00000001f9087824 */ /* 0x100fe200078e0a06 */
[----:B------:R-:W-:Y:S01]  /*7750*/  FSEL R159, R18, -INF , !P6 ;  /* 0xff800000129f7808 */ /* 0x000fe20007000000 */
[----:B------:R-:W-:Y:S01]  /*7760*/  IMAD.IADD R11, R251, 0x1, -R6 ;  /* 0x00000001fb0b7824 */ /* 0x000fe200078e0a06 */
[----:B------:R-:W-:Y:S01]  /*7770*/  FSEL R177, R13, -INF , !P5 ;  /* 0xff8000000db17808 */ /* 0x000fe20006800000 */
[----:B------:R-:W1:Y:S01]  /*7780*/  MUFU.TANH R17, R69 ;  /* 0x0000004500117308 */ /* 0x000e620000002400 */
[----:B------:R-:W-:Y:S01]  /*7790*/  FSEL R158, R10, -INF , !P3 ;  /* 0xff8000000a9e7808 */ /* 0x000fe20005800000 */
[----:B------:R-:W-:Y:S01]  /*77a0*/  IMAD.MOV.U32 R10, RZ, RZ, R9 ;  /* 0x000000ffff0a7224 */ /* 0x000fe200078e0009 */
[----:B------:R-:W-:-:S02]  /*77b0*/  ISETP.GE.AND P2, PT, R6, R109, PT ;  /* 0x0000006d0600720c */ /* 0x000fc40003f46270 */
[C---:B------:R-:W-:Y:S02]  /*77c0*/  ISETP.GE.AND P6, PT, R6.reuse, R108, PT ;  /* 0x0000006c0600720c */ /* 0x040fe40003fc6270 */
[C---:B------:R-:W-:Y:S01]  /*77d0*/  ISETP.GE.AND P5, PT, R6.reuse, R107, PT ;  /* 0x0000006b0600720c */ /* 0x040fe20003fa6270 */
[----:B------:R-:W2:Y:S01]  /*77e0*/  MUFU.TANH R16, R71 ;  /* 0x0000004700107308 */ /* 0x000ea20000002400 */
[C---:B------:R-:W-:Y:S02]  /*77f0*/  ISETP.GE.AND P3, PT, R6.reuse, R252, PT ;  /* 0x000000fc0600720c */ /* 0x040fe40003f66270 */
[C---:B------:R-:W-:Y:S02]  /*7800*/  ISETP.LT.OR P2, PT, R6.reuse, R247, P2 ;  /* 0x000000f70600720c */ /* 0x040fe40001741670 */
[C---:B------:R-:W-:Y:S02]  /*7810*/  ISETP.LT.OR P6, PT, R6.reuse, R246, P6 ;  /* 0x000000f60600720c */ /* 0x040fe400037c1670 */
[C---:B------:R-:W-:Y:S01]  /*7820*/  ISETP.LT.OR P5, PT, R6.reuse, R245, P5 ;  /* 0x000000f50600720c */ /* 0x040fe20002fa1670 */
[----:B------:R-:W3:Y:S01]  /*7830*/  MUFU.TANH R19, R103 ;  /* 0x0000006700137308 */ /* 0x000ee20000002400 */
[----:B------:R-:W-:Y:S01]  /*7840*/  BAR.SYNC.DEFER_BLOCKING 0x0 ;  /* 0x0000000000007b1d */ /* 0x000fe20000010000 */
[----:B------:R-:W-:-:S02]  /*7850*/  ISETP.LT.OR P3, PT, R6, R244, P3 ;  /* 0x000000f40600720c */ /* 0x000fc40001f61670 */
[----:B------:R-:W-:Y:S02]  /*7860*/  IABS R7, R7 ;  /* 0x0000000700077213 */ /* 0x000fe40000000000 */
[----:B------:R-:W-:Y:S02]  /*7870*/  IABS R6, R8 ;  /* 0x0000000800067213 */ /* 0x000fe40000000000 */
[----:B------:R-:W-:Y:S01]  /*7880*/  I2FP.F32.S32 R5, R5 ;  /* 0x0000000500057245 */ /* 0x000fe20000201400 */
[----:B------:R-:W-:Y:S01]  /*7890*/  IMAD.MOV.U32 R9, RZ, RZ, R7 ;  /* 0x000000ffff097224 */ /* 0x000fe200078e0007 */
[----:B------:R-:W-:Y:S01]  /*78a0*/  IABS R8, R11 ;  /* 0x0000000b00087213 */ /* 0x000fe20000000000 */
[----:B------:R-:W-:Y:S01]  /*78b0*/  IMAD.MOV.U32 R7, RZ, RZ, R6 ;  /* 0x000000ffff077224 */ /* 0x000fe200078e0006 */
[----:B------:R-:W-:Y:S01]  /*78c0*/  I2FP.F32.S32 R10, R10 ;  /* 0x0000000a000a7245 */ /* 0x000fe20000201400 */
[----:B-----5:R-:W-:Y:S01]  /*78d0*/  FFMA.FTZ R12, R5, -UR19, R12 ;  /* 0x80000013050c7c23 */ /* 0x020fe2000801000c */
[----:B------:R-:W-:Y:S01]  /*78e0*/  VIADD R5, R3, 0x38 ;  /* 0x0000003803057836 */ /* 0x000fe20000000000 */
[----:B------:R-:W-:Y:S01]  /*78f0*/  FSEL R154, R14, -INF , !P1 ;  /* 0xff8000000e9a7808 */ /* 0x000fe20004800000 */
[----:B------:R-:W-:Y:S01]  /*7900*/  IMAD.MOV.U32 R6, RZ, RZ, R8 ;  /* 0x000000ffff067224 */ /* 0x000fe200078e0008 */
[----:B------:R-:W-:Y:S01]  /*7910*/  I2FP.F32.S32 R8, R7 ;  /* 0x0000000700087245 */ /* 0x000fe20000201400 */
[----:B------:R-:W-:Y:S01]  /*7920*/  FFMA.FTZ R10, R10, -UR19, R22 ;  /* 0x800000130a0a7c23 */ /* 0x000fe20008010016 */
[----:B------:R-:W-:Y:S01]  /*7930*/  IMAD.IADD R7, R248, 0x1, -R5 ;  /* 0x00000001f8077824 */ /* 0x000fe200078e0a05 */
[----:B------:R-:W-:Y:S01]  /*7940*/  FSEL R155, R15, -INF , !P0 ;  /* 0xff8000000f9b7808 */ /* 0x000fe20004000000 */
[----:B------:R-:W4:Y:S01]  /*7950*/  MUFU.TANH R18, R64 ;  /* 0x0000004000127308 */ /* 0x000f220000002400 */
[----:B------:R-:W-:Y:S01]  /*7960*/  I2FP.F32.S32 R6, R6 ;  /* 0x0000000600067245 */ /* 0x000fe20000201400 */
[----:B-1----:R-:W-:Y:S01]  /*7970*/  FFMA.FTZ R17, R8, -UR19, R17 ;  /* 0x8000001308117c23 */ /* 0x002fe20008010011 */
[----:B------:R-:W-:Y:S01]  /*7980*/  IABS R8, R7 ;  /* 0x0000000700087213 */ /* 0x000fe20000000000 */
[--C-:B------:R-:W-:Y:S01]  /*7990*/  IMAD.IADD R7, R249, 0x1, -R5.reuse ;  /* 0x00000001f9077824 */ /* 0x100fe200078e0a05 */
[----:B------:R-:W-:Y:S01]  /*79a0*/  FSEL R156, R12, -INF , !P4 ;  /* 0xff8000000c9c7808 */ /* 0x000fe20006000000 */
[----:B--2---:R-:W-:Y:S01]  /*79b0*/  FFMA.FTZ R16, R6, -UR19, R16 ;  /* 0x8000001306107c23 */ /* 0x004fe20008010010 */
[----:B------:R-:W-:Y:S01]  /*79c0*/  FSEL R153, R10, -INF , !P2 ;  /* 0xff8000000a997808 */ /* 0x000fe20005000000 */
[--C-:B------:R-:W-:Y:S01]  /*79d0*/  IMAD.IADD R6, R250, 0x1, -R5.reuse ;  /* 0x00000001fa067824 */ /* 0x100fe200078e0a05 */
[----:B------:R-:W-:Y:S01]  /*79e0*/  ISETP.GE.AND P1, PT, R5, R109, PT ;  /* 0x0000006d0500720c */ /* 0x000fe20003f26270 */
[----:B------:R-:W-:Y:S01]  /*79f0*/  IMAD.IADD R10, R251, 0x1, -R5 ;  /* 0x00000001fb0a7824 */ /* 0x000fe200078e0a05 */
[C---:B------:R-:W-:Y:S01]  /*7a00*/  ISETP.GE.AND P0, PT, R5.reuse, R108, PT ;  /* 0x0000006c0500720c */ /* 0x040fe20003f06270 */
[----:B------:R-:W-:Y:S01]  /*7a10*/  MUFU.TANH R12, R66 ;  /* 0x00000042000c7308 */ /* 0x000fe20000002400 */
[----:B------:R-:W-:Y:S01]  /*7a20*/  ISETP.GE.AND P4, PT, R5, R107, PT ;  /* 0x0000006b0500720c */ /* 0x000fe20003f86270 */
[----:B------:R-:W-:Y:S01]  /*7a30*/  VIADD R3, R3, 0x39 ;  /* 0x0000003903037836 */ /* 0x000fe20000000000 */
[----:B------:R-:W-:-:S02]  /*7a40*/  ISETP.GE.AND P2, PT, R5, R252, PT ;  /* 0x000000fc0500720c */ /* 0x000fc40003f46270 */
[----:B------:R-:W-:Y:S02]  /*7a50*/  I2FP.F32.S32 R9, R9 ;  /* 0x0000000900097245 */ /* 0x000fe40000201400 */
[C---:B------:R-:W-:Y:S01]  /*7a60*/  ISETP.LT.OR P1, PT, R5.reuse, R247, P1 ;  /* 0x000000f70500720c */ /* 0x040fe20000f21670 */
[----:B------:R-:W1:Y:S01]  /*7a70*/  MUFU.TANH R14, R104 ;  /* 0x00000068000e7308 */ /* 0x000e620000002400 */
[----:B------:R-:W-:Y:S01]  /*7a80*/  ISETP.LT.OR P0, PT, R5, R246, P0 ;  /* 0x000000f60500720c */ /* 0x000fe20000701670 */
[----:B---3--:R-:W-:Y:S01]  /*7a90*/  FFMA.FTZ R13, R9, -UR19, R19 ;  /* 0x80000013090d7c23 */ /* 0x008fe20008010013 */
[C---:B------:R-:W-:Y:S01]  /*7aa0*/  ISETP.LT.OR P4, PT, R5.reuse, R245, P4 ;  /* 0x000000f50500720c */ /* 0x040fe20002781670 */
[----:B------:R-:W-:Y:S01]  /*7ab0*/  IMAD.MOV.U32 R9, RZ, RZ, R8 ;  /* 0x000000ffff097224 */ /* 0x000fe200078e0008 */
[----:B------:R-:W-:Y:S02]  /*7ac0*/  ISETP.LT.OR P2, PT, R5, R244, P2 ;  /* 0x000000f40500720c */ /* 0x000fe40001741670 */
[----:B------:R-:W-:Y:S01]  /*7ad0*/  IABS R6, R6 ;  /* 0x0000000600067213 */ /* 0x000fe20000000000 */
[----:B------:R-:W2:Y:S01]  /*7ae0*/  MUFU.TANH R11, R65 ;  /* 0x00000041000b7308 */ /* 0x000ea20000002400 */
[----:B------:R-:W-:-:S02]  /*7af0*/  IABS R5, R7 ;  /* 0x0000000700057213 */ /* 0x000fc40000000000 */
[----:B------:R-:W-:Y:S01]  /*7b00*/  IABS R7, R10 ;  /* 0x0000000a00077213 */ /* 0x000fe20000000000 */
[----:B------:R-:W-:Y:S01]  /*7b10*/  IMAD.MOV.U32 R8, RZ, RZ, R6 ;  /* 0x000000ffff087224 */ /* 0x000fe200078e0006 */
[----:B------:R-:W-:Y:S02]  /*7b20*/  I2FP.F32.S32 R9, R9 ;  /* 0x0000000900097245 */ /* 0x000fe40000201400 */
[----:B------:R-:W-:Y:S01]  /*7b30*/  FSEL R150, R13, -INF , !P6 ;  /* 0xff8000000d967808 */ /* 0x000fe20007000000 */
[----:B------:R-:W-:Y:S01]  /*7b40*/  IMAD.MOV.U32 R6, RZ, RZ, R7 ;  /* 0x000000ffff067224 */ /* 0x000fe200078e0007 */
[----:B------:R-:W-:Y:S01]  /*7b50*/  I2FP.F32.S32 R7, R5 ;  /* 0x0000000500077245 */ /* 0x000fe20000201400 */
[----:B----4-:R-:W-:Y:S01]  /*7b60*/  FFMA.FTZ R10, R9, -UR19, R18 ;  /* 0x80000013090a7c23 */ /* 0x010fe20008010012 */
[----:B------:R-:W-:Y:S01]  /*7b70*/  FSEL R151, R17, -INF , !P5 ;  /* 0xff80000011977808 */ /* 0x000fe20006800000 */
[--C-:B------:R-:W-:Y:S01]  /*7b80*/  IMAD.IADD R9, R249, 0x1, -R3.reuse ;  /* 0x00000001f9097824 */ /* 0x100fe200078e0a03 */
[----:B------:R-:W-:Y:S01]  /*7b90*/  I2FP.F32.S32 R5, R6 ;  /* 0x0000000600057245 */ /* 0x000fe20000201400 */
[----:B------:R-:W-:-:S02]  /*7ba0*/  IMAD.IADD R6, R248, 0x1, -R3 ;  /* 0x00000001f8067824 */ /* 0x000fc400078e0a03 */
[----:B-1----:R-:W-:Y:S01]  /*7bb0*/  FFMA.FTZ R14, R7, -UR19, R14 ;  /* 0x80000013070e7c23 */ /* 0x002fe2000801000e */
[----:B------:R-:W-:Y:S01]  /*7bc0*/  IMAD.IADD R7, R250, 0x1, -R3 ;  /* 0x00000001fa077824 */ /* 0x000fe200078e0a03 */
[----:B------:R-:W-:Y:S01]  /*7bd0*/  FSEL R152, R16, -INF , !P3 ;  /* 0xff80000010987808 */ /* 0x000fe20005800000 */
[----:B------:R-:W-:Y:S01]  /*7be0*/  FFMA.FTZ R12, R5, -UR19, R12 ;  /* 0x80000013050c7c23 */ /* 0x000fe2000801000c */
[----:B------:R-:W-:Y:S01]  /*7bf0*/  IABS R5, R6 ;  /* 0x0000000600057213 */ /* 0x000fe20000000000 */
[----:B------:R-:W1:Y:S01]  /*7c00*/  MUFU.TANH R15, R67 ;  /* 0x00000043000f7308 */ /* 0x000e620000002400 */
[----:B------:R-:W-:Y:S02]  /*7c10*/  FSEL R149, R10, -INF , !P1 ;  /* 0xff8000000a957808 */ /* 0x000fe40004800000 */
[C---:B------:R-:W-:Y:S01]  /*7c20*/  ISETP.GE.AND P6, PT, R3.reuse, R109, PT ;  /* 0x0000006d0300720c */ /* 0x040fe20003fc6270 */
[----:B------:R-:W-:Y:S01]  /*7c30*/  IMAD.MOV.U32 R6, RZ, RZ, R5 ;  /* 0x000000ffff067224 */ /* 0x000fe200078e0005 */
[----:B------:R-:W-:-:S02]  /*7c40*/  ISETP.GE.AND P5, PT, R3, R108, PT ;  /* 0x0000006c0300720c */ /* 0x000fc40003fa6270 */
[C---:B------:R-:W-:Y:S01]  /*7c50*/  ISETP.GE.AND P3, PT, R3.reuse, R107, PT ;  /* 0x0000006b0300720c */ /* 0x040fe20003f66270 */
[----:B------:R-:W3:Y:S01]  /*7c60*/  MUFU.TANH R13, R72 ;  /* 0x00000048000d7308 */ /* 0x000ee20000002400 */
[----:B------:R-:W-:Y:S02]  /*7c70*/  ISETP.GE.AND P1, PT, R3, R252, PT ;  /* 0x000000fc0300720c */ /* 0x000fe40003f26270 */
[----:B------:R-:W-:Y:S02]  /*7c80*/  I2FP.F32.S32 R8, R8 ;  /* 0x0000000800087245 */ /* 0x000fe40000201400 */
[----:B------:R-:W-:Y:S01]  /*7c90*/  IABS R5, R7 ;  /* 0x0000000700057213 */ /* 0x000fe20000000000 */
[----:B------:R-:W-:Y:S01]  /*7ca0*/  IMAD.IADD R7, R251, 0x1, -R3 ;  /* 0x00000001fb077824 */ /* 0x000fe200078e0a03 */
[C---:B------:R-:W-:Y:S01]  /*7cb0*/  ISETP.LT.OR P6, PT, R3.reuse, R247, P6 ;  /* 0x000000f70300720c */ /* 0x040fe200037c1670 */
[----:B--2---:R-:W-:Y:S01]  /*7cc0*/  FFMA.FTZ R11, R8, -UR19, R11 ;  /* 0x80000013080b7c23 */ /* 0x004fe2000801000b */
[C---:B------:R-:W-:Y:S01]  /*7cd0*/  ISETP.LT.OR P5, PT, R3.reuse, R246, P5 ;  /* 0x000000f60300720c */ /* 0x040fe20002fa1670 */
[----:B------:R-:W2:Y:S01]  /*7ce0*/  MUFU.TANH R10, R105 ;  /* 0x00000069000a7308 */ /* 0x000ea20000002400 */
[----:B------:R-:W-:-:S02]  /*7cf0*/  ISETP.LT.OR P3, PT, R3, R245, P3 ;  /* 0x000000f50300720c */ /* 0x000fc40001f61670 */
[----:B------:R-:W-:Y:S02]  /*7d00*/  ISETP.LT.OR P1, PT, R3, R244, P1 ;  /* 0x000000f40300720c */ /* 0x000fe40000f21670 */
[----:B------:R-:W-:Y:S02]  /*7d10*/  IABS R3, R9 ;  /* 0x0000000900037213 */ /* 0x000fe40000000000 */
[----:B------:R-:W-:Y:S01]  /*7d20*/  I2FP.F32.S32 R8, R6 ;  /* 0x0000000600087245 */ /* 0x000fe20000201400 */
[----:B------:R-:W4:Y:S01]  /*7d30*/  MUFU.TANH R9, R106 ;  /* 0x0000006a00097308 */ /* 0x000f220000002400 */
[----:B------:R-:W-:Y:S02]  /*7d40*/  IABS R6, R7 ;  /* 0x0000000700067213 */ /* 0x000fe40000000000 */
[----:B------:R-:W-:Y:S01]  /*7d50*/  I2FP.F32.S32 R7, R5 ;  /* 0x0000000500077245 */ /* 0x000fe20000201400 */
[----:B------:R-:W-:Y:S01]  /*7d60*/  IMAD.MOV.U32 R5, RZ, RZ, R3 ;  /* 0x000000ffff057224 */ /* 0x000fe200078e0003 */
[----:B------:R-:W-:Y:S01]  /*7d70*/  FSEL R144, R11, -INF , !P0 ;  /* 0xff8000000b907808 */ /* 0x000fe20004000000 */
[----:B------:R-:W-:Y:S01]  /*7d80*/  IMAD.MOV.U32 R3, RZ, RZ, R6 ;  /* 0x000000ffff037224 */ /* 0x000fe200078e0006 */
[----:B------:R-:W-:Y:S01]  /*7d90*/  PLOP3.LUT P0, PT, PT, PT, UP0, 0x80, 0x0 ;  /* 0x000000000000781c */ /* 0x000fe20003f0f008 */
[----:B-1----:R-:W-:Y:S01]  /*7da0*/  FFMA.FTZ R8, R8, -UR19, R15 ;  /* 0x8000001308087c23 */ /* 0x002fe2000801000f */
[----:B------:R-:W-:Y:S01]  /*7db0*/  I2FP.F32.S32 R5, R5 ;  /* 0x0000000500057245 */ /* 0x000fe20000201400 */
[----:B---3--:R-:W-:Y:S01]  /*7dc0*/  FFMA.FTZ R7, R7, -UR19, R13 ;  /* 0x8000001307077c23 */ /* 0x008fe2000801000d */
[----:B------:R-:W-:-:S02]  /*7dd0*/  I2FP.F32.S32 R3, R3 ;  /* 0x0000000300037245 */ /* 0x000fc40000201400 */
[----:B------:R-:W-:Y:S01]  /*7de0*/  FSEL R146, R14, -INF , !P4 ;  /* 0xff8000000e927808 */ /* 0x000fe20006000000 */
[----:B--2---:R-:W-:Y:S01]  /*7df0*/  FFMA.FTZ R5, R5, -UR19, R10 ;  /* 0x8000001305057c23 */ /* 0x004fe2000801000a */
[----:B------:R-:W-:Y:S01]  /*7e00*/  FSEL R148, R12, -INF , !P2 ;  /* 0xff8000000c947808 */ /* 0x000fe20005000000 */
[----:B----4-:R-:W-:Y:S01]  /*7e10*/  FFMA.FTZ R3, R3, -UR19, R9 ;  /* 0x8000001303037c23 */ /* 0x010fe20008010009 */
[----:B------:R-:W-:Y:S02]  /*7e20*/  FSEL R138, R8, -INF , !P6 ;  /* 0xff800000088a7808 */ /* 0x000fe40007000000 */
[----:B------:R-:W-:Y:S02]  /*7e30*/  FSEL R139, R7, -INF , !P5 ;  /* 0xff800000078b7808 */ /* 0x000fe40006800000 */
[----:B------:R-:W-:Y:S02]  /*7e40*/  FSEL R145, R5, -INF , !P3 ;  /* 0xff80000005917808 */ /* 0x000fe40005800000 */
[----:B------:R-:W-:Y:S01]  /*7e50*/  FSEL R147, R3, -INF , !P1 ;  /* 0xff80000003937808 */ /* 0x000fe20004800000 */
[----:B------:R-:W-:Y:S06]  /*7e60*/  @!P0 BRA `(.L_x_997) ;  /* 0x00000004004c8947 */ /* 0x000fec0003800000 */
        /* <DEDUP_REMOVED lines=81> */
.L_x_999:
[----:B------:R-:W-:Y:S05]  /*8380*/  BSYNC B0 ;  /* 0x0000000000007941 */ /* 0x000fea0003800000 */
.L_x_998:
[----:B------:R-:W0:Y:S02]  /*8390*/  LDGDEPBAR ;  /* 0x00000000000079af */ /* 0x000e240000000000 */
.L_x_997:
        /* <DEDUP_REMOVED lines=41> */
[----:B------:R-:W-:Y:S02]  /*8630*/  IMAD R226, R4, 0x2, R225 ;  /* 0x0000000204e27824 */ /* 0x000fe400078e02e1 */
[----:B------:R-:W-:Y:S01]  /*8640*/  STL [R1+0xa0], R230 ;  /* 0x0000a0e601007387 */ /* 0x000fe20000100800 */
[----:B------:R-:W-:Y:S01]  /*8650*/  FMNMX.FTZ R135, R138, R135, !PT ;  /* 0x000000878a877209 */ /* 0x000fe20007810000 */
[----:B------:R-:W-:Y:S02]  /*8660*/  IMAD R227, R2, 0x2, R226 ;  /* 0x0000000202e37824 */ /* 0x000fe400078e02e2 */
[----:B------:R-:W-:Y:S04]  /*8670*/  STL [R1+0x9c], R229 ;  /* 0x00009ce501007387 */ /* 0x000fe80000100800 */
[----:B------:R-:W3:Y:S04]  /*8680*/  SHFL.BFLY PT, R5, R135, 0x2, 0x1f ;  /* 0x0c401f0087057f89 */ /* 0x000ee800000e0000 */
[----:B------:R-:W-:Y:S04]  /*8690*/  STL [R1+0x98], R224 ;  /* 0x000098e001007387 */ /* 0x000fe80000100800 */
[----:B------:R-:W-:Y:S04]  /*86a0*/  STL [R1+0x94], R137 ;  /* 0x0000948901007387 */ /* 0x000fe80000100800 */
[----:B------:R-:W-:Y:S04]  /*86b0*/  STL [R1+0x90], R136 ;  /* 0x0000908801007387 */ /* 0x000fe80000100800 */
        /* <DEDUP_REMOVED lines=17> */
[----:B------:R-:W3:Y:S03]  /*87d0*/  SHFL.BFLY PT, R7, R134, 0x2, 0x1f ;  /* 0x0c401f0086077f89 */ /* 0x000ee600000e0000 */
        /* <DEDUP_REMOVED lines=8> */
[----:B------:R-:W-:-:S03]  /*8860*/  FMNMX.FTZ R3, R179, R3, !PT ;  /* 0x00000003b3037209 */ /* 0x000fc60007810000 */
[--C-:B------:R-:W-:Y:S01]  /*8870*/  FFMA.FTZ R5, R45, UR10, -R22.reuse ;  /* 0x0000000a2d057c23 */ /* 0x100fe20008010816 */
[----:B---3--:R-:W-:Y:S01]  /*8880*/  FMNMX.FTZ R134, R134, R7, !PT ;  /* 0x0000000786867209 */ /* 0x008fe20007810000 */
[--C-:B------:R-:W-:Y:S02]  /*8890*/  FFMA.FTZ R6, R41, UR10, -R22.reuse ;  /* 0x0000000a29067c23 */ /* 0x100fe40008010816 */
[----:B------:R1:W-:Y:S02]  /*88a0*/  MUFU.EX2 R193, R5 ;  /* 0x0000000500c17308 */ /* 0x0003e40000000800 */
[----:B------:R-:W3:Y:S06]  /*88b0*/  SHFL.BFLY PT, R7, R134, 0x1, 0x1f ;  /* 0x0c201f0086077f89 */ /* 0x000eec00000e0000 */
        /* <DEDUP_REMOVED lines=48> */
[----:B------:R-:W-:Y:S01]  /*8bc0*/  FSETP.NEU.FTZ.AND P1, PT, R133, -INF , PT ;  /* 0xff8000008500780b */ /* 0x000fe20003f3d000 */
        /* <DEDUP_REMOVED lines=22> */
[----:B------:R1:W3:Y:S01]  /*8d30*/  MUFU.EX2 R10, R3 ;  /* 0x00000003000a7308 */ /* 0x0002e20000000800 */
[----:B------:R-:W-:Y:S01]  /*8d40*/  HMMA.16816.F32 R108, R16, R72, RZ ;  /* 0x00000048106c723c */ /* 0x000fe200000018ff */
[----:B--2---:R-:W-:Y:S01]  /*8d50*/  F2FP.F16.F32.PACK_AB R6, R242, R194 ;  /* 0x000000c2f206723e */ /* 0x004fe200000000ff */
[--C-:B-1----:R-:W-:Y:S02]  /*8d60*/  FFMA.FTZ R3, R27, UR10, -R21.reuse ;  /* 0x0000000a1b037c23 */ /* 0x102fe40008010815 */
[----:B------:R-:W-:Y:S03]  /*8d70*/  LDSM.16.MT88.4 R24, [R226+0xc000] ;  /* 0x00c00000e218783b */ /* 0x000fe60000004200 */
[----:B------:R1:W-:Y:S02]  /*8d80*/  MUFU.EX2 R9, R3 ;  /* 0x0000000300097308 */ /* 0x0003e40000000800 */
[----:B-1----:R-:W-:Y:S01]  /*8d90*/  FFMA.FTZ R3, R23, UR10, -R21 ;  /* 0x0000000a17037c23 */ /* 0x002fe20008010815 */
[----:B---3--:R-:W-:-:S05]  /*8da0*/  MOV R23, R10 ;  /* 0x0000000a00177202 */ /* 0x008fca0000000f00 */
[----:B------:R1:W-:Y:S02]  /*8db0*/  MUFU.EX2 R241, R3 ;  /* 0x0000000300f17308 */ /* 0x0003e40000000800 */
[--C-:B-1----:R-:W-:Y:S02]  /*8dc0*/  FFMA.FTZ R3, R55, UR10, -R20.reuse ;  /* 0x0000000a37037c23 */ /* 0x102fe40008010814 */
[----:B------:R-:W1:Y:S04]  /*8dd0*/  LDSM.16.MT88.4 R52, [R228+0xc000] ;  /* 0x00c00000e434783b */ /* 0x000e680000004200 */
[----:B------:R2:W-:Y:S02]  /*8de0*/  MUFU.EX2 R200, R3 ;  /* 0x0000000300c87308 */ /* 0x0005e40000000800 */
[----:B--2---:R-:W-:-:S06]  /*8df0*/  FFMA.FTZ R3, R50, UR10, -R20 ;  /* 0x0000000a32037c23 */ /* 0x004fcc0008010814 */
[----:B------:R2:W3:Y:S02]  /*8e00*/  MUFU.EX2 R203, R3 ;  /* 0x0000000300cb7308 */ /* 0x0004e40000000800 */
[--C-:B--2---:R-:W-:Y:S01]  /*8e10*/  FFMA.FTZ R3, R46, UR10, -R20.reuse ;  /* 0x0000000a2e037c23 */ /* 0x104fe20008010814 */
[----:B---3--:R-:W-:Y:S01]  /*8e20*/  F2FP.F16.F32.PACK_AB R12, R203, R200 ;  /* 0x000000c8cb0c723e */ /* 0x008fe200000000ff */
[----:B------:R-:W-:Y:S01]  /*8e30*/  LDSM.16.MT88.4 R44, [R225+0xc000] ;  /* 0x00c00000e12c783b */ /* 0x000fe20000004200 */
[----:B-1----:R-:W-:Y:S03]  /*8e40*/  HMMA.16816.F32 R140, R16, R52, RZ ;  /* 0x00000034108c723c */ /* 0x002fe600000018ff */
[----:B------:R1:W-:Y:S02]  /*8e50*/  MUFU.EX2 R230, R3 ;  /* 0x0000000300e67308 */ /* 0x0003e40000000800 */
[----:B-1----:R-:W-:-:S06]  /*8e60*/  FFMA.FTZ R3, R42, UR10, -R20 ;  /* 0x0000000a2a037c23 */ /* 0x002fcc0008010814 */
[----:B------:R1:W2:Y:S02]  /*8e70*/  MUFU.EX2 R229, R3 ;  /* 0x0000000300e57308 */ /* 0x0002a40000000800 */
[----:B-1----:R-:W-:Y:S01]  /*8e80*/  FFMA.FTZ R3, R37, UR10, -R20 ;  /* 0x0000000a25037c23 */ /* 0x002fe20008010814 */
[----:B--2---:R-:W-:-:S05]  /*8e90*/  F2FP.F16.F32.PACK_AB R14, R229, R230 ;  /* 0x000000e6e50e723e */ /* 0x004fca00000000ff */
[----:B------:R1:W-:Y:S02]  /*8ea0*/  MUFU.EX2 R7, R3 ;  /* 0x0000000300077308 */ /* 0x0003e40000000800 */
[----:B-1----:R-:W-:-:S06]  /*8eb0*/  FFMA.FTZ R3, R32, UR10, -R20 ;  /* 0x0000000a20037c23 */ /* 0x002fcc0008010814 */
[----:B------:R1:W-:Y:S02]  /*8ec0*/  MUFU.EX2 R201, R3 ;  /* 0x0000000300c97308 */ /* 0x0003e40000000800 */
[----:B-1----:R-:W-:-:S05]  /*8ed0*/  FMUL.FTZ R3, R132, UR10 ;  /* 0x0000000a84037c20 */ /* 0x002fca0008410000 */
[----:B------:R-:W-:-:S05]  /*8ee0*/  FSEL R3, R3, RZ, P1 ;  /* 0x000000ff03037208 */ /* 0x000fca0000800000 */
[--C-:B------:R-:W-:Y:S01]  /*8ef0*/  FFMA.FTZ R0, R51, UR10, -R3.reuse ;  /* 0x0000000a33007c23 */ /* 0x100fe20008010803 */
[--C-:B------:R-:W-:Y:S02]  /*8f00*/  FFMA.FTZ R5, R57, UR10, -R3.reuse ;  /* 0x0000000a39057c23 */ /* 0x100fe40008010803 */
[----:B------:R-:W-:Y:S01]  /*8f10*/  HMMA.16816.F32 R56, R16, R24, RZ ;  /* 0x000000181038723c */ /* 0x000fe200000018ff */
[----:B------:R1:W-:Y:S08]  /*8f20*/  MUFU.EX2 R234, R0 ;  /* 0x0000000000ea7308 */ /* 0x0003f00000000800 */
[----:B------:R-:W2:Y:S01]  /*8f30*/  MUFU.EX2 R233, R5 ;  /* 0x0000000500e97308 */ /* 0x000ea20000000800 */
[----:B-1----:R-:W-:-:S07]  /*8f40*/  FFMA.FTZ R0, R49, UR10, -R3 ;  /* 0x0000000a31007c23 */ /* 0x002fce0008010803 */
[----:B------:R1:W-:Y:S01]  /*8f50*/  MUFU.EX2 R136, R0 ;  /* 0x0000000000887308 */ /* 0x0003e20000000800 */
[----:B--2---:R-:W-:Y:S01]  /*8f60*/  F2FP.F16.F32.PACK_AB R13, R234, R233 ;  /* 0x000000e9ea0d723e */ /* 0x004fe200000000ff */
[--C-:B-1----:R-:W-:Y:S02]  /*8f70*/  FFMA.FTZ R0, R48, UR10, -R3.reuse ;  /* 0x0000000a30007c23 */ /* 0x102fe40008010803 */
[----:B------:R-:W1:Y:S04]  /*8f80*/  LDSM.16.MT88.4 R48, [R227+0xc000] ;  /* 0x00c00000e330783b */ /* 0x000e680000004200 */
[----:B------:R2:W3:Y:S02]  /*8f90*/  MUFU.EX2 R240, R0 ;  /* 0x0000000000f07308 */ /* 0x0004e40000000800 */
[----:B--2---:R-:W-:Y:S01]  /*8fa0*/  FFMA.FTZ R0, R40, UR10, -R3 ;  /* 0x0000000a28007c23 */ /* 0x004fe20008010803 */
[----:B---3--:R-:W-:Y:S01]  /*8fb0*/  F2FP.F16.F32.PACK_AB R15, R240, R136 ;  /* 0x00000088f00f723e */ /* 0x008fe200000000ff */
[----:B------:R-:W-:Y:S04]  /*8fc0*/  LDSM.16.MT88.4 R40, [R228+0xc800] ;  /* 0x00c80000e428783b */ /* 0x000fe80000004200 */
[----:B------:R2:W-:Y:S02]  /*8fd0*/  MUFU.EX2 R237, R0 ;  /* 0x0000000000ed7308 */ /* 0x0005e40000000800 */
[C---:B------:R-:W-:Y:S06]  /*8fe0*/  HMMA.16816.F32 R68, R12.reuse, R24, RZ ;  /* 0x000000180c44723c */ /* 0x040fec00000018ff */
[----:B------:R-:W-:Y:S01]  /*8ff0*/  HMMA.16816.F32 R88, R12, R84, RZ ;  /* 0x000000540c58723c */ /* 0x000fe200000018ff */
[----:B------:R-:W-:-:S02]  /*9000*/  MOV R25, R9 ;  /* 0x0000000900197202 */ /* 0x000fc40000000f00 */
[----:B------:R-:W-:Y:S02]  /*9010*/  F2FP.F16.F32.PACK_AB R9, R23, R238 ;  /* 0x000000ee1709723e */ /* 0x000fe400000000ff */
[----:B------:R-:W-:Y:S01]  /*9020*/  F2FP.F16.F32.PACK_AB R11, R241, R25 ;  /* 0x00000019f10b723e */ /* 0x000fe200000000ff */
[----:B------:R-:W-:Y:S01]  /*9030*/  HMMA.16816.F32 R128, R12, R52, RZ ;  /* 0x000000340c80723c */ /* 0x000fe200000018ff */
[----:B--2---:R-:W-:Y:S01]  /*9040*/  FFMA.FTZ R0, R36, UR10, -R3 ;  /* 0x0000000a24007c23 */ /* 0x004fe20008010803 */
[----:B------:R-:W-:Y:S01]  /*9050*/  IMAD.MOV.U32 R85, RZ, RZ, R23 ;  /* 0x000000ffff557224 */ /* 0x000fe200078e0017 */
[----:B------:R-:W2:Y:S01]  /*9060*/  LDSM.16.MT88.4 R36, [R225+0xc800] ;  /* 0x00c80000e124783b */ /* 0x000ea20000004200 */
[----:B------:R-:W-:Y:S01]  /*9070*/  FFMA.FTZ R23, R155, UR10, -R20 ;  /* 0x0000000a9b177c23 */ /* 0x000fe20008010814 */
[----:B------:R3:W4:Y:S01]  /*9080*/  MUFU.EX2 R202, R0 ;  /* 0x0000000000ca7308 */ /* 0x0007220000000800 */
[-C--:B-1----:R-:W-:Y:S06]  /*9090*/  HMMA.16816.F32 R124, R16, R48.reuse, RZ ;  /* 0x00000030107c723c */ /* 0x082fec00000018ff */
[C---:B------:R-:W-:Y:S06]  /*90a0*/  HMMA.16816.F32 R120, R12.reuse, R48, RZ ;  /* 0x000000300c78723c */ /* 0x040fec00000018ff */
[----:B------:R-:W-:Y:S01]  /*90b0*/  HMMA.16816.F32 R112, R12, R60, RZ ;  /* 0x0000003c0c70723c */ /* 0x000fe200000018ff */
[----:B---3--:R-:W-:Y:S01]  /*90c0*/  FFMA.FTZ R0, R33, UR10, -R3 ;  /* 0x0000000a21007c23 */ /* 0x008fe20008010803 */
[----:B----4-:R-:W-:-:S04]  /*90d0*/  F2FP.F16.F32.PACK_AB R5, R202, R237 ;  /* 0x000000edca05723e */ /* 0x010fc800000000ff */
[----:B------:R-:W-:Y:S01]  /*90e0*/  HMMA.16816.F32 R32, R16, R44, RZ ;  /* 0x0000002c1020723c */ /* 0x000fe200000018ff */
[----:B------:R1:W-:Y:S05]  /*90f0*/  MUFU.EX2 R195, R0 ;  /* 0x0000000000c37308 */ /* 0x0003ea0000000800 */
[C---:B------:R-:W-:Y:S06]  /*9100*/  HMMA.16816.F32 R104, R12.reuse, R72, RZ ;  /* 0x000000480c68723c */ /* 0x040fec00000018ff */
[----:B------:R-:W-:Y:S01]  /*9110*/  HMMA.16816.F32 R96, R12, R80, RZ ;  /* 0x000000500c60723c */ /* 0x000fe200000018ff */
[----:B-1----:R-:W-:-:S05]  /*9120*/  FFMA.FTZ R0, R31, UR10, -R3 ;  /* 0x0000000a1f007c23 */ /* 0x002fca0008010803 */
[----:B------:R-:W-:Y:S01]  /*9130*/  HMMA.16816.F32 R28, R12, R44, RZ ;  /* 0x0000002c0c1c723c */ /* 0x000fe200000018ff */
[----:B------:R-:W1:Y:S06]  /*9140*/  MUFU.EX2 R243, R0 ;  /* 0x0000000000f37308 */ /* 0x000e6c0000000800 */
[----:B------:R-:W-:Y:S01]  /*9150*/  IMAD.MOV.U32 R45, RZ, RZ, R7 ;  /* 0x000000ffff2d7224 */ /* 0x000fe200078e0007 */
[----:B------:R-:W-:Y:S02]  /*9160*/  MOV R44, R8 ;  /* 0x00000008002c7202 */ /* 0x000fe40000000f00 */
[----:B------:R-:W-:Y:S01]  /*9170*/  F2FP.F16.F32.PACK_AB R8, R236, R239 ;  /* 0x000000efec08723e */ /* 0x000fe200000000ff */
[----:B------:R-:W-:Y:S01]  /*9180*/  IMAD.MOV.U32 R73, RZ, RZ, R45 ;  /* 0x000000ffff497224 */ /* 0x000fe200078e002d */
[----:B------:R-:W-:-:S02]  /*9190*/  F2FP.F16.F32.PACK_AB R4, R201, R45 ;  /* 0x0000002dc904723e */ /* 0x000fc400000000ff */
[----:B------:R-:W-:Y:S02]  /*91a0*/  F2FP.F16.F32.PACK_AB R10, R235, R44 ;  /* 0x0000002ceb0a723e */ /* 0x000fe400000000ff */
[----:B-1----:R-:W-:-:S05]  /*91b0*/  F2FP.F16.F32.PACK_AB R7, R243, R195 ;  /* 0x000000c3f307723e */ /* 0x002fca00000000ff */
[----:B--2---:R-:W-:Y:S01]  /*91c0*/  HMMA.16816.F32 R172, R8, R36, R32 ;  /* 0x0000002408ac723c */ /* 0x004fe20000001820 */
[----:B------:R-:W1:Y:S05]  /*91d0*/  LDSM.16.MT88.4 R32, [R227+0xc800] ;  /* 0x00c80000e320783b */ /* 0x000e6a0000004200 */
[C---:B------:R-:W-:Y:S01]  /*91e0*/  HMMA.16816.F32 R196, R4.reuse, R64, R68 ;  /* 0x0000004004c4723c */ /* 0x040fe20000001844 */
[----:B------:R-:W2:Y:S05]  /*91f0*/  LDSM.16.MT88.4 R68, [R227+0xe800] ;  /* 0x00e80000e344783b */ /* 0x000eaa0000004200 */
[----:B------:R-:W-:Y:S01]  /*9200*/  HMMA.16816.F32 R204, R4, R36, R28 ;  /* 0x0000002404cc723c */ /* 0x000fe2000000181c */
[----:B------:R-:W3:Y:S05]  /*9210*/  LDSM.16.MT88.4 R28, [R225+0xe800] ;  /* 0x00e80000e11c783b */ /* 0x000eea0000004200 */
[C---:B------:R-:W-:Y:S01]  /*9220*/  HMMA.16816.F32 R164, R8.reuse, R64, R56 ;  /* 0x0000004008a4723c */ /* 0x040fe20000001838 */
[----:B------:R-:W4:Y:S05]  /*9230*/  LDSM.16.MT88.4 R56, [R226+0xe800] ;  /* 0x00e80000e238783b */ /* 0x000f2a0000004200 */
[----:B------:R-:W-:Y:S01]  /*9240*/  HMMA.16816.F32 R140, R8, R40, R140 ;  /* 0x00000028088c723c */ /* 0x000fe2000000188c */
[----:B------:R-:W-:Y:S01]  /*9250*/  MOV R64, R44 ;  /* 0x0000002c00407202 */ /* 0x000fe20000000f00 */
[----:B------:R-:W-:-:S04]  /*9260*/  IMAD.MOV.U32 R65, RZ, RZ, R25 ;  /* 0x000000ffff417224 */ /* 0x000fc800078e0019 */
[----:B------:R-:W-:Y:S06]  /*9270*/  HMMA.16816.F32 R128, R4, R40, R128 ;  /* 0x000000280480723c */ /* 0x000fec0000001880 */
[C---:B------:R-:W-:Y:S06]  /*9280*/  HMMA.16816.F32 R220, R8.reuse, R76, R100 ;  /* 0x0000004c08dc723c */ /* 0x040fec0000001864 */
[----:B-1----:R-:W-:Y:S06]  /*9290*/  HMMA.16816.F32 R160, R8, R32, R124 ;  /* 0x0000002008a0723c */ /* 0x002fec000000187c */
[C---:B--2---:R-:W-:Y:S06]  /*92a0*/  HMMA.16816.F32 R88, R4.reuse, R68, R88 ;  /* 0x000000440458723c */ /* 0x044fec0000001858 */
[----:B------:R-:W-:Y:S06]  /*92b0*/  HMMA.16816.F32 R120, R4, R32, R120 ;  /* 0x000000200478723c */ /* 0x000fec0000001878 */
[----:B------:R-:W-:Y:S01]  /*92c0*/  HMMA.16816.F32 R92, R8, R68, R92 ;  /* 0x00000044085c723c */ /* 0x000fe2000000185c */
[----:B------:R-:W-:Y:S01]  /*92d0*/  IMAD.MOV.U32 R2, RZ, RZ, R220 ;  /* 0x000000ffff027224 */ /* 0x000fe200078e00dc */
[----:B------:R-:W-:-:S04]  /*92e0*/  MOV R0, R221 ;  /* 0x000000dd00007202 */ /* 0x000fc80000000f00 */
[-C--:B---3--:R-:W-:Y:S06]  /*92f0*/  HMMA.16816.F32 R208, R8, R28.reuse, R116 ;  /* 0x0000001c08d0723c */ /* 0x088fec0000001874 */
[----:B------:R-:W-:Y:S01]  /*9300*/  MOV R41, R91 ;  /* 0x0000005b00297202 */ /* 0x000fe20000000f00 */
[----:B------:R-:W-:Y:S01]  /*9310*/  IMAD.MOV.U32 R40, RZ, RZ, R88 ;  /* 0x000000ffff287224 */ /* 0x000fe200078e0058 */
[----:B------:R-:W-:Y:S01]  /*9320*/  MOV R33, R90 ;  /* 0x0000005a00217202 */ /* 0x000fe20000000f00 */
[----:B------:R-:W-:Y:S01]  /*9330*/  IMAD.MOV.U32 R32, RZ, RZ, R89 ;  /* 0x000000ffff207224 */ /* 0x000fe200078e0059 */
[----:B------:R-:W-:Y:S06]  /*9340*/  HMMA.16816.F32 R168, R4, R28, R112 ;  /* 0x0000001c04a8723c */ /* 0x000fec0000001870 */
[----:B------:R-:W-:Y:S01]  /*9350*/  HMMA.16816.F32 R88, R12, R74, RZ ;  /* 0x0000004a0c58723c */ /* 0x000fe200000018ff */
[----:B------:R-:W-:Y:S01]  /*9360*/  IMAD.MOV.U32 R29, RZ, RZ, R222 ;  /* 0x000000ffff1d7224 */ /* 0x000fe200078e00de */
[----:B------:R-:W-:Y:S01]  /*9370*/  MOV R28, R223 ;  /* 0x000000df001c7202 */ /* 0x000fe20000000f00 */
[----:B------:R-:W-:Y:S01]  /*9380*/  IMAD.MOV.U32 R84, RZ, RZ, R95 ;  /* 0x000000ffff547224 */ /* 0x000fe200078e005f */
[----:B------:R-:W-:Y:S01]  /*9390*/  MOV R72, R92 ;  /* 0x0000005c00487202 */ /* 0x000fe20000000f00 */
[----:B------:R-:W-:Y:S01]  /*93a0*/  IMAD.MOV.U32 R61, RZ, RZ, R93 ;  /* 0x000000ffff3d7224 */ /* 0x000fe200078e005d */
[----:B----4-:R-:W-:Y:S01]  /*93b0*/  HMMA.16816.F32 R216, R8, R56, R108 ;  /* 0x0000003808d8723c */ /* 0x010fe2000000186c */
[----:B------:R-:W-:-:S05]  /*93c0*/  MOV R60, R94 ;  /* 0x0000005e003c7202 */ /* 0x000fca0000000f00 */
[C---:B------:R-:W-:Y:S06]  /*93d0*/  HMMA.16816.F32 R212, R4.reuse, R56, R104 ;  /* 0x0000003804d4723c */ /* 0x040fec0000001868 */
[C---:B------:R-:W-:Y:S06]  /*93e0*/  HMMA.16816.F32 R220, R4.reuse, R76, R96 ;  /* 0x0000004c04dc723c */ /* 0x040fec0000001860 */
[----:B------:R-:W-:Y:S06]  /*93f0*/  HMMA.16816.F32 R112, R4, R58, R88 ;  /* 0x0000003a0470723c */ /* 0x000fec0000001858 */
[C---:B------:R-:W-:Y:S06]  /*9400*/  HMMA.16816.F32 R108, R12.reuse, R46, RZ ;  /* 0x0000002e0c6c723c */ /* 0x040fec00000018ff */
        /* <DEDUP_REMOVED lines=8> */
[----:B------:R-:W-:Y:S06]  /*9490*/  HMMA.16816.F32 R48, R16, R50, RZ ;  /* 0x000000321030723c */ /* 0x000fec00000018ff */
        /* <DEDUP_REMOVED lines=8> */
[----:B------:R-:W-:Y:S01]  /*9520*/  FFMA.FTZ R0, R189, UR10, -R22 ;  /* 0x0000000abd007c23 */ /* 0x000fe20008010816 */
[----:B------:R-:W-:Y:S01]  /*9530*/  IMAD.MOV.U32 R88, RZ, RZ, R2 ;  /* 0x000000ffff587224 */ /* 0x000fe200078e0002 */
[----:B------:R-:W1:Y:S01]  /*9540*/  LDSM.16.MT88.4 R12, [R225+0xd000] ;  /* 0x00d00000e10c783b */ /* 0x000e620000004200 */
[----:B------:R-:W-:Y:S01]  /*9550*/  MOV R91, R28 ;  /* 0x0000001c005b7202 */ /* 0x000fe20000000f00 */
[----:B------:R-:W-:Y:S01]  /*9560*/  HMMA.16816.F32 R52, R16, R54, RZ ;  /* 0x000000361034723c */ /* 0x000fe200000018ff */
[----:B------:R-:W-:Y:S01]  /*9570*/  FFMA.FTZ R28, R138, UR10, -R22 ;  /* 0x0000000a8a1c7c23 */ /* 0x000fe20008010816 */
[----:B------:R-:W-:-:S02]  /*9580*/  IMAD.MOV.U32 R90, RZ, RZ, R29 ;  /* 0x000000ffff5a7224 */ /* 0x000fc400078e001d */
[----:B------:R-:W-:Y:S02]  /*9590*/  FFMA.FTZ R29, R149, UR10, -R22 ;  /* 0x0000000a951d7c23 */ /* 0x000fe40008010816 */
[----:B------:R-:W-:Y:S06]  /*95a0*/  HMMA.16816.F32 R4, R16, R62, RZ ;  /* 0x0000003e1004723c */ /* 0x000fec00000018ff */
[----:B------:R-:W-:Y:S01]  /*95b0*/  HMMA.16816.F32 R36, R8, R38, R44 ;  /* 0x000000260824723c */ /* 0x000fe2000000182c */
[----:B------:R-:W-:Y:S01]  /*95c0*/  MOV R63, R33 ;  /* 0x00000021003f7202 */ /* 0x000fe20000000f00 */
[----:B------:R-:W-:-:S04]  /*95d0*/  IMAD.MOV.U32 R62, RZ, RZ, R32 ;  /* 0x000000ffff3e7224 */ /* 0x000fc800078e0020 */
[C---:B------:R-:W-:Y:S06]  /*95e0*/  HMMA.16816.F32 R44, R8.reuse, R66, R24 ;  /* 0x00000042082c723c */ /* 0x040fec0000001818 */
[C---:B------:R-:W-:Y:S01]  /*95f0*/  HMMA.16816.F32 R48, R8.reuse, R34, R48 ;  /* 0x000000220830723c */ /* 0x040fe20000001830 */
[----:B------:R-:W-:Y:S01]  /*9600*/  MOV R66, R41 ;  /* 0x0000002900427202 */ /* 0x000fe20000000f00 */
[--C-:B------:R-:W-:Y:S01]  /*9610*/  FFMA.FTZ R24, R139, UR10, -R21.reuse ;  /* 0x0000000a8b187c23 */ /* 0x100fe20008010815 */
[----:B------:R-:W-:Y:S01]  /*9620*/  MOV R67, R73 ;  /* 0x0000004900437202 */ /* 0x000fe20000000f00 */
[--C-:B------:R-:W-:Y:S01]  /*9630*/  FFMA.FTZ R27, R154, UR10, -R21.reuse ;  /* 0x0000000a9a1b7c23 */ /* 0x100fe20008010815 */
[----:B------:R-:W-:Y:S01]  /*9640*/  FFMA.FTZ R26, R150, UR10, -R21 ;  /* 0x0000000a961a7c23 */ /* 0x000fe20008010815 */
[----:B------:R-:W-:Y:S01]  /*9650*/  HMMA.16816.F32 R52, R8, R42, R52 ;  /* 0x0000002a0834723c */ /* 0x000fe20000001834 */
[----:B------:R-:W-:-:S02]  /*9660*/  IMAD.MOV.U32 R35, RZ, RZ, R40 ;  /* 0x000000ffff237224 */ /* 0x000fc400078e0028 */
[----:B------:R-:W-:Y:S01]  /*9670*/  FFMA.FTZ R34, R147, UR10, -R3 ;  /* 0x0000000a93227c23 */ /* 0x000fe20008010803 */
[----:B------:R-:W-:Y:S02]  /*9680*/  FFMA.FTZ R25, R144, UR10, -R21 ;  /* 0x0000000a90197c23 */ /* 0x000fe40008010815 */
[----:B------:R-:W-:Y:S06]  /*9690*/  HMMA.16816.F32 R40, R8, R30, R4 ;  /* 0x0000001e0828723c */ /* 0x000fec0000001804 */
[----:B------:R-:W-:Y:S01]  /*96a0*/  HMMA.16816.F32 R4, R16, R74, RZ ;  /* 0x0000004a1004723c */ /* 0x000fe200000018ff */
[--C-:B------:R-:W-:Y:S01]  /*96b0*/  FFMA.FTZ R31, R158, UR10, -R22.reuse ;  /* 0x0000000a9e1f7c23 */ /* 0x100fe20008010816 */
[----:B------:R-:W-:Y:S01]  /*96c0*/  FFMA.FTZ R30, R153, UR10, -R22 ;  /* 0x0000000a991e7c23 */ /* 0x000fe20008010816 */
[----:B------:R-:W-:-:S04]  /*96d0*/  MOV R153, R67 ;  /* 0x0000004300997202 */ /* 0x000fc80000000f00 */
[----:B------:R-:W-:Y:S01]  /*96e0*/  IMAD.MOV.U32 R74, RZ, RZ, R229 ;  /* 0x000000ffff4a7224 */ /* 0x000fe200078e00e5 */
[----:B------:R-:W-:-:S04]  /*96f0*/  MOV R75, R136 ;  /* 0x00000088004b7202 */ /* 0x000fc80000000f00 */
[----:B------:R-:W-:Y:S01]  /*9700*/  MOV R154, R74 ;  /* 0x0000004a009a7202 */ /* 0x000fe20000000f00 */
[----:B------:R-:W-:Y:S01]  /*9710*/  IMAD.MOV.U32 R74, RZ, RZ, R64 ;  /* 0x000000ffff4a7224 */ /* 0x000fe200078e0040 */
[----:B------:R-:W-:-:S10]  /*9720*/  MOV R64, R202 ;  /* 0x000000ca00407202 */ /* 0x000fd40000000f00 */
[----:B------:R-:W-:Y:S06]  /*9730*/  HMMA.16816.F32 R56, R8, R58, R4 ;  /* 0x0000003a0838723c */ /* 0x000fec0000001804 */
[C---:B------:R-:W-:Y:S01]  /*9740*/  HMMA.16816.F32 R4, R16.reuse, R82, RZ ;  /* 0x000000521004723c */ /* 0x040fe200000018ff */
[----:B------:R2:W3:Y:S05]  /*9750*/  MUFU.EX2 R82, R0 ;  /* 0x0000000000527308 */ /* 0x0004ea0000000800 */
[----:B------:R-:W-:Y:S01]  /*9760*/  HMMA.16816.F32 R16, R16, R86, RZ ;  /* 0x000000561010723c */ /* 0x000fe200000018ff */
[----:B--2---:R-:W-:Y:S01]  /*9770*/  FFMA.FTZ R0, R185, UR10, -R22 ;  /* 0x0000000ab9007c23 */ /* 0x004fe20008010816 */
[----:B---3--:R-:W-:Y:S01]  /*9780*/  IMAD.MOV.U32 R147, RZ, RZ, R82 ;  /* 0x000000ffff937224 */ /* 0x008fe200078e0052 */
[----:B------:R-:W-:Y:S01]  /*9790*/  MOV R82, R65 ;  /* 0x0000004100527202 */ /* 0x000fe20000000f00 */
[----:B------:R-:W-:Y:S01]  /*97a0*/  IMAD.MOV.U32 R185, RZ, RZ, R203 ;  /* 0x000000ffffb97224 */ /* 0x000fe200078e00cb */
[----:B------:R2:W3:Y:S01]  /*97b0*/  MUFU.EX2 R2, R0 ;  /* 0x0000000000027308 */ /* 0x0004e20000000800 */
[----:B------:R-:W-:-:S12]  /*97c0*/  IMAD.MOV.U32 R65, RZ, RZ, R201 ;  /* 0x000000ffff417224 */ /* 0x000fd800078e00c9 */
[C---:B------:R-:W-:Y:S06]  /*97d0*/  HMMA.16816.F32 R76, R8.reuse, R78, R4 ;  /* 0x0000004e084c723c */ /* 0x040fec0000001804 */
[----:B------:R-:W-:Y:S07]  /*97e0*/  HMMA.16816.F32 R68, R8, R70, R16 ;  /* 0x000000460844723c */ /* 0x000fee0000001810 */
[----:B------:R-:W-:Y:S01]  /*97f0*/  MOV R16, R200 ;  /* 0x000000c800107202 */ /* 0x000fe20000000f00 */
[----:B------:R-:W-:-:S02]  /*9800*/  IMAD.MOV.U32 R17, RZ, RZ, R195 ;  /* 0x000000ffff117224 */ /* 0x000fc400078e00c3 */
[----:B--2---:R-:W-:Y:S01]  /*9810*/  FFMA.FTZ R0, R180, UR10, -R22 ;  /* 0x0000000ab4007c23 */ /* 0x004fe20008010816 */
[----:B------:R-:W-:-:S03]  /*9820*/  MOV R18, R194 ;  /* 0x000000c200127202 */ /* 0x000fc60000000f00 */
[----:B------:R2:W-:Y:S01]  /*9830*/  MUFU.EX2 R73, R0 ;  /* 0x0000000000497308 */ /* 0x0005e20000000800 */
[----:B------:R-:W-:Y:S01]  /*9840*/  MOV R144, R18 ;  /* 0x0000001200907202 */ /* 0x000fe20000000f00 */
[----:B--2---:R-:W-:Y:S01]  /*9850*/  FFMA.FTZ R0, R176, UR10, -R22 ;  /* 0x0000000ab0007c23 */ /* 0x004fe20008010816 */
[----:B---3--:R-:W-:Y:S02]  /*9860*/  IMAD.MOV.U32 R176, RZ, RZ, R2 ;  /* 0x000000ffffb07224 */ /* 0x008fe400078e0002 */
[--C-:B------:R-:W-:Y:S01]  /*9870*/  FFMA.FTZ R2, R145, UR10, -R20.reuse ;  /* 0x0000000a91027c23 */ /* 0x100fe20008010814 */
[----:B------:R-:W-:Y:S02]  /*9880*/  FFMA.FTZ R22, R151, UR10, -R20 ;  /* 0x0000000a97167c23 */ /* 0x000fe40008010814 */
[----:B------:R2:W3:Y:S01]  /*9890*/  MUFU.EX2 R86, R0 ;  /* 0x0000000000567308 */ /* 0x0004e20000000800 */
[----:B------:R-:W-:Y:S01]  /*98a0*/  F2FP.F16.F32.PACK_AB R8, R176, R147 ;  /* 0x00000093b008723e */ /* 0x000fe200000000ff */
[----:B--2---:R-:W-:Y:S01]  /*98b0*/  FFMA.FTZ R0, R186, UR10, -R21 ;  /* 0x0000000aba007c23 */ /* 0x004fe20008010815 */
[----:B---3--:R-:W-:-:S05]  /*98c0*/  F2FP.F16.F32.PACK_AB R10, R86, R73 ;  /* 0x00000049560a723e */ /* 0x008fca00000000ff */
[----:B------:R2:W3:Y:S02]  /*98d0*/  MUFU.EX2 R33, R0 ;  /* 0x0000000000217308 */ /* 0x0004e40000000800 */
[----:B--2---:R-:W-:Y:S01]  /*98e0*/  FFMA.FTZ R0, R182, UR10, -R21 ;  /* 0x0000000ab6007c23 */ /* 0x004fe20008010815 */
[----:B---3--:R-:W-:Y:S01]  /*98f0*/  MOV R155, R33 ;  /* 0x00000021009b7202 */ /* 0x008fe20000000f00 */
[----:B------:R-:W-:-:S04]  /*9900*/  FFMA.FTZ R33, R148, UR10, -R3 ;  /* 0x0000000a94217c23 */ /* 0x000fc80008010803 */
[----:B------:R2:W3:Y:S02]  /*9910*/  MUFU.EX2 R229, R0 ;  /* 0x0000000000e57308 */ /* 0x0004e40000000800 */
[----:B--2---:R-:W-:Y:S01]  /*9920*/  FFMA.FTZ R0, R178, UR10, -R21 ;  /* 0x0000000ab2007c23 */ /* 0x004fe20008010815 */
[----:B---3--:R-:W-:-:S05]  /*9930*/  F2FP.F16.F32.PACK_AB R9, R229, R155 ;  /* 0x0000009be509723e */ /* 0x008fca00000000ff */
        /* <DEDUP_REMOVED lines=8> */
[C---:B-1----:R-:W-:Y:S06]  /*99c0*/  HMMA.16816.F32 R172, R8.reuse, R12, R172 ;  /* 0x0000000c08ac723c */ /* 0x042fec00000018ac */
[----:B------:R-:W-:Y:S01]  /*99d0*/  HMMA.16816.F32 R36, R8, R14, R36 ;  /* 0x0000000e0824723c */ /* 0x000fe20000001824 */
[----:B--2---:R-:W-:-:S04]  /*99e0*/  FFMA.FTZ R0, R183, UR10, -R20 ;  /* 0x0000000ab7007c23 */ /* 0x004fc80008010814 */
[----:B------:R1:W2:Y:S02]  /*99f0*/  MUFU.EX2 R80, R0 ;  /* 0x0000000000507308 */ /* 0x0002a40000000800 */
[----:B-1----:R-:W-:Y:S01]  /*9a00*/  FFMA.FTZ R0, R179, UR10, -R20 ;  /* 0x0000000ab3007c23 */ /* 0x002fe20008010814 */
[----:B--2---:R-:W-:-:S05]  /*9a10*/  F2FP.F16.F32.PACK_AB R4, R80, R136 ;  /* 0x000000885004723e */ /* 0x004fca00000000ff */
[----:B------:R1:W-:Y:S02]  /*9a20*/  MUFU.EX2 R87, R0 ;  /* 0x0000000000577308 */ /* 0x0003e40000000800 */
[----:B-1----:R-:W-:Y:S01]  /*9a30*/  FFMA.FTZ R0, R159, UR10, -R20 ;  /* 0x0000000a9f007c23 */ /* 0x002fe20008010814 */
[----:B------:R-:W-:-:S05]  /*9a40*/  FFMA.FTZ R20, R156, UR10, -R3 ;  /* 0x0000000a9c147c23 */ /* 0x000fca0008010803 */
[----:B------:R1:W2:Y:S02]  /*9a50*/  MUFU.EX2 R32, R0 ;  /* 0x0000000000207308 */ /* 0x0002a40000000800 */
[--C-:B-1----:R-:W-:Y:S01]  /*9a60*/  FFMA.FTZ R0, R188, UR10, -R3.reuse ;  /* 0x0000000abc007c23 */ /* 0x102fe20008010803 */
[----:B--2---:R-:W-:Y:S01]  /*9a70*/  MOV R145, R32 ;  /* 0x0000002000917202 */ /* 0x004fe20000000f00 */
[----:B------:R-:W-:Y:S01]  /*9a80*/  FFMA.FTZ R32, R152, UR10, -R3 ;  /* 0x0000000a98207c23 */ /* 0x000fe20008010803 */
[----:B------:R-:W-:-:S03]  /*9a90*/  IMAD.MOV.U32 R152, RZ, RZ, R75 ;  /* 0x000000ffff987224 */ /* 0x000fc600078e004b */
[----:B------:R1:W-:Y:S01]  /*9aa0*/  MUFU.EX2 R180, R0 ;  /* 0x0000000000b47308 */ /* 0x0003e20000000800 */
[----:B------:R-:W-:Y:S02]  /*9ab0*/  F2FP.F16.F32.PACK_AB R6, R145, R87 ;  /* 0x000000579106723e */ /* 0x000fe400000000ff */
[----:B------:R-:W-:Y:S01]  /*9ac0*/  MOV R75, R35 ;  /* 0x00000023004b7202 */ /* 0x000fe20000000f00 */
[----:B------:R-:W-:Y:S01]  /*9ad0*/  FADD.FTZ R35, R191, R190 ;  /* 0x000000bebf237221 */ /* 0x000fe20000010000 */
[----:B-1----:R-:W-:-:S04]  /*9ae0*/  FFMA.FTZ R0, R184, UR10, -R3 ;  /* 0x0000000ab8007c23 */ /* 0x002fc80008010803 */
[----:B------:R1:W2:Y:S02]  /*9af0*/  MUFU.EX2 R81, R0 ;  /* 0x0000000000517308 */ /* 0x0002a40000000800 */
[----:B-1----:R-:W-:Y:S01]  /*9b00*/  FFMA.FTZ R0, R181, UR10, -R3 ;  /* 0x0000000ab5007c23 */ /* 0x002fe20008010803 */
[----:B--2---:R-:W-:-:S05]  /*9b10*/  F2FP.F16.F32.PACK_AB R5, R81, R180 ;  /* 0x000000b45105723e */ /* 0x004fca00000000ff */
[----:B------:R1:W-:Y:S02]  /*9b20*/  MUFU.EX2 R139, R0 ;  /* 0x00000000008b7308 */ /* 0x0003e40000000800 */
[----:B-1----:R-:W-:Y:S01]  /*9b30*/  FFMA.FTZ R0, R177, UR10, -R3 ;  /* 0x0000000ab1007c23 */ /* 0x002fe20008010803 */
[----:B------:R-:W-:-:S05]  /*9b40*/  FADD.FTZ R3, R193, R192 ;  /* 0x000000c0c1037221 */ /* 0x000fca0000010000 */
[----:B------:R-:W1:Y:S02]  /*9b50*/  MUFU.EX2 R138, R0 ;  /* 0x00000000008a7308 */ /* 0x000e640000000800 */
[----:B-1----:R-:W-:Y:S02]  /*9b60*/  F2FP.F16.F32.PACK_AB R7, R138, R139 ;  /* 0x0000008b8a07723e */ /* 0x002fe400000000ff */
[----:B------:R-:W-:-:S05]  /*9b70*/  MOV R0, R16 ;  /* 0x0000001000007202 */ /* 0x000fca0000000f00 */
[C---:B------:R-:W-:Y:S06]  /*9b80*/  HMMA.16816.F32 R204, R4.reuse, R12, R204 ;  /* 0x0000000c04cc723c */ /* 0x040fec00000018cc */
[----:B------:R-:W-:Y:S01]  /*9b90*/  HMMA.16816.F32 R200, R4, R14, R108 ;  /* 0x0000000e04c8723c */ /* 0x000fe2000000186c */
        /* <DEDUP_REMOVED lines=8> */
[----:B------:R-:W-:Y:S01]  /*9c20*/  IMAD.MOV.U32 R129, RZ, RZ, R185 ;  /* 0x000000ffff817224 */ /* 0x000fe200078e00b9 */
[----:B------:R-:W-:Y:S01]  /*9c30*/  MOV R130, R180 ;  /* 0x000000b400827202 */ /* 0x000fe20000000f00 */
[----:B------:R-:W-:-:S02]  /*9c40*/  IMAD.MOV.U32 R128, RZ, RZ, R80 ;  /* 0x000000ffff807224 */ /* 0x000fc400078e0050 */
[----:B------:R-:W-:Y:S01]  /*9c50*/  IMAD.MOV.U32 R131, RZ, RZ, R176 ;  /* 0x000000ffff837224 */ /* 0x000fe200078e00b0 */
        /* <DEDUP_REMOVED lines=9> */
[C---:B------:R-:W-:Y:S01]  /*9cf0*/  HMMA.16816.F32 R180, R4.reuse, R12, R120 ;  /* 0x0000000c04b4723c */ /* 0x040fe20000001878 */
[----:B------:R-:W-:Y:S01]  /*9d00*/  MOV R163, R81 ;  /* 0x0000005100a37202 */ /* 0x000fe20000000f00 */
[----:B------:R-:W-:Y:S01]  /*9d10*/  IMAD.MOV.U32 R162, RZ, RZ, R73 ;  /* 0x000000ffffa27224 */ /* 0x000fe200078e0049 */
[----:B------:R-:W-:Y:S01]  /*9d20*/  MOV R81, R64 ;  /* 0x0000004000517202 */ /* 0x000fe20000000f00 */
[----:B------:R-:W-:Y:S01]  /*9d30*/  IMAD.MOV.U32 R160, RZ, RZ, R87 ;  /* 0x000000ffffa07224 */ /* 0x000fe200078e0057 */
[----:B------:R-:W-:Y:S01]  /*9d40*/  MOV R161, R83 ;  /* 0x0000005300a17202 */ /* 0x000fe20000000f00 */
[-C--:B------:R-:W-:Y:S01]  /*9d50*/  HMMA.16816.F32 R176, R4, R14.reuse, R96 ;  /* 0x0000000e04b0723c */ /* 0x080fe20000001860 */
[----:B------:R-:W-:Y:S01]  /*9d60*/  IMAD.MOV.U32 R123, RZ, RZ, R66 ;  /* 0x000000ffff7b7224 */ /* 0x000fe200078e0042 */
[----:B------:R-:W-:Y:S01]  /*9d70*/  MOV R120, R75 ;  /* 0x0000004b00787202 */ /* 0x000fe20000000f00 */
[----:B------:R-:W-:Y:S01]  /*9d80*/  IMAD.MOV.U32 R83, RZ, RZ, R74 ;  /* 0x000000ffff537224 */ /* 0x000fe200078e004a */
[----:B------:R-:W-:Y:S01]  /*9d90*/  MOV R122, R63 ;  /* 0x0000003f007a7202 */ /* 0x000fe20000000f00 */
[----:B------:R-:W-:Y:S01]  /*9da0*/  IMAD.MOV.U32 R121, RZ, RZ, R62 ;  /* 0x000000ffff797224 */ /* 0x000fe200078e003e */
[C---:B------:R-:W-:Y:S01]  /*9db0*/  HMMA.16816.F32 R64, R8.reuse, R14, R48 ;  /* 0x0000000e0840723c */ /* 0x040fe20000001830 */
[----:B------:R-:W1:Y:S01]  /*9dc0*/  LDSM.16.MT88.4 R12, [R225+0xf000] ;  /* 0x00f00000e10c783b */ /* 0x000e620000004200 */
[----:B------:R-:W-:Y:S01]  /*9dd0*/  IMAD.MOV.U32 R98, RZ, RZ, R19 ;  /* 0x000000ffff627224 */ /* 0x000fe200078e0013 */
[----:B------:R-:W-:Y:S01]  /*9de0*/  MOV R99, R86 ;  /* 0x0000005600637202 */ /* 0x000fe20000000f00 */
[----:B------:R-:W-:Y:S01]  /*9df0*/  IMAD.MOV.U32 R97, RZ, RZ, R85 ;  /* 0x000000ffff617224 */ /* 0x000fe200078e0055 */
[----:B------:R-:W-:Y:S01]  /*9e00*/  MOV R96, R84 ;  /* 0x0000005400607202 */ /* 0x000fe20000000f00 */
[----:B------:R-:W2:Y:S01]  /*9e10*/  LDSM.16.MT88.4 R16, [R228+0xf000] ;  /* 0x00f00000e410783b */ /* 0x000ea20000004200 */
        /* <DEDUP_REMOVED lines=8> */
[----:B------:R-:W1:Y:S01]  /*9ea0*/  LDSM.16.MT88.4 R12, [R226+0xf000] ;  /* 0x00f00000e20c783b */ /* 0x000e620000004200 */
[----:B------:R-:W-:Y:S01]  /*9eb0*/  IMAD.MOV.U32 R169, RZ, RZ, R209 ;  /* 0x000000ffffa97224 */ /* 0x000fe200078e00d1 */
[----:B------:R-:W-:Y:S01]  /*9ec0*/  MOV R170, R210 ;  /* 0x000000d200aa7202 */ /* 0x000fe20000000f00 */
[----:B------:R-:W-:Y:S01]  /*9ed0*/  IMAD.MOV.U32 R209, RZ, RZ, R129 ;  /* 0x000000ffffd17224 */ /* 0x000fe200078e0081 */
[----:B------:R-:W-:Y:S01]  /*9ee0*/  MOV R129, R131 ;  /* 0x0000008300817202 */ /* 0x000fe20000000f00 */
[----:B------:R-:W-:Y:S01]  /*9ef0*/  IMAD.MOV.U32 R171, RZ, RZ, R211 ;  /* 0x000000ffffab7224 */ /* 0x000fe200078e00d3 */
[----:B--2---:R-:W-:Y:S01]  /*9f00*/  HMMA.16816.F32 R108, R4, R18, R116 ;  /* 0x00000012046c723c */ /* 0x004fe20000001874 */
[----:B------:R-:W-:Y:S01]  /*9f10*/  IMAD.MOV.U32 R210, RZ, RZ, R152 ;  /* 0x000000ffffd27224 */ /* 0x000fe200078e0098 */
[----:B------:R-:W-:Y:S01]  /*9f20*/  MUFU.EX2 R31, R31 ;  /* 0x0000001f001f7308 */ /* 0x000fe20000000800 */
[----:B------:R-:W-:Y:S01]  /*9f30*/  IMAD.MOV.U32 R211, RZ, RZ, R154 ;  /* 0x000000ffffd37224 */ /* 0x000fe200078e009a */
[----:B------:R-:W-:-:S02]  /*9f40*/  MOV R131, R155 ;  /* 0x0000009b00837202 */ /* 0x000fc40000000f00 */
[----:B------:R-:W-:Y:S06]  /*9f50*/  HMMA.16816.F32 R104, R4, R16, R220 ;  /* 0x000000100468723c */ /* 0x000fec00000018dc */
[----:B-1----:R-:W-:Y:S01]  /*9f60*/  HMMA.16816.F32 R84, R8, R12, R216 ;  /* 0x0000000c0854723c */ /* 0x002fe200000018d8 */
[----:B------:R-:W-:Y:S01]  /*9f70*/  IMAD.MOV.U32 R96, RZ, RZ, R240 ;  /* 0x000000ffff607224 */ /* 0x000fe200078e00f0 */
[----:B------:R-:W1:Y:S01]  /*9f80*/  MUFU.EX2 R30, R30 ;  /* 0x0000001e001e7308 */ /* 0x000e620000000800 */
[----:B------:R-:W-:-:S03]  /*9f90*/  MOV R152, R243 ;  /* 0x000000f300987202 */ /* 0x000fc60000000f00 */
[C---:B------:R-:W-:Y:S06]  /*9fa0*/  HMMA.16816.F32 R88, R4.reuse, R12, R212 ;  /* 0x0000000c0458723c */ /* 0x040fec00000018d4 */
[-C--:B------:R-:W-:Y:S06]  /*9fb0*/  HMMA.16816.F32 R92, R4, R14.reuse, R112 ;  /* 0x0000000e045c723c */ /* 0x080fec0000001870 */
[C---:B------:R-:W-:Y:S01]  /*9fc0*/  HMMA.16816.F32 R56, R8.reuse, R14, R56 ;  /* 0x0000000e0838723c */ /* 0x040fe20000001838 */
[----:B------:R-:W2:Y:S01]  /*9fd0*/  LDSM.16.MT88.4 R12, [R227+0xf000] ;  /* 0x00f00000e30c783b */ /* 0x000ea20000004200 */
        /* <DEDUP_REMOVED lines=23> */
[----:B------:R-:W-:Y:S01]  /*a150*/  FADD.FTZ R0, R0, R168 ;  /* 0x000000a800007221 */ /* 0x000fe20000010000 */
[----:B------:R-:W-:Y:S01]  /*a160*/  MUFU.EX2 R29, R29 ;  /* 0x0000001d001d7308 */ /* 0x000fe20000000800 */
[----:B------:R-:W-:-:S07]  /*a170*/  IMAD.MOV.U32 R155, RZ, RZ, R242 ;  /* 0x000000ffff9b7224 */ /* 0x000fce00078e00f2 */
[----:B------:R-:W-:Y:S08]  /*a180*/  MUFU.EX2 R28, R28 ;  /* 0x0000001c001c7308 */ /* 0x000ff00000000800 */
[----:B------:R-:W-:Y:S01]  /*a190*/  MUFU.EX2 R27, R27 ;  /* 0x0000001b001b7308 */ /* 0x000fe20000000800 */
[C---:B--2---:R-:W-:Y:S07]  /*a1a0*/  HMMA.16816.F32 R120, R4.reuse, R12, R120 ;  /* 0x0000000c0478723c */ /* 0x044fee0000001878 */
[----:B------:R-:W2:Y:S01]  /*a1b0*/  MUFU.EX2 R26, R26 ;  /* 0x0000001a001a7308 */ /* 0x000ea20000000800 */
[----:B------:R-:W-:Y:S07]  /*a1c0*/  HMMA.16816.F32 R40, R4, R14, R124 ;  /* 0x0000000e0428723c */ /* 0x000fee000000187c */
[----:B------:R-:W-:Y:S01]  /*a1d0*/  MUFU.EX2 R25, R25 ;  /* 0x0000001900197308 */ /* 0x000fe20000000800 */
[----:B------:R-:W-:Y:S01]  /*a1e0*/  HMMA.16816.F32 R116, R8, R12, R216 ;  /* 0x0000000c0874723c */ /* 0x000fe200000018d8 */
[----:B------:R-:W-:-:S06]  /*a1f0*/  FADD.FTZ R5, R233, R234 ;  /* 0x000000eae9057221 */ /* 0x000fcc0000010000 */
[----:B------:R-:W3:Y:S01]  /*a200*/  MUFU.EX2 R24, R24 ;  /* 0x0000001800187308 */ /* 0x000ee20000000800 */
[----:B------:R-:W-:Y:S01]  /*a210*/  IMAD.MOV.U32 R216, RZ, RZ, R169 ;  /* 0x000000ffffd87224 */ /* 0x000fe200078e00a9 */
[----:B------:R-:W-:Y:S01]  /*a220*/  MOV R217, R170 ;  /* 0x000000aa00d97202 */ /* 0x000fe20000000f00 */
        /* <DEDUP_REMOVED lines=24> */
[----:B------:R-:W-:Y:S01]  /*a3b0*/  MOV R96, R97 ;  /* 0x0000006100607202 */ /* 0x000fe20000000f00 */
[----:B------:R-:W-:Y:S01]  /*a3c0*/  IMAD.MOV.U32 R97, RZ, RZ, R98 ;  /* 0x000000ffff617224 */ /* 0x000fe200078e0062 */
[----:B------:R4:W-:Y:S01]  /*a3d0*/  MUFU.EX2 R11, R2 ;  /* 0x00000002000b7308 */ /* 0x0009e20000000800 */
[----:B------:R-:W-:Y:S01]  /*a3e0*/  MOV R163, R128 ;  /* 0x0000008000a37202 */ /* 0x000fe20000000f00 */
[----:B------:R-:W-:Y:S01]  /*a3f0*/  IMAD.MOV.U32 R128, RZ, RZ, R229 ;  /* 0x000000ffff807224 */ /* 0x000fe200078e00e5 */
[----:B------:R-:W-:Y:S01]  /*a400*/  MOV R98, R99 ;  /* 0x0000006300627202 */ /* 0x000fe20000000f00 */
[----:B------:R-:W-:Y:S01]  /*a410*/  FADD.FTZ R4, R231, R35 ;  /* 0x00000023e7047221 */ /* 0x000fe20000010000 */
[----:B------:R-:W-:Y:S01]  /*a420*/  MOV R99, R160 ;  /* 0x000000a000637202 */ /* 0x000fe20000000f00 */
[----:B------:R-:W-:Y:S01]  /*a430*/  IMAD.MOV.U32 R160, RZ, RZ, R161 ;  /* 0x000000ffffa07224 */ /* 0x000fe200078e00a1 */
[----:B------:R-:W-:Y:S01]  /*a440*/  MOV R161, R162 ;  /* 0x000000a200a17202 */ /* 0x000fe20000000f00 */
[----:B------:R-:W3:Y:S01]  /*a450*/  LDSM.16.MT88.4 R168, [R225+0xd800] ;  /* 0x00d80000e1a8783b */ /* 0x000ee20000004200 */
[----:B------:R-:W-:Y:S01]  /*a460*/  MOV R162, R163 ;  /* 0x000000a300a27202 */ /* 0x000fe20000000f00 */
[----:B------:R-:W-:Y:S01]  /*a470*/  IMAD.MOV.U32 R163, RZ, RZ, R128 ;  /* 0x000000ffffa37224 */ /* 0x000fe200078e0080 */
[----:B------:R-:W-:Y:S08]  /*a480*/  MUFU.EX2 R23, R23 ;  /* 0x0000001700177308 */ /* 0x000ff00000000800 */
[----:B------:R-:W3:Y:S01]  /*a490*/  MUFU.EX2 R22, R22 ;  /* 0x0000001600167308 */ /* 0x000ee20000000800 */
[----:B----4-:R-:W-:Y:S01]  /*a4a0*/  FADD.FTZ R2, R232, R3 ;  /* 0x00000003e8027221 */ /* 0x010fe20000010000 */
[----:B------:R-:W-:Y:S01]  /*a4b0*/  FADD.FTZ R3, R230, R0 ;  /* 0x00000000e6037221 */ /* 0x000fe20000010000 */
[----:B------:R-:W-:-:S05]  /*a4c0*/  FADD.FTZ R0, R137, R4 ;  /* 0x0000000489007221 */ /* 0x000fca0000010000 */
[----:B------:R-:W-:Y:S01]  /*a4d0*/  MUFU.EX2 R21, R21 ;  /* 0x0000001500157308 */ /* 0x000fe20000000800 */
[----:B------:R-:W-:Y:S01]  /*a4e0*/  FADD.FTZ R2, R224, R2 ;  /* 0x00000002e0027221 */ /* 0x000fe20000010000 */
[----:B------:R-:W-:Y:S01]  /*a4f0*/  FADD.FTZ R4, R216, R3 ;  /* 0x00000003d8047221 */ /* 0x000fe20000010000 */
[----:B------:R-:W-:Y:S02]  /*a500*/  IMAD.MOV.U32 R215, RZ, RZ, R210 ;  /* 0x000000ffffd77224 */ /* 0x000fe400078e00d2 */
[----:B------:R-:W-:Y:S01]  /*a510*/  FADD.FTZ R3, R217, R5 ;  /* 0x00000005d9037221 */ /* 0x000fe20000010000 */
[----:B------:R-:W-:Y:S01]  /*a520*/  FADD.FTZ R2, R218, R2 ;  /* 0x00000002da027221 */ /* 0x000fe20000010000 */
[----:B------:R-:W-:Y:S01]  /*a530*/  MOV R210, R96 ;  /* 0x0000006000d27202 */ /* 0x000fe20000000f00 */
[----:B------:R-:W-:Y:S01]  /*a540*/  IMAD.MOV.U32 R217, RZ, RZ, R161 ;  /* 0x000000ffffd97224 */ /* 0x000fe200078e00a1 */
[----:B------:R-:W-:Y:S01]  /*a550*/  MOV R218, R160 ;  /* 0x000000a000da7202 */ /* 0x000fe20000000f00 */
[----:B------:R-:W-:Y:S01]  /*a560*/  MUFU.EX2 R20, R20 ;  /* 0x0000001400147308 */ /* 0x000fe20000000800 */
[----:B------:R-:W-:Y:S01]  /*a570*/  MOV R216, R162 ;  /* 0x000000a200d87202 */ /* 0x000fe20000000f00 */
[----:B------:R4:W5:Y:S01]  /*a580*/  LDL.LU R243, [R1+0xd4] ;  /* 0x0000d40001f37983 */ /* 0x0009620000300800 */
[----:B------:R-:W-:-:S03]  /*a590*/  MOV R96, R163 ;  /* 0x000000a300607202 */ /* 0x000fc60000000f00 */
[----:B------:R-:W4:Y:S01]  /*a5a0*/  LDSM.16.MT88.4 R160, [R226+0xd800] ;  /* 0x00d80000e2a0783b */ /* 0x000f220000004200 */
[----:B------:R-:W-:-:S03]  /*a5b0*/  FADD.FTZ R10, R153, R4 ;  /* 0x00000004990a7221 */ /* 0x000fc60000010000 */
[----:B------:R-:W4:Y:S01]  /*a5c0*/  LDSM.16.MT88.4 R4, [R227+0xf800] ;  /* 0x00f80000e304783b */ /* 0x000f220000004200 */
[----:B------:R-:W3:Y:S01]  /*a5d0*/  MUFU.EX2 R32, R32 ;  /* 0x0000002000207308 */ /* 0x000ee20000000800 */
[----:B------:R-:W-:Y:S02]  /*a5e0*/  MOV R128, R129 ;  /* 0x0000008100807202 */ /* 0x000fe40000000f00 */
[----:B------:R-:W-:-:S05]  /*a5f0*/  MOV R129, R130 ;  /* 0x0000008200817202 */ /* 0x000fca0000000f00 */
[----:B------:R-:W-:Y:S01]  /*a600*/  MUFU.EX2 R33, R33 ;  /* 0x0000002100217308 */ /* 0x000fe20000000800 */
[----:B------:R-:W-:-:S07]  /*a610*/  IMAD.MOV.U32 R130, RZ, RZ, R136 ;  /* 0x000000ffff827224 */ /* 0x000fce00078e0088 */
[----:B------:R-:W4:Y:S01]  /*a620*/  MUFU.EX2 R34, R34 ;  /* 0x0000002200227308 */ /* 0x000f220000000800 */
        /* <DEDUP_REMOVED lines=13> */
[----:B------:R3:W5:Y:S01]  /*a700*/  LDL.LU R242, [R1+0xd0] ;  /* 0x0000d00001f27983 */ /* 0x0007620000300800 */
[----:B------:R-:W-:Y:S01]  /*a710*/  MOV R130, R152 ;  /* 0x0000009800827202 */ /* 0x000fe20000000f00 */
[----:B------:R-:W-:Y:S01]  /*a720*/  FADD.FTZ R9, R213, R3 ;  /* 0x00000003d5097221 */ /* 0x000fe20000010000 */
[----:B------:R-:W-:Y:S01]  /*a730*/  MOV R114, R214 ;  /* 0x000000d600727202 */ /* 0x000fe20000000f00 */
[----:B------:R-:W-:Y:S01]  /*a740*/  IMAD.MOV.U32 R213, RZ, RZ, R98 ;  /* 0x000000ffffd57224 */ /* 0x000fe200078e0062 */
[----:B------:R-:W-:-:S02]  /*a750*/  MOV R215, R96 ;  /* 0x0000006000d77202 */ /* 0x000fc40000000f00 */
[----:B------:R-:W-:Y:S01]  /*a760*/  MOV R214, R97 ;  /* 0x0000006100d67202 */ /* 0x000fe20000000f00 */
[----:B------:R-:W-:Y:S01]  /*a770*/  IMAD.MOV.U32 R97, RZ, RZ, R129 ;  /* 0x000000ffff617224 */ /* 0x000fe200078e0081 */
[----:B------:R-:W-:Y:S02]  /*a780*/  MOV R212, R99 ;  /* 0x0000006300d47202 */ /* 0x000fe40000000f00 */
[----:B------:R-:W-:Y:S02]  /*a790*/  MOV R96, R128 ;  /* 0x0000008000607202 */ /* 0x000fe40000000f00 */
[----:B------:R-:W-:Y:S02]  /*a7a0*/  MOV R98, R130 ;  /* 0x0000008200627202 */ /* 0x000fe40000000f00 */
[----:B------:R-:W-:Y:S02]  /*a7b0*/  MOV R99, R131 ;  /* 0x0000008300637202 */ /* 0x000fe40000000f00 */
[----:B-1----:R-:W-:-:S02]  /*a7c0*/  F2FP.F16.F32.PACK_AB R128, R30, R31 ;  /* 0x0000001f1e80723e */ /* 0x002fc400000000ff */
[----:B--2---:R-:W-:Y:S02]  /*a7d0*/  F2FP.F16.F32.PACK_AB R129, R26, R27 ;  /* 0x0000001b1a81723e */ /* 0x004fe400000000ff */
[----:B------:R-:W-:Y:S02]  /*a7e0*/  F2FP.F16.F32.PACK_AB R130, R28, R29 ;  /* 0x0000001d1c82723e */ /* 0x000fe400000000ff */
[----:B---3--:R-:W-:Y:S02]  /*a7f0*/  F2FP.F16.F32.PACK_AB R131, R24, R25 ;  /* 0x000000191883723e */ /* 0x008fe400000000ff */
[----:B------:R-:W-:Y:S02]  /*a800*/  F2FP.F16.F32.PACK_AB R124, R22, R23 ;  /* 0x00000017167c723e */ /* 0x000fe400000000ff */
[----:B------:R-:W-:Y:S02]  /*a810*/  F2FP.F16.F32.PACK_AB R125, R32, R20 ;  /* 0x00000014207d723e */ /* 0x000fe400000000ff */
[----:B------:R-:W-:-:S02]  /*a820*/  F2FP.F16.F32.PACK_AB R126, R11, R21 ;  /* 0x000000150b7e723e */ /* 0x000fc400000000ff */
[----:B----4-:R-:W-:Y:S01]  /*a830*/  F2FP.F16.F32.PACK_AB R127, R34, R33 ;  /* 0x00000021227f723e */ /* 0x010fe200000000ff */
[----:B------:R-:W-:Y:S01]  /*a840*/  FADD.FTZ R3, R115, R0 ;  /* 0x0000000073037221 */ /* 0x000fe20000010000 */
[----:B------:R-:W-:Y:S01]  /*a850*/  MOV R154, R241 ;  /* 0x000000f1009a7202 */ /* 0x000fe20000000f00 */
[----:B------:R-:W-:Y:S01]  /*a860*/  FADD.FTZ R8, R114, R2 ;  /* 0x0000000272087221 */ /* 0x000fe20000010000 */
[----:B------:R-:W-:Y:S01]  /*a870*/  MOV R0, R81 ;  /* 0x0000005100007202 */ /* 0x000fe20000000f00 */
[-C--:B------:R-:W-:Y:S01]  /*a880*/  HMMA.16816.F32 R172, R128, R168.reuse, R172 ;  /* 0x000000a880ac723c */ /* 0x080fe200000018ac */
[----:B------:R-:W-:Y:S02]  /*a890*/  MOV R2, R80 ;  /* 0x0000005000027202 */ /* 0x000fe40000000f00 */
[----:B------:R-:W-:Y:S02]  /*a8a0*/  MOV R145, R235 ;  /* 0x000000eb00917202 */ /* 0x000fe40000000f00 */
[----:B------:R-:W-:Y:S01]  /*a8b0*/  MOV R221, R98 ;  /* 0x0000006200dd7202 */ /* 0x000fe20000000f00 */
[----:B------:R-:W-:Y:S01]  /*a8c0*/  HMMA.16816.F32 R204, R124, R168, R204 ;  /* 0x000000a87ccc723c */ /* 0x000fe200000018cc */
[----:B------:R-:W-:Y:S01]  /*a8d0*/  MOV R147, R154 ;  /* 0x0000009a00937202 */ /* 0x000fe20000000f00 */
[----:B------:R-:W-:-:S04]  /*a8e0*/  FADD.FTZ R0, R0, R9 ;  /* 0x0000000900007221 */ /* 0x000fc80000010000 */
[----:B------:R-:W-:Y:S01]  /*a8f0*/  HMMA.16816.F32 R200, R124, R170, R200 ;  /* 0x000000aa7cc8723c */ /* 0x000fe200000018c8 */
[----:B------:R-:W-:Y:S01]  /*a900*/  FADD.FTZ R2, R2, R10 ;  /* 0x0000000a02027221 */ /* 0x000fe20000010000 */
[----:B------:R-:W-:Y:S01]  /*a910*/  MOV R222, R97 ;  /* 0x0000006100de7202 */ /* 0x000fe20000000f00 */
[----:B------:R-:W-:Y:S01]  /*a920*/  IMAD.MOV.U32 R220, RZ, RZ, R99 ;  /* 0x000000ffffdc7224 */ /* 0x000fe200078e0063 */
[----:B------:R-:W1:Y:S02]  /*a930*/  LDSM.16.MT88.4 R152, [R228+0xd800] ;  /* 0x00d80000e498783b */ /* 0x000e640000004200 */
[-C--:B------:R-:W-:Y:S06]  /*a940*/  HMMA.16816.F32 R164, R128, R160.reuse, R164 ;  /* 0x000000a080a4723c */ /* 0x080fec00000018a4 */
[C---:B------:R-:W-:Y:S06]  /*a950*/  HMMA.16816.F32 R196, R124.reuse, R160, R196 ;  /* 0x000000a07cc4723c */ /* 0x040fec00000018c4 */
[----:B------:R-:W-:Y:S01]  /*a960*/  HMMA.16816.F32 R192, R124, R162, R192 ;  /* 0x000000a27cc0723c */ /* 0x000fe200000018c0 */
[----:B------:R-:W-:Y:S01]  /*a970*/  MOV R35, R147 ;  /* 0x0000009300237202 */ /* 0x000fe20000000f00 */
[----:B------:R-:W-:Y:S01]  /*a980*/  IMAD.MOV.U32 R223, RZ, RZ, R96 ;  /* 0x000000ffffdf7224 */ /* 0x000fe200078e0060 */
[----:B------:R-:W-:Y:S03]  /*a990*/  LDSM.16.MT88.4 R112, [R228+0xf800] ;  /* 0x00f80000e470783b */ /* 0x000fe60000004200 */
[C---:B------:R-:W-:Y:S01]  /*a9a0*/  HMMA.16816.F32 R168, R128.reuse, R170, R36 ;  /* 0x000000aa80a8723c */ /* 0x040fe20000001824 */
[----:B------:R-:W-:Y:S04]  /*a9b0*/  LDSM.16.MT88.4 R96, [R226+0xf800] ;  /* 0x00f80000e260783b */ /* 0x000fe80000004200 */
[----:B------:R2:W5:Y:S01]  /*a9c0*/  LDL.LU R241, [R1+0xcc] ;  /* 0x0000cc0001f17983 */ /* 0x0005620000300800 */
[----:B------:R-:W-:Y:S01]  /*a9d0*/  HMMA.16816.F32 R160, R128, R162, R44 ;  /* 0x000000a280a0723c */ /* 0x000fe2000000182c */
[----:B------:R-:W-:Y:S01]  /*a9e0*/  MOV R36, R82 ;  /* 0x0000005200247202 */ /* 0x000fe20000000f00 */
[----:B------:R-:W-:Y:S01]  /*a9f0*/  IMAD.MOV.U32 R38, RZ, RZ, R146 ;  /* 0x000000ffff267224 */ /* 0x000fe200078e0092 */
[----:B------:R-:W-:Y:S01]  /*aa00*/  MOV R37, R144 ;  /* 0x0000009000257202 */ /* 0x000fe20000000f00 */
[----:B------:R2:W5:Y:S03]  /*aa10*/  LDL.LU R240, [R1+0xc8] ;  /* 0x0000c80001f07983 */ /* 0x0005660000300800 */
[----:B------:R-:W-:Y:S01]  /*aa20*/  IMAD.MOV.U32 R47, RZ, RZ, R83 ;  /* 0x000000ffff2f7224 */ /* 0x000fe200078e0053 */
[----:B------:R-:W-:Y:S01]  /*aa30*/  MOV R39, R145 ;  /* 0x0000009100277202 */ /* 0x000fe20000000f00 */
[----:B------:R-:W-:Y:S01]  /*aa40*/  HMMA.16816.F32 R120, R124, R4, R120 ;  /* 0x000000047c78723c */ /* 0x000fe20000001878 */
[----:B------:R-:W-:Y:S01]  /*aa50*/  FADD.FTZ R3, R36, R3 ;  /* 0x0000000324037221 */ /* 0x000fe20000010000 */
[----:B------:R-:W-:-:S04]  /*aa60*/  FADD.FTZ R0, R38, R0 ;  /* 0x0000000026007221 */ /* 0x000fc80000010000 */
[----:B------:R-:W-:Y:S01]  /*aa70*/  HMMA.16816.F32 R116, R128, R4, R116 ;  /* 0x000000048074723c */ /* 0x000fe20000001874 */
[----:B------:R-:W-:Y:S01]  /*aa80*/  FADD.FTZ R2, R37, R2 ;  /* 0x0000000225027221 */ /* 0x000fe20000010000 */
[----:B------:R-:W-:Y:S01]  /*aa90*/  FADD.FTZ R3, R35, R3 ;  /* 0x0000000323037221 */ /* 0x000fe20000010000 */
[----:B------:R-:W3:Y:S04]  /*aaa0*/  LDSM.16.MT88.4 R144, [R227+0xd800] ;  /* 0x00d80000e390783b */ /* 0x000ee80000004200 */
[----:B------:R-:W-:Y:S01]  /*aab0*/  FADD.FTZ R4, R47, R8 ;  /* 0x000000082f047221 */ /* 0x000fe20000010000 */
[----:B------:R-:W-:Y:S01]  /*aac0*/  FADD.FTZ R0, R221, R0 ;  /* 0x00000000dd007221 */ /* 0x000fe20000010000 */
[----:B------:R-:W4:Y:S02]  /*aad0*/  LDSM.16.MT88.4 R80, [R225+0xf800] ;  /* 0x00f80000e150783b */ /* 0x000f240000004200 */
        /* <DEDUP_REMOVED lines=94> */
[----:B------:R-:W-:Y:S05]  /*b0c0*/  STL [R1+0x90], R68 ;  /* 0x0000904401007387 */ /* 0x000fea0000100800 */
        /* <DEDUP_REMOVED lines=174> */
[----:B------:R-:W-:Y:S02]  /*bbb0*/  IMAD.MOV.U32 R0, RZ, RZ, R71 ;  /* 0x000000ffff007224 */ /* 0x000fe400078e0047 */
        /* <DEDUP_REMOVED lines=22> */
[----:B------:R-:W1:Y:S06]  /*bd20*/  LDSM.16.M88.4 R12, [R229+0x1800] ;  /* 0x00180000e50c783b */ /* 0x000e6c0000000200 */
[----:B------:R-:W-:-:S02]  /*bd30*/  IMAD.MOV.U32 R56, RZ, RZ, R72 ;  /* 0x000000ffff387224 */ /* 0x000fc400078e0048 */
        /* <DEDUP_REMOVED lines=46> */
[----:B------:R-:W-:Y:S04]  /*c020*/  LDSM.16.M88.4 R4, [R232+0x6000] ;  /* 0x00600000e804783b */ /* 0x000fe80000000200 */
[----:B------:R-:W1:Y:S02]  /*c030*/  LDSM.16.M88.4 R12, [R239] ;  /* 0x00000000ef0c783b */ /* 0x000e640000000200 */
        /* <DEDUP_REMOVED lines=9> */
[-C--:B-1----:R-:W-:Y:S06]  /*c0d0*/  HMMA.16816.F32 R32, R4, R12.reuse, R220 ;  /* 0x0000000c0420723c */ /* 0x082fec00000018dc */
[----:B------:R-:W-:Y:S01]  /*c0e0*/  HMMA.16816.F32 R48, R8, R12, R48 ;  /* 0x0000000c0830723c */ /* 0x000fe20000001830 */
[----:B------:R-:W-:Y:S02]  /*c0f0*/  IMAD.MOV.U32 R220, RZ, RZ, R28 ;  /* 0x000000ffffdc7224 */ /* 0x000fe400078e001c */
[----:B------:R-:W-:Y:S02]  /*c100*/  IMAD.MOV.U32 R221, RZ, RZ, R3 ;  /* 0x000000ffffdd7224 */ /* 0x000fe400078e0003 */
[----:B------:R-:W-:Y:S01]  /*c110*/  IMAD.MOV.U32 R222, RZ, RZ, R2 ;  /* 0x000000ffffde7224 */ /* 0x000fe200078e0002 */
[----:B------:R-:W-:Y:S01]  /*c120*/  HMMA.16816.F32 R28, R4, R14, R216 ;  /* 0x0000000e041c723c */ /* 0x000fe200000018d8 */
[----:B------:R-:W-:-:S05]  /*c130*/  IMAD.MOV.U32 R223, RZ, RZ, R0 ;  /* 0x000000ffffdf7224 */ /* 0x000fca00078e0000 */
        /* <DEDUP_REMOVED lines=27> */
[----:B------:R-:W-:Y:S02]  /*c2f0*/  IMAD.MOV.U32 R3, RZ, RZ, R41 ;  /* 0x000000ffff037224 */ /* 0x000fe400078e0029 */
[----:B------:R-:W-:Y:S02]  /*c300*/  IMAD.MOV.U32 R2, RZ, RZ, R42 ;  /* 0x000000ffff027224 */ /* 0x000fe400078e002a */
[----:B------:R-:W-:Y:S01]  /*c310*/  IMAD.MOV.U32 R0, RZ, RZ, R43 ;  /* 0x000000ffff007224 */ /* 0x000fe200078e002b */
[----:B-1----:R-:W-:Y:S06]  /*c320*/  HMMA.16816.F32 R56, R4, R14, R28 ;  /* 0x0000000e0438723c */ /* 0x002fec000000181c */
[-C--:B------:R-:W-:Y:S06]  /*c330*/  HMMA.16816.F32 R208, R8, R12.reuse, R48 ;  /* 0x0000000c08d0723c */ /* 0x080fec0000001830 */
[----:B------:R-:W-:Y:S06]  /*c340*/  HMMA.16816.F32 R64, R4, R12, R32 ;  /* 0x0000000c0440723c */ /* 0x000fec0000001820 */
[----:B------:R-:W-:Y:S01]  /*c350*/  HMMA.16816.F32 R28, R8, R14, R20 ;  /* 0x0000000e081c723c */ /* 0x000fe20000001814 */
        /* <DEDUP_REMOVED lines=32> */
[----:B------:R-:W-:Y:S01]  /*c560*/  HMMA.16816.F32 R212, R8, R14, R212 ;  /* 0x0000000e08d4723c */ /* 0x000fe200000018d4 */
[----:B------:R-:W1:Y:S01]  /*c570*/  LDSM.16.M88.4 R12, [R229+0x2800] ;  /* 0x00280000e50c783b */ /* 0x000e620000000200 */
[----:B------:R-:W-:-:S15]  /*c580*/  IMAD.IADD R2, R248, 0x1, -R0 ;  /* 0x00000001f8027824 */ /* 0x000fde00078e0a00 */
[----:B------:R-:W-:-:S01]  /*c590*/  NOP ;  /* 0x0000000000007918 */ /* 0x000fc20000000000 */
[----:B------:R-:W-:Y:S01]  /*c5a0*/  FMUL.FTZ R3, R44, UR25 ;  /* 0x000000192c037c20 */ /* 0x000fe20008410000 */
        /* <DEDUP_REMOVED lines=10> */
[----:B------:R-:W3:Y:S01]  /*c650*/  MUFU.TANH R3, R3 ;  /* 0x0000000300037308 */ /* 0x000ee20000002400 */
[----:B------:R-:W-:Y:S01]  /*c660*/  IABS R2, R2 ;  /* 0x0000000200027213 */ /* 0x000fe20000000000 */
[----:B------:R-:W-:Y:S01]  /*c670*/  UISETP.GT.AND UP0, UPT, UR29, UR15, UPT ;  /* 0x0000000f1d00728c */ /* 0x000fe2000bf04270 */
[----:B------:R-:W-:-:S04]  /*c680*/  DEPBAR.LE SB0, 0x0 ;  /* 0x000080000000791a */ /* 0x000fc80000000000 */
[----:B------:R-:W-:Y:S01]  /*c690*/  I2FP.F32.S32 R2, R2 ;  /* 0x0000000200027245 */ /* 0x000fe20000201400 */
[C---:B-1----:R-:W-:Y:S06]  /*c6a0*/  HMMA.16816.F32 R32, R4.reuse, R12, R32 ;  /* 0x0000000c0420723c */ /* 0x042fec0000001820 */
[-C--:B------:R-:W-:Y:S06]  /*c6b0*/  HMMA.16816.F32 R20, R4, R14.reuse, R20 ;  /* 0x0000000e0414723c */ /* 0x080fec0000001814 */
[C---:B------:R-:W-:Y:S06]  /*c6c0*/  HMMA.16816.F32 R4, R8.reuse, R14, R16 ;  /* 0x0000000e0804723c */ /* 0x040fec0000001810 */
[----:B------:R-:W-:Y:S01]  /*c6d0*/  HMMA.16816.F32 R48, R8, R12, R48 ;  /* 0x0000000c0830723c */ /* 0x000fe20000001830 */
[----:B---3--:R-:W-:Y:S01]  /*c6e0*/  FFMA.FTZ R15, R2, -UR19, R3 ;  /* 0x80000013020f7c23 */ /* 0x008fe20008010003 */
[----:B------:R-:W-:-:S02]  /*c6f0*/  IMAD.IADD R2, R250, 0x1, -R0 ;  /* 0x00000001fa027824 */ /* 0x000fc400078e0a00 */
[----:B------:R-:W-:-:S03]  /*c700*/  FMUL.FTZ R3, R60, UR25 ;  /* 0x000000193c037c20 */ /* 0x000fc60008410000 */
[----:B------:R-:W-:-:S05]  /*c710*/  IABS R2, R2 ;  /* 0x0000000200027213 */ /* 0x000fca0000000000 */
[----:B------:R-:W-:Y:S02]  /*c720*/  IMAD.MOV.U32 R69, RZ, RZ, R21 ;  /* 0x000000ffff457224 */ /* 0x000fe400078e0015 */
[----:B------:R-:W-:Y:S02]  /*c730*/  IMAD.MOV.U32 R73, RZ, RZ, R22 ;  /* 0x000000ffff497224 */ /* 0x000fe400078e0016 */
[----:B------:R-:W-:Y:S02]  /*c740*/  IMAD.MOV.U32 R25, RZ, RZ, R20 ;  /* 0x000000ffff197224 */ /* 0x000fe400078e0014 */
[----:B------:R-:W-:Y:S02]  /*c750*/  IMAD.MOV.U32 R222, RZ, RZ, R5 ;  /* 0x000000ffffde7224 */ /* 0x000fe400078e0005 */
[----:B------:R-:W-:Y:S01]  /*c760*/  FMUL.FTZ R5, R46, UR25 ;  /* 0x000000192e057c20 */ /* 0x000fe20008410000 */
[----:B------:R-:W-:Y:S02]  /*c770*/  IMAD.MOV.U32 R223, RZ, RZ, R6 ;  /* 0x000000ffffdf7224 */ /* 0x000fe400078e0006 */
[----:B------:R-:W-:-:S02]  /*c780*/  IMAD.MOV.U32 R220, RZ, RZ, R4 ;  /* 0x000000ffffdc7224 */ /* 0x000fc400078e0004 */
[----:B------:R-:W-:Y:S01]  /*c790*/  IMAD.MOV.U32 R221, RZ, RZ, R7 ;  /* 0x000000ffffdd7224 */ /* 0x000fe200078e0007 */
[----:B------:R-:W1:Y:S01]  /*c7a0*/  MUFU.TANH R5, R5 ;  /* 0x0000000500057308 */ /* 0x000e620000002400 */
[----:B------:R-:W-:Y:S02]  /*c7b0*/  IMAD.IADD R4, R249, 0x1, -R0 ;  /* 0x00000001f9047824 */ /* 0x000fe400078e0a00 */
[----:B------:R-:W-:-:S05]  /*c7c0*/  IMAD.MOV.U32 R68, RZ, RZ, R23 ;  /* 0x000000ffff447224 */ /* 0x000fca00078e0017 */
[----:B------:R3:W1:Y:S02]  /*c7d0*/  MUFU.TANH R6, R3 ;  /* 0x0000000300067308 */ /* 0x0006640000002400 */
[----:B---3--:R-:W-:-:S05]  /*c7e0*/  IMAD.MOV.U32 R3, RZ, RZ, R2 ;  /* 0x000000ffff037224 */ /* 0x008fca00078e0002 */
[----:B------:R-:W-:Y:S02]  /*c7f0*/  I2FP.F32.S32 R3, R3 ;  /* 0x0000000300037245 */ /* 0x000fe40000201400 */
[----:B------:R-:W-:-:S03]  /*c800*/  IABS R2, R4 ;  /* 0x0000000400027213 */ /* 0x000fc60000000000 */
[----:B-1----:R-:W-:Y:S01]  /*c810*/  FFMA.FTZ R12, R3, -UR19, R5 ;  /* 0x80000013030c7c23 */ /* 0x002fe20008010005 */
[----:B------:R-:W-:Y:S01]  /*c820*/  FMUL.FTZ R3, R62, UR25 ;  /* 0x000000193e037c20 */ /* 0x000fe20008410000 */
[----:B------:R-:W-:-:S03]  /*c830*/  I2FP.F32.S32 R2, R2 ;  /* 0x0000000200027245 */ /* 0x000fc60000201400 */
[----:B------:R1:W3:Y:S01]  /*c840*/  MUFU.TANH R7, R3 ;  /* 0x0000000300077308 */ /* 0x0002e20000002400 */
[----:B------:R-:W-:Y:S01]  /*c850*/  FMUL.FTZ R4, R45, UR25 ;  /* 0x000000192d047c20 */ /* 0x000fe20008410000 */
[----:B------:R-:W-:Y:S01]  /*c860*/  FFMA.FTZ R6, R2, -UR19, R6 ;  /* 0x8000001302067c23 */ /* 0x000fe20008010006 */
[----:B------:R-:W-:-:S05]  /*c870*/  VIADD R2, R0, 0x1 ;  /* 0x0000000100027836 */ /* 0x000fca0000000000 */
[----:B------:R2:W3:Y:S01]  /*c880*/  MUFU.TANH R10, R4 ;  /* 0x00000004000a7308 */ /* 0x0004e20000002400 */
[----:B-1----:R-:W-:-:S05]  /*c890*/  IMAD.IADD R3, R251, 0x1, -R0 ;  /* 0x00000001fb037824 */ /* 0x002fca00078e0a00 */
[----:B------:R-:W-:Y:S01]  /*c8a0*/  IABS R3, R3 ;  /* 0x0000000300037213 */ /* 0x000fe20000000000 */
[----:B------:R-:W-:-:S04]  /*c8b0*/  IMAD.IADD R5, R248, 0x1, -R2 ;  /* 0x00000001f8057824 */ /* 0x000fc800078e0a02 */
[----:B--2---:R-:W-:Y:S01]  /*c8c0*/  IMAD.MOV.U32 R4, RZ, RZ, R3 ;  /* 0x000000ffff047224 */ /* 0x004fe200078e0003 */
[----:B------:R-:W-:-:S04]  /*c8d0*/  IABS R3, R5 ;  /* 0x0000000500037213 */ /* 0x000fc80000000000 */
[----:B------:R-:W-:Y:S02]  /*c8e0*/  I2FP.F32.S32 R4, R4 ;  /* 0x0000000400047245 */ /* 0x000fe40000201400 */
[----:B------:R-:W-:-:S03]  /*c8f0*/  I2FP.F32.S32 R3, R3 ;  /* 0x0000000300037245 */ /* 0x000fc60000201400 */
[----:B---3--:R-:W-:Y:S01]  /*c900*/  FFMA.FTZ R11, R4, -UR19, R7 ;  /* 0x80000013040b7c23 */ /* 0x008fe20008010007 */
[----:B------:R-:W-:Y:S01]  /*c910*/  FMUL.FTZ R4, R47, UR25 ;  /* 0x000000192f047c20 */ /* 0x000fe20008410000 */
[----:B------:R-:W-:Y:S01]  /*c920*/  FFMA.FTZ R10, R3, -UR19, R10 ;  /* 0x80000013030a7c23 */ /* 0x000fe2000801000a */
[----:B------:R-:W-:Y:S01]  /*c930*/  FMUL.FTZ R3, R61, UR25 ;  /* 0x000000193d037c20 */ /* 0x000fe20008410000 */
[C---:B------:R-:W-:Y:S01]  /*c940*/  ISETP.GE.AND P0, PT, R2.reuse, R72, PT ;  /* 0x000000480200720c */ /* 0x040fe20003f06270 */
[----:B------:R1:W2:Y:S01]  /*c950*/  MUFU.TANH R8, R4 ;  /* 0x0000000400087308 */ /* 0x0002a20000002400 */
[C---:B----4-:R-:W-:Y:S01]  /*c960*/  ISETP.GE.AND P6, PT, R2.reuse, R71, PT ;  /* 0x000000470200720c */ /* 0x050fe20003fc6270 */
[----:B------:R-:W-:Y:S01]  /*c970*/  FMUL.FTZ R5, R63, UR25 ;  /* 0x000000193f057c20 */ /* 0x000fe20008410000 */
[C---:B------:R-:W-:Y:S02]  /*c980*/  ISETP.GE.AND P5, PT, R2.reuse, R70, PT ;  /* 0x000000460200720c */ /* 0x040fe40003fa6270 */
[----:B------:R-:W-:-:S02]  /*c990*/  ISETP.GE.AND P4, PT, R2, R252, PT ;  /* 0x000000fc0200720c */ /* 0x000fc40003f86270 */
[C---:B------:R-:W-:Y:S01]  /*c9a0*/  ISETP.LT.OR P0, PT, R2.reuse, R247, P0 ;  /* 0x000000f70200720c */ /* 0x040fe20000701670 */
[----:B------:R3:W4:Y:S01]  /*c9b0*/  MUFU.TANH R7, R3 ;  /* 0x0000000300077308 */ /* 0x0007220000002400 */
[C---:B------:R-:W-:Y:S01]  /*c9c0*/  ISETP.LT.OR P6, PT, R2.reuse, R246, P6 ;  /* 0x000000f60200720c */ /* 0x040fe200037c1670 */
[----:B------:R-:W-:Y:S01]  /*c9d0*/  BAR.SYNC.DEFER_BLOCKING 0x0 ;  /* 0x0000000000007b1d */ /* 0x000fe20000010000 */
[C---:B------:R-:W-:Y:S02]  /*c9e0*/  ISETP.LT.OR P5, PT, R2.reuse, R245, P5 ;  /* 0x000000f50200720c */ /* 0x040fe40002fa1670 */
[----:B------:R-:W-:Y:S01]  /*c9f0*/  ISETP.LT.OR P4, PT, R2, R244, P4 ;  /* 0x000000f40200720c */ /* 0x000fe20002781670 */
[--C-:B-1----:R-:W-:Y:S02]  /*ca00*/  IMAD.IADD R4, R250, 0x1, -R2.reuse ;  /* 0x00000001fa047824 */ /* 0x102fe400078e0a02 */
[----:B------:R-:W1:Y:S03]  /*ca10*/  MUFU.TANH R5, R5 ;  /* 0x0000000500057308 */ /* 0x000e660000002400 */
[----:B------:R-:W-:Y:S01]  /*ca20*/  IABS R9, R4 ;  /* 0x0000000400097213 */ /* 0x000fe20000000000 */
[----:B---3--:R-:W-:-:S02]  /*ca30*/  IMAD.IADD R3, R249, 0x1, -R2 ;  /* 0x00000001f9037824 */ /* 0x008fc400078e0a02 */
[----:B------:R-:W-:-:S05]  /*ca40*/  IMAD.IADD R2, R251, 0x1, -R2 ;  /* 0x00000001fb027824 */ /* 0x000fca00078e0a02 */
[----:B------:R-:W-:Y:S01]  /*ca50*/  IABS R4, R2 ;  /* 0x0000000200047213 */ /* 0x000fe20000000000 */
[----:B------:R-:W-:Y:S01]  /*ca60*/  IMAD.MOV.U32 R2, RZ, RZ, R9 ;  /* 0x000000ffff027224 */ /* 0x000fe200078e0009 */
[----:B------:R-:W-:-:S04]  /*ca70*/  IABS R3, R3 ;  /* 0x0000000300037213 */ /* 0x000fc80000000000 */
[----:B------:R-:W-:Y:S02]  /*ca80*/  I2FP.F32.S32 R2, R2 ;  /* 0x0000000200027245 */ /* 0x000fe40000201400 */
[----:B------:R-:W-:Y:S02]  /*ca90*/  I2FP.F32.S32 R3, R3 ;  /* 0x0000000300037245 */ /* 0x000fe40000201400 */
[----:B------:R-:W-:Y:S01]  /*caa0*/  I2FP.F32.S32 R4, R4 ;  /* 0x0000000400047245 */ /* 0x000fe20000201400 */
[----:B--2---:R-:W-:Y:S01]  /*cab0*/  FFMA.FTZ R8, R2, -UR19, R8 ;  /* 0x8000001302087c23 */ /* 0x004fe20008010008 */
[----:B------:R-:W-:Y:S01]  /*cac0*/  FMUL.FTZ R2, R212, UR25 ;  /* 0x00000019d4027c20 */ /* 0x000fe20008410000 */
[----:B----4-:R-:W-:Y:S01]  /*cad0*/  FFMA.FTZ R7, R3, -UR19, R7 ;  /* 0x8000001303077c23 */ /* 0x010fe20008010007 */
[----:B------:R-:W-:Y:S02]  /*cae0*/  VIADD R3, R0, 0x8 ;  /* 0x0000000800037836 */ /* 0x000fe40000000000 */
[----:B-1----:R-:W-:Y:S01]  /*caf0*/  FFMA.FTZ R14, R4, -UR19, R5 ;  /* 0x80000013040e7c23 */ /* 0x002fe20008010005 */
[----:B------:R-:W-:Y:S01]  /*cb00*/  FMUL.FTZ R4, R214, UR25 ;  /* 0x00000019d6047c20 */ /* 0x000fe20008410000 */
[----:B------:R1:W2:Y:S01]  /*cb10*/  MUFU.TANH R9, R2 ;  /* 0x0000000200097308 */ /* 0x0002a20000002400 */
[----:B------:R-:W-:-:S07]  /*cb20*/  ISETP.GE.AND P3, PT, R0, R72, PT ;  /* 0x000000480000720c */ /* 0x000fce0003f66270 */
[----:B------:R3:W4:Y:S01]  /*cb30*/  MUFU.TANH R16, R4 ;  /* 0x0000000400107308 */ /* 0x0007220000002400 */
[----:B-1----:R-:W-:-:S05]  /*cb40*/  IMAD.IADD R2, R248, 0x1, -R3 ;  /* 0x00000001f8027824 */ /* 0x002fca00078e0a03 */
[----:B------:R-:W-:Y:S01]  /*cb50*/  IABS R2, R2 ;  /* 0x0000000200027213 */ /* 0x000fe20000000000 */
[----:B---3--:R-:W-:-:S03]  /*cb60*/  IMAD.IADD R4, R250, 0x1, -R3 ;  /* 0x00000001fa047824 */ /* 0x008fc600078e0a03 */
[----:B------:R-:W-:Y:S02]  /*cb70*/  I2FP.F32.S32 R5, R2 ;  /* 0x0000000200057245 */ /* 0x000fe40000201400 */
[C---:B------:R-:W-:Y:S02]  /*cb80*/  ISETP.LT.OR P3, PT, R0.reuse, R247, P3 ;  /* 0x000000f70000720c */ /* 0x040fe40001f61670 */
[----:B------:R-:W-:Y:S02]  /*cb90*/  IABS R2, R4 ;  /* 0x0000000400027213 */ /* 0x000fe40000000000 */
[----:B------:R-:W-:Y:S02]  /*cba0*/  FSEL R19, R15, -INF , !P3 ;  /* 0xff8000000f137808 */ /* 0x000fe40005800000 */
[----:B------:R-:W-:Y:S01]  /*cbb0*/  I2FP.F32.S32 R2, R2 ;  /* 0x0000000200027245 */ /* 0x000fe20000201400 */
[----:B--2---:R-:W-:Y:S01]  /*cbc0*/  FFMA.FTZ R13, R5, -UR19, R9 ;  /* 0x80000013050d7c23 */ /* 0x004fe20008010009 */
[----:B------:R-:W-:-:S03]  /*cbd0*/  ISETP.GE.AND P3, PT, R0, R71, PT ;  /* 0x000000470000720c */ /* 0x000fc60003f66270 */
[----:B----4-:R-:W-:Y:S01]  /*cbe0*/  FFMA.FTZ R9, R2, -UR19, R16 ;  /* 0x8000001302097c23 */ /* 0x010fe20008010010 */
[----:B------:R-:W-:Y:S01]  /*cbf0*/  FMUL.FTZ R2, R136, UR25 ;  /* 0x0000001988027c20 */ /* 0x000fe20008410000 */
[----:B------:R-:W-:-:S03]  /*cc00*/  ISETP.LT.OR P3, PT, R0, R246, P3 ;  /* 0x000000f60000720c */ /* 0x000fc60001f61670 */
[----:B------:R1:W2:Y:S01]  /*cc10*/  MUFU.TANH R4, R2 ;  /* 0x0000000200047308 */ /* 0x0002a20000002400 */
[----:B------:R-:W-:Y:S02]  /*cc20*/  FSEL R21, R12, -INF , !P3 ;  /* 0xff8000000c157808 */ /* 0x000fe40005800000 */
[----:B------:R-:W-:-:S04]  /*cc30*/  ISETP.GE.AND P3, PT, R0, R70, PT ;  /* 0x000000460000720c */ /* 0x000fc80003f66270 */
[----:B------:R-:W-:Y:S01]  /*cc40*/  ISETP.LT.OR P3, PT, R0, R245, P3 ;  /* 0x000000f50000720c */ /* 0x000fe20001f61670 */
[----:B-1----:R-:W-:-:S03]  /*cc50*/  IMAD.IADD R2, R249, 0x1, -R3 ;  /* 0x00000001f9027824 */ /* 0x002fc600078e0a03 */
[----:B------:R-:W-:Y:S02]  /*cc60*/  FSEL R22, R6, -INF , !P3 ;  /* 0xff80000006167808 */ /* 0x000fe40005800000 */
[----:B------:R-:W-:Y:S02]  /*cc70*/  IABS R2, R2 ;  /* 0x0000000200027213 */ /* 0x000fe40000000000 */
[C---:B------:R-:W-:Y:S02]  /*cc80*/  ISETP.GE.AND P3, PT, R0.reuse, R252, PT ;  /* 0x000000fc0000720c */ /* 0x040fe40003f66270 */
[----:B------:R-:W-:Y:S02]  /*cc90*/  I2FP.F32.S32 R2, R2 ;  /* 0x0000000200027245 */ /* 0x000fe40000201400 */
[----:B------:R-:W-:-:S03]  /*cca0*/  ISETP.LT.OR P3, PT, R0, R244, P3 ;  /* 0x000000f40000720c */ /* 0x000fc60001f61670 */
[----:B--2---:R-:W-:Y:S01]  /*ccb0*/  FFMA.FTZ R6, R2, -UR19, R4 ;  /* 0x8000001302067c23 */ /* 0x004fe20008010004 */
[----:B------:R-:W-:Y:S01]  /*ccc0*/  FMUL.FTZ R2, R215, UR25 ;  /* 0x00000019d7027c20 */ /* 0x000fe20008410000 */
        /* <DEDUP_REMOVED lines=8> */
[----:B------:R1:W2:Y:S01]  /*cd50*/  MUFU.TANH R10, R2 ;  /* 0x00000002000a7308 */ /* 0x0002a20000002400 */
[----:B------:R-:W-:Y:S01]  /*cd60*/  FMUL.FTZ R7, R138, UR25 ;  /* 0x000000198a077c20 */ /* 0x000fe20008410000 */
[----:B------:R-:W-:Y:S01]  /*cd70*/  FMUL.FTZ R4, R213, UR25 ;  /* 0x00000019d5047c20 */ /* 0x000fe20008410000 */
[C---:B------:R-:W-:Y:S02]  /*cd80*/  ISETP.LT.OR P3, PT, R3.reuse, R247, P3 ;  /* 0x000000f70300720c */ /* 0x040fe40001f61670 */
[----:B------:R-:W-:-:S02]  /*cd90*/  ISETP.LT.OR P0, PT, R3, R246, P0 ;  /* 0x000000f60300720c */ /* 0x000fc40000701670 */
[C---:B------:R-:W-:Y:S02]  /*cda0*/  ISETP.LT.OR P6, PT, R3.reuse, R245, P6 ;  /* 0x000000f50300720c */ /* 0x040fe400037c1670 */
[----:B------:R-:W-:Y:S01]  /*cdb0*/  ISETP.LT.OR P5, PT, R3, R244, P5 ;  /* 0x000000f40300720c */ /* 0x000fe20002fa1670 */
[----:B------:R-:W-:Y:S01]  /*cdc0*/  IMAD.IADD R3, R251, 0x1, -R3 ;  /* 0x00000001fb037824 */ /* 0x000fe200078e0a03 */
[----:B------:R3:W-:Y:S01]  /*cdd0*/  MUFU.TANH R11, R4 ;  /* 0x00000004000b7308 */ /* 0x0007e20000002400 */
[----:B-1----:R-:W-:-:S07]  /*cde0*/  VIADD R2, R0, 0x9 ;  /* 0x0000000900027836 */ /* 0x002fce0000000000 */
[----:B------:R-:W1:Y:S01]  /*cdf0*/  MUFU.TANH R7, R7 ;  /* 0x0000000700077308 */ /* 0x000e620000002400 */
[----:B------:R-:W-:Y:S01]  /*ce00*/  IMAD.IADD R5, R250, 0x1, -R2 ;  /* 0x00000001fa057824 */ /* 0x000fe200078e0a02 */
[----:B------:R-:W-:-:S04]  /*ce10*/  IABS R8, R3 ;  /* 0x0000000300087213 */ /* 0x000fc80000000000 */
[----:B------:R-:W-:Y:S01]  /*ce20*/  IABS R3, R5 ;  /* 0x0000000500037213 */ /* 0x000fe20000000000 */
[----:B---3--:R-:W-:Y:S02]  /*ce30*/  IMAD.IADD R4, R248, 0x1, -R2 ;  /* 0x00000001f8047824 */ /* 0x008fe400078e0a02 */
[----:B------:R-:W-:Y:S01]  /*ce40*/  IMAD.MOV.U32 R5, RZ, RZ, R8 ;  /* 0x000000ffff057224 */ /* 0x000fe200078e0008 */
[----:B------:R-:W-:Y:S02]  /*ce50*/  I2FP.F32.S32 R3, R3 ;  /* 0x0000000300037245 */ /* 0x000fe40000201400 */
[----:B------:R-:W-:Y:S02]  /*ce60*/  IABS R4, R4 ;  /* 0x0000000400047213 */ /* 0x000fe40000000000 */
[----:B------:R-:W-:Y:S02]  /*ce70*/  I2FP.F32.S32 R5, R5 ;  /* 0x0000000500057245 */ /* 0x000fe40000201400 */
[----:B------:R-:W-:Y:S01]  /*ce80*/  I2FP.F32.S32 R4, R4 ;  /* 0x0000000400047245 */ /* 0x000fe20000201400 */
[----:B--2---:R-:W-:Y:S01]  /*ce90*/  FFMA.FTZ R10, R3, -UR19, R10 ;  /* 0x80000013030a7c23 */ /* 0x004fe2000801000a */
[----:B------:R-:W-:Y:S01]  /*cea0*/  FMUL.FTZ R3, R137, UR25 ;  /* 0x0000001989037c20 */ /* 0x000fe20008410000 */
[----:B-1----:R-:W-:Y:S01]  /*ceb0*/  FFMA.FTZ R12, R5, -UR19, R7 ;  /* 0x80000013050c7c23 */ /* 0x002fe20008010007 */
[----:B------:R-:W-:Y:S01]  /*cec0*/  FSEL R44, R14, -INF , !P4 ;  /* 0xff8000000e2c7808 */ /* 0x000fe20006000000 */
[----:B------:R-:W-:Y:S01]  /*ced0*/  FFMA.FTZ R11, R4, -UR19, R11 ;  /* 0x80000013040b7c23 */ /* 0x000fe2000801000b */
[----:B------:R-:W-:Y:S01]  /*cee0*/  FMUL.FTZ R4, R139, UR25 ;  /* 0x000000198b047c20 */ /* 0x000fe20008410000 */
[----:B------:R-:W-:Y:S01]  /*cef0*/  FSEL R17, R13, -INF , !P3 ;  /* 0xff8000000d117808 */ /* 0x000fe20005800000 */
[----:B------:R1:W2:Y:S01]  /*cf00*/  MUFU.TANH R5, R3 ;  /* 0x0000000300057308 */ /* 0x0002a20000002400 */
[----:B------:R-:W-:-:S02]  /*cf10*/  FSEL R18, R9, -INF , !P0 ;  /* 0xff80000009127808 */ /* 0x000fc40004000000 */
[----:B------:R-:W-:Y:S02]  /*cf20*/  FSEL R42, R6, -INF , !P6 ;  /* 0xff800000062a7808 */ /* 0x000fe40007000000 */
[C---:B------:R-:W-:Y:S02]  /*cf30*/  ISETP.GE.AND P4, PT, R2.reuse, R72, PT ;  /* 0x000000480200720c */ /* 0x040fe40003f86270 */
[C---:B------:R-:W-:Y:S02]  /*cf40*/  ISETP.GE.AND P3, PT, R2.reuse, R71, PT ;  /* 0x000000470200720c */ /* 0x040fe40003f66270 */
[C---:B------:R-:W-:Y:S02]  /*cf50*/  ISETP.GE.AND P0, PT, R2.reuse, R70, PT ;  /* 0x000000460200720c */ /* 0x040fe40003f06270 */
[C---:B------:R-:W-:Y:S01]  /*cf60*/  ISETP.GE.AND P6, PT, R2.reuse, R252, PT ;  /* 0x000000fc0200720c */ /* 0x040fe20003fc6270 */
[----:B------:R-:W3:Y:S01]  /*cf70*/  MUFU.TANH R4, R4 ;  /* 0x0000000400047308 */ /* 0x000ee20000002400 */
[C---:B------:R-:W-:Y:S01]  /*cf80*/  ISETP.LT.OR P4, PT, R2.reuse, R247, P4 ;  /* 0x000000f70200720c */ /* 0x040fe20002781670 */
[----:B-1----:R-:W-:Y:S01]  /*cf90*/  IMAD.IADD R3, R249, 0x1, -R2 ;  /* 0x00000001f9037824 */ /* 0x002fe200078e0a02 */
[----:B------:R-:W-:-:S02]  /*cfa0*/  ISETP.LT.OR P3, PT, R2, R246, P3 ;  /* 0x000000f60200720c */ /* 0x000fc40001f61670 */
[C---:B------:R-:W-:Y:S02]  /*cfb0*/  ISETP.LT.OR P0, PT, R2.reuse, R245, P0 ;  /* 0x000000f50200720c */ /* 0x040fe40000701670 */
[----:B------:R-:W-:Y:S01]  /*cfc0*/  ISETP.LT.OR P6, PT, R2, R244, P6 ;  /* 0x000000f40200720c */ /* 0x000fe200037c1670 */
[----:B------:R-:W-:Y:S01]  /*cfd0*/  IMAD.IADD R2, R251, 0x1, -R2 ;  /* 0x00000001fb027824 */ /* 0x000fe200078e0a02 */
[----:B------:R-:W-:Y:S01]  /*cfe0*/  IABS R7, R3 ;  /* 0x0000000300077213 */ /* 0x000fe20000000000 */
[----:B------:R-:W-:-:S03]  /*cff0*/  FMUL.FTZ R3, R208, UR25 ;  /* 0x00000019d0037c20 */ /* 0x000fc60008410000 */
[----:B------:R-:W-:Y:S01]  /*d000*/  IABS R6, R2 ;  /* 0x0000000200067213 */ /* 0x000fe20000000000 */
[----:B------:R-:W-:Y:S01]  /*d010*/  IMAD.MOV.U32 R2, RZ, RZ, R7 ;  /* 0x000000ffff027224 */ /* 0x000fe200078e0007 */
[----:B------:R1:W-:Y:S04]  /*d020*/  MUFU.TANH R9, R3 ;  /* 0x0000000300097308 */ /* 0x0003e80000002400 */
[----:B------:R-:W-:-:S05]  /*d030*/  I2FP.F32.S32 R2, R2 ;  /* 0x0000000200027245 */ /* 0x000fca0000201400 */
[----:B--2---:R-:W-:Y:S01]  /*d040*/  FFMA.FTZ R8, R2, -UR19, R5 ;  /* 0x8000001302087c23 */ /* 0x004fe20008010005 */
[----:B------:R-:W-:Y:S01]  /*d050*/  FMUL.FTZ R2, R64, UR25 ;  /* 0x0000001940027c20 */ /* 0x000fe20008410000 */
[----:B-1----:R-:W-:Y:S01]  /*d060*/  I2FP.F32.S32 R3, R6 ;  /* 0x0000000600037245 */ /* 0x002fe20000201400 */
[----:B------:R-:W-:-:S04]  /*d070*/  FMUL.FTZ R6, R210, UR25 ;  /* 0x00000019d2067c20 */ /* 0x000fc80008410000 */
[----:B---3--:R-:W-:Y:S01]  /*d080*/  FFMA.FTZ R13, R3, -UR19, R4 ;  /* 0x80000013030d7c23 */ /* 0x008fe20008010004 */
[----:B------:R-:W-:Y:S01]  /*d090*/  VIADD R3, R0, 0x10 ;  /* 0x0000001000037836 */ /* 0x000fe20000000000 */
[----:B------:R1:W2:Y:S03]  /*d0a0*/  MUFU.TANH R7, R6 ;  /* 0x0000000600077308 */ /* 0x0002a60000002400 */
[----:B------:R-:W-:-:S05]  /*d0b0*/  IMAD.IADD R4, R248, 0x1, -R3 ;  /* 0x00000001f8047824 */ /* 0x000fca00078e0a03 */
[----:B------:R3:W4:Y:S01]  /*d0c0*/  MUFU.TANH R14, R2 ;  /* 0x00000002000e7308 */ /* 0x0007220000002400 */
[----:B------:R-:W-:Y:S01]  /*d0d0*/  IABS R5, R4 ;  /* 0x0000000400057213 */ /* 0x000fe20000000000 */
[--C-:B-1----:R-:W-:Y:S02]  /*d0e0*/  IMAD.IADD R6, R249, 0x1, -R3.reuse ;  /* 0x00000001f9067824 */ /* 0x102fe400078e0a03 */
[----:B---3--:R-:W-:-:S05]  /*d0f0*/  IMAD.IADD R2, R250, 0x1, -R3 ;  /* 0x00000001fa027824 */ /* 0x008fca00078e0a03 */
[----:B------:R-:W-:Y:S02]  /*d100*/  IABS R4, R2 ;  /* 0x0000000200047213 */ /* 0x000fe40000000000 */
[----:B------:R-:W-:Y:S02]  /*d110*/  IABS R2, R6 ;  /* 0x0000000600027213 */ /* 0x000fe40000000000 */
[----:B------:R-:W-:Y:S02]  /*d120*/  I2FP.F32.S32 R4, R4 ;  /* 0x0000000400047245 */ /* 0x000fe40000201400 */
[----:B------:R-:W-:Y:S02]  /*d130*/  I2FP.F32.S32 R2, R2 ;  /* 0x0000000200027245 */ /* 0x000fe40000201400 */
[----:B------:R-:W-:Y:S01]  /*d140*/  FSEL R43, R12, -INF , !P5 ;  /* 0xff8000000c2b7808 */ /* 0x000fe20006800000 */
[----:B--2---:R-:W-:Y:S01]  /*d150*/  FFMA.FTZ R7, R4, -UR19, R7 ;  /* 0x8000001304077c23 */ /* 0x004fe20008010007 */
[----:B------:R-:W-:Y:S01]  /*d160*/  FMUL.FTZ R4, R209, UR25 ;  /* 0x00000019d1047c20 */ /* 0x000fe20008410000 */
[----:B----4-:R-:W-:Y:S01]  /*d170*/  FFMA.FTZ R6, R2, -UR19, R14 ;  /* 0x8000001302067c23 */ /* 0x010fe2000801000e */
[----:B------:R-:W-:Y:S01]  /*d180*/  FSEL R15, R11, -INF , !P4 ;  /* 0xff8000000b0f7808 */ /* 0x000fe20006000000 */
[----:B------:R-:W-:Y:S01]  /*d190*/  FMUL.FTZ R2, R211, UR25 ;  /* 0x00000019d3027c20 */ /* 0x000fe20008410000 */
[----:B------:R-:W-:-:S02]  /*d1a0*/  FSEL R16, R10, -INF , !P3 ;  /* 0xff8000000a107808 */ /* 0x000fc40005800000 */
[----:B------:R-:W-:Y:S02]  /*d1b0*/  FSEL R40, R8, -INF , !P0 ;  /* 0xff80000008287808 */ /* 0x000fe40004000000 */
[C---:B------:R-:W-:Y:S02]  /*d1c0*/  ISETP.GE.AND P5, PT, R3.reuse, R72, PT ;  /* 0x000000480300720c */ /* 0x040fe40003fa6270 */
[C---:B------:R-:W-:Y:S02]  /*d1d0*/  ISETP.GE.AND P4, PT, R3.reuse, R71, PT ;  /* 0x000000470300720c */ /* 0x040fe40003f86270 */
[C---:B------:R-:W-:Y:S02]  /*d1e0*/  ISETP.GE.AND P3, PT, R3.reuse, R70, PT ;  /* 0x000000460300720c */ /* 0x040fe40003f66270 */
[----:B------:R-:W-:Y:S01]  /*d1f0*/  ISETP.GE.AND P0, PT, R3, R252, PT ;  /* 0x000000fc0300720c */ /* 0x000fe20003f06270 */
[----:B------:R1:W-:Y:S01]  /*d200*/  MUFU.TANH R14, R4 ;  /* 0x00000004000e7308 */ /* 0x0003e20000002400 */
[----:B------:R-:W-:-:S02]  /*d210*/  I2FP.F32.S32 R5, R5 ;  /* 0x0000000500057245 */ /* 0x000fc40000201400 */
[C---:B------:R-:W-:Y:S02]  /*d220*/  ISETP.LT.OR P5, PT, R3.reuse, R247, P5 ;  /* 0x000000f70300720c */ /* 0x040fe40002fa1670 */
[C---:B------:R-:W-:Y:S02]  /*d230*/  ISETP.LT.OR P4, PT, R3.reuse, R246, P4 ;  /* 0x000000f60300720c */ /* 0x040fe40002781670 */
[C---:B------:R-:W-:Y:S01]  /*d240*/  ISETP.LT.OR P3, PT, R3.reuse, R245, P3 ;  /* 0x000000f50300720c */ /* 0x040fe20001f61670 */
[----:B------:R2:W-:Y:S01]  /*d250*/  MUFU.TANH R10, R2 ;  /* 0x00000002000a7308 */ /* 0x0005e20000002400 */
[----:B------:R-:W-:Y:S01]  /*d260*/  ISETP.LT.OR P0, PT, R3, R244, P0 ;  /* 0x000000f40300720c */ /* 0x000fe20000701670 */
[----:B------:R-:W-:Y:S02]  /*d270*/  IMAD.IADD R3, R251, 0x1, -R3 ;  /* 0x00000001fb037824 */ /* 0x000fe400078e0a03 */
[----:B------:R-:W-:Y:S01]  /*d280*/  FFMA.FTZ R9, R5, -UR19, R9 ;  /* 0x8000001305097c23 */ /* 0x000fe20008010009 */
[----:B-1----:R-:W-:-:S02]  /*d290*/  FMUL.FTZ R4, R66, UR25 ;  /* 0x0000001942047c20 */ /* 0x002fc40008410000 */
[----:B------:R-:W-:Y:S02]  /*d2a0*/  IABS R11, R3 ;  /* 0x00000003000b7213 */ /* 0x000fe40000000000 */
[----:B------:R1:W3:Y:S01]  /*d2b0*/  MUFU.TANH R8, R4 ;  /* 0x0000000400087308 */ /* 0x0002e20000002400 */
[----:B--2---:R-:W-:-:S04]  /*d2c0*/  VIADD R2, R0, 0x11 ;  /* 0x0000001100027836 */ /* 0x004fc80000000000 */
[----:B------:R-:W-:-:S05]  /*d2d0*/  IMAD.IADD R5, R250, 0x1, -R2 ;  /* 0x00000001fa057824 */ /* 0x000fca00078e0a02 */
[----:B------:R-:W-:Y:S01]  /*d2e0*/  IABS R3, R5 ;  /* 0x0000000500037213 */ /* 0x000fe20000000000 */
[----:B------:R-:W-:Y:S02]  /*d2f0*/  IMAD.MOV.U32 R5, RZ, RZ, R11 ;  /* 0x000000ffff057224 */ /* 0x000fe400078e000b */
[----:B-1----:R-:W-:-:S03]  /*d300*/  IMAD.IADD R4, R248, 0x1, -R2 ;  /* 0x00000001f8047824 */ /* 0x002fc600078e0a02 */
[----:B------:R-:W-:Y:S02]  /*d310*/  I2FP.F32.S32 R5, R5 ;  /* 0x0000000500057245 */ /* 0x000fe40000201400 */
[----:B------:R-:W-:Y:S02]  /*d320*/  I2FP.F32.S32 R3, R3 ;  /* 0x0000000300037245 */ /* 0x000fe40000201400 */
[----:B------:R-:W-:Y:S01]  /*d330*/  IABS R4, R4 ;  /* 0x0000000400047213 */ /* 0x000fe20000000000 */
[----:B---3--:R-:W-:Y:S01]  /*d340*/  FFMA.FTZ R12, R5, -UR19, R8 ;  /* 0x80000013050c7c23 */ /* 0x008fe20008010008 */
[----:B------:R-:W-:Y:S02]  /*d350*/  FSEL R5, R9, -INF , !P5 ;  /* 0xff80000009057808 */ /* 0x000fe40006800000 */
[----:B------:R-:W-:Y:S01]  /*d360*/  I2FP.F32.S32 R4, R4 ;  /* 0x0000000400047245 */ /* 0x000fe20000201400 */
[----:B------:R-:W-:Y:S01]  /*d370*/  FFMA.FTZ R10, R3, -UR19, R10 ;  /* 0x80000013030a7c23 */ /* 0x000fe2000801000a */
[----:B------:R-:W-:Y:S01]  /*d380*/  FMUL.FTZ R3, R65, UR25 ;  /* 0x0000001941037c20 */ /* 0x000fe20008410000 */
[----:B------:R-:W-:Y:S01]  /*d390*/  IMAD.MOV.U32 R212, RZ, RZ, R25 ;  /* 0x000000ffffd47224 */ /* 0x000fe200078e0019 */
[----:B------:R-:W-:Y:S01]  /*d3a0*/  FSEL R41, R13, -INF , !P6 ;  /* 0xff8000000d297808 */ /* 0x000fe20007000000 */
[----:B------:R-:W-:Y:S01]  /*d3b0*/  FFMA.FTZ R11, R4, -UR19, R14 ;  /* 0x80000013040b7c23 */ /* 0x000fe2000801000e */
[----:B------:R-:W-:Y:S01]  /*d3c0*/  FMUL.FTZ R4, R67, UR25 ;  /* 0x0000001943047c20 */ /* 0x000fe20008410000 */
[----:B------:R1:W-:Y:S01]  /*d3d0*/  STL [R1+0x1c], R5 ;  /* 0x00001c0501007387 */ /* 0x0003e20000100800 */
[----:B------:R-:W-:-:S02]  /*d3e0*/  FSEL R66, R7, -INF , !P4 ;  /* 0xff80000007427808 */ /* 0x000fc40006000000 */
[----:B------:R-:W-:Y:S02]  /*d3f0*/  FSEL R25, R6, -INF , !P3 ;  /* 0xff80000006197808 */ /* 0x000fe40005800000 */
[C---:B------:R-:W-:Y:S02]  /*d400*/  ISETP.GE.AND P6, PT, R2.reuse, R72, PT ;  /* 0x000000480200720c */ /* 0x040fe40003fc6270 */
[C---:B------:R-:W-:Y:S02]  /*d410*/  ISETP.GE.AND P5, PT, R2.reuse, R71, PT ;  /* 0x000000470200720c */ /* 0x040fe40003fa6270 */
[C---:B------:R-:W-:Y:S02]  /*d420*/  ISETP.GE.AND P4, PT, R2.reuse, R70, PT ;  /* 0x000000460200720c */ /* 0x040fe40003f86270 */
[C---:B------:R-:W-:Y:S01]  /*d430*/  ISETP.GE.AND P3, PT, R2.reuse, R252, PT ;  /* 0x000000fc0200720c */ /* 0x040fe20003f66270 */
[----:B------:R-:W-:Y:S01]  /*d440*/  MUFU.TANH R4, R4 ;  /* 0x0000000400047308 */ /* 0x000fe20000002400 */
[----:B------:R-:W-:-:S02]  /*d450*/  ISETP.LT.OR P6, PT, R2, R247, P6 ;  /* 0x000000f70200720c */ /* 0x000fc400037c1670 */
[C---:B------:R-:W-:Y:S02]  /*d460*/  ISETP.LT.OR P5, PT, R2.reuse, R246, P5 ;  /* 0x000000f60200720c */ /* 0x040fe40002fa1670 */
[C---:B------:R-:W-:Y:S02]  /*d470*/  ISETP.LT.OR P4, PT, R2.reuse, R245, P4 ;  /* 0x000000f50200720c */ /* 0x040fe40002781670 */
[----:B------:R-:W-:Y:S01]  /*d480*/  ISETP.LT.OR P3, PT, R2, R244, P3 ;  /* 0x000000f40200720c */ /* 0x000fe20001f61670 */
[----:B-1----:R1:W2:Y:S02]  /*d490*/  MUFU.TANH R5, R3 ;  /* 0x0000000300057308 */ /* 0x0022a40000002400 */
[--C-:B-1----:R-:W-:Y:S02]  /*d4a0*/  IMAD.IADD R3, R249, 0x1, -R2.reuse ;  /* 0x00000001f9037824 */ /* 0x102fe400078e0a02 */
[----:B------:R-:W-:-:S03]  /*d4b0*/  IMAD.IADD R2, R251, 0x1, -R2 ;  /* 0x00000001fb027824 */ /* 0x000fc600078e0a02 */
[----:B------:R-:W-:Y:S02]  /*d4c0*/  IABS R7, R3 ;  /* 0x0000000300077213 */ /* 0x000fe40000000000 */
[----:B------:R-:W-:Y:S01]  /*d4d0*/  IABS R6, R2 ;  /* 0x0000000200067213 */ /* 0x000fe20000000000 */
[----:B------:R-:W-:Y:S02]  /*d4e0*/  FMUL.FTZ R3, R28, UR25 ;  /* 0x000000191c037c20 */ /* 0x000fe40008410000 */
[----:B------:R-:W-:Y:S02]  /*d4f0*/  IMAD.MOV.U32 R2, RZ, RZ, R7 ;  /* 0x000000ffff027224 */ /* 0x000fe400078e0007 */
[----:B------:R1:W-:Y:S03]  /*d500*/  MUFU.TANH R9, R3 ;  /* 0x0000000300097308 */ /* 0x0003e60000002400 */
[----:B------:R-:W-:-:S05]  /*d510*/  I2FP.F32.S32 R2, R2 ;  /* 0x0000000200027245 */ /* 0x000fca0000201400 */
[----:B--2---:R-:W-:Y:S01]  /*d520*/  FFMA.FTZ R8, R2, -UR19, R5 ;  /* 0x8000001302087c23 */ /* 0x004fe20008010005 */
[----:B------:R-:W-:Y:S01]  /*d530*/  FMUL.FTZ R2, R56, UR25 ;  /* 0x0000001938027c20 */ /* 0x000fe20008410000 */
[----:B-1----:R-:W-:Y:S01]  /*d540*/  I2FP.F32.S32 R3, R6 ;  /* 0x0000000600037245 */ /* 0x002fe20000201400 */
[----:B------:R-:W-:-:S04]  /*d550*/  FMUL.FTZ R6, R30, UR25 ;  /* 0x000000191e067c20 */ /* 0x000fc80008410000 */
[----:B------:R-:W-:Y:S01]  /*d560*/  FFMA.FTZ R13, R3, -UR19, R4 ;  /* 0x80000013030d7c23 */ /* 0x000fe20008010004 */
[----:B------:R-:W-:Y:S01]  /*d570*/  VIADD R3, R0, 0x18 ;  /* 0x0000001800037836 */ /* 0x000fe20000000000 */
[----:B------:R1:W-:Y:S03]  /*d580*/  MUFU.TANH R14, R2 ;  /* 0x00000002000e7308 */ /* 0x0003e60000002400 */
[----:B------:R-:W-:-:S05]  /*d590*/  IMAD.IADD R4, R248, 0x1, -R3 ;  /* 0x00000001f8047824 */ /* 0x000fca00078e0a03 */
[----:B------:R2:W3:Y:S01]  /*d5a0*/  MUFU.TANH R7, R6 ;  /* 0x0000000600077308 */ /* 0x0004e20000002400 */
[----:B------:R-:W-:Y:S01]  /*d5b0*/  IABS R5, R4 ;  /* 0x0000000400057213 */ /* 0x000fe20000000000 */
[--C-:B-1----:R-:W-:Y:S02]  /*d5c0*/  IMAD.IADD R2, R250, 0x1, -R3.reuse ;  /* 0x00000001fa027824 */ /* 0x102fe400078e0a03 */
[----:B--2---:R-:W-:-:S03]  /*d5d0*/  IMAD.IADD R6, R249, 0x1, -R3 ;  /* 0x00000001f9067824 */ /* 0x004fc600078e0a03 */
[----:B------:R-:W-:Y:S02]  /*d5e0*/  IABS R4, R2 ;  /* 0x0000000200047213 */ /* 0x000fe40000000000 */
[----:B------:R-:W-:Y:S02]  /*d5f0*/  IABS R2, R6 ;  /* 0x0000000600027213 */ /* 0x000fe40000000000 */
[----:B------:R-:W-:Y:S02]  /*d600*/  I2FP.F32.S32 R4, R4 ;  /* 0x0000000400047245 */ /* 0x000fe40000201400 */
[----:B------:R-:W-:Y:S02]  /*d610*/  I2FP.F32.S32 R2, R2 ;  /* 0x0000000200027245 */ /* 0x000fe40000201400 */
[----:B------:R-:W-:Y:S01]  /*d620*/  FSEL R45, R12, -INF , !P0 ;  /* 0xff8000000c2d7808 */ /* 0x000fe20004000000 */
[----:B---3--:R-:W-:Y:S02]  /*d630*/  FFMA.FTZ R7, R4, -UR19, R7 ;  /* 0x8000001304077c23 */ /* 0x008fe40008010007 */
[----:B------:R-:W-:Y:S01]  /*d640*/  FFMA.FTZ R6, R2, -UR19, R14 ;  /* 0x8000001302067c23 */ /* 0x000fe2000801000e */
[----:B------:R-:W-:Y:S01]  /*d650*/  FMUL.FTZ R2, R31, UR25 ;  /* 0x000000191f027c20 */ /* 0x000fe20008410000 */
[----:B------:R-:W-:Y:S01]  /*d660*/  FMUL.FTZ R4, R29, UR25 ;  /* 0x000000191d047c20 */ /* 0x000fe20008410000 */
[----:B------:R-:W-:-:S02]  /*d670*/  FSEL R63, R11, -INF , !P6 ;  /* 0xff8000000b3f7808 */ /* 0x000fc40007000000 */
[----:B------:R-:W-:Y:S02]  /*d680*/  FSEL R62, R10, -INF , !P5 ;  /* 0xff8000000a3e7808 */ /* 0x000fe40006800000 */
[----:B------:R-:W-:Y:S02]  /*d690*/  FSEL R27, R8, -INF , !P4 ;  /* 0xff800000081b7808 */ /* 0x000fe40006000000 */
[C---:B------:R-:W-:Y:S02]  /*d6a0*/  ISETP.GE.AND P0, PT, R3.reuse, R72, PT ;  /* 0x000000480300720c */ /* 0x040fe40003f06270 */
[C---:B------:R-:W-:Y:S02]  /*d6b0*/  ISETP.GE.AND P6, PT, R3.reuse, R71, PT ;  /* 0x000000470300720c */ /* 0x040fe40003fc6270 */
[C---:B------:R-:W-:Y:S02]  /*d6c0*/  ISETP.GE.AND P5, PT, R3.reuse, R70, PT ;  /* 0x000000460300720c */ /* 0x040fe40003fa6270 */
[----:B------:R-:W-:Y:S01]  /*d6d0*/  ISETP.GE.AND P4, PT, R3, R252, PT ;  /* 0x000000fc0300720c */ /* 0x000fe20003f86270 */
[----:B------:R1:W2:Y:S01]  /*d6e0*/  MUFU.TANH R10, R2 ;  /* 0x00000002000a7308 */ /* 0x0002a20000002400 */
        /* <DEDUP_REMOVED lines=8> */
[----:B-1----:R-:W-:-:S02]  /*d770*/  VIADD R2, R0, 0x19 ;  /* 0x0000001900027836 */ /* 0x002fc40000000000 */
[----:B------:R-:W-:Y:S02]  /*d780*/  IABS R11, R3 ;  /* 0x00000003000b7213 */ /* 0x000fe40000000000 */
[----:B------:R-:W-:Y:S02]  /*d790*/  IMAD.IADD R5, R250, 0x1, -R2 ;  /* 0x00000001fa057824 */ /* 0x000fe400078e0a02 */
[----:B---3--:R-:W-:-:S04]  /*d7a0*/  FMUL.FTZ R4, R58, UR25 ;  /* 0x000000193a047c20 */ /* 0x008fc80008410000 */
[----:B------:R1:W3:Y:S01]  /*d7b0*/  MUFU.TANH R8, R4 ;  /* 0x0000000400087308 */ /* 0x0002e20000002400 */
[----:B------:R-:W-:Y:S01]  /*d7c0*/  IABS R3, R5 ;  /* 0x0000000500037213 */ /* 0x000fe20000000000 */
[----:B------:R-:W-:-:S03]  /*d7d0*/  IMAD.MOV.U32 R5, RZ, RZ, R11 ;  /* 0x000000ffff057224 */ /* 0x000fc600078e000b */
[----:B------:R-:W-:Y:S01]  /*d7e0*/  I2FP.F32.S32 R3, R3 ;  /* 0x0000000300037245 */ /* 0x000fe20000201400 */
[----:B-1----:R-:W-:-:S05]  /*d7f0*/  IMAD.IADD R4, R248, 0x1, -R2 ;  /* 0x00000001f8047824 */ /* 0x002fca00078e0a02 */
[----:B------:R-:W-:Y:S01]  /*d800*/  IABS R4, R4 ;  /* 0x0000000400047213 */ /* 0x000fe20000000000 */
[----:B--2---:R-:W-:Y:S01]  /*d810*/  FFMA.FTZ R10, R3, -UR19, R10 ;  /* 0x80000013030a7c23 */ /* 0x004fe2000801000a */
[----:B------:R-:W-:Y:S02]  /*d820*/  I2FP.F32.S32 R5, R5 ;  /* 0x0000000500057245 */ /* 0x000fe40000201400 */
[----:B------:R-:W-:Y:S01]  /*d830*/  I2FP.F32.S32 R4, R4 ;  /* 0x0000000400047245 */ /* 0x000fe20000201400 */
[----:B------:R-:W-:Y:S01]  /*d840*/  FMUL.FTZ R3, R57, UR25 ;  /* 0x0000001939037c20 */ /* 0x000fe20008410000 */
[----:B------:R-:W-:Y:S01]  /*d850*/  FSEL R61, R9, -INF , !P0 ;  /* 0xff800000093d7808 */ /* 0x000fe20004000000 */
[----:B---3--:R-:W-:Y:S02]  /*d860*/  FFMA.FTZ R12, R5, -UR19, R8 ;  /* 0x80000013050c7c23 */ /* 0x008fe40008010008 */
        /* <DEDUP_REMOVED lines=67> */
[----:B------:R-:W-:Y:S02]  /*dca0*/  I2FP.F32.S32 R3, R3 ;  /* 0x0000000300037245 */ /* 0x000fe40000201400 */
[----:B------:R-:W-:Y:S01]  /*dcb0*/  I2FP.F32.S32 R5, R5 ;  /* 0x0000000500057245 */ /* 0x000fe20000201400 */
[----:B-1----:R-:W-:-:S05]  /*dcc0*/  IMAD.IADD R4, R248, 0x1, -R2 ;  /* 0x00000001f8047824 */ /* 0x002fca00078e0a02 */
[----:B------:R-:W-:Y:S01]  /*dcd0*/  IABS R4, R4 ;  /* 0x0000000400047213 */ /* 0x000fe20000000000 */
[----:B--2---:R-:W-:-:S03]  /*dce0*/  FFMA.FTZ R10, R3, -UR19, R10 ;  /* 0x80000013030a7c23 */ /* 0x004fc6000801000a */
[----:B------:R-:W-:Y:S01]  /*dcf0*/  I2FP.F32.S32 R4, R4 ;  /* 0x0000000400047245 */ /* 0x000fe20000201400 */
[----:B------:R-:W-:Y:S01]  /*dd00*/  FMUL.FTZ R3, R141, UR25 ;  /* 0x000000198d037c20 */ /* 0x000fe20008410000 */
[----:B---3--:R-:W-:Y:S01]  /*dd10*/  FFMA.FTZ R12, R5, -UR19, R8 ;  /* 0x80000013050c7c23 */ /* 0x008fe20008010008 */
[----:B------:R-:W-:Y:S02]  /*dd20*/  FSEL R64, R13, -INF , !P5 ;  /* 0xff8000000d407808 */ /* 0x000fe40006800000 */
[----:B------:R-:W-:Y:S01]  /*dd30*/  FFMA.FTZ R11, R4, -UR19, R14 ;  /* 0x80000013040b7c23 */ /* 0x000fe2000801000e */
[----:B------:R-:W-:Y:S01]  /*dd40*/  FMUL.FTZ R4, R143, UR25 ;  /* 0x000000198f047c20 */ /* 0x000fe20008410000 */
[----:B------:R-:W-:Y:S01]  /*dd50*/  FSEL R55, R9, -INF , !P4 ;  /* 0xff80000009377808 */ /* 0x000fe20006000000 */
[----:B------:R1:W2:Y:S01]  /*dd60*/  MUFU.TANH R5, R3 ;  /* 0x0000000300057308 */ /* 0x0002a20000002400 */
[----:B------:R-:W-:Y:S02]  /*dd70*/  FSEL R65, R7, -INF , !P3 ;  /* 0xff80000007417808 */ /* 0x000fe40005800000 */
[----:B------:R-:W-:-:S02]  /*dd80*/  FSEL R47, R6, -INF , !P0 ;  /* 0xff800000062f7808 */ /* 0x000fc40004000000 */
        /* <DEDUP_REMOVED lines=15> */
[----:B------:R1:W4:Y:S04]  /*de80*/  MUFU.TANH R9, R3 ;  /* 0x0000000300097308 */ /* 0x0003280000002400 */
        /* <DEDUP_REMOVED lines=9> */
[----:B------:R3:W2:Y:S01]  /*df20*/  MUFU.TANH R7, R6 ;  /* 0x0000000600077308 */ /* 0x0006a20000002400 */
[----:B------:R-:W-:Y:S01]  /*df30*/  IABS R5, R4 ;  /* 0x0000000400057213 */ /* 0x000fe20000000000 */
[--C-:B-1----:R-:W-:Y:S02]  /*df40*/  IMAD.IADD R2, R250, 0x1, -R3.reuse ;  /* 0x00000001fa027824 */ /* 0x102fe400078e0a03 */
[----:B---3--:R-:W-:-:S03]  /*df50*/  IMAD.IADD R6, R249, 0x1, -R3 ;  /* 0x00000001f9067824 */ /* 0x008fc600078e0a03 */
[----:B------:R-:W-:Y:S02]  /*df60*/  IABS R4, R2 ;  /* 0x0000000200047213 */ /* 0x000fe40000000000 */
[----:B------:R-:W-:Y:S02]  /*df70*/  IABS R2, R6 ;  /* 0x0000000600027213 */ /* 0x000fe40000000000 */
[----:B------:R-:W-:Y:S02]  /*df80*/  I2FP.F32.S32 R5, R5 ;  /* 0x0000000500057245 */ /* 0x000fe40000201400 */
[----:B------:R-:W-:Y:S02]  /*df90*/  I2FP.F32.S32 R2, R2 ;  /* 0x0000000200027245 */ /* 0x000fe40000201400 */
[----:B------:R-:W-:Y:S01]  /*dfa0*/  I2FP.F32.S32 R4, R4 ;  /* 0x0000000400047245 */ /* 0x000fe20000201400 */
[----:B----4-:R-:W-:Y:S01]  /*dfb0*/  FFMA.FTZ R9, R5, -UR19, R9 ;  /* 0x8000001305097c23 */ /* 0x010fe20008010009 */
[----:B------:R-:W-:-:S02]  /*dfc0*/  IMAD.MOV.U32 R139, RZ, RZ, R223 ;  /* 0x000000ffff8b7224 */ /* 0x000fc400078e00df */
[----:B--2---:R-:W-:Y:S01]  /*dfd0*/  FFMA.FTZ R6, R2, -UR19, R14 ;  /* 0x8000001302067c23 */ /* 0x004fe2000801000e */
[----:B------:R-:W-:Y:S01]  /*dfe0*/  FMUL.FTZ R2, R39, UR25 ;  /* 0x0000001927027c20 */ /* 0x000fe20008410000 */
[----:B------:R-:W-:Y:S01]  /*dff0*/  FFMA.FTZ R7, R4, -UR19, R7 ;  /* 0x8000001304077c23 */ /* 0x000fe20008010007 */
[----:B------:R-:W-:Y:S01]  /*e000*/  FMUL.FTZ R4, R37, UR25 ;  /* 0x0000001925047c20 */ /* 0x000fe20008410000 */
[----:B------:R-:W-:Y:S02]  /*e010*/  FSEL R5, R12, -INF , !P6 ;  /* 0xff8000000c057808 */ /* 0x000fe40007000000 */
[----:B------:R-:W-:Y:S02]  /*e020*/  FSEL R223, R11, -INF , !P5 ;  /* 0xff8000000bdf7808 */ /* 0x000fe40006800000 */
[----:B------:R-:W-:Y:S02]  /*e030*/  FSEL R56, R10, -INF , !P4 ;  /* 0xff8000000a387808 */ /* 0x000fe40006000000 */
[----:B------:R-:W-:-:S02]  /*e040*/  FSEL R52, R8, -INF , !P3 ;  /* 0xff80000008347808 */ /* 0x000fc40005800000 */
[C---:B------:R-:W-:Y:S02]  /*e050*/  ISETP.GE.AND P6, PT, R3.reuse, R72, PT ;  /* 0x000000480300720c */ /* 0x040fe40003fc6270 */
[C---:B------:R-:W-:Y:S02]  /*e060*/  ISETP.GE.AND P5, PT, R3.reuse, R71, PT ;  /* 0x000000470300720c */ /* 0x040fe40003fa6270 */
[C---:B------:R-:W-:Y:S02]  /*e070*/  ISETP.GE.AND P4, PT, R3.reuse, R70, PT ;  /* 0x000000460300720c */ /* 0x040fe40003f86270 */
[C---:B------:R-:W-:Y:S01]  /*e080*/  ISETP.GE.AND P3, PT, R3.reuse, R252, PT ;  /* 0x000000fc0300720c */ /* 0x040fe20003f66270 */
[----:B------:R1:W2:Y:S01]  /*e090*/  MUFU.TANH R10, R2 ;  /* 0x00000002000a7308 */ /* 0x0002a20000002400 */
[C---:B------:R-:W-:Y:S02]  /*e0a0*/  ISETP.LT.OR P6, PT, R3.reuse, R247, P6 ;  /* 0x000000f70300720c */ /* 0x040fe400037c1670 */
[----:B------:R-:W-:-:S02]  /*e0b0*/  ISETP.LT.OR P5, PT, R3, R246, P5 ;  /* 0x000000f60300720c */ /* 0x000fc40002fa1670 */
[C---:B------:R-:W-:Y:S02]  /*e0c0*/  ISETP.LT.OR P4, PT, R3.reuse, R245, P4 ;  /* 0x000000f50300720c */ /* 0x040fe40002781670 */
[----:B------:R-:W-:Y:S01]  /*e0d0*/  ISETP.LT.OR P3, PT, R3, R244, P3 ;  /* 0x000000f40300720c */ /* 0x000fe20001f61670 */
[----:B------:R3:W-:Y:S01]  /*e0e0*/  MUFU.TANH R14, R4 ;  /* 0x00000004000e7308 */ /* 0x0007e20000002400 */
[----:B------:R-:W-:Y:S01]  /*e0f0*/  IMAD.IADD R3, R251, 0x1, -R3 ;  /* 0x00000001fb037824 */ /* 0x000fe200078e0a03 */
[----:B------:R4:W-:Y:S01]  /*e100*/  STL [R1+0x10], R5 ;  /* 0x0000100501007387 */ /* 0x0009e20000100800 */
[----:B-1----:R-:W-:-:S03]  /*e110*/  VIADD R2, R0, 0x29 ;  /* 0x0000002900027836 */ /* 0x002fc60000000000 */
[----:B------:R-:W-:Y:S01]  /*e120*/  IABS R11, R3 ;  /* 0x00000003000b7213 */ /* 0x000fe20000000000 */
[----:B---3--:R-:W-:-:S04]  /*e130*/  FMUL.FTZ R4, R218, UR25 ;  /* 0x00000019da047c20 */ /* 0x008fc80008410000 */
[----:B------:R1:W3:Y:S01]  /*e140*/  MUFU.TANH R8, R4 ;  /* 0x0000000400087308 */ /* 0x0002e20000002400 */
[----:B----4-:R-:W-:-:S05]  /*e150*/  IMAD.IADD R5, R250, 0x1, -R2 ;  /* 0x00000001fa057824 */ /* 0x010fca00078e0a02 */
[----:B------:R-:W-:Y:S01]  /*e160*/  IABS R3, R5 ;  /* 0x0000000500037213 */ /* 0x000fe20000000000 */
[----:B------:R-:W-:Y:S02]  /*e170*/  IMAD.MOV.U32 R5, RZ, RZ, R11 ;  /* 0x000000ffff057224 */ /* 0x000fe400078e000b */
[----:B-1----:R-:W-:Y:S01]  /*e180*/  IMAD.IADD R4, R248, 0x1, -R2 ;  /* 0x00000001f8047824 */ /* 0x002fe200078e0a02 */
[----:B------:R-:W-:-:S04]  /*e190*/  I2FP.F32.S32 R3, R3 ;  /* 0x0000000300037245 */ /* 0x000fc80000201400 */
[----:B------:R-:W-:Y:S01]  /*e1a0*/  IABS R4, R4 ;  /* 0x0000000400047213 */ /* 0x000fe20000000000 */
[----:B--2---:R-:W-:Y:S01]  /*e1b0*/  FFMA.FTZ R10, R3, -UR19, R10 ;  /* 0x80000013030a7c23 */ /* 0x004fe2000801000a */
[----:B------:R-:W-:Y:S02]  /*e1c0*/  I2FP.F32.S32 R5, R5 ;  /* 0x0000000500057245 */ /* 0x000fe40000201400 */
[----:B------:R-:W-:Y:S01]  /*e1d0*/  I2FP.F32.S32 R4, R4 ;  /* 0x0000000400047245 */ /* 0x000fe20000201400 */
[----:B------:R-:W-:Y:S01]  /*e1e0*/  FMUL.FTZ R3, R217, UR25 ;  /* 0x00000019d9037c20 */ /* 0x000fe20008410000 */
[----:B------:R-:W-:Y:S02]  /*e1f0*/  IMAD.MOV.U32 R138, RZ, RZ, R222 ;  /* 0x000000ffff8a7224 */ /* 0x000fe400078e00de */
[----:B---3--:R-:W-:Y:S01]  /*e200*/  FFMA.FTZ R12, R5, -UR19, R8 ;  /* 0x80000013050c7c23 */ /* 0x008fe20008010008 */
[----:B------:R-:W-:Y:S02]  /*e210*/  IMAD.MOV.U32 R136, RZ, RZ, R221 ;  /* 0x000000ffff887224 */ /* 0x000fe400078e00dd */
[----:B------:R-:W-:Y:S01]  /*e220*/  FFMA.FTZ R11, R4, -UR19, R14 ;  /* 0x80000013040b7c23 */ /* 0x000fe2000801000e */
[----:B------:R-:W-:-:S02]  /*e230*/  IMAD.MOV.U32 R208, RZ, RZ, R220 ;  /* 0x000000ffffd07224 */ /* 0x000fc400078e00dc */
[----:B------:R-:W-:Y:S01]  /*e240*/  FMUL.FTZ R4, R219, UR25 ;  /* 0x00000019db047c20 */ /* 0x000fe20008410000 */
[----:B------:R-:W-:Y:S01]  /*e250*/  FSEL R53, R13, -INF , !P0 ;  /* 0xff8000000d357808 */ /* 0x000fe20004000000 */
[----:B------:R1:W2:Y:S01]  /*e260*/  MUFU.TANH R5, R3 ;  /* 0x0000000300057308 */ /* 0x0002a20000002400 */
[----:B------:R-:W-:Y:S02]  /*e270*/  FSEL R220, R9, -INF , !P6 ;  /* 0xff80000009dc7808 */ /* 0x000fe40007000000 */
[----:B------:R-:W-:Y:S02]  /*e280*/  FSEL R221, R7, -INF , !P5 ;  /* 0xff80000007dd7808 */ /* 0x000fe40006800000 */
[----:B------:R-:W-:Y:S02]  /*e290*/  FSEL R222, R6, -INF , !P4 ;  /* 0xff80000006de7808 */ /* 0x000fe40006000000 */
[C---:B------:R-:W-:Y:S02]  /*e2a0*/  ISETP.GE.AND P0, PT, R2.reuse, R72, PT ;  /* 0x000000480200720c */ /* 0x040fe40003f06270 */
[----:B------:R-:W-:-:S02]  /*e2b0*/  ISETP.GE.AND P6, PT, R2, R71, PT ;  /* 0x000000470200720c */ /* 0x000fc40003fc6270 */
[C---:B------:R-:W-:Y:S02]  /*e2c0*/  ISETP.GE.AND P5, PT, R2.reuse, R70, PT ;  /* 0x000000460200720c */ /* 0x040fe40003fa6270 */
[C---:B------:R-:W-:Y:S01]  /*e2d0*/  ISETP.GE.AND P4, PT, R2.reuse, R252, PT ;  /* 0x000000fc0200720c */ /* 0x040fe20003f86270 */
[--C-:B-1----:R-:W-:Y:S01]  /*e2e0*/  IMAD.IADD R3, R249, 0x1, -R2.reuse ;  /* 0x00000001f9037824 */ /* 0x102fe200078e0a02 */
[C---:B------:R-:W-:Y:S01]  /*e2f0*/  ISETP.LT.OR P0, PT, R2.reuse, R247, P0 ;  /* 0x000000f70200720c */ /* 0x040fe20000701670 */
[----:B------:R-:W1:Y:S01]  /*e300*/  MUFU.TANH R4, R4 ;  /* 0x0000000400047308 */ /* 0x000e620000002400 */
[C---:B------:R-:W-:Y:S02]  /*e310*/  ISETP.LT.OR P6, PT, R2.reuse, R246, P6 ;  /* 0x000000f60200720c */ /* 0x040fe400037c1670 */
        /* <DEDUP_REMOVED lines=11> */
[----:B---3--:R-:W-:Y:S01]  /*e3d0*/  I2FP.F32.S32 R3, R6 ;  /* 0x0000000600037245 */ /* 0x008fe20000201400 */
[----:B------:R-:W-:-:S04]  /*e3e0*/  FMUL.FTZ R6, R50, UR25 ;  /* 0x0000001932067c20 */ /* 0x000fc80008410000 */
[----:B-1----:R-:W-:Y:S01]  /*e3f0*/  FFMA.FTZ R13, R3, -UR19, R4 ;  /* 0x80000013030d7c23 */ /* 0x002fe20008010004 */
[----:B------:R-:W-:Y:S01]  /*e400*/  VIADD R3, R0, 0x30 ;  /* 0x0000003000037836 */ /* 0x000fe20000000000 */
[----:B------:R1:W2:Y:S03]  /*e410*/  MUFU.TANH R14, R2 ;  /* 0x00000002000e7308 */ /* 0x0002a60000002400 */
[----:B------:R-:W-:-:S05]  /*e420*/  IMAD.IADD R4, R248, 0x1, -R3 ;  /* 0x00000001f8047824 */ /* 0x000fca00078e0a03 */
[----:B------:R3:W4:Y:S01]  /*e430*/  MUFU.TANH R7, R6 ;  /* 0x0000000600077308 */ /* 0x0007220000002400 */
[----:B------:R-:W-:Y:S01]  /*e440*/  IABS R5, R4 ;  /* 0x0000000400057213 */ /* 0x000fe20000000000 */
[--C-:B-1----:R-:W-:Y:S02]  /*e450*/  IMAD.IADD R2, R250, 0x1, -R3.reuse ;  /* 0x00000001fa027824 */ /* 0x102fe400078e0a03 */
[----:B---3--:R-:W-:-:S03]  /*e460*/  IMAD.IADD R6, R249, 0x1, -R3 ;  /* 0x00000001f9067824 */ /* 0x008fc600078e0a03 */
[----:B------:R-:W-:Y:S02]  /*e470*/  IABS R4, R2 ;  /* 0x0000000200047213 */ /* 0x000fe40000000000 */
[----:B------:R-:W-:-:S04]  /*e480*/  IABS R2, R6 ;  /* 0x0000000600027213 */ /* 0x000fc80000000000 */
[----:B------:R-:W-:Y:S02]  /*e490*/  I2FP.F32.S32 R2, R2 ;  /* 0x0000000200027245 */ /* 0x000fe40000201400 */
[----:B------:R-:W-:-:S03]  /*e4a0*/  I2FP.F32.S32 R4, R4 ;  /* 0x0000000400047245 */ /* 0x000fc60000201400 */
[----:B--2---:R-:W-:Y:S01]  /*e4b0*/  FFMA.FTZ R6, R2, -UR19, R14 ;  /* 0x8000001302067c23 */ /* 0x004fe2000801000e */
[----:B------:R-:W-:Y:S01]  /*e4c0*/  FMUL.FTZ R2, R51, UR25 ;  /* 0x0000001933027c20 */ /* 0x000fe20008410000 */
[----:B------:R-:W-:Y:S01]  /*e4d0*/  FSEL R219, R12, -INF , !P3 ;  /* 0xff8000000cdb7808 */ /* 0x000fe20005800000 */
[----:B----4-:R-:W-:Y:S01]  /*e4e0*/  FFMA.FTZ R7, R4, -UR19, R7 ;  /* 0x8000001304077c23 */ /* 0x010fe20008010007 */
[----:B------:R-:W-:Y:S02]  /*e4f0*/  FSEL R215, R11, -INF , !P0 ;  /* 0xff8000000bd77808 */ /* 0x000fe40004000000 */
[----:B------:R-:W-:Y:S02]  /*e500*/  FSEL R217, R10, -INF , !P6 ;  /* 0xff8000000ad97808 */ /* 0x000fe40007000000 */
[----:B------:R-:W-:Y:S01]  /*e510*/  FSEL R218, R8, -INF , !P5 ;  /* 0xff80000008da7808 */ /* 0x000fe20006800000 */
[----:B------:R-:W-:Y:S01]  /*e520*/  FMUL.FTZ R4, R49, UR25 ;  /* 0x0000001931047c20 */ /* 0x000fe20008410000 */
[----:B------:R-:W-:Y:S01]  /*e530*/  I2FP.F32.S32 R5, R5 ;  /* 0x0000000500057245 */ /* 0x000fe20000201400 */
[----:B------:R1:W2:Y:S01]  /*e540*/  MUFU.TANH R10, R2 ;  /* 0x00000002000a7308 */ /* 0x0002a20000002400 */
[----:B------:R-:W-:-:S02]  /*e550*/  ISETP.GE.AND P3, PT, R3, R72, PT ;  /* 0x000000480300720c */ /* 0x000fc40003f66270 */
[C---:B------:R-:W-:Y:S02]  /*e560*/  ISETP.GE.AND P0, PT, R3.reuse, R71, PT ;  /* 0x000000470300720c */ /* 0x040fe40003f06270 */
[C---:B------:R-:W-:Y:S02]  /*e570*/  ISETP.GE.AND P6, PT, R3.reuse, R70, PT ;  /* 0x000000460300720c */ /* 0x040fe40003fc6270 */
[----:B------:R-:W-:Y:S01]  /*e580*/  ISETP.GE.AND P5, PT, R3, R252, PT ;  /* 0x000000fc0300720c */ /* 0x000fe20003fa6270 */
[----:B------:R-:W-:Y:S01]  /*e590*/  FFMA.FTZ R9, R5, -UR19, R9 ;  /* 0x8000001305097c23 */ /* 0x000fe20008010009 */
[C---:B------:R-:W-:Y:S01]  /*e5a0*/  ISETP.LT.OR P3, PT, R3.reuse, R247, P3 ;  /* 0x000000f70300720c */ /* 0x040fe20001f61670 */
[----:B------:R3:W4:Y:S01]  /*e5b0*/  MUFU.TANH R14, R4 ;  /* 0x00000004000e7308 */ /* 0x0007220000002400 */
[C---:B------:R-:W-:Y:S02]  /*e5c0*/  ISETP.LT.OR P0, PT, R3.reuse, R246, P0 ;  /* 0x000000f60300720c */ /* 0x040fe40000701670 */
[----:B------:R-:W-:-:S02]  /*e5d0*/  ISETP.LT.OR P6, PT, R3, R245, P6 ;  /* 0x000000f50300720c */ /* 0x000fc400037c1670 */
[----:B------:R-:W-:Y:S01]  /*e5e0*/  ISETP.LT.OR P5, PT, R3, R244, P5 ;  /* 0x000000f40300720c */ /* 0x000fe20002fa1670 */
[----:B-1----:R-:W-:Y:S02]  /*e5f0*/  VIADD R2, R0, 0x31 ;  /* 0x0000003100027836 */ /* 0x002fe40000000000 */
[----:B------:R-:W-:Y:S02]  /*e600*/  IMAD.IADD R3, R251, 0x1, -R3 ;  /* 0x00000001fb037824 */ /* 0x000fe400078e0a03 */
[----:B------:R-:W-:Y:S02]  /*e610*/  IMAD.IADD R5, R250, 0x1, -R2 ;  /* 0x00000001fa057824 */ /* 0x000fe400078e0a02 */
[----:B---3--:R-:W-:Y:S01]  /*e620*/  FMUL.FTZ R4, R34, UR25 ;  /* 0x0000001922047c20 */ /* 0x008fe20008410000 */
[----:B------:R-:W-:Y:S02]  /*e630*/  IABS R11, R3 ;  /* 0x00000003000b7213 */ /* 0x000fe40000000000 */
[----:B------:R-:W-:Y:S01]  /*e640*/  IABS R3, R5 ;  /* 0x0000000500037213 */ /* 0x000fe20000000000 */
[----:B------:R1:W3:Y:S03]  /*e650*/  MUFU.TANH R8, R4 ;  /* 0x0000000400087308 */ /* 0x0002e60000002400 */
[----:B------:R-:W-:Y:S01]  /*e660*/  I2FP.F32.S32 R3, R3 ;  /* 0x0000000300037245 */ /* 0x000fe20000201400 */
[----:B------:R-:W-:-:S04]  /*e670*/  IMAD.MOV.U32 R137, RZ, RZ, R212 ;  /* 0x000000ffff897224 */ /* 0x000fc800078e00d4 */
[----:B--2---:R-:W-:Y:S01]  /*e680*/  FFMA.FTZ R10, R3, -UR19, R10 ;  /* 0x80000013030a7c23 */ /* 0x004fe2000801000a */
[----:B-1----:R-:W-:-:S05]  /*e690*/  IMAD.IADD R4, R248, 0x1, -R2 ;  /* 0x00000001f8047824 */ /* 0x002fca00078e0a02 */
[----:B------:R-:W-:Y:S01]  /*e6a0*/  IABS R4, R4 ;  /* 0x0000000400047213 */ /* 0x000fe20000000000 */
[----:B------:R-:W-:-:S03]  /*e6b0*/  FMUL.FTZ R3, R33, UR25 ;  /* 0x0000001921037c20 */ /* 0x000fc60008410000 */
[----:B------:R-:W-:Y:S01]  /*e6c0*/  I2FP.F32.S32 R4, R4 ;  /* 0x0000000400047245 */ /* 0x000fe20000201400 */
[----:B------:R-:W-:Y:S01]  /*e6d0*/  IMAD.MOV.U32 R5, RZ, RZ, R11 ;  /* 0x000000ffff057224 */ /* 0x000fe200078e000b */
[----:B------:R-:W-:Y:S02]  /*e6e0*/  FSEL R216, R13, -INF , !P4 ;  /* 0xff8000000dd87808 */ /* 0x000fe40006000000 */
[----:B------:R-:W-:Y:S01]  /*e6f0*/  FSEL R212, R9, -INF , !P3 ;  /* 0xff80000009d47808 */ /* 0x000fe20005800000 */
[----:B----4-:R-:W-:Y:S01]  /*e700*/  FFMA.FTZ R11, R4, -UR19, R14 ;  /* 0x80000013040b7c23 */ /* 0x010fe2000801000e */
[----:B------:R-:W-:Y:S02]  /*e710*/  FSEL R213, R7, -INF , !P0 ;  /* 0xff80000007d57808 */ /* 0x000fe40004000000 */
[----:B------:R-:W-:Y:S01]  /*e720*/  FSEL R214, R6, -INF , !P6 ;  /* 0xff80000006d67808 */ /* 0x000fe20007000000 */
[----:B------:R1:W2:Y:S01]  /*e730*/  MUFU.TANH R7, R3 ;  /* 0x0000000300077308 */ /* 0x0002a20000002400 */
[C---:B------:R-:W-:Y:S01]  /*e740*/  ISETP.GE.AND P4, PT, R2.reuse, R72, PT ;  /* 0x000000480200720c */ /* 0x040fe20003f86270 */
[----:B------:R-:W-:Y:S01]  /*e750*/  FMUL.FTZ R4, R35, UR25 ;  /* 0x0000001923047c20 */ /* 0x000fe20008410000 */
[----:B------:R-:W-:-:S02]  /*e760*/  ISETP.GE.AND P3, PT, R2, R71, PT ;  /* 0x000000470200720c */ /* 0x000fc40003f66270 */
[C---:B------:R-:W-:Y:S02]  /*e770*/  ISETP.GE.AND P0, PT, R2.reuse, R70, PT ;  /* 0x000000460200720c */ /* 0x040fe40003f06270 */
[C---:B------:R-:W-:Y:S02]  /*e780*/  ISETP.GE.AND P6, PT, R2.reuse, R252, PT ;  /* 0x000000fc0200720c */ /* 0x040fe40003fc6270 */
[----:B------:R-:W-:Y:S02]  /*e790*/  I2FP.F32.S32 R5, R5 ;  /* 0x0000000500057245 */ /* 0x000fe40000201400 */
[C---:B------:R-:W-:Y:S02]  /*e7a0*/  ISETP.LT.OR P4, PT, R2.reuse, R247, P4 ;  /* 0x000000f70200720c */ /* 0x040fe40002781670 */
[C---:B------:R-:W-:Y:S01]  /*e7b0*/  ISETP.LT.OR P3, PT, R2.reuse, R246, P3 ;  /* 0x000000f60200720c */ /* 0x040fe20001f61670 */
[----:B-1----:R-:W-:Y:S01]  /*e7c0*/  IMAD.IADD R3, R249, 0x1, -R2 ;  /* 0x00000001f9037824 */ /* 0x002fe200078e0a02 */
[----:B------:R-:W-:-:S02]  /*e7d0*/  ISETP.LT.OR P0, PT, R2, R245, P0 ;  /* 0x000000f50200720c */ /* 0x000fc40000701670 */
[----:B------:R-:W-:Y:S01]  /*e7e0*/  ISETP.LT.OR P6, PT, R2, R244, P6 ;  /* 0x000000f40200720c */ /* 0x000fe200037c1670 */
[----:B------:R-:W-:Y:S01]  /*e7f0*/  IMAD.IADD R2, R251, 0x1, -R2 ;  /* 0x00000001fb027824 */ /* 0x000fe200078e0a02 */
[----:B------:R-:W-:Y:S01]  /*e800*/  IABS R6, R3 ;  /* 0x0000000300067213 */ /* 0x000fe20000000000 */
[----:B------:R-:W1:Y:S01]  /*e810*/  MUFU.TANH R4, R4 ;  /* 0x0000000400047308 */ /* 0x000e620000002400 */
[----:B---3--:R-:W-:Y:S02]  /*e820*/  FFMA.FTZ R12, R5, -UR19, R8 ;  /* 0x80000013050c7c23 */ /* 0x008fe40008010008 */
[----:B------:R-:W-:Y:S01]  /*e830*/  IABS R5, R2 ;  /* 0x0000000200057213 */ /* 0x000fe20000000000 */
[----:B------:R-:W-:Y:S02]  /*e840*/  IMAD.MOV.U32 R2, RZ, RZ, R6 ;  /* 0x000000ffff027224 */ /* 0x000fe400078e0006 */
[----:B------:R-:W-:-:S03]  /*e850*/  FMUL.FTZ R3, R208, UR25 ;  /* 0x00000019d0037c20 */ /* 0x000fc60008410000 */
[----:B------:R-:W-:Y:S01]  /*e860*/  I2FP.F32.S32 R2, R2 ;  /* 0x0000000200027245 */ /* 0x000fe20000201400 */
[----:B------:R3:W4:Y:S04]  /*e870*/  MUFU.TANH R9, R3 ;  /* 0x0000000300097308 */ /* 0x0007280000002400 */
[----:B--2---:R-:W-:Y:S01]  /*e880*/  FFMA.FTZ R7, R2, -UR19, R7 ;  /* 0x8000001302077c23 */ /* 0x004fe20008010007 */
[----:B------:R-:W-:-:S04]  /*e890*/  VIADD R2, R0, 0x38 ;  /* 0x0000003800027836 */ /* 0x000fc80000000000 */
[----:B------:R-:W-:Y:S02]  /*e8a0*/  FSEL R210, R7, -INF , !P0 ;  /* 0xff80000007d27808 */ /* 0x000fe40004000000 */
[----:B---3--:R-:W-:Y:S01]  /*e8b0*/  I2FP.F32.S32 R3, R5 ;  /* 0x0000000500037245 */ /* 0x008fe20000201400 */
[----:B------:R-:W-:Y:S01]  /*e8c0*/  FMUL.FTZ R5, R139, UR25 ;  /* 0x000000198b057c20 */ /* 0x000fe20008410000 */
[----:B------:R-:W-:Y:S01]  /*e8d0*/  FMUL.FTZ R7, R73, UR25 ;  /* 0x0000001949077c20 */ /* 0x000fe20008410000 */
[----:B------:R-:W-:Y:S02]  /*e8e0*/  FSEL R211, R12, -INF , !P5 ;  /* 0xff8000000cd37808 */ /* 0x000fe40006800000 */
[----:B------:R-:W-:Y:S01]  /*e8f0*/  FSEL R208, R11, -INF , !P4 ;  /* 0xff8000000bd07808 */ /* 0x000fe20006000000 */
[----:B-1----:R-:W-:Y:S01]  /*e900*/  FFMA.FTZ R13, R3, -UR19, R4 ;  /* 0x80000013030d7c23 */ /* 0x002fe20008010004 */
[----:B------:R-:W-:Y:S01]  /*e910*/  FMUL.FTZ R3, R137, UR25 ;  /* 0x0000001989037c20 */ /* 0x000fe20008410000 */
[--C-:B------:R-:W-:Y:S01]  /*e920*/  IMAD.IADD R4, R248, 0x1, -R2.reuse ;  /* 0x00000001f8047824 */ /* 0x100fe200078e0a02 */
[----:B------:R1:W2:Y:S01]  /*e930*/  MUFU.TANH R8, R5 ;  /* 0x0000000500087308 */ /* 0x0002a20000002400 */
[----:B------:R-:W-:Y:S01]  /*e940*/  FSEL R209, R10, -INF , !P3 ;  /* 0xff8000000ad17808 */ /* 0x000fe20005800000 */
[----:B------:R-:W-:Y:S01]  /*e950*/  IMAD.IADD R6, R249, 0x1, -R2 ;  /* 0x00000001f9067824 */ /* 0x000fe200078e0a02 */
[----:B------:R-:W-:Y:S01]  /*e960*/  ISETP.GE.AND P5, PT, R2, R72, PT ;  /* 0x000000480200720c */ /* 0x000fe20003fa6270 */
[----:B------:R-:W-:Y:S01]  /*e970*/  VIADD R0, R0, 0x39 ;  /* 0x0000003900007836 */ /* 0x000fe20000000000 */
[C---:B------:R-:W-:Y:S01]  /*e980*/  ISETP.GE.AND P4, PT, R2.reuse, R71, PT ;  /* 0x000000470200720c */ /* 0x040fe20003f86270 */
[----:B------:R3:W5:Y:S02]  /*e990*/  LDL.LU R73, [R1+0xa4] ;  /* 0x0000a40001497983 */ /* 0x0007640000300800 */
[----:B------:R4:W2:Y:S01]  /*e9a0*/  MUFU.TANH R14, R3 ;  /* 0x00000003000e7308 */ /* 0x0008a20000002400 */
[----:B------:R-:W-:-:S02]  /*e9b0*/  ISETP.GE.AND P3, PT, R2, R70, PT ;  /* 0x000000460200720c */ /* 0x000fc40003f66270 */
[C---:B------:R-:W-:Y:S02]  /*e9c0*/  ISETP.GE.AND P0, PT, R2.reuse, R252, PT ;  /* 0x000000fc0200720c */ /* 0x040fe40003f06270 */
[C---:B------:R-:W-:Y:S02]  /*e9d0*/  ISETP.LT.OR P5, PT, R2.reuse, R247, P5 ;  /* 0x000000f70200720c */ /* 0x040fe40002fa1670 */
[----:B-1----:R-:W-:Y:S01]  /*e9e0*/  IABS R5, R4 ;  /* 0x0000000400057213 */ /* 0x002fe20000000000 */
[----:B------:R-:W1:Y:S01]  /*e9f0*/  MUFU.TANH R7, R7 ;  /* 0x0000000700077308 */ /* 0x000e620000002400 */
[----:B------:R-:W-:Y:S01]  /*ea00*/  ISETP.LT.OR P4, PT, R2, R246, P4 ;  /* 0x000000f60200720c */ /* 0x000fe20002781670 */
[----:B----4-:R-:W-:Y:S01]  /*ea10*/  IMAD.IADD R3, R250, 0x1, -R2 ;  /* 0x00000001fa037824 */ /* 0x010fe200078e0a02 */
[----:B------:R-:W-:Y:S02]  /*ea20*/  I2FP.F32.S32 R5, R5 ;  /* 0x0000000500057245 */ /* 0x000fe40000201400 */
[----:B------:R-:W-:-:S02]  /*ea30*/  ISETP.LT.OR P3, PT, R2, R245, P3 ;  /* 0x000000f50200720c */ /* 0x000fc40001f61670 */
[----:B------:R-:W-:Y:S02]  /*ea40*/  IABS R4, R3 ;  /* 0x0000000300047213 */ /* 0x000fe40000000000 */
[----:B------:R-:W-:Y:S01]  /*ea50*/  ISETP.LT.OR P0, PT, R2, R244, P0 ;  /* 0x000000f40200720c */ /* 0x000fe20000701670 */
[----:B------:R-:W-:Y:S01]  /*ea60*/  IMAD.IADD R2, R251, 0x1, -R2 ;  /* 0x00000001fb027824 */ /* 0x000fe200078e0a02 */
[----:B------:R-:W-:Y:S01]  /*ea70*/  IABS R3, R6 ;  /* 0x0000000600037213 */ /* 0x000fe20000000000 */
[----:B------:R-:W-:Y:S01]  /*ea80*/  FFMA.FTZ R9, R5, -UR19, R9 ;  /* 0x8000001305097c23 */ /* 0x000fe20008010009 */
[----:B------:R-:W-:Y:S02]  /*ea90*/  I2FP.F32.S32 R4, R4 ;  /* 0x0000000400047245 */ /* 0x000fe40000201400 */
[----:B------:R-:W-:Y:S02]  /*eaa0*/  I2FP.F32.S32 R3, R3 ;  /* 0x0000000300037245 */ /* 0x000fe40000201400 */
[----:B------:R-:W-:Y:S01]  /*eab0*/  IABS R5, R2 ;  /* 0x0000000200057213 */ /* 0x000fe20000000000 */
[----:B--2---:R-:W-:Y:S01]  /*eac0*/  FFMA.FTZ R8, R4, -UR19, R8 ;  /* 0x8000001304087c23 */ /* 0x004fe20008010008 */
[----:B------:R-:W-:Y:S01]  /*ead0*/  FSEL R143, R13, -INF , !P6 ;  /* 0xff8000000d8f7808 */ /* 0x000fe20007000000 */
[----:B------:R-:W-:Y:S01]  /*eae0*/  FFMA.FTZ R6, R3, -UR19, R14 ;  /* 0x8000001303067c23 */ /* 0x000fe2000801000e */
[----:B------:R-:W-:Y:S01]  /*eaf0*/  I2FP.F32.S32 R5, R5 ;  /* 0x0000000500057245 */ /* 0x000fe20000201400 */
[----:B------:R-:W-:Y:S01]  /*eb00*/  FMUL.FTZ R3, R138, UR25 ;  /* 0x000000198a037c20 */ /* 0x000fe20008410000 */
[----:B------:R-:W-:-:S02]  /*eb10*/  ISETP.GE.AND P6, PT, R0, R72, PT ;  /* 0x000000480000720c */ /* 0x000fc40003fc6270 */
[----:B------:R-:W-:Y:S01]  /*eb20*/  FSEL R138, R9, -INF , !P5 ;  /* 0xff800000098a7808 */ /* 0x000fe20006800000 */
[----:B------:R3:W5:Y:S01]  /*eb30*/  LDL.LU R72, [R1+0xa0] ;  /* 0x0000a00001487983 */ /* 0x0007620000300800 */
[----:B------:R-:W-:Y:S01]  /*eb40*/  ISETP.GE.AND P5, PT, R0, R71, PT ;  /* 0x000000470000720c */ /* 0x000fe20003fa6270 */
[----:B-1----:R-:W-:Y:S01]  /*eb50*/  FFMA.FTZ R5, R5, -UR19, R7 ;  /* 0x8000001305057c23 */ /* 0x002fe20008010007 */
[----:B------:R-:W-:Y:S01]  /*eb60*/  FSEL R140, R8, -INF , !P4 ;  /* 0xff800000088c7808 */ /* 0x000fe20006000000 */
[----:B------:R3:W5:Y:S01]  /*eb70*/  LDL.LU R71, [R1+0x9c] ;  /* 0x00009c0001477983 */ /* 0x0007620000300800 */
[----:B------:R-:W-:Y:S01]  /*eb80*/  ISETP.GE.AND P4, PT, R0, R70, PT ;  /* 0x000000460000720c */ /* 0x000fe20003f86270 */
[----:B------:R-:W-:Y:S01]  /*eb90*/  FMUL.FTZ R7, R69, UR25 ;  /* 0x0000001945077c20 */ /* 0x000fe20008410000 */
[----:B------:R-:W-:Y:S01]  /*eba0*/  FSEL R142, R6, -INF , !P3 ;  /* 0xff800000068e7808 */ /* 0x000fe20005800000 */
[----:B------:R3:W5:Y:S01]  /*ebb0*/  LDL.LU R70, [R1+0x98] ;  /* 0x0000980001467983 */ /* 0x0007620000300800 */
[----:B------:R-:W-:-:S03]  /*ebc0*/  FMUL.FTZ R6, R68, UR25 ;  /* 0x0000001944067c20 */ /* 0x000fc60008410000 */
[----:B------:R3:W5:Y:S04]  /*ebd0*/  LDL.LU R69, [R1+0x94] ;  /* 0x0000940001457983 */ /* 0x0007680000300800 */
[----:B------:R3:W5:Y:S01]  /*ebe0*/  LDL.LU R68, [R1+0x90] ;  /* 0x0000900001447983 */ /* 0x0007620000300800 */
[----:B------:R-:W-:Y:S01]  /*ebf0*/  FMUL.FTZ R4, R136, UR25 ;  /* 0x0000001988047c20 */ /* 0x000fe20008410000 */
[----:B------:R1:W2:Y:S08]  /*ec00*/  MUFU.TANH R14, R3 ;  /* 0x00000003000e7308 */ /* 0x0002b00000002400 */
[----:B------:R4:W3:Y:S01]  /*ec10*/  MUFU.TANH R10, R4 ;  /* 0x00000004000a7308 */ /* 0x0008e20000002400 */
[----:B-1----:R-:W-:-:S02]  /*ec20*/  IMAD.IADD R3, R248, 0x1, -R0 ;  /* 0x00000001f8037824 */ /* 0x002fc400078e0a00 */
[----:B----4-:R-:W-:-:S03]  /*ec30*/  IMAD.IADD R4, R250, 0x1, -R0 ;  /* 0x00000001fa047824 */ /* 0x010fc600078e0a00 */
[----:B------:R-:W-:Y:S02]  /*ec40*/  IABS R3, R3 ;  /* 0x0000000300037213 */ /* 0x000fe40000000000 */
[----:B------:R-:W-:Y:S02]  /*ec50*/  IABS R2, R4 ;  /* 0x0000000400027213 */ /* 0x000fe40000000000 */
[----:B------:R-:W-:Y:S02]  /*ec60*/  I2FP.F32.S32 R3, R3 ;  /* 0x0000000300037245 */ /* 0x000fe40000201400 */
[----:B------:R-:W-:Y:S02]  /*ec70*/  I2FP.F32.S32 R2, R2 ;  /* 0x0000000200027245 */ /* 0x000fe40000201400 */
[----:B------:R-:W-:Y:S01]  /*ec80*/  ISETP.GE.AND P3, PT, R0, R252, PT ;  /* 0x000000fc0000720c */ /* 0x000fe20003f66270 */
[----:B--2---:R-:W-:Y:S01]  /*ec90*/  FFMA.FTZ R4, R3, -UR19, R14 ;  /* 0x8000001303047c23 */ /* 0x004fe2000801000e */
[----:B------:R-:W1:Y:S01]  /*eca0*/  MUFU.TANH R7, R7 ;  /* 0x0000000700077308 */ /* 0x000e620000002400 */
[----:B---3--:R-:W-:Y:S01]  /*ecb0*/  FFMA.FTZ R3, R2, -UR19, R10 ;  /* 0x8000001302037c23 */ /* 0x008fe2000801000a */
[C---:B------:R-:W-:Y:S01]  /*ecc0*/  ISETP.LT.OR P6, PT, R0.reuse, R247, P6 ;  /* 0x000000f70000720c */ /* 0x040fe200037c1670 */
[----:B------:R-:W-:Y:S01]  /*ecd0*/  IMAD.IADD R2, R249, 0x1, -R0 ;  /* 0x00000001f9027824 */ /* 0x000fe200078e0a00 */
[----:B------:R-:W-:-:S02]  /*ece0*/  ISETP.LT.OR P5, PT, R0, R246, P5 ;  /* 0x000000f60000720c */ /* 0x000fc40002fa1670 */
[C---:B------:R-:W-:Y:S02]  /*ecf0*/  ISETP.LT.OR P4, PT, R0.reuse, R245, P4 ;  /* 0x000000f50000720c */ /* 0x040fe40002781670 */
[----:B------:R-:W2:Y:S01]  /*ed00*/  MUFU.TANH R6, R6 ;  /* 0x0000000600067308 */ /* 0x000ea20000002400 */
[----:B------:R-:W-:Y:S01]  /*ed10*/  ISETP.LT.OR P3, PT, R0, R244, P3 ;  /* 0x000000f40000720c */ /* 0x000fe20001f61670 */
[----:B------:R-:W-:Y:S01]  /*ed20*/  IMAD.IADD R0, R251, 0x1, -R0 ;  /* 0x00000001fb007824 */ /* 0x000fe200078e0a00 */
[----:B------:R-:W-:Y:S02]  /*ed30*/  FSEL R141, R5, -INF , !P0 ;  /* 0xff800000058d7808 */ /* 0x000fe40004000000 */
[----:B------:R-:W-:Y:S02]  /*ed40*/  PLOP3.LUT P0, PT, PT, PT, UP0, 0x80, 0x0 ;  /* 0x000000000000781c */ /* 0x000fe40003f0f008 */
[----:B------:R-:W-:Y:S02]  /*ed50*/  IABS R2, R2 ;  /* 0x0000000200027213 */ /* 0x000fe40000000000 */
[----:B------:R-:W-:-:S02]  /*ed60*/  IABS R0, R0 ;  /* 0x0000000000007213 */ /* 0x000fc40000000000 */
[----:B------:R-:W-:Y:S02]  /*ed70*/  I2FP.F32.S32 R2, R2 ;  /* 0x0000000200027245 */ /* 0x000fe40000201400 */
[----:B------:R-:W-:-:S03]  /*ed80*/  I2FP.F32.S32 R0, R0 ;  /* 0x0000000000007245 */ /* 0x000fc60000201400 */
[----:B-1----:R-:W-:Y:S02]  /*ed90*/  FFMA.FTZ R2, R2, -UR19, R7 ;  /* 0x8000001302027c23 */ /* 0x002fe40008010007 */
[----:B--2---:R-:W-:Y:S01]  /*eda0*/  FFMA.FTZ R0, R0, -UR19, R6 ;  /* 0x8000001300007c23 */ /* 0x004fe20008010006 */
[----:B------:R-:W-:Y:S02]  /*edb0*/  FSEL R14, R4, -INF , !P6 ;  /* 0xff800000040e7808 */ /* 0x000fe40007000000 */
[----:B------:R-:W-:Y:S02]  /*edc0*/  FSEL R136, R3, -INF , !P5 ;  /* 0xff80000003887808 */ /* 0x000fe40006800000 */
[----:B------:R-:W-:Y:S02]  /*edd0*/  FSEL R137, R2, -INF , !P4 ;  /* 0xff80000002897808 */ /* 0x000fe40006000000 */
[----:B------:R-:W-:Y:S01]  /*ede0*/  FSEL R139, R0, -INF , !P3 ;  /* 0xff800000008b7808 */ /* 0x000fe20005800000 */
[----:B------:R-:W-:Y:S06]  /*edf0*/  @!P0 BRA `(.L_x_1001) ;  /* 0x00000004005c8947 */ /* 0x000fec0003800000 */
        /* <DEDUP_REMOVED lines=85> */
.L_x_1003:
[----:B------:R-:W-:Y:S05]  /*f350*/  BSYNC B0 ;  /* 0x0000000000007941 */ /* 0x000fea0003800000 */
.L_x_1002:
[----:B------:R-:W0:Y:S02]  /*f360*/  LDGDEPBAR ;  /* 0x00000000000079af */ /* 0x000e240000000000 */
.L_x_1001:
[----:B------:R-:W3:Y:S01]  /*f370*/  LDL.LU R49, [R1+0x1c] ;  /* 0x00001c0001317983 */ /* 0x000ee20000300800 */
[----:B------:R-:W-:Y:S01]  /*f380*/  IMAD.MOV.U32 R58, RZ, RZ, R25 ;  /* 0x000000ffff3a7224 */ /* 0x000fe200078e0019 */
[----:B------:R-:W-:Y:S01]  /*f390*/  MOV R50, R30 ;  /* 0x0000001e00327202 */ /* 0x000fe20000000f00 */
[----:B------:R-:W-:Y:S01]  /*f3a0*/  IMAD.MOV.U32 R51, RZ, RZ, R28 ;  /* 0x000000ffff337224 */ /* 0x000fe200078e001c */
[----:B------:R-:W4:Y:S01]  /*f3b0*/  LDL.LU R25, [R1+0x30] ;  /* 0x0000300001197983 */ /* 0x000f220000300800 */
[----:B------:R-:W-:-:S03]  /*f3c0*/  MOV R57, R27 ;  /* 0x0000001b00397202 */ /* 0x000fc60000000f00 */
[----:B------:R1:W-:Y:S04]  /*f3d0*/  STL [R1+0xac], R235 ;  /* 0x0000aceb01007387 */ /* 0x0003e80000100800 */
[----:B-1----:R-:W4:Y:S01]  /*f3e0*/  LDL.LU R235, [R1+0x10] ;  /* 0x0000100001eb7983 */ /* 0x002f220000300800 */
[----:B------:R-:W-:-:S04]  /*f3f0*/  FMNMX.FTZ R0, R135, R19, !PT ;  /* 0x0000001387007209 */ /* 0x000fc80007810000 */
[----:B------:R-:W-:-:S04]  /*f400*/  FMNMX.FTZ R0, R20, R0, !PT ;  /* 0x0000000014007209 */ /* 0x000fc80007810000 */
[----:B------:R-:W-:-:S04]  /*f410*/  FMNMX.FTZ R0, R17, R0, !PT ;  /* 0x0000000011007209 */ /* 0x000fc80007810000 */
[----:B------:R-:W-:Y:S01]  /*f420*/  FMNMX.FTZ R0, R15, R0, !PT ;  /* 0x000000000f007209 */ /* 0x000fe20007810000 */
[----:B------:R-:W-:Y:S04]  /*f430*/  STL [R1+0xa8], R234 ;  /* 0x0000a8ea01007387 */ /* 0x000fe80000100800 */
[----:B------:R-:W-:Y:S04]  /*f440*/  STL [R1+0xa4], R233 ;  /* 0x0000a4e901007387 */ /* 0x000fe80000100800 */
[----:B------:R-:W-:Y:S04]  /*f450*/  STL [R1+0xa0], R232 ;  /* 0x0000a0e801007387 */ /* 0x000fe80000100800 */
        /* <DEDUP_REMOVED lines=56> */
[----:B------:R-:W2:Y:S01]  /*f7e0*/  SHFL.BFLY PT, R6, R0, 0x2, 0x1f ;  /* 0x0c401f0000067f89 */ /* 0x000ea200000e0000 */
[----:B----4-:R-:W-:Y:S02]  /*f7f0*/  FMNMX.FTZ R3, R235, R3, !PT ;  /* 0x00000003eb037209 */ /* 0x010fe40007810000 */
[----:B------:R-:W-:Y:S02]  /*f800*/  FMNMX.FTZ R4, R210, R4, !PT ;  /* 0x00000004d2047209 */ /* 0x000fe40007810000 */
[----:B------:R-:W-:-:S02]  /*f810*/  FMNMX.FTZ R3, R53, R3, !PT ;  /* 0x0000000335037209 */ /* 0x000fc40007810000 */
[----:B------:R-:W-:Y:S02]  /*f820*/  FMNMX.FTZ R4, R142, R4, !PT ;  /* 0x000000048e047209 */ /* 0x000fe40007810000 */
[----:B------:R-:W-:Y:S02]  /*f830*/  FMNMX.FTZ R5, R219, R3, !PT ;  /* 0x00000003db057209 */ /* 0x000fe40007810000 */
[----:B------:R-:W-:Y:S02]  /*f840*/  FMNMX.FTZ R3, R137, R4, !PT ;  /* 0x0000000489037209 */ /* 0x000fe40007810000 */
[----:B-1----:R-:W-:Y:S02]  /*f850*/  FMNMX.FTZ R10, R2, R7, !PT ;  /* 0x00000007020a7209 */ /* 0x002fe40007810000 */
[----:B------:R-:W-:Y:S02]  /*f860*/  FMNMX.FTZ R2, R216, R5, !PT ;  /* 0x00000005d8027209 */ /* 0x000fe40007810000 */
[----:B------:R-:W1:Y:S02]  /*f870*/  SHFL.BFLY PT, R5, R3, 0x2, 0x1f ;  /* 0x0c401f0003057f89 */ /* 0x000e6400000e0000 */
[----:B------:R-:W-:-:S02]  /*f880*/  FMNMX.FTZ R2, R211, R2, !PT ;  /* 0x00000002d3027209 */ /* 0x000fc40007810000 */
[----:B--2---:R-:W-:Y:S02]  /*f890*/  FMNMX.FTZ R0, R0, R6, !PT ;  /* 0x0000000600007209 */ /* 0x004fe40007810000 */
[----:B------:R-:W-:-:S03]  /*f8a0*/  FMNMX.FTZ R2, R143, R2, !PT ;  /* 0x000000028f027209 */ /* 0x000fc60007810000 */
[----:B------:R-:W2:Y:S01]  /*f8b0*/  SHFL.BFLY PT, R7, R0, 0x1, 0x1f ;  /* 0x0c201f0000077f89 */ /* 0x000ea200000e0000 */
[----:B------:R-:W-:-:S04]  /*f8c0*/  FMNMX.FTZ R2, R141, R2, !PT ;  /* 0x000000028d027209 */ /* 0x000fc80007810000 */
[----:B------:R-:W-:Y:S01]  /*f8d0*/  FMNMX.FTZ R2, R139, R2, !PT ;  /* 0x000000028b027209 */ /* 0x000fe20007810000 */
[----:B------:R-:W-:Y:S01]  /*f8e0*/  FMUL.FTZ R13, R10, UR10 ;  /* 0x0000000a0a0d7c20 */ /* 0x000fe20008410000 */
[----:B-1----:R-:W-:-:S03]  /*f8f0*/  FMNMX.FTZ R3, R3, R5, !PT ;  /* 0x0000000503037209 */ /* 0x002fc60007810000 */
[----:B------:R-:W1:Y:S01]  /*f900*/  SHFL.BFLY PT, R5, R2, 0x2, 0x1f ;  /* 0x0c401f0002057f89 */ /* 0x000e6200000e0000 */
[----:B------:R-:W-:-:S04]  /*f910*/  FSETP.NEU.FTZ.AND P5, PT, R10, -INF , PT ;  /* 0xff8000000a00780b */ /* 0x000fc80003fbd000 */
[----:B------:R-:W-:Y:S02]  /*f920*/  FSEL R13, R13, RZ, P5 ;  /* 0x000000ff0d0d7208 */ /* 0x000fe40002800000 */
[----:B--2---:R-:W-:-:S03]  /*f930*/  FMNMX.FTZ R231, R0, R7, !PT ;  /* 0x0000000700e77209 */ /* 0x004fc60007810000 */
[----:B------:R-:W-:-:S04]  /*f940*/  FFMA.FTZ R0, R17, UR10, -R13 ;  /* 0x0000000a11007c23 */ /* 0x000fc8000801080d */
[----:B------:R2:W-:Y:S01]  /*f950*/  MUFU.EX2 R224, R0 ;  /* 0x0000000000e07308 */ /* 0x0005e20000000800 */
[--C-:B------:R-:W-:Y:S01]  /*f960*/  FFMA.FTZ R4, R19, UR10, -R13.reuse ;  /* 0x0000000a13047c23 */ /* 0x100fe2000801080d */
[----:B------:R-:W3:Y:S01]  /*f970*/  SHFL.BFLY PT, R6, R3, 0x1, 0x1f ;  /* 0x0c201f0003067f89 */ /* 0x000ee200000e0000 */
[----:B--2---:R-:W-:-:S05]  /*f980*/  FFMA.FTZ R0, R15, UR10, -R13 ;  /* 0x0000000a0f007c23 */ /* 0x004fca000801080d */
[----:B------:R1:W-:Y:S01]  /*f990*/  MUFU.EX2 R19, R0 ;  /* 0x0000000000137308 */ /* 0x0003e20000000800 */
[----:B------:R-:W-:Y:S01]  /*f9a0*/  FMUL.FTZ R12, R231, UR10 ;  /* 0x0000000ae70c7c20 */ /* 0x000fe20008410000 */
[----:B-1----:R-:W-:-:S05]  /*f9b0*/  FMNMX.FTZ R0, R2, R5, !PT ;  /* 0x0000000502007209 */ /* 0x002fca0007810000 */
[----:B------:R-:W1:Y:S01]  /*f9c0*/  SHFL.BFLY PT, R5, R0, 0x1, 0x1f ;  /* 0x0c201f0000057f89 */ /* 0x000e6200000e0000 */
[----:B------:R-:W-:-:S04]  /*f9d0*/  FSETP.NEU.FTZ.AND P4, PT, R231, -INF , PT ;  /* 0xff800000e700780b */ /* 0x000fc80003f9d000 */
[----:B------:R-:W-:Y:S02]  /*f9e0*/  FSEL R12, R12, RZ, P4 ;  /* 0x000000ff0c0c7208 */ /* 0x000fe40002000000 */
[----:B---3--:R-:W-:-:S03]  /*f9f0*/  FMNMX.FTZ R11, R3, R6, !PT ;  /* 0x00000006030b7209 */ /* 0x008fc60007810000 */
[--C-:B------:R-:W-:Y:S01]  /*fa00*/  FFMA.FTZ R2, R21, UR10, -R12.reuse ;  /* 0x0000000a15027c23 */ /* 0x100fe2000801080c */
[----:B------:R2:W-:Y:S03]  /*fa10*/  STL [R1+0x28], R10 ;  /* 0x0000280a01007387 */ /* 0x0005e60000100800 */
[----:B------:R3:W-:Y:S01]  /*fa20*/  MUFU.EX2 R9, R2 ;  /* 0x0000000200097308 */ /* 0x0007e20000000800 */
[----:B------:R-:W-:Y:S04]  /*fa30*/  STL [R1+0x3c], R231 ;  /* 0x00003ce701007387 */ /* 0x000fe80000100800 */
[----:B------:R4:W-:Y:S01]  /*fa40*/  STL [R1+0x24], R11 ;  /* 0x0000240b01007387 */ /* 0x0009e20000100800 */
[----:B-1----:R-:W-:Y:S01]  /*fa50*/  FMNMX.FTZ R232, R0, R5, !PT ;  /* 0x0000000500e87209 */ /* 0x002fe20007810000 */
[----:B---3--:R-:W-:-:S04]  /*fa60*/  FFMA.FTZ R2, R24, UR10, -R12 ;  /* 0x0000000a18027c23 */ /* 0x008fc8000801080c */
[----:B------:R-:W-:Y:S01]  /*fa70*/  STL [R1+0x20], R232 ;  /* 0x000020e801007387 */ /* 0x000fe20000100800 */
[C---:B------:R-:W-:Y:S01]  /*fa80*/  FSETP.NEU.FTZ.AND P3, PT, R11.reuse, -INF , PT ;  /* 0xff8000000b00780b */ /* 0x040fe20003f7d000 */
[----:B------:R1:W-:Y:S02]  /*fa90*/  MUFU.EX2 R234, R2 ;  /* 0x0000000200ea7308 */ /* 0x0003e40000000800 */
[----:B------:R-:W3:Y:S01]  /*faa0*/  LDL.LU R233, [R1+0x38] ;  /* 0x0000380001e97983 */ /* 0x000ee20000300800 */
[----:B------:R-:W-:-:S03]  /*fab0*/  FMUL.FTZ R3, R11, UR10 ;  /* 0x0000000a0b037c20 */ /* 0x000fc60008410000 */
[----:B------:R-:W4:Y:S01]  /*fac0*/  LDL.LU R17, [R1+0x2c] ;  /* 0x00002c0001117983 */ /* 0x000f220000300800 */
[----:B-1----:R-:W-:-:S04]  /*fad0*/  FFMA.FTZ R2, R18, UR10, -R12 ;  /* 0x0000000a12027c23 */ /* 0x002fc8000801080c */
[----:B------:R1:W-:Y:S01]  /*fae0*/  MUFU.EX2 R230, R2 ;  /* 0x0000000200e67308 */ /* 0x0003e20000000800 */
[----:B------:R-:W-:-:S07]  /*faf0*/  FSEL R3, R3, RZ, P3 ;  /* 0x000000ff03037208 */ /* 0x000fce0001800000 */
[----:B------:R2:W-:Y:S01]  /*fb00*/  MUFU.EX2 R8, R4 ;  /* 0x0000000400087308 */ /* 0x0005e20000000800 */
[----:B-1----:R-:W-:-:S05]  /*fb10*/  FSEL R2, R11, RZ, P3 ;  /* 0x000000ff0b027208 */ /* 0x002fca0001800000 */
[----:B------:R-:W-:Y:S01]  /*fb20*/  FADD.FTZ R2, R133, -R2 ;  /* 0x8000000285027221 */ /* 0x000fe20000010000 */
[----:B--2---:R-:W-:-:S03]  /*fb30*/  FFMA.FTZ R4, R20, UR10, -R13 ;  /* 0x0000000a14047c23 */ /* 0x004fc6000801080d */
[----:B------:R-:W-:Y:S01]  /*fb40*/  FMUL.FTZ R0, R2, UR10 ;  /* 0x0000000a02007c20 */ /* 0x000fe20008410000 */
[C---:B------:R-:W-:Y:S01]  /*fb50*/  FMUL.FTZ R2, R232.reuse, UR10 ;  /* 0x0000000ae8027c20 */ /* 0x040fe20008410000 */
[----:B------:R1:W-:Y:S01]  /*fb60*/  MUFU.EX2 R48, R4 ;  /* 0x0000000400307308 */ /* 0x0003e20000000800 */
[----:B------:R-:W-:-:S04]  /*fb70*/  FSETP.NEU.FTZ.AND P3, PT, R232, -INF , PT ;  /* 0xff800000e800780b */ /* 0x000fc80003f7d000 */
[----:B------:R-:W-:-:S03]  /*fb80*/  FSEL R2, R2, RZ, P3 ;  /* 0x000000ff02027208 */ /* 0x000fc60001800000 */
[----:B------:R-:W-:Y:S01]  /*fb90*/  MUFU.EX2 R0, R0 ;  /* 0x0000000000007308 */ /* 0x000fe20000000800 */
[----:B-1----:R-:W-:-:S07]  /*fba0*/  FFMA.FTZ R4, R22, UR10, -R3 ;  /* 0x0000000a16047c23 */ /* 0x002fce0008010803 */
[----:B------:R-:W1:Y:S01]  /*fbb0*/  MUFU.EX2 R7, R4 ;  /* 0x0000000400077308 */ /* 0x000e620000000800 */
[----:B------:R-:W-:-:S07]  /*fbc0*/  FFMA.FTZ R5, R23, UR10, -R2 ;  /* 0x0000000a17057c23 */ /* 0x000fce0008010802 */
[----:B------:R2:W-:Y:S02]  /*fbd0*/  MUFU.EX2 R6, R5 ;  /* 0x0000000500067308 */ /* 0x0005e40000000800 */
[----:B--2---:R-:W-:-:S05]  /*fbe0*/  FSEL R5, R10, RZ, P5 ;  /* 0x000000ff0a057208 */ /* 0x004fca0002800000 */
[----:B------:R-:W-:Y:S01]  /*fbf0*/  FADD.FTZ R5, R135, -R5 ;  /* 0x8000000587057221 */ /* 0x000fe20000010000 */
[-C--:B-1----:R-:W-:Y:S01]  /*fc00*/  FFMA.FTZ R135, R25, R0.reuse, R7 ;  /* 0x0000000019877223 */ /* 0x082fe20000010007 */
[----:B------:R-:W-:Y:S01]  /*fc10*/  FMUL.FTZ R25, R105, R0 ;  /* 0x0000000069197220 */ /* 0x000fe20000410000 */
[----:B------:R-:W-:Y:S02]  /*fc20*/  IMAD.MOV.U32 R105, RZ, RZ, R10 ;  /* 0x000000ffff697224 */ /* 0x000fe400078e000a */
[----:B------:R-:W2:Y:S01]  /*fc30*/  LDL.LU R10, [R1+0x34] ;  /* 0x00003400010a7983 */ /* 0x000ea20000300800 */
[----:B------:R-:W-:-:S04]  /*fc40*/  FFMA.FTZ R4, R16, UR10, -R12 ;  /* 0x0000000a10047c23 */ /* 0x000fc8000801080c */
[----:B------:R1:W-:Y:S01]  /*fc50*/  MUFU.EX2 R20, R4 ;  /* 0x0000000400147308 */ /* 0x0003e20000000800 */
[----:B------:R-:W-:Y:S01]  /*fc60*/  FMUL.FTZ R204, R204, R0 ;  /* 0x00000000cccc7220 */ /* 0x000fe20000410000 */
[----:B-1----:R-:W-:-:S05]  /*fc70*/  FSEL R4, R232, RZ, P3 ;  /* 0x000000ffe8047208 */ /* 0x002fca0001800000 */
[----:B------:R-:W-:-:S04]  /*fc80*/  FADD.FTZ R4, R132, -R4 ;  /* 0x8000000484047221 */ /* 0x000fc80000010000 */
[----:B------:R-:W-:Y:S01]  /*fc90*/  FMUL.FTZ R4, R4, UR10 ;  /* 0x0000000a04047c20 */ /* 0x000fe20008410000 */
[-C--:B------:R-:W-:Y:S01]  /*fca0*/  FMUL.FTZ R205, R205, R0.reuse ;  /* 0x00000000cdcd7220 */ /* 0x080fe20000410000 */
[-C--:B------:R-:W-:Y:S01]  /*fcb0*/  FMUL.FTZ R200, R200, R0.reuse ;  /* 0x00000000c8c87220 */ /* 0x080fe20000410000 */
[-C--:B------:R-:W-:Y:S01]  /*fcc0*/  FMUL.FTZ R201, R201, R0.reuse ;  /* 0x00000000c9c97220 */ /* 0x080fe20000410000 */
[-C--:B------:R-:W-:Y:S01]  /*fcd0*/  FMUL.FTZ R196, R196, R0.reuse ;  /* 0x00000000c4c47220 */ /* 0x080fe20000410000 */
[-C--:B------:R-:W-:Y:S01]  /*fce0*/  FMUL.FTZ R197, R197, R0.reuse ;  /* 0x00000000c5c57220 */ /* 0x080fe20000410000 */
[----:B------:R-:W1:Y:S01]  /*fcf0*/  MUFU.EX2 R4, R4 ;  /* 0x0000000400047308 */ /* 0x000e620000000800 */
        /* <DEDUP_REMOVED lines=25> */
[----:B------:R-:W-:-:S06]  /*fe90*/  FMUL.FTZ R0, R5, UR10 ;  /* 0x0000000a05007c20 */ /* 0x000fcc0008410000 */
[----:B------:R-:W1:Y:S01]  /*fea0*/  MUFU.EX2 R0, R0 ;  /* 0x0000000000007308 */ /* 0x000e620000000800 */
        /* <DEDUP_REMOVED lines=33> */
[----:B------:R-:W-:Y:S01]  /*100c0*/  IMAD.MOV.U32 R111, RZ, RZ, R19 ;  /* 0x000000ffff6f7224 */ /* 0x000fe200078e0013 */
[----:B------:R1:W-:Y:S01]  /*100d0*/  MUFU.EX2 R21, R5 ;  /* 0x0000000500157308 */ /* 0x0003e20000000800 */
[----:B------:R-:W-:Y:S01]  /*100e0*/  MOV R123, R230 ;  /* 0x000000e6007b7202 */ /* 0x000fe20000000f00 */
[-C--:B------:R-:W-:Y:S01]  /*100f0*/  FMUL.FTZ R172, R172, R0.reuse ;  /* 0x00000000acac7220 */ /* 0x080fe20000410000 */
[-C--:B------:R-:W-:Y:S01]  /*10100*/  FMUL.FTZ R173, R173, R0.reuse ;  /* 0x00000000adad7220 */ /* 0x080fe20000410000 */
[-C--:B------:R-:W-:Y:S01]  /*10110*/  FMUL.FTZ R168, R168, R0.reuse ;  /* 0x00000000a8a87220 */ /* 0x080fe20000410000 */
[----:B------:R-:W-:Y:S01]  /*10120*/  FMUL.FTZ R169, R169, R0 ;  /* 0x00000000a9a97220 */ /* 0x000fe20000410000 */
[----:B-1----:R-:W-:-:S05]  /*10130*/  FSEL R5, R231, RZ, P4 ;  /* 0x000000ffe7057208 */ /* 0x002fca0002000000 */
[----:B------:R-:W-:Y:S01]  /*10140*/  FADD.FTZ R5, R134, -R5 ;  /* 0x8000000586057221 */ /* 0x000fe20000010000 */
[----:B------:R-:W-:-:S03]  /*10150*/  FMUL.FTZ R164, R164, R0 ;  /* 0x00000000a4a47220 */ /* 0x000fc60000410000 */
        /* <DEDUP_REMOVED lines=28> */
[----:B---3--:R-:W-:Y:S01]  /*10320*/  FFMA.FTZ R120, R233, R4, R6 ;  /* 0x00000004e9787223 */ /* 0x008fe20000010006 */
[----:B------:R-:W-:-:S04]  /*10330*/  FFMA.FTZ R4, R42, UR10, -R3 ;  /* 0x0000000a2a047c23 */ /* 0x000fc80008010803 */
[----:B------:R1:W-:Y:S01]  /*10340*/  MUFU.EX2 R229, R4 ;  /* 0x0000000400e57308 */ /* 0x0003e20000000800 */
[----:B----4-:R-:W-:Y:S02]  /*10350*/  FFMA.FTZ R133, R17, R0, R8 ;  /* 0x0000000011857223 */ /* 0x010fe40000010008 */
[----:B------:R-:W3:Y:S01]  /*10360*/  LDSM.16.MT88.4 R16, [R225+0xc000] ;  /* 0x00c00000e110783b */ /* 0x000ee20000004200 */
[----:B-1----:R-:W-:-:S04]  /*10370*/  FFMA.FTZ R4, R40, UR10, -R3 ;  /* 0x0000000a28047c23 */ /* 0x002fc80008010803 */
[----:B------:R1:W-:Y:S02]  /*10380*/  MUFU.EX2 R233, R4 ;  /* 0x0000000400e97308 */ /* 0x0003e40000000800 */
[----:B-1----:R-:W-:-:S06]  /*10390*/  FFMA.FTZ R4, R44, UR10, -R2 ;  /* 0x0000000a2c047c23 */ /* 0x002fcc0008010802 */
[----:B------:R1:W-:Y:S08]  /*103a0*/  MUFU.EX2 R230, R4 ;  /* 0x0000000400e67308 */ /* 0x0003f00000000800 */
[----:B------:R-:W4:Y:S01]  /*103b0*/  MUFU.EX2 R0, R5 ;  /* 0x0000000500007308 */ /* 0x000f220000000800 */
[----:B-1----:R-:W-:-:S07]  /*103c0*/  FFMA.FTZ R4, R43, UR10, -R2 ;  /* 0x0000000a2b047c23 */ /* 0x002fce0008010802 */
[----:B------:R1:W-:Y:S02]  /*103d0*/  MUFU.EX2 R23, R4 ;  /* 0x0000000400177308 */ /* 0x0003e40000000800 */
[----:B-1----:R-:W-:-:S06]  /*103e0*/  FFMA.FTZ R4, R41, UR10, -R2 ;  /* 0x0000000a29047c23 */ /* 0x002fcc0008010802 */
[----:B------:R1:W3:Y:S01]  /*103f0*/  MUFU.EX2 R106, R4 ;  /* 0x00000004006a7308 */ /* 0x0002e20000000800 */
[----:B------:R-:W-:Y:S01]  /*10400*/  MOV R134, R20 ;  /* 0x0000001400867202 */ /* 0x000fe20000000f00 */
[-C--:B----4-:R-:W-:Y:S01]  /*10410*/  FMUL.FTZ R174, R174, R0.reuse ;  /* 0x00000000aeae7220 */ /* 0x090fe20000410000 */
[----:B------:R-:W-:Y:S01]  /*10420*/  MOV R104, R11 ;  /* 0x0000000b00687202 */ /* 0x000fe20000000f00 */
[----:B------:R-:W-:Y:S01]  /*10430*/  FMUL.FTZ R175, R175, R0 ;  /* 0x00000000afaf7220 */ /* 0x000fe20000410000 */
[----:B------:R-:W-:Y:S01]  /*10440*/  F2FP.F16.F32.PACK_AB R5, R230, R6 ;  /* 0x00000006e605723e */ /* 0x000fe200000000ff */
[----:B------:R-:W-:Y:S01]  /*10450*/  FMUL.FTZ R170, R170, R0 ;  /* 0x00000000aaaa7220 */ /* 0x000fe20000410000 */
[----:B------:R-:W-:Y:S01]  /*10460*/  F2FP.F16.F32.PACK_AB R8, R48, R8 ;  /* 0x000000083008723e */ /* 0x000fe200000000ff */
[-C--:B------:R-:W-:Y:S01]  /*10470*/  FMUL.FTZ R171, R171, R0.reuse ;  /* 0x00000000abab7220 */ /* 0x080fe20000410000 */
[----:B------:R-:W-:Y:S02]  /*10480*/  F2FP.F16.F32.PACK_AB R11, R134, R123 ;  /* 0x0000007b860b723e */ /* 0x000fe400000000ff */
[----:B------:R-:W-:Y:S01]  /*10490*/  F2FP.F16.F32.PACK_AB R6, R233, R229 ;  /* 0x000000e5e906723e */ /* 0x000fe200000000ff */
[----:B--2---:R-:W-:Y:S01]  /*104a0*/  FFMA.FTZ R132, R10, R0, R9 ;  /* 0x000000000a847223 */ /* 0x004fe20000010009 */
[----:B-1----:R-:W-:-:S02]  /*104b0*/  F2FP.F16.F32.PACK_AB R4, R21, R7 ;  /* 0x000000071504723e */ /* 0x002fc400000000ff */
[----:B------:R-:W-:Y:S02]  /*104c0*/  F2FP.F16.F32.PACK_AB R9, R234, R9 ;  /* 0x00000009ea09723e */ /* 0x000fe400000000ff */
[----:B------:R-:W-:Y:S02]  /*104d0*/  F2FP.F16.F32.PACK_AB R10, R111, R224 ;  /* 0x000000e06f0a723e */ /* 0x000fe400000000ff */
[----:B---3--:R-:W-:Y:S01]  /*104e0*/  F2FP.F16.F32.PACK_AB R7, R106, R23 ;  /* 0x000000176a07723e */ /* 0x008fe200000000ff */
[----:B------:R-:W-:Y:S01]  /*104f0*/  IMAD.MOV.U32 R20, RZ, RZ, R59 ;  /* 0x000000ffff147224 */ /* 0x000fe200078e003b */
[----:B------:R-:W-:Y:S01]  /*10500*/  MOV R15, R58 ;  /* 0x0000003a000f7202 */ /* 0x000fe20000000f00 */
[----:B------:R-:W-:Y:S02]  /*10510*/  IMAD.MOV.U32 R22, RZ, RZ, R57 ;  /* 0x000000ffff167224 */ /* 0x000fe400078e0039 */
[----:B------:R-:W-:Y:S01]  /*10520*/  IMAD.MOV.U32 R124, RZ, RZ, R56 ;  /* 0x000000ffff7c7224 */ /* 0x000fe200078e0038 */
[-C--:B------:R-:W-:Y:S06]  /*10530*/  HMMA.16816.F32 R172, R8, R16.reuse, R172 ;  /* 0x0000001008ac723c */ /* 0x080fec00000018ac */
[C---:B------:R-:W-:Y:S06]  /*10540*/  HMMA.16816.F32 R204, R4.reuse, R16, R204 ;  /* 0x0000001004cc723c */ /* 0x040fec00000018cc */
[-C--:B------:R-:W-:Y:S06]  /*10550*/  HMMA.16816.F32 R200, R4, R18.reuse, R200 ;  /* 0x0000001204c8723c */ /* 0x080fec00000018c8 */
[----:B------:R-:W-:Y:S01]  /*10560*/  HMMA.16816.F32 R56, R8, R18, R168 ;  /* 0x000000120838723c */ /* 0x000fe200000018a8 */
[----:B------:R-:W1:Y:S01]  /*10570*/  LDSM.16.MT88.4 R16, [R226+0xc000] ;  /* 0x00c00000e210783b */ /* 0x000e620000004200 */
[----:B------:R-:W-:Y:S01]  /*10580*/  IMAD.MOV.U32 R109, RZ, RZ, R67 ;  /* 0x000000ffff6d7224 */ /* 0x000fe200078e0043 */
[----:B------:R-:W-:Y:S01]  /*10590*/  MOV R121, R65 ;  /* 0x0000004100797202 */ /* 0x000fe20000000f00 */
        /* <DEDUP_REMOVED lines=18> */
[----:B-1----:R-:W-:Y:S06]  /*106c0*/  HMMA.16816.F32 R60, R4, R18, R192 ;  /* 0x00000012043c723c */ /* 0x002fec00000018c0 */
[----:B------:R-:W-:Y:S01]  /*106d0*/  HMMA.16816.F32 R164, R8, R16, R164 ;  /* 0x0000001008a4723c */ /* 0x000fe200000018a4 */
[----:B------:R-:W-:Y:S02]  /*106e0*/  MOV R193, R54 ;  /* 0x0000003600c17202 */ /* 0x000fe40000000f00 */
[----:B------:R-:W-:-:S03]  /*106f0*/  MOV R192, R52 ;  /* 0x0000003400c07202 */ /* 0x000fc60000000f00 */
[----:B------:R-:W-:Y:S06]  /*10700*/  HMMA.16816.F32 R64, R4, R16, R196 ;  /* 0x000000100440723c */ /* 0x000fec00000018c4 */
[C---:B------:R-:W-:Y:S01]  /*10710*/  HMMA.16816.F32 R52, R8.reuse, R18, R160 ;  /* 0x000000120834723c */ /* 0x040fe200000018a0 */
[----:B------:R-:W1:Y:S01]  /*10720*/  LDSM.16.MT88.4 R16, [R228+0xc000] ;  /* 0x00c00000e410783b */ /* 0x000e620000004200 */
[-C--:B------:R-:W-:Y:S01]  /*10730*/  FMUL.FTZ R158, R158, R0.reuse ;  /* 0x000000009e9e7220 */ /* 0x080fe20000410000 */
[-C--:B------:R-:W-:Y:S01]  /*10740*/  FMUL.FTZ R159, R159, R0.reuse ;  /* 0x000000009f9f7220 */ /* 0x080fe20000410000 */
[-C--:B------:R-:W-:Y:S01]  /*10750*/  FMUL.FTZ R154, R154, R0.reuse ;  /* 0x000000009a9a7220 */ /* 0x080fe20000410000 */
[-C--:B------:R-:W-:Y:S01]  /*10760*/  FMUL.FTZ R155, R155, R0.reuse ;  /* 0x000000009b9b7220 */ /* 0x080fe20000410000 */
        /* <DEDUP_REMOVED lines=42> */
[-C--:B-1----:R-:W-:Y:S07]  /*10a10*/  HMMA.16816.F32 R124, R8, R16.reuse, R68 ;  /* 0x00000010087c723c */ /* 0x082fee0000001844 */
[----:B------:R-:W-:Y:S01]  /*10a20*/  IMAD.MOV.U32 R70, RZ, RZ, R42 ;  /* 0x000000ffff467224 */ /* 0x000fe200078e002a */
[----:B------:R-:W-:Y:S01]  /*10a30*/  MOV R69, R122 ;  /* 0x0000007a00457202 */ /* 0x000fe20000000f00 */
[----:B------:R-:W-:Y:S01]  /*10a40*/  IMAD.MOV.U32 R42, RZ, RZ, R121 ;  /* 0x000000ffff2a7224 */ /* 0x000fe200078e0079 */
[----:B------:R-:W-:Y:S01]  /*10a50*/  MOV R68, R110 ;  /* 0x0000006e00447202 */ /* 0x000fe20000000f00 */
[----:B------:R-:W-:Y:S07]  /*10a60*/  HMMA.16816.F32 R120, R4, R16, R72 ;  /* 0x000000100478723c */ /* 0x000fee0000001848 */
[----:B------:R-:W-:-:S02]  /*10a70*/  MOV R75, R109 ;  /* 0x0000006d004b7202 */ /* 0x000fc40000000f00 */
[----:B------:R-:W-:Y:S02]  /*10a80*/  MOV R74, R108 ;  /* 0x0000006c004a7202 */ /* 0x000fe40000000f00 */
[----:B------:R-:W-:Y:S01]  /*10a90*/  MOV R72, R22 ;  /* 0x0000001600487202 */ /* 0x000fe20000000f00 */
[-C--:B------:R-:W-:Y:S06]  /*10aa0*/  HMMA.16816.F32 R108, R4, R18.reuse, R76 ;  /* 0x00000012046c723c */ /* 0x080fec000000184c */
[C---:B------:R-:W-:Y:S01]  /*10ab0*/  HMMA.16816.F32 R20, R8.reuse, R18, R80 ;  /* 0x000000120814723c */ /* 0x040fe20000001850 */
[----:B------:R-:W1:Y:S01]  /*10ac0*/  LDSM.16.MT88.4 R16, [R226+0xe000] ;  /* 0x00e00000e210783b */ /* 0x000e620000004200 */
        /* <DEDUP_REMOVED lines=18> */
[----:B------:R-:W-:Y:S01]  /*10bf0*/  MOV R191, R43 ;  /* 0x0000002b00bf7202 */ /* 0x000fe20000000f00 */
        /* <DEDUP_REMOVED lines=15> */
[----:B------:R-:W-:Y:S01]  /*10cf0*/  IMAD.MOV.U32 R69, RZ, RZ, R71 ;  /* 0x000000ffff457224 */ /* 0x000fe200078e0047 */
[----:B------:R-:W-:Y:S01]  /*10d00*/  MOV R71, R189 ;  /* 0x000000bd00477202 */ /* 0x000fe20000000f00 */
[----:B------:R-:W-:Y:S01]  /*10d10*/  FFMA.FTZ R0, R26, UR10, -R13 ;  /* 0x0000000a1a007c23 */ /* 0x000fe2000801080d */
[----:B------:R-:W-:Y:S01]  /*10d20*/  MOV R189, R191 ;  /* 0x000000bf00bd7202 */ /* 0x000fe20000000f00 */
[----:B------:R-:W-:Y:S01]  /*10d30*/  IMAD.MOV.U32 R191, RZ, RZ, R161 ;  /* 0x000000ffffbf7224 */ /* 0x000fe200078e00a1 */
[----:B------:R-:W-:-:S02]  /*10d40*/  MOV R26, R72 ;  /* 0x00000048001a7202 */ /* 0x000fc40000000f00 */
[----:B------:R-:W-:Y:S02]  /*10d50*/  MOV R161, R192 ;  /* 0x000000c000a17202 */ /* 0x000fe40000000f00 */
[----:B------:R-:W-:Y:S02]  /*10d60*/  MOV R192, R199 ;  /* 0x000000c700c07202 */ /* 0x000fe40000000f00 */
[----:B------:R-:W-:Y:S01]  /*10d70*/  MOV R72, R74 ;  /* 0x0000004a00487202 */ /* 0x000fe20000000f00 */
[----:B------:R2:W-:Y:S01]  /*10d80*/  MUFU.EX2 R199, R0 ;  /* 0x0000000000c77308 */ /* 0x0005e20000000800 */
[----:B------:R-:W-:Y:S01]  /*10d90*/  IMAD.MOV.U32 R74, RZ, RZ, R68 ;  /* 0x000000ffff4a7224 */ /* 0x000fe200078e0044 */
[----:B------:R-:W-:Y:S02]  /*10da0*/  MOV R68, R70 ;  /* 0x0000004600447202 */ /* 0x000fe40000000f00 */
[----:B------:R-:W-:Y:S01]  /*10db0*/  MOV R70, R188 ;  /* 0x000000bc00467202 */ /* 0x000fe20000000f00 */
[----:B------:R-:W-:Y:S01]  /*10dc0*/  IMAD.MOV.U32 R188, RZ, RZ, R190 ;  /* 0x000000ffffbc7224 */ /* 0x000fe200078e00be */
[----:B------:R-:W-:Y:S01]  /*10dd0*/  MOV R190, R160 ;  /* 0x000000a000be7202 */ /* 0x000fe20000000f00 */
[----:B--2---:R-:W-:Y:S01]  /*10de0*/  FFMA.FTZ R0, R25, UR10, -R13 ;  /* 0x0000000a19007c23 */ /* 0x004fe2000801080d */
[----:B------:R-:W-:Y:S01]  /*10df0*/  IMAD.MOV.U32 R25, RZ, RZ, R26 ;  /* 0x000000ffff197224 */ /* 0x000fe200078e001a */
        /* <DEDUP_REMOVED lines=26> */
[----:B------:R-:W-:-:S02]  /*10fa0*/  MOV R193, R235 ;  /* 0x000000eb00c17202 */ /* 0x000fc40000000f00 */
[----:B------:R-:W-:Y:S01]  /*10fb0*/  MOV R190, R191 ;  /* 0x000000bf00be7202 */ /* 0x000fe20000000f00 */
[C---:B------:R-:W-:Y:S01]  /*10fc0*/  HMMA.16816.F32 R80, R4.reuse, R16, R32 ;  /* 0x000000100450723c */ /* 0x040fe20000001820 */
[----:B------:R-:W-:Y:S01]  /*10fd0*/  MOV R68, R69 ;  /* 0x0000004500447202 */ /* 0x000fe20000000f00 */
[----:B------:R-:W-:Y:S01]  /*10fe0*/  FFMA.FTZ R212, R212, UR10, -R13 ;  /* 0x0000000ad4d47c23 */ /* 0x000fe2000801080d */
[----:B------:R-:W-:Y:S01]  /*10ff0*/  MOV R191, R160 ;  /* 0x000000a000bf7202 */ /* 0x000fe20000000f00 */
[----:B------:R-:W-:Y:S01]  /*11000*/  IMAD.MOV.U32 R160, RZ, RZ, R161 ;  /* 0x000000ffffa07224 */ /* 0x000fe200078e00a1 */
[----:B------:R-:W-:Y:S01]  /*11010*/  MOV R69, R70 ;  /* 0x0000004600457202 */ /* 0x000fe20000000f00 */
        /* <DEDUP_REMOVED lines=28> */
[----:B------:R-:W-:Y:S01]  /*111e0*/  FFMA.FTZ R211, R211, UR10, -R2 ;  /* 0x0000000ad3d37c23 */ /* 0x000fe20008010802 */
[----:B------:R-:W-:Y:S01]  /*111f0*/  MOV R194, R234 ;  /* 0x000000ea00c27202 */ /* 0x000fe20000000f00 */
[----:B------:R1:W5:Y:S01]  /*11200*/  LDL.LU R235, [R1+0xac] ;  /* 0x0000ac0001eb7983 */ /* 0x0003620000300800 */
        /* <DEDUP_REMOVED lines=20> */
[----:B--2---:R-:W-:Y:S01]  /*11350*/  FFMA.FTZ R0, R25, UR10, -R12 ;  /* 0x0000000a19007c23 */ /* 0x004fe2000801080c */
[----:B------:R-:W-:Y:S01]  /*11360*/  MOV R25, R27 ;  /* 0x0000001b00197202 */ /* 0x000fe20000000f00 */
[----:B------:R-:W-:Y:S01]  /*11370*/  IMAD.MOV.U32 R27, RZ, RZ, R73 ;  /* 0x000000ffff1b7224 */ /* 0x000fe200078e0049 */
[----:B------:R-:W-:Y:S01]  /*11380*/  MOV R192, R193 ;  /* 0x000000c100c07202 */ /* 0x000fe20000000f00 */
        /* <DEDUP_REMOVED lines=33> */
[----:B------:R2:W-:Y:S01]  /*115a0*/  MUFU.EX2 R196, R0 ;  /* 0x0000000000c47308 */ /* 0x0005e20000000800 */
[----:B------:R-:W-:Y:S02]  /*115b0*/  MOV R195, R197 ;  /* 0x000000c500c37202 */ /* 0x000fe40000000f00 */
[----:B------:R-:W-:Y:S01]  /*115c0*/  MOV R69, R71 ;  /* 0x0000004700457202 */ /* 0x000fe20000000f00 */
[----:B------:R-:W-:Y:S01]  /*115d0*/  IMAD.MOV.U32 R71, RZ, RZ, R189 ;  /* 0x000000ffff477224 */ /* 0x000fe200078e00bd */
[----:B------:R-:W-:-:S02]  /*115e0*/  MOV R197, R231 ;  /* 0x000000e700c57202 */ /* 0x000fc40000000f00 */
[----:B------:R-:W-:Y:S01]  /*115f0*/  MOV R189, R191 ;  /* 0x000000bf00bd7202 */ /* 0x000fe20000000f00 */
[----:B------:R-:W-:Y:S01]  /*11600*/  MUFU.EX2 R213, R213 ;  /* 0x000000d500d57308 */ /* 0x000fe20000000800 */
[----:B------:R-:W-:Y:S01]  /*11610*/  MOV R191, R161 ;  /* 0x000000a100bf7202 */ /* 0x000fe20000000f00 */
[----:B------:R-:W-:Y:S01]  /*11620*/  IMAD.MOV.U32 R161, RZ, RZ, R192 ;  /* 0x000000ffffa17224 */ /* 0x000fe200078e00c0 */
[----:B------:R-:W-:Y:S01]  /*11630*/  MOV R192, R194 ;  /* 0x000000c200c07202 */ /* 0x000fe20000000f00 */
[----:B------:R1:W5:Y:S01]  /*11640*/  LDL.LU R231, [R1+0x9c] ;  /* 0x00009c0001e77983 */ /* 0x0003620000300800 */
[----:B------:R-:W-:Y:S01]  /*11650*/  MOV R194, R197 ;  /* 0x000000c500c27202 */ /* 0x000fe20000000f00 */
[----:B--2---:R-:W-:Y:S01]  /*11660*/  FFMA.FTZ R0, R24, UR10, -R12 ;  /* 0x0000000a18007c23 */ /* 0x004fe2000801080c */
[----:B------:R-:W-:Y:S01]  /*11670*/  MOV R24, R26 ;  /* 0x0000001a00187202 */ /* 0x000fe20000000f00 */
[----:B------:R-:W-:Y:S01]  /*11680*/  IMAD.MOV.U32 R26, RZ, RZ, R72 ;  /* 0x000000ffff1a7224 */ /* 0x000fe200078e0048 */
[----:B------:R-:W-:Y:S01]  /*11690*/  MOV R72, R74 ;  /* 0x0000004a00487202 */ /* 0x000fe20000000f00 */
[----:B------:R2:W-:Y:S01]  /*116a0*/  MUFU.EX2 R197, R0 ;  /* 0x0000000000c57308 */ /* 0x0005e20000000800 */
        /* <DEDUP_REMOVED lines=8> */
[----:B------:R-:W-:Y:S01]  /*11730*/  MOV R195, R198 ;  /* 0x000000c600c37202 */ /* 0x000fe20000000f00 */
[----:B--2---:R-:W-:Y:S01]  /*11740*/  FFMA.FTZ R0, R31, UR10, -R12 ;  /* 0x0000000a1f007c23 */ /* 0x004fe2000801080c */
        /* <DEDUP_REMOVED lines=18> */
[----:B------:R-:W-:-:S03]  /*11870*/  MOV R72, R74 ;  /* 0x0000004a00487202 */ /* 0x000fc60000000f00 */
        /* <DEDUP_REMOVED lines=8> */
[----:B------:R-:W-:Y:S02]  /*11900*/  MOV R31, R24 ;  /* 0x00000018001f7202 */ /* 0x000fe40000000f00 */
[----:B------:R-:W-:Y:S01]  /*11910*/  MOV R24, R25 ;  /* 0x0000001900187202 */ /* 0x000fe20000000f00 */
[----:B------:R-:W-:Y:S01]  /*11920*/  IMAD.MOV.U32 R25, RZ, RZ, R26 ;  /* 0x000000ffff197224 */ /* 0x000fe200078e001a */
[----:B------:R-:W-:Y:S01]  /*11930*/  MOV R26, R27 ;  /* 0x0000001b001a7202 */ /* 0x000fe20000000f00 */
[----:B------:R2:W3:Y:S01]  /*11940*/  MUFU.EX2 R4, R0 ;  /* 0x0000000000047308 */ /* 0x0004e20000000800 */
[----:B------:R-:W-:Y:S01]  /*11950*/  MOV R27, R72 ;  /* 0x00000048001b7202 */ /* 0x000fe20000000f00 */
[----:B------:R-:W-:Y:S01]  /*11960*/  IMAD.MOV.U32 R72, RZ, RZ, R73 ;  /* 0x000000ffff487224 */ /* 0x000fe200078e0049 */
[----:B------:R-:W-:-:S02]  /*11970*/  MOV R73, R74 ;  /* 0x0000004a00497202 */ /* 0x000fc40000000f00 */
[----:B------:R-:W-:Y:S01]  /*11980*/  MOV R74, R75 ;  /* 0x0000004b004a7202 */ /* 0x000fe20000000f00 */
[----:B------:R-:W-:Y:S01]  /*11990*/  IMAD.MOV.U32 R75, RZ, RZ, R68 ;  /* 0x000000ffff4b7224 */ /* 0x000fe200078e0044 */
[----:B------:R-:W-:Y:S02]  /*119a0*/  MOV R68, R69 ;  /* 0x0000004500447202 */ /* 0x000fe40000000f00 */
[----:B------:R-:W-:Y:S01]  /*119b0*/  MOV R69, R70 ;  /* 0x0000004600457202 */ /* 0x000fe20000000f00 */
[----:B------:R-:W-:Y:S02]  /*119c0*/  IMAD.MOV.U32 R70, RZ, RZ, R71 ;  /* 0x000000ffff467224 */ /* 0x000fe400078e0047 */
[----:B--2---:R-:W-:Y:S01]  /*119d0*/  FFMA.FTZ R0, R30, UR10, -R3 ;  /* 0x0000000a1e007c23 */ /* 0x004fe20008010803 */
[----:B------:R-:W-:Y:S01]  /*119e0*/  MOV R30, R31 ;  /* 0x0000001f001e7202 */ /* 0x000fe20000000f00 */
[----:B------:R-:W-:Y:S01]  /*119f0*/  IMAD.MOV.U32 R31, RZ, RZ, R24 ;  /* 0x000000ffff1f7224 */ /* 0x000fe200078e0018 */
[----:B------:R-:W-:-:S02]  /*11a00*/  MOV R24, R25 ;  /* 0x0000001900187202 */ /* 0x000fc40000000f00 */
[----:B------:R-:W-:Y:S01]  /*11a10*/  MOV R25, R26 ;  /* 0x0000001a00197202 */ /* 0x000fe20000000f00 */
[----:B------:R-:W-:Y:S01]  /*11a20*/  IMAD.MOV.U32 R26, RZ, RZ, R27 ;  /* 0x000000ffff1a7224 */ /* 0x000fe200078e001b */
[----:B------:R-:W-:Y:S01]  /*11a30*/  MOV R27, R72 ;  /* 0x00000048001b7202 */ /* 0x000fe20000000f00 */
[----:B------:R-:W-:Y:S01]  /*11a40*/  FFMA.FTZ R37, R31, UR10, -R13 ;  /* 0x0000000a1f257c23 */ /* 0x000fe2000801080d */
        /* <DEDUP_REMOVED lines=62> */
[----:B------:R-:W-:Y:S01]  /*11e30*/  IMAD.MOV.U32 R30, RZ, RZ, R26 ;  /* 0x000000ffff1e7224 */ /* 0x000fe200078e001a */
[----:B------:R-:W-:Y:S02]  /*11e40*/  MOV R26, R74 ;  /* 0x0000004a001a7202 */ /* 0x000fe40000000f00 */
        /* <DEDUP_REMOVED lines=11> */
[--C-:B--2---:R-:W-:Y:S01]  /*11f00*/  FFMA.FTZ R0, R31, UR10, -R3.reuse ;  /* 0x0000000a1f007c23 */ /* 0x104fe20008010803 */
[----:B------:R-:W-:Y:S01]  /*11f10*/  MOV R31, R25 ;  /* 0x00000019001f7202 */ /* 0x000fe20000000f00 */
[----:B------:R-:W-:Y:S01]  /*11f20*/  IMAD.MOV.U32 R191, RZ, RZ, R162 ;  /* 0x000000ffffbf7224 */ /* 0x000fe200078e00a2 */
[----:B------:R-:W-:Y:S01]  /*11f30*/  MOV R25, R72 ;  /* 0x0000004800197202 */ /* 0x000fe20000000f00 */
[----:B------:R-:W-:Y:S01]  /*11f40*/  FFMA.FTZ R32, R29, UR10, -R12 ;  /* 0x0000000a1d207c23 */ /* 0x000fe2000801080c */
[----:B------:R-:W-:Y:S01]  /*11f50*/  MOV R72, R75 ;  /* 0x0000004b00487202 */ /* 0x000fe20000000f00 */
[----:B------:R-:W-:Y:S01]  /*11f60*/  FFMA.FTZ R27, R27, UR10, -R3 ;  /* 0x0000000a1b1b7c23 */ /* 0x000fe20008010803 */
[----:B------:R-:W-:Y:S01]  /*11f70*/  MOV R75, R70 ;  /* 0x00000046004b7202 */ /* 0x000fe20000000f00 */
[----:B------:R-:W-:Y:S01]  /*11f80*/  MUFU.EX2 R214, R214 ;  /* 0x000000d600d67308 */ /* 0x000fe20000000800 */
[----:B------:R-:W-:Y:S01]  /*11f90*/  MOV R70, R190 ;  /* 0x000000be00467202 */ /* 0x000fe20000000f00 */
[----:B------:R-:W-:Y:S01]  /*11fa0*/  IMAD.MOV.U32 R162, RZ, RZ, R168 ;  /* 0x000000ffffa27224 */ /* 0x000fe200078e00a8 */
        /* <DEDUP_REMOVED lines=25> */
[----:B------:R-:W-:Y:S01]  /*12140*/  FFMA.FTZ R168, R136, UR10, -R12 ;  /* 0x0000000a88a87c23 */ /* 0x000fe2000801080c */
[----:B------:R-:W-:Y:S01]  /*12150*/  MOV R192, R169 ;  /* 0x000000a900c07202 */ /* 0x000fe20000000f00 */
[----:B---3--:R-:W-:Y:S02]  /*12160*/  IMAD.MOV.U32 R136, RZ, RZ, R4 ;  /* 0x000000ffff887224 */ /* 0x008fe400078e0004 */
[--C-:B------:R-:W-:Y:S01]  /*12170*/  FFMA.FTZ R170, R138, UR10, -R13.reuse ;  /* 0x0000000a8aaa7c23 */ /* 0x100fe2000801080d */
[----:B------:R-:W-:Y:S01]  /*12180*/  FFMA.FTZ R171, R14, UR10, -R13 ;  /* 0x0000000a0eab7c23 */ /* 0x000fe2000801080d */
[--C-:B------:R-:W-:Y:S01]  /*12190*/  FFMA.FTZ R31, R31, UR10, -R12.reuse ;  /* 0x0000000a1f1f7c23 */ /* 0x100fe2000801080c */
[--C-:B------:R-:W-:Y:S01]  /*121a0*/  FFMA.FTZ R29, R217, UR10, -R12.reuse ;  /* 0x0000000ad91d7c23 */ /* 0x100fe2000801080c */
[----:B------:R-:W-:Y:S01]  /*121b0*/  FFMA.FTZ R169, R140, UR10, -R12 ;  /* 0x0000000a8ca97c23 */ /* 0x000fe2000801080c */
[----:B------:R-:W-:Y:S01]  /*121c0*/  FFMA.FTZ R4, R15, UR10, -R2 ;  /* 0x0000000a0f047c23 */ /* 0x000fe20008010802 */
[----:B--2---:R-:W-:Y:S01]  /*121d0*/  FFMA.FTZ R0, R30, UR10, -R3 ;  /* 0x0000000a1e007c23 */ /* 0x004fe20008010803 */
[----:B------:R-:W-:-:S02]  /*121e0*/  FFMA.FTZ R30, R221, UR10, -R12 ;  /* 0x0000000add1e7c23 */ /* 0x000fc4000801080c */
[----:B------:R-:W2:Y:S01]  /*121f0*/  LDSM.16.MT88.4 R12, [R225+0xc800] ;  /* 0x00c80000e10c783b */ /* 0x000ea20000004200 */
[----:B------:R3:W4:Y:S01]  /*12200*/  MUFU.EX2 R8, R0 ;  /* 0x0000000000087308 */ /* 0x0007220000000800 */
[----:B------:R-:W-:Y:S02]  /*12210*/  MOV R6, R25 ;  /* 0x0000001900067202 */ /* 0x000fe40000000f00 */
[----:B------:R-:W-:Y:S02]  /*12220*/  MOV R5, R24 ;  /* 0x0000001800057202 */ /* 0x000fe40000000f00 */
[----:B------:R-:W-:Y:S01]  /*12230*/  MOV R7, R73 ;  /* 0x0000004900077202 */ /* 0x000fe20000000f00 */
[----:B------:R-:W-:Y:S01]  /*12240*/  IMAD.MOV.U32 R73, RZ, RZ, R69 ;  /* 0x000000ffff497224 */ /* 0x000fe200078e0045 */
[----:B------:R-:W-:Y:S01]  /*12250*/  MOV R39, R75 ;  /* 0x0000004b00277202 */ /* 0x000fe20000000f00 */
[----:B------:R-:W-:Y:S01]  /*12260*/  IMAD.MOV.U32 R24, RZ, RZ, R26 ;  /* 0x000000ffff187224 */ /* 0x000fe200078e001a */
[----:B------:R-:W-:Y:S01]  /*12270*/  MOV R75, R71 ;  /* 0x00000047004b7202 */ /* 0x000fe20000000f00 */
[----:B---3--:R-:W-:Y:S01]  /*12280*/  FFMA.FTZ R0, R33, UR10, -R2 ;  /* 0x0000000a21007c23 */ /* 0x008fe20008010802 */
[----:B------:R-:W-:-:S02]  /*12290*/  MOV R33, R72 ;  /* 0x0000004800217202 */ /* 0x000fc40000000f00 */
[----:B------:R-:W-:Y:S01]  /*122a0*/  MOV R72, R68 ;  /* 0x0000004400487202 */ /* 0x000fe20000000f00 */
[----:B------:R-:W-:Y:S01]  /*122b0*/  IMAD.MOV.U32 R68, RZ, RZ, R188 ;  /* 0x000000ffff447224 */ /* 0x000fe200078e00bc */
[----:B------:R-:W-:Y:S02]  /*122c0*/  MOV R188, R161 ;  /* 0x000000a100bc7202 */ /* 0x000fe40000000f00 */
[----:B------:R-:W-:Y:S01]  /*122d0*/  MOV R161, R162 ;  /* 0x000000a200a17202 */ /* 0x000fe20000000f00 */
[----:B------:R-:W-:Y:S01]  /*122e0*/  IMAD.MOV.U32 R162, RZ, RZ, R192 ;  /* 0x000000ffffa27224 */ /* 0x000fe200078e00c0 */
[----:B------:R-:W-:Y:S01]  /*122f0*/  MOV R69, R190 ;  /* 0x000000be00457202 */ /* 0x000fe20000000f00 */
[----:B------:R3:W-:Y:S01]  /*12300*/  MUFU.EX2 R192, R0 ;  /* 0x0000000000c07308 */ /* 0x0007e20000000800 */
[----:B------:R-:W-:Y:S01]  /*12310*/  IMAD.MOV.U32 R71, RZ, RZ, R160 ;  /* 0x000000ffff477224 */ /* 0x000fe200078e00a0 */
[----:B------:R-:W-:Y:S01]  /*12320*/  MOV R190, R163 ;  /* 0x000000a300be7202 */ /* 0x000fe20000000f00 */
[--C-:B------:R-:W-:Y:S01]  /*12330*/  FFMA.FTZ R28, R28, UR10, -R3.reuse ;  /* 0x0000000a1c1c7c23 */ /* 0x100fe20008010803 */
[--C-:B------:R-:W-:Y:S01]  /*12340*/  FFMA.FTZ R26, R222, UR10, -R3.reuse ;  /* 0x0000000ade1a7c23 */ /* 0x100fe20008010803 */
[--C-:B------:R-:W-:Y:S01]  /*12350*/  FFMA.FTZ R25, R218, UR10, -R3.reuse ;  /* 0x0000000ada197c23 */ /* 0x100fe20008010803 */
[--C-:B------:R-:W-:Y:S01]  /*12360*/  FFMA.FTZ R160, R142, UR10, -R3.reuse ;  /* 0x0000000a8ea07c23 */ /* 0x100fe20008010803 */
[----:B------:R-:W-:Y:S01]  /*12370*/  FFMA.FTZ R163, R137, UR10, -R3 ;  /* 0x0000000a89a37c23 */ /* 0x000fe20008010803 */
[----:B------:R-:W-:Y:S01]  /*12380*/  FFMA.FTZ R3, R5, UR10, -R2 ;  /* 0x0000000a05037c23 */ /* 0x000fe20008010802 */
[----:B------:R-:W-:Y:S01]  /*12390*/  IMAD.MOV.U32 R38, RZ, RZ, R74 ;  /* 0x000000ffff267224 */ /* 0x000fe200078e004a */
[----:B------:R-:W-:-:S02]  /*123a0*/  MOV R74, R70 ;  /* 0x00000046004a7202 */ /* 0x000fc40000000f00 */
[----:B------:R-:W-:Y:S01]  /*123b0*/  MOV R70, R191 ;  /* 0x000000bf00467202 */ /* 0x000fe20000000f00 */
[----:B---3--:R-:W-:Y:S01]  /*123c0*/  FFMA.FTZ R0, R6, UR10, -R2 ;  /* 0x0000000a06007c23 */ /* 0x008fe20008010802 */
[----:B------:R3:W1:Y:S08]  /*123d0*/  MUFU.EX2 R191, R4 ;  /* 0x0000000400bf7308 */ /* 0x0006700000000800 */
[----:B------:R-:W-:Y:S08]  /*123e0*/  MUFU.EX2 R218, R3 ;  /* 0x0000000300da7308 */ /* 0x000ff00000000800 */
[----:B------:R-:W2:Y:S01]  /*123f0*/  MUFU.EX2 R0, R0 ;  /* 0x0000000000007308 */ /* 0x000ea20000000800 */
[----:B------:R-:W-:Y:S01]  /*12400*/  MOV R6, R73 ;  /* 0x0000004900067202 */ /* 0x000fe20000000f00 */
[----:B------:R-:W-:Y:S01]  /*12410*/  IMAD.MOV.U32 R131, RZ, RZ, R7 ;  /* 0x000000ffff837224 */ /* 0x000fe200078e0007 */
        /* <DEDUP_REMOVED lines=8> */
[----:B------:R-:W-:-:S02]  /*124a0*/  MOV R7, R74 ;  /* 0x0000004a00077202 */ /* 0x000fc40000000f00 */
[----:B------:R-:W-:Y:S01]  /*124b0*/  MOV R71, R162 ;  /* 0x000000a200477202 */ /* 0x000fe20000000f00 */
[----:B------:R-:W-:Y:S01]  /*124c0*/  FFMA.FTZ R162, R143, UR10, -R2 ;  /* 0x0000000a8fa27c23 */ /* 0x000fe20008010802 */
[----:B------:R-:W-:Y:S02]  /*124d0*/  MOV R222, R11 ;  /* 0x0000000b00de7202 */ /* 0x000fe40000000f00 */
[----:B------:R-:W-:Y:S02]  /*124e0*/  MOV R219, R10 ;  /* 0x0000000a00db7202 */ /* 0x000fe40000000f00 */
[----:B----4-:R-:W-:Y:S01]  /*124f0*/  MOV R143, R8 ;  /* 0x00000008008f7202 */ /* 0x010fe20000000f00 */
[----:B------:R-:W-:Y:S01]  /*12500*/  IMAD.MOV.U32 R221, RZ, RZ, R7 ;  /* 0x000000ffffdd7224 */ /* 0x000fe200078e0007 */
[----:B------:R-:W-:Y:S02]  /*12510*/  MOV R223, R5 ;  /* 0x0000000500df7202 */ /* 0x000fe40000000f00 */
[----:B------:R-:W-:-:S02]  /*12520*/  MOV R220, R6 ;  /* 0x0000000600dc7202 */ /* 0x000fc40000000f00 */
[----:B------:R-:W-:Y:S02]  /*12530*/  F2FP.F16.F32.PACK_AB R8, R219, R199 ;  /* 0x000000c7db08723e */ /* 0x000fe400000000ff */
[----:B------:R-:W-:Y:S02]  /*12540*/  F2FP.F16.F32.PACK_AB R9, R197, R196 ;  /* 0x000000c4c509723e */ /* 0x000fe400000000ff */
[----:B------:R-:W-:Y:S02]  /*12550*/  F2FP.F16.F32.PACK_AB R10, R216, R222 ;  /* 0x000000ded80a723e */ /* 0x000fe400000000ff */
[----:B------:R-:W-:Y:S02]  /*12560*/  F2FP.F16.F32.PACK_AB R11, R136, R198 ;  /* 0x000000c6880b723e */ /* 0x000fe400000000ff */
[----:B---3--:R-:W-:Y:S02]  /*12570*/  F2FP.F16.F32.PACK_AB R4, R194, R195 ;  /* 0x000000c3c204723e */ /* 0x008fe400000000ff */
[----:B-1----:R-:W-:-:S02]  /*12580*/  F2FP.F16.F32.PACK_AB R5, R191, R192 ;  /* 0x000000c0bf05723e */ /* 0x002fc400000000ff */
[----:B------:R-:W-:Y:S02]  /*12590*/  F2FP.F16.F32.PACK_AB R6, R143, R193 ;  /* 0x000000c18f06723e */ /* 0x000fe400000000ff */
        /* <DEDUP_REMOVED lines=35> */
[--C-:B------:R-:W-:Y:S01]  /*127d0*/  FFMA.FTZ R161, R141, UR10, -R2.reuse ;  /* 0x0000000a8da17c23 */ /* 0x100fe20008010802 */
[----:B------:R-:W-:Y:S01]  /*127e0*/  FFMA.FTZ R188, R139, UR10, -R2 ;  /* 0x0000000a8bbc7c23 */ /* 0x000fe20008010802 */
[----:B------:R-:W-:Y:S01]  /*127f0*/  IMAD.MOV.U32 R154, RZ, RZ, R0 ;  /* 0x000000ffff9a7224 */ /* 0x000fe200078e0000 */
[----:B------:R-:W-:Y:S01]  /*12800*/  MOV R155, R143 ;  /* 0x0000008f009b7202 */ /* 0x000fe20000000f00 */
[----:B------:R-:W-:Y:S01]  /*12810*/  IMAD.MOV.U32 R2, RZ, RZ, R142 ;  /* 0x000000ffff027224 */ /* 0x000fe200078e008e */
[----:B------:R-:W-:Y:S01]  /*12820*/  MOV R165, R140 ;  /* 0x0000008c00a57202 */ /* 0x000fe20000000f00 */
[----:B------:R-:W-:-:S02]  /*12830*/  IMAD.MOV.U32 R0, RZ, RZ, R217 ;  /* 0x000000ffff007224 */ /* 0x000fc400078e00d9 */
[----:B------:R-:W-:Y:S01]  /*12840*/  FADD.FTZ R190, R190, R133 ;  /* 0x00000085bebe7221 */ /* 0x000fe20000010000 */
[----:B------:R-:W-:Y:S01]  /*12850*/  MOV R167, R137 ;  /* 0x0000008900a77202 */ /* 0x000fe20000000f00 */
[----:B------:R-:W-:Y:S01]  /*12860*/  IMAD.MOV.U32 R152, RZ, RZ, R129 ;  /* 0x000000ffff987224 */ /* 0x000fe200078e0081 */
[----:B------:R-:W-:Y:S02]  /*12870*/  MOV R166, R136 ;  /* 0x0000008800a67202 */ /* 0x000fe40000000f00 */
        /* <DEDUP_REMOVED lines=43> */
[----:B------:R-:W-:Y:S01]  /*12b30*/  IMAD.MOV.U32 R89, RZ, RZ, R91 ;  /* 0x000000ffff597224 */ /* 0x000fe200078e005b */
[----:B------:R-:W-:Y:S01]  /*12b40*/  MOV R88, R90 ;  /* 0x0000005a00587202 */ /* 0x000fe20000000f00 */
[----:B------:R-:W-:Y:S01]  /*12b50*/  MUFU.EX2 R78, R35 ;  /* 0x00000023004e7308 */ /* 0x000fe20000000800 */
[----:B------:R-:W-:Y:S01]  /*12b60*/  MOV R90, R152 ;  /* 0x00000098005a7202 */ /* 0x000fe20000000f00 */
[----:B------:R-:W-:Y:S01]  /*12b70*/  FADD.FTZ R152, R165, R0 ;  /* 0x00000000a5987221 */ /* 0x000fe20000010000 */
[----:B------:R-:W-:Y:S01]  /*12b80*/  MOV R91, R164 ;  /* 0x000000a4005b7202 */ /* 0x000fe20000000f00 */
[----:B------:R-:W-:Y:S01]  /*12b90*/  IMAD.MOV.U32 R164, RZ, RZ, R166 ;  /* 0x000000ffffa47224 */ /* 0x000fe200078e00a6 */
[----:B------:R-:W-:Y:S01]  /*12ba0*/  MOV R165, R167 ;  /* 0x000000a700a57202 */ /* 0x000fe20000000f00 */
[----:B------:R-:W-:-:S02]  /*12bb0*/  FADD.FTZ R2, R215, R2 ;  /* 0x00000002d7027221 */ /* 0x000fc40000010000 */
[----:B------:R-:W-:Y:S01]  /*12bc0*/  MUFU.EX2 R79, R34 ;  /* 0x00000022004f7308 */ /* 0x000fe20000000800 */
[----:B------:R-:W-:Y:S01]  /*12bd0*/  FADD.FTZ R4, R217, R189 ;  /* 0x000000bdd9047221 */ /* 0x000fe20000010000 */
[----:B------:R-:W-:Y:S01]  /*12be0*/  MOV R166, R216 ;  /* 0x000000d800a67202 */ /* 0x000fe20000000f00 */
[----:B------:R-:W-:-:S05]  /*12bf0*/  IMAD.MOV.U32 R167, RZ, RZ, R218 ;  /* 0x000000ffffa77224 */ /* 0x000fca00078e00da */
[----:B------:R-:W-:Y:S08]  /*12c00*/  MUFU.EX2 R221, R32 ;  /* 0x0000002000dd7308 */ /* 0x000ff00000000800 */
[----:B------:R-:W3:Y:S08]  /*12c10*/  MUFU.EX2 R223, R31 ;  /* 0x0000001f00df7308 */ /* 0x000ef00000000800 */
[----:B------:R-:W-:Y:S08]  /*12c20*/  MUFU.EX2 R30, R30 ;  /* 0x0000001e001e7308 */ /* 0x000ff00000000800 */
[----:B------:R-:W4:Y:S08]  /*12c30*/  MUFU.EX2 R29, R29 ;  /* 0x0000001d001d7308 */ /* 0x000f300000000800 */
[----:B------:R-:W-:Y:S08]  /*12c40*/  MUFU.EX2 R219, R28 ;  /* 0x0000001c00db7308 */ /* 0x000ff00000000800 */
[----:B------:R-:W1:Y:S08]  /*12c50*/  MUFU.EX2 R220, R27 ;  /* 0x0000001b00dc7308 */ /* 0x000e700000000800 */
[----:B------:R-:W-:Y:S08]  /*12c60*/  MUFU.EX2 R222, R26 ;  /* 0x0000001a00de7308 */ /* 0x000ff00000000800 */
[----:B------:R-:W-:Y:S08]  /*12c70*/  MUFU.EX2 R25, R25 ;  /* 0x0000001900197308 */ /* 0x000ff00000000800 */
[----:B------:R-:W-:Y:S08]  /*12c80*/  MUFU.EX2 R215, R24 ;  /* 0x0000001800d77308 */ /* 0x000ff00000000800 */
[----:B------:R-:W2:Y:S08]  /*12c90*/  MUFU.EX2 R217, R33 ;  /* 0x0000002100d97308 */ /* 0x000eb00000000800 */
[----:B------:R-:W-:Y:S08]  /*12ca0*/  MUFU.EX2 R216, R38 ;  /* 0x0000002600d87308 */ /* 0x000ff00000000800 */
[----:B------:R-:W2:Y:S01]  /*12cb0*/  MUFU.EX2 R218, R39 ;  /* 0x0000002700da7308 */ /* 0x000ea20000000800 */
[----:B------:R-:W-:Y:S01]  /*12cc0*/  F2FP.F16.F32.PACK_AB R8, R36, R37 ;  /* 0x000000252408723e */ /* 0x000fe200000000ff */
[----:B------:R-:W-:Y:S01]  /*12cd0*/  FADD.FTZ R153, R153, R2 ;  /* 0x0000000299997221 */ /* 0x000fe20000010000 */
[----:B---3--:R-:W-:-:S02]  /*12ce0*/  F2FP.F16.F32.PACK_AB R9, R223, R221 ;  /* 0x000000dddf09723e */ /* 0x008fc400000000ff */
[----:B------:R-:W-:Y:S02]  /*12cf0*/  F2FP.F16.F32.PACK_AB R10, R79, R78 ;  /* 0x0000004e4f0a723e */ /* 0x000fe400000000ff */
[----:B----4-:R-:W-:Y:S01]  /*12d00*/  F2FP.F16.F32.PACK_AB R11, R29, R30 ;  /* 0x0000001e1d0b723e */ /* 0x010fe200000000ff */
[----:B------:R-:W-:Y:S01]  /*12d10*/  FADD.FTZ R2, R6, R4 ;  /* 0x0000000406027221 */ /* 0x000fe20000010000 */
[----:B------:R-:W-:Y:S01]  /*12d20*/  FADD.FTZ R0, R7, R3 ;  /* 0x0000000307007221 */ /* 0x000fe20000010000 */
[----:B-1----:R-:W-:Y:S02]  /*12d30*/  F2FP.F16.F32.PACK_AB R4, R220, R219 ;  /* 0x000000dbdc04723e */ /* 0x002fe400000000ff */
[----:B--2---:R-:W-:Y:S02]  /*12d40*/  F2FP.F16.F32.PACK_AB R5, R217, R215 ;  /* 0x000000d7d905723e */ /* 0x004fe400000000ff */
[----:B------:R-:W-:Y:S02]  /*12d50*/  F2FP.F16.F32.PACK_AB R6, R25, R222 ;  /* 0x000000de1906723e */ /* 0x000fe400000000ff */
[----:B------:R-:W-:Y:S01]  /*12d60*/  F2FP.F16.F32.PACK_AB R7, R218, R216 ;  /* 0x000000d8da07723e */ /* 0x000fe200000000ff */
[----:B------:R-:W-:Y:S01]  /*12d70*/  HMMA.16816.F32 R32, R8, R22, R56 ;  /* 0x000000160820723c */ /* 0x000fe20000001838 */
[----:B------:R-:W-:Y:S01]  /*12d80*/  MOV R3, R165 ;  /* 0x000000a500037202 */ /* 0x000fe20000000f00 */
[----:B------:R-:W-:Y:S01]  /*12d90*/  IMAD.MOV.U32 R189, RZ, RZ, R166 ;  /* 0x000000ffffbd7224 */ /* 0x000fe200078e00a6 */
[----:B------:R-:W-:-:S03]  /*12da0*/  MOV R190, R167 ;  /* 0x000000a700be7202 */ /* 0x000fc60000000f00 */
[C---:B------:R-:W-:Y:S01]  /*12db0*/  HMMA.16816.F32 R156, R8.reuse, R12, R48 ;  /* 0x0000000c089c723c */ /* 0x040fe20000001830 */
[----:B------:R-:W-:Y:S01]  /*12dc0*/  IMAD.MOV.U32 R57, RZ, RZ, R25 ;  /* 0x000000ffff397224 */ /* 0x000fe200078e0019 */
[----:B------:R-:W-:Y:S01]  /*12dd0*/  MOV R56, R164 ;  /* 0x000000a400387202 */ /* 0x000fe20000000f00 */
[----:B------:R-:W1:Y:S03]  /*12de0*/  LDSM.16.MT88.4 R24, [R225+0xf000] ;  /* 0x00f00000e118783b */ /* 0x000e660000004200 */
[C---:B------:R-:W-:Y:S06]  /*12df0*/  HMMA.16816.F32 R48, R8.reuse, R14, R68 ;  /* 0x0000000e0830723c */ /* 0x040fec0000001844 */
[----:B------:R-:W-:Y:S01]  /*12e00*/  HMMA.16816.F32 R172, R8, R20, R172 ;  /* 0x0000001408ac723c */ /* 0x000fe200000018ac */
[----:B------:R-:W-:Y:S01]  /*12e10*/  IMAD.MOV.U32 R69, RZ, RZ, R30 ;  /* 0x000000ffff457224 */ /* 0x000fe200078e001e */
[----:B------:R-:W-:-:S02]  /*12e20*/  MOV R71, R29 ;  /* 0x0000001d00477202 */ /* 0x000fc40000000f00 */
[----:B------:R-:W2:Y:S02]  /*12e30*/  LDSM.16.MT88.4 R28, [R227+0xd000] ;  /* 0x00d00000e31c783b */ /* 0x000ea40000004200 */
        /* <DEDUP_REMOVED lines=9> */
[----:B------:R-:W-:Y:S01]  /*12ed0*/  HMMA.16816.F32 R184, R4, R14, R184 ;  /* 0x0000000e04b8723c */ /* 0x000fe200000018b8 */
[----:B------:R-:W4:Y:S01]  /*12ee0*/  LDSM.16.MT88.4 R12, [R227+0xf000] ;  /* 0x00f00000e30c783b */ /* 0x000f220000004200 */
[----:B------:R-:W-:-:S02]  /*12ef0*/  MOV R59, R76 ;  /* 0x0000004c003b7202 */ /* 0x000fc40000000f00 */
[----:B------:R-:W-:Y:S02]  /*12f00*/  MOV R58, R77 ;  /* 0x0000004d003a7202 */ /* 0x000fe40000000f00 */
[----:B------:R-:W-:Y:S01]  /*12f10*/  MOV R68, R78 ;  /* 0x0000004e00447202 */ /* 0x000fe20000000f00 */
[----:B-1----:R-:W-:Y:S01]  /*12f20*/  HMMA.16816.F32 R72, R4, R24, R132 ;  /* 0x000000180448723c */ /* 0x002fe20000001884 */
[----:B------:R-:W-:-:S05]  /*12f30*/  MOV R70, R79 ;  /* 0x0000004f00467202 */ /* 0x000fca0000000f00 */
[C---:B------:R-:W-:Y:S01]  /*12f40*/  HMMA.16816.F32 R76, R4.reuse, R26, R128 ;  /* 0x0000001a044c723c */ /* 0x040fe20000001880 */
[----:B------:R-:W-:Y:S01]  /*12f50*/  MOV R134, R88 ;  /* 0x0000005800867202 */ /* 0x000fe20000000f00 */
[----:B------:R-:W-:Y:S01]  /*12f60*/  IMAD.MOV.U32 R135, RZ, RZ, R89 ;  /* 0x000000ffff877224 */ /* 0x000fe200078e0059 */
[----:B------:R-:W-:Y:S03]  /*12f70*/  MUFU.EX2 R133, R170 ;  /* 0x000000aa00857308 */ /* 0x000fe60000000800 */
[C---:B--2---:R-:W-:Y:S01]  /*12f80*/  HMMA.16816.F32 R180, R4.reuse, R28, R180 ;  /* 0x0000001c04b4723c */ /* 0x044fe200000018b4 */
[----:B------:R-:W-:Y:S01]  /*12f90*/  MOV R129, R90 ;  /* 0x0000005a00817202 */ /* 0x000fe20000000f00 */
[----:B------:R-:W-:Y:S01]  /*12fa0*/  IMAD.MOV.U32 R131, RZ, RZ, R37 ;  /* 0x000000ffff837224 */ /* 0x000fe200078e0025 */
[----:B------:R-:W-:Y:S02]  /*12fb0*/  MOV R128, R91 ;  /* 0x0000005b00807202 */ /* 0x000fe40000000f00 */
[----:B------:R-:W-:Y:S01]  /*12fc0*/  MOV R130, R36 ;  /* 0x0000002400827202 */ /* 0x000fe20000000f00 */
[C---:B------:R-:W-:Y:S01]  /*12fd0*/  HMMA.16816.F32 R176, R4.reuse, R30, R176 ;  /* 0x0000001e04b0723c */ /* 0x040fe200000018b0 */
[----:B------:R-:W-:Y:S05]  /*12fe0*/  MUFU.EX2 R132, R171 ;  /* 0x000000ab00847308 */ /* 0x000fea0000000800 */
        /* <DEDUP_REMOVED lines=8> */
[----:B------:R-:W-:-:S02]  /*13070*/  IMAD.MOV.U32 R5, RZ, RZ, R58 ;  /* 0x000000ffff057224 */ /* 0x000fc400078e003a */
[----:B------:R-:W-:Y:S04]  /*13080*/  MUFU.EX2 R58, R169 ;  /* 0x000000a9003a7308 */ /* 0x000fe80000000800 */
[----:B------:R-:W-:-:S04]  /*13090*/  MOV R147, R59 ;  /* 0x0000003b00937202 */ /* 0x000fc80000000f00 */
[----:B------:R1:W-:Y:S01]  /*130a0*/  MUFU.EX2 R59, R168 ;  /* 0x000000a8003b7308 */ /* 0x0003e20000000800 */
[----:B------:R-:W-:Y:S01]  /*130b0*/  IMAD.MOV.U32 R82, RZ, RZ, R68 ;  /* 0x000000ffff527224 */ /* 0x000fe200078e0044 */
[----:B------:R-:W-:Y:S01]  /*130c0*/  MOV R81, R69 ;  /* 0x0000004500517202 */ /* 0x000fe20000000f00 */
[----:B------:R-:W-:Y:S01]  /*130d0*/  IMAD.MOV.U32 R7, RZ, RZ, R71 ;  /* 0x000000ffff077224 */ /* 0x000fe200078e0047 */
[----:B------:R-:W-:Y:S01]  /*130e0*/  MOV R80, R70 ;  /* 0x0000004600507202 */ /* 0x000fe20000000f00 */
[----:B-1----:R-:W1:Y:S01]  /*130f0*/  LDSM.16.MT88.4 R168, [R225+0xd800] ;  /* 0x00d80000e1a8783b */ /* 0x002e620000004200 */
[----:B------:R-:W-:Y:S01]  /*13100*/  HMMA.16816.F32 R68, R8, R24, R140 ;  /* 0x000000180844723c */ /* 0x000fe2000000188c */
[----:B------:R-:W-:Y:S01]  /*13110*/  MOV R83, R56 ;  /* 0x0000003800537202 */ /* 0x000fe20000000f00 */
[----:B------:R-:W2:Y:S01]  /*13120*/  MUFU.EX2 R210, R210 ;  /* 0x000000d200d27308 */ /* 0x000ea20000000800 */
[----:B------:R-:W-:-:S03]  /*13130*/  MOV R6, R57 ;  /* 0x0000003900067202 */ /* 0x000fc60000000f00 */
[C---:B------:R-:W-:Y:S04]  /*13140*/  HMMA.16816.F32 R84, R8.reuse, R20, R124 ;  /* 0x000000140854723c */ /* 0x040fe8000000187c */
[----:B------:R-:W-:Y:S02]  /*13150*/  MUFU.EX2 R57, R160 ;  /* 0x000000a000397308 */ /* 0x000fe40000000800 */
[C---:B------:R-:W-:Y:S06]  /*13160*/  HMMA.16816.F32 R100, R8.reuse, R16, R100 ;  /* 0x000000100864723c */ /* 0x040fec0000001864 */
[C---:B------:R-:W-:Y:S01]  /*13170*/  HMMA.16816.F32 R24, R8.reuse, R26, R136 ;  /* 0x0000001a0818723c */ /* 0x040fe20000001888 */
[----:B------:R-:W3:Y:S05]  /*13180*/  MUFU.EX2 R56, R163 ;  /* 0x000000a300387308 */ /* 0x000eea0000000800 */
[C---:B------:R-:W-:Y:S03]  /*13190*/  HMMA.16816.F32 R20, R8.reuse, R22, R96 ;  /* 0x000000160814723c */ /* 0x040fe60000001860 */
[----:B------:R-:W-:Y:S03]  /*131a0*/  MUFU.EX2 R211, R211 ;  /* 0x000000d300d37308 */ /* 0x000fe60000000800 */
[C---:B------:R-:W-:Y:S06]  /*131b0*/  HMMA.16816.F32 R16, R8.reuse, R18, R112 ;  /* 0x000000120810723c */ /* 0x040fec0000001870 */
[C---:B------:R-:W-:Y:S01]  /*131c0*/  HMMA.16816.F32 R116, R8.reuse, R12, R116 ;  /* 0x0000000c0874723c */ /* 0x040fe20000001874 */
[----:B------:R-:W4:Y:S05]  /*131d0*/  MUFU.EX2 R12, R162 ;  /* 0x000000a2000c7308 */ /* 0x000f2a0000000800 */
[----:B------:R-:W-:Y:S01]  /*131e0*/  HMMA.16816.F32 R40, R8, R14, R40 ;  /* 0x0000000e0828723c */ /* 0x000fe20000001828 */
[----:B------:R-:W-:Y:S01]  /*131f0*/  MOV R143, R128 ;  /* 0x00000080008f7202 */ /* 0x000fe20000000f00 */
[----:B------:R-:W-:Y:S01]  /*13200*/  IMAD.MOV.U32 R136, RZ, RZ, R130 ;  /* 0x000000ffff887224 */ /* 0x000fe200078e0082 */
[----:B------:R1:W-:Y:S01]  /*13210*/  MUFU.EX2 R13, R161 ;  /* 0x000000a1000d7308 */ /* 0x0003e20000000800 */
[----:B------:R-:W-:Y:S01]  /*13220*/  MOV R142, R129 ;  /* 0x00000081008e7202 */ /* 0x000fe20000000f00 */
[----:B------:R-:W-:Y:S01]  /*13230*/  FADD.FTZ R4, R3, R153 ;  /* 0x0000009903047221 */ /* 0x000fe20000010000 */
[----:B--2---:R-:W-:Y:S01]  /*13240*/  F2FP.F16.F32.PACK_AB R124, R210, R214 ;  /* 0x000000d6d27c723e */ /* 0x004fe200000000ff */
[----:B------:R-:W-:Y:S01]  /*13250*/  IMAD.MOV.U32 R140, RZ, RZ, R7 ;  /* 0x000000ffff8c7224 */ /* 0x000fe200078e0007 */
[----:B---3--:R-:W-:Y:S01]  /*13260*/  F2FP.F16.F32.PACK_AB R126, R56, R57 ;  /* 0x00000039387e723e */ /* 0x008fe200000000ff */
[----:B------:R-:W-:Y:S01]  /*13270*/  IMAD.MOV.U32 R137, RZ, RZ, R82 ;  /* 0x000000ffff897224 */ /* 0x000fe200078e0052 */
[----:B------:R-:W-:Y:S01]  /*13280*/  MOV R141, R6 ;  /* 0x00000006008d7202 */ /* 0x000fe20000000f00 */
[----:B------:R-:W2:Y:S01]  /*13290*/  MUFU.EX2 R10, R188 ;  /* 0x000000bc000a7308 */ /* 0x000ea20000000800 */
[----:B------:R-:W-:Y:S01]  /*132a0*/  MOV R15, R131 ;  /* 0x00000083000f7202 */ /* 0x000fe20000000f00 */
[----:B------:R-:W-:Y:S01]  /*132b0*/  FADD.FTZ R3, R199, R152 ;  /* 0x00000098c7037221 */ /* 0x000fe20000010000 */
[----:B------:R-:W-:Y:S01]  /*132c0*/  F2FP.F16.F32.PACK_AB R128, R208, R212 ;  /* 0x000000d4d080723e */ /* 0x000fe200000000ff */
[----:B------:R-:W-:Y:S01]  /*132d0*/  LDSM.16.MT88.4 R96, [R226+0xf800] ;  /* 0x00f80000e260783b */ /* 0x000fe20000004200 */
[----:B------:R-:W-:-:S02]  /*132e0*/  F2FP.F16.F32.PACK_AB R129, R209, R213 ;  /* 0x000000d5d181723e */ /* 0x000fc400000000ff */
[----:B----4-:R-:W-:Y:S01]  /*132f0*/  F2FP.F16.F32.PACK_AB R125, R12, R211 ;  /* 0x000000d30c7d723e */ /* 0x010fe200000000ff */
[----:B------:R-:W-:Y:S01]  /*13300*/  LDSM.16.MT88.4 R112, [R228+0xf800] ;  /* 0x00f80000e470783b */ /* 0x000fe20000004200 */
[----:B------:R-:W-:Y:S02]  /*13310*/  F2FP.F16.F32.PACK_AB R130, R132, R133 ;  /* 0x000000858482723e */ /* 0x000fe400000000ff */
[----:B------:R-:W-:Y:S01]  /*13320*/  F2FP.F16.F32.PACK_AB R131, R59, R58 ;  /* 0x0000003a3b83723e */ /* 0x000fe200000000ff */
[----:B------:R-:W-:Y:S01]  /*13330*/  FADD.FTZ R4, R192, R4 ;  /* 0x00000004c0047221 */ /* 0x000fe20000010000 */
[----:B------:R-:W-:Y:S01]  /*13340*/  MOV R139, R80 ;  /* 0x00000050008b7202 */ /* 0x000fe20000000f00 */
[----:B------:R-:W-:Y:S01]  /*13350*/  IMAD.MOV.U32 R11, RZ, RZ, R155 ;  /* 0x000000ffff0b7224 */ /* 0x000fe200078e009b */
[----:B------:R-:W-:Y:S01]  /*13360*/  MOV R138, R81 ;  /* 0x00000051008a7202 */ /* 0x000fe20000000f00 */
[----:B-1----:R-:W1:Y:S01]  /*13370*/  LDSM.16.MT88.4 R160, [R226+0xd800] ;  /* 0x00d80000e2a0783b */ /* 0x002e620000004200 */
[----:B--2---:R-:W-:Y:S01]  /*13380*/  F2FP.F16.F32.PACK_AB R127, R10, R13 ;  /* 0x0000000d0a7f723e */ /* 0x004fe200000000ff */
[----:B------:R-:W-:Y:S01]  /*13390*/  FADD.FTZ R3, R147, R3 ;  /* 0x0000000393037221 */ /* 0x000fe20000010000 */
[-C--:B------:R-:W-:Y:S01]  /*133a0*/  HMMA.16816.F32 R172, R128, R168.reuse, R172 ;  /* 0x000000a880ac723c */ /* 0x080fe200000018ac */
[----:B------:R-:W-:Y:S01]  /*133b0*/  FADD.FTZ R8, R191, R4 ;  /* 0x00000004bf087221 */ /* 0x000fe20000010000 */
[----:B------:R-:W-:Y:S01]  /*133c0*/  MOV R14, R154 ;  /* 0x0000009a000e7202 */ /* 0x000fe20000000f00 */
[----:B------:R-:W-:Y:S01]  /*133d0*/  FADD.FTZ R3, R5, R3 ;  /* 0x0000000305037221 */ /* 0x000fe20000010000 */
[----:B------:R-:W2:Y:S02]  /*133e0*/  LDSM.16.MT88.4 R152, [R228+0xd800] ;  /* 0x00d80000e498783b */ /* 0x000ea40000004200 */
[C---:B------:R-:W-:Y:S02]  /*133f0*/  HMMA.16816.F32 R204, R124.reuse, R168, R204 ;  /* 0x000000a87ccc723c */ /* 0x040fe400000018cc */
[----:B------:R-:W3:Y:S04]  /*13400*/  LDSM.16.MT88.4 R144, [R227+0xd800] ;  /* 0x00d80000e390783b */ /* 0x000ee80000004200 */
[-C--:B------:R-:W-:Y:S01]  /*13410*/  HMMA.16816.F32 R200, R124, R170.reuse, R200 ;  /* 0x000000aa7cc8723c */ /* 0x080fe200000018c8 */
[----:B------:R-:W-:Y:S05]  /*13420*/  LDSM.16.MT88.4 R4, [R227+0xf800] ;  /* 0x00f80000e304783b */ /* 0x000fea0000004200 */
[----:B------:R-:W-:Y:S07]  /*13430*/  HMMA.16816.F32 R168, R128, R170, R32 ;  /* 0x000000aa80a8723c */ /* 0x000fee0000001820 */
[----:B------:R-:W-:-:S02]  /*13440*/  MOV R35, R83 ;  /* 0x0000005300237202 */ /* 0x000fc40000000f00 */
[----:B------:R-:W4:Y:S01]  /*13450*/  LDSM.16.MT88.4 R80, [R225+0xf800] ;  /* 0x00f80000e150783b */ /* 0x000f220000004200 */
[----:B------:R-:W-:Y:S01]  /*13460*/  FADD.FTZ R0, R195, R0 ;  /* 0x00000000c3007221 */ /* 0x000fe20000010000 */
[----:B------:R-:W-:-:S03]  /*13470*/  FADD.FTZ R2, R196, R2 ;  /* 0x00000002c4027221 */ /* 0x000fc60000010000 */
[----:B------:R-:W-:Y:S01]  /*13480*/  FADD.FTZ R0, R194, R0 ;  /* 0x00000000c2007221 */ /* 0x000fe20000010000 */
[----:B------:R-:W-:Y:S01]  /*13490*/  FADD.FTZ R2, R197, R2 ;  /* 0x00000002c5027221 */ /* 0x000fe20000010000 */
[----:B------:R-:W-:Y:S02]  /*134a0*/  MOV R34, R189 ;  /* 0x000000bd00227202 */ /* 0x000fe40000000f00 */
[----:B------:R-:W-:Y:S01]  /*134b0*/  FADD.FTZ R9, R193, R0 ;  /* 0x00000000c1097221 */ /* 0x000fe20000010000 */
[----:B------:R-:W-:Y:S02]  /*134c0*/  IMAD.MOV.U32 R0, RZ, RZ, R190 ;  /* 0x000000ffff007224 */ /* 0x000fe400078e00be */
[----:B------:R-:W-:Y:S01]  /*134d0*/  FADD.FTZ R2, R198, R2 ;  /* 0x00000002c6027221 */ /* 0x000fe20000010000 */
[----:B------:R-:W-:Y:S01]  /*134e0*/  FADD.FTZ R3, R34, R3 ;  /* 0x0000000322037221 */ /* 0x000fe20000010000 */
[----:B------:R-:W-:Y:S01]  /*134f0*/  FADD.FTZ R0, R0, R8 ;  /* 0x0000000800007221 */ /* 0x000fe20000010000 */
[----:B-1----:R-:W-:Y:S01]  /*13500*/  HMMA.16816.F32 R196, R124, R160, R64 ;  /* 0x000000a07cc4723c */ /* 0x002fe20000001840 */
[----:B------:R-:W-:-:S05]  /*13510*/  FADD.FTZ R2, R35, R2 ;  /* 0x0000000223027221 */ /* 0x000fca0000010000 */
[----:B------:R-:W-:Y:S01]  /*13520*/  HMMA.16816.F32 R192, R124, R162, R60 ;  /* 0x000000a27cc0723c */ /* 0x000fe2000000183c */
[----:B------:R-:W-:-:S05]  /*13530*/  FADD.FTZ R2, R221, R2 ;  /* 0x00000002dd027221 */ /* 0x000fca0000010000 */
[C---:B--2---:R-:W-:Y:S06]  /*13540*/  HMMA.16816.F32 R188, R124.reuse, R152, R44 ;  /* 0x000000987cbc723c */ /* 0x044fec000000182c */
[C---:B------:R-:W-:Y:S06]  /*13550*/  HMMA.16816.F32 R184, R124.reuse, R154, R184 ;  /* 0x0000009a7cb8723c */ /* 0x040fec00000018b8 */
[C---:B---3--:R-:W-:Y:S06]  /*13560*/  HMMA.16816.F32 R180, R124.reuse, R144, R180 ;  /* 0x000000907cb4723c */ /* 0x048fec00000018b4 */
        /* <DEDUP_REMOVED lines=65> */
[----:B------:R-:W4:Y:S04]  /*13980*/  LDL R141, [R1+0x8] ;  /* 0x00000800018d7983 */ /* 0x000f280000100800 */
[----:B------:R-:W4:Y:S04]  /*13990*/  LDL R142, [R1+0x4] ;  /* 0x00000400018e7983 */ /* 0x000f280000100800 */
[----:B------:R-:W4:Y:S01]  /*139a0*/  LDL R143, [R1] ;  /* 0x00000000018f7983 */ /* 0x000f220000100800 */
        /* <DEDUP_REMOVED lines=100> */
[----:B------:R-:W0:Y:S03]  /*13ff0*/  LDGDEPBAR ;  /* 0x00000000000079af */ /* 0x000e260000000000 */
[-C--:B---3--:R-:W-:Y:S06]  /*14000*/  HMMA.16816.F32 R56, R16, R36.reuse, RZ ;  /* 0x000000241038723c */ /* 0x088fec00000018ff */
[----:B------:R-:W-:Y:S01]  /*14010*/  HMMA.16816.F32 R52, R12, R36, RZ ;  /* 0x000000240c34723c */ /* 0x000fe200000018ff */
[----:B------:R-:W-:-:S02]  /*14020*/  IMAD.MOV.U32 R69, RZ, RZ, R142 ;  /* 0x000000ffff457224 */ /* 0x000fc400078e008e */
[----:B------:R-:W-:-:S03]  /*14030*/  IMAD.MOV.U32 R70, RZ, RZ, R143 ;  /* 0x000000ffff467224 */ /* 0x000fc600078e008f */
        /* <DEDUP_REMOVED lines=74> */
[-C--:B-1----:R-:W-:Y:S06]  /*144e0*/  HMMA.16816.F32 R44, R4, R12.reuse, R60 ;  /* 0x0000000c042c723c */ /* 0x082fec000000183c */
[----:B------:R-:W-:Y:S06]  /*144f0*/  HMMA.16816.F32 R48, R8, R12, R48 ;  /* 0x0000000c0830723c */ /* 0x000fec0000001830 */
        /* <DEDUP_REMOVED lines=12> */
[----:B------:R-:W-:-:S12]  /*145c0*/  HMMA.16816.F32 R208, R4, R14, R52 ;  /* 0x0000000e04d0723c */ /* 0x000fd80000001834 */
[----:B------:R-:W-:Y:S02]  /*145d0*/  IMAD.MOV.U32 R40, RZ, RZ, R132 ;  /* 0x000000ffff287224 */ /* 0x000fe400078e0084 */
[----:B------:R-:W-:Y:S02]  /*145e0*/  IMAD.MOV.U32 R3, RZ, RZ, R133 ;  /* 0x000000ffff037224 */ /* 0x000fe400078e0085 */
[----:B------:R-:W-:Y:S02]  /*145f0*/  IMAD.MOV.U32 R2, RZ, RZ, R134 ;  /* 0x000000ffff027224 */ /* 0x000fe400078e0086 */
[----:B------:R-:W-:Y:S02]  /*14600*/  IMAD.MOV.U32 R0, RZ, RZ, R135 ;  /* 0x000000ffff007224 */ /* 0x000fe400078e0087 */
[----:B------:R-:W-:Y:S01]  /*14610*/  HMMA.16816.F32 R132, R8, R14, R24 ;  /* 0x0000000e0884723c */ /* 0x000fe20000001818 */
[----:B------:R-:W1:Y:S05]  /*14620*/  LDSM.16.M88.4 R12, [R229+0x800] ;  /* 0x00080000e50c783b */ /* 0x000e6a0000000200 */
        /* <DEDUP_REMOVED lines=19> */
[----:B-1----:R-:W-:Y:S06]  /*14760*/  HMMA.16816.F32 R44, R8, R12, R140 ;  /* 0x0000000c082c723c */ /* 0x002fec000000188c */
[----:B------:R-:W-:Y:S01]  /*14770*/  HMMA.16816.F32 R20, R4, R14, R216 ;  /* 0x0000000e0414723c */ /* 0x000fe200000018d8 */
[----:B------:R-:W-:-:S05]  /*14780*/  IMAD.MOV.U32 R140, RZ, RZ, R35 ;  /* 0x000000ffff8c7224 */ /* 0x000fca00078e0023 */
[----:B------:R-:W-:Y:S01]  /*14790*/  HMMA.16816.F32 R32, R4, R12, R220 ;  /* 0x0000000c0420723c */ /* 0x000fe200000018dc */
[----:B------:R-:W-:Y:S05]  /*147a0*/  LDSM.16.M88.4 R4, [R231+0x6000] ;  /* 0x00600000e704783b */ /* 0x000fea0000000200 */
[----:B------:R-:W-:Y:S01]  /*147b0*/  HMMA.16816.F32 R16, R8, R14, R16 ;  /* 0x0000000e0810723c */ /* 0x000fe20000001810 */
[----:B------:R-:W1:Y:S04]  /*147c0*/  LDSM.16.M88.4 R12, [R224+0xa000] ;  /* 0x00a00000e00c783b */ /* 0x000e680000000200 */
[----:B------:R-:W2:Y:S01]  /*147d0*/  LDSM.16.M88.4 R8, [R231+0x4000] ;  /* 0x00400000e708783b */ /* 0x000ea20000000200 */
[----:B------:R-:W-:-:S02]  /*147e0*/  IMAD.MOV.U32 R141, RZ, RZ, R3 ;  /* 0x000000ffff8d7224 */ /* 0x000fc400078e0003 */
[----:B------:R-:W-:Y:S02]  /*147f0*/  IMAD.MOV.U32 R142, RZ, RZ, R2 ;  /* 0x000000ffff8e7224 */ /* 0x000fe400078e0002 */
[----:B------:R-:W-:Y:S01]  /*14800*/  IMAD.MOV.U32 R143, RZ, RZ, R0 ;  /* 0x000000ffff8f7224 */ /* 0x000fe200078e0000 */
[C---:B-1----:R-:W-:Y:S06]  /*14810*/  HMMA.16816.F32 R52, R4.reuse, R12, R52 ;  /* 0x0000000c0434723c */ /* 0x042fec0000001834 */
[-C--:B------:R-:W-:Y:S06]  /*14820*/  HMMA.16816.F32 R60, R4, R14.reuse, R208 ;  /* 0x0000000e043c723c */ /* 0x080fec00000018d0 */
[----:B--2---:R-:W-:-:S12]  /*14830*/  HMMA.16816.F32 R132, R8, R14, R132 ;  /* 0x0000000e0884723c */ /* 0x004fd80000001884 */
[----:B------:R-:W-:Y:S01]  /*14840*/  MOV R56, R52 ;  /* 0x0000003400387202 */ /* 0x000fe20000000f00 */
[----:B------:R-:W-:Y:S02]  /*14850*/  IMAD.MOV.U32 R3, RZ, RZ, R53 ;  /* 0x000000ffff037224 */ /* 0x000fe400078e0035 */
[----:B------:R-:W-:Y:S02]  /*14860*/  IMAD.MOV.U32 R2, RZ, RZ, R54 ;  /* 0x000000ffff027224 */ /* 0x000fe400078e0036 */
[----:B------:R-:W-:Y:S02]  /*14870*/  IMAD.MOV.U32 R0, RZ, RZ, R55 ;  /* 0x000000ffff007224 */ /* 0x000fe400078e0037 */
[C---:B------:R-:W-:Y:S01]  /*14880*/  HMMA.16816.F32 R52, R8.reuse, R12, R212 ;  /* 0x0000000c0834723c */ /* 0x040fe200000018d4 */
[----:B------:R-:W1:Y:S05]  /*14890*/  LDSM.16.M88.4 R12, [R224+0xa800] ;  /* 0x00a80000e00c783b */ /* 0x000e6a0000000200 */
        /* <DEDUP_REMOVED lines=9> */
[----:B------:R-:W-:-:S04]  /*14930*/  IMAD.MOV.U32 R28, RZ, RZ, R140 ;  /* 0x000000ffff1c7224 */ /* 0x000fc800078e008c */
[-C--:B-1----:R-:W-:Y:S06]  /*14940*/  HMMA.16816.F32 R64, R8, R12.reuse, R48 ;  /* 0x0000000c0840723c */ /* 0x082fec0000001830 */
[C---:B------:R-:W-:Y:S06]  /*14950*/  HMMA.16816.F32 R140, R4.reuse, R12, R40 ;  /* 0x0000000c048c723c */ /* 0x040fec0000001828 */
        /* <DEDUP_REMOVED lines=18> */
[----:B------:R-:W-:-:S02]  /*14a80*/  IMAD.MOV.U32 R41, RZ, RZ, R3 ;  /* 0x000000ffff297224 */ /* 0x000fc400078e0003 */
[----:B------:R-:W-:Y:S02]  /*14a90*/  IMAD.MOV.U32 R42, RZ, RZ, R2 ;  /* 0x000000ffff2a7224 */ /* 0x000fe400078e0002 */
        /* <DEDUP_REMOVED lines=14> */
[----:B------:R-:W-:Y:S02]  /*14b80*/  IMAD.MOV.U32 R55, RZ, RZ, R48 ;  /* 0x000000ffff377224 */ /* 0x000fe400078e0030 */
[-C--:B-1----:R-:W-:Y:S06]  /*14b90*/  HMMA.16816.F32 R48, R8, R12.reuse, R28 ;  /* 0x0000000c0830723c */ /* 0x082fec000000181c */
[C---:B------:R-:W-:Y:S06]  /*14ba0*/  HMMA.16816.F32 R32, R4.reuse, R12, R216 ;  /* 0x0000000c0420723c */ /* 0x040fec00000018d8 */
[-C--:B------:R-:W-:Y:S06]  /*14bb0*/  HMMA.16816.F32 R28, R4, R14.reuse, R212 ;  /* 0x0000000e041c723c */ /* 0x080fec00000018d4 */
[C---:B------:R-:W-:Y:S01]  /*14bc0*/  HMMA.16816.F32 R20, R8.reuse, R14, R208 ;  /* 0x0000000e0814723c */ /* 0x040fe200000018d0 */
[----:B------:R-:W1:Y:S06]  /*14bd0*/  LDSM.16.M88.4 R12, [R237] ;  /* 0x00000000ed0c783b */ /* 0x000e6c0000000200 */
        /* <DEDUP_REMOVED lines=15> */
[----:B------:R-:W-:-:S07]  /*14cd0*/  IMAD.MOV.U32 R211, RZ, RZ, R0 ;  /* 0x000000ffffd37224 */ /* 0x000fce00078e0000 */
[-C--:B-1----:R-:W-:Y:S06]  /*14ce0*/  HMMA.16816.F32 R208, R4, R12.reuse, R208 ;  /* 0x0000000c04d0723c */ /* 0x082fec00000018d0 */
[----:B--2---:R-:W-:Y:S06]  /*14cf0*/  HMMA.16816.F32 R40, R8, R12, R40 ;  /* 0x0000000c0828723c */ /* 0x004fec0000001828 */
[----:B------:R-:W-:-:S12]  /*14d00*/  HMMA.16816.F32 R220, R4, R14, R36 ;  /* 0x0000000e04dc723c */ /* 0x000fd80000001824 */
[----:B------:R-:W-:Y:S02]  /*14d10*/  IMAD.MOV.U32 R59, RZ, RZ, R208 ;  /* 0x000000ffff3b7224 */ /* 0x000fe400078e00d0 */
[----:B------:R-:W-:-:S04]  /*14d20*/  IMAD.MOV.U32 R58, RZ, RZ, R209 ;  /* 0x000000ffff3a7224 */ /* 0x000fc800078e00d1 */
[----:B------:R-:W-:Y:S02]  /*14d30*/  IMAD.MOV.U32 R12, RZ, RZ, R40 ;  /* 0x000000ffff0c7224 */ /* 0x000fe400078e0028 */
[----:B------:R-:W-:Y:S02]  /*14d40*/  IMAD.MOV.U32 R57, RZ, RZ, R210 ;  /* 0x000000ffff397224 */ /* 0x000fe400078e00d2 */
[----:B------:R-:W-:Y:S02]  /*14d50*/  IMAD.MOV.U32 R56, RZ, RZ, R211 ;  /* 0x000000ffff387224 */ /* 0x000fe400078e00d3 */
[----:B------:R-:W-:Y:S07]  /*14d60*/  HMMA.16816.F32 R208, R8, R14, R24 ;  /* 0x0000000e08d0723c */ /* 0x000fee0000001818 */
[----:B------:R-:W-:-:S02]  /*14d70*/  IMAD.MOV.U32 R27, RZ, RZ, R12 ;  /* 0x000000ffff1b7224 */ /* 0x000fc400078e000c */
[----:B------:R-:W1:Y:S01]  /*14d80*/  LDSM.16.M88.4 R12, [R230+0xa800] ;  /* 0x00a80000e60c783b */ /* 0x000e620000000200 */
[----:B------:R-:W-:Y:S01]  /*14d90*/  IMAD.MOV.U32 R36, RZ, RZ, R59 ;  /* 0x000000ffff247224 */ /* 0x000fe200078e003b */
[----:B------:R-:W-:Y:S01]  /*14da0*/  MOV R38, R57 ;  /* 0x0000003900267202 */ /* 0x000fe20000000f00 */
        /* <DEDUP_REMOVED lines=10> */
[----:B-1----:R-:W-:Y:S07]  /*14e50*/  HMMA.16816.F32 R40, R4, R12, R60 ;  /* 0x0000000c0428723c */ /* 0x002fee000000183c */
[----:B------:R-:W-:-:S02]  /*14e60*/  IMAD.MOV.U32 R60, RZ, RZ, R36 ;  /* 0x000000ffff3c7224 */ /* 0x000fc400078e0024 */
[----:B------:R-:W-:Y:S02]  /*14e70*/  IMAD.MOV.U32 R61, RZ, RZ, R37 ;  /* 0x000000ffff3d7224 */ /* 0x000fe400078e0025 */
[----:B------:R-:W-:Y:S02]  /*14e80*/  IMAD.MOV.U32 R62, RZ, RZ, R38 ;  /* 0x000000ffff3e7224 */ /* 0x000fe400078e0026 */
[----:B------:R-:W-:Y:S02]  /*14e90*/  IMAD.MOV.U32 R63, RZ, RZ, R39 ;  /* 0x000000ffff3f7224 */ /* 0x000fe400078e0027 */
[----:B------:R-:W-:Y:S06]  /*14ea0*/  HMMA.16816.F32 R36, R4, R14, R136 ;  /* 0x0000000e0424723c */ /* 0x000fec0000001888 */
[----:B------:R-:W-:Y:S01]  /*14eb0*/  HMMA.16816.F32 R52, R8, R12, R52 ;  /* 0x0000000c0834723c */ /* 0x000fe20000001834 */
[----:B------:R-:W-:-:S05]  /*14ec0*/  IMAD.MOV.U32 R136, RZ, RZ, R27 ;  /* 0x000000ffff887224 */ /* 0x000fca00078e001b */
[C---:B------:R-:W-:Y:S01]  /*14ed0*/  HMMA.16816.F32 R24, R8.reuse, R14, R132 ;  /* 0x0000000e0818723c */ /* 0x040fe20000001884 */
[----:B------:R-:W1:Y:S01]  /*14ee0*/  LDSM.16.M88.4 R12, [R230+0xb800] ;  /* 0x00b80000e60c783b */ /* 0x000e620000000200 */
        /* <DEDUP_REMOVED lines=20> */
[----:B------:R-:W2:Y:S04]  /*15030*/  S2R R217, SR_TID.X ;  /* 0x0000000000d97919 */ /* 0x000ea80000002100 */
[----:B-1----:R-:W-:Y:S06]  /*15040*/  HMMA.16816.F32 R136, R4, R14, R36 ;  /* 0x0000000e0488723c */ /* 0x002fec0000001824 */
[-C--:B------:R-:W-:Y:S06]  /*15050*/  HMMA.16816.F32 R52, R8, R12.reuse, R52 ;  /* 0x0000000c0834723c */ /* 0x080fec0000001834 */
[----:B------:R-:W-:Y:S06]  /*15060*/  HMMA.16816.F32 R132, R4, R12, R40 ;  /* 0x0000000c0484723c */ /* 0x000fec0000001828 */
[----:B------:R-:W-:Y:S01]  /*15070*/  HMMA.16816.F32 R36, R8, R14, R24 ;  /* 0x0000000e0824723c */ /* 0x000fe20000001818 */
[----:B------:R-:W1:Y:S01]  /*15080*/  LDSM.16.M88.4 R12, [R229+0x3800] ;  /* 0x00380000e50c783b */ /* 0x000e620000000200 */
[----:B--2---:R-:W-:-:S02]  /*15090*/  IMAD.SHL.U32 R217, R217, 0x2, RZ ;  /* 0x00000002d9d97824 */ /* 0x004fc400078e00ff */
[----:B------:R-:W-:Y:S01]  /*150a0*/  FMUL.FTZ R3, R44, UR25 ;  /* 0x000000192c037c20 */ /* 0x000fe20008410000 */
[----:B------:R-:W-:Y:S01]  /*150b0*/  IMAD.U32 R0, RZ, RZ, UR29 ;  /* 0x0000001dff007e24 */ /* 0x000fe2000f8e00ff */
[----:B------:R-:W-:Y:S01]  /*150c0*/  UISETP.GT.AND UP0, UPT, UR29, UR15, UPT ;  /* 0x0000000f1d00728c */ /* 0x000fe2000bf04270 */
[----:B------:R-:W-:Y:S01]  /*150d0*/  IMAD.MOV.U32 R2, RZ, RZ, R70 ;  /* 0x000000ffff027224 */ /* 0x000fe200078e0046 */
[----:B------:R-:W-:Y:S01]  /*150e0*/  LOP3.LUT R217, R217, 0x6, RZ, 0xc0, !PT ;  /* 0x00000006d9d97812 */ /* 0x000fe200078ec0ff */
[----:B------:R-:W-:Y:S01]  /*150f0*/  IMAD.MOV.U32 R219, RZ, RZ, R68 ;  /* 0x000000ffffdb7224 */ /* 0x000fe200078e0044 */
[----:B------:R-:W2:Y:S01]  /*15100*/  MUFU.TANH R3, R3 ;  /* 0x0000000300037308 */ /* 0x000ea20000002400 */
[----:B------:R-:W-:Y:S01]  /*15110*/  IMAD.MOV.U32 R218, RZ, RZ, R69 ;  /* 0x000000ffffda7224 */ /* 0x000fe200078e0045 */
[----:B------:R-:W-:-:S04]  /*15120*/  DEPBAR.LE SB0, 0x0 ;  /* 0x000080000000791a */ /* 0x000fc80000000000 */
[----:B------:R-:W-:Y:S02]  /*15130*/  IMAD R0, R0, 0x40, R217 ;  /* 0x0000004000007824 */ /* 0x000fe400078e02d9 */
[----:B------:R-:W-:Y:S02]  /*15140*/  IMAD.MOV.U32 R217, RZ, RZ, R2 ;  /* 0x000000ffffd97224 */ /* 0x000fe400078e0002 */
[----:B------:R-:W-:Y:S01]  /*15150*/  IMAD.IADD R2, R248, 0x1, -R0 ;  /* 0x00000001f8027824 */ /* 0x000fe200078e0a00 */
[C---:B-1----:R-:W-:Y:S06]  /*15160*/  HMMA.16816.F32 R32, R4.reuse, R12, R32 ;  /* 0x0000000c0420723c */ /* 0x042fec0000001820 */
[-C--:B------:R-:W-:Y:S06]  /*15170*/  HMMA.16816.F32 R20, R4, R14.reuse, R20 ;  /* 0x0000000e0414723c */ /* 0x080fec0000001814 */
[----:B------:R-:W-:Y:S01]  /*15180*/  HMMA.16816.F32 R4, R8, R14, R16 ;  /* 0x0000000e0804723c */ /* 0x000fe20000001810 */
[----:B------:R-:W-:-:S04]  /*15190*/  IABS R2, R2 ;  /* 0x0000000200027213 */ /* 0x000fc80000000000 */
[----:B------:R-:W-:-:S05]  /*151a0*/  I2FP.F32.S32 R2, R2 ;  /* 0x0000000200027245 */ /* 0x000fca0000201400 */
[----:B--2---:R-:W-:Y:S01]  /*151b0*/  FFMA.FTZ R15, R2, -UR19, R3 ;  /* 0x80000013020f7c23 */ /* 0x004fe20008010003 */
[----:B------:R-:W-:Y:S02]  /*151c0*/  IMAD.IADD R2, R250, 0x1, -R0 ;  /* 0x00000001fa027824 */ /* 0x000fe400078e0a00 */
[----:B------:R-:W-:-:S11]  /*151d0*/  FMUL.FTZ R3, R60, UR25 ;  /* 0x000000193c037c20 */ /* 0x000fd60008410000 */
[----:B------:R-:W-:Y:S02]  /*151e0*/  IMAD.MOV.U32 R213, RZ, RZ, R5 ;  /* 0x000000ffffd57224 */ /* 0x000fe400078e0005 */
[----:B------:R-:W-:Y:S01]  /*151f0*/  FMUL.FTZ R5, R46, UR25 ;  /* 0x000000192e057c20 */ /* 0x000fe20008410000 */
[----:B------:R-:W-:-:S05]  /*15200*/  IABS R2, R2 ;  /* 0x0000000200027213 */ /* 0x000fca0000000000 */
[----:B------:R-:W1:Y:S01]  /*15210*/  MUFU.TANH R5, R5 ;  /* 0x0000000500057308 */ /* 0x000e620000002400 */
[----:B------:R-:W-:-:S07]  /*15220*/  IMAD.MOV.U32 R215, RZ, RZ, R6 ;  /* 0x000000ffffd77224 */ /* 0x000fce00078e0006 */
[----:B------:R2:W3:Y:S01]  /*15230*/  MUFU.TANH R6, R3 ;  /* 0x0000000300067308 */ /* 0x0004e20000002400 */
[----:B------:R-:W-:Y:S02]  /*15240*/  IMAD.MOV.U32 R214, RZ, RZ, R4 ;  /* 0x000000ffffd67224 */ /* 0x000fe400078e0004 */
[----:B------:R-:W-:Y:S01]  /*15250*/  IMAD.IADD R4, R249, 0x1, -R0 ;  /* 0x00000001f9047824 */ /* 0x000fe200078e0a00 */
[----:B------:R-:W-:Y:S01]  /*15260*/  HMMA.16816.F32 R48, R8, R12, R48 ;  /* 0x0000000c0830723c */ /* 0x000fe20000001830 */
[----:B--2---:R-:W-:-:S05]  /*15270*/  IMAD.MOV.U32 R3, RZ, RZ, R2 ;  /* 0x000000ffff037224 */ /* 0x004fca00078e0002 */
[----:B------:R-:W-:Y:S02]  /*15280*/  I2FP.F32.S32 R3, R3 ;  /* 0x0000000300037245 */ /* 0x000fe40000201400 */
[----:B------:R-:W-:-:S03]  /*15290*/  IABS R2, R4 ;  /* 0x0000000400027213 */ /* 0x000fc60000000000 */
[----:B-1----:R-:W-:Y:S01]  /*152a0*/  FFMA.FTZ R12, R3, -UR19, R5 ;  /* 0x80000013030c7c23 */ /* 0x002fe20008010005 */
[----:B------:R-:W-:Y:S01]  /*152b0*/  FMUL.FTZ R3, R62, UR25 ;  /* 0x000000193e037c20 */ /* 0x000fe20008410000 */
[----:B------:R-:W-:Y:S01]  /*152c0*/  IMAD.MOV.U32 R212, RZ, RZ, R7 ;  /* 0x000000ffffd47224 */ /* 0x000fe200078e0007 */
[----:B------:R-:W-:Y:S02]  /*152d0*/  I2FP.F32.S32 R2, R2 ;  /* 0x0000000200027245 */ /* 0x000fe40000201400 */
[----:B------:R1:W2:Y:S01]  /*152e0*/  MUFU.TANH R7, R3 ;  /* 0x0000000300077308 */ /* 0x0002a20000002400 */
[----:B------:R-:W-:Y:S02]  /*152f0*/  FMUL.FTZ R4, R45, UR25 ;  /* 0x000000192d047c20 */ /* 0x000fe40008410000 */
[----:B---3--:R-:W-:Y:S01]  /*15300*/  FFMA.FTZ R6, R2, -UR19, R6 ;  /* 0x8000001302067c23 */ /* 0x008fe20008010006 */
[----:B------:R-:W-:-:S04]  /*15310*/  VIADD R2, R0, 0x1 ;  /* 0x0000000100027836 */ /* 0x000fc80000000000 */
[----:B------:R3:W4:Y:S01]  /*15320*/  MUFU.TANH R10, R4 ;  /* 0x00000004000a7308 */ /* 0x0007220000002400 */
[----:B-1----:R-:W-:-:S05]  /*15330*/  IMAD.IADD R3, R251, 0x1, -R0 ;  /* 0x00000001fb037824 */ /* 0x002fca00078e0a00 */
[----:B------:R-:W-:Y:S01]  /*15340*/  IABS R3, R3 ;  /* 0x0000000300037213 */ /* 0x000fe20000000000 */
[----:B------:R-:W-:-:S04]  /*15350*/  IMAD.IADD R5, R248, 0x1, -R2 ;  /* 0x00000001f8057824 */ /* 0x000fc800078e0a02 */
[----:B---3--:R-:W-:Y:S01]  /*15360*/  IMAD.MOV.U32 R4, RZ, RZ, R3 ;  /* 0x000000ffff047224 */ /* 0x008fe200078e0003 */
[----:B------:R-:W-:-:S04]  /*15370*/  IABS R3, R5 ;  /* 0x0000000500037213 */ /* 0x000fc80000000000 */
[----:B------:R-:W-:Y:S02]  /*15380*/  I2FP.F32.S32 R4, R4 ;  /* 0x0000000400047245 */ /* 0x000fe40000201400 */
[----:B------:R-:W-:-:S03]  /*15390*/  I2FP.F32.S32 R3, R3 ;  /* 0x0000000300037245 */ /* 0x000fc60000201400 */
[----:B--2---:R-:W-:Y:S01]  /*153a0*/  FFMA.FTZ R11, R4, -UR19, R7 ;  /* 0x80000013040b7c23 */ /* 0x004fe20008010007 */
[----:B------:R-:W-:Y:S01]  /*153b0*/  FMUL.FTZ R4, R47, UR25 ;  /* 0x000000192f047c20 */ /* 0x000fe20008410000 */
[----:B----4-:R-:W-:Y:S01]  /*153c0*/  FFMA.FTZ R10, R3, -UR19, R10 ;  /* 0x80000013030a7c23 */ /* 0x010fe2000801000a */
[----:B------:R-:W-:Y:S01]  /*153d0*/  FMUL.FTZ R3, R61, UR25 ;  /* 0x000000193d037c20 */ /* 0x000fe20008410000 */
[C---:B------:R-:W-:Y:S01]  /*153e0*/  ISETP.GE.AND P0, PT, R2.reuse, R219, PT ;  /* 0x000000db0200720c */ /* 0x040fe20003f06270 */
[----:B------:R1:W2:Y:S01]  /*153f0*/  MUFU.TANH R8, R4 ;  /* 0x0000000400087308 */ /* 0x0002a20000002400 */
[C---:B------:R-:W-:Y:S01]  /*15400*/  ISETP.GE.AND P6, PT, R2.reuse, R218, PT ;  /* 0x000000da0200720c */ /* 0x040fe20003fc6270 */
[----:B------:R-:W-:Y:S01]  /*15410*/  FMUL.FTZ R5, R63, UR25 ;  /* 0x000000193f057c20 */ /* 0x000fe20008410000 */
[C---:B------:R-:W-:Y:S02]  /*15420*/  ISETP.GE.AND P5, PT, R2.reuse, R217, PT ;  /* 0x000000d90200720c */ /* 0x040fe40003fa6270 */
[----:B------:R-:W-:-:S02]  /*15430*/  ISETP.GE.AND P4, PT, R2, R252, PT ;  /* 0x000000fc0200720c */ /* 0x000fc40003f86270 */
[C---:B------:R-:W-:Y:S01]  /*15440*/  ISETP.LT.OR P0, PT, R2.reuse, R247, P0 ;  /* 0x000000f70200720c */ /* 0x040fe20000701670 */
[----:B------:R3:W4:Y:S01]  /*15450*/  MUFU.TANH R7, R3 ;  /* 0x0000000300077308 */ /* 0x0007220000002400 */
[C---:B------:R-:W-:Y:S02]  /*15460*/  ISETP.LT.OR P6, PT, R2.reuse, R246, P6 ;  /* 0x000000f60200720c */ /* 0x040fe400037c1670 */
        /* <DEDUP_REMOVED lines=31> */
[----:B------:R-:W-:Y:S01]  /*15660*/  ISETP.GE.AND P3, PT, R0, R218, PT ;  /* 0x000000da0000720c */ /* 0x000fe20003f66270 */
[----:B------:R-:W-:-:S02]  /*15670*/  IMAD.MOV.U32 R208, RZ, RZ, R217 ;  /* 0x000000ffffd07224 */ /* 0x000fc400078e00d9 */
[----:B----4-:R-:W-:Y:S01]  /*15680*/  FFMA.FTZ R9, R2, -UR19, R16 ;  /* 0x8000001302097c23 */ /* 0x010fe20008010010 */
[----:B------:R-:W-:Y:S01]  /*15690*/  FMUL.FTZ R2, R220, UR25 ;  /* 0x00000019dc027c20 */ /* 0x000fe20008410000 */
[----:B------:R-:W-:Y:S01]  /*156a0*/  ISETP.LT.OR P3, PT, R0, R246, P3 ;  /* 0x000000f60000720c */ /* 0x000fe20001f61670 */
[----:B------:R-:W-:Y:S02]  /*156b0*/  IMAD.MOV.U32 R68, RZ, RZ, R21 ;  /* 0x000000ffff447224 */ /* 0x000fe400078e0015 */
[----:B------:R1:W2:Y:S01]  /*156c0*/  MUFU.TANH R4, R2 ;  /* 0x0000000200047308 */ /* 0x0002a20000002400 */
[----:B------:R-:W-:Y:S02]  /*156d0*/  FSEL R21, R12, -INF , !P3 ;  /* 0xff8000000c157808 */ /* 0x000fe40005800000 */
[C---:B------:R-:W-:Y:S01]  /*156e0*/  ISETP.GE.AND P3, PT, R0.reuse, R208, PT ;  /* 0x000000d00000720c */ /* 0x040fe20003f66270 */
[----:B------:R-:W-:Y:S01]  /*156f0*/  IMAD.MOV.U32 R69, RZ, RZ, R22 ;  /* 0x000000ffff457224 */ /* 0x000fe200078e0016 */
[----:B------:R-:W-:Y:S02]  /*15700*/  BAR.SYNC.DEFER_BLOCKING 0x0 ;  /* 0x0000000000007b1d */ /* 0x000fe40000010000 */
[----:B------:R-:W-:-:S04]  /*15710*/  ISETP.LT.OR P3, PT, R0, R245, P3 ;  /* 0x000000f50000720c */ /* 0x000fc80001f61670 */
[----:B------:R-:W-:Y:S02]  /*15720*/  FSEL R22, R6, -INF , !P3 ;  /* 0xff80000006167808 */ /* 0x000fe40005800000 */
[----:B-1----:R-:W-:-:S04]  /*15730*/  IADD3 R2, R249, -R3, RZ ;  /* 0x80000003f9027210 */ /* 0x002fc80007ffe0ff */
[----:B------:R-:W-:Y:S02]  /*15740*/  IABS R2, R2 ;  /* 0x0000000200027213 */ /* 0x000fe40000000000 */
[C---:B------:R-:W-:Y:S02]  /*15750*/  ISETP.GE.AND P3, PT, R0.reuse, R252, PT ;  /* 0x000000fc0000720c */ /* 0x040fe40003f66270 */
[----:B------:R-:W-:Y:S02]  /*15760*/  I2FP.F32.S32 R2, R2 ;  /* 0x0000000200027245 */ /* 0x000fe40000201400 */
[----:B------:R-:W-:Y:S01]  /*15770*/  ISETP.LT.OR P3, PT, R0, R244, P3 ;  /* 0x000000f40000720c */ /* 0x000fe20001f61670 */
[----:B------:R-:W-:Y:S02]  /*15780*/  IMAD.MOV.U32 R70, RZ, RZ, R20 ;  /* 0x000000ffff467224 */ /* 0x000fe400078e0014 */
[----:B--2---:R-:W-:Y:S01]  /*15790*/  FFMA.FTZ R6, R2, -UR19, R4 ;  /* 0x8000001302067c23 */ /* 0x004fe20008010004 */
[----:B------:R-:W-:-:S02]  /*157a0*/  IMAD.MOV.U32 R27, RZ, RZ, R23 ;  /* 0x000000ffff1b7224 */ /* 0x000fc400078e0017 */
[----:B------:R-:W-:Y:S01]  /*157b0*/  FMUL.FTZ R2, R211, UR25 ;  /* 0x00000019d3027c20 */ /* 0x000fe20008410000 */
        /* <DEDUP_REMOVED lines=8> */
[----:B------:R1:W2:Y:S01]  /*15840*/  MUFU.TANH R10, R2 ;  /* 0x00000002000a7308 */ /* 0x0002a20000002400 */
[----:B------:R-:W-:Y:S01]  /*15850*/  FMUL.FTZ R7, R222, UR25 ;  /* 0x00000019de077c20 */ /* 0x000fe20008410000 */
[----:B------:R-:W-:Y:S01]  /*15860*/  FMUL.FTZ R4, R209, UR25 ;  /* 0x00000019d1047c20 */ /* 0x000fe20008410000 */
[C---:B------:R-:W-:Y:S02]  /*15870*/  ISETP.LT.OR P3, PT, R3.reuse, R247, P3 ;  /* 0x000000f70300720c */ /* 0x040fe40001f61670 */
[C---:B------:R-:W-:Y:S02]  /*15880*/  ISETP.LT.OR P0, PT, R3.reuse, R246, P0 ;  /* 0x000000f60300720c */ /* 0x040fe40000701670 */
[----:B------:R-:W-:-:S02]  /*15890*/  ISETP.LT.OR P6, PT, R3, R245, P6 ;  /* 0x000000f50300720c */ /* 0x000fc400037c1670 */
        /* <DEDUP_REMOVED lines=56> */
[----:B------:R-:W-:Y:S01]  /*15c20*/  I2FP.F32.S32 R2, R2 ;  /* 0x0000000200027245 */ /* 0x000fe20000201400 */
[----:B------:R-:W-:Y:S02]  /*15c30*/  IMAD.MOV.U32 R140, RZ, RZ, R218 ;  /* 0x000000ffff8c7224 */ /* 0x000fe400078e00da */
[----:B------:R-:W-:Y:S02]  /*15c40*/  IMAD.MOV.U32 R142, RZ, RZ, R219 ;  /* 0x000000ffff8e7224 */ /* 0x000fe400078e00db */
[----:B---3--:R-:W-:Y:S01]  /*15c50*/  FFMA.FTZ R7, R4, -UR19, R7 ;  /* 0x8000001304077c23 */ /* 0x008fe20008010007 */
[----:B------:R-:W-:Y:S01]  /*15c60*/  FFMA.FTZ R6, R2, -UR19, R14 ;  /* 0x8000001302067c23 */ /* 0x000fe2000801000e */
[----:B------:R-:W-:Y:S01]  /*15c70*/  FMUL.FTZ R2, R143, UR25 ;  /* 0x000000198f027c20 */ /* 0x000fe20008410000 */
[----:B------:R-:W-:Y:S01]  /*15c80*/  FMUL.FTZ R4, R141, UR25 ;  /* 0x000000198d047c20 */ /* 0x000fe20008410000 */
[----:B------:R-:W-:-:S02]  /*15c90*/  FSEL R43, R12, -INF , !P5 ;  /* 0xff8000000c2b7808 */ /* 0x000fc40006800000 */
[----:B------:R-:W-:Y:S02]  /*15ca0*/  FSEL R15, R11, -INF , !P4 ;  /* 0xff8000000b0f7808 */ /* 0x000fe40006000000 */
[----:B------:R-:W-:Y:S02]  /*15cb0*/  FSEL R16, R10, -INF , !P3 ;  /* 0xff8000000a107808 */ /* 0x000fe40005800000 */
[----:B------:R-:W-:Y:S02]  /*15cc0*/  FSEL R40, R8, -INF , !P0 ;  /* 0xff80000008287808 */ /* 0x000fe40004000000 */
[C---:B------:R-:W-:Y:S02]  /*15cd0*/  ISETP.GE.AND P5, PT, R3.reuse, R142, PT ;  /* 0x0000008e0300720c */ /* 0x040fe40003fa6270 */
[C---:B------:R-:W-:Y:S02]  /*15ce0*/  ISETP.GE.AND P4, PT, R3.reuse, R140, PT ;  /* 0x0000008c0300720c */ /* 0x040fe40003f86270 */
[----:B------:R-:W-:-:S02]  /*15cf0*/  ISETP.GE.AND P3, PT, R3, R208, PT ;  /* 0x000000d00300720c */ /* 0x000fc40003f66270 */
[C---:B------:R-:W-:Y:S01]  /*15d00*/  ISETP.GE.AND P0, PT, R3.reuse, R252, PT ;  /* 0x000000fc0300720c */ /* 0x040fe20003f06270 */
[----:B------:R1:W2:Y:S01]  /*15d10*/  MUFU.TANH R10, R2 ;  /* 0x00000002000a7308 */ /* 0x0002a20000002400 */
[----:B------:R-:W-:Y:S02]  /*15d20*/  I2FP.F32.S32 R5, R5 ;  /* 0x0000000500057245 */ /* 0x000fe40000201400 */
[C---:B------:R-:W-:Y:S02]  /*15d30*/  ISETP.LT.OR P5, PT, R3.reuse, R247, P5 ;  /* 0x000000f70300720c */ /* 0x040fe40002fa1670 */
[C---:B------:R-:W-:Y:S02]  /*15d40*/  ISETP.LT.OR P4, PT, R3.reuse, R246, P4 ;  /* 0x000000f60300720c */ /* 0x040fe40002781670 */
[C---:B------:R-:W-:Y:S01]  /*15d50*/  ISETP.LT.OR P3, PT, R3.reuse, R245, P3 ;  /* 0x000000f50300720c */ /* 0x040fe20001f61670 */
[----:B------:R3:W-:Y:S01]  /*15d60*/  MUFU.TANH R14, R4 ;  /* 0x00000004000e7308 */ /* 0x0007e20000002400 */
[----:B------:R-:W-:Y:S01]  /*15d70*/  ISETP.LT.OR P0, PT, R3, R244, P0 ;  /* 0x000000f40300720c */ /* 0x000fe20000701670 */
[----:B------:R-:W-:-:S02]  /*15d80*/  IMAD.IADD R3, R251, 0x1, -R3 ;  /* 0x00000001fb037824 */ /* 0x000fc400078e0a03 */
[----:B------:R-:W-:Y:S01]  /*15d90*/  FFMA.FTZ R9, R5, -UR19, R9 ;  /* 0x8000001305097c23 */ /* 0x000fe20008010009 */
[----:B-1----:R-:W-:Y:S02]  /*15da0*/  VIADD R2, R0, 0x11 ;  /* 0x0000001100027836 */ /* 0x002fe40000000000 */
        /* <DEDUP_REMOVED lines=129> */
[----:B------:R-:W-:-:S03]  /*165c0*/  I2FP.F32.S32 R2, R2 ;  /* 0x0000000200027245 */ /* 0x000fc60000201400 */
[----:B--2---:R-:W-:Y:S01]  /*165d0*/  FFMA.FTZ R7, R4, -UR19, R7 ;  /* 0x8000001304077c23 */ /* 0x004fe20008010007 */
[----:B------:R-:W-:Y:S01]  /*165e0*/  FMUL.FTZ R4, R53, UR25 ;  /* 0x0000001935047c20 */ /* 0x000fe20008410000 */
[----:B----4-:R-:W-:Y:S01]  /*165f0*/  FFMA.FTZ R6, R2, -UR19, R14 ;  /* 0x8000001302067c23 */ /* 0x010fe2000801000e */
[----:B------:R-:W-:Y:S02]  /*16600*/  FMUL.FTZ R2, R55, UR25 ;  /* 0x0000001937027c20 */ /* 0x000fe40008410000 */
[----:B------:R1:W-:Y:S01]  /*16610*/  MUFU.TANH R14, R4 ;  /* 0x00000004000e7308 */ /* 0x0003e20000002400 */
[----:B------:R-:W-:Y:S02]  /*16620*/  FSEL R67, R12, -INF , !P4 ;  /* 0xff8000000c437808 */ /* 0x000fe40006000000 */
[----:B------:R-:W-:Y:S02]  /*16630*/  FSEL R60, R11, -INF , !P3 ;  /* 0xff8000000b3c7808 */ /* 0x000fe40005800000 */
[----:B------:R-:W-:-:S02]  /*16640*/  FSEL R54, R10, -INF , !P0 ;  /* 0xff8000000a367808 */ /* 0x000fc40004000000 */
[C---:B------:R-:W-:Y:S02]  /*16650*/  ISETP.GE.AND P4, PT, R3.reuse, R142, PT ;  /* 0x0000008e0300720c */ /* 0x040fe40003f86270 */
[C---:B------:R-:W-:Y:S02]  /*16660*/  ISETP.GE.AND P3, PT, R3.reuse, R140, PT ;  /* 0x0000008c0300720c */ /* 0x040fe40003f66270 */
[C---:B------:R-:W-:Y:S01]  /*16670*/  ISETP.GE.AND P0, PT, R3.reuse, R208, PT ;  /* 0x000000d00300720c */ /* 0x040fe20003f06270 */
[----:B------:R2:W3:Y:S01]  /*16680*/  MUFU.TANH R10, R2 ;  /* 0x00000002000a7308 */ /* 0x0004e20000002400 */
[----:B------:R-:W-:Y:S02]  /*16690*/  I2FP.F32.S32 R5, R5 ;  /* 0x0000000500057245 */ /* 0x000fe40000201400 */
[----:B-1----:R-:W-:Y:S02]  /*166a0*/  FSEL R4, R8, -INF , !P6 ;  /* 0xff80000008047808 */ /* 0x002fe40007000000 */
[----:B------:R-:W-:-:S02]  /*166b0*/  ISETP.GE.AND P6, PT, R3, R252, PT ;  /* 0x000000fc0300720c */ /* 0x000fc40003fc6270 */
[C---:B------:R-:W-:Y:S01]  /*166c0*/  ISETP.LT.OR P4, PT, R3.reuse, R247, P4 ;  /* 0x000000f70300720c */ /* 0x040fe20002781670 */
[----:B------:R1:W-:Y:S01]  /*166d0*/  STL [R1+0x18], R4 ;  /* 0x0000180401007387 */ /* 0x0003e20000100800 */
[C---:B------:R-:W-:Y:S02]  /*166e0*/  ISETP.LT.OR P3, PT, R3.reuse, R246, P3 ;  /* 0x000000f60300720c */ /* 0x040fe40001f61670 */
[C---:B------:R-:W-:Y:S02]  /*166f0*/  ISETP.LT.OR P0, PT, R3.reuse, R245, P0 ;  /* 0x000000f50300720c */ /* 0x040fe40000701670 */
[----:B------:R-:W-:Y:S01]  /*16700*/  ISETP.LT.OR P6, PT, R3, R244, P6 ;  /* 0x000000f40300720c */ /* 0x000fe200037c1670 */
[----:B--2---:R-:W-:Y:S02]  /*16710*/  VIADD R2, R0, 0x21 ;  /* 0x0000002100027836 */ /* 0x004fe40000000000 */
[----:B------:R-:W-:Y:S02]  /*16720*/  IMAD.IADD R3, R251, 0x1, -R3 ;  /* 0x00000001fb037824 */ /* 0x000fe400078e0a03 */
[----:B------:R-:W-:Y:S01]  /*16730*/  FFMA.FTZ R9, R5, -UR19, R9 ;  /* 0x8000001305097c23 */ /* 0x000fe20008010009 */
[----:B------:R-:W-:-:S02]  /*16740*/  IADD3 R5, R250, -R2, RZ ;  /* 0x80000002fa057210 */ /* 0x000fc40007ffe0ff */
[----:B------:R-:W-:Y:S02]  /*16750*/  IABS R11, R3 ;  /* 0x00000003000b7213 */ /* 0x000fe40000000000 */
[----:B------:R-:W-:Y:S01]  /*16760*/  IABS R3, R5 ;  /* 0x0000000500037213 */ /* 0x000fe20000000000 */
[----:B-1----:R-:W-:-:S04]  /*16770*/  FMUL.FTZ R4, R134, UR25 ;  /* 0x0000001986047c20 */ /* 0x002fc80008410000 */
[----:B------:R1:W2:Y:S01]  /*16780*/  MUFU.TANH R8, R4 ;  /* 0x0000000400087308 */ /* 0x0002a20000002400 */
[----:B------:R-:W-:Y:S01]  /*16790*/  IMAD.MOV.U32 R5, RZ, RZ, R11 ;  /* 0x000000ffff057224 */ /* 0x000fe200078e000b */
[----:B------:R-:W-:-:S04]  /*167a0*/  I2FP.F32.S32 R3, R3 ;  /* 0x0000000300037245 */ /* 0x000fc80000201400 */
[----:B------:R-:W-:Y:S01]  /*167b0*/  I2FP.F32.S32 R5, R5 ;  /* 0x0000000500057245 */ /* 0x000fe20000201400 */
[----:B-1----:R-:W-:-:S05]  /*167c0*/  IMAD.IADD R4, R248, 0x1, -R2 ;  /* 0x00000001f8047824 */ /* 0x002fca00078e0a02 */
[----:B------:R-:W-:Y:S01]  /*167d0*/  IABS R4, R4 ;  /* 0x0000000400047213 */ /* 0x000fe20000000000 */
[----:B---3--:R-:W-:-:S03]  /*167e0*/  FFMA.FTZ R10, R3, -UR19, R10 ;  /* 0x80000013030a7c23 */ /* 0x008fc6000801000a */
[----:B------:R-:W-:Y:S01]  /*167f0*/  I2FP.F32.S32 R4, R4 ;  /* 0x0000000400047245 */ /* 0x000fe20000201400 */
[----:B------:R-:W-:Y:S01]  /*16800*/  FMUL.FTZ R3, R133, UR25 ;  /* 0x0000001985037c20 */ /* 0x000fe20008410000 */
[----:B--2---:R-:W-:Y:S01]  /*16810*/  FFMA.FTZ R12, R5, -UR19, R8 ;  /* 0x80000013050c7c23 */ /* 0x004fe20008010008 */
        /* <DEDUP_REMOVED lines=43> */
[----:B------:R-:W-:Y:S02]  /*16ad0*/  FSEL R53, R12, -INF , !P6 ;  /* 0xff8000000c357808 */ /* 0x000fe40007000000 */
[----:B------:R1:W-:Y:S01]  /*16ae0*/  MUFU.TANH R14, R4 ;  /* 0x00000004000e7308 */ /* 0x0003e20000002400 */
[----:B------:R-:W-:Y:S01]  /*16af0*/  FSEL R56, R11, -INF , !P5 ;  /* 0xff8000000b387808 */ /* 0x000fe20006800000 */
[----:B------:R-:W-:Y:S01]  /*16b00*/  FMUL.FTZ R2, R39, UR25 ;  /* 0x0000001927027c20 */ /* 0x000fe20008410000 */
[----:B------:R-:W-:Y:S02]  /*16b10*/  FSEL R46, R10, -INF , !P4 ;  /* 0xff8000000a2e7808 */ /* 0x000fe40006000000 */
[----:B------:R-:W-:-:S02]  /*16b20*/  ISETP.GE.AND P6, PT, R3, R142, PT ;  /* 0x0000008e0300720c */ /* 0x000fc40003fc6270 */
[C---:B------:R-:W-:Y:S02]  /*16b30*/  ISETP.GE.AND P5, PT, R3.reuse, R140, PT ;  /* 0x0000008c0300720c */ /* 0x040fe40003fa6270 */
[C---:B------:R-:W-:Y:S01]  /*16b40*/  ISETP.GE.AND P4, PT, R3.reuse, R208, PT ;  /* 0x000000d00300720c */ /* 0x040fe20003f86270 */
[----:B------:R2:W3:Y:S01]  /*16b50*/  MUFU.TANH R10, R2 ;  /* 0x00000002000a7308 */ /* 0x0004e20000002400 */
[----:B------:R-:W-:Y:S02]  /*16b60*/  I2FP.F32.S32 R5, R5 ;  /* 0x0000000500057245 */ /* 0x000fe40000201400 */
[----:B-1----:R-:W-:Y:S02]  /*16b70*/  FSEL R4, R8, -INF , !P3 ;  /* 0xff80000008047808 */ /* 0x002fe40005800000 */
[C---:B------:R-:W-:Y:S02]  /*16b80*/  ISETP.GE.AND P3, PT, R3.reuse, R252, PT ;  /* 0x000000fc0300720c */ /* 0x040fe40003f66270 */
[C---:B------:R-:W-:Y:S01]  /*16b90*/  ISETP.LT.OR P6, PT, R3.reuse, R247, P6 ;  /* 0x000000f70300720c */ /* 0x040fe200037c1670 */
[----:B------:R1:W-:Y:S01]  /*16ba0*/  STL [R1+0x14], R4 ;  /* 0x0000140401007387 */ /* 0x0003e20000100800 */
[----:B------:R-:W-:-:S02]  /*16bb0*/  ISETP.LT.OR P5, PT, R3, R246, P5 ;  /* 0x000000f60300720c */ /* 0x000fc40002fa1670 */
[C---:B------:R-:W-:Y:S02]  /*16bc0*/  ISETP.LT.OR P4, PT, R3.reuse, R245, P4 ;  /* 0x000000f50300720c */ /* 0x040fe40002781670 */
[----:B------:R-:W-:Y:S01]  /*16bd0*/  ISETP.LT.OR P3, PT, R3, R244, P3 ;  /* 0x000000f40300720c */ /* 0x000fe20001f61670 */
[----:B--2---:R-:W-:Y:S02]  /*16be0*/  VIADD R2, R0, 0x29 ;  /* 0x0000002900027836 */ /* 0x004fe40000000000 */
[----:B------:R-:W-:Y:S02]  /*16bf0*/  IMAD.IADD R3, R251, 0x1, -R3 ;  /* 0x00000001fb037824 */ /* 0x000fe400078e0a03 */
[----:B------:R-:W-:Y:S01]  /*16c00*/  FFMA.FTZ R9, R5, -UR19, R9 ;  /* 0x8000001305097c23 */ /* 0x000fe20008010009 */
[----:B------:R-:W-:Y:S02]  /*16c10*/  IMAD.IADD R5, R250, 0x1, -R2 ;  /* 0x00000001fa057824 */ /* 0x000fe400078e0a02 */
[----:B------:R-:W-:-:S03]  /*16c20*/  IABS R11, R3 ;  /* 0x00000003000b7213 */ /* 0x000fc60000000000 */
[----:B------:R-:W-:Y:S01]  /*16c30*/  IABS R3, R5 ;  /* 0x0000000500037213 */ /* 0x000fe20000000000 */
[----:B-1----:R-:W-:-:S04]  /*16c40*/  FMUL.FTZ R4, R138, UR25 ;  /* 0x000000198a047c20 */ /* 0x002fc80008410000 */
[----:B------:R1:W2:Y:S01]  /*16c50*/  MUFU.TANH R8, R4 ;  /* 0x0000000400087308 */ /* 0x0002a20000002400 */
[----:B------:R-:W-:Y:S01]  /*16c60*/  IMAD.MOV.U32 R5, RZ, RZ, R11 ;  /* 0x000000ffff057224 */ /* 0x000fe200078e000b */
[----:B------:R-:W-:-:S04]  /*16c70*/  I2FP.F32.S32 R3, R3 ;  /* 0x0000000300037245 */ /* 0x000fc80000201400 */
[----:B------:R-:W-:Y:S01]  /*16c80*/  I2FP.F32.S32 R5, R5 ;  /* 0x0000000500057245 */ /* 0x000fe20000201400 */
[----:B---3--:R-:W-:Y:S01]  /*16c90*/  FFMA.FTZ R10, R3, -UR19, R10 ;  /* 0x80000013030a7c23 */ /* 0x008fe2000801000a */
[----:B------:R-:W-:Y:S01]  /*16ca0*/  FMUL.FTZ R3, R137, UR25 ;  /* 0x0000001989037c20 */ /* 0x000fe20008410000 */
[----:B-1----:R-:W-:Y:S02]  /*16cb0*/  IMAD.IADD R4, R248, 0x1, -R2 ;  /* 0x00000001f8047824 */ /* 0x002fe400078e0a02 */
[----:B--2---:R-:W-:Y:S01]  /*16cc0*/  FFMA.FTZ R12, R5, -UR19, R8 ;  /* 0x80000013050c7c23 */ /* 0x004fe20008010008 */
[----:B------:R-:W-:Y:S02]  /*16cd0*/  FSEL R5, R13, -INF , !P0 ;  /* 0xff8000000d057808 */ /* 0x000fe40004000000 */
[----:B------:R-:W-:-:S03]  /*16ce0*/  IABS R4, R4 ;  /* 0x0000000400047213 */ /* 0x000fc60000000000 */
[----:B------:R1:W-:Y:S01]  /*16cf0*/  STL [R1+0x10], R5 ;  /* 0x0000100501007387 */ /* 0x0003e20000100800 */
[----:B------:R-:W-:Y:S02]  /*16d00*/  I2FP.F32.S32 R4, R4 ;  /* 0x0000000400047245 */ /* 0x000fe40000201400 */
[----:B------:R-:W-:Y:S02]  /*16d10*/  FSEL R222, R9, -INF , !P6 ;  /* 0xff80000009de7808 */ /* 0x000fe40007000000 */
[----:B------:R-:W-:Y:S01]  /*16d20*/  FSEL R223, R7, -INF , !P5 ;  /* 0xff80000007df7808 */ /* 0x000fe20006800000 */
[----:B------:R-:W-:Y:S01]  /*16d30*/  FFMA.FTZ R11, R4, -UR19, R14 ;  /* 0x80000013040b7c23 */ /* 0x000fe2000801000e */
[----:B------:R-:W-:Y:S01]  /*16d40*/  FMUL.FTZ R4, R139, UR25 ;  /* 0x000000198b047c20 */ /* 0x000fe20008410000 */
[C---:B------:R-:W-:Y:S02]  /*16d50*/  ISETP.GE.AND P0, PT, R2.reuse, R142, PT ;  /* 0x0000008e0200720c */ /* 0x040fe40003f06270 */
[----:B------:R-:W-:-:S02]  /*16d60*/  ISETP.GE.AND P6, PT, R2, R140, PT ;  /* 0x0000008c0200720c */ /* 0x000fc40003fc6270 */
[C---:B------:R-:W-:Y:S01]  /*16d70*/  ISETP.GE.AND P5, PT, R2.reuse, R208, PT ;  /* 0x000000d00200720c */ /* 0x040fe20003fa6270 */
[----:B------:R-:W-:Y:S01]  /*16d80*/  MUFU.TANH R4, R4 ;  /* 0x0000000400047308 */ /* 0x000fe20000002400 */
[----:B------:R-:W-:-:S07]  /*16d90*/  ISETP.LT.OR P0, PT, R2, R247, P0 ;  /* 0x000000f70200720c */ /* 0x000fce0000701670 */
[----:B-1----:R1:W2:Y:S01]  /*16da0*/  MUFU.TANH R5, R3 ;  /* 0x0000000300057308 */ /* 0x0022a20000002400 */
[C---:B------:R-:W-:Y:S02]  /*16db0*/  ISETP.LT.OR P6, PT, R2.reuse, R246, P6 ;  /* 0x000000f60200720c */ /* 0x040fe400037c1670 */
[----:B------:R-:W-:Y:S02]  /*16dc0*/  ISETP.LT.OR P5, PT, R2, R245, P5 ;  /* 0x000000f50200720c */ /* 0x000fe40002fa1670 */
[----:B-1----:R-:W-:Y:S02]  /*16dd0*/  FSEL R3, R6, -INF , !P4 ;  /* 0xff80000006037808 */ /* 0x002fe40006000000 */
[----:B------:R-:W-:-:S03]  /*16de0*/  ISETP.GE.AND P4, PT, R2, R252, PT ;  /* 0x000000fc0200720c */ /* 0x000fc60003f86270 */
[----:B------:R1:W-:Y:S01]  /*16df0*/  STL [R1+0xc], R3 ;  /* 0x00000c0301007387 */ /* 0x0003e20000100800 */
[----:B------:R-:W-:Y:S01]  /*16e00*/  ISETP.LT.OR P4, PT, R2, R244, P4 ;  /* 0x000000f40200720c */ /* 0x000fe20002781670 */
        /* <DEDUP_REMOVED lines=23> */
[----:B------:R-:W-:-:S03]  /*16f80*/  I2FP.F32.S32 R2, R2 ;  /* 0x0000000200027245 */ /* 0x000fc60000201400 */
[----:B---3--:R-:W-:Y:S02]  /*16f90*/  FFMA.FTZ R7, R4, -UR19, R7 ;  /* 0x8000001304077c23 */ /* 0x008fe40008010007 */
[----:B------:R-:W-:Y:S01]  /*16fa0*/  FFMA.FTZ R6, R2, -UR19, R14 ;  /* 0x8000001302067c23 */ /* 0x000fe2000801000e */
[----:B------:R-:W-:Y:S01]  /*16fb0*/  FMUL.FTZ R2, R51, UR25 ;  /* 0x0000001933027c20 */ /* 0x000fe20008410000 */
[----:B------:R-:W-:Y:S01]  /*16fc0*/  FMUL.FTZ R4, R49, UR25 ;  /* 0x0000001931047c20 */ /* 0x000fe20008410000 */
[----:B------:R-:W-:Y:S02]  /*16fd0*/  FSEL R221, R12, -INF , !P3 ;  /* 0xff8000000cdd7808 */ /* 0x000fe40005800000 */
[----:B------:R-:W-:Y:S02]  /*16fe0*/  FSEL R217, R11, -INF , !P0 ;  /* 0xff8000000bd97808 */ /* 0x000fe40004000000 */
[----:B------:R-:W-:Y:S02]  /*16ff0*/  FSEL R219, R10, -INF , !P6 ;  /* 0xff8000000adb7808 */ /* 0x000fe40007000000 */
[----:B------:R-:W-:Y:S01]  /*17000*/  FSEL R220, R8, -INF , !P5 ;  /* 0xff80000008dc7808 */ /* 0x000fe20006800000 */
[----:B------:R1:W2:Y:S01]  /*17010*/  MUFU.TANH R10, R2 ;  /* 0x00000002000a7308 */ /* 0x0002a20000002400 */
[----:B------:R-:W-:-:S02]  /*17020*/  I2FP.F32.S32 R5, R5 ;  /* 0x0000000500057245 */ /* 0x000fc40000201400 */
[C---:B------:R-:W-:Y:S02]  /*17030*/  ISETP.GE.AND P3, PT, R3.reuse, R142, PT ;  /* 0x0000008e0300720c */ /* 0x040fe40003f66270 */
[C---:B------:R-:W-:Y:S02]  /*17040*/  ISETP.GE.AND P0, PT, R3.reuse, R140, PT ;  /* 0x0000008c0300720c */ /* 0x040fe40003f06270 */
[C---:B------:R-:W-:Y:S02]  /*17050*/  ISETP.GE.AND P6, PT, R3.reuse, R208, PT ;  /* 0x000000d00300720c */ /* 0x040fe40003fc6270 */
[C---:B------:R-:W-:Y:S01]  /*17060*/  ISETP.GE.AND P5, PT, R3.reuse, R252, PT ;  /* 0x000000fc0300720c */ /* 0x040fe20003fa6270 */
[----:B------:R3:W4:Y:S01]  /*17070*/  MUFU.TANH R14, R4 ;  /* 0x00000004000e7308 */ /* 0x0007220000002400 */
[----:B------:R-:W-:Y:S01]  /*17080*/  ISETP.LT.OR P3, PT, R3, R247, P3 ;  /* 0x000000f70300720c */ /* 0x000fe20001f61670 */
[----:B------:R-:W-:Y:S01]  /*17090*/  FFMA.FTZ R9, R5, -UR19, R9 ;  /* 0x8000001305097c23 */ /* 0x000fe20008010009 */
[----:B------:R-:W-:-:S02]  /*170a0*/  ISETP.LT.OR P0, PT, R3, R246, P0 ;  /* 0x000000f60300720c */ /* 0x000fc40000701670 */
[C---:B------:R-:W-:Y:S01]  /*170b0*/  ISETP.LT.OR P6, PT, R3.reuse, R245, P6 ;  /* 0x000000f50300720c */ /* 0x040fe200037c1670 */
[----:B-1----:R-:W-:Y:S01]  /*170c0*/  VIADD R2, R0, 0x31 ;  /* 0x0000003100027836 */ /* 0x002fe20000000000 */
[----:B------:R-:W-:Y:S01]  /*170d0*/  ISETP.LT.OR P5, PT, R3, R244, P5 ;  /* 0x000000f40300720c */ /* 0x000fe20002fa1670 */
[----:B------:R-:W-:Y:S02]  /*170e0*/  IMAD.IADD R3, R251, 0x1, -R3 ;  /* 0x00000001fb037824 */ /* 0x000fe400078e0a03 */
[----:B------:R-:W-:Y:S02]  /*170f0*/  IMAD.IADD R5, R250, 0x1, -R2 ;  /* 0x00000001fa057824 */ /* 0x000fe400078e0a02 */
[----:B---3--:R-:W-:Y:S01]  /*17100*/  FMUL.FTZ R4, R34, UR25 ;  /* 0x0000001922047c20 */ /* 0x008fe20008410000 */
[----:B------:R-:W-:-:S03]  /*17110*/  IABS R11, R3 ;  /* 0x00000003000b7213 */ /* 0x000fc60000000000 */
[----:B------:R1:W3:Y:S01]  /*17120*/  MUFU.TANH R8, R4 ;  /* 0x0000000400087308 */ /* 0x0002e20000002400 */
[----:B------:R-:W-:-:S04]  /*17130*/  IABS R3, R5 ;  /* 0x0000000500037213 */ /* 0x000fc80000000000 */
[----:B------:R-:W-:Y:S01]  /*17140*/  I2FP.F32.S32 R3, R3 ;  /* 0x0000000300037245 */ /* 0x000fe20000201400 */
[----:B-1----:R-:W-:-:S05]  /*17150*/  IMAD.IADD R4, R248, 0x1, -R2 ;  /* 0x00000001f8047824 */ /* 0x002fca00078e0a02 */
[----:B------:R-:W-:Y:S01]  /*17160*/  IABS R4, R4 ;  /* 0x0000000400047213 */ /* 0x000fe20000000000 */
[----:B--2---:R-:W-:-:S03]  /*17170*/  FFMA.FTZ R10, R3, -UR19, R10 ;  /* 0x80000013030a7c23 */ /* 0x004fc6000801000a */
[----:B------:R-:W-:Y:S01]  /*17180*/  I2FP.F32.S32 R4, R4 ;  /* 0x0000000400047245 */ /* 0x000fe20000201400 */
[----:B------:R-:W-:Y:S02]  /*17190*/  IMAD.MOV.U32 R5, RZ, RZ, R11 ;  /* 0x000000ffff057224 */ /* 0x000fe400078e000b */
[----:B------:R-:W-:Y:S01]  /*171a0*/  FMUL.FTZ R3, R33, UR25 ;  /* 0x0000001921037c20 */ /* 0x000fe20008410000 */
[----:B------:R-:W-:Y:S02]  /*171b0*/  IMAD.MOV.U32 R210, RZ, RZ, R215 ;  /* 0x000000ffffd27224 */ /* 0x000fe400078e00d7 */
[----:B----4-:R-:W-:Y:S01]  /*171c0*/  FFMA.FTZ R11, R4, -UR19, R14 ;  /* 0x80000013040b7c23 */ /* 0x010fe2000801000e */
[----:B------:R-:W-:Y:S02]  /*171d0*/  IMAD.MOV.U32 R209, RZ, RZ, R214 ;  /* 0x000000ffffd17224 */ /* 0x000fe400078e00d6 */
[----:B------:R-:W-:Y:S01]  /*171e0*/  FMUL.FTZ R4, R35, UR25 ;  /* 0x0000001923047c20 */ /* 0x000fe20008410000 */
[----:B------:R-:W-:-:S02]  /*171f0*/  FSEL R218, R13, -INF , !P4 ;  /* 0xff8000000dda7808 */ /* 0x000fc40006000000 */
[----:B------:R-:W-:Y:S02]  /*17200*/  FSEL R214, R9, -INF , !P3 ;  /* 0xff80000009d67808 */ /* 0x000fe40005800000 */
[----:B------:R-:W-:Y:S02]  /*17210*/  FSEL R215, R7, -INF , !P0 ;  /* 0xff80000007d77808 */ /* 0x000fe40004000000 */
[----:B------:R-:W-:Y:S01]  /*17220*/  FSEL R216, R6, -INF , !P6 ;  /* 0xff80000006d87808 */ /* 0x000fe20007000000 */
[----:B------:R1:W2:Y:S01]  /*17230*/  MUFU.TANH R7, R3 ;  /* 0x0000000300077308 */ /* 0x0002a20000002400 */
[C---:B------:R-:W-:Y:S02]  /*17240*/  ISETP.GE.AND P4, PT, R2.reuse, R142, PT ;  /* 0x0000008e0200720c */ /* 0x040fe40003f86270 */
[C---:B------:R-:W-:Y:S02]  /*17250*/  ISETP.GE.AND P3, PT, R2.reuse, R140, PT ;  /* 0x0000008c0200720c */ /* 0x040fe40003f66270 */
[----:B------:R-:W-:-:S02]  /*17260*/  ISETP.GE.AND P0, PT, R2, R208, PT ;  /* 0x000000d00200720c */ /* 0x000fc40003f06270 */
[C---:B------:R-:W-:Y:S01]  /*17270*/  ISETP.GE.AND P6, PT, R2.reuse, R252, PT ;  /* 0x000000fc0200720c */ /* 0x040fe20003fc6270 */
[----:B------:R-:W4:Y:S01]  /*17280*/  MUFU.TANH R4, R4 ;  /* 0x0000000400047308 */ /* 0x000f220000002400 */
[----:B------:R-:W-:Y:S02]  /*17290*/  I2FP.F32.S32 R5, R5 ;  /* 0x0000000500057245 */ /* 0x000fe40000201400 */
[C---:B------:R-:W-:Y:S02]  /*172a0*/  ISETP.LT.OR P4, PT, R2.reuse, R247, P4 ;  /* 0x000000f70200720c */ /* 0x040fe40002781670 */
[C---:B------:R-:W-:Y:S01]  /*172b0*/  ISETP.LT.OR P3, PT, R2.reuse, R246, P3 ;  /* 0x000000f60200720c */ /* 0x040fe20001f61670 */
[--C-:B-1----:R-:W-:Y:S01]  /*172c0*/  IMAD.IADD R3, R249, 0x1, -R2.reuse ;  /* 0x00000001f9037824 */ /* 0x102fe200078e0a02 */
[C---:B------:R-:W-:Y:S02]  /*172d0*/  ISETP.LT.OR P0, PT, R2.reuse, R245, P0 ;  /* 0x000000f50200720c */ /* 0x040fe40000701670 */
[----:B------:R-:W-:Y:S01]  /*172e0*/  ISETP.LT.OR P6, PT, R2, R244, P6 ;  /* 0x000000f40200720c */ /* 0x000fe200037c1670 */
[----:B------:R-:W-:Y:S01]  /*172f0*/  IMAD.IADD R2, R251, 0x1, -R2 ;  /* 0x00000001fb027824 */ /* 0x000fe200078e0a02 */
[----:B------:R-:W-:Y:S01]  /*17300*/  IABS R6, R3 ;  /* 0x0000000300067213 */ /* 0x000fe20000000000 */
[----:B---3--:R-:W-:Y:S01]  /*17310*/  FFMA.FTZ R12, R5, -UR19, R8 ;  /* 0x80000013050c7c23 */ /* 0x008fe20008010008 */
[----:B------:R-:W-:-:S02]  /*17320*/  FMUL.FTZ R3, R209, UR25 ;  /* 0x00000019d1037c20 */ /* 0x000fc40008410000 */
[----:B------:R-:W-:Y:S01]  /*17330*/  IABS R5, R2 ;  /* 0x0000000200057213 */ /* 0x000fe20000000000 */
[----:B------:R-:W-:Y:S01]  /*17340*/  IMAD.MOV.U32 R2, RZ, RZ, R6 ;  /* 0x000000ffff027224 */ /* 0x000fe200078e0006 */
[----:B------:R1:W-:Y:S04]  /*17350*/  MUFU.TANH R9, R3 ;  /* 0x0000000300097308 */ /* 0x0003e80000002400 */
[----:B------:R-:W-:-:S05]  /*17360*/  I2FP.F32.S32 R2, R2 ;  /* 0x0000000200027245 */ /* 0x000fca0000201400 */
[----:B--2---:R-:W-:Y:S01]  /*17370*/  FFMA.FTZ R7, R2, -UR19, R7 ;  /* 0x8000001302077c23 */ /* 0x004fe20008010007 */
[----:B------:R-:W-:Y:S01]  /*17380*/  VIADD R2, R0, 0x38 ;  /* 0x0000003800027836 */ /* 0x000fe20000000000 */
[----:B-1----:R-:W-:Y:S01]  /*17390*/  I2FP.F32.S32 R3, R5 ;  /* 0x0000000500037245 */ /* 0x002fe20000201400 */
[----:B------:R-:W-:-:S04]  /*173a0*/  FMUL.FTZ R5, R210, UR25 ;  /* 0x00000019d2057c20 */ /* 0x000fc80008410000 */
[----:B----4-:R-:W-:Y:S01]  /*173b0*/  FFMA.FTZ R13, R3, -UR19, R4 ;  /* 0x80000013030d7c23 */ /* 0x010fe20008010004 */
[----:B------:R-:W-:Y:S01]  /*173c0*/  FMUL.FTZ R3, R70, UR25 ;  /* 0x0000001946037c20 */ /* 0x000fe20008410000 */
[----:B------:R1:W2:Y:S01]  /*173d0*/  MUFU.TANH R8, R5 ;  /* 0x0000000500087308 */ /* 0x0002a20000002400 */
[--C-:B------:R-:W-:Y:S02]  /*173e0*/  IMAD.IADD R4, R248, 0x1, -R2.reuse ;  /* 0x00000001f8047824 */ /* 0x100fe400078e0a02 */
[--C-:B------:R-:W-:Y:S01]  /*173f0*/  IMAD.IADD R6, R249, 0x1, -R2.reuse ;  /* 0x00000001f9067824 */ /* 0x100fe200078e0a02 */
[----:B------:R-:W-:Y:S01]  /*17400*/  FSEL R210, R11, -INF , !P4 ;  /* 0xff8000000bd27808 */ /* 0x000fe20006000000 */
[----:B------:R3:W5:Y:S03]  /*17410*/  LDL.LU R70, [R1+0x98] ;  /* 0x0000980001467983 */ /* 0x0007660000300800 */
[----:B------:R4:W3:Y:S01]  /*17420*/  MUFU.TANH R14, R3 ;  /* 0x00000003000e7308 */ /* 0x0008e20000002400 */
[----:B-1----:R-:W-:Y:S01]  /*17430*/  IABS R5, R4 ;  /* 0x0000000400057213 */ /* 0x002fe20000000000 */
[----:B----4-:R-:W-:-:S05]  /*17440*/  IMAD.IADD R3, R250, 0x1, -R2 ;  /* 0x00000001fa037824 */ /* 0x010fca00078e0a02 */
[----:B------:R-:W-:Y:S02]  /*17450*/  IABS R4, R3 ;  /* 0x0000000300047213 */ /* 0x000fe40000000000 */
[----:B------:R-:W-:Y:S02]  /*17460*/  IABS R3, R6 ;  /* 0x0000000600037213 */ /* 0x000fe40000000000 */
[----:B------:R-:W-:Y:S02]  /*17470*/  I2FP.F32.S32 R4, R4 ;  /* 0x0000000400047245 */ /* 0x000fe40000201400 */
[----:B------:R-:W-:-:S03]  /*17480*/  I2FP.F32.S32 R3, R3 ;  /* 0x0000000300037245 */ /* 0x000fc60000201400 */
[----:B--2---:R-:W-:Y:S01]  /*17490*/  FFMA.FTZ R8, R4, -UR19, R8 ;  /* 0x8000001304087c23 */ /* 0x004fe20008010008 */
[----:B------:R-:W-:Y:S01]  /*174a0*/  FMUL.FTZ R4, R212, UR25 ;  /* 0x00000019d4047c20 */ /* 0x000fe20008410000 */
[----:B------:R-:W-:Y:S01]  /*174b0*/  FSEL R212, R7, -INF , !P0 ;  /* 0xff80000007d47808 */ /* 0x000fe20004000000 */
[----:B------:R-:W-:Y:S01]  /*174c0*/  FMUL.FTZ R7, R69, UR25 ;  /* 0x0000001945077c20 */ /* 0x000fe20008410000 */
[----:B---3--:R-:W-:Y:S01]  /*174d0*/  FFMA.FTZ R6, R3, -UR19, R14 ;  /* 0x8000001303067c23 */ /* 0x008fe2000801000e */
[----:B------:R-:W-:Y:S01]  /*174e0*/  FMUL.FTZ R3, R213, UR25 ;  /* 0x00000019d5037c20 */ /* 0x000fe20008410000 */
[----:B------:R-:W-:Y:S01]  /*174f0*/  FSEL R213, R12, -INF , !P5 ;  /* 0xff8000000cd57808 */ /* 0x000fe20006800000 */
[----:B------:R1:W5:Y:S01]  /*17500*/  LDL.LU R69, [R1+0x94] ;  /* 0x0000940001457983 */ /* 0x0003620000300800 */
[----:B------:R-:W-:Y:S02]  /*17510*/  FSEL R211, R10, -INF , !P3 ;  /* 0xff8000000ad37808 */ /* 0x000fe40005800000 */
[----:B------:R-:W-:-:S02]  /*17520*/  ISETP.GE.AND P5, PT, R2, R142, PT ;  /* 0x0000008e0200720c */ /* 0x000fc40003fa6270 */
[C---:B------:R-:W-:Y:S02]  /*17530*/  ISETP.GE.AND P4, PT, R2.reuse, R140, PT ;  /* 0x0000008c0200720c */ /* 0x040fe40003f86270 */
[C---:B------:R-:W-:Y:S02]  /*17540*/  ISETP.GE.AND P3, PT, R2.reuse, R208, PT ;  /* 0x000000d00200720c */ /* 0x040fe40003f66270 */
[C---:B------:R-:W-:Y:S01]  /*17550*/  ISETP.GE.AND P0, PT, R2.reuse, R252, PT ;  /* 0x000000fc0200720c */ /* 0x040fe20003f06270 */
[----:B------:R-:W2:Y:S01]  /*17560*/  MUFU.TANH R7, R7 ;  /* 0x0000000700077308 */ /* 0x000ea20000002400 */
[----:B------:R-:W-:Y:S02]  /*17570*/  I2FP.F32.S32 R5, R5 ;  /* 0x0000000500057245 */ /* 0x000fe40000201400 */
[C---:B------:R-:W-:Y:S02]  /*17580*/  ISETP.LT.OR P5, PT, R2.reuse, R247, P5 ;  /* 0x000000f70200720c */ /* 0x040fe40002fa1670 */
[----:B------:R-:W-:-:S02]  /*17590*/  ISETP.LT.OR P4, PT, R2, R246, P4 ;  /* 0x000000f60200720c */ /* 0x000fc40002781670 */
[C---:B------:R-:W-:Y:S02]  /*175a0*/  ISETP.LT.OR P3, PT, R2.reuse, R245, P3 ;  /* 0x000000f50200720c */ /* 0x040fe40001f61670 */
[----:B------:R-:W-:Y:S01]  /*175b0*/  ISETP.LT.OR P0, PT, R2, R244, P0 ;  /* 0x000000f40200720c */ /* 0x000fe20000701670 */
[----:B------:R-:W-:Y:S02]  /*175c0*/  IMAD.IADD R2, R251, 0x1, -R2 ;  /* 0x00000001fb027824 */ /* 0x000fe400078e0a02 */
[----:B------:R-:W-:-:S03]  /*175d0*/  FFMA.FTZ R9, R5, -UR19, R9 ;  /* 0x8000001305097c23 */ /* 0x000fc60008010009 */
[----:B------:R-:W-:-:S04]  /*175e0*/  IABS R5, R2 ;  /* 0x0000000200057213 */ /* 0x000fc80000000000 */
[----:B------:R-:W-:-:S05]  /*175f0*/  I2FP.F32.S32 R5, R5 ;  /* 0x0000000500057245 */ /* 0x000fca0000201400 */
[----:B--2---:R-:W-:Y:S01]  /*17600*/  FFMA.FTZ R5, R5, -UR19, R7 ;  /* 0x8000001305057c23 */ /* 0x004fe20008010007 */
[----:B------:R-:W-:Y:S02]  /*17610*/  FMUL.FTZ R7, R68, UR25 ;  /* 0x0000001944077c20 */ /* 0x000fe40008410000 */
[----:B------:R1:W5:Y:S01]  /*17620*/  LDL.LU R68, [R1+0x90] ;  /* 0x0000900001447983 */ /* 0x0003620000300800 */
[----:B------:R-:W-:Y:S01]  /*17630*/  VIADD R0, R0, 0x39 ;  /* 0x0000003900007836 */ /* 0x000fe20000000000 */
[----:B------:R2:W3:Y:S01]  /*17640*/  MUFU.TANH R14, R3 ;  /* 0x00000003000e7308 */ /* 0x0004e20000002400 */
[----:B------:R-:W-:-:S07]  /*17650*/  FSEL R141, R8, -INF , !P4 ;  /* 0xff800000088d7808 */ /* 0x000fce0006000000 */
[----:B------:R4:W1:Y:S01]  /*17660*/  MUFU.TANH R10, R4 ;  /* 0x00000004000a7308 */ /* 0x0008620000002400 */
[----:B------:R-:W-:Y:S01]  /*17670*/  ISETP.GE.AND P4, PT, R0, R208, PT ;  /* 0x000000d00000720c */ /* 0x000fe20003f86270 */
[--C-:B--2---:R-:W-:Y:S01]  /*17680*/  IMAD.IADD R3, R248, 0x1, -R0.reuse ;  /* 0x00000001f8037824 */ /* 0x104fe200078e0a00 */
[----:B------:R-:W-:Y:S01]  /*17690*/  FSEL R208, R6, -INF , !P3 ;  /* 0xff80000006d07808 */ /* 0x000fe20005800000 */
[----:B----4-:R-:W-:-:S03]  /*176a0*/  IMAD.IADD R4, R250, 0x1, -R0 ;  /* 0x00000001fa047824 */ /* 0x010fc600078e0a00 */
[----:B------:R-:W-:Y:S01]  /*176b0*/  IABS R3, R3 ;  /* 0x0000000300037213 */ /* 0x000fe20000000000 */
[----:B------:R-:W-:Y:S01]  /*176c0*/  FMUL.FTZ R6, R27, UR25 ;  /* 0x000000191b067c20 */ /* 0x000fe20008410000 */
[----:B------:R-:W-:Y:S02]  /*176d0*/  IABS R2, R4 ;  /* 0x0000000400027213 */ /* 0x000fe40000000000 */
[----:B------:R-:W-:Y:S02]  /*176e0*/  I2FP.F32.S32 R3, R3 ;  /* 0x0000000300037245 */ /* 0x000fe40000201400 */
[----:B------:R-:W-:Y:S02]  /*176f0*/  I2FP.F32.S32 R2, R2 ;  /* 0x0000000200027245 */ /* 0x000fe40000201400 */
[----:B------:R-:W-:Y:S02]  /*17700*/  FSEL R209, R13, -INF , !P6 ;  /* 0xff8000000dd17808 */ /* 0x000fe40007000000 */
[----:B------:R-:W-:-:S02]  /*17710*/  FSEL R139, R9, -INF , !P5 ;  /* 0xff800000098b7808 */ /* 0x000fc40006800000 */
[C---:B------:R-:W-:Y:S02]  /*17720*/  ISETP.GE.AND P6, PT, R0.reuse, R142, PT ;  /* 0x0000008e0000720c */ /* 0x040fe40003fc6270 */
[C---:B------:R-:W-:Y:S02]  /*17730*/  ISETP.GE.AND P5, PT, R0.reuse, R140, PT ;  /* 0x0000008c0000720c */ /* 0x040fe40003fa6270 */
[----:B------:R-:W-:Y:S01]  /*17740*/  ISETP.GE.AND P3, PT, R0, R252, PT ;  /* 0x000000fc0000720c */ /* 0x000fe20003f66270 */
[----:B---3--:R-:W-:Y:S01]  /*17750*/  FFMA.FTZ R4, R3, -UR19, R14 ;  /* 0x8000001303047c23 */ /* 0x008fe2000801000e */
[----:B------:R-:W2:Y:S01]  /*17760*/  MUFU.TANH R7, R7 ;  /* 0x0000000700077308 */ /* 0x000ea20000002400 */
[----:B-1----:R-:W-:Y:S01]  /*17770*/  FFMA.FTZ R3, R2, -UR19, R10 ;  /* 0x8000001302037c23 */ /* 0x002fe2000801000a */
[C---:B------:R-:W-:Y:S01]  /*17780*/  ISETP.LT.OR P6, PT, R0.reuse, R247, P6 ;  /* 0x000000f70000720c */ /* 0x040fe200037c1670 */
[----:B------:R-:W-:Y:S01]  /*17790*/  IMAD.IADD R2, R249, 0x1, -R0 ;  /* 0x00000001f9027824 */ /* 0x000fe200078e0a00 */
[----:B------:R-:W-:-:S02]  /*177a0*/  ISETP.LT.OR P5, PT, R0, R246, P5 ;  /* 0x000000f60000720c */ /* 0x000fc40002fa1670 */
[C---:B------:R-:W-:Y:S02]  /*177b0*/  ISETP.LT.OR P4, PT, R0.reuse, R245, P4 ;  /* 0x000000f50000720c */ /* 0x040fe40002781670 */
[----:B------:R-:W1:Y:S01]  /*177c0*/  MUFU.TANH R6, R6 ;  /* 0x0000000600067308 */ /* 0x000e620000002400 */
        /* <DEDUP_REMOVED lines=8> */
[----:B--2---:R-:W-:Y:S02]  /*17850*/  FFMA.FTZ R2, R2, -UR19, R7 ;  /* 0x8000001302027c23 */ /* 0x004fe40008010007 */
[----:B-1----:R-:W-:Y:S01]  /*17860*/  FFMA.FTZ R0, R0, -UR19, R6 ;  /* 0x8000001300007c23 */ /* 0x002fe20008010006 */
        /* <DEDUP_REMOVED lines=90> */
.L_x_1006:
[----:B------:R-:W-:Y:S05]  /*17e10*/  BSYNC B0 ;  /* 0x0000000000007941 */ /* 0x000fea0003800000 */
.L_x_1005:
[----:B------:R-:W0:Y:S02]  /*17e20*/  LDGDEPBAR ;  /* 0x00000000000079af */ /* 0x000e240000000000 */
.L_x_1004:
[----:B--2---:R-:W2:Y:S01]  /*17e30*/  LDL.LU R2, [R1+0x3c] ;  /* 0x00003c0001027983 */ /* 0x004ea20000300800 */
[----:B------:R-:W-:-:S03]  /*17e40*/  MOV R0, R25 ;  /* 0x0000001900007202 */ /* 0x000fc60000000f00 */
[----:B------:R-:W3:Y:S01]  /*17e50*/  LDL.LU R27, [R1+0x28] ;  /* 0x00002800011b7983 */ /* 0x000ee20000300800 */
[----:B------:R-:W-:Y:S01]  /*17e60*/  MOV R48, R30 ;  /* 0x0000001e00307202 */ /* 0x000fe20000000f00 */
[----:B------:R-:W-:Y:S01]  /*17e70*/  IMAD.MOV.U32 R49, RZ, RZ, R0 ;  /* 0x000000ffff317224 */ /* 0x000fe200078e0000 */
[----:B------:R-:W-:Y:S01]  /*17e80*/  MOV R50, R28 ;  /* 0x0000001c00327202 */ /* 0x000fe20000000f00 */
[----:B-1----:R-:W4:Y:S01]  /*17e90*/  LDL.LU R5, [R1+0x24] ;  /* 0x0000240001057983 */ /* 0x002f220000300800 */
[----:B------:R-:W-:-:S03]  /*17ea0*/  IMAD.MOV.U32 R51, RZ, RZ, R143 ;  /* 0x000000ffff337224 */ /* 0x000fc600078e008f */
[----:B------:R-:W4:Y:S04]  /*17eb0*/  LDL.LU R6, [R1+0x20] ;  /* 0x0000200001067983 */ /* 0x000f280000300800 */
[----:B------:R-:W4:Y:S04]  /*17ec0*/  LDL.LU R11, [R1+0x30] ;  /* 0x00003000010b7983 */ /* 0x000f280000300800 */
[----:B------:R1:W-:Y:S04]  /*17ed0*/  STL [R1+0xac], R235 ;  /* 0x0000aceb01007387 */ /* 0x0003e80000100800 */
[----:B-1----:R-:W4:Y:S04]  /*17ee0*/  LDL.LU R235, [R1+0x14] ;  /* 0x0000140001eb7983 */ /* 0x002f280000300800 */
[----:B------:R1:W-:Y:S04]  /*17ef0*/  STL [R1+0xa8], R234 ;  /* 0x0000a8ea01007387 */ /* 0x0003e80000100800 */
[----:B-1----:R-:W4:Y:S04]  /*17f00*/  LDL.LU R234, [R1+0x10] ;  /* 0x0000100001ea7983 */ /* 0x002f280000300800 */
[----:B------:R1:W-:Y:S04]  /*17f10*/  STL [R1+0xa4], R233 ;  /* 0x0000a4e901007387 */ /* 0x0003e80000100800 */
[----:B-1----:R-:W4:Y:S04]  /*17f20*/  LDL.LU R233, [R1+0x18] ;  /* 0x0000180001e97983 */ /* 0x002f280000300800 */
[----:B------:R1:W-:Y:S04]  /*17f30*/  STL [R1+0xa0], R232 ;  /* 0x0000a0e801007387 */ /* 0x0003e80000100800 */
[----:B-1----:R-:W4:Y:S01]  /*17f40*/  LDL.LU R232, [R1+0xc] ;  /* 0x00000c0001e87983 */ /* 0x002f220000300800 */
[----:B--2---:R-:W-:-:S02]  /*17f50*/  MOV R25, R2 ;  /* 0x0000000200197202 */ /* 0x004fc40000000f00 */
        /* <DEDUP_REMOVED lines=21> */
[----:B------:R-:W-:-:S04]  /*180b0*/  FMNMX.FTZ R0, R65, R0, !PT ;  /* 0x0000000041007209 */ /* 0x000fc80007810000 */
[----:B------:R-:W-:Y:S02]  /*180c0*/  FMNMX.FTZ R2, R62, R0, !PT ;  /* 0x000000003e027209 */ /* 0x000fe40007810000 */
[----:B----4-:R-:W-:Y:S02]  /*180d0*/  FMNMX.FTZ R0, R5, R22, !PT ;  /* 0x0000001605007209 */ /* 0x010fe40007810000 */
        /* <DEDUP_REMOVED lines=39> */
[----:B------:R-:W1:Y:S01]  /*18350*/  SHFL.BFLY PT, R3, R133, 0x2, 0x1f ;  /* 0x0c401f0085037f89 */ /* 0x000e6200000e0000 */
[----:B------:R-:W-:-:S03]  /*18360*/  FMNMX.FTZ R2, R218, R2, !PT ;  /* 0x00000002da027209 */ /* 0x000fc60007810000 */
[----:B------:R-:W2:Y:S01]  /*18370*/  SHFL.BFLY PT, R4, R135, 0x1, 0x1f ;  /* 0x0c201f0087047f89 */ /* 0x000ea200000e0000 */
[----:B------:R-:W-:-:S04]  /*18380*/  FMNMX.FTZ R2, R213, R2, !PT ;  /* 0x00000002d5027209 */ /* 0x000fc80007810000 */
[----:B------:R-:W-:Y:S01]  /*18390*/  FMNMX.FTZ R2, R209, R2, !PT ;  /* 0x00000002d1027209 */ /* 0x000fe20007810000 */
[----:B------:R-:W3:Y:S03]  /*183a0*/  SHFL.BFLY PT, R134, R0, 0x1, 0x1f ;  /* 0x0c201f0000867f89 */ /* 0x000ee600000e0000 */
[----:B------:R-:W-:-:S04]  /*183b0*/  FMNMX.FTZ R2, R142, R2, !PT ;  /* 0x000000028e027209 */ /* 0x000fc80007810000 */
[----:B------:R-:W-:Y:S02]  /*183c0*/  FMNMX.FTZ R132, R140, R2, !PT ;  /* 0x000000028c847209 */ /* 0x000fe40007810000 */
[----:B-1----:R-:W-:-:S03]  /*183d0*/  FMNMX.FTZ R133, R133, R3, !PT ;  /* 0x0000000385857209 */ /* 0x002fc60007810000 */
[----:B------:R-:W1:Y:S01]  /*183e0*/  SHFL.BFLY PT, R3, R132, 0x2, 0x1f ;  /* 0x0c401f0084037f89 */ /* 0x000e6200000e0000 */
[----:B--2---:R-:W-:-:S03]  /*183f0*/  FMNMX.FTZ R135, R135, R4, !PT ;  /* 0x0000000487877209 */ /* 0x004fc60007810000 */
[----:B------:R-:W2:Y:S01]  /*18400*/  SHFL.BFLY PT, R4, R133, 0x1, 0x1f ;  /* 0x0c201f0085047f89 */ /* 0x000ea200000e0000 */
[C---:B------:R-:W-:Y:S01]  /*18410*/  FSETP.NEU.FTZ.AND P2, PT, R135.reuse, -INF , PT ;  /* 0xff8000008700780b */ /* 0x040fe20003f5d000 */
[----:B------:R-:W-:Y:S01]  /*18420*/  FMUL.FTZ R13, R135, UR10 ;  /* 0x0000000a870d7c20 */ /* 0x000fe20008410000 */
[----:B---3--:R-:W-:-:S04]  /*18430*/  FMNMX.FTZ R134, R0, R134, !PT ;  /* 0x0000008600867209 */ /* 0x008fc80007810000 */
[----:B------:R-:W-:Y:S01]  /*18440*/  FSEL R13, R13, RZ, P2 ;  /* 0x000000ff0d0d7208 */ /* 0x000fe20001000000 */
[C---:B------:R-:W-:Y:S01]  /*18450*/  FMUL.FTZ R12, R134.reuse, UR10 ;  /* 0x0000000a860c7c20 */ /* 0x040fe20008410000 */
[----:B------:R-:W-:-:S03]  /*18460*/  FSETP.NEU.FTZ.AND P1, PT, R134, -INF , PT ;  /* 0xff8000008600780b */ /* 0x000fc60003f3d000 */
[----:B------:R-:W-:Y:S01]  /*18470*/  FFMA.FTZ R0, R17, UR10, -R13 ;  /* 0x0000000a11007c23 */ /* 0x000fe2000801080d */
[----:B------:R-:W-:-:S03]  /*18480*/  FSEL R12, R12, RZ, P1 ;  /* 0x000000ff0c0c7208 */ /* 0x000fc60000800000 */
[----:B------:R3:W-:Y:S01]  /*18490*/  MUFU.EX2 R57, R0 ;  /* 0x0000000000397308 */ /* 0x0007e20000000800 */
[----:B-1----:R-:W-:Y:S01]  /*184a0*/  FMNMX.FTZ R132, R132, R3, !PT ;  /* 0x0000000384847209 */ /* 0x002fe20007810000 */
[----:B------:R1:W-:Y:S01]  /*184b0*/  STL [R1+0x9c], R231 ;  /* 0x00009ce701007387 */ /* 0x0003e20000100800 */
[----:B--2---:R-:W-:-:S03]  /*184c0*/  FMNMX.FTZ R133, R133, R4, !PT ;  /* 0x0000000485857209 */ /* 0x004fc60007810000 */
[----:B------:R-:W2:Y:S01]  /*184d0*/  SHFL.BFLY PT, R4, R132, 0x1, 0x1f ;  /* 0x0c201f0084047f89 */ /* 0x000ea200000e0000 */
[--C-:B------:R-:W-:Y:S01]  /*184e0*/  FFMA.FTZ R2, R19, UR10, -R13.reuse ;  /* 0x0000000a13027c23 */ /* 0x100fe2000801080d */
[----:B---3--:R-:W-:Y:S02]  /*184f0*/  FFMA.FTZ R0, R15, UR10, -R13 ;  /* 0x0000000a0f007c23 */ /* 0x008fe4000801080d */
[----:B------:R3:W-:Y:S02]  /*18500*/  STL [R1+0x98], R230 ;  /* 0x000098e601007387 */ /* 0x0007e40000100800 */
[----:B------:R4:W-:Y:S02]  /*18510*/  MUFU.EX2 R136, R0 ;  /* 0x0000000000887308 */ /* 0x0009e40000000800 */
[----:B------:R-:W-:Y:S01]  /*18520*/  STL [R1+0x94], R229 ;  /* 0x000094e501007387 */ /* 0x000fe20000100800 */
[----:B------:R-:W-:-:S03]  /*18530*/  FMUL.FTZ R3, R133, UR10 ;  /* 0x0000000a85037c20 */ /* 0x000fc60008410000 */
[----:B------:R2:W-:Y:S01]  /*18540*/  STL [R1+0x90], R224 ;  /* 0x000090e001007387 */ /* 0x0005e20000100800 */
[----:B------:R-:W-:Y:S01]  /*18550*/  FSETP.NEU.FTZ.AND P0, PT, R133, -INF , PT ;  /* 0xff8000008500780b */ /* 0x000fe20003f1d000 */
[----:B------:R3:W-:Y:S02]  /*18560*/  MUFU.EX2 R8, R2 ;  /* 0x0000000200087308 */ /* 0x0007e40000000800 */
[----:B-1----:R-:W2:Y:S01]  /*18570*/  LDL.LU R231, [R1+0x38] ;  /* 0x0000380001e77983 */ /* 0x002ea20000300800 */
[----:B----4-:R-:W-:Y:S01]  /*18580*/  FFMA.FTZ R0, R21, UR10, -R12 ;  /* 0x0000000a15007c23 */ /* 0x010fe2000801080c */
[----:B------:R-:W-:Y:S02]  /*18590*/  FSEL R3, R3, RZ, P0 ;  /* 0x000000ff03037208 */ /* 0x000fe40000000000 */
[----:B------:R-:W4:Y:S02]  /*185a0*/  LDL.LU R143, [R1+0x2c] ;  /* 0x00002c00018f7983 */ /* 0x000f240000300800 */
[----:B------:R1:W-:Y:S01]  /*185b0*/  MUFU.EX2 R9, R0 ;  /* 0x0000000000097308 */ /* 0x0003e20000000800 */
[----:B---3--:R-:W-:-:S07]  /*185c0*/  FFMA.FTZ R2, R20, UR10, -R13 ;  /* 0x0000000a14027c23 */ /* 0x008fce000801080d */
[----:B------:R3:W-:Y:S01]  /*185d0*/  MUFU.EX2 R230, R2 ;  /* 0x0000000200e67308 */ /* 0x0007e20000000800 */
[----:B-1----:R-:W-:-:S07]  /*185e0*/  FFMA.FTZ R0, R23, UR10, -R12 ;  /* 0x0000000a17007c23 */ /* 0x002fce000801080c */
[----:B--2---:R1:W-:Y:S01]  /*185f0*/  MUFU.EX2 R224, R0 ;  /* 0x0000000000e07308 */ /* 0x0043e20000000800 */
[----:B---3--:R-:W-:-:S05]  /*18600*/  FSEL R2, R133, RZ, P0 ;  /* 0x000000ff85027208 */ /* 0x008fca0000000000 */
[----:B------:R-:W-:Y:S01]  /*18610*/  FADD.FTZ R2, R5, -R2 ;  /* 0x8000000205027221 */ /* 0x000fe20000010000 */
[----:B-1----:R-:W-:-:S04]  /*18620*/  FFMA.FTZ R0, R18, UR10, -R12 ;  /* 0x0000000a12007c23 */ /* 0x002fc8000801080c */
[----:B------:R1:W-:Y:S01]  /*18630*/  MUFU.EX2 R59, R0 ;  /* 0x00000000003b7308 */ /* 0x0003e20000000800 */
[----:B------:R-:W-:Y:S01]  /*18640*/  FMNMX.FTZ R132, R132, R4, !PT ;  /* 0x0000000484847209 */ /* 0x000fe20007810000 */
[----:B------:R-:W-:Y:S01]  /*18650*/  FFMA.FTZ R4, R16, UR10, -R12 ;  /* 0x0000000a10047c23 */ /* 0x000fe2000801080c */
[----:B-1----:R-:W-:-:S05]  /*18660*/  FFMA.FTZ R0, R22, UR10, -R3 ;  /* 0x0000000a16007c23 */ /* 0x002fca0008010803 */
[----:B------:R1:W-:Y:S08]  /*18670*/  MUFU.EX2 R15, R0 ;  /* 0x00000000000f7308 */ /* 0x0003f00000000800 */
[----:B------:R-:W-:Y:S01]  /*18680*/  MUFU.EX2 R10, R4 ;  /* 0x00000004000a7308 */ /* 0x000fe20000000800 */
[----:B-1----:R-:W-:-:S07]  /*18690*/  FMUL.FTZ R0, R2, UR10 ;  /* 0x0000000a02007c20 */ /* 0x002fce0008410000 */
[----:B------:R-:W1:Y:S02]  /*186a0*/  MUFU.EX2 R0, R0 ;  /* 0x0000000000007308 */ /* 0x000e640000000800 */
[----:B-1----:R-:W-:Y:S01]  /*186b0*/  FMUL.FTZ R29, R109, R0 ;  /* 0x000000006d1d7220 */ /* 0x002fe20000410000 */
[----:B------:R-:W-:Y:S02]  /*186c0*/  MOV R109, R10 ;  /* 0x0000000a006d7202 */ /* 0x000fe40000000f00 */
[----:B------:R-:W2:Y:S01]  /*186d0*/  LDL.LU R10, [R1+0x34] ;  /* 0x00003400010a7983 */ /* 0x000ea20000300800 */
[C---:B------:R-:W-:Y:S01]  /*186e0*/  FMUL.FTZ R2, R132.reuse, UR10 ;  /* 0x0000000a84027c20 */ /* 0x040fe20008410000 */
[----:B------:R-:W-:-:S04]  /*186f0*/  FSETP.NEU.FTZ.AND P0, PT, R132, -INF , PT ;  /* 0xff8000008400780b */ /* 0x000fc80003f1d000 */
[----:B------:R-:W-:Y:S02]  /*18700*/  FSEL R2, R2, RZ, P0 ;  /* 0x000000ff02027208 */ /* 0x000fe40000000000 */
[----:B------:R-:W-:-:S03]  /*18710*/  FSEL R5, R132, RZ, P0 ;  /* 0x000000ff84057208 */ /* 0x000fc60000000000 */
[----:B------:R-:W-:Y:S02]  /*18720*/  FFMA.FTZ R4, R24, UR10, -R2 ;  /* 0x0000000a18047c23 */ /* 0x000fe40008010802 */
[----:B------:R-:W-:Y:S02]  /*18730*/  FADD.FTZ R5, R6, -R5 ;  /* 0x8000000506057221 */ /* 0x000fe40000010000 */
[----:B------:R1:W-:Y:S02]  /*18740*/  MUFU.EX2 R7, R4 ;  /* 0x0000000400077308 */ /* 0x0003e40000000800 */
[----:B------:R-:W-:Y:S01]  /*18750*/  FMUL.FTZ R6, R5, UR10 ;  /* 0x0000000a05067c20 */ /* 0x000fe20008410000 */
        /* <DEDUP_REMOVED lines=70> */
[----:B------:R-:W1:Y:S01]  /*18bc0*/  MUFU.EX2 R0, R0 ;  /* 0x0000000000007308 */ /* 0x000e620000000800 */
[----:B------:R-:W-:Y:S01]  /*18bd0*/  MOV R22, R224 ;  /* 0x000000e000167202 */ /* 0x000fe20000000f00 */
[----:B------:R-:W-:-:S02]  /*18be0*/  IMAD.MOV.U32 R120, RZ, RZ, R136 ;  /* 0x000000ffff787224 */ /* 0x000fc400078e0088 */
        /* <DEDUP_REMOVED lines=32> */
[----:B------:R-:W-:Y:S01]  /*18df0*/  FFMA.FTZ R122, R231, R4, R7 ;  /* 0x00000004e77a7223 */ /* 0x000fe20000010007 */
[----:B------:R-:W-:Y:S01]  /*18e00*/  FFMA.FTZ R4, R42, UR10, -R3 ;  /* 0x0000000a2a047c23 */ /* 0x000fe20008010803 */
[----:B------:R1:W-:Y:S08]  /*18e10*/  MUFU.EX2 R231, R5 ;  /* 0x0000000500e77308 */ /* 0x0003f00000000800 */
[----:B------:R3:W-:Y:S01]  /*18e20*/  MUFU.EX2 R229, R4 ;  /* 0x0000000400e57308 */ /* 0x0007e20000000800 */
[----:B-1----:R-:W-:-:S05]  /*18e30*/  FSEL R5, R134, RZ, P1 ;  /* 0x000000ff86057208 */ /* 0x002fca0000800000 */
[----:B------:R-:W-:Y:S02]  /*18e40*/  FADD.FTZ R5, R19, -R5 ;  /* 0x8000000513057221 */ /* 0x000fe40000010000 */
[----:B------:R-:W1:Y:S01]  /*18e50*/  LDSM.16.MT88.4 R16, [R225+0xc000] ;  /* 0x00c00000e110783b */ /* 0x000e620000004200 */
[----:B---3--:R-:W-:-:S04]  /*18e60*/  FFMA.FTZ R4, R40, UR10, -R3 ;  /* 0x0000000a28047c23 */ /* 0x008fc80008010803 */
[----:B------:R3:W-:Y:S01]  /*18e70*/  MUFU.EX2 R106, R4 ;  /* 0x00000004006a7308 */ /* 0x0007e20000000800 */
[----:B------:R-:W-:Y:S01]  /*18e80*/  FMUL.FTZ R5, R5, UR10 ;  /* 0x0000000a05057c20 */ /* 0x000fe20008410000 */
[----:B----4-:R-:W-:Y:S01]  /*18e90*/  FFMA.FTZ R143, R143, R0, R8 ;  /* 0x000000008f8f7223 */ /* 0x010fe20000010008 */
[----:B---3--:R-:W-:-:S05]  /*18ea0*/  FFMA.FTZ R4, R44, UR10, -R2 ;  /* 0x0000000a2c047c23 */ /* 0x008fca0008010802 */
[----:B------:R3:W4:Y:S08]  /*18eb0*/  MUFU.EX2 R224, R4 ;  /* 0x0000000400e07308 */ /* 0x0007300000000800 */
[----:B------:R-:W1:Y:S01]  /*18ec0*/  MUFU.EX2 R0, R5 ;  /* 0x0000000500007308 */ /* 0x000e620000000800 */
[----:B---3--:R-:W-:-:S07]  /*18ed0*/  FFMA.FTZ R4, R43, UR10, -R2 ;  /* 0x0000000a2b047c23 */ /* 0x008fce0008010802 */
[----:B------:R3:W-:Y:S02]  /*18ee0*/  MUFU.EX2 R40, R4 ;  /* 0x0000000400287308 */ /* 0x0007e40000000800 */
[----:B---3--:R-:W-:-:S06]  /*18ef0*/  FFMA.FTZ R4, R41, UR10, -R2 ;  /* 0x0000000a29047c23 */ /* 0x008fcc0008010802 */
[----:B------:R3:W3:Y:S01]  /*18f00*/  MUFU.EX2 R43, R4 ;  /* 0x00000004002b7308 */ /* 0x0006e20000000800 */
[----:B------:R-:W-:Y:S02]  /*18f10*/  MOV R42, R59 ;  /* 0x0000003b002a7202 */ /* 0x000fe40000000f00 */
[----:B------:R-:W-:Y:S01]  /*18f20*/  MOV R41, R57 ;  /* 0x0000003900297202 */ /* 0x000fe20000000f00 */
[----:B------:R-:W-:Y:S01]  /*18f30*/  IMAD.MOV.U32 R105, RZ, RZ, R11 ;  /* 0x000000ffff697224 */ /* 0x000fe200078e000b */
[----:B----4-:R-:W-:Y:S01]  /*18f40*/  F2FP.F16.F32.PACK_AB R5, R224, R7 ;  /* 0x00000007e005723e */ /* 0x010fe200000000ff */
[----:B-1----:R-:W-:Y:S01]  /*18f50*/  FMUL.FTZ R174, R174, R0 ;  /* 0x00000000aeae7220 */ /* 0x002fe20000410000 */
[----:B------:R-:W-:Y:S01]  /*18f60*/  F2FP.F16.F32.PACK_AB R8, R230, R8 ;  /* 0x00000008e608723e */ /* 0x000fe200000000ff */
[----:B------:R-:W-:Y:S01]  /*18f70*/  FMUL.FTZ R175, R175, R0 ;  /* 0x00000000afaf7220 */ /* 0x000fe20000410000 */
[----:B------:R-:W-:Y:S01]  /*18f80*/  F2FP.F16.F32.PACK_AB R11, R109, R42 ;  /* 0x0000002a6d0b723e */ /* 0x000fe200000000ff */
[-C--:B------:R-:W-:Y:S01]  /*18f90*/  FMUL.FTZ R170, R170, R0.reuse ;  /* 0x00000000aaaa7220 */ /* 0x080fe20000410000 */
[----:B------:R-:W-:Y:S01]  /*18fa0*/  F2FP.F16.F32.PACK_AB R6, R106, R229 ;  /* 0x000000e56a06723e */ /* 0x000fe200000000ff */
[----:B------:R-:W-:Y:S01]  /*18fb0*/  FMUL.FTZ R171, R171, R0 ;  /* 0x00000000abab7220 */ /* 0x000fe20000410000 */
[----:B---3--:R-:W-:-:S02]  /*18fc0*/  F2FP.F16.F32.PACK_AB R4, R231, R15 ;  /* 0x0000000fe704723e */ /* 0x008fc400000000ff */
[----:B------:R-:W-:Y:S01]  /*18fd0*/  F2FP.F16.F32.PACK_AB R7, R43, R40 ;  /* 0x000000282b07723e */ /* 0x000fe200000000ff */
[----:B--2---:R-:W-:Y:S01]  /*18fe0*/  FFMA.FTZ R136, R10, R0, R9 ;  /* 0x000000000a887223 */ /* 0x004fe20000010009 */
[----:B------:R-:W-:Y:S02]  /*18ff0*/  F2FP.F16.F32.PACK_AB R9, R22, R9 ;  /* 0x000000091609723e */ /* 0x000fe400000000ff */
[----:B------:R-:W-:Y:S01]  /*19000*/  F2FP.F16.F32.PACK_AB R10, R120, R41 ;  /* 0x00000029780a723e */ /* 0x000fe200000000ff */
[----:B------:R-:W-:Y:S02]  /*19010*/  IMAD.MOV.U32 R121, RZ, RZ, R58 ;  /* 0x000000ffff797224 */ /* 0x000fe400078e003a */
[----:B------:R-:W-:Y:S01]  /*19020*/  HMMA.16816.F32 R204, R4, R16, R204 ;  /* 0x0000001004cc723c */ /* 0x000fe200000018cc */
[----:B------:R-:W-:-:S05]  /*19030*/  IMAD.MOV.U32 R21, RZ, RZ, R56 ;  /* 0x000000ffff157224 */ /* 0x000fca00078e0038 */
[----:B------:R-:W-:Y:S06]  /*19040*/  HMMA.16816.F32 R172, R8, R16, R172 ;  /* 0x0000001008ac723c */ /* 0x000fec00000018ac */
[-C--:B------:R-:W-:Y:S06]  /*19050*/  HMMA.16816.F32 R200, R4, R18.reuse, R200 ;  /* 0x0000001204c8723c */ /* 0x080fec00000018c8 */
[----:B------:R-:W-:Y:S01]  /*19060*/  HMMA.16816.F32 R56, R8, R18, R168 ;  /* 0x000000120838723c */ /* 0x000fe200000018a8 */
[----:B------:R-:W1:Y:S01]  /*19070*/  LDSM.16.MT88.4 R16, [R226+0xc000] ;  /* 0x00c00000e210783b */ /* 0x000e620000004200 */
[----:B------:R-:W-:-:S02]  /*19080*/  MOV R108, R67 ;  /* 0x00000043006c7202 */ /* 0x000fc40000000f00 */
[----:B------:R-:W-:Y:S01]  /*19090*/  MOV R23, R66 ;  /* 0x0000004200177202 */ /* 0x000fe20000000f00 */
[-C--:B------:R-:W-:Y:S01]  /*190a0*/  FMUL.FTZ R166, R166, R0.reuse ;  /* 0x00000000a6a67220 */ /* 0x080fe20000410000 */
[----:B------:R-:W-:Y:S01]  /*190b0*/  MOV R104, R65 ;  /* 0x0000004100687202 */ /* 0x000fe20000000f00 */
[----:B------:R-:W-:Y:S01]  /*190c0*/  FMUL.FTZ R167, R167, R0 ;  /* 0x00000000a7a77220 */ /* 0x000fe20000410000 */
[----:B------:R-:W-:Y:S01]  /*190d0*/  MOV R20, R64 ;  /* 0x0000004000147202 */ /* 0x000fe20000000f00 */
[-C--:B------:R-:W-:Y:S01]  /*190e0*/  FMUL.FTZ R162, R162, R0.reuse ;  /* 0x00000000a2a27220 */ /* 0x080fe20000410000 */
        /* <DEDUP_REMOVED lines=11> */
[----:B-1----:R-:W-:Y:S07]  /*191a0*/  HMMA.16816.F32 R64, R4, R16, R196 ;  /* 0x000000100440723c */ /* 0x002fee00000018c4 */
[----:B------:R-:W-:-:S02]  /*191b0*/  MOV R197, R108 ;  /* 0x0000006c00c57202 */ /* 0x000fc40000000f00 */
[----:B------:R-:W-:Y:S02]  /*191c0*/  MOV R108, R104 ;  /* 0x00000068006c7202 */ /* 0x000fe40000000f00 */
[----:B------:R-:W-:Y:S02]  /*191d0*/  MOV R104, R60 ;  /* 0x0000003c00687202 */ /* 0x000fe40000000f00 */
[----:B------:R-:W-:Y:S06]  /*191e0*/  HMMA.16816.F32 R60, R4, R18, R192 ;  /* 0x00000012043c723c */ /* 0x000fec00000018c0 */
[----:B------:R-:W-:Y:S01]  /*191f0*/  HMMA.16816.F32 R164, R8, R16, R164 ;  /* 0x0000001008a4723c */ /* 0x000fe200000018a4 */
[----:B------:R-:W-:-:S05]  /*19200*/  MOV R194, R52 ;  /* 0x0000003400c27202 */ /* 0x000fca0000000f00 */
        /* <DEDUP_REMOVED lines=34> */
[----:B------:R-:W-:Y:S01]  /*19430*/  MOV R188, R110 ;  /* 0x0000006e00bc7202 */ /* 0x000fe20000000f00 */
[-C--:B------:R-:W-:Y:S01]  /*19440*/  FMUL.FTZ R82, R82, R0.reuse ;  /* 0x0000000052527220 */ /* 0x080fe20000410000 */
[----:B------:R-:W-:Y:S01]  /*19450*/  FMUL.FTZ R83, R83, R0 ;  /* 0x0000000053537220 */ /* 0x000fe20000410000 */
[----:B------:R-:W-:Y:S02]  /*19460*/  MOV R169, R127 ;  /* 0x0000007f00a97202 */ /* 0x000fe40000000f00 */
[----:B------:R-:W-:Y:S02]  /*19470*/  MOV R189, R126 ;  /* 0x0000007e00bd7202 */ /* 0x000fe40000000f00 */
[----:B------:R-:W-:-:S02]  /*19480*/  MOV R110, R125 ;  /* 0x0000007d006e7202 */ /* 0x000fc40000000f00 */
[----:B------:R-:W-:Y:S01]  /*19490*/  MOV R107, R124 ;  /* 0x0000007c006b7202 */ /* 0x000fe20000000f00 */
[----:B------:R-:W-:Y:S01]  /*194a0*/  IMAD.MOV.U32 R191, RZ, RZ, R15 ;  /* 0x000000ffffbf7224 */ /* 0x000fe200078e000f */
[----:B------:R-:W-:Y:S02]  /*194b0*/  MOV R168, R122 ;  /* 0x0000007a00a87202 */ /* 0x000fe40000000f00 */
[----:B------:R-:W-:Y:S02]  /*194c0*/  MOV R196, R120 ;  /* 0x0000007800c47202 */ /* 0x000fe40000000f00 */
[----:B------:R-:W-:Y:S02]  /*194d0*/  MOV R170, R22 ;  /* 0x0000001600aa7202 */ /* 0x000fe40000000f00 */
[----:B------:R-:W-:Y:S02]  /*194e0*/  MOV R15, R21 ;  /* 0x00000015000f7202 */ /* 0x000fe40000000f00 */
[----:B------:R-:W-:Y:S01]  /*194f0*/  MOV R199, R20 ;  /* 0x0000001400c77202 */ /* 0x000fe20000000f00 */
[----:B-1----:R-:W-:Y:S07]  /*19500*/  HMMA.16816.F32 R124, R8, R16, R68 ;  /* 0x00000010087c723c */ /* 0x002fee0000001844 */
[----:B------:R-:W-:Y:S01]  /*19510*/  IMAD.MOV.U32 R71, RZ, RZ, R42 ;  /* 0x000000ffff477224 */ /* 0x000fe200078e002a */
[----:B------:R-:W-:-:S02]  /*19520*/  MOV R70, R123 ;  /* 0x0000007b00467202 */ /* 0x000fc40000000f00 */
[----:B------:R-:W-:Y:S01]  /*19530*/  MOV R42, R121 ;  /* 0x00000079002a7202 */ /* 0x000fe20000000f00 */
[----:B------:R-:W-:Y:S01]  /*19540*/  IMAD.MOV.U32 R69, RZ, RZ, R111 ;  /* 0x000000ffff457224 */ /* 0x000fe200078e006f */
[----:B------:R-:W-:Y:S01]  /*19550*/  HMMA.16816.F32 R120, R4, R16, R72 ;  /* 0x000000100478723c */ /* 0x000fe20000001848 */
[----:B------:R-:W-:-:S06]  /*19560*/  MOV R68, R110 ;  /* 0x0000006e00447202 */ /* 0x000fcc0000000f00 */
[----:B------:R-:W-:Y:S01]  /*19570*/  IMAD.MOV.U32 R75, RZ, RZ, R109 ;  /* 0x000000ffff4b7224 */ /* 0x000fe200078e006d */
[----:B------:R-:W-:Y:S01]  /*19580*/  MOV R74, R108 ;  /* 0x0000006c004a7202 */ /* 0x000fe20000000f00 */
[----:B------:R-:W-:Y:S01]  /*19590*/  IMAD.MOV.U32 R72, RZ, RZ, R23 ;  /* 0x000000ffff487224 */ /* 0x000fe200078e0017 */
        /* <DEDUP_REMOVED lines=26> */
[----:B-1----:R-:W-:Y:S07]  /*19740*/  HMMA.16816.F32 R88, R4, R16, R24 ;  /* 0x000000100458723c */ /* 0x002fee0000001818 */
[----:B------:R-:W-:Y:S01]  /*19750*/  IMAD.MOV.U32 R26, RZ, RZ, R40 ;  /* 0x000000ffff1a7224 */ /* 0x000fe200078e0028 */
[----:B------:R-:W-:-:S03]  /*19760*/  MOV R27, R42 ;  /* 0x0000002a001b7202 */ /* 0x000fc60000000f00 */
[----:B------:R-:W-:Y:S01]  /*19770*/  FFMA.FTZ R0, R26, UR10, -R13 ;  /* 0x0000000a1a007c23 */ /* 0x000fe2000801080d */
        /* <DEDUP_REMOVED lines=13> */
[-C--:B------:R-:W-:Y:S01]  /*19850*/  HMMA.16816.F32 R84, R4, R18.reuse, R28 ;  /* 0x000000120454723c */ /* 0x080fe2000000181c */
[----:B------:R-:W-:Y:S01]  /*19860*/  MOV R189, R191 ;  /* 0x000000bf00bd7202 */ /* 0x000fe20000000f00 */
[----:B------:R-:W-:Y:S01]  /*19870*/  IMAD.MOV.U32 R190, RZ, RZ, R160 ;  /* 0x000000ffffbe7224 */ /* 0x000fe200078e00a0 */
[----:B------:R-:W-:Y:S01]  /*19880*/  MOV R24, R26 ;  /* 0x0000001a00187202 */ /* 0x000fe20000000f00 */
[----:B------:R-:W-:Y:S02]  /*19890*/  IMAD.MOV.U32 R26, RZ, RZ, R72 ;  /* 0x000000ffff1a7224 */ /* 0x000fe400078e0048 */
[----:B------:R-:W-:Y:S01]  /*198a0*/  HMMA.16816.F32 R112, R8, R18, R112 ;  /* 0x000000120870723c */ /* 0x000fe20000001870 */
[----:B------:R-:W1:Y:S01]  /*198b0*/  LDSM.16.MT88.4 R16, [R227+0xe000] ;  /* 0x00e00000e310783b */ /* 0x000e620000004200 */
[----:B------:R-:W-:Y:S01]  /*198c0*/  MOV R191, R161 ;  /* 0x000000a100bf7202 */ /* 0x000fe20000000f00 */
[----:B------:R-:W-:Y:S01]  /*198d0*/  IMAD.MOV.U32 R161, RZ, RZ, R194 ;  /* 0x000000ffffa17224 */ /* 0x000fe200078e00c2 */
[----:B------:R-:W-:-:S02]  /*198e0*/  MOV R160, R192 ;  /* 0x000000c000a07202 */ /* 0x000fc40000000f00 */
[----:B------:R-:W-:Y:S02]  /*198f0*/  MOV R192, R197 ;  /* 0x000000c500c07202 */ /* 0x000fe40000000f00 */
[----:B------:R-:W-:Y:S01]  /*19900*/  MOV R72, R74 ;  /* 0x0000004a00487202 */ /* 0x000fe20000000f00 */
[----:B------:R2:W-:Y:S01]  /*19910*/  MUFU.EX2 R197, R0 ;  /* 0x0000000000c57308 */ /* 0x0005e20000000800 */
[----:B------:R-:W-:Y:S01]  /*19920*/  MOV R194, R198 ;  /* 0x000000c600c27202 */ /* 0x000fe20000000f00 */
[----:B------:R-:W-:Y:S01]  /*19930*/  IMAD.MOV.U32 R198, RZ, RZ, R235 ;  /* 0x000000ffffc67224 */ /* 0x000fe200078e00eb */
[----:B------:R-:W-:Y:S01]  /*19940*/  MOV R74, R68 ;  /* 0x00000044004a7202 */ /* 0x000fe20000000f00 */
[----:B------:R-:W-:Y:S01]  /*19950*/  IMAD.MOV.U32 R68, RZ, RZ, R70 ;  /* 0x000000ffff447224 */ /* 0x000fe200078e0046 */
[----:B------:R-:W-:Y:S02]  /*19960*/  MOV R70, R188 ;  /* 0x000000bc00467202 */ /* 0x000fe40000000f00 */
[----:B------:R-:W-:Y:S01]  /*19970*/  MOV R162, R43 ;  /* 0x0000002b00a27202 */ /* 0x000fe20000000f00 */
[--C-:B------:R-:W-:Y:S01]  /*19980*/  FFMA.FTZ R214, R214, UR10, -R13.reuse ;  /* 0x0000000ad6d67c23 */ /* 0x100fe2000801080d */
[----:B------:R-:W-:Y:S01]  /*19990*/  MOV R188, R190 ;  /* 0x000000be00bc7202 */ /* 0x000fe20000000f00 */
[----:B------:R-:W-:Y:S01]  /*199a0*/  IMAD.MOV.U32 R190, RZ, RZ, R160 ;  /* 0x000000ffffbe7224 */ /* 0x000fe200078e00a0 */
[----:B------:R-:W-:Y:S01]  /*199b0*/  MOV R160, R192 ;  /* 0x000000c000a07202 */ /* 0x000fe20000000f00 */
[--C-:B------:R-:W-:Y:S01]  /*199c0*/  FFMA.FTZ R210, R210, UR10, -R13.reuse ;  /* 0x0000000ad2d27c23 */ /* 0x100fe2000801080d */
[----:B--2---:R-:W-:Y:S01]  /*199d0*/  FFMA.FTZ R0, R25, UR10, -R13 ;  /* 0x0000000a19007c23 */ /* 0x004fe2000801080d */
[----:B------:R-:W-:Y:S01]  /*199e0*/  MOV R25, R27 ;  /* 0x0000001b00197202 */ /* 0x000fe20000000f00 */
[--C-:B------:R-:W-:Y:S01]  /*199f0*/  FFMA.FTZ R215, R215, UR10, -R12.reuse ;  /* 0x0000000ad7d77c23 */ /* 0x100fe2000801080c */
        /* <DEDUP_REMOVED lines=8> */
[----:B------:R2:W-:Y:S01]  /*19a80*/  MUFU.EX2 R198, R0 ;  /* 0x0000000000c67308 */ /* 0x0005e20000000800 */
        /* <DEDUP_REMOVED lines=8> */
[----:B-1----:R-:W-:Y:S01]  /*19b10*/  HMMA.16816.F32 R80, R4, R16, R32 ;  /* 0x000000100450723c */ /* 0x002fe20000001820 */
[----:B------:R-:W-:Y:S01]  /*19b20*/  FFMA.FTZ R208, R208, UR10, -R3 ;  /* 0x0000000ad0d07c23 */ /* 0x000fe20008010803 */
[--C-:B------:R-:W-:Y:S01]  /*19b30*/  FFMA.FTZ R213, R213, UR10, -R2.reuse ;  /* 0x0000000ad5d57c23 */ /* 0x100fe20008010802 */
[----:B------:R-:W-:Y:S01]  /*19b40*/  FFMA.FTZ R209, R209, UR10, -R2 ;  /* 0x0000000ad1d17c23 */ /* 0x000fe20008010802 */
[----:B------:R-:W-:Y:S01]  /*19b50*/  FADD.FTZ R170, R170, R136 ;  /* 0x00000088aaaa7221 */ /* 0x000fe20000010000 */
[----:B------:R3:W5:Y:S01]  /*19b60*/  LDL.LU R235, [R1+0xac] ;  /* 0x0000ac0001eb7983 */ /* 0x0007620000300800 */
[----:B--2---:R-:W-:Y:S01]  /*19b70*/  FFMA.FTZ R0, R24, UR10, -R13 ;  /* 0x0000000a18007c23 */ /* 0x004fe2000801080d */
[----:B------:R-:W-:-:S02]  /*19b80*/  MOV R24, R26 ;  /* 0x0000001a00187202 */ /* 0x000fc40000000f00 */
[----:B------:R-:W-:Y:S01]  /*19b90*/  MOV R27, R73 ;  /* 0x00000049001b7202 */ /* 0x000fe20000000f00 */
[----:B------:R-:W-:Y:S01]  /*19ba0*/  HMMA.16816.F32 R76, R4, R18, R36 ;  /* 0x00000012044c723c */ /* 0x000fe20000001824 */
        /* <DEDUP_REMOVED lines=9> */
[----:B------:R-:W-:Y:S01]  /*19c40*/  HMMA.16816.F32 R116, R8, R16, R116 ;  /* 0x000000100874723c */ /* 0x000fe20000001874 */
[----:B------:R-:W-:-:S05]  /*19c50*/  MOV R192, R199 ;  /* 0x000000c700c07202 */ /* 0x000fca0000000f00 */
[----:B------:R-:W-:Y:S01]  /*19c60*/  HMMA.16816.F32 R40, R8, R18, R128 ;  /* 0x000000120828723c */ /* 0x000fe20000001880 */
[----:B------:R1:W-:Y:S01]  /*19c70*/  MUFU.EX2 R199, R0 ;  /* 0x0000000000c77308 */ /* 0x0003e20000000800 */
[----:B------:R-:W-:Y:S01]  /*19c80*/  MOV R73, R75 ;  /* 0x0000004b00497202 */ /* 0x000fe20000000f00 */
[----:B------:R-:W-:Y:S01]  /*19c90*/  IMAD.MOV.U32 R75, RZ, RZ, R69 ;  /* 0x000000ffff4b7224 */ /* 0x000fe200078e0045 */
[----:B------:R-:W-:Y:S01]  /*19ca0*/  MOV R69, R71 ;  /* 0x0000004700457202 */ /* 0x000fe20000000f00 */
[----:B------:R-:W-:Y:S01]  /*19cb0*/  IMAD.MOV.U32 R71, RZ, RZ, R189 ;  /* 0x000000ffff477224 */ /* 0x000fe200078e00bd */
[----:B------:R-:W-:Y:S01]  /*19cc0*/  MOV R189, R191 ;  /* 0x000000bf00bd7202 */ /* 0x000fe20000000f00 */
[----:B------:R3:W5:Y:S01]  /*19cd0*/  LDL.LU R234, [R1+0xa8] ;  /* 0x0000a80001ea7983 */ /* 0x0007620000300800 */
[----:B------:R-:W-:Y:S01]  /*19ce0*/  MOV R191, R161 ;  /* 0x000000a100bf7202 */ /* 0x000fe20000000f00 */
[----:B-1----:R-:W-:Y:S01]  /*19cf0*/  FFMA.FTZ R0, R31, UR10, -R13 ;  /* 0x0000000a1f007c23 */ /* 0x002fe2000801080d */
        /* <DEDUP_REMOVED lines=17> */
[----:B------:R1:W2:Y:S01]  /*19e10*/  MUFU.EX2 R5, R0 ;  /* 0x0000000000057308 */ /* 0x0002a20000000800 */
        /* <DEDUP_REMOVED lines=16> */
[----:B-1----:R-:W-:Y:S01]  /*19f20*/  FFMA.FTZ R0, R31, UR10, -R12 ;  /* 0x0000000a1f007c23 */ /* 0x002fe2000801080c */
[----:B------:R-:W-:-:S02]  /*19f30*/  MOV R31, R25 ;  /* 0x00000019001f7202 */ /* 0x000fc40000000f00 */
[----:B------:R-:W-:Y:S01]  /*19f40*/  MOV R25, R27 ;  /* 0x0000001b00197202 */ /* 0x000fe20000000f00 */
[----:B------:R-:W-:Y:S01]  /*19f50*/  MUFU.EX2 R210, R210 ;  /* 0x000000d200d27308 */ /* 0x000fe20000000800 */
[----:B------:R-:W-:Y:S01]  /*19f60*/  MOV R27, R73 ;  /* 0x00000049001b7202 */ /* 0x000fe20000000f00 */
[----:B------:R3:W5:Y:S01]  /*19f70*/  LDL.LU R232, [R1+0xa0] ;  /* 0x0000a00001e87983 */ /* 0x0007620000300800 */
[----:B------:R-:W-:Y:S02]  /*19f80*/  MOV R160, R161 ;  /* 0x000000a100a07202 */ /* 0x000fe40000000f00 */
[----:B------:R-:W-:Y:S02]  /*19f90*/  MOV R73, R75 ;  /* 0x0000004b00497202 */ /* 0x000fe40000000f00 */
[----:B------:R-:W-:Y:S02]  /*19fa0*/  MOV R161, R194 ;  /* 0x000000c200a17202 */ /* 0x000fe40000000f00 */
[----:B------:R-:W-:Y:S01]  /*19fb0*/  MOV R75, R71 ;  /* 0x00000047004b7202 */ /* 0x000fe20000000f00 */
[----:B------:R1:W-:Y:S01]  /*19fc0*/  MUFU.EX2 R194, R0 ;  /* 0x0000000000c27308 */ /* 0x0003e20000000800 */
        /* <DEDUP_REMOVED lines=9> */
[----:B-1----:R-:W-:Y:S01]  /*1a060*/  FFMA.FTZ R0, R30, UR10, -R12 ;  /* 0x0000000a1e007c23 */ /* 0x002fe2000801080c */
[----:B------:R-:W-:Y:S01]  /*1a070*/  MOV R30, R24 ;  /* 0x00000018001e7202 */ /* 0x000fe20000000f00 */
[----:B------:R-:W-:Y:S01]  /*1a080*/  MUFU.EX2 R215, R215 ;  /* 0x000000d700d77308 */ /* 0x000fe20000000800 */
[----:B------:R-:W-:Y:S01]  /*1a090*/  MOV R24, R26 ;  /* 0x0000001a00187202 */ /* 0x000fe20000000f00 */
[----:B------:R3:W5:Y:S01]  /*1a0a0*/  LDL.LU R231, [R1+0x9c] ;  /* 0x00009c0001e77983 */ /* 0x0007620000300800 */
        /* <DEDUP_REMOVED lines=12> */
[----:B------:R-:W-:Y:S01]  /*1a170*/  MOV R24, R26 ;  /* 0x0000001a00187202 */ /* 0x000fe20000000f00 */
[----:B------:R1:W-:Y:S01]  /*1a180*/  MUFU.EX2 R195, R0 ;  /* 0x0000000000c37308 */ /* 0x0003e20000000800 */
[----:B------:R-:W-:Y:S02]  /*1a190*/  MOV R26, R72 ;  /* 0x00000048001a7202 */ /* 0x000fe40000000f00 */
[----:B------:R-:W-:Y:S02]  /*1a1a0*/  MOV R72, R74 ;  /* 0x0000004a00487202 */ /* 0x000fe40000000f00 */
[----:B------:R-:W-:-:S02]  /*1a1b0*/  MOV R74, R68 ;  /* 0x00000044004a7202 */ /* 0x000fc40000000f00 */
[----:B------:R-:W-:Y:S01]  /*1a1c0*/  MOV R68, R189 ;  /* 0x000000bd00447202 */ /* 0x000fe20000000f00 */
[----:B------:R-:W-:Y:S01]  /*1a1d0*/  IMAD.MOV.U32 R189, RZ, RZ, R191 ;  /* 0x000000ffffbd7224 */ /* 0x000fe200078e00bf */
[----:B------:R-:W-:Y:S01]  /*1a1e0*/  MOV R191, R196 ;  /* 0x000000c400bf7202 */ /* 0x000fe20000000f00 */
[----:B-1----:R-:W-:Y:S01]  /*1a1f0*/  FFMA.FTZ R0, R29, UR10, -R12 ;  /* 0x0000000a1d007c23 */ /* 0x002fe2000801080c */
[----:B------:R-:W-:Y:S01]  /*1a200*/  IMAD.MOV.U32 R29, RZ, RZ, R31 ;  /* 0x000000ffff1d7224 */ /* 0x000fe200078e001f */
[----:B------:R-:W-:Y:S02]  /*1a210*/  MOV R31, R25 ;  /* 0x00000019001f7202 */ /* 0x000fe40000000f00 */
[----:B------:R1:W-:Y:S01]  /*1a220*/  MUFU.EX2 R196, R0 ;  /* 0x0000000000c47308 */ /* 0x0003e20000000800 */
[----:B------:R-:W-:Y:S01]  /*1a230*/  IMAD.MOV.U32 R25, RZ, RZ, R27 ;  /* 0x000000ffff197224 */ /* 0x000fe200078e001b */
[----:B------:R-:W-:Y:S02]  /*1a240*/  MOV R161, R192 ;  /* 0x000000c000a17202 */ /* 0x000fe40000000f00 */
[----:B------:R-:W-:Y:S01]  /*1a250*/  MOV R27, R73 ;  /* 0x00000049001b7202 */ /* 0x000fe20000000f00 */
[----:B------:R-:W-:Y:S01]  /*1a260*/  IMAD.MOV.U32 R73, RZ, RZ, R75 ;  /* 0x000000ffff497224 */ /* 0x000fe200078e004b */
[----:B------:R-:W-:-:S02]  /*1a270*/  MOV R192, R171 ;  /* 0x000000ab00c07202 */ /* 0x000fc40000000f00 */
[----:B------:R-:W-:Y:S01]  /*1a280*/  MOV R75, R71 ;  /* 0x00000047004b7202 */ /* 0x000fe20000000f00 */
[----:B-1----:R-:W-:Y:S01]  /*1a290*/  FFMA.FTZ R0, R28, UR10, -R12 ;  /* 0x0000000a1c007c23 */ /* 0x002fe2000801080c */
[----:B------:R-:W-:Y:S01]  /*1a2a0*/  IMAD.MOV.U32 R28, RZ, RZ, R29 ;  /* 0x000000ffff1c7224 */ /* 0x000fe200078e001d */
[----:B------:R-:W-:Y:S02]  /*1a2b0*/  MOV R29, R30 ;  /* 0x0000001e001d7202 */ /* 0x000fe40000000f00 */
[----:B------:R-:W-:Y:S02]  /*1a2c0*/  MOV R30, R31 ;  /* 0x0000001f001e7202 */ /* 0x000fe40000000f00 */
[----:B------:R-:W-:Y:S01]  /*1a2d0*/  MOV R31, R24 ;  /* 0x00000018001f7202 */ /* 0x000fe20000000f00 */
[----:B------:R-:W-:Y:S01]  /*1a2e0*/  IMAD.MOV.U32 R24, RZ, RZ, R25 ;  /* 0x000000ffff187224 */ /* 0x000fe200078e0019 */
[----:B------:R-:W-:Y:S01]  /*1a2f0*/  MOV R25, R26 ;  /* 0x0000001a00197202 */ /* 0x000fe20000000f00 */
[----:B------:R1:W4:Y:S01]  /*1a300*/  MUFU.EX2 R6, R0 ;  /* 0x0000000000067308 */ /* 0x0003220000000800 */
[----:B------:R-:W-:-:S02]  /*1a310*/  MOV R26, R27 ;  /* 0x0000001b001a7202 */ /* 0x000fc40000000f00 */
[----:B------:R-:W-:Y:S02]  /*1a320*/  MOV R71, R192 ;  /* 0x000000c000477202 */ /* 0x000fe40000000f00 */
[----:B------:R-:W-:Y:S01]  /*1a330*/  MOV R27, R72 ;  /* 0x00000048001b7202 */ /* 0x000fe20000000f00 */
[----:B------:R-:W-:Y:S01]  /*1a340*/  IMAD.MOV.U32 R72, RZ, RZ, R73 ;  /* 0x000000ffff487224 */ /* 0x000fe200078e0049 */
[----:B------:R-:W-:Y:S02]  /*1a350*/  MOV R73, R74 ;  /* 0x0000004a00497202 */ /* 0x000fe40000000f00 */
[----:B------:R-:W-:Y:S02]  /*1a360*/  MOV R192, R229 ;  /* 0x000000e500c07202 */ /* 0x000fe40000000f00 */
[----:B------:R-:W-:Y:S01]  /*1a370*/  MOV R74, R75 ;  /* 0x0000004b004a7202 */ /* 0x000fe20000000f00 */
[----:B-1----:R-:W-:Y:S01]  /*1a380*/  FFMA.FTZ R0, R28, UR10, -R3 ;  /* 0x0000000a1c007c23 */ /* 0x002fe20008010803 */
[----:B------:R-:W-:-:S02]  /*1a390*/  MOV R28, R29 ;  /* 0x0000001d001c7202 */ /* 0x000fc40000000f00 */
[----:B------:R-:W-:Y:S02]  /*1a3a0*/  MOV R29, R30 ;  /* 0x0000001e001d7202 */ /* 0x000fe40000000f00 */
[----:B------:R-:W-:Y:S01]  /*1a3b0*/  MOV R30, R31 ;  /* 0x0000001f001e7202 */ /* 0x000fe20000000f00 */
[----:B------:R-:W-:Y:S01]  /*1a3c0*/  IMAD.MOV.U32 R31, RZ, RZ, R24 ;  /* 0x000000ffff1f7224 */ /* 0x000fe200078e0018 */
        /* <DEDUP_REMOVED lines=17> */
[--C-:B------:R-:W-:Y:S01]  /*1a4e0*/  FFMA.FTZ R36, R30, UR10, -R13.reuse ;  /* 0x0000000a1e247c23 */ /* 0x100fe2000801080d */
[----:B------:R1:W-:Y:S01]  /*1a4f0*/  MUFU.EX2 R193, R0 ;  /* 0x0000000000c17308 */ /* 0x0003e20000000800 */
[----:B------:R-:W-:Y:S01]  /*1a500*/  MOV R30, R26 ;  /* 0x0000001a001e7202 */ /* 0x000fe20000000f00 */
[----:B------:R-:W-:Y:S01]  /*1a510*/  FFMA.FTZ R37, R29, UR10, -R13 ;  /* 0x0000000a1d257c23 */ /* 0x000fe2000801080d */
[----:B------:R-:W-:Y:S02]  /*1a520*/  MOV R26, R74 ;  /* 0x0000004a001a7202 */ /* 0x000fe40000000f00 */
[----:B------:R-:W-:Y:S02]  /*1a530*/  MOV R74, R192 ;  /* 0x000000c0004a7202 */ /* 0x000fe40000000f00 */
[----:B------:R-:W-:-:S02]  /*1a540*/  MOV R29, R25 ;  /* 0x00000019001d7202 */ /* 0x000fc40000000f00 */
[----:B------:R-:W-:Y:S01]  /*1a550*/  MOV R25, R73 ;  /* 0x0000004900197202 */ /* 0x000fe20000000f00 */
[----:B-1----:R-:W-:Y:S01]  /*1a560*/  FFMA.FTZ R0, R28, UR10, -R3 ;  /* 0x0000000a1c007c23 */ /* 0x002fe20008010803 */
[----:B------:R-:W-:Y:S01]  /*1a570*/  IMAD.MOV.U32 R28, RZ, RZ, R31 ;  /* 0x000000ffff1c7224 */ /* 0x000fe200078e001f */
[----:B------:R-:W-:Y:S01]  /*1a580*/  MOV R31, R24 ;  /* 0x00000018001f7202 */ /* 0x000fe20000000f00 */
[----:B------:R-:W-:Y:S01]  /*1a590*/  IMAD.MOV.U32 R24, RZ, RZ, R27 ;  /* 0x000000ffff187224 */ /* 0x000fe200078e001b */
[----:B------:R1:W-:Y:S01]  /*1a5a0*/  MUFU.EX2 R192, R0 ;  /* 0x0000000000c07308 */ /* 0x0003e20000000800 */
[----:B------:R-:W-:Y:S01]  /*1a5b0*/  MOV R27, R72 ;  /* 0x00000048001b7202 */ /* 0x000fe20000000f00 */
[----:B------:R-:W-:Y:S01]  /*1a5c0*/  IMAD.MOV.U32 R72, RZ, RZ, R68 ;  /* 0x000000ffff487224 */ /* 0x000fe200078e0044 */
[----:B------:R-:W-:Y:S02]  /*1a5d0*/  MOV R73, R191 ;  /* 0x000000bf00497202 */ /* 0x000fe40000000f00 */
[----:B------:R-:W-:-:S02]  /*1a5e0*/  MOV R68, R168 ;  /* 0x000000a800447202 */ /* 0x000fc40000000f00 */
[----:B------:R-:W-:Y:S01]  /*1a5f0*/  MOV R39, R72 ;  /* 0x0000004800277202 */ /* 0x000fe20000000f00 */
[----:B------:R-:W-:Y:S02]  /*1a600*/  IMAD.MOV.U32 R72, RZ, RZ, R74 ;  /* 0x000000ffff487224 */ /* 0x000fe400078e004a */
[----:B------:R-:W-:Y:S01]  /*1a610*/  FFMA.FTZ R32, R28, UR10, -R12 ;  /* 0x0000000a1c207c23 */ /* 0x000fe2000801080c */
[----:B-1----:R-:W-:-:S04]  /*1a620*/  FFMA.FTZ R0, R169, UR10, -R3 ;  /* 0x0000000aa9007c23 */ /* 0x002fc80008010803 */
[----:B------:R1:W-:Y:S01]  /*1a630*/  MUFU.EX2 R191, R0 ;  /* 0x0000000000bf7308 */ /* 0x0003e20000000800 */
[----:B------:R-:W-:Y:S01]  /*1a640*/  MOV R74, R69 ;  /* 0x00000045004a7202 */ /* 0x000fe20000000f00 */
[----:B------:R-:W-:Y:S01]  /*1a650*/  IMAD.MOV.U32 R33, RZ, RZ, R29 ;  /* 0x000000ffff217224 */ /* 0x000fe200078e001d */
[----:B------:R-:W-:Y:S01]  /*1a660*/  MOV R28, R30 ;  /* 0x0000001e001c7202 */ /* 0x000fe20000000f00 */
[----:B------:R-:W-:Y:S02]  /*1a670*/  IMAD.MOV.U32 R69, RZ, RZ, R162 ;  /* 0x000000ffff457224 */ /* 0x000fe400078e00a2 */
        /* <DEDUP_REMOVED lines=9> */
[----:B------:R-:W-:Y:S02]  /*1a710*/  MOV R68, R70 ;  /* 0x0000004600447202 */ /* 0x000fe40000000f00 */
[----:B------:R-:W-:Y:S01]  /*1a720*/  MOV R70, R163 ;  /* 0x000000a300467202 */ /* 0x000fe20000000f00 */
[----:B------:R-:W-:Y:S02]  /*1a730*/  FFMA.FTZ R163, R141, UR10, -R12 ;  /* 0x0000000a8da37c23 */ /* 0x000fe4000801080c */
[----:B------:R-:W1:Y:S01]  /*1a740*/  LDSM.16.MT88.4 R12, [R225+0xc800] ;  /* 0x00c80000e10c783b */ /* 0x000e620000004200 */
[----:B------:R3:W1:Y:S01]  /*1a750*/  MUFU.EX2 R8, R0 ;  /* 0x0000000000087308 */ /* 0x0006620000000800 */
[----:B--2---:R-:W-:Y:S01]  /*1a760*/  MOV R219, R5 ;  /* 0x0000000500db7202 */ /* 0x004fe20000000f00 */
[----:B------:R-:W-:Y:S01]  /*1a770*/  IMAD.MOV.U32 R5, RZ, RZ, R25 ;  /* 0x000000ffff057224 */ /* 0x000fe200078e0019 */
[----:B------:R-:W-:Y:S01]  /*1a780*/  MOV R7, R73 ;  /* 0x0000004900077202 */ /* 0x000fe20000000f00 */
[--C-:B------:R-:W-:Y:S01]  /*1a790*/  FFMA.FTZ R28, R28, UR10, -R3.reuse ;  /* 0x0000000a1c1c7c23 */ /* 0x100fe20008010803 */
[----:B------:R-:W-:Y:S01]  /*1a7a0*/  MOV R73, R161 ;  /* 0x000000a100497202 */ /* 0x000fe20000000f00 */
[--C-:B------:R-:W-:Y:S01]  /*1a7b0*/  FFMA.FTZ R26, R26, UR10, -R3.reuse ;  /* 0x0000000a1a1a7c23 */ /* 0x100fe20008010803 */
[--C-:B------:R-:W-:Y:S01]  /*1a7c0*/  FFMA.FTZ R25, R220, UR10, -R3.reuse ;  /* 0x0000000adc197c23 */ /* 0x100fe20008010803 */
[----:B------:R-:W-:Y:S01]  /*1a7d0*/  FFMA.FTZ R161, R138, UR10, -R3 ;  /* 0x0000000a8aa17c23 */ /* 0x000fe20008010803 */
[----:B---3--:R-:W-:Y:S01]  /*1a7e0*/  FFMA.FTZ R0, R33, UR10, -R2 ;  /* 0x0000000a21007c23 */ /* 0x008fe20008010802 */
[----:B------:R-:W-:-:S02]  /*1a7f0*/  MOV R33, R24 ;  /* 0x0000001800217202 */ /* 0x000fc40000000f00 */
[----:B------:R-:W-:Y:S01]  /*1a800*/  MOV R24, R27 ;  /* 0x0000001b00187202 */ /* 0x000fe20000000f00 */
[----:B------:R-:W-:Y:S01]  /*1a810*/  FFMA.FTZ R27, R188, UR10, -R3 ;  /* 0x0000000abc1b7c23 */ /* 0x000fe20008010803 */
[----:B------:R-:W-:Y:S02]  /*1a820*/  IMAD.MOV.U32 R188, RZ, RZ, R190 ;  /* 0x000000ffffbc7224 */ /* 0x000fe400078e00be */
[----:B------:R2:W-:Y:S01]  /*1a830*/  MUFU.EX2 R190, R0 ;  /* 0x0000000000be7308 */ /* 0x0005e20000000800 */
[----:B----4-:R-:W-:Y:S01]  /*1a840*/  MOV R223, R6 ;  /* 0x0000000600df7202 */ /* 0x010fe20000000f00 */
[----:B------:R-:W-:Y:S01]  /*1a850*/  FFMA.FTZ R3, R33, UR10, -R2 ;  /* 0x0000000a21037c23 */ /* 0x000fe20008010802 */
[----:B------:R-:W-:Y:S02]  /*1a860*/  MOV R6, R72 ;  /* 0x0000004800067202 */ /* 0x000fe40000000f00 */
[----:B------:R-:W-:Y:S01]  /*1a870*/  MOV R72, R74 ;  /* 0x0000004a00487202 */ /* 0x000fe20000000f00 */
[----:B------:R-:W-:-:S02]  /*1a880*/  IMAD.MOV.U32 R74, RZ, RZ, R189 ;  /* 0x000000ffff4a7224 */ /* 0x000fc400078e00bd */
[----:B------:R3:W4:Y:S01]  /*1a890*/  MUFU.EX2 R189, R4 ;  /* 0x0000000400bd7308 */ /* 0x0007220000000800 */
[----:B--2---:R-:W-:-:S07]  /*1a8a0*/  FFMA.FTZ R0, R24, UR10, -R2 ;  /* 0x0000000a18007c23 */ /* 0x004fce0008010802 */
[----:B------:R-:W-:Y:S08]  /*1a8b0*/  MUFU.EX2 R128, R3 ;  /* 0x0000000300807308 */ /* 0x000ff00000000800 */
[----:B------:R-:W2:Y:S01]  /*1a8c0*/  MUFU.EX2 R0, R0 ;  /* 0x0000000000007308 */ /* 0x000ea20000000800 */
[----:B-1----:R-:W-:Y:S01]  /*1a8d0*/  MOV R141, R8 ;  /* 0x00000008008d7202 */ /* 0x002fe20000000f00 */
[----:B------:R-:W-:Y:S01]  /*1a8e0*/  IMAD.MOV.U32 R139, RZ, RZ, R5 ;  /* 0x000000ffff8b7224 */ /* 0x000fe200078e0005 */
[----:B------:R-:W-:-:S02]  /*1a8f0*/  MOV R17, R39 ;  /* 0x0000002700117202 */ /* 0x000fc40000000f00 */
[----:B------:R-:W-:Y:S02]  /*1a900*/  MOV R217, R6 ;  /* 0x0000000600d97202 */ /* 0x000fe40000000f00 */
[----:B------:R-:W-:Y:S02]  /*1a910*/  MOV R129, R7 ;  /* 0x0000000700817202 */ /* 0x000fe40000000f00 */
[----:B------:R-:W-:Y:S02]  /*1a920*/  F2FP.F16.F32.PACK_AB R8, R198, R197 ;  /* 0x000000c5c608723e */ /* 0x000fe400000000ff */
[----:B------:R-:W-:Y:S02]  /*1a930*/  F2FP.F16.F32.PACK_AB R9, R195, R194 ;  /* 0x000000c2c309723e */ /* 0x000fe400000000ff */
[----:B------:R-:W-:Y:S02]  /*1a940*/  F2FP.F16.F32.PACK_AB R10, R219, R199 ;  /* 0x000000c7db0a723e */ /* 0x000fe400000000ff */
[----:B------:R-:W-:-:S02]  /*1a950*/  F2FP.F16.F32.PACK_AB R11, R223, R196 ;  /* 0x000000c4df0b723e */ /* 0x000fc400000000ff */
[----:B---3--:R-:W-:Y:S02]  /*1a960*/  F2FP.F16.F32.PACK_AB R4, R192, R193 ;  /* 0x000000c1c004723e */ /* 0x008fe400000000ff */
[----:B----4-:R-:W-:Y:S02]  /*1a970*/  F2FP.F16.F32.PACK_AB R5, R189, R190 ;  /* 0x000000bebd05723e */ /* 0x010fe400000000ff */
[----:B------:R-:W-:Y:S02]  /*1a980*/  F2FP.F16.F32.PACK_AB R6, R141, R191 ;  /* 0x000000bf8d06723e */ /* 0x000fe400000000ff */
[----:B--2---:R-:W-:Y:S02]  /*1a990*/  F2FP.F16.F32.PACK_AB R7, R0, R128 ;  /* 0x000000800007723e */ /* 0x004fe400000000ff */
[----:B------:R-:W-:Y:S02]  /*1a9a0*/  MOV R222, R17 ;  /* 0x0000001100de7202 */ /* 0x000fe40000000f00 */
[----:B------:R-:W1:Y:S01]  /*1a9b0*/  LDSM.16.MT88.4 R16, [R226+0xc800] ;  /* 0x00c80000e210783b */ /* 0x000e620000004200 */
[-C--:B------:R-:W-:Y:S06]  /*1a9c0*/  HMMA.16816.F32 R172, R8, R12.reuse, R172 ;  /* 0x0000000c08ac723c */ /* 0x080fec00000018ac */
[C---:B------:R-:W-:Y:S06]  /*1a9d0*/  HMMA.16816.F32 R204, R4.reuse, R12, R204 ;  /* 0x0000000c04cc723c */ /* 0x040fec00000018cc */
[-C--:B------:R-:W-:Y:S06]  /*1a9e0*/  HMMA.16816.F32 R200, R4, R14.reuse, R200 ;  /* 0x0000000e04c8723c */ /* 0x080fec00000018c8 */
[----:B------:R-:W-:Y:S01]  /*1a9f0*/  HMMA.16816.F32 R56, R8, R14, R56 ;  /* 0x0000000e0838723c */ /* 0x000fe20000001838 */
[----:B------:R-:W2:Y:S01]  /*1aa00*/  LDSM.16.MT88.4 R12, [R228+0xc800] ;  /* 0x00c80000e40c783b */ /* 0x000ea20000004200 */
[----:B------:R-:W-:Y:S01]  /*1aa10*/  MOV R130, R72 ;  /* 0x0000004800827202 */ /* 0x000fe20000000f00 */
[----:B------:R-:W-:Y:S01]  /*1aa20*/  FADD.FTZ R3, R74, R73 ;  /* 0x000000494a037221 */ /* 0x000fe20000010000 */
[----:B------:R-:W-:-:S02]  /*1aa30*/  IMAD.MOV.U32 R131, RZ, RZ, R75 ;  /* 0x000000ffff837224 */ /* 0x000fc400078e004b */
[----:B------:R-:W-:Y:S01]  /*1aa40*/  FFMA.FTZ R39, R218, UR10, -R2 ;  /* 0x0000000ada277c23 */ /* 0x000fe20008010802 */
[----:B------:R-:W-:Y:S01]  /*1aa50*/  IMAD.MOV.U32 R218, RZ, RZ, R68 ;  /* 0x000000ffffda7224 */ /* 0x000fe200078e0044 */
[----:B------:R-:W-:Y:S02]  /*1aa60*/  MOV R220, R69 ;  /* 0x0000004500dc7202 */ /* 0x000fe40000000f00 */
[----:B------:R-:W-:Y:S01]  /*1aa70*/  MOV R221, R71 ;  /* 0x0000004700dd7202 */ /* 0x000fe20000000f00 */
[-C--:B-1----:R-:W-:Y:S06]  /*1aa80*/  HMMA.16816.F32 R72, R8, R16.reuse, R164 ;  /* 0x000000100848723c */ /* 0x082fec00000018a4 */
[----:B------:R-:W-:Y:S01]  /*1aa90*/  HMMA.16816.F32 R64, R4, R16, R64 ;  /* 0x000000100440723c */ /* 0x000fe20000001840 */
[----:B------:R-:W-:-:S02]  /*1aaa0*/  MOV R165, R219 ;  /* 0x000000db00a57202 */ /* 0x000fc40000000f00 */
[----:B------:R-:W-:-:S03]  /*1aab0*/  MOV R219, R70 ;  /* 0x0000004600db7202 */ /* 0x000fc60000000f00 */
[-C--:B------:R-:W-:Y:S06]  /*1aac0*/  HMMA.16816.F32 R60, R4, R18.reuse, R60 ;  /* 0x00000012043c723c */ /* 0x080fec000000183c */
[C---:B------:R-:W-:Y:S01]  /*1aad0*/  HMMA.16816.F32 R52, R8.reuse, R18, R52 ;  /* 0x000000120834723c */ /* 0x040fe20000001834 */
[----:B------:R-:W1:Y:S05]  /*1aae0*/  LDSM.16.MT88.4 R16, [R227+0xc800] ;  /* 0x00c80000e310783b */ /* 0x000e6a0000004200 */
[-C--:B--2---:R-:W-:Y:S06]  /*1aaf0*/  HMMA.16816.F32 R48, R8, R12.reuse, R48 ;  /* 0x0000000c0830723c */ /* 0x084fec0000001830 */
[C---:B------:R-:W-:Y:S06]  /*1ab00*/  HMMA.16816.F32 R44, R4.reuse, R12, R44 ;  /* 0x0000000c042c723c */ /* 0x040fec000000182c */
[-C--:B------:R-:W-:Y:S06]  /*1ab10*/  HMMA.16816.F32 R184, R4, R14.reuse, R184 ;  /* 0x0000000e04b8723c */ /* 0x080fec00000018b8 */
[----:B------:R-:W-:Y:S01]  /*1ab20*/  HMMA.16816.F32 R68, R8, R14, R152 ;  /* 0x0000000e0844723c */ /* 0x000fe20000001898 */
[----:B------:R-:W2:Y:S01]  /*1ab30*/  LDSM.16.MT88.4 R12, [R225+0xe800] ;  /* 0x00e80000e10c783b */ /* 0x000ea20000004200 */
[----:B------:R-:W-:Y:S01]  /*1ab40*/  MOV R171, R230 ;  /* 0x000000e600ab7202 */ /* 0x000fe20000000f00 */
[--C-:B------:R-:W-:Y:S01]  /*1ab50*/  FFMA.FTZ R24, R188, UR10, -R2.reuse ;  /* 0x0000000abc187c23 */ /* 0x100fe20008010802 */
[--C-:B------:R-:W-:Y:S01]  /*1ab60*/  FFMA.FTZ R33, R160, UR10, -R2.reuse ;  /* 0x0000000aa0217c23 */ /* 0x100fe20008010802 */
[--C-:B------:R-:W-:Y:S01]  /*1ab70*/  FFMA.FTZ R160, R142, UR10, -R2.reuse ;  /* 0x0000000a8ea07c23 */ /* 0x100fe20008010802 */
[----:B------:R-:W-:Y:S01]  /*1ab80*/  FFMA.FTZ R188, R140, UR10, -R2 ;  /* 0x0000000a8cbc7c23 */ /* 0x000fe20008010802 */
[----:B------:R-:W-:Y:S01]  /*1ab90*/  MOV R166, R0 ;  /* 0x0000000000a67202 */ /* 0x000fe20000000f00 */
[----:B------:R-:W-:-:S02]  /*1aba0*/  IMAD.MOV.U32 R164, RZ, RZ, R223 ;  /* 0x000000ffffa47224 */ /* 0x000fc400078e00df */
[----:B------:R-:W-:Y:S01]  /*1abb0*/  FADD.FTZ R171, R171, R143 ;  /* 0x0000008fabab7221 */ /* 0x000fe20000010000 */
[----:B------:R-:W-:Y:S01]  /*1abc0*/  MOV R167, R141 ;  /* 0x0000008d00a77202 */ /* 0x000fe20000000f00 */
[----:B------:R-:W-:Y:S01]  /*1abd0*/  MUFU.EX2 R37, R37 ;  /* 0x0000002500257308 */ /* 0x000fe20000000800 */
[----:B------:R-:W-:Y:S01]  /*1abe0*/  MOV R223, R139 ;  /* 0x0000008b00df7202 */ /* 0x000fe20000000f00 */
[----:B------:R3:W5:Y:S01]  /*1abf0*/  LDL.LU R230, [R1+0x98] ;  /* 0x0000980001e67983 */ /* 0x0007620000300800 */
[----:B------:R-:W-:Y:S01]  /*1ac00*/  MOV R2, R129 ;  /* 0x0000008100027202 */ /* 0x000fe20000000f00 */
[----:B-1----:R-:W-:Y:S01]  /*1ac10*/  HMMA.16816.F32 R152, R8, R18, R144 ;  /* 0x000000120898723c */ /* 0x002fe20000001890 */
[----:B------:R-:W-:-:S03]  /*1ac20*/  MOV R0, R130 ;  /* 0x0000008200007202 */ /* 0x000fc60000000f00 */
[----:B------:R-:W-:Y:S01]  /*1ac30*/  MUFU.EX2 R36, R36 ;  /* 0x0000002400247308 */ /* 0x000fe20000000800 */
[----:B------:R3:W5:Y:S01]  /*1ac40*/  LDL.LU R229, [R1+0x94] ;  /* 0x0000940001e57983 */ /* 0x0007620000300800 */
[-C--:B------:R-:W-:Y:S06]  /*1ac50*/  HMMA.16816.F32 R148, R8, R16.reuse, R148 ;  /* 0x000000100894723c */ /* 0x080fec0000001894 */
[C---:B------:R-:W-:Y:S06]  /*1ac60*/  HMMA.16816.F32 R180, R4.reuse, R16, R180 ;  /* 0x0000001004b4723c */ /* 0x040fec00000018b4 */
[C---:B------:R-:W-:Y:S01]  /*1ac70*/  HMMA.16816.F32 R176, R4.reuse, R18, R176 ;  /* 0x0000001204b0723c */ /* 0x040fe200000018b0 */
[----:B------:R-:W1:Y:S05]  /*1ac80*/  LDSM.16.MT88.4 R16, [R228+0xe800] ;  /* 0x00e80000e410783b */ /* 0x000e6a0000004200 */
[----:B--2---:R-:W-:Y:S06]  /*1ac90*/  HMMA.16816.F32 R136, R4, R12, R120 ;  /* 0x0000000c0488723c */ /* 0x004fec0000001878 */
[----:B------:R-:W-:Y:S01]  /*1aca0*/  HMMA.16816.F32 R140, R8, R14, R20 ;  /* 0x0000000e088c723c */ /* 0x000fe20000001814 */
[----:B------:R-:W2:Y:S01]  /*1acb0*/  LDSM.16.MT88.4 R20, [R226+0xe800] ;  /* 0x00e80000e214783b */ /* 0x000ea20000004200 */
[----:B------:R-:W-:-:S04]  /*1acc0*/  FADD.FTZ R2, R217, R2 ;  /* 0x00000002d9027221 */ /* 0x000fc80000010000 */
[----:B------:R-:W-:Y:S01]  /*1acd0*/  HMMA.16816.F32 R144, R8, R12, R124 ;  /* 0x0000000c0890723c */ /* 0x000fe2000000187c */
[----:B------:R-:W-:Y:S01]  /*1ace0*/  MUFU.EX2 R31, R31 ;  /* 0x0000001f001f7308 */ /* 0x000fe20000000800 */
[----:B------:R3:W5:Y:S05]  /*1acf0*/  LDL.LU R224, [R1+0x90] ;  /* 0x0000900001e07983 */ /* 0x00076a0000300800 */
[----:B------:R-:W-:Y:S01]  /*1ad00*/  IMAD.MOV.U32 R126, RZ, RZ, R128 ;  /* 0x000000ffff7e7224 */ /* 0x000fe200078e0080 */
[----:B------:R-:W-:Y:S02]  /*1ad10*/  MOV R127, R131 ;  /* 0x00000083007f7202 */ /* 0x000fe40000000f00 */
[C---:B------:R-:W-:Y:S01]  /*1ad20*/  HMMA.16816.F32 R128, R4.reuse, R14, R108 ;  /* 0x0000000e0480723c */ /* 0x040fe2000000186c */
[----:B------:R-:W4:Y:S05]  /*1ad30*/  LDSM.16.MT88.4 R12, [R227+0xe800] ;  /* 0x00e80000e30c783b */ /* 0x000f2a0000004200 */
[C---:B-1----:R-:W-:Y:S06]  /*1ad40*/  HMMA.16816.F32 R84, R4.reuse, R18, R84 ;  /* 0x000000120454723c */ /* 0x042fec0000001854 */
[C---:B--2---:R-:W-:Y:S06]  /*1ad50*/  HMMA.16816.F32 R108, R4.reuse, R20, R104 ;  /* 0x00000014046c723c */ /* 0x044fec0000001868 */
[C---:B------:R-:W-:Y:S06]  /*1ad60*/  HMMA.16816.F32 R92, R4.reuse, R22, R92 ;  /* 0x00000016045c723c */ /* 0x040fec000000185c */
[C---:B------:R-:W-:Y:S06]  /*1ad70*/  HMMA.16816.F32 R104, R4.reuse, R16, R88 ;  /* 0x000000100468723c */ /* 0x040fec0000001858 */
[----:B----4-:R-:W-:Y:S01]  /*1ad80*/  HMMA.16816.F32 R120, R4, R12, R80 ;  /* 0x0000000c0478723c */ /* 0x010fe20000001850 */
[----:B------:R-:W-:-:S02]  /*1ad90*/  MOV R91, R126 ;  /* 0x0000007e005b7202 */ /* 0x000fc40000000f00 */
[----:B------:R-:W-:-:S03]  /*1ada0*/  MOV R90, R127 ;  /* 0x0000007f005a7202 */ /* 0x000fc60000000f00 */
[----:B------:R-:W-:Y:S01]  /*1adb0*/  HMMA.16816.F32 R80, R4, R14, R76 ;  /* 0x0000000e0450723c */ /* 0x000fe2000000184c */
[----:B------:R-:W1:Y:S05]  /*1adc0*/  MUFU.EX2 R4, R26 ;  /* 0x0000001a00047308 */ /* 0x000e6a0000000800 */
[C---:B------:R-:W-:Y:S06]  /*1add0*/  HMMA.16816.F32 R124, R8.reuse, R20, R156 ;  /* 0x00000014087c723c */ /* 0x040fec000000189c */
[C---:B------:R-:W-:Y:S01]  /*1ade0*/  HMMA.16816.F32 R96, R8.reuse, R22, R96 ;  /* 0x000000160860723c */ /* 0x040fe20000001860 */
[----:B------:R-:W2:Y:S01]  /*1adf0*/  LDSM.16.MT88.4 R20, [R225+0xd000] ;  /* 0x00d00000e114783b */ /* 0x000ea20000004200 */
[----:B------:R-:W-:Y:S01]  /*1ae00*/  IMAD.MOV.U32 R89, RZ, RZ, R0 ;  /* 0x000000ffff597224 */ /* 0x000fe200078e0000 */
[----:B------:R-:W-:Y:S01]  /*1ae10*/  MOV R0, R218 ;  /* 0x000000da00007202 */ /* 0x000fe20000000f00 */
[----:B------:R-:W-:Y:S01]  /*1ae20*/  IMAD.MOV.U32 R78, RZ, RZ, R222 ;  /* 0x000000ffff4e7224 */ /* 0x000fe200078e00de */
[----:B------:R-:W-:Y:S01]  /*1ae30*/  MOV R218, R221 ;  /* 0x000000dd00da7202 */ /* 0x000fe20000000f00 */
[----:B------:R-:W4:Y:S02]  /*1ae40*/  MUFU.EX2 R5, R34 ;  /* 0x0000002200057308 */ /* 0x000f240000000800 */
[----:B------:R-:W-:Y:S01]  /*1ae50*/  FADD.FTZ R0, R0, R171 ;  /* 0x000000ab00007221 */ /* 0x000fe20000010000 */
[----:B-1----:R-:W-:Y:S01]  /*1ae60*/  MOV R171, R4 ;  /* 0x0000000400ab7202 */ /* 0x002fe20000000f00 */
[----:B------:R-:W-:Y:S01]  /*1ae70*/  FADD.FTZ R3, R78, R3 ;  /* 0x000000034e037221 */ /* 0x000fe20000010000 */
[----:B------:R-:W-:Y:S01]  /*1ae80*/  MOV R88, R223 ;  /* 0x000000df00587202 */ /* 0x000fe20000000f00 */
[----:B------:R-:W-:Y:S01]  /*1ae90*/  FADD.FTZ R4, R219, R170 ;  /* 0x000000aadb047221 */ /* 0x000fe20000010000 */
[----:B------:R-:W-:Y:S01]  /*1aea0*/  FADD.FTZ R156, R218, R0 ;  /* 0x00000000da9c7221 */ /* 0x000fe20000010000 */
[----:B------:R-:W-:Y:S01]  /*1aeb0*/  MOV R78, R220 ;  /* 0x000000dc004e7202 */ /* 0x000fe20000000f00 */
[----:B------:R-:W-:Y:S08]  /*1aec0*/  MUFU.EX2 R79, R35 ;  /* 0x00000023004f7308 */ /* 0x000ff00000000800 */
[----:B------:R-:W-:Y:S08]  /*1aed0*/  MUFU.EX2 R223, R32 ;  /* 0x0000002000df7308 */ /* 0x000ff00000000800 */
        /* <DEDUP_REMOVED lines=8> */
[----:B------:R-:W2:Y:S01]  /*1af60*/  MUFU.EX2 R220, R39 ;  /* 0x0000002700dc7308 */ /* 0x000ea20000000800 */
[----:B----4-:R-:W-:Y:S01]  /*1af70*/  MOV R170, R5 ;  /* 0x0000000500aa7202 */ /* 0x010fe20000000f00 */
[----:B------:R-:W-:Y:S01]  /*1af80*/  FADD.FTZ R157, R88, R2 ;  /* 0x00000002589d7221 */ /* 0x000fe20000010000 */
[----:B------:R-:W-:Y:S01]  /*1af90*/  HMMA.16816.F32 R100, R8, R16, R100 ;  /* 0x000000100864723c */ /* 0x000fe20000001864 */
[----:B------:R-:W-:Y:S01]  /*1afa0*/  FADD.FTZ R2, R89, R4 ;  /* 0x0000000459027221 */ /* 0x000fe20000010000 */
[----:B-1----:R-:W-:-:S02]  /*1afb0*/  F2FP.F16.F32.PACK_AB R4, R222, R221 ;  /* 0x000000ddde04723e */ /* 0x002fc400000000ff */
[----:B---3--:R-:W-:Y:S02]  /*1afc0*/  F2FP.F16.F32.PACK_AB R5, R219, R217 ;  /* 0x000000d9db05723e */ /* 0x008fe400000000ff */
[C---:B------:R-:W-:Y:S01]  /*1afd0*/  HMMA.16816.F32 R112, R8.reuse, R18, R112 ;  /* 0x000000120870723c */ /* 0x040fe20000001870 */
[----:B------:R-:W-:Y:S01]  /*1afe0*/  F2FP.F16.F32.PACK_AB R6, R25, R171 ;  /* 0x000000ab1906723e */ /* 0x000fe200000000ff */
[----:B------:R-:W1:Y:S04]  /*1aff0*/  LDSM.16.MT88.4 R16, [R226+0xd000] ;  /* 0x00d00000e210783b */ /* 0x000e680000004200 */
[----:B------:R-:W-:Y:S01]  /*1b000*/  HMMA.16816.F32 R116, R8, R12, R116 ;  /* 0x0000000c0874723c */ /* 0x000fe20000001874 */
[----:B--2---:R-:W-:-:S05]  /*1b010*/  F2FP.F16.F32.PACK_AB R7, R220, R218 ;  /* 0x000000dadc07723e */ /* 0x004fca00000000ff */
[----:B------:R-:W-:Y:S01]  /*1b020*/  HMMA.16816.F32 R40, R8, R14, R40 ;  /* 0x0000000e0828723c */ /* 0x000fe20000001828 */
[----:B------:R-:W2:Y:S06]  /*1b030*/  LDSM.16.MT88.4 R12, [R228+0xd000] ;  /* 0x00d00000e40c783b */ /* 0x000eac0000004200 */
[----:B------:R-:W-:Y:S02]  /*1b040*/  F2FP.F16.F32.PACK_AB R8, R36, R37 ;  /* 0x000000252408723e */ /* 0x000fe400000000ff */
[----:B------:R-:W-:Y:S02]  /*1b050*/  F2FP.F16.F32.PACK_AB R9, R31, R223 ;  /* 0x000000df1f09723e */ /* 0x000fe400000000ff */
[----:B------:R-:W-:-:S02]  /*1b060*/  F2FP.F16.F32.PACK_AB R10, R170, R79 ;  /* 0x0000004faa0a723e */ /* 0x000fc400000000ff */
[----:B------:R-:W-:Y:S01]  /*1b070*/  F2FP.F16.F32.PACK_AB R11, R29, R30 ;  /* 0x0000001e1d0b723e */ /* 0x000fe200000000ff */
[-C--:B------:R-:W-:Y:S06]  /*1b080*/  HMMA.16816.F32 R204, R4, R20.reuse, R204 ;  /* 0x0000001404cc723c */ /* 0x080fec00000018cc */
[----:B------:R-:W-:Y:S06]  /*1b090*/  HMMA.16816.F32 R172, R8, R20, R172 ;  /* 0x0000001408ac723c */ /* 0x000fec00000018ac */
[-C--:B------:R-:W-:Y:S06]  /*1b0a0*/  HMMA.16816.F32 R200, R4, R22.reuse, R200 ;  /* 0x0000001604c8723c */ /* 0x080fec00000018c8 */
[C---:B------:R-:W-:Y:S01]  /*1b0b0*/  HMMA.16816.F32 R32, R8.reuse, R22, R56 ;  /* 0x000000160820723c */ /* 0x040fe20000001838 */
[----:B------:R-:W3:Y:S01]  /*1b0c0*/  LDSM.16.MT88.4 R20, [R225+0xf000] ;  /* 0x00f00000e114783b */ /* 0x000ee20000004200 */
[----:B------:R-:W-:Y:S01]  /*1b0d0*/  FADD.FTZ R0, R90, R3 ;  /* 0x000000035a007221 */ /* 0x000fe20000010000 */
[----:B------:R-:W-:Y:S01]  /*1b0e0*/  IMAD.MOV.U32 R3, RZ, RZ, R91 ;  /* 0x000000ffff037224 */ /* 0x000fe200078e005b */
[----:B------:R-:W-:Y:S01]  /*1b0f0*/  MOV R91, R164 ;  /* 0x000000a4005b7202 */ /* 0x000fe20000000f00 */
[----:B------:R-:W-:Y:S01]  /*1b100*/  IMAD.MOV.U32 R88, RZ, RZ, R167 ;  /* 0x000000ffff587224 */ /* 0x000fe200078e00a7 */
[----:B------:R-:W-:Y:S01]  /*1b110*/  MOV R90, R165 ;  /* 0x000000a5005a7202 */ /* 0x000fe20000000f00 */
[----:B-1----:R-:W-:Y:S01]  /*1b120*/  HMMA.16816.F32 R56, R8, R18, R52 ;  /* 0x000000120838723c */ /* 0x002fe20000001834 */
[----:B------:R-:W-:-:S05]  /*1b130*/  MOV R89, R166 ;  /* 0x000000a600597202 */ /* 0x000fca0000000f00 */
[C---:B------:R-:W-:Y:S06]  /*1b140*/  HMMA.16816.F32 R164, R8.reuse, R16, R72 ;  /* 0x0000001008a4723c */ /* 0x040fec0000001848 */
[C---:B--2---:R-:W-:Y:S06]  /*1b150*/  HMMA.16816.F32 R52, R8.reuse, R12, R48 ;  /* 0x0000000c0834723c */ /* 0x044fec0000001830 */
[----:B------:R-:W-:Y:S06]  /*1b160*/  HMMA.16816.F32 R48, R8, R14, R68 ;  /* 0x0000000e0830723c */ /* 0x000fec0000001844 */
[----:B------:R-:W-:Y:S01]  /*1b170*/  HMMA.16816.F32 R64, R4, R16, R64 ;  /* 0x000000100440723c */ /* 0x000fe20000001840 */
[----:B------:R-:W-:Y:S01]  /*1b180*/  MOV R68, R30 ;  /* 0x0000001e00447202 */ /* 0x000fe20000000f00 */
[----:B------:R-:W-:Y:S01]  /*1b190*/  IMAD.MOV.U32 R71, RZ, RZ, R29 ;  /* 0x000000ffff477224 */ /* 0x000fe200078e001d */
[----:B------:R-:W-:-:S02]  /*1b1a0*/  MOV R70, R25 ;  /* 0x0000001900467202 */ /* 0x000fc40000000f00 */
[----:B------:R-:W1:Y:S01]  /*1b1b0*/  LDSM.16.MT88.4 R24, [R227+0xd000] ;  /* 0x00d00000e318783b */ /* 0x000e620000004200 */
[C---:B------:R-:W-:Y:S03]  /*1b1c0*/  HMMA.16816.F32 R60, R4.reuse, R18, R60 ;  /* 0x00000012043c723c */ /* 0x040fe6000000183c */
[----:B------:R-:W2:Y:S03]  /*1b1d0*/  LDSM.16.MT88.4 R16, [R226+0xf000] ;  /* 0x00f00000e210783b */ /* 0x000ea60000004200 */
[C---:B---3--:R-:W-:Y:S06]  /*1b1e0*/  HMMA.16816.F32 R72, R4.reuse, R20, R136 ;  /* 0x000000140448723c */ /* 0x048fec0000001888 */
[----:B------:R-:W-:Y:S01]  /*1b1f0*/  HMMA.16816.F32 R44, R4, R12, R44 ;  /* 0x0000000c042c723c */ /* 0x000fe2000000182c */
[----:B------:R-:W-:-:S02]  /*1b200*/  MOV R138, R31 ;  /* 0x0000001f008a7202 */ /* 0x000fc40000000f00 */
[----:B------:R-:W3:Y:S03]  /*1b210*/  LDSM.16.MT88.4 R28, [R227+0xf000] ;  /* 0x00f00000e31c783b */ /* 0x000ee60000004200 */
[C---:B------:R-:W-:Y:S01]  /*1b220*/  HMMA.16816.F32 R184, R4.reuse, R14, R184 ;  /* 0x0000000e04b8723c */ /* 0x040fe200000018b8 */
[----:B------:R-:W4:Y:S01]  /*1b230*/  LDSM.16.MT88.4 R12, [R228+0xf000] ;  /* 0x00f00000e40c783b */ /* 0x000f220000004200 */
[----:B------:R-:W-:Y:S02]  /*1b240*/  MOV R139, R79 ;  /* 0x0000004f008b7202 */ /* 0x000fe40000000f00 */
[----:B------:R-:W-:Y:S01]  /*1b250*/  MOV R69, R78 ;  /* 0x0000004e00457202 */ /* 0x000fe20000000f00 */
[----:B------:R-:W-:Y:S01]  /*1b260*/  IMAD.MOV.U32 R159, RZ, RZ, R91 ;  /* 0x000000ffff9f7224 */ /* 0x000fe200078e005b */
[----:B------:R-:W-:Y:S01]  /*1b270*/  HMMA.16816.F32 R76, R4, R22, R128 ;  /* 0x00000016044c723c */ /* 0x000fe20000001880 */
[----:B------:R-:W-:-:S06]  /*1b280*/  MOV R158, R90 ;  /* 0x0000005a009e7202 */ /* 0x000fcc0000000f00 */
[----:B------:R-:W-:Y:S01]  /*1b290*/  MOV R131, R88 ;  /* 0x0000005800837202 */ /* 0x000fe20000000f00 */
[----:B------:R-:W-:Y:S01]  /*1b2a0*/  IMAD.MOV.U32 R130, RZ, RZ, R89 ;  /* 0x000000ffff827224 */ /* 0x000fe200078e0059 */
[----:B------:R-:W-:Y:S02]  /*1b2b0*/  MOV R129, R37 ;  /* 0x0000002500817202 */ /* 0x000fe40000000f00 */
[----:B------:R-:W-:Y:S01]  /*1b2c0*/  MOV R128, R36 ;  /* 0x0000002400807202 */ /* 0x000fe20000000f00 */
[C---:B-1----:R-:W-:Y:S06]  /*1b2d0*/  HMMA.16816.F32 R180, R4.reuse, R24, R180 ;  /* 0x0000001804b4723c */ /* 0x042fec00000018b4 */
[C---:B--2---:R-:W-:Y:S06]  /*1b2e0*/  HMMA.16816.F32 R88, R4.reuse, R16, R108 ;  /* 0x000000100458723c */ /* 0x044fec000000186c */
[C---:B------:R-:W-:Y:S06]  /*1b2f0*/  HMMA.16816.F32 R176, R4.reuse, R26, R176 ;  /* 0x0000001a04b0723c */ /* 0x040fec00000018b0 */
[C---:B---3--:R-:W-:Y:S06]  /*1b300*/  HMMA.16816.F32 R36, R4.reuse, R30, R80 ;  /* 0x0000001e0424723c */ /* 0x048fec0000001850 */
[C---:B------:R-:W-:Y:S01]  /*1b310*/  HMMA.16816.F32 R92, R4.reuse, R18, R92 ;  /* 0x00000012045c723c */ /* 0x040fe2000000185c */
[----:B------:R-:W-:Y:S01]  /*1b320*/  MOV R83, R138 ;  /* 0x0000008a00537202 */ /* 0x000fe20000000f00 */
[----:B------:R-:W-:Y:S01]  /*1b330*/  IMAD.MOV.U32 R80, RZ, RZ, R171 ;  /* 0x000000ffff507224 */ /* 0x000fe200078e00ab */
[----:B------:R-:W-:Y:S01]  /*1b340*/  MOV R82, R139 ;  /* 0x0000008b00527202 */ /* 0x000fe20000000f00 */
[----:B------:R-:W-:Y:S02]  /*1b350*/  MUFU.EX2 R138, R169 ;  /* 0x000000a9008a7308 */ /* 0x000fe40000000800 */
[C---:B----4-:R-:W-:Y:S06]  /*1b360*/  HMMA.16816.F32 R104, R4.reuse, R12, R104 ;  /* 0x0000000c0468723c */ /* 0x050fec0000001868 */
[C---:B------:R-:W-:Y:S01]  /*1b370*/  HMMA.16816.F32 R108, R4.reuse, R14, R84 ;  /* 0x0000000e046c723c */ /* 0x040fe20000001854 */
[----:B------:R1:W-:Y:S05]  /*1b380*/  MUFU.EX2 R139, R168 ;  /* 0x000000a8008b7308 */ /* 0x0003ea0000000800 */
[----:B------:R-:W-:Y:S07]  /*1b390*/  HMMA.16816.F32 R120, R4, R28, R120 ;  /* 0x0000001c0478723c */ /* 0x000fee0000001878 */
[----:B------:R-:W-:-:S02]  /*1b3a0*/  MOV R7, R170 ;  /* 0x000000aa00077202 */ /* 0x000fc40000000f00 */
[----:B-1----:R-:W1:Y:S01]  /*1b3b0*/  LDSM.16.MT88.4 R168, [R225+0xd800] ;  /* 0x00d80000e1a8783b */ /* 0x002e620000004200 */
[----:B------:R-:W-:Y:S01]  /*1b3c0*/  MOV R81, R68 ;  /* 0x0000004400517202 */ /* 0x000fe20000000f00 */
[----:B------:R-:W-:Y:S01]  /*1b3d0*/  IMAD.MOV.U32 R4, RZ, RZ, R69 ;  /* 0x000000ffff047224 */ /* 0x000fe200078e0045 */
[----:B------:R-:W-:Y:S01]  /*1b3e0*/  MOV R5, R70 ;  /* 0x0000004600057202 */ /* 0x000fe20000000f00 */
[C---:B------:R-:W-:Y:S01]  /*1b3f0*/  HMMA.16816.F32 R148, R8.reuse, R24, R148 ;  /* 0x000000180894723c */ /* 0x040fe20000001894 */
[----:B------:R-:W-:Y:S01]  /*1b400*/  MOV R6, R71 ;  /* 0x0000004700067202 */ /* 0x000fe20000000f00 */
[----:B------:R-:W2:Y:S04]  /*1b410*/  MUFU.EX2 R211, R211 ;  /* 0x000000d300d37308 */ /* 0x000ea80000000800 */
[C---:B------:R-:W-:Y:S04]  /*1b420*/  HMMA.16816.F32 R68, R8.reuse, R20, R144 ;  /* 0x000000140844723c */ /* 0x040fe80000001890 */
[----:B------:R-:W-:Y:S02]  /*1b430*/  MUFU.EX2 R136, R163 ;  /* 0x000000a300887308 */ /* 0x000fe40000000800 */
[C---:B------:R-:W-:Y:S06]  /*1b440*/  HMMA.16816.F32 R84, R8.reuse, R16, R124 ;  /* 0x000000100854723c */ /* 0x040fec000000187c */
[C---:B------:R-:W-:Y:S01]  /*1b450*/  HMMA.16816.F32 R100, R8.reuse, R12, R100 ;  /* 0x0000000c0864723c */ /* 0x040fe20000001864 */
[----:B------:R-:W-:Y:S05]  /*1b460*/  MUFU.EX2 R137, R162 ;  /* 0x000000a200897308 */ /* 0x000fea0000000800 */
[C---:B------:R-:W-:Y:S03]  /*1b470*/  HMMA.16816.F32 R116, R8.reuse, R28, R116 ;  /* 0x0000001c0874723c */ /* 0x040fe60000001874 */
[----:B------:R-:W-:Y:S03]  /*1b480*/  MUFU.EX2 R216, R216 ;  /* 0x000000d800d87308 */ /* 0x000fe60000000800 */
[C---:B------:R-:W-:Y:S05]  /*1b490*/  HMMA.16816.F32 R40, R8.reuse, R30, R40 ;  /* 0x0000001e0828723c */ /* 0x040fea0000001828 */
[----:B------:R-:W3:Y:S01]  /*1b4a0*/  MUFU.EX2 R212, R212 ;  /* 0x000000d400d47308 */ /* 0x000ee20000000800 */
[C---:B------:R-:W-:Y:S07]  /*1b4b0*/  HMMA.16816.F32 R24, R8.reuse, R26, R152 ;  /* 0x0000001a0818723c */ /* 0x040fee0000001898 */
[----:B------:R-:W-:Y:S01]  /*1b4c0*/  MUFU.EX2 R208, R208 ;  /* 0x000000d000d07308 */ /* 0x000fe20000000800 */
[C---:B------:R-:W-:Y:S07]  /*1b4d0*/  HMMA.16816.F32 R20, R8.reuse, R22, R140 ;  /* 0x000000160814723c */ /* 0x040fee000000188c */
[----:B------:R-:W-:Y:S01]  /*1b4e0*/  MUFU.EX2 R213, R213 ;  /* 0x000000d500d57308 */ /* 0x000fe20000000800 */
[C---:B------:R-:W-:Y:S07]  /*1b4f0*/  HMMA.16816.F32 R16, R8.reuse, R18, R96 ;  /* 0x000000120810723c */ /* 0x040fee0000001860 */
[----:B------:R-:W4:Y:S01]  /*1b500*/  MUFU.EX2 R209, R209 ;  /* 0x000000d100d17308 */ /* 0x000f220000000800 */
[----:B------:R-:W-:Y:S01]  /*1b510*/  HMMA.16816.F32 R12, R8, R14, R112 ;  /* 0x0000000e080c723c */ /* 0x000fe20000001870 */
[----:B------:R-:W-:Y:S01]  /*1b520*/  FADD.FTZ R4, R4, R157 ;  /* 0x0000009d04047221 */ /* 0x000fe20000010000 */
[----:B------:R-:W-:Y:S01]  /*1b530*/  FADD.FTZ R0, R193, R0 ;  /* 0x00000000c1007221 */ /* 0x000fe20000010000 */
[----:B------:R-:W-:Y:S04]  /*1b540*/  LDSM.16.MT88.4 R144, [R227+0xd800] ;  /* 0x00d80000e390783b */ /* 0x000fe80000004200 */
[----:B------:R-:W1:Y:S08]  /*1b550*/  MUFU.EX2 R29, R161 ;  /* 0x000000a1001d7308 */ /* 0x000e700000000800 */
[----:B------:R3:W-:Y:S01]  /*1b560*/  MUFU.EX2 R28, R160 ;  /* 0x000000a0001c7308 */ /* 0x0007e20000000800 */
[----:B------:R-:W-:Y:S01]  /*1b570*/  MOV R141, R7 ;  /* 0x00000007008d7202 */ /* 0x000fe20000000f00 */
[----:B------:R-:W-:Y:S01]  /*1b580*/  IMAD.MOV.U32 R140, RZ, RZ, R80 ;  /* 0x000000ffff8c7224 */ /* 0x000fe200078e0050 */
[----:B------:R-:W-:Y:S01]  /*1b590*/  MOV R31, R81 ;  /* 0x00000051001f7202 */ /* 0x000fe20000000f00 */
[----:B------:R-:W-:Y:S04]  /*1b5a0*/  LDSM.16.MT88.4 R152, [R228+0xd800] ;  /* 0x00d80000e498783b */ /* 0x000fe80000004200 */
[----:B------:R-:W1:Y:S01]  /*1b5b0*/  MUFU.EX2 R10, R188 ;  /* 0x000000bc000a7308 */ /* 0x000e620000000800 */
[----:B------:R-:W-:Y:S01]  /*1b5c0*/  MOV R30, R82 ;  /* 0x00000052001e7202 */ /* 0x000fe20000000f00 */
[----:B------:R-:W-:Y:S01]  /*1b5d0*/  IMAD.MOV.U32 R7, RZ, RZ, R128 ;  /* 0x000000ffff077224 */ /* 0x000fe200078e0080 */
[----:B------:R-:W-:Y:S01]  /*1b5e0*/  MOV R80, R129 ;  /* 0x0000008100507202 */ /* 0x000fe20000000f00 */
[----:B------:R-:W-:Y:S01]  /*1b5f0*/  LDSM.16.MT88.4 R96, [R226+0xf800] ;  /* 0x00f80000e260783b */ /* 0x000fe20000004200 */
[----:B------:R-:W-:-:S02]  /*1b600*/  MOV R81, R130 ;  /* 0x0000008200517202 */ /* 0x000fc40000000f00 */
[----:B------:R-:W-:Y:S01]  /*1b610*/  MOV R82, R131 ;  /* 0x0000008300527202 */ /* 0x000fe20000000f00 */
[----:B------:R-:W-:Y:S01]  /*1b620*/  LDSM.16.MT88.4 R112, [R228+0xf800] ;  /* 0x00f80000e470783b */ /* 0x000fe20000004200 */
[----:B------:R-:W-:Y:S02]  /*1b630*/  F2FP.F16.F32.PACK_AB R128, R210, R214 ;  /* 0x000000d6d280723e */ /* 0x000fe400000000ff */
[----:B--2---:R-:W-:Y:S01]  /*1b640*/  F2FP.F16.F32.PACK_AB R129, R211, R215 ;  /* 0x000000d7d381723e */ /* 0x004fe200000000ff */
[----:B---3--:R-:W2:Y:S01]  /*1b650*/  LDSM.16.MT88.4 R160, [R226+0xd800] ;  /* 0x00d80000e2a0783b */ /* 0x008ea20000004200 */
[----:B------:R-:W-:Y:S02]  /*1b660*/  F2FP.F16.F32.PACK_AB R124, R212, R216 ;  /* 0x000000d8d47c723e */ /* 0x000fe400000000ff */
[----:B----4-:R-:W-:Y:S02]  /*1b670*/  F2FP.F16.F32.PACK_AB R125, R209, R213 ;  /* 0x000000d5d17d723e */ /* 0x010fe400000000ff */
[----:B------:R-:W-:-:S02]  /*1b680*/  F2FP.F16.F32.PACK_AB R130, R138, R139 ;  /* 0x0000008b8a82723e */ /* 0x000fc400000000ff */
[----:B------:R-:W-:Y:S02]  /*1b690*/  F2FP.F16.F32.PACK_AB R131, R137, R136 ;  /* 0x000000888983723e */ /* 0x000fe400000000ff */
[----:B-1----:R-:W-:Y:S02]  /*1b6a0*/  F2FP.F16.F32.PACK_AB R126, R29, R208 ;  /* 0x000000d01d7e723e */ /* 0x002fe400000000ff */
[----:B------:R-:W-:Y:S01]  /*1b6b0*/  F2FP.F16.F32.PACK_AB R127, R10, R28 ;  /* 0x0000001c0a7f723e */ /* 0x000fe200000000ff */
[----:B------:R-:W-:Y:S01]  /*1b6c0*/  FADD.FTZ R4, R190, R4 ;  /* 0x00000004be047221 */ /* 0x000fe20000010000 */
[----:B------:R-:W-:Y:S01]  /*1b6d0*/  MOV R11, R83 ;  /* 0x00000053000b7202 */ /* 0x000fe20000000f00 */
[----:B------:R-:W-:Y:S02]  /*1b6e0*/  IMAD.MOV.U32 R83, RZ, RZ, R3 ;  /* 0x000000ffff537224 */ /* 0x000fe400078e0003 */
[----:B------:R-:W-:Y:S01]  /*1b6f0*/  FADD.FTZ R0, R192, R0 ;  /* 0x00000000c0007221 */ /* 0x000fe20000010000 */
[----:B------:R-:W-:Y:S01]  /*1b700*/  HMMA.16816.F32 R172, R128, R168, R172 ;  /* 0x000000a880ac723c */ /* 0x000fe200000018ac */
[----:B------:R-:W-:Y:S01]  /*1b710*/  MOV R143, R5 ;  /* 0x00000005008f7202 */ /* 0x000fe20000000f00 */
[----:B------:R-:W-:Y:S01]  /*1b720*/  FADD.FTZ R8, R189, R4 ;  /* 0x00000004bd087221 */ /* 0x000fe20000010000 */
[----:B------:R-:W-:Y:S01]  /*1b730*/  FADD.FTZ R9, R191, R0 ;  /* 0x00000000bf097221 */ /* 0x000fe20000010000 */
[----:B------:R-:W-:-:S02]  /*1b740*/  MOV R142, R6 ;  /* 0x00000006008e7202 */ /* 0x000fc40000000f00 */
[----:B------:R-:W-:Y:S01]  /*1b750*/  HMMA.16816.F32 R204, R124, R168, R204 ;  /* 0x000000a87ccc723c */ /* 0x000fe200000018cc */
[----:B------:R-:W-:-:S05]  /*1b760*/  MOV R0, R83 ;  /* 0x0000005300007202 */ /* 0x000fca0000000f00 */
[-C--:B------:R-:W-:Y:S06]  /*1b770*/  HMMA.16816.F32 R200, R124, R170.reuse, R200 ;  /* 0x000000aa7cc8723c */ /* 0x080fec00000018c8 */
[----:B------:R-:W-:Y:S07]  /*1b780*/  HMMA.16816.F32 R168, R128, R170, R32 ;  /* 0x000000aa80a8723c */ /* 0x000fee0000001820 */
[----:B------:R-:W-:Y:S01]  /*1b790*/  MOV R35, R7 ;  /* 0x0000000700237202 */ /* 0x000fe20000000f00 */
[----:B------:R-:W-:Y:S01]  /*1b7a0*/  IMAD.MOV.U32 R32, RZ, RZ, R82 ;  /* 0x000000ffff207224 */ /* 0x000fe200078e0052 */
[----:B------:R-:W-:Y:S01]  /*1b7b0*/  MOV R34, R80 ;  /* 0x0000005000227202 */ /* 0x000fe20000000f00 */
[----:B------:R-:W-:Y:S01]  /*1b7c0*/  LDSM.16.MT88.4 R4, [R227+0xf800] ;  /* 0x00f80000e304783b */ /* 0x000fe20000004200 */
[----:B------:R-:W-:-:S03]  /*1b7d0*/  MOV R33, R81 ;  /* 0x0000005100217202 */ /* 0x000fc60000000f00 */
[----:B------:R-:W1:Y:S01]  /*1b7e0*/  LDSM.16.MT88.4 R80, [R225+0xf800] ;  /* 0x00f80000e150783b */ /* 0x000e620000004200 */
[----:B------:R-:W-:Y:S01]  /*1b7f0*/  FADD.FTZ R3, R197, R156 ;  /* 0x0000009cc5037221 */ /* 0x000fe20000010000 */
[----:B------:R-:W-:-:S03]  /*1b800*/  FADD.FTZ R2, R194, R2 ;  /* 0x00000002c2027221 */ /* 0x000fc60000010000 */
[----:B------:R-:W-:Y:S01]  /*1b810*/  FADD.FTZ R3, R198, R3 ;  /* 0x00000003c6037221 */ /* 0x000fe20000010000 */
[----:B------:R-:W-:-:S03]  /*1b820*/  FADD.FTZ R2, R195, R2 ;  /* 0x00000002c3027221 */ /* 0x000fc60000010000 */
[----:B------:R-:W-:Y:S01]  /*1b830*/  FADD.FTZ R3, R199, R3 ;  /* 0x00000003c7037221 */ /* 0x000fe20000010000 */
[----:B------:R-:W-:Y:S02]  /*1b840*/  FADD.FTZ R2, R196, R2 ;  /* 0x00000002c4027221 */ /* 0x000fe40000010000 */
[----:B--2---:R-:W-:Y:S01]  /*1b850*/  HMMA.16816.F32 R196, R124, R160, R64 ;  /* 0x000000a07cc4723c */ /* 0x004fe20000001840 */
[----:B------:R-:W-:-:S06]  /*1b860*/  FADD.FTZ R0, R0, R8 ;  /* 0x0000000800007221 */ /* 0x000fcc0000010000 */
[----:B------:R-:W-:Y:S02]  /*1b870*/  MOV R66, R158 ;  /* 0x0000009e00427202 */ /* 0x000fe40000000f00 */
[----:B------:R-:W-:Y:S01]  /*1b880*/  MOV R67, R159 ;  /* 0x0000009f00437202 */ /* 0x000fe20000000f00 */
[C---:B------:R-:W-:Y:S02]  /*1b890*/  HMMA.16816.F32 R192, R124.reuse, R162, R60 ;  /* 0x000000a27cc0723c */ /* 0x040fe4000000183c */
[----:B------:R-:W-:Y:S02]  /*1b8a0*/  FADD.FTZ R3, R66, R3 ;  /* 0x0000000342037221 */ /* 0x000fe40000010000 */
[----:B------:R-:W-:Y:S02]  /*1b8b0*/  FADD.FTZ R2, R67, R2 ;  /* 0x0000000243027221 */ /* 0x000fe40000010000 */
[----:B------:R-:W-:Y:S02]  /*1b8c0*/  HMMA.16816.F32 R188, R124, R152, R44 ;  /* 0x000000987cbc723c */ /* 0x000fe4000000182c */
[----:B------:R-:W-:-:S04]  /*1b8d0*/  FADD.FTZ R2, R223, R2 ;  /* 0x00000002df027221 */ /* 0x000fc80000010000 */
        /* <DEDUP_REMOVED lines=62> */
.L_x_1000:
        /* <DEDUP_REMOVED lines=33> */
.L_x_1010:
        /* <DEDUP_REMOVED lines=85> */
.L_x_1008:
        /* <DEDUP_REMOVED lines=252> */
[----:B------:R-:W-:Y:S03]  /*1d3e0*/  FMUL.FTZ R6, R6, UR5 ;  /* 0x0000000506067c20 */ /* 0x000fe60008410000 */
[----:B------:R2:W3:Y:S01]  /*1d3f0*/  MUFU.TANH R141, R4 ;  /* 0x00000004008d7308 */ /* 0x0004e20000002400 */
        /* <DEDUP_REMOVED lines=18> */
[----:B--23--:R-:W-:Y:S11]  /*1d520*/  @P0 BRA `(.L_x_1010) ;  /* 0xffffffe800680947 */ /* 0x00cff6000383ffff */
.L_x_1009:
[----:B------:R1:W-:Y:S01]  /*1d530*/  STL [R1+0xb0], R236 ;  /* 0x0000b0ec01007387 */ /* 0x0003e20000100800 */
[----:B------:R2:W-:Y:S01]  /*1d540*/  MUFU.TANH R133, R6 ;  /* 0x0000000600857308 */ /* 0x0005e20000002400 */
[----:B------:R-:W-:Y:S02]  /*1d550*/  IMAD.U32 R0, RZ, RZ, UR9 ;  /* 0x00000009ff007e24 */ /* 0x000fe4000f8e00ff */
[----:B------:R-:W-:Y:S01]  /*1d560*/  FMUL.FTZ R5, R5, UR5 ;  /* 0x0000000505057c20 */ /* 0x000fe20008410000 */
[----:B------:R-:W-:Y:S01]  /*1d570*/  STL [R1+0xac], R235 ;  /* 0x0000aceb01007387 */ /* 0x000fe20000100800 */
[----:B------:R-:W-:Y:S01]  /*1d580*/  FMUL.FTZ R132, R7, UR5 ;  /* 0x0000000507847c20 */ /* 0x000fe20008410000 */
[----:B------:R-:W-:Y:S01]  /*1d590*/  FMUL.FTZ R8, R8, UR5 ;  /* 0x0000000508087c20 */ /* 0x000fe20008410000 */
[----:B------:R-:W-:Y:S01]  /*1d5a0*/  FMUL.FTZ R9, R9, UR5 ;  /* 0x0000000509097c20 */ /* 0x000fe20008410000 */
[----:B------:R-:W-:Y:S02]  /*1d5b0*/  STL [R1+0xa8], R234 ;  /* 0x0000a8ea01007387 */ /* 0x000fe40000100800 */
[----:B------:R3:W3:Y:S01]  /*1d5c0*/  MUFU.TANH R136, R5 ;  /* 0x0000000500887308 */ /* 0x0006e20000002400 */
[----:B------:R-:W-:Y:S01]  /*1d5d0*/  FMUL.FTZ R11, R11, UR5 ;  /* 0x000000050b0b7c20 */ /* 0x000fe20008410000 */
[----:B------:R-:W-:Y:S01]  /*1d5e0*/  FMUL.FTZ R12, R12, UR5 ;  /* 0x000000050c0c7c20 */ /* 0x000fe20008410000 */
[----:B------:R-:W-:Y:S01]  /*1d5f0*/  STL [R1+0xa4], R233 ;  /* 0x0000a4e901007387 */ /* 0x000fe20000100800 */
[----:B------:R-:W-:Y:S01]  /*1d600*/  FMUL.FTZ R10, R10, UR5 ;  /* 0x000000050a0a7c20 */ /* 0x000fe20008410000 */
[----:B------:R-:W-:Y:S01]  /*1d610*/  FMUL.FTZ R13, R13, UR5 ;  /* 0x000000050d0d7c20 */ /* 0x000fe20008410000 */
[----:B------:R-:W-:Y:S01]  /*1d620*/  FMUL.FTZ R15, R15, UR5 ;  /* 0x000000050f0f7c20 */ /* 0x000fe20008410000 */
[----:B------:R-:W-:Y:S03]  /*1d630*/  STL [R1+0xa0], R232 ;  /* 0x0000a0e801007387 */ /* 0x000fe60000100800 */
[----:B------:R-:W3:Y:S01]  /*1d640*/  MUFU.TANH R134, R132 ;  /* 0x0000008400867308 */ /* 0x000ee20000002400 */
        /* <DEDUP_REMOVED lines=10> */
[----:B------:R3:W-:Y:S01]  /*1d6f0*/  STL [R1+0x94], R229 ;  /* 0x000094e501007387 */ /* 0x0007e20000100800 */
[----:B------:R-:W-:Y:S01]  /*1d700*/  FMUL.FTZ R21, R21, UR5 ;  /* 0x0000000515157c20 */ /* 0x000fe20008410000 */
[----:B------:R-:W-:Y:S01]  /*1d710*/  FMUL.FTZ R23, R23, UR5 ;  /* 0x0000000517177c20 */ /* 0x000fe20008410000 */
[----:B------:R-:W-:Y:S01]  /*1d720*/  FMUL.FTZ R25, R25, UR5 ;  /* 0x0000000519197c20 */ /* 0x000fe20008410000 */
[----:B------:R3:W-:Y:S03]  /*1d730*/  STL [R1+0x90], R224 ;  /* 0x000090e001007387 */ /* 0x0007e60000100800 */
[----:B------:R-:W3:Y:S01]  /*1d740*/  MUFU.TANH R8, R9 ;  /* 0x0000000900087308 */ /* 0x000ee20000002400 */
[----:B------:R-:W-:Y:S01]  /*1d750*/  FMUL.FTZ R24, R24, UR5 ;  /* 0x0000000518187c20 */ /* 0x000fe20008410000 */
[----:B------:R-:W-:Y:S01]  /*1d760*/  FMUL.FTZ R27, R27, UR5 ;  /* 0x000000051b1b7c20 */ /* 0x000fe20008410000 */
[----:B------:R-:W3:Y:S01]  /*1d770*/  LDL R143, [R1+0x8] ;  /* 0x00000800018f7983 */ /* 0x000ee20000100800 */
[----:B------:R-:W-:Y:S01]  /*1d780*/  FMUL.FTZ R26, R26, UR5 ;  /* 0x000000051a1a7c20 */ /* 0x000fe20008410000 */
[----:B------:R-:W-:Y:S01]  /*1d790*/  FMUL.FTZ R28, R28, UR5 ;  /* 0x000000051c1c7c20 */ /* 0x000fe20008410000 */
[----:B------:R-:W-:Y:S01]  /*1d7a0*/  FMUL.FTZ R29, R29, UR5 ;  /* 0x000000051d1d7c20 */ /* 0x000fe20008410000 */
[----:B------:R-:W3:Y:S03]  /*1d7b0*/  LDL R142, [R1] ;  /* 0x00000000018e7983 */ /* 0x000ee60000100800 */
[----:B------:R3:W3:Y:S01]  /*1d7c0*/  MUFU.TANH R9, R11 ;  /* 0x0000000b00097308 */ /* 0x0006e20000002400 */
[----:B------:R-:W-:Y:S01]  /*1d7d0*/  FMUL.FTZ R31, R31, UR5 ;  /* 0x000000051f1f7c20 */ /* 0x000fe20008410000 */
[----:B------:R-:W-:Y:S01]  /*1d7e0*/  FMUL.FTZ R33, R33, UR5 ;  /* 0x0000000521217c20 */ /* 0x000fe20008410000 */
[----:B-1----:R-:W3:Y:S01]  /*1d7f0*/  LDL R236, [R1+0x4] ;  /* 0x0000040001ec7983 */ /* 0x002ee20000100800 */
[----:B------:R-:W-:Y:S01]  /*1d800*/  FMUL.FTZ R30, R30, UR5 ;  /* 0x000000051e1e7c20 */ /* 0x000fe20008410000 */
[----:B------:R-:W-:Y:S01]  /*1d810*/  FMUL.FTZ R32, R32, UR5 ;  /* 0x0000000520207c20 */ /* 0x000fe20008410000 */
[----:B------:R-:W-:Y:S01]  /*1d820*/  FMUL.FTZ R34, R34, UR5 ;  /* 0x0000000522227c20 */ /* 0x000fe20008410000 */
[----:B----4-:R-:W1:Y:S03]  /*1d830*/  S2R R2, SR_TID.X ;  /* 0x0000000000027919 */ /* 0x010e660000002100 */
[----:B------:R-:W-:Y:S01]  /*1d840*/  MUFU.TANH R10, R10 ;  /* 0x0000000a000a7308 */ /* 0x000fe20000002400 */
        /* <DEDUP_REMOVED lines=35> */
[----:B------:R-:W-:Y:S01]  /*1da80*/  UISETP.GT.AND UP0, UPT, UR9, UR15, UPT ;  /* 0x0000000f0900728c */ /* 0x000fe2000bf04270 */
[----:B------:R-:W-:Y:S05]  /*1da90*/  UMOV UR29, UR9 ;  /* 0x00000009001d7c82 */ /* 0x000fea0008000000 */
        /* <DEDUP_REMOVED lines=10> */
[----:B-1----:R-:W-:Y:S05]  /*1db40*/  IMAD.SHL.U32 R2, R2, 0x2, RZ ;  /* 0x0000000202027824 */ /* 0x002fea00078e00ff */
[----:B------:R-:W-:Y:S04]  /*1db50*/  LOP3.LUT R2, R2, 0x6, RZ, 0xc0, !PT ;  /* 0x0000000602027812 */ /* 0x000fe800078ec0ff */
[----:B------:R-:W-:Y:S04]  /*1db60*/  LEA R0, R0, R2, 0x6 ;  /* 0x0000000200007211 */ /* 0x000fe800078e30ff */
[----:B------:R-:W-:Y:S01]  /*1db70*/  IADD3 R3, R250, -R0, RZ ;  /* 0x80000000fa037210 */ /* 0x000fe20007ffe0ff */
[C---:B------:R-:W-:Y:S01]  /*1db80*/  VIADD R2, R0.reuse, 0x1 ;  /* 0x0000000100027836 */ /* 0x040fe20000000000 */
[----:B------:R-:W-:Y:S01]  /*1db90*/  ISETP.GE.AND P4, PT, R0, R247, PT ;  /* 0x000000f70000720c */ /* 0x000fe20003f86270 */
[C---:B--2---:R-:W-:Y:S01]  /*1dba0*/  IMAD.IADD R6, R248.reuse, 0x1, -R0 ;  /* 0x00000001f8067824 */ /* 0x044fe200078e0a00 */
[----:B---3--:R-:W-:Y:S01]  /*1dbb0*/  IABS R5, R3 ;  /* 0x0000000300057213 */ /* 0x008fe20000000000 */
[--C-:B------:R-:W-:Y:S01]  /*1dbc0*/  IMAD.IADD R4, R248, 0x1, -R2.reuse ;  /* 0x00000001f8047824 */ /* 0x100fe200078e0a02 */
[----:B------:R-:W-:Y:S01]  /*1dbd0*/  ISETP.GE.AND P2, PT, R2, R247, PT ;  /* 0x000000f70200720c */ /* 0x000fe20003f46270 */
[----:B------:R-:W-:Y:S01]  /*1dbe0*/  IMAD.IADD R7, R250, 0x1, -R2 ;  /* 0x00000001fa077824 */ /* 0x000fe200078e0a02 */
[----:B------:R-:W-:Y:S02]  /*1dbf0*/  IABS R6, R6 ;  /* 0x0000000600067213 */ /* 0x000fe40000000000 */
[----:B------:R-:W-:Y:S02]  /*1dc00*/  IABS R4, R4 ;  /* 0x0000000400047213 */ /* 0x000fe40000000000 */
[----:B------:R-:W-:Y:S02]  /*1dc10*/  I2FP.F32.S32 R6, R6 ;  /* 0x0000000600067245 */ /* 0x000fe40000201400 */
[----:B------:R-:W-:Y:S02]  /*1dc20*/  I2FP.F32.S32 R4, R4 ;  /* 0x0000000400047245 */ /* 0x000fe40000201400 */
[----:B------:R-:W-:Y:S01]  /*1dc30*/  I2FP.F32.S32 R5, R5 ;  /* 0x0000000500057245 */ /* 0x000fe20000201400 */
[----:B------:R-:W-:Y:S01]  /*1dc40*/  FFMA.FTZ R135, R6, -UR19, R141 ;  /* 0x8000001306877c23 */ /* 0x000fe2000801008d */
[----:B------:R-:W-:Y:S01]  /*1dc50*/  IABS R3, R7 ;  /* 0x0000000700037213 */ /* 0x000fe20000000000 */
[----:B------:R-:W-:Y:S01]  /*1dc60*/  FFMA.FTZ R136, R4, -UR19, R136 ;  /* 0x8000001304887c23 */ /* 0x000fe20008010088 */
[----:B------:R-:W-:Y:S01]  /*1dc70*/  IADD3 R4, R249, -R0, RZ ;  /* 0x80000000f9047210 */ /* 0x000fe20007ffe0ff */
[----:B------:R-:W-:Y:S01]  /*1dc80*/  FFMA.FTZ R133, R5, -UR19, R133 ;  /* 0x8000001305857c23 */ /* 0x000fe20008010085 */
[----:B------:R-:W-:Y:S01]  /*1dc90*/  I2FP.F32.S32 R3, R3 ;  /* 0x0000000300037245 */ /* 0x000fe20000201400 */
[----:B------:R1:W2:Y:S01]  /*1dca0*/  MUFU.TANH R141, R12 ;  /* 0x0000000c008d7308 */ /* 0x0002a20000002400 */
[----:B------:R-:W-:Y:S01]  /*1dcb0*/  IABS R5, R4 ;  /* 0x0000000400057213 */ /* 0x000fe20000000000 */
[----:B------:R-:W-:Y:S01]  /*1dcc0*/  IMAD.IADD R7, R251, 0x1, -R0 ;  /* 0x00000001fb077824 */ /* 0x000fe200078e0a00 */
[----:B------:R-:W-:Y:S01]  /*1dcd0*/  IADD3 R4, R249, -R2, RZ ;  /* 0x80000002f9047210 */ /* 0x000fe20007ffe0ff */
[----:B------:R-:W-:Y:S01]  /*1dce0*/  FFMA.FTZ R134, R3, -UR19, R134 ;  /* 0x8000001303867c23 */ /* 0x000fe20008010086 */
[----:B------:R-:W-:Y:S01]  /*1dcf0*/  ISETP.GE.AND P1, PT, R2, R246, PT ;  /* 0x000000f60200720c */ /* 0x000fe20003f26270 */
[----:B------:R-:W-:Y:S01]  /*1dd00*/  VIADD R3, R0, 0x8 ;  /* 0x0000000800037836 */ /* 0x000fe20000000000 */
[----:B------:R-:W-:Y:S01]  /*1dd10*/  IABS R11, R4 ;  /* 0x00000004000b7213 */ /* 0x000fe20000000000 */
[----:B------:R-:W-:Y:S01]  /*1dd20*/  IMAD.MOV.U32 R4, RZ, RZ, R5 ;  /* 0x000000ffff047224 */ /* 0x000fe200078e0005 */
[C---:B------:R-:W-:Y:S01]  /*1dd30*/  ISETP.GE.AND P5, PT, R2.reuse, R245, PT ;  /* 0x000000f50200720c */ /* 0x040fe20003fa6270 */
[----:B------:R-:W-:Y:S01]  /*1dd40*/  IMAD.IADD R6, R251, 0x1, -R2 ;  /* 0x00000001fb067824 */ /* 0x000fe200078e0a02 */
[C---:B------:R-:W-:Y:S02]  /*1dd50*/  ISETP.GE.AND P6, PT, R2.reuse, R244, PT ;  /* 0x000000f40200720c */ /* 0x040fe40003fc6270 */
[----:B------:R-:W-:Y:S02]  /*1dd60*/  I2FP.F32.S32 R4, R4 ;  /* 0x0000000400047245 */ /* 0x000fe40000201400 */
[----:B------:R-:W-:Y:S02]  /*1dd70*/  ISETP.GE.OR P6, PT, R2, R252, !P6 ;  /* 0x000000fc0200720c */ /* 0x000fe400077c6670 */
[----:B------:R-:W-:Y:S01]  /*1dd80*/  I2FP.F32.S32 R11, R11 ;  /* 0x0000000b000b7245 */ /* 0x000fe20000201400 */
[----:B-1----:R-:W-:Y:S01]  /*1dd90*/  FFMA.FTZ R12, R4, -UR19, R132 ;  /* 0x80000013040c7c23 */ /* 0x002fe20008010084 */
[----:B------:R-:W-:Y:S01]  /*1dda0*/  IADD3 R4, R249, -R3, RZ ;  /* 0x80000003f9047210 */ /* 0x000fe20007ffe0ff */
[----:B------:R-:W1:Y:S01]  /*1ddb0*/  MUFU.TANH R132, R14 ;  /* 0x0000000e00847308 */ /* 0x000e620000002400 */
[----:B------:R-:W-:Y:S01]  /*1ddc0*/  IABS R5, R6 ;  /* 0x0000000600057213 */ /* 0x000fe20000000000 */
[----:B------:R-:W-:Y:S01]  /*1ddd0*/  FFMA.FTZ R11, R11, -UR19, R8 ;  /* 0x800000130b0b7c23 */ /* 0x000fe20008010008 */
[----:B------:R-:W-:Y:S02]  /*1dde0*/  IABS R4, R4 ;  /* 0x0000000400047213 */ /* 0x000fe40000000000 */
[----:B------:R-:W-:Y:S02]  /*1ddf0*/  ISETP.GE.AND P0, PT, R0, R246, PT ;  /* 0x000000f60000720c */ /* 0x000fe40003f06270 */
[----:B------:R-:W-:Y:S03]  /*1de00*/  I2FP.F32.S32 R5, R5 ;  /* 0x0000000500057245 */ /* 0x000fe60000201400 */
[----:B------:R-:W-:Y:S01]  /*1de10*/  MUFU.TANH R14, R16 ;  /* 0x00000010000e7308 */ /* 0x000fe20000002400 */
[----:B------:R-:W-:Y:S01]  /*1de20*/  I2FP.F32.S32 R8, R4 ;  /* 0x0000000400087245 */ /* 0x000fe20000201400 */
[----:B------:R-:W-:Y:S01]  /*1de30*/  FFMA.FTZ R9, R5, -UR19, R9 ;  /* 0x8000001305097c23 */ /* 0x000fe20008010009 */
[----:B------:R-:W-:Y:S03]  /*1de40*/  IADD3 R5, R251, -R3, RZ ;  /* 0x80000003fb057210 */ /* 0x000fe60007ffe0ff */
[----:B--2---:R-:W-:Y:S04]  /*1de50*/  FFMA.FTZ R8, R8, -UR19, R141 ;  /* 0x8000001308087c23 */ /* 0x004fe8000801008d */
[----:B------:R-:W-:Y:S01]  /*1de60*/  MUFU.TANH R16, R24 ;  /* 0x0000001800107308 */ /* 0x000fe20000002400 */
[----:B------:R-:W-:Y:S02]  /*1de70*/  IABS R5, R5 ;  /* 0x0000000500057213 */ /* 0x000fe40000000000 */
[----:B------:R-:W-:Y:S02]  /*1de80*/  FSEL R229, R9, -INF , !P6 ;  /* 0xff80000009e57808 */ /* 0x000fe40007000000 */
[-C--:B------:R-:W-:Y:S02]  /*1de90*/  ISETP.GE.OR P2, PT, R2, R143.reuse, !P2 ;  /* 0x0000008f0200720c */ /* 0x080fe40005746670 */
[----:B------:R-:W-:Y:S02]  /*1dea0*/  ISETP.GE.OR P4, PT, R0, R143, !P4 ;  /* 0x0000008f0000720c */ /* 0x000fe40006786670 */
[C---:B------:R-:W-:Y:S02]  /*1deb0*/  ISETP.GE.OR P5, PT, R2.reuse, R142, !P5 ;  /* 0x0000008e0200720c */ /* 0x040fe40006fa6670 */
[----:B------:R-:W-:Y:S01]  /*1dec0*/  FSEL R141, R135, -INF , !P4 ;  /* 0xff800000878d7808 */ /* 0x000fe20006000000 */
[----:B------:R-:W-:Y:S01]  /*1ded0*/  IMAD.MOV.U32 R135, RZ, RZ, R143 ;  /* 0x000000ffff877224 */ /* 0x000fe200078e008f */
[-C--:B------:R-:W-:Y:S02]  /*1dee0*/  ISETP.GE.OR P1, PT, R2, R236.reuse, !P1 ;  /* 0x000000ec0200720c */ /* 0x080fe40004f26670 */
[----:B------:R-:W-:Y:S02]  /*1def0*/  IABS R2, R7 ;  /* 0x0000000700027213 */ /* 0x000fe40000000000 */
[C---:B------:R-:W-:Y:S02]  /*1df00*/  ISETP.GE.OR P0, PT, R0.reuse, R236, !P0 ;  /* 0x000000ec0000720c */ /* 0x040fe40004706670 */
[----:B------:R-:W-:Y:S02]  /*1df10*/  I2FP.F32.S32 R2, R2 ;  /* 0x0000000200027245 */ /* 0x000fe40000201400 */
[----:B------:R-:W-:Y:S02]  /*1df20*/  FSEL R223, R133, -INF , !P0 ;  /* 0xff80000085df7808 */ /* 0x000fe40004000000 */
[----:B------:R-:W-:Y:S01]  /*1df30*/  ISETP.GE.AND P4, PT, R0, R245, PT ;  /* 0x000000f50000720c */ /* 0x000fe20003f86270 */
[----:B------:R-:W-:Y:S01]  /*1df40*/  FFMA.FTZ R10, R2, -UR19, R10 ;  /* 0x80000013020a7c23 */ /* 0x000fe2000801000a */
[----:B------:R-:W-:Y:S01]  /*1df50*/  MOV R133, R142 ;  /* 0x0000008e00857202 */ /* 0x000fe20000000f00 */
[C---:B------:R-:W-:Y:S01]  /*1df60*/  VIADD R2, R0.reuse, 0x9 ;  /* 0x0000000900027836 */ /* 0x040fe20000000000 */
[----:B------:R-:W-:Y:S02]  /*1df70*/  ISETP.GE.AND P0, PT, R0, R244, PT ;  /* 0x000000f40000720c */ /* 0x000fe40003f06270 */
[----:B------:R-:W-:Y:S01]  /*1df80*/  FSEL R222, R134, -INF , !P1 ;  /* 0xff80000086de7808 */ /* 0x000fe20004800000 */
[--C-:B------:R-:W-:Y:S01]  /*1df90*/  IMAD.IADD R6, R249, 0x1, -R2.reuse ;  /* 0x00000001f9067824 */ /* 0x100fe200078e0a02 */
[C---:B------:R-:W-:Y:S01]  /*1dfa0*/  ISETP.GE.OR P4, PT, R0.reuse, R133, !P4 ;  /* 0x000000850000720c */ /* 0x040fe20006786670 */
[----:B------:R-:W-:Y:S01]  /*1dfb0*/  IMAD.IADD R7, R251, 0x1, -R2 ;  /* 0x00000001fb077824 */ /* 0x000fe200078e0a02 */
[----:B------:R-:W-:Y:S02]  /*1dfc0*/  ISETP.GE.OR P0, PT, R0, R252, !P0 ;  /* 0x000000fc0000720c */ /* 0x000fe40004706670 */
[----:B------:R-:W-:Y:S02]  /*1dfd0*/  IABS R6, R6 ;  /* 0x0000000600067213 */ /* 0x000fe40000000000 */
[----:B------:R-:W-:Y:S02]  /*1dfe0*/  IABS R4, R7 ;  /* 0x0000000700047213 */ /* 0x000fe40000000000 */
[----:B------:R-:W-:Y:S02]  /*1dff0*/  I2FP.F32.S32 R7, R6 ;  /* 0x0000000600077245 */ /* 0x000fe40000201400 */
[----:B------:R-:W-:Y:S02]  /*1e000*/  FSEL R221, R136, -INF , !P2 ;  /* 0xff80000088dd7808 */ /* 0x000fe40005000000 */
[-C--:B------:R-:W-:Y:S01]  /*1e010*/  ISETP.GE.AND P1, PT, R2, R245.reuse, PT ;  /* 0x000000f50200720c */ /* 0x080fe20003f26270 */
[----:B------:R-:W-:Y:S01]  /*1e020*/  MUFU.TANH R136, R63 ;  /* 0x0000003f00887308 */ /* 0x000fe20000002400 */
[----:B------:R-:W-:Y:S02]  /*1e030*/  ISETP.GE.AND P2, PT, R3, R245, PT ;  /* 0x000000f50300720c */ /* 0x000fe40003f46270 */
[----:B------:R-:W-:Y:S01]  /*1e040*/  I2FP.F32.S32 R6, R5 ;  /* 0x0000000500067245 */ /* 0x000fe20000201400 */
[----:B------:R-:W-:Y:S01]  /*1e050*/  FFMA.FTZ R5, R7, -UR19, R13 ;  /* 0x8000001307057c23 */ /* 0x000fe2000801000d */
[----:B------:R-:W-:Y:S02]  /*1e060*/  FSEL R219, R12, -INF , !P4 ;  /* 0xff8000000cdb7808 */ /* 0x000fe40006000000 */
[----:B------:R-:W-:Y:S01]  /*1e070*/  FSEL R220, R11, -INF , !P5 ;  /* 0xff8000000bdc7808 */ /* 0x000fe20006800000 */
[----:B-1----:R-:W-:Y:S01]  /*1e080*/  FFMA.FTZ R132, R6, -UR19, R132 ;  /* 0x8000001306847c23 */ /* 0x002fe20008010084 */
[----:B------:R-:W-:Y:S01]  /*1e090*/  FSEL R230, R10, -INF , !P0 ;  /* 0xff8000000ae67808 */ /* 0x000fe20004000000 */
[----:B------:R-:W1:Y:S01]  /*1e0a0*/  MUFU.TANH R12, R18 ;  /* 0x00000012000c7308 */ /* 0x000e620000002400 */
[----:B------:R-:W-:Y:S02]  /*1e0b0*/  ISETP.GE.OR P1, PT, R2, R133, !P1 ;  /* 0x000000850200720c */ /* 0x000fe40004f26670 */
[C---:B------:R-:W-:Y:S02]  /*1e0c0*/  ISETP.GE.AND P4, PT, R3.reuse, R244, PT ;  /* 0x000000f40300720c */ /* 0x040fe40003f86270 */
[C---:B------:R-:W-:Y:S02]  /*1e0d0*/  ISETP.GE.AND P5, PT, R3.reuse, R247, PT ;  /* 0x000000f70300720c */ /* 0x040fe40003fa6270 */
[C---:B------:R-:W-:Y:S03]  /*1e0e0*/  ISETP.GE.AND P0, PT, R3.reuse, R246, PT ;  /* 0x000000f60300720c */ /* 0x040fe60003f06270 */
[----:B------:R-:W-:Y:S01]  /*1e0f0*/  MUFU.TANH R11, R19 ;  /* 0x00000013000b7308 */ /* 0x000fe20000002400 */
[----:B------:R-:W-:Y:S02]  /*1e100*/  ISETP.GE.OR P2, PT, R3, R133, !P2 ;  /* 0x000000850300720c */ /* 0x000fe40005746670 */
[----:B------:R-:W-:Y:S02]  /*1e110*/  I2FP.F32.S32 R4, R4 ;  /* 0x0000000400047245 */ /* 0x000fe40000201400 */
[----:B------:R-:W-:Y:S01]  /*1e120*/  FSEL R231, R5, -INF , !P1 ;  /* 0xff80000005e77808 */ /* 0x000fe20004800000 */
[----:B------:R-:W-:Y:S01]  /*1e130*/  IMAD.IADD R5, R248, 0x1, -R3 ;  /* 0x00000001f8057824 */ /* 0x000fe200078e0a03 */
[----:B------:R-:W-:Y:S01]  /*1e140*/  FSEL R232, R8, -INF , !P2 ;  /* 0xff80000008e87808 */ /* 0x000fe20005000000 */
[----:B------:R-:W-:Y:S01]  /*1e150*/  FFMA.FTZ R15, R4, -UR19, R15 ;  /* 0x80000013040f7c23 */ /* 0x000fe2000801000f */
[C---:B------:R-:W-:Y:S01]  /*1e160*/  ISETP.GE.OR P4, PT, R3.reuse, R252, !P4 ;  /* 0x000000fc0300720c */ /* 0x040fe20006786670 */
[----:B------:R-:W-:Y:S01]  /*1e170*/  MUFU.TANH R19, R23 ;  /* 0x0000001700137308 */ /* 0x000fe20000002400 */
[C---:B------:R-:W-:Y:S02]  /*1e180*/  ISETP.GE.OR P5, PT, R3.reuse, R135, !P5 ;  /* 0x000000870300720c */ /* 0x040fe40006fa6670 */
[----:B------:R-:W-:Y:S01]  /*1e190*/  ISETP.GE.OR P0, PT, R3, R236, !P0 ;  /* 0x000000ec0300720c */ /* 0x000fe20004706670 */
[----:B------:R-:W-:Y:S01]  /*1e1a0*/  IMAD.IADD R3, R250, 0x1, -R3 ;  /* 0x00000001fa037824 */ /* 0x000fe200078e0a03 */
[C---:B------:R-:W-:Y:S02]  /*1e1b0*/  ISETP.GE.AND P6, PT, R2.reuse, R244, PT ;  /* 0x000000f40200720c */ /* 0x040fe40003fc6270 */
[C---:B------:R-:W-:Y:S03]  /*1e1c0*/  ISETP.GE.AND P2, PT, R2.reuse, R247, PT ;  /* 0x000000f70200720c */ /* 0x040fe60003f46270 */
[----:B------:R-:W-:Y:S01]  /*1e1d0*/  MUFU.TANH R18, R30 ;  /* 0x0000001e00127308 */ /* 0x000fe20000002400 */
[----:B------:R-:W-:Y:S02]  /*1e1e0*/  ISETP.GE.AND P1, PT, R2, R246, PT ;  /* 0x000000f60200720c */ /* 0x000fe40003f26270 */
[----:B------:R-:W-:Y:S02]  /*1e1f0*/  IADD3 R4, R248, -R2, RZ ;  /* 0x80000002f8047210 */ /* 0x000fe40007ffe0ff */
[C---:B------:R-:W-:Y:S02]  /*1e200*/  ISETP.GE.OR P6, PT, R2.reuse, R252, !P6 ;  /* 0x000000fc0200720c */ /* 0x040fe400077c6670 */
[C---:B------:R-:W-:Y:S03]  /*1e210*/  ISETP.GE.OR P2, PT, R2.reuse, R135, !P2 ;  /* 0x000000870200720c */ /* 0x040fe60005746670 */
[----:B------:R-:W2:Y:S01]  /*1e220*/  MUFU.TANH R13, R17 ;  /* 0x00000011000d7308 */ /* 0x000ea20000002400 */
[----:B------:R-:W-:Y:S01]  /*1e230*/  ISETP.GE.OR P1, PT, R2, R236, !P1 ;  /* 0x000000ec0200720c */ /* 0x000fe20004f26670 */
[----:B------:R-:W-:Y:S01]  /*1e240*/  IMAD.IADD R2, R250, 0x1, -R2 ;  /* 0x00000001fa027824 */ /* 0x000fe200078e0a02 */
[----:B------:R-:W-:Y:S02]  /*1e250*/  IABS R3, R3 ;  /* 0x0000000300037213 */ /* 0x000fe40000000000 */
[----:B------:R-:W-:Y:S02]  /*1e260*/  IABS R8, R5 ;  /* 0x0000000500087213 */ /* 0x000fe40000000000 */
[----:B------:R-:W-:Y:S03]  /*1e270*/  IABS R6, R4 ;  /* 0x0000000400067213 */ /* 0x000fe60000000000 */
[----:B------:R-:W-:Y:S01]  /*1e280*/  MUFU.TANH R5, R20 ;  /* 0x0000001400057308 */ /* 0x000fe20000002400 */
[----:B------:R-:W-:Y:S02]  /*1e290*/  I2FP.F32.S32 R3, R3 ;  /* 0x0000000300037245 */ /* 0x000fe40000201400 */
[----:B------:R-:W-:Y:S01]  /*1e2a0*/  IABS R7, R2 ;  /* 0x0000000200077213 */ /* 0x000fe20000000000 */
[----:B------:R-:W-:Y:S01]  /*1e2b0*/  IMAD.MOV.U32 R2, RZ, RZ, R8 ;  /* 0x000000ffff027224 */ /* 0x000fe200078e0008 */
[----:B------:R-:W-:Y:S01]  /*1e2c0*/  I2FP.F32.S32 R6, R6 ;  /* 0x0000000600067245 */ /* 0x000fe20000201400 */
[----:B-1----:R-:W-:Y:S01]  /*1e2d0*/  FFMA.FTZ R12, R3, -UR19, R12 ;  /* 0x80000013030c7c23 */ /* 0x002fe2000801000c */
[----:B------:R-:W-:Y:S03]  /*1e2e0*/  I2FP.F32.S32 R7, R7 ;  /* 0x0000000700077245 */ /* 0x000fe60000201400 */
[----:B------:R-:W1:Y:S01]  /*1e2f0*/  MUFU.TANH R4, R22 ;  /* 0x0000001600047308 */ /* 0x000e620000002400 */
[----:B------:R-:W-:Y:S01]  /*1e300*/  IADD3 R3, R0, 0x10, RZ ;  /* 0x0000001000037810 */ /* 0x000fe20007ffe0ff */
[----:B--2---:R-:W-:Y:S01]  /*1e310*/  FFMA.FTZ R13, R6, -UR19, R13 ;  /* 0x80000013060d7c23 */ /* 0x004fe2000801000d */
[----:B------:R-:W-:Y:S01]  /*1e320*/  I2FP.F32.S32 R2, R2 ;  /* 0x0000000200027245 */ /* 0x000fe20000201400 */
[----:B------:R-:W-:Y:S01]  /*1e330*/  FFMA.FTZ R11, R7, -UR19, R11 ;  /* 0x80000013070b7c23 */ /* 0x000fe2000801000b */
[----:B------:R-:W-:Y:S01]  /*1e340*/  IADD3 R6, R250, -R3, RZ ;  /* 0x80000003fa067210 */ /* 0x000fe20007ffe0ff */
[----:B------:R-:W-:Y:S01]  /*1e350*/  IMAD.IADD R7, R248, 0x1, -R3 ;  /* 0x00000001f8077824 */ /* 0x000fe200078e0a03 */
[----:B------:R-:W-:Y:S01]  /*1e360*/  FSEL R218, R15, -INF , !P6 ;  /* 0xff8000000fda7808 */ /* 0x000fe20007000000 */
[----:B------:R-:W-:Y:S01]  /*1e370*/  FFMA.FTZ R14, R2, -UR19, R14 ;  /* 0x80000013020e7c23 */ /* 0x000fe2000801000e */
[----:B------:R-:W-:Y:S01]  /*1e380*/  IABS R6, R6 ;  /* 0x0000000600067213 */ /* 0x000fe20000000000 */
[----:B------:R-:W-:Y:S01]  /*1e390*/  VIADD R2, R0, 0x11 ;  /* 0x0000001100027836 */ /* 0x000fe20000000000 */
[----:B------:R-:W-:Y:S01]  /*1e3a0*/  IABS R9, R7 ;  /* 0x0000000700097213 */ /* 0x000fe20000000000 */
[----:B------:R-:W2:Y:S01]  /*1e3b0*/  MUFU.TANH R20, R21 ;  /* 0x0000001500147308 */ /* 0x000ea20000002400 */
[----:B------:R-:W-:Y:S01]  /*1e3c0*/  I2FP.F32.S32 R6, R6 ;  /* 0x0000000600067245 */ /* 0x000fe20000201400 */
[--C-:B------:R-:W-:Y:S01]  /*1e3d0*/  IMAD.IADD R8, R248, 0x1, -R2.reuse ;  /* 0x00000001f8087824 */ /* 0x100fe200078e0a02 */
[----:B------:R-:W-:Y:S01]  /*1e3e0*/  I2FP.F32.S32 R9, R9 ;  /* 0x0000000900097245 */ /* 0x000fe20000201400 */
[----:B------:R-:W-:Y:S01]  /*1e3f0*/  IMAD.IADD R10, R250, 0x1, -R2 ;  /* 0x00000001fa0a7824 */ /* 0x000fe200078e0a02 */
[----:B------:R-:W-:Y:S01]  /*1e400*/  ISETP.GE.AND P6, PT, R3, R246, PT ;  /* 0x000000f60300720c */ /* 0x000fe20003fc6270 */
[----:B-1----:R-:W-:Y:S01]  /*1e410*/  FFMA.FTZ R4, R6, -UR19, R4 ;  /* 0x8000001306047c23 */ /* 0x002fe20008010004 */
[----:B------:R-:W-:Y:S01]  /*1e420*/  FSEL R217, R132, -INF , !P4 ;  /* 0xff80000084d97808 */ /* 0x000fe20006000000 */
[----:B------:R-:W-:Y:S01]  /*1e430*/  FFMA.FTZ R5, R9, -UR19, R5 ;  /* 0x8000001309057c23 */ /* 0x000fe20008010005 */
[C---:B------:R-:W-:Y:S01]  /*1e440*/  ISETP.GE.AND P4, PT, R3.reuse, R247, PT ;  /* 0x000000f70300720c */ /* 0x040fe20003f86270 */
[----:B------:R-:W1:Y:S01]  /*1e450*/  MUFU.TANH R15, R25 ;  /* 0x00000019000f7308 */ /* 0x000e620000002400 */
[----:B------:R-:W-:Y:S02]  /*1e460*/  IABS R8, R8 ;  /* 0x0000000800087213 */ /* 0x000fe40000000000 */
[C---:B------:R-:W-:Y:S02]  /*1e470*/  ISETP.GE.OR P6, PT, R3.reuse, R236, !P6 ;  /* 0x000000ec0300720c */ /* 0x040fe400077c6670 */
[C---:B------:R-:W-:Y:S02]  /*1e480*/  ISETP.GE.OR P4, PT, R3.reuse, R135, !P4 ;  /* 0x000000870300720c */ /* 0x040fe40006786670 */
[----:B------:R-:W-:Y:S03]  /*1e490*/  FSEL R212, R14, -INF , !P5 ;  /* 0xff8000000ed47808 */ /* 0x000fe60006800000 */
[----:B------:R-:W-:Y:S01]  /*1e4a0*/  MUFU.TANH R17, R31 ;  /* 0x0000001f00117308 */ /* 0x000fe20000002400 */
[----:B------:R-:W-:Y:S02]  /*1e4b0*/  FSEL R214, R12, -INF , !P0 ;  /* 0xff8000000cd67808 */ /* 0x000fe40004000000 */
[----:B------:R-:W-:Y:S02]  /*1e4c0*/  I2FP.F32.S32 R8, R8 ;  /* 0x0000000800087245 */ /* 0x000fe40000201400 */
[C---:B------:R-:W-:Y:S02]  /*1e4d0*/  ISETP.GE.AND P5, PT, R3.reuse, R245, PT ;  /* 0x000000f50300720c */ /* 0x040fe40003fa6270 */
[----:B------:R-:W-:Y:S01]  /*1e4e0*/  ISETP.GE.AND P0, PT, R3, R244, PT ;  /* 0x000000f40300720c */ /* 0x000fe20003f06270 */
[----:B--2---:R-:W-:Y:S01]  /*1e4f0*/  FFMA.FTZ R20, R8, -UR19, R20 ;  /* 0x8000001308147c23 */ /* 0x004fe20008010014 */
[----:B------:R-:W-:Y:S01]  /*1e500*/  FSEL R216, R4, -INF , !P6 ;  /* 0xff80000004d87808 */ /* 0x000fe20007000000 */
[----:B------:R-:W-:Y:S01]  /*1e510*/  IMAD.IADD R4, R249, 0x1, -R2 ;  /* 0x00000001f9047824 */ /* 0x000fe200078e0a02 */
[----:B------:R-:W-:Y:S01]  /*1e520*/  FSEL R215, R5, -INF , !P4 ;  /* 0xff80000005d77808 */ /* 0x000fe20006000000 */
[----:B------:R-:W-:Y:S01]  /*1e530*/  MUFU.TANH R12, R26 ;  /* 0x0000001a000c7308 */ /* 0x000fe20000002400 */
[----:B------:R-:W-:Y:S02]  /*1e540*/  IADD3 R5, R249, -R3, RZ ;  /* 0x80000003f9057210 */ /* 0x000fe40007ffe0ff */
[C---:B------:R-:W-:Y:S02]  /*1e550*/  ISETP.GE.OR P5, PT, R3.reuse, R133, !P5 ;  /* 0x000000850300720c */ /* 0x040fe40006fa6670 */
[----:B------:R-:W-:Y:S01]  /*1e560*/  ISETP.GE.OR P0, PT, R3, R252, !P0 ;  /* 0x000000fc0300720c */ /* 0x000fe20004706670 */
[----:B------:R-:W-:Y:S01]  /*1e570*/  IMAD.IADD R3, R251, 0x1, -R3 ;  /* 0x00000001fb037824 */ /* 0x000fe200078e0a03 */
[----:B------:R-:W-:Y:S03]  /*1e580*/  IABS R7, R10 ;  /* 0x0000000a00077213 */ /* 0x000fe60000000000 */
[----:B------:R-:W-:Y:S01]  /*1e590*/  MUFU.TANH R14, R32 ;  /* 0x00000020000e7308 */ /* 0x000fe20000002400 */
[----:B------:R-:W-:Y:S02]  /*1e5a0*/  FSEL R132, R13, -INF , !P2 ;  /* 0xff8000000d847808 */ /* 0x000fe40005000000 */
[----:B------:R-:W-:Y:S02]  /*1e5b0*/  FSEL R213, R11, -INF , !P1 ;  /* 0xff8000000bd57808 */ /* 0x000fe40004800000 */
[----:B------:R-:W-:Y:S02]  /*1e5c0*/  IABS R8, R4 ;  /* 0x0000000400087213 */ /* 0x000fe40000000000 */
[C---:B------:R-:W-:Y:S03]  /*1e5d0*/  ISETP.GE.AND P2, PT, R2.reuse, R247, PT ;  /* 0x000000f70200720c */ /* 0x040fe60003f46270 */
[----:B------:R-:W2:Y:S01]  /*1e5e0*/  MUFU.TANH R13, R27 ;  /* 0x0000001b000d7308 */ /* 0x000ea20000002400 */
[C---:B------:R-:W-:Y:S02]  /*1e5f0*/  ISETP.GE.AND P1, PT, R2.reuse, R246, PT ;  /* 0x000000f60200720c */ /* 0x040fe40003f26270 */
[C---:B------:R-:W-:Y:S02]  /*1e600*/  ISETP.GE.AND P4, PT, R2.reuse, R245, PT ;  /* 0x000000f50200720c */ /* 0x040fe40003f86270 */
[C---:B------:R-:W-:Y:S02]  /*1e610*/  ISETP.GE.AND P6, PT, R2.reuse, R244, PT ;  /* 0x000000f40200720c */ /* 0x040fe40003fc6270 */
[----:B------:R-:W-:Y:S03]  /*1e620*/  IABS R5, R5 ;  /* 0x0000000500057213 */ /* 0x000fe60000000000 */
[----:B------:R-:W-:Y:S01]  /*1e630*/  MUFU.TANH R26, R47 ;  /* 0x0000002f001a7308 */ /* 0x000fe20000002400 */
[----:B------:R-:W-:Y:S02]  /*1e640*/  I2FP.F32.S32 R7, R7 ;  /* 0x0000000700077245 */ /* 0x000fe40000201400 */
[----:B------:R-:W-:Y:S01]  /*1e650*/  IABS R6, R3 ;  /* 0x0000000300067213 */ /* 0x000fe20000000000 */
[----:B------:R-:W-:Y:S01]  /*1e660*/  IMAD.MOV.U32 R3, RZ, RZ, R8 ;  /* 0x000000ffff037224 */ /* 0x000fe200078e0008 */
[C---:B------:R-:W-:Y:S01]  /*1e670*/  ISETP.GE.OR P2, PT, R2.reuse, R135, !P2 ;  /* 0x000000870200720c */ /* 0x040fe20005746670 */
[----:B------:R-:W-:Y:S01]  /*1e680*/  FFMA.FTZ R19, R7, -UR19, R19 ;  /* 0x8000001307137c23 */ /* 0x000fe20008010013 */
[C---:B------:R-:W-:Y:S03]  /*1e690*/  ISETP.GE.OR P1, PT, R2.reuse, R236, !P1 ;  /* 0x000000ec0200720c */ /* 0x040fe60004f26670 */
[----:B------:R-:W-:Y:S01]  /*1e6a0*/  MUFU.TANH R23, R51 ;  /* 0x0000003300177308 */ /* 0x000fe20000002400 */
[C---:B------:R-:W-:Y:S01]  /*1e6b0*/  ISETP.GE.OR P4, PT, R2.reuse, R133, !P4 ;  /* 0x000000850200720c */ /* 0x040fe20006786670 */
[----:B------:R-:W-:Y:S01]  /*1e6c0*/  IMAD.MOV.U32 R4, RZ, RZ, R5 ;  /* 0x000000ffff047224 */ /* 0x000fe200078e0005 */
[----:B------:R-:W-:Y:S02]  /*1e6d0*/  ISETP.GE.OR P6, PT, R2, R252, !P6 ;  /* 0x000000fc0200720c */ /* 0x000fe400077c6670 */
[----:B------:R-:W-:Y:S02]  /*1e6e0*/  IADD3 R2, R251, -R2, RZ ;  /* 0x80000002fb027210 */ /* 0x000fe40007ffe0ff */
[----:B------:R-:W-:Y:S03]  /*1e6f0*/  I2FP.F32.S32 R3, R3 ;  /* 0x0000000300037245 */ /* 0x000fe60000201400 */
[----:B------:R-:W-:Y:S01]  /*1e700*/  MUFU.TANH R5, R28 ;  /* 0x0000001c00057308 */ /* 0x000fe20000002400 */
[----:B------:R-:W-:Y:S02]  /*1e710*/  IABS R7, R2 ;  /* 0x0000000200077213 */ /* 0x000fe40000000000 */
[----:B------:R-:W-:Y:S01]  /*1e720*/  I2FP.F32.S32 R2, R4 ;  /* 0x0000000400027245 */ /* 0x000fe20000201400 */
[----:B-1----:R-:W-:Y:S01]  /*1e730*/  FFMA.FTZ R15, R3, -UR19, R15 ;  /* 0x80000013030f7c23 */ /* 0x002fe2000801000f */
[----:B------:R-:W-:Y:S02]  /*1e740*/  I2FP.F32.S32 R7, R7 ;  /* 0x0000000700077245 */ /* 0x000fe40000201400 */
[----:B------:R-:W-:Y:S01]  /*1e750*/  I2FP.F32.S32 R6, R6 ;  /* 0x0000000600067245 */ /* 0x000fe20000201400 */
[----:B------:R-:W-:Y:S01]  /*1e760*/  FFMA.FTZ R16, R2, -UR19, R16 ;  /* 0x8000001302107c23 */ /* 0x000fe20008010010 */
[C---:B------:R-:W-:Y:S01]  /*1e770*/  IADD3 R3, R0.reuse, 0x18, RZ ;  /* 0x0000001800037810 */ /* 0x040fe20007ffe0ff */
[----:B------:R-:W-:Y:S01]  /*1e780*/  VIADD R2, R0, 0x19 ;  /* 0x0000001900027836 */ /* 0x000fe20000000000 */
[----:B------:R-:W-:Y:S01]  /*1e790*/  FSEL R210, R20, -INF , !P2 ;  /* 0xff80000014d27808 */ /* 0x000fe20005000000 */
[----:B------:R-:W1:Y:S01]  /*1e7a0*/  MUFU.TANH R4, R29 ;  /* 0x0000001d00047308 */ /* 0x000e620000002400 */
[----:B------:R-:W-:Y:S01]  /*1e7b0*/  FSEL R209, R19, -INF , !P1 ;  /* 0xff80000013d17808 */ /* 0x000fe20004800000 */
[----:B--2---:R-:W-:Y:S01]  /*1e7c0*/  FFMA.FTZ R13, R7, -UR19, R13 ;  /* 0x80000013070d7c23 */ /* 0x004fe2000801000d */
[-C--:B------:R-:W-:Y:S01]  /*1e7d0*/  ISETP.GE.AND P2, PT, R3, R245.reuse, PT ;  /* 0x000000f50300720c */ /* 0x080fe20003f46270 */
[----:B------:R-:W-:Y:S01]  /*1e7e0*/  FFMA.FTZ R12, R6, -UR19, R12 ;  /* 0x80000013060c7c23 */ /* 0x000fe2000801000c */
[C---:B------:R-:W-:Y:S01]  /*1e7f0*/  IADD3 R6, R249.reuse, -R2, RZ ;  /* 0x80000002f9067210 */ /* 0x040fe20007ffe0ff */
[--C-:B------:R-:W-:Y:S01]  /*1e800*/  IMAD.IADD R7, R249, 0x1, -R3.reuse ;  /* 0x00000001f9077824 */ /* 0x100fe200078e0a03 */
[----:B------:R-:W-:Y:S03]  /*1e810*/  ISETP.GE.AND P1, PT, R2, R245, PT ;  /* 0x000000f50200720c */ /* 0x000fe60003f26270 */
[----:B------:R-:W-:Y:S01]  /*1e820*/  MUFU.TANH R19, R49 ;  /* 0x0000003100137308 */ /* 0x000fe20000002400 */
[----:B------:R-:W-:Y:S01]  /*1e830*/  IABS R8, R6 ;  /* 0x0000000600087213 */ /* 0x000fe20000000000 */
[C---:B------:R-:W-:Y:S01]  /*1e840*/  IMAD.IADD R11, R251.reuse, 0x1, -R2 ;  /* 0x00000001fb0b7824 */ /* 0x040fe200078e0a02 */
[----:B------:R-:W-:Y:S01]  /*1e850*/  IABS R10, R7 ;  /* 0x00000007000a7213 */ /* 0x000fe20000000000 */
[----:B------:R-:W-:Y:S01]  /*1e860*/  IMAD.IADD R9, R251, 0x1, -R3 ;  /* 0x00000001fb097824 */ /* 0x000fe200078e0a03 */
[----:B------:R-:W-:Y:S02]  /*1e870*/  I2FP.F32.S32 R8, R8 ;  /* 0x0000000800087245 */ /* 0x000fe40000201400 */
[----:B------:R-:W-:Y:S02]  /*1e880*/  I2FP.F32.S32 R10, R10 ;  /* 0x0000000a000a7245 */ /* 0x000fe40000201400 */
[-C--:B------:R-:W-:Y:S01]  /*1e890*/  ISETP.GE.OR P2, PT, R3, R133.reuse, !P2 ;  /* 0x000000850300720c */ /* 0x080fe20005746670 */
[----:B-1----:R-:W-:Y:S01]  /*1e8a0*/  FFMA.FTZ R4, R8, -UR19, R4 ;  /* 0x8000001308047c23 */ /* 0x002fe20008010004 */
[----:B------:R-:W-:Y:S01]  /*1e8b0*/  ISETP.GE.OR P1, PT, R2, R133, !P1 ;  /* 0x000000850200720c */ /* 0x000fe20004f26670 */
[----:B------:R-:W-:Y:S01]  /*1e8c0*/  FFMA.FTZ R5, R10, -UR19, R5 ;  /* 0x800000130a057c23 */ /* 0x000fe20008010005 */
[----:B------:R-:W-:Y:S02]  /*1e8d0*/  IABS R7, R11 ;  /* 0x0000000b00077213 */ /* 0x000fe40000000000 */
[----:B------:R-:W-:Y:S01]  /*1e8e0*/  FSEL R233, R13, -INF , !P6 ;  /* 0xff8000000de97808 */ /* 0x000fe20007000000 */
[----:B------:R-:W-:Y:S01]  /*1e8f0*/  MUFU.TANH R11, R35 ;  /* 0x00000023000b7308 */ /* 0x000fe20000002400 */
[----:B------:R-:W-:Y:S02]  /*1e900*/  FSEL R143, R5, -INF , !P2 ;  /* 0xff800000058f7808 */ /* 0x000fe40005000000 */
[----:B------:R-:W-:Y:S01]  /*1e910*/  FSEL R142, R4, -INF , !P1 ;  /* 0xff800000048e7808 */ /* 0x000fe20004800000 */
[----:B------:R-:W-:Y:S01]  /*1e920*/  IMAD.IADD R4, R248, 0x1, -R2 ;  /* 0x00000001f8047824 */ /* 0x000fe200078e0a02 */
[C---:B------:R-:W-:Y:S02]  /*1e930*/  ISETP.GE.AND P6, PT, R2.reuse, R244, PT ;  /* 0x000000f40200720c */ /* 0x040fe40003fc6270 */
[C---:B------:R-:W-:Y:S03]  /*1e940*/  ISETP.GE.AND P2, PT, R2.reuse, R247, PT ;  /* 0x000000f70200720c */ /* 0x040fe60003f46270 */
[----:B------:R-:W1:Y:S01]  /*1e950*/  MUFU.TANH R13, R33 ;  /* 0x00000021000d7308 */ /* 0x000e620000002400 */
[----:B------:R-:W-:Y:S02]  /*1e960*/  ISETP.GE.AND P1, PT, R2, R246, PT ;  /* 0x000000f60200720c */ /* 0x000fe40003f26270 */
[----:B------:R-:W-:Y:S02]  /*1e970*/  IADD3 R5, R248, -R3, RZ ;  /* 0x80000003f8057210 */ /* 0x000fe40007ffe0ff */
[----:B------:R-:W-:Y:S02]  /*1e980*/  I2FP.F32.S32 R7, R7 ;  /* 0x0000000700077245 */ /* 0x000fe40000201400 */
[----:B------:R-:W-:Y:S02]  /*1e990*/  FSEL R211, R16, -INF , !P5 ;  /* 0xff80000010d37808 */ /* 0x000fe40006800000 */
[----:B------:R-:W-:Y:S01]  /*1e9a0*/  FSEL R208, R15, -INF , !P4 ;  /* 0xff8000000fd07808 */ /* 0x000fe20006000000 */
[----:B------:R-:W-:Y:S01]  /*1e9b0*/  MUFU.TANH R16, R52 ;  /* 0x0000003400107308 */ /* 0x000fe20000002400 */
[----:B------:R-:W-:Y:S01]  /*1e9c0*/  FSEL R235, R12, -INF , !P0 ;  /* 0xff8000000ceb7808 */ /* 0x000fe20004000000 */
[----:B------:R-:W-:Y:S01]  /*1e9d0*/  FFMA.FTZ R17, R7, -UR19, R17 ;  /* 0x8000001307117c23 */ /* 0x000fe20008010011 */
[C---:B------:R-:W-:Y:S02]  /*1e9e0*/  ISETP.GE.AND P5, PT, R3.reuse, R244, PT ;  /* 0x000000f40300720c */ /* 0x040fe40003fa6270 */
[C---:B------:R-:W-:Y:S02]  /*1e9f0*/  ISETP.GE.AND P4, PT, R3.reuse, R247, PT ;  /* 0x000000f70300720c */ /* 0x040fe40003f86270 */
[C---:B------:R-:W-:Y:S03]  /*1ea00*/  ISETP.GE.AND P0, PT, R3.reuse, R246, PT ;  /* 0x000000f60300720c */ /* 0x040fe60003f06270 */
[----:B------:R-:W2:Y:S01]  /*1ea10*/  MUFU.TANH R12, R34 ;  /* 0x00000022000c7308 */ /* 0x000ea20000002400 */
[C---:B------:R-:W-:Y:S02]  /*1ea20*/  ISETP.GE.OR P6, PT, R2.reuse, R252, !P6 ;  /* 0x000000fc0200720c */ /* 0x040fe400077c6670 */
[C---:B------:R-:W-:Y:S02]  /*1ea30*/  ISETP.GE.OR P2, PT, R2.reuse, R135, !P2 ;  /* 0x000000870200720c */ /* 0x040fe40005746670 */
[----:B------:R-:W-:Y:S02]  /*1ea40*/  ISETP.GE.OR P1, PT, R2, R236, !P1 ;  /* 0x000000ec0200720c */ /* 0x000fe40004f26670 */
[C---:B------:R-:W-:Y:S03]  /*1ea50*/  IADD3 R2, R250.reuse, -R2, RZ ;  /* 0x80000002fa027210 */ /* 0x040fe60007ffe0ff */
[----:B------:R-:W-:Y:S01]  /*1ea60*/  MUFU.TANH R15, R55 ;  /* 0x00000037000f7308 */ /* 0x000fe20000002400 */
[----:B------:R-:W-:Y:S02]  /*1ea70*/  IABS R5, R5 ;  /* 0x0000000500057213 */ /* 0x000fe40000000000 */
[C---:B------:R-:W-:Y:S02]  /*1ea80*/  ISETP.GE.OR P5, PT, R3.reuse, R252, !P5 ;  /* 0x000000fc0300720c */ /* 0x040fe40006fa6670 */
[C---:B------:R-:W-:Y:S02]  /*1ea90*/  ISETP.GE.OR P4, PT, R3.reuse, R135, !P4 ;  /* 0x000000870300720c */ /* 0x040fe40006786670 */
[----:B------:R-:W-:Y:S01]  /*1eaa0*/  ISETP.GE.OR P0, PT, R3, R236, !P0 ;  /* 0x000000ec0300720c */ /* 0x000fe20004706670 */
[----:B------:R-:W-:Y:S01]  /*1eab0*/  IMAD.IADD R3, R250, 0x1, -R3 ;  /* 0x00000001fa037824 */ /* 0x000fe200078e0a03 */
[----:B------:R-:W-:Y:S01]  /*1eac0*/  IABS R7, R2 ;  /* 0x0000000200077213 */ /* 0x000fe20000000000 */
[----:B------:R-:W-:Y:S01]  /*1ead0*/  IMAD.MOV.U32 R2, RZ, RZ, R5 ;  /* 0x000000ffff027224 */ /* 0x000fe200078e0005 */
[----:B------:R-:W-:Y:S01]  /*1eae0*/  IABS R4, R4 ;  /* 0x0000000400047213 */ /* 0x000fe20000000000 */
[----:B------:R-:W3:Y:S01]  /*1eaf0*/  MUFU.TANH R5, R38 ;  /* 0x0000002600057308 */ /* 0x000ee20000002400 */
[----:B------:R-:W-:Y:S02]  /*1eb00*/  IABS R6, R9 ;  /* 0x0000000900067213 */ /* 0x000fe40000000000 */
[----:B------:R-:W-:Y:S02]  /*1eb10*/  IABS R3, R3 ;  /* 0x0000000300037213 */ /* 0x000fe40000000000 */
[----:B------:R-:W-:Y:S02]  /*1eb20*/  I2FP.F32.S32 R4, R4 ;  /* 0x0000000400047245 */ /* 0x000fe40000201400 */
[----:B------:R-:W-:Y:S02]  /*1eb30*/  I2FP.F32.S32 R6, R6 ;  /* 0x0000000600067245 */ /* 0x000fe40000201400 */
[----:B------:R-:W-:Y:S01]  /*1eb40*/  I2FP.F32.S32 R2, R2 ;  /* 0x0000000200027245 */ /* 0x000fe20000201400 */
[----:B-1----:R-:W-:Y:S01]  /*1eb50*/  FFMA.FTZ R13, R4, -UR19, R13 ;  /* 0x80000013040d7c23 */ /* 0x002fe2000801000d */
[----:B------:R-:W-:Y:S01]  /*1eb60*/  I2FP.F32.S32 R3, R3 ;  /* 0x0000000300037245 */ /* 0x000fe20000201400 */
[----:B------:R-:W-:Y:S01]  /*1eb70*/  VIADD R4, R0, 0x20 ;  /* 0x0000002000047836 */ /* 0x000fe20000000000 */
[----:B------:R-:W-:Y:S01]  /*1eb80*/  I2FP.F32.S32 R7, R7 ;  /* 0x0000000700077245 */ /* 0x000fe20000201400 */
[----:B------:R-:W-:Y:S01]  /*1eb90*/  FFMA.FTZ R18, R6, -UR19, R18 ;  /* 0x8000001306127c23 */ /* 0x000fe20008010012 */
[----:B------:R-:W-:Y:S01]  /*1eba0*/  FSEL R224, R17, -INF , !P6 ;  /* 0xff80000011e07808 */ /* 0x000fe20007000000 */
[----:B------:R-:W-:Y:S01]  /*1ebb0*/  FFMA.FTZ R14, R2, -UR19, R14 ;  /* 0x80000013020e7c23 */ /* 0x000fe2000801000e */
[----:B------:R-:W-:Y:S01]  /*1ebc0*/  IADD3 R2, R0, 0x21, RZ ;  /* 0x0000002100027810 */ /* 0x000fe20007ffe0ff */
[----:B------:R-:W-:Y:S01]  /*1ebd0*/  FMUL.FTZ R6, R36, UR5 ;  /* 0x0000000524067c20 */ /* 0x000fe20008410000 */
[----:B------:R-:W-:Y:S01]  /*1ebe0*/  ISETP.GE.AND P6, PT, R4, R246, PT ;  /* 0x000000f60400720c */ /* 0x000fe20003fc6270 */
[----:B--2---:R-:W-:Y:S01]  /*1ebf0*/  FFMA.FTZ R12, R3, -UR19, R12 ;  /* 0x80000013030c7c23 */ /* 0x004fe2000801000c */
[----:B------:R-:W-:Y:S01]  /*1ec00*/  FFMA.FTZ R11, R7, -UR19, R11 ;  /* 0x80000013070b7c23 */ /* 0x000fe2000801000b */
[--C-:B------:R-:W-:Y:S01]  /*1ec10*/  IMAD.IADD R3, R250, 0x1, -R4.reuse ;  /* 0x00000001fa037824 */ /* 0x100fe200078e0a04 */
[C---:B------:R-:W-:Y:S01]  /*1ec20*/  IADD3 R8, R248.reuse, -R2, RZ ;  /* 0x80000002f8087210 */ /* 0x040fe20007ffe0ff */
[----:B------:R-:W-:Y:S01]  /*1ec30*/  IMAD.IADD R7, R248, 0x1, -R4 ;  /* 0x00000001f8077824 */ /* 0x000fe200078e0a04 */
[----:B------:R-:W1:Y:S01]  /*1ec40*/  MUFU.TANH R6, R6 ;  /* 0x0000000600067308 */ /* 0x000e620000002400 */
[----:B------:R-:W-:Y:S01]  /*1ec50*/  IMAD.IADD R10, R250, 0x1, -R2 ;  /* 0x00000001fa0a7824 */ /* 0x000fe200078e0a02 */
[----:B------:R-:W-:Y:S02]  /*1ec60*/  IABS R3, R3 ;  /* 0x0000000300037213 */ /* 0x000fe40000000000 */
[----:B------:R-:W-:Y:S02]  /*1ec70*/  IABS R9, R7 ;  /* 0x0000000700097213 */ /* 0x000fe40000000000 */
[----:B------:R-:W-:Y:S02]  /*1ec80*/  IABS R8, R8 ;  /* 0x0000000800087213 */ /* 0x000fe40000000000 */
[----:B------:R-:W-:Y:S02]  /*1ec90*/  IABS R7, R10 ;  /* 0x0000000a00077213 */ /* 0x000fe40000000000 */
[----:B------:R2:W-:Y:S01]  /*1eca0*/  MUFU.TANH R17, R54 ;  /* 0x0000003600117308 */ /* 0x0005e20000002400 */
[----:B------:R-:W-:Y:S02]  /*1ecb0*/  I2FP.F32.S32 R3, R3 ;  /* 0x0000000300037245 */ /* 0x000fe40000201400 */
[----:B------:R-:W-:Y:S02]  /*1ecc0*/  I2FP.F32.S32 R8, R8 ;  /* 0x0000000800087245 */ /* 0x000fe40000201400 */
[----:B------:R-:W-:Y:S01]  /*1ecd0*/  I2FP.F32.S32 R7, R7 ;  /* 0x0000000700077245 */ /* 0x000fe20000201400 */
[----:B---3--:R-:W-:Y:S01]  /*1ece0*/  FFMA.FTZ R5, R3, -UR19, R5 ;  /* 0x8000001303057c23 */ /* 0x008fe20008010005 */
[----:B------:R-:W-:Y:S01]  /*1ecf0*/  ISETP.GE.OR P6, PT, R4, R236, !P6 ;  /* 0x000000ec0400720c */ /* 0x000fe200077c6670 */
[----:B------:R-:W-:Y:S01]  /*1ed00*/  FFMA.FTZ R10, R8, -UR19, R37 ;  /* 0x80000013080a7c23 */ /* 0x000fe20008010025 */
[----:B------:R-:W-:Y:S01]  /*1ed10*/  I2FP.F32.S32 R9, R9 ;  /* 0x0000000900097245 */ /* 0x000fe20000201400 */
[----:B------:R-:W-:Y:S01]  /*1ed20*/  FFMA.FTZ R8, R7, -UR19, R39 ;  /* 0x8000001307087c23 */ /* 0x000fe20008010027 */
[----:B------:R-:W-:Y:S01]  /*1ed30*/  FSEL R234, R18, -INF , !P5 ;  /* 0xff80000012ea7808 */ /* 0x000fe20006800000 */
[----:B------:R-:W-:Y:S01]  /*1ed40*/  VIADD R3, R0, 0x28 ;  /* 0x0000002800037836 */ /* 0x000fe20000000000 */
[C---:B------:R-:W-:Y:S01]  /*1ed50*/  ISETP.GE.AND P5, PT, R4.reuse, R247, PT ;  /* 0x000000f70400720c */ /* 0x040fe20003fa6270 */
[----:B-1----:R-:W-:Y:S01]  /*1ed60*/  FFMA.FTZ R6, R9, -UR19, R6 ;  /* 0x8000001309067c23 */ /* 0x002fe20008010006 */
[----:B------:R-:W-:Y:S01]  /*1ed70*/  IADD3 R7, R249, -R4, RZ ;  /* 0x80000004f9077210 */ /* 0x000fe20007ffe0ff */
[----:B------:R-:W-:Y:S01]  /*1ed80*/  MUFU.TANH R18, R53 ;  /* 0x0000003500127308 */ /* 0x000fe20000002400 */
[----:B------:R-:W-:Y:S01]  /*1ed90*/  FSEL R34, R5, -INF , !P6 ;  /* 0xff80000005227808 */ /* 0x000fe20007000000 */
[----:B------:R-:W-:Y:S01]  /*1eda0*/  IMAD.IADD R5, R251, 0x1, -R4 ;  /* 0x00000001fb057824 */ /* 0x000fe200078e0a04 */
[----:B------:R-:W-:Y:S01]  /*1edb0*/  ISETP.GE.OR P5, PT, R4, R135, !P5 ;  /* 0x000000870400720c */ /* 0x000fe20006fa6670 */
[----:B--2---:R-:W-:Y:S01]  /*1edc0*/  IMAD.MOV.U32 R54, RZ, RZ, R235 ;  /* 0x000000ffff367224 */ /* 0x004fe200078e00eb */
[----:B------:R-:W-:Y:S01]  /*1edd0*/  IABS R9, R7 ;  /* 0x0000000700097213 */ /* 0x000fe20000000000 */
[----:B------:R-:W-:Y:S01]  /*1ede0*/  IMAD.MOV.U32 R55, RZ, RZ, R234 ;  /* 0x000000ffff377224 */ /* 0x000fe200078e00ea */
[----:B------:R-:W-:Y:S02]  /*1edf0*/  FSEL R38, R12, -INF , !P0 ;  /* 0xff8000000c267808 */ /* 0x000fe40004000000 */
[----:B------:R-:W-:Y:S02]  /*1ee00*/  FSEL R36, R11, -INF , !P1 ;  /* 0xff8000000b247808 */ /* 0x000fe40004800000 */
[----:B------:R-:W-:Y:S02]  /*1ee10*/  FSEL R37, R13, -INF , !P2 ;  /* 0xff8000000d257808 */ /* 0x000fe40005000000 */
[----:B------:R-:W-:Y:S01]  /*1ee20*/  FSEL R35, R6, -INF , !P5 ;  /* 0xff80000006237808 */ /* 0x000fe20006800000 */
[C---:B------:R-:W-:Y:S01]  /*1ee30*/  IMAD.IADD R6, R249.reuse, 0x1, -R2 ;  /* 0x00000001f9067824 */ /* 0x040fe200078e0a02 */
[----:B------:R-:W-:Y:S01]  /*1ee40*/  FSEL R39, R14, -INF , !P4 ;  /* 0xff8000000e277808 */ /* 0x000fe20006000000 */
[----:B------:R-:W-:Y:S01]  /*1ee50*/  MUFU.TANH R13, R56 ;  /* 0x00000038000d7308 */ /* 0x000fe20000002400 */
[----:B------:R-:W-:Y:S01]  /*1ee60*/  IABS R7, R5 ;  /* 0x0000000500077213 */ /* 0x000fe20000000000 */
[----:B------:R-:W-:Y:S01]  /*1ee70*/  IMAD.MOV.U32 R5, RZ, RZ, R9 ;  /* 0x000000ffff057224 */ /* 0x000fe200078e0009 */
[C---:B------:R-:W-:Y:S02]  /*1ee80*/  ISETP.GE.AND P1, PT, R2.reuse, R246, PT ;  /* 0x000000f60200720c */ /* 0x040fe40003f26270 */
[----:B------:R-:W-:Y:S02]  /*1ee90*/  ISETP.GE.AND P2, PT, R2, R247, PT ;  /* 0x000000f70200720c */ /* 0x000fe40003f46270 */
[CC--:B------:R-:W-:Y:S03]  /*1eea0*/  ISETP.GE.AND P4, PT, R4.reuse, R245.reuse, PT ;  /* 0x000000f50400720c */ /* 0x0c0fe60003f86270 */
[----:B------:R-:W1:Y:S01]  /*1eeb0*/  MUFU.TANH R9, R44 ;  /* 0x0000002c00097308 */ /* 0x000e620000002400 */
[-C--:B------:R-:W-:Y:S02]  /*1eec0*/  ISETP.GE.AND P0, PT, R4, R244.reuse, PT ;  /* 0x000000f40400720c */ /* 0x080fe40003f06270 */
[C---:B------:R-:W-:Y:S02]  /*1eed0*/  ISETP.GE.AND P5, PT, R2.reuse, R245, PT ;  /* 0x000000f50200720c */ /* 0x040fe40003fa6270 */
[C---:B------:R-:W-:Y:S02]  /*1eee0*/  ISETP.GE.AND P6, PT, R2.reuse, R244, PT ;  /* 0x000000f40200720c */ /* 0x040fe40003fc6270 */
[C---:B------:R-:W-:Y:S03]  /*1eef0*/  ISETP.GE.OR P1, PT, R2.reuse, R236, !P1 ;  /* 0x000000ec0200720c */ /* 0x040fe60004f26670 */
[----:B------:R-:W2:Y:S01]  /*1ef00*/  MUFU.TANH R14, R57 ;  /* 0x00000039000e7308 */ /* 0x000ea20000002400 */
[----:B------:R-:W-:Y:S02]  /*1ef10*/  ISETP.GE.OR P2, PT, R2, R135, !P2 ;  /* 0x000000870200720c */ /* 0x000fe40005746670 */
[CC--:B------:R-:W-:Y:S02]  /*1ef20*/  ISETP.GE.OR P4, PT, R4.reuse, R133.reuse, !P4 ;  /* 0x000000850400720c */ /* 0x0c0fe40006786670 */
[-C--:B------:R-:W-:Y:S01]  /*1ef30*/  ISETP.GE.OR P0, PT, R4, R252.reuse, !P0 ;  /* 0x000000fc0400720c */ /* 0x080fe20004706670 */
[----:B------:R-:W-:Y:S01]  /*1ef40*/  IMAD.IADD R4, R249, 0x1, -R3 ;  /* 0x00000001f9047824 */ /* 0x000fe200078e0a03 */
[C---:B------:R-:W-:Y:S02]  /*1ef50*/  ISETP.GE.OR P5, PT, R2.reuse, R133, !P5 ;  /* 0x000000850200720c */ /* 0x040fe40006fa6670 */
[----:B------:R-:W-:Y:S02]  /*1ef60*/  ISETP.GE.OR P6, PT, R2, R252, !P6 ;  /* 0x000000fc0200720c */ /* 0x000fe400077c6670 */
[----:B------:R-:W-:Y:S02]  /*1ef70*/  IADD3 R2, R251, -R2, RZ ;  /* 0x80000002fb027210 */ /* 0x000fe40007ffe0ff */
[----:B------:R-:W-:Y:S02]  /*1ef80*/  IABS R6, R6 ;  /* 0x0000000600067213 */ /* 0x000fe40000000000 */
[----:B------:R-:W-:Y:S02]  /*1ef90*/  IABS R11, R2 ;  /* 0x00000002000b7213 */ /* 0x000fe40000000000 */
[----:B------:R-:W-:Y:S02]  /*1efa0*/  IABS R2, R4 ;  /* 0x0000000400027213 */ /* 0x000fe40000000000 */
[----:B------:R-:W-:Y:S02]  /*1efb0*/  I2FP.F32.S32 R4, R6 ;  /* 0x0000000600047245 */ /* 0x000fe40000201400 */
[----:B------:R-:W-:Y:S02]  /*1efc0*/  I2FP.F32.S32 R2, R2 ;  /* 0x0000000200027245 */ /* 0x000fe40000201400 */
[----:B------:R-:W-:Y:S01]  /*1efd0*/  I2FP.F32.S32 R5, R5 ;  /* 0x0000000500057245 */ /* 0x000fe20000201400 */
[----:B------:R-:W-:Y:S01]  /*1efe0*/  FFMA.FTZ R4, R4, -UR19, R41 ;  /* 0x8000001304047c23 */ /* 0x000fe20008010029 */
[----:B------:R-:W-:Y:S01]  /*1eff0*/  I2FP.F32.S32 R6, R11 ;  /* 0x0000000b00067245 */ /* 0x000fe20000201400 */
[----:B-1----:R-:W-:Y:S01]  /*1f000*/  FFMA.FTZ R9, R2, -UR19, R9 ;  /* 0x8000001302097c23 */ /* 0x002fe20008010009 */
[----:B------:R-:W-:Y:S01]  /*1f010*/  IADD3 R2, R0, 0x29, RZ ;  /* 0x0000002900027810 */ /* 0x000fe20007ffe0ff */
[----:B------:R-:W-:Y:S01]  /*1f020*/  FFMA.FTZ R5, R5, -UR19, R40 ;  /* 0x8000001305057c23 */ /* 0x000fe20008010028 */
[----:B------:R-:W-:Y:S01]  /*1f030*/  FSEL R31, R4, -INF , !P5 ;  /* 0xff800000041f7808 */ /* 0x000fe20006800000 */
[----:B------:R-:W-:Y:S01]  /*1f040*/  FFMA.FTZ R43, R6, -UR19, R43 ;  /* 0x80000013062b7c23 */ /* 0x000fe2000801002b */
[--C-:B------:R-:W-:Y:S01]  /*1f050*/  IMAD.IADD R6, R251, 0x1, -R3.reuse ;  /* 0x00000001fb067824 */ /* 0x100fe200078e0a03 */
[----:B------:R-:W-:Y:S01]  /*1f060*/  I2FP.F32.S32 R7, R7 ;  /* 0x0000000700077245 */ /* 0x000fe20000201400 */
[----:B------:R-:W-:Y:S01]  /*1f070*/  IMAD.IADD R4, R249, 0x1, -R2 ;  /* 0x00000001f9047824 */ /* 0x000fe200078e0a02 */
[----:B------:R-:W-:Y:S01]  /*1f080*/  FSEL R33, R5, -INF , !P4 ;  /* 0xff80000005217808 */ /* 0x000fe20006000000 */
[----:B------:R-:W1:Y:S01]  /*1f090*/  MUFU.TANH R11, R60 ;  /* 0x0000003c000b7308 */ /* 0x000e620000002400 */
[----:B------:R-:W-:Y:S01]  /*1f0a0*/  FSEL R32, R10, -INF , !P2 ;  /* 0xff8000000a207808 */ /* 0x000fe20005000000 */
[----:B------:R-:W-:Y:S01]  /*1f0b0*/  FFMA.FTZ R42, R7, -UR19, R42 ;  /* 0x80000013072a7c23 */ /* 0x000fe2000801002a */
[----:B------:R-:W-:Y:S01]  /*1f0c0*/  FSEL R30, R8, -INF , !P1 ;  /* 0xff800000081e7808 */ /* 0x000fe20004800000 */
[----:B------:R-:W-:Y:S01]  /*1f0d0*/  IMAD.IADD R7, R250, 0x1, -R3 ;  /* 0x00000001fa077824 */ /* 0x000fe200078e0a03 */
[----:B------:R-:W-:Y:S02]  /*1f0e0*/  IABS R5, R4 ;  /* 0x0000000400057213 */ /* 0x000fe40000000000 */
[C---:B------:R-:W-:Y:S02]  /*1f0f0*/  ISETP.GE.AND P4, PT, R3.reuse, R246, PT ;  /* 0x000000f60300720c */ /* 0x040fe40003f86270 */
[C---:B------:R-:W-:Y:S02]  /*1f100*/  ISETP.GE.AND P1, PT, R3.reuse, R247, PT ;  /* 0x000000f70300720c */ /* 0x040fe40003f26270 */
[C---:B------:R-:W-:Y:S02]  /*1f110*/  ISETP.GE.AND P2, PT, R3.reuse, R245, PT ;  /* 0x000000f50300720c */ /* 0x040fe40003f46270 */
[C---:B------:R-:W-:Y:S02]  /*1f120*/  ISETP.GE.AND P5, PT, R3.reuse, R244, PT ;  /* 0x000000f40300720c */ /* 0x040fe40003fa6270 */
[----:B------:R-:W-:Y:S02]  /*1f130*/  IABS R4, R6 ;  /* 0x0000000600047213 */ /* 0x000fe40000000000 */
[----:B------:R-:W-:Y:S02]  /*1f140*/  IADD3 R8, R248, -R3, RZ ;  /* 0x80000003f8087210 */ /* 0x000fe40007ffe0ff */
[C---:B------:R-:W-:Y:S02]  /*1f150*/  ISETP.GE.OR P4, PT, R3.reuse, R236, !P4 ;  /* 0x000000ec0300720c */ /* 0x040fe40006786670 */
[C---:B------:R-:W-:Y:S02]  /*1f160*/  ISETP.GE.OR P1, PT, R3.reuse, R135, !P1 ;  /* 0x000000870300720c */ /* 0x040fe40004f26670 */
[C---:B------:R-:W-:Y:S02]  /*1f170*/  ISETP.GE.OR P2, PT, R3.reuse, R133, !P2 ;  /* 0x000000850300720c */ /* 0x040fe40005746670 */
[----:B------:R-:W-:Y:S01]  /*1f180*/  ISETP.GE.OR P5, PT, R3, R252, !P5 ;  /* 0x000000fc0300720c */ /* 0x000fe20006fa6670 */
[----:B------:R-:W-:Y:S01]  /*1f190*/  IMAD.MOV.U32 R3, RZ, RZ, R4 ;  /* 0x000000ffff037224 */ /* 0x000fe200078e0004 */
[----:B------:R-:W-:Y:S02]  /*1f1a0*/  IADD3 R4, R251, -R2, RZ ;  /* 0x80000002fb047210 */ /* 0x000fe40007ffe0ff */
[----:B------:R-:W-:Y:S02]  /*1f1b0*/  IABS R8, R8 ;  /* 0x0000000800087213 */ /* 0x000fe40000000000 */
[----:B------:R-:W-:Y:S02]  /*1f1c0*/  I2FP.F32.S32 R6, R5 ;  /* 0x0000000500067245 */ /* 0x000fe40000201400 */
[----:B------:R-:W-:Y:S02]  /*1f1d0*/  I2FP.F32.S32 R5, R3 ;  /* 0x0000000300057245 */ /* 0x000fe40000201400 */
[----:B------:R-:W-:Y:S01]  /*1f1e0*/  IABS R3, R4 ;  /* 0x0000000400037213 */ /* 0x000fe20000000000 */
[----:B------:R-:W-:Y:S01]  /*1f1f0*/  IMAD.MOV.U32 R4, RZ, RZ, R8 ;  /* 0x000000ffff047224 */ /* 0x000fe200078e0008 */
[----:B------:R-:W-:Y:S01]  /*1f200*/  IABS R7, R7 ;  /* 0x0000000700077213 */ /* 0x000fe20000000000 */
[----:B------:R-:W-:Y:S01]  /*1f210*/  FFMA.FTZ R46, R5, -UR19, R46 ;  /* 0x80000013052e7c23 */ /* 0x000fe2000801002e */
[----:B------:R-:W-:Y:S01]  /*1f220*/  I2FP.F32.S32 R3, R3 ;  /* 0x0000000300037245 */ /* 0x000fe20000201400 */
[----:B------:R-:W-:Y:S01]  /*1f230*/  FFMA.FTZ R6, R6, -UR19, R45 ;  /* 0x8000001306067c23 */ /* 0x000fe2000801002d */
[----:B------:R-:W-:Y:S01]  /*1f240*/  I2FP.F32.S32 R4, R4 ;  /* 0x0000000400047245 */ /* 0x000fe20000201400 */
[----:B------:R-:W-:Y:S01]  /*1f250*/  IMAD.MOV.U32 R5, RZ, RZ, R7 ;  /* 0x000000ffff057224 */ /* 0x000fe200078e0007 */
[----:B------:R-:W-:Y:S01]  /*1f260*/  FSEL R29, R9, -INF , !P2 ;  /* 0xff800000091d7808 */ /* 0x000fe20005000000 */
[----:B------:R-:W-:Y:S01]  /*1f270*/  FFMA.FTZ R26, R3, -UR19, R26 ;  /* 0x80000013031a7c23 */ /* 0x000fe2000801001a */
[----:B------:R-:W-:Y:S01]  /*1f280*/  ISETP.GE.AND P2, PT, R2, R245, PT ;  /* 0x000000f50200720c */ /* 0x000fe20003f46270 */
[----:B------:R-:W-:Y:S01]  /*1f290*/  FFMA.FTZ R4, R4, -UR19, R48 ;  /* 0x8000001304047c23 */ /* 0x000fe20008010030 */
[----:B------:R-:W-:Y:S02]  /*1f2a0*/  I2FP.F32.S32 R5, R5 ;  /* 0x0000000500057245 */ /* 0x000fe40000201400 */
[----:B------:R-:W-:Y:S02]  /*1f2b0*/  ISETP.GE.OR P2, PT, R2, R133, !P2 ;  /* 0x000000850200720c */ /* 0x000fe40005746670 */
[----:B------:R-:W-:Y:S01]  /*1f2c0*/  FSEL R27, R4, -INF , !P1 ;  /* 0xff800000041b7808 */ /* 0x000fe20004800000 */
[----:B------:R-:W-:Y:S01]  /*1f2d0*/  FFMA.FTZ R3, R5, -UR19, R50 ;  /* 0x8000001305037c23 */ /* 0x000fe20008010032 */
[----:B------:R-:W-:Y:S02]  /*1f2e0*/  IADD3 R4, R248, -R2, RZ ;  /* 0x80000002f8047210 */ /* 0x000fe40007ffe0ff */
[----:B------:R-:W-:Y:S02]  /*1f2f0*/  FSEL R28, R6, -INF , !P2 ;  /* 0xff800000061c7808 */ /* 0x000fe40005000000 */
[----:B------:R-:W-:Y:S02]  /*1f300*/  FSEL R25, R3, -INF , !P4 ;  /* 0xff80000003197808 */ /* 0x000fe40006000000 */
[----:B------:R-:W-:Y:S01]  /*1f310*/  IABS R3, R4 ;  /* 0x0000000400037213 */ /* 0x000fe20000000000 */
[----:B------:R-:W-:Y:S01]  /*1f320*/  VIADD R4, R0, 0x30 ;  /* 0x0000003000047836 */ /* 0x000fe20000000000 */
[----:B------:R-:W-:Y:S02]  /*1f330*/  ISETP.GE.AND P1, PT, R2, R246, PT ;  /* 0x000000f60200720c */ /* 0x000fe40003f26270 */
[----:B------:R-:W-:Y:S01]  /*1f340*/  I2FP.F32.S32 R3, R3 ;  /* 0x0000000300037245 */ /* 0x000fe20000201400 */
[----:B------:R-:W-:Y:S01]  /*1f350*/  IMAD.IADD R5, R248, 0x1, -R4 ;  /* 0x00000001f8057824 */ /* 0x000fe200078e0a04 */
[C---:B------:R-:W-:Y:S02]  /*1f360*/  ISETP.GE.AND P2, PT, R2.reuse, R247, PT ;  /* 0x000000f70200720c */ /* 0x040fe40003f46270 */
[C---:B------:R-:W-:Y:S01]  /*1f370*/  ISETP.GE.AND P4, PT, R2.reuse, R244, PT ;  /* 0x000000f40200720c */ /* 0x040fe20003f86270 */
[----:B------:R-:W-:Y:S01]  /*1f380*/  FFMA.FTZ R19, R3, -UR19, R19 ;  /* 0x8000001303137c23 */ /* 0x000fe20008010013 */
[C---:B------:R-:W-:Y:S02]  /*1f390*/  ISETP.GE.OR P1, PT, R2.reuse, R236, !P1 ;  /* 0x000000ec0200720c */ /* 0x040fe40004f26670 */
[----:B------:R-:W-:Y:S02]  /*1f3a0*/  ISETP.GE.OR P2, PT, R2, R135, !P2 ;  /* 0x000000870200720c */ /* 0x000fe40005746670 */
[----:B------:R-:W-:Y:S02]  /*1f3b0*/  IADD3 R3, R0, 0x31, RZ ;  /* 0x0000003100037810 */ /* 0x000fe40007ffe0ff */
[----:B------:R-:W-:Y:S01]  /*1f3c0*/  ISETP.GE.OR P4, PT, R2, R252, !P4 ;  /* 0x000000fc0200720c */ /* 0x000fe20006786670 */
[----:B------:R-:W-:Y:S01]  /*1f3d0*/  IMAD.IADD R2, R250, 0x1, -R2 ;  /* 0x00000001fa027824 */ /* 0x000fe200078e0a02 */
[----:B------:R-:W-:Y:S02]  /*1f3e0*/  IADD3 R7, R248, -R3, RZ ;  /* 0x80000003f8077210 */ /* 0x000fe40007ffe0ff */
        /* <DEDUP_REMOVED lines=12> */
[----:B------:R-:W-:Y:S01]  /*1f4b0*/  IADD3 R5, R250, -R3, RZ ;  /* 0x80000003fa057210 */ /* 0x000fe20007ffe0ff */
[----:B------:R-:W-:Y:S01]  /*1f4c0*/  FFMA.FTZ R17, R2, -UR19, R17 ;  /* 0x8000001302117c23 */ /* 0x000fe20008010011 */
[----:B------:R-:W-:Y:S02]  /*1f4d0*/  VIADD R2, R0, 0x38 ;  /* 0x0000003800027836 */ /* 0x000fe40000000000 */
[----:B------:R-:W-:Y:S01]  /*1f4e0*/  FFMA.FTZ R16, R6, -UR19, R16 ;  /* 0x8000001306107c23 */ /* 0x000fe20008010010 */
[----:B------:R-:W-:Y:S01]  /*1f4f0*/  IABS R7, R5 ;  /* 0x0000000500077213 */ /* 0x000fe20000000000 */
[----:B------:R-:W-:Y:S01]  /*1f500*/  VIADD R0, R0, 0x39 ;  /* 0x0000003900007836 */ /* 0x000fe20000000000 */
[----:B------:R-:W-:Y:S01]  /*1f510*/  IABS R5, R8 ;  /* 0x0000000800057213 */ /* 0x000fe20000000000 */
[C---:B------:R-:W-:Y:S01]  /*1f520*/  IMAD.IADD R6, R249.reuse, 0x1, -R4 ;  /* 0x00000001f9067824 */ /* 0x040fe200078e0a04 */
[----:B------:R-:W-:Y:S01]  /*1f530*/  I2FP.F32.S32 R10, R7 ;  /* 0x00000007000a7245 */ /* 0x000fe20000201400 */
[C---:B------:R-:W-:Y:S01]  /*1f540*/  IMAD.IADD R7, R249.reuse, 0x1, -R0 ;  /* 0x00000001f9077824 */ /* 0x040fe200078e0a00 */
[----:B------:R-:W-:Y:S02]  /*1f550*/  IADD3 R12, R249, -R2, RZ ;  /* 0x80000002f90c7210 */ /* 0x000fe40007ffe0ff */
[----:B------:R-:W-:Y:S01]  /*1f560*/  IABS R6, R6 ;  /* 0x0000000600067213 */ /* 0x000fe20000000000 */
[----:B------:R-:W-:Y:S01]  /*1f570*/  FFMA.FTZ R15, R10, -UR19, R15 ;  /* 0x800000130a0f7c23 */ /* 0x000fe2000801000f */
[----:B------:R-:W-:Y:S01]  /*1f580*/  I2FP.F32.S32 R8, R5 ;  /* 0x0000000500087245 */ /* 0x000fe20000201400 */
[----:B------:R-:W3:Y:S01]  /*1f590*/  MUFU.TANH R10, R64 ;  /* 0x00000040000a7308 */ /* 0x000ee20000002400 */
[----:B------:R-:W-:Y:S02]  /*1f5a0*/  I2FP.F32.S32 R9, R6 ;  /* 0x0000000600097245 */ /* 0x000fe40000201400 */
[----:B------:R-:W-:Y:S01]  /*1f5b0*/  FSEL R24, R19, -INF , !P2 ;  /* 0xff80000013187808 */ /* 0x000fe20005000000 */
[----:B--2---:R-:W-:Y:S01]  /*1f5c0*/  FFMA.FTZ R14, R8, -UR19, R14 ;  /* 0x80000013080e7c23 */ /* 0x004fe2000801000e */
[----:B------:R-:W-:Y:S01]  /*1f5d0*/  IABS R5, R7 ;  /* 0x0000000700057213 */ /* 0x000fe20000000000 */
[----:B------:R-:W-:Y:S01]  /*1f5e0*/  FFMA.FTZ R13, R9, -UR19, R13 ;  /* 0x80000013090d7c23 */ /* 0x000fe2000801000d */
[C---:B------:R-:W-:Y:S03]  /*1f5f0*/  ISETP.GE.AND P2, PT, R4.reuse, R247, PT ;  /* 0x000000f70400720c */ /* 0x040fe60003f46270 */
[----:B------:R-:W2:Y:S01]  /*1f600*/  MUFU.TANH R8, R66 ;  /* 0x0000004200087308 */ /* 0x000ea20000002400 */
[----:B------:R-:W-:Y:S01]  /*1f610*/  IABS R6, R12 ;  /* 0x0000000c00067213 */ /* 0x000fe20000000000 */
[----:B------:R-:W-:Y:S01]  /*1f620*/  FMUL.FTZ R9, R67, UR5 ;  /* 0x0000000543097c20 */ /* 0x000fe20008410000 */
[----:B------:R-:W-:Y:S02]  /*1f630*/  I2FP.F32.S32 R5, R5 ;  /* 0x0000000500057245 */ /* 0x000fe40000201400 */
[----:B------:R-:W-:Y:S02]  /*1f640*/  ISETP.GE.OR P2, PT, R4, R135, !P2 ;  /* 0x000000870400720c */ /* 0x000fe40005746670 */
[----:B------:R-:W-:Y:S01]  /*1f650*/  I2FP.F32.S32 R6, R6 ;  /* 0x0000000600067245 */ /* 0x000fe20000201400 */
[----:B------:R-:W-:Y:S01]  /*1f660*/  FFMA.FTZ R12, R5, -UR19, R61 ;  /* 0x80000013050c7c23 */ /* 0x000fe2000801003d */
[----:B------:R-:W-:Y:S01]  /*1f670*/  FSEL R23, R23, -INF , !P1 ;  /* 0xff80000017177808 */ /* 0x000fe20004800000 */
[----:B------:R-:W-:Y:S01]  /*1f680*/  IMAD.IADD R5, R248, 0x1, -R2 ;  /* 0x00000001f8057824 */ /* 0x000fe200078e0a02 */
[----:B------:R-:W-:Y:S01]  /*1f690*/  ISETP.GE.AND P1, PT, R4, R246, PT ;  /* 0x000000f60400720c */ /* 0x000fe20003f26270 */
[----:B-1----:R-:W-:Y:S01]  /*1f6a0*/  FFMA.FTZ R11, R6, -UR19, R11 ;  /* 0x80000013060b7c23 */ /* 0x002fe2000801000b */
[----:B------:R-:W-:Y:S01]  /*1f6b0*/  FSEL R22, R16, -INF , !P2 ;  /* 0xff80000010167808 */ /* 0x000fe20005000000 */
[----:B------:R-:W1:Y:S01]  /*1f6c0*/  MUFU.TANH R9, R9 ;  /* 0x0000000900097308 */ /* 0x000e620000002400 */
[C---:B------:R-:W-:Y:S02]  /*1f6d0*/  ISETP.GE.AND P2, PT, R3.reuse, R247, PT ;  /* 0x000000f70300720c */ /* 0x040fe40003f46270 */
[----:B------:R-:W-:Y:S02]  /*1f6e0*/  IADD3 R6, R250, -R2, RZ ;  /* 0x80000002fa067210 */ /* 0x000fe40007ffe0ff */
[----:B------:R-:W-:Y:S02]  /*1f6f0*/  ISETP.GE.OR P1, PT, R4, R236, !P1 ;  /* 0x000000ec0400720c */ /* 0x000fe40004f26670 */
[----:B------:R-:W-:Y:S02]  /*1f700*/  ISETP.GE.OR P2, PT, R3, R135, !P2 ;  /* 0x000000870300720c */ /* 0x000fe40005746670 */
[----:B------:R-:W-:Y:S02]  /*1f710*/  IABS R7, R6 ;  /* 0x0000000600077213 */ /* 0x000fe40000000000 */
[----:B------:R-:W-:Y:S02]  /*1f720*/  IABS R5, R5 ;  /* 0x0000000500057213 */ /* 0x000fe40000000000 */
[----:B------:R-:W-:Y:S02]  /*1f730*/  FSEL R21, R17, -INF , !P1 ;  /* 0xff80000011157808 */ /* 0x000fe40004800000 */
[C---:B------:R-:W-:Y:S02]  /*1f740*/  ISETP.GE.AND P1, PT, R3.reuse, R246, PT ;  /* 0x000000f60300720c */ /* 0x040fe40003f26270 */
[----:B------:R-:W-:Y:S02]  /*1f750*/  FSEL R20, R18, -INF , !P2 ;  /* 0xff80000012147808 */ /* 0x000fe40005000000 */
[C---:B------:R-:W-:Y:S02]  /*1f760*/  ISETP.GE.AND P2, PT, R4.reuse, R245, PT ;  /* 0x000000f50400720c */ /* 0x040fe40003f46270 */
[----:B------:R-:W-:Y:S01]  /*1f770*/  I2FP.F32.S32 R6, R5 ;  /* 0x0000000500067245 */ /* 0x000fe20000201400 */
[----:B------:R-:W-:Y:S01]  /*1f780*/  IMAD.MOV.U32 R5, RZ, RZ, R7 ;  /* 0x000000ffff057224 */ /* 0x000fe200078e0007 */
[----:B------:R-:W-:Y:S02]  /*1f790*/  ISETP.GE.OR P1, PT, R3, R236, !P1 ;  /* 0x000000ec0300720c */ /* 0x000fe40004f26670 */
[----:B------:R-:W-:Y:S01]  /*1f7a0*/  ISETP.GE.OR P2, PT, R4, R133, !P2 ;  /* 0x000000850400720c */ /* 0x000fe20005746670 */
[----:B---3--:R-:W-:Y:S01]  /*1f7b0*/  FFMA.FTZ R10, R6, -UR19, R10 ;  /* 0x80000013060a7c23 */ /* 0x008fe2000801000a */
[----:B------:R-:W-:Y:S02]  /*1f7c0*/  I2FP.F32.S32 R5, R5 ;  /* 0x0000000500057245 */ /* 0x000fe40000201400 */
[----:B------:R-:W-:Y:S02]  /*1f7d0*/  FSEL R19, R15, -INF , !P1 ;  /* 0xff8000000f137808 */ /* 0x000fe40004800000 */
[----:B------:R-:W-:Y:S01]  /*1f7e0*/  FSEL R18, R13, -INF , !P2 ;  /* 0xff8000000d127808 */ /* 0x000fe20005000000 */
[----:B--2---:R-:W-:Y:S01]  /*1f7f0*/  FFMA.FTZ R8, R5, -UR19, R8 ;  /* 0x8000001305087c23 */ /* 0x004fe20008010008 */
[CC--:B------:R-:W-:Y:S01]  /*1f800*/  ISETP.GE.AND P1, PT, R3.reuse, R245.reuse, PT ;  /* 0x000000f50300720c */ /* 0x0c0fe20003f26270 */
[----:B------:R-:W-:Y:S01]  /*1f810*/  IMAD.IADD R5, R248, 0x1, -R0 ;  /* 0x00000001f8057824 */ /* 0x000fe200078e0a00 */
[C---:B------:R-:W-:Y:S02]  /*1f820*/  ISETP.GE.AND P2, PT, R2.reuse, R245, PT ;  /* 0x000000f50200720c */ /* 0x040fe40003f46270 */
[-C--:B------:R-:W-:Y:S02]  /*1f830*/  ISETP.GE.OR P1, PT, R3, R133.reuse, !P1 ;  /* 0x000000850300720c */ /* 0x080fe40004f26670 */
[----:B------:R-:W-:Y:S02]  /*1f840*/  ISETP.GE.OR P2, PT, R2, R133, !P2 ;  /* 0x000000850200720c */ /* 0x000fe40005746670 */
[----:B------:R-:W-:Y:S02]  /*1f850*/  IADD3 R7, R250, -R0, RZ ;  /* 0x80000000fa077210 */ /* 0x000fe40007ffe0ff */
[----:B------:R-:W-:Y:S02]  /*1f860*/  FSEL R17, R14, -INF , !P1 ;  /* 0xff8000000e117808 */ /* 0x000fe40004800000 */
[----:B------:R-:W-:Y:S01]  /*1f870*/  FSEL R16, R11, -INF , !P2 ;  /* 0xff8000000b107808 */ /* 0x000fe20005000000 */
[----:B------:R-:W-:Y:S01]  /*1f880*/  MUFU.TANH R14, R58 ;  /* 0x0000003a000e7308 */ /* 0x000fe20000002400 */
[----:B------:R-:W-:Y:S02]  /*1f890*/  ISETP.GE.AND P1, PT, R0, R245, PT ;  /* 0x000000f50000720c */ /* 0x000fe40003f26270 */
[----:B------:R-:W-:Y:S02]  /*1f8a0*/  IABS R6, R5 ;  /* 0x0000000500067213 */ /* 0x000fe40000000000 */
[----:B------:R-:W-:Y:S02]  /*1f8b0*/  IABS R5, R7 ;  /* 0x0000000700057213 */ /* 0x000fe40000000000 */
[----:B------:R-:W-:Y:S02]  /*1f8c0*/  ISETP.GE.AND P2, PT, R2, R247, PT ;  /* 0x000000f70200720c */ /* 0x000fe40003f46270 */
[----:B------:R-:W-:Y:S02]  /*1f8d0*/  ISETP.GE.OR P1, PT, R0, R133, !P1 ;  /* 0x000000850000720c */ /* 0x000fe40004f26670 */
[----:B------:R-:W-:Y:S02]  /*1f8e0*/  ISETP.GE.OR P2, PT, R2, R135, !P2 ;  /* 0x000000870200720c */ /* 0x000fe40005746670 */
[----:B------:R-:W-:Y:S02]  /*1f8f0*/  I2FP.F32.S32 R5, R5 ;  /* 0x0000000500057245 */ /* 0x000fe40000201400 */
[----:B------:R-:W-:Y:S02]  /*1f900*/  I2FP.F32.S32 R6, R6 ;  /* 0x0000000600067245 */ /* 0x000fe40000201400 */
[----:B------:R-:W-:Y:S01]  /*1f910*/  FSEL R15, R12, -INF , !P1 ;  /* 0xff8000000c0f7808 */ /* 0x000fe20004800000 */
[----:B-1----:R-:W-:Y:S01]  /*1f920*/  FFMA.FTZ R9, R5, -UR19, R9 ;  /* 0x8000001305097c23 */ /* 0x002fe20008010009 */
[----:B------:R-:W-:Y:S01]  /*1f930*/  FSEL R12, R10, -INF , !P2 ;  /* 0xff8000000a0c7808 */ /* 0x000fe20005000000 */
[----:B------:R-:W-:Y:S01]  /*1f940*/  FFMA.FTZ R7, R6, -UR19, R65 ;  /* 0x8000001306077c23 */ /* 0x000fe20008010041 */
[C---:B------:R-:W-:Y:S02]  /*1f950*/  ISETP.GE.AND P2, PT, R0.reuse, R247, PT ;  /* 0x000000f70000720c */ /* 0x040fe40003f46270 */
        /* <DEDUP_REMOVED lines=9> */
[----:B------:R-:W-:Y:S02]  /*1f9f0*/  ISETP.GE.AND P1, PT, R2, R246, PT ;  /* 0x000000f60200720c */ /* 0x000fe40003f26270 */
[----:B------:R-:W-:Y:S02]  /*1fa00*/  FMNMX.FTZ R135, R132, R135, !PT ;  /* 0x0000008784877209 */ /* 0x000fe40007810000 */
[----:B------:R-:W-:Y:S02]  /*1fa10*/  FMNMX.FTZ R5, R232, R5, !PT ;  /* 0x00000005e8057209 */ /* 0x000fe40007810000 */
[----:B------:R-:W-:Y:S02]  /*1fa20*/  ISETP.GE.OR P1, PT, R2, R236, !P1 ;  /* 0x000000ec0200720c */ /* 0x000fe40004f26670 */
[----:B------:R-:W-:Y:S02]  /*1fa30*/  FMNMX.FTZ R6, R213, R6, !PT ;  /* 0x00000006d5067209 */ /* 0x000fe40007810000 */
[----:B------:R-:W-:Y:S02]  /*1fa40*/  FMNMX.FTZ R135, R215, R135, !PT ;  /* 0x00000087d7877209 */ /* 0x000fe40007810000 */
[----:B------:R-:W-:Y:S02]  /*1fa50*/  FMNMX.FTZ R5, R231, R5, !PT ;  /* 0x00000005e7057209 */ /* 0x000fe40007810000 */
[----:B------:R-:W-:Y:S02]  /*1fa60*/  FMNMX.FTZ R6, R216, R6, !PT ;  /* 0x00000006d8067209 */ /* 0x000fe40007810000 */
[----:B------:R-:W-:Y:S02]  /*1fa70*/  FSEL R13, R8, -INF , !P1 ;  /* 0xff800000080d7808 */ /* 0x000fe40004800000 */
[----:B------:R-:W-:Y:S02]  /*1fa80*/  ISETP.GE.AND P1, PT, R0, R246, PT ;  /* 0x000000f60000720c */ /* 0x000fe40003f26270 */
[----:B------:R-:W-:Y:S01]  /*1fa90*/  FSEL R11, R7, -INF , !P2 ;  /* 0xff800000070b7808 */ /* 0x000fe20005000000 */
[----:B------:R-:W-:Y:S01]  /*1faa0*/  IMAD.IADD R7, R251, 0x1, -R4 ;  /* 0x00000001fb077824 */ /* 0x000fe200078e0a04 */
[----:B------:R-:W-:Y:S02]  /*1fab0*/  FMNMX.FTZ R135, R210, R135, !PT ;  /* 0x00000087d2877209 */ /* 0x000fe40007810000 */
[----:B------:R-:W-:Y:S02]  /*1fac0*/  ISETP.GE.AND P2, PT, R4, R244, PT ;  /* 0x000000f40400720c */ /* 0x000fe40003f46270 */
[----:B------:R-:W-:Y:S02]  /*1fad0*/  FMNMX.FTZ R5, R211, R5, !PT ;  /* 0x00000005d3057209 */ /* 0x000fe40007810000 */
[----:B------:R-:W-:Y:S02]  /*1fae0*/  FMNMX.FTZ R6, R209, R6, !PT ;  /* 0x00000006d1067209 */ /* 0x000fe40007810000 */
[----:B------:R-:W-:Y:S02]  /*1faf0*/  ISETP.GE.OR P1, PT, R0, R236, !P1 ;  /* 0x000000ec0000720c */ /* 0x000fe40004f26670 */
[----:B------:R-:W-:Y:S02]  /*1fb00*/  ISETP.GE.OR P2, PT, R4, R252, !P2 ;  /* 0x000000fc0400720c */ /* 0x000fe40005746670 */
[----:B------:R-:W-:Y:S02]  /*1fb10*/  FMNMX.FTZ R135, R39, R135, !PT ;  /* 0x0000008727877209 */ /* 0x000fe40007810000 */
[----:B------:R-:W-:Y:S02]  /*1fb20*/  FMNMX.FTZ R4, R208, R5, !PT ;  /* 0x00000005d0047209 */ /* 0x000fe40007810000 */
[----:B------:R-:W-:Y:S01]  /*1fb30*/  FMNMX.FTZ R5, R38, R6, !PT ;  /* 0x0000000626057209 */ /* 0x000fe20007810000 */
[----:B------:R-:W-:Y:S01]  /*1fb40*/  IMAD.IADD R6, R251, 0x1, -R3 ;  /* 0x00000001fb067824 */ /* 0x000fe200078e0a03 */
[----:B------:R-:W-:Y:S02]  /*1fb50*/  FSEL R10, R9, -INF , !P1 ;  /* 0xff800000090a7808 */ /* 0x000fe40004800000 */
[----:B------:R-:W-:Y:S01]  /*1fb60*/  FMNMX.FTZ R135, R37, R135, !PT ;  /* 0x0000008725877209 */ /* 0x000fe20007810000 */
[----:B------:R-:W1:Y:S01]  /*1fb70*/  MUFU.TANH R9, R59 ;  /* 0x0000003b00097308 */ /* 0x000e620000002400 */
        /* <DEDUP_REMOVED lines=22> */
[----:B------:R-:W-:Y:S02]  /*1fce0*/  IABS R6, R6 ;  /* 0x0000000600067213 */ /* 0x000fe40000000000 */
[----:B------:R-:W-:Y:S02]  /*1fcf0*/  FMNMX.FTZ R135, R11, R135, !PT ;  /* 0x000000870b877209 */ /* 0x000fe40007810000 */
[----:B------:R-:W-:Y:S02]  /*1fd00*/  FMNMX.FTZ R3, R28, R3, !PT ;  /* 0x000000031c037209 */ /* 0x000fe40007810000 */
[----:B------:R-:W-:Y:S02]  /*1fd10*/  FMNMX.FTZ R134, R10, R4, !PT ;  /* 0x000000040a867209 */ /* 0x000fe40007810000 */
[----:B------:R-:W-:Y:S02]  /*1fd20*/  I2FP.F32.S32 R4, R6 ;  /* 0x0000000600047245 */ /* 0x000fe40000201400 */
[----:B------:R-:W2:Y:S01]  /*1fd30*/  SHFL.BFLY PT, R6, R135, 0x2, 0x1f ;  /* 0x0c401f0087067f89 */ /* 0x000ea200000e0000 */
[----:B------:R-:W-:Y:S02]  /*1fd40*/  FMNMX.FTZ R3, R18, R3, !PT ;  /* 0x0000000312037209 */ /* 0x000fe40007810000 */
[----:B------:R-:W-:Y:S01]  /*1fd50*/  IABS R7, R7 ;  /* 0x0000000700077213 */ /* 0x000fe20000000000 */
[----:B-1----:R-:W-:Y:S01]  /*1fd60*/  FFMA.FTZ R9, R4, -UR19, R9 ;  /* 0x8000001304097c23 */ /* 0x002fe20008010009 */
[----:B------:R-:W-:Y:S01]  /*1fd70*/  FMNMX.FTZ R3, R17, R3, !PT ;  /* 0x0000000311037209 */ /* 0x000fe20007810000 */
[----:B------:R-:W-:Y:S01]  /*1fd80*/  IMAD.IADD R4, R251, 0x1, -R2 ;  /* 0x00000001fb047824 */ /* 0x000fe200078e0a02 */
[----:B------:R-:W-:Y:S02]  /*1fd90*/  MOV R5, R7 ;  /* 0x0000000700057202 */ /* 0x000fe40000000f00 */
[----:B------:R-:W-:Y:S01]  /*1fda0*/  FMNMX.FTZ R3, R16, R3, !PT ;  /* 0x0000000310037209 */ /* 0x000fe20007810000 */
[----:B------:R-:W1:Y:S01]  /*1fdb0*/  SHFL.BFLY PT, R7, R134, 0x2, 0x1f ;  /* 0x0c401f0086077f89 */ /* 0x000e6200000e0000 */
[----:B------:R-:W-:Y:S02]  /*1fdc0*/  I2FP.F32.S32 R5, R5 ;  /* 0x0000000500057245 */ /* 0x000fe40000201400 */
[----:B------:R-:W-:Y:S02]  /*1fdd0*/  FMNMX.FTZ R133, R15, R3, !PT ;  /* 0x000000030f857209 */ /* 0x000fe40007810000 */
[----:B------:R-:W-:Y:S01]  /*1fde0*/  FMNMX.FTZ R3, R230, R140, !PT ;  /* 0x0000008ce6037209 */ /* 0x000fe20007810000 */
[----:B------:R-:W-:Y:S01]  /*1fdf0*/  FFMA.FTZ R14, R5, -UR19, R14 ;  /* 0x80000013050e7c23 */ /* 0x000fe2000801000e */
[----:B------:R-:W-:Y:S01]  /*1fe00*/  MOV R67, R233 ;  /* 0x000000e900437202 */ /* 0x000fe20000000f00 */
[----:B------:R-:W3:Y:S01]  /*1fe10*/  SHFL.BFLY PT, R8, R133, 0x2, 0x1f ;  /* 0x0c401f0085087f89 */ /* 0x000ee200000e0000 */
[----:B------:R-:W-:Y:S01]  /*1fe20*/  FMNMX.FTZ R3, R229, R3, !PT ;  /* 0x00000003e5037209 */ /* 0x000fe20007810000 */
[----:B------:R-:W4:Y:S01]  /*1fe30*/  MUFU.TANH R5, R62 ;  /* 0x0000003e00057308 */ /* 0x000f220000002400 */
[----:B------:R-:W-:Y:S02]  /*1fe40*/  FSEL R51, R42, -INF , !P0 ;  /* 0xff8000002a337808 */ /* 0x000fe40004000000 */
[----:B------:R-:W-:Y:S02]  /*1fe50*/  FMNMX.FTZ R3, R217, R3, !PT ;  /* 0x00000003d9037209 */ /* 0x000fe40007810000 */
[----:B--2---:R-:W-:Y:S02]  /*1fe60*/  FMNMX.FTZ R135, R135, R6, !PT ;  /* 0x0000000687877209 */ /* 0x004fe40007810000 */
[----:B------:R-:W-:Y:S02]  /*1fe70*/  FMNMX.FTZ R3, R218, R3, !PT ;  /* 0x00000003da037209 */ /* 0x000fe40007810000 */
[----:B------:R-:W-:Y:S01]  /*1fe80*/  ISETP.GE.AND P0, PT, R2, R244, PT ;  /* 0x000000f40200720c */ /* 0x000fe20003f06270 */
[----:B------:R-:W2:Y:S01]  /*1fe90*/  SHFL.BFLY PT, R6, R135, 0x1, 0x1f ;  /* 0x0c201f0087067f89 */ /* 0x000ea200000e0000 */
[----:B------:R-:W-:Y:S02]  /*1fea0*/  FMNMX.FTZ R3, R54, R3, !PT ;  /* 0x0000000336037209 */ /* 0x000fe40007810000 */
[----:B------:R-:W-:Y:S02]  /*1feb0*/  ISETP.GE.OR P0, PT, R2, R252, !P0 ;  /* 0x000000fc0200720c */ /* 0x000fe40004706670 */
[----:B------:R-:W-:Y:S02]  /*1fec0*/  FMNMX.FTZ R3, R67, R3, !PT ;  /* 0x0000000343037209 */ /* 0x000fe40007810000 */
[----:B-1----:R-:W-:Y:S02]  /*1fed0*/  FMNMX.FTZ R134, R134, R7, !PT ;  /* 0x0000000786867209 */ /* 0x002fe40007810000 */
[----:B------:R-:W-:Y:S02]  /*1fee0*/  FMNMX.FTZ R2, R55, R3, !PT ;  /* 0x0000000337027209 */ /* 0x000fe40007810000 */
[----:B------:R-:W-:Y:S01]  /*1fef0*/  IABS R3, R4 ;  /* 0x0000000400037213 */ /* 0x000fe20000000000 */
[----:B------:R-:W1:Y:S01]  /*1ff00*/  SHFL.BFLY PT, R7, R134, 0x1, 0x1f ;  /* 0x0c201f0086077f89 */ /* 0x000e6200000e0000 */
[----:B---3--:R-:W-:Y:S01]  /*1ff10*/  FMNMX.FTZ R133, R133, R8, !PT ;  /* 0x0000000885857209 */ /* 0x008fe20007810000 */
[----:B------:R-:W-:Y:S01]  /*1ff20*/  IMAD.IADD R4, R251, 0x1, -R0 ;  /* 0x00000001fb047824 */ /* 0x000fe200078e0a00 */
[----:B------:R-:W-:Y:S02]  /*1ff30*/  MOV R8, R3 ;  /* 0x0000000300087202 */ /* 0x000fe40000000f00 */
[----:B------:R-:W-:Y:S02]  /*1ff40*/  FMNMX.FTZ R2, R224, R2, !PT ;  /* 0x00000002e0027209 */ /* 0x000fe40007810000 */
[----:B------:R-:W-:Y:S02]  /*1ff50*/  I2FP.F32.S32 R8, R8 ;  /* 0x0000000800087245 */ /* 0x000fe40000201400 */
[----:B------:R-:W-:Y:S02]  /*1ff60*/  FMNMX.FTZ R2, R51, R2, !PT ;  /* 0x0000000233027209 */ /* 0x000fe40007810000 */
[----:B------:R-:W-:Y:S01]  /*1ff70*/  FSEL R41, R43, -INF , !P6 ;  /* 0xff8000002b297808 */ /* 0x000fe20007000000 */
[----:B----4-:R-:W-:Y:S01]  /*1ff80*/  FFMA.FTZ R5, R8, -UR19, R5 ;  /* 0x8000001308057c23 */ /* 0x010fe20008010005 */
[----:B--2---:R-:W-:Y:S01]  /*1ff90*/  FMNMX.FTZ R135, R135, R6, !PT ;  /* 0x0000000687877209 */ /* 0x004fe20007810000 */
[----:B------:R-:W2:Y:S01]  /*1ffa0*/  SHFL.BFLY PT, R8, R133, 0x1, 0x1f ;  /* 0x0c201f0085087f89 */ /* 0x000ea200000e0000 */
[----:B------:R-:W-:Y:S02]  /*1ffb0*/  FSEL R45, R46, -INF , !P5 ;  /* 0xff8000002e2d7808 */ /* 0x000fe40006800000 */
[----:B------:R-:W-:Y:S02]  /*1ffc0*/  FMNMX.FTZ R3, R41, R2, !PT ;  /* 0x0000000229037209 */ /* 0x000fe40007810000 */
[----:B------:R-:W-:Y:S01]  /*1ffd0*/  FSEL R44, R5, -INF , !P0 ;  /* 0xff800000052c7808 */ /* 0x000fe20004000000 */
[----:B------:R-:W-:Y:S01]  /*1ffe0*/  FMUL.FTZ R5, R135, UR4 ;  /* 0x0000000487057c20 */ /* 0x000fe20008410000 */
[----:B------:R-:W-:Y:S02]  /*1fff0*/  FSEL R47, R14, -INF , !P2 ;  /* 0xff8000000e2f7808 */ /* 0x000fe40005000000 */
[----:B------:R-:W-:Y:S02]  /*20000*/  FSEL R57, R26, -INF , !P4 ;  /* 0xff8000001a397808 */ /* 0x000fe40006000000 */
[----:B------:R-:W-:Y:S02]  /*20010*/  FMNMX.FTZ R3, R45, R3, !PT ;  /* 0x000000032d037209 */ /* 0x000fe40007810000 */
[----:B------:R-:W-:Y:S02]  /*20020*/  FSETP.NEU.FTZ.AND P2, PT, R135, -INF , PT ;  /* 0xff8000008700780b */ /* 0x000fe40003f5d000 */
[----:B------:R-:W-:Y:S02]  /*20030*/  IABS R2, R4 ;  /* 0x0000000400027213 */ /* 0x000fe40000000000 */
[----:B------:R-:W-:Y:S02]  /*20040*/  FSEL R5, R5, RZ, P2 ;  /* 0x000000ff05057208 */ /* 0x000fe40001000000 */
[----:B------:R-:W-:Y:S02]  /*20050*/  FMNMX.FTZ R3, R57, R3, !PT ;  /* 0x0000000339037209 */ /* 0x000fe40007810000 */
[----:B------:R-:W-:Y:S01]  /*20060*/  I2FP.F32.S32 R4, R2 ;  /* 0x0000000200047245 */ /* 0x000fe20000201400 */
[--C-:B------:R-:W-:Y:S01]  /*20070*/  FFMA.FTZ R6, R212, UR4, -R5.reuse ;  /* 0x00000004d4067c23 */ /* 0x100fe20008010805 */
[----:B------:R-:W-:Y:S01]  /*20080*/  FMNMX.FTZ R2, R47, R3, !PT ;  /* 0x000000032f027209 */ /* 0x000fe20007810000 */
[--C-:B------:R-:W-:Y:S01]  /*20090*/  FFMA.FTZ R3, R141, UR4, -R5.reuse ;  /* 0x000000048d037c23 */ /* 0x100fe20008010805 */
[----:B-1----:R-:W-:Y:S01]  /*200a0*/  FMNMX.FTZ R134, R134, R7, !PT ;  /* 0x0000000786867209 */ /* 0x002fe20007810000 */
[----:B------:R-:W-:Y:S01]  /*200b0*/  FFMA.FTZ R136, R4, -UR19, R136 ;  /* 0x8000001304887c23 */ /* 0x000fe20008010088 */
[----:B------:R-:W-:Y:S01]  /*200c0*/  FSEL R48, R9, -INF , !P1 ;  /* 0xff80000009307808 */ /* 0x000fe20004800000 */
[----:B------:R1:W-:Y:S01]  /*200d0*/  MUFU.EX2 R26, R3 ;  /* 0x00000003001a7308 */ /* 0x0003e20000000800 */
[C---:B------:R-:W-:Y:S01]  /*200e0*/  FSETP.NEU.FTZ.AND P1, PT, R134.reuse, -INF , PT ;  /* 0xff8000008600780b */ /* 0x040fe20003f3d000 */
[----:B------:R-:W-:Y:S01]  /*200f0*/  FMUL.FTZ R7, R134, UR4 ;  /* 0x0000000486077c20 */ /* 0x000fe20008410000 */
[----:B------:R-:W-:Y:S01]  /*20100*/  ISETP.GE.AND P4, PT, R0, R244, PT ;  /* 0x000000f40000720c */ /* 0x000fe20003f86270 */
[--C-:B------:R-:W-:Y:S01]  /*20110*/  FFMA.FTZ R233, R37, UR4, -R5.reuse ;  /* 0x0000000425e97c23 */ /* 0x100fe20008010805 */
[----:B--2---:R-:W-:Y:S01]  /*20120*/  FMNMX.FTZ R133, R133, R8, !PT ;  /* 0x0000000885857209 */ /* 0x004fe20007810000 */
[----:B------:R-:W-:Y:S01]  /*20130*/  FFMA.FTZ R59, R12, UR4, -R5 ;  /* 0x000000040c3b7c23 */ /* 0x000fe20008010805 */
[----:B------:R-:W-:Y:S03]  /*20140*/  FSEL R7, R7, RZ, P1 ;  /* 0x000000ff07077208 */ /* 0x000fe60000800000 */
[----:B------:R2:W-:Y:S01]  /*20150*/  MUFU.EX2 R50, R6 ;  /* 0x0000000600327308 */ /* 0x0005e20000000800 */
[----:B------:R-:W-:Y:S01]  /*20160*/  ISETP.GE.OR P4, PT, R0, R252, !P4 ;  /* 0x000000fc0000720c */ /* 0x000fe20006786670 */
[----:B------:R-:W-:Y:S01]  /*20170*/  FMUL.FTZ R8, R133, UR4 ;  /* 0x0000000485087c20 */ /* 0x000fe20008410000 */
[----:B------:R-:W-:Y:S01]  /*20180*/  FMNMX.FTZ R0, R48, R2, !PT ;  /* 0x0000000230007209 */ /* 0x000fe20007810000 */
[----:B------:R-:W-:Y:S01]  /*20190*/  FFMA.FTZ R56, R30, UR4, -R7 ;  /* 0x000000041e387c23 */ /* 0x000fe20008010807 */
[----:B------:R-:W-:Y:S01]  /*201a0*/  FSEL R136, R136, -INF , !P4 ;  /* 0xff80000088887808 */ /* 0x000fe20006000000 */
[----:B------:R-:W-:Y:S01]  /*201b0*/  IMAD.MOV.U32 R30, RZ, RZ, R54 ;  /* 0x000000ffff1e7224 */ /* 0x000fe200078e0036 */
[----:B------:R-:W-:Y:S01]  /*201c0*/  FMNMX.FTZ R0, R44, R0, !PT ;  /* 0x000000002c007209 */ /* 0x000fe20007810000 */
[----:B------:R-:W-:Y:S01]  /*201d0*/  FFMA.FTZ R42, R39, UR4, -R5 ;  /* 0x00000004272a7c23 */ /* 0x000fe20008010805 */
[----:B-1----:R-:W-:Y:S01]  /*201e0*/  FFMA.FTZ R3, R223, UR4, -R7 ;  /* 0x00000004df037c23 */ /* 0x002fe20008010807 */
[----:B------:R-:W-:Y:S01]  /*201f0*/  FSETP.NEU.FTZ.AND P0, PT, R133, -INF , PT ;  /* 0xff8000008500780b */ /* 0x000fe20003f1d000 */
[--C-:B------:R-:W-:Y:S01]  /*20200*/  FFMA.FTZ R63, R32, UR4, -R5.reuse ;  /* 0x00000004203f7c23 */ /* 0x100fe20008010805 */
[----:B------:R-:W-:Y:S01]  /*20210*/  FMNMX.FTZ R0, R136, R0, !PT ;  /* 0x0000000088007209 */ /* 0x000fe20007810000 */
[----:B------:R1:W-:Y:S01]  /*20220*/  MUFU.EX2 R141, R3 ;  /* 0x00000003008d7308 */ /* 0x0003e20000000800 */
[----:B------:R-:W-:Y:S01]  /*20230*/  FSEL R8, R8, RZ, P0 ;  /* 0x000000ff08087208 */ /* 0x000fe20000000000 */
[----:B------:R-:W-:Y:S01]  /*20240*/  FFMA.FTZ R24, R24, UR4, -R5 ;  /* 0x0000000418187c23 */ /* 0x000fe20008010805 */
[----:B------:R-:W-:Y:S01]  /*20250*/  FSEL R4, R134, RZ, P1 ;  /* 0x000000ff86047208 */ /* 0x000fe20000800000 */
[----:B------:R-:W3:Y:S01]  /*20260*/  SHFL.BFLY PT, R2, R0, 0x2, 0x1f ;  /* 0x0c401f0000027f89 */ /* 0x000ee200000e0000 */
[----:B--2---:R-:W-:Y:S01]  /*20270*/  FFMA.FTZ R6, R213, UR4, -R7 ;  /* 0x00000004d5067c23 */ /* 0x004fe20008010807 */
[----:B------:R-:W-:Y:S01]  /*20280*/  FFMA.FTZ R9, R231, UR4, -R8 ;  /* 0x00000004e7097c23 */ /* 0x000fe20008010808 */
[--C-:B------:R-:W-:Y:S01]  /*20290*/  FFMA.FTZ R231, R27, UR4, -R5.reuse ;  /* 0x000000041be77c23 */ /* 0x100fe20008010805 */
[----:B------:R-:W-:Y:S02]  /*202a0*/  FADD.FTZ R4, -R4, R138 ;  /* 0x0000008a04047221 */ /* 0x000fe40000010100 */
[----:B------:R2:W-:Y:S01]  /*202b0*/  MUFU.EX2 R235, R6 ;  /* 0x0000000600eb7308 */ /* 0x0005e20000000800 */
[----:B------:R-:W-:Y:S01]  /*202c0*/  FFMA.FTZ R11, R11, UR4, -R5 ;  /* 0x000000040b0b7c23 */ /* 0x000fe20008010805 */
[--C-:B------:R-:W-:Y:S01]  /*202d0*/  FFMA.FTZ R66, R21, UR4, -R7.reuse ;  /* 0x0000000415427c23 */ /* 0x100fe20008010807 */
[----:B------:R-:W-:Y:S01]  /*202e0*/  FFMA.FTZ R212, R209, UR4, -R7 ;  /* 0x00000004d1d47c23 */ /* 0x000fe20008010807 */
[----:B------:R-:W-:Y:S01]  /*202f0*/  FFMA.FTZ R209, R142, UR4, -R8 ;  /* 0x000000048ed17c23 */ /* 0x000fe20008010808 */
[----:B------:R-:W-:Y:S02]  /*20300*/  IMAD.MOV.U32 R12, RZ, RZ, R41 ;  /* 0x000000ffff0c7224 */ /* 0x000fe400078e0029 */
[--C-:B------:R-:W-:Y:S01]  /*20310*/  FFMA.FTZ R213, R36, UR4, -R7.reuse ;  /* 0x0000000424d57c23 */ /* 0x100fe20008010807 */
[----:B------:R-:W-:Y:S02]  /*20320*/  IMAD.MOV.U32 R142, RZ, RZ, R66 ;  /* 0x000000ffff8e7224 */ /* 0x000fe400078e0042 */
[--C-:B-1----:R-:W-:Y:S01]  /*20330*/  FFMA.FTZ R3, R219, UR4, -R8.reuse ;  /* 0x00000004db037c23 */ /* 0x102fe20008010808 */
[----:B------:R-:W-:Y:S01]  /*20340*/  MUFU.EX2 R234, R9 ;  /* 0x0000000900ea7308 */ /* 0x000fe20000000800 */
[--C-:B------:R-:W-:Y:S01]  /*20350*/  FFMA.FTZ R41, R33, UR4, -R8.reuse ;  /* 0x0000000421297c23 */ /* 0x100fe20008010808 */
[--C-:B------:R-:W-:Y:S01]  /*20360*/  FFMA.FTZ R46, R17, UR4, -R8.reuse ;  /* 0x00000004112e7c23 */ /* 0x100fe20008010808 */
[----:B------:R-:W-:Y:S01]  /*20370*/  FFMA.FTZ R43, R16, UR4, -R8 ;  /* 0x00000004102b7c23 */ /* 0x000fe20008010808 */
[----:B------:R-:W-:Y:S01]  /*20380*/  MOV R27, R47 ;  /* 0x0000002f001b7202 */ /* 0x000fe20000000f00 */
[----:B------:R-:W-:Y:S02]  /*20390*/  IMAD.MOV.U32 R39, RZ, RZ, R224 ;  /* 0x000000ffff277224 */ /* 0x000fe400078e00e0 */
[--C-:B------:R-:W-:Y:S01]  /*203a0*/  FFMA.FTZ R211, R211, UR4, -R8.reuse ;  /* 0x00000004d3d37c23 */ /* 0x100fe20008010808 */
[--C-:B------:R-:W-:Y:S02]  /*203b0*/  FFMA.FTZ R208, R208, UR4, -R8.reuse ;  /* 0x00000004d0d07c23 */ /* 0x100fe40008010808 */
[----:B------:R1:W-:Y:S01]  /*203c0*/  MUFU.EX2 R14, R3 ;  /* 0x00000003000e7308 */ /* 0x0003e20000000800 */
[--C-:B--2---:R-:W-:Y:S01]  /*203d0*/  FFMA.FTZ R6, R232, UR4, -R8.reuse ;  /* 0x00000004e8067c23 */ /* 0x104fe20008010808 */
[----:B---3--:R-:W-:Y:S01]  /*203e0*/  FMNMX.FTZ R0, R0, R2, !PT ;  /* 0x0000000200007209 */ /* 0x008fe20007810000 */
[----:B------:R-:W-:Y:S01]  /*203f0*/  FFMA.FTZ R2, R222, UR4, -R7 ;  /* 0x00000004de027c23 */ /* 0x000fe20008010807 */
[--C-:B------:R-:W-:Y:S01]  /*20400*/  FFMA.FTZ R222, R215, UR4, -R5.reuse ;  /* 0x00000004d7de7c23 */ /* 0x100fe20008010805 */
[----:B------:R-:W-:Y:S01]  /*20410*/  FFMA.FTZ R215, R210, UR4, -R5 ;  /* 0x00000004d2d77c23 */ /* 0x000fe20008010805 */
[--C-:B------:R-:W-:Y:S01]  /*20420*/  FFMA.FTZ R138, R143, UR4, -R8.reuse ;  /* 0x000000048f8a7c23 */ /* 0x100fe20008010808 */
[--C-:B------:R-:W-:Y:S01]  /*20430*/  FFMA.FTZ R15, R15, UR4, -R8.reuse ;  /* 0x000000040f0f7c23 */ /* 0x100fe20008010808 */
[--C-:B------:R-:W-:Y:S01]  /*20440*/  FFMA.FTZ R58, R13, UR4, -R7.reuse ;  /* 0x000000040d3a7c23 */ /* 0x100fe20008010807 */
[--C-:B------:R-:W-:Y:S01]  /*20450*/  FFMA.FTZ R61, R29, UR4, -R8.reuse ;  /* 0x000000041d3d7c23 */ /* 0x100fe20008010808 */
[--C-:B------:R-:W-:Y:S01]  /*20460*/  FFMA.FTZ R60, R28, UR4, -R8.reuse ;  /* 0x000000041c3c7c23 */ /* 0x100fe20008010808 */
[--C-:B------:R-:W-:Y:S01]  /*20470*/  FFMA.FTZ R47, R18, UR4, -R8.reuse ;  /* 0x00000004122f7c23 */ /* 0x100fe20008010808 */
[----:B------:R-:W-:Y:S01]  /*20480*/  FFMA.FTZ R232, R25, UR4, -R7 ;  /* 0x0000000419e87c23 */ /* 0x000fe20008010807 */
[----:B------:R-:W-:Y:S02]  /*20490*/  IMAD.MOV.U32 R13, RZ, RZ, R27 ;  /* 0x000000ffff0d7224 */ /* 0x000fe400078e001b */
[--C-:B------:R-:W-:Y:S01]  /*204a0*/  FFMA.FTZ R216, R216, UR4, -R7.reuse ;  /* 0x00000004d8d87c23 */ /* 0x100fe20008010807 */
[--C-:B------:R-:W-:Y:S01]  /*204b0*/  FFMA.FTZ R224, R34, UR4, -R7.reuse ;  /* 0x0000000422e07c23 */ /* 0x100fe20008010807 */
[----:B------:R-:W-:Y:S01]  /*204c0*/  FFMA.FTZ R62, R19, UR4, -R7 ;  /* 0x00000004133e7c23 */ /* 0x000fe20008010807 */
[----:B-1----:R-:W-:Y:S01]  /*204d0*/  FFMA.FTZ R3, R221, UR4, -R5 ;  /* 0x00000004dd037c23 */ /* 0x002fe20008010805 */
[----:B------:R-:W-:Y:S01]  /*204e0*/  MOV R143, R55 ;  /* 0x00000037008f7202 */ /* 0x000fe20000000f00 */
[----:B------:R1:W-:Y:S01]  /*204f0*/  MUFU.EX2 R221, R2 ;  /* 0x0000000200dd7308 */ /* 0x0003e20000000800 */
[----:B------:R-:W-:Y:S01]  /*20500*/  FFMA.FTZ R10, R10, UR4, -R7 ;  /* 0x000000040a0a7c23 */ /* 0x000fe20008010807 */
[----:B------:R-:W-:Y:S01]  /*20510*/  MOV R28, R39 ;  /* 0x00000027001c7202 */ /* 0x000fe20000000f00 */
[----:B------:R-:W-:Y:S07]  /*20520*/  IMAD.MOV.U32 R27, RZ, RZ, R51 ;  /* 0x000000ffff1b7224 */ /* 0x000fee00078e0033 */
[----:B------:R2:W-:Y:S10]  /*20530*/  MUFU.EX2 R219, R3 ;  /* 0x0000000300db7308 */ /* 0x0005f40000000800 */
[----:B------:R-:W-:Y:S01]  /*20540*/  MUFU.EX2 R233, R233 ;  /* 0x000000e900e97308 */ /* 0x000fe20000000800 */
[----:B-1----:R-:W-:Y:S09]  /*20550*/  FFMA.FTZ R2, R220, UR4, -R8 ;  /* 0x00000004dc027c23 */ /* 0x002ff20008010808 */
[----:B------:R1:W-:Y:S01]  /*20560*/  MUFU.EX2 R40, R2 ;  /* 0x0000000200287308 */ /* 0x0003e20000000800 */
[----:B--2---:R-:W2:Y:S09]  /*20570*/  SHFL.BFLY PT, R3, R0, 0x1, 0x1f ;  /* 0x0c201f0000037f89 */ /* 0x004eb200000e0000 */
[----:B------:R3:W-:Y:S10]  /*20580*/  MUFU.EX2 R220, R6 ;  /* 0x0000000600dc7308 */ /* 0x0007f40000000800 */
[----:B------:R-:W-:Y:S01]  /*20590*/  MUFU.EX2 R224, R224 ;  /* 0x000000e000e07308 */ /* 0x000fe20000000800 */
[----:B-1----:R-:W-:Y:S09]  /*205a0*/  FFMA.FTZ R2, R132, UR4, -R5 ;  /* 0x0000000484027c23 */ /* 0x002ff20008010805 */
[----:B------:R1:W-:Y:S01]  /*205b0*/  MUFU.EX2 R236, R2 ;  /* 0x0000000200ec7308 */ /* 0x0003e20000000800 */
[----:B--2---:R-:W-:Y:S02]  /*205c0*/  FMNMX.FTZ R132, R0, R3, !PT ;  /* 0x0000000300847209 */ /* 0x004fe40007810000 */
[----:B------:R-:W-:Y:S02]  /*205d0*/  FSEL R0, R133, RZ, P0 ;  /* 0x000000ff85007208 */ /* 0x000fe40000000000 */
[----:B------:R-:W-:Y:S03]  /*205e0*/  FSETP.NEU.FTZ.AND P0, PT, R132, -INF , PT ;  /* 0xff8000008400780b */ /* 0x000fe60003f1d000 */
[----:B------:R-:W-:Y:S01]  /*205f0*/  FADD.FTZ R3, -R0, R139 ;  /* 0x0000008b00037221 */ /* 0x000fe20000010100 */
[----:B------:R-:W-:Y:S01]  /*20600*/  FSEL R0, R132, RZ, P0 ;  /* 0x000000ff84007208 */ /* 0x000fe20000000000 */
[----:B------:R-:W-:Y:S02]  /*20610*/  MUFU.EX2 R232, R232 ;  /* 0x000000e800e87308 */ /* 0x000fe40000000800 */
[----:B------:R-:W-:Y:S02]  /*20620*/  FMUL.FTZ R3, R3, UR4 ;  /* 0x0000000403037c20 */ /* 0x000fe40008410000 */
[----:B---3--:R-:W-:Y:S01]  /*20630*/  FADD.FTZ R6, -R0, R140 ;  /* 0x0000008c00067221 */ /* 0x008fe20000010100 */
[----:B------:R-:W-:Y:S01]  /*20640*/  FFMA.FTZ R140, R22, UR4, -R5 ;  /* 0x00000004168c7c23 */ /* 0x000fe20008010805 */
[----:B------:R-:W-:Y:S02]  /*20650*/  IMAD.MOV.U32 R22, RZ, RZ, R44 ;  /* 0x000000ffff167224 */ /* 0x000fe400078e002c */
[--C-:B-1----:R-:W-:Y:S01]  /*20660*/  FFMA.FTZ R2, R214, UR4, -R7.reuse ;  /* 0x00000004d6027c23 */ /* 0x102fe20008010807 */
[--C-:B------:R-:W-:Y:S01]  /*20670*/  FFMA.FTZ R214, R38, UR4, -R7.reuse ;  /* 0x0000000426d67c23 */ /* 0x100fe20008010807 */
[----:B------:R-:W-:Y:S01]  /*20680*/  FFMA.FTZ R44, R23, UR4, -R7 ;  /* 0x00000004172c7c23 */ /* 0x000fe20008010807 */
[----:B------:R-:W2:Y:S01]  /*20690*/  LDL.LU R38, [R1+0x2c] ;  /* 0x00002c0001267983 */ /* 0x000ea20000300800 */
[----:B------:R1:W-:Y:S01]  /*206a0*/  MUFU.EX2 R223, R2 ;  /* 0x0000000200df7308 */ /* 0x0003e20000000800 */
[----:B------:R-:W-:Y:S02]  /*206b0*/  MOV R25, R22 ;  /* 0x0000001600197202 */ /* 0x000fe40000000f00 */
[----:B-1----:R-:W-:Y:S05]  /*206c0*/  FSEL R2, R135, RZ, P2 ;  /* 0x000000ff87027208 */ /* 0x002fea0001000000 */
[----:B------:R-:W-:Y:S01]  /*206d0*/  FADD.FTZ R2, -R2, R137 ;  /* 0x0000008902027221 */ /* 0x000fe20000010100 */
[----:B------:R-:W-:Y:S05]  /*206e0*/  FMUL.FTZ R137, R132, UR4 ;  /* 0x0000000484897c20 */ /* 0x000fea0008410000 */
[----:B------:R-:W-:Y:S02]  /*206f0*/  FSEL R137, R137, RZ, P0 ;  /* 0x000000ff89897208 */ /* 0x000fe40000000000 */
[----:B------:R-:W-:Y:S03]  /*20700*/  PLOP3.LUT P0, PT, PT, PT, UP0, 0x80, 0x0 ;  /* 0x000000000000781c */ /* 0x000fe60003f0f008 */
[--C-:B------:R-:W-:Y:S01]  /*20710*/  FFMA.FTZ R0, R230, UR4, -R137.reuse ;  /* 0x00000004e6007c23 */ /* 0x100fe20008010889 */
[----:B------:R-:W-:Y:S01]  /*20720*/  FFMA.FTZ R9, R229, UR4, -R137 ;  /* 0x00000004e5097c23 */ /* 0x000fe20008010889 */
[--C-:B------:R-:W-:Y:S01]  /*20730*/  FFMA.FTZ R229, R35, UR4, -R5.reuse ;  /* 0x0000000423e57c23 */ /* 0x100fe20008010805 */
[----:B------:R-:W-:Y:S01]  /*20740*/  FFMA.FTZ R230, R20, UR4, -R5 ;  /* 0x0000000414e67c23 */ /* 0x000fe20008010805 */
[----:B------:R1:W-:Y:S01]  /*20750*/  MUFU.EX2 R139, R0 ;  /* 0x00000000008b7308 */ /* 0x0003e20000000800 */
[----:B------:R-:W-:Y:S01]  /*20760*/  FFMA.FTZ R5, R218, UR4, -R137 ;  /* 0x00000004da057c23 */ /* 0x000fe20008010889 */
[----:B------:R-:W-:Y:S04]  /*20770*/  IMAD.MOV.U32 R35, RZ, RZ, R48 ;  /* 0x000000ffff237224 */ /* 0x000fe800078e0030 */
[----:B------:R-:W-:Y:S04]  /*20780*/  IMAD.MOV.U32 R29, RZ, RZ, R35 ;  /* 0x000000ffff1d7224 */ /* 0x000fe800078e0023 */
[----:B------:R3:W-:Y:S10]  /*20790*/  MUFU.EX2 R210, R9 ;  /* 0x0000000900d27308 */ /* 0x0007f40000000800 */
[----:B------:R-:W-:Y:S01]  /*207a0*/  MUFU.EX2 R218, R5 ;  /* 0x0000000500da7308 */ /* 0x000fe20000000800 */
[----:B-1----:R-:W-:Y:S09]  /*207b0*/  FFMA.FTZ R0, R217, UR4, -R137 ;  /* 0x00000004d9007c23 */ /* 0x002ff20008010889 */
[----:B------:R1:W-:Y:S01]  /*207c0*/  MUFU.EX2 R217, R0 ;  /* 0x0000000000d97308 */ /* 0x0003e20000000800 */
[----:B---3--:R-:W-:Y:S01]  /*207d0*/  FFMA.FTZ R9, R31, UR4, -R8 ;  /* 0x000000041f097c23 */ /* 0x008fe20008010808 */
[----:B------:R-:W-:Y:S02]  /*207e0*/  IMAD.MOV.U32 R31, RZ, RZ, R67 ;  /* 0x000000ffff1f7224 */ /* 0x000fe400078e0043 */
[----:B------:R-:W-:Y:S06]  /*207f0*/  FMUL.FTZ R8, R6, UR4 ;  /* 0x0000000406087c20 */ /* 0x000fec0008410000 */
[----:B------:R-:W-:Y:S01]  /*20800*/  MUFU.EX2 R229, R229 ;  /* 0x000000e500e57308 */ /* 0x000fe20000000800 */
[----:B-1----:R-:W-:Y:S09]  /*20810*/  FMUL.FTZ R0, R2, UR4 ;  /* 0x0000000402007c20 */ /* 0x002ff20008410000 */
[----:B------:R-:W1:Y:S02]  /*20820*/  MUFU.EX2 R2, R0 ;  /* 0x0000000000027308 */ /* 0x000e640000000800 */
[----:B-1----:R-:W-:Y:S01]  /*20830*/  FMUL.FTZ R64, R2, R144 ;  /* 0x0000009002407220 */ /* 0x002fe20000410000 */
[----:B------:R-:W-:Y:S01]  /*20840*/  FMUL.FTZ R0, R4, UR4 ;  /* 0x0000000404007c20 */ /* 0x000fe20008410000 */
[----:B------:R-:W3:Y:S01]  /*20850*/  LDL.LU R144, [R1+0x34] ;  /* 0x0000340001907983 */ /* 0x000ee20000300800 */
[C---:B------:R-:W-:Y:S01]  /*20860*/  FMUL.FTZ R37, R2.reuse, R157 ;  /* 0x0000009d02257220 */ /* 0x040fe20000410000 */
[C---:B------:R-:W-:Y:S01]  /*20870*/  FMUL.FTZ R65, R2.reuse, R145 ;  /* 0x0000009102417220 */ /* 0x040fe20000410000 */
[C---:B------:R-:W-:Y:S01]  /*20880*/  FMUL.FTZ R48, R2.reuse, R152 ;  /* 0x0000009802307220 */ /* 0x040fe20000410000 */
[C---:B------:R-:W-:Y:S02]  /*20890*/  FMUL.FTZ R4, R2.reuse, R172 ;  /* 0x000000ac02047220 */ /* 0x040fe40000410000 */
        /* <DEDUP_REMOVED lines=80> */
[----:B------:R-:W-:Y:S01]  /*20da0*/  MUFU.EX2 R167, R216 ;  /* 0x000000d800a77308 */ /* 0x000fe20000000800 */
[----:B------:R-:W-:Y:S02]  /*20db0*/  IMAD.MOV.U32 R169, RZ, RZ, R15 ;  /* 0x000000ffffa97224 */ /* 0x000fe400078e000f */
[----:B------:R-:W-:Y:S02]  /*20dc0*/  IMAD.MOV.U32 R161, RZ, RZ, R44 ;  /* 0x000000ffffa17224 */ /* 0x000fe400078e002c */
[----:B------:R-:W-:Y:S01]  /*20dd0*/  FFMA.FTZ R159, R159, UR4, -R137 ;  /* 0x000000049f9f7c23 */ /* 0x000fe20008010889 */
[----:B------:R-:W-:Y:S02]  /*20de0*/  IMAD.MOV.U32 R173, RZ, RZ, R28 ;  /* 0x000000ffffad7224 */ /* 0x000fe400078e001c */
[----:B------:R-:W-:Y:S02]  /*20df0*/  IMAD.MOV.U32 R175, RZ, RZ, R161 ;  /* 0x000000ffffaf7224 */ /* 0x000fe400078e00a1 */
[----:B------:R-:W-:Y:S02]  /*20e00*/  IMAD.MOV.U32 R161, RZ, RZ, R60 ;  /* 0x000000ffffa17224 */ /* 0x000fe400078e003c */
[----:B------:R-:W-:Y:S02]  /*20e10*/  IMAD.MOV.U32 R170, RZ, RZ, R46 ;  /* 0x000000ffffaa7224 */ /* 0x000fe400078e002e */
[----:B------:R-:W-:Y:S02]  /*20e20*/  IMAD.MOV.U32 R154, RZ, RZ, R62 ;  /* 0x000000ffff9a7224 */ /* 0x000fe400078e003e */
[----:B--2---:R-:W-:Y:S01]  /*20e30*/  FFMA.FTZ R152, R2, R38, R26 ;  /* 0x0000002602987223 */ /* 0x004fe2000001001a */
[----:B------:R-:W-:Y:S01]  /*20e40*/  FMUL.FTZ R38, R0, R158 ;  /* 0x0000009e00267220 */ /* 0x000fe20000410000 */
[----:B------:R-:W1:Y:S01]  /*20e50*/  MUFU.EX2 R2, R3 ;  /* 0x0000000300027308 */ /* 0x000e620000000800 */
[----:B------:R-:W-:Y:S01]  /*20e60*/  IMAD.MOV.U32 R158, RZ, RZ, R140 ;  /* 0x000000ffff9e7224 */ /* 0x000fe200078e008c */
[----:B------:R-:W-:Y:S01]  /*20e70*/  F2FP.F16.F32.PACK_AB R140, R219, R26 ;  /* 0x0000001adb8c723e */ /* 0x000fe200000000ff */
[C---:B-1----:R-:W-:Y:S01]  /*20e80*/  FMUL.FTZ R25, R2.reuse, R197 ;  /* 0x000000c502197220 */ /* 0x042fe20000410000 */
[C---:B------:R-:W-:Y:S01]  /*20e90*/  FMUL.FTZ R45, R2.reuse, R185 ;  /* 0x000000b9022d7220 */ /* 0x040fe20000410000 */
[----:B------:R-:W-:Y:S01]  /*20ea0*/  MOV R197, R40 ;  /* 0x0000002800c57202 */ /* 0x000fe20000000f00 */
[----:B------:R-:W-:Y:S02]  /*20eb0*/  IMAD.MOV.U32 R185, RZ, RZ, R148 ;  /* 0x000000ffffb97224 */ /* 0x000fe400078e0094 */
[C---:B------:R-:W-:Y:S01]  /*20ec0*/  FMUL.FTZ R40, R2.reuse, R188 ;  /* 0x000000bc02287220 */ /* 0x040fe20000410000 */
[----:B------:R-:W-:Y:S01]  /*20ed0*/  MOV R188, R160 ;  /* 0x000000a000bc7202 */ /* 0x000fe20000000f00 */
[C---:B------:R-:W-:Y:S01]  /*20ee0*/  FMUL.FTZ R56, R2.reuse, R180 ;  /* 0x000000b402387220 */ /* 0x040fe20000410000 */
[----:B------:R-:W-:Y:S01]  /*20ef0*/  MOV R160, R168 ;  /* 0x000000a800a07202 */ /* 0x000fe20000000f00 */
[----:B------:R-:W-:Y:S01]  /*20f00*/  IMAD.MOV.U32 R168, RZ, RZ, R142 ;  /* 0x000000ffffa87224 */ /* 0x000fe200078e008e */
[----:B------:R-:W-:Y:S01]  /*20f10*/  MOV R180, R143 ;  /* 0x0000008f00b47202 */ /* 0x000fe20000000f00 */
[----:B------:R-:W-:Y:S01]  /*20f20*/  FMUL.FTZ R24, R2, R196 ;  /* 0x000000c402187220 */ /* 0x000fe20000410000 */
[----:B------:R-:W-:Y:S01]  /*20f30*/  F2FP.F16.F32.PACK_AB R142, R236, R185 ;  /* 0x000000b9ec8e723e */ /* 0x000fe200000000ff */
[----:B------:R-:W-:Y:S01]  /*20f40*/  IMAD.MOV.U32 R196, RZ, RZ, R149 ;  /* 0x000000ffffc47224 */ /* 0x000fe200078e0095 */
[----:B------:R-:W-:Y:S01]  /*20f50*/  F2FP.F16.F32.PACK_AB R143, R235, R223 ;  /* 0x000000dfeb8f723e */ /* 0x000fe200000000ff */
[C---:B------:R-:W-:Y:S01]  /*20f60*/  FMUL.FTZ R9, R2.reuse, R205 ;  /* 0x000000cd02097220 */ /* 0x040fe20000410000 */
[----:B------:R-:W-:Y:S01]  /*20f70*/  MOV R148, R61 ;  /* 0x0000003d00947202 */ /* 0x000fe20000000f00 */
[C---:B------:R-:W-:Y:S01]  /*20f80*/  FMUL.FTZ R12, R2.reuse, R200 ;  /* 0x000000c8020c7220 */ /* 0x040fe20000410000 */
[----:B------:R-:W-:Y:S01]  /*20f90*/  MOV R3, R156 ;  /* 0x0000009c00037202 */ /* 0x000fe20000000f00 */
[C---:B------:R-:W-:Y:S01]  /*20fa0*/  FMUL.FTZ R13, R2.reuse, R201 ;  /* 0x000000c9020d7220 */ /* 0x040fe20000410000 */
[----:B------:R-:W-:Y:S01]  /*20fb0*/  MOV R162, R148 ;  /* 0x0000009400a27202 */ /* 0x000fe20000000f00 */
[C---:B------:R-:W-:Y:S01]  /*20fc0*/  FMUL.FTZ R44, R2.reuse, R184 ;  /* 0x000000b8022c7220 */ /* 0x040fe20000410000 */
[----:B------:R-:W-:Y:S01]  /*20fd0*/  F2FP.F16.F32.PACK_AB R148, R197, R14 ;  /* 0x0000000ec594723e */ /* 0x000fe200000000ff */
[----:B------:R-:W-:Y:S01]  /*20fe0*/  FMUL.FTZ R57, R2, R181 ;  /* 0x000000b502397220 */ /* 0x000fe20000410000 */
[----:B------:R-:W-:Y:S01]  /*20ff0*/  F2FP.F16.F32.PACK_AB R149, R210, R139 ;  /* 0x0000008bd295723e */ /* 0x000fe200000000ff */
[----:B------:R-:W-:Y:S01]  /*21000*/  IMAD.MOV.U32 R181, RZ, RZ, R30 ;  /* 0x000000ffffb57224 */ /* 0x000fe200078e001e */
[----:B------:R-:W-:Y:S01]  /*21010*/  MOV R205, R27 ;  /* 0x0000001b00cd7202 */ /* 0x000fe20000000f00 */
[C---:B------:R-:W-:Y:S01]  /*21020*/  FMUL.FTZ R28, R2.reuse, R192 ;  /* 0x000000c0021c7220 */ /* 0x040fe20000410000 */
[----:B------:R-:W-:Y:S01]  /*21030*/  MOV R184, R31 ;  /* 0x0000001f00b87202 */ /* 0x000fe20000000f00 */
[C---:B------:R-:W-:Y:S01]  /*21040*/  FMUL.FTZ R29, R2.reuse, R193 ;  /* 0x000000c1021d7220 */ /* 0x040fe20000410000 */
[C---:B------:R-:W-:Y:S01]  /*21050*/  FMUL.FTZ R60, R2.reuse, R176 ;  /* 0x000000b0023c7220 */ /* 0x040fe20000410000 */
        /* <DEDUP_REMOVED lines=20> */
[----:B------:R-:W-:Y:S01]  /*211a0*/  MOV R200, R174 ;  /* 0x000000ae00c87202 */ /* 0x000fe20000000f00 */
[C---:B------:R-:W-:Y:S01]  /*211b0*/  FMUL.FTZ R120, R2.reuse, R120 ;  /* 0x0000007802787220 */ /* 0x040fe20000410000 */
[C---:B------:R-:W-:Y:S01]  /*211c0*/  FMUL.FTZ R121, R2.reuse, R121 ;  /* 0x0000007902797220 */ /* 0x040fe20000410000 */
[C---:B------:R-:W-:Y:S01]  /*211d0*/  FMUL.FTZ R124, R2.reuse, R124 ;  /* 0x0000007c027c7220 */ /* 0x040fe20000410000 */
[----:B------:R-:W-:Y:S01]  /*211e0*/  FMUL.FTZ R125, R2, R125 ;  /* 0x0000007d027d7220 */ /* 0x000fe20000410000 */
[----:B------:R-:W-:Y:S01]  /*211f0*/  IMAD.MOV.U32 R201, RZ, RZ, R165 ;  /* 0x000000ffffc97224 */ /* 0x000fe200078e00a5 */
[----:B------:R-:W-:Y:S01]  /*21200*/  MUFU.EX2 R173, R215 ;  /* 0x000000d700ad7308 */ /* 0x000fe20000000800 */
[----:B------:R-:W-:Y:S09]  /*21210*/  FFMA.FTZ R160, R160, UR4, -R137 ;  /* 0x00000004a0a07c23 */ /* 0x000ff20008010889 */
[----:B------:R-:W-:Y:S10]  /*21220*/  MUFU.EX2 R165, R222 ;  /* 0x000000de00a57308 */ /* 0x000ff40000000800 */
[----:B------:R-:W-:Y:S10]  /*21230*/  MUFU.EX2 R174, R212 ;  /* 0x000000d400ae7308 */ /* 0x000ff40000000800 */
[----:B------:R-:W-:Y:S01]  /*21240*/  MUFU.EX2 R177, R214 ;  /* 0x000000d600b17308 */ /* 0x000fe20000000800 */
[----:B---3--:R-:W-:Y:S01]  /*21250*/  FFMA.FTZ R157, R0, R144, R141 ;  /* 0x00000090009d7223 */ /* 0x008fe2000001008d */
[----:B------:R-:W-:Y:S01]  /*21260*/  F2FP.F16.F32.PACK_AB R141, R221, R141 ;  /* 0x0000008ddd8d723e */ /* 0x000fe200000000ff */
[----:B------:R-:W1:Y:S07]  /*21270*/  LDSM.16.MT88.4 R144, [R225+0xc000] ;  /* 0x00c00000e190783b */ /* 0x000e6e0000004200 */
[----:B------:R2:W3:Y:S10]  /*21280*/  MUFU.EX2 R0, R8 ;  /* 0x0000000800007308 */ /* 0x0004f40000000800 */
[----:B------:R-:W-:Y:S10]  /*21290*/  MUFU.EX2 R161, R161 ;  /* 0x000000a100a17308 */ /* 0x000ff40000000800 */
[----:B------:R-:W-:Y:S01]  /*212a0*/  MUFU.EX2 R162, R162 ;  /* 0x000000a200a27308 */ /* 0x000fe20000000800 */
[C---:B--2---:R-:W-:Y:S01]  /*212b0*/  FMUL.FTZ R8, R2.reuse, R204 ;  /* 0x000000cc02087220 */ /* 0x044fe20000410000 */
[----:B------:R-:W-:Y:S02]  /*212c0*/  IMAD.MOV.U32 R204, RZ, RZ, R11 ;  /* 0x000000ffffcc7224 */ /* 0x000fe400078e000b */
[----:B----4-:R-:W-:Y:S01]  /*212d0*/  FFMA.FTZ R156, R2, R150, R14 ;  /* 0x00000096029c7223 */ /* 0x010fe2000001000e */
[----:B------:R-:W-:Y:S01]  /*212e0*/  F2FP.F16.F32.PACK_AB R150, R234, R220 ;  /* 0x000000dcea96723e */ /* 0x000fe200000000ff */
        /* <DEDUP_REMOVED lines=14> */
[----:B------:R2:W-:Y:S01]  /*213d0*/  MUFU.EX2 R182, R213 ;  /* 0x000000d500b67308 */ /* 0x0005e20000000800 */
[C---:B------:R-:W-:Y:S01]  /*213e0*/  FMUL.FTZ R62, R0.reuse, R178 ;  /* 0x000000b2003e7220 */ /* 0x040fe20000410000 */
[-C--:B-1----:R-:W-:Y:S05]  /*213f0*/  HMMA.16816.F32 R4, R140, R144.reuse, R4 ;  /* 0x000000908c04723c */ /* 0x082fea0000001804 */
[C---:B------:R-:W-:Y:S01]  /*21400*/  FMUL.FTZ R63, R0.reuse, R179 ;  /* 0x000000b3003f7220 */ /* 0x040fe20000410000 */
[C---:B------:R-:W-:Y:S02]  /*21410*/  HMMA.16816.F32 R8, R148.reuse, R144, R8 ;  /* 0x000000909408723c */ /* 0x040fe40000001808 */
[----:B------:R1:W-:Y:S03]  /*21420*/  MUFU.EX2 R179, R138 ;  /* 0x0000008a00b37308 */ /* 0x0003e60000000800 */
[C---:B------:R-:W-:Y:S01]  /*21430*/  FMUL.FTZ R74, R0.reuse, R74 ;  /* 0x0000004a004a7220 */ /* 0x040fe20000410000 */
[-C--:B------:R-:W-:Y:S01]  /*21440*/  HMMA.16816.F32 R12, R148, R146.reuse, R12 ;  /* 0x00000092940c723c */ /* 0x080fe2000000180c */
[----:B--2---:R-:W-:Y:S05]  /*21450*/  LDSM.16.MT88.4 R212, [R225+0xf800] ;  /* 0x00f80000e1d4783b */ /* 0x004fea0000004200 */
[----:B------:R-:W-:Y:S01]  /*21460*/  MUFU.EX2 R176, R176 ;  /* 0x000000b000b07308 */ /* 0x000fe20000000800 */
[C---:B------:R-:W-:Y:S01]  /*21470*/  FMUL.FTZ R75, R0.reuse, R75 ;  /* 0x0000004b004b7220 */ /* 0x040fe20000410000 */
[C---:B------:R-:W-:Y:S01]  /*21480*/  HMMA.16816.F32 R16, R140.reuse, R146, R16 ;  /* 0x000000928c10723c */ /* 0x040fe20000001810 */
[----:B------:R-:W2:Y:S03]  /*21490*/  LDSM.16.MT88.4 R144, [R226+0xc000] ;  /* 0x00c00000e290783b */ /* 0x000ea60000004200 */
[C---:B------:R-:W-:Y:S01]  /*214a0*/  FMUL.FTZ R78, R0.reuse, R78 ;  /* 0x0000004e004e7220 */ /* 0x040fe20000410000 */
[C---:B------:R-:W-:Y:S01]  /*214b0*/  FMUL.FTZ R79, R0.reuse, R79 ;  /* 0x0000004f004f7220 */ /* 0x040fe20000410000 */
[C---:B------:R-:W-:Y:S02]  /*214c0*/  FMUL.FTZ R90, R0.reuse, R90 ;  /* 0x0000005a005a7220 */ /* 0x040fe40000410000 */
[----:B------:R-:W3:Y:S03]  /*214d0*/  MUFU.EX2 R201, R201 ;  /* 0x000000c900c97308 */ /* 0x000ee60000000800 */
[C---:B------:R-:W-:Y:S01]  /*214e0*/  FMUL.FTZ R91, R0.reuse, R91 ;  /* 0x0000005b005b7220 */ /* 0x040fe20000410000 */
[C---:B------:R-:W-:Y:S01]  /*214f0*/  FMUL.FTZ R94, R0.reuse, R94 ;  /* 0x0000005e005e7220 */ /* 0x040fe20000410000 */
[----:B-1----:R-:W4:Y:S01]  /*21500*/  LDL.LU R138, [R1+0x38] ;  /* 0x00003800018a7983 */ /* 0x002f220000300800 */
        /* <DEDUP_REMOVED lines=9> */
[----:B------:R-:W-:Y:S01]  /*215a0*/  FFMA.FTZ R178, R192, UR4, -R137 ;  /* 0x00000004c0b27c23 */ /* 0x000fe20008010889 */
[----:B------:R-:W-:Y:S01]  /*215b0*/  MOV R207, R180 ;  /* 0x000000b400cf7202 */ /* 0x000fe20000000f00 */
[----:B------:R-:W-:Y:S01]  /*215c0*/  IMAD.MOV.U32 R2, RZ, RZ, R181 ;  /* 0x000000ffff027224 */ /* 0x000fe200078e00b5 */
[----:B------:R-:W-:Y:S01]  /*215d0*/  MOV R180, R175 ;  /* 0x000000af00b47202 */ /* 0x000fe20000000f00 */
[----:B------:R-:W-:Y:S01]  /*215e0*/  IMAD.MOV.U32 R206, RZ, RZ, R184 ;  /* 0x000000ffffce7224 */ /* 0x000fe200078e00b8 */
[----:B------:R-:W-:Y:S01]  /*215f0*/  MUFU.EX2 R175, R208 ;  /* 0x000000d000af7308 */ /* 0x000fe20000000800 */
[----:B------:R-:W-:Y:S01]  /*21600*/  FFMA.FTZ R2, R2, UR4, -R137 ;  /* 0x0000000402027c23 */ /* 0x000fe20008010889 */
[----:B------:R-:W-:Y:S01]  /*21610*/  IMAD.MOV.U32 R184, RZ, RZ, R188 ;  /* 0x000000ffffb87224 */ /* 0x000fe200078e00bc */
[----:B------:R-:W-:Y:S01]  /*21620*/  MOV R181, R189 ;  /* 0x000000bd00b57202 */ /* 0x000fe20000000f00 */
[----:B------:R-:W-:Y:S01]  /*21630*/  IMAD.MOV.U32 R189, RZ, RZ, R200 ;  /* 0x000000ffffbd7224 */ /* 0x000fe200078e00c8 */
[----:B------:R-:W-:Y:S01]  /*21640*/  MOV R200, R153 ;  /* 0x0000009900c87202 */ /* 0x000fe20000000f00 */
[----:B------:R-:W-:Y:S01]  /*21650*/  IMAD.MOV.U32 R202, RZ, RZ, R207 ;  /* 0x000000ffffca7224 */ /* 0x000fe200078e00cf */
[----:B------:R-:W-:Y:S03]  /*21660*/  MOV R153, R231 ;  /* 0x000000e700997202 */ /* 0x000fe60000000f00 */
[----:B------:R-:W-:Y:S01]  /*21670*/  MUFU.EX2 R198, R178 ;  /* 0x000000b200c67308 */ /* 0x000fe20000000800 */
[----:B------:R-:W-:Y:S01]  /*21680*/  MOV R207, R206 ;  /* 0x000000ce00cf7202 */ /* 0x000fe20000000f00 */
[----:B------:R-:W-:Y:S01]  /*21690*/  IMAD.MOV.U32 R206, RZ, RZ, R181 ;  /* 0x000000ffffce7224 */ /* 0x000fe200078e00b5 */
[----:B------:R-:W-:Y:S01]  /*216a0*/  MOV R188, R196 ;  /* 0x000000c400bc7202 */ /* 0x000fe20000000f00 */
[----:B------:R-:W-:Y:S02]  /*216b0*/  IMAD.MOV.U32 R196, RZ, RZ, R3 ;  /* 0x000000ffffc47224 */ /* 0x000fe400078e0003 */
[----:B------:R-:W-:Y:S04]  /*216c0*/  IMAD.MOV.U32 R3, RZ, RZ, R172 ;  /* 0x000000ffff037224 */ /* 0x000fe800078e00ac */
[----:B------:R-:W-:Y:S01]  /*216d0*/  MUFU.EX2 R172, R211 ;  /* 0x000000d300ac7308 */ /* 0x000fe20000000800 */
[-C--:B--2---:R-:W-:Y:S03]  /*216e0*/  HMMA.16816.F32 R20, R140, R144.reuse, R20 ;  /* 0x000000908c14723c */ /* 0x084fe60000001814 */
[--C-:B------:R-:W-:Y:S01]  /*216f0*/  FFMA.FTZ R3, R3, UR4, -R137.reuse ;  /* 0x0000000403037c23 */ /* 0x100fe20008010889 */
[----:B------:R-:W-:Y:S01]  /*21700*/  MOV R181, R196 ;  /* 0x000000c400b57202 */ /* 0x000fe20000000f00 */
[----:B------:R-:W-:Y:S01]  /*21710*/  IMAD.MOV.U32 R196, RZ, RZ, R200 ;  /* 0x000000ffffc47224 */ /* 0x000fe200078e00c8 */
[C---:B------:R-:W-:Y:S03]  /*21720*/  HMMA.16816.F32 R24, R148.reuse, R144, R24 ;  /* 0x000000909418723c */ /* 0x040fe60000001818 */
[----:B------:R-:W-:Y:S02]  /*21730*/  MUFU.EX2 R231, R209 ;  /* 0x000000d100e77308 */ /* 0x000fe40000000800 */
[----:B------:R-:W-:Y:S01]  /*21740*/  MOV R200, R205 ;  /* 0x000000cd00c87202 */ /* 0x000fe20000000f00 */
[-C--:B------:R-:W-:Y:S07]  /*21750*/  HMMA.16816.F32 R28, R148, R146.reuse, R28 ;  /* 0x00000092941c723c */ /* 0x080fee000000181c */
[----:B------:R-:W-:Y:S01]  /*21760*/  MUFU.EX2 R192, R153 ;  /* 0x0000009900c07308 */ /* 0x000fe20000000800 */
[----:B------:R-:W-:Y:S01]  /*21770*/  IMAD.MOV.U32 R205, RZ, RZ, R204 ;  /* 0x000000ffffcd7224 */ /* 0x000fe200078e00cc */
[C---:B------:R-:W-:Y:S01]  /*21780*/  HMMA.16816.F32 R32, R140.reuse, R146, R32 ;  /* 0x000000928c20723c */ /* 0x040fe20000001820 */
[----:B------:R-:W1:Y:S07]  /*21790*/  LDSM.16.MT88.4 R144, [R228+0xc000] ;  /* 0x00c00000e490783b */ /* 0x000e6e0000004200 */
[----:B------:R-:W-:Y:S03]  /*217a0*/  MUFU.EX2 R194, R3 ;  /* 0x0000000300c27308 */ /* 0x000fe60000000800 */
[----:B------:R-:W-:Y:S01]  /*217b0*/  MOV R204, R163 ;  /* 0x000000a300cc7202 */ /* 0x000fe20000000f00 */
[----:B------:R-:W-:Y:S01]  /*217c0*/  IMAD.MOV.U32 R163, RZ, RZ, R166 ;  /* 0x000000ffffa37224 */ /* 0x000fe200078e00a6 */
[----:B------:R-:W-:Y:S01]  /*217d0*/  MOV R166, R171 ;  /* 0x000000ab00a67202 */ /* 0x000fe20000000f00 */
[----:B------:R-:W-:Y:S01]  /*217e0*/  IMAD.MOV.U32 R171, RZ, RZ, R170 ;  /* 0x000000ffffab7224 */ /* 0x000fe200078e00aa */
[----:B------:R-:W-:Y:S03]  /*217f0*/  MOV R170, R164 ;  /* 0x000000a400aa7202 */ /* 0x000fe60000000f00 */
[----:B------:R-:W-:Y:S10]  /*21800*/  MUFU.EX2 R195, R188 ;  /* 0x000000bc00c37308 */ /* 0x000ff40000000800 */
[----:B------:R2:W-:Y:S02]  /*21810*/  MUFU.EX2 R164, R2 ;  /* 0x0000000200a47308 */ /* 0x0005e40000000800 */
[--C-:B--2---:R-:W-:Y:S01]  /*21820*/  FFMA.FTZ R2, R207, UR4, -R137.reuse ;  /* 0x00000004cf027c23 */ /* 0x104fe20008010889 */
[----:B------:R-:W-:Y:S01]  /*21830*/  IMAD.MOV.U32 R207, RZ, RZ, R206 ;  /* 0x000000ffffcf7224 */ /* 0x000fe200078e00ce */
[----:B------:R-:W-:Y:S01]  /*21840*/  MOV R206, R196 ;  /* 0x000000c400ce7202 */ /* 0x000fe20000000f00 */
[-C--:B-1----:R-:W-:Y:S03]  /*21850*/  HMMA.16816.F32 R36, R140, R144.reuse, R36 ;  /* 0x000000908c24723c */ /* 0x082fe60000001824 */
[----:B------:R-:W-:Y:S01]  /*21860*/  IMAD.MOV.U32 R196, RZ, RZ, R200 ;  /* 0x000000ffffc47224 */ /* 0x000fe200078e00c8 */
[----:B------:R-:W-:Y:S01]  /*21870*/  MOV R200, R205 ;  /* 0x000000cd00c87202 */ /* 0x000fe20000000f00 */
[----:B------:R-:W-:Y:S01]  /*21880*/  IMAD.MOV.U32 R205, RZ, RZ, R204 ;  /* 0x000000ffffcd7224 */ /* 0x000fe200078e00cc */
[C---:B------:R-:W-:Y:S02]  /*21890*/  HMMA.16816.F32 R40, R148.reuse, R144, R40 ;  /* 0x000000909428723c */ /* 0x040fe40000001828 */
[----:B------:R-:W-:Y:S03]  /*218a0*/  MUFU.EX2 R199, R200 ;  /* 0x000000c800c77308 */ /* 0x000fe60000000800 */
[----:B------:R-:W-:Y:S01]  /*218b0*/  MOV R204, R163 ;  /* 0x000000a300cc7202 */ /* 0x000fe20000000f00 */
[-C--:B------:R-:W-:Y:S06]  /*218c0*/  HMMA.16816.F32 R44, R148, R146.reuse, R44 ;  /* 0x00000092942c723c */ /* 0x080fec000000182c */
[----:B------:R-:W-:Y:S01]  /*218d0*/  MUFU.EX2 R200, R170 ;  /* 0x000000aa00c87308 */ /* 0x000fe20000000800 */
[----:B------:R-:W-:Y:S01]  /*218e0*/  IMAD.MOV.U32 R163, RZ, RZ, R166 ;  /* 0x000000ffffa37224 */ /* 0x000fe200078e00a6 */
[C---:B------:R-:W-:Y:S01]  /*218f0*/  HMMA.16816.F32 R48, R140.reuse, R146, R48 ;  /* 0x000000928c30723c */ /* 0x040fe20000001830 */
[----:B------:R-:W1:Y:S07]  /*21900*/  LDSM.16.MT88.4 R144, [R227+0xc000] ;  /* 0x00c00000e390783b */ /* 0x000e6e0000004200 */
[----:B------:R2:W-:Y:S03]  /*21910*/  MUFU.EX2 R166, R2 ;  /* 0x0000000200a67308 */ /* 0x0005e60000000800 */
[--C-:B--2---:R-:W-:Y:S07]  /*21920*/  FFMA.FTZ R2, R202, UR4, -R137.reuse ;  /* 0x00000004ca027c23 */ /* 0x104fee0008010889 */
[----:B------:R-:W-:Y:S10]  /*21930*/  MUFU.EX2 R202, R205 ;  /* 0x000000cd00ca7308 */ /* 0x000ff40000000800 */
[----:B------:R2:W-:Y:S01]  /*21940*/  MUFU.EX2 R183, R2 ;  /* 0x0000000200b77308 */ /* 0x0005e20000000800 */
[-C--:B-1----:R-:W-:Y:S06]  /*21950*/  HMMA.16816.F32 R52, R140, R144.reuse, R52 ;  /* 0x000000908c34723c */ /* 0x082fec0000001834 */
[C---:B------:R-:W-:Y:S05]  /*21960*/  HMMA.16816.F32 R56, R148.reuse, R144, R56 ;  /* 0x000000909438723c */ /* 0x040fea0000001838 */
[--C-:B--2---:R-:W-:Y:S01]  /*21970*/  FFMA.FTZ R2, R207, UR4, -R137.reuse ;  /* 0x00000004cf027c23 */ /* 0x104fe20008010889 */
[-C--:B------:R-:W-:Y:S05]  /*21980*/  HMMA.16816.F32 R60, R148, R146.reuse, R60 ;  /* 0x00000092943c723c */ /* 0x080fea000000183c */
[----:B------:R-:W-:Y:S01]  /*21990*/  MOV R207, R196 ;  /* 0x000000c400cf7202 */ /* 0x000fe20000000f00 */
[C---:B------:R-:W-:Y:S01]  /*219a0*/  HMMA.16816.F32 R64, R140.reuse, R146, R64 ;  /* 0x000000928c40723c */ /* 0x040fe20000001840 */
[----:B------:R-:W1:Y:S04]  /*219b0*/  LDSM.16.MT88.4 R144, [R225+0xe000] ;  /* 0x00e00000e190783b */ /* 0x000e680000004200 */
[----:B------:R-:W-:Y:S01]  /*219c0*/  IMAD.MOV.U32 R196, RZ, RZ, R168 ;  /* 0x000000ffffc47224 */ /* 0x000fe200078e00a8 */
[----:B------:R-:W-:Y:S02]  /*219d0*/  MOV R168, R230 ;  /* 0x000000e600a87202 */ /* 0x000fe40000000f00 */
[----:B------:R2:W-:Y:S10]  /*219e0*/  MUFU.EX2 R230, R2 ;  /* 0x0000000200e67308 */ /* 0x0005f40000000800 */
[----:B------:R-:W-:Y:S01]  /*219f0*/  MUFU.EX2 R168, R168 ;  /* 0x000000a800a87308 */ /* 0x000fe20000000800 */
[--C-:B--2---:R-:W-:Y:S01]  /*21a00*/  FFMA.FTZ R2, R181, UR4, -R137.reuse ;  /* 0x00000004b5027c23 */ /* 0x104fe20008010889 */
[----:B------:R-:W-:Y:S01]  /*21a10*/  MOV R181, R180 ;  /* 0x000000b400b57202 */ /* 0x000fe20000000f00 */
[----:B------:R-:W-:Y:S01]  /*21a20*/  FFMA.FTZ R180, R136, UR4, -R137 ;  /* 0x0000000488b47c23 */ /* 0x000fe20008010889 */
[----:B------:R-:W-:Y:S06]  /*21a30*/  FADD.FTZ R136, R219, R152 ;  /* 0x00000098db887221 */ /* 0x000fec0000010000 */
[----:B------:R-:W2:Y:S10]  /*21a40*/  MUFU.EX2 R190, R181 ;  /* 0x000000b500be7308 */ /* 0x000eb40000000800 */
[----:B------:R-:W-:Y:S01]  /*21a50*/  MUFU.EX2 R181, R189 ;  /* 0x000000bd00b57308 */ /* 0x000fe20000000800 */
[-C--:B-1----:R-:W-:Y:S09]  /*21a60*/  HMMA.16816.F32 R68, R140, R144.reuse, R68 ;  /* 0x000000908c44723c */ /* 0x082ff20000001844 */
[----:B------:R-:W-:Y:S01]  /*21a70*/  MUFU.EX2 R189, R193 ;  /* 0x000000c100bd7308 */ /* 0x000fe20000000800 */
[C---:B------:R-:W-:Y:S06]  /*21a80*/  HMMA.16816.F32 R72, R148.reuse, R144, R72 ;  /* 0x000000909448723c */ /* 0x040fec0000001848 */
[-C--:B------:R-:W-:Y:S03]  /*21a90*/  HMMA.16816.F32 R76, R148, R146.reuse, R76 ;  /* 0x00000092944c723c */ /* 0x080fe6000000184c */
[----:B------:R1:W-:Y:S03]  /*21aa0*/  MUFU.EX2 R193, R2 ;  /* 0x0000000200c17308 */ /* 0x0003e60000000800 */
[C---:B------:R-:W-:Y:S01]  /*21ab0*/  HMMA.16816.F32 R80, R140.reuse, R146, R80 ;  /* 0x000000928c50723c */ /* 0x040fe20000001850 */
[----:B------:R-:W3:Y:S04]  /*21ac0*/  LDSM.16.MT88.4 R144, [R226+0xe000] ;  /* 0x00e00000e290783b */ /* 0x000ee80000004200 */
[----:B-1----:R-:W-:Y:S06]  /*21ad0*/  FADD.FTZ R2, R221, R157 ;  /* 0x0000009ddd027221 */ /* 0x002fec0000010000 */
[----:B------:R-:W-:Y:S01]  /*21ae0*/  FADD.FTZ R157, R223, R2 ;  /* 0x00000002df9d7221 */ /* 0x000fe20000010000 */
[-C--:B---3--:R-:W-:Y:S06]  /*21af0*/  HMMA.16816.F32 R84, R140, R144.reuse, R84 ;  /* 0x000000908c54723c */ /* 0x088fec0000001854 */
[C---:B------:R-:W-:Y:S06]  /*21b00*/  HMMA.16816.F32 R88, R148.reuse, R144, R88 ;  /* 0x000000909458723c */ /* 0x040fec0000001858 */
[-C--:B------:R-:W-:Y:S06]  /*21b10*/  HMMA.16816.F32 R92, R148, R146.reuse, R92 ;  /* 0x00000092945c723c */ /* 0x080fec000000185c */
[C---:B------:R-:W-:Y:S01]  /*21b20*/  HMMA.16816.F32 R96, R140.reuse, R146, R96 ;  /* 0x000000928c60723c */ /* 0x040fe20000001860 */
[----:B------:R-:W1:Y:S04]  /*21b30*/  LDSM.16.MT88.4 R144, [R228+0xe000] ;  /* 0x00e00000e490783b */ /* 0x000e680000004200 */
[----:B----4-:R-:W-:Y:S01]  /*21b40*/  FFMA.FTZ R139, R0, R138, R139 ;  /* 0x0000008a008b7223 */ /* 0x010fe2000001008b */
[--C-:B------:R-:W-:Y:S01]  /*21b50*/  FFMA.FTZ R138, R207, UR4, -R137.reuse ;  /* 0x00000004cf8a7c23 */ /* 0x100fe20008010889 */
[----:B------:R-:W-:Y:S01]  /*21b60*/  FFMA.FTZ R0, R184, UR4, -R137 ;  /* 0x00000004b8007c23 */ /* 0x000fe20008010889 */
[----:B------:R-:W-:Y:S03]  /*21b70*/  F2FP.F16.F32.PACK_AB R137, R201, R224 ;  /* 0x000000e0c989723e */ /* 0x000fe600000000ff */
[----:B------:R-:W-:Y:S01]  /*21b80*/  FADD.FTZ R3, R210, R139 ;  /* 0x0000008bd2037221 */ /* 0x000fe20000010000 */
[----:B--2---:R-:W-:Y:S01]  /*21b90*/  F2FP.F16.F32.PACK_AB R139, R190, R232 ;  /* 0x000000e8be8b723e */ /* 0x004fe200000000ff */
[----:B------:R-:W-:Y:S01]  /*21ba0*/  LDSM.16.MT88.4 R208, [R227+0xd800] ;  /* 0x00d80000e3d0783b */ /* 0x000fe20000004200 */
[----:B------:R-:W-:Y:S01]  /*21bb0*/  MOV R184, R196 ;  /* 0x000000c400b87202 */ /* 0x000fe20000000f00 */
[----:B------:R-:W-:Y:S02]  /*21bc0*/  IMAD.MOV.U32 R196, RZ, RZ, R155 ;  /* 0x000000ffffc47224 */ /* 0x000fe400078e009b */
[----:B------:R-:W-:Y:S01]  /*21bd0*/  FADD.FTZ R2, R217, R3 ;  /* 0x00000003d9027221 */ /* 0x000fe20000010000 */
[----:B------:R-:W-:Y:S01]  /*21be0*/  IMAD.MOV.U32 R207, RZ, RZ, R206 ;  /* 0x000000ffffcf7224 */ /* 0x000fe200078e00ce */
[----:B------:R2:W-:Y:S01]  /*21bf0*/  MUFU.EX2 R188, R0 ;  /* 0x0000000000bc7308 */ /* 0x0005e20000000800 */
[----:B------:R-:W-:Y:S01]  /*21c00*/  IMAD.MOV.U32 R206, RZ, RZ, R197 ;  /* 0x000000ffffce7224 */ /* 0x000fe200078e00c5 */
[----:B------:R-:W-:Y:S01]  /*21c10*/  MOV R197, R154 ;  /* 0x0000009a00c57202 */ /* 0x000fe20000000f00 */
[----:B------:R-:W-:Y:S01]  /*21c20*/  FADD.FTZ R2, R218, R2 ;  /* 0x00000002da027221 */ /* 0x000fe20000010000 */
[----:B------:R-:W-:Y:S03]  /*21c30*/  LDSM.16.MT88.4 R152, [R225+0xd000] ;  /* 0x00d00000e198783b */ /* 0x000fe60000004200 */
[----:B------:R-:W-:Y:S03]  /*21c40*/  FADD.FTZ R2, R164, R2 ;  /* 0x00000002a4027221 */ /* 0x000fe60000010000 */
[----:B------:R-:W3:Y:S01]  /*21c50*/  MUFU.EX2 R203, R196 ;  /* 0x000000c400cb7308 */ /* 0x000ee20000000800 */
[----:B------:R-:W-:Y:S01]  /*21c60*/  FADD.FTZ R2, R166, R2 ;  /* 0x00000002a6027221 */ /* 0x000fe20000010000 */
[----:B------:R-:W-:Y:S01]  /*21c70*/  LDSM.16.MT88.4 R216, [R226+0xf800] ;  /* 0x00f80000e2d8783b */ /* 0x000fe20000004200 */
[-C--:B-1----:R-:W-:Y:S07]  /*21c80*/  HMMA.16816.F32 R100, R140, R144.reuse, R100 ;  /* 0x000000908c64723c */ /* 0x082fee0000001864 */
[----:B------:R-:W-:Y:S01]  /*21c90*/  MUFU.EX2 R196, R169 ;  /* 0x000000a900c47308 */ /* 0x000fe20000000800 */
[----:B--2---:R-:W-:Y:S03]  /*21ca0*/  FADD.FTZ R0, R206, R156 ;  /* 0x0000009cce007221 */ /* 0x004fe60000010000 */
[----:B------:R-:W-:Y:S01]  /*21cb0*/  FADD.FTZ R156, R185, R136 ;  /* 0x00000088b99c7221 */ /* 0x000fe20000010000 */
[----:B------:R-:W-:Y:S01]  /*21cc0*/  F2FP.F16.F32.PACK_AB R136, R161, R229 ;  /* 0x000000e5a188723e */ /* 0x000fe200000000ff */
[C---:B------:R-:W-:Y:S04]  /*21cd0*/  HMMA.16816.F32 R104, R148.reuse, R144, R104 ;  /* 0x000000909468723c */ /* 0x040fe80000001868 */
[----:B------:R-:W1:Y:S01]  /*21ce0*/  MUFU.EX2 R191, R207 ;  /* 0x000000cf00bf7308 */ /* 0x000e620000000800 */
[----:B------:R-:W-:Y:S01]  /*21cf0*/  IMAD.MOV.U32 R185, RZ, RZ, R158 ;  /* 0x000000ffffb97224 */ /* 0x000fe200078e009e */
[-C--:B------:R-:W-:Y:S05]  /*21d00*/  HMMA.16816.F32 R108, R148, R146.reuse, R108 ;  /* 0x00000092946c723c */ /* 0x080fea000000186c */
[----:B------:R-:W-:Y:S01]  /*21d10*/  FADD.FTZ R158, R220, R0 ;  /* 0x00000000dc9e7221 */ /* 0x000fe20000010000 */
[C---:B------:R-:W-:Y:S01]  /*21d20*/  HMMA.16816.F32 R112, R140.reuse, R146, R112 ;  /* 0x000000928c70723c */ /* 0x040fe20000001870 */
[----:B------:R-:W2:Y:S01]  /*21d30*/  LDSM.16.MT88.4 R144, [R227+0xe000] ;  /* 0x00e00000e390783b */ /* 0x000ea20000004200 */
[----:B------:R-:W-:Y:S03]  /*21d40*/  MUFU.EX2 R0, R197 ;  /* 0x000000c500007308 */ /* 0x000fe60000000800 */
[----:B------:R-:W-:Y:S01]  /*21d50*/  FADD.FTZ R3, R234, R158 ;  /* 0x0000009eea037221 */ /* 0x000fe20000010000 */
[----:B---3--:R-:W-:Y:S03]  /*21d60*/  MOV R178, R203 ;  /* 0x000000cb00b27202 */ /* 0x008fe60000000f00 */
[----:B------:R-:W-:Y:S03]  /*21d70*/  LDSM.16.MT88.4 R220, [R228+0xf800] ;  /* 0x00f80000e4dc783b */ /* 0x000fe60000004200 */
[----:B------:R1:W3:Y:S01]  /*21d80*/  MUFU.EX2 R186, R138 ;  /* 0x0000008a00ba7308 */ /* 0x0002e20000000800 */
[----:B------:R-:W-:Y:S04]  /*21d90*/  FADD.FTZ R3, R172, R3 ;  /* 0x00000003ac037221 */ /* 0x000fe80000010000 */
[----:B------:R-:W-:Y:S05]  /*21da0*/  FADD.FTZ R3, R175, R3 ;  /* 0x00000003af037221 */ /* 0x000fea0000010000 */
[----:B------:R-:W-:Y:S01]  /*21db0*/  MUFU.EX2 R187, R185 ;  /* 0x000000b900bb7308 */ /* 0x000fe20000000800 */
[----:B------:R-:W-:Y:S04]  /*21dc0*/  FADD.FTZ R3, R179, R3 ;  /* 0x00000003b3037221 */ /* 0x000fe80000010000 */
[----:B------:R-:W-:Y:S05]  /*21dd0*/  FADD.FTZ R3, R231, R3 ;  /* 0x00000003e7037221 */ /* 0x000fea0000010000 */
[----:B------:R-:W-:Y:S01]  /*21de0*/  MUFU.EX2 R185, R184 ;  /* 0x000000b800b97308 */ /* 0x000fe20000000800 */
[----:B-1----:R-:W-:Y:S09]  /*21df0*/  F2FP.F16.F32.PACK_AB R138, R191, R192 ;  /* 0x000000c0bf8a723e */ /* 0x002ff200000000ff */
[----:B------:R-:W-:Y:S01]  /*21e00*/  MUFU.EX2 R184, R163 ;  /* 0x000000a300b87308 */ /* 0x000fe20000000800 */
[-C--:B--2---:R-:W-:Y:S09]  /*21e10*/  HMMA.16816.F32 R116, R140, R144.reuse, R116 ;  /* 0x000000908c74723c */ /* 0x084ff20000001874 */
[----:B------:R1:W2:Y:S01]  /*21e20*/  MUFU.EX2 R163, R171 ;  /* 0x000000ab00a37308 */ /* 0x0002a20000000800 */
[C---:B------:R-:W-:Y:S09]  /*21e30*/  HMMA.16816.F32 R120, R148.reuse, R144, R120 ;  /* 0x000000909478723c */ /* 0x040ff20000001878 */
[----:B------:R-:W-:Y:S01]  /*21e40*/  MUFU.EX2 R197, R204 ;  /* 0x000000cc00c57308 */ /* 0x000fe20000000800 */
[-C--:B------:R-:W-:Y:S01]  /*21e50*/  HMMA.16816.F32 R124, R148, R146.reuse, R124 ;  /* 0x00000092947c723c */ /* 0x080fe2000000187c */
[----:B------:R-:W4:Y:S02]  /*21e60*/  LDSM.16.MT88.4 R148, [R225+0xc800] ;  /* 0x00c80000e194783b */ /* 0x000f240000004200 */
[----:B------:R-:W-:Y:S03]  /*21e70*/  F2FP.F16.F32.PACK_AB R144, R175, R172 ;  /* 0x000000acaf90723e */ /* 0x000fe600000000ff */
        /* <DEDUP_REMOVED lines=8> */
[----:B------:R-:W-:Y:S03]  /*21f00*/  F2FP.F16.F32.PACK_AB R147, R230, R183 ;  /* 0x000000b7e693723e */ /* 0x000fe600000000ff */
[-C--:B----4-:R-:W-:Y:S06]  /*21f10*/  HMMA.16816.F32 R4, R140, R148.reuse, R4 ;  /* 0x000000948c04723c */ /* 0x090fec0000001804 */
[C---:B------:R-:W-:Y:S06]  /*21f20*/  HMMA.16816.F32 R8, R144.reuse, R148, R8 ;  /* 0x000000949008723c */ /* 0x040fec0000001808 */
[-C--:B------:R-:W-:Y:S06]  /*21f30*/  HMMA.16816.F32 R12, R144, R150.reuse, R12 ;  /* 0x00000096900c723c */ /* 0x080fec000000180c */
[C---:B------:R-:W-:Y:S01]  /*21f40*/  HMMA.16816.F32 R16, R140.reuse, R150, R16 ;  /* 0x000000968c10723c */ /* 0x040fe20000001810 */
[----:B------:R-:W4:Y:S05]  /*21f50*/  LDSM.16.MT88.4 R148, [R226+0xc800] ;  /* 0x00c80000e294783b */ /* 0x000f2a0000004200 */
        /* <DEDUP_REMOVED lines=32> */
[-C--:B------:R-:W-:Y:S01]  /*22160*/  HMMA.16816.F32 R124, R144, R150.reuse, R124 ;  /* 0x00000096907c723c */ /* 0x080fe2000000187c */
[----:B------:R-:W4:Y:S05]  /*22170*/  LDSM.16.MT88.4 R144, [R226+0xd000] ;  /* 0x00d00000e290783b */ /* 0x000f2a0000004200 */
[----:B------:R-:W-:Y:S03]  /*22180*/  HMMA.16816.F32 R128, R140, R150, R128 ;  /* 0x000000968c80723c */ /* 0x000fe60000001880 */
[----:B------:R-:W1:Y:S03]  /*22190*/  LDSM.16.MT88.4 R148, [R228+0xd000] ;  /* 0x00d00000e494783b */ /* 0x000e660000004200 */
[-C--:B------:R-:W-:Y:S05]  /*221a0*/  HMMA.16816.F32 R4, R136, R152.reuse, R4 ;  /* 0x000000988804723c */ /* 0x080fea0000001804 */
[----:B------:R-:W-:Y:S02]  /*221b0*/  F2FP.F16.F32.PACK_AB R142, R189, R162 ;  /* 0x000000a2bd8e723e */ /* 0x000fe400000000ff */
[----:B------:R-:W-:Y:S04]  /*221c0*/  F2FP.F16.F32.PACK_AB R140, R195, R181 ;  /* 0x000000b5c38c723e */ /* 0x000fe800000000ff */
[----:B---3--:R-:W-:Y:S02]  /*221d0*/  F2FP.F16.F32.PACK_AB R141, R194, R186 ;  /* 0x000000bac28d723e */ /* 0x008fe400000000ff */
[----:B------:R-:W-:Y:S07]  /*221e0*/  F2FP.F16.F32.PACK_AB R143, R188, R193 ;  /* 0x000000c1bc8f723e */ /* 0x000fee00000000ff */
        /* <DEDUP_REMOVED lines=25> */
[C---:B------:R-:W-:Y:S01]  /*22380*/  HMMA.16816.F32 R88, R140.reuse, R148, R88 ;  /* 0x000000948c58723c */ /* 0x040fe20000001858 */
[----:B------:R1:W-:Y:S05]  /*22390*/  MUFU.EX2 R149, R159 ;  /* 0x0000009f00957308 */ /* 0x0003ea0000000800 */
[-C--:B------:R-:W-:Y:S05]  /*223a0*/  HMMA.16816.F32 R92, R140, R150.reuse, R92 ;  /* 0x000000968c5c723c */ /* 0x080fea000000185c */
[----:B------:R-:W-:Y:S01]  /*223b0*/  FADD.FTZ R148, R236, R156 ;  /* 0x0000009cec947221 */ /* 0x000fe20000010000 */
[C---:B------:R-:W-:Y:S01]  /*223c0*/  HMMA.16816.F32 R96, R136.reuse, R150, R96 ;  /* 0x000000968860723c */ /* 0x040fe20000001860 */
[----:B------:R2:W5:Y:S04]  /*223d0*/  LDL.LU R236, [R1+0xb0] ;  /* 0x0000b00001ec7983 */ /* 0x0005680000300800 */
[----:B------:R-:W-:Y:S01]  /*223e0*/  MOV R156, R161 ;  /* 0x000000a1009c7202 */ /* 0x000fe20000000f00 */
[-C--:B---3--:R-:W-:Y:S05]  /*223f0*/  HMMA.16816.F32 R100, R136, R152.reuse, R100 ;  /* 0x000000988864723c */ /* 0x088fea0000001864 */
[----:B------:R-:W-:Y:S01]  /*22400*/  IMAD.MOV.U32 R151, RZ, RZ, R162 ;  /* 0x000000ffff977224 */ /* 0x000fe200078e00a2 */
[C---:B------:R-:W-:Y:S01]  /*22410*/  HMMA.16816.F32 R104, R140.reuse, R152, R104 ;  /* 0x000000988c68723c */ /* 0x040fe20000001868 */
[----:B------:R3:W3:Y:S04]  /*22420*/  MUFU.EX2 R152, R160 ;  /* 0x000000a000987308 */ /* 0x0006e80000000800 */
[----:B------:R-:W-:Y:S01]  /*22430*/  MOV R150, R168 ;  /* 0x000000a800967202 */ /* 0x000fe20000000f00 */
[-C--:B------:R-:W-:Y:S01]  /*22440*/  HMMA.16816.F32 R108, R140, R154.reuse, R108 ;  /* 0x0000009a8c6c723c */ /* 0x080fe2000000186c */
[----:B------:R-:W3:Y:S04]  /*22450*/  LDSM.16.MT88.4 R168, [R225+0xd800] ;  /* 0x00d80000e1a8783b */ /* 0x000ee80000004200 */
[----:B-1----:R-:W-:Y:S01]  /*22460*/  IMAD.MOV.U32 R159, RZ, RZ, R0 ;  /* 0x000000ffff9f7224 */ /* 0x002fe200078e0000 */
[C---:B------:R-:W-:Y:S05]  /*22470*/  HMMA.16816.F32 R112, R136.reuse, R154, R112 ;  /* 0x0000009a8870723c */ /* 0x040fea0000001870 */
[----:B------:R-:W-:Y:S01]  /*22480*/  FADD.FTZ R0, R235, R157 ;  /* 0x0000009deb007221 */ /* 0x000fe20000010000 */
[-C--:B----4-:R-:W-:Y:S01]  /*22490*/  HMMA.16816.F32 R116, R136, R144.reuse, R116 ;  /* 0x000000908874723c */ /* 0x090fe20000001874 */
[----:B------:R4:W5:Y:S04]  /*224a0*/  LDL.LU R235, [R1+0xac] ;  /* 0x0000ac0001eb7983 */ /* 0x0009680000300800 */
[----:B--2---:R-:W-:Y:S01]  /*224b0*/  MOV R157, R163 ;  /* 0x000000a3009d7202 */ /* 0x004fe20000000f00 */
[C---:B------:R-:W-:Y:S01]  /*224c0*/  HMMA.16816.F32 R120, R140.reuse, R144, R120 ;  /* 0x000000908c78723c */ /* 0x040fe20000001878 */
[----:B---3--:R-:W1:Y:S04]  /*224d0*/  LDSM.16.MT88.4 R160, [R226+0xd800] ;  /* 0x00d80000e2a0783b */ /* 0x008e680000004200 */
[----:B------:R-:W-:Y:S01]  /*224e0*/  FADD.FTZ R148, R165, R148 ;  /* 0x00000094a5947221 */ /* 0x000fe20000010000 */
[-C--:B------:R-:W-:Y:S01]  /*224f0*/  HMMA.16816.F32 R124, R140, R146.reuse, R124 ;  /* 0x000000928c7c723c */ /* 0x080fe2000000187c */
[----:B------:R2:W3:Y:S04]  /*22500*/  MUFU.EX2 R165, R180 ;  /* 0x000000b400a57308 */ /* 0x0004e80000000800 */
[----:B------:R-:W-:Y:S01]  /*22510*/  FADD.FTZ R0, R167, R0 ;  /* 0x00000000a7007221 */ /* 0x000fe20000010000 */
[----:B------:R-:W-:Y:S05]  /*22520*/  HMMA.16816.F32 R128, R136, R146, R128 ;  /* 0x000000928880723c */ /* 0x000fea0000001880 */
[----:B------:R-:W-:Y:S01]  /*22530*/  FADD.FTZ R148, R173, R148 ;  /* 0x00000094ad947221 */ /* 0x000fe20000010000 */
[----:B------:R-:W-:Y:S01]  /*22540*/  FADD.FTZ R0, R174, R0 ;  /* 0x00000000ae007221 */ /* 0x000fe20000010000 */
[----:B------:R-:W-:Y:S01]  /*22550*/  IMAD.MOV.U32 R145, RZ, RZ, R202 ;  /* 0x000000ffff917224 */ /* 0x000fe200078e00ca */
[----:B------:R-:W-:Y:S03]  /*22560*/  F2FP.F16.F32.PACK_AB R136, R150, R187 ;  /* 0x000000bb9688723e */ /* 0x000fe600000000ff */
[----:B------:R-:W-:Y:S01]  /*22570*/  FADD.FTZ R234, R176, R148 ;  /* 0x00000094b0ea7221 */ /* 0x000fe20000010000 */
[----:B------:R-:W-:Y:S01]  /*22580*/  FADD.FTZ R0, R177, R0 ;  /* 0x00000000b1007221 */ /* 0x000fe20000010000 */
[----:B------:R-:W-:Y:S01]  /*22590*/  MOV R176, R199 ;  /* 0x000000c700b07202 */ /* 0x000fe20000000f00 */
[----:B------:R-:W-:Y:S01]  /*225a0*/  IMAD.MOV.U32 R158, RZ, RZ, R152 ;  /* 0x000000ffff9e7224 */ /* 0x000fe200078e0098 */
[----:B------:R-:W-:Y:S01]  /*225b0*/  MOV R177, R197 ;  /* 0x000000c500b17202 */ /* 0x000fe20000000f00 */
[----:B--2---:R-:W-:Y:S01]  /*225c0*/  IMAD.MOV.U32 R180, RZ, RZ, R200 ;  /* 0x000000ffffb47224 */ /* 0x004fe200078e00c8 */
[----:B------:R-:W-:Y:S01]  /*225d0*/  F2FP.F16.F32.PACK_AB R137, R159, R185 ;  /* 0x000000b99f89723e */ /* 0x000fe200000000ff */
[----:B------:R-:W-:Y:S01]  /*225e0*/  IMAD.MOV.U32 R148, RZ, RZ, R198 ;  /* 0x000000ffff947224 */ /* 0x000fe200078e00c6 */
[----:B------:R-:W-:Y:S01]  /*225f0*/  F2FP.F16.F32.PACK_AB R138, R176, R178 ;  /* 0x000000b2b08a723e */ /* 0x000fe200000000ff */
[----:B------:R-:W2:Y:S01]  /*22600*/  LDSM.16.MT88.4 R152, [R228+0xd800] ;  /* 0x00d80000e498783b */ /* 0x000ea20000004200 */
[----:B------:R-:W-:Y:S01]  /*22610*/  F2FP.F16.F32.PACK_AB R139, R177, R145 ;  /* 0x00000091b18b723e */ /* 0x000fe200000000ff */
[----:B------:R-:W-:Y:S01]  /*22620*/  IMAD.MOV.U32 R147, RZ, RZ, R195 ;  /* 0x000000ffff937224 */ /* 0x000fe200078e00c3 */
[----:B---3--:R-:W-:Y:S02]  /*22630*/  MOV R146, R165 ;  /* 0x000000a500927202 */ /* 0x008fe40000000f00 */
[----:B------:R-:W-:Y:S02]  /*22640*/  F2FP.F16.F32.PACK_AB R140, R157, R184 ;  /* 0x000000b89d8c723e */ /* 0x000fe400000000ff */
[----:B------:R-:W-:Y:S01]  /*22650*/  F2FP.F16.F32.PACK_AB R142, R179, R180 ;  /* 0x000000b4b38e723e */ /* 0x000fe200000000ff */
[-C--:B------:R-:W-:Y:S01]  /*22660*/  HMMA.16816.F32 R172, R136, R168.reuse, R4 ;  /* 0x000000a888ac723c */ /* 0x080fe20000001804 */
[----:B------:R-:W3:Y:S02]  /*22670*/  LDSM.16.MT88.4 R4, [R227+0xf800] ;  /* 0x00f80000e304783b */ /* 0x000ee40000004200 */
[----:B------:R-:W-:Y:S02]  /*22680*/  F2FP.F16.F32.PACK_AB R141, R158, R149 ;  /* 0x000000959e8d723e */ /* 0x000fe400000000ff */
[----:B------:R-:W-:Y:S02]  /*22690*/  F2FP.F16.F32.PACK_AB R143, R146, R148 ;  /* 0x00000094928f723e */ /* 0x000fe400000000ff */
[----:B------:R-:W-:Y:S05]  /*226a0*/  MOV R144, R201 ;  /* 0x000000c900907202 */ /* 0x000fea0000000f00 */
        /* <DEDUP_REMOVED lines=16> */
[----:B------:R-:W-:Y:S01]  /*227b0*/  IMAD.MOV.U32 R17, RZ, RZ, R158 ;  /* 0x000000ffff117224 */ /* 0x000fe200078e009e */
[----:B------:R-:W-:Y:S01]  /*227c0*/  MOV R16, R157 ;  /* 0x0000009d00107202 */ /* 0x000fe20000000f00 */
[----:B------:R-:W-:Y:S01]  /*227d0*/  IMAD.MOV.U32 R33, RZ, RZ, R156 ;  /* 0x000000ffff217224 */ /* 0x000fe200078e009c */
[----:B------:R-:W-:Y:S02]  /*227e0*/  MOV R23, R159 ;  /* 0x0000009f00177202 */ /* 0x000fe40000000f00 */
[-C--:B--2---:R-:W-:Y:S03]  /*227f0*/  HMMA.16816.F32 R156, R136, R152.reuse, R36 ;  /* 0x00000098889c723c */ /* 0x084fe60000001824 */
[----:B------:R-:W-:Y:S01]  /*22800*/  MOV R32, R186 ;  /* 0x000000ba00207202 */ /* 0x000fe20000000f00 */
[----:B------:R-:W-:Y:S01]  /*22810*/  IMAD.MOV.U32 R28, RZ, RZ, R10 ;  /* 0x000000ffff1c7224 */ /* 0x000fe200078e000a */
[----:B------:R-:W-:Y:S01]  /*22820*/  MOV R34, R144 ;  /* 0x0000009000227202 */ /* 0x000fe20000000f00 */
[----:B------:R-:W-:Y:S01]  /*22830*/  IMAD.MOV.U32 R24, RZ, RZ, R189 ;  /* 0x000000ffff187224 */ /* 0x000fe200078e00bd */
[----:B------:R-:W-:Y:S01]  /*22840*/  MOV R37, R183 ;  /* 0x000000b700257202 */ /* 0x000fe20000000f00 */
[----:B------:R-:W-:Y:S03]  /*22850*/  IMAD.MOV.U32 R38, RZ, RZ, R182 ;  /* 0x000000ffff267224 */ /* 0x000fe600078e00b6 */
        /* <DEDUP_REMOVED lines=29> */
[----:B------:R4:W5:Y:S01]  /*22a30*/  LDL.LU R231, [R1+0x9c] ;  /* 0x00009c0001e77983 */ /* 0x0009620000300800 */
        /* <DEDUP_REMOVED lines=8> */
[----:B------:R-:W-:Y:S01]  /*22ac0*/  FADD.FTZ R9, R229, R8 ;  /* 0x00000008e5097221 */ /* 0x000fe20000010000 */
[----:B------:R-:W-:Y:S01]  /*22ad0*/  FADD.FTZ R8, R224, R0 ;  /* 0x00000000e0087221 */ /* 0x000fe20000010000 */
[----:B------:R4:W5:Y:S01]  /*22ae0*/  LDL.LU R229, [R1+0x94] ;  /* 0x0000940001e57983 */ /* 0x0009620000300800 */
[----:B------:R-:W-:Y:S01]  /*22af0*/  MOV R25, R188 ;  /* 0x000000bc00197202 */ /* 0x000fe20000000f00 */
[----:B------:R-:W-:Y:S01]  /*22b00*/  IMAD.MOV.U32 R26, RZ, RZ, R187 ;  /* 0x000000ffff1a7224 */ /* 0x000fe200078e00bb */
[----:B------:R-:W-:Y:S01]  /*22b10*/  MOV R31, R190 ;  /* 0x000000be001f7202 */ /* 0x000fe20000000f00 */
[----:B------:R4:W5:Y:S01]  /*22b20*/  LDL.LU R224, [R1+0x90] ;  /* 0x0000900001e07983 */ /* 0x0009620000300800 */
[C---:B------:R-:W-:Y:S04]  /*22b30*/  HMMA.16816.F32 R188, R140.reuse, R152, R40 ;  /* 0x000000988cbc723c */ /* 0x040fe80000001828 */
[----:B------:R-:W-:Y:S01]  /*22b40*/  IMAD.MOV.U32 R27, RZ, RZ, R185 ;  /* 0x000000ffff1b7224 */ /* 0x000fe200078e00b9 */
[----:B------:R-:W-:Y:S01]  /*22b50*/  MOV R20, R184 ;  /* 0x000000b800147202 */ /* 0x000fe20000000f00 */
[----:B------:R-:W-:Y:S01]  /*22b60*/  IMAD.MOV.U32 R10, RZ, RZ, R179 ;  /* 0x000000ffff0a7224 */ /* 0x000fe200078e00b3 */
[-C--:B------:R-:W-:Y:S04]  /*22b70*/  HMMA.16816.F32 R184, R140, R154.reuse, R44 ;  /* 0x0000009a8cb8723c */ /* 0x080fe8000000182c */
[----:B------:R-:W-:Y:S01]  /*22b80*/  MOV R29, R11 ;  /* 0x0000000b001d7202 */ /* 0x000fe20000000f00 */
[----:B------:R-:W-:Y:S01]  /*22b90*/  IMAD.MOV.U32 R11, RZ, RZ, R146 ;  /* 0x000000ffff0b7224 */ /* 0x000fe200078e0092 */
[C---:B------:R-:W-:Y:S05]  /*22ba0*/  HMMA.16816.F32 R152, R136.reuse, R154, R48 ;  /* 0x0000009a8898723c */ /* 0x040fea0000001830 */
[----:B------:R-:W-:Y:S02]  /*22bb0*/  IMAD.MOV.U32 R22, RZ, RZ, R150 ;  /* 0x000000ffff167224 */ /* 0x000fe400078e0096 */
[----:B------:R-:W-:Y:S01]  /*22bc0*/  FADD.FTZ R8, R39, R8 ;  /* 0x0000000827087221 */ /* 0x000fe20000010000 */
[----:B------:R-:W-:Y:S03]  /*22bd0*/  IMAD.MOV.U32 R21, RZ, RZ, R149 ;  /* 0x000000ffff157224 */ /* 0x000fe600078e0095 */
[----:B------:R-:W-:Y:S01]  /*22be0*/  FADD.FTZ R0, R36, R3 ;  /* 0x0000000324007221 */ /* 0x000fe20000010000 */
[-C--:B------:R-:W-:Y:S03]  /*22bf0*/  HMMA.16816.F32 R148, R136, R208.reuse, R52 ;  /* 0x000000d08894723c */ /* 0x080fe60000001834 */
[----:B------:R-:W-:Y:S02]  /*22c00*/  IMAD.MOV.U32 R19, RZ, RZ, R145 ;  /* 0x000000ffff137224 */ /* 0x000fe400078e0091 */
[----:B------:R-:W-:Y:S01]  /*22c10*/  FADD.FTZ R3, R32, R0 ;  /* 0x0000000020037221 */ /* 0x000fe20000010000 */
[----:B------:R-:W-:Y:S01]  /*22c20*/  FADD.FTZ R2, R37, R2 ;  /* 0x0000000225027221 */ /* 0x000fe20000010000 */
[C---:B------:R-:W-:Y:S04]  /*22c30*/  HMMA.16816.F32 R180, R140.reuse, R208, R56 ;  /* 0x000000d08cb4723c */ /* 0x040fe80000001838 */
[----:B------:R-:W-:Y:S02]  /*22c40*/  FADD.FTZ R0, R33, R2 ;  /* 0x0000000221007221 */ /* 0x000fe40000010000 */
        /* <DEDUP_REMOVED lines=52> */
.L_x_1007:
        /* <DEDUP_REMOVED lines=16> */
[----:B-----5:R-:W-:Y:S02]  /*23090*/  SHF.R.S32.HI R136, RZ, 0x1f, R140 ;  /* 0x0000001fff887819 */ /* 0x020fe4000001148c */
        /* <DEDUP_REMOVED lines=104> */
.L_x_1011:
        /* <DEDUP_REMOVED lines=23> */
.L_x_1012:
        /* <DEDUP_REMOVED lines=329> */
.L_x_1014:
[----:B------:R-:W-:Y:S05]  /*24d20*/  BSYNC B0 ;  /* 0x0000000000007941 */ /* 0x000fea0003800000 */
.L_x_1013:
        /* <DEDUP_REMOVED lines=36> */
.L_x_1016:
[----:B------:R-:W-:Y:S05]  /*24f70*/  BSYNC B0 ;  /* 0x0000000000007941 */ /* 0x000fea0003800000 */
.L_x_1015:
        /* <DEDUP_REMOVED lines=23> */
.L_x_1018:
[----:B------:R-:W-:Y:S05]  /*250f0*/  BSYNC B0 ;  /* 0x0000000000007941 */ /* 0x000fea0003800000 */
.L_x_1017:
        /* <DEDUP_REMOVED lines=22> */
.L_x_1020:
[----:B------:R-:W-:Y:S05]  /*25260*/  BSYNC B0 ;  /* 0x0000000000007941 */ /* 0x000fea0003800000 */
.L_x_1019:
        /* <DEDUP_REMOVED lines=21> */
.L_x_1022:
[----:B------:R-:W-:Y:S05]  /*253c0*/  BSYNC B0 ;  /* 0x0000000000007941 */ /* 0x000fea0003800000 */
.L_x_1021:
        /* <DEDUP_REMOVED lines=21> */
.L_x_1024:
[----:B------:R-:W-:Y:S05]  /*25520*/  BSYNC B0 ;  /* 0x0000000000007941 */ /* 0x000fea0003800000 */
.L_x_1023:
        /* <DEDUP_REMOVED lines=21> */
.L_x_1026:
[----:B------:R-:W-:Y:S05]  /*25680*/  BSYNC B0 ;  /* 0x0000000000007941 */ /* 0x000fea0003800000 */
.L_x_1025:
        /* <DEDUP_REMOVED lines=21> */
.L_x_1028:
[----:B------:R-:W-:Y:S05]  /*257e0*/  BSYNC B0 ;  /* 0x0000000000007941 */ /* 0x000fea0003800000 */
.L_x_1027:
        /* <DEDUP_REMOVED lines=21> */
.L_x_1029:
        /* <DEDUP_REMOVED lines=12> */
.L_x_2928:


//--------------------- .text._ZN5flash16flash_fwd_kernelI23Flash_fwd_kernel_traitsILi128ELi128ELi32ELi4ELb0ELb0EN7cutlass6half_tE19Flash_kernel_traitsILi128ELi128ELi32ELi4ES3_EELb0ELb0ELb0ELb0ELb0ELb1ELb0ELb0EEEvNS_16Flash_fwd_paramsE --------------------------
	.section	.text._ZN5flash16flash_fwd_kernelI23Flash_fwd_kernel_traitsILi128ELi128ELi32ELi4ELb0ELb0EN7cutlass6half_tE19Flash_kernel_traitsILi128ELi128ELi32ELi4ES3_EELb0ELb0ELb0ELb0ELb0ELb1ELb0ELb0EEEvNS_16Flash_fwd_paramsE,"ax",@progbits
	.align	128
        .global         _ZN5flash16flash_fwd_kernelI23Flash_fwd_kernel_traitsILi128ELi128ELi32ELi4ELb0ELb0EN7cutlass6half_tE19Flash_kernel_traitsILi128ELi128ELi32ELi4ES3_EELb0ELb0ELb0ELb0ELb0ELb1ELb0ELb0EEEvNS_16Flash_fwd_paramsE
        .type           _ZN5flash16flash_fwd_kernelI23Flash_fwd_kernel_traitsILi128ELi128ELi32ELi4ELb0ELb0EN7cutlass6half_tE19Flash_kernel_traitsILi128ELi128ELi32ELi4ES3_EELb0ELb0ELb0ELb0ELb0ELb1ELb0ELb0EEEvNS_16Flash_fwd_paramsE,@function
        .size           _ZN5flash16flash_fwd_kernelI23Flash_fwd_kernel_traitsILi128ELi128ELi32ELi4ELb0ELb0EN7cutlass6half_tE19Flash_kernel_traitsILi128ELi128ELi32ELi4ES3_EELb0ELb0ELb0ELb0ELb0ELb1ELb0ELb0EEEvNS_16Flash_fwd_paramsE,(.L_x_2929 - _ZN5flash16flash_fwd_kernelI23Flash_fwd_kernel_traitsILi128ELi128ELi32ELi4ELb0ELb0EN7cutlass6half_tE19Flash_kernel_traitsILi128ELi128ELi32ELi4ES3_EELb0ELb0ELb0ELb0ELb0ELb1ELb0ELb0EEEvNS_16Flash_fwd_paramsE)
        .other          _ZN5flash16flash_fwd_kernelI23Flash_fwd_kernel_traitsILi128ELi128ELi32ELi4ELb0ELb0EN7cutlass6half_tE19Flash_kernel_traitsILi128ELi128ELi32ELi4ES3_EELb0ELb0ELb0ELb0ELb0ELb1ELb0ELb0EEEvNS_16Flash_fwd_paramsE,@"STO_CUDA_ENTRY STV_DEFAULT"
_ZN5flash16flash_fwd_kernelI23Flash_fwd_kernel_traitsILi128ELi128ELi32ELi4ELb0ELb0EN7cutlass6half_tE19Flash_kernel_traitsILi128ELi128ELi32ELi4ES3_EELb0ELb0ELb0ELb0ELb0ELb1ELb0ELb0EEEvNS_16Flash_fwd_paramsE:
.text._ZN5flash16flash_fwd_kernelI23Flash_fwd_kernel_traitsILi128ELi128ELi32ELi4ELb0ELb0EN7cutlass6half_tE19Flash_kernel_traitsILi128ELi128ELi32ELi4ES3_EELb0ELb0ELb0ELb0ELb0ELb1ELb0ELb0EEEvNS_16Flash_fwd_paramsE:
[----:B------:R-:W1:Y:S08]  /*0000*/  LDC R1, c[0x0][0x28] ;  /* 0x00000a00ff017b82 */ /* 0x000e700000000800 */
[----:B------:R-:W2:Y:S01]  /*0010*/  LDC.64 R2, c[0x0][0x300] ;  /* 0x0000c000ff027b82 */ /* 0x000ea20000000a00 */
[----:B------:R-:W3:Y:S01]  /*0020*/  S2R R40, SR_CTAID.Y ;  /* 0x0000000000287919 */ /* 0x000ee20000002600 */
[----:B------:R-:W-:Y:S01]  /*0030*/  ULDC.64 UR4, c[0x0][0x2f0] ;  /* 0x0000bc0000047ab9 */ /* 0x000fe20000000a00 */
[----:B------:R-:W-:Y:S01]  /*0040*/  IMAD.MOV.U32 R17, RZ, RZ, -0x1 ;  /* 0xffffffffff117424 */ /* 0x000fe200078e00ff */
[----:B------:R-:W-:Y:S01]  /*0050*/  ISETP.NE.U32.AND P2, PT, RZ, UR4, PT ;  /* 0x00000004ff007c0c */ /* 0x000fe2000bf45070 */
[----:B------:R-:W-:Y:S01]  /*0060*/  ULDC.64 UR14, c[0x0][0x208] ;  /* 0x00008200000e7ab9 */ /* 0x000fe20000000a00 */
[----:B-1----:R-:W-:-:S02]  /*0070*/  VIADD R1, R1, 0xfffffff0 ;  /* 0xfffffff001017836 */ /* 0x002fc40000000000 */
[----:B------:R-:W3:Y:S01]  /*0080*/  LDC.64 R4, c[0x0][0x2f0] ;  /* 0x0000bc00ff047b82 */ /* 0x000ee20000000a00 */
[----:B------:R-:W-:-:S07]  /*0090*/  ISETP.NE.AND.EX P2, PT, RZ, UR5, PT, P2 ;  /* 0x00000005ff007c0c */ /* 0x000fce000bf45320 */
[----:B------:R-:W1:Y:S01]  /*00a0*/  LDC.U8 R10, c[0x0][0x3c2] ;  /* 0x0000f080ff0a7b82 */ /* 0x000e620000000000 */
[----:B--2---:R-:W-:-:S07]  /*00b0*/  ISETP.NE.U32.AND P1, PT, R2, RZ, PT ;  /* 0x000000ff0200720c */ /* 0x004fce0003f25070 */
[----:B------:R-:W2:Y:S01]  /*00c0*/  LDC.64 R8, c[0x0][0x2f8] ;  /* 0x0000be00ff087b82 */ /* 0x000ea20000000a00 */
[----:B------:R-:W-:Y:S01]  /*00d0*/  ISETP.NE.AND.EX P1, PT, R3, RZ, PT, P1 ;  /* 0x000000ff0300720c */ /* 0x000fe20003f25310 */
[----:B---3--:R-:W-:-:S06]  /*00e0*/  IMAD.WIDE R4, R40, 0x4, R4 ;  /* 0x0000000428047825 */ /* 0x008fcc00078e0204 */
[----:B------:R-:W3:Y:S01]  /*00f0*/  LDC.64 R2, c[0x0][0x2f8] ;  /* 0x0000be00ff027b82 */ /* 0x000ee20000000a00 */
[----:B------:R-:W4:Y:S04]  /*0100*/  @P2 LDG.E R17, desc[UR14][R4.64] ;  /* 0x0000000e04112981 */ /* 0x000f28000c1e1900 */
[----:B------:R1:W4:Y:S03]  /*0110*/  @P2 LDG.E R0, desc[UR14][R4.64+0x4] ;  /* 0x0000040e04002981 */ /* 0x000326000c1e1900 */
[----:B------:R-:W1:Y:S01]  /*0120*/  @P1 LDC.64 R6, c[0x0][0x300] ;  /* 0x0000c000ff061b82 */ /* 0x000e620000000a00 */
[----:B------:R-:W-:Y:S02]  /*0130*/  IMAD.MOV.U32 R24, RZ, RZ, RZ ;  /* 0x000000ffff187224 */ /* 0x000fe400078e00ff */
[----:B-1----:R-:W-:-:S05]  /*0140*/  @P1 IMAD.WIDE R4, R40, 0x4, R6 ;  /* 0x0000000428041825 */ /* 0x002fca00078e0206 */
[----:B------:R1:W5:Y:S01]  /*0150*/  @P1 LDG.E R24, desc[UR14][R4.64] ;  /* 0x0000000e04181981 */ /* 0x000362000c1e1900 */
[----:B------:R-:W-:Y:S02]  /*0160*/  ISETP.NE.AND P3, PT, R10, RZ, PT ;  /* 0x000000ff0a00720c */ /* 0x000fe40003f65270 */
[----:B---3--:R-:W-:-:S04]  /*0170*/  ISETP.EQ.U32.AND P0, PT, R2, RZ, PT ;  /* 0x000000ff0200720c */ /* 0x008fc80003f02070 */
[----:B------:R-:W-:Y:S01]  /*0180*/  ISETP.EQ.OR.EX P0, PT, R3, RZ, !P3, P0 ;  /* 0x000000ff0300720c */ /* 0x000fe20005f02700 */
[----:B------:R-:W-:Y:S02]  /*0190*/  IMAD.MOV.U32 R36, RZ, RZ, -0x1 ;  /* 0xffffffffff247424 */ /* 0x000fe400078e00ff */
[----:B--2---:R-:W-:Y:S01]  /*01a0*/  IMAD.WIDE R6, R40, 0x4, R8 ;  /* 0x0000000428067825 */ /* 0x004fe200078e0208 */
[----:B------:R-:W2:Y:S01]  /*01b0*/  S2R R244, SR_CTAID.X ;  /* 0x0000000000f47919 */ /* 0x000ea20000002500 */
[----:B------:R-:W3:Y:S01]  /*01c0*/  S2R R30, SR_CTAID.Z ;  /* 0x00000000001e7919 */ /* 0x000ee20000002700 */
[----:B------:R-:W1:Y:S07]  /*01d0*/  S2R R70, SR_TID.X ;  /* 0x0000000000467919 */ /* 0x000e6e0000002100 */
[----:B------:R1:W5:Y:S01]  /*01e0*/  @!P0 LDG.E R36, desc[UR14][R6.64] ;  /* 0x0000000e06248981 */ /* 0x000362000c1e1900 */
[----:B------:R-:W-:-:S04]  /*01f0*/  ISETP.NE.U32.AND P0, PT, R2, RZ, PT ;  /* 0x000000ff0200720c */ /* 0x000fc80003f05070 */
[----:B------:R-:W-:Y:S01]  /*0200*/  ISETP.NE.AND.EX P0, PT, R3, RZ, PT, P0 ;  /* 0x000000ff0300720c */ /* 0x000fe20003f05300 */
[----:B----4-:R-:W-:Y:S01]  /*0210*/  @P2 IMAD.IADD R14, R0, 0x1, -R17 ;  /* 0x00000001000e2824 */ /* 0x010fe200078e0a11 */
[----:B------:R4:W-:Y:S05]  /*0220*/  STL [R1+0xc], R17 ;  /* 0x00000c1101007387 */ /* 0x0009ea0000100800 */
[----:B------:R-:W1:Y:S06]  /*0230*/  @!P2 LDC R14, c[0x0][0x2c4] ;  /* 0x0000b100ff0eab82 */ /* 0x000e6c0000000800 */
[----:B--23--:R-:W-:Y:S05]  /*0240*/  @!P0 BRA `(.L_x_1030) ;  /* 0x0000000000108947 */ /* 0x00cfea0003800000 */
[----:B------:R-:W1:Y:S02]  /*0250*/  @P3 LDG.E R0, desc[UR14][R6.64+0x4] ;  /* 0x0000040e06003981 */ /* 0x000e64000c1e1900 */
[----:B-1---5:R-:W-:-:S06]  /*0260*/  @P3 IADD3 R4, R0, -R36, RZ ;  /* 0x8000002400043210 */ /* 0x022fcc0007ffe0ff */
[----:B------:R2:W5:Y:S01]  /*0270*/  @!P3 LDG.E R4, desc[UR14][R6.64] ;  /* 0x0000000e0604b981 */ /* 0x000562000c1e1900 */
[----:B------:R-:W-:Y:S05]  /*0280*/  BRA `(.L_x_1031) ;  /* 0x0000000000047947 */ /* 0x000fea0003800000 */
.L_x_1030:
[----:B-1----:R-:W1:Y:S02]  /*0290*/  LDC R4, c[0x0][0x2c8] ;  /* 0x0000b200ff047b82 */ /* 0x002e640000000800 */
.L_x_1031:
[----:B------:R-:W3:Y:S02]  /*02a0*/  LDC.64 R2, c[0x0][0x308] ;  /* 0x0000c200ff027b82 */ /* 0x000ee40000000a00 */
[----:B---3--:R-:W-:-:S04]  /*02b0*/  ISETP.NE.U32.AND P2, PT, R2, RZ, PT ;  /* 0x000000ff0200720c */ /* 0x008fc80003f45070 */
[----:B------:R-:W-:-:S13]  /*02c0*/  ISETP.NE.AND.EX P2, PT, R3, RZ, PT, P2 ;  /* 0x000000ff0300720c */ /* 0x000fda0003f45320 */
[----:B------:R-:W3:Y:S08]  /*02d0*/  @P2 LDC.64 R2, c[0x0][0x308] ;  /* 0x0000c200ff022b82 */ /* 0x000ef00000000a00 */
[----:B------:R-:W4:Y:S01]  /*02e0*/  @!P2 LDC R5, c[0x0][0x2cc] ;  /* 0x0000b300ff05ab82 */ /* 0x000f220000000800 */
[----:B---3--:R-:W-:-:S05]  /*02f0*/  @P2 IMAD.WIDE R2, R40, 0x4, R2 ;  /* 0x0000000428022825 */ /* 0x008fca00078e0202 */
[----:B------:R-:W3:Y:S01]  /*0300*/  @P2 LDG.E R0, desc[UR14][R2.64] ;  /* 0x0000000e02002981 */ /* 0x000ee2000c1e1900 */
[----:B------:R-:W-:-:S05]  /*0310*/  IMAD.SHL.U32 R16, R244, 0x80, RZ ;  /* 0x00000080f4107824 */ /* 0x000fca00078e00ff */
[----:B------:R-:W-:Y:S01]  /*0320*/  ISETP.GT.AND P0, PT, R14, R16, PT ;  /* 0x000000100e00720c */ /* 0x000fe20003f04270 */
[----:B------:R-:W2:Y:S02]  /*0330*/  @!P2 LDC.64 R2, c[0x0][0x318] ;  /* 0x0000c600ff02ab82 */ /* 0x000ea40000000a00 */
[----:B--2---:R-:W-:-:S04]  /*0340*/  @!P2 ISETP.NE.U32.AND P1, PT, R2, RZ, PT ;  /* 0x000000ff0200a20c */ /* 0x004fc80003f25070 */
[----:B------:R-:W-:Y:S01]  /*0350*/  @!P2 ISETP.NE.AND.EX P1, PT, R3, RZ, PT, P1 ;  /* 0x000000ff0300a20c */ /* 0x000fe20003f25310 */
[----:B---3-5:R-:W-:-:S03]  /*0360*/  @P2 IMAD.IADD R68, R0, 0x1, -R24 ;  /* 0x0000000100442824 */ /* 0x028fc600078e0a18 */
[----:B----4-:R-:W-:-:S04]  /*0370*/  @!P2 SEL R0, R5, RZ, P1 ;  /* 0x000000ff0500a207 */ /* 0x010fc80000800000 */
[----:B-1----:R-:W-:Y:S01]  /*0380*/  @!P2 IADD3 R68, R0, R4, -R24 ;  /* 0x000000040044a210 */ /* 0x002fe20007ffe818 */
[----:B------:R-:W-:Y:S06]  /*0390*/  @!P0 EXIT ;  /* 0x000000000000894d */ /* 0x000fec0003800000 */
[C---:B------:R-:W-:Y:S01]  /*03a0*/  ISETP.GE.AND P0, PT, R68.reuse, 0x1, PT ;  /* 0x000000014400780c */ /* 0x040fe20003f06270 */
[----:B------:R-:W-:-:S05]  /*03b0*/  VIADD R0, R68, 0x1f ;  /* 0x0000001f44007836 */ /* 0x000fca0000000000 */
[----:B------:R-:W-:-:S04]  /*03c0*/  SHF.R.S32.HI R2, RZ, 0x1f, R0 ;  /* 0x0000001fff027819 */ /* 0x000fc80000011400 */
[----:B------:R-:W-:-:S03]  /*03d0*/  LEA.HI R226, R2, R0, RZ, 0x5 ;  /* 0x0000000002e27211 */ /* 0x000fc600078f28ff */
[----:B------:R-:W-:Y:S05]  /*03e0*/  @!P0 BRA `(.L_x_1032) ;  /* 0x0000007c00f48947 */ /* 0x000fea0003800000 */
[----:B------:R-:W1:Y:S01]  /*03f0*/  LDC R22, c[0x0][0x278] ;  /* 0x00009e00ff167b82 */ /* 0x000e620000000800 */
[----:B------:R-:W-:Y:S01]  /*0400*/  ISETP.NE.AND P0, PT, R17, -0x1, PT ;  /* 0xffffffff1100780c */ /* 0x000fe20003f05270 */
[----:B------:R-:W-:Y:S01]  /*0410*/  IMAD.IADD R34, R14, 0x1, -R16 ;  /* 0x000000010e227824 */ /* 0x000fe200078e0a10 */
[----:B------:R-:W-:Y:S01]  /*0420*/  SHF.R.S32.HI R41, RZ, 0x1f, R70 ;  /* 0x0000001fff297819 */ /* 0x000fe20000011446 */
[----:B------:R-:W-:Y:S01]  /*0430*/  ULDC.64 UR4, c[0x0][0x258] ;  /* 0x0000960000047ab9 */ /* 0x000fe20000000a00 */
[----:B------:R-:W-:Y:S02]  /*0440*/  IABS R11, R30 ;  /* 0x0000001e000b7213 */ /* 0x000fe40000000000 */
[----:B------:R-:W-:Y:S01]  /*0450*/  LEA.HI R7, R41, R70, RZ, 0x3 ;  /* 0x0000004629077211 */ /* 0x000fe200078f18ff */
[----:B------:R2:W-:Y:S01]  /*0460*/  STL [R1+0x8], R34 ;  /* 0x0000082201007387 */ /* 0x0005e20000100800 */
[----:B------:R-:W-:Y:S02]  /*0470*/  LEA.HI.SX32 R69, R226, 0xffffffff, 0x1b ;  /* 0xffffffffe2457811 */ /* 0x000fe400078fdaff */
[----:B------:R-:W-:-:S03]  /*0480*/  SHF.R.S32.HI R10, RZ, 0x3, R7 ;  /* 0x00000003ff0a7819 */ /* 0x000fc60000011407 */
[----:B------:R-:W3:Y:S01]  /*0490*/  @!P0 LDC.64 R8, c[0x0][0x228] ;  /* 0x00008a00ff088b82 */ /* 0x000ee20000000a00 */
[C---:B------:R-:W-:Y:S01]  /*04a0*/  ISETP.GE.AND P1, PT, R10.reuse, R34, PT ;  /* 0x000000220a00720c */ /* 0x040fe20003f26270 */
[----:B------:R-:W-:-:S06]  /*04b0*/  VIADD R35, R10, 0x10 ;  /* 0x000000100a237836 */ /* 0x000fcc0000000000 */
[----:B------:R-:W4:Y:S01]  /*04c0*/  @P0 LDC.64 R12, c[0x0][0x240] ;  /* 0x00009000ff0c0b82 */ /* 0x000f220000000a00 */
[----:B-1----:R-:W-:-:S04]  /*04d0*/  IABS R15, R22 ;  /* 0x00000016000f7213 */ /* 0x002fc80000000000 */
[----:B------:R-:W1:Y:S03]  /*04e0*/  I2F.RP R2, R15 ;  /* 0x0000000f00027306 */ /* 0x000e660000209400 */
[----:B------:R-:W5:Y:S05]  /*04f0*/  @!P1 LDC.64 R20, c[0x0][0x210] ;  /* 0x00008400ff149b82 */ /* 0x000f6a0000000a00 */
[----:B-1----:R-:W1:Y:S02]  /*0500*/  MUFU.RCP R2, R2 ;  /* 0x0000000200027308 */ /* 0x002e640000001000 */
[----:B-1----:R-:W-:-:S06]  /*0510*/  VIADD R2, R2, 0xffffffe ;  /* 0x0ffffffe02027836 */ /* 0x002fcc0000000000 */
[----:B------:R-:W1:Y:S02]  /*0520*/  F2I.FTZ.U32.TRUNC.NTZ R3, R2 ;  /* 0x0000000200037305 */ /* 0x000e64000021f000 */
[----:B-1----:R-:W-:Y:S02]  /*0530*/  IMAD.MOV R0, RZ, RZ, -R3 ;  /* 0x000000ffff007224 */ /* 0x002fe400078e0a03 */
[----:B------:R-:W-:Y:S02]  /*0540*/  IMAD.MOV.U32 R2, RZ, RZ, RZ ;  /* 0x000000ffff027224 */ /* 0x000fe400078e00ff */
[----:B------:R-:W-:-:S04]  /*0550*/  IMAD R0, R0, R15, RZ ;  /* 0x0000000f00007224 */ /* 0x000fc800078e02ff */
[----:B------:R-:W-:Y:S01]  /*0560*/  IMAD.HI.U32 R2, R3, R0, R2 ;  /* 0x0000000003027227 */ /* 0x000fe200078e0002 */
[----:B------:R-:W-:-:S03]  /*0570*/  @!P0 SHF.R.S32.HI R3, RZ, 0x1f, R40 ;  /* 0x0000001fff038819 */ /* 0x000fc60000011428 */
[----:B------:R-:W-:Y:S02]  /*0580*/  VIADD R0, R10, 0x20 ;  /* 0x000000200a007836 */ /* 0x000fe40000000000 */
[----:B------:R-:W-:-:S03]  /*0590*/  IMAD.HI.U32 R6, R2, R11, RZ ;  /* 0x0000000b02067227 */ /* 0x000fc600078e00ff */
[----:B------:R-:W-:Y:S01]  /*05a0*/  ISETP.GE.AND P5, PT, R0, R34, PT ;  /* 0x000000220000720c */ /* 0x000fe20003fa6270 */
[----:B---3--:R-:W-:Y:S02]  /*05b0*/  @!P0 IMAD R5, R3, R8, RZ ;  /* 0x0000000803058224 */ /* 0x008fe400078e02ff */
[----:B------:R-:W-:Y:S02]  /*05c0*/  IMAD.MOV R4, RZ, RZ, -R6 ;  /* 0x000000ffff047224 */ /* 0x000fe400078e0a06 */
[----:B----4-:R-:W-:-:S04]  /*05d0*/  @P0 IMAD.WIDE.U32 R2, R17, R12, RZ ;  /* 0x0000000c11020225 */ /* 0x010fc800078e00ff */
[C---:B------:R-:W-:Y:S02]  /*05e0*/  @!P0 IMAD R9, R40.reuse, R9, R5 ;  /* 0x0000000928098224 */ /* 0x040fe400078e0205 */
[----:B------:R-:W-:Y:S01]  /*05f0*/  IMAD R0, R15, R4, R11 ;  /* 0x000000040f007224 */ /* 0x000fe200078e020b */
[----:B------:R-:W-:Y:S01]  /*0600*/  SHF.R.S32.HI R11, RZ, 0x1f, R10 ;  /* 0x0000001fff0b7819 */ /* 0x000fe2000001140a */
[----:B------:R-:W-:Y:S01]  /*0610*/  @!P0 IMAD.WIDE.U32 R4, R40, R8, RZ ;  /* 0x0000000828048225 */ /* 0x000fe200078e00ff */
[----:B------:R-:W-:Y:S02]  /*0620*/  LOP3.LUT R8, R7, 0xfffffff8, RZ, 0xc0, !PT ;  /* 0xfffffff807087812 */ /* 0x000fe400078ec0ff */
[----:B------:R-:W-:Y:S01]  /*0630*/  ISETP.GT.U32.AND P3, PT, R15, R0, PT ;  /* 0x000000000f00720c */ /* 0x000fe20003f64070 */
[----:B------:R-:W-:Y:S01]  /*0640*/  @P0 IMAD R3, R17, R13, R3 ;  /* 0x0000000d11030224 */ /* 0x000fe200078e0203 */
[----:B------:R-:W-:Y:S01]  /*0650*/  IADD3 R7, R10, 0x30, RZ ;  /* 0x000000300a077810 */ /* 0x000fe20007ffe0ff */
[----:B------:R-:W1:Y:S01]  /*0660*/  @!P1 LDC.64 R12, c[0x0][0x240] ;  /* 0x00009000ff0c9b82 */ /* 0x000e620000000a00 */
[----:B------:R-:W-:-:S02]  /*0670*/  IMAD.IADD R39, R70, 0x1, -R8 ;  /* 0x0000000146277824 */ /* 0x000fc400078e0a08 */
[----:B------:R-:W-:Y:S01]  /*0680*/  @!P0 IMAD.MOV.U32 R2, RZ, RZ, R4 ;  /* 0x000000ffff028224 */ /* 0x000fe200078e0004 */
[----:B------:R-:W-:Y:S01]  /*0690*/  SHF.R.S32.HI R4, RZ, 0x1f, R30 ;  /* 0x0000001fff047819 */ /* 0x000fe2000001141e */
[----:B------:R-:W-:Y:S01]  /*06a0*/  IMAD.SHL.U32 R28, R39, 0x8, RZ ;  /* 0x00000008271c7824 */ /* 0x000fe200078e00ff */
[----:B------:R-:W-:Y:S01]  /*06b0*/  ISETP.GE.AND P2, PT, R7, R34, PT ;  /* 0x000000220700720c */ /* 0x000fe20003f46270 */
[----:B------:R-:W-:Y:S01]  /*06c0*/  @!P0 IMAD.IADD R3, R5, 0x1, R9 ;  /* 0x0000000105038824 */ /* 0x000fe200078e0209 */
[----:B------:R-:W-:Y:S01]  /*06d0*/  LOP3.LUT R7, R30, R22, RZ, 0x3c, !PT ;  /* 0x000000161e077212 */ /* 0x000fe200078e3cff */
[----:B------:R-:W-:Y:S01]  /*06e0*/  IMAD R4, R4, UR4, RZ ;  /* 0x0000000404047c24 */ /* 0x000fe2000f8e02ff */
[----:B------:R-:W-:Y:S01]  /*06f0*/  SHF.R.S32.HI R29, RZ, 0x1f, R28 ;  /* 0x0000001fff1d7819 */ /* 0x000fe2000001141c */
[----:B------:R-:W-:Y:S01]  /*0700*/  @!P3 IMAD.IADD R0, R0, 0x1, -R15 ;  /* 0x000000010000b824 */ /* 0x000fe200078e0a0f */
[----:B------:R-:W-:Y:S01]  /*0710*/  IADD3 R2, P0, R28, R2, RZ ;  /* 0x000000021c027210 */ /* 0x000fe20007f1e0ff */
[----:B------:R-:W-:Y:S01]  /*0720*/  IMAD.WIDE R244, R244, 0x80, R10 ;  /* 0x00000080f4f47825 */ /* 0x000fe200078e020a */
[----:B------:R-:W-:-:S02]  /*0730*/  LEA.HI R9, R41, R70, RZ, 0x6 ;  /* 0x0000004629097211 */ /* 0x000fc400078f30ff */
[----:B------:R-:W-:Y:S01]  /*0740*/  IADD3.X R3, R29, R3, RZ, P0, !PT ;  /* 0x000000031d037210 */ /* 0x000fe200007fe4ff */
[----:B------:R-:W-:Y:S01]  /*0750*/  IMAD R4, R30, UR5, R4 ;  /* 0x000000051e047c24 */ /* 0x000fe2000f8e0204 */
[----:B------:R-:W-:Y:S01]  /*0760*/  ISETP.GE.AND P0, PT, R35, R34, PT ;  /* 0x000000222300720c */ /* 0x000fe20003f06270 */
[----:B------:R-:W-:Y:S01]  /*0770*/  @!P3 VIADD R6, R6, 0x1 ;  /* 0x000000010606b836 */ /* 0x000fe20000000000 */
[----:B------:R-:W-:Y:S01]  /*0780*/  ISETP.GE.U32.AND P6, PT, R0, R15, PT ;  /* 0x0000000f0000720c */ /* 0x000fe20003fc6070 */
[----:B------:R-:W-:Y:S01]  /*0790*/  IMAD.WIDE.U32 R16, R30, UR4, R2 ;  /* 0x000000041e107c25 */ /* 0x000fe2000f8e0002 */
[----:B------:R-:W3:Y:S01]  /*07a0*/  S2UR UR4, SR_CgaCtaId ;  /* 0x00000000000479c3 */ /* 0x000ee20000008800 */
[----:B------:R-:W-:Y:S01]  /*07b0*/  ISETP.GE.AND P4, PT, R7, RZ, PT ;  /* 0x000000ff0700720c */ /* 0x000fe20003f86270 */
[----:B------:R-:W-:Y:S01]  /*07c0*/  UMOV UR5, 0x400 ;  /* 0x0000040000057882 */ /* 0x000fe20000000000 */
[----:B------:R-:W-:Y:S01]  /*07d0*/  IMAD.SHL.U32 R0, R10, 0x40, RZ ;  /* 0x000000400a007824 */ /* 0x000fe200078e00ff */
[----:B------:R-:W4:Y:S01]  /*07e0*/  @!P2 S2R R33, SR_CgaCtaId ;  /* 0x000000000021a919 */ /* 0x000f220000008800 */
[----:B-1----:R-:W-:-:S02]  /*07f0*/  @!P1 IMAD R2, R245, R12, RZ ;  /* 0x0000000cf5029224 */ /* 0x002fc400078e02ff */
[----:B------:R-:W-:Y:S01]  /*0800*/  IMAD.IADD R15, R17, 0x1, R4 ;  /* 0x00000001110f7824 */ /* 0x000fe200078e0204 */
[----:B------:R-:W-:Y:S01]  /*0810*/  LOP3.LUT R0, R0, 0x1c0, RZ, 0xc0, !PT ;  /* 0x000001c000007812 */ /* 0x000fe200078ec0ff */
[----:B------:R-:W-:Y:S01]  /*0820*/  @!P1 IMAD.MOV.U32 R14, RZ, RZ, R16 ;  /* 0x000000ffff0e9224 */ /* 0x000fe200078e0010 */
[----:B------:R-:W1:Y:S01]  /*0830*/  @!P0 S2R R18, SR_CgaCtaId ;  /* 0x0000000000128919 */ /* 0x000e620000008800 */
[----:B------:R-:W-:Y:S01]  /*0840*/  @!P1 IMAD R8, R244, R13, R2 ;  /* 0x0000000df4089224 */ /* 0x000fe200078e0202 */
[----:B------:R-:W-:Y:S01]  /*0850*/  LOP3.LUT R4, R0, 0x38, R28, 0xf8, !PT ;  /* 0x0000003800047812 */ /* 0x000fe200078ef81c */
[----:B------:R-:W-:Y:S01]  /*0860*/  @!P1 IMAD.WIDE.U32 R2, R244, R12, R14 ;  /* 0x0000000cf4029225 */ /* 0x000fe200078e000e */
[----:B------:R-:W-:Y:S01]  /*0870*/  SHF.R.U32.HI R0, RZ, 0x3, R0 ;  /* 0x00000003ff007819 */ /* 0x000fe20000011600 */
[----:B------:R-:W2:Y:S02]  /*0880*/  @!P0 LDC.64 R12, c[0x0][0x240] ;  /* 0x00009000ff0c8b82 */ /* 0x000ea40000000a00 */
[----:B------:R-:W-:Y:S01]  /*0890*/  IMAD.SHL.U32 R7, R9, 0x8, RZ ;  /* 0x0000000809077824 */ /* 0x000fe200078e00ff */
[----:B------:R-:W-:Y:S01]  /*08a0*/  LOP3.LUT R5, R4, R0, RZ, 0x3c, !PT ;  /* 0x0000000004057212 */ /* 0x000fe200078e3cff */
[----:B------:R-:W-:Y:S01]  /*08b0*/  @P6 VIADD R6, R6, 0x1 ;  /* 0x0000000106066836 */ /* 0x000fe20000000000 */
[----:B------:R-:W-:Y:S01]  /*08c0*/  @!P1 IADD3 R0, R3, R8, RZ ;  /* 0x0000000803009210 */ /* 0x000fe20007ffe0ff */
[----:B------:R-:W4:Y:S01]  /*08d0*/  @!P5 S2R R9, SR_CgaCtaId ;  /* 0x000000000009d919 */ /* 0x000f220000008800 */
[C---:B-----5:R-:W-:Y:S01]  /*08e0*/  @!P1 LEA R4, P3, R2.reuse, R20, 0x1 ;  /* 0x0000001402049211 */ /* 0x060fe200078608ff */
[----:B------:R-:W-:Y:S01]  /*08f0*/  IMAD.MOV.U32 R32, RZ, RZ, R6 ;  /* 0x000000ffff207224 */ /* 0x000fe200078e0006 */
[----:B------:R-:W-:Y:S01]  /*0900*/  LOP3.LUT R19, R5, 0xfffffe00, R7, 0xf8, !PT ;  /* 0xfffffe0005137812 */ /* 0x000fe200078ef807 */
[----:B------:R-:W5:Y:S01]  /*0910*/  @!P0 LDC.64 R26, c[0x0][0x210] ;  /* 0x00008400ff1a8b82 */ /* 0x000f620000000a00 */
[----:B------:R-:W-:Y:S01]  /*0920*/  @!P1 LEA.HI.X R5, R2, R21, R0, 0x1, P3 ;  /* 0x0000001502059211 */ /* 0x000fe200018f0c00 */
[----:B------:R-:W-:Y:S01]  /*0930*/  @!P4 IMAD.MOV R32, RZ, RZ, -R32 ;  /* 0x000000ffff20c224 */ /* 0x000fe200078e0a20 */
[----:B------:R-:W-:Y:S01]  /*0940*/  ISETP.NE.AND P3, PT, R22, RZ, PT ;  /* 0x000000ff1600720c */ /* 0x000fe20003f65270 */
[----:B---3--:R-:W-:Y:S01]  /*0950*/  ULEA UR4, UR4, UR5, 0x18 ;  /* 0x0000000504047291 */ /* 0x008fe2000f8ec03f */
[----:B------:R-:W-:Y:S01]  /*0960*/  @!P0 IADD3 R6, P4, R244, 0x10, RZ ;  /* 0x00000010f4068810 */ /* 0x000fe20007f9e0ff */
[C---:B------:R-:W-:Y:S01]  /*0970*/  VIADD R3, R10.reuse, 0x40 ;  /* 0x000000400a037836 */ /* 0x040fe20000000000 */
[----:B------:R-:W-:Y:S01]  /*0980*/  IADD3 R2, R10, 0x50, RZ ;  /* 0x000000500a027810 */ /* 0x000fe20007ffe0ff */
[----:B------:R-:W3:Y:S01]  /*0990*/  @!P5 LDC.64 R20, c[0x0][0x240] ;  /* 0x00009000ff14db82 */ /* 0x000ee20000000a00 */
[----:B------:R-:W-:Y:S01]  /*09a0*/  @!P5 IADD3 R8, P6, R244, 0x20, RZ ;  /* 0x00000020f408d810 */ /* 0x000fe20007fde0ff */
[----:B------:R-:W-:Y:S01]  /*09b0*/  @!P0 IMAD.X R0, RZ, RZ, R245, P4 ;  /* 0x000000ffff008224 */ /* 0x000fe200020e06f5 */
[----:B------:R-:W-:-:S02]  /*09c0*/  LEA R227, R19, UR4, 0x1 ;  /* 0x0000000413e37c11 */ /* 0x000fc4000f8e08ff */
[----:B------:R-:W-:Y:S01]  /*09d0*/  ISETP.GE.AND P4, PT, R3, R34, PT ;  /* 0x000000220300720c */ /* 0x000fe20003f86270 */
[----:B--2---:R-:W-:Y:S02]  /*09e0*/  @!P0 IMAD R0, R0, R12, RZ ;  /* 0x0000000c00008224 */ /* 0x004fe400078e02ff */
[----:B------:R-:W-:Y:S01]  /*09f0*/  @!P3 LOP3.LUT R32, RZ, R22, RZ, 0x33, !PT ;  /* 0x00000016ff20b212 */ /* 0x000fe200078e33ff */
[----:B------:R-:W-:Y:S01]  /*0a00*/  @!PT LDS RZ, [RZ] ;  /* 0x00000000fffff984 */ /* 0x000fe20000000800 */
[----:B------:R-:W-:Y:S01]  /*0a10*/  @!PT LDS RZ, [RZ] ;  /* 0x00000000fffff984 */ /* 0x000fe20000000800 */
[----:B------:R-:W-:Y:S01]  /*0a20*/  @!PT LDS RZ, [RZ] ;  /* 0x00000000fffff984 */ /* 0x000fe20000000800 */
[----:B------:R-:W-:Y:S01]  /*0a30*/  @!P1 LDGSTS.E.BYPASS.LTC128B.128 [R227], desc[UR14][R4.64] ;  /* 0x0000000004e39fae */ /* 0x000fe2000b901d4e */
[----:B------:R-:W-:Y:S01]  /*0a40*/  ISETP.GE.AND P3, PT, R2, R34, PT ;  /* 0x000000220200720c */ /* 0x000fe20003f66270 */
[----:B------:R-:W-:Y:S01]  /*0a50*/  @!P0 IMAD.MOV.U32 R2, RZ, RZ, R16 ;  /* 0x000000ffff028224 */ /* 0x000fe200078e0010 */
[----:B------:R-:W2:Y:S01]  /*0a60*/  @!P5 LDC.64 R30, c[0x0][0x210] ;  /* 0x00008400ff1edb82 */ /* 0x000ea20000000a00 */
[----:B------:R1:W-:Y:S01]  /*0a70*/  @!P1 LDGSTS.E.BYPASS.LTC128B.128 [R227+0x4000], desc[UR14][R4.64+0x80] ;  /* 0x0400008004e39fae */ /* 0x0003e2000b901d4e */
[----:B------:R-:W-:Y:S02]  /*0a80*/  @!P0 IMAD.MOV.U32 R3, RZ, RZ, R15 ;  /* 0x000000ffff038224 */ /* 0x000fe400078e000f */
[----:B------:R-:W-:-:S02]  /*0a90*/  @!P5 IMAD.X R7, RZ, RZ, R245, P6 ;  /* 0x000000ffff07d224 */ /* 0x000fc400030e06f5 */
[C---:B------:R-:W-:Y:S01]  /*0aa0*/  @!P0 IMAD.WIDE.U32 R2, R6.reuse, R12, R2 ;  /* 0x0000000c06028225 */ /* 0x040fe200078e0002 */
[----:B------:R-:W2:Y:S01]  /*0ab0*/  @!P4 S2R R25, SR_CgaCtaId ;  /* 0x000000000019c919 */ /* 0x000ea20000008800 */
[----:B------:R-:W2:Y:S02]  /*0ac0*/  @!P2 LDC.64 R22, c[0x0][0x240] ;  /* 0x00009000ff16ab82 */ /* 0x000ea40000000a00 */
[----:B-1----:R-:W-:Y:S01]  /*0ad0*/  @!P0 IMAD R5, R6, R13, R0 ;  /* 0x0000000d06058224 */ /* 0x002fe200078e0200 */
[----:B------:R-:W-:Y:S01]  /*0ae0*/  @!P0 MOV R4, 0x400 ;  /* 0x0000040000048802 */ /* 0x000fe20000000f00 */
[----:B------:R-:W-:-:S04]  /*0af0*/  VIADD R0, R10, 0x60 ;  /* 0x000000600a007836 */ /* 0x000fc80000000000 */
[----:B------:R-:W1:Y:S01]  /*0b00*/  @!P4 LDC.64 R12, c[0x0][0x240] ;  /* 0x00009000ff0ccb82 */ /* 0x000e620000000a00 */
[----:B------:R-:W-:Y:S02]  /*0b10*/  @!P0 LEA R6, R18, R4, 0x18 ;  /* 0x0000000412068211 */ /* 0x000fe400078ec0ff */
[----:B------:R-:W-:Y:S01]  /*0b20*/  ISETP.GE.AND P1, PT, R0, R34, PT ;  /* 0x000000220000720c */ /* 0x000fe20003f26270 */
[----:B------:R-:W1:Y:S01]  /*0b30*/  @!P3 S2R R18, SR_CgaCtaId ;  /* 0x000000000012b919 */ /* 0x000e620000008800 */
[----:B------:R-:W-:Y:S02]  /*0b40*/  @!P5 MOV R0, 0x400 ;  /* 0x000004000000d802 */ /* 0x000fe40000000f00 */
[----:B------:R-:W-:Y:S01]  /*0b50*/  @!P0 IADD3 R5, R3, R5, RZ ;  /* 0x0000000503058210 */ /* 0x000fe20007ffe0ff */
[----:B---3--:R-:W-:Y:S01]  /*0b60*/  @!P5 IMAD R3, R7, R20, RZ ;  /* 0x000000140703d224 */ /* 0x008fe200078e02ff */
[C---:B-----5:R-:W-:Y:S02]  /*0b70*/  @!P0 LEA R4, P6, R2.reuse, R26, 0x1 ;  /* 0x0000001a02048211 */ /* 0x060fe400078c08ff */
[----:B----4-:R-:W-:Y:S01]  /*0b80*/  @!P5 LEA R9, R9, R0, 0x18 ;  /* 0x000000000909d211 */ /* 0x010fe200078ec0ff */
[----:B------:R-:W-:Y:S01]  /*0b90*/  @!P0 IMAD R0, R19, 0x2, R6 ;  /* 0x0000000213008824 */ /* 0x000fe200078e0206 */
[----:B------:R-:W-:Y:S01]  /*0ba0*/  @!P0 LEA.HI.X R5, R2, R27, R5, 0x1, P6 ;  /* 0x0000001b02058211 */ /* 0x000fe200030f0c05 */
[----:B------:R-:W-:Y:S01]  /*0bb0*/  @!P5 IMAD R7, R8, R21, R3 ;  /* 0x000000150807d224 */ /* 0x000fe200078e0203 */
[----:B------:R-:W3:Y:S01]  /*0bc0*/  @!P2 LDC.64 R26, c[0x0][0x210] ;  /* 0x00008400ff1aab82 */ /* 0x000ee20000000a00 */
[----:B------:R-:W-:-:S02]  /*0bd0*/  @!P5 IMAD.MOV.U32 R2, RZ, RZ, R16 ;  /* 0x000000ffff02d224 */ /* 0x000fc400078e0010 */
[----:B------:R-:W-:Y:S01]  /*0be0*/  @!P5 IMAD.MOV.U32 R3, RZ, RZ, R15 ;  /* 0x000000ffff03d224 */ /* 0x000fe200078e000f */
[----:B------:R-:W-:Y:S01]  /*0bf0*/  @!P0 LDGSTS.E.BYPASS.LTC128B.128 [R0+0x800], desc[UR14][R4.64] ;  /* 0x0080000004008fae */ /* 0x000fe2000b901d4e */
[----:B------:R-:W-:-:S03]  /*0c00*/  @!P5 IMAD.WIDE.U32 R2, R8, R20, R2 ;  /* 0x000000140802d225 */ /* 0x000fc600078e0002 */
[----:B------:R4:W-:Y:S01]  /*0c10*/  @!P0 LDGSTS.E.BYPASS.LTC128B.128 [R0+0x4800], desc[UR14][R4.64+0x80] ;  /* 0x0480008004008fae */ /* 0x0009e2000b901d4e */
[----:B------:R-:W-:Y:S01]  /*0c20*/  @!P2 IADD3 R6, P0, R244, 0x30, RZ ;  /* 0x00000030f406a810 */ /* 0x000fe20007f1e0ff */
[----:B------:R-:W5:Y:S01]  /*0c30*/  @!P3 LDC.64 R20, c[0x0][0x240] ;  /* 0x00009000ff14bb82 */ /* 0x000f620000000a00 */
[----:B------:R-:W-:Y:S02]  /*0c40*/  VIADD R8, R10, 0x70 ;  /* 0x000000700a087836 */ /* 0x000fe40000000000 */
[----:B----4-:R-:W-:Y:S01]  /*0c50*/  @!P5 IMAD.IADD R0, R3, 0x1, R7 ;  /* 0x000000010300d824 */ /* 0x010fe200078e0207 */
[C---:B--2---:R-:W-:Y:S02]  /*0c60*/  @!P5 LEA R4, P6, R2.reuse, R30, 0x1 ;  /* 0x0000001e0204d211 */ /* 0x044fe400078c08ff */
[----:B------:R-:W-:Y:S02]  /*0c70*/  @!P2 IADD3.X R7, RZ, R245, RZ, P0, !PT ;  /* 0x000000f5ff07a210 */ /* 0x000fe400007fe4ff */
[----:B------:R-:W-:Y:S01]  /*0c80*/  @!P5 LEA.HI.X R5, R2, R31, R0, 0x1, P6 ;  /* 0x0000001f0205d211 */ /* 0x000fe200030f0c00 */
[----:B------:R-:W-:Y:S01]  /*0c90*/  @!P5 IMAD R0, R19, 0x2, R9 ;  /* 0x000000021300d824 */ /* 0x000fe200078e0209 */
[----:B------:R-:W-:Y:S01]  /*0ca0*/  @!P2 MOV R3, 0x400 ;  /* 0x000004000003a802 */ /* 0x000fe20000000f00 */
[----:B------:R-:W-:Y:S01]  /*0cb0*/  @!P2 IMAD R2, R7, R22, RZ ;  /* 0x000000160702a224 */ /* 0x000fe200078e02ff */
[----:B------:R-:W2:Y:S01]  /*0cc0*/  @!P4 LDC.64 R30, c[0x0][0x210] ;  /* 0x00008400ff1ecb82 */ /* 0x000ea20000000a00 */
[----:B------:R-:W-:Y:S01]  /*0cd0*/  ISETP.GE.AND P0, PT, R8, R34, PT ;  /* 0x000000220800720c */ /* 0x000fe20003f06270 */
[----:B------:R-:W-:Y:S01]  /*0ce0*/  @!P5 LDGSTS.E.BYPASS.LTC128B.128 [R0+0x1000], desc[UR14][R4.64] ;  /* 0x010000000400dfae */ /* 0x000fe2000b901d4e */
[----:B------:R-:W-:Y:S01]  /*0cf0*/  @!P2 LEA R33, R33, R3, 0x18 ;  /* 0x000000032121a211 */ /* 0x000fe200078ec0ff */
[----:B------:R-:W-:-:S02]  /*0d00*/  @!P2 IMAD R7, R6, R23, R2 ;  /* 0x000000170607a224 */ /* 0x000fc400078e0202 */
[----:B------:R-:W-:Y:S01]  /*0d10*/  @!P2 IMAD.MOV.U32 R2, RZ, RZ, R16 ;  /* 0x000000ffff02a224 */ /* 0x000fe200078e0010 */
[----:B------:R4:W-:Y:S01]  /*0d20*/  @!P5 LDGSTS.E.BYPASS.LTC128B.128 [R0+0x5000], desc[UR14][R4.64+0x80] ;  /* 0x050000800400dfae */ /* 0x0009e2000b901d4e */
[----:B------:R-:W-:Y:S02]  /*0d30*/  @!P2 IMAD.MOV.U32 R3, RZ, RZ, R15 ;  /* 0x000000ffff03a224 */ /* 0x000fe400078e000f */
[----:B------:R-:W-:Y:S02]  /*0d40*/  @!P2 IMAD.WIDE.U32 R2, R6, R22, R2 ;  /* 0x000000160602a225 */ /* 0x000fe400078e0002 */
[----:B------:R-:W2:Y:S02]  /*0d50*/  @!P3 LDC.64 R22, c[0x0][0x210] ;  /* 0x00008400ff16bb82 */ /* 0x000ea40000000a00 */
[----:B------:R-:W-:Y:S02]  /*0d60*/  @!P2 IMAD.IADD R7, R3, 0x1, R7 ;  /* 0x000000010307a824 */ /* 0x000fe400078e0207 */
[----:B------:R-:W-:Y:S01]  /*0d70*/  @!P4 IMAD.MOV.U32 R3, RZ, RZ, R15 ;  /* 0x000000ffff03c224 */ /* 0x000fe200078e000f */
[----:B----4-:R-:W-:-:S02]  /*0d80*/  @!P4 IADD3 R4, P5, R244, 0x40, RZ ;  /* 0x00000040f404c810 */ /* 0x010fc40007fbe0ff */
[----:B------:R-:W-:Y:S02]  /*0d90*/  @!P3 MOV R0, 0x400 ;  /* 0x000004000000b802 */ /* 0x000fe40000000f00 */
[----:B------:R-:W-:Y:S01]  /*0da0*/  @!P4 MOV R5, 0x400 ;  /* 0x000004000005c802 */ /* 0x000fe20000000f00 */
[----:B------:R-:W-:Y:S01]  /*0db0*/  @!P4 IMAD.X R8, RZ, RZ, R245, P5 ;  /* 0x000000ffff08c224 */ /* 0x000fe200028e06f5 */
[----:B---3--:R-:W-:Y:S02]  /*0dc0*/  @!P2 LEA R6, P5, R2, R26, 0x1 ;  /* 0x0000001a0206a211 */ /* 0x008fe400078a08ff */
[----:B-1----:R-:W-:Y:S01]  /*0dd0*/  @!P3 LEA R34, R18, R0, 0x18 ;  /* 0x000000001222b211 */ /* 0x002fe200078ec0ff */
[----:B------:R-:W-:Y:S01]  /*0de0*/  @!P4 IMAD R0, R8, R12, RZ ;  /* 0x0000000c0800c224 */ /* 0x000fe200078e02ff */
[----:B------:R-:W-:Y:S01]  /*0df0*/  @!P2 LEA.HI.X R7, R2, R27, R7, 0x1, P5 ;  /* 0x0000001b0207a211 */ /* 0x000fe200028f0c07 */
[----:B------:R-:W-:Y:S01]  /*0e00*/  IMAD R18, R69, -0x20, R68 ;  /* 0xffffffe045127824 */ /* 0x000fe200078e0244 */
[----:B------:R-:W-:-:S02]  /*0e10*/  @!P4 MOV R2, R16 ;  /* 0x000000100002c202 */ /* 0x000fc40000000f00 */
[----:B------:R-:W-:Y:S02]  /*0e20*/  @!P3 IADD3 R9, P5, R244, 0x50, RZ ;  /* 0x00000050f409b810 */ /* 0x000fe40007fbe0ff */
[----:B------:R-:W-:Y:S01]  /*0e30*/  @!P4 LEA R25, R25, R5, 0x18 ;  /* 0x000000051919c211 */ /* 0x000fe200078ec0ff */
[----:B------:R-:W-:Y:S01]  /*0e40*/  @!P4 IMAD R5, R4, R13, R0 ;  /* 0x0000000d0405c224 */ /* 0x000fe200078e0200 */
[----:B------:R-:W-:Y:S01]  /*0e50*/  ISETP.GE.AND P6, PT, R10, R18, PT ;  /* 0x000000120a00720c */ /* 0x000fe20003fc6270 */
[----:B------:R-:W-:Y:S02]  /*0e60*/  @!P4 IMAD.WIDE.U32 R2, R4, R12, R2 ;  /* 0x0000000c0402c225 */ /* 0x000fe400078e0002 */
[----:B------:R-:W1:Y:S02]  /*0e70*/  @!P1 LDC.64 R12, c[0x0][0x240] ;  /* 0x00009000ff0c9b82 */ /* 0x000e640000000a00 */
[----:B------:R-:W-:Y:S02]  /*0e80*/  @!P3 IMAD.X R4, RZ, RZ, R245, P5 ;  /* 0x000000ffff04b224 */ /* 0x000fe400028e06f5 */
[----:B------:R-:W-:-:S02]  /*0e90*/  @!P4 IMAD.IADD R3, R3, 0x1, R5 ;  /* 0x000000010303c824 */ /* 0x000fc400078e0205 */
[----:B-----5:R-:W-:Y:S01]  /*0ea0*/  @!P3 IMAD R8, R4, R20, RZ ;  /* 0x000000140408b224 */ /* 0x020fe200078e02ff */
[C---:B--2---:R-:W-:Y:S01]  /*0eb0*/  @!P4 LEA R4, P5, R2.reuse, R30, 0x1 ;  /* 0x0000001e0204c211 */ /* 0x044fe200078a08ff */
[----:B------:R-:W-:Y:S01]  /*0ec0*/  @!P2 IMAD R0, R19, 0x2, R33 ;  /* 0x000000021300a824 */ /* 0x000fe200078e0221 */
[----:B------:R-:W-:Y:S01]  /*0ed0*/  P2R R33, PR, RZ, 0x40 ;  /* 0x00000040ff217803 */ /* 0x000fe20000000000 */
[----:B------:R-:W2:Y:S01]  /*0ee0*/  @!P6 S2R R26, SR_CgaCtaId ;  /* 0x00000000001ae919 */ /* 0x000ea20000008800 */
[----:B------:R-:W-:Y:S01]  /*0ef0*/  @!P4 LEA.HI.X R5, R2, R31, R3, 0x1, P5 ;  /* 0x0000001f0205c211 */ /* 0x000fe200028f0c03 */
[----:B------:R-:W-:Y:S01]  /*0f00*/  @!P3 IMAD.MOV.U32 R2, RZ, RZ, R16 ;  /* 0x000000ffff02b224 */ /* 0x000fe200078e0010 */
[----:B------:R-:W-:Y:S01]  /*0f10*/  @!P3 MOV R3, R15 ;  /* 0x0000000f0003b202 */ /* 0x000fe20000000f00 */
[----:B------:R-:W-:Y:S01]  /*0f20*/  @!P2 LDGSTS.E.BYPASS.LTC128B.128 [R0+0x1800], desc[UR14][R6.64] ;  /* 0x018000000600afae */ /* 0x000fe2000b901d4e */
[----:B------:R-:W-:-:S03]  /*0f30*/  ISETP.GE.AND P6, PT, R35, R18, PT ;  /* 0x000000122300720c */ /* 0x000fc60003fc6270 */
[----:B------:R3:W-:Y:S01]  /*0f40*/  @!P2 LDGSTS.E.BYPASS.LTC128B.128 [R0+0x5800], desc[UR14][R6.64+0x80] ;  /* 0x058000800600afae */ /* 0x0007e2000b901d4e */
[----:B------:R-:W-:Y:S01]  /*0f50*/  @!P3 IMAD.WIDE.U32 R2, R9, R20, R2 ;  /* 0x000000140902b225 */ /* 0x000fe200078e0002 */
[----:B------:R-:W-:-:S13]  /*0f60*/  ISETP.NE.AND P2, PT, R36, -0x1, PT ;  /* 0xffffffff2400780c */ /* 0x000fda0003f45270 */
[----:B------:R-:W4:Y:S01]  /*0f70*/  @P2 LDC.64 R172, c[0x0][0x250] ;  /* 0x00009400ffac2b82 */ /* 0x000f220000000a00 */
[----:B---3--:R-:W-:Y:S01]  /*0f80*/  @!P3 IMAD R6, R9, R21, R8 ;  /* 0x000000150906b224 */ /* 0x008fe200078e0208 */
[----:B------:R-:W-:-:S06]  /*0f90*/  @!P1 IADD3 R7, P5, R244, 0x60, RZ ;  /* 0x00000060f4079810 */ /* 0x000fcc0007fbe0ff */
[----:B------:R-:W3:Y:S01]  /*0fa0*/  @!P1 LDC.64 R20, c[0x0][0x210] ;  /* 0x00008400ff149b82 */ /* 0x000ee20000000a00 */
[----:B------:R-:W-:Y:S01]  /*0fb0*/  @!P4 IMAD R0, R19, 0x2, R25 ;  /* 0x000000021300c824 */ /* 0x000fe200078e0219 */
[----:B------:R-:W5:Y:S01]  /*0fc0*/  @!P0 S2R R9, SR_CgaCtaId ;  /* 0x0000000000098919 */ /* 0x000f620000008800 */
[----:B------:R-:W-:Y:S02]  /*0fd0*/  @!P3 IMAD.IADD R3, R3, 0x1, R6 ;  /* 0x000000010303b824 */ /* 0x000fe400078e0206 */
[----:B------:R-:W-:Y:S01]  /*0fe0*/  @!P1 IMAD.X R8, RZ, RZ, R245, P5 ;  /* 0x000000ffff089224 */ /* 0x000fe200028e06f5 */
[----:B------:R-:W-:Y:S01]  /*0ff0*/  @!P4 LDGSTS.E.BYPASS.LTC128B.128 [R0+0x2000], desc[UR14][R4.64] ;  /* 0x020000000400cfae */ /* 0x000fe2000b901d4e */
[----:B------:R-:W-:-:S03]  /*1000*/  ISETP.GE.AND P5, PT, R10, R18, PT ;  /* 0x000000120a00720c */ /* 0x000fc60003fa6270 */
[----:B------:R2:W-:Y:S01]  /*1010*/  @!P4 LDGSTS.E.BYPASS.LTC128B.128 [R0+0x6000], desc[UR14][R4.64+0x80] ;  /* 0x060000800400cfae */ /* 0x0005e2000b901d4e */
[----:B------:R-:W4:Y:S01]  /*1020*/  @!P1 S2R R25, SR_CgaCtaId ;  /* 0x0000000000199919 */ /* 0x000f220000008800 */
[----:B--2---:R-:W-:Y:S01]  /*1030*/  @!P3 LEA R4, P4, R2, R22, 0x1 ;  /* 0x000000160204b211 */ /* 0x004fe200078808ff */
[----:B-1----:R-:W-:Y:S01]  /*1040*/  @!P1 IMAD R0, R8, R12, RZ ;  /* 0x0000000c08009224 */ /* 0x002fe200078e02ff */
[----:B------:R-:W1:Y:S01]  /*1050*/  @!P6 S2R R22, SR_CgaCtaId ;  /* 0x000000000016e919 */ /* 0x000e620000008800 */
[----:B------:R-:W-:Y:S02]  /*1060*/  LEA.HI R8, R41, R70, RZ, 0x4 ;  /* 0x0000004629087211 */ /* 0x000fe400078f20ff */
[----:B------:R-:W-:Y:S01]  /*1070*/  @!P3 LEA.HI.X R5, R2, R23, R3, 0x1, P4 ;  /* 0x000000170205b211 */ /* 0x000fe200020f0c03 */
[----:B------:R-:W-:Y:S02]  /*1080*/  @!P1 IMAD.MOV.U32 R2, RZ, RZ, R16 ;  /* 0x000000ffff029224 */ /* 0x000fe400078e0010 */
[----:B------:R-:W-:-:S02]  /*1090*/  @!P1 IMAD.MOV.U32 R3, RZ, RZ, R15 ;  /* 0x000000ffff039224 */ /* 0x000fc400078e000f */
[----:B------:R-:W-:Y:S01]  /*10a0*/  @!P1 IMAD R6, R7, R13, R0 ;  /* 0x0000000d07069224 */ /* 0x000fe200078e0200 */
[----:B------:R-:W-:Y:S01]  /*10b0*/  @!P3 LEA R0, R19, R34, 0x1 ;  /* 0x000000221300b211 */ /* 0x000fe200078e08ff */
[----:B------:R-:W-:Y:S01]  /*10c0*/  @!P1 IMAD.WIDE.U32 R2, R7, R12, R2 ;  /* 0x0000000c07029225 */ /* 0x000fe200078e0002 */
[----:B------:R-:W-:Y:S01]  /*10d0*/  SHF.R.S32.HI R7, RZ, 0x4, R8 ;  /* 0x00000004ff077819 */ /* 0x000fe20000011408 */
[----:B------:R-:W2:Y:S02]  /*10e0*/  @P2 LDC.64 R12, c[0x0][0x248] ;  /* 0x00009200ff0c2b82 */ /* 0x000ea40000000a00 */
[----:B------:R-:W-:Y:S01]  /*10f0*/  @!P3 LDGSTS.E.BYPASS.LTC128B.128 [R0+0x2800], desc[UR14][R4.64] ;  /* 0x028000000400bfae */ /* 0x000fe2000b901d4e */
[----:B------:R-:W-:Y:S01]  /*1100*/  @!P1 IMAD.IADD R3, R3, 0x1, R6 ;  /* 0x0000000103039824 */ /* 0x000fe200078e0206 */
[----:B---3--:R-:W-:Y:S02]  /*1110*/  @!P1 LEA R20, P4, R2, R20, 0x1 ;  /* 0x0000001402149211 */ /* 0x008fe400078808ff */
[----:B------:R3:W-:Y:S01]  /*1120*/  @!P3 LDGSTS.E.BYPASS.LTC128B.128 [R0+0x6800], desc[UR14][R4.64+0x80] ;  /* 0x068000800400bfae */ /* 0x0007e2000b901d4e */
[----:B------:R-:W-:-:S02]  /*1130*/  ISETP.NE.AND P3, PT, R33, RZ, PT ;  /* 0x000000ff2100720c */ /* 0x000fc40003f65270 */
[----:B------:R-:W-:Y:S02]  /*1140*/  @!P1 LEA.HI.X R21, R2, R21, R3, 0x1, P4 ;  /* 0x0000001502159211 */ /* 0x000fe400020f0c03 */
[----:B------:R-:W-:Y:S02]  /*1150*/  LOP3.LUT R3, R8, 0xfffffff0, RZ, 0xc0, !PT ;  /* 0xfffffff008037812 */ /* 0x000fe400078ec0ff */
[----:B------:R-:W-:Y:S02]  /*1160*/  ISETP.GE.AND P4, PT, R35, R18, PT ;  /* 0x000000122300720c */ /* 0x000fe40003f86270 */
[----:B------:R-:W1:Y:S01]  /*1170*/  @!P0 LDC.64 R34, c[0x0][0x240] ;  /* 0x00009000ff228b82 */ /* 0x000e620000000a00 */
[----:B------:R-:W-:Y:S01]  /*1180*/  IMAD.IADD R6, R70, 0x1, -R3 ;  /* 0x0000000146067824 */ /* 0x000fe200078e0a03 */
[----:B------:R-:W-:-:S04]  /*1190*/  @!P1 MOV R3, 0x400 ;  /* 0x0000040000039802 */ /* 0x000fc80000000f00 */
[----:B----4-:R-:W-:Y:S02]  /*11a0*/  @!P1 LEA R27, R25, R3, 0x18 ;  /* 0x00000003191b9211 */ /* 0x010fe400078ec0ff */
[----:B---3--:R-:W-:Y:S02]  /*11b0*/  LEA.HI R4, R8, R7, RZ, 0x1 ;  /* 0x0000000708047211 */ /* 0x008fe400078f08ff */
[----:B------:R-:W-:Y:S02]  /*11c0*/  @!P3 MOV R0, 0x400 ;  /* 0x000004000000b802 */ /* 0x000fe40000000f00 */
[----:B------:R-:W-:Y:S01]  /*11d0*/  LOP3.LUT R2, R4, 0xfffffffe, RZ, 0xc0, !PT ;  /* 0xfffffffe04027812 */ /* 0x000fe200078ec0ff */
[----:B------:R-:W-:Y:S01]  /*11e0*/  @P2 IMAD.IADD R4, R24, 0x1, R36 ;  /* 0x0000000118042824 */ /* 0x000fe200078e0224 */
[----:B------:R-:W-:Y:S02]  /*11f0*/  SHF.R.S32.HI R5, RZ, 0x1f, R6 ;  /* 0x0000001fff057819 */ /* 0x000fe40000011406 */
[----:B------:R-:W-:Y:S01]  /*1200*/  @!P3 LEA R31, R26, R0, 0x18 ;  /* 0x000000001a1fb211 */ /* 0x000fe200078ec0ff */
[----:B------:R-:W-:Y:S01]  /*1210*/  IMAD.IADD R37, R7, 0x1, -R2 ;  /* 0x0000000107257824 */ /* 0x000fe200078e0a02 */
[----:B------:R-:W-:Y:S01]  /*1220*/  @!P0 MOV R2, 0x400 ;  /* 0x0000040000028802 */ /* 0x000fe20000000f00 */
[----:B------:R-:W-:Y:S01]  /*1230*/  @P2 IMAD.IADD R0, R24, 0x1, R36 ;  /* 0x0000000118002824 */ /* 0x000fe200078e0224 */
[----:B------:R-:W-:Y:S01]  /*1240*/  LEA.HI R36, R5, R6, RZ, 0x3 ;  /* 0x0000000605247211 */ /* 0x000fe200078f18ff */
[----:B--2---:R-:W-:Y:S01]  /*1250*/  @P2 IMAD R7, R4, R13, RZ ;  /* 0x0000000d04072224 */ /* 0x004fe200078e02ff */
[----:B-----5:R-:W-:Y:S01]  /*1260*/  @!P0 LEA R23, R9, R2, 0x18 ;  /* 0x0000000209178211 */ /* 0x020fe200078ec0ff */
[----:B------:R-:W-:Y:S01]  /*1270*/  @P2 IMAD R9, R0, R173, RZ ;  /* 0x000000ad00092224 */ /* 0x000fe200078e02ff */
[----:B------:R-:W-:Y:S01]  /*1280*/  LOP3.LUT R8, R36, 0xfffffff8, RZ, 0xc0, !PT ;  /* 0xfffffff824087812 */ /* 0x000fe200078ec0ff */
[----:B------:R-:W-:Y:S01]  /*1290*/  @P2 IMAD.WIDE.U32 R2, R0, R172, RZ ;  /* 0x000000ac00022225 */ /* 0x000fe200078e00ff */
[----:B------:R-:W-:-:S02]  /*12a0*/  @!P6 MOV R0, 0x400 ;  /* 0x000004000000e802 */ /* 0x000fc40000000f00 */
[----:B------:R-:W-:Y:S01]  /*12b0*/  IADD3 R38, R6, -R8, RZ ;  /* 0x8000000806267210 */ /* 0x000fe20007ffe0ff */
[----:B------:R-:W-:Y:S01]  /*12c0*/  @P2 IMAD.WIDE.U32 R4, R4, R12, RZ ;  /* 0x0000000c04042225 */ /* 0x000fe200078e00ff */
[----:B-1----:R-:W-:-:S03]  /*12d0*/  @!P6 LEA R26, R22, R0, 0x18 ;  /* 0x00000000161ae211 */ /* 0x002fc600078ec0ff */
[----:B------:R-:W-:Y:S02]  /*12e0*/  @P2 IMAD.IADD R30, R3, 0x1, R9 ;  /* 0x00000001031e2824 */ /* 0x000fe400078e0209 */
[----:B------:R-:W-:Y:S02]  /*12f0*/  @P2 IMAD.MOV.U32 R25, RZ, RZ, R2 ;  /* 0x000000ffff192224 */ /* 0x000fe400078e0002 */
[----:B------:R-:W-:Y:S02]  /*1300*/  @P2 IMAD.IADD R9, R5, 0x1, R7 ;  /* 0x0000000105092824 */ /* 0x000fe400078e0207 */
[----:B------:R-:W-:Y:S01]  /*1310*/  @P2 IMAD.MOV.U32 R8, RZ, RZ, R4 ;  /* 0x000000ffff082224 */ /* 0x000fe200078e0004 */
[----:B------:R-:W-:Y:S06]  /*1320*/  @P2 BRA `(.L_x_1033) ;  /* 0x0000000000342947 */ /* 0x000fec0003800000 */
[----:B------:R-:W1:Y:S01]  /*1330*/  LDC.64 R12, c[0x0][0x248] ;  /* 0x00009200ff0c7b82 */ /* 0x000e620000000a00 */
[----:B------:R-:W-:Y:S02]  /*1340*/  SHF.R.S32.HI R0, RZ, 0x1f, R24 ;  /* 0x0000001fff007819 */ /* 0x000fe40000011418 */
[----:B------:R-:W-:-:S05]  /*1350*/  SHF.R.S32.HI R6, RZ, 0x1f, R40 ;  /* 0x0000001fff067819 */ /* 0x000fca0000011428 */
[----:B------:R-:W2:Y:S01]  /*1360*/  LDC.64 R4, c[0x0][0x230] ;  /* 0x00008c00ff047b82 */ /* 0x000ea20000000a00 */
[-C--:B-1----:R-:W-:Y:S02]  /*1370*/  IMAD R0, R0, R12.reuse, RZ ;  /* 0x0000000c00007224 */ /* 0x082fe400078e02ff */
[----:B------:R-:W-:-:S04]  /*1380*/  IMAD.WIDE.U32 R2, R24, R12, RZ ;  /* 0x0000000c18027225 */ /* 0x000fc800078e00ff */
[----:B------:R-:W-:Y:S02]  /*1390*/  IMAD R0, R24, R13, R0 ;  /* 0x0000000d18007224 */ /* 0x000fe400078e0200 */
[----:B--2---:R-:W-:-:S03]  /*13a0*/  IMAD R6, R6, R4, RZ ;  /* 0x0000000406067224 */ /* 0x004fc600078e02ff */
[----:B------:R-:W-:Y:S01]  /*13b0*/  IADD3 R3, R3, R0, RZ ;  /* 0x0000000003037210 */ /* 0x000fe20007ffe0ff */
[C---:B------:R-:W-:Y:S02]  /*13c0*/  IMAD R5, R40.reuse, R5, R6 ;  /* 0x0000000528057224 */ /* 0x040fe400078e0206 */
[----:B------:R-:W-:-:S05]  /*13d0*/  IMAD.WIDE.U32 R2, R40, R4, R2 ;  /* 0x0000000428027225 */ /* 0x000fca00078e0002 */
[----:B------:R-:W-:Y:S02]  /*13e0*/  IADD3 R9, R3, R5, RZ ;  /* 0x0000000503097210 */ /* 0x000fe40007ffe0ff */
[----:B------:R-:W-:Y:S02]  /*13f0*/  MOV R8, R2 ;  /* 0x0000000200087202 */ /* 0x000fe40000000f00 */
.L_x_1033:
[----:B------:R-:W-:Y:S01]  /*1400*/  @!P0 IADD3 R18, P3, R244, 0x70, RZ ;  /* 0x00000070f4128810 */ /* 0x000fe20007f7e0ff */
[----:B------:R-:W-:-:S12]  /*1410*/  @P2 BRA `(.L_x_1034) ;  /* 0x0000000000342947 */ /* 0x000fd80003800000 */
        /* <DEDUP_REMOVED lines=12> */
[----:B------:R-:W-:-:S07]  /*14e0*/  MOV R25, R2 ;  /* 0x0000000200197202 */ /* 0x000fce0000000f00 */
.L_x_1034:
[----:B------:R-:W-:Y:S01]  /*14f0*/  @!P0 IMAD.X R7, RZ, RZ, R245, P3 ;  /* 0x000000ffff078224 */ /* 0x000fe200018e06f5 */
[----:B------:R-:W-:Y:S01]  /*1500*/  ISETP.NE.AND P3, PT, R33, RZ, PT ;  /* 0x000000ff2100720c */ /* 0x000fe20003f65270 */
[-C--:B------:R-:W-:Y:S01]  /*1510*/  IMAD R0, R11, R12.reuse, RZ ;  /* 0x0000000c0b007224 */ /* 0x080fe200078e02ff */
[----:B------:R-:W-:Y:S01]  /*1520*/  SHF.R.S32.HI R14, RZ, 0x1f, R32 ;  /* 0x0000001fff0e7819 */ /* 0x000fe20000011420 */
[----:B------:R-:W-:Y:S01]  /*1530*/  IMAD.WIDE.U32 R2, R10, R12, R28 ;  /* 0x0000000c0a027225 */ /* 0x000fe200078e001c */
[----:B------:R-:W-:Y:S01]  /*1540*/  ULDC.64 UR6, c[0x0][0x260] ;  /* 0x0000980000067ab9 */ /* 0x000fe20000000a00 */
[----:B------:R-:W-:Y:S02]  /*1550*/  SHF.L.U64.HI R249, R12, 0x5, R13 ;  /* 0x000000050cf97819 */ /* 0x000fe4000001020d */
[C---:B------:R-:W-:Y:S01]  /*1560*/  @!P1 IMAD R6, R19.reuse, 0x2, R27 ;  /* 0x0000000213069824 */ /* 0x040fe200078e021b */
[----:B------:R-:W-:Y:S01]  /*1570*/  IADD3 R2, P2, R8, R2, RZ ;  /* 0x0000000208027210 */ /* 0x000fe20007f5e0ff */
[----:B------:R-:W-:Y:S01]  /*1580*/  IMAD R0, R10, R13, R0 ;  /* 0x0000000d0a007224 */ /* 0x000fe200078e0200 */
[----:B------:R-:W-:Y:S01]  /*1590*/  SHF.L.U64.HI R71, R12, 0x4, R13 ;  /* 0x000000040c477819 */ /* 0x000fe2000001020d */
[----:B------:R-:W-:Y:S01]  /*15a0*/  @!P6 IMAD R17, R19, 0x2, R26 ;  /* 0x000000021311e824 */ /* 0x000fe200078e021a */
[----:B------:R-:W-:Y:S01]  /*15b0*/  @!PT LDS RZ, [RZ] ;  /* 0x00000000fffff984 */ /* 0x000fe20000000800 */
[----:B------:R-:W-:Y:S01]  /*15c0*/  @!PT LDS RZ, [RZ] ;  /* 0x00000000fffff984 */ /* 0x000fe20000000800 */
[----:B------:R-:W-:Y:S01]  /*15d0*/  @!PT LDS RZ, [RZ] ;  /* 0x00000000fffff984 */ /* 0x000fe20000000800 */
[----:B------:R-:W-:Y:S01]  /*15e0*/  @!P1 LDGSTS.E.BYPASS.LTC128B.128 [R6+0x3000], desc[UR14][R20.64] ;  /* 0x0300000014069fae */ /* 0x000fe2000b901d4e */
[----:B------:R-:W1:Y:S01]  /*15f0*/  @!P0 LDC.64 R26, c[0x0][0x210] ;  /* 0x00008400ff1a8b82 */ /* 0x000e620000000a00 */
[----:B------:R-:W-:Y:S01]  /*1600*/  IADD3.X R3, R9, R3, R0, P2, !PT ;  /* 0x0000000309037210 */ /* 0x000fe200017fe400 */
[----:B------:R-:W-:Y:S01]  /*1610*/  @!P0 IMAD.MOV.U32 R4, RZ, RZ, R16 ;  /* 0x000000ffff048224 */ /* 0x000fe200078e0010 */
[----:B------:R2:W-:Y:S01]  /*1620*/  @!P1 LDGSTS.E.BYPASS.LTC128B.128 [R6+0x7000], desc[UR14][R20.64+0x80] ;  /* 0x0700008014069fae */ /* 0x0005e2000b901d4e */
[----:B------:R-:W-:Y:S01]  /*1630*/  @!P0 IMAD.MOV.U32 R5, RZ, RZ, R15 ;  /* 0x000000ffff058224 */ /* 0x000fe200078e000f */
[----:B------:R-:W-:Y:S01]  /*1640*/  SHF.R.S32.HI R16, RZ, 0x1f, R69 ;  /* 0x0000001fff107819 */ /* 0x000fe20000011445 */
[----:B------:R-:W-:-:S02]  /*1650*/  @!P0 IMAD R0, R7, R34, RZ ;  /* 0x0000002207008224 */ /* 0x000fc400078e02ff */
[C---:B------:R-:W-:Y:S02]  /*1660*/  @!P0 IMAD R23, R19.reuse, 0x2, R23 ;  /* 0x0000000213178824 */ /* 0x040fe400078e0217 */
[----:B------:R-:W-:Y:S02]  /*1670*/  @!P3 IMAD R22, R19, 0x2, R31 ;  /* 0x000000021316b824 */ /* 0x000fe400078e021f */
[C---:B------:R-:W-:Y:S02]  /*1680*/  @!P0 IMAD R9, R18.reuse, R35, R0 ;  /* 0x0000002312098224 */ /* 0x040fe400078e0200 */
[----:B------:R-:W-:Y:S02]  /*1690*/  @!P0 IMAD.WIDE.U32 R4, R18, R34, R4 ;  /* 0x0000002212048225 */ /* 0x000fe400078e0004 */
[----:B------:R-:W3:Y:S02]  /*16a0*/  @!P3 LDC.64 R18, c[0x0][0x218] ;  /* 0x00008600ff12bb82 */ /* 0x000ee40000000a00 */
[----:B------:R-:W-:-:S04]  /*16b0*/  IMAD.WIDE.U32 R42, R32, UR6, R2 ;  /* 0x00000006202a7c25 */ /* 0x000fc8000f8e0002 */
[-C--:B------:R-:W-:Y:S01]  /*16c0*/  IMAD.WIDE.U32 R2, R10, R172.reuse, R28 ;  /* 0x000000ac0a027225 */ /* 0x080fe200078e001c */
[----:B------:R-:W-:Y:S03]  /*16d0*/  STL.64 [R1], R42 ;  /* 0x0000002a01007387 */ /* 0x000fe60000100a00 */
[----:B------:R-:W-:Y:S01]  /*16e0*/  IMAD R0, R11, R172, RZ ;  /* 0x000000ac0b007224 */ /* 0x000fe200078e02ff */
[----:B------:R-:W-:Y:S01]  /*16f0*/  IADD3 R8, P1, R25, R2, RZ ;  /* 0x0000000219087210 */ /* 0x000fe20007f3e0ff */
[----:B------:R-:W-:Y:S01]  /*1700*/  @!P0 IMAD.IADD R2, R5, 0x1, R9 ;  /* 0x0000000105028824 */ /* 0x000fe200078e0209 */
[----:B--2---:R-:W2:Y:S01]  /*1710*/  @!P6 LDC.64 R20, c[0x0][0x218] ;  /* 0x00008600ff14eb82 */ /* 0x004ea20000000a00 */
[----:B------:R-:W-:Y:S02]  /*1720*/  IMAD R6, R14, UR6, RZ ;  /* 0x000000060e067c24 */ /* 0x000fe4000f8e02ff */
[----:B------:R-:W-:-:S02]  /*1730*/  IMAD R7, R10, R173, R0 ;  /* 0x000000ad0a077224 */ /* 0x000fc400078e0200 */
[----:B------:R-:W-:Y:S01]  /*1740*/  IMAD R15, R32, UR7, R6 ;  /* 0x00000007200f7c24 */ /* 0x000fe2000f8e0206 */
[----:B-1----:R-:W-:Y:S01]  /*1750*/  @!P0 LEA R6, P2, R4, R26, 0x1 ;  /* 0x0000001a04068211 */ /* 0x002fe200078408ff */
[----:B------:R-:W-:Y:S01]  /*1760*/  IMAD.SHL.U32 R248, R12, 0x20, RZ ;  /* 0x000000200cf87824 */ /* 0x000fe200078e00ff */
[----:B------:R-:W-:Y:S01]  /*1770*/  IADD3.X R9, R30, R3, R7, P1, !PT ;  /* 0x000000031e097210 */ /* 0x000fe20000ffe407 */
[----:B------:R-:W-:Y:S01]  /*1780*/  IMAD R0, R249, R69, RZ ;  /* 0x00000045f9007224 */ /* 0x000fe200078e02ff */
[----:B------:R-:W-:Y:S01]  /*1790*/  @!P0 LEA.HI.X R7, R4, R27, R2, 0x1, P2 ;  /* 0x0000001b04078211 */ /* 0x000fe200010f0c02 */
[----:B------:R-:W-:Y:S01]  /*17a0*/  IMAD.IADD R247, R43, 0x1, R15 ;  /* 0x000000012bf77824 */ /* 0x000fe200078e020f */
[----:B------:R-:W-:Y:S01]  /*17b0*/  ULDC.64 UR6, c[0x0][0x268] ;  /* 0x00009a0000067ab9 */ /* 0x000fe20000000a00 */
[----:B------:R-:W-:Y:S02]  /*17c0*/  IMAD.MOV.U32 R246, RZ, RZ, R42 ;  /* 0x000000fffff67224 */ /* 0x000fe400078e002a */
[-C--:B------:R-:W-:Y:S01]  /*17d0*/  IMAD R0, R16, R248.reuse, R0 ;  /* 0x000000f810007224 */ /* 0x080fe200078e0200 */
[----:B------:R-:W-:Y:S01]  /*17e0*/  @!P0 LDGSTS.E.BYPASS.LTC128B.128 [R23+0x3800], desc[UR14][R6.64] ;  /* 0x0380000006178fae */ /* 0x000fe2000b901d4e */
[----:B------:R-:W-:-:S03]  /*17f0*/  IMAD.WIDE.U32 R2, R69, R248, R246 ;  /* 0x000000f845027225 */ /* 0x000fc600078e00f6 */
[----:B------:R1:W-:Y:S01]  /*1800*/  @!P0 LDGSTS.E.BYPASS.LTC128B.128 [R23+0x7800], desc[UR14][R6.64+0x80] ;  /* 0x0780008006178fae */ /* 0x0003e2000b901d4e */
[----:B------:R-:W-:Y:S01]  /*1810*/  IMAD.SHL.U32 R94, R12, 0x10, RZ ;  /* 0x000000100c5e7824 */ /* 0x000fe200078e00ff */
[----:B---3--:R-:W-:Y:S01]  /*1820*/  @!P3 LEA R4, P2, R2, R18, 0x1 ;  /* 0x000000120204b211 */ /* 0x008fe200078408ff */
[----:B------:R-:W-:Y:S01]  /*1830*/  IMAD R5, R14, UR6, RZ ;  /* 0x000000060e057c24 */ /* 0x000fe2000f8e02ff */
[----:B------:R-:W3:Y:S01]  /*1840*/  @!P5 LDC.64 R12, c[0x0][0x220] ;  /* 0x00008800ff0cdb82 */ /* 0x000ee20000000a00 */
[----:B------:R-:W-:Y:S01]  /*1850*/  IMAD.IADD R0, R3, 0x1, R0 ;  /* 0x0000000103007824 */ /* 0x000fe200078e0200 */
[----:B------:R-:W-:Y:S01]  /*1860*/  @!P6 IADD3 R3, P1, R94, R2, RZ ;  /* 0x000000025e03e210 */ /* 0x000fe20007f3e0ff */
[C---:B------:R-:W-:Y:S02]  /*1870*/  IMAD R14, R32.reuse, UR7, R5 ;  /* 0x00000007200e7c24 */ /* 0x040fe4000f8e0205 */
[----:B------:R-:W-:Y:S01]  /*1880*/  IMAD.WIDE.U32 R250, R32, UR6, R8 ;  /* 0x0000000620fa7c25 */ /* 0x000fe2000f8e0008 */
[----:B------:R-:W-:-:S03]  /*1890*/  @!P3 LEA.HI.X R5, R2, R19, R0, 0x1, P2 ;  /* 0x000000130205b211 */ /* 0x000fc600010f0c00 */
[----:B------:R-:W-:Y:S01]  /*18a0*/  @!P6 IMAD.X R0, R71, 0x1, R0, P1 ;  /* 0x000000014700e824 */ /* 0x000fe200008e0600 */
[----:B--2---:R-:W-:Y:S01]  /*18b0*/  @!P6 LEA R2, P1, R3, R20, 0x1 ;  /* 0x000000140302e211 */ /* 0x004fe200078208ff */
[----:B------:R-:W-:Y:S01]  /*18c0*/  @!P3 LDGSTS.E.BYPASS.LTC128B.128 [R22+0x8000], desc[UR14][R4.64] ;  /* 0x080000000416bfae */ /* 0x000fe2000b901d4e */
[----:B------:R-:W-:Y:S02]  /*18d0*/  IMAD.IADD R252, R251, 0x1, R14 ;  /* 0x00000001fbfc7824 */ /* 0x000fe400078e020e */
[----:B------:R-:W-:Y:S01]  /*18e0*/  @!P6 LEA.HI.X R3, R3, R21, R0, 0x1, P1 ;  /* 0x000000150303e211 */ /* 0x000fe200008f0c00 */
[----:B------:R2:W-:Y:S01]  /*18f0*/  @!P3 LDGSTS.E.BYPASS.LTC128B.128 [R22+0x9000], desc[UR14][R4.64+0x80] ;  /* 0x090000800416bfae */ /* 0x0005e2000b901d4e */
[----:B------:R-:W-:-:S03]  /*1900*/  SHF.L.U32 R0, R39, 0x6, RZ ;  /* 0x0000000627007819 */ /* 0x000fc600000006ff */
[----:B------:R-:W-:Y:S01]  /*1910*/  @!P6 LDGSTS.E.BYPASS.LTC128B.128 [R17+0x8800], desc[UR14][R2.64] ;  /* 0x088000000211efae */ /* 0x000fe2000b901d4e */
[----:B------:R-:W-:-:S03]  /*1920*/  LOP3.LUT R0, R0, 0x1c0, RZ, 0xc0, !PT ;  /* 0x000001c000007812 */ /* 0x000fc600078ec0ff */
[----:B------:R4:W-:Y:S01]  /*1930*/  @!P6 LDGSTS.E.BYPASS.LTC128B.128 [R17+0x9800], desc[UR14][R2.64+0x80] ;  /* 0x098000800211efae */ /* 0x0009e2000b901d4e */
[----:B-1----:R-:W-:Y:S02]  /*1940*/  IMAD.SHL.U32 R6, R10, 0x8, RZ ;  /* 0x000000080a067824 */ /* 0x002fe400078e00ff */
[----:B------:R-:W1:Y:S01]  /*1950*/  @!P4 LDC.64 R10, c[0x0][0x220] ;  /* 0x00008800ff0acb82 */ /* 0x000e620000000a00 */
[----:B------:R-:W0:Y:S01]  /*1960*/  LDGDEPBAR ;  /* 0x00000000000079af */ /* 0x000e220000000000 */
[----:B------:R-:W-:Y:S01]  /*1970*/  IMAD.SHL.U32 R7, R37, 0x8, RZ ;  /* 0x0000000825077824 */ /* 0x000fe200078e00ff */
[----:B------:R-:W-:Y:S02]  /*1980*/  LOP3.LUT R8, R0, 0x8, R6, 0xf8, !PT ;  /* 0x0000000800087812 */ /* 0x000fe400078ef806 */
[----:B------:R-:W-:-:S04]  /*1990*/  SHF.R.U32.HI R6, RZ, 0x3, R0 ;  /* 0x00000003ff067819 */ /* 0x000fc80000011600 */
[----:B------:R-:W-:Y:S02]  /*19a0*/  LOP3.LUT R9, R8, R6, RZ, 0x3c, !PT ;  /* 0x0000000608097212 */ /* 0x000fe400078e3cff */
[----:B------:R-:W-:-:S04]  /*19b0*/  LEA.HI R8, R41, R70, RZ, 0x5 ;  /* 0x0000004629087211 */ /* 0x000fc800078f28ff */
[----:B------:R-:W-:Y:S01]  /*19c0*/  SHF.R.S32.HI R8, RZ, 0x5, R8 ;  /* 0x00000005ff087819 */ /* 0x000fe20000011408 */
[----:B--2---:R-:W-:Y:S02]  /*19d0*/  IMAD.SHL.U32 R4, R38, 0x40, RZ ;  /* 0x0000004026047824 */ /* 0x004fe400078e00ff */
[----:B------:R-:W-:-:S03]  /*19e0*/  IMAD R5, R16, R172, RZ ;  /* 0x000000ac10057224 */ /* 0x000fc600078e02ff */
[----:B------:R-:W-:Y:S01]  /*19f0*/  LOP3.LUT R4, R4, 0x1c0, RZ, 0xc0, !PT ;  /* 0x000001c004047812 */ /* 0x000fe200078ec0ff */
[C---:B------:R-:W-:Y:S02]  /*1a00*/  IMAD R5, R69.reuse, R173, R5 ;  /* 0x000000ad45057224 */ /* 0x040fe400078e0205 */
[----:B----4-:R-:W-:Y:S01]  /*1a10*/  IMAD.WIDE.U32 R2, R69, R172, RZ ;  /* 0x000000ac45027225 */ /* 0x010fe200078e00ff */
[----:B------:R-:W-:-:S04]  /*1a20*/  DEPBAR.LE SB0, 0x0 ;  /* 0x000080000000791a */ /* 0x000fc80000000000 */
[----:B------:R-:W-:Y:S01]  /*1a30*/  BAR.SYNC.DEFER_BLOCKING 0x0 ;  /* 0x0000000000007b1d */ /* 0x000fe20000010000 */
[----:B------:R-:W-:Y:S01]  /*1a40*/  LOP3.LUT R7, R4, 0x8, R7, 0xf8, !PT ;  /* 0x0000000804077812 */ /* 0x000fe200078ef807 */
[----:B------:R-:W-:Y:S01]  /*1a50*/  IMAD.IADD R3, R3, 0x1, R5 ;  /* 0x0000000103037824 */ /* 0x000fe200078e0205 */
[----:B------:R-:W-:Y:S01]  /*1a60*/  SHF.R.U32.HI R4, RZ, 0x3, R4 ;  /* 0x00000003ff047819 */ /* 0x000fe20000011604 */
[----:B------:R-:W-:Y:S01]  /*1a70*/  IMAD.SHL.U32 R5, R36, 0x40, RZ ;  /* 0x0000004024057824 */ /* 0x000fe200078e00ff */
[C---:B------:R-:W-:Y:S02]  /*1a80*/  LEA R0, P0, R2.reuse, R250, 0x5 ;  /* 0x000000fa02007211 */ /* 0x040fe400078028ff */
[----:B------:R-:W-:Y:S02]  /*1a90*/  LOP3.LUT R93, R7, R4, RZ, 0x3c, !PT ;  /* 0x00000004075d7212 */ /* 0x000fe400078e3cff */
[----:B------:R-:W-:Y:S02]  /*1aa0*/  LEA.HI.X R2, R2, R252, R3, 0x5, P0 ;  /* 0x000000fc02027211 */ /* 0x000fe400000f2c03 */
[----:B---3--:R-:W-:-:S02]  /*1ab0*/  @!P5 LEA R4, P0, R0, R12, 0x1 ;  /* 0x0000000c0004d211 */ /* 0x008fc400078008ff */
[----:B------:R-:W-:Y:S02]  /*1ac0*/  @!P4 LEA R3, P1, R172, R0, 0x4 ;  /* 0x00000000ac03c211 */ /* 0x000fe400078220ff */
[----:B------:R-:W-:Y:S02]  /*1ad0*/  LOP3.LUT R92, R5, 0xfffffe00, RZ, 0xc0, !PT ;  /* 0xfffffe00055c7812 */ /* 0x000fe400078ec0ff */
[----:B------:R-:W-:Y:S01]  /*1ae0*/  @!P5 LEA.HI.X R5, R0, R13, R2, 0x1, P0 ;  /* 0x0000000d0005d211 */ /* 0x000fe200000f0c02 */
[----:B------:R-:W-:Y:S01]  /*1af0*/  IMAD R0, R37, 0x200, R9 ;  /* 0x0000020025007824 */ /* 0x000fe200078e0209 */
[C---:B-1----:R-:W-:Y:S01]  /*1b00*/  @!P4 LEA R6, P0, R3.reuse, R10, 0x1 ;  /* 0x0000000a0306c211 */ /* 0x042fe200078008ff */
[----:B------:R-:W-:Y:S01]  /*1b10*/  IMAD R8, R8, 0x400, R92 ;  /* 0x0000040008087824 */ /* 0x000fe200078e025c */
[----:B------:R-:W-:Y:S02]  /*1b20*/  @!P4 LEA.HI.X R2, R172, R2, R173, 0x4, P1 ;  /* 0x00000002ac02c211 */ /* 0x000fe400008f24ad */
[----:B------:R-:W-:Y:S01]  /*1b30*/  LEA R139, R0, UR4, 0x1 ;  /* 0x00000004008b7c11 */ /* 0x000fe2000f8e08ff */
[----:B------:R-:W-:Y:S01]  /*1b40*/  @P5 STS.128 [R227+0xa000], RZ ;  /* 0x00a000ffe3005388 */ /* 0x000fe20000000c00 */
[----:B------:R-:W-:Y:S01]  /*1b50*/  @!P4 LEA.HI.X R7, R3, R11, R2, 0x1, P0 ;  /* 0x0000000b0307c211 */ /* 0x000fe200000f0c02 */
[----:B------:R-:W-:Y:S01]  /*1b60*/  IMAD.IADD R2, R93, 0x1, R8 ;  /* 0x000000015d027824 */ /* 0x000fe200078e0208 */
[----:B------:R-:W-:Y:S01]  /*1b70*/  R2P PR, R38, 0x6 ;  /* 0x0000000626007804 */ /* 0x000fe20000000000 */
[----:B------:R-:W-:Y:S01]  /*1b80*/  @P5 STS.128 [R227+0xb000], RZ ;  /* 0x00b000ffe3005388 */ /* 0x000fe20000000c00 */
[----:B------:R-:W-:-:S02]  /*1b90*/  IMAD.MOV.U32 R3, RZ, RZ, 0x10 ;  /* 0x00000010ff037424 */ /* 0x000fc400078e00ff */
[----:B------:R-:W-:Y:S01]  /*1ba0*/  LEA R213, R2, UR4, 0x1 ;  /* 0x0000000402d57c11 */ /* 0x000fe2000f8e08ff */
[----:B------:R-:W-:Y:S01]  /*1bb0*/  @!PT LDS RZ, [RZ] ;  /* 0x00000000fffff984 */ /* 0x000fe20000000800 */
[----:B------:R-:W-:Y:S01]  /*1bc0*/  @!PT LDS RZ, [RZ] ;  /* 0x00000000fffff984 */ /* 0x000fe20000000800 */
[----:B------:R-:W-:Y:S01]  /*1bd0*/  @!PT LDS RZ, [RZ] ;  /* 0x00000000fffff984 */ /* 0x000fe20000000800 */
[----:B------:R-:W-:Y:S01]  /*1be0*/  @!P5 LDGSTS.E.BYPASS.LTC128B.128 [R227+0xa000], desc[UR14][R4.64] ;  /* 0x0a00000004e3dfae */ /* 0x000fe2000b901d4e */
[----:B------:R-:W-:Y:S01]  /*1bf0*/  MOV R2, 0xffffffe0 ;  /* 0xffffffe000027802 */ /* 0x000fe20000000f00 */
[----:B------:R-:W-:Y:S01]  /*1c00*/  VIADD R0, R139, 0x8000 ;  /* 0x000080008b007836 */ /* 0x000fe20000000000 */
[----:B------:R-:W-:Y:S01]  /*1c10*/  SEL R3, R3, 0xfffffff0, !P1 ;  /* 0xfffffff003037807 */ /* 0x000fe20004800000 */
[----:B------:R-:W-:Y:S01]  /*1c20*/  @!P5 LDGSTS.E.BYPASS.LTC128B.128 [R227+0xb000], desc[UR14][R4.64+0x80] ;  /* 0x0b00008004e3dfae */ /* 0x000fe2000b901d4e */
[----:B------:R-:W-:Y:S01]  /*1c30*/  SEL R2, R2, 0x20, P2 ;  /* 0x0000002002027807 */ /* 0x000fe20001000000 */
[----:B------:R-:W-:Y:S01]  /*1c40*/  VIADD R222, R139, 0x8020 ;  /* 0x000080208bde7836 */ /* 0x000fe20000000000 */
[----:B------:R-:W-:Y:S01]  /*1c50*/  R2P PR, R39, 0x6 ;  /* 0x0000000627007804 */ /* 0x000fe20000000000 */
[----:B------:R-:W-:Y:S01]  /*1c60*/  @P4 STS.128 [R227+0xa800], RZ ;  /* 0x00a800ffe3004388 */ /* 0x000fe20000000c00 */
[----:B------:R-:W-:-:S02]  /*1c70*/  IMAD R215, R3, 0x2, R213 ;  /* 0x0000000203d77824 */ /* 0x000fc400078e02d5 */
[C---:B------:R-:W-:Y:S01]  /*1c80*/  IMAD R221, R2.reuse, 0x2, R213 ;  /* 0x0000000202dd7824 */ /* 0x040fe200078e02d5 */
[----:B------:R-:W-:Y:S01]  /*1c90*/  @P4 STS.128 [R227+0xb800], RZ ;  /* 0x00b800ffe3004388 */ /* 0x000fe20000000c00 */
[----:B------:R-:W-:-:S03]  /*1ca0*/  IMAD R220, R2, 0x2, R215 ;  /* 0x0000000202dc7824 */ /* 0x000fc600078e02d7 */
[----:B------:R-:W-:Y:S01]  /*1cb0*/  @!PT LDS RZ, [RZ] ;  /* 0x00000000fffff984 */ /* 0x000fe20000000800 */
[----:B------:R-:W-:Y:S01]  /*1cc0*/  @!PT LDS RZ, [RZ] ;  /* 0x00000000fffff984 */ /* 0x000fe20000000800 */
[----:B------:R-:W-:Y:S01]  /*1cd0*/  @!PT LDS RZ, [RZ] ;  /* 0x00000000fffff984 */ /* 0x000fe20000000800 */
[----:B------:R-:W-:Y:S04]  /*1ce0*/  @!P4 LDGSTS.E.BYPASS.LTC128B.128 [R227+0xa800], desc[UR14][R6.64] ;  /* 0x0a80000006e3cfae */ /* 0x000fe8000b901d4e */
[----:B------:R1:W-:Y:S01]  /*1cf0*/  @!P4 LDGSTS.E.BYPASS.LTC128B.128 [R227+0xb800], desc[UR14][R6.64+0x80] ;  /* 0x0b80008006e3cfae */ /* 0x0003e2000b901d4e */
[----:B------:R-:W-:Y:S02]  /*1d00*/  @P1 VIADD R222, R0, 0xffffffe0 ;  /* 0xffffffe000de1836 */ /* 0x000fe40000000000 */
[----:B------:R-:W-:Y:S01]  /*1d10*/  IMAD.MOV.U32 R0, RZ, RZ, 0x40 ;  /* 0x00000040ff007424 */ /* 0x000fe200078e00ff */
[----:B------:R-:W-:Y:S04]  /*1d20*/  LDSM.16.M88.4 R8, [R213] ;  /* 0x00000000d508783b */ /* 0x000fe80000000200 */
[----:B------:R-:W2:Y:S01]  /*1d30*/  LDSM.16.M88.4 R20, [R139+0x8000] ;  /* 0x008000008b14783b */ /* 0x000ea20000000200 */
[----:B------:R-:W-:-:S03]  /*1d40*/  SEL R0, R0, 0xffffffc0, !P2 ;  /* 0xffffffc000007807 */ /* 0x000fc60005000000 */
[----:B------:R-:W3:Y:S02]  /*1d50*/  LDSM.16.M88.4 R28, [R139+0x8800] ;  /* 0x008800008b1c783b */ /* 0x000ee40000000200 */
[----:B------:R-:W-:Y:S02]  /*1d60*/  IMAD.IADD R219, R139, 0x1, R0 ;  /* 0x000000018bdb7824 */ /* 0x000fe400078e0200 */
[----:B------:R-:W-:Y:S01]  /*1d70*/  LDSM.16.M88.4 R16, [R215] ;  /* 0x00000000d710783b */ /* 0x000fe20000000200 */
[----:B------:R-:W-:Y:S01]  /*1d80*/  IMAD.IADD R218, R0, 0x1, R222 ;  /* 0x0000000100da7824 */ /* 0x000fe200078e02de */
[----:B------:R-:W-:Y:S02]  /*1d90*/  SHF.L.U32 R0, R70, 0x1, RZ ;  /* 0x0000000146007819 */ /* 0x000fe400000006ff */
[----:B------:R-:W-:Y:S02]  /*1da0*/  LDSM.16.M88.4 R32, [R222] ;  /* 0x00000000de20783b */ /* 0x000fe40000000200 */
[----:B------:R-:W-:-:S02]  /*1db0*/  LOP3.LUT R0, R0, 0x6, RZ, 0xc0, !PT ;  /* 0x0000000600007812 */ /* 0x000fc400078ec0ff */
[----:B------:R-:W-:Y:S03]  /*1dc0*/  LDSM.16.M88.4 R12, [R215+0x2000] ;  /* 0x00200000d70c783b */ /* 0x000fe60000000200 */
[----:B------:R-:W-:Y:S01]  /*1dd0*/  IMAD R0, R69, 0x20, R0 ;  /* 0x0000002045007824 */ /* 0x000fe200078e0200 */
[----:B-1----:R-:W1:Y:S04]  /*1de0*/  LDSM.16.M88.4 R4, [R213+0x2000] ;  /* 0x00200000d504783b */ /* 0x002e680000000200 */
[----:B------:R-:W4:Y:S04]  /*1df0*/  LDSM.16.M88.4 R36, [R222+0x800] ;  /* 0x00080000de24783b */ /* 0x000f280000000200 */
[----:B------:R-:W-:Y:S04]  /*1e00*/  LDSM.16.M88.4 R40, [R219+0x8000] ;  /* 0x00800000db28783b */ /* 0x000fe80000000200 */
[----:B------:R-:W-:Y:S04]  /*1e10*/  LDSM.16.M88.4 R24, [R221] ;  /* 0x00000000dd18783b */ /* 0x000fe80000000200 */
[----:B------:R-:W-:Y:S01]  /*1e20*/  LDSM.16.M88.4 R72, [R219+0x8800] ;  /* 0x00880000db48783b */ /* 0x000fe20000000200 */
[C---:B--2---:R-:W-:Y:S03]  /*1e30*/  HMMA.16816.F32 R56, R8.reuse, R20, RZ ;  /* 0x000000140838723c */ /* 0x044fe600000018ff */
[----:B------:R-:W0:Y:S03]  /*1e40*/  LDGDEPBAR ;  /* 0x00000000000079af */ /* 0x000e260000000000 */
[C---:B------:R-:W-:Y:S06]  /*1e50*/  HMMA.16816.F32 R80, R8.reuse, R22, RZ ;  /* 0x000000160850723c */ /* 0x040fec00000018ff */
[C---:B---3--:R-:W-:Y:S06]  /*1e60*/  HMMA.16816.F32 R88, R8.reuse, R28, RZ ;  /* 0x0000001c0858723c */ /* 0x048fec00000018ff */
[----:B------:R-:W-:Y:S01]  /*1e70*/  HMMA.16816.F32 R76, R8, R30, RZ ;  /* 0x0000001e084c723c */ /* 0x000fe200000018ff */
[----:B------:R-:W-:Y:S05]  /*1e80*/  LDSM.16.M88.4 R8, [R220+0x2000] ;  /* 0x00200000dc08783b */ /* 0x000fea0000000200 */
[C---:B-1----:R-:W-:Y:S06]  /*1e90*/  HMMA.16816.F32 R52, R4.reuse, R20, RZ ;  /* 0x000000140434723c */ /* 0x042fec00000018ff */
[C---:B------:R-:W-:Y:S06]  /*1ea0*/  HMMA.16816.F32 R48, R4.reuse, R22, RZ ;  /* 0x000000160430723c */ /* 0x040fec00000018ff */
[C---:B------:R-:W-:Y:S06]  /*1eb0*/  HMMA.16816.F32 R44, R4.reuse, R28, RZ ;  /* 0x0000001c042c723c */ /* 0x040fec00000018ff */
[----:B------:R-:W-:Y:S01]  /*1ec0*/  HMMA.16816.F32 R60, R4, R30, RZ ;  /* 0x0000001e043c723c */ /* 0x000fe200000018ff */
[----:B------:R-:W1:Y:S05]  /*1ed0*/  LDSM.16.M88.4 R4, [R221+0x2000] ;  /* 0x00200000dd04783b */ /* 0x000e6a0000000200 */
[-C--:B------:R-:W-:Y:S06]  /*1ee0*/  HMMA.16816.F32 R84, R16, R32.reuse, R56 ;  /* 0x000000201054723c */ /* 0x080fec0000001838 */
[C---:B------:R-:W-:Y:S01]  /*1ef0*/  HMMA.16816.F32 R56, R12.reuse, R32, R52 ;  /* 0x000000200c38723c */ /* 0x040fe20000001834 */
[----:B------:R-:W-:Y:S05]  /*1f00*/  LDSM.16.M88.4 R52, [R218+0x800] ;  /* 0x00080000da34783b */ /* 0x000fea0000000200 */
[C---:B------:R-:W-:Y:S01]  /*1f10*/  HMMA.16816.F32 R28, R12.reuse, R34, R48 ;  /* 0x000000220c1c723c */ /* 0x040fe20000001830 */
[----:B------:R-:W-:Y:S05]  /*1f20*/  LDSM.16.M88.4 R48, [R139+0x9800] ;  /* 0x009800008b30783b */ /* 0x000fea0000000200 */
[C---:B----4-:R-:W-:Y:S01]  /*1f30*/  HMMA.16816.F32 R64, R12.reuse, R36, R44 ;  /* 0x000000240c40723c */ /* 0x050fe2000000182c */
[----:B------:R-:W2:Y:S05]  /*1f40*/  LDSM.16.M88.4 R44, [R218] ;  /* 0x00000000da2c783b */ /* 0x000eaa0000000200 */
[----:B------:R-:W-:Y:S01]  /*1f50*/  HMMA.16816.F32 R20, R12, R38, R60 ;  /* 0x000000260c14723c */ /* 0x000fe2000000183c */
[----:B------:R-:W3:Y:S05]  /*1f60*/  LDSM.16.M88.4 R12, [R220] ;  /* 0x00000000dc0c783b */ /* 0x000eea0000000200 */
[C---:B------:R-:W-:Y:S06]  /*1f70*/  HMMA.16816.F32 R80, R16.reuse, R34, R80 ;  /* 0x000000221050723c */ /* 0x040fec0000001850 */
[C---:B------:R-:W-:Y:S06]  /*1f80*/  HMMA.16816.F32 R88, R16.reuse, R36, R88 ;  /* 0x000000241058723c */ /* 0x040fec0000001858 */
[----:B------:R-:W-:Y:S06]  /*1f90*/  HMMA.16816.F32 R60, R16, R38, R76 ;  /* 0x00000026103c723c */ /* 0x000fec000000184c */
[-C--:B-1----:R-:W-:Y:S06]  /*1fa0*/  HMMA.16816.F32 R56, R4, R40.reuse, R56 ;  /* 0x000000280438723c */ /* 0x082fec0000001838 */
[----:B------:R-:W-:Y:S06]  /*1fb0*/  HMMA.16816.F32 R36, R24, R40, R84 ;  /* 0x000000281824723c */ /* 0x000fec0000001854 */
[C---:B------:R-:W-:Y:S01]  /*1fc0*/  HMMA.16816.F32 R32, R4.reuse, R42, R28 ;  /* 0x0000002a0420723c */ /* 0x040fe2000000181c */
[----:B------:R-:W-:Y:S05]  /*1fd0*/  LDSM.16.M88.4 R28, [R139+0x9000] ;  /* 0x009000008b1c783b */ /* 0x000fea0000000200 */
[C---:B------:R-:W-:Y:S06]  /*1fe0*/  HMMA.16816.F32 R64, R4.reuse, R72, R64 ;  /* 0x000000480440723c */ /* 0x040fec0000001840 */
[----:B------:R-:W-:Y:S01]  /*1ff0*/  HMMA.16816.F32 R16, R4, R74, R20 ;  /* 0x0000004a0410723c */ /* 0x000fe20000001814 */
[----:B------:R-:W1:Y:S04]  /*2000*/  LDSM.16.M88.4 R4, [R213+0x6000] ;  /* 0x00600000d504783b */ /* 0x000e680000000200 */
[----:B------:R-:W4:Y:S01]  /*2010*/  LDSM.16.M88.4 R20, [R213+0x4000] ;  /* 0x00400000d514783b */ /* 0x000f220000000200 */
[C---:B------:R-:W-:Y:S03]  /*2020*/  HMMA.16816.F32 R80, R24.reuse, R42, R80 ;  /* 0x0000002a1850723c */ /* 0x040fe60000001850 */
[----:B------:R-:W-:Y:S03]  /*2030*/  LDSM.16.M88.4 R40, [R222+0x1000] ;  /* 0x00100000de28783b */ /* 0x000fe60000000200 */
[C---:B------:R-:W-:Y:S06]  /*2040*/  HMMA.16816.F32 R76, R24.reuse, R72, R88 ;  /* 0x00000048184c723c */ /* 0x040fec0000001858 */
[----:B------:R-:W-:Y:S01]  /*2050*/  HMMA.16816.F32 R72, R24, R74, R60 ;  /* 0x0000004a1848723c */ /* 0x000fe2000000183c */
[----:B------:R-:W-:Y:S04]  /*2060*/  LDSM.16.M88.4 R24, [R215+0x4000] ;  /* 0x00400000d718783b */ /* 0x000fe80000000200 */
[----:B------:R-:W-:Y:S01]  /*2070*/  LDSM.16.M88.4 R60, [R222+0x1800] ;  /* 0x00180000de3c783b */ /* 0x000fe20000000200 */
[-C--:B--2---:R-:W-:Y:S06]  /*2080*/  HMMA.16816.F32 R56, R8, R44.reuse, R56 ;  /* 0x0000002c0838723c */ /* 0x084fec0000001838 */
[----:B---3--:R-:W-:Y:S06]  /*2090*/  HMMA.16816.F32 R36, R12, R44, R36 ;  /* 0x0000002c0c24723c */ /* 0x008fec0000001824 */
[C---:B------:R-:W-:Y:S06]  /*20a0*/  HMMA.16816.F32 R32, R8.reuse, R46, R32 ;  /* 0x0000002e0820723c */ /* 0x040fec0000001820 */
[C---:B------:R-:W-:Y:S06]  /*20b0*/  HMMA.16816.F32 R64, R8.reuse, R52, R64 ;  /* 0x000000340840723c */ /* 0x040fec0000001840 */
[----:B------:R-:W-:Y:S01]  /*20c0*/  HMMA.16816.F32 R8, R8, R54, R16 ;  /* 0x000000360808723c */ /* 0x000fe20000001810 */
[----:B------:R-:W2:Y:S05]  /*20d0*/  LDSM.16.M88.4 R16, [R215+0x6000] ;  /* 0x00600000d710783b */ /* 0x000eaa0000000200 */
[C---:B------:R-:W-:Y:S06]  /*20e0*/  HMMA.16816.F32 R84, R12.reuse, R46, R80 ;  /* 0x0000002e0c54723c */ /* 0x040fec0000001850 */
[C---:B------:R-:W-:Y:S06]  /*20f0*/  HMMA.16816.F32 R80, R12.reuse, R52, R76 ;  /* 0x000000340c50723c */ /* 0x040fec000000184c */
[----:B------:R-:W-:Y:S06]  /*2100*/  HMMA.16816.F32 R76, R12, R54, R72 ;  /* 0x000000360c4c723c */ /* 0x000fec0000001848 */
[-C--:B-1----:R-:W-:Y:S06]  /*2110*/  HMMA.16816.F32 R72, R4, R28.reuse, R56 ;  /* 0x0000001c0448723c */ /* 0x082fec0000001838 */
[----:B----4-:R-:W-:Y:S01]  /*2120*/  HMMA.16816.F32 R56, R20, R28, R36 ;  /* 0x0000001c1438723c */ /* 0x010fe20000001824 */
[----:B------:R-:W-:Y:S05]  /*2130*/  LDSM.16.M88.4 R36, [R219+0x9000] ;  /* 0x00900000db24783b */ /* 0x000fea0000000200 */
[C---:B------:R-:W-:Y:S01]  /*2140*/  HMMA.16816.F32 R52, R4.reuse, R30, R32 ;  /* 0x0000001e0434723c */ /* 0x040fe20000001820 */
[----:B------:R-:W-:Y:S05]  /*2150*/  LDSM.16.M88.4 R32, [R219+0x9800] ;  /* 0x00980000db20783b */ /* 0x000fea0000000200 */
[C---:B------:R-:W-:Y:S06]  /*2160*/  HMMA.16816.F32 R44, R4.reuse, R48, R64 ;  /* 0x00000030042c723c */ /* 0x040fec0000001840 */
[----:B------:R-:W-:Y:S01]  /*2170*/  HMMA.16816.F32 R12, R4, R50, R8 ;  /* 0x00000032040c723c */ /* 0x000fe20000001808 */
[----:B------:R-:W1:Y:S04]  /*2180*/  LDSM.16.M88.4 R4, [R221+0x6000] ;  /* 0x00600000dd04783b */ /* 0x000e680000000200 */
[----:B------:R-:W3:Y:S01]  /*2190*/  LDSM.16.M88.4 R8, [R221+0x4000] ;  /* 0x00400000dd08783b */ /* 0x000ee20000000200 */
[C---:B------:R-:W-:Y:S03]  /*21a0*/  HMMA.16816.F32 R84, R20.reuse, R30, R84 ;  /* 0x0000001e1454723c */ /* 0x040fe60000001854 */
[----:B------:R-:W-:Y:S03]  /*21b0*/  LDSM.16.M88.4 R28, [R218+0x1800] ;  /* 0x00180000da1c783b */ /* 0x000fe60000000200 */
[C---:B------:R-:W-:Y:S06]  /*21c0*/  HMMA.16816.F32 R80, R20.reuse, R48, R80 ;  /* 0x000000301450723c */ /* 0x040fec0000001850 */
[----:B------:R-:W-:Y:S01]  /*21d0*/  HMMA.16816.F32 R76, R20, R50, R76 ;  /* 0x00000032144c723c */ /* 0x000fe2000000184c */
[----:B------:R-:W-:Y:S05]  /*21e0*/  LDSM.16.M88.4 R20, [R218+0x1000] ;  /* 0x00100000da14783b */ /* 0x000fea0000000200 */
[-C--:B--2---:R-:W-:Y:S06]  /*21f0*/  HMMA.16816.F32 R72, R16, R40.reuse, R72 ;  /* 0x000000281048723c */ /* 0x084fec0000001848 */
[----:B------:R-:W-:Y:S06]  /*2200*/  HMMA.16816.F32 R64, R24, R40, R56 ;  /* 0x000000281840723c */ /* 0x000fec0000001838 */
[C---:B------:R-:W-:Y:S06]  /*2210*/  HMMA.16816.F32 R56, R16.reuse, R42, R52 ;  /* 0x0000002a1038723c */ /* 0x040fec0000001834 */
[C---:B------:R-:W-:Y:S06]  /*2220*/  HMMA.16816.F32 R52, R16.reuse, R60, R44 ;  /* 0x0000003c1034723c */ /* 0x040fec000000182c */
[----:B------:R-:W-:Y:S01]  /*2230*/  HMMA.16816.F32 R44, R16, R62, R12 ;  /* 0x0000003e102c723c */ /* 0x000fe2000000180c */
[----:B------:R-:W2:Y:S04]  /*2240*/  LDSM.16.M88.4 R12, [R220+0x6000] ;  /* 0x00600000dc0c783b */ /* 0x000ea80000000200 */
[----:B------:R-:W4:Y:S01]  /*2250*/  LDSM.16.M88.4 R16, [R220+0x4000] ;  /* 0x00400000dc10783b */ /* 0x000f220000000200 */
[----:B------:R-:W-:Y:S01]  /*2260*/  HMMA.16816.F32 R40, R24, R42, R84 ;  /* 0x0000002a1828723c */ /* 0x000fe20000001854 */
[----:B------:R-:W-:-:S05]  /*2270*/  DEPBAR.LE SB0, 0x0 ;  /* 0x000080000000791a */ /* 0x000fca0000000000 */
[C---:B------:R-:W-:Y:S06]  /*2280*/  HMMA.16816.F32 R48, R24.reuse, R60, R80 ;  /* 0x0000003c1830723c */ /* 0x040fec0000001850 */
[----:B------:R-:W-:Y:S06]  /*2290*/  HMMA.16816.F32 R24, R24, R62, R76 ;  /* 0x0000003e1818723c */ /* 0x000fec000000184c */
[-C--:B-1----:R-:W-:Y:S06]  /*22a0*/  HMMA.16816.F32 R72, R4, R36.reuse, R72 ;  /* 0x000000240448723c */ /* 0x082fec0000001848 */
[----:B---3--:R-:W-:Y:S06]  /*22b0*/  HMMA.16816.F32 R60, R8, R36, R64 ;  /* 0x00000024083c723c */ /* 0x008fec0000001840 */
[C---:B------:R-:W-:Y:S06]  /*22c0*/  HMMA.16816.F32 R56, R4.reuse, R38, R56 ;  /* 0x000000260438723c */ /* 0x040fec0000001838 */
[C---:B------:R-:W-:Y:S06]  /*22d0*/  HMMA.16816.F32 R52, R4.reuse, R32, R52 ;  /* 0x000000200434723c */ /* 0x040fec0000001834 */
[----:B------:R-:W-:Y:S06]  /*22e0*/  HMMA.16816.F32 R44, R4, R34, R44 ;  /* 0x00000022042c723c */ /* 0x000fec000000182c */
[C---:B------:R-:W-:Y:S06]  /*22f0*/  HMMA.16816.F32 R40, R8.reuse, R38, R40 ;  /* 0x000000260828723c */ /* 0x040fec0000001828 */
[C---:B------:R-:W-:Y:S06]  /*2300*/  HMMA.16816.F32 R36, R8.reuse, R32, R48 ;  /* 0x000000200824723c */ /* 0x040fec0000001830 */
[----:B------:R-:W-:Y:S06]  /*2310*/  HMMA.16816.F32 R32, R8, R34, R24 ;  /* 0x000000220820723c */ /* 0x000fec0000001818 */
[-C--:B--2---:R-:W-:Y:S06]  /*2320*/  HMMA.16816.F32 R8, R12, R20.reuse, R72 ;  /* 0x000000140c08723c */ /* 0x084fec0000001848 */
[----:B----4-:R-:W-:Y:S06]  /*2330*/  HMMA.16816.F32 R4, R16, R20, R60 ;  /* 0x000000141004723c */ /* 0x010fec000000183c */
[C---:B------:R-:W-:Y:S06]  /*2340*/  HMMA.16816.F32 R48, R12.reuse, R22, R56 ;  /* 0x000000160c30723c */ /* 0x040fec0000001838 */
[C---:B------:R-:W-:Y:S06]  /*2350*/  HMMA.16816.F32 R64, R12.reuse, R28, R52 ;  /* 0x0000001c0c40723c */ /* 0x040fec0000001834 */
[----:B------:R-:W-:Y:S06]  /*2360*/  HMMA.16816.F32 R60, R12, R30, R44 ;  /* 0x0000001e0c3c723c */ /* 0x000fec000000182c */
[----:B------:R-:W-:Y:S01]  /*2370*/  HMMA.16816.F32 R40, R16, R22, R40 ;  /* 0x000000161028723c */ /* 0x000fe20000001828 */
[----:B------:R-:W-:-:S02]  /*2380*/  VIADD R14, R0, 0x1 ;  /* 0x00000001000e7836 */ /* 0x000fc40000000000 */
[C---:B------:R-:W-:Y:S02]  /*2390*/  VIADD R13, R0.reuse, 0x8 ;  /* 0x00000008000d7836 */ /* 0x040fe40000000000 */
[----:B------:R-:W-:Y:S01]  /*23a0*/  VIADD R12, R0, 0x9 ;  /* 0x00000009000c7836 */ /* 0x000fe20000000000 */
[----:B------:R-:W-:Y:S01]  /*23b0*/  BAR.SYNC.DEFER_BLOCKING 0x0 ;  /* 0x0000000000007b1d */ /* 0x000fe20000010000 */
[-C--:B------:R-:W-:Y:S01]  /*23c0*/  ISETP.GE.AND P0, PT, R14, R68.reuse, PT ;  /* 0x000000440e00720c */ /* 0x080fe20003f06270 */
[C---:B------:R-:W-:Y:S01]  /*23d0*/  VIADD R15, R0.reuse, 0x10 ;  /* 0x00000010000f7836 */ /* 0x040fe20000000000 */
[----:B------:R-:W-:Y:S01]  /*23e0*/  ISETP.GE.AND P1, PT, R13, R68, PT ;  /* 0x000000440d00720c */ /* 0x000fe20003f26270 */
[C---:B------:R-:W-:Y:S01]  /*23f0*/  VIADD R14, R0.reuse, 0x11 ;  /* 0x00000011000e7836 */ /* 0x040fe20000000000 */
[----:B------:R-:W-:Y:S01]  /*2400*/  FSEL R23, R11, -INF , !P0 ;  /* 0xff8000000b177808 */ /* 0x000fe20004000000 */
[----:B------:R-:W-:Y:S01]  /*2410*/  VIADD R13, R0, 0x18 ;  /* 0x00000018000d7836 */ /* 0x000fe20000000000 */
[----:B------:R-:W-:Y:S01]  /*2420*/  FSEL R20, R9, -INF , !P0 ;  /* 0xff80000009147808 */ /* 0x000fe20004000000 */
[----:B------:R-:W-:Y:S01]  /*2430*/  HMMA.16816.F32 R36, R16, R28, R36 ;  /* 0x0000001c1024723c */ /* 0x000fe20000001824 */
[----:B------:R-:W-:-:S02]  /*2440*/  FSEL R69, R7, -INF , !P0 ;  /* 0xff80000007457808 */ /* 0x000fc40004000000 */
[----:B------:R-:W-:Y:S02]  /*2450*/  FSEL R24, R5, -INF , !P0 ;  /* 0xff80000005187808 */ /* 0x000fe40004000000 */
[----:B------:R-:W-:Y:S01]  /*2460*/  ISETP.GE.AND P0, PT, R68, 0x21, PT ;  /* 0x000000214400780c */ /* 0x000fe20003f06270 */
[----:B------:R-:W-:Y:S01]  /*2470*/  HMMA.16816.F32 R32, R16, R30, R32 ;  /* 0x0000001e1020723c */ /* 0x000fe20000001820 */
[-C--:B------:R-:W-:Y:S02]  /*2480*/  ISETP.GE.AND P6, PT, R12, R68.reuse, PT ;  /* 0x000000440c00720c */ /* 0x080fe40003fc6270 */
[----:B------:R-:W-:Y:S02]  /*2490*/  P2R R12, PR, RZ, 0x2 ;  /* 0x00000002ff0c7803 */ /* 0x000fe40000000000 */
[CC--:B------:R-:W-:Y:S01]  /*24a0*/  ISETP.GE.AND P1, PT, R0.reuse, R68.reuse, PT ;  /* 0x000000440000720c */ /* 0x0c0fe20003f26270 */
[----:B------:R-:W-:Y:S01]  /*24b0*/  VIADD R0, R0, 0x19 ;  /* 0x0000001900007836 */ /* 0x000fe20000000000 */
[----:B------:R-:W-:-:S02]  /*24c0*/  ISETP.GE.AND P5, PT, R15, R68, PT ;  /* 0x000000440f00720c */ /* 0x000fc40003fa6270 */
[-C--:B------:R-:W-:Y:S02]  /*24d0*/  ISETP.GE.AND P4, PT, R14, R68.reuse, PT ;  /* 0x000000440e00720c */ /* 0x080fe40003f86270 */
[----:B------:R-:W-:Y:S02]  /*24e0*/  ISETP.GE.AND P3, PT, R13, R68, PT ;  /* 0x000000440d00720c */ /* 0x000fe40003f66270 */
[----:B------:R-:W-:Y:S02]  /*24f0*/  FSEL R22, R10, -INF , !P1 ;  /* 0xff8000000a167808 */ /* 0x000fe40004800000 */
[----:B------:R-:W-:Y:S02]  /*2500*/  FSEL R21, R8, -INF , !P1 ;  /* 0xff80000008157808 */ /* 0x000fe40004800000 */
[----:B------:R-:W-:Y:S02]  /*2510*/  FSEL R70, R6, -INF , !P1 ;  /* 0xff80000006467808 */ /* 0x000fe40004800000 */
[----:B------:R-:W-:-:S02]  /*2520*/  FSEL R15, R4, -INF , !P1 ;  /* 0xff800000040f7808 */ /* 0x000fc40004800000 */
[----:B------:R-:W-:Y:S01]  /*2530*/  ISETP.GE.AND P2, PT, R0, R68, PT ;  /* 0x000000440000720c */ /* 0x000fe20003f46270 */
[----:B------:R-:W-:-:S12]  /*2540*/  @!P0 BRA `(.L_x_1035) ;  /* 0x00000000004c8947 */ /* 0x000fd80003800000 */
[----:B------:R-:W-:Y:S01]  /*2550*/  LEA.HI.SX32 R0, R226, 0xfffffffe, 0x1b ;  /* 0xfffffffee2007811 */ /* 0x000fe200078fdaff */
[----:B------:R-:W-:-:S03]  /*2560*/  ULDC.64 UR6, c[0x0][0x218] ;  /* 0x0000860000067ab9 */ /* 0x000fc60000000a00 */
[----:B------:R-:W-:Y:S01]  /*2570*/  SHF.R.S32.HI R5, RZ, 0x1f, R0 ;  /* 0x0000001fff057819 */ /* 0x000fe20000011400 */
[----:B------:R-:W-:Y:S02]  /*2580*/  IMAD R4, R249, R0, RZ ;  /* 0x00000000f9047224 */ /* 0x000fe400078e02ff */
[----:B------:R-:W-:-:S04]  /*2590*/  IMAD.WIDE.U32 R6, R0, R248, R246 ;  /* 0x000000f800067225 */ /* 0x000fc800078e00f6 */
[----:B------:R-:W-:Y:S01]  /*25a0*/  IMAD R0, R5, R248, R4 ;  /* 0x000000f805007224 */ /* 0x000fe200078e0204 */
[----:B------:R-:W-:-:S03]  /*25b0*/  LEA R4, P1, R6, UR6, 0x1 ;  /* 0x0000000606047c11 */ /* 0x000fc6000f8208ff */
[----:B------:R-:W-:-:S05]  /*25c0*/  IMAD.IADD R0, R7, 0x1, R0 ;  /* 0x0000000107007824 */ /* 0x000fca00078e0200 */
[----:B------:R-:W-:Y:S02]  /*25d0*/  LEA.HI.X R5, R6, UR7, R0, 0x1, P1 ;  /* 0x0000000706057c11 */ /* 0x000fe400088f0c00 */
[----:B------:R-:W-:-:S03]  /*25e0*/  LEA R6, P1, R94, R4, 0x1 ;  /* 0x000000045e067211 */ /* 0x000fc600078208ff */
[----:B------:R-:W-:Y:S01]  /*25f0*/  @!PT LDS RZ, [RZ] ;  /* 0x00000000fffff984 */ /* 0x000fe20000000800 */
[----:B------:R-:W-:Y:S01]  /*2600*/  @!PT LDS RZ, [RZ] ;  /* 0x00000000fffff984 */ /* 0x000fe20000000800 */
[----:B------:R-:W-:Y:S01]  /*2610*/  @!PT LDS RZ, [RZ] ;  /* 0x00000000fffff984 */ /* 0x000fe20000000800 */
[----:B------:R1:W-:Y:S01]  /*2620*/  LDGSTS.E.BYPASS.LTC128B.128 [R227+0x8000], desc[UR14][R4.64] ;  /* 0x0800000004e37fae */ /* 0x0003e2000b901d4e */
[----:B------:R-:W-:-:S03]  /*2630*/  LEA.HI.X R7, R94, R5, R71, 0x1, P1 ;  /* 0x000000055e077211 */ /* 0x000fc600008f0c47 */
[----:B------:R1:W-:Y:S04]  /*2640*/  LDGSTS.E.BYPASS.LTC128B.128 [R227+0x9000], desc[UR14][R4.64+0x80] ;  /* 0x0900008004e37fae */ /* 0x0003e8000b901d4e */
[----:B------:R1:W-:Y:S04]  /*2650*/  LDGSTS.E.BYPASS.LTC128B.128 [R227+0x8800], desc[UR14][R6.64] ;  /* 0x0880000006e37fae */ /* 0x0003e8000b901d4e */
[----:B------:R1:W-:Y:S04]  /*2660*/  LDGSTS.E.BYPASS.LTC128B.128 [R227+0x9800], desc[UR14][R6.64+0x80] ;  /* 0x0980008006e37fae */ /* 0x0003e8000b901d4e */
[----:B------:R-:W0:Y:S02]  /*2670*/  LDGDEPBAR ;  /* 0x00000000000079af */ /* 0x000e240000000000 */
.L_x_1035:
[----:B------:R-:W-:Y:S01]  /*2680*/  ISETP.NE.AND P1, PT, R12, RZ, PT ;  /* 0x000000ff0c00720c */ /* 0x000fe20003f25270 */
[----:B------:R-:W-:Y:S01]  /*2690*/  ULDC UR5, c[0x0][0x2ec] ;  /* 0x0000bb0000057ab9 */ /* 0x000fe20000000800 */
[----:B-1----:R-:W-:Y:S02]  /*26a0*/  FMNMX.FTZ R4, R15, R24, !PT ;  /* 0x000000180f047209 */ /* 0x002fe40007810000 */
[----:B------:R-:W-:Y:S02]  /*26b0*/  FSEL R44, R40, -INF , !P1 ;  /* 0xff800000282c7808 */ /* 0x000fe40004800000 */
[----:B------:R-:W-:Y:S02]  /*26c0*/  FSEL R8, R48, -INF , !P1 ;  /* 0xff80000030087808 */ /* 0x000fe40004800000 */
[----:B------:R-:W-:Y:S02]  /*26d0*/  FMNMX.FTZ R0, R21, R20, !PT ;  /* 0x0000001415007209 */ /* 0x000fe40007810000 */
[----:B------:R-:W-:-:S02]  /*26e0*/  FSEL R54, R41, -INF , !P6 ;  /* 0xff80000029367808 */ /* 0x000fc40007000000 */
[----:B------:R-:W-:Y:S02]  /*26f0*/  FMNMX.FTZ R4, R44, R4, !PT ;  /* 0x000000042c047209 */ /* 0x000fe40007810000 */
[----:B------:R-:W-:Y:S02]  /*2700*/  FSEL R9, R49, -INF , !P6 ;  /* 0xff80000031097808 */ /* 0x000fe40007000000 */
[----:B------:R-:W-:Y:S02]  /*2710*/  FMNMX.FTZ R0, R8, R0, !PT ;  /* 0x0000000008007209 */ /* 0x000fe40007810000 */
        /* <DEDUP_REMOVED lines=16> */
[----:B------:R-:W-:Y:S02]  /*2820*/  FMNMX.FTZ R4, R72, R4, !PT ;  /* 0x0000000448047209 */ /* 0x000fe40007810000 */
[----:B------:R-:W-:Y:S02]  /*2830*/  FMNMX.FTZ R134, R55, R0, !PT ;  /* 0x0000000037867209 */ /* 0x000fe40007810000 */
[----:B------:R-:W-:Y:S01]  /*2840*/  FSEL R10, R50, -INF , !P1 ;  /* 0xff800000320a7808 */ /* 0x000fe20004800000 */
[----:B------:R-:W1:Y:S01]  /*2850*/  SHFL.BFLY PT, R136, R4, 0x2, 0x1f ;  /* 0x0c401f0004887f89 */ /* 0x000e6200000e0000 */
[----:B------:R-:W-:Y:S02]  /*2860*/  FMNMX.FTZ R0, R22, R23, !PT ;  /* 0x0000001716007209 */ /* 0x000fe40007810000 */
[----:B------:R-:W-:Y:S01]  /*2870*/  FSEL R11, R51, -INF , !P6 ;  /* 0xff800000330b7808 */ /* 0x000fe20007000000 */
[----:B------:R-:W2:Y:S01]  /*2880*/  SHFL.BFLY PT, R5, R134, 0x2, 0x1f ;  /* 0x0c401f0086057f89 */ /* 0x000ea200000e0000 */
[----:B------:R-:W-:-:S02]  /*2890*/  FMNMX.FTZ R0, R10, R0, !PT ;  /* 0x000000000a007209 */ /* 0x000fc40007810000 */
[----:B------:R-:W-:Y:S02]  /*28a0*/  FSEL R53, R66, -INF , !P5 ;  /* 0xff80000042357808 */ /* 0x000fe40006800000 */
[----:B------:R-:W-:Y:S02]  /*28b0*/  FMNMX.FTZ R0, R11, R0, !PT ;  /* 0x000000000b007209 */ /* 0x000fe40007810000 */
[----:B------:R-:W-:Y:S02]  /*28c0*/  FSEL R52, R67, -INF , !P4 ;  /* 0xff80000043347808 */ /* 0x000fe40006000000 */
[----:B------:R-:W-:Y:S02]  /*28d0*/  FMNMX.FTZ R0, R53, R0, !PT ;  /* 0x0000000035007209 */ /* 0x000fe40007810000 */
[----:B------:R-:W-:Y:S02]  /*28e0*/  FSEL R51, R62, -INF , !P3 ;  /* 0xff8000003e337808 */ /* 0x000fe40005800000 */
[----:B------:R-:W-:-:S02]  /*28f0*/  FMNMX.FTZ R0, R52, R0, !PT ;  /* 0x0000000034007209 */ /* 0x000fc40007810000 */
[----:B------:R-:W-:Y:S02]  /*2900*/  FSEL R50, R63, -INF , !P2 ;  /* 0xff8000003f327808 */ /* 0x000fe40005000000 */
[----:B------:R-:W-:Y:S02]  /*2910*/  FMNMX.FTZ R0, R51, R0, !PT ;  /* 0x0000000033007209 */ /* 0x000fe40007810000 */
[----:B------:R-:W-:Y:S02]  /*2920*/  FSEL R48, R42, -INF , !P1 ;  /* 0xff8000002a307808 */ /* 0x000fe40004800000 */
[----:B------:R-:W-:Y:S02]  /*2930*/  FMNMX.FTZ R0, R50, R0, !PT ;  /* 0x0000000032007209 */ /* 0x000fe40007810000 */
[----:B-1----:R-:W-:Y:S02]  /*2940*/  FMNMX.FTZ R136, R4, R136, !PT ;  /* 0x0000008804887209 */ /* 0x002fe40007810000 */
[----:B--2---:R-:W-:Y:S01]  /*2950*/  FMNMX.FTZ R134, R134, R5, !PT ;  /* 0x0000000586867209 */ /* 0x004fe20007810000 */
[----:B------:R-:W1:Y:S01]  /*2960*/  SHFL.BFLY PT, R4, R0, 0x2, 0x1f ;  /* 0x0c401f0000047f89 */ /* 0x000e6200000e0000 */
[----:B------:R-:W-:-:S02]  /*2970*/  FMNMX.FTZ R6, R70, R69, !PT ;  /* 0x0000004546067209 */ /* 0x000fc40007810000 */
[----:B------:R-:W-:Y:S01]  /*2980*/  FSEL R49, R43, -INF , !P6 ;  /* 0xff8000002b317808 */ /* 0x000fe20007000000 */
[----:B------:R-:W2:Y:S01]  /*2990*/  SHFL.BFLY PT, R5, R136, 0x1, 0x1f ;  /* 0x0c201f0088057f89 */ /* 0x000ea200000e0000 */
[----:B------:R-:W-:Y:S02]  /*29a0*/  FMNMX.FTZ R6, R48, R6, !PT ;  /* 0x0000000630067209 */ /* 0x000fe40007810000 */
[----:B------:R-:W-:Y:S01]  /*29b0*/  FSEL R61, R38, -INF , !P5 ;  /* 0xff800000263d7808 */ /* 0x000fe20006800000 */
[----:B------:R-:W3:Y:S01]  /*29c0*/  SHFL.BFLY PT, R7, R134, 0x1, 0x1f ;  /* 0x0c201f0086077f89 */ /* 0x000ee200000e0000 */
[----:B------:R-:W-:Y:S02]  /*29d0*/  FSEL R63, R39, -INF , !P4 ;  /* 0xff800000273f7808 */ /* 0x000fe40006000000 */
[----:B------:R-:W-:Y:S02]  /*29e0*/  FSEL R60, R34, -INF , !P3 ;  /* 0xff800000223c7808 */ /* 0x000fe40005800000 */
[----:B------:R-:W-:-:S02]  /*29f0*/  FSEL R62, R35, -INF , !P2 ;  /* 0xff800000233e7808 */ /* 0x000fc40005000000 */
[----:B-1----:R-:W-:Y:S02]  /*2a00*/  FMNMX.FTZ R132, R0, R4, !PT ;  /* 0x0000000400847209 */ /* 0x002fe40007810000 */
[----:B------:R-:W-:Y:S02]  /*2a10*/  FMNMX.FTZ R0, R49, R6, !PT ;  /* 0x0000000631007209 */ /* 0x000fe40007810000 */
[----:B--2---:R-:W-:Y:S02]  /*2a20*/  FMNMX.FTZ R136, R136, R5, !PT ;  /* 0x0000000588887209 */ /* 0x004fe40007810000 */
[----:B------:R-:W-:Y:S01]  /*2a30*/  FMNMX.FTZ R0, R61, R0, !PT ;  /* 0x000000003d007209 */ /* 0x000fe20007810000 */
[----:B------:R-:W1:Y:S01]  /*2a40*/  SHFL.BFLY PT, R5, R132, 0x1, 0x1f ;  /* 0x0c201f0084057f89 */ /* 0x000e6200000e0000 */
[----:B---3--:R-:W-:Y:S01]  /*2a50*/  FMNMX.FTZ R134, R134, R7, !PT ;  /* 0x0000000786867209 */ /* 0x008fe20007810000 */
[----:B------:R-:W-:Y:S01]  /*2a60*/  FMUL.FTZ R14, R136, UR5 ;  /* 0x00000005880e7c20 */ /* 0x000fe20008410000 */
[----:B------:R-:W-:-:S02]  /*2a70*/  FMNMX.FTZ R0, R63, R0, !PT ;  /* 0x000000003f007209 */ /* 0x000fc40007810000 */
[----:B------:R-:W-:Y:S01]  /*2a80*/  FSETP.NEU.FTZ.AND P3, PT, R136, -INF , PT ;  /* 0xff8000008800780b */ /* 0x000fe20003f7d000 */
[----:B------:R-:W-:Y:S01]  /*2a90*/  FMUL.FTZ R13, R134, UR5 ;  /* 0x00000005860d7c20 */ /* 0x000fe20008410000 */
[----:B------:R-:W-:Y:S02]  /*2aa0*/  FMNMX.FTZ R4, R60, R0, !PT ;  /* 0x000000003c047209 */ /* 0x000fe40007810000 */
[----:B------:R-:W-:Y:S02]  /*2ab0*/  FSEL R14, R14, RZ, P3 ;  /* 0x000000ff0e0e7208 */ /* 0x000fe40001800000 */
[----:B------:R-:W-:Y:S02]  /*2ac0*/  FMNMX.FTZ R4, R62, R4, !PT ;  /* 0x000000043e047209 */ /* 0x000fe40007810000 */
[----:B------:R-:W-:Y:S01]  /*2ad0*/  FSETP.NEU.FTZ.AND P1, PT, R134, -INF , PT ;  /* 0xff8000008600780b */ /* 0x000fe20003f3d000 */
[----:B------:R-:W-:Y:S02]  /*2ae0*/  FFMA.FTZ R0, R15, UR5, -R14 ;  /* 0x000000050f007c23 */ /* 0x000fe4000801080e */
[----:B------:R-:W2:Y:S01]  /*2af0*/  SHFL.BFLY PT, R6, R4, 0x2, 0x1f ;  /* 0x0c401f0004067f89 */ /* 0x000ea200000e0000 */
[----:B------:R-:W-:Y:S01]  /*2b00*/  FSEL R13, R13, RZ, P1 ;  /* 0x000000ff0d0d7208 */ /* 0x000fe20000800000 */
[----:B------:R3:W-:Y:S01]  /*2b10*/  MUFU.EX2 R73, R0 ;  /* 0x0000000000497308 */ /* 0x0007e20000000800 */
[----:B-1----:R-:W-:-:S04]  /*2b20*/  FMNMX.FTZ R132, R132, R5, !PT ;  /* 0x0000000584847209 */ /* 0x002fc80007810000 */
[C---:B------:R-:W-:Y:S01]  /*2b30*/  FSETP.NEU.FTZ.AND P1, PT, R132.reuse, -INF , PT ;  /* 0xff8000008400780b */ /* 0x040fe20003f3d000 */
[----:B------:R-:W-:-:S05]  /*2b40*/  FMUL.FTZ R12, R132, UR5 ;  /* 0x00000005840c7c20 */ /* 0x000fca0008410000 */
[----:B------:R-:W-:Y:S01]  /*2b50*/  FSEL R12, R12, RZ, P1 ;  /* 0x000000ff0c0c7208 */ /* 0x000fe20000800000 */
[----:B---3--:R-:W-:-:S04]  /*2b60*/  FFMA.FTZ R0, R21, UR5, -R13 ;  /* 0x0000000515007c23 */ /* 0x008fc8000801080d */
[----:B------:R1:W-:Y:S01]  /*2b70*/  MUFU.EX2 R75, R0 ;  /* 0x00000000004b7308 */ /* 0x0003e20000000800 */
[----:B--2---:R-:W-:Y:S01]  /*2b80*/  FMNMX.FTZ R4, R4, R6, !PT ;  /* 0x0000000604047209 */ /* 0x004fe20007810000 */
[----:B------:R-:W-:-:S04]  /*2b90*/  FFMA.FTZ R5, R22, UR5, -R12 ;  /* 0x0000000516057c23 */ /* 0x000fc8000801080c */
[----:B------:R-:W2:Y:S02]  /*2ba0*/  SHFL.BFLY PT, R135, R4, 0x1, 0x1f ;  /* 0x0c201f0004877f89 */ /* 0x000ea400000e0000 */
[----:B------:R-:W-:Y:S01]  /*2bb0*/  MUFU.EX2 R80, R5 ;  /* 0x0000000500507308 */ /* 0x000fe20000000800 */
[----:B-1----:R-:W-:-:S07]  /*2bc0*/  FFMA.FTZ R0, R20, UR5, -R13 ;  /* 0x0000000514007c23 */ /* 0x002fce000801080d */
[----:B------:R1:W3:Y:S01]  /*2bd0*/  MUFU.EX2 R74, R0 ;  /* 0x00000000004a7308 */ /* 0x0002e20000000800 */
[----:B--2---:R-:W-:-:S04]  /*2be0*/  FMNMX.FTZ R135, R4, R135, !PT ;  /* 0x0000008704877209 */ /* 0x004fc80007810000 */
[----:B------:R-:W-:Y:S01]  /*2bf0*/  FSETP.NEU.FTZ.AND P1, PT, R135, -INF , PT ;  /* 0xff8000008700780b */ /* 0x000fe20003f3d000 */
[----:B-1----:R-:W-:Y:S01]  /*2c00*/  FFMA.FTZ R0, R8, UR5, -R13 ;  /* 0x0000000508007c23 */ /* 0x002fe2000801080d */
[----:B---3--:R-:W-:-:S03]  /*2c10*/  F2FP.F16.F32.PACK_AB R4, R74, R75 ;  /* 0x0000004b4a04723e */ /* 0x008fc600000000ff */
[----:B------:R1:W-:Y:S02]  /*2c20*/  MUFU.EX2 R177, R0 ;  /* 0x0000000000b17308 */ /* 0x0003e40000000800 */
[----:B-1----:R-:W-:-:S06]  /*2c30*/  FFMA.FTZ R0, R9, UR5, -R13 ;  /* 0x0000000509007c23 */ /* 0x002fcc000801080d */
[----:B------:R1:W2:Y:S02]  /*2c40*/  MUFU.EX2 R178, R0 ;  /* 0x0000000000b27308 */ /* 0x0002a40000000800 */
[----:B-1----:R-:W-:Y:S01]  /*2c50*/  IMAD.IADD R0, R92, 0x1, R93 ;  /* 0x000000015c007824 */ /* 0x002fe200078e025d */
[----:B--2---:R-:W-:-:S04]  /*2c60*/  F2FP.F16.F32.PACK_AB R6, R178, R177 ;  /* 0x000000b1b206723e */ /* 0x004fc800000000ff */
[----:B------:R-:W-:Y:S01]  /*2c70*/  LEA R212, R0, UR4, 0x1 ;  /* 0x0000000400d47c11 */ /* 0x000fe2000f8e08ff */
[----:B------:R-:W-:-:S04]  /*2c80*/  FFMA.FTZ R0, R23, UR5, -R12 ;  /* 0x0000000517007c23 */ /* 0x000fc8000801080c */
[----:B------:R1:W2:Y:S01]  /*2c90*/  MUFU.EX2 R225, R0 ;  /* 0x0000000000e17308 */ /* 0x0002a20000000800 */
[--C-:B------:R-:W-:Y:S01]  /*2ca0*/  IMAD R214, R3, 0x2, R212.reuse ;  /* 0x0000000203d67824 */ /* 0x100fe200078e02d4 */
[----:B------:R-:W3:Y:S01]  /*2cb0*/  LDSM.16.MT88.4 R36, [R212+0xa000] ;  /* 0x00a00000d424783b */ /* 0x000ee20000004200 */
[----:B------:R-:W-:Y:S02]  /*2cc0*/  IMAD R217, R2, 0x2, R212 ;  /* 0x0000000202d97824 */ /* 0x000fe400078e02d4 */
[----:B------:R-:W-:Y:S01]  /*2cd0*/  FFMA.FTZ R3, R54, UR5, -R14 ;  /* 0x0000000536037c23 */ /* 0x000fe2000801080e */
[----:B------:R-:W-:Y:S02]  /*2ce0*/  IMAD R216, R2, 0x2, R214 ;  /* 0x0000000202d87824 */ /* 0x000fe400078e02d6 */
[----:B------:R-:W-:Y:S01]  /*2cf0*/  FMUL.FTZ R2, R135, UR5 ;  /* 0x0000000587027c20 */ /* 0x000fe20008410000 */
[----:B------:R-:W4:Y:S01]  /*2d00*/  LDSM.16.MT88.4 R32, [R214+0xa000] ;  /* 0x00a00000d620783b */ /* 0x000f220000004200 */
[----:B------:R-:W-:Y:S03]  /*2d10*/  MUFU.EX2 R174, R3 ;  /* 0x0000000300ae7308 */ /* 0x000fe60000000800 */
[----:B------:R-:W5:Y:S04]  /*2d20*/  LDSM.16.MT88.4 R28, [R217+0xa000] ;  /* 0x00a00000d91c783b */ /* 0x000f680000004200 */
[----:B------:R-:W5:Y:S01]  /*2d30*/  LDSM.16.MT88.4 R20, [R212+0xb000] ;  /* 0x00b00000d414783b */ /* 0x000f620000004200 */
[----:B-1----:R-:W-:Y:S01]  /*2d40*/  FFMA.FTZ R0, R10, UR5, -R12 ;  /* 0x000000050a007c23 */ /* 0x002fe2000801080c */
[----:B--2---:R-:W-:-:S02]  /*2d50*/  F2FP.F16.F32.PACK_AB R5, R225, R80 ;  /* 0x00000050e105723e */ /* 0x004fc400000000ff */
[----:B------:R-:W1:Y:S01]  /*2d60*/  LDSM.16.MT88.4 R16, [R214+0xb000] ;  /* 0x00b00000d610783b */ /* 0x000e620000004200 */
[----:B------:R2:W-:Y:S03]  /*2d70*/  MUFU.EX2 R175, R0 ;  /* 0x0000000000af7308 */ /* 0x0005e60000000800 */
[----:B------:R-:W1:Y:S04]  /*2d80*/  LDSM.16.MT88.4 R40, [R217+0xb000] ;  /* 0x00b00000d928783b */ /* 0x000e680000004200 */
[----:B------:R-:W-:Y:S04]  /*2d90*/  LDSM.16.MT88.4 R92, [R212+0xb800] ;  /* 0x00b80000d45c783b */ /* 0x000fe80000004200 */
[----:B------:R-:W-:Y:S04]  /*2da0*/  LDSM.16.MT88.4 R152, [R212+0xa800] ;  /* 0x00a80000d498783b */ /* 0x000fe80000004200 */
[----:B------:R-:W-:Y:S01]  /*2db0*/  LDSM.16.MT88.4 R120, [R217+0xb800] ;  /* 0x00b80000d978783b */ /* 0x000fe20000004200 */
[----:B--2---:R-:W-:-:S04]  /*2dc0*/  FFMA.FTZ R0, R11, UR5, -R12 ;  /* 0x000000050b007c23 */ /* 0x004fc8000801080c */
[----:B------:R2:W3:Y:S02]  /*2dd0*/  MUFU.EX2 R176, R0 ;  /* 0x0000000000b07308 */ /* 0x0004e40000000800 */
[--C-:B--2---:R-:W-:Y:S01]  /*2de0*/  FFMA.FTZ R0, R24, UR5, -R14.reuse ;  /* 0x0000000518007c23 */ /* 0x104fe2000801080e */
[----:B---3--:R-:W-:Y:S01]  /*2df0*/  F2FP.F16.F32.PACK_AB R7, R176, R175 ;  /* 0x000000afb007723e */ /* 0x008fe200000000ff */
[----:B------:R-:W2:Y:S04]  /*2e00*/  LDSM.16.MT88.4 R24, [R216+0xa000] ;  /* 0x00a00000d818783b */ /* 0x000ea80000004200 */
[----:B------:R3:W1:Y:S02]  /*2e10*/  MUFU.EX2 R224, R0 ;  /* 0x0000000000e07308 */ /* 0x0006640000000800 */
[C---:B------:R-:W-:Y:S06]  /*2e20*/  HMMA.16816.F32 R140, R4.reuse, R36, RZ ;  /* 0x00000024048c723c */ /* 0x040fec00000018ff */
[C---:B----4-:R-:W-:Y:S06]  /*2e30*/  HMMA.16816.F32 R76, R4.reuse, R32, RZ ;  /* 0x00000020044c723c */ /* 0x050fec00000018ff */
[C---:B-----5:R-:W-:Y:S01]  /*2e40*/  HMMA.16816.F32 R84, R4.reuse, R28, RZ ;  /* 0x0000001c0454723c */ /* 0x060fe200000018ff */
[----:B---3--:R-:W-:Y:S01]  /*2e50*/  FFMA.FTZ R0, R44, UR5, -R14 ;  /* 0x000000052c007c23 */ /* 0x008fe2000801080e */
[----:B-1----:R-:W-:Y:S01]  /*2e60*/  F2FP.F16.F32.PACK_AB R8, R224, R73 ;  /* 0x00000049e008723e */ /* 0x002fe200000000ff */
[----:B------:R-:W1:Y:S02]  /*2e70*/  LDSM.16.MT88.4 R44, [R216+0xb000] ;  /* 0x00b00000d82c783b */ /* 0x000e640000004200 */
[----:B------:R3:W4:Y:S01]  /*2e80*/  MUFU.EX2 R138, R0 ;  /* 0x00000000008a7308 */ /* 0x0007220000000800 */
[C---:B------:R-:W-:Y:S06]  /*2e90*/  HMMA.16816.F32 R96, R4.reuse, R20, RZ ;  /* 0x000000140460723c */ /* 0x040fec00000018ff */
[C---:B------:R-:W-:Y:S06]  /*2ea0*/  HMMA.16816.F32 R100, R4.reuse, R16, RZ ;  /* 0x000000100464723c */ /* 0x040fec00000018ff */
[----:B------:R-:W-:Y:S01]  /*2eb0*/  HMMA.16816.F32 R112, R4, R40, RZ ;  /* 0x000000280470723c */ /* 0x000fe200000018ff */
[----:B---3--:R-:W-:-:S02]  /*2ec0*/  FSEL R0, R2, RZ, P1 ;  /* 0x000000ff02007208 */ /* 0x008fc40000800000 */
[----:B----4-:R-:W-:-:S03]  /*2ed0*/  F2FP.F16.F32.PACK_AB R10, R174, R138 ;  /* 0x0000008aae0a723e */ /* 0x010fc600000000ff */
[----:B--2---:R-:W-:Y:S01]  /*2ee0*/  HMMA.16816.F32 R88, R4, R24, RZ ;  /* 0x000000180458723c */ /* 0x004fe200000018ff */
[----:B------:R-:W-:-:S04]  /*2ef0*/  FFMA.FTZ R2, R70, UR5, -R0 ;  /* 0x0000000546027c23 */ /* 0x000fc80008010800 */
[----:B------:R2:W-:Y:S01]  /*2f00*/  MUFU.EX2 R223, R2 ;  /* 0x0000000200df7308 */ /* 0x0005e20000000800 */
[C---:B------:R-:W-:Y:S06]  /*2f10*/  HMMA.16816.F32 R148, R4.reuse, R38, RZ ;  /* 0x000000260494723c */ /* 0x040fec00000018ff */
[C---:B------:R-:W-:Y:S06]  /*2f20*/  HMMA.16816.F32 R104, R4.reuse, R34, RZ ;  /* 0x000000220468723c */ /* 0x040fec00000018ff */
[----:B-1----:R-:W-:Y:S01]  /*2f30*/  HMMA.16816.F32 R124, R4, R44, RZ ;  /* 0x0000002c047c723c */ /* 0x002fe200000018ff */
[----:B--2---:R-:W-:-:S05]  /*2f40*/  FFMA.FTZ R2, R69, UR5, -R0 ;  /* 0x0000000545027c23 */ /* 0x004fca0008010800 */
[C---:B------:R-:W-:Y:S01]  /*2f50*/  HMMA.16816.F32 R116, R4.reuse, R30, RZ ;  /* 0x0000001e0474723c */ /* 0x040fe200000018ff */
        /* <DEDUP_REMOVED lines=8> */
[----:B------:R-:W-:Y:S01]  /*2fe0*/  HMMA.16816.F32 R196, R4, R46, RZ ;  /* 0x0000002e04c4723c */ /* 0x000fe200000018ff */
[----:B-1----:R-:W-:-:S04]  /*2ff0*/  FFMA.FTZ R2, R49, UR5, -R0 ;  /* 0x0000000531027c23 */ /* 0x002fc80008010800 */
[----:B------:R-:W1:Y:S02]  /*3000*/  MUFU.EX2 R137, R2 ;  /* 0x0000000200897308 */ /* 0x000e640000000800 */
[----:B-1----:R-:W-:Y:S01]  /*3010*/  F2FP.F16.F32.PACK_AB R11, R137, R133 ;  /* 0x00000085890b723e */ /* 0x002fe200000000ff */
[----:B------:R-:W-:-:S06]  /*3020*/  FFMA.FTZ R2, R58, UR5, -R14 ;  /* 0x000000053a027c23 */ /* 0x000fcc000801080e */
[C---:B------:R-:W-:Y:S06]  /*3030*/  HMMA.16816.F32 R4, R8.reuse, R34, RZ ;  /* 0x000000220804723c */ /* 0x040fec00000018ff */
[C---:B------:R-:W-:Y:S01]  /*3040*/  HMMA.16816.F32 R204, R8.reuse, R36, RZ ;  /* 0x0000002408cc723c */ /* 0x040fe200000018ff */
[----:B------:R-:W-:Y:S01]  /*3050*/  MOV R35, R80 ;  /* 0x0000005000237202 */ /* 0x000fe20000000f00 */
[----:B------:R-:W-:Y:S01]  /*3060*/  IMAD.MOV.U32 R34, RZ, RZ, R75 ;  /* 0x000000ffff227224 */ /* 0x000fe200078e004b */
[----:B------:R-:W-:Y:S03]  /*3070*/  LDSM.16.MT88.4 R80, [R216+0xa800] ;  /* 0x00a80000d850783b */ /* 0x000fe60000004200 */
[C---:B------:R-:W-:Y:S06]  /*3080*/  HMMA.16816.F32 R108, R8.reuse, R38, RZ ;  /* 0x00000026086c723c */ /* 0x040fec00000018ff */
[C---:B------:R-:W-:Y:S01]  /*3090*/  HMMA.16816.F32 R36, R8.reuse, R32, RZ ;  /* 0x000000200824723c */ /* 0x040fe200000018ff */
[----:B------:R1:W-:Y:S05]  /*30a0*/  MUFU.EX2 R33, R2 ;  /* 0x0000000200217308 */ /* 0x0003ea0000000800 */
[----:B------:R-:W-:Y:S01]  /*30b0*/  MOV R48, R4 ;  /* 0x0000000400307202 */ /* 0x000fe20000000f00 */
[----:B------:R-:W-:Y:S01]  /*30c0*/  IMAD.MOV.U32 R49, RZ, RZ, R5 ;  /* 0x000000ffff317224 */ /* 0x000fe200078e0005 */
[----:B------:R-:W-:Y:S01]  /*30d0*/  HMMA.16816.F32 R192, R8, R28, RZ ;  /* 0x0000001c08c0723c */ /* 0x000fe200000018ff */
[----:B------:R-:W-:-:S02]  /*30e0*/  IMAD.MOV.U32 R66, RZ, RZ, R6 ;  /* 0x000000ffff427224 */ /* 0x000fc400078e0006 */
[----:B------:R-:W-:-:S03]  /*30f0*/  IMAD.MOV.U32 R65, RZ, RZ, R7 ;  /* 0x000000ffff417224 */ /* 0x000fc600078e0007 */
[----:B------:R-:W-:Y:S01]  /*3100*/  HMMA.16816.F32 R4, R8, R30, RZ ;  /* 0x0000001e0804723c */ /* 0x000fe200000018ff */
[----:B-1----:R-:W-:-:S03]  /*3110*/  FFMA.FTZ R2, R59, UR5, -R13 ;  /* 0x000000053b027c23 */ /* 0x002fc6000801080d */
[----:B------:R-:W-:Y:S02]  /*3120*/  MOV R64, R108 ;  /* 0x0000006c00407202 */ /* 0x000fe40000000f00 */
[C---:B------:R-:W-:Y:S01]  /*3130*/  HMMA.16816.F32 R188, R8.reuse, R24, RZ ;  /* 0x0000001808bc723c */ /* 0x040fe200000018ff */
[----:B------:R-:W-:Y:S01]  /*3140*/  IMAD.MOV.U32 R70, RZ, RZ, R109 ;  /* 0x000000ffff467224 */ /* 0x000fe200078e006d */
[----:B------:R1:W-:Y:S01]  /*3150*/  MUFU.EX2 R32, R2 ;  /* 0x0000000200207308 */ /* 0x0003e20000000800 */
[----:B------:R-:W-:Y:S02]  /*3160*/  IMAD.MOV.U32 R69, RZ, RZ, R110 ;  /* 0x000000ffff457224 */ /* 0x000fe400078e006e */
[----:B------:R-:W-:Y:S01]  /*3170*/  IMAD.MOV.U32 R54, RZ, RZ, R111 ;  /* 0x000000ffff367224 */ /* 0x000fe200078e006f */
[----:B------:R-:W-:Y:S01]  /*3180*/  HMMA.16816.F32 R184, R8, R20, RZ ;  /* 0x0000001408b8723c */ /* 0x000fe200000018ff */
[----:B------:R-:W-:Y:S01]  /*3190*/  LDSM.16.MT88.4 R108, [R214+0xb800] ;  /* 0x00b80000d66c783b */ /* 0x000fe20000004200 */
[----:B------:R-:W-:-:S02]  /*31a0*/  IMAD.MOV.U32 R31, RZ, RZ, R74 ;  /* 0x000000ffff1f7224 */ /* 0x000fc400078e004a */
[----:B------:R-:W-:Y:S02]  /*31b0*/  IMAD.MOV.U32 R30, RZ, RZ, R73 ;  /* 0x000000ffff1e7224 */ /* 0x000fe400078e0049 */
[C---:B------:R-:W-:Y:S06]  /*31c0*/  HMMA.16816.F32 R240, R8.reuse, R26, RZ ;  /* 0x0000001a08f0723c */ /* 0x040fec00000018ff */
[----:B------:R-:W-:Y:S01]  /*31d0*/  MOV R15, R7 ;  /* 0x00000007000f7202 */ /* 0x000fe20000000f00 */
[----:B-1----:R-:W-:Y:S01]  /*31e0*/  FFMA.FTZ R2, R57, UR5, -R13 ;  /* 0x0000000539027c23 */ /* 0x002fe2000801080d */
[----:B------:R-:W-:Y:S01]  /*31f0*/  IMAD.MOV.U32 R58, RZ, RZ, R5 ;  /* 0x000000ffff3a7224 */ /* 0x000fe200078e0005 */
[----:B------:R-:W-:Y:S01]  /*3200*/  HMMA.16816.F32 R236, R8, R22, RZ ;  /* 0x0000001608ec723c */ /* 0x000fe200000018ff */
[----:B------:R-:W-:Y:S01]  /*3210*/  IMAD.MOV.U32 R57, RZ, RZ, R6 ;  /* 0x000000ffff397224 */ /* 0x000fe200078e0006 */
[----:B------:R1:W2:Y:S01]  /*3220*/  MUFU.EX2 R29, R2 ;  /* 0x00000002001d7308 */ /* 0x0002a20000000800 */
[----:B------:R-:W-:-:S02]  /*3230*/  IMAD.MOV.U32 R27, RZ, RZ, R15 ;  /* 0x000000ffff1b7224 */ /* 0x000fc400078e000f */
[----:B------:R-:W-:Y:S01]  /*3240*/  IMAD.MOV.U32 R3, RZ, RZ, R4 ;  /* 0x000000ffff037224 */ /* 0x000fe200078e0004 */
[----:B------:R-:W-:Y:S01]  /*3250*/  HMMA.16816.F32 R180, R8, R16, RZ ;  /* 0x0000001008b4723c */ /* 0x000fe200000018ff */
[----:B------:R-:W3:Y:S01]  /*3260*/  LDSM.16.MT88.4 R4, [R214+0xa800] ;  /* 0x00a80000d604783b */ /* 0x000ee20000004200 */
[----:B------:R-:W-:-:S04]  /*3270*/  MOV R26, R57 ;  /* 0x00000039001a7202 */ /* 0x000fc80000000f00 */
[C---:B------:R-:W-:Y:S01]  /*3280*/  HMMA.16816.F32 R232, R8.reuse, R18, RZ ;  /* 0x0000001208e8723c */ /* 0x040fe200000018ff */
[----:B------:R-:W-:Y:S05]  /*3290*/  LDSM.16.MT88.4 R16, [R216+0xb800] ;  /* 0x00b80000d810783b */ /* 0x000fea0000004200 */
[----:B------:R-:W-:Y:S01]  /*32a0*/  HMMA.16816.F32 R160, R8, R40, RZ ;  /* 0x0000002808a0723c */ /* 0x000fe200000018ff */
[----:B-1----:R-:W-:Y:S01]  /*32b0*/  FFMA.FTZ R2, R56, UR5, -R13 ;  /* 0x0000000538027c23 */ /* 0x002fe2000801080d */
[----:B--2---:R-:W-:-:S03]  /*32c0*/  F2FP.F16.F32.PACK_AB R168, R29, R32 ;  /* 0x000000201da8723e */ /* 0x004fc600000000ff */
[----:B------:R1:W-:Y:S01]  /*32d0*/  MUFU.EX2 R28, R2 ;  /* 0x00000002001c7308 */ /* 0x0003e20000000800 */
[C---:B------:R-:W-:Y:S06]  /*32e0*/  HMMA.16816.F32 R228, R8.reuse, R42, RZ ;  /* 0x0000002a08e4723c */ /* 0x040fec00000018ff */
[C---:B------:R-:W-:Y:S06]  /*32f0*/  HMMA.16816.F32 R164, R8.reuse, R44, RZ ;  /* 0x0000002c08a4723c */ /* 0x040fec00000018ff */
[----:B------:R-:W-:Y:S01]  /*3300*/  HMMA.16816.F32 R208, R8, R46, RZ ;  /* 0x0000002e08d0723c */ /* 0x000fe200000018ff */
[----:B-1----:R-:W-:Y:S01]  /*3310*/  FFMA.FTZ R2, R55, UR5, -R13 ;  /* 0x0000000537027c23 */ /* 0x002fe2000801080d */
[----:B------:R-:W-:-:S03]  /*3320*/  IMAD.MOV.U32 R55, RZ, RZ, R64 ;  /* 0x000000ffff377224 */ /* 0x000fc600078e0040 */
[----:B------:R1:W2:Y:S02]  /*3330*/  MUFU.EX2 R25, R2 ;  /* 0x0000000200197308 */ /* 0x0002a40000000800 */
[----:B-1----:R-:W-:Y:S01]  /*3340*/  FFMA.FTZ R2, R53, UR5, -R12 ;  /* 0x0000000535027c23 */ /* 0x002fe2000801080c */
[----:B--2---:R-:W-:Y:S01]  /*3350*/  F2FP.F16.F32.PACK_AB R170, R25, R28 ;  /* 0x0000001c19aa723e */ /* 0x004fe200000000ff */
[----:B------:R-:W-:-:S04]  /*3360*/  IMAD.MOV.U32 R53, RZ, RZ, R58 ;  /* 0x000000ffff357224 */ /* 0x000fc800078e003a */
[----:B------:R1:W-:Y:S02]  /*3370*/  MUFU.EX2 R24, R2 ;  /* 0x0000000200187308 */ /* 0x0003e40000000800 */
[----:B-1----:R-:W-:Y:S01]  /*3380*/  FFMA.FTZ R2, R52, UR5, -R12 ;  /* 0x0000000534027c23 */ /* 0x002fe2000801080c */
[----:B------:R-:W-:-:S05]  /*3390*/  IMAD.MOV.U32 R52, RZ, RZ, R3 ;  /* 0x000000ffff347224 */ /* 0x000fca00078e0003 */
[----:B------:R1:W2:Y:S02]  /*33a0*/  MUFU.EX2 R21, R2 ;  /* 0x0000000200157308 */ /* 0x0002a40000000800 */
[----:B-1----:R-:W-:Y:S01]  /*33b0*/  FFMA.FTZ R2, R51, UR5, -R12 ;  /* 0x0000000533027c23 */ /* 0x002fe2000801080c */
[----:B------:R-:W-:Y:S01]  /*33c0*/  IMAD.MOV.U32 R51, RZ, RZ, R65 ;  /* 0x000000ffff337224 */ /* 0x000fe200078e0041 */
[----:B--2---:R-:W-:-:S04]  /*33d0*/  F2FP.F16.F32.PACK_AB R169, R21, R24 ;  /* 0x0000001815a9723e */ /* 0x004fc800000000ff */
[----:B------:R1:W-:Y:S02]  /*33e0*/  MUFU.EX2 R20, R2 ;  /* 0x0000000200147308 */ /* 0x0003e40000000800 */
[----:B-1----:R-:W-:Y:S01]  /*33f0*/  FFMA.FTZ R2, R50, UR5, -R12 ;  /* 0x0000000532027c23 */ /* 0x002fe2000801080c */
[----:B------:R-:W-:Y:S02]  /*3400*/  MOV R50, R66 ;  /* 0x0000004200327202 */ /* 0x000fe40000000f00 */
[----:B------:R-:W1:Y:S03]  /*3410*/  LDSM.16.MT88.4 R64, [R217+0xa800] ;  /* 0x00a80000d940783b */ /* 0x000e660000004200 */
[----:B------:R2:W4:Y:S02]  /*3420*/  MUFU.EX2 R15, R2 ;  /* 0x00000002000f7308 */ /* 0x0005240000000800 */
[----:B--2---:R-:W-:Y:S01]  /*3430*/  FFMA.FTZ R2, R68, UR5, -R14 ;  /* 0x0000000544027c23 */ /* 0x004fe2000801080e */
[----:B----4-:R-:W-:-:S05]  /*3440*/  F2FP.F16.F32.PACK_AB R171, R15, R20 ;  /* 0x000000140fab723e */ /* 0x010fca00000000ff */
[----:B------:R2:W4:Y:S02]  /*3450*/  MUFU.EX2 R13, R2 ;  /* 0x00000002000d7308 */ /* 0x0005240000000800 */
[C---:B---3--:R-:W-:Y:S06]  /*3460*/  HMMA.16816.F32 R40, R168.reuse, R4, R76 ;  /* 0x00000004a828723c */ /* 0x048fec000000184c */
[C---:B------:R-:W-:Y:S06]  /*3470*/  HMMA.16816.F32 R76, R168.reuse, R82, R128 ;  /* 0x00000052a84c723c */ /* 0x040fec0000001880 */
[----:B------:R-:W-:Y:S01]  /*3480*/  HMMA.16816.F32 R44, R168, R6, R104 ;  /* 0x00000006a82c723c */ /* 0x000fe20000001868 */
[----:B--2---:R-:W-:Y:S01]  /*3490*/  FFMA.FTZ R2, R71, UR5, -R14 ;  /* 0x0000000547027c23 */ /* 0x004fe2000801080e */
[----:B----4-:R-:W-:-:S03]  /*34a0*/  F2FP.F16.F32.PACK_AB R128, R13, R33 ;  /* 0x000000210d80723e */ /* 0x010fc600000000ff */
[----:B------:R2:W-:Y:S01]  /*34b0*/  MUFU.EX2 R12, R2 ;  /* 0x00000002000c7308 */ /* 0x0005e20000000800 */
[C---:B-1----:R-:W-:Y:S06]  /*34c0*/  HMMA.16816.F32 R56, R168.reuse, R64, R84 ;  /* 0x00000040a838723c */ /* 0x042fec0000001854 */
[C---:B------:R-:W-:Y:S06]  /*34d0*/  HMMA.16816.F32 R156, R168.reuse, R94, R156 ;  /* 0x0000005ea89c723c */ /* 0x040fec000000189c */
[----:B------:R-:W-:Y:S01]  /*34e0*/  HMMA.16816.F32 R140, R168, R152, R140 ;  /* 0x00000098a88c723c */ /* 0x000fe2000000188c */
[----:B--2---:R-:W-:-:S05]  /*34f0*/  FFMA.FTZ R2, R72, UR5, -R14 ;  /* 0x0000000548027c23 */ /* 0x004fca000801080e */
        /* <DEDUP_REMOVED lines=8> */
[C---:B------:R-:W-:Y:S06]  /*3580*/  HMMA.16816.F32 R124, R168.reuse, R16, R124 ;  /* 0x00000010a87c723c */ /* 0x040fec000000187c */
[C---:B------:R-:W-:Y:S06]  /*3590*/  HMMA.16816.F32 R148, R168.reuse, R154, R148 ;  /* 0x0000009aa894723c */ /* 0x040fec0000001894 */
[----:B------:R-:W-:Y:S01]  /*35a0*/  HMMA.16816.F32 R104, R168, R110, R144 ;  /* 0x0000006ea868723c */ /* 0x000fe20000001890 */
[----:B-1----:R-:W-:-:S04]  /*35b0*/  FFMA.FTZ R2, R63, UR5, -R0 ;  /* 0x000000053f027c23 */ /* 0x002fc80008010800 */
[----:B------:R1:W2:Y:S02]  /*35c0*/  MUFU.EX2 R3, R2 ;  /* 0x0000000200037308 */ /* 0x0002a40000000800 */
[--C-:B-1----:R-:W-:Y:S01]  /*35d0*/  FFMA.FTZ R2, R60, UR5, -R0.reuse ;  /* 0x000000053c027c23 */ /* 0x102fe20008010800 */
[----:B------:R-:W-:Y:S01]  /*35e0*/  FFMA.FTZ R0, R62, UR5, -R0 ;  /* 0x000000053e007c23 */ /* 0x000fe20008010800 */
[----:B--2---:R-:W-:Y:S01]  /*35f0*/  F2FP.F16.F32.PACK_AB R129, R3, R8 ;  /* 0x000000080381723e */ /* 0x004fe200000000ff */
[C---:B------:R-:W-:Y:S03]  /*3600*/  HMMA.16816.F32 R60, R168.reuse, R66, R116 ;  /* 0x00000042a83c723c */ /* 0x040fe60000001874 */
[----:B------:R-:W-:Y:S03]  /*3610*/  MUFU.EX2 R2, R2 ;  /* 0x0000000200027308 */ /* 0x000fe60000000800 */
[C---:B------:R-:W-:Y:S05]  /*3620*/  HMMA.16816.F32 R116, R168.reuse, R122, R200 ;  /* 0x0000007aa874723c */ /* 0x040fea00000018c8 */
[----:B------:R-:W1:Y:S01]  /*3630*/  MUFU.EX2 R0, R0 ;  /* 0x0000000000007308 */ /* 0x000e620000000800 */
        /* <DEDUP_REMOVED lines=9> */
[----:B-1----:R-:W-:-:S07]  /*36d0*/  F2FP.F16.F32.PACK_AB R131, R0, R2 ;  /* 0x000000020083723e */ /* 0x002fce00000000ff */
[C---:B------:R-:W-:Y:S06]  /*36e0*/  HMMA.16816.F32 R36, R128.reuse, R4, R36 ;  /* 0x000000048024723c */ /* 0x040fec0000001824 */
[----:B------:R-:W-:Y:S01]  /*36f0*/  HMMA.16816.F32 R48, R128, R6, R48 ;  /* 0x000000068030723c */ /* 0x000fe20000001830 */
[----:B------:R-:W-:Y:S01]  /*3700*/  FADD.FTZ R5, R30, R224 ;  /* 0x000000e01e057221 */ /* 0x000fe20000010000 */
[----:B------:R-:W-:Y:S01]  /*3710*/  FADD.FTZ R4, R223, R179 ;  /* 0x000000b3df047221 */ /* 0x000fe20000010000 */
[C---:B------:R-:W-:Y:S01]  /*3720*/  IADD3 R224, R222.reuse, 0x1000, RZ ;  /* 0x00001000dee07810 */ /* 0x040fe20007ffe0ff */
[----:B------:R-:W-:-:S02]  /*3730*/  VIADD R223, R222, 0x1800 ;  /* 0x00001800dedf7836 */ /* 0x000fc40000000000 */
[----:B------:R-:W-:Y:S01]  /*3740*/  FADD.FTZ R5, R138, R5 ;  /* 0x000000058a057221 */ /* 0x000fe20000010000 */
[----:B------:R-:W-:Y:S01]  /*3750*/  FADD.FTZ R4, R133, R4 ;  /* 0x0000000485047221 */ /* 0x000fe20000010000 */
[----:B------:R-:W-:Y:S01]  /*3760*/  FADD.FTZ R6, R34, R31 ;  /* 0x0000001f22067221 */ /* 0x000fe20000010000 */
[----:B------:R-:W-:Y:S01]  /*3770*/  FADD.FTZ R7, R35, R225 ;  /* 0x000000e123077221 */ /* 0x000fe20000010000 */
[C---:B------:R-:W-:Y:S01]  /*3780*/  HMMA.16816.F32 R84, R128.reuse, R92, R184 ;  /* 0x0000005c8054723c */ /* 0x040fe200000018b8 */
[----:B------:R-:W-:Y:S01]  /*3790*/  FADD.FTZ R5, R174, R5 ;  /* 0x00000005ae057221 */ /* 0x000fe20000010000 */
[----:B------:R-:W-:Y:S01]  /*37a0*/  FADD.FTZ R6, R177, R6 ;  /* 0x00000006b1067221 */ /* 0x000fe20000010000 */
[----:B------:R-:W-:Y:S01]  /*37b0*/  FADD.FTZ R7, R175, R7 ;  /* 0x00000007af077221 */ /* 0x000fe20000010000 */
[----:B------:R-:W-:Y:S01]  /*37c0*/  FADD.FTZ R4, R137, R4 ;  /* 0x0000000489047221 */ /* 0x000fe20000010000 */
[----:B------:R-:W-:Y:S01]  /*37d0*/  FADD.FTZ R5, R33, R5 ;  /* 0x0000000521057221 */ /* 0x000fe20000010000 */
[----:B------:R-:W-:Y:S01]  /*37e0*/  HMMA.16816.F32 R92, R128, R94, R236 ;  /* 0x0000005e805c723c */ /* 0x000fe200000018ec */
[----:B------:R-:W-:-:S02]  /*37f0*/  VIADD R225, R222, 0x800 ;  /* 0x00000800dee17836 */ /* 0x000fc40000000000 */
[----:B------:R-:W-:Y:S01]  /*3800*/  FADD.FTZ R8, R8, R4 ;  /* 0x0000000408087221 */ /* 0x000fe20000010000 */
[----:B------:R-:W-:-:S03]  /*3810*/  FADD.FTZ R13, R13, R5 ;  /* 0x000000050d0d7221 */ /* 0x000fc60000010000 */
[----:B------:R-:W-:Y:S01]  /*3820*/  FADD.FTZ R3, R3, R8 ;  /* 0x0000000803037221 */ /* 0x000fe20000010000 */
[----:B------:R-:W-:Y:S01]  /*3830*/  FADD.FTZ R239, R178, R6 ;  /* 0x00000006b2ef7221 */ /* 0x000fe20000010000 */
[----:B------:R-:W-:Y:S01]  /*3840*/  FADD.FTZ R238, R176, R7 ;  /* 0x00000007b0ee7221 */ /* 0x000fe20000010000 */
[C---:B------:R-:W-:Y:S01]  /*3850*/  HMMA.16816.F32 R144, R128.reuse, R152, R204 ;  /* 0x000000988090723c */ /* 0x040fe200000018cc */
[----:B------:R-:W-:Y:S01]  /*3860*/  FADD.FTZ R12, R12, R13 ;  /* 0x0000000d0c0c7221 */ /* 0x000fe20000010000 */
[----:B------:R-:W-:Y:S01]  /*3870*/  FADD.FTZ R239, R32, R239 ;  /* 0x000000ef20ef7221 */ /* 0x000fe20000010000 */
[----:B------:R-:W-:Y:S01]  /*3880*/  FADD.FTZ R238, R24, R238 ;  /* 0x000000ee18ee7221 */ /* 0x000fe20000010000 */
[----:B------:R-:W-:Y:S02]  /*3890*/  FADD.FTZ R2, R2, R3 ;  /* 0x0000000302027221 */ /* 0x000fe40000010000 */
[----:B------:R-:W-:Y:S01]  /*38a0*/  FADD.FTZ R239, R29, R239 ;  /* 0x000000ef1def7221 */ /* 0x000fe20000010000 */
[----:B------:R-:W-:Y:S01]  /*38b0*/  FADD.FTZ R238, R21, R238 ;  /* 0x000000ee15ee7221 */ /* 0x000fe20000010000 */
[----:B------:R-:W-:Y:S02]  /*38c0*/  HMMA.16816.F32 R52, R128, R64, R192 ;  /* 0x000000408034723c */ /* 0x000fe400000018c0 */
[----:B------:R-:W-:Y:S01]  /*38d0*/  FADD.FTZ R239, R28, R239 ;  /* 0x000000ef1cef7221 */ /* 0x000fe20000010000 */
[----:B------:R-:W-:-:S03]  /*38e0*/  FADD.FTZ R238, R20, R238 ;  /* 0x000000ee14ee7221 */ /* 0x000fc60000010000 */
[----:B------:R-:W-:Y:S01]  /*38f0*/  HMMA.16816.F32 R68, R128, R80, R188 ;  /* 0x000000508044723c */ /* 0x000fe200000018bc */
[----:B------:R-:W-:Y:S01]  /*3900*/  FADD.FTZ R239, R25, R239 ;  /* 0x000000ef19ef7221 */ /* 0x000fe20000010000 */
[----:B------:R-:W-:-:S04]  /*3910*/  FADD.FTZ R238, R15, R238 ;  /* 0x000000ee0fee7221 */ /* 0x000fc80000010000 */
        /* <DEDUP_REMOVED lines=9> */
[C---:B------:R-:W-:Y:S06]  /*39b0*/  HMMA.16816.F32 R120, R128.reuse, R122, R228 ;  /* 0x0000007a8078723c */ /* 0x040fec00000018e4 */
[----:B------:R-:W-:Y:S01]  /*39c0*/  HMMA.16816.F32 R128, R128, R18, R208 ;  /* 0x000000128080723c */ /* 0x000fe200000018d0 */
[----:B------:R-:W-:-:S08]  /*39d0*/  NOP ;  /* 0x0000000000007918 */ /* 0x000fd00000000000 */
[----:B------:R-:W-:-:S15]  /*39e0*/  @!P0 BRA `(.L_x_1036) ;  /* 0x0000002000b08947 */ /* 0x000fde0003800000 */
[C---:B------:R-:W-:Y:S01]  /*39f0*/  SHF.L.U64.HI R242, R172.reuse, 0x5, R173 ;  /* 0x00000005acf27819 */ /* 0x040fe200000102ad */
[----:B------:R-:W-:Y:S01]  /*3a00*/  IMAD.SHL.U32 R243, R172, 0x20, RZ ;  /* 0x00000020acf37824 */ /* 0x000fe200078e00ff */
[----:B------:R-:W-:Y:S01]  /*3a10*/  LEA.HI.SX32 R226, R226, 0xfffffffe, 0x1b ;  /* 0xfffffffee2e27811 */ /* 0x000fe200078fdaff */
        /* <DEDUP_REMOVED lines=10> */
.L_x_1039:
[----:B------:R-:W2:Y:S01]  /*3ac0*/  LDL.64 R228, [R1] ;  /* 0x0000000001e47983 */ /* 0x000ea20000100a00 */
[----:B------:R-:W-:Y:S04]  /*3ad0*/  VIADD R0, R226, 0xffffffff ;  /* 0xffffffffe2007836 */ /* 0x000fe80000000000 */
[----:B------:R-:W-:Y:S01]  /*3ae0*/  IMAD.WIDE.U32 R172, R0, UR8, RZ ;  /* 0x0000000800ac7c25 */ /* 0x000fe2000f8e00ff */
[----:B------:R-:W-:Y:S05]  /*3af0*/  SHF.R.S32.HI R2, RZ, 0x1f, R0 ;  /* 0x0000001fff027819 */ /* 0x000fea0000011400 */
[----:B------:R-:W-:Y:S04]  /*3b00*/  IMAD R2, R2, UR8, RZ ;  /* 0x0000000802027c24 */ /* 0x000fe8000f8e02ff */
[----:B------:R-:W-:Y:S04]  /*3b10*/  IMAD R2, R0, UR9, R2 ;  /* 0x0000000900027c24 */ /* 0x000fe8000f8e0202 */
[----:B------:R-:W-:Y:S01]  /*3b20*/  IMAD.IADD R2, R173, 0x1, R2 ;  /* 0x00000001ad027824 */ /* 0x000fe200078e0202 */
[----:B--2---:R-:W-:Y:S04]  /*3b30*/  LEA R0, P1, R172, R228, 0x5 ;  /* 0x000000e4ac007211 */ /* 0x004fe800078228ff */
[----:B------:R-:W-:Y:S02]  /*3b40*/  LEA R134, P2, R0, UR6, 0x1 ;  /* 0x0000000600867c11 */ /* 0x000fe4000f8408ff */
[----:B------:R-:W-:Y:S02]  /*3b50*/  LEA.HI.X R2, R172, R247, R2, 0x5, P1 ;  /* 0x000000f7ac027211 */ /* 0x000fe400008f2c02 */
[----:B------:R-:W-:Y:S02]  /*3b60*/  IADD3 R172, P1, R248, R134, RZ ;  /* 0x00000086f8ac7210 */ /* 0x000fe40007f3e0ff */
[----:B------:R-:W-:Y:S05]  /*3b70*/  LEA.HI.X R135, R0, UR7, R2, 0x1, P2 ;  /* 0x0000000700877c11 */ /* 0x000fea00090f0c02 */
[----:B------:R-:W-:Y:S01]  /*3b80*/  @!PT LDS RZ, [RZ] ;  /* 0x00000000fffff984 */ /* 0x000fe20000000800 */
[----:B------:R-:W-:Y:S01]  /*3b90*/  @!PT LDS RZ, [RZ] ;  /* 0x00000000fffff984 */ /* 0x000fe20000000800 */
[----:B------:R-:W-:Y:S01]  /*3ba0*/  @!PT LDS RZ, [RZ] ;  /* 0x00000000fffff984 */ /* 0x000fe20000000800 */
[----:B------:R1:W-:Y:S01]  /*3bb0*/  LDGSTS.E.BYPASS.LTC128B.128 [R227+0x8000], desc[UR14][R134.64] ;  /* 0x0800000086e37fae */ /* 0x0003e2000b901d4e */
[----:B------:R-:W-:Y:S03]  /*3bc0*/  IMAD.X R173, R249, 0x1, R135, P1 ;  /* 0x00000001f9ad7824 */ /* 0x000fe600008e0687 */
[----:B------:R1:W-:Y:S04]  /*3bd0*/  LDGSTS.E.BYPASS.LTC128B.128 [R227+0x9000], desc[UR14][R134.64+0x80] ;  /* 0x0900008086e37fae */ /* 0x0003e8000b901d4e */
[----:B------:R1:W-:Y:S04]  /*3be0*/  LDGSTS.E.BYPASS.LTC128B.128 [R227+0x8800], desc[UR14][R172.64] ;  /* 0x08800000ace37fae */ /* 0x0003e8000b901d4e */
[----:B------:R1:W-:Y:S04]  /*3bf0*/  LDGSTS.E.BYPASS.LTC128B.128 [R227+0x9800], desc[UR14][R172.64+0x80] ;  /* 0x09800080ace37fae */ /* 0x0003e8000b901d4e */
[----:B------:R-:W0:Y:S01]  /*3c00*/  LDGDEPBAR ;  /* 0x00000000000079af */ /* 0x000e220000000000 */
[----:B------:R-:W-:Y:S05]  /*3c10*/  BRA `(.L_x_1038) ;  /* 0x0000000800447947 */ /* 0x000fea0003800000 */
.L_x_1037:
[----:B------:R-:W-:Y:S01]  /*3c20*/  SHF.R.S32.HI R0, RZ, 0x1f, R226 ;  /* 0x0000001fff007819 */ /* 0x000fe200000114e2 */
[----:B------:R-:W-:Y:S04]  /*3c30*/  DEPBAR.LE SB0, 0x0 ;  /* 0x000080000000791a */ /* 0x000fe80000000000 */
[----:B------:R-:W-:Y:S01]  /*3c40*/  BAR.SYNC.DEFER_BLOCKING 0x0 ;  /* 0x0000000000007b1d */ /* 0x000fe20000010000 */
[----:B------:R-:W-:Y:S02]  /*3c50*/  IMAD R0, R0, UR12, RZ ;  /* 0x0000000c00007c24 */ /* 0x000fe4000f8e02ff */
[C---:B------:R-:W-:Y:S04]  /*3c60*/  IMAD.WIDE.U32 R6, R226.reuse, UR12, RZ ;  /* 0x0000000ce2067c25 */ /* 0x040fe8000f8e00ff */
[----:B------:R-:W-:Y:S01]  /*3c70*/  IMAD R2, R226, UR13, R0 ;  /* 0x0000000de2027c24 */ /* 0x000fe2000f8e0200 */
[----:B------:R-:W-:Y:S03]  /*3c80*/  LEA R0, P0, R6, R250, 0x5 ;  /* 0x000000fa06007211 */ /* 0x000fe600078028ff */
[----:B------:R-:W-:Y:S01]  /*3c90*/  IMAD.IADD R2, R7, 0x1, R2 ;  /* 0x0000000107027824 */ /* 0x000fe200078e0202 */
[----:B------:R-:W-:Y:S04]  /*3ca0*/  LEA R4, P1, R0, UR10, 0x1 ;  /* 0x0000000a00047c11 */ /* 0x000fe8000f8208ff */
[----:B------:R-:W-:Y:S02]  /*3cb0*/  LEA.HI.X R7, R6, R252, R2, 0x5, P0 ;  /* 0x000000fc06077211 */ /* 0x000fe400000f2c02 */
[----:B------:R-:W-:Y:S02]  /*3cc0*/  IADD3 R6, P0, R4, R243, RZ ;  /* 0x000000f304067210 */ /* 0x000fe40007f1e0ff */
[----:B------:R-:W-:Y:S05]  /*3cd0*/  LEA.HI.X R5, R0, UR11, R7, 0x1, P1 ;  /* 0x0000000b00057c11 */ /* 0x000fea00088f0c07 */
[----:B------:R-:W-:Y:S01]  /*3ce0*/  @!PT LDS RZ, [RZ] ;  /* 0x00000000fffff984 */ /* 0x000fe20000000800 */
[----:B------:R-:W-:Y:S01]  /*3cf0*/  @!PT LDS RZ, [RZ] ;  /* 0x00000000fffff984 */ /* 0x000fe20000000800 */
[----:B------:R-:W-:Y:S01]  /*3d00*/  @!PT LDS RZ, [RZ] ;  /* 0x00000000fffff984 */ /* 0x000fe20000000800 */
[----:B------:R-:W-:Y:S01]  /*3d10*/  LDGSTS.E.BYPASS.LTC128B.128 [R227+0xa000], desc[UR14][R4.64] ;  /* 0x0a00000004e37fae */ /* 0x000fe2000b901d4e */
[----:B------:R-:W-:Y:S01]  /*3d20*/  IMAD.X R7, R5, 0x1, R242, P0 ;  /* 0x0000000105077824 */ /* 0x000fe200000e06f2 */
[----:B------:R-:W-:Y:S03]  /*3d30*/  ISETP.GT.AND P0, PT, R226, RZ, PT ;  /* 0x000000ffe200720c */ /* 0x000fe60003f04270 */
[----:B------:R-:W-:Y:S05]  /*3d40*/  LDGSTS.E.BYPASS.LTC128B.128 [R227+0xb000], desc[UR14][R4.64+0x80] ;  /* 0x0b00008004e37fae */ /* 0x000fea000b901d4e */
[----:B------:R-:W-:Y:S05]  /*3d50*/  LDGSTS.E.BYPASS.LTC128B.128 [R227+0xa800], desc[UR14][R6.64] ;  /* 0x0a80000006e37fae */ /* 0x000fea000b901d4e */
[----:B------:R1:W-:Y:S05]  /*3d60*/  LDGSTS.E.BYPASS.LTC128B.128 [R227+0xb800], desc[UR14][R6.64+0x80] ;  /* 0x0b80008006e37fae */ /* 0x0003ea000b901d4e */
[----:B------:R-:W-:Y:S05]  /*3d70*/  LDSM.16.M88.4 R32, [R213] ;  /* 0x00000000d520783b */ /* 0x000fea0000000200 */
[----:B------:R-:W1:Y:S05]  /*3d80*/  LDSM.16.M88.4 R16, [R139+0x8000] ;  /* 0x008000008b10783b */ /* 0x000e6a0000000200 */
[----:B------:R-:W2:Y:S05]  /*3d90*/  LDSM.16.M88.4 R28, [R213+0x2000] ;  /* 0x00200000d51c783b */ /* 0x000eaa0000000200 */
[----:B------:R-:W3:Y:S05]  /*3da0*/  LDSM.16.M88.4 R172, [R139+0x8800] ;  /* 0x008800008bac783b */ /* 0x000eea0000000200 */
[----:B------:R-:W0:Y:S05]  /*3db0*/  LDGDEPBAR ;  /* 0x00000000000079af */ /* 0x000e2a0000000000 */
[----:B------:R-:W-:Y:S05]  /*3dc0*/  LDSM.16.M88.4 R176, [R215] ;  /* 0x00000000d7b0783b */ /* 0x000fea0000000200 */
[----:B------:R-:W4:Y:S05]  /*3dd0*/  LDSM.16.M88.4 R180, [R222] ;  /* 0x00000000deb4783b */ /* 0x000f2a0000000200 */
[----:B------:R-:W5:Y:S05]  /*3de0*/  LDSM.16.M88.4 R184, [R215+0x2000] ;  /* 0x00200000d7b8783b */ /* 0x000f6a0000000200 */
[----:B------:R-:W5:Y:S05]  /*3df0*/  LDSM.16.M88.4 R188, [R225] ;  /* 0x00000000e1bc783b */ /* 0x000f6a0000000200 */
[----:B------:R-:W-:Y:S01]  /*3e00*/  LDSM.16.M88.4 R192, [R221] ;  /* 0x00000000ddc0783b */ /* 0x000fe20000000200 */
[-C--:B-1----:R-:W-:Y:S04]  /*3e10*/  HMMA.16816.F32 R4, R32, R16.reuse, RZ ;  /* 0x000000102004723c */ /* 0x082fe800000018ff */
[----:B------:R-:W1:Y:S02]  /*3e20*/  LDSM.16.M88.4 R196, [R219+0x8000] ;  /* 0x00800000dbc4783b */ /* 0x000e640000000200 */
[C---:B--2---:R-:W-:Y:S03]  /*3e30*/  HMMA.16816.F32 R8, R28.reuse, R16, RZ ;  /* 0x000000101c08723c */ /* 0x044fe600000018ff */
[----:B------:R-:W2:Y:S03]  /*3e40*/  LDSM.16.M88.4 R200, [R221+0x2000] ;  /* 0x00200000ddc8783b */ /* 0x000ea60000000200 */
[-C--:B------:R-:W-:Y:S02]  /*3e50*/  HMMA.16816.F32 R12, R28, R18.reuse, RZ ;  /* 0x000000121c0c723c */ /* 0x080fe400000018ff */
[----:B------:R-:W-:Y:S04]  /*3e60*/  LDSM.16.M88.4 R204, [R218] ;  /* 0x00000000dacc783b */ /* 0x000fe80000000200 */
[C---:B------:R-:W-:Y:S01]  /*3e70*/  HMMA.16816.F32 R16, R32.reuse, R18, RZ ;  /* 0x000000122010723c */ /* 0x040fe200000018ff */
[----:B------:R-:W-:Y:S05]  /*3e80*/  LDSM.16.M88.4 R208, [R220+0x2000] ;  /* 0x00200000dcd0783b */ /* 0x000fea0000000200 */
[-C--:B---3--:R-:W-:Y:S06]  /*3e90*/  HMMA.16816.F32 R20, R32, R172.reuse, RZ ;  /* 0x000000ac2014723c */ /* 0x088fec00000018ff */
[C---:B------:R-:W-:Y:S06]  /*3ea0*/  HMMA.16816.F32 R24, R28.reuse, R172, RZ ;  /* 0x000000ac1c18723c */ /* 0x040fec00000018ff */
[-C--:B------:R-:W-:Y:S06]  /*3eb0*/  HMMA.16816.F32 R28, R28, R174.reuse, RZ ;  /* 0x000000ae1c1c723c */ /* 0x080fec00000018ff */
[----:B------:R-:W-:Y:S01]  /*3ec0*/  HMMA.16816.F32 R32, R32, R174, RZ ;  /* 0x000000ae2020723c */ /* 0x000fe200000018ff */
[----:B------:R-:W3:Y:S05]  /*3ed0*/  LDSM.16.M88.4 R172, [R219+0x8800] ;  /* 0x00880000dbac783b */ /* 0x000eea0000000200 */
[-C--:B----4-:R-:W-:Y:S06]  /*3ee0*/  HMMA.16816.F32 R4, R176, R180.reuse, R4 ;  /* 0x000000b4b004723c */ /* 0x090fec0000001804 */
[C---:B-----5:R-:W-:Y:S06]  /*3ef0*/  HMMA.16816.F32 R8, R184.reuse, R180, R8 ;  /* 0x000000b4b808723c */ /* 0x060fec0000001808 */
[-C--:B------:R-:W-:Y:S06]  /*3f00*/  HMMA.16816.F32 R12, R184, R182.reuse, R12 ;  /* 0x000000b6b80c723c */ /* 0x080fec000000180c */
[C---:B------:R-:W-:Y:S01]  /*3f10*/  HMMA.16816.F32 R16, R176.reuse, R182, R16 ;  /* 0x000000b6b010723c */ /* 0x040fe20000001810 */
[----:B------:R-:W4:Y:S05]  /*3f20*/  LDSM.16.M88.4 R180, [R220] ;  /* 0x00000000dcb4783b */ /* 0x000f2a0000000200 */
[-C--:B------:R-:W-:Y:S06]  /*3f30*/  HMMA.16816.F32 R20, R176, R188.reuse, R20 ;  /* 0x000000bcb014723c */ /* 0x080fec0000001814 */
[C---:B------:R-:W-:Y:S06]  /*3f40*/  HMMA.16816.F32 R24, R184.reuse, R188, R24 ;  /* 0x000000bcb818723c */ /* 0x040fec0000001818 */
[-C--:B------:R-:W-:Y:S01]  /*3f50*/  HMMA.16816.F32 R28, R184, R190.reuse, R28 ;  /* 0x000000beb81c723c */ /* 0x080fe2000000181c */
[----:B------:R-:W-:Y:S05]  /*3f60*/  LDSM.16.M88.4 R184, [R213+0x4000] ;  /* 0x00400000d5b8783b */ /* 0x000fea0000000200 */
[----:B------:R-:W-:Y:S01]  /*3f70*/  HMMA.16816.F32 R32, R176, R190, R32 ;  /* 0x000000beb020723c */ /* 0x000fe20000001820 */
[----:B------:R-:W5:Y:S05]  /*3f80*/  LDSM.16.M88.4 R176, [R218+0x800] ;  /* 0x00080000dab0783b */ /* 0x000f6a0000000200 */
[-C--:B-1----:R-:W-:Y:S01]  /*3f90*/  HMMA.16816.F32 R4, R192, R196.reuse, R4 ;  /* 0x000000c4c004723c */ /* 0x082fe20000001804 */
[----:B------:R-:W1:Y:S05]  /*3fa0*/  LDSM.16.M88.4 R188, [R139+0x9000] ;  /* 0x009000008bbc783b */ /* 0x000e6a0000000200 */
[C---:B--2---:R-:W-:Y:S06]  /*3fb0*/  HMMA.16816.F32 R8, R200.reuse, R196, R8 ;  /* 0x000000c4c808723c */ /* 0x044fec0000001808 */
[-C--:B------:R-:W-:Y:S06]  /*3fc0*/  HMMA.16816.F32 R12, R200, R198.reuse, R12 ;  /* 0x000000c6c80c723c */ /* 0x080fec000000180c */
[C---:B------:R-:W-:Y:S01]  /*3fd0*/  HMMA.16816.F32 R16, R192.reuse, R198, R16 ;  /* 0x000000c6c010723c */ /* 0x040fe20000001810 */
[----:B------:R-:W2:Y:S05]  /*3fe0*/  LDSM.16.M88.4 R196, [R213+0x6000] ;  /* 0x00600000d5c4783b */ /* 0x000eaa0000000200 */
[-C--:B---3--:R-:W-:Y:S06]  /*3ff0*/  HMMA.16816.F32 R20, R192, R172.reuse, R20 ;  /* 0x000000acc014723c */ /* 0x088fec0000001814 */
[C---:B------:R-:W-:Y:S06]  /*4000*/  HMMA.16816.F32 R24, R200.reuse, R172, R24 ;  /* 0x000000acc818723c */ /* 0x040fec0000001818 */
[-C--:B------:R-:W-:Y:S01]  /*4010*/  HMMA.16816.F32 R28, R200, R174.reuse, R28 ;  /* 0x000000aec81c723c */ /* 0x080fe2000000181c */
[----:B------:R-:W-:Y:S05]  /*4020*/  LDSM.16.M88.4 R200, [R224] ;  /* 0x00000000e0c8783b */ /* 0x000fea0000000200 */
[----:B------:R-:W-:Y:S01]  /*4030*/  HMMA.16816.F32 R32, R192, R174, R32 ;  /* 0x000000aec020723c */ /* 0x000fe20000001820 */
[----:B------:R-:W3:Y:S05]  /*4040*/  LDSM.16.M88.4 R172, [R139+0x9800] ;  /* 0x009800008bac783b */ /* 0x000eea0000000200 */
[-C--:B----4-:R-:W-:Y:S01]  /*4050*/  HMMA.16816.F32 R4, R180, R204.reuse, R4 ;  /* 0x000000ccb404723c */ /* 0x090fe20000001804 */
[----:B------:R-:W4:Y:S05]  /*4060*/  LDSM.16.M88.4 R192, [R215+0x4000] ;  /* 0x00400000d7c0783b */ /* 0x000f2a0000000200 */
[C---:B------:R-:W-:Y:S06]  /*4070*/  HMMA.16816.F32 R8, R208.reuse, R204, R8 ;  /* 0x000000ccd008723c */ /* 0x040fec0000001808 */
[-C--:B------:R-:W-:Y:S06]  /*4080*/  HMMA.16816.F32 R12, R208, R206.reuse, R12 ;  /* 0x000000ced00c723c */ /* 0x080fec000000180c */
[C---:B------:R-:W-:Y:S01]  /*4090*/  HMMA.16816.F32 R16, R180.reuse, R206, R16 ;  /* 0x000000ceb410723c */ /* 0x040fe20000001810 */
[----:B------:R-:W4:Y:S05]  /*40a0*/  LDSM.16.M88.4 R204, [R215+0x6000] ;  /* 0x00600000d7cc783b */ /* 0x000f2a0000000200 */
[-C--:B-----5:R-:W-:Y:S06]  /*40b0*/  HMMA.16816.F32 R20, R180, R176.reuse, R20 ;  /* 0x000000b0b414723c */ /* 0x0a0fec0000001814 */
[C---:B------:R-:W-:Y:S06]  /*40c0*/  HMMA.16816.F32 R24, R208.reuse, R176, R24 ;  /* 0x000000b0d018723c */ /* 0x040fec0000001818 */
[-C--:B------:R-:W-:Y:S01]  /*40d0*/  HMMA.16816.F32 R28, R208, R178.reuse, R28 ;  /* 0x000000b2d01c723c */ /* 0x080fe2000000181c */
[----:B------:R-:W-:Y:S05]  /*40e0*/  LDSM.16.M88.4 R208, [R221+0x6000] ;  /* 0x00600000ddd0783b */ /* 0x000fea0000000200 */
[----:B------:R-:W-:Y:S01]  /*40f0*/  HMMA.16816.F32 R32, R180, R178, R32 ;  /* 0x000000b2b420723c */ /* 0x000fe20000001820 */
[----:B------:R-:W5:Y:S05]  /*4100*/  LDSM.16.M88.4 R176, [R223] ;  /* 0x00000000dfb0783b */ /* 0x000f6a0000000200 */
[-C--:B-1----:R-:W-:Y:S01]  /*4110*/  HMMA.16816.F32 R4, R184, R188.reuse, R4 ;  /* 0x000000bcb804723c */ /* 0x082fe20000001804 */
[----:B------:R-:W-:Y:S05]  /*4120*/  LDSM.16.M88.4 R180, [R221+0x4000] ;  /* 0x00400000ddb4783b */ /* 0x000fea0000000200 */
[C---:B--2---:R-:W-:Y:S06]  /*4130*/  HMMA.16816.F32 R8, R196.reuse, R188, R8 ;  /* 0x000000bcc408723c */ /* 0x044fec0000001808 */
[-C--:B------:R-:W-:Y:S06]  /*4140*/  HMMA.16816.F32 R12, R196, R190.reuse, R12 ;  /* 0x000000bec40c723c */ /* 0x080fec000000180c */
[C---:B------:R-:W-:Y:S01]  /*4150*/  HMMA.16816.F32 R16, R184.reuse, R190, R16 ;  /* 0x000000beb810723c */ /* 0x040fe20000001810 */
[----:B------:R-:W1:Y:S05]  /*4160*/  LDSM.16.M88.4 R188, [R219+0x9000] ;  /* 0x00900000dbbc783b */ /* 0x000e6a0000000200 */
[-C--:B---3--:R-:W-:Y:S06]  /*4170*/  HMMA.16816.F32 R20, R184, R172.reuse, R20 ;  /* 0x000000acb814723c */ /* 0x088fec0000001814 */
[C---:B------:R-:W-:Y:S06]  /*4180*/  HMMA.16816.F32 R24, R196.reuse, R172, R24 ;  /* 0x000000acc418723c */ /* 0x040fec0000001818 */
[-C--:B------:R-:W-:Y:S01]  /*4190*/  HMMA.16816.F32 R28, R196, R174.reuse, R28 ;  /* 0x000000aec41c723c */ /* 0x080fe2000000181c */
[----:B------:R-:W-:Y:S05]  /*41a0*/  LDSM.16.M88.4 R196, [R218+0x1000] ;  /* 0x00100000dac4783b */ /* 0x000fea0000000200 */
[----:B------:R-:W-:Y:S01]  /*41b0*/  HMMA.16816.F32 R32, R184, R174, R32 ;  /* 0x000000aeb820723c */ /* 0x000fe20000001820 */
[----:B------:R-:W2:Y:S05]  /*41c0*/  LDSM.16.M88.4 R172, [R219+0x9800] ;  /* 0x00980000dbac783b */ /* 0x000eaa0000000200 */
[-C--:B----4-:R-:W-:Y:S01]  /*41d0*/  HMMA.16816.F32 R4, R192, R200.reuse, R4 ;  /* 0x000000c8c004723c */ /* 0x090fe20000001804 */
[----:B------:R-:W3:Y:S05]  /*41e0*/  LDSM.16.M88.4 R184, [R220+0x4000] ;  /* 0x00400000dcb8783b */ /* 0x000eea0000000200 */
[C---:B------:R-:W-:Y:S06]  /*41f0*/  HMMA.16816.F32 R8, R204.reuse, R200, R8 ;  /* 0x000000c8cc08723c */ /* 0x040fec0000001808 */
[-C--:B------:R-:W-:Y:S06]  /*4200*/  HMMA.16816.F32 R12, R204, R202.reuse, R12 ;  /* 0x000000cacc0c723c */ /* 0x080fec000000180c */
[C---:B------:R-:W-:Y:S01]  /*4210*/  HMMA.16816.F32 R16, R192.reuse, R202, R16 ;  /* 0x000000cac010723c */ /* 0x040fe20000001810 */
[----:B------:R-:W4:Y:S05]  /*4220*/  LDSM.16.M88.4 R200, [R220+0x6000] ;  /* 0x00600000dcc8783b */ /* 0x000f2a0000000200 */
[-C--:B-----5:R-:W-:Y:S06]  /*4230*/  HMMA.16816.F32 R20, R192, R176.reuse, R20 ;  /* 0x000000b0c014723c */ /* 0x0a0fec0000001814 */
[C---:B------:R-:W-:Y:S06]  /*4240*/  HMMA.16816.F32 R24, R204.reuse, R176, R24 ;  /* 0x000000b0cc18723c */ /* 0x040fec0000001818 */
[-C--:B------:R-:W-:Y:S06]  /*4250*/  HMMA.16816.F32 R28, R204, R178.reuse, R28 ;  /* 0x000000b2cc1c723c */ /* 0x080fec000000181c */
[----:B------:R-:W-:Y:S01]  /*4260*/  HMMA.16816.F32 R32, R192, R178, R32 ;  /* 0x000000b2c020723c */ /* 0x000fe20000001820 */
[----:B------:R-:W5:Y:S01]  /*4270*/  LDSM.16.M88.4 R176, [R218+0x1800] ;  /* 0x00180000dab0783b */ /* 0x000f620000000200 */
[----:B------:R-:W-:Y:S04]  /*4280*/  DEPBAR.LE SB0, 0x0 ;  /* 0x000080000000791a */ /* 0x000fe80000000000 */
[-C--:B-1----:R-:W-:Y:S01]  /*4290*/  HMMA.16816.F32 R4, R180, R188.reuse, R4 ;  /* 0x000000bcb404723c */ /* 0x082fe20000001804 */
[----:B------:R-:W-:Y:S05]  /*42a0*/  BAR.SYNC.DEFER_BLOCKING 0x0 ;  /* 0x0000000000007b1d */ /* 0x000fea0000010000 */
[C---:B------:R-:W-:Y:S06]  /*42b0*/  HMMA.16816.F32 R8, R208.reuse, R188, R8 ;  /* 0x000000bcd008723c */ /* 0x040fec0000001808 */
[-C--:B------:R-:W-:Y:S06]  /*42c0*/  HMMA.16816.F32 R12, R208, R190.reuse, R12 ;  /* 0x000000bed00c723c */ /* 0x080fec000000180c */
[C---:B------:R-:W-:Y:S06]  /*42d0*/  HMMA.16816.F32 R16, R180.reuse, R190, R16 ;  /* 0x000000beb410723c */ /* 0x040fec0000001810 */
[-C--:B--2---:R-:W-:Y:S06]  /*42e0*/  HMMA.16816.F32 R20, R180, R172.reuse, R20 ;  /* 0x000000acb414723c */ /* 0x084fec0000001814 */
[C---:B------:R-:W-:Y:S06]  /*42f0*/  HMMA.16816.F32 R24, R208.reuse, R172, R24 ;  /* 0x000000acd018723c */ /* 0x040fec0000001818 */
[-C--:B------:R-:W-:Y:S06]  /*4300*/  HMMA.16816.F32 R28, R208, R174.reuse, R28 ;  /* 0x000000aed01c723c */ /* 0x080fec000000181c */
[----:B------:R-:W-:Y:S06]  /*4310*/  HMMA.16816.F32 R32, R180, R174, R32 ;  /* 0x000000aeb420723c */ /* 0x000fec0000001820 */
[-C--:B---3--:R-:W-:Y:S06]  /*4320*/  HMMA.16816.F32 R4, R184, R196.reuse, R4 ;  /* 0x000000c4b804723c */ /* 0x088fec0000001804 */
[C---:B----4-:R-:W-:Y:S06]  /*4330*/  HMMA.16816.F32 R8, R200.reuse, R196, R8 ;  /* 0x000000c4c808723c */ /* 0x050fec0000001808 */
[-C--:B------:R-:W-:Y:S06]  /*4340*/  HMMA.16816.F32 R12, R200, R198.reuse, R12 ;  /* 0x000000c6c80c723c */ /* 0x080fec000000180c */
[C---:B------:R-:W-:Y:S06]  /*4350*/  HMMA.16816.F32 R16, R184.reuse, R198, R16 ;  /* 0x000000c6b810723c */ /* 0x040fec0000001810 */
[----:B------:R-:W-:Y:S01]  /*4360*/  FMNMX.FTZ R2, R4, R3, !PT ;  /* 0x0000000304027209 */ /* 0x000fe20007810000 */
[-C--:B-----5:R-:W-:Y:S04]  /*4370*/  HMMA.16816.F32 R20, R184, R176.reuse, R20 ;  /* 0x000000b0b814723c */ /* 0x0a0fe80000001814 */
[----:B------:R-:W-:Y:S02]  /*4380*/  FMNMX.FTZ R0, R6, R133, !PT ;  /* 0x0000008506007209 */ /* 0x000fe40007810000 */
[----:B------:R-:W-:Y:S01]  /*4390*/  FMNMX.FTZ R2, R5, R2, !PT ;  /* 0x0000000205027209 */ /* 0x000fe20007810000 */
[C---:B------:R-:W-:Y:S04]  /*43a0*/  HMMA.16816.F32 R24, R200.reuse, R176, R24 ;  /* 0x000000b0c818723c */ /* 0x040fe80000001818 */
[----:B------:R-:W-:Y:S02]  /*43b0*/  FMNMX.FTZ R132, R7, R0, !PT ;  /* 0x0000000007847209 */ /* 0x000fe40007810000 */
        /* <DEDUP_REMOVED lines=23> */
.L_x_1038:
[----:B-1----:R-:W1:Y:S01]  /*4530*/  SHFL.BFLY PT, R135, R136, 0x2, 0x1f ;  /* 0x0c401f0088877f89 */ /* 0x002e6200000e0000 */
[----:B------:R-:W-:Y:S02]  /*4540*/  FMNMX.FTZ R134, R35, R174, !PT ;  /* 0x000000ae23867209 */ /* 0x000fe40007810000 */
[----:B------:R-:W-:Y:S05]  /*4550*/  FMNMX.FTZ R2, R25, R132, !PT ;  /* 0x0000008419027209 */ /* 0x000fea0007810000 */
[----:B------:R-:W-:Y:S01]  /*4560*/  LDSM.16.MT88.4 R176, [R214+0xa000] ;  /* 0x00a00000d6b0783b */ /* 0x000fe20000004200 */
[----:B------:R-:W-:Y:S02]  /*4570*/  FMNMX.FTZ R0, R26, R175, !PT ;  /* 0x000000af1a007209 */ /* 0x000fe40007810000 */
[----:B------:R-:W-:Y:S02]  /*4580*/  FMNMX.FTZ R2, R28, R2, !PT ;  /* 0x000000021c027209 */ /* 0x000fe40007810000 */
[----:B------:R-:W-:Y:S02]  /*4590*/  FMNMX.FTZ R0, R27, R0, !PT ;  /* 0x000000001b007209 */ /* 0x000fe40007810000 */
[----:B------:R-:W-:Y:S01]  /*45a0*/  FMNMX.FTZ R132, R29, R2, !PT ;  /* 0x000000021d847209 */ /* 0x000fe20007810000 */
[----:B------:R-:W2:Y:S01]  /*45b0*/  SHFL.BFLY PT, R173, R134, 0x2, 0x1f ;  /* 0x0c401f0086ad7f89 */ /* 0x000ea200000e0000 */
[----:B------:R-:W-:Y:S02]  /*45c0*/  FMNMX.FTZ R0, R30, R0, !PT ;  /* 0x000000001e007209 */ /* 0x000fe40007810000 */
[----:B------:R-:W-:Y:S05]  /*45d0*/  IADD3 R226, R226, -0x1, RZ ;  /* 0xffffffffe2e27810 */ /* 0x000fea0007ffe0ff */
[----:B------:R-:W3:Y:S01]  /*45e0*/  SHFL.BFLY PT, R172, R132, 0x2, 0x1f ;  /* 0x0c401f0084ac7f89 */ /* 0x000ee200000e0000 */
[----:B------:R-:W-:Y:S07]  /*45f0*/  FMNMX.FTZ R0, R31, R0, !PT ;  /* 0x000000001f007209 */ /* 0x000fee0007810000 */
[----:B------:R-:W-:Y:S08]  /*4600*/  LDSM.16.MT88.4 R184, [R217+0xb800] ;  /* 0x00b80000d9b8783b */ /* 0x000ff00000004200 */
[----:B------:R-:W4:Y:S08]  /*4610*/  SHFL.BFLY PT, R2, R0, 0x2, 0x1f ;  /* 0x0c401f0000027f89 */ /* 0x000f3000000e0000 */
[----:B------:R-:W-:Y:S01]  /*4620*/  LDSM.16.MT88.4 R188, [R216+0xb800] ;  /* 0x00b80000d8bc783b */ /* 0x000fe20000004200 */
[----:B-1----:R-:W-:Y:S02]  /*4630*/  FMNMX.FTZ R136, R136, R135, !PT ;  /* 0x0000008788887209 */ /* 0x002fe40007810000 */
[----:B--2---:R-:W-:Y:S05]  /*4640*/  FMNMX.FTZ R134, R134, R173, !PT ;  /* 0x000000ad86867209 */ /* 0x004fea0007810000 */
[----:B------:R-:W1:Y:S01]  /*4650*/  SHFL.BFLY PT, R135, R136, 0x1, 0x1f ;  /* 0x0c201f0088877f89 */ /* 0x000e6200000e0000 */
[----:B---3--:R-:W-:Y:S07]  /*4660*/  FMNMX.FTZ R172, R132, R172, !PT ;  /* 0x000000ac84ac7209 */ /* 0x008fee0007810000 */
[----:B------:R-:W2:Y:S08]  /*4670*/  SHFL.BFLY PT, R173, R134, 0x1, 0x1f ;  /* 0x0c201f0086ad7f89 */ /* 0x000eb000000e0000 */
[----:B------:R-:W3:Y:S01]  /*4680*/  SHFL.BFLY PT, R174, R172, 0x1, 0x1f ;  /* 0x0c201f00acae7f89 */ /* 0x000ee200000e0000 */
[----:B----4-:R-:W-:Y:S07]  /*4690*/  FMNMX.FTZ R2, R0, R2, !PT ;  /* 0x0000000200027209 */ /* 0x010fee0007810000 */
        /* <DEDUP_REMOVED lines=8> */
[----:B------:R-:W1:Y:S02]  /*4720*/  LDSM.16.MT88.4 R172, [R212+0xa000] ;  /* 0x00a00000d4ac783b */ /* 0x000e640000004200 */
[----:B------:R2:W3:Y:S01]  /*4730*/  MUFU.EX2 R133, R3 ;  /* 0x0000000300857308 */ /* 0x0004e20000000800 */
[----:B------:R-:W-:Y:S01]  /*4740*/  FMUL.FTZ R180, R134, UR4 ;  /* 0x0000000486b47c20 */ /* 0x000fe20008410000 */
[----:B----4-:R-:W-:Y:S05]  /*4750*/  FMNMX.FTZ R132, R2, R132, !PT ;  /* 0x0000008402847209 */ /* 0x010fea0007810000 */
        /* <DEDUP_REMOVED lines=69> */
[C---:B---3--:R-:W-:Y:S01]  /*4bb0*/  FMUL.FTZ R10, R0.reuse, R142 ;  /* 0x0000008e000a7220 */ /* 0x048fe20000410000 */
[----:B------:R-:W-:Y:S01]  /*4bc0*/  FMUL.FTZ R75, R0, R75 ;  /* 0x0000004b004b7220 */ /* 0x000fe20000410000 */
[C---:B------:R-:W-:Y:S01]  /*4bd0*/  FMUL.FTZ R76, R2.reuse, R76 ;  /* 0x0000004c024c7220 */ /* 0x040fe20000410000 */
[----:B------:R-:W-:Y:S01]  /*4be0*/  FMUL.FTZ R77, R2, R77 ;  /* 0x0000004d024d7220 */ /* 0x000fe20000410000 */
[C---:B------:R-:W-:Y:S01]  /*4bf0*/  FMUL.FTZ R78, R0.reuse, R78 ;  /* 0x0000004e004e7220 */ /* 0x040fe20000410000 */
[----:B------:R-:W-:Y:S01]  /*4c00*/  FMUL.FTZ R79, R0, R79 ;  /* 0x0000004f004f7220 */ /* 0x000fe20000410000 */
[--C-:B------:R-:W-:Y:S03]  /*4c10*/  FFMA.FTZ R20, R20, UR4, -R137.reuse ;  /* 0x0000000414147c23 */ /* 0x100fe60008010889 */
[----:B------:R3:W-:Y:S01]  /*4c20*/  MUFU.EX2 R234, R16 ;  /* 0x0000001000ea7308 */ /* 0x0007e20000000800 */
[----:B--2---:R-:W-:Y:S01]  /*4c30*/  FMUL.FTZ R11, R0, R143 ;  /* 0x0000008f000b7220 */ /* 0x004fe20000410000 */
[----:B------:R-:W-:Y:S01]  /*4c40*/  FFMA.FTZ R21, R21, UR4, -R137 ;  /* 0x0000000415157c23 */ /* 0x000fe20008010889 */
[--C-:B------:R-:W-:Y:S01]  /*4c50*/  FFMA.FTZ R22, R22, UR4, -R138.reuse ;  /* 0x0000000416167c23 */ /* 0x100fe2000801088a */
[C---:B------:R-:W-:Y:S01]  /*4c60*/  FMUL.FTZ R80, R133.reuse, R80 ;  /* 0x0000005085507220 */ /* 0x040fe20000410000 */
[C---:B------:R-:W-:Y:S01]  /*4c70*/  FMUL.FTZ R81, R133.reuse, R81 ;  /* 0x0000005185517220 */ /* 0x040fe20000410000 */
[C---:B------:R-:W-:Y:S01]  /*4c80*/  FMUL.FTZ R96, R133.reuse, R96 ;  /* 0x0000006085607220 */ /* 0x040fe20000410000 */
[----:B------:R-:W-:Y:S03]  /*4c90*/  FMUL.FTZ R97, R133, R97 ;  /* 0x0000006185617220 */ /* 0x000fe60000410000 */
[----:B------:R-:W2:Y:S01]  /*4ca0*/  MUFU.EX2 R236, R17 ;  /* 0x0000001100ec7308 */ /* 0x000ea20000000800 */
        /* <DEDUP_REMOVED lines=8> */
[----:B---3--:R-:W-:Y:S01]  /*4d30*/  FMUL.FTZ R16, R133, R152 ;  /* 0x0000009885107220 */ /* 0x008fe20000410000 */
        /* <DEDUP_REMOVED lines=9> */
[C---:B------:R-:W-:Y:S01]  /*4dd0*/  FMUL.FTZ R99, R3.reuse, R99 ;  /* 0x0000006303637220 */ /* 0x040fe20000410000 */
[----:B------:R-:W-:Y:S01]  /*4de0*/  FFMA.FTZ R34, R34, UR4, -R138 ;  /* 0x0000000422227c23 */ /* 0x000fe2000801088a */
[C---:B------:R-:W-:Y:S01]  /*4df0*/  FMUL.FTZ R100, R2.reuse, R100 ;  /* 0x0000006402647220 */ /* 0x040fe20000410000 */
[----:B------:R-:W-:Y:S01]  /*4e00*/  FMUL.FTZ R101, R2, R101 ;  /* 0x0000006502657220 */ /* 0x000fe20000410000 */
[C---:B------:R-:W-:Y:S03]  /*4e10*/  FMUL.FTZ R102, R0.reuse, R102 ;  /* 0x0000006600667220 */ /* 0x040fe60000410000 */
[----:B------:R2:W-:Y:S01]  /*4e20*/  MUFU.EX2 R235, R4 ;  /* 0x0000000400eb7308 */ /* 0x0005e20000000800 */
[----:B----4-:R-:W-:Y:S01]  /*4e30*/  FMUL.FTZ R18, R3, R154 ;  /* 0x0000009a03127220 */ /* 0x010fe20000410000 */
[----:B------:R-:W-:Y:S01]  /*4e40*/  FMUL.FTZ R103, R0, R103 ;  /* 0x0000006700677220 */ /* 0x000fe20000410000 */
[C---:B------:R-:W-:Y:S01]  /*4e50*/  FMUL.FTZ R104, R2.reuse, R104 ;  /* 0x0000006802687220 */ /* 0x040fe20000410000 */
[----:B------:R-:W-:Y:S01]  /*4e60*/  FMUL.FTZ R105, R2, R105 ;  /* 0x0000006902697220 */ /* 0x000fe20000410000 */
[C---:B------:R-:W-:Y:S01]  /*4e70*/  FMUL.FTZ R106, R0.reuse, R106 ;  /* 0x0000006a006a7220 */ /* 0x040fe20000410000 */
[----:B------:R-:W-:Y:S01]  /*4e80*/  FMUL.FTZ R107, R0, R107 ;  /* 0x0000006b006b7220 */ /* 0x000fe20000410000 */
[----:B------:R-:W-:Y:S03]  /*4e90*/  FMUL.FTZ R108, R133, R108 ;  /* 0x0000006c856c7220 */ /* 0x000fe60000410000 */
[----:B------:R4:W5:Y:S01]  /*4ea0*/  MUFU.EX2 R237, R5 ;  /* 0x0000000500ed7308 */ /* 0x0009620000000800 */
[----:B---3--:R-:W-:Y:S01]  /*4eb0*/  F2FP.F16.F32.PACK_AB R143, R232, R230 ;  /* 0x000000e6e88f723e */ /* 0x008fe200000000ff */
[----:B------:R-:W-:Y:S01]  /*4ec0*/  FMUL.FTZ R19, R3, R155 ;  /* 0x0000009b03137220 */ /* 0x000fe20000410000 */
[----:B------:R-:W-:Y:S01]  /*4ed0*/  FMUL.FTZ R109, R133, R109 ;  /* 0x0000006d856d7220 */ /* 0x000fe20000410000 */
[----:B------:R-:W-:Y:S01]  /*4ee0*/  LDSM.16.MT88.4 R152, [R216+0xa000] ;  /* 0x00a00000d898783b */ /* 0x000fe20000004200 */
[C---:B------:R-:W-:Y:S01]  /*4ef0*/  FMUL.FTZ R110, R3.reuse, R110 ;  /* 0x0000006e036e7220 */ /* 0x040fe20000410000 */
[----:B------:R-:W-:Y:S01]  /*4f00*/  FMUL.FTZ R111, R3, R111 ;  /* 0x0000006f036f7220 */ /* 0x000fe20000410000 */
[C---:B------:R-:W-:Y:S03]  /*4f10*/  FMUL.FTZ R112, R2.reuse, R112 ;  /* 0x0000007002707220 */ /* 0x040fe60000410000 */
[----:B------:R3:W-:Y:S01]  /*4f20*/  MUFU.EX2 R231, R6 ;  /* 0x0000000600e77308 */ /* 0x0007e20000000800 */
[----:B--2---:R-:W-:Y:S01]  /*4f30*/  FMUL.FTZ R4, R133, R144 ;  /* 0x0000009085047220 */ /* 0x004fe20000410000 */
[----:B------:R-:W-:Y:S01]  /*4f40*/  F2FP.F16.F32.PACK_AB R144, R229, R211 ;  /* 0x000000d3e590723e */ /* 0x000fe200000000ff */
[----:B------:R-:W-:Y:S01]  /*4f50*/  FMUL.FTZ R113, R2, R113 ;  /* 0x0000007102717220 */ /* 0x000fe20000410000 */
[C---:B------:R-:W-:Y:S01]  /*4f60*/  FMUL.FTZ R114, R0.reuse, R114 ;  /* 0x0000007200727220 */ /* 0x040fe20000410000 */
[----:B------:R-:W-:Y:S01]  /*4f70*/  FMUL.FTZ R115, R0, R115 ;  /* 0x0000007300737220 */ /* 0x000fe20000410000 */
[C---:B------:R-:W-:Y:S01]  /*4f80*/  FMUL.FTZ R116, R2.reuse, R116 ;  /* 0x0000007402747220 */ /* 0x040fe20000410000 */
[----:B------:R-:W-:Y:S03]  /*4f90*/  FMUL.FTZ R117, R2, R117 ;  /* 0x0000007502757220 */ /* 0x000fe60000410000 */
[----:B------:R2:W1:Y:S01]  /*4fa0*/  MUFU.EX2 R233, R7 ;  /* 0x0000000700e97308 */ /* 0x0004620000000800 */
[----:B----4-:R-:W-:Y:S01]  /*4fb0*/  FMUL.FTZ R5, R133, R145 ;  /* 0x0000009185057220 */ /* 0x010fe20000410000 */
[----:B-----5:R-:W-:Y:S01]  /*4fc0*/  F2FP.F16.F32.PACK_AB R140, R237, R235 ;  /* 0x000000ebed8c723e */ /* 0x020fe200000000ff */
[C---:B------:R-:W-:Y:S01]  /*4fd0*/  FMUL.FTZ R118, R0.reuse, R118 ;  /* 0x0000007600767220 */ /* 0x040fe20000410000 */
[----:B------:R-:W-:Y:S01]  /*4fe0*/  F2FP.F16.F32.PACK_AB R145, R209, R207 ;  /* 0x000000cfd191723e */ /* 0x000fe200000000ff */
[----:B------:R-:W-:Y:S01]  /*4ff0*/  FMUL.FTZ R119, R0, R119 ;  /* 0x0000007700777220 */ /* 0x000fe20000410000 */
[--C-:B------:R-:W-:Y:S01]  /*5000*/  FFMA.FTZ R24, R24, UR4, -R180.reuse ;  /* 0x0000000418187c23 */ /* 0x100fe200080108b4 */
[--C-:B------:R-:W-:Y:S03]  /*5010*/  FFMA.FTZ R25, R25, UR4, -R180.reuse ;  /* 0x0000000419197c23 */ /* 0x100fe600080108b4 */
[----:B------:R4:W-:Y:S01]  /*5020*/  MUFU.EX2 R210, R12 ;  /* 0x0000000c00d27308 */ /* 0x0009e20000000800 */
[----:B---3--:R-:W-:Y:S01]  /*5030*/  FMUL.FTZ R6, R3, R146 ;  /* 0x0000009203067220 */ /* 0x008fe20000410000 */
[--C-:B------:R-:W-:Y:S01]  /*5040*/  FFMA.FTZ R26, R26, UR4, -R181.reuse ;  /* 0x000000041a1a7c23 */ /* 0x100fe200080108b5 */
[--C-:B------:R-:W-:Y:S01]  /*5050*/  FFMA.FTZ R27, R27, UR4, -R181.reuse ;  /* 0x000000041b1b7c23 */ /* 0x100fe200080108b5 */
[C---:B------:R-:W-:Y:S01]  /*5060*/  FMUL.FTZ R120, R133.reuse, R120 ;  /* 0x0000007885787220 */ /* 0x040fe20000410000 */
[----:B------:R-:W-:Y:S01]  /*5070*/  FMUL.FTZ R121, R133, R121 ;  /* 0x0000007985797220 */ /* 0x000fe20000410000 */
[C---:B------:R-:W-:Y:S01]  /*5080*/  FMUL.FTZ R122, R3.reuse, R122 ;  /* 0x0000007a037a7220 */ /* 0x040fe20000410000 */
[C---:B------:R-:W-:Y:S03]  /*5090*/  FMUL.FTZ R123, R3.reuse, R123 ;  /* 0x0000007b037b7220 */ /* 0x040fe60000410000 */
[----:B------:R-:W3:Y:S01]  /*50a0*/  MUFU.EX2 R228, R13 ;  /* 0x0000000d00e47308 */ /* 0x000ee20000000800 */
[----:B--2---:R-:W-:Y:S01]  /*50b0*/  FMUL.FTZ R7, R3, R147 ;  /* 0x0000009303077220 */ /* 0x004fe20000410000 */
[----:B-1----:R-:W-:Y:S01]  /*50c0*/  F2FP.F16.F32.PACK_AB R141, R233, R231 ;  /* 0x000000e7e98d723e */ /* 0x002fe200000000ff */
[--C-:B------:R-:W-:Y:S01]  /*50d0*/  FFMA.FTZ R28, R28, UR4, -R180.reuse ;  /* 0x000000041c1c7c23 */ /* 0x100fe200080108b4 */
[----:B------:R-:W-:Y:S01]  /*50e0*/  FFMA.FTZ R180, R29, UR4, -R180 ;  /* 0x000000041db47c23 */ /* 0x000fe200080108b4 */
[--C-:B------:R-:W-:Y:S01]  /*50f0*/  FFMA.FTZ R30, R30, UR4, -R181.reuse ;  /* 0x000000041e1e7c23 */ /* 0x100fe200080108b5 */
[----:B------:R-:W-:Y:S01]  /*5100*/  FFMA.FTZ R181, R31, UR4, -R181 ;  /* 0x000000041fb57c23 */ /* 0x000fe200080108b5 */
[C---:B------:R-:W-:Y:S03]  /*5110*/  FMUL.FTZ R92, R133.reuse, R92 ;  /* 0x0000005c855c7220 */ /* 0x040fe60000410000 */
[----:B------:R1:W-:Y:S01]  /*5120*/  MUFU.EX2 R206, R14 ;  /* 0x0000000e00ce7308 */ /* 0x0003e20000000800 */
[-C--:B------:R-:W-:Y:S05]  /*5130*/  HMMA.16816.F32 R4, R140, R172.reuse, R4 ;  /* 0x000000ac8c04723c */ /* 0x080fea0000001804 */
[----:B----4-:R-:W-:Y:S01]  /*5140*/  FMUL.FTZ R12, R2, R148 ;  /* 0x00000094020c7220 */ /* 0x010fe20000410000 */
[----:B------:R-:W-:Y:S03]  /*5150*/  FMUL.FTZ R93, R133, R93 ;  /* 0x0000005d855d7220 */ /* 0x000fe60000410000 */
[----:B------:R-:W2:Y:S02]  /*5160*/  MUFU.EX2 R208, R15 ;  /* 0x0000000f00d07308 */ /* 0x000ea40000000800 */
[----:B---3--:R-:W-:Y:S01]  /*5170*/  F2FP.F16.F32.PACK_AB R146, R228, R210 ;  /* 0x000000d2e492723e */ /* 0x008fe200000000ff */
[C---:B------:R-:W-:Y:S01]  /*5180*/  FMUL.FTZ R13, R2.reuse, R149 ;  /* 0x00000095020d7220 */ /* 0x040fe20000410000 */
[C---:B------:R-:W-:Y:S01]  /*5190*/  FMUL.FTZ R94, R3.reuse, R94 ;  /* 0x0000005e035e7220 */ /* 0x040fe20000410000 */
[----:B------:R-:W-:Y:S01]  /*51a0*/  FMUL.FTZ R95, R3, R95 ;  /* 0x0000005f035f7220 */ /* 0x000fe20000410000 */
[----:B------:R-:W-:Y:S04]  /*51b0*/  FMUL.FTZ R88, R2, R88 ;  /* 0x0000005802587220 */ /* 0x000fe80000410000 */
[----:B------:R-:W-:Y:S01]  /*51c0*/  MUFU.EX2 R192, R180 ;  /* 0x000000b400c07308 */ /* 0x000fe20000000800 */
        /* <DEDUP_REMOVED lines=8> */
[----:B--2---:R-:W-:Y:S01]  /*5250*/  F2FP.F16.F32.PACK_AB R147, R208, R206 ;  /* 0x000000ced093723e */ /* 0x004fe200000000ff */
[----:B------:R-:W-:Y:S01]  /*5260*/  FMUL.FTZ R15, R0, R151 ;  /* 0x00000097000f7220 */ /* 0x000fe20000410000 */
[C---:B------:R-:W-:Y:S01]  /*5270*/  FMUL.FTZ R87, R3.reuse, R87 ;  /* 0x0000005703577220 */ /* 0x040fe20000410000 */
[----:B------:R-:W2:Y:S01]  /*5280*/  LDSM.16.MT88.4 R148, [R217+0xa000] ;  /* 0x00a00000d994783b */ /* 0x000ea20000004200 */
[C---:B------:R-:W-:Y:S01]  /*5290*/  FMUL.FTZ R124, R2.reuse, R124 ;  /* 0x0000007c027c7220 */ /* 0x040fe20000410000 */
[----:B------:R-:W-:Y:S01]  /*52a0*/  FMUL.FTZ R125, R2, R125 ;  /* 0x0000007d027d7220 */ /* 0x000fe20000410000 */
[C---:B------:R-:W-:Y:S01]  /*52b0*/  FMUL.FTZ R126, R0.reuse, R126 ;  /* 0x0000007e007e7220 */ /* 0x040fe20000410000 */
[C---:B------:R-:W-:Y:S02]  /*52c0*/  HMMA.16816.F32 R8, R144.reuse, R172, R8 ;  /* 0x000000ac9008723c */ /* 0x040fe40000001808 */
[----:B------:R3:W4:Y:S02]  /*52d0*/  MUFU.EX2 R205, R21 ;  /* 0x0000001500cd7308 */ /* 0x0007240000000800 */
[----:B------:R-:W-:Y:S01]  /*52e0*/  FMUL.FTZ R127, R0, R127 ;  /* 0x0000007f007f7220 */ /* 0x000fe20000410000 */
[C---:B------:R-:W-:Y:S01]  /*52f0*/  FMUL.FTZ R29, R2.reuse, R169 ;  /* 0x000000a9021d7220 */ /* 0x040fe20000410000 */
[-C--:B------:R-:W-:Y:S06]  /*5300*/  HMMA.16816.F32 R12, R144, R174.reuse, R12 ;  /* 0x000000ae900c723c */ /* 0x080fec000000180c */
[----:B------:R5:W-:Y:S01]  /*5310*/  MUFU.EX2 R201, R22 ;  /* 0x0000001600c97308 */ /* 0x000be20000000800 */
[C---:B-1----:R-:W-:Y:S01]  /*5320*/  FMUL.FTZ R20, R2.reuse, R156 ;  /* 0x0000009c02147220 */ /* 0x042fe20000410000 */
[C---:B------:R-:W-:Y:S01]  /*5330*/  HMMA.16816.F32 R16, R140.reuse, R174, R16 ;  /* 0x000000ae8c10723c */ /* 0x040fe20000001810 */
[----:B------:R-:W1:Y:S07]  /*5340*/  LDSM.16.MT88.4 R172, [R212+0xb000] ;  /* 0x00b00000d4ac783b */ /* 0x000e6e0000004200 */
[----:B------:R4:W-:Y:S01]  /*5350*/  MUFU.EX2 R199, R34 ;  /* 0x0000002200c77308 */ /* 0x0009e20000000800 */
[-C--:B------:R-:W-:Y:S03]  /*5360*/  HMMA.16816.F32 R36, R140, R176.reuse, R36 ;  /* 0x000000b08c24723c */ /* 0x080fe60000001824 */
[----:B---3--:R-:W-:Y:S03]  /*5370*/  FMUL.FTZ R21, R2, R157 ;  /* 0x0000009d02157220 */ /* 0x008fe60000410000 */
[C---:B------:R-:W-:Y:S03]  /*5380*/  HMMA.16816.F32 R40, R144.reuse, R176, R40 ;  /* 0x000000b09028723c */ /* 0x040fe60000001828 */
[----:B------:R3:W-:Y:S02]  /*5390*/  MUFU.EX2 R197, R24 ;  /* 0x0000001800c57308 */ /* 0x0007e40000000800 */
[----:B-----5:R-:W-:Y:S01]  /*53a0*/  FMUL.FTZ R22, R0, R158 ;  /* 0x0000009e00167220 */ /* 0x020fe20000410000 */
[-C--:B------:R-:W-:Y:S07]  /*53b0*/  HMMA.16816.F32 R44, R144, R178.reuse, R44 ;  /* 0x000000b2902c723c */ /* 0x080fee000000182c */
[----:B------:R5:W-:Y:S01]  /*53c0*/  MUFU.EX2 R196, R25 ;  /* 0x0000001900c47308 */ /* 0x000be20000000800 */
[--C-:B------:R-:W-:Y:S01]  /*53d0*/  FFMA.FTZ R176, R32, UR4, -R137.reuse ;  /* 0x0000000420b07c23 */ /* 0x100fe20008010889 */
[C---:B------:R-:W-:Y:S04]  /*53e0*/  HMMA.16816.F32 R48, R140.reuse, R178, R48 ;  /* 0x000000b28c30723c */ /* 0x040fe80000001830 */
[----:B----4-:R-:W-:Y:S02]  /*53f0*/  FMUL.FTZ R34, R3, R162 ;  /* 0x000000a203227220 */ /* 0x010fe40000410000 */
[-C--:B--2---:R-:W-:Y:S02]  /*5400*/  HMMA.16816.F32 R52, R140, R148.reuse, R52 ;  /* 0x000000948c34723c */ /* 0x084fe40000001834 */
[----:B------:R-:W-:Y:S03]  /*5410*/  MUFU.EX2 R202, R176 ;  /* 0x000000b000ca7308 */ /* 0x000fe60000000800 */
[C---:B---3--:R-:W-:Y:S01]  /*5420*/  FMUL.FTZ R24, R133.reuse, R164 ;  /* 0x000000a485187220 */ /* 0x048fe20000410000 */
[C---:B------:R-:W-:Y:S06]  /*5430*/  HMMA.16816.F32 R56, R144.reuse, R148, R56 ;  /* 0x000000949038723c */ /* 0x040fec0000001838 */
[----:B------:R2:W-:Y:S01]  /*5440*/  MUFU.EX2 R195, R26 ;  /* 0x0000001a00c37308 */ /* 0x0005e20000000800 */
[----:B-----5:R-:W-:Y:S01]  /*5450*/  FMUL.FTZ R25, R133, R165 ;  /* 0x000000a585197220 */ /* 0x020fe20000410000 */
[-C--:B------:R-:W-:Y:S03]  /*5460*/  HMMA.16816.F32 R60, R144, R150.reuse, R60 ;  /* 0x00000096903c723c */ /* 0x080fe6000000183c */
[--C-:B------:R-:W-:Y:S03]  /*5470*/  FFMA.FTZ R32, R23, UR4, -R138.reuse ;  /* 0x0000000417207c23 */ /* 0x100fe6000801088a */
[C---:B------:R-:W-:Y:S01]  /*5480*/  HMMA.16816.F32 R64, R140.reuse, R150, R64 ;  /* 0x000000968c40723c */ /* 0x040fe20000001840 */
[----:B------:R-:W3:Y:S01]  /*5490*/  LDSM.16.MT88.4 R148, [R214+0xb000] ;  /* 0x00b00000d694783b */ /* 0x000ee20000004200 */
[----:B------:R4:W-:Y:S03]  /*54a0*/  MUFU.EX2 R194, R27 ;  /* 0x0000001b00c27308 */ /* 0x0009e60000000800 */
[----:B------:R-:W-:Y:S01]  /*54b0*/  FMUL.FTZ R23, R0, R159 ;  /* 0x0000009f00177220 */ /* 0x000fe20000410000 */
[-C--:B------:R-:W-:Y:S03]  /*54c0*/  HMMA.16816.F32 R68, R140, R152.reuse, R68 ;  /* 0x000000988c44723c */ /* 0x080fe60000001844 */
[----:B------:R-:W-:Y:S03]  /*54d0*/  LDSM.16.MT88.4 R156, [R214+0xa800] ;  /* 0x00a80000d69c783b */ /* 0x000fe60000004200 */
[----:B------:R5:W3:Y:S01]  /*54e0*/  MUFU.EX2 R203, R32 ;  /* 0x0000002000cb7308 */ /* 0x000ae20000000800 */
[C---:B--2---:R-:W-:Y:S01]  /*54f0*/  FMUL.FTZ R26, R3.reuse, R166 ;  /* 0x000000a6031a7220 */ /* 0x044fe20000410000 */
[C---:B------:R-:W-:Y:S03]  /*5500*/  HMMA.16816.F32 R72, R144.reuse, R152, R72 ;  /* 0x000000989048723c */ /* 0x040fe60000001848 */
[----:B------:R-:W-:Y:S03]  /*5510*/  LDSM.16.MT88.4 R176, [R212+0xb800] ;  /* 0x00b80000d4b0783b */ /* 0x000fe60000004200 */
[-C--:B------:R-:W-:Y:S02]  /*5520*/  HMMA.16816.F32 R76, R144, R154.reuse, R76 ;  /* 0x0000009a904c723c */ /* 0x080fe4000000184c */
[----:B------:R2:W-:Y:S03]  /*5530*/  MUFU.EX2 R193, R28 ;  /* 0x0000001c00c17308 */ /* 0x0005e60000000800 */
[----:B----4-:R-:W-:Y:S01]  /*5540*/  FMUL.FTZ R27, R3, R167 ;  /* 0x000000a7031b7220 */ /* 0x010fe20000410000 */
[C---:B------:R-:W-:Y:S01]  /*5550*/  HMMA.16816.F32 R80, R140.reuse, R154, R80 ;  /* 0x0000009a8c50723c */ /* 0x040fe20000001850 */
[----:B------:R-:W4:Y:S04]  /*5560*/  LDSM.16.MT88.4 R152, [R217+0xb000] ;  /* 0x00b00000d998783b */ /* 0x000f280000004200 */
[----:B-----5:R-:W-:Y:S01]  /*5570*/  FMUL.FTZ R32, R133, R160 ;  /* 0x000000a085207220 */ /* 0x020fe20000410000 */
[-C--:B-1----:R-:W-:Y:S03]  /*5580*/  HMMA.16816.F32 R84, R140, R172.reuse, R84 ;  /* 0x000000ac8c54723c */ /* 0x082fe60000001854 */
[----:B------:R-:W-:Y:S02]  /*5590*/  LDSM.16.MT88.4 R164, [R216+0xa800] ;  /* 0x00a80000d8a4783b */ /* 0x000fe40000004200 */
[----:B------:R-:W-:Y:S01]  /*55a0*/  FFMA.FTZ R137, R33, UR4, -R137 ;  /* 0x0000000421897c23 */ /* 0x000fe20008010889 */
[C---:B------:R-:W-:Y:S03]  /*55b0*/  HMMA.16816.F32 R88, R144.reuse, R172, R88 ;  /* 0x000000ac9058723c */ /* 0x040fe60000001858 */
[----:B------:R-:W1:Y:S02]  /*55c0*/  MUFU.EX2 R200, R137 ;  /* 0x0000008900c87308 */ /* 0x000e640000000800 */
[----:B------:R-:W-:Y:S01]  /*55d0*/  FMUL.FTZ R33, R133, R161 ;  /* 0x000000a185217220 */ /* 0x000fe20000410000 */
[-C--:B------:R-:W-:Y:S07]  /*55e0*/  HMMA.16816.F32 R20, R144, R174.reuse, R20 ;  /* 0x000000ae9014723c */ /* 0x080fee0000001814 */
[----:B------:R5:W-:Y:S01]  /*55f0*/  MUFU.EX2 R137, R181 ;  /* 0x000000b500897308 */ /* 0x000be20000000800 */
[C---:B------:R-:W-:Y:S04]  /*5600*/  HMMA.16816.F32 R92, R140.reuse, R174, R92 ;  /* 0x000000ae8c5c723c */ /* 0x040fe8000000185c */
[----:B------:R-:W-:Y:S02]  /*5610*/  FFMA.FTZ R138, R35, UR4, -R138 ;  /* 0x00000004238a7c23 */ /* 0x000fe4000801088a */
[-C--:B---3--:R-:W-:Y:S03]  /*5620*/  HMMA.16816.F32 R96, R140, R148.reuse, R96 ;  /* 0x000000948c60723c */ /* 0x088fe60000001860 */
[----:B------:R-:W3:Y:S02]  /*5630*/  MUFU.EX2 R198, R138 ;  /* 0x0000008a00c67308 */ /* 0x000ee40000000800 */
[----:B------:R-:W-:Y:S01]  /*5640*/  FMUL.FTZ R35, R3, R163 ;  /* 0x000000a303237220 */ /* 0x000fe20000410000 */
[C---:B------:R-:W-:Y:S01]  /*5650*/  HMMA.16816.F32 R100, R144.reuse, R148, R100 ;  /* 0x000000949064723c */ /* 0x040fe20000001864 */
[----:B------:R-:W-:Y:S04]  /*5660*/  LDSM.16.MT88.4 R160, [R217+0xa800] ;  /* 0x00a80000d9a0783b */ /* 0x000fe80000004200 */
[----:B--2---:R-:W-:Y:S01]  /*5670*/  FMUL.FTZ R28, R2, R168 ;  /* 0x000000a8021c7220 */ /* 0x004fe20000410000 */
[-C--:B------:R-:W-:Y:S01]  /*5680*/  HMMA.16816.F32 R104, R144, R150.reuse, R104 ;  /* 0x000000969068723c */ /* 0x080fe20000001868 */
[----:B------:R2:W3:Y:S02]  /*5690*/  MUFU.EX2 R138, R30 ;  /* 0x0000001e008a7308 */ /* 0x0004e40000000800 */
[----:B-----5:R-:W-:Y:S02]  /*56a0*/  LDSM.16.MT88.4 R180, [R214+0xb800] ;  /* 0x00b80000d6b4783b */ /* 0x020fe40000004200 */
[----:B------:R-:W-:Y:S01]  /*56b0*/  F2FP.F16.F32.PACK_AB R172, R205, R204 ;  /* 0x000000cccdac723e */ /* 0x000fe200000000ff */
[C---:B------:R-:W-:Y:S05]  /*56c0*/  HMMA.16816.F32 R108, R140.reuse, R150, R108 ;  /* 0x000000968c6c723c */ /* 0x040fea000000186c */
[----:B------:R-:W5:Y:S01]  /*56d0*/  LDSM.16.MT88.4 R148, [R216+0xb000] ;  /* 0x00b00000d894783b */ /* 0x000f620000004200 */
[-C--:B----4-:R-:W-:Y:S05]  /*56e0*/  HMMA.16816.F32 R32, R140, R152.reuse, R32 ;  /* 0x000000988c20723c */ /* 0x090fea0000001820 */
[C---:B------:R-:W-:Y:S01]  /*56f0*/  FMUL.FTZ R31, R0.reuse, R171 ;  /* 0x000000ab001f7220 */ /* 0x040fe20000410000 */
[C---:B------:R-:W-:Y:S05]  /*5700*/  HMMA.16816.F32 R112, R144.reuse, R152, R112 ;  /* 0x000000989070723c */ /* 0x040fea0000001870 */
[----:B--2---:R-:W-:Y:S01]  /*5710*/  FMUL.FTZ R30, R0, R170 ;  /* 0x000000aa001e7220 */ /* 0x004fe20000410000 */
[-C--:B------:R-:W-:Y:S05]  /*5720*/  HMMA.16816.F32 R116, R144, R154.reuse, R116 ;  /* 0x0000009a9074723c */ /* 0x080fea0000001874 */
[C---:B------:R-:W-:Y:S01]  /*5730*/  FMUL.FTZ R128, R133.reuse, R128 ;  /* 0x0000008085807220 */ /* 0x040fe20000410000 */
[C---:B------:R-:W-:Y:S01]  /*5740*/  HMMA.16816.F32 R120, R140.reuse, R154, R120 ;  /* 0x0000009a8c78723c */ /* 0x040fe20000001878 */
[----:B------:R-:W2:Y:S04]  /*5750*/  LDSM.16.MT88.4 R152, [R212+0xa800] ;  /* 0x00a80000d498783b */ /* 0x000ea80000004200 */
[----:B------:R-:W-:Y:S01]  /*5760*/  FMUL.FTZ R129, R133, R129 ;  /* 0x0000008185817220 */ /* 0x000fe20000410000 */
[C---:B------:R-:W-:Y:S01]  /*5770*/  FMUL.FTZ R130, R3.reuse, R130 ;  /* 0x0000008203827220 */ /* 0x040fe20000410000 */
[----:B------:R-:W-:Y:S01]  /*5780*/  FMUL.FTZ R131, R3, R131 ;  /* 0x0000008303837220 */ /* 0x000fe20000410000 */
[----:B------:R-:W-:Y:S03]  /*5790*/  F2FP.F16.F32.PACK_AB R173, R203, R201 ;  /* 0x000000c9cbad723e */ /* 0x000fe600000000ff */
[----:B-1----:R-:W-:Y:S01]  /*57a0*/  F2FP.F16.F32.PACK_AB R174, R200, R202 ;  /* 0x000000cac8ae723e */ /* 0x002fe200000000ff */
[----:B------:R-:W-:Y:S01]  /*57b0*/  FFMA.FTZ R133, R133, R241, R235 ;  /* 0x000000f185857223 */ /* 0x000fe200000100eb */
[----:B---3--:R-:W-:Y:S01]  /*57c0*/  F2FP.F16.F32.PACK_AB R175, R198, R199 ;  /* 0x000000c7c6af723e */ /* 0x008fe200000000ff */
[----:B------:R-:W-:Y:S01]  /*57d0*/  FFMA.FTZ R3, R3, R240, R231 ;  /* 0x000000f003037223 */ /* 0x000fe200000100e7 */
[----:B------:R-:W-:Y:S01]  /*57e0*/  F2FP.F16.F32.PACK_AB R168, R196, R197 ;  /* 0x000000c5c4a8723e */ /* 0x000fe200000000ff */
[----:B------:R-:W-:Y:S01]  /*57f0*/  FFMA.FTZ R2, R2, R239, R211 ;  /* 0x000000ef02027223 */ /* 0x000fe200000100d3 */
[----:B------:R-:W-:Y:S01]  /*5800*/  F2FP.F16.F32.PACK_AB R169, R194, R195 ;  /* 0x000000c3c2a9723e */ /* 0x000fe200000000ff */
[----:B------:R-:W-:Y:S01]  /*5810*/  FFMA.FTZ R0, R0, R238, R207 ;  /* 0x000000ee00007223 */ /* 0x000fe200000100cf */
[----:B------:R-:W-:Y:S01]  /*5820*/  F2FP.F16.F32.PACK_AB R170, R192, R193 ;  /* 0x000000c1c0aa723e */ /* 0x000fe200000000ff */
[----:B------:R-:W-:Y:S01]  /*5830*/  FADD.FTZ R133, R237, R133 ;  /* 0x00000085ed857221 */ /* 0x000fe20000010000 */
[-C--:B-----5:R-:W-:Y:S03]  /*5840*/  HMMA.16816.F32 R24, R140, R148.reuse, R24 ;  /* 0x000000948c18723c */ /* 0x0a0fe60000001818 */
[----:B------:R-:W-:Y:S01]  /*5850*/  F2FP.F16.F32.PACK_AB R171, R137, R138 ;  /* 0x0000008a89ab723e */ /* 0x000fe200000000ff */
[----:B------:R-:W-:Y:S01]  /*5860*/  FADD.FTZ R3, R233, R3 ;  /* 0x00000003e9037221 */ /* 0x000fe20000010000 */
[----:B------:R-:W-:Y:S01]  /*5870*/  FADD.FTZ R0, R209, R0 ;  /* 0x00000000d1007221 */ /* 0x000fe20000010000 */
[C---:B------:R-:W-:Y:S05]  /*5880*/  HMMA.16816.F32 R124, R144.reuse, R148, R124 ;  /* 0x00000094907c723c */ /* 0x040fea000000187c */
[----:B------:R-:W-:Y:S01]  /*5890*/  FADD.FTZ R3, R230, R3 ;  /* 0x00000003e6037221 */ /* 0x000fe20000010000 */
[-C--:B------:R-:W-:Y:S05]  /*58a0*/  HMMA.16816.F32 R28, R144, R150.reuse, R28 ;  /* 0x00000096901c723c */ /* 0x080fea000000181c */
[----:B------:R-:W-:Y:S01]  /*58b0*/  FADD.FTZ R0, R206, R0 ;  /* 0x00000000ce007221 */ /* 0x000fe20000010000 */
[----:B------:R-:W-:Y:S05]  /*58c0*/  HMMA.16816.F32 R128, R140, R150, R128 ;  /* 0x000000968c80723c */ /* 0x000fea0000001880 */
[----:B------:R-:W-:Y:S01]  /*58d0*/  FADD.FTZ R3, R232, R3 ;  /* 0x00000003e8037221 */ /* 0x000fe20000010000 */
[-C--:B--2---:R-:W-:Y:S06]  /*58e0*/  HMMA.16816.F32 R144, R172, R152.reuse, R4 ;  /* 0x00000098ac90723c */ /* 0x084fec0000001804 */
        /* <DEDUP_REMOVED lines=52> */
[C---:B------:R-:W-:Y:S06]  /*5c30*/  HMMA.16816.F32 R120, R172.reuse, R186, R120 ;  /* 0x000000baac78723c */ /* 0x040fec0000001878 */
[-C--:B------:R-:W-:Y:S06]  /*5c40*/  HMMA.16816.F32 R164, R172, R188.reuse, R24 ;  /* 0x000000bcaca4723c */ /* 0x080fec0000001818 */
[C---:B------:R-:W-:Y:S06]  /*5c50*/  HMMA.16816.F32 R124, R168.reuse, R188, R124 ;  /* 0x000000bca87c723c */ /* 0x040fec000000187c */
[-C--:B------:R-:W-:Y:S06]  /*5c60*/  HMMA.16816.F32 R168, R168, R190.reuse, R28 ;  /* 0x000000bea8a8723c */ /* 0x080fec000000181c */
[----:B------:R-:W-:Y:S01]  /*5c70*/  HMMA.16816.F32 R128, R172, R190, R128 ;  /* 0x000000beac80723c */ /* 0x000fe20000001880 */
[----:B------:R-:W-:Y:S11]  /*5c80*/  @!UPT UIADD3 URZ, URZ, URZ, URZ ;  /* 0x0000003f3f3ff290 */ /* 0x000ff6000fffe03f */
[----:B------:R-:W-:Y:S01]  /*5c90*/  @!UPT UIADD3 URZ, URZ, URZ, URZ ;  /* 0x0000003f3f3ff290 */ /* 0x000fe2000fffe03f */
[----:B------:R-:W-:Y:S11]  /*5ca0*/  @P0 BRA `(.L_x_1037) ;  /* 0xffffffdc00dc0947 */ /* 0x000ff6000383ffff */
.L_x_1036:
[----:B------:R-:W2:Y:S01]  /*5cb0*/  LDL R12, [R1+0xc] ;  /* 0x00000c00010c7983 */ /* 0x000ea20000100800 */
[----:B------:R-:W1:Y:S01]  /*5cc0*/  S2UR UR4, SR_CgaCtaId ;  /* 0x00000000000479c3 */ /* 0x000e620000008800 */
[----:B------:R-:W-:Y:S02]  /*5cd0*/  UMOV UR5, 0x400 ;  /* 0x0000040000057882 */ /* 0x000fe40000000000 */
[----:B------:R-:W3:Y:S04]  /*5ce0*/  SHFL.BFLY PT, R0, R241, 0x2, 0x1f ;  /* 0x0c401f00f1007f89 */ /* 0x000ee800000e0000 */
[----:B------:R-:W4:Y:S04]  /*5cf0*/  SHFL.BFLY PT, R3, R240, 0x2, 0x1f ;  /* 0x0c401f00f0037f89 */ /* 0x000f2800000e0000 */
[----:B------:R-:W5:Y:S01]  /*5d00*/  SHFL.BFLY PT, R2, R238, 0x2, 0x1f ;  /* 0x0c401f00ee027f89 */ /* 0x000f6200000e0000 */
[----:B------:R-:W5:Y:S01]  /*5d10*/  S2R R9, SR_TID.X ;  /* 0x0000000000097919 */ /* 0x000f620000002100 */
[----:B-1----:R-:W-:Y:S01]  /*5d20*/  ULEA UR4, UR4, UR5, 0x18 ;  /* 0x0000000504047291 */ /* 0x002fe2000f8ec03f */
[----:B---3--:R-:W-:-:S02]  /*5d30*/  FADD.FTZ R241, R0, R241 ;  /* 0x000000f100f17221 */ /* 0x008fc40000010000 */
[----:B------:R-:W1:Y:S01]  /*5d40*/  SHFL.BFLY PT, R0, R239, 0x2, 0x1f ;  /* 0x0c401f00ef007f89 */ /* 0x000e6200000e0000 */
[----:B----4-:R-:W-:-:S03]  /*5d50*/  FADD.FTZ R240, R3, R240 ;  /* 0x000000f003f07221 */ /* 0x010fc60000010000 */
[----:B------:R-:W3:Y:S01]  /*5d60*/  SHFL.BFLY PT, R4, R241, 0x1, 0x1f ;  /* 0x0c201f00f1047f89 */ /* 0x000ee200000e0000 */
[----:B-----5:R-:W-:-:S03]  /*5d70*/  FADD.FTZ R238, R2, R238 ;  /* 0x000000ee02ee7221 */ /* 0x020fc60000010000 */
[----:B------:R-:W4:Y:S04]  /*5d80*/  SHFL.BFLY PT, R6, R240, 0x1, 0x1f ;  /* 0x0c201f00f0067f89 */ /* 0x000f2800000e0000 */
[----:B------:R-:W5:Y:S01]  /*5d90*/  SHFL.BFLY PT, R5, R238, 0x1, 0x1f ;  /* 0x0c201f00ee057f89 */ /* 0x000f6200000e0000 */
[----:B------:R-:W-:-:S04]  /*5da0*/  SHF.R.S32.HI R8, RZ, 0x1f, R9 ;  /* 0x0000001fff087819 */ /* 0x000fc80000011409 */
[----:B------:R-:W-:Y:S01]  /*5db0*/  LEA.HI R7, R8, R9, RZ, 0x2 ;  /* 0x0000000908077211 */ /* 0x000fe200078f10ff */
[----:B-1----:R-:W-:Y:S01]  /*5dc0*/  FADD.FTZ R239, R0, R239 ;  /* 0x000000ef00ef7221 */ /* 0x002fe20000010000 */
[----:B------:R-:W-:Y:S02]  /*5dd0*/  MOV R0, 0x3f800000 ;  /* 0x3f80000000007802 */ /* 0x000fe40000000f00 */
[--C-:B------:R-:W-:Y:S01]  /*5de0*/  SHF.R.S32.HI R2, RZ, 0x2, R7.reuse ;  /* 0x00000002ff027819 */ /* 0x100fe20000011407 */
[----:B---3--:R-:W-:Y:S01]  /*5df0*/  FADD.FTZ R241, R241, R4 ;  /* 0x00000004f1f17221 */ /* 0x008fe20000010000 */
[----:B------:R-:W1:Y:S01]  /*5e00*/  SHFL.BFLY PT, R3, R239, 0x1, 0x1f ;  /* 0x0c201f00ef037f89 */ /* 0x000e6200000e0000 */
[----:B------:R-:W-:Y:S01]  /*5e10*/  SHF.R.S32.HI R4, RZ, 0x1f, R7 ;  /* 0x0000001fff047819 */ /* 0x000fe20000011407 */
[----:B----4-:R-:W-:Y:S02]  /*5e20*/  FADD.FTZ R240, R240, R6 ;  /* 0x00000006f0f07221 */ /* 0x010fe40000010000 */
[----:B------:R-:W-:-:S02]  /*5e30*/  FSETP.NE.FTZ.AND P4, PT, R241, RZ, PT ;  /* 0x000000fff100720b */ /* 0x000fc40003f95000 */
[----:B------:R-:W-:Y:S01]  /*5e40*/  LEA.HI R4, R4, R2, RZ, 0x3 ;  /* 0x0000000204047211 */ /* 0x000fe200078f18ff */
[----:B-----5:R-:W-:Y:S01]  /*5e50*/  FADD.FTZ R133, R238, R5 ;  /* 0x00000005ee857221 */ /* 0x020fe20000010000 */
[----:B------:R-:W-:Y:S02]  /*5e60*/  FSETP.NE.FTZ.AND P3, PT, R240, RZ, PT ;  /* 0x000000fff000720b */ /* 0x000fe40003f75000 */
[----:B------:R-:W-:Y:S02]  /*5e70*/  LEA.HI R5, R8, R9, RZ, 0x5 ;  /* 0x0000000908057211 */ /* 0x000fe400078f28ff */
[----:B------:R-:W-:-:S04]  /*5e80*/  LOP3.LUT R4, R4, 0xfffffff8, RZ, 0xc0, !PT ;  /* 0xfffffff804047812 */ /* 0x000fc800078ec0ff */
[----:B------:R-:W-:Y:S01]  /*5e90*/  IADD3 R2, R2, -R4, RZ ;  /* 0x8000000402027210 */ /* 0x000fe20007ffe0ff */
[----:B------:R-:W3:Y:S03]  /*5ea0*/  @P4 MUFU.RCP R0, R241 ;  /* 0x000000f100004308 */ /* 0x000ee60000001000 */
[----:B------:R-:W-:Y:S01]  /*5eb0*/  SHF.L.U32 R21, R2, 0x6, RZ ;  /* 0x0000000602157819 */ /* 0x000fe200000006ff */
[----:B-1----:R-:W-:Y:S01]  /*5ec0*/  FADD.FTZ R239, R239, R3 ;  /* 0x00000003efef7221 */ /* 0x002fe20000010000 */
[----:B------:R-:W-:Y:S02]  /*5ed0*/  LOP3.LUT R3, R7, 0x3ffffffc, RZ, 0xc0, !PT ;  /* 0x3ffffffc07037812 */ /* 0x000fe400078ec0ff */
[----:B------:R-:W-:Y:S02]  /*5ee0*/  LOP3.LUT R21, R21, 0x1c0, RZ, 0xc0, !PT ;  /* 0x000001c015157812 */ /* 0x000fe400078ec0ff */
[----:B------:R-:W-:-:S02]  /*5ef0*/  IADD3 R6, -R3, R9, RZ ;  /* 0x0000000903067210 */ /* 0x000fc40007ffe1ff */
[----:B------:R-:W-:Y:S02]  /*5f00*/  MOV R3, 0x3f800000 ;  /* 0x3f80000000037802 */ /* 0x000fe40000000f00 */
[----:B------:R-:W-:Y:S01]  /*5f10*/  LEA.HI R21, R21, R21, RZ, 0x1d ;  /* 0x0000001515157211 */ /* 0x000fe200078fe8ff */
[C---:B---3--:R-:W-:Y:S01]  /*5f20*/  FMUL.FTZ R172, R0.reuse, R81 ;  /* 0x0000005100ac7220 */ /* 0x048fe20000410000 */
[----:B------:R-:W-:Y:S01]  /*5f30*/  SHF.R.S32.HI R81, RZ, 0x5, R5 ;  /* 0x00000005ff517819 */ /* 0x000fe20000011405 */
        /* <DEDUP_REMOVED lines=32> */
[----:B------:R-:W-:Y:S01]  /*6140*/  LEA R0, R81, R6, 0x9 ;  /* 0x0000000651007211 */ /* 0x000fe200078e48ff */
[C---:B-1----:R-:W-:Y:S01]  /*6150*/  FMUL.FTZ R146, R3.reuse, R146 ;  /* 0x0000009203927220 */ /* 0x042fe20000410000 */
[----:B------:R-:W-:Y:S01]  /*6160*/  MOV R84, 0xffffffe0 ;  /* 0xffffffe000547802 */ /* 0x000fe20000000f00 */
[C---:B------:R-:W-:Y:S01]  /*6170*/  FMUL.FTZ R147, R3.reuse, R147 ;  /* 0x0000009303937220 */ /* 0x040fe20000410000 */
[----:B------:R-:W-:Y:S01]  /*6180*/  LEA R21, R0, R21, 0x1 ;  /* 0x0000001500157211 */ /* 0x000fe200078e08ff */
[C---:B------:R-:W-:Y:S01]  /*6190*/  FMUL.FTZ R154, R3.reuse, R154 ;  /* 0x0000009a039a7220 */ /* 0x040fe20000410000 */
[----:B------:R-:W-:Y:S01]  /*61a0*/  MOV R80, 0x40 ;  /* 0x0000004000507802 */ /* 0x000fe20000000f00 */
[----:B------:R-:W-:Y:S01]  /*61b0*/  FMUL.FTZ R155, R3, R155 ;  /* 0x0000009b039b7220 */ /* 0x000fe20000410000 */
[----:B------:R-:W-:-:S02]  /*61c0*/  LEA R21, R21, UR4, 0x1 ;  /* 0x0000000415157c11 */ /* 0x000fc4000f8e08ff */
[----:B--2---:R-:W-:-:S04]  /*61d0*/  ISETP.NE.AND P0, PT, R12, -0x1, PT ;  /* 0xffffffff0c00780c */ /* 0x004fc80003f05270 */
[----:B------:R-:W-:-:S05]  /*61e0*/  R2P PR, R2, 0x6 ;  /* 0x0000000602007804 */ /* 0x000fca0000000000 */
[----:B------:R-:W-:Y:S02]  /*61f0*/  SEL R84, R84, 0x20, P1 ;  /* 0x0000002054547807 */ /* 0x000fe40000800000 */
[----:B------:R-:W-:Y:S02]  /*6200*/  SEL R80, R80, 0xffffffc0, !P2 ;  /* 0xffffffc050507807 */ /* 0x000fe40005000000 */
[----:B------:R-:W1:Y:S02]  /*6210*/  @P0 LDC.64 R8, c[0x0][0x298] ;  /* 0x0000a600ff080b82 */ /* 0x000e640000000a00 */
[----:B-1----:R-:W-:-:S04]  /*6220*/  @P0 IMAD.WIDE.U32 R4, R12, R8, RZ ;  /* 0x000000080c040225 */ /* 0x002fc800078e00ff */
[----:B------:R-:W-:Y:S01]  /*6230*/  FMUL.FTZ R8, R3, R38 ;  /* 0x0000002603087220 */ /* 0x000fe20000410000 */
[----:B------:R-:W-:Y:S01]  /*6240*/  @P0 IMAD R92, R12, R9, R5 ;  /* 0x000000090c5c0224 */ /* 0x000fe200078e0205 */
[----:B------:R-:W-:Y:S01]  /*6250*/  @P0 MOV R85, R4 ;  /* 0x0000000400550202 */ /* 0x000fe20000000f00 */
[----:B------:R-:W-:Y:S06]  /*6260*/  @P0 BRA `(.L_x_1040) ;  /* 0x0000000000200947 */ /* 0x000fec0003800000 */
[----:B------:R-:W1:Y:S01]  /*6270*/  S2R R9, SR_CTAID.Y ;  /* 0x0000000000097919 */ /* 0x000e620000002600 */
[----:B------:R-:W2:Y:S01]  /*6280*/  LDC.64 R6, c[0x0][0x290] ;  /* 0x0000a400ff067b82 */ /* 0x000ea20000000a00 */
[----:B-1----:R-:W-:Y:S01]  /*6290*/  SHF.R.S32.HI R0, RZ, 0x1f, R9 ;  /* 0x0000001fff007819 */ /* 0x002fe20000011409 */
[----:B--2---:R-:W-:-:S04]  /*62a0*/  IMAD.WIDE.U32 R4, R9, R6, RZ ;  /* 0x0000000609047225 */ /* 0x004fc800078e00ff */
[----:B------:R-:W-:Y:S01]  /*62b0*/  IMAD R0, R0, R6, RZ ;  /* 0x0000000600007224 */ /* 0x000fe200078e02ff */
[----:B------:R-:W-:-:S03]  /*62c0*/  MOV R85, R4 ;  /* 0x0000000400557202 */ /* 0x000fc60000000f00 */
[----:B------:R-:W-:-:S05]  /*62d0*/  IMAD R7, R9, R7, R0 ;  /* 0x0000000709077224 */ /* 0x000fca00078e0200 */
[----:B------:R-:W-:-:S07]  /*62e0*/  IADD3 R92, R5, R7, RZ ;  /* 0x00000007055c7210 */ /* 0x000fce0007ffe0ff */
.L_x_1040:
[----:B------:R-:W-:Y:S01]  /*62f0*/  ULDC.U8 UR4, c[0x0][0x3d8] ;  /* 0x0000f60000047ab9 */ /* 0x000fe20000000000 */
[----:B------:R-:W-:Y:S01]  /*6300*/  LOP3.LUT R2, R2, 0x1, RZ, 0xc0, !PT ;  /* 0x0000000102027812 */ /* 0x000fe200078ec0ff */
[C---:B------:R-:W-:Y:S01]  /*6310*/  FMUL.FTZ R10, R3.reuse, R39 ;  /* 0x00000027030a7220 */ /* 0x040fe20000410000 */
[----:B------:R-:W-:Y:S01]  /*6320*/  ISETP.NE.AND P1, PT, RZ, UR4, PT ;  /* 0x00000004ff007c0c */ /* 0x000fe2000bf25270 */
[----:B------:R-:W-:Y:S01]  /*6330*/  ULDC.U8 UR4, c[0x0][0x3d9] ;  /* 0x0000f64000047ab9 */ /* 0x000fe20000000000 */
[----:B------:R-:W-:Y:S01]  /*6340*/  ISETP.NE.U32.AND P2, PT, R2, 0x1, PT ;  /* 0x000000010200780c */ /* 0x000fe20003f45070 */
[C---:B------:R-:W-:Y:S01]  /*6350*/  FMUL.FTZ R15, R3.reuse, R50 ;  /* 0x00000032030f7220 */ /* 0x040fe20000410000 */
[----:B------:R-:W-:Y:S01]  /*6360*/  ISETP.NE.OR P6, PT, RZ, UR4, !P1 ;  /* 0x00000004ff007c0c */ /* 0x000fe2000cfc5670 */
[C---:B------:R-:W-:Y:S01]  /*6370*/  FMUL.FTZ R7, R3.reuse, R51 ;  /* 0x0000003303077220 */ /* 0x040fe20000410000 */
[C---:B------:R-:W-:Y:S01]  /*6380*/  FMUL.FTZ R54, R3.reuse, R54 ;  /* 0x0000003603367220 */ /* 0x040fe20000410000 */
[C---:B------:R-:W-:Y:S01]  /*6390*/  FMUL.FTZ R18, R3.reuse, R55 ;  /* 0x0000003703127220 */ /* 0x040fe20000410000 */
[C---:B------:R-:W-:Y:S01]  /*63a0*/  FMUL.FTZ R66, R3.reuse, R66 ;  /* 0x0000004203427220 */ /* 0x040fe20000410000 */
[----:B------:R-:W-:Y:S01]  /*63b0*/  FMUL.FTZ R67, R3, R67 ;  /* 0x0000004303437220 */ /* 0x000fe20000410000 */
[----:B------:R-:W-:-:S02]  /*63c0*/  PLOP3.LUT P5, PT, PT, PT, PT, 0x8, 0x0 ;  /* 0x000000000000781c */ /* 0x000fc40003fae170 */
[----:B------:R-:W-:-:S05]  /*63d0*/  CS2R R68, SRZ ;  /* 0x0000000000447805 */ /* 0x000fca000001ff00 */
[----:B------:R-:W-:Y:S06]  /*63e0*/  @P6 BRA `(.L_x_1041) ;  /* 0x00000000001c6947 */ /* 0x000fec0003800000 */
[----:B------:R-:W1:Y:S01]  /*63f0*/  S2R R0, SR_CTAID.Y ;  /* 0x0000000000007919 */ /* 0x000e620000002600 */
[----:B------:R-:W1:Y:S01]  /*6400*/  LDC R2, c[0x0][0x2c4] ;  /* 0x0000b100ff027b82 */ /* 0x000e620000000800 */
[----:B------:R-:W-:Y:S01]  /*6410*/  PLOP3.LUT P5, PT, PT, PT, PT, 0x80, 0x0 ;  /* 0x000000000000781c */ /* 0x000fe20003faf070 */
[----:B-1----:R-:W-:-:S05]  /*6420*/  IMAD R0, R0, R2, RZ ;  /* 0x0000000200007224 */ /* 0x002fca00078e02ff */
[----:B------:R-:W-:-:S04]  /*6430*/  SEL R0, R0, R12, !P0 ;  /* 0x0000000c00007207 */ /* 0x000fc80004000000 */
[--C-:B------:R-:W-:Y:S01]  /*6440*/  SHF.R.S32.HI R69, RZ, 0x1f, R0.reuse ;  /* 0x0000001fff457819 */ /* 0x100fe20000011400 */
[----:B------:R-:W-:-:S07]  /*6450*/  IMAD.MOV.U32 R68, RZ, RZ, R0 ;  /* 0x000000ffff447224 */ /* 0x000fce00078e0000 */
.L_x_1041:
[----:B------:R-:W2:Y:S01]  /*6460*/  LDL R177, [R1+0x8] ;  /* 0x0000080001b17983 */ /* 0x000ea20000100800 */
[----:B------:R-:W-:Y:S01]  /*6470*/  ISETP.NE.AND P0, PT, RZ, UR4, PT ;  /* 0x00000004ff007c0c */ /* 0x000fe2000bf05270 */
[----:B------:R-:W-:Y:S01]  /*6480*/  IMAD.MOV.U32 R0, RZ, RZ, 0x3f800000 ;  /* 0x3f800000ff007424 */ /* 0x000fe200078e00ff */
[----:B------:R-:W-:Y:S01]  /*6490*/  IADD3 R20, R21, -0x10, RZ ;  /* 0xfffffff015147810 */ /* 0x000fe20007ffe0ff */
[----:B------:R-:W-:Y:S01]  /*64a0*/  FMUL.FTZ R70, R3, R70 ;  /* 0x0000004603467220 */ /* 0x000fe20000410000 */
[----:B------:R-:W-:Y:S01]  /*64b0*/  @P2 IADD3 R20, R21, 0x10, RZ ;  /* 0x0000001015142810 */ /* 0x000fe20007ffe0ff */
[C---:B------:R-:W-:Y:S01]  /*64c0*/  FMUL.FTZ R71, R3.reuse, R71 ;  /* 0x0000004703477220 */ /* 0x040fe20000410000 */
[----:B------:R-:W-:Y:S01]  /*64d0*/  PLOP3.LUT P2, PT, PT, PT, PT, 0x8, 0x0 ;  /* 0x000000000000781c */ /* 0x000fe20003f4e170 */
[----:B------:R-:W-:Y:S01]  /*64e0*/  FMUL.FTZ R82, R3, R82 ;  /* 0x0000005203527220 */ /* 0x000fe20000410000 */
[----:B------:R-:W-:Y:S01]  /*64f0*/  FSETP.NE.FTZ.AND P6, PT, R239, RZ, PT ;  /* 0x000000ffef00720b */ /* 0x000fe20003fd5000 */
[C---:B------:R-:W-:Y:S01]  /*6500*/  FMUL.FTZ R83, R3.reuse, R83 ;  /* 0x0000005303537220 */ /* 0x040fe20000410000 */
[----:B------:R-:W-:Y:S01]  /*6510*/  MOV R2, 0x3f800000 ;  /* 0x3f80000000027802 */ /* 0x000fe20000000f00 */
[C---:B------:R-:W-:Y:S01]  /*6520*/  FMUL.FTZ R86, R3.reuse, R86 ;  /* 0x0000005603567220 */ /* 0x040fe20000410000 */
[C---:B------:R-:W-:Y:S01]  /*6530*/  FMUL.FTZ R39, R3.reuse, R87 ;  /* 0x0000005703277220 */ /* 0x040fe20000410000 */
[----:B------:R-:W-:Y:S01]  /*6540*/  @!P0 PLOP3.LUT P2, PT, P1, PT, PT, 0x80, 0x0 ;  /* 0x000000000000881c */ /* 0x000fe20000f4f070 */
[----:B------:R-:W-:Y:S01]  /*6550*/  FMUL.FTZ R94, R3, R94 ;  /* 0x0000005e035e7220 */ /* 0x000fe20000410000 */
[----:B------:R-:W-:Y:S01]  /*6560*/  FSETP.NE.FTZ.AND P1, PT, R133, RZ, PT ;  /* 0x000000ff8500720b */ /* 0x000fe20003f35000 */
        /* <DEDUP_REMOVED lines=15> */
[----:B------:R-:W-:Y:S01]  /*6660*/  F2FP.F16.F32.PACK_AB R5, R145, R144 ;  /* 0x000000909105723e */ /* 0x000fe200000000ff */
[----:B------:R-:W4:Y:S01]  /*6670*/  S2UR UR4, SR_CTAID.X ;  /* 0x00000000000479c3 */ /* 0x000f220000002500 */
[----:B------:R-:W-:Y:S01]  /*6680*/  F2FP.F16.F32.PACK_AB R4, R147, R146 ;  /* 0x000000929304723e */ /* 0x000fe200000000ff */
[----:B------:R-:W-:Y:S01]  /*6690*/  BSSY B0, `(.L_x_1042) ;  /* 0x000012f000007945 */ /* 0x000fe20003800000 */
[----:B------:R-:W-:Y:S01]  /*66a0*/  F2FP.F16.F32.PACK_AB R11, R11, R36 ;  /* 0x000000240b0b723e */ /* 0x000fe200000000ff */
[----:B------:R5:W-:Y:S01]  /*66b0*/  STS [R21], R5 ;  /* 0x0000000515007388 */ /* 0x000be20000000800 */
        /* <DEDUP_REMOVED lines=66> */
[----:B------:R-:W-:Y:S01]  /*6ae0*/  STS [R21+0x400], R4 ;  /* 0x0004000415007388 */ /* 0x000fe20000000800 */
[----:B------:R-:W-:-:S02]  /*6af0*/  F2FP.F16.F32.PACK_AB R0, R155, R154 ;  /* 0x0000009a9b00723e */ /* 0x000fc400000000ff */
[----:B------:R-:W-:Y:S01]  /*6b00*/  F2FP.F16.F32.PACK_AB R6, R143, R6 ;  /* 0x000000068f06723e */ /* 0x000fe200000000ff */
[----:B------:R-:W-:Y:S01]  /*6b10*/  STS [R20], R2 ;  /* 0x0000000214007388 */ /* 0x000fe20000000800 */
        /* <DEDUP_REMOVED lines=16> */
[----:B------:R-:W-:Y:S02]  /*6c20*/  F2FP.F16.F32.PACK_AB R16, R32, R137 ;  /* 0x000000892010723e */ /* 0x000fe400000000ff */
[----:B------:R-:W-:Y:S02]  /*6c30*/  F2FP.F16.F32.PACK_AB R15, R67, R66 ;  /* 0x00000042430f723e */ /* 0x000fe400000000ff */
[----:B-----5:R-:W-:Y:S02]  /*6c40*/  IADD3 R5, R80, R20, RZ ;  /* 0x0000001450057210 */ /* 0x020fe40007ffe0ff */
[----:B-1----:R-:W-:Y:S02]  /*6c50*/  IADD3 R0, R21, R84, RZ ;  /* 0x0000005415007210 */ /* 0x002fe40007ffe0ff */
[----:B------:R-:W-:Y:S02]  /*6c60*/  F2FP.F16.F32.PACK_AB R17, R17, R56 ;  /* 0x000000381111723e */ /* 0x000fe400000000ff */
[----:B---3--:R-:W-:Y:S01]  /*6c70*/  IADD3 R6, R84, R20, RZ ;  /* 0x0000001454067210 */ /* 0x008fe20007ffe0ff */
[----:B------:R1:W-:Y:S01]  /*6c80*/  STS [R0], R11 ;  /* 0x0000000b00007388 */ /* 0x0003e20000000800 */
[----:B------:R-:W-:Y:S01]  /*6c90*/  F2FP.F16.F32.PACK_AB R24, R59, R24 ;  /* 0x000000183b18723e */ /* 0x000fe200000000ff */
[----:B----4-:R-:W-:-:S02]  /*6ca0*/  IMAD.IADD R3, R21, 0x1, R80 ;  /* 0x0000000115037824 */ /* 0x010fc400078e0250 */
[----:B------:R-:W-:Y:S01]  /*6cb0*/  STS [R0+0x400], R10 ;  /* 0x0004000a00007388 */ /* 0x000fe20000000800 */
[----:B------:R-:W-:Y:S01]  /*6cc0*/  F2FP.F16.F32.PACK_AB R50, R50, R60 ;  /* 0x0000003c3232723e */ /* 0x000fe200000000ff */
[----:B------:R-:W-:Y:S01]  /*6cd0*/  IMAD.IADD R4, R6, 0x1, R80 ;  /* 0x0000000106047824 */ /* 0x000fe200078e0250 */
[----:B------:R-:W-:Y:S01]  /*6ce0*/  F2FP.F16.F32.PACK_AB R49, R63, R49 ;  /* 0x000000313f31723e */ /* 0x000fe200000000ff */
[----:B------:R-:W-:Y:S01]  /*6cf0*/  STS [R6], R8 ;  /* 0x0000000806007388 */ /* 0x000fe20000000800 */
[----:B------:R-:W-:Y:S01]  /*6d00*/  F2FP.F16.F32.PACK_AB R48, R138, R139 ;  /* 0x0000008b8a30723e */ /* 0x000fe200000000ff */
[----:B------:R-:W-:Y:S01]  /*6d10*/  @P3 MUFU.LG2 R13, R240 ;  /* 0x000000f0000d3308 */ /* 0x000fe20000000c00 */
[----:B------:R-:W-:Y:S01]  /*6d20*/  F2FP.F16.F32.PACK_AB R47, R71, R70 ;  /* 0x00000046472f723e */ /* 0x000fe200000000ff */
[----:B------:R-:W-:Y:S01]  /*6d30*/  STS [R6+0x400], R7 ;  /* 0x0004000706007388 */ /* 0x000fe20000000800 */
[----:B------:R-:W-:Y:S02]  /*6d40*/  IADD3 R2, R0, R80, RZ ;  /* 0x0000005000027210 */ /* 0x000fe40007ffe0ff */
[----:B------:R-:W-:Y:S01]  /*6d50*/  F2FP.F16.F32.PACK_AB R44, R172, R173 ;  /* 0x000000adac2c723e */ /* 0x000fe200000000ff */
[----:B------:R3:W-:Y:S01]  /*6d60*/  STS [R0+0x2000], R9 ;  /* 0x0020000900007388 */ /* 0x0007e20000000800 */
[----:B------:R-:W-:Y:S01]  /*6d70*/  F2FP.F16.F32.PACK_AB R43, R83, R82 ;  /* 0x00000052532b723e */ /* 0x000fe200000000ff */
[----:B------:R-:W-:Y:S01]  /*6d80*/  @P6 MUFU.LG2 R12, R239 ;  /* 0x000000ef000c6308 */ /* 0x000fe20000000c00 */
[----:B------:R-:W-:Y:S01]  /*6d90*/  F2FP.F16.F32.PACK_AB R46, R73, R72 ;  /* 0x00000048492e723e */ /* 0x000fe200000000ff */
[----:B------:R4:W-:Y:S01]  /*6da0*/  STS [R0+0x2400], R14 ;  /* 0x0024000e00007388 */ /* 0x0009e20000000800 */
[----:B------:R-:W-:-:S02]  /*6db0*/  F2FP.F16.F32.PACK_AB R45, R75, R45 ;  /* 0x0000002d4b2d723e */ /* 0x000fc400000000ff */
[----:B------:R-:W-:Y:S01]  /*6dc0*/  F2FP.F16.F32.PACK_AB R42, R77, R76 ;  /* 0x0000004c4d2a723e */ /* 0x000fe200000000ff */
[----:B------:R5:W-:Y:S01]  /*6dd0*/  STS [R6+0x2000], R23 ;  /* 0x0020001706007388 */ /* 0x000be20000000800 */
[----:B------:R-:W-:Y:S01]  /*6de0*/  F2FP.F16.F32.PACK_AB R41, R79, R41 ;  /* 0x000000294f29723e */ /* 0x000fe200000000ff */
[----:B-1----:R-:W1:Y:S01]  /*6df0*/  @P0 LDC R11, c[0x0][0x2c0] ;  /* 0x0000b000ff0b0b82 */ /* 0x002e620000000800 */
[----:B------:R-:W-:Y:S01]  /*6e00*/  F2FP.F16.F32.PACK_AB R40, R174, R175 ;  /* 0x000000afae28723e */ /* 0x000fe200000000ff */
[----:B------:R-:W-:Y:S01]  /*6e10*/  STS [R6+0x2400], R22 ;  /* 0x0024001606007388 */ /* 0x000fe20000000800 */
[----:B------:R-:W-:Y:S02]  /*6e20*/  F2FP.F16.F32.PACK_AB R39, R39, R86 ;  /* 0x000000562727723e */ /* 0x000fe400000000ff */
[----:B------:R-:W-:Y:S01]  /*6e30*/  F2FP.F16.F32.PACK_AB R36, R93, R176 ;  /* 0x000000b05d24723e */ /* 0x000fe200000000ff */
[----:B------:R-:W-:Y:S01]  /*6e40*/  STS [R3], R19 ;  /* 0x0000001303007388 */ /* 0x000fe20000000800 */
[----:B------:R-:W-:-:S02]  /*6e50*/  F2FP.F16.F32.PACK_AB R35, R35, R94 ;  /* 0x0000005e2323723e */ /* 0x000fc400000000ff */
[----:B------:R-:W-:Y:S01]  /*6e60*/  F2FP.F16.F32.PACK_AB R38, R38, R88 ;  /* 0x000000582626723e */ /* 0x000fe200000000ff */
[----:B------:R5:W-:Y:S01]  /*6e70*/  STS [R3+0x400], R18 ;  /* 0x0004001203007388 */ /* 0x000be20000000800 */
[----:B------:R-:W-:Y:S02]  /*6e80*/  F2FP.F16.F32.PACK_AB R37, R91, R37 ;  /* 0x000000255b25723e */ /* 0x000fe400000000ff */
[----:B------:R-:W-:Y:S01]  /*6e90*/  F2FP.F16.F32.PACK_AB R34, R34, R156 ;  /* 0x0000009c2222723e */ /* 0x000fe200000000ff */
[----:B------:R-:W-:Y:S01]  /*6ea0*/  STS [R5], R16 ;  /* 0x0000001005007388 */ /* 0x000fe20000000800 */
[----:B------:R-:W-:Y:S01]  /*6eb0*/  F2FP.F16.F32.PACK_AB R33, R159, R33 ;  /* 0x000000219f21723e */ /* 0x000fe200000000ff */
[----:B---3--:R-:W3:Y:S01]  /*6ec0*/  @P0 LDC.64 R8, c[0x0][0x2c0] ;  /* 0x0000b000ff080b82 */ /* 0x008ee20000000a00 */
[----:B------:R-:W-:Y:S01]  /*6ed0*/  F2FP.F16.F32.PACK_AB R32, R97, R96 ;  /* 0x000000606120723e */ /* 0x000fe200000000ff */
[----:B------:R-:W-:Y:S01]  /*6ee0*/  STS [R5+0x400], R15 ;  /* 0x0004000f05007388 */ /* 0x000fe20000000800 */
[----:B------:R-:W-:-:S02]  /*6ef0*/  F2FP.F16.F32.PACK_AB R31, R31, R98 ;  /* 0x000000621f1f723e */ /* 0x000fc400000000ff */
[----:B------:R-:W-:Y:S01]  /*6f00*/  F2FP.F16.F32.PACK_AB R28, R109, R108 ;  /* 0x0000006c6d1c723e */ /* 0x000fe200000000ff */
[----:B------:R1:W-:Y:S01]  /*6f10*/  STS [R3+0x2000], R17 ;  /* 0x0020001103007388 */ /* 0x0003e20000000800 */
[----:B------:R-:W-:Y:S01]  /*6f20*/  F2FP.F16.F32.PACK_AB R27, R27, R110 ;  /* 0x0000006e1b1b723e */ /* 0x000fe200000000ff */
[----:B----4-:R-:W4:Y:S01]  /*6f30*/  @P3 LDC R14, c[0x0][0x2e8] ;  /* 0x0000ba00ff0e3b82 */ /* 0x010f220000000800 */
[----:B------:R-:W-:Y:S01]  /*6f40*/  F2FP.F16.F32.PACK_AB R30, R30, R100 ;  /* 0x000000641e1e723e */ /* 0x000fe200000000ff */
[----:B------:R-:W-:Y:S01]  /*6f50*/  STS [R3+0x2400], R24 ;  /* 0x0024001803007388 */ /* 0x000fe20000000800 */
[----:B------:R-:W-:Y:S01]  /*6f60*/  F2FP.F16.F32.PACK_AB R29, R103, R29 ;  /* 0x0000001d671d723e */ /* 0x000fe200000000ff */
[----:B-----5:R-:W-:Y:S01]  /*6f70*/  IMAD.MOV.U32 R23, RZ, RZ, 0x7f800000 ;  /* 0x7f800000ff177424 */ /* 0x020fe200078e00ff */
[----:B------:R-:W-:Y:S01]  /*6f80*/  F2FP.F16.F32.PACK_AB R26, R26, R104 ;  /* 0x000000681a1a723e */ /* 0x000fe200000000ff */
[----:B------:R-:W-:Y:S01]  /*6f90*/  STS [R5+0x2000], R50 ;  /* 0x0020003205007388 */ /* 0x000fe20000000800 */
[----:B------:R-:W-:-:S02]  /*6fa0*/  F2FP.F16.F32.PACK_AB R25, R107, R25 ;  /* 0x000000196b19723e */ /* 0x000fc400000000ff */
[----:B------:R-:W-:Y:S01]  /*6fb0*/  F2FP.F16.F32.PACK_AB R66, R161, R160 ;  /* 0x000000a0a142723e */ /* 0x000fe200000000ff */
[----:B------:R-:W-:Y:S01]  /*6fc0*/  STS [R5+0x2400], R49 ;  /* 0x0024003105007388 */ /* 0x000fe20000000800 */
[----:B------:R-:W-:Y:S01]  /*6fd0*/  F2FP.F16.F32.PACK_AB R65, R65, R162 ;  /* 0x000000a24141723e */ /* 0x000fe200000000ff */
[----:B------:R-:W5:Y:S01]  /*6fe0*/  @!P0 LDC R18, c[0x0][0x270] ;  /* 0x00009c00ff128b82 */ /* 0x000f620000000800 */
        /* <DEDUP_REMOVED lines=8> */
[----:B------:R-:W-:Y:S01]  /*7070*/  F2FP.F16.F32.PACK_AB R59, R119, R118 ;  /* 0x00000076773b723e */ /* 0x000fe200000000ff */
[----:B-1----:R-:W1:Y:S01]  /*7080*/  @P6 LDC R17, c[0x0][0x2e8] ;  /* 0x0000ba00ff116b82 */ /* 0x002e620000000800 */
        /* <DEDUP_REMOVED lines=12> */
[----:B------:R-:W-:Y:S01]  /*7150*/  MOV R16, 0x7f800000 ;  /* 0x7f80000000107802 */ /* 0x000fe20000000f00 */
[----:B------:R-:W-:Y:S01]  /*7160*/  STS [R4+0x2400], R41 ;  /* 0x0024002904007388 */ /* 0x000fe20000000800 */
[----:B------:R-:W-:-:S02]  /*7170*/  @!P0 MOV R11, 0x1 ;  /* 0x00000001000b8802 */ /* 0x000fc40000000f00 */
[----:B------:R-:W-:Y:S01]  /*7180*/  MOV R22, 0x7f800000 ;  /* 0x7f80000000167802 */ /* 0x000fe20000000f00 */
        /* <DEDUP_REMOVED lines=12> */
[----:B---3--:R-:W-:-:S03]  /*7250*/  MOV R21, 0x7f800000 ;  /* 0x7f80000000157802 */ /* 0x008fc60000000f00 */
[----:B------:R-:W-:Y:S04]  /*7260*/  STS [R0+0x6000], R30 ;  /* 0x0060001e00007388 */ /* 0x000fe80000000800 */
[----:B------:R-:W-:Y:S04]  /*7270*/  STS [R0+0x6400], R29 ;  /* 0x0064001d00007388 */ /* 0x000fe80000000800 */
[----:B------:R-:W-:Y:S04]  /*7280*/  STS [R6+0x6000], R26 ;  /* 0x0060001a06007388 */ /* 0x000fe80000000800 */
[----:B------:R3:W-:Y:S01]  /*7290*/  STS [R6+0x6400], R25 ;  /* 0x0064001906007388 */ /* 0x0007e20000000800 */
[----:B------:R-:W4:Y:S03]  /*72a0*/  S2R R15, SR_TID.X ;  /* 0x00000000000f7919 */ /* 0x000f260000002100 */
[----:B------:R-:W-:Y:S04]  /*72b0*/  STS [R3+0x4000], R66 ;  /* 0x0040004203007388 */ /* 0x000fe80000000800 */
[----:B------:R-:W-:Y:S04]  /*72c0*/  STS [R3+0x4400], R65 ;  /* 0x0044004103007388 */ /* 0x000fe80000000800 */
[----:B------:R-:W-:Y:S04]  /*72d0*/  STS [R5+0x4000], R62 ;  /* 0x0040003e05007388 */ /* 0x000fe80000000800 */
[----:B------:R-:W-:Y:S04]  /*72e0*/  STS [R5+0x4400], R61 ;  /* 0x0044003d05007388 */ /* 0x000fe80000000800 */
[----:B------:R-:W-:Y:S01]  /*72f0*/  STS [R3+0x6000], R64 ;  /* 0x0060004003007388 */ /* 0x000fe20000000800 */
[----:B---3--:R-:W3:Y:S03]  /*7300*/  @!P0 LDC R6, c[0x0][0x2c4] ;  /* 0x0000b100ff068b82 */ /* 0x008ee60000000800 */
[----:B------:R4:W-:Y:S04]  /*7310*/  STS [R3+0x6400], R63 ;  /* 0x0064003f03007388 */ /* 0x0009e80000000800 */
[----:B------:R-:W-:Y:S04]  /*7320*/  STS [R5+0x6000], R60 ;  /* 0x0060003c05007388 */ /* 0x000fe80000000800 */
[----:B------:R5:W-:Y:S04]  /*7330*/  STS [R5+0x6400], R59 ;  /* 0x0064003b05007388 */ /* 0x000be80000000800 */
[----:B------:R-:W-:Y:S04]  /*7340*/  STS [R2+0x4000], R58 ;  /* 0x0040003a02007388 */ /* 0x000fe80000000800 */
[----:B------:R-:W-:Y:S04]  /*7350*/  STS [R2+0x4400], R57 ;  /* 0x0044003902007388 */ /* 0x000fe80000000800 */
[----:B------:R-:W-:Y:S01]  /*7360*/  STS [R4+0x4000], R54 ;  /* 0x0040003604007388 */ /* 0x000fe20000000800 */
[----:B---3--:R-:W3:Y:S03]  /*7370*/  @P2 LDC R6, c[0x0][0x2e4] ;  /* 0x0000b900ff062b82 */ /* 0x008ee60000000800 */
[----:B------:R-:W-:Y:S01]  /*7380*/  STS [R4+0x4400], R53 ;  /* 0x0044003504007388 */ /* 0x000fe20000000800 */
[----:B----4-:R-:W-:-:S03]  /*7390*/  SHF.R.S32.HI R3, RZ, 0x1f, R15 ;  /* 0x0000001fff037819 */ /* 0x010fc6000001140f */
[----:B------:R-:W-:Y:S01]  /*73a0*/  STS [R2+0x6000], R56 ;  /* 0x0060003802007388 */ /* 0x000fe20000000800 */
[CC--:B------:R-:W-:Y:S02]  /*73b0*/  LEA.HI R0, R3.reuse, R15.reuse, RZ, 0x5 ;  /* 0x0000000f03007211 */ /* 0x0c0fe400078f28ff */
[-C--:B------:R-:W-:Y:S01]  /*73c0*/  LEA.HI R3, R3, R15.reuse, RZ, 0x3 ;  /* 0x0000000f03037211 */ /* 0x080fe200078f18ff */
[----:B------:R4:W-:Y:S01]  /*73d0*/  STS [R2+0x6400], R55 ;  /* 0x0064003702007388 */ /* 0x0009e20000000800 */
[----:B------:R-:W-:Y:S02]  /*73e0*/  LOP3.LUT R0, R0, 0xffffffe0, RZ, 0xc0, !PT ;  /* 0xffffffe000007812 */ /* 0x000fe400078ec0ff */
[----:B------:R-:W-:Y:S01]  /*73f0*/  SHF.R.S32.HI R10, RZ, 0x3, R3 ;  /* 0x00000003ff0a7819 */ /* 0x000fe20000011403 */
[----:B------:R-:W-:Y:S01]  /*7400*/  STS [R4+0x6000], R52 ;  /* 0x0060003404007388 */ /* 0x000fe20000000800 */
[----:B-----5:R-:W-:Y:S01]  /*7410*/  IADD3 R5, -R0, R15, RZ ;  /* 0x0000000f00057210 */ /* 0x020fe20007ffe1ff */
[----:B------:R-:W-:Y:S01]  /*7420*/  @P0 IMAD.MOV.U32 R0, RZ, RZ, 0x1 ;  /* 0x00000001ff000424 */ /* 0x000fe200078e00ff */
[----:B------:R-:W-:Y:S01]  /*7430*/  IADD3 R7, R10, 0x10, RZ ;  /* 0x000000100a077810 */ /* 0x000fe20007ffe0ff */
[----:B------:R5:W-:Y:S01]  /*7440*/  STS [R4+0x6400], R51 ;  /* 0x0064003304007388 */ /* 0x000be20000000800 */
[----:B------:R-:W-:-:S02]  /*7450*/  LOP3.LUT R3, R3, 0xfffffff8, RZ, 0xc0, !PT ;  /* 0xfffffff803037812 */ /* 0x000fc400078ec0ff */
[----:B------:R-:W-:Y:S01]  /*7460*/  IADD3 R24, R10, 0x40, RZ ;  /* 0x000000400a187810 */ /* 0x000fe20007ffe0ff */
[----:B------:R-:W-:Y:S01]  /*7470*/  BAR.SYNC.DEFER_BLOCKING 0x0 ;  /* 0x0000000000007b1d */ /* 0x000fe20000010000 */
[----:B---3--:R-:W-:Y:S01]  /*7480*/  @!P0 IMAD R0, R6, R18, RZ ;  /* 0x0000001206008224 */ /* 0x008fe200078e02ff */
[----:B------:R-:W-:Y:S02]  /*7490*/  IADD3 R15, -R3, R15, RZ ;  /* 0x0000000f030f7210 */ /* 0x000fe40007ffe1ff */
[----:B------:R-:W-:Y:S02]  /*74a0*/  IADD3 R3, R10, 0x20, RZ ;  /* 0x000000200a037810 */ /* 0x000fe40007ffe0ff */
[----:B------:R-:W-:Y:S01]  /*74b0*/  SHF.L.U32 R20, R15, 0x3, RZ ;  /* 0x000000030f147819 */ /* 0x000fe200000006ff */
[----:B------:R-:W3:Y:S01]  /*74c0*/  S2R R19, SR_CTAID.Y ;  /* 0x0000000000137919 */ /* 0x000ee20000002600 */
[----:B--2---:R-:W-:Y:S01]  /*74d0*/  ISETP.GE.AND P2, PT, R3, R177, PT ;  /* 0x000000b10300720c */ /* 0x004fe20003f46270 */
[----:B------:R-:W-:Y:S01]  /*74e0*/  IMAD R3, R11, UR4, RZ ;  /* 0x000000040b037c24 */ /* 0x000fe2000f8e02ff */
[----:B------:R-:W2:Y:S01]  /*74f0*/  S2R R25, SR_CTAID.Z ;  /* 0x0000000000197919 */ /* 0x000ea20000002700 */
[----:B----4-:R-:W4:Y:S01]  /*7500*/  @P4 MUFU.LG2 R2, R241 ;  /* 0x000000f100024308 */ /* 0x010f220000000c00 */
[----:B-----5:R-:W5:Y:S01]  /*7510*/  @P4 LDC R4, c[0x0][0x2e8] ;  /* 0x0000ba00ff044b82 */ /* 0x020f620000000800 */
[----:B------:R1:W1:Y:S04]  /*7520*/  LDS.128 R32, [R227+0x3800] ;  /* 0x00380000e3207984 */ /* 0x0002680000000c00 */
[----:B------:R1:W1:Y:S01]  /*7530*/  LDS.128 R28, [R227+0x7800] ;  /* 0x00780000e31c7984 */ /* 0x0002620000000c00 */
[----:B----4-:R-:W-:Y:S01]  /*7540*/  @P4 FMUL.FTZ R2, R2, 0.69314718246459960938 ;  /* 0x3f31721802024820 */ /* 0x010fe20000410000 */
[----:B---3--:R-:W-:-:S03]  /*7550*/  IMAD R0, R19, R0, RZ ;  /* 0x0000000013007224 */ /* 0x008fc600078e02ff */
[----:B-----5:R-:W-:Y:S01]  /*7560*/  @P4 FFMA.FTZ R16, R136, R4, R2 ;  /* 0x0000000488104223 */ /* 0x020fe20000010002 */
[----:B------:R-:W-:Y:S01]  /*7570*/  @P0 IMAD R2, R9, R8, RZ ;  /* 0x0000000809020224 */ /* 0x000fe200078e02ff */
[----:B------:R-:W-:Y:S01]  /*7580*/  ISETP.GE.AND P4, PT, R7, R177, PT ;  /* 0x000000b10700720c */ /* 0x000fe20003f86270 */
[----:B------:R-:W3:Y:S01]  /*7590*/  @P1 LDC R9, c[0x0][0x2e8] ;  /* 0x0000ba00ff091b82 */ /* 0x000ee20000000800 */
[----:B------:R-:W4:Y:S01]  /*75a0*/  @P1 MUFU.LG2 R7, R133 ;  /* 0x0000008500071308 */ /* 0x000f220000000c00 */
[----:B------:R-:W-:Y:S01]  /*75b0*/  @!P0 MOV R2, R6 ;  /* 0x0000000600028202 */ /* 0x000fe20000000f00 */
[----:B------:R-:W-:Y:S01]  /*75c0*/  @P6 FMUL.FTZ R6, R12, 0.69314718246459960938 ;  /* 0x3f3172180c066820 */ /* 0x000fe20000410000 */
[----:B------:R-:W-:Y:S01]  /*75d0*/  SEL R0, R0, RZ, !P5 ;  /* 0x000000ff00007207 */ /* 0x000fe20006800000 */
[----:B------:R-:W-:Y:S01]  /*75e0*/  @P3 FMUL.FTZ R4, R13, 0.69314718246459960938 ;  /* 0x3f3172180d043820 */ /* 0x000fe20000410000 */
[----:B------:R-:W-:Y:S01]  /*75f0*/  IADD3 R8, R10, 0x30, RZ ;  /* 0x000000300a087810 */ /* 0x000fe20007ffe0ff */
[----:B-1----:R-:W-:Y:S01]  /*7600*/  @P6 FFMA.FTZ R22, R134, R17, R6 ;  /* 0x0000001186166223 */ /* 0x002fe20000010006 */
[----:B------:R-:W-:Y:S01]  /*7610*/  LOP3.LUT P6, RZ, R5, 0x3, RZ, 0xc0, !PT ;  /* 0x0000000305ff7812 */ /* 0x000fe200078cc0ff */
[----:B--2---:R-:W-:-:S02]  /*7620*/  IMAD R0, R25, R2, R0 ;  /* 0x0000000219007224 */ /* 0x004fc400078e0200 */
[----:B------:R-:W-:Y:S01]  /*7630*/  @P3 FFMA.FTZ R23, R135, R14, R4 ;  /* 0x0000000e87173223 */ /* 0x000fe20000010004 */
[----:B------:R-:W-:Y:S01]  /*7640*/  IMAD.SHL.U32 R2, R3, 0x80, RZ ;  /* 0x0000008003027824 */ /* 0x000fe200078e00ff */
[----:B------:R-:W-:-:S04]  /*7650*/  ISETP.GE.AND P0, PT, R8, R177, PT ;  /* 0x000000b10800720c */ /* 0x000fc80003f06270 */
[----:B------:R-:W-:Y:S01]  /*7660*/  IADD3 R13, P5, P3, R2, R68, R0 ;  /* 0x00000044020d7210 */ /* 0x000fe20007bbe000 */
[----:B----4-:R-:W-:Y:S01]  /*7670*/  @P1 FMUL.FTZ R3, R7, 0.69314718246459960938 ;  /* 0x3f31721807031820 */ /* 0x010fe20000410000 */
[----:B------:R-:W-:Y:S02]  /*7680*/  SHF.R.S32.HI R4, RZ, 0x1f, R2 ;  /* 0x0000001fff047819 */ /* 0x000fe40000011402 */
[----:B------:R-:W-:Y:S01]  /*7690*/  SHF.R.S32.HI R0, RZ, 0x1f, R0 ;  /* 0x0000001fff007819 */ /* 0x000fe20000011400 */
[----:B---3--:R-:W-:-:S03]  /*76a0*/  @P1 FFMA.FTZ R21, R132, R9, R3 ;  /* 0x0000000984151223 */ /* 0x008fc60000010003 */
        /* <DEDUP_REMOVED lines=9> */
[----:B------:R-:W-:-:S04]  /*7740*/  IMAD R3, R3, 0x10, R0 ;  /* 0x0000001003037824 */ /* 0x000fc800078e0200 */
[C---:B------:R-:W-:Y:S01]  /*7750*/  VIADD R5, R3.reuse, 0x8 ;  /* 0x0000000803057836 */ /* 0x040fe20000000000 */
[C---:B------:R-:W-:Y:S01]  /*7760*/  ISETP.GE.AND P1, PT, R3.reuse, R177, PT ;  /* 0x000000b10300720c */ /* 0x040fe20003f26270 */
[----:B------:R-:W-:-:S03]  /*7770*/  VIADD R6, R3, 0x40 ;  /* 0x0000004003067836 */ /* 0x000fc60000000000 */
[-C--:B------:R-:W-:Y:S02]  /*7780*/  ISETP.GE.AND P6, PT, R5, R177.reuse, PT ;  /* 0x000000b10500720c */ /* 0x080fe40003fc6270 */
[----:B------:R-:W-:-:S07]  /*7790*/  ISETP.GE.AND P5, PT, R6, R177, PT ;  /* 0x000000b10600720c */ /* 0x000fce0003fa6270 */
[----:B------:R-:W1:Y:S01]  /*77a0*/  @!P1 LDC.64 R8, c[0x0][0x2b0] ;  /* 0x0000ac00ff089b82 */ /* 0x000e620000000a00 */
[----:B------:R-:W-:-:S05]  /*77b0*/  @!P1 IMAD R0, R3, R11, RZ ;  /* 0x0000000b03009224 */ /* 0x000fca00078e02ff */
[C---:B------:R-:W-:Y:S02]  /*77c0*/  @!P1 IADD3 R4, P3, R0.reuse, R13, RZ ;  /* 0x0000000d00049210 */ /* 0x040fe40007f7e0ff */
[----:B------:R-:W2:Y:S02]  /*77d0*/  @!P6 LDC.64 R18, c[0x0][0x2b0] ;  /* 0x0000ac00ff12eb82 */ /* 0x000ea40000000a00 */
[----:B------:R-:W-:-:S06]  /*77e0*/  @!P1 LEA.HI.X.SX32 R0, R0, R12, 0x1, P3 ;  /* 0x0000000c00009211 */ /* 0x000fcc00018f0eff */
[----:B------:R-:W3:Y:S01]  /*77f0*/  @!P5 LDC.64 R14, c[0x0][0x2b0] ;  /* 0x0000ac00ff0edb82 */ /* 0x000ee20000000a00 */
[----:B-1----:R-:W-:Y:S01]  /*7800*/  @!P1 LEA R2, P3, R4, R8, 0x2 ;  /* 0x0000000804029211 */ /* 0x002fe200078610ff */
[----:B------:R-:W-:-:S03]  /*7810*/  VIADD R8, R3, 0x48 ;  /* 0x0000004803087836 */ /* 0x000fc60000000000 */
[----:B------:R-:W-:Y:S01]  /*7820*/  @!P1 LEA.HI.X R3, R4, R9, R0, 0x2, P3 ;  /* 0x0000000904039211 */ /* 0x000fe200018f1400 */
[----:B------:R-:W-:Y:S01]  /*7830*/  @!P6 IMAD R4, R5, R11, RZ ;  /* 0x0000000b0504e224 */ /* 0x000fe200078e02ff */
[----:B------:R-:W-:-:S03]  /*7840*/  ISETP.GE.AND P3, PT, R8, R177, PT ;  /* 0x000000b10800720c */ /* 0x000fc60003f66270 */
[----:B------:R1:W-:Y:S01]  /*7850*/  @!P1 STG.E desc[UR14][R2.64], R16 ;  /* 0x0000001002009986 */ /* 0x0003e2000c10190e */
[----:B------:R-:W-:-:S09]  /*7860*/  @!P6 IADD3 R0, P1, R4, R13, RZ ;  /* 0x0000000d0400e210 */ /* 0x000fd20007f3e0ff */
[----:B-1----:R-:W1:Y:S01]  /*7870*/  @!P3 LDC.64 R16, c[0x0][0x2b0] ;  /* 0x0000ac00ff10bb82 */ /* 0x002e620000000a00 */
[----:B------:R-:W-:Y:S01]  /*7880*/  @!P5 IMAD R3, R6, R11, RZ ;  /* 0x0000000b0603d224 */ /* 0x000fe200078e02ff */
[----:B------:R-:W-:Y:S02]  /*7890*/  @!P6 LEA.HI.X.SX32 R2, R4, R12, 0x1, P1 ;  /* 0x0000000c0402e211 */ /* 0x000fe400008f0eff */
[----:B--2---:R-:W-:-:S04]  /*78a0*/  @!P6 LEA R6, P1, R0, R18, 0x2 ;  /* 0x000000120006e211 */ /* 0x004fc800078210ff */
[----:B------:R-:W-:Y:S01]  /*78b0*/  @!P6 LEA.HI.X R7, R0, R19, R2, 0x2, P1 ;  /* 0x000000130007e211 */ /* 0x000fe200008f1402 */
[----:B------:R-:W-:Y:S01]  /*78c0*/  @!P3 IMAD R2, R8, R11, RZ ;  /* 0x0000000b0802b224 */ /* 0x000fe200078e02ff */
[----:B------:R-:W-:-:S03]  /*78d0*/  @!P5 IADD3 R0, P1, R3, R13, RZ ;  /* 0x0000000d0300d210 */ /* 0x000fc60007f3e0ff */
[----:B------:R2:W-:Y:S01]  /*78e0*/  @!P6 STG.E desc[UR14][R6.64], R23 ;  /* 0x000000170600e986 */ /* 0x0005e2000c10190e */
[----:B------:R-:W-:Y:S02]  /*78f0*/  @!P5 LEA.HI.X.SX32 R3, R3, R12, 0x1, P1 ;  /* 0x0000000c0303d211 */ /* 0x000fe400008f0eff */
[----:B---3--:R-:W-:-:S04]  /*7900*/  @!P5 LEA R4, P1, R0, R14, 0x2 ;  /* 0x0000000e0004d211 */ /* 0x008fc800078210ff */
[----:B------:R-:W-:Y:S02]  /*7910*/  @!P5 LEA.HI.X R5, R0, R15, R3, 0x2, P1 ;  /* 0x0000000f0005d211 */ /* 0x000fe400008f1403 */
[----:B------:R-:W-:-:S03]  /*7920*/  @!P3 IADD3 R0, P1, R2, R13, RZ ;  /* 0x0000000d0200b210 */ /* 0x000fc60007f3e0ff */
[----:B------:R2:W-:Y:S01]  /*7930*/  @!P5 STG.E desc[UR14][R4.64], R22 ;  /* 0x000000160400d986 */ /* 0x0005e2000c10190e */
[----:B------:R-:W-:Y:S02]  /*7940*/  @!P3 LEA.HI.X.SX32 R3, R2, R12, 0x1, P1 ;  /* 0x0000000c0203b211 */ /* 0x000fe400008f0eff */
[----:B-1----:R-:W-:-:S04]  /*7950*/  @!P3 LEA R2, P1, R0, R16, 0x2 ;  /* 0x000000100002b211 */ /* 0x002fc800078210ff */
[----:B------:R-:W-:-:S05]  /*7960*/  @!P3 LEA.HI.X R3, R0, R17, R3, 0x2, P1 ;  /* 0x000000110003b211 */ /* 0x000fca00008f1403 */
[----:B------:R2:W-:Y:S04]  /*7970*/  @!P3 STG.E desc[UR14][R2.64], R21 ;  /* 0x000000150200b986 */ /* 0x0005e8000c10190e */
.L_x_1043:
[----:B------:R-:W-:Y:S05]  /*7980*/  BSYNC B0 ;  /* 0x0000000000007941 */ /* 0x000fea0003800000 */
.L_x_1042:
[----:B--2---:R-:W-:Y:S01]  /*7990*/  IADD3 R2, P1, R20, R85, RZ ;  /* 0x0000005514027210 */ /* 0x004fe20007f3e0ff */
[C---:B------:R-:W-:Y:S01]  /*79a0*/  VIADD R5, R10.reuse, 0x50 ;  /* 0x000000500a057836 */ /* 0x040fe20000000000 */
[----:B------:R-:W-:Y:S01]  /*79b0*/  SHF.R.S32.HI R0, RZ, 0x1f, R20 ;  /* 0x0000001fff007819 */ /* 0x000fe20000011414 */
[C---:B------:R-:W-:Y:S01]  /*79c0*/  VIADD R18, R10.reuse, 0x70 ;  /* 0x000000700a127836 */ /* 0x040fe20000000000 */
[----:B------:R-:W-:Y:S01]  /*79d0*/  IADD3 R4, R10, 0x60, RZ ;  /* 0x000000600a047810 */ /* 0x000fe20007ffe0ff */
[----:B------:R1:W2:Y:S01]  /*79e0*/  LDS.128 R12, [R227] ;  /* 0x00000000e30c7984 */ /* 0x0002a20000000c00 */
[----:B------:R-:W-:Y:S01]  /*79f0*/  SHF.R.S32.HI R6, RZ, 0x1f, R25 ;  /* 0x0000001fff067819 */ /* 0x000fe20000011419 */
[----:B------:R-:W-:Y:S01]  /*7a00*/  IMAD.X R3, R0, 0x1, R92, P1 ;  /* 0x0000000100037824 */ /* 0x000fe200008e065c */
[-C--:B------:R-:W-:Y:S01]  /*7a10*/  ISETP.GE.AND P1, PT, R10, R177.reuse, PT ;  /* 0x000000b10a00720c */ /* 0x080fe20003f26270 */
[----:B------:R-:W-:Y:S01]  /*7a20*/  ULDC.64 UR4, c[0x0][0x2a0] ;  /* 0x0000a80000047ab9 */ /* 0x000fe20000000a00 */
[----:B------:R1:W3:Y:S01]  /*7a30*/  LDS.128 R8, [R227+0x4000] ;  /* 0x00400000e3087984 */ /* 0x0002e20000000c00 */
[----:B------:R-:W-:Y:S01]  /*7a40*/  IMAD R0, R6, UR4, RZ ;  /* 0x0000000406007c24 */ /* 0x000fe2000f8e02ff */
[----:B------:R-:W-:Y:S01]  /*7a50*/  BSSY B0, `(.L_x_1044) ;  /* 0x0000013000007945 */ /* 0x000fe20003800000 */
[----:B------:R-:W-:Y:S01]  /*7a60*/  IMAD.WIDE.U32 R16, R25, UR4, R2 ;  /* 0x0000000419107c25 */ /* 0x000fe2000f8e0002 */
[----:B------:R-:W-:-:S02]  /*7a70*/  ISETP.GE.AND P6, PT, R24, R177, PT ;  /* 0x000000b11800720c */ /* 0x000fc40003fc6270 */
[-C--:B------:R-:W-:Y:S01]  /*7a80*/  ISETP.GE.AND P5, PT, R5, R177.reuse, PT ;  /* 0x000000b10500720c */ /* 0x080fe20003fa6270 */
[----:B------:R-:W-:Y:S01]  /*7a90*/  IMAD R0, R25, UR5, R0 ;  /* 0x0000000519007c24 */ /* 0x000fe2000f8e0200 */
[----:B------:R-:W-:-:S04]  /*7aa0*/  ISETP.GE.AND P3, PT, R4, R177, PT ;  /* 0x000000b10400720c */ /* 0x000fc80003f66270 */
[----:B------:R-:W-:Y:S01]  /*7ab0*/  IADD3 R7, R17, R0, RZ ;  /* 0x0000000011077210 */ /* 0x000fe20007ffe0ff */
[----:B------:R-:W-:Y:S08]  /*7ac0*/  @P1 BRA `(.L_x_1045) ;  /* 0x00000000002c1947 */ /* 0x000ff00003800000 */
        /* <DEDUP_REMOVED lines=11> */
.L_x_1045:
[----:B------:R-:W-:Y:S05]  /*7b80*/  BSYNC B0 ;  /* 0x0000000000007941 */ /* 0x000fea0003800000 */
.L_x_1044:
[----:B--2-4-:R2:W4:Y:S01]  /*7b90*/  LDS.128 R12, [R227+0x800] ;  /* 0x00080000e30c7984 */ /* 0x0145220000000c00 */
[----:B------:R-:W-:Y:S01]  /*7ba0*/  BSSY B0, `(.L_x_1046) ;  /* 0x0000012000007945 */ /* 0x000fe20003800000 */
[----:B------:R-:W-:Y:S02]  /*7bb0*/  ISETP.GE.AND P1, PT, R18, R177, PT ;  /* 0x000000b11200720c */ /* 0x000fe40003f26270 */
        /* <DEDUP_REMOVED lines=16> */
.L_x_1047:
[----:B------:R-:W-:Y:S05]  /*7cc0*/  BSYNC B0 ;  /* 0x0000000000007941 */ /* 0x000fea0003800000 */
.L_x_1046:
        /* <DEDUP_REMOVED lines=18> */
.L_x_1049:
[----:B------:R-:W-:Y:S05]  /*7df0*/  BSYNC B0 ;  /* 0x0000000000007941 */ /* 0x000fea0003800000 */
.L_x_1048:
        /* <DEDUP_REMOVED lines=18> */
.L_x_1051:
[----:B------:R-:W-:Y:S05]  /*7f20*/  BSYNC B0 ;  /* 0x0000000000007941 */ /* 0x000fea0003800000 */
.L_x_1050:
        /* <DEDUP_REMOVED lines=18> */
.L_x_1053:
[----:B------:R-:W-:Y:S05]  /*8050*/  BSYNC B0 ;  /* 0x0000000000007941 */ /* 0x000fea0003800000 */
.L_x_1052:
        /* <DEDUP_REMOVED lines=18> */
.L_x_1055:
[----:B------:R-:W-:Y:S05]  /*8180*/  BSYNC B0 ;  /* 0x0000000000007941 */ /* 0x000fea0003800000 */
.L_x_1054:
        /* <DEDUP_REMOVED lines=18> */
.L_x_1057:
[----:B------:R-:W-:Y:S05]  /*82b0*/  BSYNC B0 ;  /* 0x0000000000007941 */ /* 0x000fea0003800000 */
.L_x_1056:
        /* <DEDUP_REMOVED lines=16> */
.L_x_1032:
[----:B------:R-:W2:Y:S01]  /*83c0*/  LDL.LU R17, [R1+0xc] ;  /* 0x00000c0001117983 */ /* 0x000ea20000300800 */
[----:B------:R-:W1:Y:S01]  /*83d0*/  LDC.U8 R0, c[0x0][0x3d9] ;  /* 0x0000f640ff007b82 */ /* 0x000e620000000000 */
[----:B------:R-:W-:Y:S01]  /*83e0*/  SHF.R.S32.HI R13, RZ, 0x1f, R70 ;  /* 0x0000001fff0d7819 */ /* 0x000fe20000011446 */
[----:B------:R-:W-:Y:S01]  /*83f0*/  IMAD.IADD R14, R14, 0x1, -R16 ;  /* 0x000000010e0e7824 */ /* 0x000fe200078e0a10 */
[----:B------:R-:W-:Y:S01]  /*8400*/  CS2R R18, SRZ ;  /* 0x0000000000127805 */ /* 0x000fe2000001ff00 */
[----:B------:R-:W-:Y:S01]  /*8410*/  ULDC.64 UR4, c[0x0][0x2a0] ;  /* 0x0000a80000047ab9 */ /* 0x000fe20000000a00 */
[----:B------:R-:W-:Y:S01]  /*8420*/  LEA.HI R13, R13, R70, RZ, 0x3 ;  /* 0x000000460d0d7211 */ /* 0x000fe200078f18ff */
[----:B------:R-:W-:Y:S01]  /*8430*/  BSSY B0, `(.L_x_1058) ;  /* 0x0000048000007945 */ /* 0x000fe20003800000 */
[----:B------:R-:W-:Y:S01]  /*8440*/  LOP3.LUT P6, RZ, R70, 0x7, RZ, 0xc0, !PT ;  /* 0x0000000746ff7812 */ /* 0x000fe200078cc0ff */
[----:B------:R-:W3:Y:S01]  /*8450*/  LDC.U8 R4, c[0x0][0x3d8] ;  /* 0x0000f600ff047b82 */ /* 0x000ee20000000000 */
[----:B------:R-:W-:-:S02]  /*8460*/  LOP3.LUT R8, R13, 0x1ffffff8, RZ, 0xc0, !PT ;  /* 0x1ffffff80d087812 */ /* 0x000fc400078ec0ff */
[----:B-1----:R-:W-:Y:S02]  /*8470*/  ISETP.NE.AND P0, PT, R0, RZ, PT ;  /* 0x000000ff0000720c */ /* 0x002fe40003f05270 */
[C---:B---3--:R-:W-:Y:S02]  /*8480*/  ISETP.NE.AND P3, PT, R4.reuse, RZ, PT ;  /* 0x000000ff0400720c */ /* 0x048fe40003f65270 */
[----:B------:R-:W-:Y:S02]  /*8490*/  ISETP.NE.AND P1, PT, R4, RZ, !P0 ;  /* 0x000000ff0400720c */ /* 0x000fe40004725270 */
[----:B------:R-:W-:-:S07]  /*84a0*/  ISETP.NE.OR P3, PT, R0, RZ, !P3 ;  /* 0x000000ff0000720c */ /* 0x000fce0005f65670 */
[----:B------:R-:W1:Y:S08]  /*84b0*/  @!P0 LDC R9, c[0x0][0x2c4] ;  /* 0x0000b100ff098b82 */ /* 0x000e700000000800 */
[----:B------:R-:W3:Y:S08]  /*84c0*/  @!P0 LDC R15, c[0x0][0x270] ;  /* 0x00009c00ff0f8b82 */ /* 0x000ef00000000800 */
[----:B------:R-:W4:Y:S08]  /*84d0*/  @!P3 LDC R12, c[0x0][0x2c4] ;  /* 0x0000b100ff0cbb82 */ /* 0x000f300000000800 */
[----:B-1----:R-:W3:Y:S08]  /*84e0*/  @P1 LDC R9, c[0x0][0x2e4] ;  /* 0x0000b900ff091b82 */ /* 0x002ef00000000800 */
[----:B------:R-:W1:Y:S08]  /*84f0*/  @P0 LDC.64 R10, c[0x0][0x2c0] ;  /* 0x0000b000ff0a0b82 */ /* 0x000e700000000a00 */
[----:B------:R-:W1:Y:S01]  /*8500*/  @P0 LDC R20, c[0x0][0x2c0] ;  /* 0x0000b000ff140b82 */ /* 0x000e620000000800 */
[----:B------:R-:W-:Y:S01]  /*8510*/  @!P0 IMAD.MOV.U32 R20, RZ, RZ, 0x1 ;  /* 0x00000001ff148424 */ /* 0x000fe200078e00ff */
[----:B--2---:R-:W-:-:S02]  /*8520*/  ISETP.NE.AND P4, PT, R17, -0x1, PT ;  /* 0xffffffff1100780c */ /* 0x004fc40003f85270 */
[----:B------:R-:W-:-:S11]  /*8530*/  ISETP.NE.OR P2, PT, R17, -0x1, P3 ;  /* 0xffffffff1100780c */ /* 0x000fd60001f45670 */
[----:B------:R-:W2:Y:S01]  /*8540*/  @!P4 LDC.64 R2, c[0x0][0x290] ;  /* 0x0000a400ff02cb82 */ /* 0x000ea20000000a00 */
[----:B------:R-:W-:-:S07]  /*8550*/  @!P4 SHF.R.S32.HI R0, RZ, 0x1f, R40 ;  /* 0x0000001fff00c819 */ /* 0x000fce0000011428 */
[----:B------:R-:W5:Y:S01]  /*8560*/  @P4 LDC.64 R6, c[0x0][0x298] ;  /* 0x0000a600ff064b82 */ /* 0x000f620000000a00 */
[----:B--2---:R-:W-:-:S04]  /*8570*/  @!P4 IMAD R0, R0, R2, RZ ;  /* 0x000000020000c224 */ /* 0x004fc800078e02ff */
[C---:B------:R-:W-:Y:S02]  /*8580*/  @!P4 IMAD R0, R40.reuse, R3, R0 ;  /* 0x000000032800c224 */ /* 0x040fe400078e0200 */
[----:B------:R-:W-:-:S04]  /*8590*/  @!P4 IMAD.WIDE.U32 R2, R40, R2, RZ ;  /* 0x000000022802c225 */ /* 0x000fc800078e00ff */
[----:B-----5:R-:W-:-:S04]  /*85a0*/  @P4 IMAD.WIDE.U32 R4, R17, R6, RZ ;  /* 0x0000000611044225 */ /* 0x020fc800078e00ff */
[----:B------:R-:W-:Y:S02]  /*85b0*/  @P4 IMAD R6, R17, R7, R5 ;  /* 0x0000000711064224 */ /* 0x000fe400078e0205 */
[----:B------:R-:W-:Y:S01]  /*85c0*/  IMAD.IADD R5, R70, 0x1, -R8 ;  /* 0x0000000146057824 */ /* 0x000fe200078e0a08 */
[----:B------:R-:W-:Y:S01]  /*85d0*/  SHF.R.S32.HI R8, RZ, 0x3, R13 ;  /* 0x00000003ff087819 */ /* 0x000fe2000001140d */
[----:B------:R-:W-:Y:S02]  /*85e0*/  @!P4 IMAD.MOV.U32 R4, RZ, RZ, R2 ;  /* 0x000000ffff04c224 */ /* 0x000fe400078e0002 */
[----:B------:R-:W-:Y:S01]  /*85f0*/  IMAD.SHL.U32 R5, R5, 0x8, RZ ;  /* 0x0000000805057824 */ /* 0x000fe200078e00ff */
[C---:B------:R-:W-:Y:S01]  /*8600*/  IADD3 R22, R8.reuse, 0x20, RZ ;  /* 0x0000002008167810 */ /* 0x040fe20007ffe0ff */
[----:B------:R-:W-:Y:S01]  /*8610*/  @!P4 IMAD.IADD R6, R3, 0x1, R0 ;  /* 0x000000010306c824 */ /* 0x000fe200078e0200 */
[----:B------:R-:W-:Y:S01]  /*8620*/  ISETP.GE.OR P5, PT, R8, R14, P6 ;  /* 0x0000000e0800720c */ /* 0x000fe200037a6670 */
[----:B----4-:R-:W-:Y:S01]  /*8630*/  @!P2 IMAD R17, R40, R12, RZ ;  /* 0x0000000c2811a224 */ /* 0x010fe200078e02ff */
[----:B------:R-:W-:Y:S01]  /*8640*/  IADD3 R2, P1, R5, R4, RZ ;  /* 0x0000000405027210 */ /* 0x000fe20007f3e0ff */
[----:B------:R-:W-:Y:S01]  /*8650*/  @P0 IMAD.MOV.U32 R0, RZ, RZ, 0x1 ;  /* 0x00000001ff000424 */ /* 0x000fe200078e00ff */
[----:B------:R-:W-:Y:S01]  /*8660*/  SHF.R.S32.HI R4, RZ, 0x1f, R30 ;  /* 0x0000001fff047819 */ /* 0x000fe2000001141e */
[----:B---3--:R-:W-:Y:S01]  /*8670*/  @!P0 IMAD R0, R9, R15, RZ ;  /* 0x0000000f09008224 */ /* 0x008fe200078e02ff */
[----:B------:R-:W-:Y:S01]  /*8680*/  LEA.HI.X.SX32 R3, R5, R6, 0x1, P1 ;  /* 0x0000000605037211 */ /* 0x000fe200008f0eff */
[----:B------:R1:W-:Y:S01]  /*8690*/  @!P2 STL [R1+0xc], R17 ;  /* 0x00000c110100a387 */ /* 0x0003e20000100800 */
[----:B------:R-:W-:Y:S01]  /*86a0*/  ISETP.GE.AND P1, PT, R8, R14, PT ;  /* 0x0000000e0800720c */ /* 0x000fe20003f26270 */
[----:B------:R-:W-:Y:S01]  /*86b0*/  IMAD R0, R40, R0, RZ ;  /* 0x0000000028007224 */ /* 0x000fe200078e02ff */
[----:B------:R-:W-:Y:S01]  /*86c0*/  @!P3 SHF.R.S32.HI R19, RZ, 0x1f, R17 ;  /* 0x0000001fff13b819 */ /* 0x000fe20000011411 */
[C---:B------:R-:W-:Y:S01]  /*86d0*/  VIADD R21, R8.reuse, 0x10 ;  /* 0x0000001008157836 */ /* 0x040fe20000000000 */
[----:B------:R-:W-:Y:S01]  /*86e0*/  @!P3 MOV R18, R17 ;  /* 0x000000110012b202 */ /* 0x000fe20000000f00 */
[----:B------:R-:W-:Y:S01]  /*86f0*/  VIADD R24, R8, 0x30 ;  /* 0x0000003008187836 */ /* 0x000fe20000000000 */
[----:B------:R-:W-:Y:S01]  /*8700*/  SEL R15, R0, RZ, P3 ;  /* 0x000000ff000f7207 */ /* 0x000fe20001800000 */
[----:B------:R-:W-:Y:S01]  /*8710*/  VIADD R26, R8, 0x40 ;  /* 0x00000040081a7836 */ /* 0x000fe20000000000 */
[-C--:B------:R-:W-:Y:S01]  /*8720*/  ISETP.GE.AND P2, PT, R21, R14.reuse, PT ;  /* 0x0000000e1500720c */ /* 0x080fe20003f46270 */
[----:B------:R-:W-:Y:S01]  /*8730*/  IMAD.WIDE.U32 R12, R30, UR4, R2 ;  /* 0x000000041e0c7c25 */ /* 0x000fe2000f8e0002 */
[----:B------:R-:W-:-:S02]  /*8740*/  ISETP.GE.AND P4, PT, R24, R14, PT ;  /* 0x0000000e1800720c */ /* 0x000fc40003f86270 */
[----:B------:R-:W-:Y:S02]  /*8750*/  ISETP.GE.AND P3, PT, R26, R14, PT ;  /* 0x0000000e1a00720c */ /* 0x000fe40003f66270 */
[----:B------:R-:W-:Y:S01]  /*8760*/  IADD3 R27, R8, 0x50, RZ ;  /* 0x00000050081b7810 */ /* 0x000fe20007ffe0ff */
[----:B-1----:R-:W-:Y:S02]  /*8770*/  @P0 IMAD R17, R11, R10, RZ ;  /* 0x0000000a0b110224 */ /* 0x002fe400078e02ff */
[----:B------:R-:W-:Y:S02]  /*8780*/  IMAD R10, R4, UR4, RZ ;  /* 0x00000004040a7c24 */ /* 0x000fe4000f8e02ff */
[----:B------:R-:W-:Y:S01]  /*8790*/  @!P0 IMAD.MOV.U32 R17, RZ, RZ, R9 ;  /* 0x000000ffff118224 */ /* 0x000fe200078e0009 */
[----:B------:R-:W-:Y:S01]  /*87a0*/  SHF.R.S32.HI R9, RZ, 0x1f, R8 ;  /* 0x0000001fff097819 */ /* 0x000fe20000011408 */
[----:B------:R-:W-:Y:S01]  /*87b0*/  IMAD R10, R30, UR5, R10 ;  /* 0x000000051e0a7c24 */ /* 0x000fe2000f8e020a */
[----:B------:R-:W-:Y:S01]  /*87c0*/  ISETP.GE.AND P0, PT, R22, R14, PT ;  /* 0x0000000e1600720c */ /* 0x000fe20003f06270 */
[----:B------:R-:W-:-:S04]  /*87d0*/  IMAD.WIDE R6, R244, 0x80, R8 ;  /* 0x00000080f4067825 */ /* 0x000fc800078e0208 */
[----:B------:R-:W-:Y:S01]  /*87e0*/  IMAD.IADD R11, R10, 0x1, R13 ;  /* 0x000000010a0b7824 */ /* 0x000fe200078e020d */
[----:B------:R-:W-:Y:S07]  /*87f0*/  @P1 BRA `(.L_x_1059) ;  /* 0x00000000002c1947 */ /* 0x000fee0003800000 */
        /* <DEDUP_REMOVED lines=11> */
.L_x_1059:
[----:B------:R-:W-:Y:S05]  /*88b0*/  BSYNC B0 ;  /* 0x0000000000007941 */ /* 0x000fea0003800000 */
.L_x_1058:
[----:B------:R-:W-:Y:S01]  /*88c0*/  BSSY B0, `(.L_x_1060) ;  /* 0x0000012000007945 */ /* 0x000fe20003800000 */
[----:B------:R-:W-:Y:S02]  /*88d0*/  ISETP.GE.AND P1, PT, R27, R14, PT ;  /* 0x0000000e1b00720c */ /* 0x000fe40003f26270 */
        /* <DEDUP_REMOVED lines=16> */
.L_x_1061:
[----:B------:R-:W-:Y:S05]  /*89e0*/  BSYNC B0 ;  /* 0x0000000000007941 */ /* 0x000fea0003800000 */
.L_x_1060:
        /* <DEDUP_REMOVED lines=18> */
.L_x_1063:
[----:B------:R-:W-:Y:S05]  /*8b10*/  BSYNC B0 ;  /* 0x0000000000007941 */ /* 0x000fea0003800000 */
.L_x_1062:
[----:B------:R-:W-:Y:S01]  /*8b20*/  BSSY B0, `(.L_x_1064) ;  /* 0x0000011000007945 */ /* 0x000fe20003800000 */
[----:B------:R-:W-:-:S03]  /*8b30*/  ISETP.GE.AND P0, PT, R23, R14, PT ;  /* 0x0000000e1700720c */ /* 0x000fc60003f06270 */
        /* <DEDUP_REMOVED lines=15> */
.L_x_1065:
[----:B------:R-:W-:Y:S05]  /*8c30*/  BSYNC B0 ;  /* 0x0000000000007941 */ /* 0x000fea0003800000 */
.L_x_1064:
[----:B------:R-:W-:Y:S01]  /*8c40*/  BSSY B0, `(.L_x_1066) ;  /* 0x0000011000007945 */ /* 0x000fe20003800000 */
[----:B------:R-:W-:-:S03]  /*8c50*/  ISETP.GE.OR P4, PT, R21, R14, P6 ;  /* 0x0000000e1500720c */ /* 0x000fc60003786670 */
        /* <DEDUP_REMOVED lines=15> */
.L_x_1067:
[----:B------:R-:W-:Y:S05]  /*8d50*/  BSYNC B0 ;  /* 0x0000000000007941 */ /* 0x000fea0003800000 */
.L_x_1066:
[----:B------:R-:W-:Y:S01]  /*8d60*/  BSSY B0, `(.L_x_1068) ;  /* 0x0000013000007945 */ /* 0x000fe20003800000 */
[----:B------:R-:W-:Y:S01]  /*8d70*/  ISETP.GE.OR P3, PT, R22, R14, P6 ;  /* 0x0000000e1600720c */ /* 0x000fe20003766670 */
[----:B------:R-:W-:Y:S02]  /*8d80*/  IMAD R17, R30, R17, R15 ;  /* 0x000000111e117224 */ /* 0x000fe400078e020f */
[----:B------:R-:W-:Y:S01]  /*8d90*/  IMAD R16, R16, R20, RZ ;  /* 0x0000001410107224 */ /* 0x000fe200078e02ff */
        /* <DEDUP_REMOVED lines=15> */
.L_x_1069:
[----:B------:R-:W-:Y:S05]  /*8e90*/  BSYNC B0 ;  /* 0x0000000000007941 */ /* 0x000fea0003800000 */
.L_x_1068:
        /* <DEDUP_REMOVED lines=16> */
.L_x_1071:
[----:B------:R-:W-:Y:S05]  /*8fa0*/  BSYNC B0 ;  /* 0x0000000000007941 */ /* 0x000fea0003800000 */
.L_x_1070:
[----:B------:R-:W-:Y:S01]  /*8fb0*/  BSSY B0, `(.L_x_1072) ;  /* 0x0000013000007945 */ /* 0x000fe20003800000 */
[--C-:B------:R-:W-:Y:S02]  /*8fc0*/  IADD3 R15, P2, P1, R16, R18, R17.reuse ;  /* 0x00000012100f7210 */ /* 0x100fe4000795e011 */
[----:B------:R-:W-:Y:S02]  /*8fd0*/  SHF.R.S32.HI R16, RZ, 0x1f, R16 ;  /* 0x0000001fff107819 */ /* 0x000fe40000011410 */
[----:B------:R-:W-:Y:S01]  /*8fe0*/  SHF.R.S32.HI R17, RZ, 0x1f, R17 ;  /* 0x0000001fff117819 */ /* 0x000fe20000011411 */
        /* <DEDUP_REMOVED lines=15> */
.L_x_1073:
[----:B------:R-:W-:Y:S05]  /*90e0*/  BSYNC B0 ;  /* 0x0000000000007941 */ /* 0x000fea0003800000 */
.L_x_1072:
[----:B------:R-:W-:Y:S01]  /*90f0*/  BSSY B0, `(.L_x_1074) ;  /* 0x000000b000007945 */ /* 0x000fe20003800000 */
[----:B-1234-:R-:W-:-:S03]  /*9100*/  IADD3.X R4, R16, R19, R17, P2, P1 ;  /* 0x0000001310047210 */ /* 0x01efc600017e2411 */
[----:B------:R-:W-:Y:S05]  /*9110*/  @P5 BRA `(.L_x_1075) ;  /* 0x0000000000205947 */ /* 0x000fea0003800000 */
[----:B------:R-:W-:Y:S01]  /*9120*/  IMAD R0, R8, R20, RZ ;  /* 0x0000001408007224 */ /* 0x000fe200078e02ff */
[----:B------:R-:W-:-:S04]  /*9130*/  ULDC.64 UR4, c[0x0][0x2b0] ;  /* 0x0000ac0000047ab9 */ /* 0x000fc80000000a00 */
[----:B------:R-:W-:-:S04]  /*9140*/  IADD3 R3, P0, R0, R15, RZ ;  /* 0x0000000f00037210 */ /* 0x000fc80007f1e0ff */
[----:B------:R-:W-:Y:S02]  /*9150*/  LEA.HI.X.SX32 R0, R0, R4, 0x1, P0 ;  /* 0x0000000400007211 */ /* 0x000fe400000f0eff */
[----:B------:R-:W-:-:S04]  /*9160*/  LEA R2, P0, R3, UR4, 0x2 ;  /* 0x0000000403027c11 */ /* 0x000fc8000f8010ff */
[----:B------:R-:W-:Y:S01]  /*9170*/  LEA.HI.X R3, R3, UR5, R0, 0x2, P0 ;  /* 0x0000000503037c11 */ /* 0x000fe200080f1400 */
[----:B------:R-:W-:-:S05]  /*9180*/  IMAD.MOV.U32 R0, RZ, RZ, 0x7f800000 ;  /* 0x7f800000ff007424 */ /* 0x000fca00078e00ff */
[----:B------:R1:W-:Y:S03]  /*9190*/  STG.E desc[UR14][R2.64], R0 ;  /* 0x0000000002007986 */ /* 0x0003e6000c10190e */
.L_x_1075:
[----:B------:R-:W-:Y:S05]  /*91a0*/  BSYNC B0 ;  /* 0x0000000000007941 */ /* 0x000fea0003800000 */
.L_x_1074:
[----:B------:R-:W-:Y:S01]  /*91b0*/  BSSY B0, `(.L_x_1076) ;  /* 0x000000f000007945 */ /* 0x000fe20003800000 */
[-C--:B------:R-:W-:Y:S02]  /*91c0*/  ISETP.GE.OR P5, PT, R24, R14.reuse, P6 ;  /* 0x0000000e1800720c */ /* 0x080fe400037a6670 */
[-C--:B------:R-:W-:Y:S02]  /*91d0*/  ISETP.GE.OR P2, PT, R26, R14.reuse, P6 ;  /* 0x0000000e1a00720c */ /* 0x080fe40003746670 */
[-C--:B------:R-:W-:Y:S02]  /*91e0*/  ISETP.GE.OR P1, PT, R27, R14.reuse, P6 ;  /* 0x0000000e1b00720c */ /* 0x080fe40003726670 */
[-C--:B------:R-:W-:Y:S02]  /*91f0*/  ISETP.GE.OR P0, PT, R25, R14.reuse, P6 ;  /* 0x0000000e1900720c */ /* 0x080fe40003706670 */
[----:B------:R-:W-:Y:S01]  /*9200*/  ISETP.GE.OR P6, PT, R23, R14, P6 ;  /* 0x0000000e1700720c */ /* 0x000fe200037c6670 */
[----:B------:R-:W-:-:S12]  /*9210*/  @P4 BRA `(.L_x_1077) ;  /* 0x0000000000204947 */ /* 0x000fd80003800000 */
[----:B-1----:R-:W-:Y:S01]  /*9220*/  IMAD R0, R21, R20, RZ ;  /* 0x0000001415007224 */ /* 0x002fe200078e02ff */
[----:B------:R-:W-:-:S04]  /*9230*/  ULDC.64 UR4, c[0x0][0x2b0] ;  /* 0x0000ac0000047ab9 */ /* 0x000fc80000000a00 */
[----:B------:R-:W-:-:S04]  /*9240*/  IADD3 R3, P4, R0, R15, RZ ;  /* 0x0000000f00037210 */ /* 0x000fc80007f9e0ff */
[----:B------:R-:W-:Y:S02]  /*9250*/  LEA.HI.X.SX32 R0, R0, R4, 0x1, P4 ;  /* 0x0000000400007211 */ /* 0x000fe400020f0eff */
[----:B------:R-:W-:-:S04]  /*9260*/  LEA R2, P4, R3, UR4, 0x2 ;  /* 0x0000000403027c11 */ /* 0x000fc8000f8810ff */
[----:B------:R-:W-:Y:S01]  /*9270*/  LEA.HI.X R3, R3, UR5, R0, 0x2, P4 ;  /* 0x0000000503037c11 */ /* 0x000fe2000a0f1400 */
[----:B------:R-:W-:-:S05]  /*9280*/  IMAD.MOV.U32 R0, RZ, RZ, 0x7f800000 ;  /* 0x7f800000ff007424 */ /* 0x000fca00078e00ff */
[----:B------:R2:W-:Y:S03]  /*9290*/  STG.E desc[UR14][R2.64], R0 ;  /* 0x0000000002007986 */ /* 0x0005e6000c10190e */
.L_x_1077:
[----:B------:R-:W-:Y:S05]  /*92a0*/  BSYNC B0 ;  /* 0x0000000000007941 */ /* 0x000fea0003800000 */
.L_x_1076:
[----:B------:R-:W-:Y:S04]  /*92b0*/  BSSY B0, `(.L_x_1078) ;  /* 0x000000a000007945 */ /* 0x000fe80003800000 */
[----:B------:R-:W-:Y:S05]  /*92c0*/  @P3 BRA `(.L_x_1079) ;  /* 0x0000000000203947 */ /* 0x000fea0003800000 */
[----:B-12---:R-:W-:Y:S01]  /*92d0*/  IMAD R0, R22, R20, RZ ;  /* 0x0000001416007224 */ /* 0x006fe200078e02ff */
[----:B------:R-:W-:-:S04]  /*92e0*/  ULDC.64 UR4, c[0x0][0x2b0] ;  /* 0x0000ac0000047ab9 */ /* 0x000fc80000000a00 */
[----:B------:R-:W-:-:S04]  /*92f0*/  IADD3 R3, P3, R0, R15, RZ ;  /* 0x0000000f00037210 */ /* 0x000fc80007f7e0ff */
[----:B------:R-:W-:Y:S02]  /*9300*/  LEA.HI.X.SX32 R0, R0, R4, 0x1, P3 ;  /* 0x0000000400007211 */ /* 0x000fe400018f0eff */
[----:B------:R-:W-:-:S04]  /*9310*/  LEA R2, P3, R3, UR4, 0x2 ;  /* 0x0000000403027c11 */ /* 0x000fc8000f8610ff */
[----:B------:R-:W-:Y:S01]  /*9320*/  LEA.HI.X R3, R3, UR5, R0, 0x2, P3 ;  /* 0x0000000503037c11 */ /* 0x000fe200098f1400 */
[----:B------:R-:W-:-:S05]  /*9330*/  IMAD.MOV.U32 R0, RZ, RZ, 0x7f800000 ;  /* 0x7f800000ff007424 */ /* 0x000fca00078e00ff */
[----:B------:R3:W-:Y:S03]  /*9340*/  STG.E desc[UR14][R2.64], R0 ;  /* 0x0000000002007986 */ /* 0x0007e6000c10190e */
.L_x_1079:
[----:B------:R-:W-:Y:S05]  /*9350*/  BSYNC B0 ;  /* 0x0000000000007941 */ /* 0x000fea0003800000 */
.L_x_1078:
[----:B------:R-:W-:Y:S04]  /*9360*/  BSSY B0, `(.L_x_1080) ;  /* 0x000000a000007945 */ /* 0x000fe80003800000 */
[----:B------:R-:W-:Y:S05]  /*9370*/  @P5 BRA `(.L_x_1081) ;  /* 0x0000000000205947 */ /* 0x000fea0003800000 */
[----:B-123--:R-:W-:Y:S01]  /*9380*/  IMAD R0, R24, R20, RZ ;  /* 0x0000001418007224 */ /* 0x00efe200078e02ff */
[----:B------:R-:W-:-:S04]  /*9390*/  ULDC.64 UR4, c[0x0][0x2b0] ;  /* 0x0000ac0000047ab9 */ /* 0x000fc80000000a00 */
[----:B------:R-:W-:-:S04]  /*93a0*/  IADD3 R3, P3, R0, R15, RZ ;  /* 0x0000000f00037210 */ /* 0x000fc80007f7e0ff */
[----:B------:R-:W-:Y:S02]  /*93b0*/  LEA.HI.X.SX32 R0, R0, R4, 0x1, P3 ;  /* 0x0000000400007211 */ /* 0x000fe400018f0eff */
[----:B------:R-:W-:-:S04]  /*93c0*/  LEA R2, P3, R3, UR4, 0x2 ;  /* 0x0000000403027c11 */ /* 0x000fc8000f8610ff */
[----:B------:R-:W-:Y:S01]  /*93d0*/  LEA.HI.X R3, R3, UR5, R0, 0x2, P3 ;  /* 0x0000000503037c11 */ /* 0x000fe200098f1400 */
[----:B------:R-:W-:-:S05]  /*93e0*/  IMAD.MOV.U32 R0, RZ, RZ, 0x7f800000 ;  /* 0x7f800000ff007424 */ /* 0x000fca00078e00ff */
[----:B------:R4:W-:Y:S03]  /*93f0*/  STG.E desc[UR14][R2.64], R0 ;  /* 0x0000000002007986 */ /* 0x0009e6000c10190e */
.L_x_1081:
[----:B------:R-:W-:Y:S05]  /*9400*/  BSYNC B0 ;  /* 0x0000000000007941 */ /* 0x000fea0003800000 */
.L_x_1080:
[----:B------:R-:W-:Y:S04]  /*9410*/  BSSY B0, `(.L_x_1082) ;  /* 0x000000a000007945 */ /* 0x000fe80003800000 */
[----:B------:R-:W-:Y:S05]  /*9420*/  @P2 BRA `(.L_x_1083) ;  /* 0x0000000000202947 */ /* 0x000fea0003800000 */
[----:B-1234-:R-:W-:Y:S01]  /*9430*/  IMAD R0, R26, R20, RZ ;  /* 0x000000141a007224 */ /* 0x01efe200078e02ff */
[----:B------:R-:W-:-:S04]  /*9440*/  ULDC.64 UR4, c[0x0][0x2b0] ;  /* 0x0000ac0000047ab9 */ /* 0x000fc80000000a00 */
[----:B------:R-:W-:-:S04]  /*9450*/  IADD3 R3, P2, R0, R15, RZ ;  /* 0x0000000f00037210 */ /* 0x000fc80007f5e0ff */
[----:B------:R-:W-:Y:S02]  /*9460*/  LEA.HI.X.SX32 R0, R0, R4, 0x1, P2 ;  /* 0x0000000400007211 */ /* 0x000fe400010f0eff */
[----:B------:R-:W-:-:S04]  /*9470*/  LEA R2, P2, R3, UR4, 0x2 ;  /* 0x0000000403027c11 */ /* 0x000fc8000f8410ff */
[----:B------:R-:W-:Y:S01]  /*9480*/  LEA.HI.X R3, R3, UR5, R0, 0x2, P2 ;  /* 0x0000000503037c11 */ /* 0x000fe200090f1400 */
[----:B------:R-:W-:-:S05]  /*9490*/  IMAD.MOV.U32 R0, RZ, RZ, 0x7f800000 ;  /* 0x7f800000ff007424 */ /* 0x000fca00078e00ff */
[----:B------:R1:W-:Y:S03]  /*94a0*/  STG.E desc[UR14][R2.64], R0 ;  /* 0x0000000002007986 */ /* 0x0003e6000c10190e */
.L_x_1083:
[----:B------:R-:W-:Y:S05]  /*94b0*/  BSYNC B0 ;  /* 0x0000000000007941 */ /* 0x000fea0003800000 */
.L_x_1082:
        /* <DEDUP_REMOVED lines=10> */
.L_x_1085:
[----:B------:R-:W-:Y:S05]  /*9560*/  BSYNC B0 ;  /* 0x0000000000007941 */ /* 0x000fea0003800000 */
.L_x_1084:
        /* <DEDUP_REMOVED lines=10> */
.L_x_1087:
[----:B------:R-:W-:Y:S05]  /*9610*/  BSYNC B0 ;  /* 0x0000000000007941 */ /* 0x000fea0003800000 */
.L_x_1086:
[----:B------:R-:W-:Y:S05]  /*9620*/  @P6 EXIT ;  /* 0x000000000000694d */ /* 0x000fea0003800000 */
[----:B-1234-:R-:W-:Y:S01]  /*9630*/  IMAD R0, R23, R20, RZ ;  /* 0x0000001417007224 */ /* 0x01efe200078e02ff */
[----:B------:R-:W-:-:S04]  /*9640*/  ULDC.64 UR4, c[0x0][0x2b0] ;  /* 0x0000ac0000047ab9 */ /* 0x000fc80000000a00 */
[----:B------:R-:W-:-:S04]  /*9650*/  IADD3 R3, P0, R0, R15, RZ ;  /* 0x0000000f00037210 */ /* 0x000fc80007f1e0ff */
[----:B------:R-:W-:Y:S02]  /*9660*/  LEA.HI.X.SX32 R0, R0, R4, 0x1, P0 ;  /* 0x0000000400007211 */ /* 0x000fe400000f0eff */
[----:B------:R-:W-:-:S04]  /*9670*/  LEA R2, P0, R3, UR4, 0x2 ;  /* 0x0000000403027c11 */ /* 0x000fc8000f8010ff */
[----:B------:R-:W-:Y:S01]  /*9680*/  LEA.HI.X R3, R3, UR5, R0, 0x2, P0 ;  /* 0x0000000503037c11 */ /* 0x000fe200080f1400 */
[----:B------:R-:W-:-:S05]  /*9690*/  IMAD.MOV.U32 R0, RZ, RZ, 0x7f800000 ;  /* 0x7f800000ff007424 */ /* 0x000fca00078e00ff */
[----:B------:R-:W-:Y:S01]  /*96a0*/  STG.E desc[UR14][R2.64], R0 ;  /* 0x0000000002007986 */ /* 0x000fe2000c10190e */
[----:B------:R-:W-:Y:S05]  /*96b0*/  EXIT ;  /* 0x000000000000794d */ /* 0x000fea0003800000 */
.L_x_1088:
        /* <DEDUP_REMOVED lines=12> */
.L_x_2929:


//--------------------- .text._ZN5flash16flash_fwd_kernelI23Flash_fwd_kernel_traitsILi128ELi128ELi32ELi4ELb0ELb0EN7cutlass6half_tE19Flash_kernel_traitsILi128ELi128ELi32ELi4ES3_EELb0ELb0ELb0ELb0ELb1ELb1ELb0ELb0EEEvNS_16Flash_fwd_paramsE --------------------------
	.section	.text._ZN5flash16flash_fwd_kernelI23Flash_fwd_kernel_traitsILi128ELi128ELi32ELi4ELb0ELb0EN7cutlass6half_tE19Flash_kernel_traitsILi128ELi128ELi32ELi4ES3_EELb0ELb0ELb0ELb0ELb1ELb1ELb0ELb0EEEvNS_16Flash_fwd_paramsE,"ax",@progbits
	.align	128
        .global         _ZN5flash16flash_fwd_kernelI23Flash_fwd_kernel_traitsILi128ELi128ELi32ELi4ELb0ELb0EN7cutlass6half_tE19Flash_kernel_traitsILi128ELi128ELi32ELi4ES3_EELb0ELb0ELb0ELb0ELb1ELb1ELb0ELb0EEEvNS_16Flash_fwd_paramsE
        .type           _ZN5flash16flash_fwd_kernelI23Flash_fwd_kernel_traitsILi128ELi128ELi32ELi4ELb0ELb0EN7cutlass6half_tE19Flash_kernel_traitsILi128ELi128ELi32ELi4ES3_EELb0ELb0ELb0ELb0ELb1ELb1ELb0ELb0EEEvNS_16Flash_fwd_paramsE,@function
        .size           _ZN5flash16flash_fwd_kernelI23Flash_fwd_kernel_traitsILi128ELi128ELi32ELi4ELb0ELb0EN7cutlass6half_tE19Flash_kernel_traitsILi128ELi128ELi32ELi4ES3_EELb0ELb0ELb0ELb0ELb1ELb1ELb0ELb0EEEvNS_16Flash_fwd_paramsE,(.L_x_2930 - _ZN5flash16flash_fwd_kernelI23Flash_fwd_kernel_traitsILi128ELi128ELi32ELi4ELb0ELb0EN7cutlass6half_tE19Flash_kernel_traitsILi128ELi128ELi32ELi4ES3_EELb0ELb0ELb0ELb0ELb1ELb1ELb0ELb0EEEvNS_16Flash_fwd_paramsE)
        .other          _ZN5flash16flash_fwd_kernelI23Flash_fwd_kernel_traitsILi128ELi128ELi32ELi4ELb0ELb0EN7cutlass6half_tE19Flash_kernel_traitsILi128ELi128ELi32ELi4ES3_EELb0ELb0ELb0ELb0ELb1ELb1ELb0ELb0EEEvNS_16Flash_fwd_paramsE,@"STO_CUDA_ENTRY STV_DEFAULT"
_ZN5flash16flash_fwd_kernelI23Flash_fwd_kernel_traitsILi128ELi128ELi32ELi4ELb0ELb0EN7cutlass6half_tE19Flash_kernel_traitsILi128ELi128ELi32ELi4ES3_EELb0ELb0ELb0ELb0ELb1ELb1ELb0ELb0EEEvNS_16Flash_fwd_paramsE:
.text._ZN5flash16flash_fwd_kernelI23Flash_fwd_kernel_traitsILi128ELi128ELi32ELi4ELb0ELb0EN7cutlass6half_tE19Flash_kernel_traitsILi128ELi128ELi32ELi4ES3_EELb0ELb0ELb0ELb0ELb1ELb1ELb0ELb0EEEvNS_16Flash_fwd_paramsE:
[----:B------:R-:W-:Y:S08]  /*0000*/  LDC R1, c[0x0][0x28] ;  /* 0x00000a00ff017b82 */ /* 0x000ff00000000800 */
[----:B------:R-:W1:Y:S01]  /*0010*/  LDC.64 R4, c[0x0][0x300] ;  /* 0x0000c000ff047b82 */ /* 0x000e620000000a00 */
[----:B------:R-:W2:Y:S01]  /*0020*/  S2R R28, SR_CTAID.Y ;  /* 0x00000000001c7919 */ /* 0x000ea20000002600 */
[----:B------:R-:W-:Y:S01]  /*0030*/  IMAD.MOV.U32 R20, RZ, RZ, RZ ;  /* 0x000000ffff147224 */ /* 0x000fe200078e00ff */
[----:B------:R-:W-:Y:S01]  /*0040*/  ULDC.64 UR16, c[0x0][0x208] ;  /* 0x0000820000107ab9 */ /* 0x000fe20000000a00 */
[----:B------:R-:W-:-:S04]  /*0050*/  ULDC UR4, c[0x0][0x2c4] ;  /* 0x0000b10000047ab9 */ /* 0x000fc80000000800 */
[----:B------:R-:W3:Y:S01]  /*0060*/  LDC.64 R2, c[0x0][0x308] ;  /* 0x0000c200ff027b82 */ /* 0x000ee20000000a00 */
[----:B-1----:R-:W-:-:S04]  /*0070*/  ISETP.NE.U32.AND P0, PT, R4, RZ, PT ;  /* 0x000000ff0400720c */ /* 0x002fc80003f05070 */
[----:B------:R-:W-:Y:S02]  /*0080*/  ISETP.NE.AND.EX P0, PT, R5, RZ, PT, P0 ;  /* 0x000000ff0500720c */ /* 0x000fe40003f05300 */
[----:B---3--:R-:W-:-:S04]  /*0090*/  ISETP.NE.U32.AND P3, PT, R2, RZ, PT ;  /* 0x000000ff0200720c */ /* 0x008fc80003f65070 */
[----:B------:R-:W-:-:S07]  /*00a0*/  ISETP.NE.AND.EX P3, PT, R3, RZ, PT, P3 ;  /* 0x000000ff0300720c */ /* 0x000fce0003f65330 */
[----:B------:R-:W2:Y:S08]  /*00b0*/  @P0 LDC.64 R6, c[0x0][0x300] ;  /* 0x0000c000ff060b82 */ /* 0x000eb00000000a00 */
[----:B------:R-:W1:Y:S01]  /*00c0*/  @P3 LDC.64 R4, c[0x0][0x308] ;  /* 0x0000c200ff043b82 */ /* 0x000e620000000a00 */
[----:B--2---:R-:W-:-:S05]  /*00d0*/  @P0 IMAD.WIDE R2, R28, 0x4, R6 ;  /* 0x000000041c020825 */ /* 0x004fca00078e0206 */
[----:B------:R1:W5:Y:S02]  /*00e0*/  @P0 LDG.E R20, desc[UR16][R2.64] ;  /* 0x0000001002140981 */ /* 0x000364000c1e1900 */
[----:B-1----:R-:W-:-:S05]  /*00f0*/  @P3 IMAD.WIDE R2, R28, 0x4, R4 ;  /* 0x000000041c023825 */ /* 0x002fca00078e0204 */
[----:B------:R1:W5:Y:S01]  /*0100*/  @P3 LDG.E R22, desc[UR16][R2.64] ;  /* 0x0000001002163981 */ /* 0x000362000c1e1900 */
[----:B------:R-:W2:Y:S02]  /*0110*/  S2R R4, SR_CTAID.X ;  /* 0x0000000000047919 */ /* 0x000ea40000002500 */
[----:B--2---:R-:W-:-:S05]  /*0120*/  IMAD.SHL.U32 R0, R4, 0x80, RZ ;  /* 0x0000008004007824 */ /* 0x004fca00078e00ff */
[----:B------:R-:W-:-:S13]  /*0130*/  ISETP.GE.AND P0, PT, R0, UR4, PT ;  /* 0x0000000400007c0c */ /* 0x000fda000bf06270 */
[----:B-1----:R-:W-:Y:S05]  /*0140*/  @P0 EXIT ;  /* 0x000000000000094d */ /* 0x002fea0003800000 */
[----:B------:R-:W1:Y:S01]  /*0150*/  S2R R251, SR_TID.X ;  /* 0x0000000000fb7919 */ /* 0x000e620000002100 */
[----:B------:R-:W2:Y:S01]  /*0160*/  LDC R31, c[0x0][0x278] ;  /* 0x00009e00ff1f7b82 */ /* 0x000ea20000000800 */
[----:B------:R-:W-:Y:S01]  /*0170*/  SHF.R.S32.HI R27, RZ, 0x1f, R28 ;  /* 0x0000001fff1b7819 */ /* 0x000fe2000001141c */
[----:B------:R-:W-:Y:S01]  /*0180*/  ULDC.64 UR4, c[0x0][0x228] ;  /* 0x00008a0000047ab9 */ /* 0x000fe20000000a00 */
[----:B------:R-:W3:Y:S01]  /*0190*/  S2R R32, SR_CTAID.Z ;  /* 0x0000000000207919 */ /* 0x000ee20000002700 */
[----:B------:R-:W-:Y:S01]  /*01a0*/  ULDC.64 UR6, c[0x0][0x240] ;  /* 0x0000900000067ab9 */ /* 0x000fe20000000a00 */
[----:B------:R-:W-:Y:S01]  /*01b0*/  ULDC.64 UR8, c[0x0][0x210] ;  /* 0x0000840000087ab9 */ /* 0x000fe20000000a00 */
[----:B------:R-:W-:Y:S01]  /*01c0*/  IMAD R9, R27, UR4, RZ ;  /* 0x000000041b097c24 */ /* 0x000fe2000f8e02ff */
[----:B------:R-:W-:Y:S01]  /*01d0*/  USHF.L.U32 UR12, UR6, 0x5, URZ ;  /* 0x00000005060c7899 */ /* 0x000fe2000800063f */
[----:B------:R-:W4:Y:S01]  /*01e0*/  S2UR UR10, SR_CgaCtaId ;  /* 0x00000000000a79c3 */ /* 0x000f220000008800 */
[----:B-----5:R-:W-:-:S07]  /*01f0*/  @P3 IMAD.IADD R90, R22, 0x1, -R20 ;  /* 0x00000001165a3824 */ /* 0x020fce00078e0a14 */
[----:B------:R-:W4:Y:S01]  /*0200*/  @!P3 LDC.64 R16, c[0x0][0x318] ;  /* 0x0000c600ff10bb82 */ /* 0x000f220000000a00 */
[----:B--2---:R-:W-:-:S07]  /*0210*/  IABS R0, R31 ;  /* 0x0000001f00007213 */ /* 0x004fce0000000000 */
[----:B------:R-:W2:Y:S01]  /*0220*/  LDC.64 R88, c[0x0][0x248] ;  /* 0x00009200ff587b82 */ /* 0x000ea20000000a00 */
[----:B------:R-:W-:Y:S01]  /*0230*/  IMAD.MOV.U32 R25, RZ, RZ, R0 ;  /* 0x000000ffff197224 */ /* 0x000fe200078e0000 */
[----:B-1----:R-:W-:-:S03]  /*0240*/  SHF.R.S32.HI R26, RZ, 0x1f, R251 ;  /* 0x0000001fff1a7819 */ /* 0x002fc600000114fb */
[----:B------:R-:W1:Y:S03]  /*0250*/  I2F.RP R10, R25 ;  /* 0x00000019000a7306 */ /* 0x000e660000209400 */
[----:B------:R-:W3:Y:S01]  /*0260*/  @!P3 LDC.64 R18, c[0x0][0x2c8] ;  /* 0x0000b200ff12bb82 */ /* 0x000ee20000000a00 */
[CC--:B------:R-:W-:Y:S02]  /*0270*/  LEA.HI R11, R26.reuse, R251.reuse, RZ, 0x3 ;  /* 0x000000fb1a0b7211 */ /* 0x0c0fe400078f18ff */
[----:B------:R-:W-:Y:S02]  /*0280*/  LEA.HI R7, R26, R251, RZ, 0x4 ;  /* 0x000000fb1a077211 */ /* 0x000fe400078f20ff */
[----:B------:R-:W-:Y:S02]  /*0290*/  LOP3.LUT R0, R11, 0xfffffff8, RZ, 0xc0, !PT ;  /* 0xfffffff80b007812 */ /* 0x000fe400078ec0ff */
[----:B------:R-:W-:-:S02]  /*02a0*/  SHF.R.S32.HI R14, RZ, 0x3, R11 ;  /* 0x00000003ff0e7819 */ /* 0x000fc4000001140b */
[----:B------:R-:W-:Y:S01]  /*02b0*/  SHF.R.S32.HI R6, RZ, 0x4, R7 ;  /* 0x00000004ff067819 */ /* 0x000fe20000011407 */
[----:B------:R-:W-:Y:S01]  /*02c0*/  IMAD.IADD R29, R251, 0x1, -R0 ;  /* 0x00000001fb1d7824 */ /* 0x000fe200078e0a00 */
[--C-:B------:R-:W-:Y:S01]  /*02d0*/  SHF.R.S32.HI R15, RZ, 0x1f, R14.reuse ;  /* 0x0000001fff0f7819 */ /* 0x100fe2000001140e */
[----:B------:R-:W-:Y:S01]  /*02e0*/  IMAD.SHL.U32 R0, R14, 0x40, RZ ;  /* 0x000000400e007824 */ /* 0x000fe200078e00ff */
[----:B------:R-:W-:Y:S01]  /*02f0*/  LEA.HI R2, R7, R6, RZ, 0x1 ;  /* 0x0000000607027211 */ /* 0x000fe200078f08ff */
[----:B------:R-:W-:Y:S01]  /*0300*/  IMAD.SHL.U32 R12, R29, 0x8, RZ ;  /* 0x000000081d0c7824 */ /* 0x000fe200078e00ff */
[----:B----4-:R-:W-:Y:S01]  /*0310*/  @!P3 ISETP.NE.U32.AND P2, PT, R16, RZ, PT ;  /* 0x000000ff1000b20c */ /* 0x010fe20003f45070 */
[----:B------:R-:W-:Y:S01]  /*0320*/  IMAD.WIDE R4, R4, 0x80, R14 ;  /* 0x0000008004047825 */ /* 0x000fe200078e020e */
[----:B------:R-:W-:Y:S02]  /*0330*/  LOP3.LUT R0, R0, 0x1c0, RZ, 0xc0, !PT ;  /* 0x000001c000007812 */ /* 0x000fe400078ec0ff */
[----:B------:R-:W-:Y:S01]  /*0340*/  LOP3.LUT R2, R2, 0xfffffffe, RZ, 0xc0, !PT ;  /* 0xfffffffe02027812 */ /* 0x000fe200078ec0ff */
[----:B------:R-:W-:Y:S01]  /*0350*/  IMAD R5, R5, UR6, RZ ;  /* 0x0000000605057c24 */ /* 0x000fe2000f8e02ff */
[----:B------:R-:W-:Y:S01]  /*0360*/  SHF.R.U32.HI R3, RZ, 0x3, R0 ;  /* 0x00000003ff037819 */ /* 0x000fe20000011600 */
[----:B--2---:R-:W-:Y:S01]  /*0370*/  IMAD.SHL.U32 R244, R88, 0x20, RZ ;  /* 0x0000002058f47824 */ /* 0x004fe200078e00ff */
[----:B------:R-:W-:Y:S01]  /*0380*/  LOP3.LUT R0, R0, 0x38, R12, 0xf8, !PT ;  /* 0x0000003800007812 */ /* 0x000fe200078ef80c */
[----:B------:R-:W-:Y:S01]  /*0390*/  IMAD.IADD R23, R6, 0x1, -R2 ;  /* 0x0000000106177824 */ /* 0x000fe200078e0a02 */
[----:B------:R-:W-:-:S02]  /*03a0*/  SHF.R.S32.HI R13, RZ, 0x1f, R12 ;  /* 0x0000001fff0d7819 */ /* 0x000fc4000001140c */
[----:B------:R-:W-:Y:S01]  /*03b0*/  LOP3.LUT R8, R0, R3, RZ, 0x3c, !PT ;  /* 0x0000000300087212 */ /* 0x000fe200078e3cff */
[C---:B------:R-:W-:Y:S01]  /*03c0*/  IMAD R0, R28.reuse, UR5, R9 ;  /* 0x000000051c007c24 */ /* 0x040fe2000f8e0209 */
[----:B------:R-:W-:Y:S01]  /*03d0*/  LOP3.LUT R6, R7, 0xfffffff0, RZ, 0xc0, !PT ;  /* 0xfffffff007067812 */ /* 0x000fe200078ec0ff */
[----:B------:R-:W-:Y:S01]  /*03e0*/  IMAD.WIDE.U32 R2, R28, UR4, R12 ;  /* 0x000000041c027c25 */ /* 0x000fe2000f8e000c */
[----:B-1----:R1:W2:Y:S01]  /*03f0*/  MUFU.RCP R9, R10 ;  /* 0x0000000a00097308 */ /* 0x0022a20000001000 */
[----:B---3--:R-:W-:Y:S01]  /*0400*/  SHF.R.S32.HI R7, RZ, 0x1f, R32 ;  /* 0x0000001fff077819 */ /* 0x008fe20000011420 */
[----:B------:R-:W-:Y:S01]  /*0410*/  ULDC.64 UR4, c[0x0][0x258] ;  /* 0x0000960000047ab9 */ /* 0x000fe20000000a00 */
[----:B------:R-:W-:Y:S01]  /*0420*/  IMAD.IADD R3, R3, 0x1, R0 ;  /* 0x0000000103037824 */ /* 0x000fe200078e0200 */
[----:B------:R-:W-:Y:S01]  /*0430*/  @!P3 ISETP.NE.AND.EX P2, PT, R17, RZ, PT, P2 ;  /* 0x000000ff1100b20c */ /* 0x000fe20003f45320 */
[----:B------:R-:W-:Y:S01]  /*0440*/  IMAD.IADD R0, R251, 0x1, -R6 ;  /* 0x00000001fb007824 */ /* 0x000fe200078e0a06 */
[-C--:B------:R-:W-:Y:S01]  /*0450*/  LEA.HI R6, R26, R251.reuse, RZ, 0x6 ;  /* 0x000000fb1a067211 */ /* 0x080fe200078f30ff */
[----:B------:R-:W-:Y:S01]  /*0460*/  IMAD R7, R7, UR4, RZ ;  /* 0x0000000407077c24 */ /* 0x000fe2000f8e02ff */
[----:B------:R-:W-:Y:S01]  /*0470*/  SHF.L.U64.HI R245, R88, 0x5, R89 ;  /* 0x0000000558f57819 */ /* 0x000fe20000010259 */
[----:B------:R-:W-:Y:S01]  /*0480*/  IMAD.WIDE.U32 R2, R32, UR4, R2 ;  /* 0x0000000420027c25 */ /* 0x000fe2000f8e0002 */
[----:B------:R-:W-:Y:S01]  /*0490*/  USHF.L.U64.HI UR4, UR6, 0x5, UR7 ;  /* 0x0000000506047899 */ /* 0x000fe20008010207 */
[----:B------:R-:W-:-:S02]  /*04a0*/  LEA.HI R237, R26, R251, RZ, 0x5 ;  /* 0x000000fb1aed7211 */ /* 0x000fc400078f28ff */
[----:B------:R-:W-:Y:S02]  /*04b0*/  IMAD.SHL.U32 R6, R6, 0x8, RZ ;  /* 0x0000000806067824 */ /* 0x000fe400078e00ff */
[----:B------:R-:W-:Y:S01]  /*04c0*/  IMAD R7, R32, UR5, R7 ;  /* 0x0000000520077c24 */ /* 0x000fe2000f8e0207 */
[----:B------:R-:W-:Y:S01]  /*04d0*/  UMOV UR5, 0x400 ;  /* 0x0000040000057882 */ /* 0x000fe20000000000 */
[----:B-1----:R-:W-:Y:S01]  /*04e0*/  SHF.R.S32.HI R10, RZ, 0x1f, R0 ;  /* 0x0000001fff0a7819 */ /* 0x002fe20000011400 */
[----:B------:R-:W-:Y:S01]  /*04f0*/  ULEA UR5, UR10, UR5, 0x18 ;  /* 0x000000050a057291 */ /* 0x000fe2000f8ec03f */
[----:B------:R-:W-:Y:S01]  /*0500*/  LOP3.LUT R226, R8, 0x7ffffe00, R6, 0xf8, !PT ;  /* 0x7ffffe0008e27812 */ /* 0x000fe200078ef806 */
[----:B--2---:R-:W-:Y:S01]  /*0510*/  VIADD R8, R9, 0xffffffe ;  /* 0x0ffffffe09087836 */ /* 0x004fe20000000000 */
[----:B------:R-:W-:Y:S01]  /*0520*/  LEA.HI R21, R10, R0, RZ, 0x3 ;  /* 0x000000000a157211 */ /* 0x000fe200078f18ff */
[----:B------:R-:W-:Y:S01]  /*0530*/  IMAD.IADD R3, R3, 0x1, R7 ;  /* 0x0000000103037824 */ /* 0x000fe200078e0207 */
[----:B------:R-:W-:Y:S01]  /*0540*/  ULDC.64 UR10, c[0x0][0x250] ;  /* 0x00009400000a7ab9 */ /* 0x000fe20000000a00 */
[----:B------:R-:W-:Y:S01]  /*0550*/  IMAD.SHL.U32 R7, R29, 0x40, RZ ;  /* 0x000000401d077824 */ /* 0x000fe200078e00ff */
[----:B------:R-:W-:Y:S01]  /*0560*/  LOP3.LUT R6, R21, 0xfffffff8, RZ, 0xc0, !PT ;  /* 0xfffffff815067812 */ /* 0x000fe200078ec0ff */
[----:B------:R1:W2:Y:S01]  /*0570*/  F2I.FTZ.U32.TRUNC.NTZ R9, R8 ;  /* 0x0000000800097305 */ /* 0x0002a2000021f000 */
[----:B------:R-:W-:Y:S01]  /*0580*/  IMAD.WIDE.U32 R2, R4, UR6, R2 ;  /* 0x0000000604027c25 */ /* 0x000fe2000f8e0002 */
[----:B------:R-:W-:Y:S01]  /*0590*/  LEA R226, R226, UR5, 0x1 ;  /* 0x00000005e2e27c11 */ /* 0x000fe2000f8e08ff */
[----:B------:R-:W-:-:S02]  /*05a0*/  USHF.L.U32 UR14, UR10, 0x5, URZ ;  /* 0x000000050a0e7899 */ /* 0x000fc4000800063f */
[----:B------:R-:W-:Y:S01]  /*05b0*/  IMAD.IADD R30, R0, 0x1, -R6 ;  /* 0x00000001001e7824 */ /* 0x000fe200078e0a06 */
[----:B------:R-:W-:Y:S01]  /*05c0*/  LOP3.LUT R0, R7, 0x1c0, RZ, 0xc0, !PT ;  /* 0x000001c007007812 */ /* 0x000fe200078ec0ff */
[----:B------:R-:W-:Y:S01]  /*05d0*/  IMAD R6, R4, UR7, R5 ;  /* 0x0000000704067c24 */ /* 0x000fe2000f8e0205 */
[----:B------:R-:W-:Y:S01]  /*05e0*/  LEA R4, P0, R2, UR8, 0x1 ;  /* 0x0000000802047c11 */ /* 0x000fe2000f8008ff */
[----:B------:R-:W-:Y:S01]  /*05f0*/  ULDC.64 UR6, c[0x0][0x230] ;  /* 0x00008c0000067ab9 */ /* 0x000fe20000000a00 */
[----:B------:R-:W-:Y:S01]  /*0600*/  LOP3.LUT R5, R0, 0x8, R11, 0xf8, !PT ;  /* 0x0000000800057812 */ /* 0x000fe200078ef80b */
[----:B------:R-:W-:Y:S01]  /*0610*/  IMAD.IADD R3, R3, 0x1, R6 ;  /* 0x0000000103037824 */ /* 0x000fe200078e0206 */
[----:B------:R-:W-:Y:S01]  /*0620*/  SHF.R.U32.HI R0, RZ, 0x3, R0 ;  /* 0x00000003ff007819 */ /* 0x000fe20000011600 */
[----:B------:R-:W-:Y:S01]  /*0630*/  IMAD R11, R27, UR6, RZ ;  /* 0x000000061b0b7c24 */ /* 0x000fe2000f8e02ff */
[----:B------:R-:W-:Y:S01]  /*0640*/  USHF.L.U64.HI UR15, UR10, 0x5, UR11 ;  /* 0x000000050a0f7899 */ /* 0x000fe2000801020b */
[----:B-1----:R-:W-:Y:S01]  /*0650*/  IMAD.MOV.U32 R8, RZ, RZ, RZ ;  /* 0x000000ffff087224 */ /* 0x002fe200078e00ff */
[----:B------:R-:W-:Y:S01]  /*0660*/  LOP3.LUT R24, R5, R0, RZ, 0x3c, !PT ;  /* 0x0000000005187212 */ /* 0x000fe200078e3cff */
[----:B--2---:R-:W-:Y:S01]  /*0670*/  IMAD.MOV R0, RZ, RZ, -R9 ;  /* 0x000000ffff007224 */ /* 0x004fe200078e0a09 */
[----:B------:R-:W-:Y:S01]  /*0680*/  LEA.HI.X R5, R2, UR9, R3, 0x1, P0 ;  /* 0x0000000902057c11 */ /* 0x000fe200080f0c03 */
[----:B------:R-:W-:Y:S01]  /*0690*/  IMAD R11, R28, UR7, R11 ;  /* 0x000000071c0b7c24 */ /* 0x000fe2000f8e020b */
[----:B------:R-:W-:Y:S01]  /*06a0*/  IADD3 R2, P0, R4, UR12, RZ ;  /* 0x0000000c04027c10 */ /* 0x000fe2000ff1e0ff */
[----:B------:R-:W-:Y:S01]  /*06b0*/  IMAD R0, R0, R25, RZ ;  /* 0x0000001900007224 */ /* 0x000fe200078e02ff */
[----:B------:R-:W-:Y:S01]  /*06c0*/  ULDC.64 UR8, c[0x0][0x268] ;  /* 0x00009a0000087ab9 */ /* 0x000fe20000000a00 */
[----:B------:R-:W-:Y:S01]  /*06d0*/  @!PT LDS RZ, [RZ] ;  /* 0x00000000fffff984 */ /* 0x000fe20000000800 */
[----:B------:R-:W-:Y:S01]  /*06e0*/  @!PT LDS RZ, [RZ] ;  /* 0x00000000fffff984 */ /* 0x000fe20000000800 */
[----:B------:R-:W-:Y:S01]  /*06f0*/  @!PT LDS RZ, [RZ] ;  /* 0x00000000fffff984 */ /* 0x000fe20000000800 */
[----:B------:R-:W-:Y:S01]  /*0700*/  LDGSTS.E.BYPASS.LTC128B.128 [R226], desc[UR16][R4.64] ;  /* 0x0000000004e27fae */ /* 0x000fe2000b901d50 */
[----:B------:R-:W-:Y:S01]  /*0710*/  IADD3.X R3, R5, UR4, RZ, P0, !PT ;  /* 0x0000000405037c10 */ /* 0x000fe200087fe4ff */
[----:B------:R-:W-:Y:S01]  /*0720*/  IMAD.HI.U32 R8, R9, R0, R8 ;  /* 0x0000000009087227 */ /* 0x000fe200078e0008 */
[----:B------:R-:W-:Y:S01]  /*0730*/  IADD3 R6, P0, R2, UR12, RZ ;  /* 0x0000000c02067c10 */ /* 0x000fe2000ff1e0ff */
[----:B------:R1:W-:Y:S03]  /*0740*/  LDGSTS.E.BYPASS.LTC128B.128 [R226+0x4000], desc[UR16][R4.64+0x80] ;  /* 0x0400008004e27fae */ /* 0x0003e6000b901d50 */
[----:B------:R-:W-:Y:S01]  /*0750*/  IADD3.X R7, R3, UR4, RZ, P0, !PT ;  /* 0x0000000403077c10 */ /* 0x000fe200087fe4ff */
[----:B------:R-:W-:Y:S04]  /*0760*/  LDGSTS.E.BYPASS.LTC128B.128 [R226+0x800], desc[UR16][R2.64] ;  /* 0x0080000002e27fae */ /* 0x000fe8000b901d50 */
[----:B------:R2:W-:Y:S04]  /*0770*/  LDGSTS.E.BYPASS.LTC128B.128 [R226+0x4800], desc[UR16][R2.64+0x80] ;  /* 0x0480008002e27fae */ /* 0x0005e8000b901d50 */
[----:B------:R-:W-:Y:S04]  /*0780*/  LDGSTS.E.BYPASS.LTC128B.128 [R226+0x1000], desc[UR16][R6.64] ;  /* 0x0100000006e27fae */ /* 0x000fe8000b901d50 */
[----:B------:R3:W-:Y:S01]  /*0790*/  LDGSTS.E.BYPASS.LTC128B.128 [R226+0x5000], desc[UR16][R6.64+0x80] ;  /* 0x0500008006e27fae */ /* 0x0007e2000b901d50 */
[----:B-1----:R-:W-:-:S05]  /*07a0*/  IABS R4, R32 ;  /* 0x0000002000047213 */ /* 0x002fca0000000000 */
[----:B------:R-:W-:Y:S01]  /*07b0*/  IMAD.MOV.U32 R0, RZ, RZ, R4 ;  /* 0x000000ffff007224 */ /* 0x000fe200078e0004 */
[----:B--2---:R-:W-:-:S03]  /*07c0*/  IADD3 R2, P0, R6, UR12, RZ ;  /* 0x0000000c06027c10 */ /* 0x004fc6000ff1e0ff */
[----:B------:R-:W-:Y:S01]  /*07d0*/  IMAD.HI.U32 R10, R8, R0, RZ ;  /* 0x00000000080a7227 */ /* 0x000fe200078e00ff */
[----:B------:R-:W-:Y:S02]  /*07e0*/  IADD3.X R3, R7, UR4, RZ, P0, !PT ;  /* 0x0000000407037c10 */ /* 0x000fe400087fe4ff */
[----:B------:R-:W-:Y:S01]  /*07f0*/  IADD3 R4, P0, R2, UR12, RZ ;  /* 0x0000000c02047c10 */ /* 0x000fe2000ff1e0ff */
[----:B---3--:R-:W-:Y:S02]  /*0800*/  IMAD.MOV R6, RZ, RZ, -R10 ;  /* 0x000000ffff067224 */ /* 0x008fe400078e0a0a */
[----:B------:R-:W-:Y:S01]  /*0810*/  LDGSTS.E.BYPASS.LTC128B.128 [R226+0x1800], desc[UR16][R2.64] ;  /* 0x0180000002e27fae */ /* 0x000fe2000b901d50 */
[----:B------:R-:W-:Y:S01]  /*0820*/  IADD3.X R5, R3, UR4, RZ, P0, !PT ;  /* 0x0000000403057c10 */ /* 0x000fe200087fe4ff */
[C---:B------:R-:W-:Y:S02]  /*0830*/  IMAD R6, R25.reuse, R6, R0 ;  /* 0x0000000619067224 */ /* 0x040fe400078e0200 */
[----:B------:R1:W-:Y:S03]  /*0840*/  LDGSTS.E.BYPASS.LTC128B.128 [R226+0x5800], desc[UR16][R2.64+0x80] ;  /* 0x0580008002e27fae */ /* 0x0003e6000b901d50 */
[----:B------:R-:W-:Y:S01]  /*0850*/  ISETP.GT.U32.AND P1, PT, R25, R6, PT ;  /* 0x000000061900720c */ /* 0x000fe20003f24070 */
[----:B------:R-:W-:Y:S04]  /*0860*/  LDGSTS.E.BYPASS.LTC128B.128 [R226+0x2000], desc[UR16][R4.64] ;  /* 0x0200000004e27fae */ /* 0x000fe8000b901d50 */
[----:B------:R2:W-:Y:S08]  /*0870*/  LDGSTS.E.BYPASS.LTC128B.128 [R226+0x6000], desc[UR16][R4.64+0x80] ;  /* 0x0600008004e27fae */ /* 0x0005f0000b901d50 */
[----:B------:R-:W-:-:S02]  /*0880*/  @!P1 IMAD.IADD R6, R6, 0x1, -R25 ;  /* 0x0000000106069824 */ /* 0x000fc400078e0a19 */
[----:B------:R-:W-:Y:S01]  /*0890*/  @!P1 VIADD R10, R10, 0x1 ;  /* 0x000000010a0a9836 */ /* 0x000fe20000000000 */
[----:B------:R-:W-:Y:S02]  /*08a0*/  ISETP.NE.AND P1, PT, R31, RZ, PT ;  /* 0x000000ff1f00720c */ /* 0x000fe40003f25270 */
[----:B------:R-:W-:Y:S02]  /*08b0*/  ISETP.GE.U32.AND P4, PT, R6, R25, PT ;  /* 0x000000190600720c */ /* 0x000fe40003f86070 */
[----:B-1----:R-:W-:-:S04]  /*08c0*/  IADD3 R2, P0, R4, UR12, RZ ;  /* 0x0000000c04027c10 */ /* 0x002fc8000ff1e0ff */
[----:B------:R-:W-:Y:S02]  /*08d0*/  IADD3.X R3, R5, UR4, RZ, P0, !PT ;  /* 0x0000000405037c10 */ /* 0x000fe400087fe4ff */
[----:B------:R-:W-:-:S05]  /*08e0*/  IADD3 R8, P0, R2, UR12, RZ ;  /* 0x0000000c02087c10 */ /* 0x000fca000ff1e0ff */
[----:B------:R-:W-:Y:S01]  /*08f0*/  @P4 VIADD R10, R10, 0x1 ;  /* 0x000000010a0a4836 */ /* 0x000fe20000000000 */
[----:B------:R-:W-:Y:S01]  /*0900*/  LDGSTS.E.BYPASS.LTC128B.128 [R226+0x2800], desc[UR16][R2.64] ;  /* 0x0280000002e27fae */ /* 0x000fe2000b901d50 */
[----:B------:R-:W-:Y:S02]  /*0910*/  IADD3.X R9, R3, UR4, RZ, P0, !PT ;  /* 0x0000000403097c10 */ /* 0x000fe400087fe4ff */
[----:B------:R-:W-:Y:S01]  /*0920*/  IADD3 R0, P0, R14, R20, RZ ;  /* 0x000000140e007210 */ /* 0x000fe20007f1e0ff */
[----:B------:R1:W-:Y:S01]  /*0930*/  LDGSTS.E.BYPASS.LTC128B.128 [R226+0x6800], desc[UR16][R2.64+0x80] ;  /* 0x0680008002e27fae */ /* 0x0003e2000b901d50 */
[----:B--2---:R-:W-:-:S03]  /*0940*/  LOP3.LUT R4, R32, R31, RZ, 0x3c, !PT ;  /* 0x0000001f20047212 */ /* 0x004fc600078e3cff */
[----:B------:R-:W-:Y:S04]  /*0950*/  LDGSTS.E.BYPASS.LTC128B.128 [R226+0x3000], desc[UR16][R8.64] ;  /* 0x0300000008e27fae */ /* 0x000fe8000b901d50 */
[----:B------:R2:W-:Y:S01]  /*0960*/  LDGSTS.E.BYPASS.LTC128B.128 [R226+0x7000], desc[UR16][R8.64+0x80] ;  /* 0x0700008008e27fae */ /* 0x0005e2000b901d50 */
[----:B-1----:R-:W-:Y:S02]  /*0970*/  LEA.HI.X.SX32 R2, R20, R15, 0x1, P0 ;  /* 0x0000000f14027211 */ /* 0x002fe400000f0eff */
[----:B------:R-:W-:Y:S01]  /*0980*/  ISETP.GE.AND P0, PT, R4, RZ, PT ;  /* 0x000000ff0400720c */ /* 0x000fe20003f06270 */
[----:B------:R-:W-:-:S04]  /*0990*/  IMAD.WIDE.U32 R4, R0, UR10, R12 ;  /* 0x0000000a00047c25 */ /* 0x000fc8000f8e000c */
[C---:B------:R-:W-:Y:S02]  /*09a0*/  IMAD R3, R2.reuse, UR10, RZ ;  /* 0x0000000a02037c24 */ /* 0x040fe4000f8e02ff */
[-C--:B------:R-:W-:Y:S02]  /*09b0*/  IMAD R2, R2, R88.reuse, RZ ;  /* 0x0000005802027224 */ /* 0x080fe400078e02ff */
[C---:B------:R-:W-:Y:S02]  /*09c0*/  IMAD R14, R0.reuse, UR11, R3 ;  /* 0x0000000b000e7c24 */ /* 0x040fe4000f8e0203 */
[C---:B------:R-:W-:Y:S02]  /*09d0*/  IMAD R6, R0.reuse, R89, R2 ;  /* 0x0000005900067224 */ /* 0x040fe400078e0202 */
[----:B------:R-:W-:Y:S01]  /*09e0*/  IMAD.WIDE.U32 R2, R0, R88, R12 ;  /* 0x0000005800027225 */ /* 0x000fe200078e000c */
[----:B------:R-:W-:-:S03]  /*09f0*/  @!P3 SEL R0, R19, RZ, P2 ;  /* 0x000000ff1300b207 */ /* 0x000fc60001000000 */
[----:B------:R-:W-:Y:S01]  /*0a00*/  IMAD.IADD R3, R3, 0x1, R6 ;  /* 0x0000000103037824 */ /* 0x000fe200078e0206 */
[----:B------:R-:W-:Y:S01]  /*0a10*/  @!P3 IADD3 R90, R0, R18, -R20 ;  /* 0x00000012005ab210 */ /* 0x000fe20007ffe814 */
[----:B------:R-:W-:Y:S02]  /*0a20*/  IMAD.MOV.U32 R0, RZ, RZ, R10 ;  /* 0x000000ffff007224 */ /* 0x000fe400078e000a */
[----:B------:R-:W-:Y:S01]  /*0a30*/  IMAD.WIDE.U32 R6, R28, UR6, R2 ;  /* 0x000000061c067c25 */ /* 0x000fe2000f8e0002 */
[----:B------:R-:W-:-:S03]  /*0a40*/  ULDC.64 UR6, c[0x0][0x238] ;  /* 0x00008e0000067ab9 */ /* 0x000fc60000000a00 */
[----:B------:R-:W-:Y:S02]  /*0a50*/  IMAD.IADD R3, R5, 0x1, R14 ;  /* 0x0000000105037824 */ /* 0x000fe400078e020e */
[----:B------:R-:W-:Y:S02]  /*0a60*/  VIADD R5, R90, 0x1f ;  /* 0x0000001f5a057836 */ /* 0x000fe40000000000 */
[----:B------:R-:W-:Y:S01]  /*0a70*/  @!P0 IMAD.MOV R0, RZ, RZ, -R0 ;  /* 0x000000ffff008224 */ /* 0x000fe200078e0a00 */
[----:B------:R-:W-:Y:S01]  /*0a80*/  @!P1 LOP3.LUT R0, RZ, R31, RZ, 0x33, !PT ;  /* 0x0000001fff009212 */ /* 0x000fe200078e33ff */
[----:B------:R-:W-:Y:S01]  /*0a90*/  IMAD.MOV.U32 R2, RZ, RZ, R4 ;  /* 0x000000ffff027224 */ /* 0x000fe200078e0004 */
[----:B------:R-:W-:Y:S01]  /*0aa0*/  SHF.R.S32.HI R4, RZ, 0x1f, R5 ;  /* 0x0000001fff047819 */ /* 0x000fe20000011405 */
[----:B------:R-:W-:Y:S01]  /*0ab0*/  IMAD R10, R27, UR6, RZ ;  /* 0x000000061b0a7c24 */ /* 0x000fe2000f8e02ff */
[----:B------:R-:W-:Y:S01]  /*0ac0*/  SHF.R.S32.HI R12, RZ, 0x1f, R0 ;  /* 0x0000001fff0c7819 */ /* 0x000fe20000011400 */
[----:B------:R-:W-:Y:S01]  /*0ad0*/  IMAD.WIDE.U32 R2, R28, UR6, R2 ;  /* 0x000000061c027c25 */ /* 0x000fe2000f8e0002 */
[----:B------:R-:W-:-:S02]  /*0ae0*/  LEA.HI R227, R4, R5, RZ, 0x5 ;  /* 0x0000000504e37211 */ /* 0x000fc400078f28ff */
[----:B--2---:R-:W-:Y:S01]  /*0af0*/  IADD3 R8, P1, R8, UR12, RZ ;  /* 0x0000000c08087c10 */ /* 0x004fe2000ff3e0ff */
[----:B------:R-:W-:Y:S01]  /*0b00*/  IMAD R10, R28, UR7, R10 ;  /* 0x000000071c0a7c24 */ /* 0x000fe2000f8e020a */
[----:B------:R-:W-:Y:S01]  /*0b10*/  ULDC.64 UR6, c[0x0][0x260] ;  /* 0x0000980000067ab9 */ /* 0x000fe20000000a00 */
[----:B------:R-:W-:Y:S01]  /*0b20*/  IMAD.IADD R7, R7, 0x1, R11 ;  /* 0x0000000107077824 */ /* 0x000fe200078e020b */
[----:B------:R-:W-:Y:S01]  /*0b30*/  LEA.HI.SX32 R11, R227, 0xffffffff, 0x1b ;  /* 0xffffffffe30b7811 */ /* 0x000fe200078fdaff */
[----:B------:R-:W-:Y:S01]  /*0b40*/  IMAD R4, R12, UR6, RZ ;  /* 0x000000060c047c24 */ /* 0x000fe2000f8e02ff */
[----:B------:R-:W-:Y:S01]  /*0b50*/  IADD3.X R9, R9, UR4, RZ, P1, !PT ;  /* 0x0000000409097c10 */ /* 0x000fe20008ffe4ff */
[----:B------:R-:W-:Y:S01]  /*0b60*/  IMAD.IADD R5, R3, 0x1, R10 ;  /* 0x0000000103057824 */ /* 0x000fe200078e020a */
[----:B------:R-:W-:Y:S01]  /*0b70*/  SHF.R.S32.HI R3, RZ, 0x1f, R11 ;  /* 0x0000001fff037819 */ /* 0x000fe2000001140b */
[C---:B------:R-:W-:Y:S01]  /*0b80*/  IMAD R10, R0.reuse, UR7, R4 ;  /* 0x00000007000a7c24 */ /* 0x040fe2000f8e0204 */
[----:B------:R-:W-:Y:S01]  /*0b90*/  UIADD3 UR4, UR5, 0x8000, URZ ;  /* 0x0000800005047890 */ /* 0x000fe2000fffe03f */
[----:B------:R-:W-:Y:S01]  /*0ba0*/  IMAD.WIDE.U32 R248, R0, UR6, R6 ;  /* 0x0000000600f87c25 */ /* 0x000fe2000f8e0006 */
[----:B------:R-:W-:Y:S01]  /*0bb0*/  ULDC.64 UR6, c[0x0][0x218] ;  /* 0x0000860000067ab9 */ /* 0x000fe20000000a00 */
[----:B------:R-:W-:Y:S02]  /*0bc0*/  LDGSTS.E.BYPASS.LTC128B.128 [R226+0x3800], desc[UR16][R8.64] ;  /* 0x0380000008e27fae */ /* 0x000fe4000b901d50 */
[----:B------:R-:W-:-:S02]  /*0bd0*/  IMAD R6, R245, R11, RZ ;  /* 0x0000000bf5067224 */ /* 0x000fc400078e02ff */
[----:B------:R-:W-:Y:S01]  /*0be0*/  IMAD.IADD R243, R249, 0x1, R10 ;  /* 0x00000001f9f37824 */ /* 0x000fe200078e020a */
[----:B------:R-:W-:Y:S01]  /*0bf0*/  LDGSTS.E.BYPASS.LTC128B.128 [R226+0x7800], desc[UR16][R8.64+0x80] ;  /* 0x0780008008e27fae */ /* 0x000fe2000b901d50 */
[----:B------:R-:W-:Y:S02]  /*0c00*/  IMAD.MOV.U32 R242, RZ, RZ, R248 ;  /* 0x000000fffff27224 */ /* 0x000fe400078e00f8 */
[----:B------:R-:W-:Y:S02]  /*0c10*/  IMAD.MOV.U32 R4, RZ, RZ, R2 ;  /* 0x000000ffff047224 */ /* 0x000fe400078e0002 */
[CC--:B------:R-:W-:Y:S02]  /*0c20*/  IMAD R2, R3.reuse, R244.reuse, R6 ;  /* 0x000000f403027224 */ /* 0x0c0fe400078e0206 */
[----:B------:R-:W-:Y:S02]  /*0c30*/  IMAD R3, R3, UR10, RZ ;  /* 0x0000000a03037c24 */ /* 0x000fe4000f8e02ff */
[----:B------:R-:W-:-:S04]  /*0c40*/  IMAD.WIDE.U32 R6, R11, R244, R242 ;  /* 0x000000f40b067225 */ /* 0x000fc800078e00f2 */
[----:B------:R-:W-:Y:S02]  /*0c50*/  IMAD R13, R11, UR11, R3 ;  /* 0x0000000b0b0d7c24 */ /* 0x000fe4000f8e0203 */
[----:B------:R-:W-:Y:S02]  /*0c60*/  IMAD R3, R12, UR8, RZ ;  /* 0x000000080c037c24 */ /* 0x000fe4000f8e02ff */
[----:B------:R-:W-:Y:S01]  /*0c70*/  IMAD.IADD R7, R7, 0x1, R2 ;  /* 0x0000000107077824 */ /* 0x000fe200078e0202 */
[----:B------:R-:W-:Y:S01]  /*0c80*/  LEA R2, P0, R6, UR6, 0x1 ;  /* 0x0000000606027c11 */ /* 0x000fe2000f8008ff */
[----:B------:R-:W-:-:S03]  /*0c90*/  IMAD.WIDE.U32 R246, R0, UR8, R4 ;  /* 0x0000000800f67c25 */ /* 0x000fc6000f8e0004 */
[----:B------:R-:W-:Y:S01]  /*0ca0*/  IADD3 R4, P1, R2, R244, RZ ;  /* 0x000000f402047210 */ /* 0x000fe20007f3e0ff */
[----:B------:R-:W-:Y:S01]  /*0cb0*/  IMAD R5, R0, UR9, R3 ;  /* 0x0000000900057c24 */ /* 0x000fe2000f8e0203 */
[----:B------:R-:W-:Y:S01]  /*0cc0*/  LEA.HI.X R3, R6, UR7, R7, 0x1, P0 ;  /* 0x0000000706037c11 */ /* 0x000fe200080f0c07 */
[----:B------:R-:W-:Y:S01]  /*0cd0*/  IMAD.WIDE.U32 R10, R11, UR10, RZ ;  /* 0x0000000a0b0a7c25 */ /* 0x000fe2000f8e00ff */
[----:B------:R-:W-:-:S03]  /*0ce0*/  ULDC.64 UR8, c[0x0][0x220] ;  /* 0x0000880000087ab9 */ /* 0x000fc60000000a00 */
[----:B------:R-:W-:Y:S01]  /*0cf0*/  IMAD.IADD R250, R247, 0x1, R5 ;  /* 0x00000001f7fa7824 */ /* 0x000fe200078e0205 */
[----:B------:R-:W-:Y:S01]  /*0d00*/  LDGSTS.E.BYPASS.LTC128B.128 [R226+0x8000], desc[UR16][R2.64] ;  /* 0x0800000002e27fae */ /* 0x000fe2000b901d50 */
[----:B------:R-:W-:Y:S01]  /*0d10*/  IMAD.X R5, R3, 0x1, R245, P1 ;  /* 0x0000000103057824 */ /* 0x000fe200008e06f5 */
[----:B------:R-:W-:Y:S01]  /*0d20*/  LEA R6, P0, R10, R246, 0x5 ;  /* 0x000000f60a067211 */ /* 0x000fe200078028ff */
[----:B------:R-:W-:Y:S01]  /*0d30*/  IMAD.IADD R0, R11, 0x1, R13 ;  /* 0x000000010b007824 */ /* 0x000fe200078e020d */
[----:B------:R1:W-:Y:S01]  /*0d40*/  LDGSTS.E.BYPASS.LTC128B.128 [R226+0x9000], desc[UR16][R2.64+0x80] ;  /* 0x0900008002e27fae */ /* 0x0003e2000b901d50 */
[----:B------:R-:W-:-:S03]  /*0d50*/  LOP3.LUT P1, RZ, R30, 0x2, RZ, 0xc0, !PT ;  /* 0x000000021eff7812 */ /* 0x000fc6000782c0ff */
[----:B------:R-:W-:Y:S01]  /*0d60*/  LDGSTS.E.BYPASS.LTC128B.128 [R226+0x8800], desc[UR16][R4.64] ;  /* 0x0880000004e27fae */ /* 0x000fe2000b901d50 */
[----:B------:R-:W-:Y:S01]  /*0d70*/  LEA.HI.X R10, R10, R250, R0, 0x5, P0 ;  /* 0x000000fa0a0a7211 */ /* 0x000fe200000f2c00 */
[----:B------:R-:W-:Y:S02]  /*0d80*/  IMAD.SHL.U32 R0, R30, 0x40, RZ ;  /* 0x000000401e007824 */ /* 0x000fe400078e00ff */
[----:B------:R2:W-:Y:S03]  /*0d90*/  LDGSTS.E.BYPASS.LTC128B.128 [R226+0x9800], desc[UR16][R4.64+0x80] ;  /* 0x0980008004e27fae */ /* 0x0005e6000b901d50 */
[----:B------:R-:W-:Y:S01]  /*0da0*/  LOP3.LUT R0, R0, 0x1c0, RZ, 0xc0, !PT ;  /* 0x000001c000007812 */ /* 0x000fe200078ec0ff */
[----:B------:R-:W0:Y:S01]  /*0db0*/  LDGDEPBAR ;  /* 0x00000000000079af */ /* 0x000e220000000000 */
[----:B-1----:R-:W-:-:S05]  /*0dc0*/  IMAD.SHL.U32 R2, R23, 0x8, RZ ;  /* 0x0000000817027824 */ /* 0x002fca00078e00ff */
[----:B------:R-:W-:Y:S02]  /*0dd0*/  LOP3.LUT R3, R0, 0x8, R2, 0xf8, !PT ;  /* 0x0000000800037812 */ /* 0x000fe400078ef802 */
[----:B------:R-:W-:Y:S01]  /*0de0*/  SHF.R.U32.HI R0, RZ, 0x3, R0 ;  /* 0x00000003ff007819 */ /* 0x000fe20000011600 */
[----:B--2---:R-:W-:Y:S01]  /*0df0*/  IMAD.SHL.U32 R5, R21, 0x40, RZ ;  /* 0x0000004015057824 */ /* 0x004fe200078e00ff */
[----:B------:R-:W-:-:S04]  /*0e00*/  DEPBAR.LE SB0, 0x0 ;  /* 0x000080000000791a */ /* 0x000fc80000000000 */
[----:B------:R-:W-:Y:S02]  /*0e10*/  SHF.R.S32.HI R2, RZ, 0x5, R237 ;  /* 0x00000005ff027819 */ /* 0x000fe400000114ed */
[----:B------:R-:W-:Y:S01]  /*0e20*/  LOP3.LUT R92, R5, 0xfffffe00, RZ, 0xc0, !PT ;  /* 0xfffffe00055c7812 */ /* 0x000fe200078ec0ff */
[----:B------:R-:W-:Y:S01]  /*0e30*/  BAR.SYNC.DEFER_BLOCKING 0x0 ;  /* 0x0000000000007b1d */ /* 0x000fe20000010000 */
[----:B------:R-:W-:Y:S02]  /*0e40*/  LEA R4, P0, R6, UR8, 0x1 ;  /* 0x0000000806047c11 */ /* 0x000fe4000f8008ff */
[----:B------:R-:W-:Y:S01]  /*0e50*/  LOP3.LUT R91, R3, R0, RZ, 0x3c, !PT ;  /* 0x00000000035b7212 */ /* 0x000fe200078e3cff */
[----:B------:R-:W-:Y:S01]  /*0e60*/  IMAD R2, R2, 0x400, R92 ;  /* 0x0000040002027824 */ /* 0x000fe200078e025c */
[----:B------:R-:W-:Y:S01]  /*0e70*/  LEA.HI.X R5, R6, UR9, R10, 0x1, P0 ;  /* 0x0000000906057c11 */ /* 0x000fe200080f0c0a */
[----:B------:R-:W-:Y:S01]  /*0e80*/  IMAD R0, R23, 0x200, R24 ;  /* 0x0000020017007824 */ /* 0x000fe200078e0218 */
[----:B------:R-:W-:Y:S01]  /*0e90*/  IADD3 R6, P0, R4, UR14, RZ ;  /* 0x0000000e04067c10 */ /* 0x000fe2000ff1e0ff */
[----:B------:R-:W-:-:S02]  /*0ea0*/  IMAD.IADD R2, R2, 0x1, R91 ;  /* 0x0000000102027824 */ /* 0x000fc400078e025b */
[----:B------:R-:W-:Y:S01]  /*0eb0*/  IMAD.MOV.U32 R3, RZ, RZ, 0x20 ;  /* 0x00000020ff037424 */ /* 0x000fe200078e00ff */
[----:B------:R-:W-:Y:S02]  /*0ec0*/  IADD3.X R7, R5, UR15, RZ, P0, !PT ;  /* 0x0000000f05077c10 */ /* 0x000fe400087fe4ff */
[----:B------:R-:W-:Y:S02]  /*0ed0*/  LEA R212, R2, UR5, 0x1 ;  /* 0x0000000502d47c11 */ /* 0x000fe4000f8e08ff */
[C---:B------:R-:W-:Y:S02]  /*0ee0*/  LEA R28, R0.reuse, UR5, 0x1 ;  /* 0x00000005001c7c11 */ /* 0x040fe4000f8e08ff */
[----:B------:R-:W-:Y:S02]  /*0ef0*/  LOP3.LUT P0, RZ, R29, 0x2, RZ, 0xc0, !PT ;  /* 0x000000021dff7812 */ /* 0x000fe4000780c0ff */
[----:B------:R-:W-:Y:S01]  /*0f00*/  LEA R221, R0, UR4, 0x1 ;  /* 0x0000000400dd7c11 */ /* 0x000fe2000f8e08ff */
[----:B------:R-:W-:Y:S01]  /*0f10*/  IMAD.MOV.U32 R0, RZ, RZ, 0x40 ;  /* 0x00000040ff007424 */ /* 0x000fe200078e00ff */
[----:B------:R-:W-:-:S02]  /*0f20*/  SEL R3, R3, 0xffffffe0, !P1 ;  /* 0xffffffe003037807 */ /* 0x000fc40004800000 */
[----:B------:R-:W-:Y:S01]  /*0f30*/  LOP3.LUT P1, RZ, R30, 0x4, RZ, 0xc0, !PT ;  /* 0x000000041eff7812 */ /* 0x000fe2000782c0ff */
[----:B------:R-:W-:Y:S01]  /*0f40*/  @!PT LDS RZ, [RZ] ;  /* 0x00000000fffff984 */ /* 0x000fe20000000800 */
[----:B------:R-:W-:Y:S01]  /*0f50*/  @!PT LDS RZ, [RZ] ;  /* 0x00000000fffff984 */ /* 0x000fe20000000800 */
[----:B------:R-:W-:Y:S01]  /*0f60*/  @!PT LDS RZ, [RZ] ;  /* 0x00000000fffff984 */ /* 0x000fe20000000800 */
[----:B------:R-:W-:Y:S01]  /*0f70*/  LDGSTS.E.BYPASS.LTC128B.128 [R226+0xa000], desc[UR16][R4.64] ;  /* 0x0a00000004e27fae */ /* 0x000fe2000b901d50 */
[C---:B------:R-:W-:Y:S02]  /*0f80*/  VIADD R222, R221.reuse, 0x20 ;  /* 0x00000020ddde7836 */ /* 0x040fe40000000000 */
[----:B------:R-:W-:Y:S01]  /*0f90*/  IMAD.IADD R214, R212, 0x1, R3 ;  /* 0x00000001d4d67824 */ /* 0x000fe200078e0203 */
[----:B------:R-:W-:Y:S01]  /*0fa0*/  LDGSTS.E.BYPASS.LTC128B.128 [R226+0xb000], desc[UR16][R4.64+0x80] ;  /* 0x0b00008004e27fae */ /* 0x000fe2000b901d50 */
[----:B------:R-:W-:Y:S01]  /*0fb0*/  SEL R2, R0, 0xffffffc0, !P1 ;  /* 0xffffffc000027807 */ /* 0x000fe20004800000 */
[----:B------:R-:W-:Y:S01]  /*0fc0*/  @P0 VIADD R222, R221, 0xffffffe0 ;  /* 0xffffffe0ddde0836 */ /* 0x000fe20000000000 */
[----:B------:R-:W-:Y:S01]  /*0fd0*/  LOP3.LUT P0, RZ, R29, 0x4, RZ, 0xc0, !PT ;  /* 0x000000041dff7812 */ /* 0x000fe2000780c0ff */
[----:B------:R-:W-:Y:S02]  /*0fe0*/  LDGSTS.E.BYPASS.LTC128B.128 [R226+0xa800], desc[UR16][R6.64] ;  /* 0x0a80000006e27fae */ /* 0x000fe4000b901d50 */
[--C-:B------:R-:W-:Y:S01]  /*0ff0*/  IMAD.IADD R220, R212, 0x1, R2.reuse ;  /* 0x00000001d4dc7824 */ /* 0x100fe200078e0202 */
[----:B------:R-:W-:Y:S01]  /*1000*/  SEL R0, R0, 0xffffffc0, !P0 ;  /* 0xffffffc000007807 */ /* 0x000fe20004000000 */
[----:B------:R1:W-:Y:S01]  /*1010*/  LDGSTS.E.BYPASS.LTC128B.128 [R226+0xb800], desc[UR16][R6.64+0x80] ;  /* 0x0b80008006e27fae */ /* 0x0003e2000b901d50 */
[----:B------:R-:W-:Y:S01]  /*1020*/  IMAD.IADD R218, R214, 0x1, R2 ;  /* 0x00000001d6da7824 */ /* 0x000fe200078e0202 */
[----:B------:R-:W-:-:S02]  /*1030*/  ISETP.GE.AND P0, PT, R90, 0x21, PT ;  /* 0x000000215a00780c */ /* 0x000fc40003f06270 */
[----:B------:R-:W-:Y:S01]  /*1040*/  LDSM.16.M88.4 R8, [R212] ;  /* 0x00000000d408783b */ /* 0x000fe20000000200 */
[----:B------:R-:W-:Y:S02]  /*1050*/  IMAD.IADD R219, R221, 0x1, R0 ;  /* 0x00000001dddb7824 */ /* 0x000fe400078e0200 */
[----:B------:R-:W-:Y:S01]  /*1060*/  IMAD.IADD R217, R0, 0x1, R222 ;  /* 0x0000000100d97824 */ /* 0x000fe200078e02de */
[----:B------:R-:W2:Y:S04]  /*1070*/  LDSM.16.M88.4 R16, [R28+0x8000] ;  /* 0x008000001c10783b */ /* 0x000ea80000000200 */
[----:B------:R-:W3:Y:S04]  /*1080*/  LDSM.16.M88.4 R32, [R28+0x8800] ;  /* 0x008800001c20783b */ /* 0x000ee80000000200 */
[----:B------:R-:W-:Y:S04]  /*1090*/  LDSM.16.M88.4 R20, [R214] ;  /* 0x00000000d614783b */ /* 0x000fe80000000200 */
[----:B------:R-:W-:Y:S04]  /*10a0*/  LDSM.16.M88.4 R24, [R222] ;  /* 0x00000000de18783b */ /* 0x000fe80000000200 */
[----:B------:R-:W-:Y:S04]  /*10b0*/  LDSM.16.M88.4 R12, [R214+0x2000] ;  /* 0x00200000d60c783b */ /* 0x000fe80000000200 */
[----:B-1----:R-:W1:Y:S04]  /*10c0*/  LDSM.16.M88.4 R4, [R212+0x2000] ;  /* 0x00200000d404783b */ /* 0x002e680000000200 */
[----:B------:R-:W4:Y:S04]  /*10d0*/  LDSM.16.M88.4 R48, [R222+0x800] ;  /* 0x00080000de30783b */ /* 0x000f280000000200 */
[----:B------:R-:W-:Y:S04]  /*10e0*/  LDSM.16.M88.4 R40, [R219] ;  /* 0x00000000db28783b */ /* 0x000fe80000000200 */
[----:B------:R-:W-:Y:S04]  /*10f0*/  LDSM.16.M88.4 R52, [R219+0x800] ;  /* 0x00080000db34783b */ /* 0x000fe80000000200 */
[----:B------:R-:W0:Y:S01]  /*1100*/  LDGDEPBAR ;  /* 0x00000000000079af */ /* 0x000e220000000000 */
[C---:B--2---:R-:W-:Y:S06]  /*1110*/  HMMA.16816.F32 R64, R8.reuse, R16, RZ ;  /* 0x000000100840723c */ /* 0x044fec00000018ff */
[C---:B------:R-:W-:Y:S06]  /*1120*/  HMMA.16816.F32 R44, R8.reuse, R18, RZ ;  /* 0x00000012082c723c */ /* 0x040fec00000018ff */
[C---:B---3--:R-:W-:Y:S06]  /*1130*/  HMMA.16816.F32 R76, R8.reuse, R32, RZ ;  /* 0x00000020084c723c */ /* 0x048fec00000018ff */
[----:B------:R-:W-:Y:S01]  /*1140*/  HMMA.16816.F32 R72, R8, R34, RZ ;  /* 0x000000220848723c */ /* 0x000fe200000018ff */
[----:B------:R-:W-:Y:S05]  /*1150*/  LDSM.16.M88.4 R8, [R218+0x2000] ;  /* 0x00200000da08783b */ /* 0x000fea0000000200 */
[C---:B-1----:R-:W-:Y:S06]  /*1160*/  HMMA.16816.F32 R60, R4.reuse, R16, RZ ;  /* 0x00000010043c723c */ /* 0x042fec00000018ff */
[C---:B------:R-:W-:Y:S01]  /*1170*/  HMMA.16816.F32 R56, R4.reuse, R18, RZ ;  /* 0x000000120438723c */ /* 0x040fe200000018ff */
[----:B------:R-:W-:Y:S05]  /*1180*/  LDSM.16.M88.4 R16, [R220] ;  /* 0x00000000dc10783b */ /* 0x000fea0000000200 */
[C---:B------:R-:W-:Y:S06]  /*1190*/  HMMA.16816.F32 R36, R4.reuse, R32, RZ ;  /* 0x000000200424723c */ /* 0x040fec00000018ff */
[----:B------:R-:W-:Y:S01]  /*11a0*/  HMMA.16816.F32 R68, R4, R34, RZ ;  /* 0x000000220444723c */ /* 0x000fe200000018ff */
[----:B------:R-:W1:Y:S05]  /*11b0*/  LDSM.16.M88.4 R4, [R220+0x2000] ;  /* 0x00200000dc04783b */ /* 0x000e6a0000000200 */
[-C--:B------:R-:W-:Y:S06]  /*11c0*/  HMMA.16816.F32 R80, R20, R24.reuse, R64 ;  /* 0x000000181450723c */ /* 0x080fec0000001840 */
[C---:B------:R-:W-:Y:S06]  /*11d0*/  HMMA.16816.F32 R64, R12.reuse, R24, R60 ;  /* 0x000000180c40723c */ /* 0x040fec000000183c */
[-C--:B------:R-:W-:Y:S06]  /*11e0*/  HMMA.16816.F32 R60, R12, R26.reuse, R56 ;  /* 0x0000001a0c3c723c */ /* 0x080fec0000001838 */
[----:B------:R-:W-:Y:S01]  /*11f0*/  HMMA.16816.F32 R56, R20, R26, R44 ;  /* 0x0000001a1438723c */ /* 0x000fe2000000182c */
[----:B------:R-:W-:Y:S05]  /*1200*/  LDSM.16.M88.4 R44, [R217+0x800] ;  /* 0x00080000d92c783b */ /* 0x000fea0000000200 */
[C---:B----4-:R-:W-:Y:S01]  /*1210*/  HMMA.16816.F32 R32, R12.reuse, R48, R36 ;  /* 0x000000300c20723c */ /* 0x050fe20000001824 */
[----:B------:R-:W2:Y:S05]  /*1220*/  LDSM.16.M88.4 R36, [R217] ;  /* 0x00000000d924783b */ /* 0x000eaa0000000200 */
[----:B------:R-:W-:Y:S01]  /*1230*/  HMMA.16816.F32 R24, R12, R50, R68 ;  /* 0x000000320c18723c */ /* 0x000fe20000001844 */
[----:B------:R-:W3:Y:S05]  /*1240*/  LDSM.16.M88.4 R12, [R218] ;  /* 0x00000000da0c783b */ /* 0x000eea0000000200 */
[C---:B------:R-:W-:Y:S06]  /*1250*/  HMMA.16816.F32 R76, R20.reuse, R48, R76 ;  /* 0x00000030144c723c */ /* 0x040fec000000184c */
[----:B------:R-:W-:Y:S06]  /*1260*/  HMMA.16816.F32 R20, R20, R50, R72 ;  /* 0x000000321414723c */ /* 0x000fec0000001848 */
[-C--:B-1----:R-:W-:Y:S06]  /*1270*/  HMMA.16816.F32 R48, R4, R40.reuse, R64 ;  /* 0x000000280430723c */ /* 0x082fec0000001840 */
[C---:B------:R-:W-:Y:S06]  /*1280*/  HMMA.16816.F32 R68, R16.reuse, R40, R80 ;  /* 0x000000281044723c */ /* 0x040fec0000001850 */
[-C--:B------:R-:W-:Y:S01]  /*1290*/  HMMA.16816.F32 R64, R16, R42.reuse, R56 ;  /* 0x0000002a1040723c */ /* 0x080fe20000001838 */
[----:B------:R-:W-:Y:S05]  /*12a0*/  LDSM.16.M88.4 R56, [R28+0x9800] ;  /* 0x009800001c38783b */ /* 0x000fea0000000200 */
[C---:B------:R-:W-:Y:S06]  /*12b0*/  HMMA.16816.F32 R72, R4.reuse, R42, R60 ;  /* 0x0000002a0448723c */ /* 0x040fec000000183c */
[C---:B------:R-:W-:Y:S01]  /*12c0*/  HMMA.16816.F32 R60, R4.reuse, R52, R32 ;  /* 0x00000034043c723c */ /* 0x040fe20000001820 */
[----:B------:R-:W-:Y:S04]  /*12d0*/  LDSM.16.M88.4 R32, [R28+0x9000] ;  /* 0x009000001c20783b */ /* 0x000fe80000000200 */
[----:B------:R-:W-:Y:S01]  /*12e0*/  LDSM.16.M88.4 R28, [R214+0x4000] ;  /* 0x00400000d61c783b */ /* 0x000fe20000000200 */
[----:B------:R-:W-:Y:S03]  /*12f0*/  HMMA.16816.F32 R84, R4, R54, R24 ;  /* 0x000000360454723c */ /* 0x000fe60000001818 */
[----:B------:R-:W1:Y:S03]  /*1300*/  LDSM.16.M88.4 R4, [R212+0x6000] ;  /* 0x00600000d404783b */ /* 0x000e660000000200 */
[C---:B------:R-:W-:Y:S01]  /*1310*/  HMMA.16816.F32 R80, R16.reuse, R52, R76 ;  /* 0x000000341050723c */ /* 0x040fe2000000184c */
[----:B------:R-:W4:Y:S05]  /*1320*/  LDSM.16.M88.4 R24, [R212+0x4000] ;  /* 0x00400000d418783b */ /* 0x000f2a0000000200 */
[----:B------:R-:W-:Y:S01]  /*1330*/  HMMA.16816.F32 R52, R16, R54, R20 ;  /* 0x000000361034723c */ /* 0x000fe20000001814 */
[----:B------:R-:W-:Y:S05]  /*1340*/  LDSM.16.M88.4 R20, [R214+0x6000] ;  /* 0x00600000d614783b */ /* 0x000fea0000000200 */
[-C--:B--2---:R-:W-:Y:S06]  /*1350*/  HMMA.16816.F32 R48, R8, R36.reuse, R48 ;  /* 0x000000240830723c */ /* 0x084fec0000001830 */
[C---:B---3--:R-:W-:Y:S06]  /*1360*/  HMMA.16816.F32 R40, R12.reuse, R36, R68 ;  /* 0x000000240c28723c */ /* 0x048fec0000001844 */
[-C--:B------:R-:W-:Y:S06]  /*1370*/  HMMA.16816.F32 R16, R12, R38.reuse, R64 ;  /* 0x000000260c10723c */ /* 0x080fec0000001840 */
[C---:B------:R-:W-:Y:S01]  /*1380*/  HMMA.16816.F32 R72, R8.reuse, R38, R72 ;  /* 0x000000260848723c */ /* 0x040fe20000001848 */
[----:B------:R-:W2:Y:S05]  /*1390*/  LDSM.16.M88.4 R36, [R222+0x1000] ;  /* 0x00100000de24783b */ /* 0x000eaa0000000200 */
[C---:B------:R-:W-:Y:S06]  /*13a0*/  HMMA.16816.F32 R60, R8.reuse, R44, R60 ;  /* 0x0000002c083c723c */ /* 0x040fec000000183c */
[----:B------:R-:W-:Y:S06]  /*13b0*/  HMMA.16816.F32 R76, R8, R46, R84 ;  /* 0x0000002e084c723c */ /* 0x000fec0000001854 */
[C---:B------:R-:W-:Y:S06]  /*13c0*/  HMMA.16816.F32 R80, R12.reuse, R44, R80 ;  /* 0x0000002c0c50723c */ /* 0x040fec0000001850 */
[----:B------:R-:W-:Y:S01]  /*13d0*/  HMMA.16816.F32 R68, R12, R46, R52 ;  /* 0x0000002e0c44723c */ /* 0x000fe20000001834 */
[----:B------:R-:W3:Y:S04]  /*13e0*/  LDSM.16.M88.4 R44, [R222+0x1800] ;  /* 0x00180000de2c783b */ /* 0x000ee80000000200 */
[----:B------:R-:W-:Y:S01]  /*13f0*/  LDSM.16.M88.4 R12, [R220+0x4000] ;  /* 0x00400000dc0c783b */ /* 0x000fe20000000200 */
[-C--:B-1----:R-:W-:Y:S06]  /*1400*/  HMMA.16816.F32 R64, R4, R32.reuse, R48 ;  /* 0x000000200440723c */ /* 0x082fec0000001830 */
[C---:B----4-:R-:W-:Y:S01]  /*1410*/  HMMA.16816.F32 R52, R24.reuse, R32, R40 ;  /* 0x000000201834723c */ /* 0x050fe20000001828 */
[----:B------:R-:W-:Y:S05]  /*1420*/  LDSM.16.M88.4 R40, [R219+0x1000] ;  /* 0x00100000db28783b */ /* 0x000fea0000000200 */
[-C--:B------:R-:W-:Y:S01]  /*1430*/  HMMA.16816.F32 R48, R24, R34.reuse, R16 ;  /* 0x000000221830723c */ /* 0x080fe20000001810 */
[----:B------:R-:W1:Y:S05]  /*1440*/  LDSM.16.M88.4 R16, [R220+0x6000] ;  /* 0x00600000dc10783b */ /* 0x000e6a0000000200 */
[C---:B------:R-:W-:Y:S01]  /*1450*/  HMMA.16816.F32 R72, R4.reuse, R34, R72 ;  /* 0x000000220448723c */ /* 0x040fe20000001848 */
[----:B------:R-:W4:Y:S05]  /*1460*/  LDSM.16.M88.4 R32, [R219+0x1800] ;  /* 0x00180000db20783b */ /* 0x000f2a0000000200 */
[C---:B------:R-:W-:Y:S06]  /*1470*/  HMMA.16816.F32 R8, R4.reuse, R56, R60 ;  /* 0x000000380408723c */ /* 0x040fec000000183c */
[----:B------:R-:W-:Y:S06]  /*1480*/  HMMA.16816.F32 R4, R4, R58, R76 ;  /* 0x0000003a0404723c */ /* 0x000fec000000184c */
[C---:B------:R-:W-:Y:S06]  /*1490*/  HMMA.16816.F32 R80, R24.reuse, R56, R80 ;  /* 0x000000381850723c */ /* 0x040fec0000001850 */
[----:B------:R-:W-:Y:S01]  /*14a0*/  HMMA.16816.F32 R56, R24, R58, R68 ;  /* 0x0000003a1838723c */ /* 0x000fe20000001844 */
[----:B------:R-:W-:Y:S05]  /*14b0*/  LDSM.16.M88.4 R24, [R217+0x1000] ;  /* 0x00100000d918783b */ /* 0x000fea0000000200 */
[-C--:B--2---:R-:W-:Y:S06]  /*14c0*/  HMMA.16816.F32 R60, R20, R36.reuse, R64 ;  /* 0x00000024143c723c */ /* 0x084fec0000001840 */
[C---:B------:R-:W-:Y:S06]  /*14d0*/  HMMA.16816.F32 R64, R28.reuse, R36, R52 ;  /* 0x000000241c40723c */ /* 0x040fec0000001834 */
[-C--:B------:R-:W-:Y:S06]  /*14e0*/  HMMA.16816.F32 R48, R28, R38.reuse, R48 ;  /* 0x000000261c30723c */ /* 0x080fec0000001830 */
[C---:B------:R-:W-:Y:S06]  /*14f0*/  HMMA.16816.F32 R76, R20.reuse, R38, R72 ;  /* 0x00000026144c723c */ /* 0x040fec0000001848 */
[C---:B---3--:R-:W-:Y:S01]  /*1500*/  HMMA.16816.F32 R72, R20.reuse, R44, R8 ;  /* 0x0000002c1448723c */ /* 0x048fe20000001808 */
[----:B------:R-:W-:Y:S05]  /*1510*/  LDSM.16.M88.4 R8, [R218+0x4000] ;  /* 0x00400000da08783b */ /* 0x000fea0000000200 */
[----:B------:R-:W-:Y:S01]  /*1520*/  HMMA.16816.F32 R68, R20, R46, R4 ;  /* 0x0000002e1444723c */ /* 0x000fe20000001804 */
[----:B------:R-:W2:Y:S04]  /*1530*/  LDSM.16.M88.4 R4, [R218+0x6000] ;  /* 0x00600000da04783b */ /* 0x000ea80000000200 */
[----:B------:R-:W3:Y:S01]  /*1540*/  LDSM.16.M88.4 R20, [R217+0x1800] ;  /* 0x00180000d914783b */ /* 0x000ee20000000200 */
[----:B------:R-:W-:Y:S01]  /*1550*/  HMMA.16816.F32 R36, R28, R44, R80 ;  /* 0x0000002c1c24723c */ /* 0x000fe20000001850 */
[----:B------:R-:W-:-:S05]  /*1560*/  DEPBAR.LE SB0, 0x0 ;  /* 0x000080000000791a */ /* 0x000fca0000000000 */
[----:B------:R-:W-:Y:S06]  /*1570*/  HMMA.16816.F32 R44, R28, R46, R56 ;  /* 0x0000002e1c2c723c */ /* 0x000fec0000001838 */
[-C--:B-1----:R-:W-:Y:S06]  /*1580*/  HMMA.16816.F32 R52, R16, R40.reuse, R60 ;  /* 0x000000281034723c */ /* 0x082fec000000183c */
[C---:B------:R-:W-:Y:S06]  /*1590*/  HMMA.16816.F32 R56, R12.reuse, R40, R64 ;  /* 0x000000280c38723c */ /* 0x040fec0000001840 */
[-C--:B------:R-:W-:Y:S06]  /*15a0*/  HMMA.16816.F32 R48, R12, R42.reuse, R48 ;  /* 0x0000002a0c30723c */ /* 0x080fec0000001830 */
[----:B------:R-:W-:Y:S06]  /*15b0*/  HMMA.16816.F32 R40, R16, R42, R76 ;  /* 0x0000002a1028723c */ /* 0x000fec000000184c */
[-C--:B----4-:R-:W-:Y:S06]  /*15c0*/  HMMA.16816.F32 R36, R12, R32.reuse, R36 ;  /* 0x000000200c24723c */ /* 0x090fec0000001824 */
[C---:B------:R-:W-:Y:S06]  /*15d0*/  HMMA.16816.F32 R28, R16.reuse, R32, R72 ;  /* 0x00000020101c723c */ /* 0x040fec0000001848 */
[-C--:B------:R-:W-:Y:S06]  /*15e0*/  HMMA.16816.F32 R16, R16, R34.reuse, R68 ;  /* 0x000000221010723c */ /* 0x080fec0000001844 */
[----:B------:R-:W-:Y:S06]  /*15f0*/  HMMA.16816.F32 R12, R12, R34, R44 ;  /* 0x000000220c0c723c */ /* 0x000fec000000182c */
[-C--:B--2---:R-:W-:Y:S06]  /*1600*/  HMMA.16816.F32 R32, R4, R24.reuse, R52 ;  /* 0x000000180420723c */ /* 0x084fec0000001834 */
[C---:B------:R-:W-:Y:S06]  /*1610*/  HMMA.16816.F32 R56, R8.reuse, R24, R56 ;  /* 0x000000180838723c */ /* 0x040fec0000001838 */
[-C--:B------:R-:W-:Y:S06]  /*1620*/  HMMA.16816.F32 R60, R8, R26.reuse, R48 ;  /* 0x0000001a083c723c */ /* 0x080fec0000001830 */
[----:B------:R-:W-:Y:S06]  /*1630*/  HMMA.16816.F32 R40, R4, R26, R40 ;  /* 0x0000001a0428723c */ /* 0x000fec0000001828 */
[----:B---3--:R-:W-:Y:S01]  /*1640*/  HMMA.16816.F32 R76, R8, R20, R36 ;  /* 0x00000014084c723c */ /* 0x008fe20000001824 */
[----:B------:R-:W-:-:S05]  /*1650*/  FMNMX.FTZ R0, R32, R33, !PT ;  /* 0x0000002120007209 */ /* 0x000fca0007810000 */
[----:B------:R-:W-:Y:S06]  /*1660*/  HMMA.16816.F32 R48, R4, R20, R28 ;  /* 0x000000140430723c */ /* 0x000fec000000181c */
[-C--:B------:R-:W-:Y:S06]  /*1670*/  HMMA.16816.F32 R84, R8, R22.reuse, R12 ;  /* 0x000000160854723c */ /* 0x080fec000000180c */
[----:B------:R-:W-:Y:S01]  /*1680*/  HMMA.16816.F32 R52, R4, R22, R16 ;  /* 0x000000160434723c */ /* 0x000fe20000001810 */
[----:B------:R-:W-:-:S04]  /*1690*/  FMNMX.FTZ R0, R40, R0, !PT ;  /* 0x0000000028007209 */ /* 0x000fc80007810000 */
[----:B------:R-:W-:Y:S02]  /*16a0*/  FMNMX.FTZ R0, R41, R0, !PT ;  /* 0x0000000029007209 */ /* 0x000fe40007810000 */
[----:B------:R-:W-:-:S04]  /*16b0*/  FMNMX.FTZ R4, R56, R57, !PT ;  /* 0x0000003938047209 */ /* 0x000fc80007810000 */
[----:B------:R-:W-:Y:S02]  /*16c0*/  FMNMX.FTZ R4, R60, R4, !PT ;  /* 0x000000043c047209 */ /* 0x000fe40007810000 */
[----:B------:R-:W-:Y:S02]  /*16d0*/  FMNMX.FTZ R0, R48, R0, !PT ;  /* 0x0000000030007209 */ /* 0x000fe40007810000 */
[----:B------:R-:W-:Y:S02]  /*16e0*/  FMNMX.FTZ R4, R61, R4, !PT ;  /* 0x000000043d047209 */ /* 0x000fe40007810000 */
[----:B------:R-:W-:Y:S02]  /*16f0*/  FMNMX.FTZ R0, R49, R0, !PT ;  /* 0x0000000031007209 */ /* 0x000fe40007810000 */
[----:B------:R-:W-:-:S04]  /*1700*/  FMNMX.FTZ R4, R76, R4, !PT ;  /* 0x000000044c047209 */ /* 0x000fc80007810000 */
[----:B------:R-:W-:Y:S02]  /*1710*/  FMNMX.FTZ R4, R77, R4, !PT ;  /* 0x000000044d047209 */ /* 0x000fe40007810000 */
[----:B------:R-:W-:Y:S02]  /*1720*/  FMNMX.FTZ R0, R52, R0, !PT ;  /* 0x0000000034007209 */ /* 0x000fe40007810000 */
[----:B------:R-:W-:Y:S02]  /*1730*/  FMNMX.FTZ R4, R84, R4, !PT ;  /* 0x0000000454047209 */ /* 0x000fe40007810000 */
[----:B------:R-:W-:Y:S02]  /*1740*/  FMNMX.FTZ R11, R53, R0, !PT ;  /* 0x00000000350b7209 */ /* 0x000fe40007810000 */
[----:B------:R-:W-:Y:S01]  /*1750*/  FMNMX.FTZ R10, R85, R4, !PT ;  /* 0x00000004550a7209 */ /* 0x000fe20007810000 */
[----:B------:R-:W-:Y:S06]  /*1760*/  BAR.SYNC.DEFER_BLOCKING 0x0 ;  /* 0x0000000000007b1d */ /* 0x000fec0000010000 */
[----:B------:R-:W-:Y:S05]  /*1770*/  @!P0 BRA `(.L_x_1089) ;  /* 0x0000000000508947 */ /* 0x000fea0003800000 */
[----:B------:R-:W-:Y:S01]  /*1780*/  LEA.HI.SX32 R0, R227, 0xfffffffe, 0x1b ;  /* 0xfffffffee3007811 */ /* 0x000fe200078fdaff */
[----:B------:R-:W-:-:S03]  /*1790*/  IMAD.SHL.U32 R9, R88, 0x10, RZ ;  /* 0x0000001058097824 */ /* 0x000fc600078e00ff */
[----:B------:R-:W-:Y:S01]  /*17a0*/  SHF.R.S32.HI R5, RZ, 0x1f, R0 ;  /* 0x0000001fff057819 */ /* 0x000fe20000011400 */
[----:B------:R-:W-:Y:S02]  /*17b0*/  IMAD R4, R245, R0, RZ ;  /* 0x00000000f5047224 */ /* 0x000fe400078e02ff */
[----:B------:R-:W-:-:S04]  /*17c0*/  IMAD.WIDE.U32 R6, R0, R244, R242 ;  /* 0x000000f400067225 */ /* 0x000fc800078e00f2 */
[----:B------:R-:W-:Y:S01]  /*17d0*/  IMAD R0, R5, R244, R4 ;  /* 0x000000f405007224 */ /* 0x000fe200078e0204 */
[----:B------:R-:W-:-:S03]  /*17e0*/  LEA R4, P2, R6, UR6, 0x1 ;  /* 0x0000000606047c11 */ /* 0x000fc6000f8408ff */
[----:B------:R-:W-:Y:S01]  /*17f0*/  IMAD.IADD R0, R7, 0x1, R0 ;  /* 0x0000000107007824 */ /* 0x000fe200078e0200 */
[----:B------:R-:W-:Y:S02]  /*1800*/  SHF.L.U64.HI R7, R88, 0x4, R89 ;  /* 0x0000000458077819 */ /* 0x000fe40000010259 */
[----:B------:R-:W-:Y:S02]  /*1810*/  LEA R8, P1, R9, R4, 0x1 ;  /* 0x0000000409087211 */ /* 0x000fe400078208ff */
[----:B------:R-:W-:-:S04]  /*1820*/  LEA.HI.X R5, R6, UR7, R0, 0x1, P2 ;  /* 0x0000000706057c11 */ /* 0x000fc800090f0c00 */
[----:B------:R-:W-:Y:S01]  /*1830*/  LEA.HI.X R9, R9, R5, R7, 0x1, P1 ;  /* 0x0000000509097211 */ /* 0x000fe200008f0c07 */
[----:B------:R-:W-:Y:S01]  /*1840*/  @!PT LDS RZ, [RZ] ;  /* 0x00000000fffff984 */ /* 0x000fe20000000800 */
[----:B------:R-:W-:Y:S01]  /*1850*/  @!PT LDS RZ, [RZ] ;  /* 0x00000000fffff984 */ /* 0x000fe20000000800 */
[----:B------:R-:W-:Y:S01]  /*1860*/  @!PT LDS RZ, [RZ] ;  /* 0x00000000fffff984 */ /* 0x000fe20000000800 */
[----:B------:R1:W-:Y:S04]  /*1870*/  LDGSTS.E.BYPASS.LTC128B.128 [R226+0x8000], desc[UR16][R4.64] ;  /* 0x0800000004e27fae */ /* 0x0003e8000b901d50 */
[----:B------:R1:W-:Y:S04]  /*1880*/  LDGSTS.E.BYPASS.LTC128B.128 [R226+0x9000], desc[UR16][R4.64+0x80] ;  /* 0x0900008004e27fae */ /* 0x0003e8000b901d50 */
[----:B------:R1:W-:Y:S04]  /*1890*/  LDGSTS.E.BYPASS.LTC128B.128 [R226+0x8800], desc[UR16][R8.64] ;  /* 0x0880000008e27fae */ /* 0x0003e8000b901d50 */
[----:B------:R1:W-:Y:S04]  /*18a0*/  LDGSTS.E.BYPASS.LTC128B.128 [R226+0x9800], desc[UR16][R8.64+0x80] ;  /* 0x0980008008e27fae */ /* 0x0003e8000b901d50 */
[----:B------:R-:W0:Y:S02]  /*18b0*/  LDGDEPBAR ;  /* 0x00000000000079af */ /* 0x000e240000000000 */
.L_x_1089:
[----:B-1----:R-:W1:Y:S01]  /*18c0*/  SHFL.BFLY PT, R4, R10, 0x2, 0x1f ;  /* 0x0c401f000a047f89 */ /* 0x002e6200000e0000 */
[----:B------:R-:W-:Y:S01]  /*18d0*/  FMNMX.FTZ R0, R34, R35, !PT ;  /* 0x0000002322007209 */ /* 0x000fe20007810000 */
[----:B------:R-:W-:Y:S02]  /*18e0*/  ULDC UR4, c[0x0][0x2ec] ;  /* 0x0000bb0000047ab9 */ /* 0x000fe40000000800 */
[----:B------:R-:W2:Y:S01]  /*18f0*/  SHFL.BFLY PT, R6, R11, 0x2, 0x1f ;  /* 0x0c401f000b067f89 */ /* 0x000ea200000e0000 */
[----:B------:R-:W-:-:S04]  /*1900*/  FMNMX.FTZ R0, R42, R0, !PT ;  /* 0x000000002a007209 */ /* 0x000fc80007810000 */
[----:B------:R-:W-:-:S04]  /*1910*/  FMNMX.FTZ R0, R43, R0, !PT ;  /* 0x000000002b007209 */ /* 0x000fc80007810000 */
[----:B------:R-:W-:-:S04]  /*1920*/  FMNMX.FTZ R0, R50, R0, !PT ;  /* 0x0000000032007209 */ /* 0x000fc80007810000 */
[----:B------:R-:W-:-:S04]  /*1930*/  FMNMX.FTZ R0, R51, R0, !PT ;  /* 0x0000000033007209 */ /* 0x000fc80007810000 */
[----:B------:R-:W-:Y:S02]  /*1940*/  FMNMX.FTZ R5, R54, R0, !PT ;  /* 0x0000000036057209 */ /* 0x000fe40007810000 */
[----:B-1----:R-:W-:Y:S02]  /*1950*/  FMNMX.FTZ R0, R10, R4, !PT ;  /* 0x000000040a007209 */ /* 0x002fe40007810000 */
[----:B------:R-:W-:Y:S02]  /*1960*/  FMNMX.FTZ R5, R55, R5, !PT ;  /* 0x0000000537057209 */ /* 0x000fe40007810000 */
[----:B--2---:R-:W-:Y:S01]  /*1970*/  FMNMX.FTZ R4, R11, R6, !PT ;  /* 0x000000060b047209 */ /* 0x004fe20007810000 */
[----:B------:R-:W1:Y:S01]  /*1980*/  SHFL.BFLY PT, R7, R0, 0x1, 0x1f ;  /* 0x0c201f0000077f89 */ /* 0x000e6200000e0000 */
[----:B------:R-:W-:-:S03]  /*1990*/  FMNMX.FTZ R6, R58, R59, !PT ;  /* 0x0000003b3a067209 */ /* 0x000fc60007810000 */
[----:B------:R-:W2:Y:S01]  /*19a0*/  SHFL.BFLY PT, R9, R4, 0x1, 0x1f ;  /* 0x0c201f0004097f89 */ /* 0x000ea200000e0000 */
[----:B------:R-:W-:-:S03]  /*19b0*/  FMNMX.FTZ R6, R62, R6, !PT ;  /* 0x000000063e067209 */ /* 0x000fc60007810000 */
[----:B------:R-:W3:Y:S01]  /*19c0*/  SHFL.BFLY PT, R8, R5, 0x2, 0x1f ;  /* 0x0c401f0005087f89 */ /* 0x000ee200000e0000 */
[----:B------:R-:W-:-:S04]  /*19d0*/  FMNMX.FTZ R6, R63, R6, !PT ;  /* 0x000000063f067209 */ /* 0x000fc80007810000 */
[----:B------:R-:W-:Y:S02]  /*19e0*/  FMNMX.FTZ R6, R78, R6, !PT ;  /* 0x000000064e067209 */ /* 0x000fe40007810000 */
[----:B-1----:R-:W-:Y:S02]  /*19f0*/  FMNMX.FTZ R136, R0, R7, !PT ;  /* 0x0000000700887209 */ /* 0x002fe40007810000 */
[----:B--2---:R-:W-:-:S03]  /*1a00*/  FMNMX.FTZ R134, R4, R9, !PT ;  /* 0x0000000904867209 */ /* 0x004fc60007810000 */
[C---:B------:R-:W-:Y:S01]  /*1a10*/  FMUL.FTZ R4, R136.reuse, UR4 ;  /* 0x0000000488047c20 */ /* 0x040fe20008410000 */
[----:B------:R-:W-:Y:S02]  /*1a20*/  FSETP.NEU.FTZ.AND P1, PT, R136, -INF , PT ;  /* 0xff8000008800780b */ /* 0x000fe40003f3d000 */
[----:B---3--:R-:W-:Y:S02]  /*1a30*/  FMNMX.FTZ R0, R5, R8, !PT ;  /* 0x0000000805007209 */ /* 0x008fe40007810000 */
[----:B------:R-:W-:Y:S02]  /*1a40*/  FMNMX.FTZ R5, R79, R6, !PT ;  /* 0x000000064f057209 */ /* 0x000fe40007810000 */
[----:B------:R-:W-:Y:S01]  /*1a50*/  FSEL R14, R4, RZ, P1 ;  /* 0x000000ff040e7208 */ /* 0x000fe20000800000 */
[----:B------:R-:W1:Y:S01]  /*1a60*/  SHFL.BFLY PT, R7, R0, 0x1, 0x1f ;  /* 0x0c201f0000077f89 */ /* 0x000e6200000e0000 */
[----:B------:R-:W-:Y:S01]  /*1a70*/  FMNMX.FTZ R6, R86, R5, !PT ;  /* 0x0000000556067209 */ /* 0x000fe20007810000 */
[C---:B------:R-:W-:Y:S01]  /*1a80*/  FMUL.FTZ R5, R134.reuse, UR4 ;  /* 0x0000000486057c20 */ /* 0x040fe20008410000 */
[----:B------:R-:W-:-:S02]  /*1a90*/  FSETP.NEU.FTZ.AND P1, PT, R134, -INF , PT ;  /* 0xff8000008600780b */ /* 0x000fc40003f3d000 */
[----:B------:R-:W-:Y:S01]  /*1aa0*/  FMNMX.FTZ R4, R87, R6, !PT ;  /* 0x0000000657047209 */ /* 0x000fe20007810000 */
[----:B------:R-:W-:Y:S01]  /*1ab0*/  FFMA.FTZ R6, R56, UR4, -R14 ;  /* 0x0000000438067c23 */ /* 0x000fe2000801080e */
[----:B------:R-:W-:-:S03]  /*1ac0*/  FSEL R13, R5, RZ, P1 ;  /* 0x000000ff050d7208 */ /* 0x000fc60000800000 */
[----:B------:R2:W-:Y:S02]  /*1ad0*/  MUFU.EX2 R234, R6 ;  /* 0x0000000600ea7308 */ /* 0x0005e40000000800 */
[----:B------:R-:W-:-:S06]  /*1ae0*/  FFMA.FTZ R5, R32, UR4, -R13 ;  /* 0x0000000420057c23 */ /* 0x000fcc000801080d */
[----:B------:R3:W-:Y:S01]  /*1af0*/  MUFU.EX2 R233, R5 ;  /* 0x0000000500e97308 */ /* 0x0007e20000000800 */
[----:B-1----:R-:W-:Y:S01]  /*1b00*/  FMNMX.FTZ R132, R0, R7, !PT ;  /* 0x0000000700847209 */ /* 0x002fe20007810000 */
[----:B------:R-:W-:Y:S01]  /*1b10*/  FFMA.FTZ R0, R40, UR4, -R13 ;  /* 0x0000000428007c23 */ /* 0x000fe2000801080d */
[----:B--2---:R-:W1:Y:S02]  /*1b20*/  SHFL.BFLY PT, R6, R4, 0x2, 0x1f ;  /* 0x0c401f0004067f89 */ /* 0x004e6400000e0000 */
[----:B------:R-:W-:-:S03]  /*1b30*/  FSETP.NEU.FTZ.AND P1, PT, R132, -INF , PT ;  /* 0xff8000008400780b */ /* 0x000fc60003f3d000 */
[----:B------:R2:W-:Y:S01]  /*1b40*/  MUFU.EX2 R235, R0 ;  /* 0x0000000000eb7308 */ /* 0x0005e20000000800 */
[----:B---3--:R-:W-:-:S07]  /*1b50*/  FFMA.FTZ R5, R33, UR4, -R13 ;  /* 0x0000000421057c23 */ /* 0x008fce000801080d */
[----:B------:R3:W4:Y:S01]  /*1b60*/  MUFU.EX2 R232, R5 ;  /* 0x0000000500e87308 */ /* 0x0007220000000800 */
[----:B--2---:R-:W-:Y:S01]  /*1b70*/  FMUL.FTZ R0, R132, UR4 ;  /* 0x0000000484007c20 */ /* 0x004fe20008410000 */
[----:B-1----:R-:W-:-:S04]  /*1b80*/  FMNMX.FTZ R4, R4, R6, !PT ;  /* 0x0000000604047209 */ /* 0x002fc80007810000 */
[----:B------:R-:W-:Y:S02]  /*1b90*/  FSEL R12, R0, RZ, P1 ;  /* 0x000000ff000c7208 */ /* 0x000fe40000800000 */
[----:B------:R-:W-:Y:S01]  /*1ba0*/  LOP3.LUT R0, R91, R92, RZ, 0xfc, !PT ;  /* 0x0000005c5b007212 */ /* 0x000fe200078efcff */
[----:B------:R-:W1:Y:S01]  /*1bb0*/  SHFL.BFLY PT, R6, R4, 0x1, 0x1f ;  /* 0x0c201f0004067f89 */ /* 0x000e6200000e0000 */
[----:B---3--:R-:W-:Y:S02]  /*1bc0*/  FFMA.FTZ R5, R41, UR4, -R13 ;  /* 0x0000000429057c23 */ /* 0x008fe4000801080d */
[----:B------:R-:W-:Y:S01]  /*1bd0*/  LEA R139, R0, UR5, 0x1 ;  /* 0x00000005008b7c11 */ /* 0x000fe2000f8e08ff */
[----:B------:R-:W-:Y:S01]  /*1be0*/  FFMA.FTZ R0, R35, UR4, -R12 ;  /* 0x0000000423007c23 */ /* 0x000fe2000801080c */
[----:B------:R2:W3:Y:S02]  /*1bf0*/  MUFU.EX2 R236, R5 ;  /* 0x0000000500ec7308 */ /* 0x0004e40000000800 */
[-C--:B------:R-:W-:Y:S01]  /*1c00*/  IADD3 R213, R3, R139.reuse, RZ ;  /* 0x0000008b03d57210 */ /* 0x080fe20007ffe0ff */
[----:B------:R-:W-:Y:S01]  /*1c10*/  FFMA.FTZ R3, R61, UR4, -R14 ;  /* 0x000000043d037c23 */ /* 0x000fe2000801080e */
[C---:B------:R-:W-:Y:S01]  /*1c20*/  IADD3 R216, R2.reuse, R139, RZ ;  /* 0x0000008b02d87210 */ /* 0x040fe20007ffe0ff */
[----:B------:R-:W5:Y:S01]  /*1c30*/  LDSM.16.MT88.4 R36, [R139+0xa000] ;  /* 0x00a000008b24783b */ /* 0x000f620000004200 */
[----:B------:R-:W-:-:S02]  /*1c40*/  IADD3 R215, R2, R213, RZ ;  /* 0x000000d502d77210 */ /* 0x000fc40007ffe0ff */
[----:B------:R3:W-:Y:S01]  /*1c50*/  MUFU.EX2 R228, R0 ;  /* 0x0000000000e47308 */ /* 0x0007e20000000800 */
[----:B------:R-:W-:Y:S04]  /*1c60*/  LDSM.16.MT88.4 R28, [R216+0xa000] ;  /* 0x00a00000d81c783b */ /* 0x000fe80000004200 */
[----:B------:R-:W-:Y:S03]  /*1c70*/  LDSM.16.MT88.4 R24, [R215+0xa000] ;  /* 0x00a00000d718783b */ /* 0x000fe60000004200 */
[----:B------:R-:W-:Y:S01]  /*1c80*/  MUFU.EX2 R225, R3 ;  /* 0x0000000300e17308 */ /* 0x000fe20000000800 */
[----:B--2---:R-:W-:Y:S01]  /*1c90*/  FFMA.FTZ R5, R34, UR4, -R12 ;  /* 0x0000000422057c23 */ /* 0x004fe2000801080c */
[----:B------:R-:W-:Y:S01]  /*1ca0*/  LDSM.16.MT88.4 R20, [R139+0xb000] ;  /* 0x00b000008b14783b */ /* 0x000fe20000004200 */
[----:B-1----:R-:W-:-:S02]  /*1cb0*/  FMNMX.FTZ R135, R4, R6, !PT ;  /* 0x0000000604877209 */ /* 0x002fc40007810000 */
[----:B----4-:R-:W-:Y:S01]  /*1cc0*/  F2FP.F16.F32.PACK_AB R4, R232, R233 ;  /* 0x000000e9e804723e */ /* 0x010fe200000000ff */
[----:B------:R-:W1:Y:S01]  /*1cd0*/  LDSM.16.MT88.4 R32, [R213+0xa000] ;  /* 0x00a00000d520783b */ /* 0x000e620000004200 */
[C---:B------:R-:W-:Y:S01]  /*1ce0*/  FSETP.NEU.FTZ.AND P1, PT, R135.reuse, -INF , PT ;  /* 0xff8000008700780b */ /* 0x040fe20003f3d000 */
[----:B------:R-:W-:Y:S01]  /*1cf0*/  FMUL.FTZ R2, R135, UR4 ;  /* 0x0000000487027c20 */ /* 0x000fe20008410000 */
[----:B---3--:R-:W-:Y:S01]  /*1d00*/  FFMA.FTZ R0, R42, UR4, -R12 ;  /* 0x000000042a007c23 */ /* 0x008fe2000801080c */
[----:B------:R-:W2:Y:S01]  /*1d10*/  LDSM.16.MT88.4 R16, [R213+0xb000] ;  /* 0x00b00000d510783b */ /* 0x000ea20000004200 */
[----:B------:R-:W3:Y:S01]  /*1d20*/  MUFU.EX2 R230, R5 ;  /* 0x0000000500e67308 */ /* 0x000ee20000000800 */
[----:B------:R-:W-:Y:S02]  /*1d30*/  F2FP.F16.F32.PACK_AB R6, R236, R235 ;  /* 0x000000ebec06723e */ /* 0x000fe400000000ff */
[----:B------:R-:W-:Y:S04]  /*1d40*/  LDSM.16.MT88.4 R44, [R215+0xb000] ;  /* 0x00b00000d72c783b */ /* 0x000fe80000004200 */
[----:B------:R-:W-:Y:S01]  /*1d50*/  LDSM.16.MT88.4 R80, [R215+0xa800] ;  /* 0x00a80000d750783b */ /* 0x000fe20000004200 */
[----:B------:R4:W-:Y:S03]  /*1d60*/  MUFU.EX2 R229, R0 ;  /* 0x0000000000e57308 */ /* 0x0009e60000000800 */
[----:B------:R-:W-:Y:S04]  /*1d70*/  LDSM.16.MT88.4 R108, [R213+0xb800] ;  /* 0x00b80000d56c783b */ /* 0x000fe80000004200 */
[----:B------:R-:W-:Y:S01]  /*1d80*/  LDSM.16.MT88.4 R152, [R139+0xa800] ;  /* 0x00a800008b98783b */ /* 0x000fe20000004200 */
[----:B---3--:R-:W-:-:S03]  /*1d90*/  F2FP.F16.F32.PACK_AB R5, R228, R230 ;  /* 0x000000e6e405723e */ /* 0x008fc600000000ff */
[----:B------:R-:W-:Y:S04]  /*1da0*/  LDSM.16.MT88.4 R64, [R216+0xa800] ;  /* 0x00a80000d840783b */ /* 0x000fe80000004200 */
[----:B------:R-:W-:Y:S01]  /*1db0*/  LDSM.16.MT88.4 R92, [R139+0xb800] ;  /* 0x00b800008b5c783b */ /* 0x000fe20000004200 */
[----:B----4-:R-:W-:-:S03]  /*1dc0*/  FFMA.FTZ R0, R43, UR4, -R12 ;  /* 0x000000042b007c23 */ /* 0x010fc6000801080c */
[----:B------:R-:W3:Y:S01]  /*1dd0*/  LDSM.16.MT88.4 R40, [R216+0xb000] ;  /* 0x00b00000d828783b */ /* 0x000ee20000004200 */
[----:B------:R4:W5:Y:S03]  /*1de0*/  MUFU.EX2 R231, R0 ;  /* 0x0000000000e77308 */ /* 0x0009660000000800 */
[----:B------:R-:W-:Y:S01]  /*1df0*/  LDSM.16.MT88.4 R120, [R216+0xb800] ;  /* 0x00b80000d878783b */ /* 0x000fe20000004200 */
[----:B----4-:R-:W-:Y:S01]  /*1e00*/  FFMA.FTZ R0, R57, UR4, -R14 ;  /* 0x0000000439007c23 */ /* 0x010fe2000801080e */
[----:B-----5:R-:W-:-:S03]  /*1e10*/  F2FP.F16.F32.PACK_AB R7, R231, R229 ;  /* 0x000000e5e707723e */ /* 0x020fc600000000ff */
[----:B------:R4:W5:Y:S04]  /*1e20*/  MUFU.EX2 R211, R0 ;  /* 0x0000000000d37308 */ /* 0x0009680000000800 */
[C---:B------:R-:W-:Y:S06]  /*1e30*/  HMMA.16816.F32 R140, R4.reuse, R36, RZ ;  /* 0x00000024048c723c */ /* 0x040fec00000018ff */
[C---:B-1----:R-:W-:Y:S06]  /*1e40*/  HMMA.16816.F32 R68, R4.reuse, R32, RZ ;  /* 0x000000200444723c */ /* 0x042fec00000018ff */
[----:B------:R-:W-:Y:S01]  /*1e50*/  HMMA.16816.F32 R72, R4, R24, RZ ;  /* 0x000000180448723c */ /* 0x000fe200000018ff */
[----:B----4-:R-:W-:Y:S01]  /*1e60*/  FFMA.FTZ R0, R60, UR4, -R14 ;  /* 0x000000043c007c23 */ /* 0x010fe2000801080e */
[----:B-----5:R-:W-:-:S03]  /*1e70*/  F2FP.F16.F32.PACK_AB R8, R211, R234 ;  /* 0x000000ead308723e */ /* 0x020fc600000000ff */
[----:B------:R1:W4:Y:S01]  /*1e80*/  MUFU.EX2 R224, R0 ;  /* 0x0000000000e07308 */ /* 0x0003220000000800 */
[C---:B------:R-:W-:Y:S06]  /*1e90*/  HMMA.16816.F32 R88, R4.reuse, R20, RZ ;  /* 0x000000140458723c */ /* 0x040fec00000018ff */
[C---:B--2---:R-:W-:Y:S06]  /*1ea0*/  HMMA.16816.F32 R100, R4.reuse, R16, RZ ;  /* 0x000000100464723c */ /* 0x044fec00000018ff */
[----:B---3--:R-:W-:Y:S01]  /*1eb0*/  HMMA.16816.F32 R112, R4, R40, RZ ;  /* 0x000000280470723c */ /* 0x008fe200000018ff */
[----:B-1----:R-:W-:-:S05]  /*1ec0*/  FSEL R0, R2, RZ, P1 ;  /* 0x000000ff02007208 */ /* 0x002fca0000800000 */
[----:B------:R-:W-:Y:S01]  /*1ed0*/  HMMA.16816.F32 R124, R4, R44, RZ ;  /* 0x0000002c047c723c */ /* 0x000fe200000018ff */
[----:B----4-:R-:W-:Y:S01]  /*1ee0*/  F2FP.F16.F32.PACK_AB R10, R225, R224 ;  /* 0x000000e0e10a723e */ /* 0x010fe200000000ff */
[----:B------:R-:W-:-:S04]  /*1ef0*/  FFMA.FTZ R2, R58, UR4, -R0 ;  /* 0x000000043a027c23 */ /* 0x000fc80008010800 */
[C---:B------:R-:W-:Y:S01]  /*1f00*/  HMMA.16816.F32 R148, R4.reuse, R38, RZ ;  /* 0x000000260494723c */ /* 0x040fe200000018ff */
[----:B------:R1:W-:Y:S05]  /*1f10*/  MUFU.EX2 R208, R2 ;  /* 0x0000000200d07308 */ /* 0x0003ea0000000800 */
[C---:B------:R-:W-:Y:S06]  /*1f20*/  HMMA.16816.F32 R96, R4.reuse, R30, RZ ;  /* 0x0000001e0460723c */ /* 0x040fec00000018ff */
[----:B------:R-:W-:Y:S01]  /*1f30*/  HMMA.16816.F32 R104, R4, R26, RZ ;  /* 0x0000001a0468723c */ /* 0x000fe200000018ff */
[----:B-1----:R-:W-:-:S05]  /*1f40*/  FFMA.FTZ R2, R59, UR4, -R0 ;  /* 0x000000043b027c23 */ /* 0x002fca0008010800 */
[C---:B------:R-:W-:Y:S01]  /*1f50*/  HMMA.16816.F32 R156, R4.reuse, R22, RZ ;  /* 0x00000016049c723c */ /* 0x040fe200000018ff */
[----:B------:R1:W2:Y:S05]  /*1f60*/  MUFU.EX2 R3, R2 ;  /* 0x0000000200037308 */ /* 0x0002aa0000000800 */
[C---:B------:R-:W-:Y:S06]  /*1f70*/  HMMA.16816.F32 R56, R4.reuse, R28, RZ ;  /* 0x0000001c0438723c */ /* 0x040fec00000018ff */
[C---:B------:R-:W-:Y:S06]  /*1f80*/  HMMA.16816.F32 R116, R4.reuse, R18, RZ ;  /* 0x000000120474723c */ /* 0x040fec00000018ff */
[----:B------:R-:W-:Y:S01]  /*1f90*/  HMMA.16816.F32 R172, R4, R42, RZ ;  /* 0x0000002a04ac723c */ /* 0x000fe200000018ff */
[----:B-1----:R-:W-:Y:S01]  /*1fa0*/  FFMA.FTZ R2, R62, UR4, -R0 ;  /* 0x000000043e027c23 */ /* 0x002fe20008010800 */
[----:B--2---:R-:W-:Y:S01]  /*1fb0*/  F2FP.F16.F32.PACK_AB R9, R3, R208 ;  /* 0x000000d00309723e */ /* 0x004fe200000000ff */
[----:B------:R-:W-:-:S02]  /*1fc0*/  FADD.FTZ R3, R208, R3 ;  /* 0x00000003d0037221 */ /* 0x000fc40000010000 */
[----:B------:R1:W2:Y:S01]  /*1fd0*/  MUFU.EX2 R210, R2 ;  /* 0x0000000200d27308 */ /* 0x0002a20000000800 */
[----:B------:R-:W-:Y:S01]  /*1fe0*/  HMMA.16816.F32 R144, R4, R46, RZ ;  /* 0x0000002e0490723c */ /* 0x000fe200000018ff */
[----:B-1----:R-:W-:Y:S01]  /*1ff0*/  FFMA.FTZ R2, R63, UR4, -R0 ;  /* 0x000000043f027c23 */ /* 0x002fe20008010800 */
[----:B--2---:R-:W-:-:S04]  /*2000*/  FADD.FTZ R3, R210, R3 ;  /* 0x00000003d2037221 */ /* 0x004fc80000010000 */
[----:B------:R-:W-:Y:S01]  /*2010*/  HMMA.16816.F32 R60, R4, R34, RZ ;  /* 0x00000022043c723c */ /* 0x000fe200000018ff */
[----:B------:R-:W1:Y:S01]  /*2020*/  LDSM.16.MT88.4 R4, [R215+0xb800] ;  /* 0x00b80000d704783b */ /* 0x000e620000004200 */
[----:B------:R2:W3:Y:S02]  /*2030*/  MUFU.EX2 R223, R2 ;  /* 0x0000000200df7308 */ /* 0x0004e40000000800 */
[----:B--2---:R-:W-:Y:S01]  /*2040*/  FFMA.FTZ R2, R76, UR4, -R14 ;  /* 0x000000044c027c23 */ /* 0x004fe2000801080e */
[C---:B---3--:R-:W-:Y:S01]  /*2050*/  F2FP.F16.F32.PACK_AB R11, R223.reuse, R210 ;  /* 0x000000d2df0b723e */ /* 0x048fe200000000ff */
[----:B------:R-:W-:Y:S01]  /*2060*/  FADD.FTZ R3, R223, R3 ;  /* 0x00000003df037221 */ /* 0x000fe20000010000 */
[----:B------:R-:W-:-:S03]  /*2070*/  IADD3 R223, R222, 0x1800, RZ ;  /* 0x00001800dedf7810 */ /* 0x000fc60007ffe0ff */
[----:B------:R2:W-:Y:S02]  /*2080*/  MUFU.EX2 R209, R2 ;  /* 0x0000000200d17308 */ /* 0x0005e40000000800 */
[C---:B------:R-:W-:Y:S06]  /*2090*/  HMMA.16816.F32 R164, R8.reuse, R44, RZ ;  /* 0x0000002c08a4723c */ /* 0x040fec00000018ff */
[C---:B------:R-:W-:Y:S06]  /*20a0*/  HMMA.16816.F32 R176, R8.reuse, R36, RZ ;  /* 0x0000002408b0723c */ /* 0x040fec00000018ff */
[----:B------:R-:W-:Y:S01]  /*20b0*/  HMMA.16816.F32 R200, R8, R38, RZ ;  /* 0x0000002608c8723c */ /* 0x000fe200000018ff */
[----:B--2---:R-:W-:-:S04]  /*20c0*/  FFMA.FTZ R2, R48, UR4, -R13 ;  /* 0x0000000430027c23 */ /* 0x004fc8000801080d */
[----:B------:R2:W-:Y:S01]  /*20d0*/  MUFU.EX2 R207, R2 ;  /* 0x0000000200cf7308 */ /* 0x0005e20000000800 */
[C---:B------:R-:W-:Y:S06]  /*20e0*/  HMMA.16816.F32 R36, R8.reuse, R32, RZ ;  /* 0x000000200824723c */ /* 0x040fec00000018ff */
[C---:B------:R-:W-:Y:S06]  /*20f0*/  HMMA.16816.F32 R196, R8.reuse, R34, RZ ;  /* 0x0000002208c4723c */ /* 0x040fec00000018ff */
[----:B------:R-:W-:Y:S01]  /*2100*/  HMMA.16816.F32 R32, R8, R28, RZ ;  /* 0x0000001c0820723c */ /* 0x000fe200000018ff */
[----:B--2---:R-:W-:-:S05]  /*2110*/  FFMA.FTZ R2, R49, UR4, -R13 ;  /* 0x0000000431027c23 */ /* 0x004fca000801080d */
[C---:B------:R-:W-:Y:S01]  /*2120*/  HMMA.16816.F32 R192, R8.reuse, R30, RZ ;  /* 0x0000001e08c0723c */ /* 0x040fe200000018ff */
[----:B------:R2:W3:Y:S05]  /*2130*/  MUFU.EX2 R206, R2 ;  /* 0x0000000200ce7308 */ /* 0x0004ea0000000800 */
[C---:B------:R-:W-:Y:S06]  /*2140*/  HMMA.16816.F32 R28, R8.reuse, R24, RZ ;  /* 0x00000018081c723c */ /* 0x040fec00000018ff */
[C---:B------:R-:W-:Y:S06]  /*2150*/  HMMA.16816.F32 R188, R8.reuse, R26, RZ ;  /* 0x0000001a08bc723c */ /* 0x040fec00000018ff */
[----:B------:R-:W-:Y:S01]  /*2160*/  HMMA.16816.F32 R24, R8, R20, RZ ;  /* 0x000000140818723c */ /* 0x000fe200000018ff */
[----:B--2---:R-:W-:Y:S01]  /*2170*/  FFMA.FTZ R2, R52, UR4, -R13 ;  /* 0x0000000434027c23 */ /* 0x004fe2000801080d */
[----:B---3--:R-:W-:-:S03]  /*2180*/  F2FP.F16.F32.PACK_AB R168, R206, R207 ;  /* 0x000000cfcea8723e */ /* 0x008fc600000000ff */
        /* <DEDUP_REMOVED lines=8> */
[----:B------:R-:W-:Y:S01]  /*2210*/  HMMA.16816.F32 R8, R8, R46, RZ ;  /* 0x0000002e0808723c */ /* 0x000fe200000018ff */
[----:B--2---:R-:W-:Y:S01]  /*2220*/  FFMA.FTZ R2, R50, UR4, -R12 ;  /* 0x0000000432027c23 */ /* 0x004fe2000801080c */
[----:B---3--:R-:W-:-:S03]  /*2230*/  F2FP.F16.F32.PACK_AB R170, R239, R205 ;  /* 0x000000cdefaa723e */ /* 0x008fc600000000ff */
[----:B------:R2:W-:Y:S02]  /*2240*/  MUFU.EX2 R204, R2 ;  /* 0x0000000200cc7308 */ /* 0x0005e40000000800 */
[--C-:B--2---:R-:W-:Y:S02]  /*2250*/  FFMA.FTZ R2, R51, UR4, -R12.reuse ;  /* 0x0000000433027c23 */ /* 0x104fe4000801080c */
[----:B------:R-:W2:Y:S04]  /*2260*/  LDSM.16.MT88.4 R48, [R213+0xa800] ;  /* 0x00a80000d530783b */ /* 0x000ea80000004200 */
[----:B------:R3:W4:Y:S02]  /*2270*/  MUFU.EX2 R138, R2 ;  /* 0x00000002008a7308 */ /* 0x0007240000000800 */
[----:B---3--:R-:W-:Y:S01]  /*2280*/  FFMA.FTZ R2, R54, UR4, -R12 ;  /* 0x0000000436027c23 */ /* 0x008fe2000801080c */
[----:B----4-:R-:W-:-:S05]  /*2290*/  F2FP.F16.F32.PACK_AB R169, R138, R204 ;  /* 0x000000cc8aa9723e */ /* 0x010fca00000000ff */
[----:B------:R3:W-:Y:S02]  /*22a0*/  MUFU.EX2 R137, R2 ;  /* 0x0000000200897308 */ /* 0x0007e40000000800 */
[----:B---3--:R-:W-:-:S06]  /*22b0*/  FFMA.FTZ R2, R55, UR4, -R12 ;  /* 0x0000000437027c23 */ /* 0x008fcc000801080c */
[----:B------:R3:W4:Y:S02]  /*22c0*/  MUFU.EX2 R238, R2 ;  /* 0x0000000200ee7308 */ /* 0x0007240000000800 */
[----:B---3--:R-:W-:Y:S01]  /*22d0*/  FFMA.FTZ R2, R77, UR4, -R14 ;  /* 0x000000044d027c23 */ /* 0x008fe2000801080e */
[----:B----4-:R-:W-:-:S05]  /*22e0*/  F2FP.F16.F32.PACK_AB R171, R238, R137 ;  /* 0x00000089eeab723e */ /* 0x010fca00000000ff */
[----:B------:R3:W4:Y:S02]  /*22f0*/  MUFU.EX2 R133, R2 ;  /* 0x0000000200857308 */ /* 0x0007240000000800 */
[C---:B-1----:R-:W-:Y:S06]  /*2300*/  HMMA.16816.F32 R124, R168.reuse, R4, R124 ;  /* 0x00000004a87c723c */ /* 0x042fec000000187c */
[C---:B--2---:R-:W-:Y:S06]  /*2310*/  HMMA.16816.F32 R44, R168.reuse, R50, R60 ;  /* 0x00000032a82c723c */ /* 0x044fec000000183c */
[----:B------:R-:W-:Y:S01]  /*2320*/  HMMA.16816.F32 R140, R168, R152, R140 ;  /* 0x00000098a88c723c */ /* 0x000fe2000000188c */
[----:B---3--:R-:W-:Y:S01]  /*2330*/  FFMA.FTZ R2, R84, UR4, -R14 ;  /* 0x0000000454027c23 */ /* 0x008fe2000801080e */
[----:B----4-:R-:W-:-:S03]  /*2340*/  F2FP.F16.F32.PACK_AB R128, R133, R209 ;  /* 0x000000d18580723e */ /* 0x010fc600000000ff */
[----:B------:R1:W-:Y:S01]  /*2350*/  MUFU.EX2 R15, R2 ;  /* 0x00000002000f7308 */ /* 0x0003e20000000800 */
[C---:B------:R-:W-:Y:S06]  /*2360*/  HMMA.16816.F32 R40, R168.reuse, R48, R68 ;  /* 0x00000030a828723c */ /* 0x040fec0000001844 */
[C---:B------:R-:W-:Y:S06]  /*2370*/  HMMA.16816.F32 R56, R168.reuse, R64, R56 ;  /* 0x00000040a838723c */ /* 0x040fec0000001838 */
        /* <DEDUP_REMOVED lines=9> */
[----:B------:R1:W2:Y:S01]  /*2410*/  MUFU.EX2 R14, R2 ;  /* 0x00000002000e7308 */ /* 0x0002a20000000800 */
[C---:B------:R-:W-:Y:S06]  /*2420*/  HMMA.16816.F32 R60, R168.reuse, R66, R96 ;  /* 0x00000042a83c723c */ /* 0x040fec0000001860 */
[----:B------:R-:W-:Y:S01]  /*2430*/  HMMA.16816.F32 R156, R168, R94, R156 ;  /* 0x0000005ea89c723c */ /* 0x000fe2000000189c */
[----:B-1----:R-:W-:Y:S01]  /*2440*/  FFMA.FTZ R2, R79, UR4, -R0 ;  /* 0x000000044f027c23 */ /* 0x002fe20008010800 */
[----:B--2---:R-:W-:-:S04]  /*2450*/  FADD.FTZ R3, R14, R3 ;  /* 0x000000030e037221 */ /* 0x004fc80000010000 */
[C---:B------:R-:W-:Y:S01]  /*2460*/  HMMA.16816.F32 R76, R168.reuse, R82, R104 ;  /* 0x00000052a84c723c */ /* 0x040fe20000001868 */
[----:B------:R1:W2:Y:S05]  /*2470*/  MUFU.EX2 R13, R2 ;  /* 0x00000002000d7308 */ /* 0x0002aa0000000800 */
[C---:B------:R-:W-:Y:S06]  /*2480*/  HMMA.16816.F32 R104, R168.reuse, R110, R116 ;  /* 0x0000006ea868723c */ /* 0x040fec0000001874 */
[C---:B------:R-:W-:Y:S06]  /*2490*/  HMMA.16816.F32 R116, R168.reuse, R122, R172 ;  /* 0x0000007aa874723c */ /* 0x040fec00000018ac */
[----:B------:R-:W-:Y:S01]  /*24a0*/  HMMA.16816.F32 R168, R168, R6, R144 ;  /* 0x00000006a8a8723c */ /* 0x000fe20000001890 */
[--C-:B-1----:R-:W-:Y:S01]  /*24b0*/  FFMA.FTZ R2, R86, UR4, -R0.reuse ;  /* 0x0000000456027c23 */ /* 0x102fe20008010800 */
[----:B------:R-:W-:Y:S01]  /*24c0*/  FFMA.FTZ R0, R87, UR4, -R0 ;  /* 0x0000000457007c23 */ /* 0x000fe20008010800 */
[C---:B--2---:R-:W-:Y:S01]  /*24d0*/  F2FP.F16.F32.PACK_AB R129, R13.reuse, R14 ;  /* 0x0000000e0d81723e */ /* 0x044fe200000000ff */
[----:B------:R-:W-:Y:S01]  /*24e0*/  FADD.FTZ R3, R13, R3 ;  /* 0x000000030d037221 */ /* 0x000fe20000010000 */
[----:B------:R1:W2:Y:S08]  /*24f0*/  MUFU.EX2 R12, R2 ;  /* 0x00000002000c7308 */ /* 0x0002b00000000800 */
[----:B------:R-:W3:Y:S01]  /*2500*/  MUFU.EX2 R240, R0 ;  /* 0x0000000000f07308 */ /* 0x000ee20000000800 */
[----:B-1----:R-:W-:Y:S01]  /*2510*/  FADD.FTZ R2, R233, R232 ;  /* 0x000000e8e9027221 */ /* 0x002fe20000010000 */
[----:B--2---:R-:W-:-:S03]  /*2520*/  FADD.FTZ R3, R12, R3 ;  /* 0x000000030c037221 */ /* 0x004fc60000010000 */
[----:B------:R-:W-:Y:S01]  /*2530*/  FADD.FTZ R2, R235, R2 ;  /* 0x00000002eb027221 */ /* 0x000fe20000010000 */
[----:B---3--:R-:W-:-:S03]  /*2540*/  F2FP.F16.F32.PACK_AB R131, R240, R12 ;  /* 0x0000000cf083723e */ /* 0x008fc600000000ff */
[----:B------:R-:W-:Y:S01]  /*2550*/  FADD.FTZ R2, R236, R2 ;  /* 0x00000002ec027221 */ /* 0x000fe20000010000 */
[----:B------:R-:W-:Y:S01]  /*2560*/  LOP3.LUT R0, R237, 0xffffffe0, RZ, 0xc0, !PT ;  /* 0xffffffe0ed007812 */ /* 0x000fe200078ec0ff */
[----:B------:R-:W-:Y:S02]  /*2570*/  FADD.FTZ R240, R240, R3 ;  /* 0x00000003f0f07221 */ /* 0x000fe40000010000 */
[----:B------:R-:W-:Y:S01]  /*2580*/  FADD.FTZ R2, R207, R2 ;  /* 0x00000002cf027221 */ /* 0x000fe20000010000 */
[----:B------:R-:W-:Y:S01]  /*2590*/  IADD3 R251, -R0, R251, RZ ;  /* 0x000000fb00fb7210 */ /* 0x000fe20007ffe1ff */
[----:B------:R-:W-:Y:S01]  /*25a0*/  HMMA.16816.F32 R164, R128, R4, R164 ;  /* 0x0000000480a4723c */ /* 0x000fe200000018a4 */
[----:B------:R-:W-:Y:S01]  /*25b0*/  FADD.FTZ R0, R234, R211 ;  /* 0x000000d3ea007221 */ /* 0x000fe20000010000 */
[----:B------:R-:W-:-:S03]  /*25c0*/  FADD.FTZ R2, R206, R2 ;  /* 0x00000002ce027221 */ /* 0x000fc60000010000 */
[----:B------:R-:W-:Y:S01]  /*25d0*/  FADD.FTZ R0, R224, R0 ;  /* 0x00000000e0007221 */ /* 0x000fe20000010000 */
[C---:B------:R-:W-:Y:S01]  /*25e0*/  HMMA.16816.F32 R144, R128.reuse, R152, R176 ;  /* 0x000000988090723c */ /* 0x040fe200000018b0 */
[----:B------:R-:W-:Y:S01]  /*25f0*/  FADD.FTZ R5, R230, R228 ;  /* 0x000000e4e6057221 */ /* 0x000fe20000010000 */
[----:B------:R-:W-:Y:S01]  /*2600*/  FADD.FTZ R2, R205, R2 ;  /* 0x00000002cd027221 */ /* 0x000fe20000010000 */
[----:B------:R-:W-:Y:S01]  /*2610*/  FADD.FTZ R4, R225, R0 ;  /* 0x00000000e1047221 */ /* 0x000fe20000010000 */
[C---:B------:R-:W-:Y:S01]  /*2620*/  IADD3 R225, R222.reuse, 0x800, RZ ;  /* 0x00000800dee17810 */ /* 0x040fe20007ffe0ff */
[----:B------:R-:W-:Y:S01]  /*2630*/  FADD.FTZ R5, R229, R5 ;  /* 0x00000005e5057221 */ /* 0x000fe20000010000 */
[C---:B------:R-:W-:Y:S01]  /*2640*/  HMMA.16816.F32 R36, R128.reuse, R48, R36 ;  /* 0x000000308024723c */ /* 0x040fe20000001824 */
[----:B------:R-:W-:Y:S01]  /*2650*/  FADD.FTZ R4, R209, R4 ;  /* 0x00000004d1047221 */ /* 0x000fe20000010000 */
[----:B------:R-:W-:Y:S01]  /*2660*/  FADD.FTZ R239, R239, R2 ;  /* 0x00000002efef7221 */ /* 0x000fe20000010000 */
[----:B------:R-:W-:Y:S01]  /*2670*/  FADD.FTZ R0, R231, R5 ;  /* 0x00000005e7007221 */ /* 0x000fe20000010000 */
[----:B------:R-:W-:Y:S01]  /*2680*/  IADD3 R224, R222, 0x1000, RZ ;  /* 0x00001000dee07810 */ /* 0x000fe20007ffe0ff */
[----:B------:R-:W-:Y:S01]  /*2690*/  FADD.FTZ R4, R133, R4 ;  /* 0x0000000485047221 */ /* 0x000fe20000010000 */
[----:B------:R-:W-:Y:S01]  /*26a0*/  HMMA.16816.F32 R52, R128, R64, R32 ;  /* 0x000000408034723c */ /* 0x000fe20000001820 */
[----:B------:R-:W-:-:S02]  /*26b0*/  FADD.FTZ R0, R204, R0 ;  /* 0x00000000cc007221 */ /* 0x000fc40000010000 */
[----:B------:R-:W-:Y:S02]  /*26c0*/  FADD.FTZ R4, R15, R4 ;  /* 0x000000040f047221 */ /* 0x000fe40000010000 */
        /* <DEDUP_REMOVED lines=16> */
[----:B------:R-:W-:-:S08]  /*27d0*/  NOP ;  /* 0x0000000000007918 */ /* 0x000fd00000000000 */
[----:B------:R-:W-:-:S15]  /*27e0*/  @!P0 BRA `(.L_x_1090) ;  /* 0x0000002000a48947 */ /* 0x000fde0003800000 */
        /* <DEDUP_REMOVED lines=11> */
.L_x_1093:
[----:B------:R-:W-:Y:S04]  /*28a0*/  VIADD R0, R227, 0xffffffff ;  /* 0xffffffffe3007836 */ /* 0x000fe80000000000 */
[----:B------:R-:W-:Y:S01]  /*28b0*/  IMAD.WIDE.U32 R172, R0, UR8, RZ ;  /* 0x0000000800ac7c25 */ /* 0x000fe2000f8e00ff */
[----:B------:R-:W-:Y:S05]  /*28c0*/  SHF.R.S32.HI R2, RZ, 0x1f, R0 ;  /* 0x0000001fff027819 */ /* 0x000fea0000011400 */
[----:B------:R-:W-:Y:S04]  /*28d0*/  IMAD R2, R2, UR8, RZ ;  /* 0x0000000802027c24 */ /* 0x000fe8000f8e02ff */
        /* <DEDUP_REMOVED lines=17> */
.L_x_1091:
        /* <DEDUP_REMOVED lines=10> */
[----:B------:R-:W-:Y:S02]  /*2a90*/  IADD3 R6, P0, R4, UR14, RZ ;  /* 0x0000000e04067c10 */ /* 0x000fe4000ff1e0ff */
[----:B------:R-:W-:Y:S04]  /*2aa0*/  LEA.HI.X R5, R0, UR11, R7, 0x1, P1 ;  /* 0x0000000b00057c11 */ /* 0x000fe800088f0c07 */
[----:B------:R-:W-:Y:S01]  /*2ab0*/  IADD3.X R7, R5, UR15, RZ, P0, !PT ;  /* 0x0000000f05077c10 */ /* 0x000fe200087fe4ff */
[----:B------:R-:W-:Y:S01]  /*2ac0*/  @!PT LDS RZ, [RZ] ;  /* 0x00000000fffff984 */ /* 0x000fe20000000800 */
[----:B------:R-:W-:Y:S01]  /*2ad0*/  @!PT LDS RZ, [RZ] ;  /* 0x00000000fffff984 */ /* 0x000fe20000000800 */
[----:B------:R-:W-:Y:S01]  /*2ae0*/  @!PT LDS RZ, [RZ] ;  /* 0x00000000fffff984 */ /* 0x000fe20000000800 */
[----:B------:R-:W-:Y:S01]  /*2af0*/  LDGSTS.E.BYPASS.LTC128B.128 [R226+0xa000], desc[UR16][R4.64] ;  /* 0x0a00000004e27fae */ /* 0x000fe2000b901d50 */
[----:B------:R-:W-:Y:S04]  /*2b00*/  ISETP.GT.AND P0, PT, R227, RZ, PT ;  /* 0x000000ffe300720c */ /* 0x000fe80003f04270 */
[----:B------:R-:W-:Y:S05]  /*2b10*/  LDGSTS.E.BYPASS.LTC128B.128 [R226+0xb000], desc[UR16][R4.64+0x80] ;  /* 0x0b00008004e27fae */ /* 0x000fea000b901d50 */
[----:B------:R-:W-:Y:S05]  /*2b20*/  LDGSTS.E.BYPASS.LTC128B.128 [R226+0xa800], desc[UR16][R6.64] ;  /* 0x0a80000006e27fae */ /* 0x000fea000b901d50 */
[----:B------:R1:W-:Y:S05]  /*2b30*/  LDGSTS.E.BYPASS.LTC128B.128 [R226+0xb800], desc[UR16][R6.64+0x80] ;  /* 0x0b80008006e27fae */ /* 0x0003ea000b901d50 */
[----:B------:R-:W-:Y:S05]  /*2b40*/  LDSM.16.M88.4 R32, [R212] ;  /* 0x00000000d420783b */ /* 0x000fea0000000200 */
[----:B------:R-:W1:Y:S05]  /*2b50*/  LDSM.16.M88.4 R16, [R221] ;  /* 0x00000000dd10783b */ /* 0x000e6a0000000200 */
        /* <DEDUP_REMOVED lines=9> */
[----:B------:R-:W1:Y:S02]  /*2bf0*/  LDSM.16.M88.4 R196, [R219] ;  /* 0x00000000dbc4783b */ /* 0x000e640000000200 */
        /* <DEDUP_REMOVED lines=112> */
.L_x_1092:
        /* <DEDUP_REMOVED lines=376> */
.L_x_1090:
[----:B------:R-:W1:Y:S01]  /*4a80*/  SHFL.BFLY PT, R0, R241, 0x2, 0x1f ;  /* 0x0c401f00f1007f89 */ /* 0x000e6200000e0000 */
[----:B------:R-:W2:Y:S01]  /*4a90*/  S2UR UR4, SR_CgaCtaId ;  /* 0x00000000000479c3 */ /* 0x000ea20000008800 */
[----:B------:R-:W-:Y:S01]  /*4aa0*/  UMOV UR5, 0x400 ;  /* 0x0000040000057882 */ /* 0x000fe20000000000 */
[----:B------:R-:W-:Y:S01]  /*4ab0*/  BSSY B0, `(.L_x_1094) ;  /* 0x00001a7000007945 */ /* 0x000fe20003800000 */
[----:B------:R-:W3:Y:S04]  /*4ac0*/  SHFL.BFLY PT, R3, R240, 0x2, 0x1f ;  /* 0x0c401f00f0037f89 */ /* 0x000ee800000e0000 */
[----:B------:R-:W4:Y:S01]  /*4ad0*/  SHFL.BFLY PT, R2, R238, 0x2, 0x1f ;  /* 0x0c401f00ee027f89 */ /* 0x000f2200000e0000 */
[----:B------:R-:W5:Y:S01]  /*4ae0*/  S2R R172, SR_TID.X ;  /* 0x0000000000ac7919 */ /* 0x000f620000002100 */
[----:B-1----:R-:W-:Y:S01]  /*4af0*/  FADD.FTZ R241, R0, R241 ;  /* 0x000000f100f17221 */ /* 0x002fe20000010000 */
[----:B--2---:R-:W-:Y:S01]  /*4b00*/  ULEA UR4, UR4, UR5, 0x18 ;  /* 0x0000000504047291 */ /* 0x004fe2000f8ec03f */
[----:B------:R-:W1:Y:S01]  /*4b10*/  SHFL.BFLY PT, R0, R239, 0x2, 0x1f ;  /* 0x0c401f00ef007f89 */ /* 0x000e6200000e0000 */
[----:B---3--:R-:W-:Y:S01]  /*4b20*/  FADD.FTZ R240, R3, R240 ;  /* 0x000000f003f07221 */ /* 0x008fe20000010000 */
[----:B------:R-:W-:-:S02]  /*4b30*/  ULDC.U8 UR5, c[0x0][0x3d8] ;  /* 0x0000f60000057ab9 */ /* 0x000fc40000000000 */
[----:B------:R-:W2:Y:S01]  /*4b40*/  SHFL.BFLY PT, R4, R241, 0x1, 0x1f ;  /* 0x0c201f00f1047f89 */ /* 0x000ea200000e0000 */
[----:B----4-:R-:W-:-:S03]  /*4b50*/  FADD.FTZ R238, R2, R238 ;  /* 0x000000ee02ee7221 */ /* 0x010fc60000010000 */
[----:B------:R-:W3:Y:S04]  /*4b60*/  SHFL.BFLY PT, R5, R240, 0x1, 0x1f ;  /* 0x0c201f00f0057f89 */ /* 0x000ee800000e0000 */
[----:B------:R-:W4:Y:S01]  /*4b70*/  SHFL.BFLY PT, R2, R238, 0x1, 0x1f ;  /* 0x0c201f00ee027f89 */ /* 0x000f2200000e0000 */
[----:B-----5:R-:W-:-:S04]  /*4b80*/  SHF.R.S32.HI R138, RZ, 0x1f, R172 ;  /* 0x0000001fff8a7819 */ /* 0x020fc800000114ac */
[----:B------:R-:W-:Y:S01]  /*4b90*/  LEA.HI R173, R138, R172, RZ, 0x3 ;  /* 0x000000ac8aad7211 */ /* 0x000fe200078f18ff */
[----:B-1----:R-:W-:Y:S01]  /*4ba0*/  FADD.FTZ R239, R0, R239 ;  /* 0x000000ef00ef7221 */ /* 0x002fe20000010000 */
[----:B------:R-:W-:Y:S01]  /*4bb0*/  MOV R0, 0x3f800000 ;  /* 0x3f80000000007802 */ /* 0x000fe20000000f00 */
[----:B--2---:R-:W-:-:S03]  /*4bc0*/  FADD.FTZ R241, R241, R4 ;  /* 0x00000004f1f17221 */ /* 0x004fc60000010000 */
[----:B------:R-:W1:Y:S01]  /*4bd0*/  SHFL.BFLY PT, R3, R239, 0x1, 0x1f ;  /* 0x0c201f00ef037f89 */ /* 0x000e6200000e0000 */
[-C--:B------:R-:W-:Y:S01]  /*4be0*/  LEA.HI R4, R138, R172.reuse, RZ, 0x2 ;  /* 0x000000ac8a047211 */ /* 0x080fe200078f10ff */
[----:B---3--:R-:W-:Y:S01]  /*4bf0*/  FADD.FTZ R240, R240, R5 ;  /* 0x00000005f0f07221 */ /* 0x008fe20000010000 */
[----:B------:R-:W-:Y:S02]  /*4c00*/  FSETP.NE.FTZ.AND P5, PT, R241, RZ, PT ;  /* 0x000000fff100720b */ /* 0x000fe40003fb5000 */
[----:B------:R-:W-:Y:S01]  /*4c10*/  LOP3.LUT R5, R4, 0x3ffffffc, RZ, 0xc0, !PT ;  /* 0x3ffffffc04057812 */ /* 0x000fe200078ec0ff */
[----:B----4-:R-:W-:Y:S01]  /*4c20*/  FADD.FTZ R238, R238, R2 ;  /* 0x00000002eeee7221 */ /* 0x010fe20000010000 */
[----:B------:R-:W-:Y:S02]  /*4c30*/  FSETP.NE.FTZ.AND P4, PT, R240, RZ, PT ;  /* 0x000000fff000720b */ /* 0x000fe40003f95000 */
[----:B------:R-:W-:Y:S02]  /*4c40*/  LOP3.LUT R2, R173, 0xfffffff8, RZ, 0xc0, !PT ;  /* 0xfffffff8ad027812 */ /* 0x000fe400078ec0ff */
[----:B------:R-:W-:-:S02]  /*4c50*/  LEA.HI R138, R138, R172, RZ, 0x5 ;  /* 0x000000ac8a8a7211 */ /* 0x000fc400078f28ff */
[-C--:B------:R-:W-:Y:S02]  /*4c60*/  IADD3 R139, -R5, R172.reuse, RZ ;  /* 0x000000ac058b7210 */ /* 0x080fe40007ffe1ff */
[----:B------:R-:W-:Y:S01]  /*4c70*/  IADD3 R172, -R2, R172, RZ ;  /* 0x000000ac02ac7210 */ /* 0x000fe20007ffe1ff */
[----:B------:R-:W2:Y:S01]  /*4c80*/  @P5 MUFU.RCP R0, R241 ;  /* 0x000000f100005308 */ /* 0x000ea20000001000 */
[----:B------:R-:W-:Y:S02]  /*4c90*/  MOV R2, 0x3f800000 ;  /* 0x3f80000000027802 */ /* 0x000fe40000000f00 */
[----:B------:R-:W-:Y:S01]  /*4ca0*/  FSETP.NE.FTZ.AND P0, PT, R238, RZ, PT ;  /* 0x000000ffee00720b */ /* 0x000fe20003f15000 */
[----:B-1----:R-:W-:Y:S01]  /*4cb0*/  FADD.FTZ R239, R239, R3 ;  /* 0x00000003efef7221 */ /* 0x002fe20000010000 */
[----:B------:R-:W-:-:S04]  /*4cc0*/  MOV R3, 0x3f800000 ;  /* 0x3f80000000037802 */ /* 0x000fc80000000f00 */
[----:B------:R-:W-:Y:S02]  /*4cd0*/  FSETP.NE.FTZ.AND P3, PT, R239, RZ, PT ;  /* 0x000000ffef00720b */ /* 0x000fe40003f75000 */
[----:B------:R-:W1:Y:S01]  /*4ce0*/  @P4 MUFU.RCP R3, R240 ;  /* 0x000000f000034308 */ /* 0x000e620000001000 */
[C---:B--2---:R-:W-:Y:S01]  /*4cf0*/  FMUL.FTZ R12, R0.reuse, R37 ;  /* 0x00000025000c7220 */ /* 0x044fe20000410000 */
[C---:B------:R-:W-:Y:S01]  /*4d00*/  FMUL.FTZ R144, R0.reuse, R144 ;  /* 0x0000009000907220 */ /* 0x040fe20000410000 */
[C---:B------:R-:W-:Y:S01]  /*4d10*/  FMUL.FTZ R6, R0.reuse, R145 ;  /* 0x0000009100067220 */ /* 0x040fe20000410000 */
[C---:B------:R-:W-:Y:S01]  /*4d20*/  FMUL.FTZ R152, R0.reuse, R152 ;  /* 0x0000009800987220 */ /* 0x040fe20000410000 */
[C---:B------:R-:W-:Y:S01]  /*4d30*/  FMUL.FTZ R153, R0.reuse, R153 ;  /* 0x0000009900997220 */ /* 0x040fe20000410000 */
[C---:B------:R-:W-:Y:S01]  /*4d40*/  FMUL.FTZ R15, R0.reuse, R36 ;  /* 0x00000024000f7220 */ /* 0x040fe20000410000 */
[C---:B------:R-:W-:Y:S01]  /*4d50*/  FMUL.FTZ R23, R0.reuse, R48 ;  /* 0x0000003000177220 */ /* 0x040fe20000410000 */
[----:B------:R-:W-:-:S03]  /*4d60*/  FMUL.FTZ R49, R0, R49 ;  /* 0x0000003100317220 */ /* 0x000fc60000410000 */
        /* <DEDUP_REMOVED lines=29> */
[C---:B--2---:R-:W-:Y:S01]  /*4f40*/  FMUL.FTZ R21, R2.reuse, R57 ;  /* 0x0000003902157220 */ /* 0x044fe20000410000 */
        /* <DEDUP_REMOVED lines=100> */
[----:B------:R-:W-:Y:S02]  /*5590*/  F2FP.F16.F32.PACK_AB R15, R49, R23 ;  /* 0x00000017310f723e */ /* 0x000fe400000000ff */
[----:B------:R-:W-:Y:S02]  /*55a0*/  F2FP.F16.F32.PACK_AB R23, R30, R33 ;  /* 0x000000211e17723e */ /* 0x000fe400000000ff */
[----:B------:R-:W-:Y:S02]  /*55b0*/  F2FP.F16.F32.PACK_AB R32, R32, R60 ;  /* 0x0000003c2020723e */ /* 0x000fe400000000ff */
[----:B------:R-:W-:Y:S02]  /*55c0*/  SHF.R.S32.HI R33, RZ, 0x5, R138 ;  /* 0x00000005ff217819 */ /* 0x000fe4000001148a */
[----:B------:R-:W-:-:S02]  /*55d0*/  LOP3.LUT R0, R0, 0x1c0, RZ, 0xc0, !PT ;  /* 0x000001c000007812 */ /* 0x000fc400078ec0ff */
[----:B------:R-:W-:Y:S02]  /*55e0*/  LOP3.LUT R60, R3, 0x1, RZ, 0xc0, !PT ;  /* 0x00000001033c7812 */ /* 0x000fe400078ec0ff */
[----:B------:R-:W-:Y:S02]  /*55f0*/  LEA R2, R33, R139, 0x9 ;  /* 0x0000008b21027211 */ /* 0x000fe400078e48ff */
[----:B------:R-:W-:Y:S02]  /*5600*/  LEA.HI R0, R0, R0, RZ, 0x1d ;  /* 0x0000000000007211 */ /* 0x000fe400078fe8ff */
[----:B------:R-:W-:Y:S02]  /*5610*/  ISETP.NE.U32.AND P1, PT, R60, 0x1, PT ;  /* 0x000000013c00780c */ /* 0x000fe40003f25070 */
[----:B------:R-:W-:Y:S02]  /*5620*/  LEA R0, R2, R0, 0x1 ;  /* 0x0000000002007211 */ /* 0x000fe400078e08ff */
[----:B------:R-:W-:-:S02]  /*5630*/  F2FP.F16.F32.PACK_AB R6, R6, R144 ;  /* 0x000000900606723e */ /* 0x000fc400000000ff */
[----:B------:R-:W-:Y:S01]  /*5640*/  LEA R0, R0, UR4, 0x1 ;  /* 0x0000000400007c11 */ /* 0x000fe2000f8e08ff */
[----:B------:R-:W-:Y:S01]  /*5650*/  ULDC.U8 UR4, c[0x0][0x3d9] ;  /* 0x0000f64000047ab9 */ /* 0x000fe20000000000 */
[----:B------:R-:W-:Y:S02]  /*5660*/  F2FP.F16.F32.PACK_AB R5, R5, R146 ;  /* 0x000000920505723e */ /* 0x000fe400000000ff */
[C---:B------:R-:W-:Y:S01]  /*5670*/  IADD3 R2, R0.reuse, -0x10, RZ ;  /* 0xfffffff000027810 */ /* 0x040fe20007ffe0ff */
[----:B------:R1:W-:Y:S01]  /*5680*/  STS [R0], R6 ;  /* 0x0000000600007388 */ /* 0x0003e20000000800 */
[----:B------:R-:W-:Y:S02]  /*5690*/  F2FP.F16.F32.PACK_AB R4, R153, R152 ;  /* 0x000000989904723e */ /* 0x000fe400000000ff */
[----:B------:R-:W-:Y:S01]  /*56a0*/  @P1 IADD3 R2, R0, 0x10, RZ ;  /* 0x0000001000021810 */ /* 0x000fe20007ffe0ff */
[----:B------:R-:W-:Y:S01]  /*56b0*/  STS [R0+0x400], R5 ;  /* 0x0004000500007388 */ /* 0x000fe20000000800 */
[----:B------:R-:W-:-:S02]  /*56c0*/  R2P PR, R3, 0x6 ;  /* 0x0000000603007804 */ /* 0x000fc40000000000 */
[----:B------:R-:W-:Y:S01]  /*56d0*/  MOV R3, 0x20 ;  /* 0x0000002000037802 */ /* 0x000fe20000000f00 */
[----:B------:R2:W-:Y:S01]  /*56e0*/  STS [R2], R4 ;  /* 0x0000000402007388 */ /* 0x0005e20000000800 */
[----:B------:R-:W-:Y:S02]  /*56f0*/  F2FP.F16.F32.PACK_AB R7, R7, R154 ;  /* 0x0000009a0707723e */ /* 0x000fe400000000ff */
        /* <DEDUP_REMOVED lines=10> */
[----:B-1----:R-:W-:Y:S01]  /*57a0*/  MOV R6, 0x40 ;  /* 0x0000004000067802 */ /* 0x002fe20000000f00 */
[----:B------:R-:W-:Y:S01]  /*57b0*/  STS [R2+0x2000], R10 ;  /* 0x0020000a02007388 */ /* 0x000fe20000000800 */
[----:B------:R-:W-:Y:S02]  /*57c0*/  F2FP.F16.F32.PACK_AB R18, R43, R18 ;  /* 0x000000122b12723e */ /* 0x000fe400000000ff */
[----:B------:R-:W-:Y:S01]  /*57d0*/  SEL R6, R6, 0xffffffc0, !P2 ;  /* 0xffffffc006067807 */ /* 0x000fe20005000000 */
[----:B------:R1:W-:Y:S01]  /*57e0*/  STS [R2+0x2400], R13 ;  /* 0x0024000d02007388 */ /* 0x0003e20000000800 */
[----:B------:R-:W-:-:S02]  /*57f0*/  F2FP.F16.F32.PACK_AB R17, R17, R44 ;  /* 0x0000002c1111723e */ /* 0x000fc400000000ff */
[----:B--2---:R-:W-:Y:S02]  /*5800*/  SEL R4, R3, 0xffffffe0, !P1 ;  /* 0xffffffe003047807 */ /* 0x004fe40004800000 */
[----:B------:R-:W-:Y:S02]  /*5810*/  ISETP.NE.AND P1, PT, RZ, UR4, PT ;  /* 0x00000004ff007c0c */ /* 0x000fe4000bf25270 */
[----:B------:R-:W-:Y:S02]  /*5820*/  IADD3 R3, R0, R4, RZ ;  /* 0x0000000400037210 */ /* 0x000fe40007ffe0ff */
[----:B---3--:R-:W-:Y:S02]  /*5830*/  IADD3 R7, R4, R2, RZ ;  /* 0x0000000204077210 */ /* 0x008fe40007ffe0ff */
[----:B------:R-:W-:Y:S01]  /*5840*/  F2FP.F16.F32.PACK_AB R24, R47, R24 ;  /* 0x000000182f18723e */ /* 0x000fe200000000ff */
[----:B------:R2:W-:Y:S01]  /*5850*/  STS [R3+0x400], R11 ;  /* 0x0004000b03007388 */ /* 0x0005e20000000800 */
[----:B------:R-:W-:Y:S01]  /*5860*/  F2FP.F16.F32.PACK_AB R22, R55, R54 ;  /* 0x000000363716723e */ /* 0x000fe200000000ff */
[----:B----4-:R-:W3:Y:S01]  /*5870*/  @P4 MUFU.LG2 R9, R240 ;  /* 0x000000f000094308 */ /* 0x010ee20000000c00 */
[----:B------:R-:W-:Y:S01]  /*5880*/  F2FP.F16.F32.PACK_AB R21, R21, R19 ;  /* 0x000000131515723e */ /* 0x000fe200000000ff */
[----:B------:R4:W-:Y:S01]  /*5890*/  STS [R3], R12 ;  /* 0x0000000c03007388 */ /* 0x0009e20000000800 */
[----:B------:R-:W-:-:S02]  /*58a0*/  IADD3 R5, R0, R6, RZ ;  /* 0x0000000600057210 */ /* 0x000fc40007ffe0ff */
[----:B------:R-:W-:Y:S01]  /*58b0*/  F2FP.F16.F32.PACK_AB R20, R37, R133 ;  /* 0x000000852514723e */ /* 0x000fe200000000ff */
[----:B------:R-:W-:Y:S01]  /*58c0*/  STS [R7], R15 ;  /* 0x0000000f07007388 */ /* 0x000fe20000000800 */
[----:B------:R-:W-:Y:S02]  /*58d0*/  F2FP.F16.F32.PACK_AB R19, R26, R27 ;  /* 0x0000001b1a13723e */ /* 0x000fe400000000ff */
[----:B-----5:R-:W-:Y:S01]  /*58e0*/  IADD3 R8, R6, R2, RZ ;  /* 0x0000000206087210 */ /* 0x020fe20007ffe0ff */
[----:B------:R5:W-:Y:S01]  /*58f0*/  STS [R7+0x400], R14 ;  /* 0x0004000e07007388 */ /* 0x000be20000000800 */
[----:B------:R-:W-:Y:S01]  /*5900*/  F2FP.F16.F32.PACK_AB R25, R59, R25 ;  /* 0x000000193b19723e */ /* 0x000fe200000000ff */
[----:B-1----:R-:W1:Y:S01]  /*5910*/  @P5 LDC R13, c[0x0][0x2e8] ;  /* 0x0000ba00ff0d5b82 */ /* 0x002e620000000800 */
[----:B------:R-:W-:Y:S01]  /*5920*/  F2FP.F16.F32.PACK_AB R31, R63, R31 ;  /* 0x0000001f3f1f723e */ /* 0x000fe200000000ff */
[----:B------:R3:W-:Y:S01]  /*5930*/  STS [R3+0x2000], R16 ;  /* 0x0020001003007388 */ /* 0x0007e20000000800 */
[----:B------:R-:W-:-:S02]  /*5940*/  F2FP.F16.F32.PACK_AB R30, R69, R137 ;  /* 0x00000089451e723e */ /* 0x000fc400000000ff */
[----:B------:R-:W-:Y:S01]  /*5950*/  F2FP.F16.F32.PACK_AB R29, R29, R70 ;  /* 0x000000461d1d723e */ /* 0x000fe200000000ff */
[----:B------:R-:W-:Y:S01]  /*5960*/  STS [R3+0x2400], R18 ;  /* 0x0024001203007388 */ /* 0x000fe20000000800 */
[----:B------:R-:W-:Y:S02]  /*5970*/  IADD3 R4, R3, R6, RZ ;  /* 0x0000000603047210 */ /* 0x000fe40007ffe0ff */
[----:B------:R-:W-:Y:S01]  /*5980*/  F2FP.F16.F32.PACK_AB R27, R81, R80 ;  /* 0x00000050511b723e */ /* 0x000fe200000000ff */
[----:B------:R3:W-:Y:S01]  /*5990*/  STS [R7+0x2000], R17 ;  /* 0x0020001107007388 */ /* 0x0007e20000000800 */
[----:B--2---:R-:W2:Y:S01]  /*59a0*/  @P1 LDC.64 R10, c[0x0][0x2c0] ;  /* 0x0000b000ff0a1b82 */ /* 0x004ea20000000a00 */
[----:B------:R-:W-:Y:S02]  /*59b0*/  F2FP.F16.F32.PACK_AB R26, R83, R82 ;  /* 0x00000052531a723e */ /* 0x000fe400000000ff */
[----:B------:R-:W-:Y:S01]  /*59c0*/  STS [R7+0x2400], R24 ;  /* 0x0024001807007388 */ /* 0x000fe20000000800 */
[----:B------:R-:W-:-:S02]  /*59d0*/  IADD3 R6, R7, R6, RZ ;  /* 0x0000000607067210 */ /* 0x000fc40007ffe0ff */
[----:B------:R-:W-:Y:S01]  /*59e0*/  F2FP.F16.F32.PACK_AB R28, R28, R72 ;  /* 0x000000481c1c723e */ /* 0x000fe200000000ff */
[----:B------:R-:W-:Y:S01]  /*59f0*/  STS [R5], R23 ;  /* 0x0000001705007388 */ /* 0x000fe20000000800 */
[----:B------:R-:W-:Y:S01]  /*5a00*/  F2FP.F16.F32.PACK_AB R52, R75, R52 ;  /* 0x000000344b34723e */ /* 0x000fe200000000ff */
[----:B----4-:R-:W4:Y:S01]  /*5a10*/  @P4 LDC R12, c[0x0][0x2e8] ;  /* 0x0000ba00ff0c4b82 */ /* 0x010f220000000800 */
[----:B------:R-:W-:Y:S01]  /*5a20*/  F2FP.F16.F32.PACK_AB R51, R51, R76 ;  /* 0x0000004c3333723e */ /* 0x000fe200000000ff */
[----:B------:R-:W-:Y:S01]  /*5a30*/  STS [R5+0x400], R22 ;  /* 0x0004001605007388 */ /* 0x000fe20000000800 */
[----:B------:R-:W-:Y:S01]  /*5a40*/  F2FP.F16.F32.PACK_AB R50, R79, R50 ;  /* 0x000000324f32723e */ /* 0x000fe200000000ff */
[----:B-----5:R-:W-:Y:S01]  /*5a50*/  @P3 MUFU.LG2 R14, R239 ;  /* 0x000000ef000e3308 */ /* 0x020fe20000000c00 */
[----:B------:R-:W-:Y:S01]  /*5a60*/  F2FP.F16.F32.PACK_AB R49, R85, R84 ;  /* 0x000000545531723e */ /* 0x000fe200000000ff */
[----:B------:R-:W-:Y:S01]  /*5a70*/  STS [R8], R20 ;  /* 0x0000001408007388 */ /* 0x000fe20000000800 */
[----:B------:R-:W-:Y:S01]  /*5a80*/  F2FP.F16.F32.PACK_AB R48, R48, R86 ;  /* 0x000000563030723e */ /* 0x000fe200000000ff */
[----:B---3--:R-:W3:Y:S01]  /*5a90*/  @P3 LDC R16, c[0x0][0x2e8] ;  /* 0x0000ba00ff103b82 */ /* 0x008ee20000000800 */
[----:B------:R-:W-:Y:S01]  /*5aa0*/  F2FP.F16.F32.PACK_AB R45, R93, R92 ;  /* 0x0000005c5d2d723e */ /* 0x000fe200000000ff */
[----:B------:R-:W-:Y:S01]  /*5ab0*/  STS [R8+0x400], R19 ;  /* 0x0004001308007388 */ /* 0x000fe20000000800 */
[----:B------:R-:W-:-:S02]  /*5ac0*/  F2FP.F16.F32.PACK_AB R44, R95, R94 ;  /* 0x0000005e5f2c723e */ /* 0x000fc400000000ff */
[----:B------:R-:W-:Y:S01]  /*5ad0*/  F2FP.F16.F32.PACK_AB R47, R89, R88 ;  /* 0x00000058592f723e */ /* 0x000fe200000000ff */
[----:B------:R-:W-:Y:S01]  /*5ae0*/  STS [R5+0x2000], R21 ;  /* 0x0020001505007388 */ /* 0x000fe20000000800 */
[----:B------:R-:W-:Y:S01]  /*5af0*/  F2FP.F16.F32.PACK_AB R46, R91, R46 ;  /* 0x0000002e5b2e723e */ /* 0x000fe200000000ff */
[----:B------:R-:W5:Y:S01]  /*5b00*/  @P0 LDC R17, c[0x0][0x2e8] ;  /* 0x0000ba00ff110b82 */ /* 0x000f620000000800 */
[----:B------:R-:W-:Y:S01]  /*5b10*/  F2FP.F16.F32.PACK_AB R43, R157, R156 ;  /* 0x0000009c9d2b723e */ /* 0x000fe200000000ff */
[----:B------:R1:W-:Y:S01]  /*5b20*/  STS [R5+0x2400], R25 ;  /* 0x0024001905007388 */ /* 0x0003e20000000800 */
[----:B------:R-:W-:Y:S02]  /*5b30*/  F2FP.F16.F32.PACK_AB R42, R159, R42 ;  /* 0x0000002a9f2a723e */ /* 0x000fe400000000ff */
[----:B------:R-:W-:Y:S01]  /*5b40*/  F2FP.F16.F32.PACK_AB R41, R97, R96 ;  /* 0x000000606129723e */ /* 0x000fe200000000ff */
[----:B------:R-:W-:Y:S01]  /*5b50*/  STS [R8+0x2000], R32 ;  /* 0x0020002008007388 */ /* 0x000fe20000000800 */
[----:B------:R-:W-:-:S02]  /*5b60*/  F2FP.F16.F32.PACK_AB R40, R99, R98 ;  /* 0x000000626328723e */ /* 0x000fc400000000ff */
[----:B------:R-:W-:Y:S01]  /*5b70*/  ISETP.NE.AND P2, PT, RZ, UR5, PT ;  /* 0x00000005ff007c0c */ /* 0x000fe2000bf45270 */
[----:B------:R-:W-:Y:S01]  /*5b80*/  STS [R8+0x2400], R31 ;  /* 0x0024001f08007388 */ /* 0x000fe20000000800 */
[----:B------:R-:W-:Y:S02]  /*5b90*/  F2FP.F16.F32.PACK_AB R37, R109, R108 ;  /* 0x0000006c6d25723e */ /* 0x000fe400000000ff */
        /* <DEDUP_REMOVED lines=8> */
[----:B------:R-:W-:Y:S02]  /*5c20*/  ISETP.NE.OR P6, PT, RZ, UR4, !P2 ;  /* 0x00000004ff007c0c */ /* 0x000fe4000d7c5670 */
        /* <DEDUP_REMOVED lines=8> */
[----:B------:R-:W-:Y:S01]  /*5cb0*/  F2FP.F16.F32.PACK_AB R56, R115, R56 ;  /* 0x000000387338723e */ /* 0x000fe200000000ff */
[----:B------:R-:W4:Y:S01]  /*5cc0*/  @!P6 LDC R15, c[0x0][0x2c4] ;  /* 0x0000b100ff0feb82 */ /* 0x000f220000000800 */
        /* <DEDUP_REMOVED lines=12> */
[----:B-1----:R-:W-:Y:S01]  /*5d90*/  MOV R25, 0x7f800000 ;  /* 0x7f80000000197802 */ /* 0x002fe20000000f00 */
[----:B------:R-:W-:Y:S01]  /*5da0*/  STS [R2+0x4000], R45 ;  /* 0x0040002d02007388 */ /* 0x000fe20000000800 */
[----:B------:R-:W-:-:S02]  /*5db0*/  F2FP.F16.F32.PACK_AB R67, R67, R168 ;  /* 0x000000a84343723e */ /* 0x000fc400000000ff */
[----:B------:R-:W-:Y:S01]  /*5dc0*/  F2FP.F16.F32.PACK_AB R66, R171, R66 ;  /* 0x00000042ab42723e */ /* 0x000fe200000000ff */
[----:B------:R-:W-:Y:S01]  /*5dd0*/  STS [R2+0x4400], R44 ;  /* 0x0044002c02007388 */ /* 0x000fe20000000800 */
[----:B------:R-:W-:Y:S02]  /*5de0*/  MOV R24, 0x7f800000 ;  /* 0x7f80000000187802 */ /* 0x000fe40000000f00 */
[----:B------:R-:W-:Y:S01]  /*5df0*/  MOV R23, 0x7f800000 ;  /* 0x7f80000000177802 */ /* 0x000fe20000000f00 */
[----:B------:R-:W-:Y:S01]  /*5e00*/  STS [R0+0x6000], R47 ;  /* 0x0060002f00007388 */ /* 0x000fe20000000800 */
[----:B------:R-:W-:-:S03]  /*5e10*/  MOV R22, 0x7f800000 ;  /* 0x7f80000000167802 */ /* 0x000fc60000000f00 */
[----:B------:R1:W-:Y:S04]  /*5e20*/  STS [R0+0x6400], R46 ;  /* 0x0064002e00007388 */ /* 0x0003e80000000800 */
        /* <DEDUP_REMOVED lines=12> */
[----:B------:R-:W5:Y:S03]  /*5ef0*/  S2R R26, SR_CTAID.Y ;  /* 0x00000000001a7919 */ /* 0x000f660000002600 */
[----:B------:R-:W-:Y:S04]  /*5f00*/  STS [R5+0x4000], R59 ;  /* 0x0040003b05007388 */ /* 0x000fe80000000800 */
[----:B------:R-:W-:Y:S04]  /*5f10*/  STS [R5+0x4400], R58 ;  /* 0x0044003a05007388 */ /* 0x000fe80000000800 */
[----:B------:R-:W-:Y:S04]  /*5f20*/  STS [R8+0x4000], R55 ;  /* 0x0040003708007388 */ /* 0x000fe80000000800 */
[----:B------:R-:W-:Y:S01]  /*5f30*/  STS [R8+0x4400], R54 ;  /* 0x0044003608007388 */ /* 0x000fe20000000800 */
[----:B------:R-:W4:Y:S01]  /*5f40*/  S2R R29, SR_CTAID.X ;  /* 0x00000000001d7919 */ /* 0x000f220000002500 */
[----:B---3--:R-:W-:-:S02]  /*5f50*/  @P1 IMAD R7, R11, R10, RZ ;  /* 0x0000000a0b071224 */ /* 0x008fc400078e02ff */
[----:B------:R-:W2:Y:S01]  /*5f60*/  @!P1 LDC R11, c[0x0][0x2c4] ;  /* 0x0000b100ff0b9b82 */ /* 0x000ea20000000800 */
[----:B------:R-:W-:Y:S01]  /*5f70*/  STS [R5+0x6000], R57 ;  /* 0x0060003905007388 */ /* 0x000fe20000000800 */
[----:B------:R-:W3:Y:S03]  /*5f80*/  @P5 MUFU.LG2 R10, R241 ;  /* 0x000000f1000a5308 */ /* 0x000ee60000000c00 */
[----:B------:R1:W-:Y:S04]  /*5f90*/  STS [R5+0x6400], R56 ;  /* 0x0064003805007388 */ /* 0x0003e80000000800 */
[----:B------:R-:W-:Y:S01]  /*5fa0*/  STS [R8+0x6000], R53 ;  /* 0x0060003508007388 */ /* 0x000fe20000000800 */
[----:B-----5:R-:W-:-:S03]  /*5fb0*/  SHF.R.S32.HI R27, RZ, 0x1f, R26 ;  /* 0x0000001fff1b7819 */ /* 0x020fc6000001141a */
[----:B------:R5:W-:Y:S01]  /*5fc0*/  STS [R8+0x6400], R61 ;  /* 0x0064003d08007388 */ /* 0x000be20000000800 */
[----:B------:R-:W3:Y:S03]  /*5fd0*/  S2R R28, SR_CTAID.Z ;  /* 0x00000000001c7919 */ /* 0x000ee60000002700 */
[----:B------:R-:W-:Y:S01]  /*5fe0*/  STS [R4+0x4000], R60 ;  /* 0x0040003c04007388 */ /* 0x000fe20000000800 */
[----:B--2---:R-:W-:-:S03]  /*5ff0*/  @!P1 SEL R7, R11, R2, !P2 ;  /* 0x000000020b079207 */ /* 0x004fc60005000000 */
[----:B------:R-:W-:Y:S01]  /*6000*/  STS [R4+0x4400], R63 ;  /* 0x0044003f04007388 */ /* 0x000fe20000000800 */
[----:B------:R-:W-:-:S03]  /*6010*/  CS2R R2, SRZ ;  /* 0x0000000000027805 */ /* 0x000fc6000001ff00 */
[----:B------:R-:W-:Y:S01]  /*6020*/  STS [R6+0x4000], R62 ;  /* 0x0040003e06007388 */ /* 0x000fe20000000800 */
[----:B-1----:R-:W-:Y:S01]  /*6030*/  @P1 MOV R5, 0x1 ;  /* 0x0000000100051802 */ /* 0x002fe20000000f00 */
[----:B------:R-:W-:Y:S02]  /*6040*/  @!P1 IMAD R5, R7, R0, RZ ;  /* 0x0000000007059224 */ /* 0x000fe400078e02ff */
[----:B------:R-:W-:Y:S01]  /*6050*/  STS [R6+0x4400], R64 ;  /* 0x0044004006007388 */ /* 0x000fe20000000800 */
[C---:B----4-:R-:W-:Y:S02]  /*6060*/  @!P6 IMAD R0, R26.reuse, R15, RZ ;  /* 0x0000000f1a00e224 */ /* 0x050fe400078e02ff */
[----:B------:R-:W1:Y:S01]  /*6070*/  @P0 MUFU.LG2 R15, R238 ;  /* 0x000000ee000f0308 */ /* 0x000e620000000c00 */
[----:B------:R-:W-:Y:S01]  /*6080*/  STS [R4+0x6000], R65 ;  /* 0x0060004104007388 */ /* 0x000fe20000000800 */
[----:B-----5:R-:W2:Y:S01]  /*6090*/  @P1 LDC R8, c[0x0][0x2c0] ;  /* 0x0000b000ff081b82 */ /* 0x020ea20000000800 */
[----:B------:R-:W-:Y:S01]  /*60a0*/  IMAD R5, R26, R5, RZ ;  /* 0x000000051a057224 */ /* 0x000fe200078e02ff */
[----:B------:R-:W-:Y:S01]  /*60b0*/  @!P6 SHF.R.S32.HI R3, RZ, 0x1f, R0 ;  /* 0x0000001fff03e819 */ /* 0x000fe20000011400 */
[----:B------:R4:W-:Y:S01]  /*60c0*/  STS [R4+0x6400], R68 ;  /* 0x0064004404007388 */ /* 0x0009e20000000800 */
[----:B------:R-:W-:-:S03]  /*60d0*/  @!P6 MOV R2, R0 ;  /* 0x000000000002e202 */ /* 0x000fc60000000f00 */
[----:B------:R-:W-:Y:S04]  /*60e0*/  STS [R6+0x6000], R67 ;  /* 0x0060004306007388 */ /* 0x000fe80000000800 */
[----:B------:R5:W-:Y:S01]  /*60f0*/  STS [R6+0x6400], R66 ;  /* 0x0064004206007388 */ /* 0x000be20000000800 */
[----:B------:R-:W-:Y:S01]  /*6100*/  @!P1 MOV R8, 0x1 ;  /* 0x0000000100089802 */ /* 0x000fe20000000f00 */
[----:B----4-:R-:W-:Y:S01]  /*6110*/  @P4 FMUL.FTZ R4, R9, 0.69314718246459960938 ;  /* 0x3f31721809044820 */ /* 0x010fe20000410000 */
[----:B------:R-:W-:-:S03]  /*6120*/  SEL R9, R5, RZ, P6 ;  /* 0x000000ff05097207 */ /* 0x000fc60003000000 */
[----:B--2---:R-:W-:Y:S02]  /*6130*/  IMAD R5, R29, R8, RZ ;  /* 0x000000081d057224 */ /* 0x004fe400078e02ff */
[----:B------:R-:W-:Y:S01]  /*6140*/  @P4 FFMA.FTZ R25, R135, R12, R4 ;  /* 0x0000000c87194223 */ /* 0x000fe20000010004 */
[----:B------:R-:W-:Y:S01]  /*6150*/  BAR.SYNC.DEFER_BLOCKING 0x0 ;  /* 0x0000000000007b1d */ /* 0x000fe20000010000 */
[----:B------:R-:W-:Y:S01]  /*6160*/  LOP3.LUT P4, RZ, R251, 0x3, RZ, 0xc0, !PT ;  /* 0x00000003fbff7812 */ /* 0x000fe2000788c0ff */
[----:B---3--:R-:W-:Y:S02]  /*6170*/  IMAD R4, R28, R7, R9 ;  /* 0x000000071c047224 */ /* 0x008fe400078e0209 */
[----:B-----5:R-:W-:Y:S01]  /*6180*/  @P5 FMUL.FTZ R6, R10, 0.69314718246459960938 ;  /* 0x3f3172180a065820 */ /* 0x020fe20000410000 */
        /* <DEDUP_REMOVED lines=57> */
.L_x_1095:
[----:B------:R-:W-:Y:S05]  /*6520*/  BSYNC B0 ;  /* 0x0000000000007941 */ /* 0x000fea0003800000 */
.L_x_1094:
        /* <DEDUP_REMOVED lines=71> */
.L_x_1096:
        /* <DEDUP_REMOVED lines=14> */
.L_x_2930:


//--------------------- .text._ZN5flash16flash_fwd_kernelI23Flash_fwd_kernel_traitsILi128ELi128ELi32ELi4ELb0ELb0EN7cutlass6half_tE19Flash_kernel_traitsILi128ELi128ELi32ELi4ES3_EELb0ELb0ELb0ELb0ELb0ELb0ELb0ELb0EEEvNS_16Flash_fwd_paramsE --------------------------
	.section	.text._ZN5flash16flash_fwd_kernelI23Flash_fwd_kernel_traitsILi128ELi128ELi32ELi4ELb0ELb0EN7cutlass6half_tE19Flash_kernel_traitsILi128ELi128ELi32ELi4ES3_EELb0ELb0ELb0ELb0ELb0ELb0ELb0ELb0EEEvNS_16Flash_fwd_paramsE,"ax",@progbits
	.align	128
        .global         _ZN5flash16flash_fwd_kernelI23Flash_fwd_kernel_traitsILi128ELi128ELi32ELi4ELb0ELb0EN7cutlass6half_tE19Flash_kernel_traitsILi128ELi128ELi32ELi4ES3_EELb0ELb0ELb0ELb0ELb0ELb0ELb0ELb0EEEvNS_16Flash_fwd_paramsE
        .type           _ZN5flash16flash_fwd_kernelI23Flash_fwd_kernel_traitsILi128ELi128ELi32ELi4ELb0ELb0EN7cutlass6half_tE19Flash_kernel_traitsILi128ELi128ELi32ELi4ES3_EELb0ELb0ELb0ELb0ELb0ELb0ELb0ELb0EEEvNS_16Flash_fwd_paramsE,@function
        .size           _ZN5flash16flash_fwd_kernelI23Flash_fwd_kernel_traitsILi128ELi128ELi32ELi4ELb0ELb0EN7cutlass6half_tE19Flash_kernel_traitsILi128ELi128ELi32ELi4ES3_EELb0ELb0ELb0ELb0ELb0ELb0ELb0ELb0EEEvNS_16Flash_fwd_paramsE,(.L_x_2931 - _ZN5flash16flash_fwd_kernelI23Flash_fwd_kernel_traitsILi128ELi128ELi32ELi4ELb0ELb0EN7cutlass6half_tE19Flash_kernel_traitsILi128ELi128ELi32ELi4ES3_EELb0ELb0ELb0ELb0ELb0ELb0ELb0ELb0EEEvNS_16Flash_fwd_paramsE)
        .other          _ZN5flash16flash_fwd_kernelI23Flash_fwd_kernel_traitsILi128ELi128ELi32ELi4ELb0ELb0EN7cutlass6half_tE19Flash_kernel_traitsILi128ELi128ELi32ELi4ES3_EELb0ELb0ELb0ELb0ELb0ELb0ELb0ELb0EEEvNS_16Flash_fwd_paramsE,@"STO_CUDA_ENTRY STV_DEFAULT"
_ZN5flash16flash_fwd_kernelI23Flash_fwd_kernel_traitsILi128ELi128ELi32ELi4ELb0ELb0EN7cutlass6half_tE19Flash_kernel_traitsILi128ELi128ELi32ELi4ES3_EELb0ELb0ELb0ELb0ELb0ELb0ELb0ELb0EEEvNS_16Flash_fwd_paramsE:
.text._ZN5flash16flash_fwd_kernelI23Flash_fwd_kernel_traitsILi128ELi128ELi32ELi4ELb0ELb0EN7cutlass6half_tE19Flash_kernel_traitsILi128ELi128ELi32ELi4ES3_EELb0ELb0ELb0ELb0ELb0ELb0ELb0ELb0EEEvNS_16Flash_fwd_paramsE:
        /* <DEDUP_REMOVED lines=28> */
[----:B------:R-:W3:Y:S08]  /*01c0*/  S2R R33, SR_CTAID.Z ;  /* 0x0000000000217919 */ /* 0x000ef00000002700 */
[----:B------:R1:W5:Y:S01]  /*01d0*/  @!P0 LDG.E R13, desc[UR8][R6.64] ;  /* 0x00000008060d8981 */ /* 0x000362000c1e1900 */
[----:B------:R-:W-:-:S04]  /*01e0*/  ISETP.NE.U32.AND P0, PT, R2, RZ, PT ;  /* 0x000000ff0200720c */ /* 0x000fc80003f05070 */
[----:B------:R-:W-:Y:S01]  /*01f0*/  ISETP.NE.AND.EX P0, PT, R3, RZ, PT, P0 ;  /* 0x000000ff0300720c */ /* 0x000fe20003f05300 */
[----:B----4-:R-:W-:Y:S01]  /*0200*/  @P2 IMAD.IADD R14, R0, 0x1, -R17 ;  /* 0x00000001000e2824 */ /* 0x010fe200078e0a11 */
[----:B------:R1:W-:Y:S05]  /*0210*/  STL [R1+0x18], R17 ;  /* 0x0000181101007387 */ /* 0x0003ea0000100800 */
[----:B------:R-:W4:Y:S06]  /*0220*/  @!P2 LDC R14, c[0x0][0x2c4] ;  /* 0x0000b100ff0eab82 */ /* 0x000f2c0000000800 */
[----:B--23--:R-:W-:Y:S05]  /*0230*/  @!P0 BRA `(.L_x_1097) ;  /* 0x0000000000108947 */ /* 0x00cfea0003800000 */
[----:B------:R-:W1:Y:S02]  /*0240*/  @P3 LDG.E R0, desc[UR8][R6.64+0x4] ;  /* 0x0000040806003981 */ /* 0x000e64000c1e1900 */
[----:B-1---5:R-:W-:-:S06]  /*0250*/  @P3 IADD3 R4, R0, -R13, RZ ;  /* 0x8000000d00043210 */ /* 0x022fcc0007ffe0ff */
[----:B------:R2:W5:Y:S01]  /*0260*/  @!P3 LDG.E R4, desc[UR8][R6.64] ;  /* 0x000000080604b981 */ /* 0x000562000c1e1900 */
[----:B------:R-:W-:Y:S05]  /*0270*/  BRA `(.L_x_1098) ;  /* 0x0000000000047947 */ /* 0x000fea0003800000 */
.L_x_1097:
[----:B-1----:R-:W1:Y:S02]  /*0280*/  LDC R4, c[0x0][0x2c8] ;  /* 0x0000b200ff047b82 */ /* 0x002e640000000800 */
.L_x_1098:
[----:B------:R-:W3:Y:S02]  /*0290*/  LDC.64 R2, c[0x0][0x308] ;  /* 0x0000c200ff027b82 */ /* 0x000ee40000000a00 */
[----:B---3--:R-:W-:-:S04]  /*02a0*/  ISETP.NE.U32.AND P1, PT, R2, RZ, PT ;  /* 0x000000ff0200720c */ /* 0x008fc80003f25070 */
[----:B------:R-:W-:-:S13]  /*02b0*/  ISETP.NE.AND.EX P1, PT, R3, RZ, PT, P1 ;  /* 0x000000ff0300720c */ /* 0x000fda0003f25310 */
[----:B------:R-:W3:Y:S01]  /*02c0*/  @P1 LDC.64 R2, c[0x0][0x308] ;  /* 0x0000c200ff021b82 */ /* 0x000ee20000000a00 */
[----:B------:R-:W-:-:S07]  /*02d0*/  IMAD.SHL.U32 R29, R26, 0x80, RZ ;  /* 0x000000801a1d7824 */ /* 0x000fce00078e00ff */
[----:B------:R-:W1:Y:S01]  /*02e0*/  @!P1 LDC R5, c[0x0][0x2cc] ;  /* 0x0000b300ff059b82 */ /* 0x000e620000000800 */
[----:B----4-:R-:W-:Y:S01]  /*02f0*/  ISETP.GT.AND P0, PT, R14, R29, PT ;  /* 0x0000001d0e00720c */ /* 0x010fe20003f04270 */
[----:B---3--:R-:W-:-:S05]  /*0300*/  @P1 IMAD.WIDE R2, R31, 0x4, R2 ;  /* 0x000000041f021825 */ /* 0x008fca00078e0202 */
[----:B------:R3:W5:Y:S01]  /*0310*/  @P1 LDG.E R0, desc[UR8][R2.64] ;  /* 0x0000000802001981 */ /* 0x000762000c1e1900 */
[----:B------:R-:W4:Y:S06]  /*0320*/  @!P1 LDC.64 R2, c[0x0][0x318] ;  /* 0x0000c600ff029b82 */ /* 0x000f2c0000000a00 */
[----:B-1-3--:R-:W-:Y:S05]  /*0330*/  @!P0 EXIT ;  /* 0x000000000000894d */ /* 0x00afea0003800000 */
[----:B----4-:R-:W-:Y:S01]  /*0340*/  @!P1 ISETP.NE.U32.AND P0, PT, R2, RZ, PT ;  /* 0x000000ff0200920c */ /* 0x010fe20003f05070 */
[----:B-----5:R-:W-:Y:S01]  /*0350*/  @P1 IMAD.IADD R64, R0, 0x1, -R9 ;  /* 0x0000000100401824 */ /* 0x020fe200078e0a09 */
[----:B------:R-:W1:Y:S02]  /*0360*/  S2R R99, SR_TID.X ;  /* 0x0000000000637919 */ /* 0x000e640000002100 */
[----:B------:R-:W-:-:S04]  /*0370*/  @!P1 ISETP.NE.AND.EX P0, PT, R3, RZ, PT, P0 ;  /* 0x000000ff0300920c */ /* 0x000fc80003f05300 */
[----:B------:R-:W-:-:S04]  /*0380*/  @!P1 SEL R0, R5, RZ, P0 ;  /* 0x000000ff05009207 */ /* 0x000fc80000000000 */
[----:B------:R-:W-:-:S04]  /*0390*/  @!P1 IADD3 R64, R0, R4, -R9 ;  /* 0x0000000400409210 */ /* 0x000fc80007ffe809 */
[C---:B------:R-:W-:Y:S01]  /*03a0*/  ISETP.GE.AND P0, PT, R64.reuse, 0x1, PT ;  /* 0x000000014000780c */ /* 0x040fe20003f06270 */
[----:B------:R-:W-:-:S05]  /*03b0*/  VIADD R0, R64, 0x1f ;  /* 0x0000001f40007836 */ /* 0x000fca0000000000 */
[----:B------:R-:W-:-:S04]  /*03c0*/  SHF.R.S32.HI R2, RZ, 0x1f, R0 ;  /* 0x0000001fff027819 */ /* 0x000fc80000011400 */
[----:B------:R-:W-:-:S03]  /*03d0*/  LEA.HI R227, R2, R0, RZ, 0x5 ;  /* 0x0000000002e37211 */ /* 0x000fc600078f28ff */
[----:B------:R-:W-:Y:S05]  /*03e0*/  @!P0 BRA `(.L_x_1099) ;  /* 0x0000008c00c88947 */ /* 0x000fea0003800000 */
[----:B------:R-:W3:Y:S01]  /*03f0*/  LDC R19, c[0x0][0x278] ;  /* 0x00009e00ff137b82 */ /* 0x000ee20000000800 */
[----:B------:R-:W-:Y:S02]  /*0400*/  ISETP.NE.AND P2, PT, R17, -0x1, PT ;  /* 0xffffffff1100780c */ /* 0x000fe40003f45270 */
[----:B-1----:R-:W-:Y:S02]  /*0410*/  SHF.R.S32.HI R32, RZ, 0x1f, R99 ;  /* 0x0000001fff207819 */ /* 0x002fe40000011463 */
[----:B------:R-:W-:Y:S02]  /*0420*/  IADD3 R22, -R29, R14, RZ ;  /* 0x0000000e1d167210 */ /* 0x000fe40007ffe1ff */
[----:B------:R-:W-:Y:S02]  /*0430*/  LEA.HI R5, R32, R99, RZ, 0x3 ;  /* 0x0000006320057211 */ /* 0x000fe400078f18ff */
[----:B------:R-:W-:Y:S01]  /*0440*/  IABS R10, R33 ;  /* 0x00000021000a7213 */ /* 0x000fe20000000000 */
[----:B------:R1:W-:Y:S01]  /*0450*/  STL [R1+0x4], R22 ;  /* 0x0000041601007387 */ /* 0x0003e20000100800 */
[----:B------:R-:W-:-:S02]  /*0460*/  SHF.R.S32.HI R12, RZ, 0x3, R5 ;  /* 0x00000003ff0c7819 */ /* 0x000fc40000011405 */
[----:B------:R-:W-:Y:S01]  /*0470*/  ISETP.NE.AND P1, PT, R13, -0x1, PT ;  /* 0xffffffff0d00780c */ /* 0x000fe20003f25270 */
[----:B--2---:R-:W2:Y:S01]  /*0480*/  @!P2 LDC.64 R6, c[0x0][0x228] ;  /* 0x00008a00ff06ab82 */ /* 0x004ea20000000a00 */
[----:B------:R-:W-:Y:S01]  /*0490*/  LEA.HI R23, R32, R99, RZ, 0x4 ;  /* 0x0000006320177211 */ /* 0x000fe200078f20ff */
[----:B------:R-:W-:-:S05]  /*04a0*/  VIADD R4, R12, 0x20 ;  /* 0x000000200c047836 */ /* 0x000fca0000000000 */
[----:B------:R-:W-:Y:S01]  /*04b0*/  ISETP.GE.AND P4, PT, R4, R22, PT ;  /* 0x000000160400720c */ /* 0x000fe20003f86270 */
[----:B------:R-:W4:Y:S01]  /*04c0*/  @P2 LDC.64 R14, c[0x0][0x240] ;  /* 0x00009000ff0e2b82 */ /* 0x000f220000000a00 */
[----:B------:R-:W-:Y:S02]  /*04d0*/  @!P2 SHF.R.S32.HI R4, RZ, 0x1f, R31 ;  /* 0x0000001fff04a819 */ /* 0x000fe4000001141f */
[----:B---3--:R-:W-:-:S05]  /*04e0*/  IABS R0, R19 ;  /* 0x0000001300007213 */ /* 0x008fca0000000000 */
[----:B------:R-:W-:Y:S01]  /*04f0*/  IMAD.MOV.U32 R16, RZ, RZ, R0 ;  /* 0x000000ffff107224 */ /* 0x000fe200078e0000 */
[----:B------:R-:W3:Y:S03]  /*0500*/  @P1 LDC.64 R24, c[0x0][0x250] ;  /* 0x00009400ff181b82 */ /* 0x000ee60000000a00 */
[----:B------:R-:W5:Y:S01]  /*0510*/  I2F.RP R2, R16 ;  /* 0x0000001000027306 */ /* 0x000f620000209400 */
[----:B--2---:R-:W-:-:S04]  /*0520*/  @!P2 IMAD R4, R4, R6, RZ ;  /* 0x000000060404a224 */ /* 0x004fc800078e02ff */
[----:B------:R-:W2:Y:S01]  /*0530*/  @P1 LDC.64 R20, c[0x0][0x248] ;  /* 0x00009200ff141b82 */ /* 0x000ea20000000a00 */
[C---:B------:R-:W-:Y:S02]  /*0540*/  @!P2 IMAD R8, R31.reuse, R7, R4 ;  /* 0x000000071f08a224 */ /* 0x040fe400078e0204 */
[----:B------:R-:W-:Y:S01]  /*0550*/  @!P2 IMAD.WIDE.U32 R6, R31, R6, RZ ;  /* 0x000000061f06a225 */ /* 0x000fe200078e00ff */
[----:B-----5:R-:W5:Y:S03]  /*0560*/  MUFU.RCP R2, R2 ;  /* 0x0000000200027308 */ /* 0x020f660000001000 */
[----:B-----5:R-:W-:-:S05]  /*0570*/  VIADD R2, R2, 0xffffffe ;  /* 0x0ffffffe02027836 */ /* 0x020fca0000000000 */
[----:B------:R-:W5:Y:S02]  /*0580*/  F2I.FTZ.U32.TRUNC.NTZ R3, R2 ;  /* 0x0000000200037305 */ /* 0x000f64000021f000 */
[----:B-----5:R-:W-:Y:S02]  /*0590*/  IMAD.MOV R0, RZ, RZ, -R3 ;  /* 0x000000ffff007224 */ /* 0x020fe400078e0a03 */
[----:B------:R-:W-:Y:S02]  /*05a0*/  IMAD.MOV.U32 R2, RZ, RZ, RZ ;  /* 0x000000ffff027224 */ /* 0x000fe400078e00ff */
[----:B------:R-:W-:-:S04]  /*05b0*/  IMAD R0, R0, R16, RZ ;  /* 0x0000001000007224 */ /* 0x000fc800078e02ff */
[----:B------:R-:W-:Y:S01]  /*05c0*/  IMAD.HI.U32 R2, R3, R0, R2 ;  /* 0x0000000003027227 */ /* 0x000fe200078e0002 */
[----:B------:R-:W-:-:S03]  /*05d0*/  LOP3.LUT R3, R5, 0xfffffff8, RZ, 0xc0, !PT ;  /* 0xfffffff805037812 */ /* 0x000fc600078ec0ff */
[----:B------:R-:W-:Y:S02]  /*05e0*/  VIADD R0, R12, 0x30 ;  /* 0x000000300c007836 */ /* 0x000fe40000000000 */
[----:B------:R-:W-:Y:S01]  /*05f0*/  IMAD.HI.U32 R11, R2, R10, RZ ;  /* 0x0000000a020b7227 */ /* 0x000fe200078e00ff */
[----:B------:R-:W-:Y:S02]  /*0600*/  IADD3 R2, R12, 0x40, RZ ;  /* 0x000000400c027810 */ /* 0x000fe40007ffe0ff */
[-C--:B------:R-:W-:Y:S01]  /*0610*/  ISETP.GE.AND P3, PT, R0, R22.reuse, PT ;  /* 0x000000160000720c */ /* 0x080fe20003f66270 */
[----:B------:R-:W-:Y:S01]  /*0620*/  IMAD.MOV R0, RZ, RZ, -R11 ;  /* 0x000000ffff007224 */ /* 0x000fe200078e0a0b */
[----:B------:R-:W-:Y:S01]  /*0630*/  ISETP.GE.AND P0, PT, R2, R22, PT ;  /* 0x000000160200720c */ /* 0x000fe20003f06270 */
[----:B------:R-:W-:Y:S02]  /*0640*/  IMAD.SHL.U32 R2, R12, 0x40, RZ ;  /* 0x000000400c027824 */ /* 0x000fe400078e00ff */
[----:B------:R-:W-:-:S02]  /*0650*/  IMAD.IADD R28, R99, 0x1, -R3 ;  /* 0x00000001631c7824 */ /* 0x000fc400078e0a03 */
[----:B------:R-:W-:Y:S01]  /*0660*/  IMAD R4, R16, R0, R10 ;  /* 0x0000000010047224 */ /* 0x000fe200078e020a */
[----:B------:R-:W-:Y:S01]  /*0670*/  LOP3.LUT R0, R2, 0x1c0, RZ, 0xc0, !PT ;  /* 0x000001c002007812 */ /* 0x000fe200078ec0ff */
[C---:B----4-:R-:W-:Y:S01]  /*0680*/  @P2 IMAD.WIDE.U32 R2, R17.reuse, R14, RZ ;  /* 0x0000000e11022225 */ /* 0x050fe200078e00ff */
[----:B------:R-:W-:Y:S02]  /*0690*/  SHF.L.U32 R172, R28, 0x3, RZ ;  /* 0x000000031cac7819 */ /* 0x000fe400000006ff */
[----:B------:R-:W-:Y:S01]  /*06a0*/  ISETP.GT.U32.AND P5, PT, R16, R4, PT ;  /* 0x000000041000720c */ /* 0x000fe20003fa4070 */
[----:B------:R-:W-:Y:S01]  /*06b0*/  @P2 IMAD R18, R17, R15, R3 ;  /* 0x0000000f11122224 */ /* 0x000fe200078e0203 */
[----:B------:R-:W-:Y:S01]  /*06c0*/  LOP3.LUT R5, R0, 0x38, R172, 0xf8, !PT ;  /* 0x0000003800057812 */ /* 0x000fe200078ef8ac */
[----:B------:R-:W-:Y:S01]  /*06d0*/  @P2 IMAD.MOV.U32 R17, RZ, RZ, R2 ;  /* 0x000000ffff112224 */ /* 0x000fe200078e0002 */
[----:B------:R-:W-:Y:S01]  /*06e0*/  SHF.R.U32.HI R0, RZ, 0x3, R0 ;  /* 0x00000003ff007819 */ /* 0x000fe20000011600 */
[----:B------:R-:W-:Y:S01]  /*06f0*/  @!P2 IMAD.IADD R18, R7, 0x1, R8 ;  /* 0x000000010712a824 */ /* 0x000fe200078e0208 */
[----:B------:R-:W-:-:S02]  /*0700*/  @!P2 MOV R17, R6 ;  /* 0x000000060011a202 */ /* 0x000fc40000000f00 */
[----:B------:R-:W-:Y:S02]  /*0710*/  LOP3.LUT R14, R5, R0, RZ, 0x3c, !PT ;  /* 0x00000000050e7212 */ /* 0x000fe400078e3cff */
[----:B------:R-:W-:Y:S02]  /*0720*/  LOP3.LUT R0, R23, 0xfffffff0, RZ, 0xc0, !PT ;  /* 0xfffffff017007812 */ /* 0x000fe400078ec0ff */
[----:B------:R-:W-:Y:S01]  /*0730*/  LOP3.LUT R2, R33, R19, RZ, 0x3c, !PT ;  /* 0x0000001321027212 */ /* 0x000fe200078e3cff */
[----:B------:R-:W-:Y:S01]  /*0740*/  @!P5 IMAD.IADD R4, R4, 0x1, -R16 ;  /* 0x000000010404d824 */ /* 0x000fe200078e0a10 */
[----:B------:R-:W-:Y:S01]  /*0750*/  LEA.HI R10, R32, R99, RZ, 0x6 ;  /* 0x00000063200a7211 */ /* 0x000fe200078f30ff */
[----:B------:R-:W-:Y:S01]  /*0760*/  IMAD.IADD R6, R99, 0x1, -R0 ;  /* 0x0000000163067824 */ /* 0x000fe200078e0a00 */
[----:B------:R-:W-:Y:S02]  /*0770*/  ISETP.GE.AND P2, PT, R2, RZ, PT ;  /* 0x000000ff0200720c */ /* 0x000fe40003f46270 */
[----:B------:R-:W-:Y:S01]  /*0780*/  @P1 IADD3 R0, R9, R13, RZ ;  /* 0x0000000d09001210 */ /* 0x000fe20007ffe0ff */
[----:B------:R-:W-:Y:S01]  /*0790*/  IMAD.SHL.U32 R10, R10, 0x8, RZ ;  /* 0x000000080a0a7824 */ /* 0x000fe200078e00ff */
[----:B------:R-:W-:-:S02]  /*07a0*/  SHF.R.S32.HI R2, RZ, 0x1f, R6 ;  /* 0x0000001fff027819 */ /* 0x000fc40000011406 */
[----:B------:R-:W-:Y:S01]  /*07b0*/  ISETP.GE.U32.AND P6, PT, R4, R16, PT ;  /* 0x000000100400720c */ /* 0x000fe20003fc6070 */
[----:B------:R-:W-:Y:S01]  /*07c0*/  @P1 IMAD.IADD R4, R9, 0x1, R13 ;  /* 0x0000000109041824 */ /* 0x000fe200078e020d */
[----:B------:R-:W-:Y:S01]  /*07d0*/  LEA.HI R30, R2, R6, RZ, 0x3 ;  /* 0x00000006021e7211 */ /* 0x000fe200078f18ff */
[----:B---3--:R-:W-:Y:S01]  /*07e0*/  @P1 IMAD R8, R0, R25, RZ ;  /* 0x0000001900081224 */ /* 0x008fe200078e02ff */
[----:B------:R-:W-:Y:S01]  /*07f0*/  LOP3.LUT R226, R14, 0xfffffe00, R10, 0xf8, !PT ;  /* 0xfffffe000ee27812 */ /* 0x000fe200078ef80a */
[----:B------:R-:W-:Y:S01]  /*0800*/  @P1 IMAD.WIDE.U32 R2, R0, R24, RZ ;  /* 0x0000001800021225 */ /* 0x000fe200078e00ff */
[----:B------:R-:W-:-:S03]  /*0810*/  LOP3.LUT R7, R30, 0xfffffff8, RZ, 0xc0, !PT ;  /* 0xfffffff81e077812 */ /* 0x000fc600078ec0ff */
[----:B--2---:R-:W-:Y:S01]  /*0820*/  @P1 IMAD R0, R4, R21, RZ ;  /* 0x0000001504001224 */ /* 0x004fe200078e02ff */
[----:B------:R-:W-:Y:S01]  /*0830*/  IADD3 R29, R6, -R7, RZ ;  /* 0x80000007061d7210 */ /* 0x000fe20007ffe0ff */
[----:B------:R-:W-:-:S04]  /*0840*/  @P1 IMAD.WIDE.U32 R4, R4, R20, RZ ;  /* 0x0000001404041225 */ /* 0x000fc800078e00ff */
[----:B------:R-:W-:Y:S01]  /*0850*/  @P1 IMAD.IADD R16, R3, 0x1, R8 ;  /* 0x0000000103101824 */ /* 0x000fe200078e0208 */
[----:B------:R-:W-:Y:S01]  /*0860*/  @P1 IADD3 R15, R5, R0, RZ ;  /* 0x00000000050f1210 */ /* 0x000fe20007ffe0ff */
[----:B------:R-:W-:Y:S02]  /*0870*/  @P1 IMAD.MOV.U32 R14, RZ, RZ, R2 ;  /* 0x000000ffff0e1224 */ /* 0x000fe400078e0002 */
[----:B------:R-:W-:Y:S01]  /*0880*/  @P1 IMAD.MOV.U32 R10, RZ, RZ, R4 ;  /* 0x000000ffff0a1224 */ /* 0x000fe200078e0004 */
[----:B-1----:R-:W-:Y:S06]  /*0890*/  @P1 BRA `(.L_x_1100) ;  /* 0x0000000000341947 */ /* 0x002fec0003800000 */
        /* <DEDUP_REMOVED lines=13> */
.L_x_1100:
[----:B------:R-:W-:Y:S05]  /*0970*/  @P1 BRA `(.L_x_1101) ;  /* 0x0000000000341947 */ /* 0x000fea0003800000 */
        /* <DEDUP_REMOVED lines=13> */
.L_x_1101:
[----:B------:R-:W-:Y:S01]  /*0a50*/  @!P5 VIADD R11, R11, 0x1 ;  /* 0x000000010b0bd836 */ /* 0x000fe20000000000 */
[----:B------:R-:W-:Y:S01]  /*0a60*/  SHF.R.S32.HI R173, RZ, 0x1f, R172 ;  /* 0x0000001fffad7819 */ /* 0x000fe200000114ac */
[----:B------:R-:W-:Y:S01]  /*0a70*/  ULDC.64 UR4, c[0x0][0x258] ;  /* 0x0000960000047ab9 */ /* 0x000fe20000000a00 */
[----:B------:R-:W-:Y:S01]  /*0a80*/  SHF.R.S32.HI R13, RZ, 0x1f, R12 ;  /* 0x0000001fff0d7819 */ /* 0x000fe2000001140c */
[----:B------:R-:W-:Y:S01]  /*0a90*/  @P6 VIADD R11, R11, 0x1 ;  /* 0x000000010b0b6836 */ /* 0x000fe20000000000 */
[----:B------:R-:W-:Y:S01]  /*0aa0*/  ISETP.NE.AND P5, PT, R19, RZ, PT ;  /* 0x000000ff1300720c */ /* 0x000fe20003fa5270 */
[--C-:B------:R-:W-:Y:S01]  /*0ab0*/  IMAD.WIDE.U32 R4, R12, R20, R172.reuse ;  /* 0x000000140c047225 */ /* 0x100fe200078e00ac */
[----:B------:R-:W-:Y:S01]  /*0ac0*/  IADD3 R6, P1, R172, R17, RZ ;  /* 0x00000011ac067210 */ /* 0x000fe20007f3e0ff */
[----:B------:R-:W1:Y:S01]  /*0ad0*/  S2UR UR10, SR_CgaCtaId ;  /* 0x00000000000a79c3 */ /* 0x000e620000008800 */
[----:B------:R-:W-:Y:S01]  /*0ae0*/  MOV R0, R11 ;  /* 0x0000000b00007202 */ /* 0x000fe20000000f00 */
[C---:B------:R-:W-:Y:S01]  /*0af0*/  IMAD.WIDE.U32 R2, R12.reuse, R24, R172 ;  /* 0x000000180c027225 */ /* 0x040fe200078e00ac */
[----:B------:R-:W-:Y:S01]  /*0b00*/  IADD3.X R7, R173, R18, RZ, P1, !PT ;  /* 0x00000012ad077210 */ /* 0x000fe20000ffe4ff */
[----:B------:R-:W-:Y:S01]  /*0b10*/  ULDC.64 UR6, c[0x0][0x260] ;  /* 0x0000980000067ab9 */ /* 0x000fe20000000a00 */
[----:B------:R-:W-:Y:S01]  /*0b20*/  ISETP.GE.AND P6, PT, R12, R22, PT ;  /* 0x000000160c00720c */ /* 0x000fe20003fc6270 */
[C---:B------:R-:W-:Y:S01]  /*0b30*/  IMAD R9, R13.reuse, R24, RZ ;  /* 0x000000180d097224 */ /* 0x040fe200078e02ff */
[----:B------:R-:W-:Y:S01]  /*0b40*/  IADD3 R2, P1, R14, R2, RZ ;  /* 0x000000020e027210 */ /* 0x000fe20007f3e0ff */
[----:B------:R-:W-:Y:S01]  /*0b50*/  IMAD R8, R13, R20, RZ ;  /* 0x000000140d087224 */ /* 0x000fe200078e02ff */
[----:B------:R-:W-:Y:S01]  /*0b60*/  BSSY B0, `(.L_x_1102) ;  /* 0x000003f000007945 */ /* 0x000fe20003800000 */
[----:B------:R-:W-:Y:S01]  /*0b70*/  @!P2 IMAD.MOV R0, RZ, RZ, -R0 ;  /* 0x000000ffff00a224 */ /* 0x000fe200078e0a00 */
[----:B------:R-:W-:Y:S01]  /*0b80*/  IADD3 R4, P2, R10, R4, RZ ;  /* 0x000000040a047210 */ /* 0x000fe20007f5e0ff */
[C---:B------:R-:W-:Y:S01]  /*0b90*/  IMAD R9, R12.reuse, R25, R9 ;  /* 0x000000190c097224 */ /* 0x040fe200078e0209 */
[----:B------:R-:W-:Y:S01]  /*0ba0*/  SHF.R.S32.HI R10, RZ, 0x1f, R33 ;  /* 0x0000001fff0a7819 */ /* 0x000fe20000011421 */
[C---:B------:R-:W-:Y:S01]  /*0bb0*/  IMAD R8, R12.reuse, R21, R8 ;  /* 0x000000150c087224 */ /* 0x040fe200078e0208 */
[----:B------:R-:W-:Y:S01]  /*0bc0*/  @!P5 LOP3.LUT R0, RZ, R19, RZ, 0x33, !PT ;  /* 0x00000013ff00d212 */ /* 0x000fe200078e33ff */
[----:B------:R-:W-:Y:S01]  /*0bd0*/  VIADD R27, R12, 0x10 ;  /* 0x000000100c1b7836 */ /* 0x000fe20000000000 */
[----:B------:R-:W-:Y:S01]  /*0be0*/  IADD3.X R3, R16, R3, R9, P1, !PT ;  /* 0x0000000310037210 */ /* 0x000fe20000ffe409 */
[----:B------:R-:W-:Y:S01]  /*0bf0*/  IMAD R9, R10, UR4, RZ ;  /* 0x000000040a097c24 */ /* 0x000fe2000f8e02ff */
[----:B------:R-:W-:Y:S01]  /*0c00*/  IADD3.X R5, R15, R5, R8, P2, !PT ;  /* 0x000000050f057210 */ /* 0x000fe200017fe408 */
[----:B------:R-:W-:Y:S01]  /*0c10*/  IMAD.WIDE.U32 R14, R33, UR4, R6 ;  /* 0x00000004210e7c25 */ /* 0x000fe2000f8e0006 */
[----:B------:R-:W-:-:S02]  /*0c20*/  SHF.R.S32.HI R8, RZ, 0x1f, R0 ;  /* 0x0000001fff087819 */ /* 0x000fc40000011400 */
[----:B------:R-:W-:Y:S01]  /*0c30*/  ISETP.GE.AND P5, PT, R27, R22, PT ;  /* 0x000000161b00720c */ /* 0x000fe20003fa6270 */
[----:B------:R-:W-:Y:S01]  /*0c40*/  IMAD R9, R33, UR5, R9 ;  /* 0x0000000521097c24 */ /* 0x000fe2000f8e0209 */
[----:B------:R-:W-:Y:S01]  /*0c50*/  ULDC.64 UR4, c[0x0][0x268] ;  /* 0x00009a0000047ab9 */ /* 0x000fe20000000a00 */
[----:B------:R-:W-:Y:S01]  /*0c60*/  IMAD.WIDE.U32 R36, R0, UR6, R4 ;  /* 0x0000000600247c25 */ /* 0x000fe2000f8e0004 */
[----:B------:R-:W-:Y:S02]  /*0c70*/  R2P PR, R29, 0x6 ;  /* 0x000000061d007804 */ /* 0x000fe40000000000 */
[----:B------:R-:W-:Y:S01]  /*0c80*/  IADD3 R244, R172, 0x40, RZ ;  /* 0x00000040acf47810 */ /* 0x000fe20007ffe0ff */
[----:B------:R-:W-:Y:S01]  /*0c90*/  IMAD.WIDE.U32 R34, R0, UR4, R2 ;  /* 0x0000000400227c25 */ /* 0x000fe2000f8e0002 */
[----:B------:R2:W-:Y:S03]  /*0ca0*/  STL.64 [R1+0x10], R36 ;  /* 0x0000102401007387 */ /* 0x0005e60000100a00 */
[C---:B------:R-:W-:Y:S01]  /*0cb0*/  IMAD R6, R8.reuse, UR6, RZ ;  /* 0x0000000608067c24 */ /* 0x040fe2000f8e02ff */
[----:B------:R2:W-:Y:S01]  /*0cc0*/  STL.64 [R1+0x8], R34 ;  /* 0x0000082201007387 */ /* 0x0005e20000100a00 */
[----:B------:R-:W-:Y:S01]  /*0cd0*/  IMAD R4, R8, UR4, RZ ;  /* 0x0000000408047c24 */ /* 0x000fe2000f8e02ff */
[----:B------:R-:W-:Y:S01]  /*0ce0*/  UMOV UR4, 0x400 ;  /* 0x0000040000047882 */ /* 0x000fe20000000000 */
[C---:B------:R-:W-:Y:S01]  /*0cf0*/  IMAD R19, R0.reuse, UR7, R6 ;  /* 0x0000000700137c24 */ /* 0x040fe2000f8e0206 */
[----:B-1----:R-:W-:Y:S01]  /*0d00*/  ULEA UR4, UR10, UR4, 0x18 ;  /* 0x000000040a047291 */ /* 0x002fe2000f8ec03f */
[----:B------:R-:W-:Y:S01]  /*0d10*/  IMAD R31, R0, UR5, R4 ;  /* 0x00000005001f7c24 */ /* 0x000fe2000f8e0204 */
[----:B------:R-:W-:Y:S01]  /*0d20*/  MOV R4, 0x10 ;  /* 0x0000001000047802 */ /* 0x000fe20000000f00 */
[----:B------:R-:W-:Y:S01]  /*0d30*/  VIADD R16, R12, 0x50 ;  /* 0x000000500c107836 */ /* 0x000fe20000000000 */
[----:B------:R-:W-:Y:S01]  /*0d40*/  MOV R0, 0x20 ;  /* 0x0000002000007802 */ /* 0x000fe20000000f00 */
[----:B------:R-:W-:Y:S01]  /*0d50*/  IMAD.WIDE R2, R26, 0x80, R12 ;  /* 0x000000801a027825 */ /* 0x000fe200078e020c */
[----:B------:R-:W-:-:S02]  /*0d60*/  SEL R4, R4, 0xfffffff0, !P1 ;  /* 0xfffffff004047807 */ /* 0x000fc40004800000 */
[----:B------:R-:W-:Y:S01]  /*0d70*/  SEL R0, R0, 0xffffffe0, !P2 ;  /* 0xffffffe000007807 */ /* 0x000fe20005000000 */
[----:B------:R-:W-:Y:S01]  /*0d80*/  IMAD.IADD R11, R15, 0x1, R9 ;  /* 0x000000010f0b7824 */ /* 0x000fe200078e0209 */
        /* <DEDUP_REMOVED lines=28> */
.L_x_1103:
[----:B------:R-:W-:Y:S05]  /*0f50*/  BSYNC B0 ;  /* 0x0000000000007941 */ /* 0x000fea0003800000 */
.L_x_1102:
[----:B------:R-:W-:Y:S01]  /*0f60*/  BSSY B0, `(.L_x_1104) ;  /* 0x0000021000007945 */ /* 0x000fe20003800000 */
[----:B------:R-:W-:Y:S02]  /*0f70*/  ISETP.GE.AND P1, PT, R16, R22, PT ;  /* 0x000000161000720c */ /* 0x000fe40003f26270 */
[----:B------:R-:W-:Y:S01]  /*0f80*/  IADD3 R16, R12, 0x60, RZ ;  /* 0x000000600c107810 */ /* 0x000fe20007ffe0ff */
        /* <DEDUP_REMOVED lines=9> */
[----:B------:R-:W-:-:S04]  /*1020*/  IMAD.MOV.U32 R6, RZ, RZ, R14 ;  /* 0x000000ffff067224 */ /* 0x000fc800078e000e */
[----:B-1-3--:R-:W1:Y:S01]  /*1030*/  @!P5 LDC.64 R8, c[0x0][0x210] ;  /* 0x00008400ff08db82 */ /* 0x00ae620000000a00 */
        /* <DEDUP_REMOVED lines=19> */
.L_x_1105:
[----:B------:R-:W-:Y:S05]  /*1170*/  BSYNC B0 ;  /* 0x0000000000007941 */ /* 0x000fea0003800000 */
.L_x_1104:
        /* <DEDUP_REMOVED lines=13> */
[----:B-1-34-:R-:W1:Y:S01]  /*1250*/  @!P5 LDC.64 R8, c[0x0][0x210] ;  /* 0x00008400ff08db82 */ /* 0x01ae620000000a00 */
        /* <DEDUP_REMOVED lines=19> */
.L_x_1107:
[----:B------:R-:W-:Y:S05]  /*1390*/  BSYNC B0 ;  /* 0x0000000000007941 */ /* 0x000fea0003800000 */
.L_x_1106:
[----:B------:R-:W-:Y:S01]  /*13a0*/  LEA.HI.SX32 R65, R227, 0xffffffff, 0x1b ;  /* 0xffffffffe3417811 */ /* 0x000fe200078fdaff */
[----:B------:R-:W-:Y:S01]  /*13b0*/  BSSY B0, `(.L_x_1108) ;  /* 0x0000021000007945 */ /* 0x000fe20003800000 */
[----:B------:R-:W-:-:S03]  /*13c0*/  ISETP.GE.AND P4, PT, R16, R22, PT ;  /* 0x000000161000720c */ /* 0x000fc60003f86270 */
[----:B------:R-:W-:Y:S01]  /*13d0*/  IMAD R22, R65, -0x20, R64 ;  /* 0xffffffe041167824 */ /* 0x000fe200078e0240 */
[----:B------:R-:W-:Y:S09]  /*13e0*/  @P3 BRA `(.L_x_1109) ;  /* 0x0000000000743947 */ /* 0x000ff20003800000 */
        /* <DEDUP_REMOVED lines=29> */
.L_x_1109:
[----:B------:R-:W-:Y:S05]  /*15c0*/  BSYNC B0 ;  /* 0x0000000000007941 */ /* 0x000fea0003800000 */
.L_x_1108:
[----:B------:R-:W-:Y:S01]  /*15d0*/  SHF.R.S32.HI R17, RZ, 0x4, R23 ;  /* 0x00000004ff117819 */ /* 0x000fe20000011417 */
[----:B------:R-:W-:Y:S01]  /*15e0*/  BSSY B0, `(.L_x_1110) ;  /* 0x0000021000007945 */ /* 0x000fe20003800000 */
[----:B------:R-:W-:Y:S02]  /*15f0*/  ISETP.GE.AND P3, PT, R12, R22, PT ;  /* 0x000000160c00720c */ /* 0x000fe40003f66270 */
[----:B------:R-:W-:Y:S01]  /*1600*/  LEA.HI R16, R23, R17, RZ, 0x1 ;  /* 0x0000001117107211 */ /* 0x000fe200078f08ff */
        /* <DEDUP_REMOVED lines=30> */
.L_x_1111:
[----:B------:R-:W-:Y:S05]  /*17f0*/  BSYNC B0 ;  /* 0x0000000000007941 */ /* 0x000fea0003800000 */
.L_x_1110:
[----:B------:R-:W-:Y:S01]  /*1800*/  LOP3.LUT R16, R16, 0xfffffffe, RZ, 0xc0, !PT ;  /* 0xfffffffe10107812 */ /* 0x000fe200078ec0ff */
[----:B------:R-:W-:Y:S01]  /*1810*/  BSSY B0, `(.L_x_1112) ;  /* 0x0000021000007945 */ /* 0x000fe20003800000 */
[----:B------:R-:W-:-:S03]  /*1820*/  ISETP.GE.AND P0, PT, R12, R22, PT ;  /* 0x000000160c00720c */ /* 0x000fc60003f06270 */
[----:B------:R-:W-:Y:S01]  /*1830*/  IMAD.IADD R23, R17, 0x1, -R16 ;  /* 0x0000000111177824 */ /* 0x000fe200078e0a10 */
        /* <DEDUP_REMOVED lines=30> */
.L_x_1113:
[----:B------:R-:W-:Y:S05]  /*1a20*/  BSYNC B0 ;  /* 0x0000000000007941 */ /* 0x000fea0003800000 */
.L_x_1112:
        /* <DEDUP_REMOVED lines=31> */
.L_x_1115:
[----:B------:R-:W-:Y:S05]  /*1c20*/  BSYNC B0 ;  /* 0x0000000000007941 */ /* 0x000fea0003800000 */
.L_x_1114:
[C---:B------:R-:W-:Y:S01]  /*1c30*/  SHF.L.U64.HI R98, R20.reuse, 0x5, R21 ;  /* 0x0000000514627819 */ /* 0x040fe20000010215 */
[----:B------:R-:W-:Y:S01]  /*1c40*/  IMAD.IADD R251, R37, 0x1, R19 ;  /* 0x0000000125fb7824 */ /* 0x000fe200078e0213 */
[----:B------:R-:W-:Y:S01]  /*1c50*/  SHF.R.S32.HI R19, RZ, 0x1f, R65 ;  /* 0x0000001fff137819 */ /* 0x000fe20000011441 */
[----:B------:R-:W-:Y:S01]  /*1c60*/  IMAD.SHL.U32 R67, R20, 0x20, RZ ;  /* 0x0000002014437824 */ /* 0x000fe200078e00ff */
[----:B------:R-:W-:Y:S01]  /*1c70*/  MOV R250, R36 ;  /* 0x0000002400fa7202 */ /* 0x000fe20000000f00 */
[----:B------:R-:W-:Y:S01]  /*1c80*/  IMAD R5, R98, R65, RZ ;  /* 0x0000004162057224 */ /* 0x000fe200078e02ff */
[----:B------:R-:W-:Y:S01]  /*1c90*/  BSSY B0, `(.L_x_1116) ;  /* 0x0000023000007945 */ /* 0x000fe20003800000 */
[----:B------:R-:W-:Y:S02]  /*1ca0*/  ISETP.GE.AND P1, PT, R27, R22, PT ;  /* 0x000000161b00720c */ /* 0x000fe40003f26270 */
[----:B------:R-:W-:Y:S01]  /*1cb0*/  SHF.L.U32 R26, R28, 0x6, RZ ;  /* 0x000000061c1a7819 */ /* 0x000fe200000006ff */
[----:B------:R-:W-:-:S04]  /*1cc0*/  IMAD.WIDE.U32 R6, R65, R67, R250 ;  /* 0x0000004341067225 */ /* 0x000fc800078e00fa */
[----:B------:R-:W-:Y:S01]  /*1cd0*/  IMAD R18, R19, R67, R5 ;  /* 0x0000004313127224 */ /* 0x000fe200078e0205 */
[----:B------:R-:W-:Y:S06]  /*1ce0*/  @P4 BRA `(.L_x_1117) ;  /* 0x0000000000744947 */ /* 0x000fec0003800000 */
[----:B------:R-:W-:Y:S01]  /*1cf0*/  ULDC UR5, c[0x0][0x2d0] ;  /* 0x0000b40000057ab9 */ /* 0x000fe20000000800 */
[----:B------:R-:W-:Y:S01]  /*1d00*/  IADD3 R5, P2, R2, 0x70, RZ ;  /* 0x0000007002057810 */ /* 0x000fe20007f5e0ff */
[----:B------:R-:W-:Y:S01]  /*1d10*/  ULDC.64 UR6, c[0x0][0x240] ;  /* 0x0000900000067ab9 */ /* 0x000fe20000000a00 */
[----:B------:R-:W-:-:S03]  /*1d20*/  ISETP.GE.AND P4, PT, R172, UR5, PT ;  /* 0x00000005ac007c0c */ /* 0x000fc6000bf86270 */
[----:B------:R-:W-:Y:S01]  /*1d30*/  IMAD.X R2, RZ, RZ, R3, P2 ;  /* 0x000000ffff027224 */ /* 0x000fe200010e0603 */
[----:B------:R-:W-:Y:S02]  /*1d40*/  MOV R3, R11 ;  /* 0x0000000b00037202 */ /* 0x000fe40000000f00 */
[----:B------:R-:W-:Y:S01]  /*1d50*/  ISETP.GE.AND P2, PT, R244, UR5, PT ;  /* 0x00000005f4007c0c */ /* 0x000fe2000bf46270 */
[----:B------:R-:W-:Y:S02]  /*1d60*/  IMAD R10, R2, UR6, RZ ;  /* 0x00000006020a7c24 */ /* 0x000fe4000f8e02ff */
[----:B------:R-:W-:-:S04]  /*1d70*/  IMAD.MOV.U32 R2, RZ, RZ, R14 ;  /* 0x000000ffff027224 */ /* 0x000fc800078e000e */
[----:B------:R-:W5:Y:S01]  /*1d80*/  @!P4 LDC.64 R16, c[0x0][0x210] ;  /* 0x00008400ff10cb82 */ /* 0x000f620000000a00 */
[C---:B-1-34-:R-:W-:Y:S01]  /*1d90*/  IMAD.WIDE.U32 R8, R5.reuse, UR6, R2 ;  /* 0x0000000605087c25 */ /* 0x05afe2000f8e0002 */
[----:B------:R1:W-:Y:S03]  /*1da0*/  @P4 STS.128 [R226+0x3800], RZ ;  /* 0x003800ffe2004388 */ /* 0x0003e60000000c00 */
[----:B------:R-:W-:-:S04]  /*1db0*/  IMAD R5, R5, UR7, R10 ;  /* 0x0000000705057c24 */ /* 0x000fc8000f8e020a */
        /* <DEDUP_REMOVED lines=16> */
.L_x_1117:
[----:B------:R-:W-:Y:S05]  /*1ec0*/  BSYNC B0 ;  /* 0x0000000000007941 */ /* 0x000fea0003800000 */
.L_x_1116:
[----:B------:R-:W-:Y:S01]  /*1ed0*/  BSSY B0, `(.L_x_1118) ;  /* 0x0000019000007945 */ /* 0x000fe20003800000 */
[----:B------:R-:W-:Y:S01]  /*1ee0*/  IMAD.SHL.U32 R12, R12, 0x8, RZ ;  /* 0x000000080c0c7824 */ /* 0x000fe200078e00ff */
[----:B-1-34-:R-:W-:Y:S02]  /*1ef0*/  LOP3.LUT R8, R26, 0x1c0, RZ, 0xc0, !PT ;  /* 0x000001c01a087812 */ /* 0x01afe400078ec0ff */
[----:B------:R-:W-:Y:S01]  /*1f00*/  IADD3 R5, R7, R18, RZ ;  /* 0x0000001207057210 */ /* 0x000fe20007ffe0ff */
[----:B------:R-:W-:Y:S06]  /*1f10*/  @P3 BRA `(.L_x_1119) ;  /* 0x0000000000503947 */ /* 0x000fec0003800000 */
        /* <DEDUP_REMOVED lines=20> */
.L_x_1119:
[----:B------:R-:W-:Y:S05]  /*2060*/  BSYNC B0 ;  /* 0x0000000000007941 */ /* 0x000fea0003800000 */
.L_x_1118:
[----:B------:R-:W-:Y:S01]  /*2070*/  BSSY B0, `(.L_x_1120) ;  /* 0x000001a000007945 */ /* 0x000fe20003800000 */
[C---:B------:R-:W-:Y:S02]  /*2080*/  SHF.L.U64.HI R252, R20.reuse, 0x4, R21 ;  /* 0x0000000414fc7819 */ /* 0x040fe40000010215 */
[----:B------:R-:W-:Y:S01]  /*2090*/  SHF.L.U32 R245, R20, 0x4, RZ ;  /* 0x0000000414f57819 */ /* 0x000fe200000006ff */
[----:B------:R-:W-:Y:S06]  /*20a0*/  @P1 BRA `(.L_x_1121) ;  /* 0x0000000000581947 */ /* 0x000fec0003800000 */
[----:B------:R-:W-:Y:S01]  /*20b0*/  ULDC UR5, c[0x0][0x2d0] ;  /* 0x0000b40000057ab9 */ /* 0x000fe20000000800 */
[----:B------:R-:W-:Y:S02]  /*20c0*/  IADD3 R6, P3, R245, R6, RZ ;  /* 0x00000006f5067210 */ /* 0x000fe40007f7e0ff */
[----:B------:R-:W-:Y:S02]  /*20d0*/  ISETP.GE.AND P2, PT, R172, UR5, PT ;  /* 0x00000005ac007c0c */ /* 0x000fe4000bf46270 */
[----:B------:R-:W-:Y:S01]  /*20e0*/  ISETP.GE.AND P1, PT, R244, UR5, PT ;  /* 0x00000005f4007c0c */ /* 0x000fe2000bf26270 */
[----:B------:R-:W-:-:S10]  /*20f0*/  IMAD.X R5, R252, 0x1, R5, P3 ;  /* 0x00000001fc057824 */ /* 0x000fd400018e0605 */
        /* <DEDUP_REMOVED lines=17> */
.L_x_1121:
[----:B------:R-:W-:Y:S05]  /*2210*/  BSYNC B0 ;  /* 0x0000000000007941 */ /* 0x000fea0003800000 */
.L_x_1120:
[----:B------:R-:W0:Y:S01]  /*2220*/  LDGDEPBAR ;  /* 0x00000000000079af */ /* 0x000e220000000000 */
[----:B-1-34-:R-:W-:Y:S01]  /*2230*/  LOP3.LUT R3, R8, 0x8, R12, 0xf8, !PT ;  /* 0x0000000808037812 */ /* 0x01afe200078ef80c */
[----:B------:R-:W-:Y:S01]  /*2240*/  IMAD.IADD R11, R35, 0x1, R31 ;  /* 0x00000001230b7824 */ /* 0x000fe200078e021f */
[----:B------:R-:W-:Y:S01]  /*2250*/  SHF.R.U32.HI R8, RZ, 0x3, R8 ;  /* 0x00000003ff087819 */ /* 0x000fe20000011608 */
[----:B------:R-:W-:Y:S01]  /*2260*/  IMAD.SHL.U32 R2, R29, 0x40, RZ ;  /* 0x000000401d027824 */ /* 0x000fe200078e00ff */
[----:B------:R-:W-:Y:S01]  /*2270*/  LEA.HI R6, R32, R99, RZ, 0x5 ;  /* 0x0000006320067211 */ /* 0x000fe200078f28ff */
[----:B------:R-:W-:Y:S01]  /*2280*/  IMAD.SHL.U32 R5, R23, 0x8, RZ ;  /* 0x0000000817057824 */ /* 0x000fe200078e00ff */
[----:B------:R-:W-:Y:S01]  /*2290*/  LOP3.LUT R10, R3, R8, RZ, 0x3c, !PT ;  /* 0x00000008030a7212 */ /* 0x000fe200078e3cff */
[----:B------:R1:W-:Y:S01]  /*22a0*/  STL [R1], R11 ;  /* 0x0000000b01007387 */ /* 0x0003e20000100800 */
[----:B------:R-:W-:Y:S01]  /*22b0*/  LOP3.LUT R2, R2, 0x1c0, RZ, 0xc0, !PT ;  /* 0x000001c002027812 */ /* 0x000fe200078ec0ff */
[----:B------:R-:W-:Y:S01]  /*22c0*/  IMAD.SHL.U32 R3, R30, 0x40, RZ ;  /* 0x000000401e037824 */ /* 0x000fe200078e00ff */
[----:B------:R-:W-:Y:S01]  /*22d0*/  SHF.R.S32.HI R66, RZ, 0x5, R6 ;  /* 0x00000005ff427819 */ /* 0x000fe20000011406 */
[-C--:B------:R-:W-:Y:S01]  /*22e0*/  IMAD.WIDE.U32 R6, R65, R24.reuse, RZ ;  /* 0x0000001841067225 */ /* 0x080fe200078e00ff */
[----:B------:R-:W-:Y:S01]  /*22f0*/  LOP3.LUT R9, R2, 0x8, R5, 0xf8, !PT ;  /* 0x0000000802097812 */ /* 0x000fe200078ef805 */
[----:B------:R-:W-:Y:S01]  /*2300*/  BSSY B0, `(.L_x_1122) ;  /* 0x0000028000007945 */ /* 0x000fe20003800000 */
[----:B------:R-:W-:Y:S01]  /*2310*/  SHF.R.U32.HI R8, RZ, 0x3, R2 ;  /* 0x00000003ff087819 */ /* 0x000fe20000011602 */
[----:B------:R-:W-:Y:S01]  /*2320*/  IMAD R5, R19, R24, RZ ;  /* 0x0000001813057224 */ /* 0x000fe200078e02ff */
[----:B------:R-:W-:-:S02]  /*2330*/  LOP3.LUT R97, R3, 0xfffffe00, RZ, 0xc0, !PT ;  /* 0xfffffe0003617812 */ /* 0x000fc400078ec0ff */
[----:B------:R-:W-:Y:S01]  /*2340*/  LOP3.LUT R96, R9, R8, RZ, 0x3c, !PT ;  /* 0x0000000809607212 */ /* 0x000fe200078e3cff */
[----:B------:R-:W-:Y:S01]  /*2350*/  IMAD R2, R65, R25, R5 ;  /* 0x0000001941027224 */ /* 0x000fe200078e0205 */
[----:B------:R-:W-:Y:S01]  /*2360*/  LEA R5, P2, R6, R34, 0x5 ;  /* 0x0000002206057211 */ /* 0x000fe200078428ff */
[----:B------:R-:W-:Y:S01]  /*2370*/  IMAD R3, R66, 0x400, R97 ;  /* 0x0000040042037824 */ /* 0x000fe200078e0261 */
[----:B------:R-:W-:Y:S01]  /*2380*/  ISETP.GE.AND P1, PT, R27, R22, PT ;  /* 0x000000161b00720c */ /* 0x000fe20003f26270 */
[----:B------:R-:W-:-:S04]  /*2390*/  DEPBAR.LE SB0, 0x0 ;  /* 0x000080000000791a */ /* 0x000fc80000000000 */
[----:B------:R-:W-:Y:S01]  /*23a0*/  BAR.SYNC.DEFER_BLOCKING 0x0 ;  /* 0x0000000000007b1d */ /* 0x000fe20000010000 */
[----:B------:R-:W-:Y:S02]  /*23b0*/  IMAD.IADD R7, R7, 0x1, R2 ;  /* 0x0000000107077824 */ /* 0x000fe400078e0202 */
[----:B------:R-:W-:Y:S02]  /*23c0*/  IMAD R2, R23, 0x200, R10 ;  /* 0x0000020017027824 */ /* 0x000fe400078e020a */
[----:B------:R-:W-:Y:S01]  /*23d0*/  IMAD.IADD R3, R96, 0x1, R3 ;  /* 0x0000000160037824 */ /* 0x000fe200078e0203 */
[----:B------:R-:W-:Y:S02]  /*23e0*/  LEA.HI.X R6, R6, R11, R7, 0x5, P2 ;  /* 0x0000000b06067211 */ /* 0x000fe400010f2c07 */
[----:B------:R-:W-:Y:S02]  /*23f0*/  LEA R139, R2, UR4, 0x1 ;  /* 0x00000004028b7c11 */ /* 0x000fe4000f8e08ff */
[----:B------:R-:W-:Y:S01]  /*2400*/  LEA R213, R3, UR4, 0x1 ;  /* 0x0000000403d57c11 */ /* 0x000fe2000f8e08ff */
[----:B------:R1:W-:Y:S04]  /*2410*/  @P0 STS.128 [R226+0xa000], RZ ;  /* 0x00a000ffe2000388 */ /* 0x0003e80000000c00 */
[----:B------:R1:W-:Y:S01]  /*2420*/  @P0 STS.128 [R226+0xb000], RZ ;  /* 0x00b000ffe2000388 */ /* 0x0003e20000000c00 */
[----:B------:R-:W-:Y:S05]  /*2430*/  @P0 BRA `(.L_x_1123) ;  /* 0x0000000000500947 */ /* 0x000fea0003800000 */
[----:B------:R-:W-:Y:S02]  /*2440*/  ULDC UR5, c[0x0][0x2d0] ;  /* 0x0000b40000057ab9 */ /* 0x000fe40000000800 */
[----:B------:R-:W-:Y:S02]  /*2450*/  ISETP.GE.AND P2, PT, R172, UR5, PT ;  /* 0x00000005ac007c0c */ /* 0x000fe4000bf46270 */
[----:B------:R-:W-:-:S11]  /*2460*/  ISETP.GE.AND P0, PT, R244, UR5, PT ;  /* 0x00000005f4007c0c */ /* 0x000fd6000bf06270 */
        /* <DEDUP_REMOVED lines=17> */
.L_x_1123:
[----:B------:R-:W-:Y:S05]  /*2580*/  BSYNC B0 ;  /* 0x0000000000007941 */ /* 0x000fea0003800000 */
.L_x_1122:
[----:B------:R1:W-:Y:S01]  /*2590*/  @P1 STS.128 [R226+0xa800], RZ ;  /* 0x00a800ffe2001388 */ /* 0x0003e20000000c00 */
[----:B------:R-:W-:Y:S03]  /*25a0*/  BSSY B0, `(.L_x_1124) ;  /* 0x000001b000007945 */ /* 0x000fe60003800000 */
[----:B------:R1:W-:Y:S01]  /*25b0*/  @P1 STS.128 [R226+0xb800], RZ ;  /* 0x00b800ffe2001388 */ /* 0x0003e20000000c00 */
[----:B------:R-:W-:Y:S05]  /*25c0*/  @P1 BRA `(.L_x_1125) ;  /* 0x0000000000601947 */ /* 0x000fea0003800000 */
[----:B------:R-:W-:Y:S01]  /*25d0*/  ULDC UR5, c[0x0][0x2d0] ;  /* 0x0000b40000057ab9 */ /* 0x000fe20000000800 */
[----:B---34-:R-:W-:Y:S01]  /*25e0*/  IMAD.WIDE.U32 R2, R24, 0x10, RZ ;  /* 0x0000001018027825 */ /* 0x018fe200078e00ff */
[----:B------:R-:W-:Y:S02]  /*25f0*/  ISETP.GE.AND P1, PT, R172, UR5, PT ;  /* 0x00000005ac007c0c */ /* 0x000fe4000bf26270 */
[----:B------:R-:W-:Y:S01]  /*2600*/  ISETP.GE.AND P0, PT, R244, UR5, PT ;  /* 0x00000005f4007c0c */ /* 0x000fe2000bf06270 */
[----:B------:R-:W-:Y:S01]  /*2610*/  IMAD.SHL.U32 R7, R25, 0x10, RZ ;  /* 0x0000001019077824 */ /* 0x000fe200078e00ff */
[----:B------:R-:W-:-:S04]  /*2620*/  IADD3 R5, P2, R5, R2, RZ ;  /* 0x0000000205057210 */ /* 0x000fc80007f5e0ff */
[----:B------:R-:W-:-:S05]  /*2630*/  IADD3.X R6, R6, R3, R7, P2, !PT ;  /* 0x0000000306067210 */ /* 0x000fca00017fe407 */
        /* <DEDUP_REMOVED lines=17> */
.L_x_1125:
[----:B------:R-:W-:Y:S05]  /*2750*/  BSYNC B0 ;  /* 0x0000000000007941 */ /* 0x000fea0003800000 */
.L_x_1124:
[----:B-1----:R-:W-:Y:S01]  /*2760*/  LDSM.16.M88.4 R8, [R213+0x2000] ;  /* 0x00200000d508783b */ /* 0x002fe20000000200 */
[----:B------:R-:W-:Y:S01]  /*2770*/  R2P PR, R28, 0x6 ;  /* 0x000000061c007804 */ /* 0x000fe20000000000 */
[C---:B---34-:R-:W-:Y:S02]  /*2780*/  VIADD R2, R139.reuse, 0x8000 ;  /* 0x000080008b027836 */ /* 0x058fe40000000000 */
[----:B--2---:R-:W1:Y:S01]  /*2790*/  LDSM.16.M88.4 R36, [R139+0x8800] ;  /* 0x008800008b24783b */ /* 0x004e620000000200 */
[----:B------:R-:W-:Y:S02]  /*27a0*/  VIADD R222, R139, 0x8020 ;  /* 0x000080208bde7836 */ /* 0x000fe40000000000 */
[--C-:B------:R-:W-:Y:S01]  /*27b0*/  IMAD R215, R4, 0x2, R213.reuse ;  /* 0x0000000204d77824 */ /* 0x100fe200078e02d5 */
[----:B------:R-:W2:Y:S01]  /*27c0*/  LDSM.16.M88.4 R24, [R139+0x8000] ;  /* 0x008000008b18783b */ /* 0x000ea20000000200 */
[C---:B------:R-:W-:Y:S02]  /*27d0*/  IMAD R221, R0.reuse, 0x2, R213 ;  /* 0x0000000200dd7824 */ /* 0x040fe400078e02d5 */
[----:B------:R-:W-:Y:S01]  /*27e0*/  IMAD R220, R0, 0x2, R215 ;  /* 0x0000000200dc7824 */ /* 0x000fe200078e02d7 */
[----:B------:R-:W3:Y:S02]  /*27f0*/  LDSM.16.M88.4 R16, [R213] ;  /* 0x00000000d510783b */ /* 0x000ee40000000200 */
[----:B------:R-:W-:-:S02]  /*2800*/  @P1 VIADD R222, R2, 0xffffffe0 ;  /* 0xffffffe002de1836 */ /* 0x000fc40000000000 */
[----:B------:R-:W-:Y:S01]  /*2810*/  LDSM.16.M88.4 R12, [R215+0x2000] ;  /* 0x00200000d70c783b */ /* 0x000fe20000000200 */
[----:B------:R-:W-:Y:S02]  /*2820*/  IMAD.MOV.U32 R2, RZ, RZ, 0x40 ;  /* 0x00000040ff027424 */ /* 0x000fe400078e00ff */
[C---:B------:R-:W-:Y:S01]  /*2830*/  VIADD R225, R222.reuse, 0x800 ;  /* 0x00000800dee17836 */ /* 0x040fe20000000000 */
[----:B------:R-:W4:Y:S01]  /*2840*/  LDSM.16.M88.4 R40, [R222+0x800] ;  /* 0x00080000de28783b */ /* 0x000f220000000200 */
[----:B------:R-:W-:Y:S01]  /*2850*/  VIADD R224, R222, 0x1000 ;  /* 0x00001000dee07836 */ /* 0x000fe20000000000 */
[----:B------:R-:W-:Y:S01]  /*2860*/  SEL R2, R2, 0xffffffc0, !P2 ;  /* 0xffffffc002027807 */ /* 0x000fe20005000000 */
[----:B------:R-:W-:Y:S01]  /*2870*/  VIADD R223, R222, 0x1800 ;  /* 0x00001800dedf7836 */ /* 0x000fe20000000000 */
[----:B------:R-:W5:Y:S03]  /*2880*/  LDSM.16.M88.4 R32, [R222] ;  /* 0x00000000de20783b */ /* 0x000f660000000200 */
[----:B------:R-:W-:Y:S01]  /*2890*/  IMAD.IADD R219, R139, 0x1, R2 ;  /* 0x000000018bdb7824 */ /* 0x000fe200078e0202 */
[----:B------:R-:W5:Y:S01]  /*28a0*/  LDSM.16.M88.4 R20, [R215] ;  /* 0x00000000d714783b */ /* 0x000f620000000200 */
[----:B------:R-:W-:-:S02]  /*28b0*/  IMAD.IADD R218, R2, 0x1, R222 ;  /* 0x0000000102da7824 */ /* 0x000fc400078e02de */
[----:B------:R-:W-:Y:S01]  /*28c0*/  IMAD.SHL.U32 R2, R99, 0x2, RZ ;  /* 0x0000000263027824 */ /* 0x000fe200078e00ff */
[----:B------:R-:W-:Y:S04]  /*28d0*/  LDSM.16.M88.4 R72, [R219+0x8800] ;  /* 0x00880000db48783b */ /* 0x000fe80000000200 */
[----:B------:R-:W-:Y:S01]  /*28e0*/  LDSM.16.M88.4 R28, [R221] ;  /* 0x00000000dd1c783b */ /* 0x000fe20000000200 */
[----:B------:R-:W-:-:S03]  /*28f0*/  LOP3.LUT R2, R2, 0x6, RZ, 0xc0, !PT ;  /* 0x0000000602027812 */ /* 0x000fc600078ec0ff */
[----:B------:R-:W0:Y:S02]  /*2900*/  LDGDEPBAR ;  /* 0x00000000000079af */ /* 0x000e240000000000 */
[----:B------:R-:W-:Y:S01]  /*2910*/  IMAD R2, R65, 0x20, R2 ;  /* 0x0000002041027824 */ /* 0x000fe200078e0202 */
[C---:B-1----:R-:W-:Y:S03]  /*2920*/  HMMA.16816.F32 R48, R8.reuse, R36, RZ ;  /* 0x000000240830723c */ /* 0x042fe600000018ff */
[C---:B------:R-:W-:Y:S01]  /*2930*/  VIADD R5, R2.reuse, 0x8 ;  /* 0x0000000802057836 */ /* 0x040fe20000000000 */
[CC--:B------:R-:W-:Y:S01]  /*2940*/  ISETP.GE.AND P3, PT, R2.reuse, R64.reuse, PT ;  /* 0x000000400200720c */ /* 0x0c0fe20003f66270 */
[C---:B------:R-:W-:Y:S01]  /*2950*/  VIADD R3, R2.reuse, 0x9 ;  /* 0x0000000902037836 */ /* 0x040fe20000000000 */
[C---:B--2---:R-:W-:Y:S02]  /*2960*/  HMMA.16816.F32 R56, R8.reuse, R24, RZ ;  /* 0x000000180838723c */ /* 0x044fe400000018ff */
[-C--:B------:R-:W-:Y:S01]  /*2970*/  ISETP.GE.AND P6, PT, R5, R64.reuse, PT ;  /* 0x000000400500720c */ /* 0x080fe20003fc6270 */
[C---:B------:R-:W-:Y:S01]  /*2980*/  VIADD R5, R2.reuse, 0x11 ;  /* 0x0000001102057836 */ /* 0x040fe20000000000 */
[-C--:B------:R-:W-:Y:S01]  /*2990*/  ISETP.GE.AND P5, PT, R3, R64.reuse, PT ;  /* 0x000000400300720c */ /* 0x080fe20003fa6270 */
[C---:B------:R-:W-:Y:S01]  /*29a0*/  VIADD R3, R2.reuse, 0x18 ;  /* 0x0000001802037836 */ /* 0x040fe20000000000 */
[----:B------:R-:W-:Y:S02]  /*29b0*/  HMMA.16816.F32 R52, R8, R26, RZ ;  /* 0x0000001a0834723c */ /* 0x000fe400000018ff */
[----:B------:R-:W-:Y:S01]  /*29c0*/  ISETP.GE.AND P2, PT, R5, R64, PT ;  /* 0x000000400500720c */ /* 0x000fe20003f46270 */
[----:B------:R-:W-:Y:S01]  /*29d0*/  VIADD R6, R2, 0x1 ;  /* 0x0000000102067836 */ /* 0x000fe20000000000 */
[----:B------:R-:W-:-:S02]  /*29e0*/  SHF.R.S32.HI R5, RZ, 0x1f, R66 ;  /* 0x0000001fff057819 */ /* 0x000fc40000011442 */
[----:B------:R-:W-:Y:S01]  /*29f0*/  ISETP.GE.AND P1, PT, R3, R64, PT ;  /* 0x000000400300720c */ /* 0x000fe20003f26270 */
[----:B------:R-:W-:Y:S01]  /*2a00*/  HMMA.16816.F32 R44, R8, R38, RZ ;  /* 0x00000026082c723c */ /* 0x000fe200000018ff */
[----:B------:R-:W-:Y:S01]  /*2a10*/  LDSM.16.M88.4 R8, [R221+0x2000] ;  /* 0x00200000dd08783b */ /* 0x000fe20000000200 */
[----:B------:R-:W-:Y:S01]  /*2a20*/  LEA.HI R3, R5, R66, RZ, 0x2 ;  /* 0x0000004205037211 */ /* 0x000fe200078f10ff */
[----:B------:R-:W-:Y:S01]  /*2a30*/  VIADD R5, R2, 0x19 ;  /* 0x0000001902057836 */ /* 0x000fe20000000000 */
[----:B------:R-:W-:Y:S01]  /*2a40*/  ISETP.GE.AND P0, PT, R6, R64, PT ;  /* 0x000000400600720c */ /* 0x000fe20003f06270 */
[----:B------:R-:W-:Y:S01]  /*2a50*/  VIADD R6, R2, 0x10 ;  /* 0x0000001002067836 */ /* 0x000fe20000000000 */
[----:B---3--:R-:W-:Y:S01]  /*2a60*/  HMMA.16816.F32 R68, R16, R24, RZ ;  /* 0x000000181044723c */ /* 0x008fe200000018ff */
[----:B------:R-:W-:-:S03]  /*2a70*/  LOP3.LUT R2, R3, 0xfffffffc, RZ, 0xc0, !PT ;  /* 0xfffffffc03027812 */ /* 0x000fc600078ec0ff */
[----:B------:R-:W-:Y:S02]  /*2a80*/  ISETP.GE.AND P4, PT, R6, R64, PT ;  /* 0x000000400600720c */ /* 0x000fe40003f86270 */
[----:B------:R-:W-:Y:S01]  /*2a90*/  HMMA.16816.F32 R60, R16, R26, RZ ;  /* 0x0000001a103c723c */ /* 0x000fe200000018ff */
[----:B------:R-:W1:Y:S01]  /*2aa0*/  LDSM.16.M88.4 R24, [R219+0x8000] ;  /* 0x00800000db18783b */ /* 0x000e620000000200 */
[----:B------:R-:W-:Y:S01]  /*2ab0*/  IMAD.IADD R3, R66, 0x1, -R2 ;  /* 0x0000000142037824 */ /* 0x000fe200078e0a02 */
[----:B------:R-:W-:-:S03]  /*2ac0*/  LOP3.LUT R2, R96, R97, RZ, 0xfc, !PT ;  /* 0x0000006160027212 */ /* 0x000fc600078efcff */
[C---:B------:R-:W-:Y:S01]  /*2ad0*/  HMMA.16816.F32 R88, R16.reuse, R36, RZ ;  /* 0x000000241058723c */ /* 0x040fe200000018ff */
[----:B------:R-:W-:Y:S05]  /*2ae0*/  STL [R1+0x1c], R3 ;  /* 0x00001c0301007387 */ /* 0x000fea0000100800 */
[----:B------:R-:W-:Y:S01]  /*2af0*/  HMMA.16816.F32 R84, R16, R38, RZ ;  /* 0x000000261054723c */ /* 0x000fe200000018ff */
[----:B------:R-:W-:Y:S05]  /*2b00*/  LDSM.16.M88.4 R16, [R220] ;  /* 0x00000000dc10783b */ /* 0x000fea0000000200 */
[C---:B----4-:R-:W-:Y:S06]  /*2b10*/  HMMA.16816.F32 R76, R12.reuse, R40, R48 ;  /* 0x000000280c4c723c */ /* 0x050fec0000001830 */
[C---:B-----5:R-:W-:Y:S01]  /*2b20*/  HMMA.16816.F32 R80, R12.reuse, R32, R56 ;  /* 0x000000200c50723c */ /* 0x060fe20000001838 */
[----:B------:R-:W-:Y:S05]  /*2b30*/  LDSM.16.M88.4 R56, [R218+0x800] ;  /* 0x00080000da38783b */ /* 0x000fea0000000200 */
[C---:B------:R-:W-:Y:S06]  /*2b40*/  HMMA.16816.F32 R52, R12.reuse, R34, R52 ;  /* 0x000000220c34723c */ /* 0x040fec0000001834 */
[----:B------:R-:W-:Y:S01]  /*2b50*/  HMMA.16816.F32 R48, R12, R42, R44 ;  /* 0x0000002a0c30723c */ /* 0x000fe2000000182c */
[----:B------:R-:W-:Y:S05]  /*2b60*/  LDSM.16.M88.4 R12, [R220+0x2000] ;  /* 0x00200000dc0c783b */ /* 0x000fea0000000200 */
[C---:B------:R-:W-:Y:S06]  /*2b70*/  HMMA.16816.F32 R36, R20.reuse, R32, R68 ;  /* 0x000000201424723c */ /* 0x040fec0000001844 */
[C---:B------:R-:W-:Y:S01]  /*2b80*/  HMMA.16816.F32 R44, R20.reuse, R34, R60 ;  /* 0x00000022142c723c */ /* 0x040fe2000000183c */
[----:B------:R-:W2:Y:S05]  /*2b90*/  LDSM.16.M88.4 R32, [R218] ;  /* 0x00000000da20783b */ /* 0x000eaa0000000200 */
[C---:B------:R-:W-:Y:S06]  /*2ba0*/  HMMA.16816.F32 R88, R20.reuse, R40, R88 ;  /* 0x000000281458723c */ /* 0x040fec0000001858 */
[----:B------:R-:W-:Y:S06]  /*2bb0*/  HMMA.16816.F32 R68, R20, R42, R84 ;  /* 0x0000002a1444723c */ /* 0x000fec0000001854 */
[C---:B-1----:R-:W-:Y:S06]  /*2bc0*/  HMMA.16816.F32 R80, R8.reuse, R24, R80 ;  /* 0x000000180850723c */ /* 0x042fec0000001850 */
[C---:B------:R-:W-:Y:S06]  /*2bd0*/  HMMA.16816.F32 R92, R8.reuse, R72, R76 ;  /* 0x00000048085c723c */ /* 0x040fec000000184c */
[C---:B------:R-:W-:Y:S01]  /*2be0*/  HMMA.16816.F32 R60, R8.reuse, R26, R52 ;  /* 0x0000001a083c723c */ /* 0x040fe20000001834 */
[----:B------:R-:W-:Y:S05]  /*2bf0*/  LDSM.16.M88.4 R52, [R139+0x9800] ;  /* 0x009800008b34783b */ /* 0x000fea0000000200 */
[----:B------:R-:W-:Y:S01]  /*2c00*/  HMMA.16816.F32 R48, R8, R74, R48 ;  /* 0x0000004a0830723c */ /* 0x000fe20000001830 */
[----:B------:R-:W-:Y:S05]  /*2c10*/  LDSM.16.M88.4 R8, [R213+0x6000] ;  /* 0x00600000d508783b */ /* 0x000fea0000000200 */
[C---:B------:R-:W-:Y:S01]  /*2c20*/  HMMA.16816.F32 R40, R28.reuse, R24, R36 ;  /* 0x000000181c28723c */ /* 0x040fe20000001824 */
[----:B------:R-:W-:Y:S05]  /*2c30*/  LDSM.16.M88.4 R36, [R139+0x9000] ;  /* 0x009000008b24783b */ /* 0x000fea0000000200 */
[C---:B------:R-:W-:Y:S01]  /*2c40*/  HMMA.16816.F32 R20, R28.reuse, R26, R44 ;  /* 0x0000001a1c14723c */ /* 0x040fe2000000182c */
[----:B------:R-:W1:Y:S05]  /*2c50*/  LDSM.16.M88.4 R24, [R213+0x4000] ;  /* 0x00400000d518783b */ /* 0x000e6a0000000200 */
[C---:B------:R-:W-:Y:S06]  /*2c60*/  HMMA.16816.F32 R76, R28.reuse, R72, R88 ;  /* 0x000000481c4c723c */ /* 0x040fec0000001858 */
[----:B------:R-:W-:Y:S01]  /*2c70*/  HMMA.16816.F32 R68, R28, R74, R68 ;  /* 0x0000004a1c44723c */ /* 0x000fe20000001844 */
[----:B------:R-:W-:Y:S05]  /*2c80*/  LDSM.16.M88.4 R28, [R215+0x4000] ;  /* 0x00400000d71c783b */ /* 0x000fea0000000200 */
[C---:B--2---:R-:W-:Y:S06]  /*2c90*/  HMMA.16816.F32 R44, R12.reuse, R32, R80 ;  /* 0x000000200c2c723c */ /* 0x044fec0000001850 */
[C---:B------:R-:W-:Y:S06]  /*2ca0*/  HMMA.16816.F32 R84, R12.reuse, R34, R60 ;  /* 0x000000220c54723c */ /* 0x040fec000000183c */
[C---:B------:R-:W-:Y:S06]  /*2cb0*/  HMMA.16816.F32 R92, R12.reuse, R56, R92 ;  /* 0x000000380c5c723c */ /* 0x040fec000000185c */
[----:B------:R-:W-:Y:S01]  /*2cc0*/  HMMA.16816.F32 R72, R12, R58, R48 ;  /* 0x0000003a0c48723c */ /* 0x000fe20000001830 */
[----:B------:R-:W-:Y:S05]  /*2cd0*/  LDSM.16.M88.4 R48, [R222+0x1800] ;  /* 0x00180000de30783b */ /* 0x000fea0000000200 */
[C---:B------:R-:W-:Y:S01]  /*2ce0*/  HMMA.16816.F32 R12, R16.reuse, R32, R40 ;  /* 0x00000020100c723c */ /* 0x040fe20000001828 */
[----:B------:R-:W2:Y:S05]  /*2cf0*/  LDSM.16.M88.4 R40, [R222+0x1000] ;  /* 0x00100000de28783b */ /* 0x000eaa0000000200 */
[C---:B------:R-:W-:Y:S01]  /*2d00*/  HMMA.16816.F32 R80, R16.reuse, R34, R20 ;  /* 0x000000221050723c */ /* 0x040fe20000001814 */
[----:B------:R-:W3:Y:S05]  /*2d10*/  LDSM.16.M88.4 R20, [R215+0x6000] ;  /* 0x00600000d714783b */ /* 0x000eea0000000200 */
[C---:B------:R-:W-:Y:S06]  /*2d20*/  HMMA.16816.F32 R88, R16.reuse, R56, R76 ;  /* 0x000000381058723c */ /* 0x040fec000000184c */
[----:B------:R-:W-:Y:S06]  /*2d30*/  HMMA.16816.F32 R68, R16, R58, R68 ;  /* 0x0000003a1044723c */ /* 0x000fec0000001844 */
[-C--:B-1----:R-:W-:Y:S01]  /*2d40*/  HMMA.16816.F32 R60, R24, R36.reuse, R12 ;  /* 0x00000024183c723c */ /* 0x082fe2000000180c */
[----:B------:R-:W-:Y:S05]  /*2d50*/  LDSM.16.M88.4 R12, [R221+0x4000] ;  /* 0x00400000dd0c783b */ /* 0x000fea0000000200 */
[C---:B------:R-:W-:Y:S01]  /*2d60*/  HMMA.16816.F32 R76, R8.reuse, R36, R44 ;  /* 0x00000024084c723c */ /* 0x040fe2000000182c */
[----:B------:R-:W1:Y:S05]  /*2d70*/  LDSM.16.M88.4 R44, [R219+0x9000] ;  /* 0x00900000db2c783b */ /* 0x000e6a0000000200 */
[C---:B------:R-:W-:Y:S06]  /*2d80*/  HMMA.16816.F32 R56, R8.reuse, R38, R84 ;  /* 0x000000260838723c */ /* 0x040fec0000001854 */
[C---:B------:R-:W-:Y:S06]  /*2d90*/  HMMA.16816.F32 R32, R8.reuse, R52, R92 ;  /* 0x000000340820723c */ /* 0x040fec000000185c */
[----:B------:R-:W-:Y:S01]  /*2da0*/  HMMA.16816.F32 R16, R8, R54, R72 ;  /* 0x000000360810723c */ /* 0x000fe20000001848 */
[----:B------:R-:W4:Y:S05]  /*2db0*/  LDSM.16.M88.4 R8, [R221+0x6000] ;  /* 0x00600000dd08783b */ /* 0x000f2a0000000200 */
[C---:B------:R-:W-:Y:S01]  /*2dc0*/  HMMA.16816.F32 R72, R24.reuse, R38, R80 ;  /* 0x000000261848723c */ /* 0x040fe20000001850 */
[----:B------:R-:W5:Y:S05]  /*2dd0*/  LDSM.16.M88.4 R36, [R219+0x9800] ;  /* 0x00980000db24783b */ /* 0x000f6a0000000200 */
[C---:B------:R-:W-:Y:S06]  /*2de0*/  HMMA.16816.F32 R88, R24.reuse, R52, R88 ;  /* 0x000000341858723c */ /* 0x040fec0000001858 */
[----:B------:R-:W-:Y:S06]  /*2df0*/  HMMA.16816.F32 R24, R24, R54, R68 ;  /* 0x000000361818723c */ /* 0x000fec0000001844 */
[-C--:B--2---:R-:W-:Y:S06]  /*2e00*/  HMMA.16816.F32 R80, R28, R40.reuse, R60 ;  /* 0x000000281c50723c */ /* 0x084fec000000183c */
[C---:B---3--:R-:W-:Y:S06]  /*2e10*/  HMMA.16816.F32 R84, R20.reuse, R40, R76 ;  /* 0x000000281454723c */ /* 0x048fec000000184c */
[C---:B------:R-:W-:Y:S06]  /*2e20*/  HMMA.16816.F32 R52, R20.reuse, R42, R56 ;  /* 0x0000002a1434723c */ /* 0x040fec0000001838 */
[C---:B------:R-:W-:Y:S01]  /*2e30*/  HMMA.16816.F32 R76, R20.reuse, R48, R32 ;  /* 0x00000030144c723c */ /* 0x040fe20000001820 */
[----:B------:R-:W-:Y:S05]  /*2e40*/  LDSM.16.M88.4 R32, [R218+0x1000] ;  /* 0x00100000da20783b */ /* 0x000fea0000000200 */
[----:B------:R-:W-:Y:S01]  /*2e50*/  HMMA.16816.F32 R68, R20, R50, R16 ;  /* 0x000000321444723c */ /* 0x000fe20000001810 */
[----:B------:R-:W2:Y:S04]  /*2e60*/  LDSM.16.M88.4 R20, [R220+0x4000] ;  /* 0x00400000dc14783b */ /* 0x000ea80000000200 */
[----:B------:R-:W3:Y:S01]  /*2e70*/  LDSM.16.M88.4 R16, [R220+0x6000] ;  /* 0x00600000dc10783b */ /* 0x000ee20000000200 */
[C---:B------:R-:W-:Y:S06]  /*2e80*/  HMMA.16816.F32 R60, R28.reuse, R42, R72 ;  /* 0x0000002a1c3c723c */ /* 0x040fec0000001848 */
[C---:B------:R-:W-:Y:S06]  /*2e90*/  HMMA.16816.F32 R56, R28.reuse, R48, R88 ;  /* 0x000000301c38723c */ /* 0x040fec0000001858 */
[----:B------:R-:W-:Y:S01]  /*2ea0*/  HMMA.16816.F32 R48, R28, R50, R24 ;  /* 0x000000321c30723c */ /* 0x000fe20000001818 */
[----:B------:R-:W3:Y:S01]  /*2eb0*/  LDSM.16.M88.4 R24, [R218+0x1800] ;  /* 0x00180000da18783b */ /* 0x000ee20000000200 */
[----:B------:R-:W-:-:S04]  /*2ec0*/  DEPBAR.LE SB0, 0x0 ;  /* 0x000080000000791a */ /* 0x000fc80000000000 */
[-C--:B-1----:R-:W-:Y:S06]  /*2ed0*/  HMMA.16816.F32 R28, R12, R44.reuse, R80 ;  /* 0x0000002c0c1c723c */ /* 0x082fec0000001850 */
[C---:B----4-:R-:W-:Y:S06]  /*2ee0*/  HMMA.16816.F32 R40, R8.reuse, R44, R84 ;  /* 0x0000002c0828723c */ /* 0x050fec0000001854 */
[C---:B------:R-:W-:Y:S06]  /*2ef0*/  HMMA.16816.F32 R52, R8.reuse, R46, R52 ;  /* 0x0000002e0834723c */ /* 0x040fec0000001834 */
[C---:B-----5:R-:W-:Y:S06]  /*2f00*/  HMMA.16816.F32 R76, R8.reuse, R36, R76 ;  /* 0x00000024084c723c */ /* 0x060fec000000184c */
[----:B------:R-:W-:Y:S06]  /*2f10*/  HMMA.16816.F32 R68, R8, R38, R68 ;  /* 0x000000260844723c */ /* 0x000fec0000001844 */
[C---:B------:R-:W-:Y:S06]  /*2f20*/  HMMA.16816.F32 R60, R12.reuse, R46, R60 ;  /* 0x0000002e0c3c723c */ /* 0x040fec000000183c */
[C---:B------:R-:W-:Y:S06]  /*2f30*/  HMMA.16816.F32 R8, R12.reuse, R36, R56 ;  /* 0x000000240c08723c */ /* 0x040fec0000001838 */
[----:B------:R-:W-:Y:S06]  /*2f40*/  HMMA.16816.F32 R48, R12, R38, R48 ;  /* 0x000000260c30723c */ /* 0x000fec0000001830 */
[-C--:B--2---:R-:W-:Y:S06]  /*2f50*/  HMMA.16816.F32 R28, R20, R32.reuse, R28 ;  /* 0x00000020141c723c */ /* 0x084fec000000181c */
[C---:B---3--:R-:W-:Y:S06]  /*2f60*/  HMMA.16816.F32 R40, R16.reuse, R32, R40 ;  /* 0x000000201028723c */ /* 0x048fec0000001828 */
[C---:B------:R-:W-:Y:S06]  /*2f70*/  HMMA.16816.F32 R12, R16.reuse, R34, R52 ;  /* 0x00000022100c723c */ /* 0x040fec0000001834 */
[----:B------:R-:W-:Y:S06]  /*2f80*/  HMMA.16816.F32 R44, R16, R24, R76 ;  /* 0x00000018102c723c */ /* 0x000fec000000184c */
[----:B------:R-:W-:Y:S01]  /*2f90*/  HMMA.16816.F32 R32, R20, R34, R60 ;  /* 0x000000221420723c */ /* 0x000fe2000000183c */
[----:B------:R-:W-:-:S02]  /*2fa0*/  FSEL R52, R30, -INF , !P3 ;  /* 0xff8000001e347808 */ /* 0x000fc40005800000 */
[----:B------:R-:W-:Y:S02]  /*2fb0*/  FSEL R30, R28, -INF , !P3 ;  /* 0xff8000001c1e7808 */ /* 0x000fe40005800000 */
[----:B------:R-:W-:Y:S01]  /*2fc0*/  FSEL R53, R31, -INF , !P0 ;  /* 0xff8000001f357808 */ /* 0x000fe20004000000 */
[----:B------:R-:W-:Y:S01]  /*2fd0*/  HMMA.16816.F32 R8, R20, R24, R8 ;  /* 0x000000181408723c */ /* 0x000fe20000001808 */
[----:B------:R-:W-:Y:S02]  /*2fe0*/  FSEL R38, R42, -INF , !P3 ;  /* 0xff8000002a267808 */ /* 0x000fe40005800000 */
[----:B------:R-:W-:Y:S02]  /*2ff0*/  FSEL R37, R43, -INF , !P0 ;  /* 0xff8000002b257808 */ /* 0x000fe40004000000 */
[----:B------:R-:W-:Y:S01]  /*3000*/  FSEL R36, R41, -INF , !P0 ;  /* 0xff80000029247808 */ /* 0x000fe20004000000 */
[----:B------:R-:W-:Y:S01]  /*3010*/  HMMA.16816.F32 R16, R16, R26, R68 ;  /* 0x0000001a1010723c */ /* 0x000fe20000001844 */
[----:B------:R-:W-:-:S02]  /*3020*/  FSEL R25, R40, -INF , !P3 ;  /* 0xff80000028197808 */ /* 0x000fc40005800000 */
[----:B------:R-:W-:Y:S02]  /*3030*/  ISETP.GE.AND P3, PT, R64, 0x21, PT ;  /* 0x000000214000780c */ /* 0x000fe40003f66270 */
[----:B------:R-:W-:Y:S01]  /*3040*/  FSEL R39, R29, -INF , !P0 ;  /* 0xff8000001d277808 */ /* 0x000fe20004000000 */
[----:B------:R-:W-:Y:S01]  /*3050*/  HMMA.16816.F32 R20, R20, R26, R48 ;  /* 0x0000001a1414723c */ /* 0x000fe20000001830 */
[----:B------:R-:W-:Y:S02]  /*3060*/  ISETP.GE.AND P0, PT, R5, R64, PT ;  /* 0x000000400500720c */ /* 0x000fe40003f06270 */
        /* <DEDUP_REMOVED lines=27> */
[----:B------:R-:W-:Y:S01]  /*3220*/  LEA.HI.SX32 R6, R227, 0xfffffffe, 0x1b ;  /* 0xfffffffee3067811 */ /* 0x000fe200078fdaff */
[----:B------:R-:W-:Y:S01]  /*3230*/  BSSY B0, `(.L_x_1127) ;  /* 0x000002b000007945 */ /* 0x000fe20003800000 */
[----:B------:R-:W-:Y:S02]  /*3240*/  ISETP.GE.AND P2, PT, R172, UR5, PT ;  /* 0x00000005ac007c0c */ /* 0x000fe4000bf46270 */
[----:B------:R-:W-:Y:S01]  /*3250*/  ISETP.GE.AND P1, PT, R244, UR5, PT ;  /* 0x00000005f4007c0c */ /* 0x000fe2000bf26270 */
[----:B------:R-:W-:Y:S01]  /*3260*/  IMAD R5, R98, R6, RZ ;  /* 0x0000000662057224 */ /* 0x000fe200078e02ff */
[----:B------:R-:W-:Y:S01]  /*3270*/  SHF.R.S32.HI R3, RZ, 0x1f, R6 ;  /* 0x0000001fff037819 */ /* 0x000fe20000011406 */
[----:B------:R-:W-:-:S04]  /*3280*/  IMAD.WIDE.U32 R6, R6, R67, R250 ;  /* 0x0000004306067225 */ /* 0x000fc800078e00fa */
[----:B------:R-:W-:Y:S01]  /*3290*/  IMAD R5, R3, R67, R5 ;  /* 0x0000004303057224 */ /* 0x000fe200078e0205 */
[----:B------:R-:W-:-:S03]  /*32a0*/  IADD3 R3, P5, R245, R6, RZ ;  /* 0x00000006f5037210 */ /* 0x000fc60007fbe0ff */
[----:B------:R-:W1:Y:S01]  /*32b0*/  @!P2 LDC.64 R12, c[0x0][0x218] ;  /* 0x00008600ff0cab82 */ /* 0x000e620000000a00 */
[----:B------:R-:W-:Y:S01]  /*32c0*/  IMAD.IADD R5, R7, 0x1, R5 ;  /* 0x0000000107057824 */ /* 0x000fe200078e0205 */
[----:B------:R2:W-:Y:S03]  /*32d0*/  @P2 STS.128 [R226+0x8000], RZ ;  /* 0x008000ffe2002388 */ /* 0x0005e60000000c00 */
[----:B------:R-:W-:-:S03]  /*32e0*/  IMAD.X R7, R252, 0x1, R5, P5 ;  /* 0x00000001fc077824 */ /* 0x000fc600028e0605 */
[----:B------:R-:W3:Y:S08]  /*32f0*/  @!P1 LDC.64 R8, c[0x0][0x218] ;  /* 0x00008600ff089b82 */ /* 0x000ef00000000a00 */
[----:B------:R-:W4:Y:S01]  /*3300*/  @!P2 LDC.64 R10, c[0x0][0x218] ;  /* 0x00008600ff0aab82 */ /* 0x000f220000000a00 */
[----:B-1----:R-:W-:-:S04]  /*3310*/  @!P2 LEA R12, P6, R6, R12, 0x1 ;  /* 0x0000000c060ca211 */ /* 0x002fc800078c08ff */
[C---:B------:R-:W-:Y:S02]  /*3320*/  @!P2 LEA.HI.X R13, R6.reuse, R13, R5, 0x1, P6 ;  /* 0x0000000d060da211 */ /* 0x040fe400030f0c05 */
[----:B---3--:R-:W-:-:S03]  /*3330*/  @!P1 LEA R8, P0, R6, R8, 0x1 ;  /* 0x0000000806089211 */ /* 0x008fc600078008ff */
[----:B------:R-:W-:Y:S01]  /*3340*/  @!PT LDS RZ, [RZ] ;  /* 0x00000000fffff984 */ /* 0x000fe20000000800 */
[----:B------:R-:W-:Y:S01]  /*3350*/  @!PT LDS RZ, [RZ] ;  /* 0x00000000fffff984 */ /* 0x000fe20000000800 */
[----:B------:R-:W-:Y:S01]  /*3360*/  @!PT LDS RZ, [RZ] ;  /* 0x00000000fffff984 */ /* 0x000fe20000000800 */
[----:B------:R2:W-:Y:S01]  /*3370*/  @!P2 LDGSTS.E.BYPASS.LTC128B.128 [R226+0x8000], desc[UR8][R12.64] ;  /* 0x080000000ce2afae */ /* 0x0005e2000b901d48 */
[----:B------:R-:W-:-:S03]  /*3380*/  @!P1 LEA.HI.X R9, R6, R9, R5, 0x1, P0 ;  /* 0x0000000906099211 */ /* 0x000fc600000f0c05 */
[----:B------:R2:W-:Y:S01]  /*3390*/  @P1 STS.128 [R226+0x9000], RZ ;  /* 0x009000ffe2001388 */ /* 0x0005e20000000c00 */
[----:B----4-:R-:W-:-:S03]  /*33a0*/  @!P2 LEA R10, P4, R3, R10, 0x1 ;  /* 0x0000000a030aa211 */ /* 0x010fc600078808ff */
[----:B------:R-:W-:Y:S01]  /*33b0*/  @!PT LDS RZ, [RZ] ;  /* 0x00000000fffff984 */ /* 0x000fe20000000800 */
[----:B------:R-:W-:Y:S01]  /*33c0*/  @!PT LDS RZ, [RZ] ;  /* 0x00000000fffff984 */ /* 0x000fe20000000800 */
[----:B------:R-:W-:Y:S01]  /*33d0*/  @!PT LDS RZ, [RZ] ;  /* 0x00000000fffff984 */ /* 0x000fe20000000800 */
[----:B------:R2:W-:Y:S01]  /*33e0*/  @!P1 LDGSTS.E.BYPASS.LTC128B.128 [R226+0x9000], desc[UR8][R8.64+0x80] ;  /* 0x0900008008e29fae */ /* 0x0005e2000b901d48 */
[----:B------:R-:W-:-:S03]  /*33f0*/  @!P2 LEA.HI.X R11, R3, R11, R7, 0x1, P4 ;  /* 0x0000000b030ba211 */ /* 0x000fc600020f0c07 */
        /* <DEDUP_REMOVED lines=14> */
.L_x_1128:
[----:B------:R-:W-:Y:S05]  /*34e0*/  BSYNC B0 ;  /* 0x0000000000007941 */ /* 0x000fea0003800000 */
.L_x_1127:
[----:B------:R-:W0:Y:S02]  /*34f0*/  LDGDEPBAR ;  /* 0x00000000000079af */ /* 0x000e240000000000 */
.L_x_1126:
[----:B------:R-:W-:Y:S01]  /*3500*/  FMNMX.FTZ R134, R25, R36, !PT ;  /* 0x0000002419867209 */ /* 0x000fe20007810000 */
[----:B------:R-:W-:Y:S01]  /*3510*/  ULDC UR5, c[0x0][0x2ec] ;  /* 0x0000bb0000057ab9 */ /* 0x000fe20000000800 */
        /* <DEDUP_REMOVED lines=13> */
[----:B------:R-:W-:Y:S01]  /*35f0*/  LEA R212, R2, UR4, 0x1 ;  /* 0x0000000402d47c11 */ /* 0x000fe2000f8e08ff */
[----:B-1----:R-:W1:Y:S03]  /*3600*/  SHFL.BFLY PT, R6, R134, 0x2, 0x1f ;  /* 0x0c401f0086067f89 */ /* 0x002e6600000e0000 */
[-C--:B------:R-:W-:Y:S01]  /*3610*/  LEA R214, R4, R212.reuse, 0x1 ;  /* 0x000000d404d67211 */ /* 0x080fe200078e08ff */
[----:B------:R-:W3:Y:S01]  /*3620*/  SHFL.BFLY PT, R5, R3, 0x2, 0x1f ;  /* 0x0c401f0003057f89 */ /* 0x000ee200000e0000 */
[----:B------:R-:W-:-:S02]  /*3630*/  LEA R217, R0, R212, 0x1 ;  /* 0x000000d400d97211 */ /* 0x000fc400078e08ff */
[----:B------:R-:W-:Y:S01]  /*3640*/  LEA R216, R0, R214, 0x1 ;  /* 0x000000d600d87211 */ /* 0x000fe200078e08ff */
[----:B------:R-:W-:Y:S04]  /*3650*/  LDSM.16.MT88.4 R20, [R212+0xa000] ;  /* 0x00a00000d414783b */ /* 0x000fe80000004200 */
[----:B------:R-:W-:Y:S04]  /*3660*/  LDSM.16.MT88.4 R48, [R214+0xa000] ;  /* 0x00a00000d630783b */ /* 0x000fe80000004200 */
[----:B------:R-:W-:Y:S04]  /*3670*/  LDSM.16.MT88.4 R64, [R217+0xa000] ;  /* 0x00a00000d940783b */ /* 0x000fe80000004200 */
[----:B------:R-:W-:Y:S01]  /*3680*/  LDSM.16.MT88.4 R80, [R212+0xb000] ;  /* 0x00b00000d450783b */ /* 0x000fe20000004200 */
[----:B-1----:R-:W-:-:S03]  /*3690*/  FMNMX.FTZ R134, R134, R6, !PT ;  /* 0x0000000686867209 */ /* 0x002fc60007810000 */
[----:B------:R-:W-:Y:S01]  /*36a0*/  LDSM.16.MT88.4 R92, [R214+0xb000] ;  /* 0x00b00000d65c783b */ /* 0x000fe20000004200 */
[----:B---3--:R-:W-:-:S03]  /*36b0*/  FMNMX.FTZ R3, R3, R5, !PT ;  /* 0x0000000503037209 */ /* 0x008fc60007810000 */
[----:B------:R-:W1:Y:S01]  /*36c0*/  SHFL.BFLY PT, R6, R134, 0x1, 0x1f ;  /* 0x0c201f0086067f89 */ /* 0x000e6200000e0000 */
[----:B------:R-:W-:-:S03]  /*36d0*/  FMNMX.FTZ R5, R30, R39, !PT ;  /* 0x000000271e057209 */ /* 0x000fc60007810000 */
[----:B------:R-:W3:Y:S01]  /*36e0*/  SHFL.BFLY PT, R132, R3, 0x1, 0x1f ;  /* 0x0c201f0003847f89 */ /* 0x000ee200000e0000 */
        /* <DEDUP_REMOVED lines=8> */
[----:B------:R-:W-:Y:S02]  /*3770*/  FMNMX.FTZ R5, R55, R5, !PT ;  /* 0x0000000537057209 */ /* 0x000fe40007810000 */
[----:B-1----:R-:W-:Y:S01]  /*3780*/  FMNMX.FTZ R134, R134, R6, !PT ;  /* 0x0000000686867209 */ /* 0x002fe20007810000 */
[----:B------:R-:W-:Y:S01]  /*3790*/  LDSM.16.MT88.4 R180, [R214+0xb800] ;  /* 0x00b80000d6b4783b */ /* 0x000fe20000004200 */
[----:B------:R-:W-:Y:S02]  /*37a0*/  FMNMX.FTZ R5, R54, R5, !PT ;  /* 0x0000000536057209 */ /* 0x000fe40007810000 */
[----:B---3--:R-:W-:Y:S01]  /*37b0*/  FMNMX.FTZ R132, R3, R132, !PT ;  /* 0x0000008403847209 */ /* 0x008fe20007810000 */
[C---:B--2---:R-:W-:Y:S01]  /*37c0*/  FMUL.FTZ R8, R134.reuse, UR5 ;  /* 0x0000000586087c20 */ /* 0x044fe20008410000 */
[----:B------:R-:W-:Y:S01]  /*37d0*/  FSETP.NEU.FTZ.AND P0, PT, R134, -INF , PT ;  /* 0xff8000008600780b */ /* 0x000fe20003f1d000 */
[----:B------:R-:W1:Y:S02]  /*37e0*/  SHFL.BFLY PT, R7, R5, 0x2, 0x1f ;  /* 0x0c401f0005077f89 */ /* 0x000e6400000e0000 */
[----:B------:R-:W-:Y:S01]  /*37f0*/  FMUL.FTZ R3, R132, UR5 ;  /* 0x0000000584037c20 */ /* 0x000fe20008410000 */
[----:B------:R-:W-:Y:S01]  /*3800*/  FSEL R8, R8, RZ, P0 ;  /* 0x000000ff08087208 */ /* 0x000fe20000000000 */
[----:B------:R-:W-:Y:S01]  /*3810*/  LDSM.16.MT88.4 R184, [R217+0xb800] ;  /* 0x00b80000d9b8783b */ /* 0x000fe20000004200 */
[----:B------:R-:W-:-:S03]  /*3820*/  FSETP.NEU.FTZ.AND P0, PT, R132, -INF , PT ;  /* 0xff8000008400780b */ /* 0x000fc60003f1d000 */
[----:B------:R-:W-:Y:S01]  /*3830*/  FFMA.FTZ R6, R25, UR5, -R8 ;  /* 0x0000000519067c23 */ /* 0x000fe20008010808 */
[----:B------:R-:W-:Y:S01]  /*3840*/  FSEL R3, R3, RZ, P0 ;  /* 0x000000ff03037208 */ /* 0x000fe20000000000 */
[----:B------:R-:W-:Y:S02]  /*3850*/  LDSM.16.MT88.4 R188, [R216+0xb800] ;  /* 0x00b80000d8bc783b */ /* 0x000fe40000004200 */
[----:B------:R2:W-:Y:S02]  /*3860*/  MUFU.EX2 R232, R6 ;  /* 0x0000000600e87308 */ /* 0x0005e40000000800 */
[--C-:B------:R-:W-:Y:S01]  /*3870*/  FFMA.FTZ R2, R37, UR5, -R3.reuse ;  /* 0x0000000525027c23 */ /* 0x100fe20008010803 */
[--C-:B------:R-:W-:Y:S01]  /*3880*/  FFMA.FTZ R0, R15, UR5, -R3.reuse ;  /* 0x000000050f007c23 */ /* 0x100fe20008010803 */
[----:B------:R-:W-:-:S04]  /*3890*/  FFMA.FTZ R4, R26, UR5, -R3 ;  /* 0x000000051a047c23 */ /* 0x000fc80008010803 */
[----:B------:R1:W-:Y:S08]  /*38a0*/  MUFU.EX2 R228, R2 ;  /* 0x0000000200e47308 */ /* 0x0003f00000000800 */
[----:B------:R3:W-:Y:S01]  /*38b0*/  MUFU.EX2 R230, R0 ;  /* 0x0000000000e67308 */ /* 0x0007e20000000800 */
[----:B--2---:R-:W-:-:S07]  /*38c0*/  FFMA.FTZ R6, R36, UR5, -R8 ;  /* 0x0000000524067c23 */ /* 0x004fce0008010808 */
[----:B------:R2:W4:Y:S01]  /*38d0*/  MUFU.EX2 R231, R6 ;  /* 0x0000000600e77308 */ /* 0x0005220000000800 */
[----:B-1----:R-:W-:-:S05]  /*38e0*/  FMNMX.FTZ R2, R5, R7, !PT ;  /* 0x0000000705027209 */ /* 0x002fca0007810000 */
[----:B------:R-:W1:Y:S02]  /*38f0*/  SHFL.BFLY PT, R9, R2, 0x1, 0x1f ;  /* 0x0c201f0002097f89 */ /* 0x000e6400000e0000 */
[----:B------:R4:W5:Y:S01]  /*3900*/  MUFU.EX2 R211, R4 ;  /* 0x0000000400d37308 */ /* 0x0009620000000800 */
[----:B---3--:R-:W-:-:S04]  /*3910*/  FMNMX.FTZ R0, R52, R53, !PT ;  /* 0x0000003534007209 */ /* 0x008fc80007810000 */
[----:B------:R-:W-:-:S04]  /*3920*/  FMNMX.FTZ R0, R34, R0, !PT ;  /* 0x0000000022007209 */ /* 0x000fc80007810000 */
[----:B------:R-:W-:Y:S01]  /*3930*/  FMNMX.FTZ R0, R35, R0, !PT ;  /* 0x0000000023007209 */ /* 0x000fe20007810000 */
[----:B--2---:R-:W-:-:S03]  /*3940*/  FFMA.FTZ R6, R24, UR5, -R8 ;  /* 0x0000000518067c23 */ /* 0x004fc60008010808 */
[----:B------:R-:W-:Y:S01]  /*3950*/  FMNMX.FTZ R0, R70, R0, !PT ;  /* 0x0000000046007209 */ /* 0x000fe20007810000 */
[----:B------:R2:W-:Y:S03]  /*3960*/  MUFU.EX2 R233, R6 ;  /* 0x0000000600e97308 */ /* 0x0005e60000000800 */
[----:B------:R-:W-:Y:S02]  /*3970*/  FMNMX.FTZ R0, R71, R0, !PT ;  /* 0x0000000047007209 */ /* 0x000fe40007810000 */
[----:B----4-:R-:W-:Y:S02]  /*3980*/  F2FP.F16.F32.PACK_AB R4, R231, R232 ;  /* 0x000000e8e704723e */ /* 0x010fe400000000ff */
[----:B------:R-:W-:Y:S02]  /*3990*/  FMNMX.FTZ R0, R84, R0, !PT ;  /* 0x0000000054007209 */ /* 0x000fe40007810000 */
[----:B-1----:R-:W-:-:S02]  /*39a0*/  FMNMX.FTZ R136, R2, R9, !PT ;  /* 0x0000000902887209 */ /* 0x002fc40007810000 */
[----:B------:R-:W-:Y:S02]  /*39b0*/  FMNMX.FTZ R0, R85, R0, !PT ;  /* 0x0000000055007209 */ /* 0x000fe40007810000 */
[C---:B------:R-:W-:Y:S01]  /*39c0*/  FSETP.NEU.FTZ.AND P0, PT, R136.reuse, -INF , PT ;  /* 0xff8000008800780b */ /* 0x040fe20003f1d000 */
[----:B------:R-:W-:Y:S01]  /*39d0*/  FMUL.FTZ R2, R136, UR5 ;  /* 0x0000000588027c20 */ /* 0x000fe20008410000 */
[----:B-----5:R-:W-:Y:S01]  /*39e0*/  F2FP.F16.F32.PACK_AB R7, R230, R211 ;  /* 0x000000d3e607723e */ /* 0x020fe200000000ff */
[----:B------:R-:W1:Y:S01]  /*39f0*/  SHFL.BFLY PT, R10, R0, 0x2, 0x1f ;  /* 0x0c401f00000a7f89 */ /* 0x000e6200000e0000 */
[----:B--2---:R-:W-:Y:S02]  /*3a00*/  FFMA.FTZ R6, R14, UR5, -R8 ;  /* 0x000000050e067c23 */ /* 0x004fe40008010808 */
[----:B------:R-:W-:Y:S01]  /*3a10*/  FSEL R2, R2, RZ, P0 ;  /* 0x000000ff02027208 */ /* 0x000fe20000000000 */
[----:B------:R-:W2:Y:S01]  /*3a20*/  LDSM.16.MT88.4 R12, [R216+0xa000] ;  /* 0x00a00000d80c783b */ /* 0x000ea20000004200 */
[----:B------:R3:W4:Y:S03]  /*3a30*/  MUFU.EX2 R234, R6 ;  /* 0x0000000600ea7308 */ /* 0x0007260000000800 */
[----:B------:R-:W-:-:S05]  /*3a40*/  FFMA.FTZ R9, R30, UR5, -R2 ;  /* 0x000000051e097c23 */ /* 0x000fca0008010802 */
[----:B------:R5:W-:Y:S01]  /*3a50*/  MUFU.EX2 R204, R9 ;  /* 0x0000000900cc7308 */ /* 0x000be20000000800 */
[----:B---3--:R-:W-:Y:S01]  /*3a60*/  FFMA.FTZ R6, R38, UR5, -R3 ;  /* 0x0000000526067c23 */ /* 0x008fe20008010803 */
[----:B-1----:R-:W-:-:S06]  /*3a70*/  FMNMX.FTZ R0, R0, R10, !PT ;  /* 0x0000000a00007209 */ /* 0x002fcc0007810000 */
[----:B------:R4:W1:Y:S01]  /*3a80*/  MUFU.EX2 R229, R6 ;  /* 0x0000000600e57308 */ /* 0x0008620000000800 */
[--C-:B-----5:R-:W-:Y:S02]  /*3a90*/  FFMA.FTZ R9, R27, UR5, -R8.reuse ;  /* 0x000000051b097c23 */ /* 0x120fe40008010808 */
[----:B------:R-:W-:Y:S05]  /*3aa0*/  LDSM.16.MT88.4 R24, [R214+0xa800] ;  /* 0x00a80000d618783b */ /* 0x000fea0000004200 */
[----:B------:R3:W-:Y:S01]  /*3ab0*/  MUFU.EX2 R208, R9 ;  /* 0x0000000900d07308 */ /* 0x0007e20000000800 */
[----:B----4-:R-:W-:Y:S02]  /*3ac0*/  F2FP.F16.F32.PACK_AB R6, R234, R233 ;  /* 0x000000e9ea06723e */ /* 0x010fe400000000ff */
[----:B-1----:R-:W-:Y:S01]  /*3ad0*/  F2FP.F16.F32.PACK_AB R5, R228, R229 ;  /* 0x000000e5e405723e */ /* 0x002fe200000000ff */
[----:B---3--:R-:W-:-:S06]  /*3ae0*/  FFMA.FTZ R9, R28, UR5, -R8 ;  /* 0x000000051c097c23 */ /* 0x008fcc0008010808 */
[C---:B------:R-:W-:Y:S01]  /*3af0*/  HMMA.16816.F32 R140, R4.reuse, R20, RZ ;  /* 0x00000014048c723c */ /* 0x040fe200000018ff */
[----:B------:R1:W3:Y:S05]  /*3b00*/  MUFU.EX2 R209, R9 ;  /* 0x0000000900d17308 */ /* 0x0002ea0000000800 */
[C---:B------:R-:W-:Y:S06]  /*3b10*/  HMMA.16816.F32 R40, R4.reuse, R48, RZ ;  /* 0x000000300428723c */ /* 0x040fec00000018ff */
[C---:B------:R-:W-:Y:S06]  /*3b20*/  HMMA.16816.F32 R56, R4.reuse, R64, RZ ;  /* 0x000000400438723c */ /* 0x040fec00000018ff */
[----:B--2---:R-:W-:Y:S01]  /*3b30*/  HMMA.16816.F32 R72, R4, R12, RZ ;  /* 0x0000000c0448723c */ /* 0x004fe200000018ff */
[--C-:B-1----:R-:W-:Y:S01]  /*3b40*/  FFMA.FTZ R9, R16, UR5, -R8.reuse ;  /* 0x0000000510097c23 */ /* 0x102fe20008010808 */
[----:B------:R-:W-:Y:S01]  /*3b50*/  FFMA.FTZ R8, R17, UR5, -R8 ;  /* 0x0000000511087c23 */ /* 0x000fe20008010808 */
[----:B---3--:R-:W-:-:S02]  /*3b60*/  F2FP.F16.F32.PACK_AB R168, R209, R208 ;  /* 0x000000d0d1a8723e */ /* 0x008fc400000000ff */
[----:B------:R1:W-:Y:S01]  /*3b70*/  MUFU.EX2 R210, R9 ;  /* 0x0000000900d27308 */ /* 0x0003e20000000800 */
[C---:B------:R-:W-:Y:S06]  /*3b80*/  HMMA.16816.F32 R88, R4.reuse, R80, RZ ;  /* 0x000000500458723c */ /* 0x040fec00000018ff */
[C---:B------:R-:W-:Y:S01]  /*3b90*/  HMMA.16816.F32 R100, R4.reuse, R92, RZ ;  /* 0x0000005c0464723c */ /* 0x040fe200000018ff */
[----:B------:R2:W3:Y:S05]  /*3ba0*/  MUFU.EX2 R241, R8 ;  /* 0x0000000800f17308 */ /* 0x0004ea0000000800 */
[C---:B------:R-:W-:Y:S01]  /*3bb0*/  HMMA.16816.F32 R112, R4.reuse, R120, RZ ;  /* 0x000000780470723c */ /* 0x040fe200000018ff */
[----:B-1----:R-:W1:Y:S05]  /*3bc0*/  SHFL.BFLY PT, R9, R0, 0x1, 0x1f ;  /* 0x0c201f0000097f89 */ /* 0x002e6a00000e0000 */
[----:B------:R-:W-:Y:S01]  /*3bd0*/  HMMA.16816.F32 R124, R4, R108, RZ ;  /* 0x0000006c047c723c */ /* 0x000fe200000018ff */
[----:B--2---:R-:W-:-:S05]  /*3be0*/  FFMA.FTZ R8, R31, UR5, -R3 ;  /* 0x000000051f087c23 */ /* 0x004fca0008010803 */
[C---:B------:R-:W-:Y:S01]  /*3bf0*/  HMMA.16816.F32 R148, R4.reuse, R22, RZ ;  /* 0x000000160494723c */ /* 0x040fe200000018ff */
[----:B---3--:R-:W-:Y:S01]  /*3c00*/  F2FP.F16.F32.PACK_AB R170, R241, R210 ;  /* 0x000000d2f1aa723e */ /* 0x008fe200000000ff */
[----:B------:R2:W-:Y:S04]  /*3c10*/  MUFU.EX2 R205, R8 ;  /* 0x0000000800cd7308 */ /* 0x0005e80000000800 */
[C---:B------:R-:W-:Y:S06]  /*3c20*/  HMMA.16816.F32 R44, R4.reuse, R50, RZ ;  /* 0x00000032042c723c */ /* 0x040fec00000018ff */
[----:B------:R-:W-:Y:S01]  /*3c30*/  HMMA.16816.F32 R60, R4, R66, RZ ;  /* 0x00000042043c723c */ /* 0x000fe200000018ff */
[----:B-1----:R-:W-:Y:S01]  /*3c40*/  FMNMX.FTZ R135, R0, R9, !PT ;  /* 0x0000000900877209 */ /* 0x002fe20007810000 */
[----:B------:R-:W-:-:S04]  /*3c50*/  FFMA.FTZ R0, R39, UR5, -R2 ;  /* 0x0000000527007c23 */ /* 0x000fc80008010802 */
[C---:B------:R-:W-:Y:S01]  /*3c60*/  HMMA.16816.F32 R76, R4.reuse, R14, RZ ;  /* 0x0000000e044c723c */ /* 0x040fe200000018ff */
[----:B------:R-:W-:Y:S01]  /*3c70*/  FSETP.NEU.FTZ.AND P0, PT, R135, -INF , PT ;  /* 0xff8000008700780b */ /* 0x000fe20003f1d000 */
[----:B--2---:R-:W-:Y:S01]  /*3c80*/  FFMA.FTZ R8, R29, UR5, -R3 ;  /* 0x000000051d087c23 */ /* 0x004fe20008010803 */
[----:B------:R1:W-:Y:S01]  /*3c90*/  MUFU.EX2 R201, R0 ;  /* 0x0000000000c97308 */ /* 0x0003e20000000800 */
[----:B------:R-:W2:Y:S02]  /*3ca0*/  LDSM.16.MT88.4 R28, [R217+0xa800] ;  /* 0x00a80000d91c783b */ /* 0x000ea40000004200 */
[C---:B------:R-:W-:Y:S05]  /*3cb0*/  HMMA.16816.F32 R156, R4.reuse, R82, RZ ;  /* 0x00000052049c723c */ /* 0x040fea00000018ff */
[----:B------:R3:W4:Y:S01]  /*3cc0*/  MUFU.EX2 R206, R8 ;  /* 0x0000000800ce7308 */ /* 0x0007220000000800 */
[C---:B------:R-:W-:Y:S06]  /*3cd0*/  HMMA.16816.F32 R104, R4.reuse, R94, RZ ;  /* 0x0000005e0468723c */ /* 0x040fec00000018ff */
[----:B------:R-:W-:Y:S01]  /*3ce0*/  HMMA.16816.F32 R116, R4, R122, RZ ;  /* 0x0000007a0474723c */ /* 0x000fe200000018ff */
[----:B-1----:R-:W-:-:S04]  /*3cf0*/  FFMA.FTZ R0, R32, UR5, -R2 ;  /* 0x0000000520007c23 */ /* 0x002fc80008010802 */
[----:B------:R-:W-:Y:S01]  /*3d00*/  MUFU.EX2 R202, R0 ;  /* 0x0000000000ca7308 */ /* 0x000fe20000000800 */
[----:B------:R-:W-:Y:S01]  /*3d10*/  HMMA.16816.F32 R36, R4, R110, RZ ;  /* 0x0000006e0424723c */ /* 0x000fe200000018ff */
[--C-:B---3--:R-:W-:Y:S01]  /*3d20*/  FFMA.FTZ R8, R18, UR5, -R3.reuse ;  /* 0x0000000512087c23 */ /* 0x108fe20008010803 */
[----:B------:R-:W-:Y:S01]  /*3d30*/  FFMA.FTZ R3, R19, UR5, -R3 ;  /* 0x0000000513037c23 */ /* 0x000fe20008010803 */
[----:B----4-:R-:W-:Y:S01]  /*3d40*/  F2FP.F16.F32.PACK_AB R169, R206, R205 ;  /* 0x000000cdcea9723e */ /* 0x010fe200000000ff */
[----:B------:R-:W1:Y:S03]  /*3d50*/  LDSM.16.MT88.4 R16, [R216+0xa800] ;  /* 0x00a80000d810783b */ /* 0x000e660000004200 */
[----:B------:R3:W-:Y:S01]  /*3d60*/  MUFU.EX2 R207, R8 ;  /* 0x0000000800cf7308 */ /* 0x0007e20000000800 */
[----:B------:R-:W-:-:S07]  /*3d70*/  F2FP.F16.F32.PACK_AB R4, R201, R204 ;  /* 0x000000ccc904723e */ /* 0x000fce00000000ff */
[----:B------:R4:W5:Y:S01]  /*3d80*/  MUFU.EX2 R240, R3 ;  /* 0x0000000300f07308 */ /* 0x0009620000000800 */
[----:B---3--:R-:W-:-:S05]  /*3d90*/  FMUL.FTZ R8, R135, UR5 ;  /* 0x0000000587087c20 */ /* 0x008fca0008410000 */
[----:B------:R-:W-:Y:S01]  /*3da0*/  FSEL R0, R8, RZ, P0 ;  /* 0x000000ff08007208 */ /* 0x000fe20000000000 */
[----:B----4-:R-:W-:Y:S01]  /*3db0*/  FFMA.FTZ R3, R33, UR5, -R2 ;  /* 0x0000000521037c23 */ /* 0x010fe20008010802 */
[----:B-----5:R-:W-:-:S03]  /*3dc0*/  F2FP.F16.F32.PACK_AB R171, R240, R207 ;  /* 0x000000cff0ab723e */ /* 0x020fc600000000ff */
[----:B------:R3:W4:Y:S04]  /*3dd0*/  MUFU.EX2 R203, R3 ;  /* 0x0000000300cb7308 */ /* 0x0007280000000800 */
[C---:B------:R-:W-:Y:S06]  /*3de0*/  HMMA.16816.F32 R140, R168.reuse, R152, R140 ;  /* 0x00000098a88c723c */ /* 0x040fec000000188c */
[C---:B------:R-:W-:Y:S06]  /*3df0*/  HMMA.16816.F32 R40, R168.reuse, R24, R40 ;  /* 0x00000018a828723c */ /* 0x040fec0000001828 */
[----:B--2---:R-:W-:Y:S01]  /*3e00*/  HMMA.16816.F32 R56, R168, R28, R56 ;  /* 0x0000001ca838723c */ /* 0x004fe20000001838 */
[----:B---3--:R-:W-:Y:S01]  /*3e10*/  FFMA.FTZ R3, R52, UR5, -R0 ;  /* 0x0000000534037c23 */ /* 0x008fe20008010800 */
        /* <DEDUP_REMOVED lines=23> */
[----:B--2---:R-:W-:-:S03]  /*3f90*/  F2FP.F16.F32.PACK_AB R7, R197, R199 ;  /* 0x000000c7c507723e */ /* 0x004fc600000000ff */
[----:B------:R1:W-:Y:S04]  /*3fa0*/  MUFU.EX2 R196, R3 ;  /* 0x0000000300c47308 */ /* 0x0003e80000000800 */
[C---:B------:R-:W-:Y:S06]  /*3fb0*/  HMMA.16816.F32 R144, R4.reuse, R20, RZ ;  /* 0x000000140490723c */ /* 0x040fec00000018ff */
[C---:B------:R-:W-:Y:S06]  /*3fc0*/  HMMA.16816.F32 R192, R4.reuse, R22, RZ ;  /* 0x0000001604c0723c */ /* 0x040fec00000018ff */
[----:B------:R-:W-:Y:S01]  /*3fd0*/  HMMA.16816.F32 R36, R4, R48, RZ ;  /* 0x000000300424723c */ /* 0x000fe200000018ff */
[----:B-1----:R-:W-:-:S04]  /*3fe0*/  FFMA.FTZ R3, R68, UR5, -R2 ;  /* 0x0000000544037c23 */ /* 0x002fc80008010802 */
[----:B------:R1:W2:Y:S01]  /*3ff0*/  MUFU.EX2 R175, R3 ;  /* 0x0000000300af7308 */ /* 0x0002a20000000800 */
[C---:B------:R-:W-:Y:S06]  /*4000*/  HMMA.16816.F32 R160, R4.reuse, R120, RZ ;  /* 0x0000007804a0723c */ /* 0x040fec00000018ff */
[C---:B------:R-:W-:Y:S06]  /*4010*/  HMMA.16816.F32 R48, R4.reuse, R50, RZ ;  /* 0x000000320430723c */ /* 0x040fec00000018ff */
[----:B------:R-:W-:Y:S01]  /*4020*/  HMMA.16816.F32 R32, R4, R14, RZ ;  /* 0x0000000e0420723c */ /* 0x000fe200000018ff */
[--C-:B-1----:R-:W-:Y:S01]  /*4030*/  FFMA.FTZ R3, R55, UR5, -R2.reuse ;  /* 0x0000000537037c23 */ /* 0x102fe20008010802 */
[----:B------:R-:W-:-:S04]  /*4040*/  FFMA.FTZ R2, R54, UR5, -R2 ;  /* 0x0000000536027c23 */ /* 0x000fc80008010802 */
[C---:B------:R-:W-:Y:S01]  /*4050*/  HMMA.16816.F32 R20, R4.reuse, R82, RZ ;  /* 0x000000520414723c */ /* 0x040fe200000018ff */
[----:B--2---:R-:W-:Y:S01]  /*4060*/  F2FP.F16.F32.PACK_AB R128, R175, R196 ;  /* 0x000000c4af80723e */ /* 0x004fe200000000ff */
[----:B------:R1:W-:Y:S04]  /*4070*/  MUFU.EX2 R174, R3 ;  /* 0x0000000300ae7308 */ /* 0x0003e80000000800 */
[C---:B------:R-:W-:Y:S04]  /*4080*/  HMMA.16816.F32 R52, R4.reuse, R64, RZ ;  /* 0x000000400434723c */ /* 0x040fe800000018ff */
[----:B------:R2:W3:Y:S02]  /*4090*/  MUFU.EX2 R243, R2 ;  /* 0x0000000200f37308 */ /* 0x0004e40000000800 */
[C---:B------:R-:W-:Y:S06]  /*40a0*/  HMMA.16816.F32 R64, R4.reuse, R66, RZ ;  /* 0x000000420440723c */ /* 0x040fec00000018ff */
[----:B------:R-:W-:Y:S01]  /*40b0*/  HMMA.16816.F32 R96, R4, R92, RZ ;  /* 0x0000005c0460723c */ /* 0x000fe200000018ff */
[----:B-1----:R-:W-:-:S04]  /*40c0*/  FADD.FTZ R3, R200, R198 ;  /* 0x000000c6c8037221 */ /* 0x002fc80000010000 */
[----:B------:R-:W-:Y:S01]  /*40d0*/  FADD.FTZ R3, R199, R3 ;  /* 0x00000003c7037221 */ /* 0x000fe20000010000 */
[C---:B------:R-:W-:Y:S01]  /*40e0*/  HMMA.16816.F32 R164, R4.reuse, R108, RZ ;  /* 0x0000006c04a4723c */ /* 0x040fe200000018ff */
[--C-:B--2---:R-:W-:Y:S02]  /*40f0*/  FFMA.FTZ R2, R70, UR5, -R0.reuse ;  /* 0x0000000546027c23 */ /* 0x104fe40008010800 */
[----:B------:R-:W-:Y:S01]  /*4100*/  FADD.FTZ R3, R197, R3 ;  /* 0x00000003c5037221 */ /* 0x000fe20000010000 */
[----:B---3--:R-:W-:Y:S02]  /*4110*/  F2FP.F16.F32.PACK_AB R130, R243, R174 ;  /* 0x000000aef382723e */ /* 0x008fe400000000ff */
[C---:B------:R-:W-:Y:S01]  /*4120*/  HMMA.16816.F32 R8, R4.reuse, R94, RZ ;  /* 0x0000005e0408723c */ /* 0x040fe200000018ff */
[----:B------:R1:W2:Y:S05]  /*4130*/  MUFU.EX2 R138, R2 ;  /* 0x00000002008a7308 */ /* 0x0002aa0000000800 */
[----:B------:R-:W-:Y:S01]  /*4140*/  HMMA.16816.F32 R120, R4, R122, RZ ;  /* 0x0000007a0478723c */ /* 0x000fe200000018ff */
[----:B-1----:R-:W-:Y:S01]  /*4150*/  FFMA.FTZ R2, R71, UR5, -R0 ;  /* 0x0000000547027c23 */ /* 0x002fe20008010800 */
[----:B--2---:R-:W-:-:S04]  /*4160*/  FADD.FTZ R3, R138, R3 ;  /* 0x000000038a037221 */ /* 0x004fc80000010000 */
[C---:B------:R-:W-:Y:S01]  /*4170*/  HMMA.16816.F32 R68, R4.reuse, R12, RZ ;  /* 0x0000000c0444723c */ /* 0x040fe200000018ff */
[----:B------:R1:W2:Y:S05]  /*4180*/  MUFU.EX2 R137, R2 ;  /* 0x0000000200897308 */ /* 0x0002aa0000000800 */
[----:B------:R-:W-:Y:S01]  /*4190*/  HMMA.16816.F32 R12, R4, R110, RZ ;  /* 0x0000006e040c723c */ /* 0x000fe200000018ff */
[--C-:B-1----:R-:W-:Y:S01]  /*41a0*/  FFMA.FTZ R2, R84, UR5, -R0.reuse ;  /* 0x0000000554027c23 */ /* 0x102fe20008010800 */
[----:B------:R-:W-:Y:S01]  /*41b0*/  FFMA.FTZ R0, R85, UR5, -R0 ;  /* 0x0000000555007c23 */ /* 0x000fe20008010800 */
[----:B--2---:R-:W-:-:S03]  /*41c0*/  F2FP.F16.F32.PACK_AB R129, R137, R138 ;  /* 0x0000008a8981723e */ /* 0x004fc600000000ff */
[----:B------:R-:W-:Y:S01]  /*41d0*/  HMMA.16816.F32 R84, R4, R80, RZ ;  /* 0x000000500454723c */ /* 0x000fe200000018ff */
[----:B------:R1:W2:Y:S01]  /*41e0*/  MUFU.EX2 R133, R2 ;  /* 0x0000000200857308 */ /* 0x0002a20000000800 */
[----:B------:R-:W-:-:S05]  /*41f0*/  FADD.FTZ R3, R137, R3 ;  /* 0x0000000389037221 */ /* 0x000fca0000010000 */
[----:B------:R-:W-:Y:S02]  /*4200*/  FADD.FTZ R5, R229, R228 ;  /* 0x000000e4e5057221 */ /* 0x000fe40000010000 */
[----:B------:R3:W4:Y:S02]  /*4210*/  MUFU.EX2 R242, R0 ;  /* 0x0000000000f27308 */ /* 0x0007240000000800 */
[----:B------:R-:W-:Y:S01]  /*4220*/  FADD.FTZ R5, R211, R5 ;  /* 0x00000005d3057221 */ /* 0x000fe20000010000 */
[----:B-1----:R-:W-:Y:S01]  /*4230*/  FADD.FTZ R2, R232, R231 ;  /* 0x000000e7e8027221 */ /* 0x002fe20000010000 */
[----:B--2---:R-:W-:-:S03]  /*4240*/  FADD.FTZ R3, R133, R3 ;  /* 0x0000000385037221 */ /* 0x004fc60000010000 */
[----:B------:R-:W-:Y:S01]  /*4250*/  FADD.FTZ R2, R233, R2 ;  /* 0x00000002e9027221 */ /* 0x000fe20000010000 */
[----:B---3--:R-:W-:-:S03]  /*4260*/  FADD.FTZ R0, R204, R201 ;  /* 0x000000c9cc007221 */ /* 0x008fc60000010000 */
[----:B------:R-:W-:Y:S01]  /*4270*/  FADD.FTZ R2, R234, R2 ;  /* 0x00000002ea027221 */ /* 0x000fe20000010000 */
[C---:B----4-:R-:W-:Y:S01]  /*4280*/  F2FP.F16.F32.PACK_AB R131, R242.reuse, R133 ;  /* 0x00000085f283723e */ /* 0x050fe200000000ff */
[----:B------:R-:W-:Y:S01]  /*4290*/  FADD.FTZ R242, R242, R3 ;  /* 0x00000003f2f27221 */ /* 0x000fe20000010000 */
        /* <DEDUP_REMOVED lines=8> */
[----:B------:R-:W-:Y:S02]  /*4320*/  FADD.FTZ R2, R210, R2 ;  /* 0x00000002d2027221 */ /* 0x000fe40000010000 */
        /* <DEDUP_REMOVED lines=24> */
[----:B------:R-:W-:Y:S01]  /*44b0*/  ULDC UR4, c[0x0][0x2d0] ;  /* 0x0000b40000047ab9 */ /* 0x000fe20000000800 */
[----:B------:R-:W1:Y:S01]  /*44c0*/  LDC.64 R228, c[0x0][0x250] ;  /* 0x00009400ffe47b82 */ /* 0x000e620000000a00 */
[----:B------:R-:W-:Y:S01]  /*44d0*/  ISETP.GE.AND P3, PT, R172, UR4, PT ;  /* 0x00000004ac007c0c */ /* 0x000fe2000bf66270 */
[----:B------:R-:W-:Y:S01]  /*44e0*/  IMAD.MOV.U32 R133, RZ, RZ, R135 ;  /* 0x000000ffff857224 */ /* 0x000fe200078e0087 */
[----:B------:R-:W-:Y:S01]  /*44f0*/  LEA.HI.SX32 R227, R227, 0xfffffffe, 0x1b ;  /* 0xfffffffee3e37811 */ /* 0x000fe200078fdaff */
[----:B------:R-:W-:Y:S01]  /*4500*/  IMAD.MOV.U32 R3, RZ, RZ, R136 ;  /* 0x000000ffff037224 */ /* 0x000fe200078e0088 */
[----:B------:R-:W-:Y:S01]  /*4510*/  MOV R138, R132 ;  /* 0x00000084008a7202 */ /* 0x000fe20000000f00 */
[----:B------:R-:W-:Y:S01]  /*4520*/  IMAD.MOV.U32 R137, RZ, RZ, R134 ;  /* 0x000000ffff897224 */ /* 0x000fe200078e0086 */
[----:B------:R-:W-:Y:S01]  /*4530*/  ULDC UR5, c[0x0][0x2d0] ;  /* 0x0000b40000057ab9 */ /* 0x000fe20000000800 */
[----:B------:R-:W-:Y:S01]  /*4540*/  ULDC UR4, c[0x0][0x2ec] ;  /* 0x0000bb0000047ab9 */ /* 0x000fe20000000800 */
[----:B------:R-:W-:-:S05]  /*4550*/  ULDC.64 UR6, c[0x0][0x248] ;  /* 0x0000920000067ab9 */ /* 0x000fca0000000a00 */
[----:B------:R-:W2:Y:S08]  /*4560*/  @!P3 LDC.64 R248, c[0x0][0x220] ;  /* 0x00008800fff8bb82 */ /* 0x000eb00000000a00 */
[----:B------:R-:W3:Y:S01]  /*4570*/  @!P3 LDC.64 R246, c[0x0][0x220] ;  /* 0x00008800fff6bb82 */ /* 0x000ee20000000a00 */
[----:B------:R-:W-:Y:S05]  /*4580*/  BRA `(.L_x_1130) ;  /* 0x0000000000b47947 */ /* 0x000fea0003800000 */
.L_x_1132:
[----:B------:R-:W2:Y:S01]  /*4590*/  LDL.64 R230, [R1+0x10] ;  /* 0x0000100001e67983 */ /* 0x000ea20000100a00 */
[----:B------:R-:W1:Y:S01]  /*45a0*/  @!P3 LDC.64 R176, c[0x0][0x218] ;  /* 0x00008600ffb0bb82 */ /* 0x000e620000000a00 */
[----:B------:R-:W-:Y:S02]  /*45b0*/  VIADD R0, R227, 0xffffffff ;  /* 0xffffffffe3007836 */ /* 0x000fe40000000000 */
[----:B------:R3:W-:Y:S02]  /*45c0*/  @P3 STS.128 [R226+0x8000], RZ ;  /* 0x008000ffe2003388 */ /* 0x0007e40000000c00 */
[----:B------:R-:W-:Y:S01]  /*45d0*/  IMAD.WIDE.U32 R134, R0, UR6, RZ ;  /* 0x0000000600867c25 */ /* 0x000fe2000f8e00ff */
[----:B------:R-:W-:Y:S02]  /*45e0*/  SHF.R.S32.HI R2, RZ, 0x1f, R0 ;  /* 0x0000001fff027819 */ /* 0x000fe40000011400 */
[----:B------:R-:W4:Y:S03]  /*45f0*/  @!P2 LDC.64 R172, c[0x0][0x218] ;  /* 0x00008600ffacab82 */ /* 0x000f260000000a00 */
[----:B------:R-:W-:Y:S04]  /*4600*/  IMAD R2, R2, UR6, RZ ;  /* 0x0000000602027c24 */ /* 0x000fe8000f8e02ff */
[----:B------:R-:W-:Y:S01]  /*4610*/  IMAD R2, R0, UR7, R2 ;  /* 0x0000000700027c24 */ /* 0x000fe2000f8e0202 */
[----:B------:R-:W5:Y:S03]  /*4620*/  @!P3 LDC.64 R174, c[0x0][0x218] ;  /* 0x00008600ffaebb82 */ /* 0x000f660000000a00 */
[----:B------:R-:W-:Y:S05]  /*4630*/  IMAD.IADD R132, R135, 0x1, R2 ;  /* 0x0000000187847824 */ /* 0x000fea00078e0202 */
[----:B------:R-:W3:Y:S01]  /*4640*/  @!P2 LDC.64 R178, c[0x0][0x218] ;  /* 0x00008600ffb2ab82 */ /* 0x000ee20000000a00 */
[----:B--2---:R-:W-:Y:S04]  /*4650*/  LEA R0, P1, R134, R230, 0x5 ;  /* 0x000000e686007211 */ /* 0x004fe800078228ff */
[----:B-1----:R-:W-:Y:S02]  /*4660*/  @!P3 LEA R176, P6, R0, R176, 0x1 ;  /* 0x000000b000b0b211 */ /* 0x002fe400078c08ff */
[----:B------:R-:W-:Y:S02]  /*4670*/  LEA.HI.X R132, R134, R251, R132, 0x5, P1 ;  /* 0x000000fb86847211 */ /* 0x000fe400008f2c84 */
[C---:B----4-:R-:W-:Y:S02]  /*4680*/  @!P2 LEA R172, P1, R0.reuse, R172, 0x1 ;  /* 0x000000ac00aca211 */ /* 0x050fe400078208ff */
[C-C-:B------:R-:W-:Y:S02]  /*4690*/  @!P3 LEA.HI.X R177, R0.reuse, R177, R132.reuse, 0x1, P6 ;  /* 0x000000b100b1b211 */ /* 0x140fe400030f0c84 */
[--C-:B------:R-:W-:Y:S02]  /*46a0*/  @!P2 LEA.HI.X R173, R0, R173, R132.reuse, 0x1, P1 ;  /* 0x000000ad00ada211 */ /* 0x100fe400008f0c84 */
[----:B------:R-:W-:Y:S01]  /*46b0*/  IADD3 R2, P0, R245, R0, RZ ;  /* 0x00000000f5027210 */ /* 0x000fe20007f1e0ff */
[----:B------:R-:W-:Y:S01]  /*46c0*/  @!PT LDS RZ, [RZ] ;  /* 0x00000000fffff984 */ /* 0x000fe20000000800 */
[----:B------:R-:W-:Y:S01]  /*46d0*/  @!PT LDS RZ, [RZ] ;  /* 0x00000000fffff984 */ /* 0x000fe20000000800 */
[----:B------:R-:W-:Y:S01]  /*46e0*/  @!PT LDS RZ, [RZ] ;  /* 0x00000000fffff984 */ /* 0x000fe20000000800 */
[----:B------:R1:W-:Y:S03]  /*46f0*/  @!P3 LDGSTS.E.BYPASS.LTC128B.128 [R226+0x8000], desc[UR8][R176.64] ;  /* 0x08000000b0e2bfae */ /* 0x0003e6000b901d48 */
[----:B-----5:R-:W-:Y:S01]  /*4700*/  @!P3 LEA R174, P5, R2, R174, 0x1 ;  /* 0x000000ae02aeb211 */ /* 0x020fe200078a08ff */
[----:B------:R1:W-:Y:S01]  /*4710*/  @P2 STS.128 [R226+0x9000], RZ ;  /* 0x009000ffe2002388 */ /* 0x0003e20000000c00 */
[----:B------:R-:W-:Y:S01]  /*4720*/  IMAD.X R135, R252, 0x1, R132, P0 ;  /* 0x00000001fc877824 */ /* 0x000fe200000e0684 */
[C---:B---3--:R-:W-:Y:S02]  /*4730*/  @!P2 LEA R134, P0, R2.reuse, R178, 0x1 ;  /* 0x000000b20286a211 */ /* 0x048fe400078008ff */
[----:B------:R-:W-:Y:S01]  /*4740*/  @!PT LDS RZ, [RZ] ;  /* 0x00000000fffff984 */ /* 0x000fe20000000800 */
[----:B------:R-:W-:Y:S01]  /*4750*/  @!PT LDS RZ, [RZ] ;  /* 0x00000000fffff984 */ /* 0x000fe20000000800 */
[----:B------:R-:W-:Y:S01]  /*4760*/  @!PT LDS RZ, [RZ] ;  /* 0x00000000fffff984 */ /* 0x000fe20000000800 */
[----:B------:R1:W-:Y:S02]  /*4770*/  @!P2 LDGSTS.E.BYPASS.LTC128B.128 [R226+0x9000], desc[UR8][R172.64+0x80] ;  /* 0x09000080ace2afae */ /* 0x0003e4000b901d48 */
[C-C-:B------:R-:W-:Y:S02]  /*4780*/  @!P3 LEA.HI.X R175, R2.reuse, R175, R135.reuse, 0x1, P5 ;  /* 0x000000af02afb211 */ /* 0x140fe400028f0c87 */
[----:B------:R1:W-:Y:S01]  /*4790*/  @P3 STS.128 [R226+0x8800], RZ ;  /* 0x008800ffe2003388 */ /* 0x0003e20000000c00 */
        /* <DEDUP_REMOVED lines=12> */
.L_x_1130:
[----:B------:R-:W4:Y:S01]  /*4860*/  LDL.64 R12, [R1+0x8] ;  /* 0x00000800010c7983 */ /* 0x000f220000100a00 */
[----:B------:R-:W-:Y:S01]  /*4870*/  ISETP.GE.AND P2, PT, R244, UR5, PT ;  /* 0x00000005f4007c0c */ /* 0x000fe2000bf46270 */
[----:B------:R-:W-:Y:S04]  /*4880*/  DEPBAR.LE SB0, 0x0 ;  /* 0x000080000000791a */ /* 0x000fe80000000000 */
[----:B------:R-:W5:Y:S01]  /*4890*/  LDL R10, [R1] ;  /* 0x00000000010a7983 */ /* 0x000f620000100800 */
[----:B------:R-:W-:Y:S01]  /*48a0*/  SHF.R.S32.HI R0, RZ, 0x1f, R227 ;  /* 0x0000001fff007819 */ /* 0x000fe200000114e3 */
[CC--:B-1----:R-:W-:Y:S06]  /*48b0*/  IMAD.WIDE.U32 R4, R227.reuse, R228.reuse, RZ ;  /* 0x000000e4e3047225 */ /* 0x0c2fec00078e00ff */
[----:B------:R-:W1:Y:S08]  /*48c0*/  @!P2 LDC.64 R8, c[0x0][0x220] ;  /* 0x00008800ff08ab82 */ /* 0x000e700000000a00 */
[----:B------:R-:W-:Y:S01]  /*48d0*/  BAR.SYNC.DEFER_BLOCKING 0x0 ;  /* 0x0000000000007b1d */ /* 0x000fe20000010000 */
[----:B------:R-:W-:Y:S04]  /*48e0*/  IMAD R0, R0, R228, RZ ;  /* 0x000000e400007224 */ /* 0x000fe800078e02ff */
[----:B------:R-:W-:Y:S04]  /*48f0*/  IMAD R2, R227, R229, R0 ;  /* 0x000000e5e3027224 */ /* 0x000fe800078e0200 */
[----:B------:R-:W-:Y:S01]  /*4900*/  IMAD.IADD R5, R5, 0x1, R2 ;  /* 0x0000000105057824 */ /* 0x000fe200078e0202 */
[----:B------:R-:W-:Y:S01]  /*4910*/  @P3 STS.128 [R226+0xa000], RZ ;  /* 0x00a000ffe2003388 */ /* 0x000fe20000000c00 */
[----:B------:R-:W3:Y:S01]  /*4920*/  @!P2 LDC.64 R6, c[0x0][0x220] ;  /* 0x00008800ff06ab82 */ /* 0x000ee20000000a00 */
[----:B----4-:R-:W-:Y:S04]  /*4930*/  LEA R0, P1, R4, R12, 0x5 ;  /* 0x0000000c04007211 */ /* 0x010fe800078228ff */
[----:B--2---:R-:W-:Y:S02]  /*4940*/  @!P3 LEA R12, P5, R0, R248, 0x1 ;  /* 0x000000f8000cb211 */ /* 0x004fe400078a08ff */
[----:B-----5:R-:W-:Y:S02]  /*4950*/  LEA.HI.X R4, R4, R10, R5, 0x5, P1 ;  /* 0x0000000a04047211 */ /* 0x020fe400008f2c05 */
[C---:B-1----:R-:W-:Y:S02]  /*4960*/  @!P2 LEA R8, P1, R0.reuse, R8, 0x1 ;  /* 0x000000080008a211 */ /* 0x042fe400078208ff */
[C-C-:B------:R-:W-:Y:S02]  /*4970*/  @!P3 LEA.HI.X R13, R0.reuse, R249, R4.reuse, 0x1, P5 ;  /* 0x000000f9000db211 */ /* 0x140fe400028f0c04 */
[----:B------:R-:W-:Y:S02]  /*4980*/  @!P2 LEA.HI.X R9, R0, R9, R4, 0x1, P1 ;  /* 0x000000090009a211 */ /* 0x000fe400008f0c04 */
[----:B------:R-:W-:Y:S01]  /*4990*/  LEA R2, P0, R228, R0, 0x4 ;  /* 0x00000000e4027211 */ /* 0x000fe200078020ff */
[----:B------:R-:W-:Y:S01]  /*49a0*/  @!PT LDS RZ, [RZ] ;  /* 0x00000000fffff984 */ /* 0x000fe20000000800 */
[----:B------:R-:W-:Y:S01]  /*49b0*/  @!PT LDS RZ, [RZ] ;  /* 0x00000000fffff984 */ /* 0x000fe20000000800 */
[----:B------:R-:W-:Y:S01]  /*49c0*/  @!PT LDS RZ, [RZ] ;  /* 0x00000000fffff984 */ /* 0x000fe20000000800 */
[----:B------:R-:W-:Y:S03]  /*49d0*/  @!P3 LDGSTS.E.BYPASS.LTC128B.128 [R226+0xa000], desc[UR8][R12.64] ;  /* 0x0a0000000ce2bfae */ /* 0x000fe6000b901d48 */
[----:B---3--:R-:W-:Y:S01]  /*49e0*/  @!P3 LEA R10, P4, R2, R246, 0x1 ;  /* 0x000000f6020ab211 */ /* 0x008fe200078808ff */
[----:B------:R-:W-:Y:S01]  /*49f0*/  @P2 STS.128 [R226+0xb000], RZ ;  /* 0x00b000ffe2002388 */ /* 0x000fe20000000c00 */
[----:B------:R-:W-:Y:S02]  /*4a00*/  LEA.HI.X R5, R228, R4, R229, 0x4, P0 ;  /* 0x00000004e4057211 */ /* 0x000fe400000f24e5 */
[C---:B------:R-:W-:Y:S01]  /*4a10*/  @!P2 LEA R6, P0, R2.reuse, R6, 0x1 ;  /* 0x000000060206a211 */ /* 0x040fe200078008ff */
[----:B------:R-:W-:Y:S01]  /*4a20*/  @!PT LDS RZ, [RZ] ;  /* 0x00000000fffff984 */ /* 0x000fe20000000800 */
[----:B------:R-:W-:Y:S01]  /*4a30*/  @!PT LDS RZ, [RZ] ;  /* 0x00000000fffff984 */ /* 0x000fe20000000800 */
[----:B------:R-:W-:Y:S01]  /*4a40*/  @!PT LDS RZ, [RZ] ;  /* 0x00000000fffff984 */ /* 0x000fe20000000800 */
[----:B------:R-:W-:Y:S01]  /*4a50*/  @!P2 LDGSTS.E.BYPASS.LTC128B.128 [R226+0xb000], desc[UR8][R8.64+0x80] ;  /* 0x0b00008008e2afae */ /* 0x000fe2000b901d48 */
[C-C-:B------:R-:W-:Y:S02]  /*4a60*/  @!P3 LEA.HI.X R11, R2.reuse, R247, R5.reuse, 0x1, P4 ;  /* 0x000000f7020bb211 */ /* 0x140fe400020f0c05 */
[----:B------:R-:W-:Y:S01]  /*4a70*/  @!P2 LEA.HI.X R7, R2, R7, R5, 0x1, P0 ;  /* 0x000000070207a211 */ /* 0x000fe200000f0c05 */
[----:B------:R-:W-:Y:S01]  /*4a80*/  @P3 STS.128 [R226+0xa800], RZ ;  /* 0x00a800ffe2003388 */ /* 0x000fe20000000c00 */
[----:B------:R-:W-:Y:S03]  /*4a90*/  ISETP.GT.AND P4, PT, R227, RZ, PT ;  /* 0x000000ffe300720c */ /* 0x000fe60003f84270 */
        /* <DEDUP_REMOVED lines=9> */
[----:B------:R-:W-:Y:S04]  /*4b30*/  LDSM.16.M88.4 R32, [R213] ;  /* 0x00000000d520783b */ /* 0x000fe80000000200 */
[----:B------:R-:W1:Y:S04]  /*4b40*/  LDSM.16.M88.4 R16, [R139+0x8000] ;  /* 0x008000008b10783b */ /* 0x000e680000000200 */
[----:B------:R-:W2:Y:S04]  /*4b50*/  LDSM.16.M88.4 R28, [R213+0x2000] ;  /* 0x00200000d51c783b */ /* 0x000ea80000000200 */
[----:B------:R-:W3:Y:S04]  /*4b60*/  LDSM.16.M88.4 R172, [R139+0x8800] ;  /* 0x008800008bac783b */ /* 0x000ee80000000200 */
[----:B------:R-:W0:Y:S04]  /*4b70*/  LDGDEPBAR ;  /* 0x00000000000079af */ /* 0x000e280000000000 */
[----:B------:R-:W-:Y:S04]  /*4b80*/  LDSM.16.M88.4 R176, [R215] ;  /* 0x00000000d7b0783b */ /* 0x000fe80000000200 */
[----:B------:R-:W4:Y:S04]  /*4b90*/  LDSM.16.M88.4 R180, [R222] ;  /* 0x00000000deb4783b */ /* 0x000f280000000200 */
[----:B------:R-:W5:Y:S04]  /*4ba0*/  LDSM.16.M88.4 R184, [R215+0x2000] ;  /* 0x00200000d7b8783b */ /* 0x000f680000000200 */
[----:B------:R-:W5:Y:S04]  /*4bb0*/  LDSM.16.M88.4 R188, [R225] ;  /* 0x00000000e1bc783b */ /* 0x000f680000000200 */
[----:B------:R-:W-:Y:S04]  /*4bc0*/  LDSM.16.M88.4 R192, [R221] ;  /* 0x00000000ddc0783b */ /* 0x000fe80000000200 */
[----:B------:R-:W5:Y:S01]  /*4bd0*/  LDSM.16.M88.4 R196, [R219+0x8000] ;  /* 0x00800000dbc4783b */ /* 0x000f620000000200 */
[-C--:B-1----:R-:W-:Y:S03]  /*4be0*/  HMMA.16816.F32 R4, R32, R16.reuse, RZ ;  /* 0x000000102004723c */ /* 0x082fe600000018ff */
[----:B------:R-:W1:Y:S04]  /*4bf0*/  LDSM.16.M88.4 R200, [R221+0x2000] ;  /* 0x00200000ddc8783b */ /* 0x000e680000000200 */
[----:B------:R-:W-:Y:S01]  /*4c00*/  LDSM.16.M88.4 R204, [R218] ;  /* 0x00000000dacc783b */ /* 0x000fe20000000200 */
[C---:B--2---:R-:W-:Y:S03]  /*4c10*/  HMMA.16816.F32 R8, R28.reuse, R16, RZ ;  /* 0x000000101c08723c */ /* 0x044fe600000018ff */
[----:B------:R-:W-:Y:S03]  /*4c20*/  LDSM.16.M88.4 R208, [R220+0x2000] ;  /* 0x00200000dcd0783b */ /* 0x000fe60000000200 */
[-C--:B------:R-:W-:Y:S06]  /*4c30*/  HMMA.16816.F32 R12, R28, R18.reuse, RZ ;  /* 0x000000121c0c723c */ /* 0x080fec00000018ff */
[C---:B------:R-:W-:Y:S06]  /*4c40*/  HMMA.16816.F32 R16, R32.reuse, R18, RZ ;  /* 0x000000122010723c */ /* 0x040fec00000018ff */
[-C--:B---3--:R-:W-:Y:S06]  /*4c50*/  HMMA.16816.F32 R20, R32, R172.reuse, RZ ;  /* 0x000000ac2014723c */ /* 0x088fec00000018ff */
[C---:B------:R-:W-:Y:S06]  /*4c60*/  HMMA.16816.F32 R24, R28.reuse, R172, RZ ;  /* 0x000000ac1c18723c */ /* 0x040fec00000018ff */
[-C--:B------:R-:W-:Y:S06]  /*4c70*/  HMMA.16816.F32 R28, R28, R174.reuse, RZ ;  /* 0x000000ae1c1c723c */ /* 0x080fec00000018ff */
[----:B------:R-:W-:Y:S01]  /*4c80*/  HMMA.16816.F32 R32, R32, R174, RZ ;  /* 0x000000ae2020723c */ /* 0x000fe200000018ff */
[----:B------:R-:W2:Y:S05]  /*4c90*/  LDSM.16.M88.4 R172, [R219+0x8800] ;  /* 0x00880000dbac783b */ /* 0x000eaa0000000200 */
[-C--:B----4-:R-:W-:Y:S06]  /*4ca0*/  HMMA.16816.F32 R4, R176, R180.reuse, R4 ;  /* 0x000000b4b004723c */ /* 0x090fec0000001804 */
[C---:B-----5:R-:W-:Y:S06]  /*4cb0*/  HMMA.16816.F32 R8, R184.reuse, R180, R8 ;  /* 0x000000b4b808723c */ /* 0x060fec0000001808 */
[-C--:B------:R-:W-:Y:S06]  /*4cc0*/  HMMA.16816.F32 R12, R184, R182.reuse, R12 ;  /* 0x000000b6b80c723c */ /* 0x080fec000000180c */
[C---:B------:R-:W-:Y:S01]  /*4cd0*/  HMMA.16816.F32 R16, R176.reuse, R182, R16 ;  /* 0x000000b6b010723c */ /* 0x040fe20000001810 */
[----:B------:R-:W3:Y:S05]  /*4ce0*/  LDSM.16.M88.4 R180, [R220] ;  /* 0x00000000dcb4783b */ /* 0x000eea0000000200 */
[-C--:B------:R-:W-:Y:S06]  /*4cf0*/  HMMA.16816.F32 R20, R176, R188.reuse, R20 ;  /* 0x000000bcb014723c */ /* 0x080fec0000001814 */
[C---:B------:R-:W-:Y:S06]  /*4d00*/  HMMA.16816.F32 R24, R184.reuse, R188, R24 ;  /* 0x000000bcb818723c */ /* 0x040fec0000001818 */
[-C--:B------:R-:W-:Y:S01]  /*4d10*/  HMMA.16816.F32 R28, R184, R190.reuse, R28 ;  /* 0x000000beb81c723c */ /* 0x080fe2000000181c */
[----:B------:R-:W-:Y:S05]  /*4d20*/  LDSM.16.M88.4 R184, [R213+0x4000] ;  /* 0x00400000d5b8783b */ /* 0x000fea0000000200 */
[----:B------:R-:W-:Y:S01]  /*4d30*/  HMMA.16816.F32 R32, R176, R190, R32 ;  /* 0x000000beb020723c */ /* 0x000fe20000001820 */
[----:B------:R-:W4:Y:S04]  /*4d40*/  LDSM.16.M88.4 R176, [R218+0x800] ;  /* 0x00080000dab0783b */ /* 0x000f280000000200 */
[----:B------:R-:W5:Y:S01]  /*4d50*/  LDSM.16.M88.4 R188, [R139+0x9000] ;  /* 0x009000008bbc783b */ /* 0x000f620000000200 */
[-C--:B------:R-:W-:Y:S06]  /*4d60*/  HMMA.16816.F32 R4, R192, R196.reuse, R4 ;  /* 0x000000c4c004723c */ /* 0x080fec0000001804 */
[C---:B-1----:R-:W-:Y:S06]  /*4d70*/  HMMA.16816.F32 R8, R200.reuse, R196, R8 ;  /* 0x000000c4c808723c */ /* 0x042fec0000001808 */
[-C--:B------:R-:W-:Y:S06]  /*4d80*/  HMMA.16816.F32 R12, R200, R198.reuse, R12 ;  /* 0x000000c6c80c723c */ /* 0x080fec000000180c */
[C---:B------:R-:W-:Y:S01]  /*4d90*/  HMMA.16816.F32 R16, R192.reuse, R198, R16 ;  /* 0x000000c6c010723c */ /* 0x040fe20000001810 */
[----:B------:R-:W1:Y:S05]  /*4da0*/  LDSM.16.M88.4 R196, [R213+0x6000] ;  /* 0x00600000d5c4783b */ /* 0x000e6a0000000200 */
[-C--:B--2---:R-:W-:Y:S06]  /*4db0*/  HMMA.16816.F32 R20, R192, R172.reuse, R20 ;  /* 0x000000acc014723c */ /* 0x084fec0000001814 */
[C---:B------:R-:W-:Y:S06]  /*4dc0*/  HMMA.16816.F32 R24, R200.reuse, R172, R24 ;  /* 0x000000acc818723c */ /* 0x040fec0000001818 */
[-C--:B------:R-:W-:Y:S01]  /*4dd0*/  HMMA.16816.F32 R28, R200, R174.reuse, R28 ;  /* 0x000000aec81c723c */ /* 0x080fe2000000181c */
[----:B------:R-:W-:Y:S05]  /*4de0*/  LDSM.16.M88.4 R200, [R224] ;  /* 0x00000000e0c8783b */ /* 0x000fea0000000200 */
[----:B------:R-:W-:Y:S01]  /*4df0*/  HMMA.16816.F32 R32, R192, R174, R32 ;  /* 0x000000aec020723c */ /* 0x000fe20000001820 */
[----:B------:R-:W2:Y:S04]  /*4e00*/  LDSM.16.M88.4 R172, [R139+0x9800] ;  /* 0x009800008bac783b */ /* 0x000ea80000000200 */
[----:B------:R-:W2:Y:S01]  /*4e10*/  LDSM.16.M88.4 R192, [R215+0x4000] ;  /* 0x00400000d7c0783b */ /* 0x000ea20000000200 */
[-C--:B---3--:R-:W-:Y:S06]  /*4e20*/  HMMA.16816.F32 R4, R180, R204.reuse, R4 ;  /* 0x000000ccb404723c */ /* 0x088fec0000001804 */
[C---:B------:R-:W-:Y:S06]  /*4e30*/  HMMA.16816.F32 R8, R208.reuse, R204, R8 ;  /* 0x000000ccd008723c */ /* 0x040fec0000001808 */
[-C--:B------:R-:W-:Y:S06]  /*4e40*/  HMMA.16816.F32 R12, R208, R206.reuse, R12 ;  /* 0x000000ced00c723c */ /* 0x080fec000000180c */
[C---:B------:R-:W-:Y:S01]  /*4e50*/  HMMA.16816.F32 R16, R180.reuse, R206, R16 ;  /* 0x000000ceb410723c */ /* 0x040fe20000001810 */
[----:B------:R-:W3:Y:S05]  /*4e60*/  LDSM.16.M88.4 R204, [R215+0x6000] ;  /* 0x00600000d7cc783b */ /* 0x000eea0000000200 */
[-C--:B----4-:R-:W-:Y:S06]  /*4e70*/  HMMA.16816.F32 R20, R180, R176.reuse, R20 ;  /* 0x000000b0b414723c */ /* 0x090fec0000001814 */
[C---:B------:R-:W-:Y:S06]  /*4e80*/  HMMA.16816.F32 R24, R208.reuse, R176, R24 ;  /* 0x000000b0d018723c */ /* 0x040fec0000001818 */
[-C--:B------:R-:W-:Y:S01]  /*4e90*/  HMMA.16816.F32 R28, R208, R178.reuse, R28 ;  /* 0x000000b2d01c723c */ /* 0x080fe2000000181c */
[----:B------:R-:W-:Y:S05]  /*4ea0*/  LDSM.16.M88.4 R208, [R221+0x6000] ;  /* 0x00600000ddd0783b */ /* 0x000fea0000000200 */
[----:B------:R-:W-:Y:S01]  /*4eb0*/  HMMA.16816.F32 R32, R180, R178, R32 ;  /* 0x000000b2b420723c */ /* 0x000fe20000001820 */
[----:B------:R-:W4:Y:S04]  /*4ec0*/  LDSM.16.M88.4 R176, [R223] ;  /* 0x00000000dfb0783b */ /* 0x000f280000000200 */
[----:B------:R-:W-:Y:S01]  /*4ed0*/  LDSM.16.M88.4 R180, [R221+0x4000] ;  /* 0x00400000ddb4783b */ /* 0x000fe20000000200 */
[-C--:B-----5:R-:W-:Y:S06]  /*4ee0*/  HMMA.16816.F32 R4, R184, R188.reuse, R4 ;  /* 0x000000bcb804723c */ /* 0x0a0fec0000001804 */
[C---:B-1----:R-:W-:Y:S06]  /*4ef0*/  HMMA.16816.F32 R8, R196.reuse, R188, R8 ;  /* 0x000000bcc408723c */ /* 0x042fec0000001808 */
[-C--:B------:R-:W-:Y:S06]  /*4f00*/  HMMA.16816.F32 R12, R196, R190.reuse, R12 ;  /* 0x000000bec40c723c */ /* 0x080fec000000180c */
[C---:B------:R-:W-:Y:S01]  /*4f10*/  HMMA.16816.F32 R16, R184.reuse, R190, R16 ;  /* 0x000000beb810723c */ /* 0x040fe20000001810 */
[----:B------:R-:W1:Y:S05]  /*4f20*/  LDSM.16.M88.4 R188, [R219+0x9000] ;  /* 0x00900000dbbc783b */ /* 0x000e6a0000000200 */
[-C--:B--2---:R-:W-:Y:S06]  /*4f30*/  HMMA.16816.F32 R20, R184, R172.reuse, R20 ;  /* 0x000000acb814723c */ /* 0x084fec0000001814 */
[C---:B------:R-:W-:Y:S06]  /*4f40*/  HMMA.16816.F32 R24, R196.reuse, R172, R24 ;  /* 0x000000acc418723c */ /* 0x040fec0000001818 */
[-C--:B------:R-:W-:Y:S01]  /*4f50*/  HMMA.16816.F32 R28, R196, R174.reuse, R28 ;  /* 0x000000aec41c723c */ /* 0x080fe2000000181c */
[----:B------:R-:W-:Y:S05]  /*4f60*/  LDSM.16.M88.4 R196, [R218+0x1000] ;  /* 0x00100000dac4783b */ /* 0x000fea0000000200 */
[----:B------:R-:W-:Y:S01]  /*4f70*/  HMMA.16816.F32 R32, R184, R174, R32 ;  /* 0x000000aeb820723c */ /* 0x000fe20000001820 */
[----:B------:R-:W2:Y:S04]  /*4f80*/  LDSM.16.M88.4 R172, [R219+0x9800] ;  /* 0x00980000dbac783b */ /* 0x000ea80000000200 */
[----:B------:R-:W5:Y:S01]  /*4f90*/  LDSM.16.M88.4 R184, [R220+0x4000] ;  /* 0x00400000dcb8783b */ /* 0x000f620000000200 */
[-C--:B------:R-:W-:Y:S06]  /*4fa0*/  HMMA.16816.F32 R4, R192, R200.reuse, R4 ;  /* 0x000000c8c004723c */ /* 0x080fec0000001804 */
[C---:B---3--:R-:W-:Y:S06]  /*4fb0*/  HMMA.16816.F32 R8, R204.reuse, R200, R8 ;  /* 0x000000c8cc08723c */ /* 0x048fec0000001808 */
[-C--:B------:R-:W-:Y:S06]  /*4fc0*/  HMMA.16816.F32 R12, R204, R202.reuse, R12 ;  /* 0x000000cacc0c723c */ /* 0x080fec000000180c */
[C---:B------:R-:W-:Y:S01]  /*4fd0*/  HMMA.16816.F32 R16, R192.reuse, R202, R16 ;  /* 0x000000cac010723c */ /* 0x040fe20000001810 */
[----:B------:R-:W3:Y:S05]  /*4fe0*/  LDSM.16.M88.4 R200, [R220+0x6000] ;  /* 0x00600000dcc8783b */ /* 0x000eea0000000200 */
[-C--:B----4-:R-:W-:Y:S06]  /*4ff0*/  HMMA.16816.F32 R20, R192, R176.reuse, R20 ;  /* 0x000000b0c014723c */ /* 0x090fec0000001814 */
[C---:B------:R-:W-:Y:S06]  /*5000*/  HMMA.16816.F32 R24, R204.reuse, R176, R24 ;  /* 0x000000b0cc18723c */ /* 0x040fec0000001818 */
[-C--:B------:R-:W-:Y:S06]  /*5010*/  HMMA.16816.F32 R28, R204, R178.reuse, R28 ;  /* 0x000000b2cc1c723c */ /* 0x080fec000000181c */
[----:B------:R-:W-:Y:S01]  /*5020*/  HMMA.16816.F32 R32, R192, R178, R32 ;  /* 0x000000b2c020723c */ /* 0x000fe20000001820 */
[----:B------:R-:W4:Y:S01]  /*5030*/  LDSM.16.M88.4 R176, [R218+0x1800] ;  /* 0x00180000dab0783b */ /* 0x000f220000000200 */
        /* <DEDUP_REMOVED lines=10> */
[-C--:B-----5:R-:W-:Y:S06]  /*50e0*/  HMMA.16816.F32 R4, R184, R196.reuse, R4 ;  /* 0x000000c4b804723c */ /* 0x0a0fec0000001804 */
[C---:B---3--:R-:W-:Y:S06]  /*50f0*/  HMMA.16816.F32 R8, R200.reuse, R196, R8 ;  /* 0x000000c4c808723c */ /* 0x048fec0000001808 */
[-C--:B------:R-:W-:Y:S06]  /*5100*/  HMMA.16816.F32 R12, R200, R198.reuse, R12 ;  /* 0x000000c6c80c723c */ /* 0x080fec000000180c */
[C---:B------:R-:W-:Y:S06]  /*5110*/  HMMA.16816.F32 R16, R184.reuse, R198, R16 ;  /* 0x000000c6b810723c */ /* 0x040fec0000001810 */
[----:B------:R-:W-:Y:S01]  /*5120*/  FMNMX.FTZ R2, R4, R3, !PT ;  /* 0x0000000304027209 */ /* 0x000fe20007810000 */
[-C--:B----4-:R-:W-:Y:S04]  /*5130*/  HMMA.16816.F32 R20, R184, R176.reuse, R20 ;  /* 0x000000b0b814723c */ /* 0x090fe80000001814 */
        /* <DEDUP_REMOVED lines=27> */
.L_x_1131:
        /* <DEDUP_REMOVED lines=376> */
.L_x_1129:
[----:B------:R-:W2:Y:S01]  /*6a70*/  LDL R11, [R1+0x18] ;  /* 0x00001800010b7983 */ /* 0x000ea20000100800 */
[----:B------:R-:W1:Y:S01]  /*6a80*/  S2UR UR4, SR_CgaCtaId ;  /* 0x00000000000479c3 */ /* 0x000e620000008800 */
[----:B------:R-:W-:Y:S02]  /*6a90*/  UMOV UR5, 0x400 ;  /* 0x0000040000057882 */ /* 0x000fe40000000000 */
[----:B------:R-:W3:Y:S04]  /*6aa0*/  SHFL.BFLY PT, R0, R243, 0x2, 0x1f ;  /* 0x0c401f00f3007f89 */ /* 0x000ee800000e0000 */
[----:B------:R-:W4:Y:S01]  /*6ab0*/  SHFL.BFLY PT, R2, R242, 0x2, 0x1f ;  /* 0x0c401f00f2027f89 */ /* 0x000f2200000e0000 */
[----:B------:R-:W5:Y:S03]  /*6ac0*/  S2R R9, SR_TID.X ;  /* 0x0000000000097919 */ /* 0x000f660000002100 */
[----:B------:R-:W5:Y:S01]  /*6ad0*/  SHFL.BFLY PT, R3, R240, 0x2, 0x1f ;  /* 0x0c401f00f0037f89 */ /* 0x000f6200000e0000 */
[----:B-1----:R-:W-:Y:S01]  /*6ae0*/  ULEA UR4, UR4, UR5, 0x18 ;  /* 0x0000000504047291 */ /* 0x002fe2000f8ec03f */
[----:B---3--:R-:W-:-:S02]  /*6af0*/  FADD.FTZ R243, R0, R243 ;  /* 0x000000f300f37221 */ /* 0x008fc40000010000 */
[----:B------:R-:W1:Y:S01]  /*6b00*/  SHFL.BFLY PT, R0, R241, 0x2, 0x1f ;  /* 0x0c401f00f1007f89 */ /* 0x000e6200000e0000 */
[----:B----4-:R-:W-:-:S03]  /*6b10*/  FADD.FTZ R242, R2, R242 ;  /* 0x000000f202f27221 */ /* 0x010fc60000010000 */
[----:B------:R-:W3:Y:S04]  /*6b20*/  SHFL.BFLY PT, R4, R243, 0x1, 0x1f ;  /* 0x0c201f00f3047f89 */ /* 0x000ee800000e0000 */
[----:B------:R-:W4:Y:S01]  /*6b30*/  SHFL.BFLY PT, R2, R242, 0x1, 0x1f ;  /* 0x0c201f00f2027f89 */ /* 0x000f2200000e0000 */
[----:B-----5:R-:W-:Y:S01]  /*6b40*/  FADD.FTZ R240, R3, R240 ;  /* 0x000000f003f07221 */ /* 0x020fe20000010000 */
[----:B------:R-:W-:-:S04]  /*6b50*/  SHF.R.S32.HI R3, RZ, 0x1f, R9 ;  /* 0x0000001fff037819 */ /* 0x000fc80000011409 */
[----:B------:R-:W5:Y:S01]  /*6b60*/  SHFL.BFLY PT, R8, R240, 0x1, 0x1f ;  /* 0x0c201f00f0087f89 */ /* 0x000f6200000e0000 */
[----:B-1----:R-:W-:Y:S01]  /*6b70*/  FADD.FTZ R241, R0, R241 ;  /* 0x000000f100f17221 */ /* 0x002fe20000010000 */
[----:B------:R-:W-:Y:S01]  /*6b80*/  MOV R0, 0x3f800000 ;  /* 0x3f80000000007802 */ /* 0x000fe20000000f00 */
[----:B---3--:R-:W-:-:S03]  /*6b90*/  FADD.FTZ R243, R243, R4 ;  /* 0x00000004f3f37221 */ /* 0x008fc60000010000 */
[----:B------:R-:W1:Y:S01]  /*6ba0*/  SHFL.BFLY PT, R7, R241, 0x1, 0x1f ;  /* 0x0c201f00f1077f89 */ /* 0x000e6200000e0000 */
[----:B------:R-:W-:Y:S01]  /*6bb0*/  LEA.HI R4, R3, R9, RZ, 0x2 ;  /* 0x0000000903047211 */ /* 0x000fe200078f10ff */
[----:B----4-:R-:W-:Y:S01]  /*6bc0*/  FADD.FTZ R242, R242, R2 ;  /* 0x00000002f2f27221 */ /* 0x010fe20000010000 */
[----:B------:R-:W-:Y:S02]  /*6bd0*/  FSETP.NE.FTZ.AND P4, PT, R243, RZ, PT ;  /* 0x000000fff300720b */ /* 0x000fe40003f95000 */
[--C-:B------:R-:W-:Y:S02]  /*6be0*/  SHF.R.S32.HI R2, RZ, 0x2, R4.reuse ;  /* 0x00000002ff027819 */ /* 0x100fe40000011404 */
[----:B------:R-:W-:Y:S02]  /*6bf0*/  SHF.R.S32.HI R5, RZ, 0x1f, R4 ;  /* 0x0000001fff057819 */ /* 0x000fe40000011404 */
[----:B------:R-:W-:Y:S01]  /*6c00*/  LOP3.LUT R4, R4, 0x3ffffffc, RZ, 0xc0, !PT ;  /* 0x3ffffffc04047812 */ /* 0x000fe200078ec0ff */
[----:B-----5:R-:W-:Y:S01]  /*6c10*/  FADD.FTZ R133, R240, R8 ;  /* 0x00000008f0857221 */ /* 0x020fe20000010000 */
[----:B------:R-:W-:-:S02]  /*6c20*/  LEA.HI R6, R5, R2, RZ, 0x3 ;  /* 0x0000000205067211 */ /* 0x000fc400078f18ff */
[-C--:B------:R-:W-:Y:S02]  /*6c30*/  LEA.HI R3, R3, R9.reuse, RZ, 0x5 ;  /* 0x0000000903037211 */ /* 0x080fe400078f28ff */
[----:B------:R-:W-:Y:S01]  /*6c40*/  IADD3 R5, -R4, R9, RZ ;  /* 0x0000000904057210 */ /* 0x000fe20007ffe1ff */
[----:B------:R-:W3:Y:S01]  /*6c50*/  @P4 MUFU.RCP R0, R243 ;  /* 0x000000f300004308 */ /* 0x000ee20000001000 */
[----:B------:R-:W-:Y:S02]  /*6c60*/  FSETP.NE.FTZ.AND P3, PT, R242, RZ, PT ;  /* 0x000000fff200720b */ /* 0x000fe40003f75000 */
[----:B------:R-:W-:Y:S02]  /*6c70*/  LOP3.LUT R4, R6, 0xfffffff8, RZ, 0xc0, !PT ;  /* 0xfffffff806047812 */ /* 0x000fe400078ec0ff */
[----:B------:R-:W-:Y:S01]  /*6c80*/  SHF.R.S32.HI R3, RZ, 0x5, R3 ;  /* 0x00000005ff037819 */ /* 0x000fe20000011403 */
[----:B-1----:R-:W-:Y:S01]  /*6c90*/  FADD.FTZ R241, R241, R7 ;  /* 0x00000007f1f17221 */ /* 0x002fe20000010000 */
[----:B------:R-:W-:-:S02]  /*6ca0*/  IADD3 R2, R2, -R4, RZ ;  /* 0x8000000402027210 */ /* 0x000fc40007ffe0ff */
[----:B------:R-:W-:Y:S02]  /*6cb0*/  LEA R8, R3, R5, 0x9 ;  /* 0x0000000503087211 */ /* 0x000fe400078e48ff */
[----:B------:R-:W-:Y:S02]  /*6cc0*/  MOV R3, 0x3f800000 ;  /* 0x3f80000000037802 */ /* 0x000fe40000000f00 */
[----:B------:R-:W-:Y:S01]  /*6cd0*/  SHF.L.U32 R20, R2, 0x6, RZ ;  /* 0x0000000602147819 */ /* 0x000fe200000006ff */
[----:B---3--:R-:W-:-:S03]  /*6ce0*/  FMUL.FTZ R175, R0, R80 ;  /* 0x0000005000af7220 */ /* 0x008fc60000410000 */
[----:B------:R-:W1:Y:S01]  /*6cf0*/  @P3 MUFU.RCP R3, R242 ;  /* 0x000000f200033308 */ /* 0x000e620000001000 */
[----:B------:R-:W-:Y:S01]  /*6d00*/  LOP3.LUT R20, R20, 0x1c0, RZ, 0xc0, !PT ;  /* 0x000001c014147812 */ /* 0x000fe200078ec0ff */
[C---:B------:R-:W-:Y:S01]  /*6d10*/  FMUL.FTZ R174, R0.reuse, R81 ;  /* 0x0000005100ae7220 */ /* 0x040fe20000410000 */
[----:B------:R-:W-:Y:S01]  /*6d20*/  MOV R81, 0x20 ;  /* 0x0000002000517802 */ /* 0x000fe20000000f00 */
[----:B------:R-:W-:Y:S01]  /*6d30*/  FMUL.FTZ R177, R0, R84 ;  /* 0x0000005400b17220 */ /* 0x000fe20000410000 */
[----:B------:R-:W-:Y:S01]  /*6d40*/  LEA.HI R20, R20, R20, RZ, 0x1d ;  /* 0x0000001414147211 */ /* 0x000fe200078fe8ff */
[C---:B------:R-:W-:Y:S01]  /*6d50*/  FMUL.FTZ R176, R0.reuse, R85 ;  /* 0x0000005500b07220 */ /* 0x040fe20000410000 */
[----:B------:R-:W-:Y:S01]  /*6d60*/  MOV R80, 0x40 ;  /* 0x0000004000507802 */ /* 0x000fe20000000f00 */
[----:B------:R-:W-:Y:S01]  /*6d70*/  FMUL.FTZ R144, R0, R144 ;  /* 0x0000009000907220 */ /* 0x000fe20000410000 */
        /* <DEDUP_REMOVED lines=31> */
[C---:B------:R-:W-:Y:S01]  /*6f70*/  FMUL.FTZ R154, R3.reuse, R154 ;  /* 0x0000009a039a7220 */ /* 0x040fe20000410000 */
[C---:B------:R-:W-:Y:S01]  /*6f80*/  FMUL.FTZ R155, R3.reuse, R155 ;  /* 0x0000009b039b7220 */ /* 0x040fe20000410000 */
[----:B------:R-:W-:Y:S01]  /*6f90*/  FMUL.FTZ R21, R3, R38 ;  /* 0x0000002603157220 */ /* 0x000fe20000410000 */
[----:B--2---:R-:W-:-:S04]  /*6fa0*/  ISETP.NE.AND P0, PT, R11, -0x1, PT ;  /* 0xffffffff0b00780c */ /* 0x004fc80003f05270 */
[----:B------:R-:W-:-:S05]  /*6fb0*/  R2P PR, R2, 0x6 ;  /* 0x0000000602007804 */ /* 0x000fca0000000000 */
[----:B------:R-:W-:Y:S02]  /*6fc0*/  SEL R81, R81, 0xffffffe0, !P1 ;  /* 0xffffffe051517807 */ /* 0x000fe40004800000 */
[----:B------:R-:W-:Y:S02]  /*6fd0*/  SEL R80, R80, 0xffffffc0, !P2 ;  /* 0xffffffc050507807 */ /* 0x000fe40005000000 */
[----:B------:R-:W1:Y:S02]  /*6fe0*/  @P0 LDC.64 R6, c[0x0][0x298] ;  /* 0x0000a600ff060b82 */ /* 0x000e640000000a00 */
[----:B-1----:R-:W-:-:S04]  /*6ff0*/  @P0 IMAD.WIDE.U32 R4, R11, R6, RZ ;  /* 0x000000060b040225 */ /* 0x002fc800078e00ff */
        /* <DEDUP_REMOVED lines=10> */
[----:B------:R-:W-:Y:S02]  /*70a0*/  IADD3 R85, R5, R7, RZ ;  /* 0x0000000705557210 */ /* 0x000fe40007ffe0ff */
.L_x_1133:
        /* <DEDUP_REMOVED lines=23> */
.L_x_1134:
[----:B------:R-:W2:Y:S01]  /*7220*/  LDL R178, [R1+0x4] ;  /* 0x0000040001b27983 */ /* 0x000ea20000100800 */
[----:B------:R-:W-:Y:S01]  /*7230*/  ISETP.NE.AND P0, PT, RZ, UR4, PT ;  /* 0x00000004ff007c0c */ /* 0x000fe2000bf05270 */
[----:B------:R-:W-:Y:S01]  /*7240*/  IMAD.MOV.U32 R0, RZ, RZ, 0x3f800000 ;  /* 0x3f800000ff007424 */ /* 0x000fe200078e00ff */
[C---:B------:R-:W-:Y:S01]  /*7250*/  IADD3 R19, R20.reuse, -0x10, RZ ;  /* 0xfffffff014137810 */ /* 0x040fe20007ffe0ff */
[C---:B------:R-:W-:Y:S01]  /*7260*/  FMUL.FTZ R70, R3.reuse, R70 ;  /* 0x0000004603467220 */ /* 0x040fe20000410000 */
        /* <DEDUP_REMOVED lines=100> */
[----:B------:R-:W-:Y:S01]  /*78b0*/  F2FP.F16.F32.PACK_AB R0, R155, R154 ;  /* 0x0000009a9b00723e */ /* 0x000fe200000000ff */
[----:B-----5:R-:W-:Y:S01]  /*78c0*/  IMAD.IADD R5, R80, 0x1, R19 ;  /* 0x0000000150057824 */ /* 0x020fe200078e0213 */
        /* <DEDUP_REMOVED lines=18> */
[----:B------:R-:W-:Y:S02]  /*79f0*/  F2FP.F16.F32.PACK_AB R16, R65, R139 ;  /* 0x0000008b4110723e */ /* 0x000fe400000000ff */
[----:B------:R-:W-:-:S02]  /*7a00*/  F2FP.F16.F32.PACK_AB R15, R67, R30 ;  /* 0x0000001e430f723e */ /* 0x000fc400000000ff */
[----:B------:R-:W-:Y:S02]  /*7a10*/  F2FP.F16.F32.PACK_AB R17, R17, R56 ;  /* 0x000000381111723e */ /* 0x000fe400000000ff */
[C---:B-1----:R-:W-:Y:S02]  /*7a20*/  IADD3 R0, R20.reuse, R81, RZ ;  /* 0x0000005114007210 */ /* 0x042fe40007ffe0ff */
[----:B------:R-:W-:Y:S02]  /*7a30*/  F2FP.F16.F32.PACK_AB R24, R59, R24 ;  /* 0x000000183b18723e */ /* 0x000fe400000000ff */
[----:B---3--:R-:W-:Y:S01]  /*7a40*/  IADD3 R13, R81, R19, RZ ;  /* 0x00000013510d7210 */ /* 0x008fe20007ffe0ff */
[----:B------:R1:W-:Y:S01]  /*7a50*/  STS [R0], R10 ;  /* 0x0000000a00007388 */ /* 0x0003e20000000800 */
[----:B------:R-:W-:Y:S02]  /*7a60*/  F2FP.F16.F32.PACK_AB R49, R49, R60 ;  /* 0x0000003c3131723e */ /* 0x000fe400000000ff */
[----:B-----5:R-:W-:Y:S01]  /*7a70*/  IADD3 R3, R20, R80, RZ ;  /* 0x0000005014037210 */ /* 0x020fe20007ffe0ff */
[----:B------:R-:W-:Y:S01]  /*7a80*/  STS [R0+0x400], R9 ;  /* 0x0004000900007388 */ /* 0x000fe20000000800 */
[----:B------:R-:W-:-:S02]  /*7a90*/  F2FP.F16.F32.PACK_AB R48, R63, R48 ;  /* 0x000000303f30723e */ /* 0x000fc400000000ff */
[----:B------:R-:W-:Y:S01]  /*7aa0*/  F2FP.F16.F32.PACK_AB R47, R172, R173 ;  /* 0x000000adac2f723e */ /* 0x000fe200000000ff */
[----:B------:R3:W-:Y:S01]  /*7ab0*/  STS [R13], R7 ;  /* 0x000000070d007388 */ /* 0x0007e20000000800 */
[----:B------:R-:W-:Y:S01]  /*7ac0*/  F2FP.F16.F32.PACK_AB R46, R71, R70 ;  /* 0x00000046472e723e */ /* 0x000fe200000000ff */
[----:B----4-:R-:W-:Y:S01]  /*7ad0*/  @P6 MUFU.LG2 R12, R241 ;  /* 0x000000f1000c6308 */ /* 0x010fe20000000c00 */
[----:B------:R-:W-:Y:S01]  /*7ae0*/  IADD3 R2, R0, R80, RZ ;  /* 0x0000005000027210 */ /* 0x000fe20007ffe0ff */
[----:B------:R4:W-:Y:S01]  /*7af0*/  STS [R13+0x400], R6 ;  /* 0x000400060d007388 */ /* 0x0009e20000000800 */
[----:B------:R-:W-:Y:S02]  /*7b00*/  F2FP.F16.F32.PACK_AB R43, R174, R175 ;  /* 0x000000afae2b723e */ /* 0x000fe400000000ff */
[----:B------:R-:W-:Y:S01]  /*7b10*/  F2FP.F16.F32.PACK_AB R42, R83, R82 ;  /* 0x00000052532a723e */ /* 0x000fe200000000ff */
[----:B------:R-:W-:Y:S01]  /*7b20*/  STS [R0+0x2000], R8 ;  /* 0x0020000800007388 */ /* 0x000fe20000000800 */
[----:B------:R-:W-:-:S02]  /*7b30*/  IADD3 R4, R13, R80, RZ ;  /* 0x000000500d047210 */ /* 0x000fc40007ffe0ff */
[----:B------:R-:W-:Y:S01]  /*7b40*/  F2FP.F16.F32.PACK_AB R45, R45, R72 ;  /* 0x000000482d2d723e */ /* 0x000fe200000000ff */
[----:B------:R5:W-:Y:S01]  /*7b50*/  STS [R0+0x2400], R14 ;  /* 0x0024000e00007388 */ /* 0x000be20000000800 */
[----:B------:R-:W-:Y:S02]  /*7b60*/  F2FP.F16.F32.PACK_AB R44, R75, R44 ;  /* 0x0000002c4b2c723e */ /* 0x000fe400000000ff */
[----:B------:R-:W-:Y:S01]  /*7b70*/  F2FP.F16.F32.PACK_AB R41, R41, R76 ;  /* 0x0000004c2929723e */ /* 0x000fe200000000ff */
[----:B------:R-:W-:Y:S01]  /*7b80*/  STS [R13+0x2000], R23 ;  /* 0x002000170d007388 */ /* 0x000fe20000000800 */
[----:B------:R-:W-:Y:S01]  /*7b90*/  F2FP.F16.F32.PACK_AB R40, R79, R40 ;  /* 0x000000284f28723e */ /* 0x000fe200000000ff */
[----:B-1----:R-:W1:Y:S01]  /*7ba0*/  @P0 LDC.64 R10, c[0x0][0x2c0] ;  /* 0x0000b000ff0a0b82 */ /* 0x002e620000000a00 */
[----:B------:R-:W-:Y:S01]  /*7bb0*/  F2FP.F16.F32.PACK_AB R39, R176, R177 ;  /* 0x000000b1b027723e */ /* 0x000fe200000000ff */
[----:B------:R-:W-:Y:S01]  /*7bc0*/  STS [R13+0x2400], R22 ;  /* 0x002400160d007388 */ /* 0x000fe20000000800 */
[----:B------:R-:W-:-:S02]  /*7bd0*/  F2FP.F16.F32.PACK_AB R38, R38, R86 ;  /* 0x000000562626723e */ /* 0x000fc400000000ff */
[----:B------:R-:W-:Y:S01]  /*7be0*/  F2FP.F16.F32.PACK_AB R35, R93, R92 ;  /* 0x0000005c5d23723e */ /* 0x000fe200000000ff */
[----:B------:R-:W-:Y:S01]  /*7bf0*/  STS [R3], R21 ;  /* 0x0000001503007388 */ /* 0x000fe20000000800 */
[----:B------:R-:W-:Y:S01]  /*7c00*/  F2FP.F16.F32.PACK_AB R34, R34, R94 ;  /* 0x0000005e2222723e */ /* 0x000fe200000000ff */
[----:B---3--:R-:W3:Y:S01]  /*7c10*/  @P0 LDC R7, c[0x0][0x2c0] ;  /* 0x0000b000ff070b82 */ /* 0x008ee20000000800 */
[----:B------:R-:W-:Y:S01]  /*7c20*/  F2FP.F16.F32.PACK_AB R37, R37, R88 ;  /* 0x000000582525723e */ /* 0x000fe200000000ff */
[----:B------:R1:W-:Y:S01]  /*7c30*/  STS [R3+0x400], R18 ;  /* 0x0004001203007388 */ /* 0x0003e20000000800 */
        /* <DEDUP_REMOVED lines=11> */
[----:B-----5:R-:W5:Y:S01]  /*7cf0*/  @P3 LDC R14, c[0x0][0x2e8] ;  /* 0x0000ba00ff0e3b82 */ /* 0x020f620000000800 */
[----:B------:R-:W-:Y:S01]  /*7d00*/  F2FP.F16.F32.PACK_AB R29, R29, R100 ;  /* 0x000000641d1d723e */ /* 0x000fe200000000ff */
[----:B------:R-:W-:Y:S01]  /*7d10*/  STS [R3+0x2400], R24 ;  /* 0x0024001803007388 */ /* 0x000fe20000000800 */
[----:B------:R-:W-:Y:S02]  /*7d20*/  F2FP.F16.F32.PACK_AB R28, R103, R28 ;  /* 0x0000001c671c723e */ /* 0x000fe400000000ff */
[----:B------:R-:W-:Y:S01]  /*7d30*/  F2FP.F16.F32.PACK_AB R25, R25, R104 ;  /* 0x000000681919723e */ /* 0x000fe200000000ff */
[----:B------:R-:W-:Y:S01]  /*7d40*/  STS [R5+0x2000], R49 ;  /* 0x0020003105007388 */ /* 0x000fe20000000800 */
[----:B------:R-:W-:Y:S01]  /*7d50*/  F2FP.F16.F32.PACK_AB R66, R107, R66 ;  /* 0x000000426b42723e */ /* 0x000fe200000000ff */
[----:B------:R-:W-:Y:S01]  /*7d60*/  @!P0 IMAD.MOV.U32 R7, RZ, RZ, 0x1 ;  /* 0x00000001ff078424 */ /* 0x000fe200078e00ff */
[----:B------:R-:W-:Y:S01]  /*7d70*/  F2FP.F16.F32.PACK_AB R65, R161, R160 ;  /* 0x000000a0a141723e */ /* 0x000fe200000000ff */
[----:B------:R-:W-:Y:S01]  /*7d80*/  STS [R5+0x2400], R48 ;  /* 0x0024003005007388 */ /* 0x000fe20000000800 */
[----:B------:R-:W-:Y:S01]  /*7d90*/  F2FP.F16.F32.PACK_AB R64, R64, R162 ;  /* 0x000000a24040723e */ /* 0x000fe200000000ff */
[----:B-1----:R-:W1:Y:S01]  /*7da0*/  @P6 LDC R18, c[0x0][0x2e8] ;  /* 0x0000ba00ff126b82 */ /* 0x002e620000000800 */
[----:B------:R-:W-:Y:S01]  /*7db0*/  F2FP.F16.F32.PACK_AB R61, R121, R120 ;  /* 0x00000078793d723e */ /* 0x000fe200000000ff */
[----:B------:R-:W-:Y:S01]  /*7dc0*/  STS [R2], R47 ;  /* 0x0000002f02007388 */ /* 0x000fe20000000800 */
        /* <DEDUP_REMOVED lines=23> */
[----:B------:R-:W-:-:S02]  /*7f40*/  MOV R21, 0x7f800000 ;  /* 0x7f80000000157802 */ /* 0x000fc40000000f00 */
[----:B------:R-:W-:Y:S01]  /*7f50*/  MOV R22, 0x7f800000 ;  /* 0x7f80000000167802 */ /* 0x000fe20000000f00 */
[----:B------:R-:W-:Y:S04]  /*7f60*/  STS [R20+0x4000], R39 ;  /* 0x0040002714007388 */ /* 0x000fe80000000800 */
[----:B------:R-:W-:Y:S04]  /*7f70*/  STS [R20+0x4400], R38 ;  /* 0x0044002614007388 */ /* 0x000fe80000000800 */
[----:B------:R-:W-:Y:S04]  /*7f80*/  STS [R19+0x4000], R35 ;  /* 0x0040002313007388 */ /* 0x000fe80000000800 */
[----:B------:R-:W-:Y:S04]  /*7f90*/  STS [R19+0x4400], R34 ;  /* 0x0044002213007388 */ /* 0x000fe80000000800 */
[----:B------:R-:W-:Y:S04]  /*7fa0*/  STS [R20+0x6000], R37 ;  /* 0x0060002514007388 */ /* 0x000fe80000000800 */
[----:B------:R3:W-:Y:S01]  /*7fb0*/  STS [R20+0x6400], R36 ;  /* 0x0064002414007388 */ /* 0x0007e20000000800 */
[----:B------:R-:W5:Y:S03]  /*7fc0*/  S2R R15, SR_TID.X ;  /* 0x00000000000f7919 */ /* 0x000f660000002100 */
        /* <DEDUP_REMOVED lines=8> */
[----:B------:R3:W-:Y:S01]  /*8050*/  STS [R0+0x6400], R28 ;  /* 0x0064001c00007388 */ /* 0x0007e20000000800 */
[----:B-----5:R-:W-:-:S03]  /*8060*/  SHF.R.S32.HI R8, RZ, 0x1f, R15 ;  /* 0x0000001fff087819 */ /* 0x020fc6000001140f */
[----:B------:R-:W-:Y:S04]  /*8070*/  STS [R13+0x6000], R25 ;  /* 0x006000190d007388 */ /* 0x000fe80000000800 */
[----:B------:R5:W-:Y:S04]  /*8080*/  STS [R13+0x6400], R66 ;  /* 0x006400420d007388 */ /* 0x000be80000000800 */
[----:B------:R-:W-:Y:S04]  /*8090*/  STS [R3+0x4000], R65 ;  /* 0x0040004103007388 */ /* 0x000fe80000000800 */
[----:B------:R-:W-:Y:S04]  /*80a0*/  STS [R3+0x4400], R64 ;  /* 0x0044004003007388 */ /* 0x000fe80000000800 */
[----:B------:R-:W-:Y:S04]  /*80b0*/  STS [R5+0x4000], R61 ;  /* 0x0040003d05007388 */ /* 0x000fe80000000800 */
[----:B------:R-:W-:Y:S01]  /*80c0*/  STS [R5+0x4400], R60 ;  /* 0x0044003c05007388 */ /* 0x000fe20000000800 */
[----:B---3--:R-:W3:Y:S03]  /*80d0*/  @P4 MUFU.LG2 R0, R243 ;  /* 0x000000f300004308 */ /* 0x008ee60000000c00 */
[----:B------:R-:W-:Y:S04]  /*80e0*/  STS [R3+0x6000], R63 ;  /* 0x0060003f03007388 */ /* 0x000fe80000000800 */
[----:B------:R1:W-:Y:S01]  /*80f0*/  STS [R3+0x6400], R62 ;  /* 0x0064003e03007388 */ /* 0x0003e20000000800 */
[----:B-----5:R-:W5:Y:S03]  /*8100*/  @P3 MUFU.LG2 R13, R242 ;  /* 0x000000f2000d3308 */ /* 0x020f660000000c00 */
[----:B------:R-:W-:Y:S04]  /*8110*/  STS [R5+0x6000], R59 ;  /* 0x0060003b05007388 */ /* 0x000fe80000000800 */
[----:B------:R4:W-:Y:S01]  /*8120*/  STS [R5+0x6400], R58 ;  /* 0x0064003a05007388 */ /* 0x0009e20000000800 */
[----:B---3--:R-:W-:-:S03]  /*8130*/  @P4 FMUL.FTZ R0, R0, 0.69314718246459960938 ;  /* 0x3f31721800004820 */ /* 0x008fc60000410000 */
[----:B------:R-:W-:Y:S04]  /*8140*/  STS [R2+0x4000], R57 ;  /* 0x0040003902007388 */ /* 0x000fe80000000800 */
[----:B------:R-:W-:Y:S04]  /*8150*/  STS [R2+0x4400], R56 ;  /* 0x0044003802007388 */ /* 0x000fe80000000800 */
[----:B------:R-:W-:Y:S04]  /*8160*/  STS [R4+0x4000], R53 ;  /* 0x0040003504007388 */ /* 0x000fe80000000800 */
[----:B------:R-:W-:Y:S01]  /*8170*/  STS [R4+0x4400], R52 ;  /* 0x0044003404007388 */ /* 0x000fe20000000800 */
[----:B-1----:R-:W1:Y:S03]  /*8180*/  @P4 LDC R3, c[0x0][0x2e8] ;  /* 0x0000ba00ff034b82 */ /* 0x002e660000000800 */
[----:B------:R-:W-:Y:S04]  /*8190*/  STS [R2+0x6000], R55 ;  /* 0x0060003702007388 */ /* 0x000fe80000000800 */
[----:B------:R-:W-:Y:S01]  /*81a0*/  STS [R2+0x6400], R54 ;  /* 0x0064003602007388 */ /* 0x000fe20000000800 */
[----:B----4-:R-:W-:Y:S01]  /*81b0*/  @P0 MOV R5, 0x1 ;  /* 0x0000000100050802 */ /* 0x010fe20000000f00 */
[----:B------:R-:W-:-:S02]  /*81c0*/  @!P0 IMAD R5, R6, R17, RZ ;  /* 0x0000001106058224 */ /* 0x000fc400078e02ff */
[----:B------:R-:W-:Y:S01]  /*81d0*/  STS [R4+0x6000], R51 ;  /* 0x0060003304007388 */ /* 0x000fe20000000800 */
[----:B------:R-:W3:Y:S03]  /*81e0*/  @P1 LDC R17, c[0x0][0x2e8] ;  /* 0x0000ba00ff111b82 */ /* 0x000ee60000000800 */
[----:B------:R4:W-:Y:S05]  /*81f0*/  STS [R4+0x6400], R50 ;  /* 0x0064003204007388 */ /* 0x0009ea0000000800 */
[----:B------:R-:W-:Y:S01]  /*8200*/  BAR.SYNC.DEFER_BLOCKING 0x0 ;  /* 0x0000000000007b1d */ /* 0x000fe20000010000 */
[----:B-1----:R-:W-:Y:S01]  /*8210*/  @P4 FFMA.FTZ R16, R136, R3, R0 ;  /* 0x0000000388104223 */ /* 0x002fe20000010000 */
[----:B------:R-:W-:-:S02]  /*8220*/  @P0 IMAD R0, R11, R10, RZ ;  /* 0x0000000a0b000224 */ /* 0x000fc400078e02ff */
[----:B------:R-:W-:Y:S02]  /*8230*/  @P6 FMUL.FTZ R11, R12, 0.69314718246459960938 ;  /* 0x3f3172180c0b6820 */ /* 0x000fe40000410000 */
[----:B------:R-:W1:Y:S01]  /*8240*/  S2R R19, SR_CTAID.Y ;  /* 0x0000000000137919 */ /* 0x000e620000002600 */
[----:B------:R-:W3:Y:S01]  /*8250*/  @P1 MUFU.LG2 R10, R133 ;  /* 0x00000085000a1308 */ /* 0x000ee20000000c00 */
[----:B------:R-:W-:Y:S01]  /*8260*/  @!P0 MOV R0, R6 ;  /* 0x0000000600008202 */ /* 0x000fe20000000f00 */
[----:B------:R-:W-:Y:S01]  /*8270*/  @P6 FFMA.FTZ R21, R134, R18, R11 ;  /* 0x0000001286156223 */ /* 0x000fe2000001000b */
[----:B------:R-:W3:Y:S01]  /*8280*/  S2R R23, SR_CTAID.Z ;  /* 0x0000000000177919 */ /* 0x000ee20000002700 */
[CC--:B----4-:R-:W-:Y:S02]  /*8290*/  LEA.HI R4, R8.reuse, R15.reuse, RZ, 0x5 ;  /* 0x0000000f08047211 */ /* 0x0d0fe400078f28ff */
[----:B------:R-:W-:Y:S01]  /*82a0*/  LEA.HI R8, R8, R15, RZ, 0x3 ;  /* 0x0000000f08087211 */ /* 0x000fe200078f18ff */
[----:B------:R4:W4:Y:S01]  /*82b0*/  LDS.128 R28, [R226+0x3800] ;  /* 0x00380000e21c7984 */ /* 0x0009220000000c00 */
[----:B------:R-:W-:-:S02]  /*82c0*/  LOP3.LUT R4, R4, 0xffffffe0, RZ, 0xc0, !PT ;  /* 0xffffffe004047812 */ /* 0x000fc400078ec0ff */
[----:B------:R-:W-:Y:S02]  /*82d0*/  SHF.R.S32.HI R2, RZ, 0x3, R8 ;  /* 0x00000003ff027819 */ /* 0x000fe40000011408 */
[----:B------:R-:W-:Y:S01]  /*82e0*/  LOP3.LUT R8, R8, 0xfffffff8, RZ, 0xc0, !PT ;  /* 0xfffffff808087812 */ /* 0x000fe200078ec0ff */
[----:B------:R-:W-:Y:S01]  /*82f0*/  IMAD.IADD R4, R15, 0x1, -R4 ;  /* 0x000000010f047824 */ /* 0x000fe200078e0a04 */
[----:B------:R-:W-:Y:S02]  /*8300*/  IADD3 R9, R2, 0x10, RZ ;  /* 0x0000001002097810 */ /* 0x000fe40007ffe0ff */
[----:B------:R-:W-:Y:S01]  /*8310*/  IADD3 R15, -R8, R15, RZ ;  /* 0x0000000f080f7210 */ /* 0x000fe20007ffe1ff */
[----:B------:R-:W-:Y:S01]  /*8320*/  VIADD R8, R2, 0x20 ;  /* 0x0000002002087836 */ /* 0x000fe20000000000 */
[----:B------:R-:W-:Y:S02]  /*8330*/  LOP3.LUT P6, RZ, R4, 0x3, RZ, 0xc0, !PT ;  /* 0x0000000304ff7812 */ /* 0x000fe400078cc0ff */
[-C--:B--2---:R-:W-:Y:S01]  /*8340*/  ISETP.GE.AND P4, PT, R9, R178.reuse, PT ;  /* 0x000000b20900720c */ /* 0x084fe20003f86270 */
[----:B-----5:R-:W-:Y:S01]  /*8350*/  @P3 FMUL.FTZ R9, R13, 0.69314718246459960938 ;  /* 0x3f3172180d093820 */ /* 0x020fe20000410000 */
[----:B------:R-:W-:Y:S01]  /*8360*/  ISETP.GE.AND P2, PT, R8, R178, PT ;  /* 0x000000b20800720c */ /* 0x000fe20003f46270 */
[----:B-1----:R-:W-:Y:S01]  /*8370*/  IMAD R8, R19, R5, RZ ;  /* 0x0000000513087224 */ /* 0x002fe200078e02ff */
[----:B------:R-:W-:Y:S01]  /*8380*/  IADD3 R5, R2, 0x30, RZ ;  /* 0x0000003002057810 */ /* 0x000fe20007ffe0ff */
[----:B------:R-:W-:Y:S01]  /*8390*/  @P3 FFMA.FTZ R22, R135, R14, R9 ;  /* 0x0000000e87163223 */ /* 0x000fe20000010009 */
[----:B------:R-:W-:-:S02]  /*83a0*/  SHF.L.U32 R24, R15, 0x3, RZ ;  /* 0x000000030f187819 */ /* 0x000fc400000006ff */
[----:B------:R-:W-:Y:S01]  /*83b0*/  SEL R6, R8, RZ, !P5 ;  /* 0x000000ff08067207 */ /* 0x000fe20006800000 */
[----:B------:R-:W-:Y:S01]  /*83c0*/  IMAD R8, R7, UR4, RZ ;  /* 0x0000000407087c24 */ /* 0x000fe2000f8e02ff */
[----:B------:R-:W-:-:S03]  /*83d0*/  ISETP.GE.AND P0, PT, R5, R178, PT ;  /* 0x000000b20500720c */ /* 0x000fc60003f06270 */
[----:B---3--:R-:W-:Y:S01]  /*83e0*/  IMAD R0, R23, R0, R6 ;  /* 0x0000000017007224 */ /* 0x008fe200078e0206 */
[----:B------:R-:W-:Y:S01]  /*83f0*/  SHF.L.U32 R5, R8, 0x7, RZ ;  /* 0x0000000708057819 */ /* 0x000fe200000006ff */
[----:B------:R-:W-:-:S03]  /*8400*/  @P1 FMUL.FTZ R6, R10, 0.69314718246459960938 ;  /* 0x3f3172180a061820 */ /* 0x000fc60000410000 */
[----:B------:R-:W-:Y:S01]  /*8410*/  IADD3 R10, P5, P3, R5, R68, R0 ;  /* 0x00000044050a7210 */ /* 0x000fe20007bbe000 */
[----:B------:R-:W-:Y:S01]  /*8420*/  @P1 FFMA.FTZ R20, R132, R17, R6 ;  /* 0x0000001184141223 */ /* 0x000fe20000010006 */
[----:B------:R-:W-:Y:S02]  /*8430*/  SHF.R.S32.HI R11, RZ, 0x1f, R5 ;  /* 0x0000001fff0b7819 */ /* 0x000fe40000011405 */
[----:B------:R-:W-:-:S04]  /*8440*/  SHF.R.S32.HI R0, RZ, 0x1f, R0 ;  /* 0x0000001fff007819 */ /* 0x000fc80000011400 */
[----:B------:R-:W-:Y:S01]  /*8450*/  IADD3.X R11, R11, R69, R0, P5, P3 ;  /* 0x000000450b0b7210 */ /* 0x000fe20002fe6400 */
[----:B----4-:R-:W-:Y:S06]  /*8460*/  @P6 BRA `(.L_x_1136) ;  /* 0x0000000000a06947 */ /* 0x010fec0003800000 */
[----:B------:R-:W2:Y:S01]  /*8470*/  LDL.LU R179, [R1+0x1c] ;  /* 0x00001c0001b37983 */ /* 0x000ea20000300800 */
[----:B------:R-:W-:-:S04]  /*8480*/  SHF.R.S32.HI R0, RZ, 0x1f, R4 ;  /* 0x0000001fff007819 */ /* 0x000fc80000011404 */
[----:B------:R-:W-:-:S04]  /*8490*/  LEA.HI R0, R0, R4, RZ, 0x2 ;  /* 0x0000000400007211 */ /* 0x000fc800078f10ff */
[----:B------:R-:W-:-:S05]  /*84a0*/  SHF.R.S32.HI R0, RZ, 0x2, R0 ;  /* 0x00000002ff007819 */ /* 0x000fca0000011400 */
[----:B--2---:R-:W-:-:S04]  /*84b0*/  IMAD R0, R179, 0x10, R0 ;  /* 0x00000010b3007824 */ /* 0x004fc800078e0200 */
[C---:B------:R-:W-:Y:S01]  /*84c0*/  VIADD R6, R0.reuse, 0x8 ;  /* 0x0000000800067836 */ /* 0x040fe20000000000 */
[C---:B------:R-:W-:Y:S01]  /*84d0*/  ISETP.GE.AND P1, PT, R0.reuse, R178, PT ;  /* 0x000000b20000720c */ /* 0x040fe20003f26270 */
[----:B------:R-:W-:-:S03]  /*84e0*/  VIADD R8, R0, 0x40 ;  /* 0x0000004000087836 */ /* 0x000fc60000000000 */
[-C--:B------:R-:W-:Y:S02]  /*84f0*/  ISETP.GE.AND P6, PT, R6, R178.reuse, PT ;  /* 0x000000b20600720c */ /* 0x080fe40003fc6270 */
[----:B------:R-:W-:-:S07]  /*8500*/  ISETP.GE.AND P5, PT, R8, R178, PT ;  /* 0x000000b20800720c */ /* 0x000fce0003fa6270 */
[----:B------:R-:W1:Y:S01]  /*8510*/  @!P1 LDC.64 R12, c[0x0][0x2b0] ;  /* 0x0000ac00ff0c9b82 */ /* 0x000e620000000a00 */
[----:B------:R-:W-:-:S03]  /*8520*/  @!P1 IMAD R4, R0, R7, RZ ;  /* 0x0000000700049224 */ /* 0x000fc600078e02ff */
[----:B------:R-:W-:Y:S02]  /*8530*/  @!P6 IMAD R6, R6, R7, RZ ;  /* 0x000000070606e224 */ /* 0x000fe400078e02ff */
[C---:B------:R-:W-:Y:S02]  /*8540*/  @!P1 IADD3 R5, P3, R4.reuse, R10, RZ ;  /* 0x0000000a04059210 */ /* 0x040fe40007f7e0ff */
[----:B------:R-:W2:Y:S02]  /*8550*/  @!P6 LDC.64 R18, c[0x0][0x2b0] ;  /* 0x0000ac00ff12eb82 */ /* 0x000ea40000000a00 */
[----:B------:R-:W-:-:S06]  /*8560*/  @!P1 LEA.HI.X.SX32 R9, R4, R11, 0x1, P3 ;  /* 0x0000000b04099211 */ /* 0x000fcc00018f0eff */
[----:B------:R-:W3:Y:S01]  /*8570*/  @!P5 LDC.64 R14, c[0x0][0x2b0] ;  /* 0x0000ac00ff0edb82 */ /* 0x000ee20000000a00 */
[----:B-1----:R-:W-:Y:S01]  /*8580*/  @!P1 LEA R4, P3, R5, R12, 0x2 ;  /* 0x0000000c05049211 */ /* 0x002fe200078610ff */
[----:B------:R-:W-:-:S03]  /*8590*/  VIADD R12, R0, 0x48 ;  /* 0x00000048000c7836 */ /* 0x000fc60000000000 */
[----:B------:R-:W-:Y:S02]  /*85a0*/  @!P1 LEA.HI.X R5, R5, R13, R9, 0x2, P3 ;  /* 0x0000000d05059211 */ /* 0x000fe400018f1409 */
[----:B------:R-:W-:-:S03]  /*85b0*/  ISETP.GE.AND P3, PT, R12, R178, PT ;  /* 0x000000b20c00720c */ /* 0x000fc60003f66270 */
[----:B------:R1:W-:Y:S01]  /*85c0*/  @!P1 STG.E desc[UR8][R4.64], R16 ;  /* 0x0000001004009986 */ /* 0x0003e2000c101908 */
[----:B------:R-:W-:-:S04]  /*85d0*/  @!P6 IADD3 R0, P1, R6, R10, RZ ;  /* 0x0000000a0600e210 */ /* 0x000fc80007f3e0ff */
[----:B------:R-:W-:-:S05]  /*85e0*/  @!P6 LEA.HI.X.SX32 R6, R6, R11, 0x1, P1 ;  /* 0x0000000b0606e211 */ /* 0x000fca00008f0eff */
[----:B-1----:R-:W1:Y:S01]  /*85f0*/  @!P3 LDC.64 R16, c[0x0][0x2b0] ;  /* 0x0000ac00ff10bb82 */ /* 0x002e620000000a00 */
[-C--:B------:R-:W-:Y:S01]  /*8600*/  @!P5 IMAD R5, R8, R7.reuse, RZ ;  /* 0x000000070805d224 */ /* 0x080fe200078e02ff */
[----:B--2---:R-:W-:Y:S01]  /*8610*/  @!P6 LEA R8, P1, R0, R18, 0x2 ;  /* 0x000000120008e211 */ /* 0x004fe200078210ff */
[----:B------:R-:W-:-:S03]  /*8620*/  @!P3 IMAD R4, R12, R7, RZ ;  /* 0x000000070c04b224 */ /* 0x000fc600078e02ff */
[----:B------:R-:W-:Y:S02]  /*8630*/  @!P6 LEA.HI.X R9, R0, R19, R6, 0x2, P1 ;  /* 0x000000130009e211 */ /* 0x000fe400008f1406 */
        /* <DEDUP_REMOVED lines=11> */
.L_x_1136:
[----:B------:R-:W-:Y:S05]  /*86f0*/  BSYNC B0 ;  /* 0x0000000000007941 */ /* 0x000fea0003800000 */
.L_x_1135:
[----:B------:R-:W-:Y:S01]  /*8700*/  VIADD R0, R2, 0x50 ;  /* 0x0000005002007836 */ /* 0x000fe20000000000 */
[----:B--2---:R-:W-:Y:S01]  /*8710*/  SHF.R.S32.HI R5, RZ, 0x1f, R24 ;  /* 0x0000001fff057819 */ /* 0x004fe20000011418 */
[----:B------:R-:W-:Y:S01]  /*8720*/  ULDC.64 UR4, c[0x0][0x2a0] ;  /* 0x0000a80000047ab9 */ /* 0x000fe20000000a00 */
[----:B------:R-:W-:Y:S01]  /*8730*/  IADD3 R4, P1, R24, R84, RZ ;  /* 0x0000005418047210 */ /* 0x000fe20007f3e0ff */
[----:B------:R1:W2:Y:S01]  /*8740*/  LDS.128 R16, [R226+0x4000] ;  /* 0x00400000e2107984 */ /* 0x0002a20000000c00 */
[----:B------:R-:W-:Y:S01]  /*8750*/  SHF.R.S32.HI R6, RZ, 0x1f, R23 ;  /* 0x0000001fff067819 */ /* 0x000fe20000011417 */
[----:B------:R-:W-:Y:S01]  /*8760*/  VIADD R3, R2, 0x40 ;  /* 0x0000004002037836 */ /* 0x000fe20000000000 */
[----:B------:R-:W-:Y:S01]  /*8770*/  IADD3.X R5, R5, R85, RZ, P1, !PT ;  /* 0x0000005505057210 */ /* 0x000fe20000ffe4ff */
[----:B------:R-:W3:Y:S01]  /*8780*/  S2R R7, SR_CTAID.X ;  /* 0x0000000000077919 */ /* 0x000ee20000002500 */
[-C--:B------:R-:W-:Y:S01]  /*8790*/  ISETP.GE.AND P3, PT, R0, R178.reuse, PT ;  /* 0x000000b20000720c */ /* 0x080fe20003f66270 */
[----:B------:R-:W-:Y:S01]  /*87a0*/  IMAD R0, R6, UR4, RZ ;  /* 0x0000000406007c24 */ /* 0x000fe2000f8e02ff */
[-C--:B------:R-:W-:Y:S01]  /*87b0*/  ISETP.GE.AND P1, PT, R2, R178.reuse, PT ;  /* 0x000000b20200720c */ /* 0x080fe20003f26270 */
[----:B------:R-:W-:Y:S01]  /*87c0*/  IMAD.WIDE.U32 R12, R23, UR4, R4 ;  /* 0x00000004170c7c25 */ /* 0x000fe2000f8e0004 */
[----:B------:R-:W-:Y:S01]  /*87d0*/  ISETP.GE.AND P5, PT, R3, R178, PT ;  /* 0x000000b20300720c */ /* 0x000fe20003fa6270 */
[----:B------:R-:W-:Y:S01]  /*87e0*/  BSSY B0, `(.L_x_1137) ;  /* 0x0000016000007945 */ /* 0x000fe20003800000 */
[----:B------:R-:W-:Y:S01]  /*87f0*/  SHF.R.S32.HI R3, RZ, 0x1f, R2 ;  /* 0x0000001fff037819 */ /* 0x000fe20000011402 */
[----:B------:R-:W-:-:S02]  /*8800*/  IMAD R0, R23, UR5, R0 ;  /* 0x0000000517007c24 */ /* 0x000fc4000f8e0200 */
[----:B------:R1:W4:Y:S01]  /*8810*/  LDS.128 R20, [R226] ;  /* 0x00000000e2147984 */ /* 0x0003220000000c00 */
[----:B------:R-:W-:Y:S02]  /*8820*/  VIADD R14, R2, 0x60 ;  /* 0x00000060020e7836 */ /* 0x000fe40000000000 */
[----:B------:R-:W-:Y:S01]  /*8830*/  IADD3 R11, R13, R0, RZ ;  /* 0x000000000d0b7210 */ /* 0x000fe20007ffe0ff */
[----:B---3--:R-:W-:Y:S02]  /*8840*/  IMAD.WIDE R8, R7, 0x80, R2 ;  /* 0x0000008007087825 */ /* 0x008fe400078e0202 */
[----:B-1----:R-:W-:Y:S05]  /*8850*/  @P1 BRA `(.L_x_1138) ;  /* 0x0000000000381947 */ /* 0x002fea0003800000 */
        /* <DEDUP_REMOVED lines=11> */
[----:B------:R-:W-:-:S09]  /*8910*/  ISETP.GE.AND P1, PT, R244, UR4, PT ;  /* 0x00000004f4007c0c */ /* 0x000fd2000bf26270 */
[----:B----4-:R1:W-:Y:S04]  /*8920*/  @!P6 STG.E.128 desc[UR8][R4.64], R20 ;  /* 0x000000140400e986 */ /* 0x0103e8000c101d08 */
[----:B--2---:R1:W-:Y:S02]  /*8930*/  @!P1 STG.E.128 desc[UR8][R4.64+0x80], R16 ;  /* 0x0000801004009986 */ /* 0x0043e4000c101d08 */
.L_x_1138:
[----:B------:R-:W-:Y:S05]  /*8940*/  BSYNC B0 ;  /* 0x0000000000007941 */ /* 0x000fea0003800000 */
.L_x_1137:
[----:B-1--4-:R1:W3:Y:S01]  /*8950*/  LDS.128 R20, [R226+0x800] ;  /* 0x00080000e2147984 */ /* 0x0122e20000000c00 */
[----:B------:R-:W-:Y:S01]  /*8960*/  BSSY B0, `(.L_x_1139) ;  /* 0x0000016000007945 */ /* 0x000fe20003800000 */
[----:B------:R-:W-:Y:S02]  /*8970*/  ISETP.GE.AND P1, PT, R14, R178, PT ;  /* 0x000000b20e00720c */ /* 0x000fe40003f26270 */
[----:B--2---:R1:W2:Y:S01]  /*8980*/  LDS.128 R16, [R226+0x4800] ;  /* 0x00480000e2107984 */ /* 0x0042a20000000c00 */
[----:B------:R-:W-:Y:S01]  /*8990*/  IADD3 R6, R2, 0x70, RZ ;  /* 0x0000007002067810 */ /* 0x000fe20007ffe0ff */
[----:B------:R-:W-:Y:S09]  /*89a0*/  @P4 BRA `(.L_x_1140) ;  /* 0x0000000000444947 */ /* 0x000ff20003800000 */
        /* <DEDUP_REMOVED lines=14> */
[----:B------:R-:W-:-:S09]  /*8a90*/  ISETP.GE.AND P4, PT, R244, UR4, PT ;  /* 0x00000004f4007c0c */ /* 0x000fd2000bf86270 */
[----:B---3--:R4:W-:Y:S04]  /*8aa0*/  @!P6 STG.E.128 desc[UR8][R2.64], R20 ;  /* 0x000000140200e986 */ /* 0x0089e8000c101d08 */
[----:B--2---:R4:W-:Y:S02]  /*8ab0*/  @!P4 STG.E.128 desc[UR8][R2.64+0x80], R16 ;  /* 0x000080100200c986 */ /* 0x0049e4000c101d08 */
.L_x_1140:
[----:B------:R-:W-:Y:S05]  /*8ac0*/  BSYNC B0 ;  /* 0x0000000000007941 */ /* 0x000fea0003800000 */
.L_x_1139:
[----:B---34-:R3:W4:Y:S01]  /*8ad0*/  LDS.128 R20, [R226+0x1000] ;  /* 0x00100000e2147984 */ /* 0x0187220000000c00 */
[----:B------:R-:W-:Y:S01]  /*8ae0*/  BSSY B0, `(.L_x_1141) ;  /* 0x0000015000007945 */ /* 0x000fe20003800000 */
[----:B------:R-:W-:Y:S02]  /*8af0*/  ISETP.GE.AND P4, PT, R6, R178, PT ;  /* 0x000000b20600720c */ /* 0x000fe40003f86270 */
[----:B--2---:R3:W2:Y:S01]  /*8b00*/  LDS.128 R16, [R226+0x5000] ;  /* 0x00500000e2107984 */ /* 0x0046a20000000c00 */
        /* <DEDUP_REMOVED lines=16> */
[----:B----4-:R4:W-:Y:S04]  /*8c10*/  @!P6 STG.E.128 desc[UR8][R2.64], R20 ;  /* 0x000000140200e986 */ /* 0x0109e8000c101d08 */
[----:B--2---:R4:W-:Y:S02]  /*8c20*/  @!P2 STG.E.128 desc[UR8][R2.64+0x80], R16 ;  /* 0x000080100200a986 */ /* 0x0049e4000c101d08 */
.L_x_1142:
[----:B------:R-:W-:Y:S05]  /*8c30*/  BSYNC B0 ;  /* 0x0000000000007941 */ /* 0x000fea0003800000 */
.L_x_1141:
[----:B----4-:R4:W1:Y:S01]  /*8c40*/  LDS.128 R20, [R226+0x1800] ;  /* 0x00180000e2147984 */ /* 0x0108620000000c00 */
[----:B------:R-:W-:Y:S03]  /*8c50*/  BSSY B0, `(.L_x_1143) ;  /* 0x0000014000007945 */ /* 0x000fe60003800000 */
[----:B--2---:R4:W2:Y:S01]  /*8c60*/  LDS.128 R16, [R226+0x5800] ;  /* 0x00580000e2107984 */ /* 0x0048a20000000c00 */
[----:B------:R-:W-:Y:S05]  /*8c70*/  @P0 BRA `(.L_x_1144) ;  /* 0x0000000000440947 */ /* 0x000fea0003800000 */
[----:B------:R-:W-:Y:S01]  /*8c80*/  IADD3 R0, P0, R8, 0x30, RZ ;  /* 0x0000003008007810 */ /* 0x000fe20007f1e0ff */
[----:B------:R-:W-:Y:S01]  /*8c90*/  ULDC.64 UR4, c[0x0][0x298] ;  /* 0x0000a60000047ab9 */ /* 0x000fe20000000a00 */
[----:B------:R-:W-:Y:S01]  /*8ca0*/  MOV R3, R11 ;  /* 0x0000000b00037202 */ /* 0x000fe20000000f00 */
[----:B------:R-:W-:Y:S02]  /*8cb0*/  ULDC UR6, c[0x0][0x2d0] ;  /* 0x0000b40000067ab9 */ /* 0x000fe40000000800 */
[----:B------:R-:W-:Y:S01]  /*8cc0*/  IMAD.X R2, RZ, RZ, R9, P0 ;  /* 0x000000ffff027224 */ /* 0x000fe200000e0609 */
[----:B------:R-:W-:Y:S02]  /*8cd0*/  ISETP.GE.AND P2, PT, R24, UR6, PT ;  /* 0x0000000618007c0c */ /* 0x000fe4000bf46270 */
[----:B------:R-:W-:Y:S01]  /*8ce0*/  ISETP.GE.AND P0, PT, R244, UR6, PT ;  /* 0x00000006f4007c0c */ /* 0x000fe2000bf06270 */
        /* <DEDUP_REMOVED lines=9> */
[----:B--2---:R1:W-:Y:S02]  /*8d80*/  @!P0 STG.E.128 desc[UR8][R2.64+0x80], R16 ;  /* 0x0000801002008986 */ /* 0x0043e4000c101d08 */
.L_x_1144:
[----:B------:R-:W-:Y:S05]  /*8d90*/  BSYNC B0 ;  /* 0x0000000000007941 */ /* 0x000fea0003800000 */
.L_x_1143:
[----:B-1----:R1:W1:Y:S01]  /*8da0*/  LDS.128 R20, [R226+0x2000] ;  /* 0x00200000e2147984 */ /* 0x0022620000000c00 */
[----:B------:R-:W-:Y:S03]  /*8db0*/  BSSY B0, `(.L_x_1145) ;  /* 0x0000014000007945 */ /* 0x000fe60003800000 */
[----:B--2---:R2:W1:Y:S01]  /*8dc0*/  LDS.128 R16, [R226+0x6000] ;  /* 0x00600000e2107984 */ /* 0x0044620000000c00 */
        /* <DEDUP_REMOVED lines=18> */
.L_x_1146:
[----:B------:R-:W-:Y:S05]  /*8ef0*/  BSYNC B0 ;  /* 0x0000000000007941 */ /* 0x000fea0003800000 */
.L_x_1145:
        /* <DEDUP_REMOVED lines=21> */
.L_x_1148:
[----:B------:R-:W-:Y:S05]  /*9050*/  BSYNC B0 ;  /* 0x0000000000007941 */ /* 0x000fea0003800000 */
.L_x_1147:
        /* <DEDUP_REMOVED lines=21> */
.L_x_1150:
[----:B------:R-:W-:Y:S05]  /*91b0*/  BSYNC B0 ;  /* 0x0000000000007941 */ /* 0x000fea0003800000 */
.L_x_1149:
        /* <DEDUP_REMOVED lines=21> */
.L_x_1099:
[----:B------:R-:W3:Y:S01]  /*9310*/  LDL R30, [R1+0x18] ;  /* 0x00001800011e7983 */ /* 0x000ee20000100800 */
[----:B------:R-:W4:Y:S01]  /*9320*/  LDC.U8 R9, c[0x0][0x3d9] ;  /* 0x0000f640ff097b82 */ /* 0x000f220000000000 */
[----:B-1----:R-:W-:Y:S01]  /*9330*/  SHF.R.S32.HI R12, RZ, 0x1f, R99 ;  /* 0x0000001fff0c7819 */ /* 0x002fe20000011463 */
[----:B------:R-:W-:Y:S01]  /*9340*/  ULDC.64 UR4, c[0x0][0x2a0] ;  /* 0x0000a80000047ab9 */ /* 0x000fe20000000a00 */
[----:B------:R-:W1:Y:S01]  /*9350*/  S2R R15, SR_CTAID.X ;  /* 0x00000000000f7919 */ /* 0x000e620000002500 */
[----:B------:R-:W-:Y:S01]  /*9360*/  IADD3 R14, -R29, R14, RZ ;  /* 0x0000000e1d0e7210 */ /* 0x000fe20007ffe1ff */
[----:B------:R-:W-:Y:S01]  /*9370*/  BSSY B0, `(.L_x_1151) ;  /* 0x000003a000007945 */ /* 0x000fe20003800000 */
[----:B------:R-:W-:Y:S02]  /*9380*/  LEA.HI R12, R12, R99, RZ, 0x3 ;  /* 0x000000630c0c7211 */ /* 0x000fe400078f18ff */
[----:B------:R-:W5:Y:S01]  /*9390*/  LDC.U8 R10, c[0x0][0x3d8] ;  /* 0x0000f600ff0a7b82 */ /* 0x000f620000000000 */
[----:B----4-:R-:W-:-:S02]  /*93a0*/  ISETP.NE.AND P0, PT, R9, RZ, PT ;  /* 0x000000ff0900720c */ /* 0x010fc40003f05270 */
[C---:B-----5:R-:W-:Y:S02]  /*93b0*/  ISETP.NE.AND P3, PT, R10.reuse, RZ, PT ;  /* 0x000000ff0a00720c */ /* 0x060fe40003f65270 */
[----:B------:R-:W-:Y:S02]  /*93c0*/  ISETP.NE.AND P2, PT, R10, RZ, !P0 ;  /* 0x000000ff0a00720c */ /* 0x000fe40004745270 */
[----:B------:R-:W-:-:S07]  /*93d0*/  ISETP.NE.OR P3, PT, R9, RZ, !P3 ;  /* 0x000000ff0900720c */ /* 0x000fce0005f65670 */
[----:B------:R-:W4:Y:S08]  /*93e0*/  @!P0 LDC R16, c[0x0][0x2c4] ;  /* 0x0000b100ff108b82 */ /* 0x000f300000000800 */
[----:B------:R-:W1:Y:S08]  /*93f0*/  @!P0 LDC R17, c[0x0][0x270] ;  /* 0x00009c00ff118b82 */ /* 0x000e700000000800 */
[----:B------:R-:W1:Y:S08]  /*9400*/  @P0 LDC R18, c[0x0][0x2c0] ;  /* 0x0000b000ff120b82 */ /* 0x000e700000000800 */
[----:B------:R-:W1:Y:S08]  /*9410*/  @P0 LDC.64 R22, c[0x0][0x2c0] ;  /* 0x0000b000ff160b82 */ /* 0x000e700000000a00 */
[----:B------:R-:W1:Y:S08]  /*9420*/  @!P3 LDC R19, c[0x0][0x2c4] ;  /* 0x0000b100ff13bb82 */ /* 0x000e700000000800 */
[----:B----4-:R-:W4:Y:S01]  /*9430*/  @P2 LDC R16, c[0x0][0x2e4] ;  /* 0x0000b900ff102b82 */ /* 0x010f220000000800 */
[----:B---3--:R-:W-:-:S13]  /*9440*/  ISETP.NE.AND P1, PT, R30, -0x1, PT ;  /* 0xffffffff1e00780c */ /* 0x008fda0003f25270 */
[----:B------:R-:W3:Y:S01]  /*9450*/  @!P1 LDC.64 R4, c[0x0][0x290] ;  /* 0x0000a400ff049b82 */ /* 0x000ee20000000a00 */
[----:B------:R-:W-:-:S07]  /*9460*/  @!P1 SHF.R.S32.HI R0, RZ, 0x1f, R31 ;  /* 0x0000001fff009819 */ /* 0x000fce000001141f */
[----:B--2---:R-:W2:Y:S01]  /*9470*/  @P1 LDC.64 R6, c[0x0][0x298] ;  /* 0x0000a600ff061b82 */ /* 0x004ea20000000a00 */
[----:B---3--:R-:W-:-:S04]  /*9480*/  @!P1 IMAD R0, R0, R4, RZ ;  /* 0x0000000400009224 */ /* 0x008fc800078e02ff */
[C---:B------:R-:W-:Y:S01]  /*9490*/  @!P1 IMAD R8, R31.reuse, R5, R0 ;  /* 0x000000051f089224 */ /* 0x040fe200078e0200 */
[----:B------:R-:W-:Y:S01]  /*94a0*/  LOP3.LUT R0, R12, 0xfffffff8, RZ, 0xc0, !PT ;  /* 0xfffffff80c007812 */ /* 0x000fe200078ec0ff */
[----:B------:R-:W-:Y:S01]  /*94b0*/  @!P1 IMAD.WIDE.U32 R4, R31, R4, RZ ;  /* 0x000000041f049225 */ /* 0x000fe200078e00ff */
[----:B------:R-:W-:-:S03]  /*94c0*/  SHF.R.S32.HI R12, RZ, 0x3, R12 ;  /* 0x00000003ff0c7819 */ /* 0x000fc6000001140c */
[----:B--2---:R-:W-:Y:S01]  /*94d0*/  @P1 IMAD.WIDE.U32 R2, R30, R6, RZ ;  /* 0x000000061e021225 */ /* 0x004fe200078e00ff */
[----:B------:R-:W-:Y:S02]  /*94e0*/  ISETP.GE.AND P4, PT, R12, R14, PT ;  /* 0x0000000e0c00720c */ /* 0x000fe40003f86270 */
[----:B------:R-:W-:Y:S01]  /*94f0*/  SHF.R.S32.HI R13, RZ, 0x1f, R12 ;  /* 0x0000001fff0d7819 */ /* 0x000fe2000001140c */
[----:B------:R-:W-:Y:S02]  /*9500*/  IMAD.IADD R0, R99, 0x1, -R0 ;  /* 0x0000000163007824 */ /* 0x000fe400078e0a00 */
[----:B------:R-:W-:Y:S02]  /*9510*/  @P1 IMAD R7, R30, R7, R3 ;  /* 0x000000071e071224 */ /* 0x000fe400078e0203 */
[----:B------:R-:W-:Y:S01]  /*9520*/  @!P1 IMAD.IADD R7, R5, 0x1, R8 ;  /* 0x0000000105079824 */ /* 0x000fe200078e0208 */
[----:B------:R-:W-:Y:S01]  /*9530*/  SHF.R.S32.HI R8, RZ, 0x1f, R33 ;  /* 0x0000001fff087819 */ /* 0x000fe20000011421 */
[----:B------:R-:W-:Y:S01]  /*9540*/  @!P1 IMAD.MOV.U32 R2, RZ, RZ, R4 ;  /* 0x000000ffff029224 */ /* 0x000fe200078e0004 */
[C---:B------:R-:W-:Y:S01]  /*9550*/  ISETP.NE.AND P1, PT, R0.reuse, RZ, PT ;  /* 0x000000ff0000720c */ /* 0x040fe20003f25270 */
[----:B------:R-:W-:-:S02]  /*9560*/  IMAD.SHL.U32 R0, R0, 0x8, RZ ;  /* 0x0000000800007824 */ /* 0x000fc400078e00ff */
[----:B------:R-:W-:Y:S02]  /*9570*/  IMAD R8, R8, UR4, RZ ;  /* 0x0000000408087c24 */ /* 0x000fe4000f8e02ff */
[----:B------:R-:W-:Y:S01]  /*9580*/  VIADD R27, R12, 0x10 ;  /* 0x000000100c1b7836 */ /* 0x000fe20000000000 */
[C---:B------:R-:W-:Y:S01]  /*9590*/  IADD3 R2, P2, R0.reuse, R2, RZ ;  /* 0x0000000200027210 */ /* 0x040fe20007f5e0ff */
[----:B------:R-:W-:Y:S01]  /*95a0*/  IMAD R8, R33, UR5, R8 ;  /* 0x0000000521087c24 */ /* 0x000fe2000f8e0208 */
[----:B------:R-:W-:Y:S01]  /*95b0*/  IADD3 R20, R0, 0x40, RZ ;  /* 0x0000004000147810 */ /* 0x000fe20007ffe0ff */
[----:B------:R-:W-:Y:S01]  /*95c0*/  VIADD R28, R12, 0x20 ;  /* 0x000000200c1c7836 */ /* 0x000fe20000000000 */
[----:B------:R-:W-:Y:S01]  /*95d0*/  LEA.HI.X.SX32 R3, R0, R7, 0x1, P2 ;  /* 0x0000000700037211 */ /* 0x000fe200010f0eff */
[----:B-1----:R-:W-:Y:S01]  /*95e0*/  IMAD.WIDE R6, R15, 0x80, R12 ;  /* 0x000000800f067825 */ /* 0x002fe200078e020c */
[----:B------:R-:W-:-:S03]  /*95f0*/  ISETP.GE.AND P2, PT, R27, R14, PT ;  /* 0x0000000e1b00720c */ /* 0x000fc60003f46270 */
[----:B------:R-:W-:-:S04]  /*9600*/  IMAD.WIDE.U32 R10, R33, UR4, R2 ;  /* 0x00000004210a7c25 */ /* 0x000fc8000f8e0002 */
[----:B------:R-:W-:Y:S01]  /*9610*/  IMAD.IADD R9, R8, 0x1, R11 ;  /* 0x0000000108097824 */ /* 0x000fe200078e020b */
[----:B----4-:R-:W-:Y:S06]  /*9620*/  @P4 BRA `(.L_x_1152) ;  /* 0x0000000000384947 */ /* 0x010fec0003800000 */
        /* <DEDUP_REMOVED lines=14> */
.L_x_1152:
[----:B------:R-:W-:Y:S05]  /*9710*/  BSYNC B0 ;  /* 0x0000000000007941 */ /* 0x000fea0003800000 */
.L_x_1151:
[----:B------:R-:W-:Y:S01]  /*9720*/  BSSY B0, `(.L_x_1153) ;  /* 0x0000015000007945 */ /* 0x000fe20003800000 */
[----:B------:R-:W-:Y:S02]  /*9730*/  ISETP.GE.AND P4, PT, R28, R14, PT ;  /* 0x0000000e1c00720c */ /* 0x000fe40003f86270 */
[----:B------:R-:W-:Y:S01]  /*9740*/  IADD3 R26, R12, 0x30, RZ ;  /* 0x000000300c1a7810 */ /* 0x000fe20007ffe0ff */
[----:B------:R-:W-:Y:S05]  /*9750*/  @P2 BRA `(.L_x_1154) ;  /* 0x0000000000442947 */ /* 0x000fea0003800000 */
[----:B-1----:R-:W-:Y:S01]  /*9760*/  IADD3 R2, P2, R6, 0x10, RZ ;  /* 0x0000001006027810 */ /* 0x002fe20007f5e0ff */
        /* <DEDUP_REMOVED lines=16> */
.L_x_1154:
[----:B------:R-:W-:Y:S05]  /*9870*/  BSYNC B0 ;  /* 0x0000000000007941 */ /* 0x000fea0003800000 */
.L_x_1153:
[----:B------:R-:W-:Y:S01]  /*9880*/  BSSY B0, `(.L_x_1155) ;  /* 0x0000014000007945 */ /* 0x000fe20003800000 */
[----:B------:R-:W-:-:S03]  /*9890*/  ISETP.GE.AND P2, PT, R26, R14, PT ;  /* 0x0000000e1a00720c */ /* 0x000fc60003f46270 */
[----:B------:R-:W-:Y:S10]  /*98a0*/  @P4 BRA `(.L_x_1156) ;  /* 0x0000000000444947 */ /* 0x000ff40003800000 */
[----:B-12---:R-:W-:Y:S01]  /*98b0*/  IADD3 R2, P4, R6, 0x20, RZ ;  /* 0x0000002006027810 */ /* 0x006fe20007f9e0ff */
        /* <DEDUP_REMOVED lines=16> */
.L_x_1156:
[----:B------:R-:W-:Y:S05]  /*99c0*/  BSYNC B0 ;  /* 0x0000000000007941 */ /* 0x000fea0003800000 */
.L_x_1155:
[----:B------:R-:W-:Y:S01]  /*99d0*/  BSSY B0, `(.L_x_1157) ;  /* 0x0000017000007945 */ /* 0x000fe20003800000 */
[----:B------:R-:W-:Y:S01]  /*99e0*/  ISETP.NE.OR P4, PT, R30, -0x1, P3 ;  /* 0xffffffff1e00780c */ /* 0x000fe20001f85670 */
[----:B------:R-:W-:Y:S01]  /*99f0*/  @P0 IMAD.MOV.U32 R15, RZ, RZ, 0x1 ;  /* 0x00000001ff0f0424 */ /* 0x000fe200078e00ff */
[C---:B------:R-:W-:Y:S01]  /*9a00*/  IADD3 R21, R12.reuse, 0x40, RZ ;  /* 0x000000400c157810 */ /* 0x040fe20007ffe0ff */
[----:B------:R-:W-:Y:S01]  /*9a10*/  VIADD R24, R12, 0x50 ;  /* 0x000000500c187836 */ /* 0x000fe20000000000 */
[----:B------:R-:W-:Y:S05]  /*9a20*/  @P2 BRA `(.L_x_1158) ;  /* 0x0000000000442947 */ /* 0x000fea0003800000 */
[----:B-123--:R-:W-:Y:S01]  /*9a30*/  IADD3 R2, P2, R6, 0x30, RZ ;  /* 0x0000003006027810 */ /* 0x00efe20007f5e0ff */
        /* <DEDUP_REMOVED lines=16> */
.L_x_1158:
[----:B------:R-:W-:Y:S05]  /*9b40*/  BSYNC B0 ;  /* 0x0000000000007941 */ /* 0x000fea0003800000 */
.L_x_1157:
[----:B------:R-:W-:Y:S01]  /*9b50*/  @!P4 IMAD R30, R31, R19, RZ ;  /* 0x000000131f1ec224 */ /* 0x000fe200078e02ff */
[----:B------:R-:W-:Y:S01]  /*9b60*/  ISETP.GE.AND P5, PT, R21, R14, PT ;  /* 0x0000000e1500720c */ /* 0x000fe20003fa6270 */
[----:B------:R-:W-:Y:S01]  /*9b70*/  BSSY B0, `(.L_x_1159) ;  /* 0x0000019000007945 */ /* 0x000fe20003800000 */
[----:B------:R-:W-:Y:S01]  /*9b80*/  @P0 IMAD R19, R23, R22, RZ ;  /* 0x0000001617130224 */ /* 0x000fe200078e02ff */
[----:B------:R-:W-:Y:S01]  /*9b90*/  ISETP.GE.AND P2, PT, R24, R14, PT ;  /* 0x0000000e1800720c */ /* 0x000fe20003f46270 */
[----:B------:R1:W-:Y:S01]  /*9ba0*/  @!P4 STL [R1+0x18], R30 ;  /* 0x0000181e0100c387 */ /* 0x0003e20000100800 */
[----:B------:R-:W-:Y:S01]  /*9bb0*/  @!P0 IMAD R15, R16, R17, RZ ;  /* 0x00000011100f8224 */ /* 0x000fe200078e02ff */
[C---:B------:R-:W-:Y:S02]  /*9bc0*/  IADD3 R22, R12.reuse, 0x60, RZ ;  /* 0x000000600c167810 */ /* 0x040fe40007ffe0ff */
[----:B------:R-:W-:-:S05]  /*9bd0*/  IADD3 R23, R12, 0x70, RZ ;  /* 0x000000700c177810 */ /* 0x000fca0007ffe0ff */
[----:B------:R-:W-:Y:S05]  /*9be0*/  @P5 BRA `(.L_x_1160) ;  /* 0x0000000000445947 */ /* 0x000fea0003800000 */
[----:B-1234-:R-:W-:Y:S01]  /*9bf0*/  IADD3 R2, P4, R6, 0x40, RZ ;  /* 0x0000004006027810 */ /* 0x01efe20007f9e0ff */
        /* <DEDUP_REMOVED lines=16> */
.L_x_1160:
[----:B------:R-:W-:Y:S05]  /*9d00*/  BSYNC B0 ;  /* 0x0000000000007941 */ /* 0x000fea0003800000 */
.L_x_1159:
[----:B-1234-:R-:W-:Y:S01]  /*9d10*/  IMAD R2, R31, R15, RZ ;  /* 0x0000000f1f027224 */ /* 0x01efe200078e02ff */
[----:B------:R-:W-:Y:S01]  /*9d20*/  BSSY B0, `(.L_x_1161) ;  /* 0x000001a000007945 */ /* 0x000fe20003800000 */
[----:B------:R-:W-:Y:S01]  /*9d30*/  @!P0 IMAD.MOV.U32 R19, RZ, RZ, R16 ;  /* 0x000000ffff138224 */ /* 0x000fe200078e0010 */
[-C--:B------:R-:W-:Y:S02]  /*9d40*/  ISETP.GE.AND P6, PT, R22, R14.reuse, PT ;  /* 0x0000000e1600720c */ /* 0x080fe40003fc6270 */
[----:B------:R-:W-:Y:S02]  /*9d50*/  CS2R R16, SRZ ;  /* 0x0000000000107805 */ /* 0x000fe4000001ff00 */
[----:B------:R-:W-:Y:S01]  /*9d60*/  ISETP.GE.AND P5, PT, R23, R14, PT ;  /* 0x0000000e1700720c */ /* 0x000fe20003fa6270 */
[----:B------:R-:W-:Y:S01]  /*9d70*/  @!P0 IMAD.MOV.U32 R18, RZ, RZ, 0x1 ;  /* 0x00000001ff128424 */ /* 0x000fe200078e00ff */
[----:B------:R-:W-:Y:S02]  /*9d80*/  @!P3 SHF.R.S32.HI R15, RZ, 0x1f, R30 ;  /* 0x0000001fff0fb819 */ /* 0x000fe4000001141e */
[----:B------:R-:W-:Y:S01]  /*9d90*/  SEL R25, R2, RZ, P3 ;  /* 0x000000ff02197207 */ /* 0x000fe20001800000 */
[----:B------:R-:W-:Y:S08]  /*9da0*/  @P2 BRA `(.L_x_1162) ;  /* 0x0000000000442947 */ /* 0x000ff00003800000 */
        /* <DEDUP_REMOVED lines=17> */
.L_x_1162:
[----:B------:R-:W-:Y:S05]  /*9ec0*/  BSYNC B0 ;  /* 0x0000000000007941 */ /* 0x000fea0003800000 */
.L_x_1161:
[----:B------:R-:W-:Y:S04]  /*9ed0*/  BSSY B0, `(.L_x_1163) ;  /* 0x0000013000007945 */ /* 0x000fe80003800000 */
        /* <DEDUP_REMOVED lines=18> */
.L_x_1164:
[----:B------:R-:W-:Y:S05]  /*a000*/  BSYNC B0 ;  /* 0x0000000000007941 */ /* 0x000fea0003800000 */
.L_x_1163:
[----:B------:R-:W-:Y:S04]  /*a010*/  BSSY B0, `(.L_x_1165) ;  /* 0x0000013000007945 */ /* 0x000fe80003800000 */
[----:B------:R-:W-:Y:S05]  /*a020*/  @P5 BRA `(.L_x_1166) ;  /* 0x0000000000445947 */ /* 0x000fea0003800000 */
[----:B------:R-:W-:Y:S01]  /*a030*/  IADD3 R8, P0, R6, 0x70, RZ ;  /* 0x0000007006087810 */ /* 0x000fe20007f1e0ff */
[----:B------:R-:W-:Y:S01]  /*a040*/  ULDC.64 UR4, c[0x0][0x298] ;  /* 0x0000a60000047ab9 */ /* 0x000fe20000000a00 */
[----:B-12---:R-:W-:Y:S01]  /*a050*/  MOV R3, R9 ;  /* 0x0000000900037202 */ /* 0x006fe20000000f00 */
        /* <DEDUP_REMOVED lines=14> */
.L_x_1166:
[----:B------:R-:W-:Y:S05]  /*a140*/  BSYNC B0 ;  /* 0x0000000000007941 */ /* 0x000fea0003800000 */
.L_x_1165:
[----:B------:R-:W-:Y:S01]  /*a150*/  ISETP.GE.OR P4, PT, R12, R14, P1 ;  /* 0x0000000e0c00720c */ /* 0x000fe20000f86670 */
[----:B------:R-:W-:Y:S01]  /*a160*/  @!P3 IMAD.MOV.U32 R16, RZ, RZ, R30 ;  /* 0x000000ffff10b224 */ /* 0x000fe200078e001e */
[----:B------:R-:W-:Y:S01]  /*a170*/  BSSY B0, `(.L_x_1167) ;  /* 0x0000013000007945 */ /* 0x000fe20003800000 */
[----:B------:R-:W-:Y:S01]  /*a180*/  IMAD R0, R29, R18, RZ ;  /* 0x000000121d007224 */ /* 0x000fe200078e02ff */
[-C--:B------:R-:W-:Y:S01]  /*a190*/  ISETP.GE.OR P0, PT, R27, R14.reuse, P1 ;  /* 0x0000000e1b00720c */ /* 0x080fe20000f06670 */
[----:B-123--:R-:W-:Y:S01]  /*a1a0*/  IMAD R2, R33, R19, R25 ;  /* 0x0000001321027224 */ /* 0x00efe200078e0219 */
[----:B------:R-:W-:Y:S01]  /*a1b0*/  ISETP.GE.OR P6, PT, R28, R14, P1 ;  /* 0x0000000e1c00720c */ /* 0x000fe20000fc6670 */
[----:B------:R-:W-:Y:S01]  /*a1c0*/  @!P3 IMAD.MOV.U32 R17, RZ, RZ, R15 ;  /* 0x000000ffff11b224 */ /* 0x000fe200078e000f */
[----:B------:R-:W-:Y:S02]  /*a1d0*/  SHF.R.S32.HI R3, RZ, 0x1f, R0 ;  /* 0x0000001fff037819 */ /* 0x000fe40000011400 */
[----:B------:R-:W-:-:S02]  /*a1e0*/  IADD3 R5, P3, P2, R0, R16, R2 ;  /* 0x0000001000057210 */ /* 0x000fc40007a7e002 */
[----:B------:R-:W-:-:S04]  /*a1f0*/  SHF.R.S32.HI R4, RZ, 0x1f, R2 ;  /* 0x0000001fff047819 */ /* 0x000fc80000011402 */
[----:B------:R-:W-:Y:S01]  /*a200*/  IADD3.X R4, R3, R17, R4, P3, P2 ;  /* 0x0000001103047210 */ /* 0x000fe20001fe4404 */
[----:B------:R-:W-:Y:S06]  /*a210*/  @P4 BRA `(.L_x_1168) ;  /* 0x0000000000204947 */ /* 0x000fec0003800000 */
        /* <DEDUP_REMOVED lines=8> */
.L_x_1168:
[----:B------:R-:W-:Y:S05]  /*a2a0*/  BSYNC B0 ;  /* 0x0000000000007941 */ /* 0x000fea0003800000 */
.L_x_1167:
        /* <DEDUP_REMOVED lines=15> */
.L_x_1170:
[----:B------:R-:W-:Y:S05]  /*a3a0*/  BSYNC B0 ;  /* 0x0000000000007941 */ /* 0x000fea0003800000 */
.L_x_1169:
        /* <DEDUP_REMOVED lines=10> */
.L_x_1172:
[----:B------:R-:W-:Y:S05]  /*a450*/  BSYNC B0 ;  /* 0x0000000000007941 */ /* 0x000fea0003800000 */
.L_x_1171:
        /* <DEDUP_REMOVED lines=10> */
.L_x_1174:
[----:B------:R-:W-:Y:S05]  /*a500*/  BSYNC B0 ;  /* 0x0000000000007941 */ /* 0x000fea0003800000 */
.L_x_1173:
        /* <DEDUP_REMOVED lines=10> */
.L_x_1176:
[----:B------:R-:W-:Y:S05]  /*a5b0*/  BSYNC B0 ;  /* 0x0000000000007941 */ /* 0x000fea0003800000 */
.L_x_1175:
        /* <DEDUP_REMOVED lines=10> */
.L_x_1178:
[----:B------:R-:W-:Y:S05]  /*a660*/  BSYNC B0 ;  /* 0x0000000000007941 */ /* 0x000fea0003800000 */
.L_x_1177:
        /* <DEDUP_REMOVED lines=10> */
.L_x_1180:
[----:B------:R-:W-:Y:S05]  /*a710*/  BSYNC B0 ;  /* 0x0000000000007941 */ /* 0x000fea0003800000 */
.L_x_1179:
        /* <DEDUP_REMOVED lines=10> */
.L_x_1181:
        /* <DEDUP_REMOVED lines=12> */
.L_x_2931:


//--------------------- .text._ZN5flash16flash_fwd_kernelI23Flash_fwd_kernel_traitsILi128ELi128ELi32ELi4ELb0ELb0EN7cutlass6half_tE19Flash_kernel_traitsILi128ELi128ELi32ELi4ES3_EELb0ELb0ELb0ELb1ELb0ELb0ELb0ELb0EEEvNS_16Flash_fwd_paramsE --------------------------
	.section	.text._ZN5flash16flash_fwd_kernelI23Flash_fwd_kernel_traitsILi128ELi128ELi32ELi4ELb0ELb0EN7cutlass6half_tE19Flash_kernel_traitsILi128ELi128ELi32ELi4ES3_EELb0ELb0ELb0ELb1ELb0ELb0ELb0ELb0EEEvNS_16Flash_fwd_paramsE,"ax",@progbits
	.align	128
        .global         _ZN5flash16flash_fwd_kernelI23Flash_fwd_kernel_traitsILi128ELi128ELi32ELi4ELb0ELb0EN7cutlass6half_tE19Flash_kernel_traitsILi128ELi128ELi32ELi4ES3_EELb0ELb0ELb0ELb1ELb0ELb0ELb0ELb0EEEvNS_16Flash_fwd_paramsE
        .type           _ZN5flash16flash_fwd_kernelI23Flash_fwd_kernel_traitsILi128ELi128ELi32ELi4ELb0ELb0EN7cutlass6half_tE19Flash_kernel_traitsILi128ELi128ELi32ELi4ES3_EELb0ELb0ELb0ELb1ELb0ELb0ELb0ELb0EEEvNS_16Flash_fwd_paramsE,@function
        .size           _ZN5flash16flash_fwd_kernelI23Flash_fwd_kernel_traitsILi128ELi128ELi32ELi4ELb0ELb0EN7cutlass6half_tE19Flash_kernel_traitsILi128ELi128ELi32ELi4ES3_EELb0ELb0ELb0ELb1ELb0ELb0ELb0ELb0EEEvNS_16Flash_fwd_paramsE,(.L_x_2932 - _ZN5flash16flash_fwd_kernelI23Flash_fwd_kernel_traitsILi128ELi128ELi32ELi4ELb0ELb0EN7cutlass6half_tE19Flash_kernel_traitsILi128ELi128ELi32ELi4ES3_EELb0ELb0ELb0ELb1ELb0ELb0ELb0ELb0EEEvNS_16Flash_fwd_paramsE)
        .other          _ZN5flash16flash_fwd_kernelI23Flash_fwd_kernel_traitsILi128ELi128ELi32ELi4ELb0ELb0EN7cutlass6half_tE19Flash_kernel_traitsILi128ELi128ELi32ELi4ES3_EELb0ELb0ELb0ELb1ELb0ELb0ELb0ELb0EEEvNS_16Flash_fwd_paramsE,@"STO_CUDA_ENTRY STV_DEFAULT"
_ZN5flash16flash_fwd_kernelI23Flash_fwd_kernel_traitsILi128ELi128ELi32ELi4ELb0ELb0EN7cutlass6half_tE19Flash_kernel_traitsILi128ELi128ELi32ELi4ES3_EELb0ELb0ELb0ELb1ELb0ELb0ELb0ELb0EEEvNS_16Flash_fwd_paramsE:
.text._ZN5flash16flash_fwd_kernelI23Flash_fwd_kernel_traitsILi128ELi128ELi32ELi4ELb0ELb0EN7cutlass6half_tE19Flash_kernel_traitsILi128ELi128ELi32ELi4ES3_EELb0ELb0ELb0ELb1ELb0ELb0ELb0ELb0EEEvNS_16Flash_fwd_paramsE:
        /* <DEDUP_REMOVED lines=40> */
.L_x_1182:
[----:B-1----:R-:W1:Y:S02]  /*0280*/  LDC R4, c[0x0][0x2c8] ;  /* 0x0000b200ff047b82 */ /* 0x002e640000000800 */
.L_x_1183:
        /* <DEDUP_REMOVED lines=17> */
[----:B------:R-:W-:-:S13]  /*03a0*/  ISETP.GE.AND P0, PT, R134, 0x1, PT ;  /* 0x000000018600780c */ /* 0x000fda0003f06270 */
[----:B------:R-:W-:Y:S05]  /*03b0*/  @!P0 BRA `(.L_x_1184) ;  /* 0x000000a000988947 */ /* 0x000fea0003800000 */
[----:B------:R-:W3:Y:S01]  /*03c0*/  LDC R22, c[0x0][0x278] ;  /* 0x00009e00ff167b82 */ /* 0x000ee20000000800 */
[----:B-1----:R-:W-:Y:S01]  /*03d0*/  SHF.R.S32.HI R40, RZ, 0x1f, R96 ;  /* 0x0000001fff287819 */ /* 0x002fe20000011460 */
[----:B------:R-:W-:Y:S01]  /*03e0*/  IMAD.IADD R25, R200, 0x1, -R250 ;  /* 0x00000001c8197824 */ /* 0x000fe200078e0afa */
[----:B------:R-:W-:Y:S02]  /*03f0*/  ISETP.NE.AND P4, PT, R23, -0x1, PT ;  /* 0xffffffff1700780c */ /* 0x000fe40003f85270 */
[-C--:B------:R-:W-:Y:S02]  /*0400*/  LEA.HI R4, R40, R96.reuse, RZ, 0x3 ;  /* 0x0000006028047211 */ /* 0x080fe400078f18ff */
[----:B------:R-:W-:Y:S01]  /*0410*/  ISETP.NE.AND P1, PT, R14, -0x1, PT ;  /* 0xffffffff0e00780c */ /* 0x000fe20003f25270 */
[----:B------:R1:W-:Y:S01]  /*0420*/  STL [R1+0xc], R25 ;  /* 0x00000c1901007387 */ /* 0x0003e20000100800 */
[----:B------:R-:W-:Y:S01]  /*0430*/  SHF.R.S32.HI R16, RZ, 0x3, R4 ;  /* 0x00000003ff107819 */ /* 0x000fe20000011404 */
[----:B------:R-:W4:Y:S01]  /*0440*/  LDC.64 R32, c[0x0][0x3c8] ;  /* 0x0000f200ff207b82 */ /* 0x000f220000000a00 */
[----:B------:R-:W-:-:S02]  /*0450*/  LEA.HI R38, R40, R96, RZ, 0x4 ;  /* 0x0000006028267211 */ /* 0x000fc400078f20ff */
[----:B------:R-:W-:-:S03]  /*0460*/  LEA.HI R10, R40, R96, RZ, 0x6 ;  /* 0x00000060280a7211 */ /* 0x000fc600078f30ff */
[----:B--2---:R-:W-:Y:S02]  /*0470*/  @!P4 SHF.R.S32.HI R6, RZ, 0x1f, R39 ;  /* 0x0000001fff06c819 */ /* 0x004fe40000011427 */
[----:B------:R-:W2:Y:S01]  /*0480*/  @P4 LDC.64 R18, c[0x0][0x240] ;  /* 0x00009000ff124b82 */ /* 0x000ea20000000a00 */
[----:B------:R-:W-:Y:S02]  /*0490*/  SHF.L.U32 R10, R10, 0x3, RZ ;  /* 0x000000030a0a7819 */ /* 0x000fe400000006ff */
[----:B---3--:R-:W-:-:S05]  /*04a0*/  IABS R17, R22 ;  /* 0x0000001600117213 */ /* 0x008fca0000000000 */
[----:B------:R-:W3:Y:S01]  /*04b0*/  @!P4 LDC.64 R12, c[0x0][0x228] ;  /* 0x00008a00ff0ccb82 */ /* 0x000ee20000000a00 */
[----:B------:R-:W-:Y:S01]  /*04c0*/  ISETP.NE.AND P5, PT, R22, RZ, PT ;  /* 0x000000ff1600720c */ /* 0x000fe20003fa5270 */
[----:B------:R-:W5:Y:S06]  /*04d0*/  I2F.RP R2, R17 ;  /* 0x0000001100027306 */ /* 0x000f6c0000209400 */
[----:B------:R-:W1:Y:S08]  /*04e0*/  @P1 LDC.64 R28, c[0x0][0x250] ;  /* 0x00009400ff1c1b82 */ /* 0x000e700000000a00 */
[----:B------:R-:W4:Y:S01]  /*04f0*/  @P1 LDC.64 R26, c[0x0][0x248] ;  /* 0x00009200ff1a1b82 */ /* 0x000f220000000a00 */
[----:B-----5:R-:W5:Y:S01]  /*0500*/  MUFU.RCP R2, R2 ;  /* 0x0000000200027308 */ /* 0x020f620000001000 */
[----:B---3--:R-:W-:-:S04]  /*0510*/  @!P4 IMAD R6, R6, R12, RZ ;  /* 0x0000000c0606c224 */ /* 0x008fc800078e02ff */
[----:B------:R-:W-:Y:S02]  /*0520*/  @!P4 IMAD R13, R39, R13, R6 ;  /* 0x0000000d270dc224 */ /* 0x000fe400078e0206 */
[----:B-----5:R-:W-:-:S04]  /*0530*/  VIADD R2, R2, 0xffffffe ;  /* 0x0ffffffe02027836 */ /* 0x020fc80000000000 */
[----:B------:R-:W3:Y:S02]  /*0540*/  F2I.FTZ.U32.TRUNC.NTZ R3, R2 ;  /* 0x0000000200037305 */ /* 0x000ee4000021f000 */
[----:B---3--:R-:W-:Y:S02]  /*0550*/  IMAD.MOV R0, RZ, RZ, -R3 ;  /* 0x000000ffff007224 */ /* 0x008fe400078e0a03 */
[----:B------:R-:W-:Y:S02]  /*0560*/  IMAD.MOV.U32 R2, RZ, RZ, RZ ;  /* 0x000000ffff027224 */ /* 0x000fe400078e00ff */
[----:B------:R-:W-:-:S04]  /*0570*/  IMAD R0, R0, R17, RZ ;  /* 0x0000001100007224 */ /* 0x000fc800078e02ff */
[----:B------:R-:W-:Y:S01]  /*0580*/  IMAD.HI.U32 R3, R3, R0, R2 ;  /* 0x0000000003037227 */ /* 0x000fe200078e0002 */
[----:B------:R-:W-:Y:S02]  /*0590*/  IABS R0, R20 ;  /* 0x0000001400007213 */ /* 0x000fe40000000000 */
[----:B------:R-:W-:Y:S02]  /*05a0*/  LOP3.LUT R2, R4, 0xfffffff8, RZ, 0xc0, !PT ;  /* 0xfffffff804027812 */ /* 0x000fe400078ec0ff */
[----:B------:R-:W-:Y:S01]  /*05b0*/  MOV R4, R0 ;  /* 0x0000000000047202 */ /* 0x000fe20000000f00 */
[----:B------:R-:W-:Y:S02]  /*05c0*/  IMAD.SHL.U32 R0, R16, 0x40, RZ ;  /* 0x0000004010007824 */ /* 0x000fe400078e00ff */
[----:B------:R-:W-:Y:S01]  /*05d0*/  IMAD.IADD R36, R96, 0x1, -R2 ;  /* 0x0000000160247824 */ /* 0x000fe200078e0a02 */
[----:B------:R-:W-:Y:S01]  /*05e0*/  LOP3.LUT R2, R38, 0xfffffff0, RZ, 0xc0, !PT ;  /* 0xfffffff026027812 */ /* 0x000fe200078ec0ff */
[----:B------:R-:W-:Y:S01]  /*05f0*/  IMAD.HI.U32 R11, R3, R4, RZ ;  /* 0x00000004030b7227 */ /* 0x000fe200078e00ff */
[----:B------:R-:W-:-:S02]  /*0600*/  LOP3.LUT R5, R0, 0x1c0, RZ, 0xc0, !PT ;  /* 0x000001c000057812 */ /* 0x000fc400078ec0ff */
[----:B------:R-:W-:Y:S01]  /*0610*/  IADD3 R0, R16, 0x20, RZ ;  /* 0x0000002010007810 */ /* 0x000fe20007ffe0ff */
[----:B------:R-:W-:Y:S01]  /*0620*/  IMAD.SHL.U32 R138, R36, 0x8, RZ ;  /* 0x00000008248a7824 */ /* 0x000fe200078e00ff */
[----:B------:R-:W-:Y:S02]  /*0630*/  SHF.R.U32.HI R7, RZ, 0x3, R5 ;  /* 0x00000003ff077819 */ /* 0x000fe40000011605 */
[----:B------:R-:W-:Y:S01]  /*0640*/  ISETP.GE.AND P3, PT, R0, R25, PT ;  /* 0x000000190000720c */ /* 0x000fe20003f66270 */
[----:B------:R-:W-:Y:S01]  /*0650*/  IMAD.IADD R0, R96, 0x1, -R2 ;  /* 0x0000000160007824 */ /* 0x000fe200078e0a02 */
[--C-:B------:R-:W-:Y:S01]  /*0660*/  LOP3.LUT R3, R5, 0x38, R138.reuse, 0xf8, !PT ;  /* 0x0000003805037812 */ /* 0x100fe200078ef88a */
[----:B------:R-:W-:Y:S01]  /*0670*/  IMAD.MOV R5, RZ, RZ, -R11 ;  /* 0x000000ffff057224 */ /* 0x000fe200078e0a0b */
[----:B------:R-:W-:Y:S02]  /*0680*/  SHF.R.S32.HI R139, RZ, 0x1f, R138 ;  /* 0x0000001fff8b7819 */ /* 0x000fe4000001148a */
[----:B------:R-:W-:Y:S01]  /*0690*/  LOP3.LUT R15, R3, R7, RZ, 0x3c, !PT ;  /* 0x00000007030f7212 */ /* 0x000fe200078e3cff */
[----:B------:R-:W-:Y:S01]  /*06a0*/  IMAD R4, R17, R5, R4 ;  /* 0x0000000511047224 */ /* 0x000fe200078e0204 */
[----:B------:R-:W-:Y:S01]  /*06b0*/  SHF.R.S32.HI R5, RZ, 0x1f, R0 ;  /* 0x0000001fff057819 */ /* 0x000fe20000011400 */
[----:B--2---:R-:W-:Y:S01]  /*06c0*/  @P4 IMAD.WIDE.U32 R2, R23, R18, RZ ;  /* 0x0000001217024225 */ /* 0x004fe200078e00ff */
[----:B------:R-:W-:-:S02]  /*06d0*/  LOP3.LUT R231, R15, 0xfffffe00, R10, 0xf8, !PT ;  /* 0xfffffe000fe77812 */ /* 0x000fc400078ef80a */
[----:B------:R-:W-:Y:S01]  /*06e0*/  ISETP.GT.U32.AND P2, PT, R17, R4, PT ;  /* 0x000000041100720c */ /* 0x000fe20003f44070 */
[----:B------:R-:W-:Y:S01]  /*06f0*/  @P4 IMAD R19, R23, R19, R3 ;  /* 0x0000001317134224 */ /* 0x000fe200078e0203 */
[----:B------:R-:W-:Y:S01]  /*0700*/  LEA.HI R35, R5, R0, RZ, 0x3 ;  /* 0x0000000005237211 */ /* 0x000fe200078f18ff */
[----:B------:R-:W-:Y:S02]  /*0710*/  VIADD R5, R16, 0x30 ;  /* 0x0000003010057836 */ /* 0x000fe40000000000 */
[----:B------:R-:W-:Y:S01]  /*0720*/  @!P4 IMAD.WIDE.U32 R6, R39, R12, RZ ;  /* 0x0000000c2706c225 */ /* 0x000fe200078e00ff */
[----:B------:R-:W-:Y:S02]  /*0730*/  LOP3.LUT R3, R35, 0xfffffff8, RZ, 0xc0, !PT ;  /* 0xfffffff823037812 */ /* 0x000fe400078ec0ff */
[----:B------:R-:W-:Y:S01]  /*0740*/  ISETP.GE.AND P0, PT, R5, R25, PT ;  /* 0x000000190500720c */ /* 0x000fe20003f06270 */
[----:B------:R-:W-:Y:S01]  /*0750*/  @P4 IMAD.MOV.U32 R8, RZ, RZ, R2 ;  /* 0x000000ffff084224 */ /* 0x000fe200078e0002 */
[----:B------:R-:W-:Y:S01]  /*0760*/  LOP3.LUT R2, R20, R22, RZ, 0x3c, !PT ;  /* 0x0000001614027212 */ /* 0x000fe200078e3cff */
[----:B------:R-:W-:Y:S01]  /*0770*/  IMAD.IADD R34, R0, 0x1, -R3 ;  /* 0x0000000100227824 */ /* 0x000fe200078e0a03 */
[----:B------:R-:W-:Y:S01]  /*0780*/  @!P4 MOV R8, R6 ;  /* 0x000000060008c202 */ /* 0x000fe20000000f00 */
[----:B------:R-:W-:Y:S01]  /*0790*/  @!P2 IMAD.IADD R4, R4, 0x1, -R17 ;  /* 0x000000010404a824 */ /* 0x000fe200078e0a11 */
[----:B------:R-:W-:Y:S01]  /*07a0*/  @!P2 IADD3 R11, R11, 0x1, RZ ;  /* 0x000000010b0ba810 */ /* 0x000fe20007ffe0ff */
[C-C-:B------:R-:W-:Y:S01]  /*07b0*/  @P1 IMAD.IADD R0, R9.reuse, 0x1, R14.reuse ;  /* 0x0000000109001824 */ /* 0x140fe200078e020e */
[----:B------:R-:W-:Y:S01]  /*07c0*/  IADD3 R18, P2, R138, R8, RZ ;  /* 0x000000088a127210 */ /* 0x000fe20007f5e0ff */
[----:B------:R-:W-:Y:S01]  /*07d0*/  @P1 IMAD.IADD R5, R9, 0x1, R14 ;  /* 0x0000000109051824 */ /* 0x000fe200078e020e */
[----:B------:R-:W-:Y:S01]  /*07e0*/  ISETP.GE.U32.AND P6, PT, R4, R17, PT ;  /* 0x000000110400720c */ /* 0x000fe20003fc6070 */
[----:B------:R-:W-:Y:S01]  /*07f0*/  @!P4 IMAD.IADD R19, R7, 0x1, R13 ;  /* 0x000000010713c824 */ /* 0x000fe200078e020d */
[----:B------:R-:W-:Y:S01]  /*0800*/  ISETP.GE.AND P4, PT, R2, RZ, PT ;  /* 0x000000ff0200720c */ /* 0x000fe20003f86270 */
[C---:B-1----:R-:W-:Y:S01]  /*0810*/  @P1 IMAD R6, R0.reuse, R29, RZ ;  /* 0x0000001d00061224 */ /* 0x042fe200078e02ff */
[----:B------:R-:W-:Y:S01]  /*0820*/  SHF.R.S32.HI R17, RZ, 0x1f, R16 ;  /* 0x0000001fff117819 */ /* 0x000fe20000011410 */
[----:B------:R-:W-:-:S04]  /*0830*/  @P1 IMAD.WIDE.U32 R2, R0, R28, RZ ;  /* 0x0000001c00021225 */ /* 0x000fc800078e00ff */
[C---:B----4-:R-:W-:Y:S02]  /*0840*/  @P1 IMAD R0, R5.reuse, R27, RZ ;  /* 0x0000001b05001224 */ /* 0x050fe400078e02ff */
[----:B------:R-:W-:Y:S02]  /*0850*/  @P1 IMAD.WIDE.U32 R4, R5, R26, RZ ;  /* 0x0000001a05041225 */ /* 0x000fe400078e00ff */
[----:B------:R-:W-:Y:S02]  /*0860*/  @P6 IADD3 R11, R11, 0x1, RZ ;  /* 0x000000010b0b6810 */ /* 0x000fe40007ffe0ff */
[----:B------:R-:W-:Y:S02]  /*0870*/  @P1 IMAD.IADD R14, R3, 0x1, R6 ;  /* 0x00000001030e1824 */ /* 0x000fe400078e0206 */
[----:B------:R-:W-:Y:S02]  /*0880*/  @P1 IMAD.MOV.U32 R12, RZ, RZ, R2 ;  /* 0x000000ffff0c1224 */ /* 0x000fe400078e0002 */
[----:B------:R-:W-:-:S02]  /*0890*/  @P1 IMAD.IADD R13, R5, 0x1, R0 ;  /* 0x00000001050d1824 */ /* 0x000fc400078e0200 */
        /* <DEDUP_REMOVED lines=15> */
.L_x_1185:
        /* <DEDUP_REMOVED lines=14> */
.L_x_1186:
[-C--:B------:R-:W-:Y:S01]  /*0a70*/  IMAD R6, R17, R26.reuse, RZ ;  /* 0x0000001a11067224 */ /* 0x080fe200078e02ff */
[----:B------:R-:W-:Y:S01]  /*0a80*/  MOV R0, R11 ;  /* 0x0000000b00007202 */ /* 0x000fe20000000f00 */
[--C-:B------:R-:W-:Y:S01]  /*0a90*/  IMAD.WIDE.U32 R4, R16, R26, R138.reuse ;  /* 0x0000001a10047225 */ /* 0x100fe200078e008a */
[----:B------:R-:W-:Y:S01]  /*0aa0*/  ISETP.NE.U32.AND P6, PT, R32, RZ, PT ;  /* 0x000000ff2000720c */ /* 0x000fe20003fc5070 */
[----:B------:R-:W1:Y:S01]  /*0ab0*/  S2UR UR10, SR_CgaCtaId ;  /* 0x00000000000a79c3 */ /* 0x000e620000008800 */
[----:B------:R-:W-:Y:S01]  /*0ac0*/  IADD3.X R19, R139, R19, RZ, P2, !PT ;  /* 0x000000138b137210 */ /* 0x000fe200017fe4ff */
[----:B------:R-:W-:Y:S01]  /*0ad0*/  IMAD.WIDE.U32 R2, R16, R28, R138 ;  /* 0x0000001c10027225 */ /* 0x000fe200078e008a */
[----:B------:R-:W-:Y:S01]  /*0ae0*/  IADD3 R4, P2, R10, R4, RZ ;  /* 0x000000040a047210 */ /* 0x000fe20007f5e0ff */
[----:B------:R-:W-:Y:S01]  /*0af0*/  ULDC.64 UR4, c[0x0][0x260] ;  /* 0x0000980000047ab9 */ /* 0x000fe20000000a00 */
[----:B------:R-:W-:Y:S01]  /*0b00*/  ISETP.NE.AND.EX P6, PT, R33, RZ, PT, P6 ;  /* 0x000000ff2100720c */ /* 0x000fe20003fc5360 */
[----:B------:R-:W-:Y:S01]  /*0b10*/  IMAD R7, R17, R28, RZ ;  /* 0x0000001c11077224 */ /* 0x000fe200078e02ff */
[----:B------:R-:W-:Y:S01]  /*0b20*/  IADD3 R2, P1, R12, R2, RZ ;  /* 0x000000020c027210 */ /* 0x000fe20007f3e0ff */
[C---:B------:R-:W-:Y:S01]  /*0b30*/  IMAD R8, R16.reuse, R27, R6 ;  /* 0x0000001b10087224 */ /* 0x040fe200078e0206 */
[----:B------:R-:W-:Y:S01]  /*0b40*/  ULDC.64 UR6, c[0x0][0x268] ;  /* 0x00009a0000067ab9 */ /* 0x000fe20000000a00 */
[C---:B------:R-:W-:Y:S01]  /*0b50*/  IMAD R7, R16.reuse, R29, R7 ;  /* 0x0000001d10077224 */ /* 0x040fe200078e0207 */
[----:B------:R-:W-:Y:S01]  /*0b60*/  SHF.R.S32.HI R21, RZ, 0x1f, R20 ;  /* 0x0000001fff157819 */ /* 0x000fe20000011414 */
[----:B------:R-:W-:Y:S01]  /*0b70*/  @!P4 IMAD.MOV R0, RZ, RZ, -R0 ;  /* 0x000000ffff00c224 */ /* 0x000fe200078e0a00 */
[----:B------:R-:W-:Y:S01]  /*0b80*/  @!P5 LOP3.LUT R0, RZ, R22, RZ, 0x33, !PT ;  /* 0x00000016ff00d212 */ /* 0x000fe200078e33ff */
[----:B------:R-:W-:Y:S01]  /*0b90*/  VIADD R31, R16, 0x10 ;  /* 0x00000010101f7836 */ /* 0x000fe20000000000 */
[----:B------:R-:W-:Y:S01]  /*0ba0*/  IADD3.X R5, R13, R5, R8, P2, !PT ;  /* 0x000000050d057210 */ /* 0x000fe200017fe408 */
[----:B------:R-:W-:Y:S01]  /*0bb0*/  BSSY B0, `(.L_x_1187) ;  /* 0x0000039000007945 */ /* 0x000fe20003800000 */
[----:B------:R-:W-:Y:S01]  /*0bc0*/  IADD3.X R3, R14, R3, R7, P1, !PT ;  /* 0x000000030e037210 */ /* 0x000fe20000ffe407 */
[----:B------:R-:W2:Y:S01]  /*0bd0*/  @P6 LDC.64 R22, c[0x0][0x3d0] ;  /* 0x0000f400ff166b82 */ /* 0x000ea20000000a00 */
[----:B------:R-:W-:Y:S01]  /*0be0*/  SHF.R.S32.HI R6, RZ, 0x1f, R0 ;  /* 0x0000001fff067819 */ /* 0x000fe20000011400 */
[----:B------:R-:W-:Y:S01]  /*0bf0*/  IMAD.WIDE.U32 R44, R0, UR4, R4 ;  /* 0x00000004002c7c25 */ /* 0x000fe2000f8e0004 */
[----:B------:R-:W-:-:S02]  /*0c00*/  ISETP.GE.AND P5, PT, R16, R25, PT ;  /* 0x000000191000720c */ /* 0x000fc40003fa6270 */
[----:B------:R-:W-:Y:S01]  /*0c10*/  ISETP.GE.AND P4, PT, R31, R25, PT ;  /* 0x000000191f00720c */ /* 0x000fe20003f86270 */
[----:B------:R-:W-:Y:S01]  /*0c20*/  IMAD.WIDE.U32 R42, R0, UR6, R2 ;  /* 0x00000006002a7c25 */ /* 0x000fe2000f8e0002 */
[----:B------:R3:W-:Y:S01]  /*0c30*/  STL.64 [R1+0x18], R44 ;  /* 0x0000182c01007387 */ /* 0x0007e20000100a00 */
[----:B------:R-:W-:Y:S02]  /*0c40*/  MOV R2, 0x20 ;  /* 0x0000002000027802 */ /* 0x000fe40000000f00 */
[C---:B------:R-:W-:Y:S01]  /*0c50*/  IMAD R7, R6.reuse, UR4, RZ ;  /* 0x0000000406077c24 */ /* 0x040fe2000f8e02ff */
[----:B------:R3:W-:Y:S01]  /*0c60*/  STL.64 [R1+0x10], R42 ;  /* 0x0000102a01007387 */ /* 0x0007e20000100a00 */
[----:B------:R-:W-:Y:S01]  /*0c70*/  IMAD R4, R6, UR6, RZ ;  /* 0x0000000606047c24 */ /* 0x000fe2000f8e02ff */
[----:B------:R-:W-:Y:S01]  /*0c80*/  R2P PR, R34, 0x6 ;  /* 0x0000000622007804 */ /* 0x000fe20000000000 */
[C---:B------:R-:W-:Y:S01]  /*0c90*/  IMAD R24, R0.reuse, UR5, R7 ;  /* 0x0000000500187c24 */ /* 0x040fe2000f8e0207 */
[----:B------:R-:W-:Y:S01]  /*0ca0*/  ULDC.64 UR4, c[0x0][0x258] ;  /* 0x0000960000047ab9 */ /* 0x000fe20000000a00 */
[----:B------:R-:W-:Y:S01]  /*0cb0*/  IMAD R37, R0, UR7, R4 ;  /* 0x0000000700257c24 */ /* 0x000fe2000f8e0204 */
[----:B------:R-:W-:Y:S01]  /*0cc0*/  MOV R4, 0x10 ;  /* 0x0000001000047802 */ /* 0x000fe20000000f00 */
[----:B------:R-:W-:Y:S01]  /*0cd0*/  IMAD R0, R21, UR4, RZ ;  /* 0x0000000415007c24 */ /* 0x000fe2000f8e02ff */
[----:B------:R-:W-:Y:S01]  /*0ce0*/  IADD3 R245, R138, 0x40, RZ ;  /* 0x000000408af57810 */ /* 0x000fe20007ffe0ff */
[----:B------:R-:W-:Y:S01]  /*0cf0*/  IMAD.WIDE.U32 R14, R20, UR4, R18 ;  /* 0x00000004140e7c25 */ /* 0x000fe2000f8e0012 */
[----:B------:R-:W-:Y:S01]  /*0d00*/  UMOV UR4, 0x400 ;  /* 0x0000040000047882 */ /* 0x000fe20000000000 */
[----:B------:R-:W-:Y:S01]  /*0d10*/  SEL R4, R4, 0xfffffff0, !P1 ;  /* 0xfffffff004047807 */ /* 0x000fe20004800000 */
[----:B-1----:R-:W-:Y:S01]  /*0d20*/  ULEA UR4, UR10, UR4, 0x18 ;  /* 0x000000040a047291 */ /* 0x002fe2000f8ec03f */
[----:B------:R-:W-:Y:S01]  /*0d30*/  IMAD R0, R20, UR5, R0 ;  /* 0x0000000514007c24 */ /* 0x000fe2000f8e0200 */
[----:B------:R-:W-:Y:S01]  /*0d40*/  SEL R2, R2, 0xffffffe0, !P2 ;  /* 0xffffffe002027807 */ /* 0x000fe20005000000 */
[----:B------:R-:W-:-:S02]  /*0d50*/  VIADD R3, R16, 0x40 ;  /* 0x0000004010037836 */ /* 0x000fc40000000000 */
[----:B------:R-:W-:Y:S01]  /*0d60*/  IMAD.WIDE R6, R30, 0x80, R16 ;  /* 0x000000801e067825 */ /* 0x000fe200078e0210 */
[----:B------:R-:W-:-:S03]  /*0d70*/  LEA R231, R231, UR4, 0x1 ;  /* 0x00000004e7e77c11 */ /* 0x000fc6000f8e08ff */
[----:B------:R-:W-:Y:S01]  /*0d80*/  IMAD.IADD R13, R15, 0x1, R0 ;  /* 0x000000010f0d7824 */ /* 0x000fe200078e0200 */
        /* <DEDUP_REMOVED lines=27> */
.L_x_1188:
[----:B------:R-:W-:Y:S05]  /*0f40*/  BSYNC B0 ;  /* 0x0000000000007941 */ /* 0x000fea0003800000 */
.L_x_1187:
[----:B------:R-:W-:Y:S01]  /*0f50*/  BSSY B0, `(.L_x_1189) ;  /* 0x0000021000007945 */ /* 0x000fe20003800000 */
[----:B------:R-:W-:Y:S02]  /*0f60*/  ISETP.GE.AND P1, PT, R3, R25, PT ;  /* 0x000000190300720c */ /* 0x000fe40003f26270 */
[----:B------:R-:W-:Y:S01]  /*0f70*/  IADD3 R5, R16, 0x50, RZ ;  /* 0x0000005010057810 */ /* 0x000fe20007ffe0ff */
        /* <DEDUP_REMOVED lines=11> */
[----:B-1--4-:R-:W1:Y:S01]  /*1030*/  @!P4 LDC.64 R10, c[0x0][0x210] ;  /* 0x00008400ff0acb82 */ /* 0x012e620000000a00 */
        /* <DEDUP_REMOVED lines=18> */
.L_x_1190:
[----:B------:R-:W-:Y:S05]  /*1160*/  BSYNC B0 ;  /* 0x0000000000007941 */ /* 0x000fea0003800000 */
.L_x_1189:
[----:B------:R-:W-:Y:S01]  /*1170*/  BSSY B0, `(.L_x_1191) ;  /* 0x0000022000007945 */ /* 0x000fe20003800000 */
[----:B------:R-:W-:Y:S01]  /*1180*/  ISETP.GE.AND P2, PT, R5, R25, PT ;  /* 0x000000190500720c */ /* 0x000fe20003f46270 */
[----:B------:R-:W-:Y:S01]  /*1190*/  VIADD R5, R134, 0x1f ;  /* 0x0000001f86057836 */ /* 0x000fe20000000000 */
        /* <DEDUP_REMOVED lines=31> */
.L_x_1192:
[----:B------:R-:W-:Y:S05]  /*1390*/  BSYNC B0 ;  /* 0x0000000000007941 */ /* 0x000fea0003800000 */
.L_x_1191:
[----:B------:R-:W-:Y:S01]  /*13a0*/  SHF.R.S32.HI R0, RZ, 0x1f, R5 ;  /* 0x0000001fff007819 */ /* 0x000fe20000011405 */
[----:B------:R-:W-:Y:S01]  /*13b0*/  BSSY B0, `(.L_x_1193) ;  /* 0x0000022000007945 */ /* 0x000fe20003800000 */
[----:B------:R-:W-:Y:S02]  /*13c0*/  ISETP.GE.AND P3, PT, R18, R25, PT ;  /* 0x000000191200720c */ /* 0x000fe40003f66270 */
[----:B------:R-:W-:Y:S01]  /*13d0*/  LEA.HI R232, R0, R5, RZ, 0x5 ;  /* 0x0000000500e87211 */ /* 0x000fe200078f28ff */
[----:B------:R-:W-:Y:S01]  /*13e0*/  VIADD R5, R16, 0x70 ;  /* 0x0000007010057836 */ /* 0x000fe20000000000 */
[----:B------:R-:W-:Y:S09]  /*13f0*/  @P0 BRA `(.L_x_1194) ;  /* 0x0000000000740947 */ /* 0x000ff20003800000 */
        /* <DEDUP_REMOVED lines=29> */
.L_x_1194:
[----:B------:R-:W-:Y:S05]  /*15d0*/  BSYNC B0 ;  /* 0x0000000000007941 */ /* 0x000fea0003800000 */
.L_x_1193:
[----:B------:R-:W-:Y:S01]  /*15e0*/  LEA.HI.SX32 R88, R232, 0xffffffff, 0x1b ;  /* 0xffffffffe8587811 */ /* 0x000fe200078fdaff */
[----:B------:R-:W-:Y:S01]  /*15f0*/  BSSY B0, `(.L_x_1195) ;  /* 0x0000021000007945 */ /* 0x000fe20003800000 */
[----:B------:R-:W-:-:S03]  /*1600*/  ISETP.GE.AND P0, PT, R5, R25, PT ;  /* 0x000000190500720c */ /* 0x000fc60003f06270 */
[----:B------:R-:W-:Y:S01]  /*1610*/  IMAD R25, R88, -0x20, R134 ;  /* 0xffffffe058197824 */ /* 0x000fe200078e0286 */
        /* <DEDUP_REMOVED lines=30> */
.L_x_1196:
[----:B------:R-:W-:Y:S05]  /*1800*/  BSYNC B0 ;  /* 0x0000000000007941 */ /* 0x000fea0003800000 */
.L_x_1195:
[----:B------:R-:W-:Y:S01]  /*1810*/  BSSY B0, `(.L_x_1197) ;  /* 0x0000021000007945 */ /* 0x000fe20003800000 */
[----:B------:R-:W-:Y:S02]  /*1820*/  ISETP.GE.AND P1, PT, R16, R25, PT ;  /* 0x000000191000720c */ /* 0x000fe40003f26270 */
[----:B------:R-:W-:Y:S01]  /*1830*/  @P6 SHF.R.S32.HI R5, RZ, 0x1f, R39 ;  /* 0x0000001fff056819 */ /* 0x000fe20000011427 */
        /* <DEDUP_REMOVED lines=30> */
.L_x_1198:
[----:B------:R-:W-:Y:S05]  /*1a20*/  BSYNC B0 ;  /* 0x0000000000007941 */ /* 0x000fea0003800000 */
.L_x_1197:
[-C--:B--2---:R-:W-:Y:S01]  /*1a30*/  @P6 IMAD R0, R5, R22.reuse, RZ ;  /* 0x0000001605006224 */ /* 0x084fe200078e02ff */
[----:B------:R-:W-:Y:S01]  /*1a40*/  BSSY B0, `(.L_x_1199) ;  /* 0x0000023000007945 */ /* 0x000fe20003800000 */
[----:B------:R-:W-:Y:S01]  /*1a50*/  ISETP.GE.AND P2, PT, R31, R25, PT ;  /* 0x000000191f00720c */ /* 0x000fe20003f46270 */
[----:B------:R-:W-:Y:S01]  /*1a60*/  @P6 IMAD.WIDE.U32 R18, R39, R22, R20 ;  /* 0x0000001627126225 */ /* 0x000fe200078e0014 */
[----:B------:R-:W-:-:S03]  /*1a70*/  SHF.R.S32.HI R30, RZ, 0x4, R38 ;  /* 0x00000004ff1e7819 */ /* 0x000fc60000011426 */
[----:B------:R-:W-:Y:S01]  /*1a80*/  @P6 IMAD R5, R39, R23, R0 ;  /* 0x0000001727056224 */ /* 0x000fe200078e0200 */
[----:B------:R-:W-:Y:S07]  /*1a90*/  @P3 BRA `(.L_x_1200) ;  /* 0x0000000000743947 */ /* 0x000fee0003800000 */
        /* <DEDUP_REMOVED lines=29> */
.L_x_1200:
[----:B------:R-:W-:Y:S05]  /*1c70*/  BSYNC B0 ;  /* 0x0000000000007941 */ /* 0x000fea0003800000 */
.L_x_1199:
[----:B------:R-:W-:Y:S01]  /*1c80*/  IMAD.IADD R99, R45, 0x1, R24 ;  /* 0x000000012d637824 */ /* 0x000fe200078e0218 */
[----:B------:R-:W-:Y:S01]  /*1c90*/  MOV R98, R44 ;  /* 0x0000002c00627202 */ /* 0x000fe20000000f00 */
[C---:B------:R-:W-:Y:S01]  /*1ca0*/  IMAD.SHL.U32 R89, R26.reuse, 0x20, RZ ;  /* 0x000000201a597824 */ /* 0x040fe200078e00ff */
[----:B------:R-:W-:Y:S01]  /*1cb0*/  SHF.L.U64.HI R94, R26, 0x5, R27 ;  /* 0x000000051a5e7819 */ /* 0x000fe2000001021b */
[----:B------:R-:W-:Y:S01]  /*1cc0*/  BSSY B0, `(.L_x_1201) ;  /* 0x0000026000007945 */ /* 0x000fe20003800000 */
[----:B------:R-:W-:Y:S01]  /*1cd0*/  SHF.R.S32.HI R24, RZ, 0x1f, R88 ;  /* 0x0000001fff187819 */ /* 0x000fe20000011458 */
[----:B------:R1:W-:Y:S01]  /*1ce0*/  STL.64 [R1], R98 ;  /* 0x0000006201007387 */ /* 0x0003e20000100a00 */
[----:B------:R-:W-:Y:S01]  /*1cf0*/  @P6 LEA R20, P3, R18, R32, 0x2 ;  /* 0x0000002012146211 */ /* 0x000fe200078610ff */
[----:B------:R-:W-:Y:S01]  /*1d00*/  IMAD R0, R94, R88, RZ ;  /* 0x000000585e007224 */ /* 0x000fe200078e02ff */
[----:B------:R-:W-:Y:S01]  /*1d10*/  @P6 IADD3 R5, R19, R5, RZ ;  /* 0x0000000513056210 */ /* 0x000fe20007ffe0ff */
        /* <DEDUP_REMOVED lines=32> */
.L_x_1202:
[----:B------:R-:W-:Y:S05]  /*1f20*/  BSYNC B0 ;  /* 0x0000000000007941 */ /* 0x000fea0003800000 */
.L_x_1201:
[----:B------:R-:W-:Y:S01]  /*1f30*/  BSSY B0, `(.L_x_1203) ;  /* 0x0000019000007945 */ /* 0x000fe20003800000 */
[----:B------:R-:W-:Y:S01]  /*1f40*/  @P6 LEA.HI.X R21, R18, R33, R5, 0x2, P3 ;  /* 0x0000002112156211 */ /* 0x000fe200018f1405 */
[----:B------:R-:W-:Y:S01]  /*1f50*/  IMAD.IADD R0, R9, 0x1, R3 ;  /* 0x0000000109007824 */ /* 0x000fe200078e0203 */
[----:B-12-4-:R-:W-:Y:S01]  /*1f60*/  LEA.HI R10, R38, R30, RZ, 0x1 ;  /* 0x0000001e260a7211 */ /* 0x016fe200078f08ff */
        /* <DEDUP_REMOVED lines=21> */
.L_x_1204:
[----:B------:R-:W-:Y:S05]  /*20c0*/  BSYNC B0 ;  /* 0x0000000000007941 */ /* 0x000fea0003800000 */
.L_x_1203:
        /* <DEDUP_REMOVED lines=26> */
.L_x_1206:
[----:B------:R-:W-:Y:S05]  /*2270*/  BSYNC B0 ;  /* 0x0000000000007941 */ /* 0x000fea0003800000 */
.L_x_1205:
[C---:B------:R-:W-:Y:S01]  /*2280*/  ISETP.GE.AND P1, PT, R16.reuse, R25, PT ;  /* 0x000000191000720c */ /* 0x040fe20003f26270 */
[----:B------:R-:W-:Y:S01]  /*2290*/  IMAD.SHL.U32 R3, R16, 0x8, RZ ;  /* 0x0000000810037824 */ /* 0x000fe200078e00ff */
[----:B------:R-:W-:Y:S01]  /*22a0*/  LOP3.LUT R10, R10, 0xfffffffe, RZ, 0xc0, !PT ;  /* 0xfffffffe0a0a7812 */ /* 0x000fe200078ec0ff */
[----:B------:R-:W-:Y:S01]  /*22b0*/  IMAD.IADD R12, R43, 0x1, R37 ;  /* 0x000000012b0c7824 */ /* 0x000fe200078e0225 */
[----:B------:R-:W0:Y:S01]  /*22c0*/  LDGDEPBAR ;  /* 0x00000000000079af */ /* 0x000e220000000000 */
[----:B------:R-:W-:-:S03]  /*22d0*/  IMAD.SHL.U32 R0, R36, 0x40, RZ ;  /* 0x0000004024007824 */ /* 0x000fc600078e00ff */
[----:B------:R3:W5:Y:S01]  /*22e0*/  @P6 LDG.E R93, desc[UR8][R20.64] ;  /* 0x00000008145d6981 */ /* 0x000762000c1e1900 */
[----:B------:R-:W-:Y:S01]  /*22f0*/  IMAD.IADD R10, R30, 0x1, -R10 ;  /* 0x000000011e0a7824 */ /* 0x000fe200078e0a0a */
[----:B------:R-:W-:Y:S01]  /*2300*/  LOP3.LUT R0, R0, 0x1c0, RZ, 0xc0, !PT ;  /* 0x000001c000007812 */ /* 0x000fe200078ec0ff */
[----:B------:R-:W-:Y:S01]  /*2310*/  IMAD.SHL.U32 R5, R34, 0x40, RZ ;  /* 0x0000004022057824 */ /* 0x000fe200078e00ff */
[----:B------:R3:W-:Y:S01]  /*2320*/  STL [R1+0x8], R12 ;  /* 0x0000080c01007387 */ /* 0x0007e20000100800 */
[----:B-12-4-:R-:W-:Y:S01]  /*2330*/  IMAD.SHL.U32 R6, R10, 0x8, RZ ;  /* 0x000000080a067824 */ /* 0x016fe200078e00ff */
[----:B------:R-:W-:Y:S01]  /*2340*/  LOP3.LUT R7, R0, 0x8, R3, 0xf8, !PT ;  /* 0x0000000800077812 */ /* 0x000fe200078ef803 */
[----:B------:R-:W-:Y:S01]  /*2350*/  BSSY B0, `(.L_x_1207) ;  /* 0x0000030000007945 */ /* 0x000fe20003800000 */
[----:B------:R-:W-:Y:S02]  /*2360*/  SHF.R.U32.HI R3, RZ, 0x3, R0 ;  /* 0x00000003ff037819 */ /* 0x000fe40000011600 */
[----:B------:R-:W-:-:S02]  /*2370*/  LEA.HI R95, R40, R96, RZ, 0x5 ;  /* 0x00000060285f7211 */ /* 0x000fc400078f28ff */
[----:B------:R-:W-:Y:S01]  /*2380*/  LOP3.LUT R11, R7, R3, RZ, 0x3c, !PT ;  /* 0x00000003070b7212 */ /* 0x000fe200078e3cff */
[----:B------:R-:W-:Y:S01]  /*2390*/  IMAD.SHL.U32 R3, R35, 0x40, RZ ;  /* 0x0000004023037824 */ /* 0x000fe200078e00ff */
[----:B------:R-:W-:Y:S01]  /*23a0*/  LOP3.LUT R0, R5, 0x1c0, RZ, 0xc0, !PT ;  /* 0x000001c005007812 */ /* 0x000fe200078ec0ff */
[-C--:B------:R-:W-:Y:S01]  /*23b0*/  IMAD R5, R24, R28.reuse, RZ ;  /* 0x0000001c18057224 */ /* 0x080fe200078e02ff */
[----:B------:R-:W-:Y:S02]  /*23c0*/  SHF.R.S32.HI R92, RZ, 0x5, R95 ;  /* 0x00000005ff5c7819 */ /* 0x000fe4000001145f */
[----:B------:R-:W-:Y:S01]  /*23d0*/  LOP3.LUT R9, R0, 0x8, R6, 0xf8, !PT ;  /* 0x0000000800097812 */ /* 0x000fe200078ef806 */
[----:B------:R-:W-:Y:S01]  /*23e0*/  IMAD.WIDE.U32 R6, R88, R28, RZ ;  /* 0x0000001c58067225 */ /* 0x000fe200078e00ff */
[----:B------:R-:W-:-:S04]  /*23f0*/  DEPBAR.LE SB0, 0x0 ;  /* 0x000080000000791a */ /* 0x000fc80000000000 */
[----:B------:R-:W-:Y:S01]  /*2400*/  BAR.SYNC.DEFER_BLOCKING 0x0 ;  /* 0x0000000000007b1d */ /* 0x000fe20000010000 */
[----:B------:R-:W-:Y:S01]  /*2410*/  SHF.R.U32.HI R8, RZ, 0x3, R0 ;  /* 0x00000003ff087819 */ /* 0x000fe20000011600 */
[----:B------:R-:W-:Y:S01]  /*2420*/  IMAD R0, R88, R29, R5 ;  /* 0x0000001d58007224 */ /* 0x000fe200078e0205 */
[----:B------:R-:W-:Y:S02]  /*2430*/  LOP3.LUT R91, R3, 0xfffffe00, RZ, 0xc0, !PT ;  /* 0xfffffe00035b7812 */ /* 0x000fe400078ec0ff */
[----:B------:R-:W-:Y:S01]  /*2440*/  LOP3.LUT R90, R9, R8, RZ, 0x3c, !PT ;  /* 0x00000008095a7212 */ /* 0x000fe200078e3cff */
[----:B------:R-:W-:Y:S01]  /*2450*/  IMAD.IADD R8, R7, 0x1, R0 ;  /* 0x0000000107087824 */ /* 0x000fe200078e0200 */
[----:B------:R-:W-:Y:S01]  /*2460*/  LEA R5, P0, R6, R42, 0x5 ;  /* 0x0000002a06057211 */ /* 0x000fe200078028ff */
[----:B------:R-:W-:Y:S01]  /*2470*/  IMAD R3, R92, 0x400, R91 ;  /* 0x000004005c037824 */ /* 0x000fe200078e025b */
[----:B------:R-:W-:Y:S01]  /*2480*/  ISETP.GE.AND P3, PT, R31, R25, PT ;  /* 0x000000191f00720c */ /* 0x000fe20003f66270 */
[----:B------:R-:W-:Y:S01]  /*2490*/  IMAD R0, R10, 0x200, R11 ;  /* 0x000002000a007824 */ /* 0x000fe200078e020b */
[----:B------:R-:W-:Y:S01]  /*24a0*/  LEA.HI.X R8, R6, R12, R8, 0x5, P0 ;  /* 0x0000000c06087211 */ /* 0x000fe200000f2c08 */
[----:B------:R-:W-:-:S03]  /*24b0*/  IMAD.IADD R3, R90, 0x1, R3 ;  /* 0x000000015a037824 */ /* 0x000fc600078e0203 */
        /* <DEDUP_REMOVED lines=25> */
.L_x_1208:
[----:B------:R-:W-:Y:S05]  /*2650*/  BSYNC B0 ;  /* 0x0000000000007941 */ /* 0x000fea0003800000 */
.L_x_1207:
[----:B------:R4:W-:Y:S01]  /*2660*/  @P3 STS.128 [R231+0xa800], RZ ;  /* 0x00a800ffe7003388 */ /* 0x0009e20000000c00 */
[----:B------:R-:W-:Y:S03]  /*2670*/  BSSY B0, `(.L_x_1209) ;  /* 0x000001b000007945 */ /* 0x000fe60003800000 */
[----:B------:R4:W-:Y:S01]  /*2680*/  @P3 STS.128 [R231+0xb800], RZ ;  /* 0x00b800ffe7003388 */ /* 0x0009e20000000c00 */
[----:B------:R-:W-:Y:S05]  /*2690*/  @P3 BRA `(.L_x_1210) ;  /* 0x0000000000603947 */ /* 0x000fea0003800000 */
[----:B------:R-:W-:Y:S01]  /*26a0*/  ULDC UR5, c[0x0][0x2d0] ;  /* 0x0000b40000057ab9 */ /* 0x000fe20000000800 */
[----:B-12---:R-:W-:Y:S01]  /*26b0*/  IMAD.WIDE.U32 R6, R28, 0x10, RZ ;  /* 0x000000101c067825 */ /* 0x006fe200078e00ff */
[----:B------:R-:W-:Y:S02]  /*26c0*/  ISETP.GE.AND P1, PT, R138, UR5, PT ;  /* 0x000000058a007c0c */ /* 0x000fe4000bf26270 */
[----:B------:R-:W-:Y:S01]  /*26d0*/  ISETP.GE.AND P0, PT, R245, UR5, PT ;  /* 0x00000005f5007c0c */ /* 0x000fe2000bf06270 */
[----:B------:R-:W-:Y:S01]  /*26e0*/  IMAD.SHL.U32 R3, R29, 0x10, RZ ;  /* 0x000000101d037824 */ /* 0x000fe200078e00ff */
[----:B------:R-:W-:-:S04]  /*26f0*/  IADD3 R0, P2, R5, R6, RZ ;  /* 0x0000000605007210 */ /* 0x000fc80007f5e0ff */
[----:B------:R-:W-:-:S05]  /*2700*/  IADD3.X R3, R8, R7, R3, P2, !PT ;  /* 0x0000000708037210 */ /* 0x000fca00017fe403 */
        /* <DEDUP_REMOVED lines=17> */
.L_x_1210:
[----:B------:R-:W-:Y:S05]  /*2820*/  BSYNC B0 ;  /* 0x0000000000007941 */ /* 0x000fea0003800000 */
.L_x_1209:
[----:B------:R-:W-:Y:S01]  /*2830*/  LDSM.16.M88.4 R8, [R218] ;  /* 0x00000000da08783b */ /* 0x000fe20000000200 */
[----:B------:R-:W-:Y:S01]  /*2840*/  R2P PR, R36, 0x6 ;  /* 0x0000000624007804 */ /* 0x000fe20000000000 */
[C---:B------:R-:W-:Y:S01]  /*2850*/  VIADD R0, R216.reuse, 0x8000 ;  /* 0x00008000d8007836 */ /* 0x040fe20000000000 */
[----:B------:R-:W4:Y:S01]  /*2860*/  @P6 LDC R5, c[0x0][0x2e8] ;  /* 0x0000ba00ff056b82 */ /* 0x000f220000000800 */
[----:B------:R-:W4:Y:S01]  /*2870*/  LDSM.16.M88.4 R24, [R216+0x8000] ;  /* 0x00800000d818783b */ /* 0x000f220000000200 */
[----:B------:R-:W-:Y:S02]  /*2880*/  VIADD R227, R216, 0x8020 ;  /* 0x00008020d8e37836 */ /* 0x000fe40000000000 */
[--C-:B------:R-:W-:Y:S01]  /*2890*/  IMAD R220, R4, 0x2, R218.reuse ;  /* 0x0000000204dc7824 */ /* 0x100fe200078e02da */
[----:B------:R-:W4:Y:S01]  /*28a0*/  LDSM.16.M88.4 R32, [R216+0x8800] ;  /* 0x00880000d820783b */ /* 0x000f220000000200 */
[C---:B------:R-:W-:Y:S02]  /*28b0*/  IMAD R226, R2.reuse, 0x2, R218 ;  /* 0x0000000202e27824 */ /* 0x040fe400078e02da */
[----:B------:R-:W-:Y:S01]  /*28c0*/  IMAD R225, R2, 0x2, R220 ;  /* 0x0000000202e17824 */ /* 0x000fe200078e02dc */
[----:B------:R-:W4:Y:S01]  /*28d0*/  LDSM.16.M88.4 R16, [R218+0x2000] ;  /* 0x00200000da10783b */ /* 0x000f220000000200 */
[----:B-12---:R-:W-:-:S02]  /*28e0*/  IMAD.SHL.U32 R7, R96, 0x2, RZ ;  /* 0x0000000260077824 */ /* 0x006fc400078e00ff */
[----:B------:R-:W-:Y:S01]  /*28f0*/  @P1 VIADD R227, R0, 0xffffffe0 ;  /* 0xffffffe000e31836 */ /* 0x000fe20000000000 */
[----:B---3--:R-:W-:Y:S01]  /*2900*/  LDSM.16.M88.4 R12, [R220] ;  /* 0x00000000dc0c783b */ /* 0x008fe20000000200 */
[----:B------:R-:W-:Y:S01]  /*2910*/  IMAD.MOV.U32 R0, RZ, RZ, 0x40 ;  /* 0x00000040ff007424 */ /* 0x000fe200078e00ff */
[----:B------:R-:W-:Y:S01]  /*2920*/  LOP3.LUT R7, R7, 0x6, RZ, 0xc0, !PT ;  /* 0x0000000607077812 */ /* 0x000fe200078ec0ff */
[----:B------:R-:W-:Y:S01]  /*2930*/  IMAD.MOV.U32 R133, RZ, RZ, RZ ;  /* 0x000000ffff857224 */ /* 0x000fe200078e00ff */
[----:B------:R-:W1:Y:S01]  /*2940*/  LDSM.16.M88.4 R36, [R227] ;  /* 0x00000000e324783b */ /* 0x000e620000000200 */
[C---:B------:R-:W-:Y:S01]  /*2950*/  VIADD R230, R227.reuse, 0x800 ;  /* 0x00000800e3e67836 */ /* 0x040fe20000000000 */
[----:B------:R-:W-:Y:S01]  /*2960*/  SEL R0, R0, 0xffffffc0, !P2 ;  /* 0xffffffc000007807 */ /* 0x000fe20005000000 */
[----:B------:R-:W-:Y:S01]  /*2970*/  IMAD R7, R88, 0x20, R7 ;  /* 0x0000002058077824 */ /* 0x000fe200078e0207 */
[----:B------:R-:W2:Y:S01]  /*2980*/  LDSM.16.M88.4 R48, [R227+0x800] ;  /* 0x00080000e330783b */ /* 0x000ea20000000200 */
[----:B------:R-:W-:-:S02]  /*2990*/  VIADD R229, R227, 0x1000 ;  /* 0x00001000e3e57836 */ /* 0x000fc40000000000 */
[----:B------:R-:W-:Y:S01]  /*29a0*/  IMAD.IADD R224, R216, 0x1, R0 ;  /* 0x00000001d8e07824 */ /* 0x000fe200078e0200 */
[----:B------:R-:W3:Y:S01]  /*29b0*/  LDSM.16.M88.4 R20, [R220+0x2000] ;  /* 0x00200000dc14783b */ /* 0x000ee20000000200 */
[----:B------:R-:W-:Y:S01]  /*29c0*/  IMAD.IADD R223, R0, 0x1, R227 ;  /* 0x0000000100df7824 */ /* 0x000fe200078e02e3 */
[----:B------:R-:W-:Y:S01]  /*29d0*/  LOP3.LUT R0, R95, 0xffffffe0, RZ, 0xc0, !PT ;  /* 0xffffffe05f007812 */ /* 0x000fe200078ec0ff */
[----:B------:R-:W-:Y:S01]  /*29e0*/  VIADD R228, R227, 0x1800 ;  /* 0x00001800e3e47836 */ /* 0x000fe20000000000 */
[----:B------:R-:W-:Y:S01]  /*29f0*/  LDSM.16.M88.4 R44, [R224+0x8000] ;  /* 0x00800000e02c783b */ /* 0x000fe20000000200 */
[----:B------:R-:W-:Y:S02]  /*2a00*/  ISETP.GE.AND P0, PT, R7, R134, PT ;  /* 0x000000860700720c */ /* 0x000fe40003f06270 */
[----:B------:R-:W-:Y:S01]  /*2a10*/  IMAD.IADD R0, R96, 0x1, -R0 ;  /* 0x0000000160007824 */ /* 0x000fe200078e0a00 */
[----:B------:R-:W-:Y:S04]  /*2a20*/  LDSM.16.M88.4 R68, [R224+0x8800] ;  /* 0x00880000e044783b */ /* 0x000fe80000000200 */
[----:B------:R-:W-:Y:S01]  /*2a30*/  LDSM.16.M88.4 R28, [R226+0x2000] ;  /* 0x00200000e21c783b */ /* 0x000fe20000000200 */
[----:B------:R-:W-:Y:S01]  /*2a40*/  SHF.R.S32.HI R3, RZ, 0x1f, R0 ;  /* 0x0000001fff037819 */ /* 0x000fe20000011400 */
[C---:B----4-:R-:W-:Y:S03]  /*2a50*/  HMMA.16816.F32 R60, R8.reuse, R24, RZ ;  /* 0x00000018083c723c */ /* 0x050fe600000018ff */
[----:B------:R-:W-:Y:S01]  /*2a60*/  LEA.HI R0, R3, R0, RZ, 0x2 ;  /* 0x0000000003007211 */ /* 0x000fe200078f10ff */
[----:B------:R-:W0:Y:S01]  /*2a70*/  LDGDEPBAR ;  /* 0x00000000000079af */ /* 0x000e220000000000 */
[----:B------:R-:W4:Y:S02]  /*2a80*/  @P6 MUFU.RCP R3, R5 ;  /* 0x0000000500036308 */ /* 0x000f240000001000 */
[----:B------:R-:W-:Y:S01]  /*2a90*/  SHF.R.S32.HI R0, RZ, 0x2, R0 ;  /* 0x00000002ff007819 */ /* 0x000fe20000011400 */
[----:B------:R-:W-:Y:S04]  /*2aa0*/  HMMA.16816.F32 R52, R8, R32, RZ ;  /* 0x000000200834723c */ /* 0x000fe800000018ff */
[----:B------:R-:W-:-:S02]  /*2ab0*/  IMAD R0, R92, 0x10, R0 ;  /* 0x000000105c007824 */ /* 0x000fc400078e0200 */
[----:B------:R-:W-:Y:S02]  /*2ac0*/  HMMA.16816.F32 R56, R8, R26, RZ ;  /* 0x0000001a0838723c */ /* 0x000fe400000018ff */
[----:B------:R-:W-:-:S04]  /*2ad0*/  IMAD.IADD R250, R250, 0x1, R0 ;  /* 0x00000001fafa7824 */ /* 0x000fc800078e0200 */
[----:B------:R-:W-:Y:S01]  /*2ae0*/  HMMA.16816.F32 R40, R8, R34, RZ ;  /* 0x000000220828723c */ /* 0x000fe200000018ff */
[----:B------:R-:W3:Y:S01]  /*2af0*/  LDSM.16.M88.4 R8, [R226] ;  /* 0x00000000e208783b */ /* 0x000ee20000000200 */
[----:B------:R-:W-:Y:S01]  /*2b00*/  IADD3 R0, R134, R250, -R200 ;  /* 0x000000fa86007210 */ /* 0x000fe20007ffe8c8 */
[----:B----45:R-:W-:-:S03]  /*2b10*/  @P6 FMUL.FTZ R133, R93, R3 ;  /* 0x000000035d856220 */ /* 0x030fc60000410000 */
[----:B------:R-:W-:Y:S01]  /*2b20*/  HMMA.16816.F32 R64, R16, R24, RZ ;  /* 0x000000181040723c */ /* 0x000fe200000018ff */
[C---:B------:R-:W-:Y:S01]  /*2b30*/  VIADD R6, R0.reuse, 0x8 ;  /* 0x0000000800067836 */ /* 0x040fe20000000000 */
[C---:B------:R-:W-:Y:S01]  /*2b40*/  IADD3 R3, R0.reuse, 0x48, RZ ;  /* 0x0000004800037810 */ /* 0x040fe20007ffe0ff */
[----:B------:R-:W-:-:S03]  /*2b50*/  VIADD R5, R0, 0x40 ;  /* 0x0000004000057836 */ /* 0x000fc60000000000 */
[C---:B------:R-:W-:Y:S06]  /*2b60*/  HMMA.16816.F32 R72, R16.reuse, R26, RZ ;  /* 0x0000001a1048723c */ /* 0x040fec00000018ff */
[C---:B------:R-:W-:Y:S06]  /*2b70*/  HMMA.16816.F32 R84, R16.reuse, R32, RZ ;  /* 0x000000201054723c */ /* 0x040fec00000018ff */
[----:B------:R-:W-:Y:S01]  /*2b80*/  HMMA.16816.F32 R80, R16, R34, RZ ;  /* 0x000000221050723c */ /* 0x000fe200000018ff */
[----:B------:R-:W-:Y:S05]  /*2b90*/  LDSM.16.M88.4 R16, [R225+0x2000] ;  /* 0x00200000e110783b */ /* 0x000fea0000000200 */
[C---:B-1----:R-:W-:Y:S01]  /*2ba0*/  HMMA.16816.F32 R76, R12.reuse, R36, R60 ;  /* 0x000000240c4c723c */ /* 0x042fe2000000183c */
[----:B------:R-:W-:Y:S05]  /*2bb0*/  LDSM.16.M88.4 R60, [R223+0x800] ;  /* 0x00080000df3c783b */ /* 0x000fea0000000200 */
[C---:B--2---:R-:W-:Y:S06]  /*2bc0*/  HMMA.16816.F32 R52, R12.reuse, R48, R52 ;  /* 0x000000300c34723c */ /* 0x044fec0000001834 */
[C---:B------:R-:W-:Y:S06]  /*2bd0*/  HMMA.16816.F32 R56, R12.reuse, R38, R56 ;  /* 0x000000260c38723c */ /* 0x040fec0000001838 */
[----:B------:R-:W-:Y:S01]  /*2be0*/  HMMA.16816.F32 R32, R12, R50, R40 ;  /* 0x000000320c20723c */ /* 0x000fe20000001828 */
[----:B------:R-:W-:Y:S04]  /*2bf0*/  LDSM.16.M88.4 R12, [R225] ;  /* 0x00000000e10c783b */ /* 0x000fe80000000200 */
[----:B------:R-:W1:Y:S01]  /*2c00*/  LDSM.16.M88.4 R40, [R223] ;  /* 0x00000000df28783b */ /* 0x000e620000000200 */
[C---:B---3--:R-:W-:Y:S06]  /*2c10*/  HMMA.16816.F32 R24, R20.reuse, R36, R64 ;  /* 0x000000241418723c */ /* 0x048fec0000001840 */
[C---:B------:R-:W-:Y:S06]  /*2c20*/  HMMA.16816.F32 R64, R20.reuse, R38, R72 ;  /* 0x000000261440723c */ /* 0x040fec0000001848 */
[C---:B------:R-:W-:Y:S06]  /*2c30*/  HMMA.16816.F32 R84, R20.reuse, R48, R84 ;  /* 0x000000301454723c */ /* 0x040fec0000001854 */
[----:B------:R-:W-:Y:S06]  /*2c40*/  HMMA.16816.F32 R48, R20, R50, R80 ;  /* 0x000000321430723c */ /* 0x000fec0000001850 */
[C---:B------:R-:W-:Y:S06]  /*2c50*/  HMMA.16816.F32 R76, R8.reuse, R44, R76 ;  /* 0x0000002c084c723c */ /* 0x040fec000000184c */
[C---:B------:R-:W-:Y:S06]  /*2c60*/  HMMA.16816.F32 R52, R8.reuse, R68, R52 ;  /* 0x000000440834723c */ /* 0x040fec0000001834 */
[C---:B------:R-:W-:Y:S06]  /*2c70*/  HMMA.16816.F32 R56, R8.reuse, R46, R56 ;  /* 0x0000002e0838723c */ /* 0x040fec0000001838 */
[----:B------:R-:W-:Y:S01]  /*2c80*/  HMMA.16816.F32 R36, R8, R70, R32 ;  /* 0x000000460824723c */ /* 0x000fe20000001820 */
[----:B------:R-:W-:Y:S04]  /*2c90*/  LDSM.16.M88.4 R32, [R216+0x9000] ;  /* 0x00900000d820783b */ /* 0x000fe80000000200 */
[----:B------:R-:W2:Y:S01]  /*2ca0*/  LDSM.16.M88.4 R8, [R218+0x4000] ;  /* 0x00400000da08783b */ /* 0x000ea20000000200 */
[C---:B------:R-:W-:Y:S03]  /*2cb0*/  HMMA.16816.F32 R20, R28.reuse, R44, R24 ;  /* 0x0000002c1c14723c */ /* 0x040fe60000001818 */
[----:B------:R-:W-:Y:S03]  /*2cc0*/  LDSM.16.M88.4 R24, [R218+0x6000] ;  /* 0x00600000da18783b */ /* 0x000fe60000000200 */
[C---:B------:R-:W-:Y:S01]  /*2cd0*/  HMMA.16816.F32 R64, R28.reuse, R46, R64 ;  /* 0x0000002e1c40723c */ /* 0x040fe20000001840 */
[----:B------:R-:W3:Y:S05]  /*2ce0*/  LDSM.16.M88.4 R44, [R216+0x9800] ;  /* 0x00980000d82c783b */ /* 0x000eea0000000200 */
[C---:B------:R-:W-:Y:S06]  /*2cf0*/  HMMA.16816.F32 R84, R28.reuse, R68, R84 ;  /* 0x000000441c54723c */ /* 0x040fec0000001854 */
[----:B------:R-:W-:Y:S01]  /*2d00*/  HMMA.16816.F32 R68, R28, R70, R48 ;  /* 0x000000461c44723c */ /* 0x000fe20000001830 */
[----:B------:R-:W-:Y:S05]  /*2d10*/  LDSM.16.M88.4 R28, [R220+0x6000] ;  /* 0x00600000dc1c783b */ /* 0x000fea0000000200 */
[C---:B-1----:R-:W-:Y:S06]  /*2d20*/  HMMA.16816.F32 R76, R12.reuse, R40, R76 ;  /* 0x000000280c4c723c */ /* 0x042fec000000184c */
[C---:B------:R-:W-:Y:S06]  /*2d30*/  HMMA.16816.F32 R80, R12.reuse, R60, R52 ;  /* 0x0000003c0c50723c */ /* 0x040fec0000001834 */
[C---:B------:R-:W-:Y:S06]  /*2d40*/  HMMA.16816.F32 R72, R12.reuse, R42, R56 ;  /* 0x0000002a0c48723c */ /* 0x040fec0000001838 */
[----:B------:R-:W-:Y:S01]  /*2d50*/  HMMA.16816.F32 R52, R12, R62, R36 ;  /* 0x0000003e0c34723c */ /* 0x000fe20000001824 */
[----:B------:R-:W-:Y:S05]  /*2d60*/  LDSM.16.M88.4 R36, [R227+0x1000] ;  /* 0x00100000e324783b */ /* 0x000fea0000000200 */
[C---:B------:R-:W-:Y:S01]  /*2d70*/  HMMA.16816.F32 R48, R16.reuse, R40, R20 ;  /* 0x000000281030723c */ /* 0x040fe20000001814 */
[----:B------:R-:W1:Y:S05]  /*2d80*/  LDSM.16.M88.4 R20, [R220+0x4000] ;  /* 0x00400000dc14783b */ /* 0x000e6a0000000200 */
[C---:B------:R-:W-:Y:S01]  /*2d90*/  HMMA.16816.F32 R12, R16.reuse, R42, R64 ;  /* 0x0000002a100c723c */ /* 0x040fe20000001840 */
[----:B------:R-:W4:Y:S05]  /*2da0*/  LDSM.16.M88.4 R40, [R227+0x1800] ;  /* 0x00180000e328783b */ /* 0x000f2a0000000200 */
[C---:B------:R-:W-:Y:S06]  /*2db0*/  HMMA.16816.F32 R84, R16.reuse, R60, R84 ;  /* 0x0000003c1054723c */ /* 0x040fec0000001854 */
[----:B------:R-:W-:Y:S01]  /*2dc0*/  HMMA.16816.F32 R60, R16, R62, R68 ;  /* 0x0000003e103c723c */ /* 0x000fe20000001844 */
[----:B------:R-:W-:Y:S05]  /*2dd0*/  LDSM.16.M88.4 R16, [R226+0x4000] ;  /* 0x00400000e210783b */ /* 0x000fea0000000200 */
[C---:B--2---:R-:W-:Y:S06]  /*2de0*/  HMMA.16816.F32 R56, R8.reuse, R32, R76 ;  /* 0x000000200838723c */ /* 0x044fec000000184c */
[C---:B------:R-:W-:Y:S06]  /*2df0*/  HMMA.16816.F32 R68, R8.reuse, R34, R72 ;  /* 0x000000220844723c */ /* 0x040fec0000001848 */
[C---:B---3--:R-:W-:Y:S06]  /*2e00*/  HMMA.16816.F32 R80, R8.reuse, R44, R80 ;  /* 0x0000002c0850723c */ /* 0x048fec0000001850 */
[----:B------:R-:W-:Y:S06]  /*2e10*/  HMMA.16816.F32 R64, R8, R46, R52 ;  /* 0x0000002e0840723c */ /* 0x000fec0000001834 */
[C---:B------:R-:W-:Y:S01]  /*2e20*/  HMMA.16816.F32 R52, R24.reuse, R32, R48 ;  /* 0x000000201834723c */ /* 0x040fe20000001830 */
[----:B------:R-:W-:Y:S05]  /*2e30*/  LDSM.16.M88.4 R48, [R224+0x9800] ;  /* 0x00980000e030783b */ /* 0x000fea0000000200 */
[C---:B------:R-:W-:Y:S01]  /*2e40*/  HMMA.16816.F32 R8, R24.reuse, R34, R12 ;  /* 0x000000221808723c */ /* 0x040fe2000000180c */
[----:B------:R-:W2:Y:S04]  /*2e50*/  LDSM.16.M88.4 R32, [R224+0x9000] ;  /* 0x00900000e020783b */ /* 0x000ea80000000200 */
[----:B------:R-:W3:Y:S01]  /*2e60*/  LDSM.16.M88.4 R12, [R226+0x6000] ;  /* 0x00600000e20c783b */ /* 0x000ee20000000200 */
[C---:B------:R-:W-:Y:S06]  /*2e70*/  HMMA.16816.F32 R72, R24.reuse, R44, R84 ;  /* 0x0000002c1848723c */ /* 0x040fec0000001854 */
[----:B------:R-:W-:Y:S06]  /*2e80*/  HMMA.16816.F32 R44, R24, R46, R60 ;  /* 0x0000002e182c723c */ /* 0x000fec000000183c */
[C---:B-1----:R-:W-:Y:S06]  /*2e90*/  HMMA.16816.F32 R24, R20.reuse, R36, R56 ;  /* 0x000000241418723c */ /* 0x042fec0000001838 */
[C---:B------:R-:W-:Y:S06]  /*2ea0*/  HMMA.16816.F32 R56, R20.reuse, R38, R68 ;  /* 0x000000261438723c */ /* 0x040fec0000001844 */
[C---:B----4-:R-:W-:Y:S06]  /*2eb0*/  HMMA.16816.F32 R80, R20.reuse, R40, R80 ;  /* 0x000000281450723c */ /* 0x050fec0000001850 */
[----:B------:R-:W-:Y:S01]  /*2ec0*/  HMMA.16816.F32 R76, R20, R42, R64 ;  /* 0x0000002a144c723c */ /* 0x000fe20000001840 */
[----:B------:R-:W-:Y:S05]  /*2ed0*/  LDSM.16.M88.4 R20, [R223+0x1000] ;  /* 0x00100000df14783b */ /* 0x000fea0000000200 */
[C---:B------:R-:W-:Y:S06]  /*2ee0*/  HMMA.16816.F32 R68, R28.reuse, R36, R52 ;  /* 0x000000241c44723c */ /* 0x040fec0000001834 */
[C---:B------:R-:W-:Y:S01]  /*2ef0*/  HMMA.16816.F32 R60, R28.reuse, R38, R8 ;  /* 0x000000261c3c723c */ /* 0x040fe20000001808 */
[----:B------:R-:W1:Y:S05]  /*2f00*/  LDSM.16.M88.4 R8, [R225+0x4000] ;  /* 0x00400000e108783b */ /* 0x000e6a0000000200 */
[C---:B------:R-:W-:Y:S01]  /*2f10*/  HMMA.16816.F32 R64, R28.reuse, R40, R72 ;  /* 0x000000281c40723c */ /* 0x040fe20000001848 */
[----:B------:R-:W4:Y:S05]  /*2f20*/  LDSM.16.M88.4 R72, [R223+0x1800] ;  /* 0x00180000df48783b */ /* 0x000f2a0000000200 */
[----:B------:R-:W-:Y:S06]  /*2f30*/  HMMA.16816.F32 R52, R28, R42, R44 ;  /* 0x0000002a1c34723c */ /* 0x000fec000000182c */
[----:B--2---:R-:W-:Y:S01]  /*2f40*/  HMMA.16816.F32 R40, R16, R32, R24 ;  /* 0x000000201028723c */ /* 0x004fe20000001818 */
[----:B------:R-:W2:Y:S01]  /*2f50*/  LDSM.16.M88.4 R24, [R225+0x6000] ;  /* 0x00600000e118783b */ /* 0x000ea20000000200 */
[----:B------:R-:W-:-:S04]  /*2f60*/  DEPBAR.LE SB0, 0x0 ;  /* 0x000080000000791a */ /* 0x000fc80000000000 */
[C---:B------:R-:W-:Y:S06]  /*2f70*/  HMMA.16816.F32 R36, R16.reuse, R34, R56 ;  /* 0x000000221024723c */ /* 0x040fec0000001838 */
[C---:B------:R-:W-:Y:S06]  /*2f80*/  HMMA.16816.F32 R44, R16.reuse, R48, R80 ;  /* 0x00000030102c723c */ /* 0x040fec0000001850 */
[----:B------:R-:W-:Y:S06]  /*2f90*/  HMMA.16816.F32 R28, R16, R50, R76 ;  /* 0x00000032101c723c */ /* 0x000fec000000184c */
[C---:B---3--:R-:W-:Y:S06]  /*2fa0*/  HMMA.16816.F32 R16, R12.reuse, R32, R68 ;  /* 0x000000200c10723c */ /* 0x048fec0000001844 */
[----:B------:R-:W-:Y:S06]  /*2fb0*/  HMMA.16816.F32 R56, R12, R48, R64 ;  /* 0x000000300c38723c */ /* 0x000fec0000001840 */
[C---:B-1----:R-:W-:Y:S06]  /*2fc0*/  HMMA.16816.F32 R64, R8.reuse, R22, R36 ;  /* 0x000000160840723c */ /* 0x042fec0000001824 */
[C---:B------:R-:W-:Y:S06]  /*2fd0*/  HMMA.16816.F32 R40, R8.reuse, R20, R40 ;  /* 0x000000140828723c */ /* 0x040fec0000001828 */
[C---:B----4-:R-:W-:Y:S06]  /*2fe0*/  HMMA.16816.F32 R76, R8.reuse, R72, R44 ;  /* 0x00000048084c723c */ /* 0x050fec000000182c */
[----:B------:R-:W-:Y:S06]  /*2ff0*/  HMMA.16816.F32 R80, R8, R74, R28 ;  /* 0x0000004a0850723c */ /* 0x000fec000000181c */
[----:B--2---:R-:W-:Y:S01]  /*3000*/  HMMA.16816.F32 R36, R24, R20, R16 ;  /* 0x000000141824723c */ /* 0x004fe20000001810 */
[----:B------:R-:W-:-:S02]  /*3010*/  IMAD.IADD R9, R0, 0x1, -R7 ;  /* 0x0000000100097824 */ /* 0x000fc400078e0a07 */
[--C-:B------:R-:W-:Y:S02]  /*3020*/  IMAD.IADD R8, R6, 0x1, -R7.reuse ;  /* 0x0000000106087824 */ /* 0x100fe400078e0a07 */
[--C-:B------:R-:W-:Y:S01]  /*3030*/  IMAD.IADD R10, R5, 0x1, -R7.reuse ;  /* 0x00000001050a7824 */ /* 0x100fe200078e0a07 */
[C---:B------:R-:W-:Y:S01]  /*3040*/  HMMA.16816.F32 R32, R12.reuse, R34, R60 ;  /* 0x000000220c20723c */ /* 0x040fe2000000183c */
[----:B------:R-:W-:Y:S02]  /*3050*/  IABS R11, R9 ;  /* 0x00000009000b7213 */ /* 0x000fe40000000000 */
[----:B------:R-:W-:Y:S02]  /*3060*/  IABS R9, R8 ;  /* 0x0000000800097213 */ /* 0x000fe40000000000 */
[----:B------:R-:W-:Y:S01]  /*3070*/  IABS R8, R10 ;  /* 0x0000000a00087213 */ /* 0x000fe20000000000 */
[----:B------:R-:W-:Y:S06]  /*3080*/  HMMA.16816.F32 R52, R12, R50, R52 ;  /* 0x000000320c34723c */ /* 0x000fec0000001834 */
[----:B------:R-:W-:Y:S01]  /*3090*/  HMMA.16816.F32 R68, R24, R72, R56 ;  /* 0x000000481844723c */ /* 0x000fe20000001838 */
[----:B------:R-:W-:-:S02]  /*30a0*/  IMAD.IADD R12, R3, 0x1, -R7 ;  /* 0x00000001030c7824 */ /* 0x000fc400078e0a07 */
[----:B------:R-:W-:-:S03]  /*30b0*/  VIADD R13, R7, 0x1 ;  /* 0x00000001070d7836 */ /* 0x000fc60000000000 */
[----:B------:R-:W-:Y:S01]  /*30c0*/  IABS R10, R12 ;  /* 0x0000000c000a7213 */ /* 0x000fe20000000000 */
[----:B------:R-:W-:Y:S01]  /*30d0*/  IMAD.MOV.U32 R12, RZ, RZ, R11 ;  /* 0x000000ffff0c7224 */ /* 0x000fe200078e000b */
[----:B------:R-:W-:Y:S01]  /*30e0*/  BAR.SYNC.DEFER_BLOCKING 0x0 ;  /* 0x0000000000007b1d */ /* 0x000fe20000010000 */
[----:B------:R-:W-:Y:S01]  /*30f0*/  IMAD.MOV.U32 R11, RZ, RZ, R9 ;  /* 0x000000ffff0b7224 */ /* 0x000fe200078e0009 */
[----:B------:R-:W-:Y:S01]  /*3100*/  ISETP.GE.AND P3, PT, R13, R134, PT ;  /* 0x000000860d00720c */ /* 0x000fe20003f66270 */
[----:B------:R-:W-:Y:S01]  /*3110*/  IMAD.MOV.U32 R9, RZ, RZ, R8 ;  /* 0x000000ffff097224 */ /* 0x000fe200078e0008 */
[----:B------:R-:W-:Y:S01]  /*3120*/  HMMA.16816.F32 R60, R24, R22, R32 ;  /* 0x00000016183c723c */ /* 0x000fe20000001820 */
[----:B------:R-:W-:Y:S01]  /*3130*/  IMAD.MOV.U32 R8, RZ, RZ, R10 ;  /* 0x000000ffff087224 */ /* 0x000fe200078e000a */
[----:B------:R-:W-:Y:S01]  /*3140*/  I2FP.F32.S32 R10, R12 ;  /* 0x0000000c000a7245 */ /* 0x000fe20000201400 */
[----:B------:R-:W-:Y:S01]  /*3150*/  VIADD R12, R7, 0x8 ;  /* 0x00000008070c7836 */ /* 0x000fe20000000000 */
[----:B------:R-:W-:Y:S01]  /*3160*/  I2FP.F32.S32 R9, R9 ;  /* 0x0000000900097245 */ /* 0x000fe20000201400 */
[----:B------:R-:W-:Y:S01]  /*3170*/  IMAD.IADD R21, R5, 0x1, -R13 ;  /* 0x0000000105157824 */ /* 0x000fe200078e0a0d */
[----:B------:R-:W-:Y:S01]  /*3180*/  I2FP.F32.S32 R8, R8 ;  /* 0x0000000800087245 */ /* 0x000fe20000201400 */
[----:B------:R-:W-:Y:S01]  /*3190*/  FFMA.FTZ R17, R10, -R133, R40 ;  /* 0x800000850a117223 */ /* 0x000fe20000010028 */
[----:B------:R-:W-:Y:S01]  /*31a0*/  I2FP.F32.S32 R11, R11 ;  /* 0x0000000b000b7245 */ /* 0x000fe20000201400 */
[----:B------:R-:W-:Y:S01]  /*31b0*/  FFMA.FTZ R15, R9, -R133, R36 ;  /* 0x80000085090f7223 */ /* 0x000fe20000010024 */
[----:B------:R-:W-:-:S02]  /*31c0*/  VIADD R10, R7, 0x10 ;  /* 0x00000010070a7836 */ /* 0x000fc40000000000 */
[-C--:B------:R-:W-:Y:S01]  /*31d0*/  FFMA.FTZ R14, R8, -R133.reuse, R38 ;  /* 0x80000085080e7223 */ /* 0x080fe20000010026 */
[----:B------:R-:W-:Y:S02]  /*31e0*/  VIADD R9, R7, 0x11 ;  /* 0x0000001107097836 */ /* 0x000fe40000000000 */
[----:B------:R-:W-:Y:S01]  /*31f0*/  FFMA.FTZ R16, R11, -R133, R42 ;  /* 0x800000850b107223 */ /* 0x000fe2000001002a */
[----:B------:R-:W-:Y:S01]  /*3200*/  VIADD R11, R7, 0x9 ;  /* 0x00000009070b7836 */ /* 0x000fe20000000000 */
[----:B------:R-:W-:Y:S01]  /*3210*/  FSEL R51, R15, -INF , !P0 ;  /* 0xff8000000f337808 */ /* 0x000fe20004000000 */
[C---:B------:R-:W-:Y:S01]  /*3220*/  VIADD R8, R7.reuse, 0x18 ;  /* 0x0000001807087836 */ /* 0x040fe20000000000 */
[----:B------:R-:W-:Y:S01]  /*3230*/  IADD3 R7, R7, 0x19, RZ ;  /* 0x0000001907077810 */ /* 0x000fe20007ffe0ff */
[----:B------:R-:W-:Y:S01]  /*3240*/  IMAD.IADD R15, R0, 0x1, -R12 ;  /* 0x00000001000f7824 */ /* 0x000fe200078e0a0c */
[----:B------:R-:W-:Y:S01]  /*3250*/  FSEL R56, R14, -INF , !P0 ;  /* 0xff8000000e387808 */ /* 0x000fe20004000000 */
[----:B------:R-:W-:Y:S01]  /*3260*/  IMAD.IADD R14, R0, 0x1, -R13 ;  /* 0x00000001000e7824 */ /* 0x000fe200078e0a0d */
[----:B------:R-:W-:Y:S01]  /*3270*/  FSEL R144, R16, -INF , !P0 ;  /* 0xff80000010907808 */ /* 0x000fe20004000000 */
[C---:B------:R-:W-:Y:S01]  /*3280*/  IMAD.IADD R16, R0.reuse, 0x1, -R11 ;  /* 0x0000000100107824 */ /* 0x040fe200078e0a0b */
[----:B------:R-:W-:Y:S01]  /*3290*/  FSEL R72, R17, -INF , !P0 ;  /* 0xff80000011487808 */ /* 0x000fe20004000000 */
[C---:B------:R-:W-:Y:S01]  /*32a0*/  IMAD.IADD R17, R0.reuse, 0x1, -R10 ;  /* 0x0000000100117824 */ /* 0x040fe200078e0a0a */
[----:B------:R-:W-:Y:S01]  /*32b0*/  IADD3 R29, -R11, R5, RZ ;  /* 0x000000050b1d7210 */ /* 0x000fe20007ffe1ff */
[----:B------:R-:W-:Y:S01]  /*32c0*/  IMAD.IADD R18, R0, 0x1, -R9 ;  /* 0x0000000100127824 */ /* 0x000fe200078e0a09 */
[-C--:B------:R-:W-:Y:S01]  /*32d0*/  ISETP.GE.AND P1, PT, R8, R134.reuse, PT ;  /* 0x000000860800720c */ /* 0x080fe20003f26270 */
[----:B------:R-:W-:Y:S01]  /*32e0*/  IMAD.IADD R20, R0, 0x1, -R8 ;  /* 0x0000000100147824 */ /* 0x000fe200078e0a08 */
[----:B------:R-:W-:Y:S01]  /*32f0*/  ISETP.GE.AND P6, PT, R12, R134, PT ;  /* 0x000000860c00720c */ /* 0x000fe20003fc6270 */
[----:B------:R-:W-:Y:S01]  /*3300*/  IMAD.IADD R19, R0, 0x1, -R7 ;  /* 0x0000000100137824 */ /* 0x000fe200078e0a07 */
[----:B------:R-:W-:Y:S01]  /*3310*/  IABS R0, R14 ;  /* 0x0000000e00007213 */ /* 0x000fe20000000000 */
[C---:B------:R-:W-:Y:S01]  /*3320*/  IMAD.IADD R23, R5.reuse, 0x1, -R12 ;  /* 0x0000000105177824 */ /* 0x040fe200078e0a0c */
[----:B------:R-:W-:Y:S01]  /*3330*/  IABS R14, R15 ;  /* 0x0000000f000e7213 */ /* 0x000fe20000000000 */
[C---:B------:R-:W-:Y:S01]  /*3340*/  IMAD.IADD R31, R5.reuse, 0x1, -R10 ;  /* 0x00000001051f7824 */ /* 0x040fe200078e0a0a */
[----:B------:R-:W-:Y:S01]  /*3350*/  IABS R15, R16 ;  /* 0x00000010000f7213 */ /* 0x000fe20000000000 */
[----:B------:R-:W-:Y:S01]  /*3360*/  IMAD.IADD R35, R5, 0x1, -R9 ;  /* 0x0000000105237824 */ /* 0x000fe200078e0a09 */
[-C--:B------:R-:W-:Y:S01]  /*3370*/  ISETP.GE.AND P5, PT, R11, R134.reuse, PT ;  /* 0x000000860b00720c */ /* 0x080fe20003fa6270 */
[----:B------:R-:W-:Y:S01]  /*3380*/  IMAD.IADD R48, R5, 0x1, -R8 ;  /* 0x0000000105307824 */ /* 0x000fe200078e0a08 */
[-C--:B------:R-:W-:Y:S01]  /*3390*/  ISETP.GE.AND P0, PT, R7, R134.reuse, PT ;  /* 0x000000860700720c */ /* 0x080fe20003f06270 */
[----:B------:R-:W-:Y:S01]  /*33a0*/  IMAD.IADD R47, R5, 0x1, -R7 ;  /* 0x00000001052f7824 */ /* 0x000fe200078e0a07 */
[----:B------:R-:W-:Y:S01]  /*33b0*/  ISETP.GE.AND P2, PT, R9, R134, PT ;  /* 0x000000860900720c */ /* 0x000fe20003f46270 */
[----:B------:R-:W-:Y:S01]  /*33c0*/  IMAD.MOV.U32 R5, RZ, RZ, R0 ;  /* 0x000000ffff057224 */ /* 0x000fe200078e0000 */
[----:B------:R-:W-:Y:S01]  /*33d0*/  MOV R0, R14 ;  /* 0x0000000e00007202 */ /* 0x000fe20000000f00 */
[--C-:B------:R-:W-:Y:S01]  /*33e0*/  IMAD.IADD R36, R6, 0x1, -R8.reuse ;  /* 0x0000000106247824 */ /* 0x100fe200078e0a08 */
[----:B------:R-:W-:Y:S01]  /*33f0*/  HMMA.16816.F32 R52, R24, R74, R52 ;  /* 0x0000004a1834723c */ /* 0x000fe20000001834 */
[----:B------:R-:W-:Y:S01]  /*3400*/  IMAD.IADD R46, R3, 0x1, -R8 ;  /* 0x00000001032e7824 */ /* 0x000fe200078e0a08 */
[----:B------:R-:W-:Y:S01]  /*3410*/  ISETP.GE.AND P4, PT, R10, R134, PT ;  /* 0x000000860a00720c */ /* 0x000fe20003f86270 */
[----:B------:R-:W-:-:S02]  /*3420*/  IMAD.MOV.U32 R8, RZ, RZ, R15 ;  /* 0x000000ffff087224 */ /* 0x000fc400078e000f */
[C---:B------:R-:W-:Y:S02]  /*3430*/  IMAD.IADD R16, R6.reuse, 0x1, -R13 ;  /* 0x0000000106107824 */ /* 0x040fe400078e0a0d */
[C---:B------:R-:W-:Y:S02]  /*3440*/  IMAD.IADD R22, R6.reuse, 0x1, -R12 ;  /* 0x0000000106167824 */ /* 0x040fe400078e0a0c */
[C---:B------:R-:W-:Y:S02]  /*3450*/  IMAD.IADD R28, R6.reuse, 0x1, -R11 ;  /* 0x00000001061c7824 */ /* 0x040fe400078e0a0b */
[C---:B------:R-:W-:Y:S02]  /*3460*/  IMAD.IADD R30, R6.reuse, 0x1, -R10 ;  /* 0x00000001061e7824 */ /* 0x040fe400078e0a0a */
[C---:B------:R-:W-:Y:S02]  /*3470*/  IMAD.IADD R33, R6.reuse, 0x1, -R9 ;  /* 0x0000000106217824 */ /* 0x040fe400078e0a09 */
[----:B------:R-:W-:Y:S01]  /*3480*/  IMAD.IADD R45, R6, 0x1, -R7 ;  /* 0x00000001062d7824 */ /* 0x000fe200078e0a07 */
[----:B------:R-:W-:Y:S01]  /*3490*/  I2FP.F32.S32 R6, R5 ;  /* 0x0000000500067245 */ /* 0x000fe20000201400 */
[C---:B------:R-:W-:Y:S01]  /*34a0*/  IMAD.IADD R13, R3.reuse, 0x1, -R13 ;  /* 0x00000001030d7824 */ /* 0x040fe200078e0a0d */
[----:B------:R-:W-:Y:S01]  /*34b0*/  I2FP.F32.S32 R5, R0 ;  /* 0x0000000000057245 */ /* 0x000fe20000201400 */
[C---:B------:R-:W-:Y:S01]  /*34c0*/  IMAD.IADD R12, R3.reuse, 0x1, -R12 ;  /* 0x00000001030c7824 */ /* 0x040fe200078e0a0c */
[----:B------:R-:W-:Y:S01]  /*34d0*/  LOP3.LUT R0, R90, R91, RZ, 0xfc, !PT ;  /* 0x0000005b5a007212 */ /* 0x000fe200078efcff */
[----:B------:R-:W-:-:S02]  /*34e0*/  IMAD.IADD R11, R3, 0x1, -R11 ;  /* 0x00000001030b7824 */ /* 0x000fc400078e0a0b */
[-C--:B------:R-:W-:Y:S01]  /*34f0*/  FFMA.FTZ R44, R6, -R133.reuse, R41 ;  /* 0x80000085062c7223 */ /* 0x080fe20000010029 */
[----:B------:R-:W-:Y:S02]  /*3500*/  IMAD.IADD R32, R3, 0x1, -R10 ;  /* 0x0000000103207824 */ /* 0x000fe400078e0a0a */
[----:B------:R-:W-:Y:S01]  /*3510*/  FFMA.FTZ R49, R5, -R133, R64 ;  /* 0x8000008505317223 */ /* 0x000fe20000010040 */
[C---:B------:R-:W-:Y:S01]  /*3520*/  IMAD.IADD R34, R3.reuse, 0x1, -R9 ;  /* 0x0000000103227824 */ /* 0x040fe200078e0a09 */
[----:B------:R-:W-:Y:S01]  /*3530*/  IABS R5, R17 ;  /* 0x0000001100057213 */ /* 0x000fe20000000000 */
[----:B------:R-:W-:Y:S01]  /*3540*/  IMAD.IADD R42, R3, 0x1, -R7 ;  /* 0x00000001032a7824 */ /* 0x000fe200078e0a07 */
[----:B------:R-:W-:Y:S02]  /*3550*/  I2FP.F32.S32 R3, R8 ;  /* 0x0000000800037245 */ /* 0x000fe40000201400 */
[----:B------:R-:W-:Y:S01]  /*3560*/  IABS R7, R19 ;  /* 0x0000001300077213 */ /* 0x000fe20000000000 */
[----:B------:R-:W-:Y:S01]  /*3570*/  IMAD.MOV.U32 R9, RZ, RZ, R5 ;  /* 0x000000ffff097224 */ /* 0x000fe200078e0005 */
[----:B------:R-:W-:Y:S01]  /*3580*/  IABS R6, R20 ;  /* 0x0000001400067213 */ /* 0x000fe20000000000 */
[----:B------:R-:W-:Y:S01]  /*3590*/  FFMA.FTZ R50, R3, -R133, R65 ;  /* 0x8000008503327223 */ /* 0x000fe20000010041 */
[----:B------:R-:W-:Y:S01]  /*35a0*/  IABS R3, R18 ;  /* 0x0000001200037213 */ /* 0x000fe20000000000 */
[----:B------:R-:W-:Y:S01]  /*35b0*/  IMAD.MOV.U32 R5, RZ, RZ, R7 ;  /* 0x000000ffff057224 */ /* 0x000fe200078e0007 */
[----:B------:R-:W-:-:S02]  /*35c0*/  I2FP.F32.S32 R6, R6 ;  /* 0x0000000600067245 */ /* 0x000fc40000201400 */
[----:B------:R-:W-:Y:S01]  /*35d0*/  I2FP.F32.S32 R9, R9 ;  /* 0x0000000900097245 */ /* 0x000fe20000201400 */
[----:B------:R-:W-:Y:S01]  /*35e0*/  IMAD.MOV.U32 R8, RZ, RZ, R3 ;  /* 0x000000ffff087224 */ /* 0x000fe200078e0003 */
[----:B------:R-:W-:Y:S01]  /*35f0*/  IABS R3, R16 ;  /* 0x0000001000037213 */ /* 0x000fe20000000000 */
[----:B------:R-:W-:Y:S01]  /*3600*/  FFMA.FTZ R41, R6, -R133, R80 ;  /* 0x8000008506297223 */ /* 0x000fe20000010050 */
[----:B------:R-:W-:Y:S01]  /*3610*/  I2FP.F32.S32 R5, R5 ;  /* 0x0000000500057245 */ /* 0x000fe20000201400 */
[----:B------:R-:W-:Y:S01]  /*3620*/  FFMA.FTZ R27, R9, -R133, R76 ;  /* 0x80000085091b7223 */ /* 0x000fe2000001004c */
[----:B------:R-:W-:Y:S02]  /*3630*/  I2FP.F32.S32 R3, R3 ;  /* 0x0000000300037245 */ /* 0x000fe40000201400 */
[----:B------:R-:W-:Y:S01]  /*3640*/  I2FP.F32.S32 R7, R8 ;  /* 0x0000000800077245 */ /* 0x000fe20000201400 */
[----:B------:R-:W-:Y:S01]  /*3650*/  FFMA.FTZ R38, R5, -R133, R81 ;  /* 0x8000008505267223 */ /* 0x000fe20000010051 */
[----:B------:R-:W-:Y:S01]  /*3660*/  IABS R5, R21 ;  /* 0x0000001500057213 */ /* 0x000fe20000000000 */
[----:B------:R-:W-:Y:S01]  /*3670*/  FFMA.FTZ R20, R3, -R133, R43 ;  /* 0x8000008503147223 */ /* 0x000fe2000001002b */
[----:B------:R-:W-:Y:S01]  /*3680*/  IABS R3, R13 ;  /* 0x0000000d00037213 */ /* 0x000fe20000000000 */
[----:B------:R-:W-:Y:S01]  /*3690*/  FFMA.FTZ R40, R7, -R133, R77 ;  /* 0x8000008507287223 */ /* 0x000fe2000001004d */
        /* <DEDUP_REMOVED lines=10> */
[----:B------:R-:W-:Y:S01]  /*3740*/  I2FP.F32.S32 R7, R5 ;  /* 0x0000000500077245 */ /* 0x000fe20000201400 */
[----:B------:R-:W-:Y:S01]  /*3750*/  FFMA.FTZ R16, R10, -R133, R37 ;  /* 0x800000850a107223 */ /* 0x000fe20000010025 */
[----:B------:R-:W-:Y:S01]  /*3760*/  I2FP.F32.S32 R5, R3 ;  /* 0x0000000300057245 */ /* 0x000fe20000201400 */
[-C--:B------:R-:W-:Y:S01]  /*3770*/  FFMA.FTZ R17, R8, -R133.reuse, R39 ;  /* 0x8000008508117223 */ /* 0x080fe20000010027 */
[----:B------:R-:W-:Y:S01]  /*3780*/  I2FP.F32.S32 R3, R6 ;  /* 0x0000000600037245 */ /* 0x000fe20000201400 */
[-C--:B------:R-:W-:Y:S01]  /*3790*/  FFMA.FTZ R26, R7, -R133.reuse, R66 ;  /* 0x80000085071a7223 */ /* 0x080fe20000010042 */
        /* <DEDUP_REMOVED lines=8> */
[----:B------:R-:W-:-:S02]  /*3820*/  IABS R3, R11 ;  /* 0x0000000b00037213 */ /* 0x000fc40000000000 */
[----:B------:R-:W-:Y:S01]  /*3830*/  MOV R6, R9 ;  /* 0x0000000900067202 */ /* 0x000fe20000000f00 */
[----:B------:R-:W-:Y:S01]  /*3840*/  IMAD.MOV.U32 R5, RZ, RZ, R7 ;  /* 0x000000ffff057224 */ /* 0x000fe200078e0007 */
[----:B------:R-:W-:Y:S02]  /*3850*/  I2FP.F32.S32 R7, R3 ;  /* 0x0000000300077245 */ /* 0x000fe40000201400 */
[----:B------:R-:W-:Y:S02]  /*3860*/  I2FP.F32.S32 R3, R6 ;  /* 0x0000000600037245 */ /* 0x000fe40000201400 */
[----:B------:R-:W-:Y:S01]  /*3870*/  I2FP.F32.S32 R8, R8 ;  /* 0x0000000800087245 */ /* 0x000fe20000201400 */
[-C--:B------:R-:W-:Y:S01]  /*3880*/  FFMA.FTZ R22, R7, -R133.reuse, R63 ;  /* 0x8000008507167223 */ /* 0x080fe2000001003f */
[----:B------:R-:W-:Y:S01]  /*3890*/  I2FP.F32.S32 R10, R10 ;  /* 0x0000000a000a7245 */ /* 0x000fe20000201400 */
[----:B------:R-:W-:Y:S01]  /*38a0*/  FFMA.FTZ R19, R3, -R133, R68 ;  /* 0x8000008503137223 */ /* 0x000fe20000010044 */
[----:B------:R-:W-:Y:S01]  /*38b0*/  I2FP.F32.S32 R5, R5 ;  /* 0x0000000500057245 */ /* 0x000fe20000201400 */
[----:B------:R-:W-:Y:S01]  /*38c0*/  FFMA.FTZ R18, R8, -R133, R61 ;  /* 0x8000008508127223 */ /* 0x000fe2000001003d */
[----:B------:R-:W-:Y:S01]  /*38d0*/  IABS R6, R33 ;  /* 0x0000002100067213 */ /* 0x000fe20000000000 */
[-C--:B------:R-:W-:Y:S01]  /*38e0*/  FFMA.FTZ R24, R10, -R133.reuse, R67 ;  /* 0x800000850a187223 */ /* 0x080fe20000010043 */
        /* <DEDUP_REMOVED lines=10> */
[----:B------:R-:W-:-:S02]  /*3990*/  I2FP.F32.S32 R7, R5 ;  /* 0x0000000500077245 */ /* 0x000fc40000201400 */
        /* <DEDUP_REMOVED lines=16> */
[----:B------:R-:W-:Y:S01]  /*3aa0*/  FSEL R47, R20, -INF , !P3 ;  /* 0xff800000142f7808 */ /* 0x000fe20005800000 */
[----:B------:R-:W-:Y:S01]  /*3ab0*/  IMAD.MOV.U32 R3, RZ, RZ, R7 ;  /* 0x000000ffff037224 */ /* 0x000fe200078e0007 */
[----:B------:R-:W-:Y:S01]  /*3ac0*/  FSEL R44, R44, -INF , !P3 ;  /* 0xff8000002c2c7808 */ /* 0x000fe20005800000 */
[----:B------:R-:W-:Y:S01]  /*3ad0*/  IMAD.MOV.U32 R6, RZ, RZ, R9 ;  /* 0x000000ffff067224 */ /* 0x000fe200078e0009 */
[----:B------:R-:W-:-:S02]  /*3ae0*/  FSEL R16, R16, -INF , !P3 ;  /* 0xff80000010107808 */ /* 0x000fc40005800000 */
[----:B------:R-:W-:Y:S02]  /*3af0*/  FSEL R20, R17, -INF , !P3 ;  /* 0xff80000011147808 */ /* 0x000fe40005800000 */
[----:B------:R-:W-:Y:S02]  /*3b00*/  ISETP.GE.AND P3, PT, R134, 0x21, PT ;  /* 0x000000218600780c */ /* 0x000fe40003f66270 */
[----:B------:R-:W-:Y:S02]  /*3b10*/  I2FP.F32.S32 R7, R5 ;  /* 0x0000000500077245 */ /* 0x000fe40000201400 */
[----:B------:R-:W-:Y:S02]  /*3b20*/  I2FP.F32.S32 R5, R3 ;  /* 0x0000000300057245 */ /* 0x000fe40000201400 */
[----:B------:R-:W-:Y:S01]  /*3b30*/  I2FP.F32.S32 R10, R10 ;  /* 0x0000000a000a7245 */ /* 0x000fe20000201400 */
[-C--:B------:R-:W-:Y:S01]  /*3b40*/  FFMA.FTZ R7, R7, -R133.reuse, R53 ;  /* 0x8000008507077223 */ /* 0x080fe20000010035 */
[----:B------:R-:W-:Y:S01]  /*3b50*/  I2FP.F32.S32 R8, R8 ;  /* 0x0000000800087245 */ /* 0x000fe20000201400 */
[-C--:B------:R-:W-:Y:S01]  /*3b60*/  FFMA.FTZ R5, R5, -R133.reuse, R54 ;  /* 0x8000008505057223 */ /* 0x080fe20000010036 */
[----:B------:R-:W-:Y:S01]  /*3b70*/  I2FP.F32.S32 R3, R6 ;  /* 0x0000000600037245 */ /* 0x000fe20000201400 */
[-C--:B------:R-:W-:Y:S01]  /*3b80*/  FFMA.FTZ R6, R10, -R133.reuse, R83 ;  /* 0x800000850a067223 */ /* 0x080fe20000010053 */
[----:B------:R-:W-:Y:S01]  /*3b90*/  FSEL R157, R27, -INF , !P4 ;  /* 0xff8000001b9d7808 */ /* 0x000fe20006000000 */
[-C--:B------:R-:W-:Y:S01]  /*3ba0*/  FFMA.FTZ R8, R8, -R133.reuse, R52 ;  /* 0x8000008508087223 */ /* 0x080fe20000010034 */
[----:B------:R-:W-:Y:S01]  /*3bb0*/  FSEL R76, R26, -INF , !P6 ;  /* 0xff8000001a4c7808 */ /* 0x000fe20007000000 */
[----:B------:R-:W-:Y:S01]  /*3bc0*/  FFMA.FTZ R3, R3, -R133, R55 ;  /* 0x8000008503037223 */ /* 0x000fe20000010037 */
        /* <DEDUP_REMOVED lines=22> */
[----:B------:R-:W-:Y:S06]  /*3d30*/  @!P3 BRA `(.L_x_1211) ;  /* 0x0000000000bcb947 */ /* 0x000fec0003800000 */
        /* <DEDUP_REMOVED lines=45> */
.L_x_1213:
[----:B------:R-:W-:Y:S05]  /*4010*/  BSYNC B0 ;  /* 0x0000000000007941 */ /* 0x000fea0003800000 */
.L_x_1212:
[----:B------:R-:W0:Y:S02]  /*4020*/  LDGDEPBAR ;  /* 0x00000000000079af */ /* 0x000e240000000000 */
.L_x_1211:
        /* <DEDUP_REMOVED lines=51> */
[--C-:B------:R-:W-:Y:S01]  /*4360*/  FFMA.FTZ R6, R51, UR5, -R8.reuse ;  /* 0x0000000533067c23 */ /* 0x100fe20008010808 */
[----:B------:R-:W-:Y:S01]  /*4370*/  FSEL R3, R3, RZ, P0 ;  /* 0x000000ff03037208 */ /* 0x000fe20000000000 */
[----:B------:R-:W-:Y:S02]  /*4380*/  LDSM.16.MT88.4 R48, [R217+0xb000] ;  /* 0x00b00000d930783b */ /* 0x000fe40000004200 */
[----:B------:R2:W-:Y:S02]  /*4390*/  MUFU.EX2 R248, R6 ;  /* 0x0000000600f87308 */ /* 0x0005e40000000800 */
[--C-:B------:R-:W-:Y:S01]  /*43a0*/  FFMA.FTZ R0, R20, UR5, -R3.reuse ;  /* 0x0000000514007c23 */ /* 0x100fe20008010803 */
[--C-:B------:R-:W-:Y:S01]  /*43b0*/  FFMA.FTZ R2, R22, UR5, -R3.reuse ;  /* 0x0000000516027c23 */ /* 0x100fe20008010803 */
[----:B------:R-:W-:Y:S01]  /*43c0*/  FFMA.FTZ R4, R23, UR5, -R3 ;  /* 0x0000000517047c23 */ /* 0x000fe20008010803 */
[----:B------:R-:W-:Y:S03]  /*43d0*/  LDSM.16.MT88.4 R172, [R221+0xb800] ;  /* 0x00b80000ddac783b */ /* 0x000fe60000004200 */
        /* <DEDUP_REMOVED lines=12> */
[----:B------:R2:W-:Y:S01]  /*44a0*/  MUFU.EX2 R249, R6 ;  /* 0x0000000600f97308 */ /* 0x0005e20000000800 */
[----:B----4-:R-:W-:Y:S02]  /*44b0*/  F2FP.F16.F32.PACK_AB R4, R247, R248 ;  /* 0x000000f8f704723e */ /* 0x010fe400000000ff */
[----:B-----5:R-:W-:Y:S02]  /*44c0*/  F2FP.F16.F32.PACK_AB R7, R246, R238 ;  /* 0x000000eef607723e */ /* 0x020fe400000000ff */
[----:B-1----:R-:W-:Y:S02]  /*44d0*/  FMNMX.FTZ R137, R0, R9, !PT ;  /* 0x0000000900897209 */ /* 0x002fe40007810000 */
[----:B------:R-:W-:Y:S02]  /*44e0*/  FMNMX.FTZ R0, R161, R2, !PT ;  /* 0x00000002a1007209 */ /* 0x000fe40007810000 */
[C---:B------:R-:W-:Y:S01]  /*44f0*/  FSETP.NEU.FTZ.AND P0, PT, R137.reuse, -INF , PT ;  /* 0xff8000008900780b */ /* 0x040fe20003f1d000 */
[----:B------:R-:W-:Y:S01]  /*4500*/  FMUL.FTZ R2, R137, UR5 ;  /* 0x0000000589027c20 */ /* 0x000fe20008410000 */
[----:B------:R-:W-:Y:S01]  /*4510*/  FMNMX.FTZ R0, R162, R0, !PT ;  /* 0x00000000a2007209 */ /* 0x000fe20007810000 */
[----:B--2---:R-:W-:-:S03]  /*4520*/  FFMA.FTZ R6, R18, UR5, -R8 ;  /* 0x0000000512067c23 */ /* 0x004fc60008010808 */
[----:B------:R-:W-:Y:S02]  /*4530*/  FMNMX.FTZ R0, R163, R0, !PT ;  /* 0x00000000a3007209 */ /* 0x000fe40007810000 */
[----:B------:R-:W-:Y:S01]  /*4540*/  FSEL R2, R2, RZ, P0 ;  /* 0x000000ff02027208 */ /* 0x000fe20000000000 */
[----:B------:R1:W2:Y:S02]  /*4550*/  MUFU.EX2 R168, R6 ;  /* 0x0000000600a87308 */ /* 0x0002a40000000800 */
[----:B------:R-:W3:Y:S02]  /*4560*/  SHFL.BFLY PT, R10, R0, 0x2, 0x1f ;  /* 0x0c401f00000a7f89 */ /* 0x000ee400000e0000 */
[----:B------:R-:W-:-:S04]  /*4570*/  FFMA.FTZ R9, R72, UR5, -R2 ;  /* 0x0000000548097c23 */ /* 0x000fc80008010802 */
[----:B------:R4:W-:Y:S01]  /*4580*/  MUFU.EX2 R214, R9 ;  /* 0x0000000900d67308 */ /* 0x0009e20000000800 */
[----:B-1----:R-:W-:-:S07]  /*4590*/  FFMA.FTZ R6, R56, UR5, -R3 ;  /* 0x0000000538067c23 */ /* 0x002fce0008010803 */
[----:B------:R2:W1:Y:S01]  /*45a0*/  MUFU.EX2 R240, R6 ;  /* 0x0000000600f07308 */ /* 0x0004620000000800 */
[--C-:B----4-:R-:W-:Y:S01]  /*45b0*/  FFMA.FTZ R9, R19, UR5, -R8.reuse ;  /* 0x0000000513097c23 */ /* 0x110fe20008010808 */
[----:B---3--:R-:W-:Y:S01]  /*45c0*/  FMNMX.FTZ R0, R0, R10, !PT ;  /* 0x0000000a00007209 */ /* 0x008fe20007810000 */
[----:B------:R-:W-:Y:S05]  /*45d0*/  LDSM.16.MT88.4 R16, [R221+0xa800] ;  /* 0x00a80000dd10783b */ /* 0x000fea0000004200 */
[----:B------:R3:W-:Y:S01]  /*45e0*/  MUFU.EX2 R235, R9 ;  /* 0x0000000900eb7308 */ /* 0x0007e20000000800 */
[----:B--2---:R-:W-:Y:S02]  /*45f0*/  F2FP.F16.F32.PACK_AB R6, R168, R249 ;  /* 0x000000f9a806723e */ /* 0x004fe400000000ff */
[----:B-1----:R-:W-:Y:S01]  /*4600*/  F2FP.F16.F32.PACK_AB R5, R239, R240 ;  /* 0x000000f0ef05723e */ /* 0x002fe200000000ff */
[----:B---3--:R-:W-:-:S06]  /*4610*/  FFMA.FTZ R9, R21, UR5, -R8 ;  /* 0x0000000515097c23 */ /* 0x008fcc0008010808 */
[C---:B------:R-:W-:Y:S01]  /*4620*/  HMMA.16816.F32 R60, R4.reuse, R38, RZ ;  /* 0x00000026043c723c */ /* 0x040fe200000018ff */
[----:B------:R-:W-:Y:S01]  /*4630*/  LDSM.16.MT88.4 R20, [R222+0xa800] ;  /* 0x00a80000de14783b */ /* 0x000fe20000004200 */
[----:B------:R1:W2:Y:S04]  /*4640*/  MUFU.EX2 R236, R9 ;  /* 0x0000000900ec7308 */ /* 0x0002a80000000800 */
[C---:B------:R-:W-:Y:S06]  /*4650*/  HMMA.16816.F32 R140, R4.reuse, R52, RZ ;  /* 0x00000034048c723c */ /* 0x040fec00000018ff */
[C---:B------:R-:W-:Y:S06]  /*4660*/  HMMA.16816.F32 R40, R4.reuse, R36, RZ ;  /* 0x000000240428723c */ /* 0x040fec00000018ff */
[C---:B------:R-:W-:Y:S01]  /*4670*/  HMMA.16816.F32 R56, R4.reuse, R32, RZ ;  /* 0x000000200438723c */ /* 0x040fe200000018ff */
[--C-:B-1----:R-:W-:Y:S01]  /*4680*/  FFMA.FTZ R9, R15, UR5, -R8.reuse ;  /* 0x000000050f097c23 */ /* 0x102fe20008010808 */
[----:B------:R-:W-:Y:S01]  /*4690*/  FFMA.FTZ R8, R14, UR5, -R8 ;  /* 0x000000050e087c23 */ /* 0x000fe20008010808 */
[----:B--2---:R-:W-:Y:S01]  /*46a0*/  F2FP.F16.F32.PACK_AB R128, R236, R235 ;  /* 0x000000ebec80723e */ /* 0x004fe200000000ff */
[----:B------:R-:W-:Y:S01]  /*46b0*/  LDSM.16.MT88.4 R12, [R219+0xa800] ;  /* 0x00a80000db0c783b */ /* 0x000fe20000004200 */
        /* <DEDUP_REMOVED lines=18> */
[----:B------:R1:W-:Y:S03]  /*47e0*/  MUFU.EX2 R211, R0 ;  /* 0x0000000000d37308 */ /* 0x0003e60000000800 */
[C---:B------:R-:W-:Y:S05]  /*47f0*/  HMMA.16816.F32 R104, R4.reuse, R66, RZ ;  /* 0x000000420468723c */ /* 0x040fea00000018ff */
[----:B------:R2:W3:Y:S01]  /*4800*/  MUFU.EX2 R233, R8 ;  /* 0x0000000800e97308 */ /* 0x0004e20000000800 */
[C---:B------:R-:W-:Y:S06]  /*4810*/  HMMA.16816.F32 R116, R4.reuse, R82, RZ ;  /* 0x000000520474723c */ /* 0x040fec00000018ff */
[----:B------:R-:W-:Y:S01]  /*4820*/  HMMA.16816.F32 R124, R4, R70, RZ ;  /* 0x00000046047c723c */ /* 0x000fe200000018ff */
[----:B-1----:R-:W-:-:S04]  /*4830*/  FFMA.FTZ R0, R45, UR5, -R2 ;  /* 0x000000052d007c23 */ /* 0x002fc80008010802 */
[----:B------:R-:W-:Y:S01]  /*4840*/  MUFU.EX2 R212, R0 ;  /* 0x0000000000d47308 */ /* 0x000fe20000000800 */
[--C-:B--2---:R-:W-:Y:S01]  /*4850*/  FFMA.FTZ R8, R25, UR5, -R3.reuse ;  /* 0x0000000519087c23 */ /* 0x104fe20008010803 */
[----:B------:R-:W-:Y:S01]  /*4860*/  FFMA.FTZ R3, R24, UR5, -R3 ;  /* 0x0000000518037c23 */ /* 0x000fe20008010803 */
[----:B---3--:R-:W-:Y:S01]  /*4870*/  F2FP.F16.F32.PACK_AB R129, R233, R215 ;  /* 0x000000d7e981723e */ /* 0x008fe200000000ff */
[----:B------:R-:W-:Y:S04]  /*4880*/  HMMA.16816.F32 R24, R4, R30, RZ ;  /* 0x0000001e0418723c */ /* 0x000fe800000018ff */
[----:B------:R1:W-:Y:S03]  /*4890*/  MUFU.EX2 R234, R8 ;  /* 0x0000000800ea7308 */ /* 0x0003e60000000800 */
[----:B------:R-:W-:-:S05]  /*48a0*/  F2FP.F16.F32.PACK_AB R4, R211, R214 ;  /* 0x000000d6d304723e */ /* 0x000fca00000000ff */
[----:B------:R2:W3:Y:S01]  /*48b0*/  MUFU.EX2 R241, R3 ;  /* 0x0000000300f17308 */ /* 0x0004e20000000800 */
[----:B-1----:R-:W-:-:S05]  /*48c0*/  FMUL.FTZ R8, R136, UR5 ;  /* 0x0000000588087c20 */ /* 0x002fca0008410000 */
[----:B------:R-:W-:Y:S01]  /*48d0*/  FSEL R0, R8, RZ, P0 ;  /* 0x000000ff08007208 */ /* 0x000fe20000000000 */
[----:B--2---:R-:W-:Y:S01]  /*48e0*/  FFMA.FTZ R3, R46, UR5, -R2 ;  /* 0x000000052e037c23 */ /* 0x004fe20008010802 */
[----:B---3--:R-:W-:-:S03]  /*48f0*/  F2FP.F16.F32.PACK_AB R131, R241, R234 ;  /* 0x000000eaf183723e */ /* 0x008fc600000000ff */
[----:B------:R1:W2:Y:S04]  /*4900*/  MUFU.EX2 R213, R3 ;  /* 0x0000000300d57308 */ /* 0x0002a80000000800 */
        /* <DEDUP_REMOVED lines=33> */
[----:B------:R1:W-:Y:S01]  /*4b20*/  MUFU.EX2 R205, R3 ;  /* 0x0000000300cd7308 */ /* 0x0003e20000000800 */
[C---:B------:R-:W-:Y:S06]  /*4b30*/  HMMA.16816.F32 R188, R4.reuse, R34, RZ ;  /* 0x0000002204bc723c */ /* 0x040fec00000018ff */
[C---:B------:R-:W-:Y:S06]  /*4b40*/  HMMA.16816.F32 R84, R4.reuse, R48, RZ ;  /* 0x000000300454723c */ /* 0x040fec00000018ff */
[----:B------:R-:W-:Y:S01]  /*4b50*/  HMMA.16816.F32 R24, R4, R36, RZ ;  /* 0x000000240418723c */ /* 0x000fe200000018ff */
[--C-:B-1----:R-:W-:Y:S01]  /*4b60*/  FFMA.FTZ R3, R156, UR5, -R2.reuse ;  /* 0x000000059c037c23 */ /* 0x102fe20008010802 */
[----:B------:R-:W-:-:S04]  /*4b70*/  FFMA.FTZ R2, R158, UR5, -R2 ;  /* 0x000000059e027c23 */ /* 0x000fc80008010802 */
[C---:B------:R-:W-:Y:S01]  /*4b80*/  HMMA.16816.F32 R192, R4.reuse, R38, RZ ;  /* 0x0000002604c0723c */ /* 0x040fe200000018ff */
[----:B------:R1:W-:Y:S05]  /*4b90*/  MUFU.EX2 R204, R3 ;  /* 0x0000000300cc7308 */ /* 0x0003ea0000000800 */
[C---:B------:R-:W-:Y:S03]  /*4ba0*/  HMMA.16816.F32 R156, R4.reuse, R64, RZ ;  /* 0x00000040049c723c */ /* 0x040fe600000018ff */
[----:B------:R2:W3:Y:S03]  /*4bb0*/  MUFU.EX2 R244, R2 ;  /* 0x0000000200f47308 */ /* 0x0004e60000000800 */
        /* <DEDUP_REMOVED lines=10> */
[C---:B------:R-:W-:Y:S06]  /*4c60*/  HMMA.16816.F32 R32, R4.reuse, R82, RZ ;  /* 0x000000520420723c */ /* 0x040fec00000018ff */
[----:B------:R-:W-:Y:S01]  /*4c70*/  HMMA.16816.F32 R124, R4, R68, RZ ;  /* 0x00000044047c723c */ /* 0x000fe200000018ff */
[----:B-1----:R-:W-:-:S05]  /*4c80*/  FFMA.FTZ R2, R161, UR5, -R0 ;  /* 0x00000005a1027c23 */ /* 0x002fca0008010800 */
[C---:B------:R-:W-:Y:S01]  /*4c90*/  HMMA.16816.F32 R28, R4.reuse, R70, RZ ;  /* 0x00000046041c723c */ /* 0x040fe200000018ff */
[----:B--2---:R-:W-:Y:S01]  /*4ca0*/  FADD.FTZ R3, R203, R3 ;  /* 0x00000003cb037221 */ /* 0x004fe20000010000 */
[----:B------:R1:W2:Y:S02]  /*4cb0*/  MUFU.EX2 R202, R2 ;  /* 0x0000000200ca7308 */ /* 0x0002a40000000800 */
[--C-:B-1----:R-:W-:Y:S01]  /*4cc0*/  FFMA.FTZ R2, R162, UR5, -R0.reuse ;  /* 0x00000005a2027c23 */ /* 0x102fe20008010800 */
[----:B------:R-:W-:Y:S01]  /*4cd0*/  FFMA.FTZ R0, R163, UR5, -R0 ;  /* 0x00000005a3007c23 */ /* 0x000fe20008010800 */
[C---:B--2---:R-:W-:Y:S01]  /*4ce0*/  F2FP.F16.F32.PACK_AB R169, R202.reuse, R203 ;  /* 0x000000cbcaa9723e */ /* 0x044fe200000000ff */
[----:B------:R-:W-:Y:S03]  /*4cf0*/  HMMA.16816.F32 R160, R4, R80, RZ ;  /* 0x0000005004a0723c */ /* 0x000fe600000018ff */
[----:B------:R1:W2:Y:S01]  /*4d00*/  MUFU.EX2 R201, R2 ;  /* 0x0000000200c97308 */ /* 0x0002a20000000800 */
[----:B------:R-:W-:-:S03]  /*4d10*/  FADD.FTZ R3, R202, R3 ;  /* 0x00000003ca037221 */ /* 0x000fc60000010000 */
[----:B------:R-:W-:Y:S01]  /*4d20*/  FADD.FTZ R5, R240, R239 ;  /* 0x000000eff0057221 */ /* 0x000fe20000010000 */
[----:B------:R-:W-:-:S03]  /*4d30*/  MOV R7, R168 ;  /* 0x000000a800077202 */ /* 0x000fc60000000f00 */
[----:B------:R3:W4:Y:S01]  /*4d40*/  MUFU.EX2 R243, R0 ;  /* 0x0000000000f37308 */ /* 0x0007220000000800 */
[----:B------:R-:W-:Y:S01]  /*4d50*/  F2FP.F16.F32.PACK_AB R168, R205, R206 ;  /* 0x000000cecda8723e */ /* 0x000fe200000000ff */
        /* <DEDUP_REMOVED lines=41> */
[----:B------:R-:W1:Y:S01]  /*4ff0*/  S2R R7, SR_TID.X ;  /* 0x0000000000077919 */ /* 0x000e620000002100 */
[----:B------:R-:W-:Y:S01]  /*5000*/  ULDC UR4, c[0x0][0x2d0] ;  /* 0x0000b40000047ab9 */ /* 0x000fe20000000800 */
[----:B------:R-:W2:Y:S01]  /*5010*/  LDC.64 R234, c[0x0][0x250] ;  /* 0x00009400ffea7b82 */ /* 0x000ea20000000a00 */
[----:B------:R-:W-:Y:S01]  /*5020*/  ISETP.GE.AND P3, PT, R138, UR4, PT ;  /* 0x000000048a007c0c */ /* 0x000fe2000bf66270 */
[----:B------:R-:W-:Y:S01]  /*5030*/  IMAD.MOV.U32 R3, RZ, RZ, R137 ;  /* 0x000000ffff037224 */ /* 0x000fe200078e0089 */
[----:B------:R-:W-:Y:S01]  /*5040*/  LEA.HI.SX32 R232, R232, 0xfffffffe, 0x1b ;  /* 0xfffffffee8e87811 */ /* 0x000fe200078fdaff */
[----:B------:R-:W-:Y:S01]  /*5050*/  IMAD.MOV.U32 R138, RZ, RZ, R135 ;  /* 0x000000ffff8a7224 */ /* 0x000fe200078e0087 */
[----:B------:R-:W-:Y:S01]  /*5060*/  MOV R139, R132 ;  /* 0x00000084008b7202 */ /* 0x000fe20000000f00 */
[----:B------:R-:W-:Y:S01]  /*5070*/  ULDC UR5, c[0x0][0x2d0] ;  /* 0x0000b40000057ab9 */ /* 0x000fe20000000800 */
[----:B------:R-:W-:Y:S01]  /*5080*/  ULDC UR4, c[0x0][0x2ec] ;  /* 0x0000bb0000047ab9 */ /* 0x000fe20000000800 */
[----:B------:R-:W-:-:S06]  /*5090*/  ULDC.64 UR6, c[0x0][0x248] ;  /* 0x0000920000067ab9 */ /* 0x000fcc0000000a00 */
[----:B------:R-:W3:Y:S08]  /*50a0*/  @!P3 LDC.64 R248, c[0x0][0x220] ;  /* 0x00008800fff8bb82 */ /* 0x000ef00000000a00 */
[----:B------:R-:W4:Y:S01]  /*50b0*/  @!P3 LDC.64 R246, c[0x0][0x220] ;  /* 0x00008800fff6bb82 */ /* 0x000f220000000a00 */
[----:B-1----:R-:W-:-:S05]  /*50c0*/  LOP3.LUT R7, R7, 0x3, RZ, 0xc0, !PT ;  /* 0x0000000307077812 */ /* 0x002fca00078ec0ff */
[----:B------:R-:W-:-:S05]  /*50d0*/  IMAD R250, R7, -0x2, R250 ;  /* 0xfffffffe07fa7824 */ /* 0x000fca00078e02fa */
[----:B------:R-:W-:Y:S01]  /*50e0*/  IADD3 R250, R134, R250, -R200 ;  /* 0x000000fa86fa7210 */ /* 0x000fe20007ffe8c8 */
[----:B------:R-:W-:Y:S01]  /*50f0*/  IMAD.MOV.U32 R134, RZ, RZ, R136 ;  /* 0x000000ffff867224 */ /* 0x000fe200078e0088 */
[----:B------:R-:W-:Y:S06]  /*5100*/  BRA `(.L_x_1215) ;  /* 0x0000000000b87947 */ /* 0x000fec0003800000 */
.L_x_1217:
[----:B------:R-:W2:Y:S01]  /*5110*/  LDL.64 R238, [R1+0x18] ;  /* 0x0000180001ee7983 */ /* 0x000ea20000100a00 */
[----:B------:R-:W1:Y:S01]  /*5120*/  @!P3 LDC.64 R176, c[0x0][0x218] ;  /* 0x00008600ffb0bb82 */ /* 0x000e620000000a00 */
[----:B------:R-:W-:Y:S02]  /*5130*/  VIADD R2, R232, 0xffffffff ;  /* 0xffffffffe8027836 */ /* 0x000fe40000000000 */
[----:B------:R-:W3:Y:S02]  /*5140*/  LDL.64 R236, [R1] ;  /* 0x0000000001ec7983 */ /* 0x000ee40000100a00 */
[----:B------:R-:W-:Y:S01]  /*5150*/  IMAD.WIDE.U32 R136, R2, UR6, RZ ;  /* 0x0000000602887c25 */ /* 0x000fe2000f8e00ff */
[----:B------:R-:W-:Y:S01]  /*5160*/  SHF.R.S32.HI R132, RZ, 0x1f, R2 ;  /* 0x0000001fff847819 */ /* 0x000fe20000011402 */
[----:B------:R4:W-:Y:S01]  /*5170*/  @P3 STS.128 [R231+0x8000], RZ ;  /* 0x008000ffe7003388 */ /* 0x0009e20000000c00 */
[----:B------:R-:W5:Y:S03]  /*5180*/  @!P2 LDC.64 R172, c[0x0][0x218] ;  /* 0x00008600ffacab82 */ /* 0x000f660000000a00 */
[----:B------:R-:W-:Y:S04]  /*5190*/  IMAD R132, R132, UR6, RZ ;  /* 0x0000000684847c24 */ /* 0x000fe8000f8e02ff */
[----:B------:R-:W-:Y:S01]  /*51a0*/  IMAD R132, R2, UR7, R132 ;  /* 0x0000000702847c24 */ /* 0x000fe2000f8e0284 */
[----:B------:R-:W4:Y:S03]  /*51b0*/  @!P3 LDC.64 R174, c[0x0][0x218] ;  /* 0x00008600ffaebb82 */ /* 0x000f260000000a00 */
[----:B------:R-:W-:Y:S05]  /*51c0*/  IMAD.IADD R135, R137, 0x1, R132 ;  /* 0x0000000189877824 */ /* 0x000fea00078e0284 */
[----:B------:R-:W4:Y:S01]  /*51d0*/  @!P2 LDC.64 R180, c[0x0][0x218] ;  /* 0x00008600ffb4ab82 */ /* 0x000f220000000a00 */
[----:B--2---:R-:W-:Y:S04]  /*51e0*/  LEA R2, P1, R136, R238, 0x5 ;  /* 0x000000ee88027211 */ /* 0x004fe800078228ff */
[----:B-1----:R-:W-:Y:S02]  /*51f0*/  @!P3 LEA R176, P6, R2, R176, 0x1 ;  /* 0x000000b002b0b211 */ /* 0x002fe400078c08ff */
[----:B---3--:R-:W-:Y:S02]  /*5200*/  LEA.HI.X R135, R136, R237, R135, 0x5, P1 ;  /* 0x000000ed88877211 */ /* 0x008fe400008f2c87 */
[C---:B-----5:R-:W-:Y:S02]  /*5210*/  @!P2 LEA R172, P1, R2.reuse, R172, 0x1 ;  /* 0x000000ac02aca211 */ /* 0x060fe400078208ff */
[C-C-:B------:R-:W-:Y:S02]  /*5220*/  @!P3 LEA.HI.X R177, R2.reuse, R177, R135.reuse, 0x1, P6 ;  /* 0x000000b102b1b211 */ /* 0x140fe400030f0c87 */
[--C-:B------:R-:W-:Y:S02]  /*5230*/  @!P2 LEA.HI.X R173, R2, R173, R135.reuse, 0x1, P1 ;  /* 0x000000ad02ada211 */ /* 0x100fe400008f0c87 */
[----:B------:R-:W-:Y:S01]  /*5240*/  IADD3 R132, P0, R251, R2, RZ ;  /* 0x00000002fb847210 */ /* 0x000fe20007f1e0ff */
[----:B------:R-:W-:Y:S01]  /*5250*/  @!PT LDS RZ, [RZ] ;  /* 0x00000000fffff984 */ /* 0x000fe20000000800 */
[----:B------:R-:W-:Y:S01]  /*5260*/  @!PT LDS RZ, [RZ] ;  /* 0x00000000fffff984 */ /* 0x000fe20000000800 */
[----:B------:R-:W-:Y:S01]  /*5270*/  @!PT LDS RZ, [RZ] ;  /* 0x00000000fffff984 */ /* 0x000fe20000000800 */
[----:B------:R1:W-:Y:S03]  /*5280*/  @!P3 LDGSTS.E.BYPASS.LTC128B.128 [R231+0x8000], desc[UR8][R176.64] ;  /* 0x08000000b0e7bfae */ /* 0x0003e6000b901d48 */
[----:B----4-:R-:W-:Y:S01]  /*5290*/  @!P3 LEA R174, P5, R132, R174, 0x1 ;  /* 0x000000ae84aeb211 */ /* 0x010fe200078a08ff */
[----:B------:R1:W-:Y:S01]  /*52a0*/  @P2 STS.128 [R231+0x9000], RZ ;  /* 0x009000ffe7002388 */ /* 0x0003e20000000c00 */
[----:B------:R-:W-:Y:S01]  /*52b0*/  IMAD.X R137, R252, 0x1, R135, P0 ;  /* 0x00000001fc897824 */ /* 0x000fe200000e0687 */
[C---:B------:R-:W-:Y:S02]  /*52c0*/  @!P2 LEA R136, P0, R132.reuse, R180, 0x1 ;  /* 0x000000b48488a211 */ /* 0x040fe400078008ff */
        /* <DEDUP_REMOVED lines=18> */
.L_x_1215:
[----:B------:R-:W5:Y:S01]  /*53f0*/  LDL.64 R12, [R1+0x10] ;  /* 0x00001000010c7983 */ /* 0x000f620000100a00 */
[----:B------:R-:W-:Y:S01]  /*5400*/  ISETP.GE.AND P2, PT, R245, UR5, PT ;  /* 0x00000005f5007c0c */ /* 0x000fe2000bf46270 */
[----:B------:R-:W-:Y:S04]  /*5410*/  DEPBAR.LE SB0, 0x0 ;  /* 0x000080000000791a */ /* 0x000fe80000000000 */
[----:B------:R-:W4:Y:S01]  /*5420*/  LDL R10, [R1+0x8] ;  /* 0x00000800010a7983 */ /* 0x000f220000100800 */
[----:B------:R-:W-:Y:S01]  /*5430*/  SHF.R.S32.HI R0, RZ, 0x1f, R232 ;  /* 0x0000001fff007819 */ /* 0x000fe200000114e8 */
[-C--:B--2---:R-:W-:Y:S06]  /*5440*/  IMAD.WIDE.U32 R4, R232, R234.reuse, RZ ;  /* 0x000000eae8047225 */ /* 0x084fec00078e00ff */
[----:B------:R-:W1:Y:S08]  /*5450*/  @!P2 LDC.64 R8, c[0x0][0x220] ;  /* 0x00008800ff08ab82 */ /* 0x000e700000000a00 */
[----:B------:R-:W-:Y:S01]  /*5460*/  BAR.SYNC.DEFER_BLOCKING 0x0 ;  /* 0x0000000000007b1d */ /* 0x000fe20000010000 */
[----:B------:R-:W-:Y:S04]  /*5470*/  IMAD R0, R0, R234, RZ ;  /* 0x000000ea00007224 */ /* 0x000fe800078e02ff */
[----:B------:R-:W-:Y:S04]  /*5480*/  IMAD R2, R232, R235, R0 ;  /* 0x000000ebe8027224 */ /* 0x000fe800078e0200 */
[----:B------:R-:W-:Y:S01]  /*5490*/  IMAD.IADD R5, R5, 0x1, R2 ;  /* 0x0000000105057824 */ /* 0x000fe200078e0202 */
[----:B------:R-:W-:Y:S01]  /*54a0*/  @P3 STS.128 [R231+0xa000], RZ ;  /* 0x00a000ffe7003388 */ /* 0x000fe20000000c00 */
[----:B------:R-:W2:Y:S01]  /*54b0*/  @!P2 LDC.64 R6, c[0x0][0x220] ;  /* 0x00008800ff06ab82 */ /* 0x000ea20000000a00 */
[----:B-----5:R-:W-:Y:S04]  /*54c0*/  LEA R0, P1, R4, R12, 0x5 ;  /* 0x0000000c04007211 */ /* 0x020fe800078228ff */
[----:B---3--:R-:W-:Y:S02]  /*54d0*/  @!P3 LEA R12, P5, R0, R248, 0x1 ;  /* 0x000000f8000cb211 */ /* 0x008fe400078a08ff */
[----:B----4-:R-:W-:Y:S02]  /*54e0*/  LEA.HI.X R4, R4, R10, R5, 0x5, P1 ;  /* 0x0000000a04047211 */ /* 0x010fe400008f2c05 */
[C---:B-1----:R-:W-:Y:S02]  /*54f0*/  @!P2 LEA R8, P1, R0.reuse, R8, 0x1 ;  /* 0x000000080008a211 */ /* 0x042fe400078208ff */
[C-C-:B------:R-:W-:Y:S02]  /*5500*/  @!P3 LEA.HI.X R13, R0.reuse, R249, R4.reuse, 0x1, P5 ;  /* 0x000000f9000db211 */ /* 0x140fe400028f0c04 */
[----:B------:R-:W-:Y:S02]  /*5510*/  @!P2 LEA.HI.X R9, R0, R9, R4, 0x1, P1 ;  /* 0x000000090009a211 */ /* 0x000fe400008f0c04 */
[----:B------:R-:W-:Y:S01]  /*5520*/  LEA R2, P0, R234, R0, 0x4 ;  /* 0x00000000ea027211 */ /* 0x000fe200078020ff */
[----:B------:R-:W-:Y:S01]  /*5530*/  @!PT LDS RZ, [RZ] ;  /* 0x00000000fffff984 */ /* 0x000fe20000000800 */
[----:B------:R-:W-:Y:S01]  /*5540*/  @!PT LDS RZ, [RZ] ;  /* 0x00000000fffff984 */ /* 0x000fe20000000800 */
[----:B------:R-:W-:Y:S01]  /*5550*/  @!PT LDS RZ, [RZ] ;  /* 0x00000000fffff984 */ /* 0x000fe20000000800 */
[----:B------:R-:W-:Y:S01]  /*5560*/  @!P3 LDGSTS.E.BYPASS.LTC128B.128 [R231+0xa000], desc[UR8][R12.64] ;  /* 0x0a0000000ce7bfae */ /* 0x000fe2000b901d48 */
[----:B------:R-:W-:Y:S02]  /*5570*/  IMAD R0, R232, -0x20, R250 ;  /* 0xffffffe0e8007824 */ /* 0x000fe400078e02fa */
[----:B------:R-:W-:Y:S03]  /*5580*/  @!P3 LEA R10, P4, R2, R246, 0x1 ;  /* 0x000000f6020ab211 */ /* 0x000fe600078808ff */
[----:B------:R-:W-:Y:S01]  /*5590*/  @P2 STS.128 [R231+0xb000], RZ ;  /* 0x00b000ffe7002388 */ /* 0x000fe20000000c00 */
[----:B------:R-:W-:Y:S01]  /*55a0*/  LEA.HI.X R5, R234, R4, R235, 0x4, P0 ;  /* 0x00000004ea057211 */ /* 0x000fe200000f24eb */
[----:B------:R-:W-:Y:S01]  /*55b0*/  VIADD R137, R0, 0x8 ;  /* 0x0000000800897836 */ /* 0x000fe20000000000 */
[C---:B--2---:R-:W-:Y:S03]  /*55c0*/  @!P2 LEA R6, P0, R2.reuse, R6, 0x1 ;  /* 0x000000060206a211 */ /* 0x044fe600078008ff */
[----:B------:R-:W-:Y:S01]  /*55d0*/  @!PT LDS RZ, [RZ] ;  /* 0x00000000fffff984 */ /* 0x000fe20000000800 */
[----:B------:R-:W-:Y:S01]  /*55e0*/  @!PT LDS RZ, [RZ] ;  /* 0x00000000fffff984 */ /* 0x000fe20000000800 */
[----:B------:R-:W-:Y:S01]  /*55f0*/  @!PT LDS RZ, [RZ] ;  /* 0x00000000fffff984 */ /* 0x000fe20000000800 */
[----:B------:R-:W-:Y:S01]  /*5600*/  @!P2 LDGSTS.E.BYPASS.LTC128B.128 [R231+0xb000], desc[UR8][R8.64+0x80] ;  /* 0x0b00008008e7afae */ /* 0x000fe2000b901d48 */
[--C-:B------:R-:W-:Y:S01]  /*5610*/  @!P3 LEA.HI.X R11, R2, R247, R5.reuse, 0x1, P4 ;  /* 0x000000f7020bb211 */ /* 0x100fe200020f0c05 */
[----:B------:R-:W-:Y:S01]  /*5620*/  VIADD R136, R0, 0x7 ;  /* 0x0000000700887836 */ /* 0x000fe20000000000 */
[----:B------:R-:W-:Y:S03]  /*5630*/  @!P2 LEA.HI.X R7, R2, R7, R5, 0x1, P0 ;  /* 0x000000070207a211 */ /* 0x000fe600000f0c05 */
[----:B------:R-:W-:Y:S01]  /*5640*/  @P3 STS.128 [R231+0xa800], RZ ;  /* 0x00a800ffe7003388 */ /* 0x000fe20000000c00 */
[C---:B------:R-:W-:Y:S01]  /*5650*/  VIADD R135, R0.reuse, 0xffffffff ;  /* 0xffffffff00877836 */ /* 0x040fe20000000000 */
[----:B------:R-:W-:Y:S01]  /*5660*/  ISETP.GE.AND P6, PT, R137, RZ, PT ;  /* 0x000000ff8900720c */ /* 0x000fe20003fc6270 */
[----:B------:R-:W-:Y:S03]  /*5670*/  VIADD R132, R0, 0x48 ;  /* 0x0000004800847836 */ /* 0x000fe60000000000 */
[----:B------:R-:W-:Y:S01]  /*5680*/  @!PT LDS RZ, [RZ] ;  /* 0x00000000fffff984 */ /* 0x000fe20000000800 */
[----:B------:R-:W-:Y:S01]  /*5690*/  @!PT LDS RZ, [RZ] ;  /* 0x00000000fffff984 */ /* 0x000fe20000000800 */
[----:B------:R-:W-:Y:S01]  /*56a0*/  @!PT LDS RZ, [RZ] ;  /* 0x00000000fffff984 */ /* 0x000fe20000000800 */
[----:B------:R-:W-:Y:S01]  /*56b0*/  @!P3 LDGSTS.E.BYPASS.LTC128B.128 [R231+0xa800], desc[UR8][R10.64] ;  /* 0x0a8000000ae7bfae */ /* 0x000fe2000b901d48 */
[----:B------:R-:W-:Y:S01]  /*56c0*/  ISETP.GE.AND P5, PT, R136, RZ, PT ;  /* 0x000000ff8800720c */ /* 0x000fe20003fa6270 */
[----:B------:R-:W-:Y:S01]  /*56d0*/  VIADD R2, R0, 0x47 ;  /* 0x0000004700027836 */ /* 0x000fe20000000000 */
[----:B------:R-:W-:Y:S03]  /*56e0*/  ISETP.GE.AND P4, PT, R135, RZ, PT ;  /* 0x000000ff8700720c */ /* 0x000fe60003f86270 */
[----:B------:R-:W-:Y:S01]  /*56f0*/  @P2 STS.128 [R231+0xb800], RZ ;  /* 0x00b800ffe7002388 */ /* 0x000fe20000000c00 */
[----:B------:R-:W-:Y:S02]  /*5700*/  ISETP.GE.AND P1, PT, R132, RZ, PT ;  /* 0x000000ff8400720c */ /* 0x000fe40003f26270 */
[----:B------:R-:W-:Y:S03]  /*5710*/  ISETP.GE.AND P0, PT, R2, RZ, PT ;  /* 0x000000ff0200720c */ /* 0x000fe60003f06270 */
[----:B------:R-:W-:Y:S01]  /*5720*/  @!PT LDS RZ, [RZ] ;  /* 0x00000000fffff984 */ /* 0x000fe20000000800 */
[----:B------:R-:W-:Y:S01]  /*5730*/  @!PT LDS RZ, [RZ] ;  /* 0x00000000fffff984 */ /* 0x000fe20000000800 */
[----:B------:R-:W-:Y:S01]  /*5740*/  @!PT LDS RZ, [RZ] ;  /* 0x00000000fffff984 */ /* 0x000fe20000000800 */
[----:B------:R1:W-:Y:S01]  /*5750*/  @!P2 LDGSTS.E.BYPASS.LTC128B.128 [R231+0xb800], desc[UR8][R6.64+0x80] ;  /* 0x0b80008006e7afae */ /* 0x0003e2000b901d48 */
[C---:B------:R-:W-:Y:S05]  /*5760*/  @!P6 IADD3 R137, -R0.reuse, -0x8, RZ ;  /* 0xfffffff80089e810 */ /* 0x040fea0007ffe1ff */
[----:B------:R-:W-:Y:S01]  /*5770*/  LDSM.16.M88.4 R32, [R218] ;  /* 0x00000000da20783b */ /* 0x000fe20000000200 */
[C---:B------:R-:W-:Y:S02]  /*5780*/  @!P5 IADD3 R136, -R0.reuse, -0x7, RZ ;  /* 0xfffffff90088d810 */ /* 0x040fe40007ffe1ff */
[C---:B------:R-:W-:Y:S03]  /*5790*/  @!P4 IADD3 R135, -R0.reuse, 0x1, RZ ;  /* 0x000000010087c810 */ /* 0x040fe60007ffe1ff */
[----:B------:R-:W1:Y:S01]  /*57a0*/  LDSM.16.M88.4 R16, [R216+0x8000] ;  /* 0x00800000d810783b */ /* 0x000e620000000200 */
[C---:B------:R-:W-:Y:S02]  /*57b0*/  @!P1 IADD3 R132, -R0.reuse, -0x48, RZ ;  /* 0xffffffb800849810 */ /* 0x040fe40007ffe1ff */
[C---:B------:R-:W-:Y:S02]  /*57c0*/  @!P0 IADD3 R2, -R0.reuse, -0x47, RZ ;  /* 0xffffffb900028810 */ /* 0x040fe40007ffe1ff */
[----:B------:R-:W-:Y:S01]  /*57d0*/  I2FP.F32.S32 R136, R136 ;  /* 0x0000008800887245 */ /* 0x000fe20000201400 */
[----:B------:R-:W2:Y:S01]  /*57e0*/  LDSM.16.M88.4 R28, [R218+0x2000] ;  /* 0x00200000da1c783b */ /* 0x000ea20000000200 */
[----:B------:R-:W-:Y:S02]  /*57f0*/  I2FP.F32.S32 R132, R132 ;  /* 0x0000008400847245 */ /* 0x000fe40000201400 */
[----:B------:R-:W-:Y:S02]  /*5800*/  I2FP.F32.S32 R2, R2 ;  /* 0x0000000200027245 */ /* 0x000fe40000201400 */
[----:B------:R-:W-:Y:S01]  /*5810*/  I2FP.F32.S32 R137, R137 ;  /* 0x0000008900897245 */ /* 0x000fe20000201400 */
[----:B------:R-:W3:Y:S06]  /*5820*/  LDSM.16.M88.4 R172, [R216+0x8800] ;  /* 0x00880000d8ac783b */ /* 0x000eec0000000200 */
[----:B------:R-:W0:Y:S06]  /*5830*/  LDGDEPBAR ;  /* 0x00000000000079af */ /* 0x000e2c0000000000 */
[----:B------:R-:W-:Y:S06]  /*5840*/  LDSM.16.M88.4 R176, [R220] ;  /* 0x00000000dcb0783b */ /* 0x000fec0000000200 */
[----:B------:R-:W4:Y:S06]  /*5850*/  LDSM.16.M88.4 R180, [R227] ;  /* 0x00000000e3b4783b */ /* 0x000f2c0000000200 */
[----:B------:R-:W5:Y:S01]  /*5860*/  LDSM.16.M88.4 R184, [R220+0x2000] ;  /* 0x00200000dcb8783b */ /* 0x000f620000000200 */
[-C--:B-1----:R-:W-:Y:S05]  /*5870*/  HMMA.16816.F32 R4, R32, R16.reuse, RZ ;  /* 0x000000102004723c */ /* 0x082fea00000018ff */
[----:B------:R-:W1:Y:S01]  /*5880*/  LDSM.16.M88.4 R188, [R230] ;  /* 0x00000000e6bc783b */ /* 0x000e620000000200 */
[C---:B--2---:R-:W-:Y:S05]  /*5890*/  HMMA.16816.F32 R8, R28.reuse, R16, RZ ;  /* 0x000000101c08723c */ /* 0x044fea00000018ff */
[----:B------:R-:W-:Y:S01]  /*58a0*/  LDSM.16.M88.4 R192, [R226] ;  /* 0x00000000e2c0783b */ /* 0x000fe20000000200 */
[-C--:B------:R-:W-:Y:S05]  /*58b0*/  HMMA.16816.F32 R12, R28, R18.reuse, RZ ;  /* 0x000000121c0c723c */ /* 0x080fea00000018ff */
[----:B------:R-:W2:Y:S01]  /*58c0*/  LDSM.16.M88.4 R196, [R224+0x8000] ;  /* 0x00800000e0c4783b */ /* 0x000ea20000000200 */
[C---:B------:R-:W-:Y:S05]  /*58d0*/  HMMA.16816.F32 R16, R32.reuse, R18, RZ ;  /* 0x000000122010723c */ /* 0x040fea00000018ff */
[----:B------:R-:W2:Y:S01]  /*58e0*/  LDSM.16.M88.4 R200, [R226+0x2000] ;  /* 0x00200000e2c8783b */ /* 0x000ea20000000200 */
[-C--:B---3--:R-:W-:Y:S05]  /*58f0*/  HMMA.16816.F32 R20, R32, R172.reuse, RZ ;  /* 0x000000ac2014723c */ /* 0x088fea00000018ff */
[----:B------:R-:W-:Y:S01]  /*5900*/  LDSM.16.M88.4 R204, [R225] ;  /* 0x00000000e1cc783b */ /* 0x000fe20000000200 */
[C---:B------:R-:W-:Y:S05]  /*5910*/  HMMA.16816.F32 R24, R28.reuse, R172, RZ ;  /* 0x000000ac1c18723c */ /* 0x040fea00000018ff */
[----:B------:R-:W-:Y:S01]  /*5920*/  LDSM.16.M88.4 R208, [R223] ;  /* 0x00000000dfd0783b */ /* 0x000fe20000000200 */
[-C--:B------:R-:W-:Y:S05]  /*5930*/  HMMA.16816.F32 R28, R28, R174.reuse, RZ ;  /* 0x000000ae1c1c723c */ /* 0x080fea00000018ff */
[----:B------:R-:W-:Y:S01]  /*5940*/  LDSM.16.M88.4 R212, [R225+0x2000] ;  /* 0x00200000e1d4783b */ /* 0x000fe20000000200 */
[----:B------:R-:W-:Y:S05]  /*5950*/  HMMA.16816.F32 R32, R32, R174, RZ ;  /* 0x000000ae2020723c */ /* 0x000fea00000018ff */
[----:B------:R-:W3:Y:S01]  /*5960*/  LDSM.16.M88.4 R172, [R224+0x8800] ;  /* 0x00880000e0ac783b */ /* 0x000ee20000000200 */
[-C--:B----4-:R-:W-:Y:S06]  /*5970*/  HMMA.16816.F32 R4, R176, R180.reuse, R4 ;  /* 0x000000b4b004723c */ /* 0x090fec0000001804 */
[C---:B-----5:R-:W-:Y:S06]  /*5980*/  HMMA.16816.F32 R8, R184.reuse, R180, R8 ;  /* 0x000000b4b808723c */ /* 0x060fec0000001808 */
[-C--:B------:R-:W-:Y:S06]  /*5990*/  HMMA.16816.F32 R12, R184, R182.reuse, R12 ;  /* 0x000000b6b80c723c */ /* 0x080fec000000180c */
[C---:B------:R-:W-:Y:S01]  /*59a0*/  HMMA.16816.F32 R16, R176.reuse, R182, R16 ;  /* 0x000000b6b010723c */ /* 0x040fe20000001810 */
[----:B------:R-:W-:Y:S05]  /*59b0*/  LDSM.16.M88.4 R180, [R218+0x4000] ;  /* 0x00400000dab4783b */ /* 0x000fea0000000200 */
        /* <DEDUP_REMOVED lines=8> */
[C---:B------:R-:W-:Y:S06]  /*5a40*/  HMMA.16816.F32 R8, R200.reuse, R196, R8 ;  /* 0x000000c4c808723c */ /* 0x040fec0000001808 */
[-C--:B------:R-:W-:Y:S06]  /*5a50*/  HMMA.16816.F32 R12, R200, R198.reuse, R12 ;  /* 0x000000c6c80c723c */ /* 0x080fec000000180c */
[C---:B------:R-:W-:Y:S01]  /*5a60*/  HMMA.16816.F32 R16, R192.reuse, R198, R16 ;  /* 0x000000c6c010723c */ /* 0x040fe20000001810 */
[----:B------:R-:W-:Y:S05]  /*5a70*/  LDSM.16.M88.4 R196, [R229] ;  /* 0x00000000e5c4783b */ /* 0x000fea0000000200 */
[-C--:B---3--:R-:W-:Y:S06]  /*5a80*/  HMMA.16816.F32 R20, R192, R172.reuse, R20 ;  /* 0x000000acc014723c */ /* 0x088fec0000001814 */
[C---:B------:R-:W-:Y:S06]  /*5a90*/  HMMA.16816.F32 R24, R200.reuse, R172, R24 ;  /* 0x000000acc818723c */ /* 0x040fec0000001818 */
[-C--:B------:R-:W-:Y:S01]  /*5aa0*/  HMMA.16816.F32 R28, R200, R174.reuse, R28 ;  /* 0x000000aec81c723c */ /* 0x080fe2000000181c */
[----:B------:R-:W-:Y:S05]  /*5ab0*/  LDSM.16.M88.4 R200, [R220+0x6000] ;  /* 0x00600000dcc8783b */ /* 0x000fea0000000200 */
[----:B------:R-:W-:Y:S01]  /*5ac0*/  HMMA.16816.F32 R32, R192, R174, R32 ;  /* 0x000000aec020723c */ /* 0x000fe20000001820 */
[----:B------:R-:W3:Y:S05]  /*5ad0*/  LDSM.16.M88.4 R172, [R216+0x9800] ;  /* 0x00980000d8ac783b */ /* 0x000eea0000000200 */
[-C--:B------:R-:W-:Y:S01]  /*5ae0*/  HMMA.16816.F32 R4, R204, R208.reuse, R4 ;  /* 0x000000d0cc04723c */ /* 0x080fe20000001804 */
[----:B------:R-:W4:Y:S05]  /*5af0*/  LDSM.16.M88.4 R192, [R220+0x4000] ;  /* 0x00400000dcc0783b */ /* 0x000f2a0000000200 */
[C---:B------:R-:W-:Y:S06]  /*5b00*/  HMMA.16816.F32 R8, R212.reuse, R208, R8 ;  /* 0x000000d0d408723c */ /* 0x040fec0000001808 */
[-C--:B------:R-:W-:Y:S06]  /*5b10*/  HMMA.16816.F32 R12, R212, R210.reuse, R12 ;  /* 0x000000d2d40c723c */ /* 0x080fec000000180c */
[C---:B------:R-:W-:Y:S01]  /*5b20*/  HMMA.16816.F32 R16, R204.reuse, R210, R16 ;  /* 0x000000d2cc10723c */ /* 0x040fe20000001810 */
[----:B------:R-:W-:Y:S05]  /*5b30*/  LDSM.16.M88.4 R208, [R224+0x9000] ;  /* 0x00900000e0d0783b */ /* 0x000fea0000000200 */
[-C--:B-1----:R-:W-:Y:S06]  /*5b40*/  HMMA.16816.F32 R20, R204, R176.reuse, R20 ;  /* 0x000000b0cc14723c */ /* 0x082fec0000001814 */
[C---:B------:R-:W-:Y:S06]  /*5b50*/  HMMA.16816.F32 R24, R212.reuse, R176, R24 ;  /* 0x000000b0d418723c */ /* 0x040fec0000001818 */
[-C--:B------:R-:W-:Y:S06]  /*5b60*/  HMMA.16816.F32 R28, R212, R178.reuse, R28 ;  /* 0x000000b2d41c723c */ /* 0x080fec000000181c */
[----:B------:R-:W-:Y:S01]  /*5b70*/  HMMA.16816.F32 R32, R204, R178, R32 ;  /* 0x000000b2cc20723c */ /* 0x000fe20000001820 */
[----:B------:R-:W1:Y:S05]  /*5b80*/  LDSM.16.M88.4 R176, [R228] ;  /* 0x00000000e4b0783b */ /* 0x000e6a0000000200 */
[-C--:B------:R-:W-:Y:S01]  /*5b90*/  HMMA.16816.F32 R4, R180, R184.reuse, R4 ;  /* 0x000000b8b404723c */ /* 0x080fe20000001804 */
[----:B------:R-:W5:Y:S05]  /*5ba0*/  LDSM.16.M88.4 R204, [R226+0x4000] ;  /* 0x00400000e2cc783b */ /* 0x000f6a0000000200 */
[C---:B--2---:R-:W-:Y:S06]  /*5bb0*/  HMMA.16816.F32 R8, R188.reuse, R184, R8 ;  /* 0x000000b8bc08723c */ /* 0x044fec0000001808 */
[-C--:B------:R-:W-:Y:S06]  /*5bc0*/  HMMA.16816.F32 R12, R188, R186.reuse, R12 ;  /* 0x000000babc0c723c */ /* 0x080fec000000180c */
[C---:B------:R-:W-:Y:S01]  /*5bd0*/  HMMA.16816.F32 R16, R180.reuse, R186, R16 ;  /* 0x000000bab410723c */ /* 0x040fe20000001810 */
[----:B------:R-:W2:Y:S05]  /*5be0*/  LDSM.16.M88.4 R184, [R226+0x6000] ;  /* 0x00600000e2b8783b */ /* 0x000eaa0000000200 */
[-C--:B---3--:R-:W-:Y:S06]  /*5bf0*/  HMMA.16816.F32 R20, R180, R172.reuse, R20 ;  /* 0x000000acb414723c */ /* 0x088fec0000001814 */
[C---:B------:R-:W-:Y:S06]  /*5c00*/  HMMA.16816.F32 R24, R188.reuse, R172, R24 ;  /* 0x000000acbc18723c */ /* 0x040fec0000001818 */
[-C--:B------:R-:W-:Y:S01]  /*5c10*/  HMMA.16816.F32 R28, R188, R174.reuse, R28 ;  /* 0x000000aebc1c723c */ /* 0x080fe2000000181c */
[----:B------:R-:W-:Y:S05]  /*5c20*/  LDSM.16.M88.4 R188, [R223+0x1000] ;  /* 0x00100000dfbc783b */ /* 0x000fea0000000200 */
        /* <DEDUP_REMOVED lines=8> */
[-C--:B-1----:R-:W-:Y:S06]  /*5cb0*/  HMMA.16816.F32 R20, R192, R176.reuse, R20 ;  /* 0x000000b0c014723c */ /* 0x082fec0000001814 */
[C---:B------:R-:W-:Y:S06]  /*5cc0*/  HMMA.16816.F32 R24, R200.reuse, R176, R24 ;  /* 0x000000b0c818723c */ /* 0x040fec0000001818 */
[-C--:B------:R-:W-:Y:S05]  /*5cd0*/  HMMA.16816.F32 R28, R200, R178.reuse, R28 ;  /* 0x000000b2c81c723c */ /* 0x080fea000000181c */
[C---:B------:R-:W-:Y:S01]  /*5ce0*/  VIADD R177, R0.reuse, 0x40 ;  /* 0x0000004000b17836 */ /* 0x040fe20000000000 */
[----:B------:R-:W-:Y:S04]  /*5cf0*/  HMMA.16816.F32 R32, R192, R178, R32 ;  /* 0x000000b2c020723c */ /* 0x000fe80000001820 */
[----:B------:R-:W-:Y:S01]  /*5d00*/  ISETP.GE.AND P6, PT, R177, RZ, PT ;  /* 0x000000ffb100720c */ /* 0x000fe20003fc6270 */
[----:B------:R-:W-:Y:S01]  /*5d10*/  VIADD R176, R0, 0x3f ;  /* 0x0000003f00b07836 */ /* 0x000fe20000000000 */
[-C--:B-----5:R-:W-:Y:S05]  /*5d20*/  HMMA.16816.F32 R4, R204, R208.reuse, R4 ;  /* 0x000000d0cc04723c */ /* 0x0a0fea0000001804 */
[----:B------:R-:W-:Y:S01]  /*5d30*/  ISETP.GE.AND P5, PT, R176, RZ, PT ;  /* 0x000000ffb000720c */ /* 0x000fe20003fa6270 */
[C---:B--2---:R-:W-:Y:S05]  /*5d40*/  HMMA.16816.F32 R8, R184.reuse, R208, R8 ;  /* 0x000000d0b808723c */ /* 0x044fea0000001808 */
[C---:B------:R-:W-:Y:S01]  /*5d50*/  @!P6 IADD3 R177, -R0.reuse, -0x40, RZ ;  /* 0xffffffc000b1e810 */ /* 0x040fe20007ffe1ff */
[-C--:B------:R-:W-:Y:S05]  /*5d60*/  HMMA.16816.F32 R12, R184, R210.reuse, R12 ;  /* 0x000000d2b80c723c */ /* 0x080fea000000180c */
[----:B------:R-:W-:Y:S01]  /*5d70*/  I2FP.F32.S32 R177, R177 ;  /* 0x000000b100b17245 */ /* 0x000fe20000201400 */
[C---:B------:R-:W-:Y:S05]  /*5d80*/  HMMA.16816.F32 R16, R204.reuse, R210, R16 ;  /* 0x000000d2cc10723c */ /* 0x040fea0000001810 */
[C---:B------:R-:W-:Y:S01]  /*5d90*/  @!P5 IADD3 R176, -R0.reuse, -0x3f, RZ ;  /* 0xffffffc100b0d810 */ /* 0x040fe20007ffe1ff */
[-C--:B---3--:R-:W-:Y:S05]  /*5da0*/  HMMA.16816.F32 R20, R204, R172.reuse, R20 ;  /* 0x000000accc14723c */ /* 0x088fea0000001814 */
[----:B------:R-:W-:Y:S01]  /*5db0*/  I2FP.F32.S32 R176, R176 ;  /* 0x000000b000b07245 */ /* 0x000fe20000201400 */
[C---:B------:R-:W-:Y:S05]  /*5dc0*/  HMMA.16816.F32 R24, R184.reuse, R172, R24 ;  /* 0x000000acb818723c */ /* 0x040fea0000001818 */
[C---:B------:R-:W-:Y:S01]  /*5dd0*/  VIADD R179, R0.reuse, 0x38 ;  /* 0x0000003800b37836 */ /* 0x040fe20000000000 */
[-C--:B------:R-:W-:Y:S04]  /*5de0*/  HMMA.16816.F32 R28, R184, R174.reuse, R28 ;  /* 0x000000aeb81c723c */ /* 0x080fe8000000181c */
[----:B------:R-:W-:Y:S01]  /*5df0*/  ISETP.GE.AND P4, PT, R179, RZ, PT ;  /* 0x000000ffb300720c */ /* 0x000fe20003f86270 */
[----:B------:R-:W-:Y:S01]  /*5e00*/  VIADD R178, R0, 0x37 ;  /* 0x0000003700b27836 */ /* 0x000fe20000000000 */
[----:B------:R-:W-:Y:S01]  /*5e10*/  HMMA.16816.F32 R32, R204, R174, R32 ;  /* 0x000000aecc20723c */ /* 0x000fe20000001820 */
[----:B------:R-:W1:Y:S01]  /*5e20*/  LDSM.16.M88.4 R172, [R223+0x1800] ;  /* 0x00180000dfac783b */ /* 0x000e620000000200 */
[----:B------:R-:W-:Y:S04]  /*5e30*/  DEPBAR.LE SB0, 0x0 ;  /* 0x000080000000791a */ /* 0x000fe80000000000 */
[----:B------:R-:W-:Y:S01]  /*5e40*/  ISETP.GE.AND P1, PT, R178, RZ, PT ;  /* 0x000000ffb200720c */ /* 0x000fe20003f26270 */
[----:B------:R-:W-:Y:S01]  /*5e50*/  BAR.SYNC.DEFER_BLOCKING 0x0 ;  /* 0x0000000000007b1d */ /* 0x000fe20000010000 */
[-C--:B----4-:R-:W-:Y:S05]  /*5e60*/  HMMA.16816.F32 R4, R180, R188.reuse, R4 ;  /* 0x000000bcb404723c */ /* 0x090fea0000001804 */
[C---:B------:R-:W-:Y:S01]  /*5e70*/  @!P4 IADD3 R179, -R0.reuse, -0x38, RZ ;  /* 0xffffffc800b3c810 */ /* 0x040fe20007ffe1ff */
[C---:B------:R-:W-:Y:S05]  /*5e80*/  HMMA.16816.F32 R8, R196.reuse, R188, R8 ;  /* 0x000000bcc408723c */ /* 0x040fea0000001808 */
[C---:B------:R-:W-:Y:S01]  /*5e90*/  @!P1 IADD3 R178, -R0.reuse, -0x37, RZ ;  /* 0xffffffc900b29810 */ /* 0x040fe20007ffe1ff */
[-C--:B------:R-:W-:Y:S05]  /*5ea0*/  HMMA.16816.F32 R12, R196, R190.reuse, R12 ;  /* 0x000000bec40c723c */ /* 0x080fea000000180c */
[----:B------:R-:W-:Y:S01]  /*5eb0*/  I2FP.F32.S32 R179, R179 ;  /* 0x000000b300b37245 */ /* 0x000fe20000201400 */
[C---:B------:R-:W-:Y:S05]  /*5ec0*/  HMMA.16816.F32 R16, R180.reuse, R190, R16 ;  /* 0x000000beb410723c */ /* 0x040fea0000001810 */
[----:B------:R-:W-:Y:S01]  /*5ed0*/  I2FP.F32.S32 R178, R178 ;  /* 0x000000b200b27245 */ /* 0x000fe20000201400 */
[C---:B------:R-:W-:Y:S01]  /*5ee0*/  VIADD R184, R0.reuse, 0xfffffff8 ;  /* 0xfffffff800b87836 */ /* 0x040fe20000000000 */
[----:B------:R-:W-:Y:S01]  /*5ef0*/  IABS R190, R0 ;  /* 0x0000000000be7213 */ /* 0x000fe20000000000 */
[----:B------:R-:W-:Y:S03]  /*5f00*/  VIADD R185, R0, 0xfffffff7 ;  /* 0xfffffff700b97836 */ /* 0x000fe60000000000 */
[----:B------:R-:W-:Y:S01]  /*5f10*/  ISETP.GE.AND P0, PT, R184, RZ, PT ;  /* 0x000000ffb800720c */ /* 0x000fe20003f06270 */
[C---:B------:R-:W-:Y:S01]  /*5f20*/  VIADD R186, R0.reuse, 0xfffffff0 ;  /* 0xfffffff000ba7836 */ /* 0x040fe20000000000 */
[----:B------:R-:W-:Y:S01]  /*5f30*/  ISETP.GE.AND P6, PT, R185, RZ, PT ;  /* 0x000000ffb900720c */ /* 0x000fe20003fc6270 */
[----:B------:R-:W-:Y:S01]  /*5f40*/  VIADD R187, R0, 0xffffffef ;  /* 0xffffffef00bb7836 */ /* 0x000fe20000000000 */
[-C--:B-1----:R-:W-:Y:S03]  /*5f50*/  HMMA.16816.F32 R20, R180, R172.reuse, R20 ;  /* 0x000000acb414723c */ /* 0x082fe60000001814 */
[----:B------:R-:W-:Y:S01]  /*5f60*/  ISETP.GE.AND P5, PT, R186, RZ, PT ;  /* 0x000000ffba00720c */ /* 0x000fe20003fa6270 */
[C---:B------:R-:W-:Y:S01]  /*5f70*/  VIADD R189, R0.reuse, 0x30 ;  /* 0x0000003000bd7836 */ /* 0x040fe20000000000 */
[----:B------:R-:W-:Y:S01]  /*5f80*/  ISETP.GE.AND P4, PT, R187, RZ, PT ;  /* 0x000000ffbb00720c */ /* 0x000fe20003f86270 */
[C---:B------:R-:W-:Y:S04]  /*5f90*/  HMMA.16816.F32 R24, R196.reuse, R172, R24 ;  /* 0x000000acc418723c */ /* 0x040fe80000001818 */
[----:B------:R-:W-:Y:S01]  /*5fa0*/  ISETP.GE.AND P1, PT, R189, RZ, PT ;  /* 0x000000ffbd00720c */ /* 0x000fe20003f26270 */
[C---:B------:R-:W-:Y:S01]  /*5fb0*/  VIADD R188, R0.reuse, 0x2f ;  /* 0x0000002f00bc7836 */ /* 0x040fe20000000000 */
[C---:B------:R-:W-:Y:S01]  /*5fc0*/  @!P0 IADD3 R184, -R0.reuse, 0x8, RZ ;  /* 0x0000000800b88810 */ /* 0x040fe20007ffe1ff */
[C---:B------:R-:W-:Y:S01]  /*5fd0*/  VIADD R193, R0.reuse, 0x28 ;  /* 0x0000002800c17836 */ /* 0x040fe20000000000 */
[C---:B------:R-:W-:Y:S01]  /*5fe0*/  @!P6 IADD3 R185, -R0.reuse, 0x9, RZ ;  /* 0x0000000900b9e810 */ /* 0x040fe20007ffe1ff */
[-C--:B------:R-:W-:Y:S03]  /*5ff0*/  HMMA.16816.F32 R28, R196, R174.reuse, R28 ;  /* 0x000000aec41c723c */ /* 0x080fe6000000181c */
[C---:B------:R-:W-:Y:S01]  /*6000*/  @!P5 IADD3 R186, -R0.reuse, 0x10, RZ ;  /* 0x0000001000bad810 */ /* 0x040fe20007ffe1ff */
[C---:B------:R-:W-:Y:S01]  /*6010*/  VIADD R195, R0.reuse, 0xffffffe8 ;  /* 0xffffffe800c37836 */ /* 0x040fe20000000000 */
[C---:B------:R-:W-:Y:S01]  /*6020*/  @!P4 IADD3 R187, -R0.reuse, 0x11, RZ ;  /* 0x0000001100bbc810 */ /* 0x040fe20007ffe1ff */
[----:B------:R-:W-:Y:S01]  /*6030*/  VIADD R194, R0, 0xffffffe7 ;  /* 0xffffffe700c27836 */ /* 0x000fe20000000000 */
[----:B------:R-:W-:Y:S01]  /*6040*/  ISETP.GE.AND P0, PT, R188, RZ, PT ;  /* 0x000000ffbc00720c */ /* 0x000fe20003f06270 */
[C---:B------:R-:W-:Y:S01]  /*6050*/  VIADD R192, R0.reuse, 0x27 ;  /* 0x0000002700c07836 */ /* 0x040fe20000000000 */
[----:B------:R-:W-:Y:S01]  /*6060*/  ISETP.GE.AND P6, PT, R193, RZ, PT ;  /* 0x000000ffc100720c */ /* 0x000fe20003fc6270 */
[----:B------:R-:W-:Y:S04]  /*6070*/  HMMA.16816.F32 R32, R180, R174, R32 ;  /* 0x000000aeb420723c */ /* 0x000fe80000001820 */
[----:B------:R-:W-:Y:S01]  /*6080*/  @!P1 IADD3 R189, -R0, -0x30, RZ ;  /* 0xffffffd000bd9810 */ /* 0x000fe20007ffe1ff */
[-C--:B------:R-:W-:Y:S01]  /*6090*/  FFMA.FTZ R7, R136, -R133.reuse, R7 ;  /* 0x8000008588077223 */ /* 0x080fe20000010007 */
[----:B------:R-:W-:Y:S01]  /*60a0*/  ISETP.GE.AND P5, PT, R195, RZ, PT ;  /* 0x000000ffc300720c */ /* 0x000fe20003fa6270 */
[-C--:B------:R-:W-:Y:S01]  /*60b0*/  FFMA.FTZ R10, R132, -R133.reuse, R10 ;  /* 0x80000085840a7223 */ /* 0x080fe2000001000a */
[----:B------:R-:W-:Y:S02]  /*60c0*/  ISETP.GE.AND P4, PT, R194, RZ, PT ;  /* 0x000000ffc200720c */ /* 0x000fe40003f86270 */
[----:B------:R-:W-:Y:S01]  /*60d0*/  ISETP.GE.AND P1, PT, R192, RZ, PT ;  /* 0x000000ffc000720c */ /* 0x000fe20003f26270 */
[-C--:B------:R-:W-:Y:S01]  /*60e0*/  FFMA.FTZ R11, R2, -R133.reuse, R11 ;  /* 0x80000085020b7223 */ /* 0x080fe2000001000b */
[C---:B------:R-:W-:Y:S01]  /*60f0*/  @!P0 IADD3 R188, -R0.reuse, -0x2f, RZ ;  /* 0xffffffd100bc8810 */ /* 0x040fe20007ffe1ff */
[-C--:B------:R-:W-:Y:S01]  /*6100*/  FFMA.FTZ R6, R137, -R133.reuse, R6 ;  /* 0x8000008589067223 */ /* 0x080fe20000010006 */
[----:B------:R-:W-:Y:S01]  /*6110*/  @!P6 IADD3 R193, -R0, -0x28, RZ ;  /* 0xffffffd800c1e810 */ /* 0x000fe20007ffe1ff */
[----:B------:R-:W-:Y:S01]  /*6120*/  FFMA.FTZ R8, R177, -R133, R8 ;  /* 0x80000085b1087223 */ /* 0x000fe20000010008 */
[----:B------:R-:W-:Y:S01]  /*6130*/  I2FP.F32.S32 R136, R135 ;  /* 0x0000008700887245 */ /* 0x000fe20000201400 */
[-C--:B------:R-:W-:Y:S01]  /*6140*/  FFMA.FTZ R9, R176, -R133.reuse, R9 ;  /* 0x80000085b0097223 */ /* 0x080fe20000010009 */
[----:B------:R-:W-:Y:S01]  /*6150*/  I2FP.F32.S32 R132, R186 ;  /* 0x000000ba00847245 */ /* 0x000fe20000201400 */
[-C--:B------:R-:W-:Y:S01]  /*6160*/  FFMA.FTZ R12, R179, -R133.reuse, R12 ;  /* 0x80000085b30c7223 */ /* 0x080fe2000001000c */
[----:B------:R-:W-:Y:S01]  /*6170*/  @!P5 IADD3 R195, -R0, 0x18, RZ ;  /* 0x0000001800c3d810 */ /* 0x000fe20007ffe1ff */
[-C--:B------:R-:W-:Y:S01]  /*6180*/  FFMA.FTZ R5, R136, -R133.reuse, R5 ;  /* 0x8000008588057223 */ /* 0x080fe20000010005 */
[----:B------:R-:W-:Y:S01]  /*6190*/  @!P4 IADD3 R194, -R0, 0x19, RZ ;  /* 0x0000001900c2c810 */ /* 0x000fe20007ffe1ff */
[-C--:B------:R-:W-:Y:S01]  /*61a0*/  FFMA.FTZ R20, R132, -R133.reuse, R20 ;  /* 0x8000008584147223 */ /* 0x080fe20000010014 */
[----:B------:R-:W-:Y:S01]  /*61b0*/  @!P1 IADD3 R192, -R0, -0x27, RZ ;  /* 0xffffffd900c09810 */ /* 0x000fe20007ffe1ff */
[----:B------:R-:W-:Y:S01]  /*61c0*/  IMAD.MOV.U32 R0, RZ, RZ, R190 ;  /* 0x000000ffff007224 */ /* 0x000fe200078e00be */
[----:B------:R-:W-:Y:S01]  /*61d0*/  I2FP.F32.S32 R135, R184 ;  /* 0x000000b800877245 */ /* 0x000fe20000201400 */
[----:B------:R-:W-:Y:S01]  /*61e0*/  FFMA.FTZ R34, R132, -R133, R34 ;  /* 0x8000008584227223 */ /* 0x000fe20000010022 */
[----:B------:R-:W-:Y:S01]  /*61f0*/  I2FP.F32.S32 R2, R187 ;  /* 0x000000bb00027245 */ /* 0x000fe20000201400 */
[-C--:B------:R-:W-:Y:S01]  /*6200*/  FFMA.FTZ R19, R136, -R133.reuse, R19 ;  /* 0x8000008588137223 */ /* 0x080fe20000010013 */
[----:B------:R-:W-:Y:S01]  /*6210*/  I2FP.F32.S32 R0, R0 ;  /* 0x0000000000007245 */ /* 0x000fe20000201400 */
[CC--:B------:R-:W-:Y:S01]  /*6220*/  FFMA.FTZ R16, R135.reuse, -R133.reuse, R16 ;  /* 0x8000008587107223 */ /* 0x0c0fe20000010010 */
[----:B------:R-:W-:Y:S01]  /*6230*/  ISETP.GT.AND P4, PT, R232, RZ, PT ;  /* 0x000000ffe800720c */ /* 0x000fe20003f84270 */
[----:B------:R-:W-:Y:S01]  /*6240*/  FFMA.FTZ R21, R2, -R133, R21 ;  /* 0x8000008502157223 */ /* 0x000fe20000010015 */
[----:B------:R-:W-:Y:S01]  /*6250*/  I2FP.F32.S32 R195, R195 ;  /* 0x000000c300c37245 */ /* 0x000fe20000201400 */
[C---:B------:R-:W-:Y:S01]  /*6260*/  FFMA.FTZ R4, R0.reuse, -R133, R4 ;  /* 0x8000008500047223 */ /* 0x040fe20000010004 */
[----:B------:R-:W-:Y:S01]  /*6270*/  I2FP.F32.S32 R189, R189 ;  /* 0x000000bd00bd7245 */ /* 0x000fe20000201400 */
[----:B------:R-:W-:Y:S01]  /*6280*/  FFMA.FTZ R18, R0, -R133, R18 ;  /* 0x8000008500127223 */ /* 0x000fe20000010012 */
[----:B------:R-:W-:Y:S01]  /*6290*/  I2FP.F32.S32 R0, R185 ;  /* 0x000000b900007245 */ /* 0x000fe20000201400 */
[----:B------:R-:W-:Y:S01]  /*62a0*/  FFMA.FTZ R35, R2, -R133, R35 ;  /* 0x8000008502237223 */ /* 0x000fe20000010023 */
[----:B------:R-:W-:Y:S01]  /*62b0*/  FMNMX.FTZ R132, R4, R3, !PT ;  /* 0x0000000304847209 */ /* 0x000fe20007810000 */
[-C--:B------:R-:W-:Y:S01]  /*62c0*/  FFMA.FTZ R22, R135, -R133.reuse, R22 ;  /* 0x8000008587167223 */ /* 0x080fe20000010016 */
        /* <DEDUP_REMOVED lines=13> */
[----:B------:R-:W-:Y:S01]  /*63a0*/  FFMA.FTZ R15, R176, -R133, R15 ;  /* 0x80000085b00f7223 */ /* 0x000fe2000001000f */
[----:B------:R-:W-:Y:S01]  /*63b0*/  FMNMX.FTZ R2, R10, R139, !PT ;  /* 0x0000008b0a027209 */ /* 0x000fe20007810000 */
[----:B------:R-:W-:Y:S01]  /*63c0*/  FFMA.FTZ R24, R189, -R133, R24 ;  /* 0x80000085bd187223 */ /* 0x000fe20000010018 */
[----:B------:R-:W-:Y:S01]  /*63d0*/  FMNMX.FTZ R132, R9, R135, !PT ;  /* 0x0000008709847209 */ /* 0x000fe20007810000 */
[----:B------:R-:W-:Y:S01]  /*63e0*/  FFMA.FTZ R26, R179, -R133, R26 ;  /* 0x80000085b31a7223 */ /* 0x000fe2000001001a */
[----:B------:R-:W-:Y:S02]  /*63f0*/  FMNMX.FTZ R135, R19, R136, !PT ;  /* 0x0000008813877209 */ /* 0x000fe40007810000 */
[----:B------:R-:W-:Y:S02]  /*6400*/  FMNMX.FTZ R137, R20, R137, !PT ;  /* 0x0000008914897209 */ /* 0x000fe40007810000 */
[----:B------:R-:W-:Y:S02]  /*6410*/  I2FP.F32.S32 R194, R194 ;  /* 0x000000c200c27245 */ /* 0x000fe40000201400 */
[----:B------:R-:W-:Y:S02]  /*6420*/  FMNMX.FTZ R2, R11, R2, !PT ;  /* 0x000000020b027209 */ /* 0x000fe40007810000 */
[----:B------:R-:W-:Y:S01]  /*6430*/  FMNMX.FTZ R132, R12, R132, !PT ;  /* 0x000000840c847209 */ /* 0x000fe20007810000 */
[----:B------:R-:W-:Y:S01]  /*6440*/  FFMA.FTZ R33, R194, -R133, R33 ;  /* 0x80000085c2217223 */ /* 0x000fe20000010021 */
[----:B------:R-:W-:Y:S02]  /*6450*/  FMNMX.FTZ R135, R22, R135, !PT ;  /* 0x0000008716877209 */ /* 0x000fe40007810000 */
[----:B------:R-:W-:Y:S02]  /*6460*/  FMNMX.FTZ R178, R21, R137, !PT ;  /* 0x0000008915b27209 */ /* 0x000fe40007810000 */
[----:B------:R-:W-:Y:S02]  /*6470*/  FMNMX.FTZ R136, R14, R2, !PT ;  /* 0x000000020e887209 */ /* 0x000fe40007810000 */
[----:B------:R-:W-:Y:S02]  /*6480*/  I2FP.F32.S32 R0, R188 ;  /* 0x000000bc00007245 */ /* 0x000fe40000201400 */
[----:B------:R-:W-:Y:S02]  /*6490*/  I2FP.F32.S32 R193, R193 ;  /* 0x000000c100c17245 */ /* 0x000fe40000201400 */
[----:B------:R-:W-:Y:S01]  /*64a0*/  FMNMX.FTZ R2, R13, R132, !PT ;  /* 0x000000840d027209 */ /* 0x000fe20007810000 */
[----:B------:R-:W-:Y:S01]  /*64b0*/  FFMA.FTZ R25, R0, -R133, R25 ;  /* 0x8000008500197223 */ /* 0x000fe20000010019 */
[----:B------:R-:W-:Y:S01]  /*64c0*/  FMNMX.FTZ R132, R23, R135, !PT ;  /* 0x0000008717847209 */ /* 0x000fe20007810000 */
[----:B------:R-:W-:Y:S01]  /*64d0*/  FFMA.FTZ R28, R193, -R133, R28 ;  /* 0x80000085c11c7223 */ /* 0x000fe2000001001c */
[----:B------:R-:W-:Y:S02]  /*64e0*/  FMNMX.FTZ R178, R32, R178, !PT ;  /* 0x000000b220b27209 */ /* 0x000fe40007810000 */
[----:B------:R-:W-:Y:S02]  /*64f0*/  I2FP.F32.S32 R192, R192 ;  /* 0x000000c000c07245 */ /* 0x000fe40000201400 */
[----:B------:R-:W-:Y:S02]  /*6500*/  FMNMX.FTZ R183, R15, R136, !PT ;  /* 0x000000880fb77209 */ /* 0x000fe40007810000 */
[----:B------:R-:W-:Y:S02]  /*6510*/  FMNMX.FTZ R179, R24, R2, !PT ;  /* 0x0000000218b37209 */ /* 0x000fe40007810000 */
[----:B------:R-:W-:Y:S02]  /*6520*/  FMNMX.FTZ R182, R34, R132, !PT ;  /* 0x0000008422b67209 */ /* 0x000fe40007810000 */
[----:B------:R-:W-:Y:S01]  /*6530*/  FMNMX.FTZ R178, R33, R178, !PT ;  /* 0x000000b221b27209 */ /* 0x000fe20007810000 */
[----:B------:R-:W-:Y:S06]  /*6540*/  @P4 BRA `(.L_x_1217) ;  /* 0xffffffe800f04947 */ /* 0x000fec000383ffff */
.L_x_1216:
[----:B-1----:R-:W1:Y:S01]  /*6550*/  SHFL.BFLY PT, R137, R178, 0x2, 0x1f ;  /* 0x0c401f00b2897f89 */ /* 0x002e6200000e0000 */
[----:B------:R-:W-:Y:S01]  /*6560*/  FMNMX.FTZ R136, R35, R182, !PT ;  /* 0x000000b623887209 */ /* 0x000fe20007810000 */
[----:B------:R-:W-:Y:S01]  /*6570*/  FFMA.FTZ R29, R192, -R133, R29 ;  /* 0x80000085c01d7223 */ /* 0x000fe2000001001d */
[----:B------:R-:W-:Y:S01]  /*6580*/  FMNMX.FTZ R132, R25, R179, !PT ;  /* 0x000000b319847209 */ /* 0x000fe20007810000 */
[----:B------:R-:W-:Y:S01]  /*6590*/  FFMA.FTZ R30, R189, -R133, R30 ;  /* 0x80000085bd1e7223 */ /* 0x000fe2000001001e */
[----:B------:R-:W-:Y:S03]  /*65a0*/  FMNMX.FTZ R2, R26, R183, !PT ;  /* 0x000000b71a027209 */ /* 0x000fe60007810000 */
[----:B------:R-:W2:Y:S01]  /*65b0*/  SHFL.BFLY PT, R172, R136, 0x2, 0x1f ;  /* 0x0c401f0088ac7f89 */ /* 0x000ea200000e0000 */
[----:B------:R-:W-:Y:S01]  /*65c0*/  FMNMX.FTZ R132, R28, R132, !PT ;  /* 0x000000841c847209 */ /* 0x000fe20007810000 */
[----:B------:R-:W-:Y:S01]  /*65d0*/  FFMA.FTZ R31, R0, -R133, R31 ;  /* 0x80000085001f7223 */ /* 0x000fe2000001001f */
[----:B------:R-:W-:Y:S05]  /*65e0*/  FMNMX.FTZ R2, R27, R2, !PT ;  /* 0x000000021b027209 */ /* 0x000fea0007810000 */
[----:B------:R-:W-:Y:S01]  /*65f0*/  LDSM.16.MT88.4 R184, [R222+0xb800] ;  /* 0x00b80000deb8783b */ /* 0x000fe20000004200 */
[----:B------:R-:W-:Y:S02]  /*6600*/  FMNMX.FTZ R174, R29, R132, !PT ;  /* 0x000000841dae7209 */ /* 0x000fe40007810000 */
[----:B------:R-:W-:Y:S04]  /*6610*/  FMNMX.FTZ R0, R30, R2, !PT ;  /* 0x000000021e007209 */ /* 0x000fe80007810000 */
[----:B------:R-:W-:Y:S01]  /*6620*/  FMNMX.FTZ R0, R31, R0, !PT ;  /* 0x000000001f007209 */ /* 0x000fe20007810000 */
[----:B------:R-:W3:Y:S08]  /*6630*/  SHFL.BFLY PT, R132, R174, 0x2, 0x1f ;  /* 0x0c401f00ae847f89 */ /* 0x000ef000000e0000 */
[----:B------:R-:W4:Y:S08]  /*6640*/  SHFL.BFLY PT, R2, R0, 0x2, 0x1f ;  /* 0x0c401f0000027f89 */ /* 0x000f3000000e0000 */
[----:B------:R-:W-:Y:S01]  /*6650*/  LDSM.16.MT88.4 R188, [R221+0xb800] ;  /* 0x00b80000ddbc783b */ /* 0x000fe20000004200 */
[----:B-1----:R-:W-:Y:S02]  /*6660*/  FMNMX.FTZ R137, R178, R137, !PT ;  /* 0x00000089b2897209 */ /* 0x002fe40007810000 */
[----:B--2---:R-:W-:Y:S05]  /*6670*/  FMNMX.FTZ R136, R136, R172, !PT ;  /* 0x000000ac88887209 */ /* 0x004fea0007810000 */
[----:B------:R-:W1:Y:S08]  /*6680*/  SHFL.BFLY PT, R135, R137, 0x1, 0x1f ;  /* 0x0c201f0089877f89 */ /* 0x000e7000000e0000 */
[----:B------:R-:W2:Y:S01]  /*6690*/  SHFL.BFLY PT, R172, R136, 0x1, 0x1f ;  /* 0x0c201f0088ac7f89 */ /* 0x000ea200000e0000 */
[----:B---3--:R-:W-:Y:S07]  /*66a0*/  FMNMX.FTZ R174, R174, R132, !PT ;  /* 0x00000084aeae7209 */ /* 0x008fee0007810000 */
[----:B------:R-:W-:Y:S01]  /*66b0*/  LDSM.16.MT88.4 R176, [R219+0xa000] ;  /* 0x00a00000dbb0783b */ /* 0x000fe20000004200 */
[----:B----4-:R-:W-:Y:S07]  /*66c0*/  FMNMX.FTZ R2, R0, R2, !PT ;  /* 0x0000000200027209 */ /* 0x010fee0007810000 */
[----:B------:R-:W3:Y:S08]  /*66d0*/  SHFL.BFLY PT, R173, R174, 0x1, 0x1f ;  /* 0x0c201f00aead7f89 */ /* 0x000ef000000e0000 */
[----:B------:R-:W4:Y:S01]  /*66e0*/  SHFL.BFLY PT, R132, R2, 0x1, 0x1f ;  /* 0x0c201f0002847f89 */ /* 0x000f2200000e0000 */
[----:B-1----:R-:W-:Y:S02]  /*66f0*/  FMNMX.FTZ R137, R137, R135, !PT ;  /* 0x0000008789897209 */ /* 0x002fe40007810000 */
[----:B--2---:R-:W-:Y:S03]  /*6700*/  FMNMX.FTZ R136, R136, R172, !PT ;  /* 0x000000ac88887209 */ /* 0x004fe60007810000 */
[C---:B------:R-:W-:Y:S01]  /*6710*/  FADD.FTZ R0, -R137.reuse, R3 ;  /* 0x0000000389007221 */ /* 0x040fe20000010100 */
[----:B------:R-:W-:Y:S03]  /*6720*/  FSETP.NEU.FTZ.AND P0, PT, R137, -INF , PT ;  /* 0xff8000008900780b */ /* 0x000fe60003f1d000 */
[----:B------:R-:W-:Y:S01]  /*6730*/  FMUL.FTZ R3, R0, UR4 ;  /* 0x0000000400037c20 */ /* 0x000fe20008410000 */
[----:B------:R-:W-:Y:S03]  /*6740*/  FADD.FTZ R0, -R136, R134 ;  /* 0x0000008688007221 */ /* 0x000fe60000010100 */
[----:B------:R1:W2:Y:S01]  /*6750*/  MUFU.EX2 R134, R3 ;  /* 0x0000000300867308 */ /* 0x0002a20000000800 */
[----:B---3--:R-:W-:Y:S02]  /*6760*/  FMNMX.FTZ R135, R174, R173, !PT ;  /* 0x000000adae877209 */ /* 0x008fe40007810000 */
[----:B------:R-:W3:Y:S01]  /*6770*/  LDSM.16.MT88.4 R172, [R217+0xa000] ;  /* 0x00a00000d9ac783b */ /* 0x000ee20000004200 */
[----:B----4-:R-:W-:Y:S02]  /*6780*/  FMNMX.FTZ R132, R2, R132, !PT ;  /* 0x0000008402847209 */ /* 0x010fe40007810000 */
[C---:B------:R-:W-:Y:S03]  /*6790*/  FMUL.FTZ R180, R135.reuse, UR4 ;  /* 0x0000000487b47c20 */ /* 0x040fe60008410000 */
        /* <DEDUP_REMOVED lines=9> */
[C---:B------:R-:W-:Y:S01]  /*6830*/  FMUL.FTZ R139, R136.reuse, UR4 ;  /* 0x00000004888b7c20 */ /* 0x040fe20008410000 */
        /* <DEDUP_REMOVED lines=49> */
[----:B------:R-:W-:Y:S03]  /*6b50*/  FMUL.FTZ R64, R134, R64 ;  /* 0x0000004086407220 */ /* 0x000fe60000410000 */
[----:B------:R1:W-:Y:S01]  /*6b60*/  MUFU.EX2 R207, R11 ;  /* 0x0000000b00cf7308 */ /* 0x0003e20000000800 */
[----:B----4-:R-:W-:Y:S01]  /*6b70*/  FMUL.FTZ R9, R2, R141 ;  /* 0x0000008d02097220 */ /* 0x010fe20000410000 */
[C---:B------:R-:W-:Y:S01]  /*6b80*/  FMUL.FTZ R65, R134.reuse, R65 ;  /* 0x0000004186417220 */ /* 0x040fe20000410000 */
[C---:B------:R-:W-:Y:S01]  /*6b90*/  FMUL.FTZ R68, R134.reuse, R68 ;  /* 0x0000004486447220 */ /* 0x040fe20000410000 */
[----:B------:R-:W-:Y:S01]  /*6ba0*/  FMUL.FTZ R69, R134, R69 ;  /* 0x0000004586457220 */ /* 0x000fe20000410000 */
        /* <DEDUP_REMOVED lines=14> */
[--C-:B------:R-:W-:Y:S01]  /*6c90*/  FFMA.FTZ R20, R20, UR4, -R138.reuse ;  /* 0x0000000414147c23 */ /* 0x100fe2000801088a */
[--C-:B------:R-:W-:Y:S01]  /*6ca0*/  FFMA.FTZ R21, R21, UR4, -R138.reuse ;  /* 0x0000000415157c23 */ /* 0x100fe2000801088a */
[--C-:B------:R-:W-:Y:S01]  /*6cb0*/  FFMA.FTZ R32, R32, UR4, -R138.reuse ;  /* 0x0000000420207c23 */ /* 0x100fe2000801088a */
[----:B------:R-:W-:Y:S01]  /*6cc0*/  FFMA.FTZ R34, R34, UR4, -R139 ;  /* 0x0000000422227c23 */ /* 0x000fe2000801088b */
[----:B------:R-:W-:Y:S03]  /*6cd0*/  FMUL.FTZ R100, R2, R100 ;  /* 0x0000006402647220 */ /* 0x000fe60000410000 */
[----:B------:R-:W1:Y:S01]  /*6ce0*/  MUFU.EX2 R239, R17 ;  /* 0x0000001100ef7308 */ /* 0x000e620000000800 */
[C---:B----4-:R-:W-:Y:S01]  /*6cf0*/  FMUL.FTZ R38, R3.reuse, R38 ;  /* 0x0000002603267220 */ /* 0x050fe20000410000 */
[C---:B------:R-:W-:Y:S01]  /*6d00*/  FMUL.FTZ R39, R3.reuse, R39 ;  /* 0x0000002703277220 */ /* 0x040fe20000410000 */
[C---:B------:R-:W-:Y:S01]  /*6d10*/  FMUL.FTZ R50, R3.reuse, R50 ;  /* 0x0000003203327220 */ /* 0x040fe20000410000 */
[C---:B------:R-:W-:Y:S01]  /*6d20*/  FMUL.FTZ R51, R3.reuse, R51 ;  /* 0x0000003303337220 */ /* 0x040fe20000410000 */
[C---:B------:R-:W-:Y:S01]  /*6d30*/  FMUL.FTZ R54, R3.reuse, R54 ;  /* 0x0000003603367220 */ /* 0x040fe20000410000 */
[C---:B------:R-:W-:Y:S01]  /*6d40*/  FMUL.FTZ R55, R3.reuse, R55 ;  /* 0x0000003703377220 */ /* 0x040fe20000410000 */
[C---:B------:R-:W-:Y:S03]  /*6d50*/  FMUL.FTZ R66, R3.reuse, R66 ;  /* 0x0000004203427220 */ /* 0x040fe60000410000 */
[----:B------:R4:W-:Y:S01]  /*6d60*/  MUFU.EX2 R214, R18 ;  /* 0x0000001200d67308 */ /* 0x0009e20000000800 */
[----:B--2---:R-:W-:Y:S01]  /*6d70*/  FMUL.FTZ R16, R134, R152 ;  /* 0x0000009886107220 */ /* 0x004fe20000410000 */
[C---:B------:R-:W-:Y:S01]  /*6d80*/  FMUL.FTZ R67, R3.reuse, R67 ;  /* 0x0000004303437220 */ /* 0x040fe20000410000 */
[C---:B------:R-:W-:Y:S01]  /*6d90*/  FMUL.FTZ R70, R3.reuse, R70 ;  /* 0x0000004603467220 */ /* 0x040fe20000410000 */
[C---:B------:R-:W-:Y:S01]  /*6da0*/  FMUL.FTZ R71, R3.reuse, R71 ;  /* 0x0000004703477220 */ /* 0x040fe20000410000 */
[C---:B------:R-:W-:Y:S01]  /*6db0*/  FMUL.FTZ R82, R3.reuse, R82 ;  /* 0x0000005203527220 */ /* 0x040fe20000410000 */
[----:B------:R-:W-:Y:S01]  /*6dc0*/  FMUL.FTZ R83, R3, R83 ;  /* 0x0000005303537220 */ /* 0x000fe20000410000 */
[----:B------:R-:W-:Y:S03]  /*6dd0*/  FMUL.FTZ R101, R2, R101 ;  /* 0x0000006502657220 */ /* 0x000fe60000410000 */
[----:B------:R-:W2:Y:S01]  /*6de0*/  MUFU.EX2 R233, R19 ;  /* 0x0000001300e97308 */ /* 0x000ea20000000800 */
[----:B-1----:R-:W-:Y:S01]  /*6df0*/  F2FP.F16.F32.PACK_AB R142, R239, R237 ;  /* 0x000000edef8e723e */ /* 0x002fe200000000ff */
        /* <DEDUP_REMOVED lines=10> */
[C---:B------:R-:W-:Y:S01]  /*6ea0*/  FMUL.FTZ R109, R134.reuse, R109 ;  /* 0x0000006d866d7220 */ /* 0x040fe20000410000 */
[C---:B------:R-:W-:Y:S01]  /*6eb0*/  FMUL.FTZ R110, R3.reuse, R110 ;  /* 0x0000006e036e7220 */ /* 0x040fe20000410000 */
[----:B------:R-:W-:Y:S01]  /*6ec0*/  FMUL.FTZ R111, R3, R111 ;  /* 0x0000006f036f7220 */ /* 0x000fe20000410000 */
[----:B------:R-:W-:Y:S03]  /*6ed0*/  FFMA.FTZ R138, R33, UR4, -R138 ;  /* 0x00000004218a7c23 */ /* 0x000fe6000801088a */
[----:B------:R4:W5:Y:S01]  /*6ee0*/  MUFU.EX2 R240, R5 ;  /* 0x0000000500f07308 */ /* 0x0009620000000800 */
[----:B--2---:R-:W-:Y:S01]  /*6ef0*/  F2FP.F16.F32.PACK_AB R143, R233, R214 ;  /* 0x000000d6e98f723e */ /* 0x004fe200000000ff */
[----:B------:R-:W-:Y:S01]  /*6f00*/  FMUL.FTZ R19, R3, R155 ;  /* 0x0000009b03137220 */ /* 0x000fe20000410000 */
[----:B------:R-:W-:Y:S01]  /*6f10*/  FMUL.FTZ R33, R134, R161 ;  /* 0x000000a186217220 */ /* 0x000fe20000410000 */
[----:B------:R-:W-:Y:S01]  /*6f20*/  LDSM.16.MT88.4 R152, [R221+0xa000] ;  /* 0x00a00000dd98783b */ /* 0x000fe20000004200 */
[C---:B------:R-:W-:Y:S01]  /*6f30*/  FMUL.FTZ R112, R2.reuse, R112 ;  /* 0x0000007002707220 */ /* 0x040fe20000410000 */
[----:B------:R-:W-:Y:S01]  /*6f40*/  FMUL.FTZ R113, R2, R113 ;  /* 0x0000007102717220 */ /* 0x000fe20000410000 */
[----:B------:R-:W-:Y:S03]  /*6f50*/  FMUL.FTZ R114, R0, R114 ;  /* 0x0000007200727220 */ /* 0x000fe60000410000 */
[----:B------:R2:W-:Y:S01]  /*6f60*/  MUFU.EX2 R215, R6 ;  /* 0x0000000600d77308 */ /* 0x0005e20000000800 */
[----:B-1----:R-:W-:Y:S01]  /*6f70*/  FMUL.FTZ R4, R134, R144 ;  /* 0x0000009086047220 */ /* 0x002fe20000410000 */
[----:B------:R-:W-:Y:S01]  /*6f80*/  F2FP.F16.F32.PACK_AB R144, R211, R210 ;  /* 0x000000d2d390723e */ /* 0x000fe200000000ff */
[----:B------:R-:W-:Y:S01]  /*6f90*/  FMUL.FTZ R115, R0, R115 ;  /* 0x0000007300737220 */ /* 0x000fe20000410000 */
[--C-:B------:R-:W-:Y:S01]  /*6fa0*/  FFMA.FTZ R28, R28, UR4, -R180.reuse ;  /* 0x000000041c1c7c23 */ /* 0x100fe200080108b4 */
[C---:B------:R-:W-:Y:S01]  /*6fb0*/  FMUL.FTZ R116, R2.reuse, R116 ;  /* 0x0000007402747220 */ /* 0x040fe20000410000 */
[----:B------:R-:W-:Y:S01]  /*6fc0*/  FMUL.FTZ R117, R2, R117 ;  /* 0x0000007502757220 */ /* 0x000fe20000410000 */
[----:B------:R-:W-:Y:S03]  /*6fd0*/  FMUL.FTZ R118, R0, R118 ;  /* 0x0000007600767220 */ /* 0x000fe60000410000 */
[----:B------:R1:W3:Y:S01]  /*6fe0*/  MUFU.EX2 R236, R7 ;  /* 0x0000000700ec7308 */ /* 0x0002e20000000800 */
[----:B----4-:R-:W-:Y:S01]  /*6ff0*/  FMUL.FTZ R5, R134, R145 ;  /* 0x0000009186057220 */ /* 0x010fe20000410000 */
[----:B-----5:R-:W-:Y:S01]  /*7000*/  F2FP.F16.F32.PACK_AB R140, R240, R238 ;  /* 0x000000eef08c723e */ /* 0x020fe200000000ff */
[----:B------:R-:W-:Y:S01]  /*7010*/  FMUL.FTZ R119, R0, R119 ;  /* 0x0000007700777220 */ /* 0x000fe20000410000 */
[----:B------:R-:W-:Y:S01]  /*7020*/  F2FP.F16.F32.PACK_AB R145, R207, R206 ;  /* 0x000000cecf91723e */ /* 0x000fe200000000ff */
[C---:B------:R-:W-:Y:S01]  /*7030*/  FMUL.FTZ R120, R134.reuse, R120 ;  /* 0x0000007886787220 */ /* 0x040fe20000410000 */
[----:B------:R-:W-:Y:S01]  /*7040*/  FMUL.FTZ R121, R134, R121 ;  /* 0x0000007986797220 */ /* 0x000fe20000410000 */
[C---:B------:R-:W-:Y:S03]  /*7050*/  FMUL.FTZ R122, R3.reuse, R122 ;  /* 0x0000007a037a7220 */ /* 0x040fe60000410000 */
[----:B------:R4:W-:Y:S01]  /*7060*/  MUFU.EX2 R212, R12 ;  /* 0x0000000c00d47308 */ /* 0x0009e20000000800 */
[C---:B--2---:R-:W-:Y:S01]  /*7070*/  FMUL.FTZ R6, R3.reuse, R146 ;  /* 0x0000009203067220 */ /* 0x044fe20000410000 */
[----:B------:R-:W-:Y:S01]  /*7080*/  FMUL.FTZ R123, R3, R123 ;  /* 0x0000007b037b7220 */ /* 0x000fe20000410000 */
[--C-:B------:R-:W-:Y:S01]  /*7090*/  FFMA.FTZ R24, R24, UR4, -R180.reuse ;  /* 0x0000000418187c23 */ /* 0x100fe200080108b4 */
[--C-:B------:R-:W-:Y:S01]  /*70a0*/  FFMA.FTZ R25, R25, UR4, -R180.reuse ;  /* 0x0000000419197c23 */ /* 0x100fe200080108b4 */
[----:B------:R-:W-:Y:S01]  /*70b0*/  FFMA.FTZ R180, R29, UR4, -R180 ;  /* 0x000000041db47c23 */ /* 0x000fe200080108b4 */
[--C-:B------:R-:W-:Y:S01]  /*70c0*/  FFMA.FTZ R26, R26, UR4, -R181.reuse ;  /* 0x000000041a1a7c23 */ /* 0x100fe200080108b5 */
[--C-:B------:R-:W-:Y:S03]  /*70d0*/  FFMA.FTZ R30, R30, UR4, -R181.reuse ;  /* 0x000000041e1e7c23 */ /* 0x100fe600080108b5 */
[----:B------:R-:W2:Y:S01]  /*70e0*/  MUFU.EX2 R213, R13 ;  /* 0x0000000d00d57308 */ /* 0x000ea20000000800 */
[C---:B-1----:R-:W-:Y:S01]  /*70f0*/  FMUL.FTZ R7, R3.reuse, R147 ;  /* 0x0000009303077220 */ /* 0x042fe20000410000 */
[----:B---3--:R-:W-:Y:S01]  /*7100*/  F2FP.F16.F32.PACK_AB R141, R236, R215 ;  /* 0x000000d7ec8d723e */ /* 0x008fe200000000ff */
[C---:B------:R-:W-:Y:S01]  /*7110*/  FMUL.FTZ R96, R134.reuse, R96 ;  /* 0x0000006086607220 */ /* 0x040fe20000410000 */
[C---:B------:R-:W-:Y:S01]  /*7120*/  FMUL.FTZ R97, R134.reuse, R97 ;  /* 0x0000006186617220 */ /* 0x040fe20000410000 */
[C---:B------:R-:W-:Y:S01]  /*7130*/  FMUL.FTZ R98, R3.reuse, R98 ;  /* 0x0000006203627220 */ /* 0x040fe20000410000 */
[----:B------:R-:W-:Y:S01]  /*7140*/  FMUL.FTZ R99, R3, R99 ;  /* 0x0000006303637220 */ /* 0x000fe20000410000 */
[----:B------:R-:W-:Y:S03]  /*7150*/  FMUL.FTZ R84, R134, R84 ;  /* 0x0000005486547220 */ /* 0x000fe60000410000 */
[----:B------:R1:W-:Y:S01]  /*7160*/  MUFU.EX2 R208, R14 ;  /* 0x0000000e00d07308 */ /* 0x0003e20000000800 */
[-C--:B------:R-:W-:Y:S05]  /*7170*/  HMMA.16816.F32 R4, R140, R172.reuse, R4 ;  /* 0x000000ac8c04723c */ /* 0x080fea0000001804 */
[----:B----4-:R-:W-:Y:S01]  /*7180*/  FMUL.FTZ R12, R2, R148 ;  /* 0x00000094020c7220 */ /* 0x010fe20000410000 */
[----:B------:R-:W-:Y:S03]  /*7190*/  FMUL.FTZ R85, R134, R85 ;  /* 0x0000005586557220 */ /* 0x000fe60000410000 */
[----:B------:R-:W3:Y:S02]  /*71a0*/  MUFU.EX2 R209, R15 ;  /* 0x0000000f00d17308 */ /* 0x000ee40000000800 */
[----:B--2---:R-:W-:Y:S01]  /*71b0*/  F2FP.F16.F32.PACK_AB R146, R213, R212 ;  /* 0x000000d4d592723e */ /* 0x004fe200000000ff */
        /* <DEDUP_REMOVED lines=13> */
[----:B---3--:R-:W-:Y:S01]  /*7290*/  F2FP.F16.F32.PACK_AB R147, R209, R208 ;  /* 0x000000d0d193723e */ /* 0x008fe200000000ff */
[C---:B------:R-:W-:Y:S01]  /*72a0*/  FMUL.FTZ R15, R0.reuse, R151 ;  /* 0x00000097000f7220 */ /* 0x040fe20000410000 */
[----:B------:R-:W-:Y:S01]  /*72b0*/  FMUL.FTZ R95, R0, R95 ;  /* 0x0000005f005f7220 */ /* 0x000fe20000410000 */
[----:B------:R-:W2:Y:S01]  /*72c0*/  LDSM.16.MT88.4 R148, [R222+0xa000] ;  /* 0x00a00000de94783b */ /* 0x000ea20000004200 */
[C---:B------:R-:W-:Y:S01]  /*72d0*/  FMUL.FTZ R124, R134.reuse, R124 ;  /* 0x0000007c867c7220 */ /* 0x040fe20000410000 */
[----:B------:R-:W-:Y:S01]  /*72e0*/  FMUL.FTZ R125, R134, R125 ;  /* 0x0000007d867d7220 */ /* 0x000fe20000410000 */
[C---:B------:R-:W-:Y:S01]  /*72f0*/  FMUL.FTZ R126, R3.reuse, R126 ;  /* 0x0000007e037e7220 */ /* 0x040fe20000410000 */
[C---:B------:R-:W-:Y:S02]  /*7300*/  HMMA.16816.F32 R8, R144.reuse, R172, R8 ;  /* 0x000000ac9008723c */ /* 0x040fe40000001808 */
[----:B------:R3:W4:Y:S02]  /*7310*/  MUFU.EX2 R204, R21 ;  /* 0x0000001500cc7308 */ /* 0x0007240000000800 */
[C---:B------:R-:W-:Y:S01]  /*7320*/  FMUL.FTZ R127, R3.reuse, R127 ;  /* 0x0000007f037f7220 */ /* 0x040fe20000410000 */
[----:B------:R-:W-:Y:S01]  /*7330*/  FMUL.FTZ R128, R2, R128 ;  /* 0x0000008002807220 */ /* 0x000fe20000410000 */
[-C--:B------:R-:W-:Y:S06]  /*7340*/  HMMA.16816.F32 R12, R144, R174.reuse, R12 ;  /* 0x000000ae900c723c */ /* 0x080fec000000180c */
[----:B------:R5:W-:Y:S01]  /*7350*/  MUFU.EX2 R200, R32 ;  /* 0x0000002000c87308 */ /* 0x000be20000000800 */
[C---:B-1----:R-:W-:Y:S01]  /*7360*/  FMUL.FTZ R20, R134.reuse, R156 ;  /* 0x0000009c86147220 */ /* 0x042fe20000410000 */
[C---:B------:R-:W-:Y:S01]  /*7370*/  HMMA.16816.F32 R16, R140.reuse, R174, R16 ;  /* 0x000000ae8c10723c */ /* 0x040fe20000001810 */
[----:B------:R-:W1:Y:S07]  /*7380*/  LDSM.16.MT88.4 R172, [R217+0xb000] ;  /* 0x00b00000d9ac783b */ /* 0x000e6e0000004200 */
[----:B------:R4:W-:Y:S01]  /*7390*/  MUFU.EX2 R198, R34 ;  /* 0x0000002200c67308 */ /* 0x0009e20000000800 */
[-C--:B------:R-:W-:Y:S03]  /*73a0*/  HMMA.16816.F32 R36, R140, R176.reuse, R36 ;  /* 0x000000b08c24723c */ /* 0x080fe60000001824 */
[C---:B---3--:R-:W-:Y:S03]  /*73b0*/  FMUL.FTZ R21, R134.reuse, R157 ;  /* 0x0000009d86157220 */ /* 0x048fe60000410000 */
[C---:B------:R-:W-:Y:S03]  /*73c0*/  HMMA.16816.F32 R40, R144.reuse, R176, R40 ;  /* 0x000000b09028723c */ /* 0x040fe60000001828 */
[----:B------:R3:W-:Y:S02]  /*73d0*/  MUFU.EX2 R197, R24 ;  /* 0x0000001800c57308 */ /* 0x0007e40000000800 */
[----:B-----5:R-:W-:Y:S01]  /*73e0*/  FMUL.FTZ R32, R134, R160 ;  /* 0x000000a086207220 */ /* 0x020fe20000410000 */
[-C--:B------:R-:W-:Y:S07]  /*73f0*/  HMMA.16816.F32 R44, R144, R178.reuse, R44 ;  /* 0x000000b2902c723c */ /* 0x080fee000000182c */
[----:B------:R5:W1:Y:S01]  /*7400*/  MUFU.EX2 R195, R25 ;  /* 0x0000001900c37308 */ /* 0x000a620000000800 */
[----:B----4-:R-:W-:Y:S01]  /*7410*/  FMUL.FTZ R34, R3, R162 ;  /* 0x000000a203227220 */ /* 0x010fe20000410000 */
[C---:B------:R-:W-:Y:S01]  /*7420*/  HMMA.16816.F32 R48, R140.reuse, R178, R48 ;  /* 0x000000b28c30723c */ /* 0x040fe20000001830 */
[----:B------:R-:W-:Y:S07]  /*7430*/  LDSM.16.MT88.4 R176, [R217+0xb800] ;  /* 0x00b80000d9b0783b */ /* 0x000fee0000004200 */
[----:B------:R4:W-:Y:S01]  /*7440*/  MUFU.EX2 R194, R26 ;  /* 0x0000001a00c27308 */ /* 0x0009e20000000800 */
[-C--:B--2---:R-:W-:Y:S03]  /*7450*/  HMMA.16816.F32 R52, R140, R148.reuse, R52 ;  /* 0x000000948c34723c */ /* 0x084fe60000001834 */
[C---:B---3--:R-:W-:Y:S03]  /*7460*/  FMUL.FTZ R24, R2.reuse, R164 ;  /* 0x000000a402187220 */ /* 0x048fe60000410000 */
[C---:B------:R-:W-:Y:S03]  /*7470*/  HMMA.16816.F32 R56, R144.reuse, R148, R56 ;  /* 0x000000949038723c */ /* 0x040fe60000001838 */
[----:B------:R-:W-:Y:S02]  /*7480*/  MUFU.EX2 R201, R138 ;  /* 0x0000008a00c97308 */ /* 0x000fe40000000800 */
[----:B-----5:R-:W-:Y:S01]  /*7490*/  FMUL.FTZ R25, R2, R165 ;  /* 0x000000a502197220 */ /* 0x020fe20000410000 */
[-C--:B------:R-:W-:Y:S07]  /*74a0*/  HMMA.16816.F32 R60, R144, R150.reuse, R60 ;  /* 0x00000096903c723c */ /* 0x080fee000000183c */
[----:B------:R2:W-:Y:S01]  /*74b0*/  MUFU.EX2 R196, R28 ;  /* 0x0000001c00c47308 */ /* 0x0005e20000000800 */
[----:B----4-:R-:W-:Y:S01]  /*74c0*/  FMUL.FTZ R26, R0, R166 ;  /* 0x000000a6001a7220 */ /* 0x010fe20000410000 */
[C---:B------:R-:W-:Y:S01]  /*74d0*/  HMMA.16816.F32 R64, R140.reuse, R150, R64 ;  /* 0x000000968c40723c */ /* 0x040fe20000001840 */
[----:B------:R-:W3:Y:S03]  /*74e0*/  LDSM.16.MT88.4 R148, [R219+0xb000] ;  /* 0x00b00000db94783b */ /* 0x000ee60000004200 */
[----:B------:R-:W-:Y:S02]  /*74f0*/  FMUL.FTZ R129, R2, R129 ;  /* 0x0000008102817220 */ /* 0x000fe40000410000 */
[-C--:B------:R-:W-:Y:S05]  /*7500*/  HMMA.16816.F32 R68, R140, R152.reuse, R68 ;  /* 0x000000988c44723c */ /* 0x080fea0000001844 */
[C---:B------:R-:W-:Y:S01]  /*7510*/  FMUL.FTZ R130, R0.reuse, R130 ;  /* 0x0000008200827220 */ /* 0x040fe20000410000 */
[C---:B------:R-:W-:Y:S05]  /*7520*/  HMMA.16816.F32 R72, R144.reuse, R152, R72 ;  /* 0x000000989048723c */ /* 0x040fea0000001848 */
[--C-:B--2---:R-:W-:Y:S01]  /*7530*/  FFMA.FTZ R28, R27, UR4, -R181.reuse ;  /* 0x000000041b1c7c23 */ /* 0x104fe200080108b5 */
[-C--:B------:R-:W-:Y:S03]  /*7540*/  HMMA.16816.F32 R76, R144, R154.reuse, R76 ;  /* 0x0000009a904c723c */ /* 0x080fe6000000184c */
[----:B------:R2:W-:Y:S02]  /*7550*/  MUFU.EX2 R193, R28 ;  /* 0x0000001c00c17308 */ /* 0x0005e40000000800 */
[C---:B------:R-:W-:Y:S01]  /*7560*/  FMUL.FTZ R27, R0.reuse, R167 ;  /* 0x000000a7001b7220 */ /* 0x040fe20000410000 */
[C---:B------:R-:W-:Y:S01]  /*7570*/  HMMA.16816.F32 R80, R140.reuse, R154, R80 ;  /* 0x0000009a8c50723c */ /* 0x040fe20000001850 */
[----:B------:R-:W4:Y:S04]  /*7580*/  LDSM.16.MT88.4 R152, [R222+0xb000] ;  /* 0x00b00000de98783b */ /* 0x000f280000004200 */
[----:B------:R-:W-:Y:S01]  /*7590*/  FFMA.FTZ R181, R31, UR4, -R181 ;  /* 0x000000041fb57c23 */ /* 0x000fe200080108b5 */
[-C--:B-1----:R-:W-:Y:S03]  /*75a0*/  HMMA.16816.F32 R84, R140, R172.reuse, R84 ;  /* 0x000000ac8c54723c */ /* 0x082fe60000001854 */
[----:B------:R-:W-:Y:S01]  /*75b0*/  LDSM.16.MT88.4 R164, [R221+0xa800] ;  /* 0x00a80000dda4783b */ /* 0x000fe20000004200 */
[----:B------:R1:W-:Y:S01]  /*75c0*/  MUFU.EX2 R138, R181 ;  /* 0x000000b5008a7308 */ /* 0x0003e20000000800 */
[----:B------:R-:W-:Y:S01]  /*75d0*/  FMUL.FTZ R131, R0, R131 ;  /* 0x0000008300837220 */ /* 0x000fe20000410000 */
[C---:B------:R-:W-:Y:S05]  /*75e0*/  HMMA.16816.F32 R88, R144.reuse, R172, R88 ;  /* 0x000000ac9058723c */ /* 0x040fea0000001858 */
[----:B--2---:R-:W-:Y:S01]  /*75f0*/  FMUL.FTZ R28, R134, R168 ;  /* 0x000000a8861c7220 */ /* 0x004fe20000410000 */
[-C--:B------:R-:W-:Y:S05]  /*7600*/  HMMA.16816.F32 R92, R144, R174.reuse, R92 ;  /* 0x000000ae905c723c */ /* 0x080fea000000185c */
[--C-:B------:R-:W-:Y:S01]  /*7610*/  FFMA.FTZ R172, R22, UR4, -R139.reuse ;  /* 0x0000000416ac7c23 */ /* 0x100fe2000801088b */
[C---:B------:R-:W-:Y:S01]  /*7620*/  HMMA.16816.F32 R96, R140.reuse, R174, R96 ;  /* 0x000000ae8c60723c */ /* 0x040fe20000001860 */
[----:B-1----:R-:W-:Y:S02]  /*7630*/  LDSM.16.MT88.4 R180, [R219+0xb800] ;  /* 0x00b80000dbb4783b */ /* 0x002fe40000004200 */
[----:B------:R1:W-:Y:S02]  /*7640*/  MUFU.EX2 R203, R172 ;  /* 0x000000ac00cb7308 */ /* 0x0003e40000000800 */
[--C-:B------:R-:W-:Y:S01]  /*7650*/  FFMA.FTZ R173, R23, UR4, -R139.reuse ;  /* 0x0000000417ad7c23 */ /* 0x100fe2000801088b */
[C---:B------:R-:W-:Y:S01]  /*7660*/  FMUL.FTZ R22, R3.reuse, R158 ;  /* 0x0000009e03167220 */ /* 0x040fe20000410000 */
[----:B------:R-:W-:Y:S01]  /*7670*/  FMUL.FTZ R23, R3, R159 ;  /* 0x0000009f03177220 */ /* 0x000fe20000410000 */
[----:B------:R-:W-:Y:S01]  /*7680*/  FFMA.FTZ R139, R35, UR4, -R139 ;  /* 0x00000004238b7c23 */ /* 0x000fe2000801088b */
[----:B------:R-:W-:Y:S02]  /*7690*/  LDSM.16.MT88.4 R156, [R219+0xa800] ;  /* 0x00a80000db9c783b */ /* 0x000fe40000004200 */
[C---:B------:R-:W-:Y:S01]  /*76a0*/  FMUL.FTZ R35, R3.reuse, R163 ;  /* 0x000000a303237220 */ /* 0x040fe20000410000 */
[----:B------:R-:W-:Y:S02]  /*76b0*/  FMUL.FTZ R29, R134, R169 ;  /* 0x000000a9861d7220 */ /* 0x000fe40000410000 */
[-C--:B---3--:R-:W-:Y:S01]  /*76c0*/  HMMA.16816.F32 R20, R140, R148.reuse, R20 ;  /* 0x000000948c14723c */ /* 0x088fe20000001814 */
[----:B------:R-:W2:Y:S02]  /*76d0*/  MUFU.EX2 R199, R139 ;  /* 0x0000008b00c77308 */ /* 0x000ea40000000800 */
[----:B------:R-:W-:Y:S01]  /*76e0*/  F2FP.F16.F32.PACK_AB R168, R204, R205 ;  /* 0x000000cdcca8723e */ /* 0x000fe200000000ff */
[----:B------:R-:W-:Y:S01]  /*76f0*/  FMUL.FTZ R31, R3, R171 ;  /* 0x000000ab031f7220 */ /* 0x000fe20000410000 */
[----:B------:R-:W-:Y:S01]  /*7700*/  LDSM.16.MT88.4 R160, [R222+0xa800] ;  /* 0x00a80000dea0783b */ /* 0x000fe20000004200 */
[C---:B------:R-:W-:Y:S05]  /*7710*/  HMMA.16816.F32 R100, R144.reuse, R148, R100 ;  /* 0x000000949064723c */ /* 0x040fea0000001864 */
[----:B------:R3:W-:Y:S01]  /*7720*/  MUFU.EX2 R139, R30 ;  /* 0x0000001e008b7308 */ /* 0x0007e20000000800 */
[----:B-1----:R-:W-:Y:S01]  /*7730*/  F2FP.F16.F32.PACK_AB R172, R195, R197 ;  /* 0x000000c5c3ac723e */ /* 0x002fe200000000ff */
[-C--:B------:R-:W-:Y:S08]  /*7740*/  HMMA.16816.F32 R104, R144, R150.reuse, R104 ;  /* 0x000000969068723c */ /* 0x080ff00000001868 */
[----:B------:R-:W1:Y:S01]  /*7750*/  MUFU.EX2 R202, R173 ;  /* 0x000000ad00ca7308 */ /* 0x000e620000000800 */
[C---:B------:R-:W-:Y:S01]  /*7760*/  HMMA.16816.F32 R108, R140.reuse, R150, R108 ;  /* 0x000000968c6c723c */ /* 0x040fe2000000186c */
[----:B------:R-:W5:Y:S03]  /*7770*/  LDSM.16.MT88.4 R148, [R221+0xb000] ;  /* 0x00b00000dd94783b */ /* 0x000f660000004200 */
[----:B--2---:R-:W-:Y:S02]  /*7780*/  F2FP.F16.F32.PACK_AB R171, R199, R198 ;  /* 0x000000c6c7ab723e */ /* 0x004fe400000000ff */
[-C--:B----4-:R-:W-:Y:S05]  /*7790*/  HMMA.16816.F32 R32, R140, R152.reuse, R32 ;  /* 0x000000988c20723c */ /* 0x090fea0000001820 */
[----:B---3--:R-:W-:Y:S01]  /*77a0*/  FMUL.FTZ R30, R3, R170 ;  /* 0x000000aa031e7220 */ /* 0x008fe20000410000 */
[C---:B------:R-:W-:Y:S05]  /*77b0*/  HMMA.16816.F32 R112, R144.reuse, R152, R112 ;  /* 0x000000989070723c */ /* 0x040fea0000001870 */
[----:B-1----:R-:W-:Y:S01]  /*77c0*/  F2FP.F16.F32.PACK_AB R169, R202, R203 ;  /* 0x000000cbcaa9723e */ /* 0x002fe200000000ff */
[-C--:B------:R-:W-:Y:S05]  /*77d0*/  HMMA.16816.F32 R116, R144, R154.reuse, R116 ;  /* 0x0000009a9074723c */ /* 0x080fea0000001874 */
[----:B------:R-:W-:Y:S01]  /*77e0*/  F2FP.F16.F32.PACK_AB R170, R201, R200 ;  /* 0x000000c8c9aa723e */ /* 0x000fe200000000ff */
[C---:B------:R-:W-:Y:S01]  /*77f0*/  HMMA.16816.F32 R120, R140.reuse, R154, R120 ;  /* 0x0000009a8c78723c */ /* 0x040fe20000001878 */
[----:B------:R-:W1:Y:S04]  /*7800*/  LDSM.16.MT88.4 R152, [R217+0xa800] ;  /* 0x00a80000d998783b */ /* 0x000e680000004200 */
[----:B------:R-:W-:Y:S01]  /*7810*/  F2FP.F16.F32.PACK_AB R174, R192, R196 ;  /* 0x000000c4c0ae723e */ /* 0x000fe200000000ff */
[----:B------:R-:W-:Y:S01]  /*7820*/  FFMA.FTZ R134, R134, R244, R238 ;  /* 0x000000f486867223 */ /* 0x000fe200000100ee */
[----:B------:R-:W-:Y:S01]  /*7830*/  F2FP.F16.F32.PACK_AB R173, R193, R194 ;  /* 0x000000c2c1ad723e */ /* 0x000fe200000000ff */
[----:B------:R-:W-:Y:S03]  /*7840*/  FFMA.FTZ R3, R3, R243, R215 ;  /* 0x000000f303037223 */ /* 0x000fe600000100d7 */
[----:B------:R-:W-:Y:S01]  /*7850*/  F2FP.F16.F32.PACK_AB R175, R138, R139 ;  /* 0x0000008b8aaf723e */ /* 0x000fe200000000ff */
[----:B------:R-:W-:Y:S01]  /*7860*/  FFMA.FTZ R2, R2, R242, R210 ;  /* 0x000000f202027223 */ /* 0x000fe200000100d2 */
[----:B------:R-:W-:Y:S01]  /*7870*/  FFMA.FTZ R0, R0, R241, R206 ;  /* 0x000000f100007223 */ /* 0x000fe200000100ce */
[----:B------:R-:W-:Y:S01]  /*7880*/  FADD.FTZ R134, R240, R134 ;  /* 0x00000086f0867221 */ /* 0x000fe20000010000 */
[----:B------:R-:W-:Y:S01]  /*7890*/  FADD.FTZ R3, R236, R3 ;  /* 0x00000003ec037221 */ /* 0x000fe20000010000 */
[-C--:B-----5:R-:W-:Y:S03]  /*78a0*/  HMMA.16816.F32 R124, R140, R148.reuse, R124 ;  /* 0x000000948c7c723c */ /* 0x0a0fe6000000187c */
[----:B------:R-:W-:Y:S03]  /*78b0*/  FADD.FTZ R0, R207, R0 ;  /* 0x00000000cf007221 */ /* 0x000fe60000010000 */
[C---:B------:R-:W-:Y:S05]  /*78c0*/  HMMA.16816.F32 R24, R144.reuse, R148, R24 ;  /* 0x000000949018723c */ /* 0x040fea0000001818 */
[----:B------:R-:W-:Y:S01]  /*78d0*/  FADD.FTZ R0, R208, R0 ;  /* 0x00000000d0007221 */ /* 0x000fe20000010000 */
[-C--:B------:R-:W-:Y:S06]  /*78e0*/  HMMA.16816.F32 R128, R144, R150.reuse, R128 ;  /* 0x000000969080723c */ /* 0x080fec0000001880 */
[----:B------:R-:W-:Y:S06]  /*78f0*/  HMMA.16816.F32 R28, R140, R150, R28 ;  /* 0x000000968c1c723c */ /* 0x000fec000000181c */
[-C--:B-1----:R-:W-:Y:S06]  /*7900*/  HMMA.16816.F32 R144, R168, R152.reuse, R4 ;  /* 0x00000098a890723c */ /* 0x082fec0000001804 */
        /* <DEDUP_REMOVED lines=41> */
[----:B------:R-:W-:Y:S01]  /*7ba0*/  IADD3 R0, R232, -0x1, RZ ;  /* 0xffffffffe8007810 */ /* 0x000fe20007ffe0ff */
        /* <DEDUP_REMOVED lines=18> */
[----:B------:R-:W-:Y:S01]  /*7cd0*/  HMMA.16816.F32 R168, R168, R190, R28 ;  /* 0x000000bea8a8723c */ /* 0x000fe2000000181c */
[----:B------:R-:W-:Y:S11]  /*7ce0*/  @!UPT UIADD3 URZ, URZ, URZ, URZ ;  /* 0x0000003f3f3ff290 */ /* 0x000ff6000fffe03f */
[----:B------:R-:W-:Y:S01]  /*7cf0*/  @!UPT UIADD3 URZ, URZ, URZ, URZ ;  /* 0x0000003f3f3ff290 */ /* 0x000fe2000fffe03f */
[----:B------:R-:W-:Y:S11]  /*7d00*/  @P4 BRA `(.L_x_1215) ;  /* 0xffffffd400b84947 */ /* 0x000ff6000383ffff */
.L_x_1214:
[----:B------:R-:W2:Y:S01]  /*7d10*/  LDL R11, [R1+0x20] ;  /* 0x00002000010b7983 */ /* 0x000ea20000100800 */
[----:B------:R-:W1:Y:S01]  /*7d20*/  S2UR UR4, SR_CgaCtaId ;  /* 0x00000000000479c3 */ /* 0x000e620000008800 */
[----:B------:R-:W-:Y:S02]  /*7d30*/  UMOV UR5, 0x400 ;  /* 0x0000040000057882 */ /* 0x000fe40000000000 */
[----:B------:R-:W3:Y:S04]  /*7d40*/  SHFL.BFLY PT, R0, R244, 0x2, 0x1f ;  /* 0x0c401f00f4007f89 */ /* 0x000ee800000e0000 */
[----:B------:R-:W4:Y:S04]  /*7d50*/  SHFL.BFLY PT, R4, R241, 0x2, 0x1f ;  /* 0x0c401f00f1047f89 */ /* 0x000f2800000e0000 */
[----:B------:R-:W5:Y:S04]  /*7d60*/  SHFL.BFLY PT, R2, R243, 0x2, 0x1f ;  /* 0x0c401f00f3027f89 */ /* 0x000f6800000e0000 */
[----:B------:R-:W5:Y:S01]  /*7d70*/  SHFL.BFLY PT, R3, R242, 0x2, 0x1f ;  /* 0x0c401f00f2037f89 */ /* 0x000f6200000e0000 */
[----:B------:R-:W5:Y:S01]  /*7d80*/  S2R R179, SR_TID.X ;  /* 0x0000000000b37919 */ /* 0x000f620000002100 */
[----:B------:R-:W5:Y:S01]  /*7d90*/  S2R R181, SR_TID.X ;  /* 0x0000000000b57919 */ /* 0x000f620000002100 */
[----:B-1----:R-:W-:Y:S01]  /*7da0*/  ULEA UR4, UR4, UR5, 0x18 ;  /* 0x0000000504047291 */ /* 0x002fe2000f8ec03f */
[----:B---3--:R-:W-:Y:S01]  /*7db0*/  FADD.FTZ R244, R0, R244 ;  /* 0x000000f400f47221 */ /* 0x008fe20000010000 */
[----:B----4-:R-:W-:-:S04]  /*7dc0*/  FADD.FTZ R241, R4, R241 ;  /* 0x000000f104f17221 */ /* 0x010fc80000010000 */
[----:B------:R-:W1:Y:S01]  /*7dd0*/  SHFL.BFLY PT, R5, R244, 0x1, 0x1f ;  /* 0x0c201f00f4057f89 */ /* 0x000e6200000e0000 */
[----:B-----5:R-:W-:-:S03]  /*7de0*/  FADD.FTZ R243, R2, R243 ;  /* 0x000000f302f37221 */ /* 0x020fc60000010000 */
[----:B------:R-:W3:Y:S01]  /*7df0*/  SHFL.BFLY PT, R0, R241, 0x1, 0x1f ;  /* 0x0c201f00f1007f89 */ /* 0x000ee200000e0000 */
[----:B------:R-:W-:-:S03]  /*7e00*/  FADD.FTZ R242, R3, R242 ;  /* 0x000000f203f27221 */ /* 0x000fc60000010000 */
[----:B------:R-:W4:Y:S04]  /*7e10*/  SHFL.BFLY PT, R3, R243, 0x1, 0x1f ;  /* 0x0c201f00f3037f89 */ /* 0x000f2800000e0000 */
[----:B------:R-:W5:Y:S01]  /*7e20*/  SHFL.BFLY PT, R2, R242, 0x1, 0x1f ;  /* 0x0c201f00f2027f89 */ /* 0x000f6200000e0000 */
[----:B------:R-:W-:-:S04]  /*7e30*/  SHF.R.S32.HI R4, RZ, 0x1f, R179 ;  /* 0x0000001fff047819 */ /* 0x000fc800000114b3 */
[-C--:B------:R-:W-:Y:S01]  /*7e40*/  LEA.HI R6, R4, R179.reuse, RZ, 0x2 ;  /* 0x000000b304067211 */ /* 0x080fe200078f10ff */
[----:B-1----:R-:W-:Y:S01]  /*7e50*/  FADD.FTZ R244, R244, R5 ;  /* 0x00000005f4f47221 */ /* 0x002fe20000010000 */
[----:B------:R-:W-:Y:S02]  /*7e60*/  LEA.HI R4, R4, R179, RZ, 0x5 ;  /* 0x000000b304047211 */ /* 0x000fe400078f28ff */
[----:B------:R-:W-:Y:S01]  /*7e70*/  SHF.R.S32.HI R180, RZ, 0x1f, R181 ;  /* 0x0000001fffb47819 */ /* 0x000fe200000114b5 */
[----:B---3--:R-:W-:Y:S01]  /*7e80*/  FADD.FTZ R134, R241, R0 ;  /* 0x00000000f1867221 */ /* 0x008fe20000010000 */
[----:B------:R-:W-:Y:S02]  /*7e90*/  FSETP.NE.FTZ.AND P4, PT, R244, RZ, PT ;  /* 0x000000fff400720b */ /* 0x000fe40003f95000 */
[----:B------:R-:W-:Y:S01]  /*7ea0*/  MOV R0, 0x3f800000 ;  /* 0x3f80000000007802 */ /* 0x000fe20000000f00 */
[----:B----4-:R-:W-:Y:S01]  /*7eb0*/  FADD.FTZ R243, R243, R3 ;  /* 0x00000003f3f37221 */ /* 0x010fe20000010000 */
[----:B------:R-:W-:-:S02]  /*7ec0*/  SHF.R.S32.HI R3, RZ, 0x1f, R6 ;  /* 0x0000001fff037819 */ /* 0x000fc40000011406 */
[----:B------:R-:W-:Y:S01]  /*7ed0*/  LOP3.LUT R7, R4, 0xffffffe0, RZ, 0xc0, !PT ;  /* 0xffffffe004077812 */ /* 0x000fe200078ec0ff */
[----:B-----5:R-:W-:Y:S01]  /*7ee0*/  FADD.FTZ R133, R242, R2 ;  /* 0x00000002f2857221 */ /* 0x020fe20000010000 */
[----:B------:R-:W-:Y:S02]  /*7ef0*/  SHF.R.S32.HI R2, RZ, 0x2, R6 ;  /* 0x00000002ff027819 */ /* 0x000fe40000011406 */
[----:B------:R-:W-:-:S03]  /*7f00*/  LOP3.LUT R6, R6, 0x3ffffffc, RZ, 0xc0, !PT ;  /* 0x3ffffffc06067812 */ /* 0x000fc600078ec0ff */
[----:B------:R-:W1:Y:S01]  /*7f10*/  @P4 MUFU.RCP R0, R244 ;  /* 0x000000f400004308 */ /* 0x000e620000001000 */
[----:B------:R-:W-:Y:S02]  /*7f20*/  LEA.HI R180, R180, R181, RZ, 0x3 ;  /* 0x000000b5b4b47211 */ /* 0x000fe400078f18ff */
[----:B------:R-:W-:Y:S02]  /*7f30*/  LEA.HI R5, R3, R2, RZ, 0x3 ;  /* 0x0000000203057211 */ /* 0x000fe400078f18ff */
[-C--:B------:R-:W-:Y:S02]  /*7f40*/  IADD3 R8, -R6, R179.reuse, RZ ;  /* 0x000000b306087210 */ /* 0x080fe40007ffe1ff */
[----:B------:R-:W-:Y:S02]  /*7f50*/  FSETP.NE.FTZ.AND P3, PT, R243, RZ, PT ;  /* 0x000000fff300720b */ /* 0x000fe40003f75000 */
[----:B------:R-:W-:Y:S02]  /*7f60*/  IADD3 R179, -R7, R179, RZ ;  /* 0x000000b307b37210 */ /* 0x000fe40007ffe1ff */
[----:B------:R-:W-:-:S02]  /*7f70*/  LOP3.LUT R3, R180, 0xfffffff8, RZ, 0xc0, !PT ;  /* 0xfffffff8b4037812 */ /* 0x000fc400078ec0ff */
[----:B------:R-:W-:Y:S02]  /*7f80*/  LOP3.LUT R5, R5, 0xfffffff8, RZ, 0xc0, !PT ;  /* 0xfffffff805057812 */ /* 0x000fe400078ec0ff */
[----:B------:R-:W-:Y:S02]  /*7f90*/  IADD3 R181, -R3, R181, RZ ;  /* 0x000000b503b57210 */ /* 0x000fe40007ffe1ff */
[----:B------:R-:W-:Y:S01]  /*7fa0*/  MOV R3, 0x3f800000 ;  /* 0x3f80000000037802 */ /* 0x000fe20000000f00 */
[----:B-1----:R-:W-:Y:S01]  /*7fb0*/  FMUL.FTZ R174, R0, R81 ;  /* 0x0000005100ae7220 */ /* 0x002fe20000410000 */
[----:B------:R-:W-:Y:S01]  /*7fc0*/  IADD3 R2, R2, -R5, RZ ;  /* 0x8000000502027210 */ /* 0x000fe20007ffe0ff */
[C---:B------:R-:W-:Y:S01]  /*7fd0*/  FMUL.FTZ R144, R0.reuse, R144 ;  /* 0x0000009000907220 */ /* 0x040fe20000410000 */
[----:B------:R-:W-:Y:S01]  /*7fe0*/  SHF.R.S32.HI R81, RZ, 0x5, R4 ;  /* 0x00000005ff517819 */ /* 0x000fe20000011404 */
[----:B------:R-:W-:Y:S01]  /*7ff0*/  FMUL.FTZ R145, R0, R145 ;  /* 0x0000009100917220 */ /* 0x000fe20000410000 */
[----:B------:R-:W-:Y:S01]  /*8000*/  SHF.L.U32 R20, R2, 0x6, RZ ;  /* 0x0000000602147819 */ /* 0x000fe200000006ff */
[----:B------:R-:W1:Y:S01]  /*8010*/  @P3 MUFU.RCP R3, R243 ;  /* 0x000000f300033308 */ /* 0x000e620000001000 */
[C---:B------:R-:W-:Y:S01]  /*8020*/  FMUL.FTZ R152, R0.reuse, R152 ;  /* 0x0000009800987220 */ /* 0x040fe20000410000 */
[----:B------:R-:W-:Y:S01]  /*8030*/  FMUL.FTZ R153, R0, R153 ;  /* 0x0000009900997220 */ /* 0x000fe20000410000 */
        /* <DEDUP_REMOVED lines=30> */
[----:B------:R-:W-:Y:S01]  /*8220*/  LEA.HI R20, R20, R20, RZ, 0x1d ;  /* 0x0000001414147211 */ /* 0x000fe200078fe8ff */
[C---:B------:R-:W-:Y:S01]  /*8230*/  FMUL.FTZ R147, R3.reuse, R147 ;  /* 0x0000009303937220 */ /* 0x040fe20000410000 */
        /* <DEDUP_REMOVED lines=24> */
.L_x_1218:
        /* <DEDUP_REMOVED lines=23> */
.L_x_1219:
[----:B------:R-:W2:Y:S01]  /*8530*/  LDL R182, [R1+0xc] ;  /* 0x00000c0001b67983 */ /* 0x000ea20000100800 */
[----:B------:R-:W-:Y:S01]  /*8540*/  ISETP.NE.AND P0, PT, RZ, UR4, PT ;  /* 0x00000004ff007c0c */ /* 0x000fe2000bf05270 */
[C---:B------:R-:W-:Y:S01]  /*8550*/  FMUL.FTZ R70, R3.reuse, R70 ;  /* 0x0000004603467220 */ /* 0x040fe20000410000 */
        /* <DEDUP_REMOVED lines=118> */
[----:B------:R-:W-:Y:S01]  /*8cc0*/  F2FP.F16.F32.PACK_AB R21, R32, R52 ;  /* 0x000000342015723e */ /* 0x000fe200000000ff */
[----:B------:R4:W-:Y:S01]  /*8cd0*/  STS [R19+0x2400], R11 ;  /* 0x0024000b13007388 */ /* 0x0009e20000000800 */
[----:B------:R-:W-:-:S02]  /*8ce0*/  F2FP.F16.F32.PACK_AB R18, R18, R16 ;  /* 0x000000101212723e */ /* 0x000fc400000000ff */
[----:B------:R-:W-:Y:S02]  /*8cf0*/  F2FP.F16.F32.PACK_AB R16, R138, R139 ;  /* 0x0000008b8a10723e */ /* 0x000fe400000000ff */
[----:B------:R-:W-:Y:S02]  /*8d00*/  F2FP.F16.F32.PACK_AB R15, R67, R27 ;  /* 0x0000001b430f723e */ /* 0x000fe400000000ff */
[-C--:B-----5:R-:W-:Y:S02]  /*8d10*/  IADD3 R5, R80, R19.reuse, RZ ;  /* 0x0000001350057210 */ /* 0x0a0fe40007ffe0ff */
[----:B-1----:R-:W-:Y:S02]  /*8d20*/  IADD3 R0, R20, R84, RZ ;  /* 0x0000005414007210 */ /* 0x002fe40007ffe0ff */
[----:B------:R-:W-:Y:S02]  /*8d30*/  F2FP.F16.F32.PACK_AB R17, R17, R56 ;  /* 0x000000381111723e */ /* 0x000fe400000000ff */
[----:B---3--:R-:W-:Y:S01]  /*8d40*/  IADD3 R13, R84, R19, RZ ;  /* 0x00000013540d7210 */ /* 0x008fe20007ffe0ff */
[----:B------:R1:W-:Y:S01]  /*8d50*/  STS [R0], R10 ;  /* 0x0000000a00007388 */ /* 0x0003e20000000800 */
[----:B------:R-:W-:-:S02]  /*8d60*/  F2FP.F16.F32.PACK_AB R24, R59, R24 ;  /* 0x000000183b18723e */ /* 0x000fc400000000ff */
[----:B----4-:R-:W-:Y:S01]  /*8d70*/  IADD3 R3, R20, R80, RZ ;  /* 0x0000005014037210 */ /* 0x010fe20007ffe0ff */
[----:B------:R-:W-:Y:S01]  /*8d80*/  STS [R0+0x400], R9 ;  /* 0x0004000900007388 */ /* 0x000fe20000000800 */
[----:B------:R-:W-:Y:S02]  /*8d90*/  F2FP.F16.F32.PACK_AB R42, R61, R60 ;  /* 0x0000003c3d2a723e */ /* 0x000fe400000000ff */
[----:B------:R-:W-:Y:S01]  /*8da0*/  F2FP.F16.F32.PACK_AB R41, R63, R41 ;  /* 0x000000293f29723e */ /* 0x000fe200000000ff */
[----:B------:R3:W-:Y:S01]  /*8db0*/  STS [R13], R7 ;  /* 0x000000070d007388 */ /* 0x0007e20000000800 */
[----:B------:R-:W-:Y:S02]  /*8dc0*/  F2FP.F16.F32.PACK_AB R40, R172, R173 ;  /* 0x000000adac28723e */ /* 0x000fe400000000ff */
[----:B------:R-:W-:Y:S01]  /*8dd0*/  F2FP.F16.F32.PACK_AB R39, R39, R70 ;  /* 0x000000462727723e */ /* 0x000fe200000000ff */
[----:B------:R4:W-:Y:S01]  /*8de0*/  STS [R13+0x400], R6 ;  /* 0x000400060d007388 */ /* 0x0009e20000000800 */
[----:B------:R-:W-:Y:S01]  /*8df0*/  IADD3 R2, R0, R80, RZ ;  /* 0x0000005000027210 */ /* 0x000fe20007ffe0ff */
[----:B------:R-:W5:Y:S01]  /*8e00*/  @P3 LDC R11, c[0x0][0x2e8] ;  /* 0x0000ba00ff0b3b82 */ /* 0x000f620000000800 */
[----:B------:R-:W-:Y:S01]  /*8e10*/  F2FP.F16.F32.PACK_AB R36, R174, R175 ;  /* 0x000000afae24723e */ /* 0x000fe200000000ff */
[----:B------:R-:W-:Y:S01]  /*8e20*/  STS [R0+0x2000], R8 ;  /* 0x0020000800007388 */ /* 0x000fe20000000800 */
[----:B------:R-:W-:-:S02]  /*8e30*/  F2FP.F16.F32.PACK_AB R35, R35, R82 ;  /* 0x000000522323723e */ /* 0x000fc400000000ff */
[----:B------:R-:W-:Y:S01]  /*8e40*/  IADD3 R4, R13, R80, RZ ;  /* 0x000000500d047210 */ /* 0x000fe20007ffe0ff */
[----:B------:R4:W-:Y:S01]  /*8e50*/  STS [R0+0x2400], R14 ;  /* 0x0024000e00007388 */ /* 0x0009e20000000800 */
        /* <DEDUP_REMOVED lines=20> */
[----:B------:R1:W-:Y:S01]  /*8fa0*/  STS [R5+0x400], R15 ;  /* 0x0004000f05007388 */ /* 0x0003e20000000800 */
[----:B------:R-:W-:Y:S01]  /*8fb0*/  F2FP.F16.F32.PACK_AB R56, R157, R156 ;  /* 0x0000009c9d38723e */ /* 0x000fe200000000ff */
[----:B------:R-:W-:Y:S01]  /*8fc0*/  @P6 MUFU.LG2 R14, R133 ;  /* 0x00000085000e6308 */ /* 0x000fe20000000c00 */
[----:B------:R-:W-:Y:S01]  /*8fd0*/  F2FP.F16.F32.PACK_AB R55, R55, R158 ;  /* 0x0000009e3737723e */ /* 0x000fe200000000ff */
[----:B------:R-:W-:Y:S01]  /*8fe0*/  STS [R3+0x2000], R17 ;  /* 0x0020001103007388 */ /* 0x000fe20000000800 */
[----:B------:R-:W-:Y:S01]  /*8ff0*/  F2FP.F16.F32.PACK_AB R52, R109, R108 ;  /* 0x0000006c6d34723e */ /* 0x000fe200000000ff */
[----:B------:R-:W2:Y:S01]  /*9000*/  @P0 LDC.64 R8, c[0x0][0x2c0] ;  /* 0x0000b000ff080b82 */ /* 0x000ea20000000a00 */
        /* <DEDUP_REMOVED lines=8> */
[----:B------:R-:W-:Y:S01]  /*9090*/  F2FP.F16.F32.PACK_AB R48, R161, R160 ;  /* 0x000000a0a130723e */ /* 0x000fe200000000ff */
[----:B-----5:R-:W-:Y:S01]  /*90a0*/  IMAD.MOV.U32 R18, RZ, RZ, 0x7f800000 ;  /* 0x7f800000ff127424 */ /* 0x020fe200078e00ff */
        /* <DEDUP_REMOVED lines=16> */
[----:B------:R-:W-:Y:S01]  /*91b0*/  F2FP.F16.F32.PACK_AB R59, R169, R168 ;  /* 0x000000a8a93b723e */ /* 0x000fe200000000ff */
[----:B------:R-:W5:Y:S01]  /*91c0*/  @P1 LDC R16, c[0x0][0x2e8] ;  /* 0x0000ba00ff101b82 */ /* 0x000f620000000800 */
        /* <DEDUP_REMOVED lines=8> */
[----:B------:R-:W-:Y:S02]  /*9250*/  SHF.R.S32.HI R12, RZ, 0x3, R180 ;  /* 0x00000003ff0c7819 */ /* 0x000fe400000114b4 */
[----:B------:R-:W-:Y:S01]  /*9260*/  MOV R23, 0x7f800000 ;  /* 0x7f80000000177802 */ /* 0x000fe20000000f00 */
[----:B------:R-:W-:Y:S01]  /*9270*/  STS [R20+0x4000], R32 ;  /* 0x0040002014007388 */ /* 0x000fe20000000800 */
[----:B------:R-:W-:-:S02]  /*9280*/  @!P0 MOV R10, 0x1 ;  /* 0x00000001000a8802 */ /* 0x000fc40000000f00 */
[----:B------:R-:W-:Y:S01]  /*9290*/  MOV R22, 0x7f800000 ;  /* 0x7f80000000167802 */ /* 0x000fe20000000f00 */
[----:B------:R-:W-:Y:S01]  /*92a0*/  STS [R20+0x4400], R31 ;  /* 0x0044001f14007388 */ /* 0x000fe20000000800 */
[----:B---3--:R-:W-:-:S03]  /*92b0*/  SHF.L.U32 R24, R181, 0x3, RZ ;  /* 0x00000003b5187819 */ /* 0x008fc600000006ff */
        /* <DEDUP_REMOVED lines=18> */
[----:B---3--:R-:W3:Y:S03]  /*93e0*/  @P4 MUFU.LG2 R0, R244 ;  /* 0x000000f400004308 */ /* 0x008ee60000000c00 */
[----:B------:R-:W-:Y:S04]  /*93f0*/  STS [R3+0x6000], R46 ;  /* 0x0060002e03007388 */ /* 0x000fe80000000800 */
[----:B------:R4:W-:Y:S04]  /*9400*/  STS [R3+0x6400], R45 ;  /* 0x0064002d03007388 */ /* 0x0009e80000000800 */
[----:B------:R-:W-:Y:S04]  /*9410*/  STS [R5+0x6000], R58 ;  /* 0x0060003a05007388 */ /* 0x000fe80000000800 */
[----:B------:R1:W-:Y:S01]  /*9420*/  STS [R5+0x6400], R57 ;  /* 0x0064003905007388 */ /* 0x0003e20000000800 */
[----:B---3--:R-:W-:-:S03]  /*9430*/  @P4 FMUL.FTZ R0, R0, 0.69314718246459960938 ;  /* 0x3f31721800004820 */ /* 0x008fc60000410000 */
[----:B------:R-:W-:Y:S04]  /*9440*/  STS [R2+0x4000], R61 ;  /* 0x0040003d02007388 */ /* 0x000fe80000000800 */
[----:B------:R-:W-:Y:S04]  /*9450*/  STS [R2+0x4400], R60 ;  /* 0x0044003c02007388 */ /* 0x000fe80000000800 */
[----:B------:R-:W-:Y:S04]  /*9460*/  STS [R4+0x4000], R59 ;  /* 0x0040003b04007388 */ /* 0x000fe80000000800 */
[----:B------:R-:W-:Y:S01]  /*9470*/  STS [R4+0x4400], R62 ;  /* 0x0044003e04007388 */ /* 0x000fe20000000800 */
[----:B----4-:R-:W3:Y:S03]  /*9480*/  @P4 LDC R3, c[0x0][0x2e8] ;  /* 0x0000ba00ff034b82 */ /* 0x010ee60000000800 */
[----:B------:R-:W-:Y:S04]  /*9490*/  STS [R2+0x6000], R64 ;  /* 0x0060004002007388 */ /* 0x000fe80000000800 */
[----:B------:R4:W-:Y:S01]  /*94a0*/  STS [R2+0x6400], R63 ;  /* 0x0064003f02007388 */ /* 0x0009e20000000800 */
[----:B-1----:R-:W1:Y:S03]  /*94b0*/  @P3 MUFU.LG2 R5, R243 ;  /* 0x000000f300053308 */ /* 0x002e660000000c00 */
[----:B------:R-:W-:Y:S04]  /*94c0*/  STS [R4+0x6000], R65 ;  /* 0x0060004104007388 */ /* 0x000fe80000000800 */
[----:B------:R5:W-:Y:S01]  /*94d0*/  STS [R4+0x6400], R66 ;  /* 0x0064004204007388 */ /* 0x000be20000000800 */
[----:B------:R-:W-:Y:S01]  /*94e0*/  BAR.SYNC.DEFER_BLOCKING 0x0 ;  /* 0x0000000000007b1d */ /* 0x000fe20000010000 */
[----:B---3--:R-:W-:Y:S01]  /*94f0*/  @P4 FFMA.FTZ R18, R137, R3, R0 ;  /* 0x0000000389124223 */ /* 0x008fe20000010000 */
[----:B------:R-:W-:Y:S01]  /*9500*/  @P0 MOV R0, 0x1 ;  /* 0x0000000100000802 */ /* 0x000fe20000000f00 */
[----:B-1----:R-:W-:-:S03]  /*9510*/  @P3 FMUL.FTZ R3, R5, 0.69314718246459960938 ;  /* 0x3f31721805033820 */ /* 0x002fc60000410000 */
[----:B------:R-:W5:Y:S01]  /*9520*/  S2R R13, SR_CTAID.Y ;  /* 0x00000000000d7919 */ /* 0x000f620000002600 */
[----:B------:R-:W-:Y:S01]  /*9530*/  @!P0 IMAD R0, R6, R7, RZ ;  /* 0x0000000706008224 */ /* 0x000fe200078e02ff */
[----:B------:R-:W-:Y:S01]  /*9540*/  LOP3.LUT P4, RZ, R179, 0x3, RZ, 0xc0, !PT ;  /* 0x00000003b3ff7812 */ /* 0x000fe2000788c0ff */
[----:B------:R-:W1:Y:S01]  /*9550*/  @P1 MUFU.LG2 R7, R134 ;  /* 0x0000008600071308 */ /* 0x000e620000000c00 */
[----:B------:R-:W3:Y:S01]  /*9560*/  S2R R25, SR_CTAID.Z ;  /* 0x0000000000197919 */ /* 0x000ee20000002700 */
[----:B----4-:R-:W-:Y:S01]  /*9570*/  IADD3 R2, R12, 0x10, RZ ;  /* 0x000000100c027810 */ /* 0x010fe20007ffe0ff */
[----:B------:R-:W-:Y:S01]  /*9580*/  @P3 FFMA.FTZ R23, R136, R11, R3 ;  /* 0x0000000b88173223 */ /* 0x000fe20000010003 */
[----:B------:R-:W-:Y:S01]  /*9590*/  IADD3 R3, R12, 0x20, RZ ;  /* 0x000000200c037810 */ /* 0x000fe20007ffe0ff */
[----:B------:R-:W-:Y:S01]  /*95a0*/  @P6 FMUL.FTZ R5, R14, 0.69314718246459960938 ;  /* 0x3f3172180e056820 */ /* 0x000fe20000410000 */
[----:B--2---:R-:W-:Y:S01]  /*95b0*/  ISETP.GE.AND P2, PT, R2, R182, PT ;  /* 0x000000b60200720c */ /* 0x004fe20003f46270 */
[----:B------:R-:W-:-:S02]  /*95c0*/  @P0 IMAD R2, R9, R8, RZ ;  /* 0x0000000809020224 */ /* 0x000fc400078e02ff */
[----:B------:R-:W-:Y:S01]  /*95d0*/  @!P0 IMAD.MOV.U32 R2, RZ, RZ, R6 ;  /* 0x000000ffff028224 */ /* 0x000fe200078e0006 */
[----:B------:R-:W-:Y:S01]  /*95e0*/  ISETP.GE.AND P0, PT, R3, R182, PT ;  /* 0x000000b60300720c */ /* 0x000fe20003f06270 */
[----:B------:R-:W-:Y:S01]  /*95f0*/  @P6 FFMA.FTZ R22, R135, R15, R5 ;  /* 0x0000000f87166223 */ /* 0x000fe20000010005 */
[----:B------:R-:W-:Y:S01]  /*9600*/  MOV R15, 0x7f800000 ;  /* 0x7f800000000f7802 */ /* 0x000fe20000000f00 */
[----:B------:R2:W4:Y:S01]  /*9610*/  LDS.128 R28, [R231+0x3800] ;  /* 0x00380000e71c7984 */ /* 0x0005220000000c00 */
[----:B-----5:R-:W-:Y:S01]  /*9620*/  IMAD R4, R13, R0, RZ ;  /* 0x000000000d047224 */ /* 0x020fe200078e02ff */
[----:B------:R-:W-:-:S04]  /*9630*/  IADD3 R0, R12, 0x30, RZ ;  /* 0x000000300c007810 */ /* 0x000fc80007ffe0ff */
[----:B------:R-:W-:Y:S01]  /*9640*/  SEL R3, R4, RZ, !P5 ;  /* 0x000000ff04037207 */ /* 0x000fe20006800000 */
[----:B------:R-:W-:Y:S01]  /*9650*/  IMAD R4, R10, UR4, RZ ;  /* 0x000000040a047c24 */ /* 0x000fe2000f8e02ff */
[----:B------:R-:W-:-:S03]  /*9660*/  ISETP.GE.AND P3, PT, R0, R182, PT ;  /* 0x000000b60000720c */ /* 0x000fc60003f66270 */
[----:B---3--:R-:W-:Y:S01]  /*9670*/  IMAD R0, R25, R2, R3 ;  /* 0x0000000219007224 */ /* 0x008fe200078e0203 */
[----:B------:R-:W-:Y:S01]  /*9680*/  SHF.L.U32 R3, R4, 0x7, RZ ;  /* 0x0000000704037819 */ /* 0x000fe200000006ff */
[----:B-1----:R-:W-:-:S03]  /*9690*/  @P1 FMUL.FTZ R2, R7, 0.69314718246459960938 ;  /* 0x3f31721807021820 */ /* 0x002fc60000410000 */
[----:B------:R-:W-:Y:S01]  /*96a0*/  IADD3 R11, P6, P5, R3, R68, R0 ;  /* 0x00000044030b7210 */ /* 0x000fe20007dde000 */
[----:B------:R-:W-:Y:S01]  /*96b0*/  @P1 FFMA.FTZ R15, R132, R16, R2 ;  /* 0x00000010840f1223 */ /* 0x000fe20000010002 */
[----:B------:R-:W-:Y:S02]  /*96c0*/  SHF.R.S32.HI R4, RZ, 0x1f, R3 ;  /* 0x0000001fff047819 */ /* 0x000fe40000011403 */
[----:B------:R-:W-:-:S04]  /*96d0*/  SHF.R.S32.HI R0, RZ, 0x1f, R0 ;  /* 0x0000001fff007819 */ /* 0x000fc80000011400 */
[----:B------:R-:W-:Y:S01]  /*96e0*/  IADD3.X R14, R4, R69, R0, P6, P5 ;  /* 0x00000045040e7210 */ /* 0x000fe200037ea400 */
[----:B--2-4-:R-:W-:Y:S06]  /*96f0*/  @P4 BRA `(.L_x_1221) ;  /* 0x0000000000c04947 */ /* 0x014fec0003800000 */
[----:B------:R-:W1:Y:S01]  /*9700*/  S2R R3, SR_TID.X ;  /* 0x0000000000037919 */ /* 0x000e620000002100 */
[----:B------:R-:W-:-:S04]  /*9710*/  SHF.R.S32.HI R2, RZ, 0x1f, R81 ;  /* 0x0000001fff027819 */ /* 0x000fc80000011451 */
[----:B------:R-:W-:-:S04]  /*9720*/  LEA.HI R2, R2, R81, RZ, 0x2 ;  /* 0x0000005102027211 */ /* 0x000fc800078f10ff */
[----:B------:R-:W-:Y:S02]  /*9730*/  LOP3.LUT R2, R2, 0xffffffc, RZ, 0xc0, !PT ;  /* 0x0ffffffc02027812 */ /* 0x000fe400078ec0ff */
[----:B-1----:R-:W-:-:S04]  /*9740*/  SHF.R.S32.HI R0, RZ, 0x1f, R3 ;  /* 0x0000001fff007819 */ /* 0x002fc80000011403 */
[----:B------:R-:W-:-:S04]  /*9750*/  LEA.HI R0, R0, R3, RZ, 0x5 ;  /* 0x0000000300007211 */ /* 0x000fc800078f28ff */
[----:B------:R-:W-:-:S05]  /*9760*/  LOP3.LUT R0, R0, 0xffffffe0, RZ, 0xc0, !PT ;  /* 0xffffffe000007812 */ /* 0x000fca00078ec0ff */
[----:B------:R-:W-:-:S05]  /*9770*/  IMAD.IADD R0, R3, 0x1, -R0 ;  /* 0x0000000103007824 */ /* 0x000fca00078e0a00 */
[----:B------:R-:W-:-:S04]  /*9780*/  SHF.R.S32.HI R3, RZ, 0x1f, R0 ;  /* 0x0000001fff037819 */ /* 0x000fc80000011400 */
[----:B------:R-:W-:Y:S01]  /*9790*/  LEA.HI R0, R3, R0, RZ, 0x2 ;  /* 0x0000000003007211 */ /* 0x000fe200078f10ff */
[----:B------:R-:W-:-:S03]  /*97a0*/  IMAD.IADD R3, R81, 0x1, -R2 ;  /* 0x0000000151037824 */ /* 0x000fc600078e0a02 */
[----:B------:R-:W-:-:S05]  /*97b0*/  SHF.R.S32.HI R0, RZ, 0x2, R0 ;  /* 0x00000002ff007819 */ /* 0x000fca0000011400 */
        /* <DEDUP_REMOVED lines=36> */
.L_x_1221:
[----:B------:R-:W-:Y:S05]  /*9a00*/  BSYNC B0 ;  /* 0x0000000000007941 */ /* 0x000fea0003800000 */
.L_x_1220:
[----:B--2---:R1:W2:Y:S01]  /*9a10*/  LDS.128 R20, [R231] ;  /* 0x00000000e7147984 */ /* 0x0042a20000000c00 */
[C---:B------:R-:W-:Y:S01]  /*9a20*/  VIADD R3, R12.reuse, 0x40 ;  /* 0x000000400c037836 */ /* 0x040fe20000000000 */
[----:B------:R-:W-:Y:S01]  /*9a30*/  SHF.R.S32.HI R4, RZ, 0x1f, R24 ;  /* 0x0000001fff047819 */ /* 0x000fe20000011418 */
[----:B------:R-:W-:Y:S01]  /*9a40*/  VIADD R0, R12, 0x50 ;  /* 0x000000500c007836 */ /* 0x000fe20000000000 */
[----:B------:R1:W3:Y:S01]  /*9a50*/  LDS.128 R16, [R231+0x4000] ;  /* 0x00400000e7107984 */ /* 0x0002e20000000c00 */
[----:B------:R-:W-:Y:S01]  /*9a60*/  IADD3 R2, P1, R24, R85, RZ ;  /* 0x0000005518027210 */ /* 0x000fe20007f3e0ff */
[----:B------:R-:W-:Y:S01]  /*9a70*/  ULDC.64 UR4, c[0x0][0x2a0] ;  /* 0x0000a80000047ab9 */ /* 0x000fe20000000a00 */
[----:B------:R-:W-:Y:S01]  /*9a80*/  ISETP.GE.AND P5, PT, R3, R182, PT ;  /* 0x000000b60300720c */ /* 0x000fe20003fa6270 */
[----:B------:R-:W4:Y:S01]  /*9a90*/  S2R R6, SR_CTAID.X ;  /* 0x0000000000067919 */ /* 0x000f220000002500 */
[----:B------:R-:W-:Y:S01]  /*9aa0*/  IADD3.X R3, R4, R96, RZ, P1, !PT ;  /* 0x0000006004037210 */ /* 0x000fe20000ffe4ff */
[----:B------:R-:W-:Y:S01]  /*9ab0*/  BSSY B0, `(.L_x_1222) ;  /* 0x000001a000007945 */ /* 0x000fe20003800000 */
[CC--:B------:R-:W-:Y:S01]  /*9ac0*/  ISETP.GE.AND P1, PT, R12.reuse, R182.reuse, PT ;  /* 0x000000b60c00720c */ /* 0x0c0fe20003f26270 */
[----:B------:R-:W-:Y:S01]  /*9ad0*/  VIADD R14, R12, 0x60 ;  /* 0x000000600c0e7836 */ /* 0x000fe20000000000 */
[----:B------:R-:W-:Y:S01]  /*9ae0*/  SHF.R.S32.HI R5, RZ, 0x1f, R25 ;  /* 0x0000001fff057819 */ /* 0x000fe20000011419 */
[----:B------:R-:W-:Y:S01]  /*9af0*/  IMAD.WIDE.U32 R10, R25, UR4, R2 ;  /* 0x00000004190a7c25 */ /* 0x000fe2000f8e0002 */
[----:B------:R-:W-:-:S02]  /*9b00*/  ISETP.GE.AND P4, PT, R0, R182, PT ;  /* 0x000000b60000720c */ /* 0x000fc40003f86270 */
[----:B------:R-:W-:Y:S01]  /*9b10*/  SHF.R.S32.HI R13, RZ, 0x1f, R12 ;  /* 0x0000001fff0d7819 */ /* 0x000fe2000001140c */
[----:B------:R-:W-:-:S04]  /*9b20*/  IMAD R0, R5, UR4, RZ ;  /* 0x0000000405007c24 */ /* 0x000fc8000f8e02ff */
[----:B------:R-:W-:-:S05]  /*9b30*/  IMAD R0, R25, UR5, R0 ;  /* 0x0000000519007c24 */ /* 0x000fca000f8e0200 */
[----:B------:R-:W-:Y:S01]  /*9b40*/  IADD3 R9, R11, R0, RZ ;  /* 0x000000000b097210 */ /* 0x000fe20007ffe0ff */
[----:B----4-:R-:W-:Y:S01]  /*9b50*/  IMAD.WIDE R6, R6, 0x80, R12 ;  /* 0x0000008006067825 */ /* 0x010fe200078e020c */
[----:B-12---:R-:W-:Y:S06]  /*9b60*/  @P1 BRA `(.L_x_1223) ;  /* 0x0000000000381947 */ /* 0x006fec0003800000 */
        /* <DEDUP_REMOVED lines=12> */
[----:B------:R1:W-:Y:S04]  /*9c30*/  @!P6 STG.E.128 desc[UR8][R2.64], R20 ;  /* 0x000000140200e986 */ /* 0x0003e8000c101d08 */
[----:B---3--:R1:W-:Y:S02]  /*9c40*/  @!P1 STG.E.128 desc[UR8][R2.64+0x80], R16 ;  /* 0x0000801002009986 */ /* 0x0083e4000c101d08 */
.L_x_1223:
[----:B------:R-:W-:Y:S05]  /*9c50*/  BSYNC B0 ;  /* 0x0000000000007941 */ /* 0x000fea0003800000 */
.L_x_1222:
[----:B------:R-:W-:Y:S01]  /*9c60*/  ISETP.GE.AND P1, PT, R14, R182, PT ;  /* 0x000000b60e00720c */ /* 0x000fe20003f26270 */
[----:B-1-3--:R1:W2:Y:S01]  /*9c70*/  LDS.128 R16, [R231+0x800] ;  /* 0x00080000e7107984 */ /* 0x00a2a20000000c00 */
[----:B------:R-:W-:Y:S01]  /*9c80*/  IADD3 R20, R12, 0x70, RZ ;  /* 0x000000700c147810 */ /* 0x000fe20007ffe0ff */
[----:B------:R-:W-:Y:S02]  /*9c90*/  BSSY B0, `(.L_x_1224) ;  /* 0x0000014000007945 */ /* 0x000fe40003800000 */
[----:B------:R1:W3:Y:S02]  /*9ca0*/  LDS.128 R12, [R231+0x4800] ;  /* 0x00480000e70c7984 */ /* 0x0002e40000000c00 */
        /* <DEDUP_REMOVED lines=16> */
[----:B--2---:R4:W-:Y:S04]  /*9db0*/  @!P6 STG.E.128 desc[UR8][R2.64], R16 ;  /* 0x000000100200e986 */ /* 0x0049e8000c101d08 */
[----:B---3--:R4:W-:Y:S02]  /*9dc0*/  @!P2 STG.E.128 desc[UR8][R2.64+0x80], R12 ;  /* 0x0000800c0200a986 */ /* 0x0089e4000c101d08 */
.L_x_1225:
[----:B------:R-:W-:Y:S05]  /*9dd0*/  BSYNC B0 ;  /* 0x0000000000007941 */ /* 0x000fea0003800000 */
.L_x_1224:
[----:B--2-4-:R2:W4:Y:S01]  /*9de0*/  LDS.128 R16, [R231+0x1000] ;  /* 0x00100000e7107984 */ /* 0x0145220000000c00 */
[----:B------:R-:W-:Y:S01]  /*9df0*/  BSSY B0, `(.L_x_1226) ;  /* 0x0000015000007945 */ /* 0x000fe20003800000 */
[----:B------:R-:W-:Y:S02]  /*9e00*/  ISETP.GE.AND P2, PT, R20, R182, PT ;  /* 0x000000b61400720c */ /* 0x000fe40003f46270 */
        /* <DEDUP_REMOVED lines=18> */
[----:B---3--:R4:W-:Y:S02]  /*9f30*/  @!P0 STG.E.128 desc[UR8][R2.64+0x80], R12 ;  /* 0x0000800c02008986 */ /* 0x0089e4000c101d08 */
.L_x_1227:
[----:B------:R-:W-:Y:S05]  /*9f40*/  BSYNC B0 ;  /* 0x0000000000007941 */ /* 0x000fea0003800000 */
.L_x_1226:
[----:B----4-:R4:W1:Y:S01]  /*9f50*/  LDS.128 R16, [R231+0x1800] ;  /* 0x00180000e7107984 */ /* 0x0108620000000c00 */
[----:B------:R-:W-:Y:S03]  /*9f60*/  BSSY B0, `(.L_x_1228) ;  /* 0x0000014000007945 */ /* 0x000fe60003800000 */
[----:B---3--:R4:W3:Y:S01]  /*9f70*/  LDS.128 R12, [R231+0x5800] ;  /* 0x00580000e70c7984 */ /* 0x0088e20000000c00 */
        /* <DEDUP_REMOVED lines=17> */
[----:B---3--:R1:W-:Y:S02]  /*a090*/  @!P0 STG.E.128 desc[UR8][R2.64+0x80], R12 ;  /* 0x0000800c02008986 */ /* 0x0083e4000c101d08 */
.L_x_1229:
[----:B------:R-:W-:Y:S05]  /*a0a0*/  BSYNC B0 ;  /* 0x0000000000007941 */ /* 0x000fea0003800000 */
.L_x_1228:
        /* <DEDUP_REMOVED lines=21> */
.L_x_1231:
[----:B------:R-:W-:Y:S05]  /*a200*/  BSYNC B0 ;  /* 0x0000000000007941 */ /* 0x000fea0003800000 */
.L_x_1230:
        /* <DEDUP_REMOVED lines=21> */
.L_x_1233:
[----:B------:R-:W-:Y:S05]  /*a360*/  BSYNC B0 ;  /* 0x0000000000007941 */ /* 0x000fea0003800000 */
.L_x_1232:
        /* <DEDUP_REMOVED lines=21> */
.L_x_1235:
[----:B------:R-:W-:Y:S05]  /*a4c0*/  BSYNC B0 ;  /* 0x0000000000007941 */ /* 0x000fea0003800000 */
.L_x_1234:
        /* <DEDUP_REMOVED lines=21> */
.L_x_1184:
        /* <DEDUP_REMOVED lines=28> */
[----:B------:R-:W-:Y:S01]  /*a7e0*/  IMAD.IADD R0, R96, 0x1, -R0 ;  /* 0x0000000160007824 */ /* 0x000fe200078e0a00 */
[----:B------:R-:W-:Y:S01]  /*a7f0*/  ISETP.GE.AND P4, PT, R12, R15, PT ;  /* 0x0000000f0c00720c */ /* 0x000fe20003f86270 */
[----:B--2---:R-:W-:Y:S01]  /*a800*/  @P1 IMAD.WIDE.U32 R2, R32, R6, RZ ;  /* 0x0000000620021225 */ /* 0x004fe200078e00ff */
[----:B------:R-:W-:-:S03]  /*a810*/  SHF.R.S32.HI R13, RZ, 0x1f, R12 ;  /* 0x0000001fff0d7819 */ /* 0x000fc6000001140c */
[----:B------:R-:W-:Y:S02]  /*a820*/  @!P1 IMAD.MOV.U32 R2, RZ, RZ, R4 ;  /* 0x000000ffff029224 */ /* 0x000fe400078e0004 */
[----:B------:R-:W-:Y:S02]  /*a830*/  IMAD.SHL.U32 R14, R0, 0x8, RZ ;  /* 0x00000008000e7824 */ /* 0x000fe400078e00ff */
[----:B------:R-:W-:Y:S01]  /*a840*/  @P1 IMAD R7, R32, R7, R3 ;  /* 0x0000000720071224 */ /* 0x000fe200078e0203 */
[----:B------:R-:W-:Y:S01]  /*a850*/  SHF.R.S32.HI R3, RZ, 0x1f, R20 ;  /* 0x0000001fff037819 */ /* 0x000fe20000011414 */
[----:B------:R-:W-:Y:S01]  /*a860*/  @!P1 IMAD.IADD R7, R5, 0x1, R8 ;  /* 0x0000000105079824 */ /* 0x000fe200078e0208 */
[----:B------:R-:W-:Y:S01]  /*a870*/  IADD3 R2, P2, R14, R2, RZ ;  /* 0x000000020e027210 */ /* 0x000fe20007f5e0ff */
[----:B------:R-:W-:Y:S01]  /*a880*/  VIADD R30, R12, 0x10 ;  /* 0x000000100c1e7836 */ /* 0x000fe20000000000 */
[----:B------:R-:W-:Y:S01]  /*a890*/  ISETP.NE.AND P1, PT, R0, RZ, PT ;  /* 0x000000ff0000720c */ /* 0x000fe20003f25270 */
[----:B------:R-:W-:Y:S01]  /*a8a0*/  IMAD R0, R3, UR4, RZ ;  /* 0x0000000403007c24 */ /* 0x000fe2000f8e02ff */
[----:B------:R-:W-:Y:S01]  /*a8b0*/  LEA.HI.X.SX32 R3, R14, R7, 0x1, P2 ;  /* 0x000000070e037211 */ /* 0x000fe200010f0eff */
[----:B-1----:R-:W-:Y:S01]  /*a8c0*/  IMAD.WIDE R6, R16, 0x80, R12 ;  /* 0x0000008010067825 */ /* 0x002fe200078e020c */
[----:B------:R-:W-:-:S02]  /*a8d0*/  ISETP.GE.AND P2, PT, R30, R15, PT ;  /* 0x0000000f1e00720c */ /* 0x000fc40003f46270 */
[----:B------:R-:W-:Y:S01]  /*a8e0*/  IADD3 R22, R14, 0x40, RZ ;  /* 0x000000400e167810 */ /* 0x000fe20007ffe0ff */
[C---:B------:R-:W-:Y:S02]  /*a8f0*/  IMAD R0, R20.reuse, UR5, R0 ;  /* 0x0000000514007c24 */ /* 0x040fe4000f8e0200 */
[----:B------:R-:W-:-:S04]  /*a900*/  IMAD.WIDE.U32 R10, R20, UR4, R2 ;  /* 0x00000004140a7c25 */ /* 0x000fc8000f8e0002 */
[----:B------:R-:W-:Y:S02]  /*a910*/  VIADD R31, R12, 0x20 ;  /* 0x000000200c1f7836 */ /* 0x000fe40000000000 */
        /* <DEDUP_REMOVED lines=16> */
.L_x_1237:
[----:B------:R-:W-:Y:S05]  /*aa20*/  BSYNC B0 ;  /* 0x0000000000007941 */ /* 0x000fea0003800000 */
.L_x_1236:
[----:B------:R-:W-:Y:S01]  /*aa30*/  BSSY B0, `(.L_x_1238) ;  /* 0x0000015000007945 */ /* 0x000fe20003800000 */
[----:B------:R-:W-:Y:S02]  /*aa40*/  ISETP.GE.AND P4, PT, R31, R15, PT ;  /* 0x0000000f1f00720c */ /* 0x000fe40003f86270 */
        /* <DEDUP_REMOVED lines=19> */
.L_x_1239:
[----:B------:R-:W-:Y:S05]  /*ab80*/  BSYNC B0 ;  /* 0x0000000000007941 */ /* 0x000fea0003800000 */
.L_x_1238:
[----:B------:R-:W-:Y:S01]  /*ab90*/  BSSY B0, `(.L_x_1240) ;  /* 0x0000014000007945 */ /* 0x000fe20003800000 */
[----:B------:R-:W-:-:S03]  /*aba0*/  ISETP.GE.AND P2, PT, R29, R15, PT ;  /* 0x0000000f1d00720c */ /* 0x000fc60003f46270 */
[----:B------:R-:W-:Y:S10]  /*abb0*/  @P4 BRA `(.L_x_1241) ;  /* 0x0000000000444947 */ /* 0x000ff40003800000 */
        /* <DEDUP_REMOVED lines=17> */
.L_x_1241:
[----:B------:R-:W-:Y:S05]  /*acd0*/  BSYNC B0 ;  /* 0x0000000000007941 */ /* 0x000fea0003800000 */
.L_x_1240:
[----:B------:R-:W-:Y:S01]  /*ace0*/  BSSY B0, `(.L_x_1242) ;  /* 0x0000017000007945 */ /* 0x000fe20003800000 */
[----:B------:R-:W-:Y:S01]  /*acf0*/  ISETP.NE.OR P4, PT, R32, -0x1, P3 ;  /* 0xffffffff2000780c */ /* 0x000fe20001f85670 */
[----:B------:R-:W-:Y:S01]  /*ad00*/  @P0 IMAD.MOV.U32 R16, RZ, RZ, 0x1 ;  /* 0x00000001ff100424 */ /* 0x000fe200078e00ff */
[C---:B------:R-:W-:Y:S01]  /*ad10*/  IADD3 R23, R12.reuse, 0x40, RZ ;  /* 0x000000400c177810 */ /* 0x040fe20007ffe0ff */
[----:B------:R-:W-:Y:S01]  /*ad20*/  VIADD R26, R12, 0x50 ;  /* 0x000000500c1a7836 */ /* 0x000fe20000000000 */
        /* <DEDUP_REMOVED lines=18> */
.L_x_1243:
[----:B------:R-:W-:Y:S05]  /*ae50*/  BSYNC B0 ;  /* 0x0000000000007941 */ /* 0x000fea0003800000 */
.L_x_1242:
[----:B------:R-:W-:Y:S01]  /*ae60*/  @!P4 IMAD R32, R39, R27, RZ ;  /* 0x0000001b2720c224 */ /* 0x000fe200078e02ff */
[----:B------:R-:W-:Y:S01]  /*ae70*/  ISETP.GE.AND P5, PT, R23, R15, PT ;  /* 0x0000000f1700720c */ /* 0x000fe20003fa6270 */
[----:B------:R-:W-:Y:S01]  /*ae80*/  BSSY B0, `(.L_x_1244) ;  /* 0x0000019000007945 */ /* 0x000fe20003800000 */
[----:B------:R-:W-:Y:S01]  /*ae90*/  @!P0 IMAD R16, R17, R19, RZ ;  /* 0x0000001311108224 */ /* 0x000fe200078e02ff */
[----:B------:R-:W-:Y:S01]  /*aea0*/  ISETP.GE.AND P2, PT, R26, R15, PT ;  /* 0x0000000f1a00720c */ /* 0x000fe20003f46270 */
[----:B------:R1:W-:Y:S01]  /*aeb0*/  @!P4 STL [R1+0x20], R32 ;  /* 0x000020200100c387 */ /* 0x0003e20000100800 */
[----:B------:R-:W-:Y:S01]  /*aec0*/  @P0 IMAD R19, R25, R24, RZ ;  /* 0x0000001819130224 */ /* 0x000fe200078e02ff */
[C---:B------:R-:W-:Y:S02]  /*aed0*/  IADD3 R24, R12.reuse, 0x60, RZ ;  /* 0x000000600c187810 */ /* 0x040fe40007ffe0ff */
[----:B------:R-:W-:-:S05]  /*aee0*/  IADD3 R25, R12, 0x70, RZ ;  /* 0x000000700c197810 */ /* 0x000fca0007ffe0ff */
[----:B------:R-:W-:Y:S05]  /*aef0*/  @P5 BRA `(.L_x_1245) ;  /* 0x0000000000445947 */ /* 0x000fea0003800000 */
        /* <DEDUP_REMOVED lines=17> */
.L_x_1245:
[----:B------:R-:W-:Y:S05]  /*b010*/  BSYNC B0 ;  /* 0x0000000000007941 */ /* 0x000fea0003800000 */
.L_x_1244:
[----:B------:R-:W-:Y:S01]  /*b020*/  IMAD R0, R39, R16, RZ ;  /* 0x0000001027007224 */ /* 0x000fe200078e02ff */
        /* <DEDUP_REMOVED lines=26> */
.L_x_1247:
[----:B------:R-:W-:Y:S05]  /*b1d0*/  BSYNC B0 ;  /* 0x0000000000007941 */ /* 0x000fea0003800000 */
.L_x_1246:
[----:B------:R-:W-:Y:S04]  /*b1e0*/  BSSY B0, `(.L_x_1248) ;  /* 0x0000013000007945 */ /* 0x000fe80003800000 */
        /* <DEDUP_REMOVED lines=18> */
.L_x_1249:
[----:B------:R-:W-:Y:S05]  /*b310*/  BSYNC B0 ;  /* 0x0000000000007941 */ /* 0x000fea0003800000 */
.L_x_1248:
[----:B------:R-:W-:Y:S04]  /*b320*/  BSSY B0, `(.L_x_1250) ;  /* 0x0000013000007945 */ /* 0x000fe80003800000 */
[----:B------:R-:W-:Y:S05]  /*b330*/  @P5 BRA `(.L_x_1251) ;  /* 0x0000000000445947 */ /* 0x000fea0003800000 */
        /* <DEDUP_REMOVED lines=17> */
.L_x_1251:
[----:B------:R-:W-:Y:S05]  /*b450*/  BSYNC B0 ;  /* 0x0000000000007941 */ /* 0x000fea0003800000 */
.L_x_1250:
[-C--:B------:R-:W-:Y:S01]  /*b460*/  ISETP.GE.OR P4, PT, R12, R15.reuse, P1 ;  /* 0x0000000f0c00720c */ /* 0x080fe20000f86670 */
[----:B------:R-:W-:Y:S01]  /*b470*/  @!P3 IMAD.MOV.U32 R16, RZ, RZ, R32 ;  /* 0x000000ffff10b224 */ /* 0x000fe200078e0020 */
[----:B------:R-:W-:Y:S01]  /*b480*/  BSSY B0, `(.L_x_1252) ;  /* 0x0000013000007945 */ /* 0x000fe20003800000 */
[----:B------:R-:W-:Y:S01]  /*b490*/  IMAD R0, R250, R18, RZ ;  /* 0x00000012fa007224 */ /* 0x000fe200078e02ff */
[----:B------:R-:W-:Y:S01]  /*b4a0*/  ISETP.GE.OR P0, PT, R30, R15, P1 ;  /* 0x0000000f1e00720c */ /* 0x000fe20000f06670 */
[----:B-1234-:R-:W-:Y:S01]  /*b4b0*/  IMAD R2, R20, R19, R28 ;  /* 0x0000001314027224 */ /* 0x01efe200078e021c */
        /* <DEDUP_REMOVED lines=15> */
.L_x_1253:
[----:B------:R-:W-:Y:S05]  /*b5b0*/  BSYNC B0 ;  /* 0x0000000000007941 */ /* 0x000fea0003800000 */
.L_x_1252:
        /* <DEDUP_REMOVED lines=15> */
.L_x_1255:
[----:B------:R-:W-:Y:S05]  /*b6b0*/  BSYNC B0 ;  /* 0x0000000000007941 */ /* 0x000fea0003800000 */
.L_x_1254:
        /* <DEDUP_REMOVED lines=10> */
.L_x_1257:
[----:B------:R-:W-:Y:S05]  /*b760*/  BSYNC B0 ;  /* 0x0000000000007941 */ /* 0x000fea0003800000 */
.L_x_1256:
        /* <DEDUP_REMOVED lines=10> */
.L_x_1259:
[----:B------:R-:W-:Y:S05]  /*b810*/  BSYNC B0 ;  /* 0x0000000000007941 */ /* 0x000fea0003800000 */
.L_x_1258:
        /* <DEDUP_REMOVED lines=10> */
.L_x_1261:
[----:B------:R-:W-:Y:S05]  /*b8c0*/  BSYNC B0 ;  /* 0x0000000000007941 */ /* 0x000fea0003800000 */
.L_x_1260:
        /* <DEDUP_REMOVED lines=10> */
.L_x_1263:
[----:B------:R-:W-:Y:S05]  /*b970*/  BSYNC B0 ;  /* 0x0000000000007941 */ /* 0x000fea0003800000 */
.L_x_1262:
        /* <DEDUP_REMOVED lines=10> */
.L_x_1265:
[----:B------:R-:W-:Y:S05]  /*ba20*/  BSYNC B0 ;  /* 0x0000000000007941 */ /* 0x000fea0003800000 */
.L_x_1264:
        /* <DEDUP_REMOVED lines=10> */
.L_x_1266:
        /* <DEDUP_REMOVED lines=11> */
.L_x_2932:


//--------------------- .text._ZN5flash16flash_fwd_kernelI23Flash_fwd_kernel_traitsILi128ELi128ELi32ELi4ELb0ELb0EN7cutlass6half_tE19Flash_kernel_traitsILi128ELi128ELi32ELi4ES3_EELb0ELb0ELb1ELb0ELb0ELb1ELb0ELb0EEEvNS_16Flash_fwd_paramsE --------------------------
	.section	.text._ZN5flash16flash_fwd_kernelI23Flash_fwd_kernel_traitsILi128ELi128ELi32ELi4ELb0ELb0EN7cutlass6half_tE19Flash_kernel_traitsILi128ELi128ELi32ELi4ES3_EELb0ELb0ELb1ELb0ELb0ELb1ELb0ELb0EEEvNS_16Flash_fwd_paramsE,"ax",@progbits
	.align	128
        .global         _ZN5flash16flash_fwd_kernelI23Flash_fwd_kernel_traitsILi128ELi128ELi32ELi4ELb0ELb0EN7cutlass6half_tE19Flash_kernel_traitsILi128ELi128ELi32ELi4ES3_EELb0ELb0ELb1ELb0ELb0ELb1ELb0ELb0EEEvNS_16Flash_fwd_paramsE
        .type           _ZN5flash16flash_fwd_kernelI23Flash_fwd_kernel_traitsILi128ELi128ELi32ELi4ELb0ELb0EN7cutlass6half_tE19Flash_kernel_traitsILi128ELi128ELi32ELi4ES3_EELb0ELb0ELb1ELb0ELb0ELb1ELb0ELb0EEEvNS_16Flash_fwd_paramsE,@function
        .size           _ZN5flash16flash_fwd_kernelI23Flash_fwd_kernel_traitsILi128ELi128ELi32ELi4ELb0ELb0EN7cutlass6half_tE19Flash_kernel_traitsILi128ELi128ELi32ELi4ES3_EELb0ELb0ELb1ELb0ELb0ELb1ELb0ELb0EEEvNS_16Flash_fwd_paramsE,(.L_x_2933 - _ZN5flash16flash_fwd_kernelI23Flash_fwd_kernel_traitsILi128ELi128ELi32ELi4ELb0ELb0EN7cutlass6half_tE19Flash_kernel_traitsILi128ELi128ELi32ELi4ES3_EELb0ELb0ELb1ELb0ELb0ELb1ELb0ELb0EEEvNS_16Flash_fwd_paramsE)
        .other          _ZN5flash16flash_fwd_kernelI23Flash_fwd_kernel_traitsILi128ELi128ELi32ELi4ELb0ELb0EN7cutlass6half_tE19Flash_kernel_traitsILi128ELi128ELi32ELi4ES3_EELb0ELb0ELb1ELb0ELb0ELb1ELb0ELb0EEEvNS_16Flash_fwd_paramsE,@"STO_CUDA_ENTRY STV_DEFAULT"
_ZN5flash16flash_fwd_kernelI23Flash_fwd_kernel_traitsILi128ELi128ELi32ELi4ELb0ELb0EN7cutlass6half_tE19Flash_kernel_traitsILi128ELi128ELi32ELi4ES3_EELb0ELb0ELb1ELb0ELb0ELb1ELb0ELb0EEEvNS_16Flash_fwd_paramsE:
.text._ZN5flash16flash_fwd_kernelI23Flash_fwd_kernel_traitsILi128ELi128ELi32ELi4ELb0ELb0EN7cutlass6half_tE19Flash_kernel_traitsILi128ELi128ELi32ELi4ES3_EELb0ELb0ELb1ELb0ELb0ELb1ELb0ELb0EEEvNS_16Flash_fwd_paramsE:
        /* <DEDUP_REMOVED lines=55> */
.L_x_1267:
[----:B------:R-:W-:-:S05]  /*0370*/  ULDC UR5, c[0x0][0x2c8] ;  /* 0x0000b20000057ab9 */ /* 0x000fca0000000800 */
.L_x_1268:
        /* <DEDUP_REMOVED lines=48> */
[----:B------:R-:W-:Y:S01]  /*0680*/  UIADD3 UR29, -UR28, UR29, URZ ;  /* 0x0000001d1c1d7290 */ /* 0x000fe2000fffe13f */
[----:B------:R-:W-:Y:S01]  /*0690*/  LOP3.LUT P1, RZ, R88, 0x7, RZ, 0xc0, !PT ;  /* 0x0000000758ff7812 */ /* 0x000fe2000782c0ff */
[----:B------:R-:W-:Y:S01]  /*06a0*/  UISETP.NE.AND UP2, UPT, UR5, URZ, UPT ;  /* 0x0000003f0500728c */ /* 0x000fe2000bf45270 */
[----:B------:R-:W-:Y:S01]  /*06b0*/  LEA.HI R8, R8, R88, RZ, 0x3 ;  /* 0x0000005808087211 */ /* 0x000fe200078f18ff */
[----:B------:R-:W-:Y:S01]  /*06c0*/  UMOV UR22, URZ ;  /* 0x0000003f00167c82 */ /* 0x000fe20008000000 */
[----:B------:R-:W-:Y:S01]  /*06d0*/  UMOV UR23, URZ ;  /* 0x0000003f00177c82 */ /* 0x000fe20008000000 */
[----:B------:R-:W-:Y:S01]  /*06e0*/  IMAD.U32 R6, RZ, RZ, UR16 ;  /* 0x00000010ff067e24 */ /* 0x000fe2000f8e00ff */
        /* <DEDUP_REMOVED lines=28> */
[----:B------:R-:W-:Y:S01]  /*08b0*/  USHF.R.S32.HI UR12, URZ, 0x1f, UR4 ;  /* 0x0000001f3f0c7899 */ /* 0x000fe20008011404 */
[----:B------:R-:W-:Y:S01]  /*08c0*/  ISETP.GE.AND P4, PT, R14, UR29, PT ;  /* 0x0000001d0e007c0c */ /* 0x000fe2000bf86270 */
[----:B------:R-:W-:Y:S01]  /*08d0*/  @UP2 UIMAD UR14, UR7, UR6, URZ ;  /* 0x00000006070e22a4 */ /* 0x000fe2000f8e023f */
[----:B------:R-:W-:Y:S01]  /*08e0*/  LEA.HI.X.SX32 R3, R0, UR9, 0x1, P0 ;  /* 0x0000000900037c11 */ /* 0x000fe200080f0eff */
[----:B------:R-:W-:Y:S01]  /*08f0*/  @!UP2 ULDC UR8, c[0x0][0x2c4] ;  /* 0x0000b1000008aab9 */ /* 0x000fe20000000800 */
[----:B------:R-:W-:Y:S01]  /*0900*/  ULDC.64 UR6, c[0x0][0x2a0] ;  /* 0x0000a80000067ab9 */ /* 0x000fe20000000a00 */
        /* <DEDUP_REMOVED lines=21> */
[----:B------:R-:W-:-:S02]  /*0a60*/  UIMAD UR14, UR4, UR14, UR9 ;  /* 0x0000000e040e72a4 */ /* 0x000fc4000f8e0209 */
[----:B------:R-:W-:Y:S01]  /*0a70*/  UIMAD UR7, UR4, UR7, UR12 ;  /* 0x00000007040772a4 */ /* 0x000fe2000f8e020c */
[----:B------:R-:W-:Y:S01]  /*0a80*/  @!UP3 UMOV UR22, UR6 ;  /* 0x000000060016bc82 */ /* 0x000fe20008000000 */
[----:B------:R-:W-:Y:S02]  /*0a90*/  @!UP3 USHF.R.S32.HI UR23, URZ, 0x1f, UR6 ;  /* 0x0000001f3f17b899 */ /* 0x000fe40008011406 */
        /* <DEDUP_REMOVED lines=17> */
.L_x_1271:
[----:B------:R-:W-:Y:S05]  /*0bb0*/  BSYNC B0 ;  /* 0x0000000000007941 */ /* 0x000fea0003800000 */
.L_x_1270:
        /* <DEDUP_REMOVED lines=18> */
.L_x_1273:
[----:B------:R-:W-:Y:S05]  /*0ce0*/  BSYNC B0 ;  /* 0x0000000000007941 */ /* 0x000fea0003800000 */
.L_x_1272:
        /* <DEDUP_REMOVED lines=18> */
.L_x_1275:
[----:B------:R-:W-:Y:S05]  /*0e10*/  BSYNC B0 ;  /* 0x0000000000007941 */ /* 0x000fea0003800000 */
.L_x_1274:
        /* <DEDUP_REMOVED lines=17> */
.L_x_1277:
[----:B------:R-:W-:Y:S05]  /*0f30*/  BSYNC B0 ;  /* 0x0000000000007941 */ /* 0x000fea0003800000 */
.L_x_1276:
        /* <DEDUP_REMOVED lines=17> */
.L_x_1279:
[----:B------:R-:W-:Y:S05]  /*1050*/  BSYNC B0 ;  /* 0x0000000000007941 */ /* 0x000fea0003800000 */
.L_x_1278:
        /* <DEDUP_REMOVED lines=17> */
.L_x_1281:
[----:B------:R-:W-:Y:S05]  /*1170*/  BSYNC B0 ;  /* 0x0000000000007941 */ /* 0x000fea0003800000 */
.L_x_1280:
        /* <DEDUP_REMOVED lines=16> */
.L_x_1283:
[----:B------:R-:W-:Y:S05]  /*1280*/  BSYNC B0 ;  /* 0x0000000000007941 */ /* 0x000fea0003800000 */
.L_x_1282:
        /* <DEDUP_REMOVED lines=16> */
.L_x_1285:
[----:B------:R-:W-:Y:S05]  /*1390*/  BSYNC B0 ;  /* 0x0000000000007941 */ /* 0x000fea0003800000 */
.L_x_1284:
        /* <DEDUP_REMOVED lines=10> */
.L_x_1287:
[----:B------:R-:W-:Y:S05]  /*1440*/  BSYNC B0 ;  /* 0x0000000000007941 */ /* 0x000fea0003800000 */
.L_x_1286:
        /* <DEDUP_REMOVED lines=15> */
.L_x_1289:
[----:B------:R-:W-:Y:S05]  /*1540*/  BSYNC B0 ;  /* 0x0000000000007941 */ /* 0x000fea0003800000 */
.L_x_1288:
        /* <DEDUP_REMOVED lines=10> */
.L_x_1291:
[----:B------:R-:W-:Y:S05]  /*15f0*/  BSYNC B0 ;  /* 0x0000000000007941 */ /* 0x000fea0003800000 */
.L_x_1290:
        /* <DEDUP_REMOVED lines=10> */
.L_x_1293:
[----:B------:R-:W-:Y:S05]  /*16a0*/  BSYNC B0 ;  /* 0x0000000000007941 */ /* 0x000fea0003800000 */
.L_x_1292:
        /* <DEDUP_REMOVED lines=10> */
.L_x_1295:
[----:B------:R-:W-:Y:S05]  /*1750*/  BSYNC B0 ;  /* 0x0000000000007941 */ /* 0x000fea0003800000 */
.L_x_1294:
        /* <DEDUP_REMOVED lines=10> */
.L_x_1297:
[----:B------:R-:W-:Y:S05]  /*1800*/  BSYNC B0 ;  /* 0x0000000000007941 */ /* 0x000fea0003800000 */
.L_x_1296:
        /* <DEDUP_REMOVED lines=10> */
.L_x_1299:
[----:B------:R-:W-:Y:S05]  /*18b0*/  BSYNC B0 ;  /* 0x0000000000007941 */ /* 0x000fea0003800000 */
.L_x_1298:
        /* <DEDUP_REMOVED lines=10> */
.L_x_1269:
[----:B------:R-:W1:Y:S01]  /*1960*/  LDC R16, c[0x0][0x278] ;  /* 0x00009e00ff107b82 */ /* 0x000e620000000800 */
[----:B------:R-:W2:Y:S01]  /*1970*/  S2R R4, SR_CTAID.Z ;  /* 0x0000000000047919 */ /* 0x000ea20000002700 */
[----:B------:R-:W-:Y:S01]  /*1980*/  SHF.R.S32.HI R37, RZ, 0x1f, R88 ;  /* 0x0000001fff257819 */ /* 0x000fe20000011458 */
[----:B------:R-:W-:Y:S02]  /*1990*/  UISETP.NE.AND UP0, UPT, UR15, -0x1, UPT ;  /* 0xffffffff0f00788c */ /* 0x000fe4000bf05270 */
[----:B------:R-:W-:Y:S01]  /*19a0*/  UIADD3 UR5, -UR28, UR29, URZ ;  /* 0x0000001d1c057290 */ /* 0x000fe2000fffe13f */
[CC--:B------:R-:W-:Y:S02]  /*19b0*/  LEA.HI R7, R37.reuse, R88.reuse, RZ, 0x3 ;  /* 0x0000005825077211 */ /* 0x0c0fe400078f18ff */
[----:B------:R-:W-:-:S06]  /*19c0*/  LEA.HI R33, R37, R88, RZ, 0x4 ;  /* 0x0000005825217211 */ /* 0x000fcc00078f20ff */
[----:B------:R-:W-:Y:S02]  /*19d0*/  @UP0 ULDC.64 UR6, c[0x0][0x240] ;  /* 0x0000900000060ab9 */ /* 0x000fe40000000a00 */
[----:B------:R-:W-:-:S04]  /*19e0*/  @UP0 UIMAD.WIDE.U32 UR10, UR15, UR6, URZ ;  /* 0x000000060f0a02a5 */ /* 0x000fc8000f8e003f */
[----:B------:R-:W-:Y:S02]  /*19f0*/  @UP0 UIMAD UR9, UR15, UR7, UR11 ;  /* 0x000000070f0902a4 */ /* 0x000fe4000f8e020b */
[----:B------:R-:W-:Y:S01]  /*1a00*/  @!UP0 USHF.R.S32.HI UR11, URZ, 0x1f, UR13 ;  /* 0x0000001f3f0b8899 */ /* 0x000fe2000801140d */
[----:B-1----:R-:W-:Y:S01]  /*1a10*/  IABS R0, R16 ;  /* 0x0000001000007213 */ /* 0x002fe20000000000 */
[----:B------:R-:W-:Y:S02]  /*1a20*/  @!UP0 ULDC.64 UR6, c[0x0][0x228] ;  /* 0x00008a0000068ab9 */ /* 0x000fe40000000a00 */
[----:B------:R-:W-:Y:S02]  /*1a30*/  @!UP0 UIMAD UR11, UR11, UR6, URZ ;  /* 0x000000060b0b82a4 */ /* 0x000fe4000f8e023f */
[----:B------:R-:W-:Y:S01]  /*1a40*/  IMAD.MOV.U32 R8, RZ, RZ, R0 ;  /* 0x000000ffff087224 */ /* 0x000fe200078e0000 */
[----:B------:R-:W-:Y:S02]  /*1a50*/  @!UP0 UIMAD.WIDE.U32 UR22, UR13, UR6, URZ ;  /* 0x000000060d1682a5 */ /* 0x000fe4000f8e003f */
[----:B------:R-:W-:Y:S01]  /*1a60*/  @!UP0 UIMAD UR11, UR13, UR7, UR11 ;  /* 0x000000070d0b82a4 */ /* 0x000fe2000f8e020b */
[----:B------:R-:W1:Y:S01]  /*1a70*/  I2F.RP R2, R8 ;  /* 0x0000000800027306 */ /* 0x000e620000209400 */
[----:B--2---:R-:W-:Y:S01]  /*1a80*/  IABS R4, R4 ;  /* 0x0000000400047213 */ /* 0x004fe20000000000 */
[----:B------:R-:W-:Y:S01]  /*1a90*/  ULDC.64 UR6, c[0x0][0x258] ;  /* 0x0000960000067ab9 */ /* 0x000fe20000000a00 */
[----:B------:R-:W-:Y:S01]  /*1aa0*/  @!UP0 UIADD3 UR9, UR23, UR11, URZ ;  /* 0x0000000b17098290 */ /* 0x000fe2000fffe03f */
[----:B------:R-:W-:Y:S01]  /*1ab0*/  @!UP0 UMOV UR10, UR22 ;  /* 0x00000016000a8c82 */ /* 0x000fe20008000000 */
[----:B------:R-:W-:-:S02]  /*1ac0*/  UIADD3 UR22, UR21, -0x1, URZ ;  /* 0xffffffff15167890 */ /* 0x000fc4000fffe03f */
[----:B------:R-:W-:Y:S02]  /*1ad0*/  UISETP.NE.AND UP0, UPT, UR8, -0x1, UPT ;  /* 0xffffffff0800788c */ /* 0x000fe4000bf05270 */
[----:B------:R-:W-:Y:S01]  /*1ae0*/  UIMAD UR17, UR22, -0x20, UR25 ;  /* 0xffffffe0161178a4 */ /* 0x000fe2000f8e0219 */
[----:B-1----:R-:W1:Y:S08]  /*1af0*/  MUFU.RCP R2, R2 ;  /* 0x0000000200027308 */ /* 0x002e700000001000 */
[----:B------:R-:W-:Y:S01]  /*1b00*/  @UP0 UIADD3 UR20, UR14, UR8, URZ ;  /* 0x000000080e140290 */ /* 0x000fe2000fffe03f */
[----:B-1----:R-:W-:-:S04]  /*1b10*/  VIADD R2, R2, 0xffffffe ;  /* 0x0ffffffe02027836 */ /* 0x002fc80000000000 */
[----:B------:R-:W1:Y:S02]  /*1b20*/  F2I.FTZ.U32.TRUNC.NTZ R3, R2 ;  /* 0x0000000200037305 */ /* 0x000e64000021f000 */
[----:B-1----:R-:W-:Y:S02]  /*1b30*/  IMAD.MOV R0, RZ, RZ, -R3 ;  /* 0x000000ffff007224 */ /* 0x002fe400078e0a03 */
[----:B------:R-:W-:Y:S02]  /*1b40*/  IMAD.MOV.U32 R2, RZ, RZ, RZ ;  /* 0x000000ffff027224 */ /* 0x000fe400078e00ff */
[----:B------:R-:W-:-:S04]  /*1b50*/  IMAD R0, R0, R8, RZ ;  /* 0x0000000800007224 */ /* 0x000fc800078e02ff */
[----:B------:R-:W-:-:S04]  /*1b60*/  IMAD.HI.U32 R2, R3, R0, R2 ;  /* 0x0000000003027227 */ /* 0x000fc800078e0002 */
[----:B------:R-:W-:-:S04]  /*1b70*/  IMAD.MOV.U32 R3, RZ, RZ, R4 ;  /* 0x000000ffff037224 */ /* 0x000fc800078e0004 */
[----:B------:R-:W-:Y:S01]  /*1b80*/  IMAD.HI.U32 R6, R2, R3, RZ ;  /* 0x0000000302067227 */ /* 0x000fe200078e00ff */
[----:B------:R-:W-:-:S03]  /*1b90*/  SHF.R.S32.HI R2, RZ, 0x3, R7 ;  /* 0x00000003ff027819 */ /* 0x000fc60000011407 */
[----:B------:R-:W-:Y:S01]  /*1ba0*/  IMAD.MOV R0, RZ, RZ, -R6 ;  /* 0x000000ffff007224 */ /* 0x000fe200078e0a06 */
[C---:B------:R-:W-:Y:S01]  /*1bb0*/  ISETP.GE.AND P2, PT, R2.reuse, UR5, PT ;  /* 0x0000000502007c0c */ /* 0x040fe2000bf46270 */
[----:B------:R-:W-:Y:S02]  /*1bc0*/  VIADD R4, R2, 0x30 ;  /* 0x0000003002047836 */ /* 0x000fe40000000000 */
[----:B------:R-:W-:Y:S02]  /*1bd0*/  IMAD R0, R8, R0, R3 ;  /* 0x0000000008007224 */ /* 0x000fe400078e0203 */
[----:B------:R-:W-:Y:S01]  /*1be0*/  VIADD R3, R2, 0x40 ;  /* 0x0000004002037836 */ /* 0x000fe20000000000 */
[----:B------:R-:W-:Y:S01]  /*1bf0*/  ISETP.GE.AND P4, PT, R4, UR5, PT ;  /* 0x0000000504007c0c */ /* 0x000fe2000bf86270 */
[----:B------:R-:W-:Y:S01]  /*1c00*/  VIADD R5, R2, 0x20 ;  /* 0x0000002002057836 */ /* 0x000fe20000000000 */
[----:B------:R-:W-:Y:S01]  /*1c10*/  ISETP.GT.U32.AND P1, PT, R8, R0, PT ;  /* 0x000000000800720c */ /* 0x000fe20003f24070 */
[----:B------:R-:W-:Y:S01]  /*1c20*/  VIADD R32, R2, 0x10 ;  /* 0x0000001002207836 */ /* 0x000fe20000000000 */
[----:B------:R-:W-:-:S02]  /*1c30*/  ISETP.GE.AND P0, PT, R3, UR5, PT ;  /* 0x0000000503007c0c */ /* 0x000fc4000bf06270 */
[----:B------:R-:W-:Y:S01]  /*1c40*/  LOP3.LUT R3, R7, 0xfffffff8, RZ, 0xc0, !PT ;  /* 0xfffffff807037812 */ /* 0x000fe200078ec0ff */
[----:B------:R-:W1:Y:S01]  /*1c50*/  @!P2 LDC.64 R10, c[0x0][0x240] ;  /* 0x00009000ff0aab82 */ /* 0x000e620000000a00 */
[----:B------:R-:W-:Y:S01]  /*1c60*/  IMAD.U32 R7, RZ, RZ, UR16 ;  /* 0x00000010ff077e24 */ /* 0x000fe2000f8e00ff */
[----:B------:R-:W-:Y:S02]  /*1c70*/  ISETP.GE.AND P5, PT, R5, UR5, PT ;  /* 0x0000000505007c0c */ /* 0x000fe4000bfa6270 */
[----:B------:R-:W-:Y:S01]  /*1c80*/  IMAD.IADD R36, R88, 0x1, -R3 ;  /* 0x0000000158247824 */ /* 0x000fe200078e0a03 */
[----:B------:R-:W-:Y:S01]  /*1c90*/  SHF.R.S32.HI R3, RZ, 0x1f, R2 ;  /* 0x0000001fff037819 */ /* 0x000fe20000011402 */
[----:B------:R-:W2:Y:S02]  /*1ca0*/  @!P4 S2R R29, SR_CgaCtaId ;  /* 0x00000000001dc919 */ /* 0x000ea40000008800 */
[----:B------:R-:W-:Y:S01]  /*1cb0*/  @!P1 IMAD.IADD R0, R0, 0x1, -R8 ;  /* 0x0000000100009824 */ /* 0x000fe200078e0a08 */
[----:B------:R-:W3:Y:S01]  /*1cc0*/  @!P2 LDC.64 R12, c[0x0][0x210] ;  /* 0x00008400ff0cab82 */ /* 0x000ee20000000a00 */
[----:B------:R-:W-:-:S02]  /*1cd0*/  IMAD.SHL.U32 R22, R36, 0x8, RZ ;  /* 0x0000000824167824 */ /* 0x000fc400078e00ff */
[----:B------:R-:W-:Y:S01]  /*1ce0*/  IMAD.WIDE R24, R7, 0x80, R2 ;  /* 0x0000008007187825 */ /* 0x000fe200078e0202 */
[----:B------:R-:W-:Y:S02]  /*1cf0*/  ISETP.GE.U32.AND P6, PT, R0, R8, PT ;  /* 0x000000080000720c */ /* 0x000fe40003fc6070 */
[----:B------:R-:W-:Y:S01]  /*1d00*/  SHF.R.S32.HI R23, RZ, 0x1f, R22 ;  /* 0x0000001fff177819 */ /* 0x000fe20000011416 */
[----:B------:R-:W-:Y:S01]  /*1d10*/  @!P1 VIADD R6, R6, 0x1 ;  /* 0x0000000106069836 */ /* 0x000fe20000000000 */
[----:B------:R-:W-:Y:S01]  /*1d20*/  IADD3 R4, P3, R22, UR10, RZ ;  /* 0x0000000a16047c10 */ /* 0x000fe2000ff7e0ff */
[----:B------:R-:W-:Y:S01]  /*1d30*/  USHF.R.S32.HI UR10, URZ, 0x1f, UR4 ;  /* 0x0000001f3f0a7899 */ /* 0x000fe20008011404 */
[C---:B------:R-:W-:Y:S01]  /*1d40*/  LOP3.LUT R7, R16.reuse, UR4, RZ, 0x3c, !PT ;  /* 0x0000000410077c12 */ /* 0x040fe2000f8e3cff */
[----:B------:R-:W-:Y:S01]  /*1d50*/  IMAD.U32 R0, RZ, RZ, UR6 ;  /* 0x00000006ff007e24 */ /* 0x000fe2000f8e00ff */
[----:B------:R-:W-:Y:S01]  /*1d60*/  IADD3.X R5, R23, UR9, RZ, P3, !PT ;  /* 0x0000000917057c10 */ /* 0x000fe20009ffe4ff */
[----:B------:R-:W-:Y:S01]  /*1d70*/  UIMAD UR10, UR10, UR6, URZ ;  /* 0x000000060a0a72a4 */ /* 0x000fe2000f8e023f */
[----:B------:R-:W-:Y:S01]  /*1d80*/  ISETP.GE.AND P3, PT, R7, RZ, PT ;  /* 0x000000ff0700720c */ /* 0x000fe20003f66270 */
[-C--:B-1----:R-:W-:Y:S01]  /*1d90*/  @!P2 IMAD R7, R25, R10.reuse, RZ ;  /* 0x0000000a1907a224 */ /* 0x082fe200078e02ff */
[----:B------:R-:W-:Y:S01]  /*1da0*/  ISETP.NE.AND P1, PT, R16, RZ, PT ;  /* 0x000000ff1000720c */ /* 0x000fe20003f25270 */
[----:B------:R-:W-:Y:S01]  /*1db0*/  @P6 VIADD R6, R6, 0x1 ;  /* 0x0000000106066836 */ /* 0x000fe20000000000 */
[----:B------:R-:W-:Y:S01]  /*1dc0*/  ISETP.GE.AND P6, PT, R32, UR5, PT ;  /* 0x0000000520007c0c */ /* 0x000fe2000bfc6270 */
[----:B------:R-:W-:Y:S01]  /*1dd0*/  IMAD.WIDE.U32 R4, R0, UR4, R4 ;  /* 0x0000000400047c25 */ /* 0x000fe2000f8e0004 */
[----:B------:R-:W-:Y:S01]  /*1de0*/  UIMAD UR7, UR4, UR7, UR10 ;  /* 0x00000007040772a4 */ /* 0x000fe2000f8e020a */
[----:B------:R-:W1:Y:S01]  /*1df0*/  S2UR UR4, SR_CgaCtaId ;  /* 0x00000000000479c3 */ /* 0x000e620000008800 */
[----:B------:R-:W4:Y:S01]  /*1e00*/  @!P5 S2R R17, SR_CgaCtaId ;  /* 0x000000000011d919 */ /* 0x000f220000008800 */
[C---:B------:R-:W-:Y:S01]  /*1e10*/  IMAD.SHL.U32 R0, R2.reuse, 0x40, RZ ;  /* 0x0000004002007824 */ /* 0x040fe200078e00ff */
[----:B------:R-:W-:Y:S01]  /*1e20*/  UMOV UR6, 0x400 ;  /* 0x0000040000067882 */ /* 0x000fe20000000000 */
[----:B------:R-:W-:Y:S01]  /*1e30*/  IMAD.MOV.U32 R28, RZ, RZ, R6 ;  /* 0x000000ffff1c7224 */ /* 0x000fe200078e0006 */
[----:B------:R-:W-:Y:S01]  /*1e40*/  @UP0 ULDC.64 UR10, c[0x0][0x248] ;  /* 0x00009200000a0ab9 */ /* 0x000fe20000000a00 */
[----:B------:R-:W-:Y:S01]  /*1e50*/  VIADD R6, R2, 0x50 ;  /* 0x0000005002067836 */ /* 0x000fe20000000000 */
[----:B------:R-:W-:Y:S01]  /*1e60*/  LOP3.LUT R0, R0, 0x1c0, RZ, 0xc0, !PT ;  /* 0x000001c000007812 */ /* 0x000fe200078ec0ff */
[----:B------:R-:W-:Y:S01]  /*1e70*/  VIADD R5, R5, UR7 ;  /* 0x0000000705057c36 */ /* 0x000fe20008000000 */
[----:B------:R-:W5:Y:S01]  /*1e80*/  @!P5 LDC.64 R20, c[0x0][0x240] ;  /* 0x00009000ff14db82 */ /* 0x000f620000000a00 */
[----:B------:R-:W-:Y:S01]  /*1e90*/  @!P3 IMAD.MOV R28, RZ, RZ, -R28 ;  /* 0x000000ffff1cb224 */ /* 0x000fe200078e0a1c */
[----:B------:R-:W-:Y:S01]  /*1ea0*/  LOP3.LUT R9, R0, 0x38, R22, 0xf8, !PT ;  /* 0x0000003800097812 */ /* 0x000fe200078ef816 */
[----:B------:R-:W-:Y:S01]  /*1eb0*/  @!P2 IMAD R8, R24, R11, R7 ;  /* 0x0000000b1808a224 */ /* 0x000fe200078e0207 */
[----:B------:R-:W-:Y:S01]  /*1ec0*/  ISETP.GE.AND P3, PT, R6, UR5, PT ;  /* 0x0000000506007c0c */ /* 0x000fe2000bf66270 */
[----:B------:R-:W-:Y:S01]  /*1ed0*/  @!P2 IMAD.WIDE.U32 R6, R24, R10, R4 ;  /* 0x0000000a1806a225 */ /* 0x000fe200078e0004 */
[----:B------:R-:W-:Y:S01]  /*1ee0*/  SHF.R.U32.HI R0, RZ, 0x3, R0 ;  /* 0x00000003ff007819 */ /* 0x000fe20000011600 */
[----:B------:R-:W-:Y:S01]  /*1ef0*/  @UP0 UIMAD.WIDE.U32 UR32, UR20, UR10, URZ ;  /* 0x0000000a142002a5 */ /* 0x000fe2000f8e003f */
[----:B------:R-:W2:Y:S01]  /*1f00*/  @!P6 LDC.64 R14, c[0x0][0x240] ;  /* 0x00009000ff0eeb82 */ /* 0x000ea20000000a00 */
[----:B------:R-:W-:Y:S01]  /*1f10*/  @!P1 LOP3.LUT R28, RZ, R16, RZ, 0x33, !PT ;  /* 0x00000010ff1c9212 */ /* 0x000fe200078e33ff */
[----:B------:R-:W-:Y:S01]  /*1f20*/  @UP0 UIMAD UR20, UR20, UR11, URZ ;  /* 0x0000000b141402a4 */ /* 0x000fe2000f8e023f */
[----:B------:R-:W-:Y:S01]  /*1f30*/  LOP3.LUT R10, R9, R0, RZ, 0x3c, !PT ;  /* 0x00000000090a7212 */ /* 0x000fe200078e3cff */
[----:B------:R-:W-:Y:S01]  /*1f40*/  @!P2 IMAD.IADD R0, R7, 0x1, R8 ;  /* 0x000000010700a824 */ /* 0x000fe200078e0208 */
[C---:B---3--:R-:W-:Y:S01]  /*1f50*/  @!P2 LEA R8, P1, R6.reuse, R12, 0x1 ;  /* 0x0000000c0608a211 */ /* 0x048fe200078208ff */
[----:B------:R-:W-:Y:S01]  /*1f60*/  @UP0 UIADD3 UR20, UR33, UR20, URZ ;  /* 0x0000001421140290 */ /* 0x000fe2000fffe03f */
[----:B------:R-:W3:Y:S01]  /*1f70*/  @!P6 S2R R12, SR_CgaCtaId ;  /* 0x00000000000ce919 */ /* 0x000ee20000008800 */
[----:B------:R-:W-:Y:S01]  /*1f80*/  LEA.HI R7, R37, R88, RZ, 0x6 ;  /* 0x0000005825077211 */ /* 0x000fe200078f30ff */
[----:B------:R-:W4:Y:S01]  /*1f90*/  @!P6 LDC.64 R26, c[0x0][0x210] ;  /* 0x00008400ff1aeb82 */ /* 0x000f220000000a00 */
[----:B------:R-:W-:Y:S01]  /*1fa0*/  @!P2 LEA.HI.X R9, R6, R13, R0, 0x1, P1 ;  /* 0x0000000d0609a211 */ /* 0x000fe200008f0c00 */
[----:B-1----:R-:W-:Y:S01]  /*1fb0*/  ULEA UR4, UR4, UR6, 0x18 ;  /* 0x0000000604047291 */ /* 0x002fe2000f8ec03f */
[----:B------:R-:W-:Y:S01]  /*1fc0*/  @!P6 IADD3 R0, P1, R24, 0x10, RZ ;  /* 0x000000101800e810 */ /* 0x000fe20007f3e0ff */
[----:B------:R-:W-:Y:S01]  /*1fd0*/  IMAD.SHL.U32 R6, R7, 0x8, RZ ;  /* 0x0000000807067824 */ /* 0x000fe200078e00ff */
[----:B------:R-:W-:-:S03]  /*1fe0*/  @UP0 UIADD3 UR6, UR14, UR8, URZ ;  /* 0x000000080e060290 */ /* 0x000fc6000fffe03f */
[----:B------:R-:W1:Y:S01]  /*1ff0*/  @!P5 LDC.64 R30, c[0x0][0x210] ;  /* 0x00008400ff1edb82 */ /* 0x000e620000000a00 */
[----:B------:R-:W-:Y:S01]  /*2000*/  LOP3.LUT R16, R10, 0xfffffe00, R6, 0xf8, !PT ;  /* 0xfffffe000a107812 */ /* 0x000fe200078ef806 */
[--C-:B------:R-:W-:Y:S01]  /*2010*/  @!P6 IMAD.X R10, RZ, RZ, R25.reuse, P1 ;  /* 0x000000ffff0ae224 */ /* 0x100fe200008e0619 */
[----:B------:R-:W-:Y:S01]  /*2020*/  @!P5 IADD3 R11, P1, R24, 0x20, RZ ;  /* 0x00000020180bd810 */ /* 0x000fe20007f3e0ff */
[----:B------:R-:W-:Y:S01]  /*2030*/  VIADD R6, R2, 0x60 ;  /* 0x0000006002067836 */ /* 0x000fe20000000000 */
[----:B------:R-:W-:Y:S01]  /*2040*/  LEA R239, R16, UR4, 0x1 ;  /* 0x0000000410ef7c11 */ /* 0x000fe2000f8e08ff */
[----:B------:R-:W-:Y:S01]  /*2050*/  @UP0 ULDC.64 UR8, c[0x0][0x250] ;  /* 0x0000940000080ab9 */ /* 0x000fe20000000a00 */
[----:B--2---:R-:W-:Y:S01]  /*2060*/  @!P6 IMAD R10, R10, R14, RZ ;  /* 0x0000000e0a0ae224 */ /* 0x004fe200078e02ff */
[----:B------:R-:W-:Y:S01]  /*2070*/  @UP0 UIMAD.WIDE.U32 UR30, UR6, UR8, URZ ;  /* 0x00000008061e02a5 */ /* 0x000fe2000f8e003f */
[----:B------:R-:W-:Y:S01]  /*2080*/  @!P5 IMAD.X R7, RZ, RZ, R25, P1 ;  /* 0x000000ffff07d224 */ /* 0x000fe200008e0619 */
[----:B------:R-:W-:Y:S01]  /*2090*/  @!PT LDS RZ, [RZ] ;  /* 0x00000000fffff984 */ /* 0x000fe20000000800 */
[----:B------:R-:W-:Y:S01]  /*20a0*/  @!PT LDS RZ, [RZ] ;  /* 0x00000000fffff984 */ /* 0x000fe20000000800 */
[----:B------:R-:W-:Y:S01]  /*20b0*/  @!PT LDS RZ, [RZ] ;  /* 0x00000000fffff984 */ /* 0x000fe20000000800 */
[----:B------:R-:W-:Y:S01]  /*20c0*/  @!P2 LDGSTS.E.BYPASS.LTC128B.128 [R239], desc[UR18][R8.64] ;  /* 0x0000000008efafae */ /* 0x000fe2000b901d52 */
[----:B------:R-:W-:Y:S01]  /*20d0*/  @!P6 IMAD R10, R0, R15, R10 ;  /* 0x0000000f000ae224 */ /* 0x000fe200078e020a */
[----:B------:R-:W-:Y:S01]  /*20e0*/  @UP0 UIMAD UR6, UR6, UR9, URZ ;  /* 0x00000009060602a4 */ /* 0x000fe2000f8e023f */
[----:B-----5:R-:W-:Y:S01]  /*20f0*/  @!P5 IMAD R7, R7, R20, RZ ;  /* 0x000000140707d224 */ /* 0x020fe200078e02ff */
[----:B------:R2:W-:Y:S01]  /*2100*/  @!P2 LDGSTS.E.BYPASS.LTC128B.128 [R239+0x4000], desc[UR18][R8.64+0x80] ;  /* 0x0400008008efafae */ /* 0x0005e2000b901d52 */
[----:B------:R-:W-:Y:S01]  /*2110*/  ISETP.GE.AND P2, PT, R6, UR5, PT ;  /* 0x0000000506007c0c */ /* 0x000fe2000bf46270 */
[----:B------:R-:W-:Y:S01]  /*2120*/  @UP0 UIADD3 UR24, UR31, UR6, URZ ;  /* 0x000000061f180290 */ /* 0x000fe2000fffe03f */
[----:B------:R-:W-:-:S02]  /*2130*/  @!P5 IMAD R18, R11, R21, R7 ;  /* 0x000000150b12d224 */ /* 0x000fc400078e0207 */
[----:B------:R-:W-:Y:S01]  /*2140*/  @!P5 IMAD.WIDE.U32 R6, R11, R20, R4 ;  /* 0x000000140b06d225 */ /* 0x000fe200078e0004 */
[----:B------:R-:W-:Y:S01]  /*2150*/  @!P6 MOV R11, 0x400 ;  /* 0x00000400000be802 */ /* 0x000fe20000000f00 */
[----:B------:R-:W5:Y:S03]  /*2160*/  @!P0 LDC.64 R20, c[0x0][0x210] ;  /* 0x00008400ff148b82 */ /* 0x000f660000000a00 */
[----:B---3--:R-:W-:Y:S02]  /*2170*/  @!P6 LEA R13, R12, R11, 0x18 ;  /* 0x0000000b0c0de211 */ /* 0x008fe400078ec0ff */
[----:B------:R-:W-:-:S04]  /*2180*/  @!P4 MOV R12, 0x400 ;  /* 0x00000400000cc802 */ /* 0x000fc80000000f00 */
[----:B------:R-:W-:Y:S01]  /*2190*/  @!P4 LEA R29, R29, R12, 0x18 ;  /* 0x0000000c1d1dc211 */ /* 0x000fe200078ec0ff */
[----:B--2---:R-:W-:Y:S01]  /*21a0*/  @!P6 IMAD.WIDE.U32 R8, R0, R14, R4 ;  /* 0x0000000e0008e225 */ /* 0x004fe200078e0004 */
[----:B------:R-:W-:Y:S01]  /*21b0*/  @!P5 MOV R0, 0x400 ;  /* 0x000004000000d802 */ /* 0x000fe20000000f00 */
[----:B------:R-:W2:Y:S02]  /*21c0*/  @!P4 LDC.64 R14, c[0x0][0x240] ;  /* 0x00009000ff0ecb82 */ /* 0x000ea40000000a00 */
[----:B------:R-:W-:Y:S01]  /*21d0*/  @!P6 IMAD.IADD R9, R9, 0x1, R10 ;  /* 0x000000010909e824 */ /* 0x000fe200078e020a */
[C---:B----4-:R-:W-:Y:S02]  /*21e0*/  @!P6 LEA R10, P1, R8.reuse, R26, 0x1 ;  /* 0x0000001a080ae211 */ /* 0x050fe400078208ff */
[----:B------:R-:W-:Y:S01]  /*21f0*/  @!P5 LEA R17, R17, R0, 0x18 ;  /* 0x000000001111d211 */ /* 0x000fe200078ec0ff */
[----:B------:R-:W-:Y:S01]  /*2200*/  @!P5 IMAD.IADD R0, R7, 0x1, R18 ;  /* 0x000000010700d824 */ /* 0x000fe200078e0212 */
[----:B------:R-:W-:Y:S01]  /*2210*/  @!P6 LEA.HI.X R11, R8, R27, R9, 0x1, P1 ;  /* 0x0000001b080be211 */ /* 0x000fe200008f0c09 */
[----:B------:R-:W3:Y:S01]  /*2220*/  @!P0 LDC.64 R18, c[0x0][0x240] ;  /* 0x00009000ff128b82 */ /* 0x000ee20000000a00 */
[----:B-1----:R-:W-:-:S02]  /*2230*/  @!P5 LEA R8, P1, R6, R30, 0x1 ;  /* 0x0000001e0608d211 */ /* 0x002fc400078208ff */
[----:B------:R-:W1:Y:S02]  /*2240*/  @!P0 S2R R30, SR_CgaCtaId ;  /* 0x00000000001e8919 */ /* 0x000e640000008800 */
[----:B------:R-:W-:Y:S01]  /*2250*/  @!P5 LEA.HI.X R9, R6, R31, R0, 0x1, P1 ;  /* 0x0000001f0609d211 */ /* 0x000fe200008f0c00 */
[----:B------:R-:W-:Y:S01]  /*2260*/  @!P6 IMAD R6, R16, 0x2, R13 ;  /* 0x000000021006e824 */ /* 0x000fe200078e020d */
[----:B------:R-:W-:Y:S01]  /*2270*/  @!P4 IADD3 R7, P1, R24, 0x30, RZ ;  /* 0x000000301807c810 */ /* 0x000fe20007f3e0ff */
[----:B------:R-:W4:Y:S01]  /*2280*/  @!P4 LDC.64 R26, c[0x0][0x210] ;  /* 0x00008400ff1acb82 */ /* 0x000f220000000a00 */
[----:B------:R-:W-:Y:S02]  /*2290*/  @!P5 IMAD R0, R16, 0x2, R17 ;  /* 0x000000021000d824 */ /* 0x000fe400078e0211 */
[----:B------:R-:W-:Y:S01]  /*22a0*/  @!P6 LDGSTS.E.BYPASS.LTC128B.128 [R6+0x800], desc[UR18][R10.64] ;  /* 0x008000000a06efae */ /* 0x000fe2000b901d52 */
[----:B------:R-:W-:-:S03]  /*22b0*/  @!P4 IMAD.X R12, RZ, RZ, R25, P1 ;  /* 0x000000ffff0cc224 */ /* 0x000fc600008e0619 */
[----:B------:R2:W-:Y:S01]  /*22c0*/  @!P6 LDGSTS.E.BYPASS.LTC128B.128 [R6+0x4800], desc[UR18][R10.64+0x80] ;  /* 0x048000800a06efae */ /* 0x0005e2000b901d52 */
[----:B------:R-:W-:-:S03]  /*22d0*/  ISETP.GE.AND P6, PT, R2, UR17, PT ;  /* 0x0000001102007c0c */ /* 0x000fc6000bfc6270 */
[----:B------:R-:W-:Y:S04]  /*22e0*/  @!P5 LDGSTS.E.BYPASS.LTC128B.128 [R0+0x1000], desc[UR18][R8.64] ;  /* 0x010000000800dfae */ /* 0x000fe8000b901d52 */
[----:B------:R5:W-:Y:S06]  /*22f0*/  @!P5 LDGSTS.E.BYPASS.LTC128B.128 [R0+0x5000], desc[UR18][R8.64+0x80] ;  /* 0x050000800800dfae */ /* 0x000bec000b901d52 */
[----:B------:R-:W1:Y:S01]  /*2300*/  @!P6 S2R R17, SR_CgaCtaId ;  /* 0x000000000011e919 */ /* 0x000e620000008800 */
[----:B--2---:R-:W-:Y:S01]  /*2310*/  @!P4 IMAD R6, R12, R14, RZ ;  /* 0x0000000e0c06c224 */ /* 0x004fe200078e02ff */
[----:B------:R-:W-:Y:S01]  /*2320*/  @!P0 IADD3 R10, P1, R24, 0x40, RZ ;  /* 0x00000040180a8810 */ /* 0x000fe20007f3e0ff */
[----:B------:R-:W-:-:S04]  /*2330*/  VIADD R12, R2, 0x70 ;  /* 0x00000070020c7836 */ /* 0x000fc80000000000 */
[----:B------:R-:W-:Y:S01]  /*2340*/  @!P0 IMAD.X R11, RZ, RZ, R25, P1 ;  /* 0x000000ffff0b8224 */ /* 0x000fe200008e0619 */
[----:B------:R-:W-:Y:S01]  /*2350*/  ISETP.GE.AND P1, PT, R12, UR5, PT ;  /* 0x000000050c007c0c */ /* 0x000fe2000bf26270 */
[C---:B-----5:R-:W-:Y:S02]  /*2360*/  @!P4 IMAD R0, R7.reuse, R15, R6 ;  /* 0x0000000f0700c224 */ /* 0x060fe400078e0206 */
[----:B------:R-:W-:Y:S02]  /*2370*/  @!P4 IMAD.WIDE.U32 R6, R7, R14, R4 ;  /* 0x0000000e0706c225 */ /* 0x000fe400078e0004 */
[----:B------:R-:W2:Y:S02]  /*2380*/  @!P3 LDC.64 R14, c[0x0][0x240] ;  /* 0x00009000ff0ebb82 */ /* 0x000ea40000000a00 */
[----:B------:R-:W-:Y:S01]  /*2390*/  @!P4 IMAD.IADD R0, R7, 0x1, R0 ;  /* 0x000000010700c824 */ /* 0x000fe200078e0200 */
[----:B----4-:R-:W-:Y:S02]  /*23a0*/  @!P4 LEA R8, P5, R6, R26, 0x1 ;  /* 0x0000001a0608c211 */ /* 0x010fe400078a08ff */
[----:B------:R-:W4:Y:S01]  /*23b0*/  @!P3 S2R R26, SR_CgaCtaId ;  /* 0x00000000001ab919 */ /* 0x000f220000008800 */
[----:B------:R-:W-:-:S02]  /*23c0*/  @!P0 MOV R7, 0x400 ;  /* 0x0000040000078802 */ /* 0x000fc40000000f00 */
[----:B------:R-:W-:Y:S01]  /*23d0*/  @!P4 LEA.HI.X R9, R6, R27, R0, 0x1, P5 ;  /* 0x0000001b0609c211 */ /* 0x000fe200028f0c00 */
[----:B------:R-:W-:Y:S01]  /*23e0*/  @!P4 IMAD R0, R16, 0x2, R29 ;  /* 0x000000021000c824 */ /* 0x000fe200078e021d */
[----:B------:R-:W-:Y:S01]  /*23f0*/  ISETP.GE.AND P5, PT, R32, UR17, PT ;  /* 0x0000001120007c0c */ /* 0x000fe2000bfa6270 */
[----:B---3--:R-:W-:Y:S01]  /*2400*/  @!P0 IMAD R6, R11, R18, RZ ;  /* 0x000000120b068224 */ /* 0x008fe200078e02ff */
[----:B-1----:R-:W-:Y:S01]  /*2410*/  @!P0 LEA R13, R30, R7, 0x18 ;  /* 0x000000071e0d8211 */ /* 0x002fe200078ec0ff */
[----:B------:R-:W1:Y:S01]  /*2420*/  @!P1 S2R R29, SR_CgaCtaId ;  /* 0x00000000001d9919 */ /* 0x000e620000008800 */
[----:B------:R-:W-:Y:S04]  /*2430*/  @!P4 LDGSTS.E.BYPASS.LTC128B.128 [R0+0x1800], desc[UR18][R8.64] ;  /* 0x018000000800cfae */ /* 0x000fe8000b901d52 */
[----:B------:R3:W-:Y:S01]  /*2440*/  @!P4 LDGSTS.E.BYPASS.LTC128B.128 [R0+0x5800], desc[UR18][R8.64+0x80] ;  /* 0x058000800800cfae */ /* 0x0007e2000b901d52 */
[----:B------:R-:W-:Y:S01]  /*2450*/  @!P3 IADD3 R11, P4, R24, 0x50, RZ ;  /* 0x00000050180bb810 */ /* 0x000fe20007f9e0ff */
[----:B------:R-:W5:Y:S03]  /*2460*/  @!P2 S2R R30, SR_CgaCtaId ;  /* 0x00000000001ea919 */ /* 0x000f660000008800 */
[----:B------:R-:W1:Y:S01]  /*2470*/  @!P5 S2R R31, SR_CgaCtaId ;  /* 0x00000000001fd919 */ /* 0x000e620000008800 */
[----:B---3--:R-:W-:-:S02]  /*2480*/  @!P0 IMAD R8, R10, R19, R6 ;  /* 0x000000130a088224 */ /* 0x008fc400078e0206 */
[----:B------:R-:W-:Y:S02]  /*2490*/  @!P0 IMAD.WIDE.U32 R6, R10, R18, R4 ;  /* 0x000000120a068225 */ /* 0x000fe400078e0004 */
[----:B------:R-:W3:Y:S02]  /*24a0*/  @!P3 LDC.64 R18, c[0x0][0x210] ;  /* 0x00008400ff12bb82 */ /* 0x000ee40000000a00 */
[----:B------:R-:W-:Y:S02]  /*24b0*/  @!P3 IMAD.X R0, RZ, RZ, R25, P4 ;  /* 0x000000ffff00b224 */ /* 0x000fe400020e0619 */
[----:B------:R-:W-:Y:S01]  /*24c0*/  @!P0 IMAD.IADD R7, R7, 0x1, R8 ;  /* 0x0000000107078824 */ /* 0x000fe200078e0208 */
[----:B------:R-:W-:Y:S01]  /*24d0*/  @!P0 LEA R8, P4, R6, R20, 0x1 ;  /* 0x0000001406088211 */ /* 0x000fe200078808ff */
[----:B--2---:R-:W-:Y:S01]  /*24e0*/  @!P3 IMAD R0, R0, R14, RZ ;  /* 0x0000000e0000b224 */ /* 0x004fe200078e02ff */
[----:B------:R-:W-:Y:S02]  /*24f0*/  SHF.R.S32.HI R20, RZ, 0x4, R33 ;  /* 0x00000004ff147819 */ /* 0x000fe40000011421 */
[----:B------:R-:W-:Y:S01]  /*2500*/  @!P0 LEA.HI.X R9, R6, R21, R7, 0x1, P4 ;  /* 0x0000001506098211 */ /* 0x000fe200020f0c07 */
[----:B------:R-:W-:Y:S01]  /*2510*/  @!P3 IMAD R12, R11, R15, R0 ;  /* 0x0000000f0b0cb224 */ /* 0x000fe200078e0200 */
[----:B------:R-:W-:Y:S01]  /*2520*/  LEA.HI R10, R33, R20, RZ, 0x1 ;  /* 0x00000014210a7211 */ /* 0x000fe200078f08ff */
[----:B------:R-:W-:Y:S01]  /*2530*/  @!P0 IMAD R0, R16, 0x2, R13 ;  /* 0x0000000210008824 */ /* 0x000fe200078e020d */
[----:B------:R-:W-:Y:S01]  /*2540*/  ISETP.GE.AND P4, PT, R32, UR17, PT ;  /* 0x0000001120007c0c */ /* 0x000fe2000bf86270 */
[----:B------:R-:W-:Y:S01]  /*2550*/  @!P3 IMAD.WIDE.U32 R6, R11, R14, R4 ;  /* 0x0000000e0b06b225 */ /* 0x000fe200078e0004 */
[----:B------:R-:W-:Y:S01]  /*2560*/  LOP3.LUT R10, R10, 0xfffffffe, RZ, 0xc0, !PT ;  /* 0xfffffffe0a0a7812 */ /* 0x000fe200078ec0ff */
[----:B------:R-:W2:Y:S01]  /*2570*/  @!P2 LDC.64 R14, c[0x0][0x240] ;  /* 0x00009000ff0eab82 */ /* 0x000ea20000000a00 */
[----:B------:R-:W-:Y:S01]  /*2580*/  @!P0 LDGSTS.E.BYPASS.LTC128B.128 [R0+0x2000], desc[UR18][R8.64] ;  /* 0x0200000008008fae */ /* 0x000fe2000b901d52 */
[----:B------:R-:W-:-:S02]  /*2590*/  @!P3 IMAD.IADD R7, R7, 0x1, R12 ;  /* 0x000000010707b824 */ /* 0x000fc400078e020c */
[----:B------:R-:W-:Y:S01]  /*25a0*/  IMAD.IADD R34, R20, 0x1, -R10 ;  /* 0x0000000114227824 */ /* 0x000fe200078e0a0a */
[----:B------:R4:W-:Y:S03]  /*25b0*/  @!P0 LDGSTS.E.BYPASS.LTC128B.128 [R0+0x6000], desc[UR18][R8.64+0x80] ;  /* 0x0600008008008fae */ /* 0x0009e6000b901d52 */
[----:B------:R-:W2:Y:S01]  /*25c0*/  @!P1 LDC.64 R20, c[0x0][0x240] ;  /* 0x00009000ff149b82 */ /* 0x000ea20000000a00 */
[----:B----4-:R-:W-:Y:S02]  /*25d0*/  @!P3 MOV R9, 0x400 ;  /* 0x000004000009b802 */ /* 0x010fe40000000f00 */
[----:B---3--:R-:W-:Y:S02]  /*25e0*/  @!P3 LEA R8, P0, R6, R18, 0x1 ;  /* 0x000000120608b211 */ /* 0x008fe400078008ff */
[----:B------:R-:W-:-:S03]  /*25f0*/  @!P3 LEA R12, R26, R9, 0x18 ;  /* 0x000000091a0cb211 */ /* 0x000fc600078ec0ff */
[----:B------:R-:W3:Y:S01]  /*2600*/  @!P2 LDC.64 R26, c[0x0][0x210] ;  /* 0x00008400ff1aab82 */ /* 0x000ee20000000a00 */
[----:B------:R-:W-:Y:S02]  /*2610*/  @!P6 MOV R0, 0x400 ;  /* 0x000004000000e802 */ /* 0x000fe40000000f00 */
[----:B------:R-:W-:Y:S01]  /*2620*/  @!P3 LEA.HI.X R9, R6, R19, R7, 0x1, P0 ;  /* 0x000000130609b211 */ /* 0x000fe200000f0c07 */
[----:B------:R-:W-:Y:S01]  /*2630*/  @!P1 IMAD.MOV.U32 R7, RZ, RZ, R5 ;  /* 0x000000ffff079224 */ /* 0x000fe200078e0005 */
[----:B------:R-:W-:Y:S02]  /*2640*/  @!P6 LEA R35, R17, R0, 0x18 ;  /* 0x000000001123e211 */ /* 0x000fe400078ec0ff */
[----:B------:R-:W-:Y:S01]  /*2650*/  @!P2 MOV R6, 0x400 ;  /* 0x000004000006a802 */ /* 0x000fe20000000f00 */
[----:B------:R-:W4:Y:S01]  /*2660*/  @!P1 LDC.64 R18, c[0x0][0x210] ;  /* 0x00008400ff129b82 */ /* 0x000f220000000a00 */
[----:B------:R-:W-:Y:S02]  /*2670*/  @!P1 MOV R0, 0x400 ;  /* 0x0000040000009802 */ /* 0x000fe40000000f00 */
[----:B------:R-:W-:-:S02]  /*2680*/  @!P2 IADD3 R10, P0, R24, 0x60, RZ ;  /* 0x00000060180aa810 */ /* 0x000fc40007f1e0ff */
[----:B-----5:R-:W-:Y:S02]  /*2690*/  @!P2 LEA R32, R30, R6, 0x18 ;  /* 0x000000061e20a211 */ /* 0x020fe400078ec0ff */
[----:B-1----:R-:W-:Y:S01]  /*26a0*/  @!P1 LEA R30, R29, R0, 0x18 ;  /* 0x000000001d1e9211 */ /* 0x002fe200078ec0ff */
[----:B------:R-:W-:Y:S01]  /*26b0*/  @!P2 IMAD.X R6, RZ, RZ, R25, P0 ;  /* 0x000000ffff06a224 */ /* 0x000fe200000e0619 */
[----:B------:R-:W-:Y:S02]  /*26c0*/  @!P5 MOV R0, 0x400 ;  /* 0x000004000000d802 */ /* 0x000fe40000000f00 */
[----:B------:R-:W-:Y:S01]  /*26d0*/  @!P1 IADD3 R13, P0, R24, 0x70, RZ ;  /* 0x00000070180d9810 */ /* 0x000fe20007f1e0ff */
[----:B--2---:R-:W-:Y:S01]  /*26e0*/  @!P2 IMAD R11, R6, R14, RZ ;  /* 0x0000000e060ba224 */ /* 0x004fe200078e02ff */
[----:B------:R-:W-:Y:S01]  /*26f0*/  @!P5 LEA R31, R31, R0, 0x18 ;  /* 0x000000001f1fd211 */ /* 0x000fe200078ec0ff */
[----:B------:R-:W-:Y:S02]  /*2700*/  @!P3 IMAD R0, R16, 0x2, R12 ;  /* 0x000000021000b824 */ /* 0x000fe400078e020c */
[----:B------:R-:W-:-:S02]  /*2710*/  @!P1 IMAD.MOV.U32 R6, RZ, RZ, R4 ;  /* 0x000000ffff069224 */ /* 0x000fc400078e0004 */
[C---:B------:R-:W-:Y:S01]  /*2720*/  @!P2 IMAD R11, R10.reuse, R15, R11 ;  /* 0x0000000f0a0ba224 */ /* 0x040fe200078e020b */
[----:B------:R-:W-:Y:S01]  /*2730*/  @!P3 LDGSTS.E.BYPASS.LTC128B.128 [R0+0x2800], desc[UR18][R8.64] ;  /* 0x028000000800bfae */ /* 0x000fe2000b901d52 */
[----:B------:R-:W-:-:S03]  /*2740*/  @!P2 IMAD.WIDE.U32 R4, R10, R14, R4 ;  /* 0x0000000e0a04a225 */ /* 0x000fc600078e0004 */
[----:B------:R1:W-:Y:S01]  /*2750*/  @!P3 LDGSTS.E.BYPASS.LTC128B.128 [R0+0x6800], desc[UR18][R8.64+0x80] ;  /* 0x068000800800bfae */ /* 0x0003e2000b901d52 */
[----:B------:R-:W-:Y:S01]  /*2760*/  @!P1 IMAD.X R17, RZ, RZ, R25, P0 ;  /* 0x000000ffff119224 */ /* 0x000fe200000e0619 */
[----:B---3--:R-:W-:Y:S01]  /*2770*/  @!P2 LEA R14, P0, R4, R26, 0x1 ;  /* 0x0000001a040ea211 */ /* 0x008fe200078008ff */
[----:B-1----:R-:W-:Y:S01]  /*2780*/  @!P2 IMAD.IADD R0, R5, 0x1, R11 ;  /* 0x000000010500a824 */ /* 0x002fe200078e020b */
[----:B------:R-:W-:Y:S01]  /*2790*/  LOP3.LUT R5, R33, 0xfffffff0, RZ, 0xc0, !PT ;  /* 0xfffffff021057812 */ /* 0x000fe200078ec0ff */
[----:B------:R-:W-:-:S03]  /*27a0*/  @!P1 IMAD R9, R17, R20, RZ ;  /* 0x0000001411099224 */ /* 0x000fc600078e02ff */
[----:B------:R-:W-:Y:S01]  /*27b0*/  @!P2 LEA.HI.X R15, R4, R27, R0, 0x1, P0 ;  /* 0x0000001b040fa211 */ /* 0x000fe200000f0c00 */
[----:B------:R-:W-:Y:S01]  /*27c0*/  IMAD.IADD R0, R88, 0x1, -R5 ;  /* 0x0000000158007824 */ /* 0x000fe200078e0a05 */
[----:B------:R-:W-:Y:S01]  /*27d0*/  PLOP3.LUT P0, PT, PT, PT, UP0, 0x80, 0x0 ;  /* 0x000000000000781c */ /* 0x000fe20003f0f008 */
[----:B------:R-:W-:-:S03]  /*27e0*/  @!P1 IMAD.WIDE.U32 R4, R13, R20, R6 ;  /* 0x000000140d049225 */ /* 0x000fc600078e0006 */
[----:B------:R-:W-:Y:S01]  /*27f0*/  SHF.R.S32.HI R8, RZ, 0x1f, R0 ;  /* 0x0000001fff087819 */ /* 0x000fe20000011400 */
[----:B------:R-:W-:Y:S01]  /*2800*/  IMAD.SHL.U32 R6, R36, 0x40, RZ ;  /* 0x0000004024067824 */ /* 0x000fe200078e00ff */
[----:B----4-:R-:W-:Y:S01]  /*2810*/  @!P1 LEA R12, P3, R4, R18, 0x1 ;  /* 0x00000012040c9211 */ /* 0x010fe200078608ff */
[----:B------:R-:W-:Y:S01]  /*2820*/  IMAD.SHL.U32 R7, R2, 0x8, RZ ;  /* 0x0000000802077824 */ /* 0x000fe200078e00ff */
[----:B------:R-:W-:Y:S02]  /*2830*/  LEA.HI R24, R8, R0, RZ, 0x3 ;  /* 0x0000000008187211 */ /* 0x000fe400078f18ff */
[----:B------:R-:W-:Y:S02]  /*2840*/  LOP3.LUT R6, R6, 0x1c0, RZ, 0xc0, !PT ;  /* 0x000001c006067812 */ /* 0x000fe400078ec0ff */
[----:B------:R-:W-:Y:S02]  /*2850*/  LOP3.LUT R8, R24, 0xfffffff8, RZ, 0xc0, !PT ;  /* 0xfffffff818087812 */ /* 0x000fe400078ec0ff */
[----:B------:R-:W-:-:S02]  /*2860*/  LOP3.LUT R7, R6, 0x8, R7, 0xf8, !PT ;  /* 0x0000000806077812 */ /* 0x000fc400078ef807 */
[----:B------:R-:W-:Y:S01]  /*2870*/  SHF.R.U32.HI R6, RZ, 0x3, R6 ;  /* 0x00000003ff067819 */ /* 0x000fe20000011606 */
[----:B------:R-:W-:Y:S02]  /*2880*/  IMAD.IADD R29, R0, 0x1, -R8 ;  /* 0x00000001001d7824 */ /* 0x000fe400078e0a08 */
[----:B------:R-:W-:Y:S01]  /*2890*/  @!P1 IMAD R0, R13, R21, R9 ;  /* 0x000000150d009224 */ /* 0x000fe200078e0209 */
[----:B------:R-:W-:Y:S01]  /*28a0*/  LOP3.LUT R25, R7, R6, RZ, 0x3c, !PT ;  /* 0x0000000607197212 */ /* 0x000fe200078e3cff */
        /* <DEDUP_REMOVED lines=13> */
.L_x_1300:
[----:B------:R-:W-:Y:S01]  /*2980*/  @!P1 IADD3 R8, R5, R0, RZ ;  /* 0x0000000005089210 */ /* 0x000fe20007ffe0ff */
        /* <DEDUP_REMOVED lines=13> */
.L_x_1301:
[C---:B------:R-:W-:Y:S01]  /*2a60*/  IMAD R0, R3.reuse, UR10, RZ ;  /* 0x0000000a03007c24 */ /* 0x040fe2000f8e02ff */
[----:B------:R-:W-:Y:S01]  /*2a70*/  @!P1 LEA.HI.X R13, R4, R19, R8, 0x1, P3 ;  /* 0x00000013040d9211 */ /* 0x000fe200018f0c08 */
[C---:B------:R-:W-:Y:S01]  /*2a80*/  IMAD.WIDE.U32 R6, R2.reuse, UR10, R22 ;  /* 0x0000000a02067c25 */ /* 0x040fe2000f8e0016 */
[----:B------:R-:W-:Y:S01]  /*2a90*/  ISETP.GE.AND P3, PT, R2, UR17, PT ;  /* 0x0000001102007c0c */ /* 0x000fe2000bf66270 */
[----:B------:R-:W1:Y:S01]  /*2aa0*/  @!P6 LDC.64 R18, c[0x0][0x218] ;  /* 0x00008600ff12eb82 */ /* 0x000e620000000a00 */
[----:B------:R-:W-:Y:S01]  /*2ab0*/  ULDC.64 UR6, c[0x0][0x260] ;  /* 0x0000980000067ab9 */ /* 0x000fe20000000a00 */
[----:B------:R-:W-:Y:S01]  /*2ac0*/  IMAD R3, R3, UR8, RZ ;  /* 0x0000000803037c24 */ /* 0x000fe2000f8e02ff */
[----:B------:R-:W-:Y:S01]  /*2ad0*/  IADD3 R6, P0, R6, UR32, RZ ;  /* 0x0000002006067c10 */ /* 0x000fe2000ff1e0ff */
[C---:B------:R-:W-:Y:S01]  /*2ae0*/  IMAD R0, R2.reuse, UR11, R0 ;  /* 0x0000000b02007c24 */ /* 0x040fe2000f8e0200 */
[----:B------:R-:W-:Y:S01]  /*2af0*/  USHF.L.U64.HI UR13, UR10, 0x5, UR11 ;  /* 0x000000050a0d7899 */ /* 0x000fe2000801020b */
[----:B------:R-:W-:Y:S01]  /*2b00*/  IMAD.SHL.U32 R8, R29, 0x40, RZ ;  /* 0x000000401d087824 */ /* 0x000fe200078e00ff */
[----:B------:R-:W-:Y:S01]  /*2b10*/  USHF.R.S32.HI UR23, URZ, 0x1f, UR22 ;  /* 0x0000001f3f177899 */ /* 0x000fe20008011416 */
[----:B------:R-:W-:Y:S01]  /*2b20*/  IMAD.WIDE.U32 R4, R2, UR8, R22 ;  /* 0x0000000802047c25 */ /* 0x000fe2000f8e0016 */
[----:B------:R-:W-:Y:S01]  /*2b30*/  IADD3.X R7, R7, UR20, R0, P0, !PT ;  /* 0x0000001407077c10 */ /* 0x000fe200087fe400 */
[----:B------:R-:W2:Y:S01]  /*2b40*/  @!P5 LDC.64 R20, c[0x0][0x218] ;  /* 0x00008600ff14db82 */ /* 0x000ea20000000a00 */
[----:B------:R-:W-:Y:S01]  /*2b50*/  LOP3.LUT R0, R8, 0x1c0, RZ, 0xc0, !PT ;  /* 0x000001c008007812 */ /* 0x000fe200078ec0ff */
[----:B------:R-:W-:Y:S01]  /*2b60*/  IMAD R11, R2, UR9, R3 ;  /* 0x00000009020b7c24 */ /* 0x000fe2000f8e0203 */
[----:B------:R-:W-:Y:S01]  /*2b70*/  IADD3 R10, P0, R4, UR30, RZ ;  /* 0x0000001e040a7c10 */ /* 0x000fe2000ff1e0ff */
[----:B------:R-:W-:Y:S01]  /*2b80*/  IMAD.SHL.U32 R2, R34, 0x8, RZ ;  /* 0x0000000822027824 */ /* 0x000fe200078e00ff */
[----:B------:R-:W-:Y:S01]  /*2b90*/  SHF.R.S32.HI R4, RZ, 0x1f, R28 ;  /* 0x0000001fff047819 */ /* 0x000fe2000001141c */
[----:B------:R-:W-:Y:S01]  /*2ba0*/  IMAD.WIDE.U32 R250, R28, UR6, R6 ;  /* 0x000000061cfa7c25 */ /* 0x000fe2000f8e0006 */
[----:B------:R-:W-:Y:S01]  /*2bb0*/  USHF.L.U32 UR14, UR10, 0x5, URZ ;  /* 0x000000050a0e7899 */ /* 0x000fe2000800063f */
[----:B------:R-:W-:Y:S01]  /*2bc0*/  IADD3.X R11, R5, UR24, R11, P0, !PT ;  /* 0x00000018050b7c10 */ /* 0x000fe200087fe40b */
[----:B------:R-:W-:Y:S01]  /*2bd0*/  UIMAD UR17, UR13, UR22, URZ ;  /* 0x000000160d1172a4 */ /* 0x000fe2000f8e023f */
[----:B------:R-:W-:Y:S01]  /*2be0*/  LOP3.LUT R2, R0, 0x8, R2, 0xf8, !PT ;  /* 0x0000000800027812 */ /* 0x000fe200078ef802 */
[----:B------:R-:W-:Y:S01]  /*2bf0*/  @!P2 IMAD R3, R16, 0x2, R32 ;  /* 0x000000021003a824 */ /* 0x000fe200078e0220 */
[----:B------:R-:W-:Y:S01]  /*2c00*/  SHF.R.U32.HI R0, RZ, 0x3, R0 ;  /* 0x00000003ff007819 */ /* 0x000fe20000011600 */
[----:B------:R-:W-:Y:S01]  /*2c10*/  IMAD.U32 R8, RZ, RZ, UR22 ;  /* 0x00000016ff087e24 */ /* 0x000fe2000f8e00ff */
[----:B------:R-:W-:Y:S01]  /*2c20*/  UIMAD UR17, UR23, UR14, UR17 ;  /* 0x0000000e171172a4 */ /* 0x000fe2000f8e0211 */
[----:B------:R-:W-:Y:S01]  /*2c30*/  IMAD.MOV.U32 R248, RZ, RZ, R250 ;  /* 0x000000fffff87224 */ /* 0x000fe200078e00fa */
[----:B------:R-:W-:Y:S01]  /*2c40*/  LOP3.LUT R85, R2, R0, RZ, 0x3c, !PT ;  /* 0x0000000002557212 */ /* 0x000fe200078e3cff */
[----:B------:R-:W-:Y:S01]  /*2c50*/  IMAD R0, R4, UR6, RZ ;  /* 0x0000000604007c24 */ /* 0x000fe2000f8e02ff */
[----:B------:R-:W-:Y:S01]  /*2c60*/  @!PT LDS RZ, [RZ] ;  /* 0x00000000fffff984 */ /* 0x000fe20000000800 */
[----:B------:R-:W-:Y:S01]  /*2c70*/  @!PT LDS RZ, [RZ] ;  /* 0x00000000fffff984 */ /* 0x000fe20000000800 */
[----:B------:R-:W-:Y:S01]  /*2c80*/  @!PT LDS RZ, [RZ] ;  /* 0x00000000fffff984 */ /* 0x000fe20000000800 */
[----:B------:R-:W-:Y:S01]  /*2c90*/  @!P2 LDGSTS.E.BYPASS.LTC128B.128 [R3+0x3000], desc[UR18][R14.64] ;  /* 0x030000000e03afae */ /* 0x000fe2000b901d52 */
[----:B------:R-:W-:Y:S01]  /*2ca0*/  USHF.L.U32 UR31, UR10, 0x4, URZ ;  /* 0x000000040a1f7899 */ /* 0x000fe2000800063f */
[----:B------:R-:W-:Y:S01]  /*2cb0*/  @!P1 IMAD R9, R16, 0x2, R30 ;  /* 0x0000000210099824 */ /* 0x000fe200078e021e */
[----:B------:R-:W-:Y:S01]  /*2cc0*/  USHF.L.U64.HI UR30, UR10, 0x4, UR11 ;  /* 0x000000040a1e7899 */ /* 0x000fe2000801020b */
[----:B------:R-:W-:Y:S01]  /*2cd0*/  IMAD R0, R28, UR7, R0 ;  /* 0x000000071c007c24 */ /* 0x000fe2000f8e0200 */
[----:B------:R3:W-:Y:S01]  /*2ce0*/  @!P2 LDGSTS.E.BYPASS.LTC128B.128 [R3+0x7000], desc[UR18][R14.64+0x80] ;  /* 0x070000800e03afae */ /* 0x0007e2000b901d52 */
[----:B------:R-:W-:Y:S01]  /*2cf0*/  ULDC.64 UR6, c[0x0][0x268] ;  /* 0x00009a0000067ab9 */ /* 0x000fe20000000a00 */
[C---:B------:R-:W-:Y:S01]  /*2d00*/  @!P6 IMAD R17, R16.reuse, 0x2, R35 ;  /* 0x000000021011e824 */ /* 0x040fe200078e0223 */
[----:B------:R-:W-:Y:S01]  /*2d10*/  USHF.L.U32 UR20, UR8, 0x5, URZ ;  /* 0x0000000508147899 */ /* 0x000fe2000800063f */
[----:B------:R-:W-:Y:S01]  /*2d20*/  IMAD.IADD R249, R251, 0x1, R0 ;  /* 0x00000001fbf97824 */ /* 0x000fe200078e0200 */
[----:B------:R-:W-:Y:S01]  /*2d30*/  @!P1 LDGSTS.E.BYPASS.LTC128B.128 [R9+0x3800], desc[UR18][R12.64] ;  /* 0x038000000c099fae */ /* 0x000fe2000b901d52 */
[----:B------:R-:W-:Y:S01]  /*2d40*/  @!P5 IMAD R16, R16, 0x2, R31 ;  /* 0x000000021010d824 */ /* 0x000fe200078e021f */
[----:B------:R-:W-:Y:S01]  /*2d50*/  USHF.L.U32 UR24, UR8, 0x4, URZ ;  /* 0x0000000408187899 */ /* 0x000fe2000800063f */
[----:B------:R-:W-:Y:S01]  /*2d60*/  IMAD.WIDE.U32 R26, R28, UR6, R10 ;  /* 0x000000061c1a7c25 */ /* 0x000fe2000f8e000a */
[----:B------:R4:W-:Y:S01]  /*2d70*/  @!P1 LDGSTS.E.BYPASS.LTC128B.128 [R9+0x7800], desc[UR18][R12.64+0x80] ;  /* 0x078000800c099fae */ /* 0x0009e2000b901d52 */
[----:B------:R-:W5:Y:S01]  /*2d80*/  @!P4 LDC.64 R10, c[0x0][0x220] ;  /* 0x00008800ff0acb82 */ /* 0x000f620000000a00 */
[----:B------:R-:W-:Y:S01]  /*2d90*/  LEA.HI R87, R37, R88, RZ, 0x5 ;  /* 0x0000005825577211 */ /* 0x000fe200078f28ff */
[----:B------:R-:W-:Y:S01]  /*2da0*/  IMAD.MOV.U32 R240, RZ, RZ, R26 ;  /* 0x000000fffff07224 */ /* 0x000fe200078e001a */
[----:B------:R-:W-:Y:S01]  /*2db0*/  STL.64 [R1+0x20], R250 ;  /* 0x000020fa01007387 */ /* 0x000fe20000100a00 */
[----:B------:R-:W-:Y:S01]  /*2dc0*/  UIADD3 UR27, UR25, -UR27, -UR29 ;  /* 0x8000001b191b7290 */ /* 0x000fe2000fffe81d */
[----:B------:R-:W-:Y:S01]  /*2dd0*/  SHF.R.S32.HI R86, RZ, 0x5, R87 ;  /* 0x00000005ff567819 */ /* 0x000fe20000011457 */
[----:B------:R-:W-:Y:S01]  /*2de0*/  UISETP.GT.AND UP0, UPT, UR22, UR12, UPT ;  /* 0x0000000c1600728c */ /* 0x000fe2000bf04270 */
[----:B------:R-:W-:Y:S04]  /*2df0*/  STL.64 [R1+0x18], R248 ;  /* 0x000018f801007387 */ /* 0x000fe80000100a00 */
[----:B------:R-:W-:Y:S01]  /*2e00*/  STL.64 [R1+0x38], R26 ;  /* 0x0000381a01007387 */ /* 0x000fe20000100a00 */
[----:B---3--:R-:W-:-:S04]  /*2e10*/  IMAD.WIDE.U32 R2, R8, UR14, R248 ;  /* 0x0000000e08027c25 */ /* 0x008fc8000f8e00f8 */
[----:B------:R-:W-:Y:S01]  /*2e20*/  VIADD R0, R3, UR17 ;  /* 0x0000001103007c36 */ /* 0x000fe20008000000 */
[C---:B------:R-:W-:Y:S01]  /*2e30*/  @!P5 IADD3 R3, P0, R2.reuse, UR31, RZ ;  /* 0x0000001f0203dc10 */ /* 0x040fe2000ff1e0ff */
[----:B------:R-:W-:Y:S01]  /*2e40*/  USHF.L.U64.HI UR17, UR8, 0x5, UR9 ;  /* 0x0000000508117899 */ /* 0x000fe20008010209 */
[----:B-1----:R-:W-:Y:S01]  /*2e50*/  @!P6 LEA R6, P1, R2, R18, 0x1 ;  /* 0x000000120206e211 */ /* 0x002fe200078208ff */
[----:B----4-:R-:W-:Y:S01]  /*2e60*/  IMAD R9, R4, UR6, RZ ;  /* 0x0000000604097c24 */ /* 0x010fe2000f8e02ff */
[----:B------:R-:W-:Y:S01]  /*2e70*/  @!P5 IADD3.X R5, R0, UR30, RZ, P0, !PT ;  /* 0x0000001e0005dc10 */ /* 0x000fe200087fe4ff */
[----:B------:R-:W1:Y:S01]  /*2e80*/  @!P3 LDC.64 R12, c[0x0][0x220] ;  /* 0x00008800ff0cbb82 */ /* 0x000e620000000a00 */
[C---:B--2---:R-:W-:Y:S01]  /*2e90*/  @!P5 LEA R4, P0, R3.reuse, R20, 0x1 ;  /* 0x000000140304d211 */ /* 0x044fe200078008ff */
[----:B------:R-:W-:Y:S01]  /*2ea0*/  IMAD R9, R28, UR7, R9 ;  /* 0x000000071c097c24 */ /* 0x000fe2000f8e0209 */
[----:B------:R-:W-:Y:S01]  /*2eb0*/  @!P6 LEA.HI.X R7, R2, R19, R0, 0x1, P1 ;  /* 0x000000130207e211 */ /* 0x000fe200008f0c00 */
[----:B------:R-:W-:Y:S01]  /*2ec0*/  UIMAD UR6, UR17, UR22, URZ ;  /* 0x00000016110672a4 */ /* 0x000fe2000f8e023f */
[----:B------:R-:W-:Y:S01]  /*2ed0*/  @!P5 LEA.HI.X R5, R3, R21, R5, 0x1, P0 ;  /* 0x000000150305d211 */ /* 0x000fe200000f0c05 */
[----:B------:R-:W-:-:S02]  /*2ee0*/  IMAD.IADD R241, R27, 0x1, R9 ;  /* 0x000000011bf17824 */ /* 0x000fc400078e0209 */
[----:B------:R-:W-:Y:S01]  /*2ef0*/  @!P6 LDGSTS.E.BYPASS.LTC128B.128 [R17+0x8000], desc[UR18][R6.64] ;  /* 0x080000000611efae */ /* 0x000fe2000b901d52 */
[----:B------:R-:W-:Y:S01]  /*2f00*/  UIMAD UR6, UR23, UR20, UR6 ;  /* 0x00000014170672a4 */ /* 0x000fe2000f8e0206 */
[----:B------:R-:W-:Y:S01]  /*2f10*/  IMAD.WIDE.U32 R2, R8, UR20, R240 ;  /* 0x0000001408027c25 */ /* 0x000fe2000f8e00f0 */
[----:B------:R-:W-:Y:S01]  /*2f20*/  USHF.L.U64.HI UR23, UR8, 0x4, UR9 ;  /* 0x0000000408177899 */ /* 0x000fe20008010209 */
[----:B------:R-:W-:Y:S03]  /*2f30*/  @!P6 LDGSTS.E.BYPASS.LTC128B.128 [R17+0x9000], desc[UR18][R6.64+0x80] ;  /* 0x090000800611efae */ /* 0x000fe6000b901d52 */
[----:B------:R-:W-:Y:S01]  /*2f40*/  VIADD R0, R3, UR6 ;  /* 0x0000000603007c36 */ /* 0x000fe20008000000 */
[----:B------:R-:W-:Y:S01]  /*2f50*/  @!P5 LDGSTS.E.BYPASS.LTC128B.128 [R16+0x8800], desc[UR18][R4.64] ;  /* 0x088000000410dfae */ /* 0x000fe2000b901d52 */
[----:B------:R-:W-:Y:S01]  /*2f60*/  @!P4 IADD3 R3, P0, R2, UR24, RZ ;  /* 0x000000180203cc10 */ /* 0x000fe2000ff1e0ff */
[----:B------:R-:W-:-:S02]  /*2f70*/  UIADD3 UR6, UR25, 0x1, -UR29 ;  /* 0x0000000119067890 */ /* 0x000fc4000fffe81d */
[----:B------:R2:W-:Y:S02]  /*2f80*/  @!P5 LDGSTS.E.BYPASS.LTC128B.128 [R16+0x9800], desc[UR18][R4.64+0x80] ;  /* 0x098000800410dfae */ /* 0x0005e4000b901d52 */
[----:B------:R-:W-:Y:S02]  /*2f90*/  UIADD3 UR26, UR6, UR26, URZ ;  /* 0x0000001a061a7290 */ /* 0x000fe4000fffe03f */
[----:B------:R-:W0:Y:S04]  /*2fa0*/  LDGDEPBAR ;  /* 0x00000000000079af */ /* 0x000e280000000000 */
[----:B------:R-:W-:Y:S01]  /*2fb0*/  STL.64 [R1+0x30], R240 ;  /* 0x000030f001007387 */ /* 0x000fe20000100a00 */
[----:B--2---:R-:W-:Y:S01]  /*2fc0*/  IMAD.SHL.U32 R5, R24, 0x40, RZ ;  /* 0x0000004018057824 */ /* 0x004fe200078e00ff */
[----:B------:R-:W-:-:S04]  /*2fd0*/  DEPBAR.LE SB0, 0x0 ;  /* 0x000080000000791a */ /* 0x000fc80000000000 */
[----:B------:R-:W-:Y:S01]  /*2fe0*/  BAR.SYNC.DEFER_BLOCKING 0x0 ;  /* 0x0000000000007b1d */ /* 0x000fe20000010000 */
[C---:B-1----:R-:W-:Y:S02]  /*2ff0*/  @!P3 LEA R4, P1, R2.reuse, R12, 0x1 ;  /* 0x0000000c0204b211 */ /* 0x042fe400078208ff */
[----:B------:R-:W-:Y:S02]  /*3000*/  LOP3.LUT R84, R5, 0xfffffe00, RZ, 0xc0, !PT ;  /* 0xfffffe0005547812 */ /* 0x000fe400078ec0ff */
[----:B------:R-:W-:Y:S02]  /*3010*/  @!P3 LEA.HI.X R5, R2, R13, R0, 0x1, P1 ;  /* 0x0000000d0205b211 */ /* 0x000fe400008f0c00 */
[----:B------:R-:W-:Y:S01]  /*3020*/  @!P4 IADD3.X R2, R0, UR23, RZ, P0, !PT ;  /* 0x000000170002cc10 */ /* 0x000fe200087fe4ff */
[----:B------:R-:W-:Y:S01]  /*3030*/  IMAD R8, R86, 0x400, R84 ;  /* 0x0000040056087824 */ /* 0x000fe200078e0254 */
[----:B-----5:R-:W-:Y:S01]  /*3040*/  @!P4 LEA R6, P0, R3, R10, 0x1 ;  /* 0x0000000a0306c211 */ /* 0x020fe200078008ff */
[----:B------:R-:W-:-:S03]  /*3050*/  IMAD R0, R34, 0x200, R25 ;  /* 0x0000020022007824 */ /* 0x000fc600078e0219 */
[----:B------:R-:W-:Y:S01]  /*3060*/  @!P4 LEA.HI.X R7, R3, R11, R2, 0x1, P0 ;  /* 0x0000000b0307c211 */ /* 0x000fe200000f0c02 */
[----:B------:R-:W-:Y:S01]  /*3070*/  IMAD.IADD R2, R85, 0x1, R8 ;  /* 0x0000000155027824 */ /* 0x000fe200078e0208 */
[----:B------:R-:W-:Y:S01]  /*3080*/  LEA R216, R0, UR4, 0x1 ;  /* 0x0000000400d87c11 */ /* 0x000fe2000f8e08ff */
[----:B------:R-:W-:Y:S01]  /*3090*/  IMAD.MOV.U32 R3, RZ, RZ, 0x10 ;  /* 0x00000010ff037424 */ /* 0x000fe200078e00ff */
[----:B------:R-:W-:Y:S01]  /*30a0*/  R2P PR, R29, 0x6 ;  /* 0x000000061d007804 */ /* 0x000fe20000000000 */
[----:B------:R-:W-:Y:S01]  /*30b0*/  IMAD.MOV.U32 R0, RZ, RZ, -0x20 ;  /* 0xffffffe0ff007424 */ /* 0x000fe200078e00ff */
[----:B------:R-:W-:Y:S01]  /*30c0*/  LEA R218, R2, UR4, 0x1 ;  /* 0x0000000402da7c11 */ /* 0x000fe2000f8e08ff */
[C---:B------:R-:W-:Y:S02]  /*30d0*/  VIADD R2, R216.reuse, 0x8000 ;  /* 0x00008000d8027836 */ /* 0x040fe40000000000 */
[----:B------:R-:W-:Y:S01]  /*30e0*/  SEL R3, R3, 0xfffffff0, !P1 ;  /* 0xfffffff003037807 */ /* 0x000fe20004800000 */
[----:B------:R-:W-:Y:S01]  /*30f0*/  VIADD R227, R216, 0x8020 ;  /* 0x00008020d8e37836 */ /* 0x000fe20000000000 */
[----:B------:R-:W-:Y:S01]  /*3100*/  @P3 STS.128 [R239+0xa000], RZ ;  /* 0x00a000ffef003388 */ /* 0x000fe20000000c00 */
[----:B------:R-:W-:-:S02]  /*3110*/  SEL R0, R0, 0x20, P2 ;  /* 0x0000002000007807 */ /* 0x000fc40001000000 */
[----:B------:R-:W-:Y:S01]  /*3120*/  R2P PR, R36, 0x6 ;  /* 0x0000000624007804 */ /* 0x000fe20000000000 */
[----:B------:R-:W-:Y:S01]  /*3130*/  @P3 STS.128 [R239+0xb000], RZ ;  /* 0x00b000ffef003388 */ /* 0x000fe20000000c00 */
[--C-:B------:R-:W-:Y:S02]  /*3140*/  IMAD R220, R3, 0x2, R218.reuse ;  /* 0x0000000203dc7824 */ /* 0x100fe400078e02da */
[C---:B------:R-:W-:Y:S01]  /*3150*/  IMAD R226, R0.reuse, 0x2, R218 ;  /* 0x0000000200e27824 */ /* 0x040fe200078e02da */
[----:B------:R-:W-:Y:S01]  /*3160*/  @!PT LDS RZ, [RZ] ;  /* 0x00000000fffff984 */ /* 0x000fe20000000800 */
[----:B------:R-:W-:Y:S01]  /*3170*/  @!PT LDS RZ, [RZ] ;  /* 0x00000000fffff984 */ /* 0x000fe20000000800 */
[----:B------:R-:W-:Y:S01]  /*3180*/  @!PT LDS RZ, [RZ] ;  /* 0x00000000fffff984 */ /* 0x000fe20000000800 */
[----:B------:R-:W-:Y:S01]  /*3190*/  @!P3 LDGSTS.E.BYPASS.LTC128B.128 [R239+0xa000], desc[UR18][R4.64] ;  /* 0x0a00000004efbfae */ /* 0x000fe2000b901d52 */
[----:B------:R-:W-:-:S03]  /*31a0*/  IMAD R225, R0, 0x2, R220 ;  /* 0x0000000200e17824 */ /* 0x000fc600078e02dc */
[----:B------:R-:W-:Y:S04]  /*31b0*/  @!P3 LDGSTS.E.BYPASS.LTC128B.128 [R239+0xb000], desc[UR18][R4.64+0x80] ;  /* 0x0b00008004efbfae */ /* 0x000fe8000b901d52 */
[----:B------:R-:W-:Y:S01]  /*31c0*/  @P4 STS.128 [R239+0xa800], RZ ;  /* 0x00a800ffef004388 */ /* 0x000fe20000000c00 */
[----:B------:R-:W-:Y:S02]  /*31d0*/  @P1 VIADD R227, R2, 0xffffffe0 ;  /* 0xffffffe002e31836 */ /* 0x000fe40000000000 */
[----:B------:R-:W-:Y:S01]  /*31e0*/  IMAD.MOV.U32 R2, RZ, RZ, 0x40 ;  /* 0x00000040ff027424 */ /* 0x000fe200078e00ff */
[----:B------:R-:W-:Y:S04]  /*31f0*/  @P4 STS.128 [R239+0xb800], RZ ;  /* 0x00b800ffef004388 */ /* 0x000fe80000000c00 */
[----:B------:R-:W-:Y:S01]  /*3200*/  @!PT LDS RZ, [RZ] ;  /* 0x00000000fffff984 */ /* 0x000fe20000000800 */
[----:B------:R-:W-:Y:S01]  /*3210*/  @!PT LDS RZ, [RZ] ;  /* 0x00000000fffff984 */ /* 0x000fe20000000800 */
[----:B------:R-:W-:Y:S01]  /*3220*/  @!PT LDS RZ, [RZ] ;  /* 0x00000000fffff984 */ /* 0x000fe20000000800 */
[----:B------:R-:W-:Y:S01]  /*3230*/  @!P4 LDGSTS.E.BYPASS.LTC128B.128 [R239+0xa800], desc[UR18][R6.64] ;  /* 0x0a80000006efcfae */ /* 0x000fe2000b901d52 */
[----:B------:R-:W-:-:S03]  /*3240*/  SEL R2, R2, 0xffffffc0, !P2 ;  /* 0xffffffc002027807 */ /* 0x000fc60005000000 */
[----:B------:R1:W-:Y:S02]  /*3250*/  @!P4 LDGSTS.E.BYPASS.LTC128B.128 [R239+0xb800], desc[UR18][R6.64+0x80] ;  /* 0x0b80008006efcfae */ /* 0x0003e4000b901d52 */
[----:B------:R-:W-:Y:S02]  /*3260*/  IMAD.IADD R224, R216, 0x1, R2 ;  /* 0x00000001d8e07824 */ /* 0x000fe400078e0202 */
[----:B------:R-:W-:Y:S01]  /*3270*/  LDSM.16.M88.4 R24, [R216+0x8000] ;  /* 0x00800000d818783b */ /* 0x000fe20000000200 */
[----:B------:R-:W-:Y:S01]  /*3280*/  IMAD.IADD R223, R2, 0x1, R227 ;  /* 0x0000000102df7824 */ /* 0x000fe200078e02e3 */
[----:B------:R-:W-:Y:S02]  /*3290*/  LOP3.LUT R2, R87, 0xffffffe0, RZ, 0xc0, !PT ;  /* 0xffffffe057027812 */ /* 0x000fe400078ec0ff */
[----:B------:R-:W-:Y:S03]  /*32a0*/  LDSM.16.M88.4 R32, [R216+0x8800] ;  /* 0x00880000d820783b */ /* 0x000fe60000000200 */
[C---:B------:R-:W-:Y:S01]  /*32b0*/  IMAD.IADD R2, R88.reuse, 0x1, -R2 ;  /* 0x0000000158027824 */ /* 0x040fe200078e0a02 */
[----:B------:R-:W2:Y:S01]  /*32c0*/  LDSM.16.M88.4 R12, [R218] ;  /* 0x00000000da0c783b */ /* 0x000ea20000000200 */
[----:B------:R-:W-:-:S03]  /*32d0*/  IMAD.SHL.U32 R88, R88, 0x2, RZ ;  /* 0x0000000258587824 */ /* 0x000fc600078e00ff */
[----:B------:R-:W-:Y:S02]  /*32e0*/  LDSM.16.M88.4 R36, [R227] ;  /* 0x00000000e324783b */ /* 0x000fe40000000200 */
[----:B------:R-:W-:Y:S02]  /*32f0*/  LOP3.LUT R247, R88, 0x6, RZ, 0xc0, !PT ;  /* 0x0000000658f77812 */ /* 0x000fe400078ec0ff */
[----:B------:R-:W-:Y:S04]  /*3300*/  LDSM.16.M88.4 R8, [R220+0x2000] ;  /* 0x00200000dc08783b */ /* 0x000fe80000000200 */
[----:B------:R-:W-:Y:S04]  /*3310*/  LDSM.16.M88.4 R44, [R227+0x800] ;  /* 0x00080000e32c783b */ /* 0x000fe80000000200 */
[----:B-1----:R-:W1:Y:S04]  /*3320*/  LDSM.16.M88.4 R4, [R218+0x2000] ;  /* 0x00200000da04783b */ /* 0x002e680000000200 */
[----:B------:R-:W3:Y:S04]  /*3330*/  LDSM.16.M88.4 R20, [R220] ;  /* 0x00000000dc14783b */ /* 0x000ee80000000200 */
[----:B------:R-:W-:Y:S04]  /*3340*/  LDSM.16.M88.4 R16, [R226+0x2000] ;  /* 0x00200000e210783b */ /* 0x000fe80000000200 */
[----:B------:R-:W4:Y:S04]  /*3350*/  LDSM.16.M88.4 R40, [R224+0x8000] ;  /* 0x00800000e028783b */ /* 0x000f280000000200 */
[----:B------:R-:W5:Y:S04]  /*3360*/  LDSM.16.M88.4 R64, [R224+0x8800] ;  /* 0x00880000e040783b */ /* 0x000f680000000200 */
[----:B------:R-:W5:Y:S01]  /*3370*/  LDSM.16.M88.4 R28, [R226] ;  /* 0x00000000e21c783b */ /* 0x000f620000000200 */
[C---:B--2---:R-:W-:Y:S03]  /*3380*/  HMMA.16816.F32 R60, R12.reuse, R24, RZ ;  /* 0x000000180c3c723c */ /* 0x044fe600000018ff */
[----:B------:R-:W0:Y:S03]  /*3390*/  LDGDEPBAR ;  /* 0x00000000000079af */ /* 0x000e260000000000 */
[C---:B------:R-:W-:Y:S06]  /*33a0*/  HMMA.16816.F32 R68, R12.reuse, R32, RZ ;  /* 0x000000200c44723c */ /* 0x040fec00000018ff */
[----:B------:R-:W-:Y:S06]  /*33b0*/  HMMA.16816.F32 R76, R12, R34, RZ ;  /* 0x000000220c4c723c */ /* 0x000fec00000018ff */
[C---:B-1----:R-:W-:Y:S06]  /*33c0*/  HMMA.16816.F32 R56, R4.reuse, R24, RZ ;  /* 0x000000180438723c */ /* 0x042fec00000018ff */
[C---:B------:R-:W-:Y:S06]  /*33d0*/  HMMA.16816.F32 R48, R4.reuse, R32, RZ ;  /* 0x000000200430723c */ /* 0x040fec00000018ff */
[C---:B------:R-:W-:Y:S06]  /*33e0*/  HMMA.16816.F32 R52, R4.reuse, R26, RZ ;  /* 0x0000001a0434723c */ /* 0x040fec00000018ff */
[----:B------:R-:W-:Y:S01]  /*33f0*/  HMMA.16816.F32 R4, R4, R34, RZ ;  /* 0x000000220404723c */ /* 0x000fe200000018ff */
[----:B------:R-:W-:Y:S05]  /*3400*/  LDSM.16.M88.4 R32, [R223] ;  /* 0x00000000df20783b */ /* 0x000fea0000000200 */
[----:B------:R-:W-:Y:S06]  /*3410*/  HMMA.16816.F32 R24, R12, R26, RZ ;  /* 0x0000001a0c18723c */ /* 0x000fec00000018ff */
[C---:B------:R-:W-:Y:S01]  /*3420*/  HMMA.16816.F32 R72, R8.reuse, R36, R56 ;  /* 0x000000240848723c */ /* 0x040fe20000001838 */
[----:B------:R-:W-:Y:S05]  /*3430*/  LDSM.16.M88.4 R56, [R223+0x800] ;  /* 0x00080000df38783b */ /* 0x000fea0000000200 */
[C---:B------:R-:W-:Y:S06]  /*3440*/  HMMA.16816.F32 R52, R8.reuse, R38, R52 ;  /* 0x000000260834723c */ /* 0x040fec0000001834 */
[C---:B------:R-:W-:Y:S06]  /*3450*/  HMMA.16816.F32 R48, R8.reuse, R44, R48 ;  /* 0x0000002c0830723c */ /* 0x040fec0000001830 */
[----:B------:R-:W-:Y:S01]  /*3460*/  HMMA.16816.F32 R12, R8, R46, R4 ;  /* 0x0000002e080c723c */ /* 0x000fe20000001804 */
[----:B------:R-:W1:Y:S05]  /*3470*/  LDSM.16.M88.4 R4, [R225+0x2000] ;  /* 0x00200000e104783b */ /* 0x000e6a0000000200 */
[C---:B---3--:R-:W-:Y:S06]  /*3480*/  HMMA.16816.F32 R8, R20.reuse, R36, R60 ;  /* 0x000000241408723c */ /* 0x048fec000000183c */
[C---:B------:R-:W-:Y:S01]  /*3490*/  HMMA.16816.F32 R36, R20.reuse, R38, R24 ;  /* 0x000000261424723c */ /* 0x040fe20000001818 */
[----:B------:R-:W2:Y:S05]  /*34a0*/  LDSM.16.M88.4 R24, [R225] ;  /* 0x00000000e118783b */ /* 0x000eaa0000000200 */
[C---:B------:R-:W-:Y:S06]  /*34b0*/  HMMA.16816.F32 R68, R20.reuse, R44, R68 ;  /* 0x0000002c1444723c */ /* 0x040fec0000001844 */
[----:B------:R-:W-:Y:S06]  /*34c0*/  HMMA.16816.F32 R60, R20, R46, R76 ;  /* 0x0000002e143c723c */ /* 0x000fec000000184c */
[C---:B----4-:R-:W-:Y:S06]  /*34d0*/  HMMA.16816.F32 R44, R16.reuse, R40, R72 ;  /* 0x00000028102c723c */ /* 0x050fec0000001848 */
[C---:B------:R-:W-:Y:S06]  /*34e0*/  HMMA.16816.F32 R20, R16.reuse, R42, R52 ;  /* 0x0000002a1014723c */ /* 0x040fec0000001834 */
[C---:B-----5:R-:W-:Y:S01]  /*34f0*/  HMMA.16816.F32 R72, R16.reuse, R64, R48 ;  /* 0x000000401048723c */ /* 0x060fe20000001830 */
[----:B------:R-:W-:Y:S05]  /*3500*/  LDSM.16.M88.4 R48, [R216+0x9800] ;  /* 0x00980000d830783b */ /* 0x000fea0000000200 */
[----:B------:R-:W-:Y:S01]  /*3510*/  HMMA.16816.F32 R52, R16, R66, R12 ;  /* 0x000000421034723c */ /* 0x000fe2000000180c */
[----:B------:R-:W-:Y:S05]  /*3520*/  LDSM.16.M88.4 R12, [R218+0x4000] ;  /* 0x00400000da0c783b */ /* 0x000fea0000000200 */
[C---:B------:R-:W-:Y:S01]  /*3530*/  HMMA.16816.F32 R16, R28.reuse, R40, R8 ;  /* 0x000000281c10723c */ /* 0x040fe20000001808 */
[----:B------:R-:W-:Y:S05]  /*3540*/  LDSM.16.M88.4 R8, [R218+0x6000] ;  /* 0x00600000da08783b */ /* 0x000fea0000000200 */
[C---:B------:R-:W-:Y:S01]  /*3550*/  HMMA.16816.F32 R40, R28.reuse, R42, R36 ;  /* 0x0000002a1c28723c */ /* 0x040fe20000001824 */
[----:B------:R-:W3:Y:S05]  /*3560*/  LDSM.16.M88.4 R36, [R216+0x9000] ;  /* 0x00900000d824783b */ /* 0x000eea0000000200 */
[C---:B------:R-:W-:Y:S06]  /*3570*/  HMMA.16816.F32 R76, R28.reuse, R64, R68 ;  /* 0x000000401c4c723c */ /* 0x040fec0000001844 */
[----:B------:R-:W-:Y:S01]  /*3580*/  HMMA.16816.F32 R60, R28, R66, R60 ;  /* 0x000000421c3c723c */ /* 0x000fe2000000183c */
[----:B------:R-:W-:Y:S05]  /*3590*/  LDSM.16.M88.4 R28, [R227+0x1000] ;  /* 0x00100000e31c783b */ /* 0x000fea0000000200 */
[C---:B-1----:R-:W-:Y:S01]  /*35a0*/  HMMA.16816.F32 R68, R4.reuse, R32, R44 ;  /* 0x000000200444723c */ /* 0x042fe2000000182c */
[----:B------:R-:W-:Y:S05]  /*35b0*/  LDSM.16.M88.4 R44, [R227+0x1800] ;  /* 0x00180000e32c783b */ /* 0x000fea0000000200 */
[C---:B------:R-:W-:Y:S01]  /*35c0*/  HMMA.16816.F32 R64, R4.reuse, R34, R20 ;  /* 0x000000220440723c */ /* 0x040fe20000001814 */
[----:B------:R-:W-:Y:S05]  /*35d0*/  LDSM.16.M88.4 R20, [R220+0x4000] ;  /* 0x00400000dc14783b */ /* 0x000fea0000000200 */
[C---:B------:R-:W-:Y:S06]  /*35e0*/  HMMA.16816.F32 R72, R4.reuse, R56, R72 ;  /* 0x000000380448723c */ /* 0x040fec0000001848 */
[----:B------:R-:W-:Y:S01]  /*35f0*/  HMMA.16816.F32 R52, R4, R58, R52 ;  /* 0x0000003a0434723c */ /* 0x000fe20000001834 */
[----:B------:R-:W1:Y:S05]  /*3600*/  LDSM.16.M88.4 R4, [R220+0x6000] ;  /* 0x00600000dc04783b */ /* 0x000e6a0000000200 */
[C---:B--2---:R-:W-:Y:S06]  /*3610*/  HMMA.16816.F32 R16, R24.reuse, R32, R16 ;  /* 0x000000201810723c */ /* 0x044fec0000001810 */
[C---:B------:R-:W-:Y:S01]  /*3620*/  HMMA.16816.F32 R32, R24.reuse, R34, R40 ;  /* 0x000000221820723c */ /* 0x040fe20000001828 */
[----:B------:R-:W-:Y:S05]  /*3630*/  LDSM.16.M88.4 R40, [R224+0x9000] ;  /* 0x00900000e028783b */ /* 0x000fea0000000200 */
[C---:B------:R-:W-:Y:S06]  /*3640*/  HMMA.16816.F32 R76, R24.reuse, R56, R76 ;  /* 0x00000038184c723c */ /* 0x040fec000000184c */
[----:B------:R-:W-:Y:S06]  /*3650*/  HMMA.16816.F32 R24, R24, R58, R60 ;  /* 0x0000003a1818723c */ /* 0x000fec000000183c */
[C---:B---3--:R-:W-:Y:S06]  /*3660*/  HMMA.16816.F32 R68, R8.reuse, R36, R68 ;  /* 0x000000240844723c */ /* 0x048fec0000001844 */
[C---:B------:R-:W-:Y:S06]  /*3670*/  HMMA.16816.F32 R64, R8.reuse, R38, R64 ;  /* 0x000000260840723c */ /* 0x040fec0000001840 */
[C---:B------:R-:W-:Y:S06]  /*3680*/  HMMA.16816.F32 R56, R8.reuse, R48, R72 ;  /* 0x000000300838723c */ /* 0x040fec0000001848 */
[----:B------:R-:W-:Y:S06]  /*3690*/  HMMA.16816.F32 R52, R8, R50, R52 ;  /* 0x000000320834723c */ /* 0x000fec0000001834 */
[C---:B------:R-:W-:Y:S01]  /*36a0*/  HMMA.16816.F32 R8, R12.reuse, R36, R16 ;  /* 0x000000240c08723c */ /* 0x040fe20000001810 */
[----:B------:R-:W2:Y:S05]  /*36b0*/  LDSM.16.M88.4 R16, [R226+0x6000] ;  /* 0x00600000e210783b */ /* 0x000eaa0000000200 */
[C---:B------:R-:W-:Y:S01]  /*36c0*/  HMMA.16816.F32 R36, R12.reuse, R38, R32 ;  /* 0x000000260c24723c */ /* 0x040fe20000001820 */
[----:B------:R-:W3:Y:S05]  /*36d0*/  LDSM.16.M88.4 R32, [R224+0x9800] ;  /* 0x00980000e020783b */ /* 0x000eea0000000200 */
[C---:B------:R-:W-:Y:S06]  /*36e0*/  HMMA.16816.F32 R80, R12.reuse, R48, R76 ;  /* 0x000000300c50723c */ /* 0x040fec000000184c */
[----:B------:R-:W-:Y:S01]  /*36f0*/  HMMA.16816.F32 R48, R12, R50, R24 ;  /* 0x000000320c30723c */ /* 0x000fe20000001818 */
[----:B------:R-:W4:Y:S04]  /*3700*/  LDSM.16.M88.4 R12, [R226+0x4000] ;  /* 0x00400000e20c783b */ /* 0x000f280000000200 */
[----:B------:R-:W-:Y:S01]  /*3710*/  LDSM.16.M88.4 R24, [R223+0x1000] ;  /* 0x00100000df18783b */ /* 0x000fe20000000200 */
[C---:B-1----:R-:W-:Y:S06]  /*3720*/  HMMA.16816.F32 R76, R4.reuse, R28, R68 ;  /* 0x0000001c044c723c */ /* 0x042fec0000001844 */
[C---:B------:R-:W-:Y:S06]  /*3730*/  HMMA.16816.F32 R68, R4.reuse, R30, R64 ;  /* 0x0000001e0444723c */ /* 0x040fec0000001840 */
[C---:B------:R-:W-:Y:S06]  /*3740*/  HMMA.16816.F32 R64, R4.reuse, R44, R56 ;  /* 0x0000002c0440723c */ /* 0x040fec0000001838 */
[----:B------:R-:W-:Y:S01]  /*3750*/  HMMA.16816.F32 R72, R4, R46, R52 ;  /* 0x0000002e0448723c */ /* 0x000fe20000001834 */
[----:B------:R-:W1:Y:S05]  /*3760*/  LDSM.16.M88.4 R4, [R225+0x6000] ;  /* 0x00600000e104783b */ /* 0x000e6a0000000200 */
[C---:B------:R-:W-:Y:S01]  /*3770*/  HMMA.16816.F32 R60, R20.reuse, R28, R8 ;  /* 0x0000001c143c723c */ /* 0x040fe20000001808 */
[----:B------:R-:W-:Y:S05]  /*3780*/  LDSM.16.M88.4 R8, [R225+0x4000] ;  /* 0x00400000e108783b */ /* 0x000fea0000000200 */
[----:B------:R-:W-:Y:S01]  /*3790*/  HMMA.16816.F32 R52, R20, R30, R36 ;  /* 0x0000001e1434723c */ /* 0x000fe20000001824 */
[----:B------:R-:W5:Y:S01]  /*37a0*/  LDSM.16.M88.4 R28, [R223+0x1800] ;  /* 0x00180000df1c783b */ /* 0x000f620000000200 */
[----:B------:R-:W-:-:S04]  /*37b0*/  DEPBAR.LE SB0, 0x0 ;  /* 0x000080000000791a */ /* 0x000fc80000000000 */
[C---:B------:R-:W-:Y:S06]  /*37c0*/  HMMA.16816.F32 R56, R20.reuse, R44, R80 ;  /* 0x0000002c1438723c */ /* 0x040fec0000001850 */
[----:B------:R-:W-:Y:S06]  /*37d0*/  HMMA.16816.F32 R20, R20, R46, R48 ;  /* 0x0000002e1414723c */ /* 0x000fec0000001830 */
[C---:B--2---:R-:W-:Y:S06]  /*37e0*/  HMMA.16816.F32 R36, R16.reuse, R40, R76 ;  /* 0x000000281024723c */ /* 0x044fec000000184c */
[C---:B------:R-:W-:Y:S06]  /*37f0*/  HMMA.16816.F32 R68, R16.reuse, R42, R68 ;  /* 0x0000002a1044723c */ /* 0x040fec0000001844 */
[C---:B---3--:R-:W-:Y:S06]  /*3800*/  HMMA.16816.F32 R64, R16.reuse, R32, R64 ;  /* 0x000000201040723c */ /* 0x048fec0000001840 */
[----:B------:R-:W-:Y:S06]  /*3810*/  HMMA.16816.F32 R48, R16, R34, R72 ;  /* 0x000000221030723c */ /* 0x000fec0000001848 */
[C---:B----4-:R-:W-:Y:S06]  /*3820*/  HMMA.16816.F32 R44, R12.reuse, R40, R60 ;  /* 0x000000280c2c723c */ /* 0x050fec000000183c */
[C---:B------:R-:W-:Y:S06]  /*3830*/  HMMA.16816.F32 R16, R12.reuse, R32, R56 ;  /* 0x000000200c10723c */ /* 0x040fec0000001838 */
[C---:B------:R-:W-:Y:S06]  /*3840*/  HMMA.16816.F32 R40, R12.reuse, R42, R52 ;  /* 0x0000002a0c28723c */ /* 0x040fec0000001834 */
[----:B------:R-:W-:Y:S06]  /*3850*/  HMMA.16816.F32 R12, R12, R34, R20 ;  /* 0x000000220c0c723c */ /* 0x000fec0000001814 */
[C---:B-1----:R-:W-:Y:S06]  /*3860*/  HMMA.16816.F32 R20, R4.reuse, R24, R36 ;  /* 0x000000180414723c */ /* 0x042fec0000001824 */
[C---:B------:R-:W-:Y:S06]  /*3870*/  HMMA.16816.F32 R68, R4.reuse, R26, R68 ;  /* 0x0000001a0444723c */ /* 0x040fec0000001844 */
[C---:B-----5:R-:W-:Y:S06]  /*3880*/  HMMA.16816.F32 R64, R4.reuse, R28, R64 ;  /* 0x0000001c0440723c */ /* 0x060fec0000001840 */
[----:B------:R-:W-:Y:S06]  /*3890*/  HMMA.16816.F32 R48, R4, R30, R48 ;  /* 0x0000001e0430723c */ /* 0x000fec0000001830 */
[----:B------:R-:W-:Y:S01]  /*38a0*/  HMMA.16816.F32 R56, R8, R24, R44 ;  /* 0x000000180838723c */ /* 0x000fe2000000182c */
[----:B------:R-:W-:-:S02]  /*38b0*/  SHF.R.S32.HI R4, RZ, 0x1f, R2 ;  /* 0x0000001fff047819 */ /* 0x000fc40000011402 */
[----:B------:R-:W-:Y:S02]  /*38c0*/  LEA R5, R86, UR28, 0x4 ;  /* 0x0000001c56057c11 */ /* 0x000fe4000f8e20ff */
[----:B------:R-:W-:Y:S01]  /*38d0*/  LEA.HI R4, R4, R2, RZ, 0x2 ;  /* 0x0000000204047211 */ /* 0x000fe200078f10ff */
[C---:B------:R-:W-:Y:S01]  /*38e0*/  HMMA.16816.F32 R44, R8.reuse, R28, R16 ;  /* 0x0000001c082c723c */ /* 0x040fe20000001810 */
[----:B------:R-:W-:Y:S02]  /*38f0*/  IMAD.U32 R2, RZ, RZ, UR22 ;  /* 0x00000016ff027e24 */ /* 0x000fe4000f8e00ff */
[----:B------:R-:W-:Y:S02]  /*3900*/  SHF.R.S32.HI R89, RZ, 0x2, R4 ;  /* 0x00000002ff597819 */ /* 0x000fe40000011404 */
[----:B------:R-:W-:Y:S01]  /*3910*/  IMAD R2, R2, 0x20, R247 ;  /* 0x0000002002027824 */ /* 0x000fe200078e02f7 */
[----:B------:R-:W-:Y:S01]  /*3920*/  HMMA.16816.F32 R52, R8, R26, R40 ;  /* 0x0000001a0834723c */ /* 0x000fe20000001828 */
[----:B------:R-:W-:Y:S01]  /*3930*/  IMAD.U32 R17, RZ, RZ, UR26 ;  /* 0x0000001aff117e24 */ /* 0x000fe2000f8e00ff */
[----:B------:R1:W-:Y:S01]  /*3940*/  STL [R1+0x28], R89 ;  /* 0x0000285901007387 */ /* 0x0003e20000100800 */
[----:B------:R-:W-:-:S02]  /*3950*/  IMAD.IADD R5, R89, 0x1, R5 ;  /* 0x0000000159057824 */ /* 0x000fc400078e0205 */
[----:B------:R-:W-:Y:S01]  /*3960*/  VIADD R4, R2, 0x1 ;  /* 0x0000000102047836 */ /* 0x000fe20000000000 */
[----:B------:R-:W-:Y:S02]  /*3970*/  HMMA.16816.F32 R40, R8, R30, R12 ;  /* 0x0000001e0828723c */ /* 0x000fe4000000180c */
[C-C-:B------:R-:W-:Y:S02]  /*3980*/  IADD3 R6, R17.reuse, 0x40, R5.reuse ;  /* 0x0000004011067810 */ /* 0x140fe40007ffe005 */
[----:B------:R-:W-:Y:S02]  /*3990*/  IADD3 R7, R17, 0x48, R5 ;  /* 0x0000004811077810 */ /* 0x000fe40007ffe005 */
[----:B------:R-:W-:Y:S01]  /*39a0*/  VIMNMX R238, R6, UR25, PT ;  /* 0x0000001906ee7c48 */ /* 0x000fe2000bfe0100 */
[----:B------:R-:W-:Y:S01]  /*39b0*/  VIADD R8, R5, 0x40 ;  /* 0x0000004005087836 */ /* 0x000fe20000000000 */
[----:B------:R-:W-:Y:S01]  /*39c0*/  VIMNMX R237, R7, UR25, PT ;  /* 0x0000001907ed7c48 */ /* 0x000fe2000bfe0100 */
[----:B------:R-:W-:Y:S01]  /*39d0*/  VIADD R9, R5, 0x48 ;  /* 0x0000004805097836 */ /* 0x000fe20000000000 */
[CC--:B------:R-:W-:Y:S01]  /*39e0*/  ISETP.GE.AND P3, PT, R2.reuse, R238.reuse, PT ;  /* 0x000000ee0200720c */ /* 0x0c0fe20003f66270 */
[----:B------:R-:W-:Y:S01]  /*39f0*/  VIADD R7, R2, 0x9 ;  /* 0x0000000902077836 */ /* 0x000fe20000000000 */
[----:B------:R-:W-:Y:S01]  /*3a00*/  VIADDMNMX R234, R8, UR27, RZ, !PT ;  /* 0x0000001b08ea7c46 */ /* 0x000fe2000f8001ff */
[----:B------:R-:W-:Y:S01]  /*3a10*/  VIADD R8, R2, 0x8 ;  /* 0x0000000802087836 */ /* 0x000fe20000000000 */
[----:B------:R-:W-:Y:S01]  /*3a20*/  ISETP.GE.AND P2, PT, R4, R238, PT ;  /* 0x000000ee0400720c */ /* 0x000fe20003f46270 */
[C---:B------:R-:W-:Y:S01]  /*3a30*/  VIADD R6, R2.reuse, 0x10 ;  /* 0x0000001002067836 */ /* 0x040fe20000000000 */
[CC--:B------:R-:W-:Y:S01]  /*3a40*/  ISETP.LT.OR P3, PT, R2.reuse, R234.reuse, P3 ;  /* 0x000000ea0200720c */ /* 0x0c0fe20001f61670 */
[C---:B------:R-:W-:Y:S01]  /*3a50*/  VIADD R11, R2.reuse, 0x18 ;  /* 0x00000018020b7836 */ /* 0x040fe20000000000 */
[----:B------:R-:W-:Y:S01]  /*3a60*/  VIADDMNMX R233, R9, UR27, RZ, !PT ;  /* 0x0000001b09e97c46 */ /* 0x000fe2000f8001ff */
[C---:B------:R-:W-:Y:S01]  /*3a70*/  VIADD R9, R2.reuse, 0x11 ;  /* 0x0000001102097836 */ /* 0x040fe20000000000 */
[----:B------:R-:W-:Y:S01]  /*3a80*/  BAR.SYNC.DEFER_BLOCKING 0x0 ;  /* 0x0000000000007b1d */ /* 0x000fe20000010000 */
[C---:B------:R-:W-:Y:S01]  /*3a90*/  ISETP.GE.AND P1, PT, R2.reuse, R237, PT ;  /* 0x000000ed0200720c */ /* 0x040fe20003f26270 */
[----:B------:R-:W-:Y:S01]  /*3aa0*/  VIADD R10, R2, 0x19 ;  /* 0x00000019020a7836 */ /* 0x000fe20000000000 */
[----:B------:R-:W-:-:S02]  /*3ab0*/  ISETP.LT.OR P2, PT, R4, R234, P2 ;  /* 0x000000ea0400720c */ /* 0x000fc40001741670 */
[----:B------:R-:W-:Y:S02]  /*3ac0*/  FSEL R19, R20, -INF , !P3 ;  /* 0xff80000014137808 */ /* 0x000fe40005800000 */
[----:B------:R-:W-:Y:S02]  /*3ad0*/  ISETP.LT.OR P1, PT, R2, R233, P1 ;  /* 0x000000e90200720c */ /* 0x000fe40000f21670 */
[----:B------:R-:W-:Y:S02]  /*3ae0*/  FSEL R20, R21, -INF , !P2 ;  /* 0xff80000015147808 */ /* 0x000fe40005000000 */
[----:B------:R-:W-:Y:S02]  /*3af0*/  ISETP.GE.AND P0, PT, R4, R237, PT ;  /* 0x000000ed0400720c */ /* 0x000fe40003f06270 */
[----:B------:R-:W-:Y:S02]  /*3b00*/  ISETP.GE.AND P2, PT, R8, R238, PT ;  /* 0x000000ee0800720c */ /* 0x000fe40003f46270 */
[----:B------:R-:W-:-:S02]  /*3b10*/  FSEL R24, R22, -INF , !P1 ;  /* 0xff80000016187808 */ /* 0x000fc40004800000 */
[----:B------:R-:W-:Y:S02]  /*3b20*/  ISETP.LT.OR P0, PT, R4, R233, P0 ;  /* 0x000000e90400720c */ /* 0x000fe40000701670 */
[----:B------:R-:W-:Y:S02]  /*3b30*/  ISETP.GE.AND P1, PT, R7, R238, PT ;  /* 0x000000ee0700720c */ /* 0x000fe40003f26270 */
[----:B------:R-:W-:Y:S02]  /*3b40*/  ISETP.LT.OR P2, PT, R8, R234, P2 ;  /* 0x000000ea0800720c */ /* 0x000fe40001741670 */
[----:B------:R-:W-:Y:S02]  /*3b50*/  FSEL R26, R23, -INF , !P0 ;  /* 0xff800000171a7808 */ /* 0x000fe40004000000 */
[----:B------:R-:W-:Y:S02]  /*3b60*/  ISETP.GE.AND P4, PT, R6, R238, PT ;  /* 0x000000ee0600720c */ /* 0x000fe40003f86270 */
[----:B------:R-:W-:-:S02]  /*3b70*/  ISETP.LT.OR P1, PT, R7, R234, P1 ;  /* 0x000000ea0700720c */ /* 0x000fc40000f21670 */
[----:B------:R-:W-:Y:S02]  /*3b80*/  FSEL R21, R68, -INF , !P2 ;  /* 0xff80000044157808 */ /* 0x000fe40005000000 */
[----:B------:R-:W-:Y:S02]  /*3b90*/  FMNMX.FTZ R12, R19, R20, !PT ;  /* 0x00000014130c7209 */ /* 0x000fe40007810000 */
[----:B------:R-:W-:Y:S02]  /*3ba0*/  PLOP3.LUT P0, PT, PT, PT, UP0, 0x80, 0x0 ;  /* 0x000000000000781c */ /* 0x000fe40003f0f008 */
[----:B------:R-:W-:Y:S02]  /*3bb0*/  ISETP.GE.AND P3, PT, R9, R238, PT ;  /* 0x000000ee0900720c */ /* 0x000fe40003f66270 */
[----:B------:R-:W-:Y:S02]  /*3bc0*/  ISETP.LT.OR P4, PT, R6, R234, P4 ;  /* 0x000000ea0600720c */ /* 0x000fe40002781670 */
[----:B------:R-:W-:-:S02]  /*3bd0*/  FSEL R23, R69, -INF , !P1 ;  /* 0xff80000045177808 */ /* 0x000fc40004800000 */
[----:B------:R-:W-:Y:S02]  /*3be0*/  FMNMX.FTZ R12, R21, R12, !PT ;  /* 0x0000000c150c7209 */ /* 0x000fe40007810000 */
[----:B------:R-:W-:Y:S02]  /*3bf0*/  ISETP.GE.AND P2, PT, R11, R238, PT ;  /* 0x000000ee0b00720c */ /* 0x000fe40003f46270 */
[----:B------:R-:W-:Y:S02]  /*3c00*/  ISETP.LT.OR P3, PT, R9, R234, P3 ;  /* 0x000000ea0900720c */ /* 0x000fe40001f61670 */
[----:B------:R-:W-:Y:S02]  /*3c10*/  FSEL R37, R64, -INF , !P4 ;  /* 0xff80000040257808 */ /* 0x000fe40006000000 */
[----:B------:R-:W-:Y:S02]  /*3c20*/  FMNMX.FTZ R12, R23, R12, !PT ;  /* 0x0000000c170c7209 */ /* 0x000fe40007810000 */
[----:B------:R-:W-:-:S02]  /*3c30*/  ISETP.GE.AND P1, PT, R10, R238, PT ;  /* 0x000000ee0a00720c */ /* 0x000fc40003f26270 */
[----:B------:R-:W-:Y:S02]  /*3c40*/  ISETP.LT.OR P2, PT, R11, R234, P2 ;  /* 0x000000ea0b00720c */ /* 0x000fe40001741670 */
[----:B------:R-:W-:Y:S02]  /*3c50*/  FSEL R36, R65, -INF , !P3 ;  /* 0xff80000041247808 */ /* 0x000fe40005800000 */
[----:B------:R-:W-:Y:S02]  /*3c60*/  FMNMX.FTZ R12, R37, R12, !PT ;  /* 0x0000000c250c7209 */ /* 0x000fe40007810000 */
[----:B------:R-:W-:Y:S02]  /*3c70*/  ISETP.LT.OR P1, PT, R10, R234, P1 ;  /* 0x000000ea0a00720c */ /* 0x000fe40000f21670 */
[----:B------:R-:W-:Y:S02]  /*3c80*/  FSEL R35, R48, -INF , !P2 ;  /* 0xff80000030237808 */ /* 0x000fe40005000000 */
[----:B------:R-:W-:Y:S01]  /*3c90*/  FMNMX.FTZ R18, R36, R12, !PT ;  /* 0x0000000c24127209 */ /* 0x000fe20007810000 */
[----:B-1----:R-:W-:Y:S08]  /*3ca0*/  @!P0 BRA `(.L_x_1302) ;  /* 0x0000000000588947 */ /* 0x002ff00003800000 */
[----:B------:R-:W-:Y:S01]  /*3cb0*/  UIADD3 UR7, UR21, -0x2, URZ ;  /* 0xfffffffe15077890 */ /* 0x000fe2000fffe03f */
[----:B------:R-:W-:-:S03]  /*3cc0*/  IMAD.U32 R16, RZ, RZ, UR30 ;  /* 0x0000001eff107e24 */ /* 0x000fc6000f8e00ff */
[----:B------:R-:W-:Y:S02]  /*3cd0*/  USHF.R.S32.HI UR6, URZ, 0x1f, UR7 ;  /* 0x0000001f3f067899 */ /* 0x000fe40008011407 */
[----:B------:R-:W-:Y:S01]  /*3ce0*/  UIMAD UR28, UR13, UR7, URZ ;  /* 0x000000070d1c72a4 */ /* 0x000fe2000f8e023f */
[----:B------:R-:W-:-:S03]  /*3cf0*/  IMAD.U32 R14, RZ, RZ, UR7 ;  /* 0x00000007ff0e7e24 */ /* 0x000fc6000f8e00ff */
[----:B------:R-:W-:Y:S01]  /*3d00*/  UIMAD UR28, UR6, UR14, UR28 ;  /* 0x0000000e061c72a4 */ /* 0x000fe2000f8e021c */
[----:B------:R-:W-:Y:S02]  /*3d10*/  IMAD.WIDE.U32 R14, R14, UR14, R248 ;  /* 0x0000000e0e0e7c25 */ /* 0x000fe4000f8e00f8 */
[----:B------:R-:W-:-:S03]  /*3d20*/  ULDC.64 UR6, c[0x0][0x218] ;  /* 0x0000860000067ab9 */ /* 0x000fc60000000a00 */
[----:B------:R-:W-:Y:S01]  /*3d30*/  VIADD R13, R15, UR28 ;  /* 0x0000001c0f0d7c36 */ /* 0x000fe20008000000 */
[C---:B------:R-:W-:Y:S02]  /*3d40*/  LEA R12, P2, R14.reuse, UR6, 0x1 ;  /* 0x000000060e0c7c11 */ /* 0x040fe4000f8408ff */
[----:B------:R-:W-:Y:S02]  /*3d50*/  MOV R15, UR31 ;  /* 0x0000001f000f7c02 */ /* 0x000fe40008000f00 */
        /* <DEDUP_REMOVED lines=11> */
.L_x_1302:
[CC--:B------:R-:W-:Y:S01]  /*3e10*/  ISETP.GE.AND P4, PT, R8.reuse, R237.reuse, PT ;  /* 0x000000ed0800720c */ /* 0x0c0fe20003f86270 */
[----:B------:R-:W-:Y:S01]  /*3e20*/  VIADD R231, R5, 0x8 ;  /* 0x0000000805e77836 */ /* 0x000fe20000000000 */
[----:B------:R-:W-:Y:S01]  /*3e30*/  FSEL R33, R49, -INF , !P1 ;  /* 0xff80000031217808 */ /* 0x000fe20004800000 */
[----:B------:R-:W-:Y:S01]  /*3e40*/  VIADD R230, R227, 0x800 ;  /* 0x00000800e3e67836 */ /* 0x000fe20000000000 */
[----:B-1----:R-:W-:Y:S01]  /*3e50*/  FMNMX.FTZ R12, R35, R18, !PT ;  /* 0x00000012230c7209 */ /* 0x002fe20007810000 */
[----:B------:R-:W-:Y:S01]  /*3e60*/  VIADD R229, R227, 0x1000 ;  /* 0x00001000e3e57836 */ /* 0x000fe20000000000 */
[----:B------:R-:W-:Y:S01]  /*3e70*/  ISETP.GE.AND P3, PT, R7, R237, PT ;  /* 0x000000ed0700720c */ /* 0x000fe20003f66270 */
[----:B------:R-:W-:Y:S01]  /*3e80*/  VIADD R228, R227, 0x1800 ;  /* 0x00001800e3e47836 */ /* 0x000fe20000000000 */
[----:B------:R-:W-:Y:S02]  /*3e90*/  ISETP.LT.OR P4, PT, R8, R233, P4 ;  /* 0x000000e90800720c */ /* 0x000fe40002781670 */
[----:B------:R-:W-:-:S02]  /*3ea0*/  FMNMX.FTZ R14, R33, R12, !PT ;  /* 0x0000000c210e7209 */ /* 0x000fc40007810000 */
[----:B------:R-:W-:Y:S02]  /*3eb0*/  ISETP.GE.AND P2, PT, R6, R237, PT ;  /* 0x000000ed0600720c */ /* 0x000fe40003f46270 */
[----:B------:R-:W-:Y:S01]  /*3ec0*/  ISETP.LT.OR P3, PT, R7, R233, P3 ;  /* 0x000000e90700720c */ /* 0x000fe20001f61670 */
[----:B------:R-:W1:Y:S01]  /*3ed0*/  SHFL.BFLY PT, R13, R14, 0x2, 0x1f ;  /* 0x0c401f000e0d7f89 */ /* 0x000e6200000e0000 */
[----:B------:R-:W-:Y:S02]  /*3ee0*/  FSEL R18, R70, -INF , !P4 ;  /* 0xff80000046127808 */ /* 0x000fe40006000000 */
[----:B------:R-:W-:Y:S02]  /*3ef0*/  FMNMX.FTZ R12, R24, R26, !PT ;  /* 0x0000001a180c7209 */ /* 0x000fe40007810000 */
[----:B------:R-:W-:Y:S02]  /*3f00*/  ISETP.GE.AND P1, PT, R9, R237, PT ;  /* 0x000000ed0900720c */ /* 0x000fe40003f26270 */
[----:B------:R-:W-:-:S02]  /*3f10*/  FSEL R22, R71, -INF , !P3 ;  /* 0xff80000047167808 */ /* 0x000fc40005800000 */
[-C--:B------:R-:W-:Y:S02]  /*3f20*/  ISETP.LT.OR P2, PT, R6, R233.reuse, P2 ;  /* 0x000000e90600720c */ /* 0x080fe40001741670 */
[----:B------:R-:W-:Y:S02]  /*3f30*/  FMNMX.FTZ R12, R18, R12, !PT ;  /* 0x0000000c120c7209 */ /* 0x000fe40007810000 */
[----:B------:R-:W-:Y:S02]  /*3f40*/  ISETP.LT.OR P3, PT, R9, R233, P1 ;  /* 0x000000e90900720c */ /* 0x000fe40000f61670 */
[----:B------:R-:W-:Y:S02]  /*3f50*/  ISETP.GE.AND P1, PT, R11, R237, PT ;  /* 0x000000ed0b00720c */ /* 0x000fe40003f26270 */
[----:B------:R-:W-:Y:S02]  /*3f60*/  FSEL R32, R66, -INF , !P2 ;  /* 0xff80000042207808 */ /* 0x000fe40005000000 */
[----:B------:R-:W-:-:S02]  /*3f70*/  FMNMX.FTZ R12, R22, R12, !PT ;  /* 0x0000000c160c7209 */ /* 0x000fc40007810000 */
[----:B------:R-:W-:Y:S02]  /*3f80*/  FSEL R31, R67, -INF , !P3 ;  /* 0xff800000431f7808 */ /* 0x000fe40005800000 */
[----:B------:R-:W-:Y:S02]  /*3f90*/  ISETP.GE.AND P2, PT, R10, R237, PT ;  /* 0x000000ed0a00720c */ /* 0x000fe40003f46270 */
[-C--:B------:R-:W-:Y:S02]  /*3fa0*/  ISETP.LT.OR P1, PT, R11, R233.reuse, P1 ;  /* 0x000000e90b00720c */ /* 0x080fe40000f21670 */
[----:B------:R-:W-:Y:S02]  /*3fb0*/  FMNMX.FTZ R12, R32, R12, !PT ;  /* 0x0000000c200c7209 */ /* 0x000fe40007810000 */
[----:B------:R-:W-:Y:S02]  /*3fc0*/  ISETP.LT.OR P2, PT, R10, R233, P2 ;  /* 0x000000e90a00720c */ /* 0x000fe40001741670 */
[----:B------:R-:W-:-:S02]  /*3fd0*/  FSEL R30, R50, -INF , !P1 ;  /* 0xff800000321e7808 */ /* 0x000fc40004800000 */
[----:B------:R-:W-:Y:S02]  /*3fe0*/  FMNMX.FTZ R12, R31, R12, !PT ;  /* 0x0000000c1f0c7209 */ /* 0x000fe40007810000 */
[----:B------:R-:W-:Y:S02]  /*3ff0*/  FSEL R29, R51, -INF , !P2 ;  /* 0xff800000331d7808 */ /* 0x000fe40005000000 */
[----:B------:R-:W-:Y:S02]  /*4000*/  FMNMX.FTZ R12, R30, R12, !PT ;  /* 0x0000000c1e0c7209 */ /* 0x000fe40007810000 */
[----:B-1----:R-:W-:Y:S01]  /*4010*/  FMNMX.FTZ R16, R14, R13, !PT ;  /* 0x0000000d0e107209 */ /* 0x002fe20007810000 */
[----:B------:R-:W-:Y:S01]  /*4020*/  IMAD.U32 R13, RZ, RZ, UR25 ;  /* 0x00000019ff0d7e24 */ /* 0x000fe2000f8e00ff */
[----:B------:R-:W-:Y:S02]  /*4030*/  FMNMX.FTZ R12, R29, R12, !PT ;  /* 0x0000000c1d0c7209 */ /* 0x000fe40007810000 */
[C---:B------:R-:W-:Y:S01]  /*4040*/  VIADDMNMX R232, R5.reuse, UR27, RZ, !PT ;  /* 0x0000001b05e87c46 */ /* 0x040fe2000f8001ff */
[----:B------:R-:W1:Y:S01]  /*4050*/  SHFL.BFLY PT, R15, R16, 0x1, 0x1f ;  /* 0x0c201f00100f7f89 */ /* 0x000e6200000e0000 */
[----:B------:R-:W-:Y:S01]  /*4060*/  VIADDMNMX R236, R5, UR26, R13, PT ;  /* 0x0000001a05ec7c46 */ /* 0x000fe2000b80010d */
[----:B------:R-:W-:Y:S01]  /*4070*/  ULDC UR26, c[0x0][0x2ec] ;  /* 0x0000bb00001a7ab9 */ /* 0x000fe20000000800 */
[----:B------:R-:W-:Y:S01]  /*4080*/  IADD3 R235, R17, 0x8, R5 ;  /* 0x0000000811eb7810 */ /* 0x000fe20007ffe005 */
[----:B------:R-:W2:Y:S01]  /*4090*/  SHFL.BFLY PT, R14, R12, 0x2, 0x1f ;  /* 0x0c401f000c0e7f89 */ /* 0x000ea200000e0000 */
[----:B------:R-:W-:-:S02]  /*40a0*/  ISETP.GE.AND P3, PT, R2, R236, PT ;  /* 0x000000ec0200720c */ /* 0x000fc40003f66270 */
[-C--:B------:R-:W-:Y:S02]  /*40b0*/  ISETP.GE.AND P2, PT, R4, R236.reuse, PT ;  /* 0x000000ec0400720c */ /* 0x080fe40003f46270 */
[----:B------:R-:W-:Y:S02]  /*40c0*/  ISETP.GE.AND P1, PT, R8, R236, PT ;  /* 0x000000ec0800720c */ /* 0x000fe40003f26270 */
[-C--:B------:R-:W-:Y:S02]  /*40d0*/  ISETP.LT.OR P3, PT, R2, R232.reuse, P3 ;  /* 0x000000e80200720c */ /* 0x080fe40001f61670 */
[----:B------:R-:W-:Y:S02]  /*40e0*/  ISETP.LT.OR P2, PT, R4, R232, P2 ;  /* 0x000000e80400720c */ /* 0x000fe40001741670 */
[----:B------:R-:W-:Y:S02]  /*40f0*/  ISETP.GE.AND P6, PT, R7, R236, PT ;  /* 0x000000ec0700720c */ /* 0x000fe40003fc6270 */
[----:B------:R-:W-:-:S02]  /*4100*/  FSEL R25, R56, -INF , !P3 ;  /* 0xff80000038197808 */ /* 0x000fc40005800000 */
[----:B------:R-:W-:Y:S02]  /*4110*/  ISETP.LT.OR P1, PT, R8, R232, P1 ;  /* 0x000000e80800720c */ /* 0x000fe40000f21670 */
[----:B------:R-:W-:Y:S02]  /*4120*/  FSEL R27, R57, -INF , !P2 ;  /* 0xff800000391b7808 */ /* 0x000fe40005000000 */
[----:B------:R-:W-:Y:S02]  /*4130*/  ISETP.GE.AND P5, PT, R6, R236, PT ;  /* 0x000000ec0600720c */ /* 0x000fe40003fa6270 */
[----:B-1----:R-:W-:Y:S02]  /*4140*/  FMNMX.FTZ R134, R16, R15, !PT ;  /* 0x0000000f10867209 */ /* 0x002fe40007810000 */
[----:B------:R-:W-:Y:S02]  /*4150*/  ISETP.LT.OR P6, PT, R7, R232, P6 ;  /* 0x000000e80700720c */ /* 0x000fe400037c1670 */
[----:B--2---:R-:W-:Y:S01]  /*4160*/  FMNMX.FTZ R12, R12, R14, !PT ;  /* 0x0000000e0c0c7209 */ /* 0x004fe20007810000 */
[----:B------:R-:W-:Y:S01]  /*4170*/  FMUL.FTZ R13, R134, UR26 ;  /* 0x0000001a860d7c20 */ /* 0x000fe20008410000 */
[----:B------:R-:W-:-:S02]  /*4180*/  FSEL R28, R52, -INF , !P1 ;  /* 0xff800000341c7808 */ /* 0x000fc40004800000 */
[----:B------:R-:W-:Y:S01]  /*4190*/  FMNMX.FTZ R15, R25, R27, !PT ;  /* 0x0000001b190f7209 */ /* 0x000fe20007810000 */
[----:B------:R-:W1:Y:S01]  /*41a0*/  SHFL.BFLY PT, R16, R12, 0x1, 0x1f ;  /* 0x0c201f000c107f89 */ /* 0x000e6200000e0000 */
[----:B------:R-:W-:Y:S02]  /*41b0*/  FSETP.NEU.FTZ.AND P1, PT, R134, -INF , PT ;  /* 0xff8000008600780b */ /* 0x000fe40003f3d000 */
[----:B------:R-:W-:Y:S02]  /*41c0*/  ISETP.GE.AND P4, PT, R9, R236, PT ;  /* 0x000000ec0900720c */ /* 0x000fe40003f86270 */
[----:B------:R-:W-:Y:S02]  /*41d0*/  ISETP.LT.OR P5, PT, R6, R232, P5 ;  /* 0x000000e80600720c */ /* 0x000fe40002fa1670 */
[----:B------:R-:W-:Y:S02]  /*41e0*/  FSEL R34, R53, -INF , !P6 ;  /* 0xff80000035227808 */ /* 0x000fe40007000000 */
[----:B------:R-:W-:-:S02]  /*41f0*/  FMNMX.FTZ R15, R28, R15, !PT ;  /* 0x0000000f1c0f7209 */ /* 0x000fc40007810000 */
[----:B------:R-:W-:Y:S02]  /*4200*/  FSEL R13, R13, RZ, P1 ;  /* 0x000000ff0d0d7208 */ /* 0x000fe40000800000 */
[----:B------:R-:W-:Y:S02]  /*4210*/  ISETP.GE.AND P3, PT, R11, R236, PT ;  /* 0x000000ec0b00720c */ /* 0x000fe40003f66270 */
[----:B------:R-:W-:Y:S01]  /*4220*/  ISETP.LT.OR P4, PT, R9, R232, P4 ;  /* 0x000000e80900720c */ /* 0x000fe20002781670 */
[----:B------:R-:W-:Y:S01]  /*4230*/  FFMA.FTZ R14, R19, UR26, -R13 ;  /* 0x0000001a130e7c23 */ /* 0x000fe2000801080d */
[----:B------:R-:W-:Y:S02]  /*4240*/  FSEL R39, R44, -INF , !P5 ;  /* 0xff8000002c277808 */ /* 0x000fe40006800000 */
[----:B------:R-:W-:Y:S01]  /*4250*/  FMNMX.FTZ R15, R34, R15, !PT ;  /* 0x0000000f220f7209 */ /* 0x000fe20007810000 */
[----:B------:R2:W-:Y:S01]  /*4260*/  MUFU.EX2 R214, R14 ;  /* 0x0000000e00d67308 */ /* 0x0005e20000000800 */
[----:B------:R-:W-:-:S02]  /*4270*/  ISETP.GE.AND P2, PT, R10, R236, PT ;  /* 0x000000ec0a00720c */ /* 0x000fc40003f46270 */
[-C--:B------:R-:W-:Y:S02]  /*4280*/  ISETP.LT.OR P3, PT, R11, R232.reuse, P3 ;  /* 0x000000e80b00720c */ /* 0x080fe40001f61670 */
[----:B------:R-:W-:Y:S02]  /*4290*/  FSEL R38, R45, -INF , !P4 ;  /* 0xff8000002d267808 */ /* 0x000fe40006000000 */
[----:B------:R-:W-:Y:S02]  /*42a0*/  FMNMX.FTZ R15, R39, R15, !PT ;  /* 0x0000000f270f7209 */ /* 0x000fe40007810000 */
[----:B------:R-:W-:Y:S02]  /*42b0*/  ISETP.LT.OR P2, PT, R10, R232, P2 ;  /* 0x000000e80a00720c */ /* 0x000fe40001741670 */
[----:B------:R-:W-:Y:S02]  /*42c0*/  FSEL R53, R40, -INF , !P3 ;  /* 0xff80000028357808 */ /* 0x000fe40005800000 */
[----:B-1----:R-:W-:Y:S01]  /*42d0*/  FMNMX.FTZ R137, R12, R16, !PT ;  /* 0x000000100c897209 */ /* 0x002fe20007810000 */
[----:B------:R-:W-:Y:S01]  /*42e0*/  FFMA.FTZ R12, R21, UR26, -R13 ;  /* 0x0000001a150c7c23 */ /* 0x000fe2000801080d */
[----:B------:R-:W-:-:S02]  /*42f0*/  FSEL R52, R41, -INF , !P2 ;  /* 0xff80000029347808 */ /* 0x000fc40005000000 */
[----:B--2---:R-:W-:Y:S01]  /*4300*/  FMNMX.FTZ R14, R38, R15, !PT ;  /* 0x0000000f260e7209 */ /* 0x004fe20007810000 */
[----:B------:R1:W-:Y:S01]  /*4310*/  MUFU.EX2 R211, R12 ;  /* 0x0000000c00d37308 */ /* 0x0003e20000000800 */
[----:B------:R-:W-:Y:S01]  /*4320*/  VIMNMX R235, R235, UR25, PT ;  /* 0x00000019ebeb7c48 */ /* 0x000fe2000bfe0100 */
[--C-:B------:R-:W-:Y:S01]  /*4330*/  FFMA.FTZ R15, R20, UR26, -R13.reuse ;  /* 0x0000001a140f7c23 */ /* 0x100fe2000801080d */
[----:B------:R-:W-:Y:S02]  /*4340*/  FMNMX.FTZ R14, R53, R14, !PT ;  /* 0x0000000e350e7209 */ /* 0x000fe40007810000 */
[----:B------:R-:W-:Y:S02]  /*4350*/  FSETP.NEU.FTZ.AND P1, PT, R137, -INF , PT ;  /* 0xff8000008900780b */ /* 0x000fe40003f3d000 */
[----:B------:R-:W-:Y:S01]  /*4360*/  FMNMX.FTZ R5, R52, R14, !PT ;  /* 0x0000000e34057209 */ /* 0x000fe20007810000 */
[----:B------:R2:W3:Y:S01]  /*4370*/  MUFU.EX2 R212, R15 ;  /* 0x0000000f00d47308 */ /* 0x0004e20000000800 */
[----:B------:R-:W-:Y:S01]  /*4380*/  VIADDMNMX R231, R231, UR27, RZ, !PT ;  /* 0x0000001be7e77c46 */ /* 0x000fe2000f8001ff */
[----:B------:R-:W-:Y:S01]  /*4390*/  FFMA.FTZ R14, R23, UR26, -R13 ;  /* 0x0000001a170e7c23 */ /* 0x000fe2000801080d */
[----:B------:R-:W-:-:S02]  /*43a0*/  ISETP.GE.AND P2, PT, R2, R235, PT ;  /* 0x000000eb0200720c */ /* 0x000fc40003f46270 */
[-C--:B------:R-:W-:Y:S02]  /*43b0*/  ISETP.GE.AND P6, PT, R4, R235.reuse, PT ;  /* 0x000000eb0400720c */ /* 0x080fe40003fc6270 */
[----:B------:R-:W-:Y:S01]  /*43c0*/  ISETP.GE.AND P5, PT, R8, R235, PT ;  /* 0x000000eb0800720c */ /* 0x000fe20003fa6270 */
[----:B------:R4:W5:Y:S01]  /*43d0*/  MUFU.EX2 R213, R14 ;  /* 0x0000000e00d57308 */ /* 0x0009620000000800 */
[----:B-1----:R-:W-:Y:S01]  /*43e0*/  FMUL.FTZ R12, R137, UR26 ;  /* 0x0000001a890c7c20 */ /* 0x002fe20008410000 */
[----:B------:R-:W-:Y:S02]  /*43f0*/  ISETP.LT.OR P6, PT, R4, R231, P6 ;  /* 0x000000e70400720c */ /* 0x000fe400037c1670 */
[----:B------:R-:W-:Y:S02]  /*4400*/  ISETP.GE.AND P4, PT, R7, R235, PT ;  /* 0x000000eb0700720c */ /* 0x000fe40003f86270 */
[----:B------:R-:W-:Y:S02]  /*4410*/  FSEL R12, R12, RZ, P1 ;  /* 0x000000ff0c0c7208 */ /* 0x000fe40000800000 */
[----:B------:R-:W-:Y:S01]  /*4420*/  ISETP.LT.OR P1, PT, R2, R231, P2 ;  /* 0x000000e70200720c */ /* 0x000fe20001721670 */
[----:B--2---:R-:W1:Y:S01]  /*4430*/  SHFL.BFLY PT, R15, R5, 0x2, 0x1f ;  /* 0x0c401f00050f7f89 */ /* 0x004e6200000e0000 */
[----:B------:R-:W-:Y:S01]  /*4440*/  IMAD.IADD R2, R84, 0x1, R85 ;  /* 0x0000000154027824 */ /* 0x000fe200078e0255 */
[----:B------:R-:W-:Y:S01]  /*4450*/  ISETP.GE.AND P2, PT, R9, R235, PT ;  /* 0x000000eb0900720c */ /* 0x000fe20003f46270 */
[----:B------:R-:W-:Y:S01]  /*4460*/  FFMA.FTZ R4, R24, UR26, -R12 ;  /* 0x0000001a18047c23 */ /* 0x000fe2000801080c */
[----:B------:R-:W-:-:S02]  /*4470*/  ISETP.LT.OR P5, PT, R8, R231, P5 ;  /* 0x000000e70800720c */ /* 0x000fc40002fa1670 */
[----:B------:R-:W-:Y:S01]  /*4480*/  LEA R217, R2, UR4, 0x1 ;  /* 0x0000000402d97c11 */ /* 0x000fe2000f8e08ff */
[--C-:B------:R-:W-:Y:S01]  /*4490*/  FFMA.FTZ R2, R26, UR26, -R12.reuse ;  /* 0x0000001a1a027c23 */ /* 0x100fe2000801080c */
[----:B------:R-:W-:Y:S01]  /*44a0*/  ISETP.LT.OR P2, PT, R9, R231, P2 ;  /* 0x000000e70900720c */ /* 0x000fe20001741670 */
[----:B------:R-:W-:Y:S01]  /*44b0*/  MUFU.EX2 R210, R4 ;  /* 0x0000000400d27308 */ /* 0x000fe20000000800 */
[----:B------:R-:W-:Y:S01]  /*44c0*/  FSEL R9, R58, -INF , !P1 ;  /* 0xff8000003a097808 */ /* 0x000fe20004800000 */
[--C-:B------:R-:W-:Y:S01]  /*44d0*/  IMAD R219, R3, 0x2, R217.reuse ;  /* 0x0000000203db7824 */ /* 0x100fe200078e02d9 */
[----:B------:R-:W-:Y:S01]  /*44e0*/  ISETP.GE.AND P1, PT, R11, R235, PT ;  /* 0x000000eb0b00720c */ /* 0x000fe20003f26270 */
[C---:B------:R-:W-:Y:S01]  /*44f0*/  IMAD R222, R0.reuse, 0x2, R217 ;  /* 0x0000000200de7824 */ /* 0x040fe200078e02d9 */
[----:B----4-:R-:W-:Y:S01]  /*4500*/  FSEL R14, R59, -INF , !P6 ;  /* 0xff8000003b0e7808 */ /* 0x010fe20007000000 */
[----:B------:R-:W-:Y:S02]  /*4510*/  IMAD R221, R0, 0x2, R219 ;  /* 0x0000000200dd7824 */ /* 0x000fe400078e02db */
[--C-:B------:R-:W-:Y:S01]  /*4520*/  FFMA.FTZ R0, R22, UR26, -R12.reuse ;  /* 0x0000001a16007c23 */ /* 0x100fe2000801080c */
[----:B------:R-:W-:Y:S01]  /*4530*/  ISETP.LT.OR P1, PT, R11, R231, P1 ;  /* 0x000000e70b00720c */ /* 0x000fe20000f21670 */
[----:B------:R1:W2:Y:S01]  /*4540*/  MUFU.EX2 R209, R2 ;  /* 0x0000000200d17308 */ /* 0x0002a20000000800 */
[----:B------:R-:W-:Y:S01]  /*4550*/  ISETP.GE.AND P3, PT, R6, R235, PT ;  /* 0x000000eb0600720c */ /* 0x000fe20003f66270 */
[----:B------:R-:W-:Y:S01]  /*4560*/  FFMA.FTZ R3, R18, UR26, -R12 ;  /* 0x0000001a12037c23 */ /* 0x000fe2000801080c */
[----:B------:R-:W-:Y:S01]  /*4570*/  ISETP.LT.OR P4, PT, R7, R231, P4 ;  /* 0x000000e70700720c */ /* 0x000fe20002781670 */
[----:B------:R-:W4:Y:S01]  /*4580*/  LDSM.16.MT88.4 R48, [R217+0xa000] ;  /* 0x00a00000d930783b */ /* 0x000f220000004200 */
[----:B------:R-:W-:-:S02]  /*4590*/  FSEL R11, R54, -INF , !P5 ;  /* 0xff800000360b7808 */ /* 0x000fc40006800000 */
[----:B------:R-:W-:Y:S01]  /*45a0*/  ISETP.LT.OR P3, PT, R6, R231, P3 ;  /* 0x000000e70600720c */ /* 0x000fe20001f61670 */
[----:B------:R3:W-:Y:S01]  /*45b0*/  MUFU.EX2 R205, R0 ;  /* 0x0000000000cd7308 */ /* 0x0007e20000000800 */
[----:B------:R-:W-:Y:S01]  /*45c0*/  ISETP.GE.AND P5, PT, R10, R235, PT ;  /* 0x000000eb0a00720c */ /* 0x000fe20003fa6270 */
[----:B------:R-:W4:Y:S01]  /*45d0*/  LDSM.16.MT88.4 R64, [R219+0xa000] ;  /* 0x00a00000db40783b */ /* 0x000f220000004200 */
[----:B------:R-:W-:Y:S02]  /*45e0*/  FSEL R16, R46, -INF , !P3 ;  /* 0xff8000002e107808 */ /* 0x000fe40005800000 */
[----:B------:R-:W-:Y:S01]  /*45f0*/  FSEL R17, R47, -INF , !P2 ;  /* 0xff8000002f117808 */ /* 0x000fe20005000000 */
[----:B------:R-:W-:Y:S01]  /*4600*/  LDSM.16.MT88.4 R68, [R222+0xa000] ;  /* 0x00a00000de44783b */ /* 0x000fe20000004200 */
[----:B------:R-:W-:Y:S01]  /*4610*/  ISETP.LT.OR P5, PT, R10, R231, P5 ;  /* 0x000000e70a00720c */ /* 0x000fe20002fa1670 */
[----:B------:R2:W2:Y:S01]  /*4620*/  MUFU.EX2 R204, R3 ;  /* 0x0000000300cc7308 */ /* 0x0004a20000000800 */
[----:B-1----:R-:W-:Y:S01]  /*4630*/  FMNMX.FTZ R2, R5, R15, !PT ;  /* 0x0000000f05027209 */ /* 0x002fe20007810000 */
[----:B------:R-:W-:Y:S01]  /*4640*/  LDSM.16.MT88.4 R20, [R221+0xa000] ;  /* 0x00a00000dd14783b */ /* 0x000fe20000004200 */
[----:B------:R-:W-:-:S02]  /*4650*/  FSEL R15, R55, -INF , !P4 ;  /* 0xff800000370f7808 */ /* 0x000fc40006000000 */
[----:B------:R-:W-:Y:S01]  /*4660*/  FSEL R18, R42, -INF , !P1 ;  /* 0xff8000002a127808 */ /* 0x000fe20004800000 */
[----:B------:R-:W-:Y:S01]  /*4670*/  LDSM.16.MT88.4 R80, [R217+0xb000] ;  /* 0x00b00000d950783b */ /* 0x000fe20000004200 */
[----:B------:R-:W-:Y:S02]  /*4680*/  FSEL R19, R43, -INF , !P5 ;  /* 0xff8000002b137808 */ /* 0x000fe40006800000 */
[----:B---3--:R-:W-:Y:S01]  /*4690*/  FMNMX.FTZ R0, R9, R14, !PT ;  /* 0x0000000e09007209 */ /* 0x008fe20007810000 */
[----:B------:R-:W-:Y:S01]  /*46a0*/  LDSM.16.MT88.4 R112, [R219+0xb000] ;  /* 0x00b00000db70783b */ /* 0x000fe20000004200 */
[----:B------:R-:W-:Y:S02]  /*46b0*/  F2FP.F16.F32.PACK_AB R4, R212, R214 ;  /* 0x000000d6d404723e */ /* 0x000fe400000000ff */
[----:B------:R-:W-:Y:S01]  /*46c0*/  FMNMX.FTZ R0, R11, R0, !PT ;  /* 0x000000000b007209 */ /* 0x000fe20007810000 */
[----:B------:R-:W-:Y:S01]  /*46d0*/  LDSM.16.MT88.4 R176, [R222+0xb000] ;  /* 0x00b00000deb0783b */ /* 0x000fe20000004200 */
[----:B-----5:R-:W-:-:S02]  /*46e0*/  F2FP.F16.F32.PACK_AB R6, R213, R211 ;  /* 0x000000d3d506723e */ /* 0x020fc400000000ff */
[----:B------:R-:W-:Y:S01]  /*46f0*/  FMNMX.FTZ R0, R15, R0, !PT ;  /* 0x000000000f007209 */ /* 0x000fe20007810000 */
[----:B--2---:R-:W1:Y:S01]  /*4700*/  SHFL.BFLY PT, R3, R2, 0x1, 0x1f ;  /* 0x0c201f0002037f89 */ /* 0x004e6200000e0000 */
[----:B------:R-:W-:Y:S02]  /*4710*/  F2FP.F16.F32.PACK_AB R5, R209, R210 ;  /* 0x000000d2d105723e */ /* 0x000fe400000000ff */
[----:B------:R-:W-:Y:S01]  /*4720*/  FMNMX.FTZ R0, R16, R0, !PT ;  /* 0x0000000010007209 */ /* 0x000fe20007810000 */
[----:B------:R-:W-:Y:S01]  /*4730*/  LDSM.16.MT88.4 R96, [R221+0xb000] ;  /* 0x00b00000dd60783b */ /* 0x000fe20000004200 */
[----:B------:R-:W-:Y:S02]  /*4740*/  F2FP.F16.F32.PACK_AB R7, R205, R204 ;  /* 0x000000cccd07723e */ /* 0x000fe400000000ff */
[----:B------:R-:W-:Y:S01]  /*4750*/  FMNMX.FTZ R0, R17, R0, !PT ;  /* 0x0000000011007209 */ /* 0x000fe20007810000 */
[----:B------:R-:W-:Y:S03]  /*4760*/  LDSM.16.MT88.4 R156, [R217+0xa800] ;  /* 0x00a80000d99c783b */ /* 0x000fe60000004200 */
[----:B------:R-:W-:Y:S01]  /*4770*/  FMNMX.FTZ R0, R18, R0, !PT ;  /* 0x0000000012007209 */ /* 0x000fe20007810000 */
[----:B------:R-:W-:Y:S01]  /*4780*/  LDSM.16.MT88.4 R172, [R219+0xa800] ;  /* 0x00a80000dbac783b */ /* 0x000fe20000004200 */
[C---:B----4-:R-:W-:Y:S02]  /*4790*/  HMMA.16816.F32 R144, R4.reuse, R48, RZ ;  /* 0x000000300490723c */ /* 0x050fe400000018ff */
[----:B------:R-:W-:Y:S01]  /*47a0*/  FMNMX.FTZ R0, R19, R0, !PT ;  /* 0x0000000013007209 */ /* 0x000fe20007810000 */
[----:B------:R-:W-:Y:S03]  /*47b0*/  LDSM.16.MT88.4 R140, [R222+0xa800] ;  /* 0x00a80000de8c783b */ /* 0x000fe60000004200 */
[----:B------:R-:W-:Y:S01]  /*47c0*/  HMMA.16816.F32 R160, R4, R64, RZ ;  /* 0x0000004004a0723c */ /* 0x000fe200000018ff */
[----:B------:R-:W2:Y:S01]  /*47d0*/  SHFL.BFLY PT, R8, R0, 0x2, 0x1f ;  /* 0x0c401f0000087f89 */ /* 0x000ea200000e0000 */
[----:B-1----:R-:W-:-:S03]  /*47e0*/  FMNMX.FTZ R136, R2, R3, !PT ;  /* 0x0000000302887209 */ /* 0x002fc60007810000 */
[----:B------:R-:W-:Y:S01]  /*47f0*/  LDSM.16.MT88.4 R180, [R217+0xb800] ;  /* 0x00b80000d9b4783b */ /* 0x000fe20000004200 */
[C---:B------:R-:W-:Y:S01]  /*4800*/  HMMA.16816.F32 R40, R4.reuse, R68, RZ ;  /* 0x000000440428723c */ /* 0x040fe200000018ff */
[C---:B------:R-:W-:Y:S01]  /*4810*/  FSETP.NEU.FTZ.AND P1, PT, R136.reuse, -INF , PT ;  /* 0xff8000008800780b */ /* 0x040fe20003f3d000 */
[----:B------:R-:W-:Y:S01]  /*4820*/  FMUL.FTZ R2, R136, UR26 ;  /* 0x0000001a88027c20 */ /* 0x000fe20008410000 */
[----:B------:R-:W-:Y:S03]  /*4830*/  LDSM.16.MT88.4 R184, [R219+0xb800] ;  /* 0x00b80000dbb8783b */ /* 0x000fe60000004200 */
[C---:B------:R-:W-:Y:S01]  /*4840*/  HMMA.16816.F32 R56, R4.reuse, R20, RZ ;  /* 0x000000140438723c */ /* 0x040fe200000018ff */
[----:B------:R-:W-:Y:S01]  /*4850*/  FSEL R2, R2, RZ, P1 ;  /* 0x000000ff02027208 */ /* 0x000fe20000800000 */
[----:B------:R-:W-:Y:S04]  /*4860*/  LDSM.16.MT88.4 R188, [R222+0xb800] ;  /* 0x00b80000debc783b */ /* 0x000fe80000004200 */
[C---:B------:R-:W-:Y:S01]  /*4870*/  HMMA.16816.F32 R72, R4.reuse, R80, RZ ;  /* 0x000000500448723c */ /* 0x040fe200000018ff */
[----:B------:R-:W-:Y:S01]  /*4880*/  FFMA.FTZ R3, R25, UR26, -R2 ;  /* 0x0000001a19037c23 */ /* 0x000fe20008010802 */
[----:B------:R-:W-:Y:S03]  /*4890*/  LDSM.16.MT88.4 R192, [R221+0xb800] ;  /* 0x00b80000ddc0783b */ /* 0x000fe60000004200 */
[----:B------:R1:W-:Y:S01]  /*48a0*/  MUFU.EX2 R132, R3 ;  /* 0x0000000300847308 */ /* 0x0003e20000000800 */
[----:B--2---:R-:W-:Y:S01]  /*48b0*/  FMNMX.FTZ R0, R0, R8, !PT ;  /* 0x0000000800007209 */ /* 0x004fe20007810000 */
[C---:B------:R-:W-:Y:S04]  /*48c0*/  HMMA.16816.F32 R88, R4.reuse, R112, RZ ;  /* 0x000000700458723c */ /* 0x040fe800000018ff */
[----:B------:R-:W2:Y:S02]  /*48d0*/  SHFL.BFLY PT, R8, R0, 0x1, 0x1f ;  /* 0x0c201f0000087f89 */ /* 0x000ea400000e0000 */
[C---:B------:R-:W-:Y:S06]  /*48e0*/  HMMA.16816.F32 R104, R4.reuse, R176, RZ ;  /* 0x000000b00468723c */ /* 0x040fec00000018ff */
[----:B------:R-:W-:Y:S01]  /*48f0*/  HMMA.16816.F32 R120, R4, R96, RZ ;  /* 0x000000600478723c */ /* 0x000fe200000018ff */
[----:B-1----:R-:W-:-:S05]  /*4900*/  FFMA.FTZ R3, R37, UR26, -R13 ;  /* 0x0000001a25037c23 */ /* 0x002fca000801080d */
[C---:B------:R-:W-:Y:S01]  /*4910*/  HMMA.16816.F32 R152, R4.reuse, R50, RZ ;  /* 0x000000320498723c */ /* 0x040fe200000018ff */
[----:B------:R1:W-:Y:S05]  /*4920*/  MUFU.EX2 R206, R3 ;  /* 0x0000000300ce7308 */ /* 0x0003ea0000000800 */
[----:B------:R-:W-:Y:S01]  /*4930*/  HMMA.16816.F32 R168, R4, R66, RZ ;  /* 0x0000004204a8723c */ /* 0x000fe200000018ff */
[----:B--2---:R-:W-:Y:S01]  /*4940*/  FMNMX.FTZ R135, R0, R8, !PT ;  /* 0x0000000800877209 */ /* 0x004fe20007810000 */
[----:B------:R-:W-:-:S04]  /*4950*/  FFMA.FTZ R0, R27, UR26, -R2 ;  /* 0x0000001a1b007c23 */ /* 0x000fc80008010802 */
[C---:B------:R-:W-:Y:S01]  /*4960*/  HMMA.16816.F32 R44, R4.reuse, R70, RZ ;  /* 0x00000046042c723c */ /* 0x040fe200000018ff */
[----:B------:R-:W2:Y:S01]  /*4970*/  LDSM.16.MT88.4 R24, [R221+0xa800] ;  /* 0x00a80000dd18783b */ /* 0x000ea20000004200 */
[C---:B------:R-:W-:Y:S01]  /*4980*/  FSETP.NEU.FTZ.AND P1, PT, R135.reuse, -INF , PT ;  /* 0xff8000008700780b */ /* 0x040fe20003f3d000 */
[----:B------:R-:W-:Y:S01]  /*4990*/  FMUL.FTZ R8, R135, UR26 ;  /* 0x0000001a87087c20 */ /* 0x000fe20008410000 */
[--C-:B-1----:R-:W-:Y:S02]  /*49a0*/  FFMA.FTZ R3, R36, UR26, -R13.reuse ;  /* 0x0000001a24037c23 */ /* 0x102fe4000801080d */
[C---:B------:R-:W-:Y:S02]  /*49b0*/  HMMA.16816.F32 R60, R4.reuse, R22, RZ ;  /* 0x00000016043c723c */ /* 0x040fe400000018ff */
[----:B------:R1:W3:Y:S04]  /*49c0*/  MUFU.EX2 R207, R3 ;  /* 0x0000000300cf7308 */ /* 0x0002e80000000800 */
[C---:B------:R-:W-:Y:S06]  /*49d0*/  HMMA.16816.F32 R76, R4.reuse, R82, RZ ;  /* 0x00000052044c723c */ /* 0x040fec00000018ff */
[C---:B------:R-:W-:Y:S06]  /*49e0*/  HMMA.16816.F32 R92, R4.reuse, R114, RZ ;  /* 0x00000072045c723c */ /* 0x040fec00000018ff */
[----:B------:R-:W-:Y:S01]  /*49f0*/  HMMA.16816.F32 R108, R4, R178, RZ ;  /* 0x000000b2046c723c */ /* 0x000fe200000018ff */
[----:B-1----:R-:W-:Y:S01]  /*4a00*/  FFMA.FTZ R3, R35, UR26, -R13 ;  /* 0x0000001a23037c23 */ /* 0x002fe2000801080d */
[----:B---3--:R-:W-:-:S03]  /*4a10*/  F2FP.F16.F32.PACK_AB R124, R207, R206 ;  /* 0x000000cecf7c723e */ /* 0x008fc600000000ff */
[----:B------:R1:W-:Y:S01]  /*4a20*/  MUFU.EX2 R208, R3 ;  /* 0x0000000300d07308 */ /* 0x0003e20000000800 */
[----:B------:R-:W-:Y:S01]  /*4a30*/  HMMA.16816.F32 R84, R4, R98, RZ ;  /* 0x000000620454723c */ /* 0x000fe200000018ff */
        /* <DEDUP_REMOVED lines=9> */
[----:B------:R1:W3:Y:S08]  /*4ad0*/  MUFU.EX2 R30, R0 ;  /* 0x00000000001e7308 */ /* 0x0002f00000000800 */
[----:B------:R4:W-:Y:S01]  /*4ae0*/  MUFU.EX2 R133, R3 ;  /* 0x0000000300857308 */ /* 0x0009e20000000800 */
[----:B-1----:R-:W-:Y:S01]  /*4af0*/  FFMA.FTZ R0, R28, UR26, -R2 ;  /* 0x0000001a1c007c23 */ /* 0x002fe20008010802 */
[----:B---3--:R-:W-:-:S06]  /*4b00*/  F2FP.F16.F32.PACK_AB R4, R30, R132 ;  /* 0x000000841e04723e */ /* 0x008fcc00000000ff */
[----:B------:R1:W-:Y:S01]  /*4b10*/  MUFU.EX2 R31, R0 ;  /* 0x00000000001f7308 */ /* 0x0003e20000000800 */
[----:B----4-:R-:W-:-:S07]  /*4b20*/  FFMA.FTZ R3, R29, UR26, -R12 ;  /* 0x0000001a1d037c23 */ /* 0x010fce000801080c */
[----:B------:R3:W4:Y:S01]  /*4b30*/  MUFU.EX2 R138, R3 ;  /* 0x00000003008a7308 */ /* 0x0007220000000800 */
[----:B-1----:R-:W-:Y:S01]  /*4b40*/  FSEL R0, R8, RZ, P1 ;  /* 0x000000ff08007208 */ /* 0x002fe20000800000 */
[----:B---3--:R-:W-:Y:S01]  /*4b50*/  FFMA.FTZ R3, R34, UR26, -R2 ;  /* 0x0000001a22037c23 */ /* 0x008fe20008010802 */
[----:B----4-:R-:W-:-:S05]  /*4b60*/  F2FP.F16.F32.PACK_AB R127, R138, R133 ;  /* 0x000000858a7f723e */ /* 0x010fca00000000ff */
[----:B------:R1:W3:Y:S02]  /*4b70*/  MUFU.EX2 R32, R3 ;  /* 0x0000000300207308 */ /* 0x0002e40000000800 */
[C---:B------:R-:W-:Y:S06]  /*4b80*/  HMMA.16816.F32 R144, R124.reuse, R156, R144 ;  /* 0x0000009c7c90723c */ /* 0x040fec0000001890 */
[C---:B------:R-:W-:Y:S06]  /*4b90*/  HMMA.16816.F32 R160, R124.reuse, R172, R160 ;  /* 0x000000ac7ca0723c */ /* 0x040fec00000018a0 */
[----:B------:R-:W-:Y:S01]  /*4ba0*/  HMMA.16816.F32 R40, R124, R140, R40 ;  /* 0x0000008c7c28723c */ /* 0x000fe20000001828 */
[----:B-1----:R-:W-:Y:S01]  /*4bb0*/  FFMA.FTZ R3, R9, UR26, -R0 ;  /* 0x0000001a09037c23 */ /* 0x002fe20008010800 */
[----:B---3--:R-:W-:-:S03]  /*4bc0*/  F2FP.F16.F32.PACK_AB R6, R32, R31 ;  /* 0x0000001f2006723e */ /* 0x008fc600000000ff */
[----:B------:R1:W-:Y:S01]  /*4bd0*/  MUFU.EX2 R29, R3 ;  /* 0x00000003001d7308 */ /* 0x0003e20000000800 */
[C---:B--2---:R-:W-:Y:S06]  /*4be0*/  HMMA.16816.F32 R56, R124.reuse, R24, R56 ;  /* 0x000000187c38723c */ /* 0x044fec0000001838 */
        /* <DEDUP_REMOVED lines=14> */
[----:B-1----:R-:W-:Y:S01]  /*4cd0*/  FFMA.FTZ R3, R15, UR26, -R0 ;  /* 0x0000001a0f037c23 */ /* 0x002fe20008010800 */
[----:B------:R-:W-:-:S04]  /*4ce0*/  FADD.FTZ R15, R214, R212 ;  /* 0x000000d4d60f7221 */ /* 0x000fc80000010000 */
        /* <DEDUP_REMOVED lines=19> */
[----:B------:R-:W-:Y:S04]  /*4e20*/  MUFU.EX2 R10, R3 ;  /* 0x00000003000a7308 */ /* 0x000fe80000000800 */
[C---:B------:R-:W-:Y:S04]  /*4e30*/  HMMA.16816.F32 R84, R4.reuse, R112, RZ ;  /* 0x000000700454723c */ /* 0x040fe800000018ff */
[----:B------:R1:W2:Y:S02]  /*4e40*/  MUFU.EX2 R9, R2 ;  /* 0x0000000200097308 */ /* 0x0002a40000000800 */
[C---:B------:R-:W-:Y:S06]  /*4e50*/  HMMA.16816.F32 R100, R4.reuse, R176, RZ ;  /* 0x000000b00464723c */ /* 0x040fec00000018ff */
[C---:B------:R-:W-:Y:S06]  /*4e60*/  HMMA.16816.F32 R52, R4.reuse, R20, RZ ;  /* 0x000000140434723c */ /* 0x040fec00000018ff */
[----:B------:R-:W-:Y:S01]  /*4e70*/  HMMA.16816.F32 R64, R4, R22, RZ ;  /* 0x000000160440723c */ /* 0x000fe200000018ff */
[----:B-1----:R-:W-:Y:S01]  /*4e80*/  FFMA.FTZ R2, R16, UR26, -R0 ;  /* 0x0000001a10027c23 */ /* 0x002fe20008010800 */
[----:B--2---:R-:W-:-:S04]  /*4e90*/  F2FP.F16.F32.PACK_AB R130, R9, R10 ;  /* 0x0000000a0982723e */ /* 0x004fc800000000ff */
[C---:B------:R-:W-:Y:S01]  /*4ea0*/  HMMA.16816.F32 R80, R4.reuse, R82, RZ ;  /* 0x000000520450723c */ /* 0x040fe200000018ff */
[----:B------:R1:W-:Y:S05]  /*4eb0*/  MUFU.EX2 R8, R2 ;  /* 0x0000000200087308 */ /* 0x0003ea0000000800 */
[C---:B------:R-:W-:Y:S06]  /*4ec0*/  HMMA.16816.F32 R116, R4.reuse, R96, RZ ;  /* 0x000000600474723c */ /* 0x040fec00000018ff */
[----:B------:R-:W-:Y:S01]  /*4ed0*/  HMMA.16816.F32 R112, R4, R114, RZ ;  /* 0x000000720470723c */ /* 0x000fe200000018ff */
[----:B-1----:R-:W-:-:S05]  /*4ee0*/  FFMA.FTZ R2, R17, UR26, -R0 ;  /* 0x0000001a11027c23 */ /* 0x002fca0008010800 */
[C---:B------:R-:W-:Y:S01]  /*4ef0*/  HMMA.16816.F32 R176, R4.reuse, R178, RZ ;  /* 0x000000b204b0723c */ /* 0x040fe200000018ff */
[----:B------:R1:W2:Y:S02]  /*4f00*/  MUFU.EX2 R3, R2 ;  /* 0x0000000200037308 */ /* 0x0002a40000000800 */
[--C-:B-1----:R-:W-:Y:S01]  /*4f10*/  FFMA.FTZ R2, R18, UR26, -R0.reuse ;  /* 0x0000001a12027c23 */ /* 0x102fe20008010800 */
[----:B------:R-:W-:Y:S01]  /*4f20*/  FFMA.FTZ R0, R19, UR26, -R0 ;  /* 0x0000001a13007c23 */ /* 0x000fe20008010800 */
[----:B--2---:R-:W-:Y:S01]  /*4f30*/  F2FP.F16.F32.PACK_AB R129, R3, R8 ;  /* 0x000000080381723e */ /* 0x004fe200000000ff */
[----:B------:R-:W-:Y:S03]  /*4f40*/  HMMA.16816.F32 R16, R4, R98, RZ ;  /* 0x000000620410723c */ /* 0x000fe600000018ff */
[----:B------:R-:W-:Y:S04]  /*4f50*/  MUFU.EX2 R2, R2 ;  /* 0x0000000200027308 */ /* 0x000fe80000000800 */
[----:B------:R-:W-:Y:S01]  /*4f60*/  FADD.FTZ R5, R132, R30 ;  /* 0x0000001e84057221 */ /* 0x000fe20000010000 */
[----:B------:R-:W-:Y:S01]  /*4f70*/  FADD.FTZ R4, R29, R28 ;  /* 0x0000001c1d047221 */ /* 0x000fe20000010000 */
[----:B------:R-:W-:-:S02]  /*4f80*/  FADD.FTZ R7, R210, R209 ;  /* 0x000000d1d2077221 */ /* 0x000fc40000010000 */
[----:B------:R-:W1:Y:S01]  /*4f90*/  MUFU.EX2 R0, R0 ;  /* 0x0000000000007308 */ /* 0x000e620000000800 */
        /* <DEDUP_REMOVED lines=16> */
[----:B-1----:R-:W-:Y:S01]  /*50a0*/  F2FP.F16.F32.PACK_AB R131, R0, R2 ;  /* 0x000000020083723e */ /* 0x002fe200000000ff */
        /* <DEDUP_REMOVED lines=8> */
[C---:B------:R-:W-:Y:S01]  /*5130*/  HMMA.16816.F32 R148, R128.reuse, R156, R148 ;  /* 0x0000009c8094723c */ /* 0x040fe20000001894 */
[----:B------:R1:W-:Y:S04]  /*5140*/  STL [R1+0xc], R244 ;  /* 0x00000cf401007387 */ /* 0x0003e80000100800 */
[----:B------:R1:W-:Y:S01]  /*5150*/  STL [R1+0x8], R245 ;  /* 0x000008f501007387 */ /* 0x0003e20000100800 */
[C---:B------:R-:W-:Y:S03]  /*5160*/  HMMA.16816.F32 R164, R128.reuse, R172, R164 ;  /* 0x000000ac80a4723c */ /* 0x040fe600000018a4 */
[----:B------:R1:W-:Y:S03]  /*5170*/  STL [R1+0x4], R246 ;  /* 0x000004f601007387 */ /* 0x0003e60000100800 */
[C---:B------:R-:W-:Y:S01]  /*5180*/  HMMA.16816.F32 R96, R128.reuse, R186, R112 ;  /* 0x000000ba8060723c */ /* 0x040fe20000001870 */
[----:B------:R1:W-:Y:S05]  /*5190*/  STL [R1], R252 ;  /* 0x000000fc01007387 */ /* 0x0003ea0000100800 */
        /* <DEDUP_REMOVED lines=14> */
[----:B-1----:R-:W-:-:S15]  /*5280*/  @!P0 BRA `(.L_x_1303) ;  /* 0x000000a800548947 */ /* 0x002fde0003800000 */
[----:B------:R-:W-:Y:S01]  /*5290*/  UIADD3 UR22, UR21, -0x2, URZ ;  /* 0xfffffffe15167890 */ /* 0x000fe2000fffe03f */
[----:B------:R-:W-:-:S04]  /*52a0*/  DEPBAR.LE SB0, 0x0 ;  /* 0x000080000000791a */ /* 0x000fc80000000000 */
[----:B------:R-:W-:Y:S01]  /*52b0*/  USHF.R.S32.HI UR4, URZ, 0x1f, UR22 ;  /* 0x0000001f3f047899 */ /* 0x000fe20008011416 */
[----:B------:R-:W-:Y:S01]  /*52c0*/  IMAD.U32 R2, RZ, RZ, UR22 ;  /* 0x00000016ff027e24 */ /* 0x000fe2000f8e00ff */
[----:B------:R-:W-:Y:S01]  /*52d0*/  UIMAD UR6, UR17, UR22, URZ ;  /* 0x00000016110672a4 */ /* 0x000fe2000f8e023f */
[----:B------:R-:W-:Y:S01]  /*52e0*/  IMAD.U32 R4, RZ, RZ, UR24 ;  /* 0x00000018ff047e24 */ /* 0x000fe2000f8e00ff */
[----:B------:R-:W-:Y:S01]  /*52f0*/  UISETP.GT.AND UP0, UPT, UR22, UR12, UPT ;  /* 0x0000000c1600728c */ /* 0x000fe2000bf04270 */
[----:B------:R-:W-:Y:S01]  /*5300*/  IMAD.WIDE.U32 R2, R2, UR20, R240 ;  /* 0x0000001402027c25 */ /* 0x000fe2000f8e00f0 */
[----:B------:R-:W-:-:S03]  /*5310*/  UIMAD UR4, UR4, UR20, UR6 ;  /* 0x00000014040472a4 */ /* 0x000fc6000f8e0206 */
[----:B------:R-:W-:Y:S01]  /*5320*/  ULDC.64 UR6, c[0x0][0x220] ;  /* 0x0000880000067ab9 */ /* 0x000fe20000000a00 */
[----:B------:R-:W-:Y:S01]  /*5330*/  BAR.SYNC.DEFER_BLOCKING 0x0 ;  /* 0x0000000000007b1d */ /* 0x000fe20000010000 */
[----:B------:R-:W-:Y:S01]  /*5340*/  LEA R10, P0, R2, UR6, 0x1 ;  /* 0x00000006020a7c11 */ /* 0x000fe2000f8008ff */
[----:B------:R-:W-:Y:S02]  /*5350*/  VIADD R0, R3, UR4 ;  /* 0x0000000403007c36 */ /* 0x000fe40008000000 */
[----:B------:R-:W-:-:S03]  /*5360*/  IMAD.U32 R3, RZ, RZ, UR24 ;  /* 0x00000018ff037e24 */ /* 0x000fc6000f8e00ff */
[----:B------:R-:W-:Y:S01]  /*5370*/  LEA.HI.X R11, R2, UR7, R0, 0x1, P0 ;  /* 0x00000007020b7c11 */ /* 0x000fe200080f0c00 */
[----:B------:R-:W-:Y:S01]  /*5380*/  IMAD.U32 R0, RZ, RZ, UR23 ;  /* 0x00000017ff007e24 */ /* 0x000fe2000f8e00ff */
[----:B------:R-:W-:-:S04]  /*5390*/  LEA R2, P0, R3, R10, 0x1 ;  /* 0x0000000a03027211 */ /* 0x000fc800078008ff */
[----:B------:R-:W-:Y:S01]  /*53a0*/  LEA.HI.X R3, R4, R11, R0, 0x1, P0 ;  /* 0x0000000b04037211 */ /* 0x000fe200000f0c00 */
[----:B------:R-:W-:-:S04]  /*53b0*/  IMAD.U32 R0, RZ, RZ, UR22 ;  /* 0x00000016ff007e24 */ /* 0x000fc8000f8e00ff */
[----:B------:R-:W-:-:S05]  /*53c0*/  IMAD R0, R0, 0x20, R247 ;  /* 0x0000002000007824 */ /* 0x000fca00078e02f7 */
[C---:B------:R-:W-:Y:S01]  /*53d0*/  ISETP.GE.AND P5, PT, R0.reuse, R236, PT ;  /* 0x000000ec0000720c */ /* 0x040fe20003fa6270 */
[----:B------:R-:W-:Y:S01]  /*53e0*/  @!PT LDS RZ, [RZ] ;  /* 0x00000000fffff984 */ /* 0x000fe20000000800 */
[----:B------:R-:W-:Y:S01]  /*53f0*/  @!PT LDS RZ, [RZ] ;  /* 0x00000000fffff984 */ /* 0x000fe20000000800 */
[----:B------:R-:W-:Y:S01]  /*5400*/  @!PT LDS RZ, [RZ] ;  /* 0x00000000fffff984 */ /* 0x000fe20000000800 */
[----:B------:R-:W-:Y:S01]  /*5410*/  LDGSTS.E.BYPASS.LTC128B.128 [R239+0xa000], desc[UR18][R10.64] ;  /* 0x0a0000000aef7fae */ /* 0x000fe2000b901d52 */
[C---:B------:R-:W-:Y:S02]  /*5420*/  ISETP.GE.AND P6, PT, R0.reuse, R235, PT ;  /* 0x000000eb0000720c */ /* 0x040fe40003fc6270 */
[C---:B------:R-:W-:Y:S01]  /*5430*/  ISETP.LT.OR P5, PT, R0.reuse, R232, P5 ;  /* 0x000000e80000720c */ /* 0x040fe20002fa1670 */
[----:B------:R-:W-:Y:S01]  /*5440*/  LDGSTS.E.BYPASS.LTC128B.128 [R239+0xb000], desc[UR18][R10.64+0x80] ;  /* 0x0b0000800aef7fae */ /* 0x000fe2000b901d52 */
[C---:B------:R-:W-:Y:S02]  /*5450*/  ISETP.LT.OR P6, PT, R0.reuse, R231, P6 ;  /* 0x000000e70000720c */ /* 0x040fe400037c1670 */
[C---:B------:R-:W-:Y:S01]  /*5460*/  ISETP.GE.AND P2, PT, R0.reuse, R238, PT ;  /* 0x000000ee0000720c */ /* 0x040fe20003f46270 */
[----:B------:R-:W-:Y:S03]  /*5470*/  LDGSTS.E.BYPASS.LTC128B.128 [R239+0xa800], desc[UR18][R2.64] ;  /* 0x0a80000002ef7fae */ /* 0x000fe6000b901d52 */
[C---:B------:R-:W-:Y:S01]  /*5480*/  ISETP.LT.OR P2, PT, R0.reuse, R234, P2 ;  /* 0x000000ea0000720c */ /* 0x040fe20001741670 */
[----:B------:R1:W-:Y:S04]  /*5490*/  LDGSTS.E.BYPASS.LTC128B.128 [R239+0xb800], desc[UR18][R2.64+0x80] ;  /* 0x0b80008002ef7fae */ /* 0x0003e8000b901d52 */
[----:B------:R-:W-:Y:S04]  /*54a0*/  LDSM.16.M88.4 R16, [R216+0x8000] ;  /* 0x00800000d810783b */ /* 0x000fe80000000200 */
[----:B------:R-:W2:Y:S04]  /*54b0*/  LDSM.16.M88.4 R4, [R218+0x2000] ;  /* 0x00200000da04783b */ /* 0x000ea80000000200 */
[----:B------:R-:W3:Y:S04]  /*54c0*/  LDSM.16.M88.4 R28, [R216+0x8800] ;  /* 0x00880000d81c783b */ /* 0x000ee80000000200 */
[----:B------:R-:W4:Y:S04]  /*54d0*/  LDSM.16.M88.4 R12, [R218] ;  /* 0x00000000da0c783b */ /* 0x000f280000000200 */
[----:B------:R-:W-:Y:S04]  /*54e0*/  LDSM.16.M88.4 R32, [R227] ;  /* 0x00000000e320783b */ /* 0x000fe80000000200 */
[----:B------:R-:W5:Y:S01]  /*54f0*/  LDSM.16.M88.4 R20, [R220+0x2000] ;  /* 0x00200000dc14783b */ /* 0x000f620000000200 */
[----:B-1----:R-:W-:-:S03]  /*5500*/  VIADD R2, R0, 0x1 ;  /* 0x0000000100027836 */ /* 0x002fc60000000000 */
[----:B------:R-:W1:Y:S01]  /*5510*/  LDSM.16.M88.4 R176, [R230] ;  /* 0x00000000e6b0783b */ /* 0x000e620000000200 */
[----:B------:R-:W-:-:S03]  /*5520*/  VIADD R3, R0, 0x11 ;  /* 0x0000001100037836 */ /* 0x000fc60000000000 */
[----:B------:R-:W1:Y:S01]  /*5530*/  LDSM.16.M88.4 R24, [R220] ;  /* 0x00000000dc18783b */ /* 0x000e620000000200 */
[C---:B------:R-:W-:Y:S02]  /*5540*/  ISETP.GE.AND P4, PT, R2.reuse, R235, PT ;  /* 0x000000eb0200720c */ /* 0x040fe40003f86270 */
[C---:B------:R-:W-:Y:S01]  /*5550*/  ISETP.GE.AND P3, PT, R2.reuse, R236, PT ;  /* 0x000000ec0200720c */ /* 0x040fe20003f66270 */
[----:B------:R-:W-:Y:S01]  /*5560*/  LDSM.16.M88.4 R184, [R224+0x8800] ;  /* 0x00880000e0b8783b */ /* 0x000fe20000000200 */
[C---:B------:R-:W-:Y:S02]  /*5570*/  ISETP.GE.AND P1, PT, R2.reuse, R238, PT ;  /* 0x000000ee0200720c */ /* 0x040fe40003f26270 */
[C---:B------:R-:W-:Y:S01]  /*5580*/  ISETP.GE.AND P0, PT, R2.reuse, R237, PT ;  /* 0x000000ed0200720c */ /* 0x040fe20003f06270 */
[----:B------:R-:W-:Y:S01]  /*5590*/  LDSM.16.M88.4 R180, [R224+0x8000] ;  /* 0x00800000e0b4783b */ /* 0x000fe20000000200 */
[C---:B------:R-:W-:Y:S02]  /*55a0*/  ISETP.LT.OR P4, PT, R2.reuse, R231, P4 ;  /* 0x000000e70200720c */ /* 0x040fe40002781670 */
[C---:B------:R-:W-:Y:S01]  /*55b0*/  ISETP.LT.OR P3, PT, R2.reuse, R232, P3 ;  /* 0x000000e80200720c */ /* 0x040fe20001f61670 */
[----:B------:R-:W0:Y:S01]  /*55c0*/  LDGDEPBAR ;  /* 0x00000000000079af */ /* 0x000e220000000000 */
[----:B------:R-:W-:-:S02]  /*55d0*/  ISETP.LT.OR P1, PT, R2, R234, P1 ;  /* 0x000000ea0200720c */ /* 0x000fc40000f21670 */
[----:B------:R-:W-:Y:S01]  /*55e0*/  ISETP.LT.OR P0, PT, R2, R233, P0 ;  /* 0x000000e90200720c */ /* 0x000fe20000701670 */
[----:B--2---:R-:W-:Y:S01]  /*55f0*/  HMMA.16816.F32 R192, R4, R18, RZ ;  /* 0x0000001204c0723c */ /* 0x004fe200000018ff */
[----:B------:R-:W-:-:S05]  /*5600*/  VIADD R2, R0, 0x8 ;  /* 0x0000000800027836 */ /* 0x000fca0000000000 */
[C---:B---3--:R-:W-:Y:S06]  /*5610*/  HMMA.16816.F32 R188, R4.reuse, R28, RZ ;  /* 0x0000001c04bc723c */ /* 0x048fec00000018ff */
[----:B------:R-:W-:Y:S06]  /*5620*/  HMMA.16816.F32 R140, R4, R30, RZ ;  /* 0x0000001e048c723c */ /* 0x000fec00000018ff */
[-C--:B----4-:R-:W-:Y:S06]  /*5630*/  HMMA.16816.F32 R200, R12, R16.reuse, RZ ;  /* 0x000000100cc8723c */ /* 0x090fec00000018ff */
[----:B------:R-:W-:Y:S06]  /*5640*/  HMMA.16816.F32 R196, R4, R16, RZ ;  /* 0x0000001004c4723c */ /* 0x000fec00000018ff */
[C---:B------:R-:W-:Y:S01]  /*5650*/  HMMA.16816.F32 R208, R12.reuse, R18, RZ ;  /* 0x000000120cd0723c */ /* 0x040fe200000018ff */
[----:B------:R-:W2:Y:S05]  /*5660*/  LDSM.16.M88.4 R16, [R226+0x2000] ;  /* 0x00200000e210783b */ /* 0x000eaa0000000200 */
[C---:B------:R-:W-:Y:S06]  /*5670*/  HMMA.16816.F32 R4, R12.reuse, R28, RZ ;  /* 0x0000001c0c04723c */ /* 0x040fec00000018ff */
[----:B------:R-:W-:Y:S01]  /*5680*/  HMMA.16816.F32 R28, R12, R30, RZ ;  /* 0x0000001e0c1c723c */ /* 0x000fe200000018ff */
[----:B------:R-:W3:Y:S05]  /*5690*/  LDSM.16.M88.4 R12, [R226] ;  /* 0x00000000e20c783b */ /* 0x000eea0000000200 */
[C---:B-----5:R-:W-:Y:S06]  /*56a0*/  HMMA.16816.F32 R204, R20.reuse, R34, R192 ;  /* 0x0000002214cc723c */ /* 0x060fec00000018c0 */
[C---:B-1----:R-:W-:Y:S06]  /*56b0*/  HMMA.16816.F32 R212, R20.reuse, R176, R188 ;  /* 0x000000b014d4723c */ /* 0x042fec00000018bc */
[----:B------:R-:W-:Y:S01]  /*56c0*/  HMMA.16816.F32 R192, R20, R178, R140 ;  /* 0x000000b214c0723c */ /* 0x000fe2000000188c */
[----:B------:R-:W-:Y:S05]  /*56d0*/  LDSM.16.M88.4 R140, [R223] ;  /* 0x00000000df8c783b */ /* 0x000fea0000000200 */
[-C--:B------:R-:W-:Y:S06]  /*56e0*/  HMMA.16816.F32 R188, R24, R32.reuse, R200 ;  /* 0x0000002018bc723c */ /* 0x080fec00000018c8 */
[----:B------:R-:W-:Y:S06]  /*56f0*/  HMMA.16816.F32 R240, R20, R32, R196 ;  /* 0x0000002014f0723c */ /* 0x000fec00000018c4 */
[C---:B------:R-:W-:Y:S06]  /*5700*/  HMMA.16816.F32 R32, R24.reuse, R34, R208 ;  /* 0x000000221820723c */ /* 0x040fec00000018d0 */
[C---:B------:R-:W-:Y:S01]  /*5710*/  HMMA.16816.F32 R20, R24.reuse, R176, R4 ;  /* 0x000000b01814723c */ /* 0x040fe20000001804 */
[----:B------:R-:W-:Y:S05]  /*5720*/  LDSM.16.M88.4 R4, [R225+0x2000] ;  /* 0x00200000e104783b */ /* 0x000fea0000000200 */
[----:B------:R-:W-:Y:S01]  /*5730*/  HMMA.16816.F32 R196, R24, R178, R28 ;  /* 0x000000b218c4723c */ /* 0x000fe2000000181c */
[----:B------:R-:W1:Y:S04]  /*5740*/  LDSM.16.M88.4 R24, [R225] ;  /* 0x00000000e118783b */ /* 0x000e680000000200 */
[----:B------:R-:W4:Y:S01]  /*5750*/  LDSM.16.M88.4 R28, [R223+0x800] ;  /* 0x00080000df1c783b */ /* 0x000f220000000200 */
[----:B--2---:R-:W-:Y:S03]  /*5760*/  HMMA.16816.F32 R200, R16, R186, R192 ;  /* 0x000000ba10c8723c */ /* 0x004fe600000018c0 */
[----:B------:R-:W-:Y:S03]  /*5770*/  LDSM.16.M88.4 R176, [R216+0x9000] ;  /* 0x00900000d8b0783b */ /* 0x000fe60000000200 */
[-C--:B---3--:R-:W-:Y:S06]  /*5780*/  HMMA.16816.F32 R192, R12, R180.reuse, R188 ;  /* 0x000000b40cc0723c */ /* 0x088fec00000018bc */
[C---:B------:R-:W-:Y:S06]  /*5790*/  HMMA.16816.F32 R208, R16.reuse, R180, R240 ;  /* 0x000000b410d0723c */ /* 0x040fec00000018f0 */
[-C--:B------:R-:W-:Y:S06]  /*57a0*/  HMMA.16816.F32 R204, R16, R182.reuse, R204 ;  /* 0x000000b610cc723c */ /* 0x080fec00000018cc */
[----:B------:R-:W-:Y:S01]  /*57b0*/  HMMA.16816.F32 R188, R12, R182, R32 ;  /* 0x000000b60cbc723c */ /* 0x000fe20000001820 */
[----:B------:R-:W-:Y:S05]  /*57c0*/  LDSM.16.M88.4 R32, [R216+0x9800] ;  /* 0x00980000d820783b */ /* 0x000fea0000000200 */
[-C--:B------:R-:W-:Y:S01]  /*57d0*/  HMMA.16816.F32 R212, R16, R184.reuse, R212 ;  /* 0x000000b810d4723c */ /* 0x080fe200000018d4 */
[----:B------:R-:W2:Y:S05]  /*57e0*/  LDSM.16.M88.4 R16, [R218+0x4000] ;  /* 0x00400000da10783b */ /* 0x000eaa0000000200 */
[C---:B------:R-:W-:Y:S01]  /*57f0*/  HMMA.16816.F32 R180, R12.reuse, R184, R20 ;  /* 0x000000b80cb4723c */ /* 0x040fe20000001814 */
[----:B------:R-:W3:Y:S05]  /*5800*/  LDSM.16.M88.4 R20, [R218+0x6000] ;  /* 0x00600000da14783b */ /* 0x000eea0000000200 */
[----:B------:R-:W-:Y:S06]  /*5810*/  HMMA.16816.F32 R12, R12, R186, R196 ;  /* 0x000000ba0c0c723c */ /* 0x000fec00000018c4 */
[-C--:B-1----:R-:W-:Y:S06]  /*5820*/  HMMA.16816.F32 R184, R24, R140.reuse, R192 ;  /* 0x0000008c18b8723c */ /* 0x082fec00000018c0 */
[C---:B------:R-:W-:Y:S06]  /*5830*/  HMMA.16816.F32 R208, R4.reuse, R140, R208 ;  /* 0x0000008c04d0723c */ /* 0x040fec00000018d0 */
[-C--:B------:R-:W-:Y:S06]  /*5840*/  HMMA.16816.F32 R204, R4, R142.reuse, R204 ;  /* 0x0000008e04cc723c */ /* 0x080fec00000018cc */
[----:B------:R-:W-:Y:S06]  /*5850*/  HMMA.16816.F32 R188, R24, R142, R188 ;  /* 0x0000008e18bc723c */ /* 0x000fec00000018bc */
[C---:B----4-:R-:W-:Y:S06]  /*5860*/  HMMA.16816.F32 R212, R4.reuse, R28, R212 ;  /* 0x0000001c04d4723c */ /* 0x050fec00000018d4 */
[----:B------:R-:W-:Y:S01]  /*5870*/  HMMA.16816.F32 R196, R4, R30, R200 ;  /* 0x0000001e04c4723c */ /* 0x000fe200000018c8 */
[----:B------:R-:W-:Y:S05]  /*5880*/  LDSM.16.M88.4 R4, [R220+0x6000] ;  /* 0x00600000dc04783b */ /* 0x000fea0000000200 */
[C---:B------:R-:W-:Y:S01]  /*5890*/  HMMA.16816.F32 R140, R24.reuse, R28, R180 ;  /* 0x0000001c188c723c */ /* 0x040fe200000018b4 */
[----:B------:R-:W-:Y:S05]  /*58a0*/  LDSM.16.M88.4 R180, [R229] ;  /* 0x00000000e5b4783b */ /* 0x000fea0000000200 */
[----:B------:R-:W-:Y:S01]  /*58b0*/  HMMA.16816.F32 R28, R24, R30, R12 ;  /* 0x0000001e181c723c */ /* 0x000fe2000000180c */
[----:B------:R-:W1:Y:S04]  /*58c0*/  LDSM.16.M88.4 R12, [R220+0x4000] ;  /* 0x00400000dc0c783b */ /* 0x000e680000000200 */
[----:B------:R-:W4:Y:S01]  /*58d0*/  LDSM.16.M88.4 R24, [R228] ;  /* 0x00000000e418783b */ /* 0x000f220000000200 */
[-C--:B--2---:R-:W-:Y:S06]  /*58e0*/  HMMA.16816.F32 R184, R16, R176.reuse, R184 ;  /* 0x000000b010b8723c */ /* 0x084fec00000018b8 */
[C---:B---3--:R-:W-:Y:S06]  /*58f0*/  HMMA.16816.F32 R208, R20.reuse, R176, R208 ;  /* 0x000000b014d0723c */ /* 0x048fec00000018d0 */
[C---:B------:R-:W-:Y:S06]  /*5900*/  HMMA.16816.F32 R204, R20.reuse, R178, R204 ;  /* 0x000000b214cc723c */ /* 0x040fec00000018cc */
[----:B------:R-:W-:Y:S06]  /*5910*/  HMMA.16816.F32 R192, R20, R34, R196 ;  /* 0x0000002214c0723c */ /* 0x000fec00000018c4 */
[----:B------:R-:W-:Y:S06]  /*5920*/  HMMA.16816.F32 R188, R16, R178, R188 ;  /* 0x000000b210bc723c */ /* 0x000fec00000018bc */
[-C--:B------:R-:W-:Y:S01]  /*5930*/  HMMA.16816.F32 R200, R20, R32.reuse, R212 ;  /* 0x0000002014c8723c */ /* 0x080fe200000018d4 */
[----:B------:R-:W-:Y:S05]  /*5940*/  LDSM.16.M88.4 R20, [R226+0x4000] ;  /* 0x00400000e214783b */ /* 0x000fea0000000200 */
[C---:B------:R-:W-:Y:S01]  /*5950*/  HMMA.16816.F32 R176, R16.reuse, R32, R140 ;  /* 0x0000002010b0723c */ /* 0x040fe2000000188c */
[----:B------:R-:W2:Y:S05]  /*5960*/  LDSM.16.M88.4 R140, [R224+0x9000] ;  /* 0x00900000e08c783b */ /* 0x000eaa0000000200 */
[----:B------:R-:W-:Y:S01]  /*5970*/  HMMA.16816.F32 R28, R16, R34, R28 ;  /* 0x00000022101c723c */ /* 0x000fe2000000181c */
[----:B------:R-:W3:Y:S04]  /*5980*/  LDSM.16.M88.4 R16, [R226+0x6000] ;  /* 0x00600000e210783b */ /* 0x000ee80000000200 */
[----:B------:R-:W5:Y:S01]  /*5990*/  LDSM.16.M88.4 R32, [R224+0x9800] ;  /* 0x00980000e020783b */ /* 0x000f620000000200 */
[-C--:B-1----:R-:W-:Y:S06]  /*59a0*/  HMMA.16816.F32 R184, R12, R180.reuse, R184 ;  /* 0x000000b40cb8723c */ /* 0x082fec00000018b8 */
[C---:B------:R-:W-:Y:S06]  /*59b0*/  HMMA.16816.F32 R196, R4.reuse, R180, R208 ;  /* 0x000000b404c4723c */ /* 0x040fec00000018d0 */
[C---:B------:R-:W-:Y:S06]  /*59c0*/  HMMA.16816.F32 R240, R4.reuse, R182, R204 ;  /* 0x000000b604f0723c */ /* 0x040fec00000018cc */
[----:B----4-:R-:W-:Y:S06]  /*59d0*/  HMMA.16816.F32 R208, R4, R26, R192 ;  /* 0x0000001a04d0723c */ /* 0x010fec00000018c0 */
[----:B------:R-:W-:Y:S06]  /*59e0*/  HMMA.16816.F32 R204, R12, R182, R188 ;  /* 0x000000b60ccc723c */ /* 0x000fec00000018bc */
[-C--:B------:R-:W-:Y:S01]  /*59f0*/  HMMA.16816.F32 R212, R4, R24.reuse, R200 ;  /* 0x0000001804d4723c */ /* 0x080fe200000018c8 */
[----:B------:R-:W-:Y:S05]  /*5a00*/  LDSM.16.M88.4 R4, [R225+0x6000] ;  /* 0x00600000e104783b */ /* 0x000fea0000000200 */
[C---:B------:R-:W-:Y:S06]  /*5a10*/  HMMA.16816.F32 R192, R12.reuse, R24, R176 ;  /* 0x000000180cc0723c */ /* 0x040fec00000018b0 */
[----:B------:R-:W-:Y:S01]  /*5a20*/  HMMA.16816.F32 R180, R12, R26, R28 ;  /* 0x0000001a0cb4723c */ /* 0x000fe2000000181c */
[----:B------:R-:W-:Y:S04]  /*5a30*/  LDSM.16.M88.4 R24, [R223+0x1000] ;  /* 0x00100000df18783b */ /* 0x000fe80000000200 */
[----:B------:R-:W1:Y:S01]  /*5a40*/  LDSM.16.M88.4 R12, [R225+0x4000] ;  /* 0x00400000e10c783b */ /* 0x000e620000000200 */
[----:B--2---:R-:W-:Y:S03]  /*5a50*/  HMMA.16816.F32 R184, R20, R140, R184 ;  /* 0x0000008c14b8723c */ /* 0x004fe600000018b8 */
[----:B------:R-:W2:Y:S01]  /*5a60*/  LDSM.16.M88.4 R28, [R223+0x1800] ;  /* 0x00180000df1c783b */ /* 0x000ea20000000200 */
[----:B------:R-:W-:-:S04]  /*5a70*/  DEPBAR.LE SB0, 0x0 ;  /* 0x000080000000791a */ /* 0x000fc80000000000 */
[C---:B---3--:R-:W-:Y:S06]  /*5a80*/  HMMA.16816.F32 R176, R16.reuse, R140, R196 ;  /* 0x0000008c10b0723c */ /* 0x048fec00000018c4 */
[-C--:B------:R-:W-:Y:S06]  /*5a90*/  HMMA.16816.F32 R200, R16, R142.reuse, R240 ;  /* 0x0000008e10c8723c */ /* 0x080fec00000018f0 */
[C---:B------:R-:W-:Y:S06]  /*5aa0*/  HMMA.16816.F32 R140, R20.reuse, R142, R204 ;  /* 0x0000008e148c723c */ /* 0x040fec00000018cc */
[-C--:B-----5:R-:W-:Y:S06]  /*5ab0*/  HMMA.16816.F32 R192, R20, R32.reuse, R192 ;  /* 0x0000002014c0723c */ /* 0x0a0fec00000018c0 */
[C---:B------:R-:W-:Y:S06]  /*5ac0*/  HMMA.16816.F32 R196, R16.reuse, R32, R212 ;  /* 0x0000002010c4723c */ /* 0x040fec00000018d4 */
[----:B------:R-:W-:Y:S06]  /*5ad0*/  HMMA.16816.F32 R188, R16, R34, R208 ;  /* 0x0000002210bc723c */ /* 0x000fec00000018d0 */
[-C--:B-1----:R-:W-:Y:S06]  /*5ae0*/  HMMA.16816.F32 R16, R12, R24.reuse, R184 ;  /* 0x000000180c10723c */ /* 0x082fec00000018b8 */
[----:B------:R-:W-:Y:S06]  /*5af0*/  HMMA.16816.F32 R176, R4, R24, R176 ;  /* 0x0000001804b0723c */ /* 0x000fec00000018b0 */
[----:B------:R-:W-:Y:S06]  /*5b00*/  HMMA.16816.F32 R180, R20, R34, R180 ;  /* 0x0000002214b4723c */ /* 0x000fec00000018b4 */
[C---:B------:R-:W-:Y:S06]  /*5b10*/  HMMA.16816.F32 R32, R12.reuse, R26, R140 ;  /* 0x0000001a0c20723c */ /* 0x040fec000000188c */
[----:B--2---:R-:W-:Y:S01]  /*5b20*/  HMMA.16816.F32 R140, R12, R28, R192 ;  /* 0x0000001c0c8c723c */ /* 0x004fe200000018c0 */
[----:B------:R-:W-:-:S02]  /*5b30*/  FSEL R16, R16, -INF , !P5 ;  /* 0xff80000010107808 */ /* 0x000fc40006800000 */
[----:B------:R-:W-:Y:S02]  /*5b40*/  FSEL R22, R18, -INF , !P6 ;  /* 0xff80000012167808 */ /* 0x000fe40007000000 */
[----:B------:R-:W-:Y:S01]  /*5b50*/  ISETP.GE.AND P5, PT, R0, R237, PT ;  /* 0x000000ed0000720c */ /* 0x000fe20003fa6270 */
[C---:B------:R-:W-:Y:S01]  /*5b60*/  HMMA.16816.F32 R200, R4.reuse, R26, R200 ;  /* 0x0000001a04c8723c */ /* 0x040fe200000018c8 */
[----:B------:R-:W-:Y:S02]  /*5b70*/  FSEL R18, R19, -INF , !P4 ;  /* 0xff80000013127808 */ /* 0x000fe40006000000 */
[----:B------:R-:W-:Y:S01]  /*5b80*/  FSEL R19, R177, -INF , !P1 ;  /* 0xff800000b1137808 */ /* 0x000fe20004800000 */
[----:B------:R-:W-:Y:S01]  /*5b90*/  BAR.SYNC.DEFER_BLOCKING 0x0 ;  /* 0x0000000000007b1d */ /* 0x000fe20000010000 */
[----:B------:R-:W-:Y:S01]  /*5ba0*/  ISETP.GE.AND P6, PT, R2, R236, PT ;  /* 0x000000ec0200720c */ /* 0x000fe20003fc6270 */
[----:B------:R-:W-:Y:S01]  /*5bb0*/  HMMA.16816.F32 R196, R4, R28, R196 ;  /* 0x0000001c04c4723c */ /* 0x000fe200000018c4 */
[----:B------:R-:W-:-:S02]  /*5bc0*/  ISETP.LT.OR P5, PT, R0, R233, P5 ;  /* 0x000000e90000720c */ /* 0x000fc40002fa1670 */
[----:B------:R-:W-:Y:S02]  /*5bd0*/  FSEL R25, R17, -INF , !P3 ;  /* 0xff80000011197808 */ /* 0x000fe40005800000 */
[----:B------:R-:W-:Y:S01]  /*5be0*/  ISETP.LT.OR P6, PT, R2, R232, P6 ;  /* 0x000000e80200720c */ /* 0x000fe200037c1670 */
[-C--:B------:R-:W-:Y:S01]  /*5bf0*/  HMMA.16816.F32 R188, R4, R30.reuse, R188 ;  /* 0x0000001e04bc723c */ /* 0x080fe200000018bc */
[----:B------:R-:W-:Y:S02]  /*5c00*/  FSEL R23, R176, -INF , !P2 ;  /* 0xff800000b0177808 */ /* 0x000fe40005000000 */
[----:B------:R-:W-:Y:S02]  /*5c10*/  FSEL R24, R178, -INF , !P5 ;  /* 0xff800000b2187808 */ /* 0x000fe40006800000 */
[----:B------:R-:W-:Y:S01]  /*5c20*/  ISETP.GE.AND P2, PT, R2, R235, PT ;  /* 0x000000eb0200720c */ /* 0x000fe20003f46270 */
[----:B------:R-:W-:Y:S01]  /*5c30*/  HMMA.16816.F32 R28, R12, R30, R180 ;  /* 0x0000001e0c1c723c */ /* 0x000fe200000018b4 */
[----:B------:R-:W-:Y:S01]  /*5c40*/  VIADD R5, R0, 0x9 ;  /* 0x0000000900057836 */ /* 0x000fe20000000000 */
[----:B------:R-:W-:Y:S01]  /*5c50*/  FMNMX.FTZ R6, R136, R16, !PT ;  /* 0x0000001088067209 */ /* 0x000fe20007810000 */
[----:B------:R-:W-:Y:S01]  /*5c60*/  VIADD R4, R0, 0x10 ;  /* 0x0000001000047836 */ /* 0x000fe20000000000 */
[----:B------:R-:W-:-:S02]  /*5c70*/  ISETP.GE.AND P5, PT, R2, R238, PT ;  /* 0x000000ee0200720c */ /* 0x000fc40003fa6270 */
[C---:B------:R-:W-:Y:S02]  /*5c80*/  ISETP.GE.AND P1, PT, R5.reuse, R235, PT ;  /* 0x000000eb0500720c */ /* 0x040fe40003f26270 */
[C---:B------:R-:W-:Y:S02]  /*5c90*/  ISETP.GE.AND P4, PT, R5.reuse, R236, PT ;  /* 0x000000ec0500720c */ /* 0x040fe40003f86270 */
[C---:B------:R-:W-:Y:S02]  /*5ca0*/  ISETP.LT.OR P1, PT, R5.reuse, R231, P1 ;  /* 0x000000e70500720c */ /* 0x040fe40000f21670 */
[----:B------:R-:W-:Y:S02]  /*5cb0*/  ISETP.GE.AND P3, PT, R2, R237, PT ;  /* 0x000000ed0200720c */ /* 0x000fe40003f66270 */
[----:B------:R-:W-:Y:S02]  /*5cc0*/  ISETP.LT.OR P4, PT, R5, R232, P4 ;  /* 0x000000e80500720c */ /* 0x000fe40002781670 */
[----:B------:R-:W-:-:S02]  /*5cd0*/  FSEL R20, R35, -INF , !P1 ;  /* 0xff80000023147808 */ /* 0x000fc40004800000 */
[----:B------:R-:W-:Y:S02]  /*5ce0*/  FSEL R15, R32, -INF , !P6 ;  /* 0xff800000200f7808 */ /* 0x000fe40007000000 */
[----:B------:R-:W-:Y:S02]  /*5cf0*/  ISETP.GE.AND P1, PT, R4, R236, PT ;  /* 0x000000ec0400720c */ /* 0x000fe40003f26270 */
[----:B------:R-:W-:Y:S02]  /*5d00*/  FMNMX.FTZ R6, R25, R6, !PT ;  /* 0x0000000619067209 */ /* 0x000fe40007810000 */
[C---:B------:R-:W-:Y:S02]  /*5d10*/  ISETP.LT.OR P2, PT, R2.reuse, R231, P2 ;  /* 0x000000e70200720c */ /* 0x040fe40001741670 */
[C---:B------:R-:W-:Y:S02]  /*5d20*/  ISETP.LT.OR P5, PT, R2.reuse, R234, P5 ;  /* 0x000000ea0200720c */ /* 0x040fe40002fa1670 */
[----:B------:R-:W-:Y:S01]  /*5d30*/  ISETP.LT.OR P3, PT, R2, R233, P3 ;  /* 0x000000e90200720c */ /* 0x000fe20001f61670 */
[C---:B------:R-:W-:Y:S01]  /*5d40*/  VIADD R2, R0.reuse, 0x18 ;  /* 0x0000001800027836 */ /* 0x040fe20000000000 */
[----:B------:R-:W-:Y:S01]  /*5d50*/  FSEL R13, R33, -INF , !P4 ;  /* 0xff800000210d7808 */ /* 0x000fe20006000000 */
[----:B------:R-:W-:Y:S01]  /*5d60*/  VIADD R0, R0, 0x19 ;  /* 0x0000001900007836 */ /* 0x000fe20000000000 */
[----:B------:R-:W-:-:S02]  /*5d70*/  ISETP.GE.AND P4, PT, R3, R236, PT ;  /* 0x000000ec0300720c */ /* 0x000fc40003f86270 */
[----:B------:R-:W-:Y:S02]  /*5d80*/  ISETP.LT.OR P1, PT, R4, R232, P1 ;  /* 0x000000e80400720c */ /* 0x000fe40000f21670 */
[----:B------:R-:W-:Y:S02]  /*5d90*/  FMNMX.FTZ R6, R15, R6, !PT ;  /* 0x000000060f067209 */ /* 0x000fe40007810000 */
[----:B------:R-:W-:Y:S02]  /*5da0*/  FSEL R17, R34, -INF , !P2 ;  /* 0xff80000022117808 */ /* 0x000fe40005000000 */
        /* <DEDUP_REMOVED lines=10> */
[----:B------:R-:W-:Y:S02]  /*5e50*/  ISETP.LT.OR P1, PT, R0, R232, P1 ;  /* 0x000000e80000720c */ /* 0x000fe40000f21670 */
[----:B------:R-:W-:Y:S02]  /*5e60*/  FSEL R195, R28, -INF , !P2 ;  /* 0xff8000001cc37808 */ /* 0x000fe40005000000 */
[----:B------:R-:W-:Y:S02]  /*5e70*/  FMNMX.FTZ R6, R193, R6, !PT ;  /* 0x00000006c1067209 */ /* 0x000fe40007810000 */
[----:B------:R-:W-:Y:S02]  /*5e80*/  ISETP.GE.AND P6, PT, R4, R235, PT ;  /* 0x000000eb0400720c */ /* 0x000fe40003fc6270 */
[----:B------:R-:W-:-:S02]  /*5e90*/  FSEL R204, R29, -INF , !P1 ;  /* 0xff8000001dcc7808 */ /* 0x000fc40004800000 */
[----:B------:R-:W-:Y:S02]  /*5ea0*/  FMNMX.FTZ R6, R195, R6, !PT ;  /* 0x00000006c3067209 */ /* 0x000fe40007810000 */
[----:B------:R-:W-:Y:S02]  /*5eb0*/  ISETP.GE.AND P4, PT, R5, R238, PT ;  /* 0x000000ee0500720c */ /* 0x000fe40003f86270 */
[----:B------:R-:W-:Y:S02]  /*5ec0*/  ISETP.LT.OR P6, PT, R4, R231, P6 ;  /* 0x000000e70400720c */ /* 0x000fe400037c1670 */
[----:B------:R-:W-:Y:S01]  /*5ed0*/  FMNMX.FTZ R12, R204, R6, !PT ;  /* 0x00000006cc0c7209 */ /* 0x000fe20007810000 */
[----:B------:R-:W-:Y:S10]  /*5ee0*/  @!P0 BRA `(.L_x_1304) ;  /* 0x0000000000608947 */ /* 0x000ff40003800000 */
[----:B------:R-:W-:-:S04]  /*5ef0*/  UIADD3 UR6, UR21, -0x3, URZ ;  /* 0xfffffffd15067890 */ /* 0x000fc8000fffe03f */
[----:B------:R-:W-:Y:S02]  /*5f00*/  USHF.R.S32.HI UR4, URZ, 0x1f, UR6 ;  /* 0x0000001f3f047899 */ /* 0x000fe40008011406 */
[----:B------:R-:W-:Y:S02]  /*5f10*/  UIMAD.WIDE.U32 UR28, UR6, UR10, URZ ;  /* 0x0000000a061c72a5 */ /* 0x000fe4000f8e003f */
[----:B------:R-:W-:-:S04]  /*5f20*/  UIMAD UR4, UR4, UR10, URZ ;  /* 0x0000000a040472a4 */ /* 0x000fc8000f8e023f */
[----:B------:R-:W-:Y:S01]  /*5f30*/  UIMAD UR4, UR6, UR11, UR4 ;  /* 0x0000000b060472a4 */ /* 0x000fe2000f8e0204 */
[----:B------:R-:W-:Y:S02]  /*5f40*/  IMAD.U32 R7, RZ, RZ, UR28 ;  /* 0x0000001cff077e24 */ /* 0x000fe4000f8e00ff */
[----:B------:R-:W-:Y:S01]  /*5f50*/  IMAD.U32 R9, RZ, RZ, UR28 ;  /* 0x0000001cff097e24 */ /* 0x000fe2000f8e00ff */
[----:B------:R-:W-:Y:S02]  /*5f60*/  UIADD3 UR4, UR29, UR4, URZ ;  /* 0x000000041d047290 */ /* 0x000fe4000fffe03f */
[----:B------:R-:W-:Y:S01]  /*5f70*/  LEA R7, P1, R7, R250, 0x5 ;  /* 0x000000fa07077211 */ /* 0x000fe200078228ff */
[----:B------:R-:W-:-:S03]  /*5f80*/  ULDC.64 UR6, c[0x0][0x218] ;  /* 0x0000860000067ab9 */ /* 0x000fc60000000a00 */
[----:B------:R-:W-:Y:S01]  /*5f90*/  IMAD.U32 R8, RZ, RZ, UR4 ;  /* 0x00000004ff087e24 */ /* 0x000fe2000f8e00ff */
[----:B------:R-:W-:-:S04]  /*5fa0*/  LEA R6, P2, R7, UR6, 0x1 ;  /* 0x0000000607067c11 */ /* 0x000fc8000f8408ff */
[----:B------:R-:W-:Y:S02]  /*5fb0*/  LEA.HI.X R9, R9, R249, R8, 0x5, P1 ;  /* 0x000000f909097211 */ /* 0x000fe400008f2c08 */
[----:B------:R-:W-:Y:S02]  /*5fc0*/  IADD3 R8, P1, R6, UR14, RZ ;  /* 0x0000000e06087c10 */ /* 0x000fe4000ff3e0ff */
[----:B------:R-:W-:-:S04]  /*5fd0*/  LEA.HI.X R7, R7, UR7, R9, 0x1, P2 ;  /* 0x0000000707077c11 */ /* 0x000fc800090f0c09 */
[----:B------:R-:W-:Y:S01]  /*5fe0*/  IADD3.X R9, R7, UR13, RZ, P1, !PT ;  /* 0x0000000d07097c10 */ /* 0x000fe20008ffe4ff */
        /* <DEDUP_REMOVED lines=8> */
.L_x_1304:
[----:B------:R-:W-:Y:S01]  /*6070*/  ISETP.GE.AND P1, PT, R5, R237, PT ;  /* 0x000000ed0500720c */ /* 0x000fe20003f26270 */
[----:B-1----:R-:W1:Y:S01]  /*6080*/  SHFL.BFLY PT, R7, R12, 0x2, 0x1f ;  /* 0x0c401f000c077f89 */ /* 0x002e6200000e0000 */
[----:B------:R-:W-:Y:S02]  /*6090*/  FMNMX.FTZ R6, R135, R22, !PT ;  /* 0x0000001687067209 */ /* 0x000fe40007810000 */
[C---:B------:R-:W-:Y:S01]  /*60a0*/  ISETP.LT.OR P4, PT, R5.reuse, R234, P4 ;  /* 0x000000ea0500720c */ /* 0x040fe20002781670 */
[----:B------:R-:W-:Y:S01]  /*60b0*/  LDSM.16.MT88.4 R32, [R217+0xa000] ;  /* 0x00a00000d920783b */ /* 0x000fe20000004200 */
[----:B------:R-:W-:Y:S02]  /*60c0*/  ISETP.LT.OR P1, PT, R5, R233, P1 ;  /* 0x000000e90500720c */ /* 0x000fe40000f21670 */
[----:B------:R-:W-:Y:S02]  /*60d0*/  FMNMX.FTZ R5, R18, R6, !PT ;  /* 0x0000000612057209 */ /* 0x000fe40007810000 */
[----:B------:R-:W-:-:S02]  /*60e0*/  FSEL R194, R142, -INF , !P6 ;  /* 0xff8000008ec27808 */ /* 0x000fc40007000000 */
[----:B------:R-:W-:Y:S02]  /*60f0*/  FMNMX.FTZ R5, R17, R5, !PT ;  /* 0x0000000511057209 */ /* 0x000fe40007810000 */
[CC--:B------:R-:W-:Y:S02]  /*6100*/  ISETP.GE.AND P2, PT, R3.reuse, R235.reuse, PT ;  /* 0x000000eb0300720c */ /* 0x0c0fe40003f46270 */
[----:B------:R-:W-:Y:S02]  /*6110*/  ISETP.GE.AND P6, PT, R2, R235, PT ;  /* 0x000000eb0200720c */ /* 0x000fe40003fc6270 */
[----:B------:R-:W-:Y:S02]  /*6120*/  FMNMX.FTZ R5, R20, R5, !PT ;  /* 0x0000000514057209 */ /* 0x000fe40007810000 */
[-C--:B------:R-:W-:Y:S02]  /*6130*/  ISETP.LT.OR P2, PT, R3, R231.reuse, P2 ;  /* 0x000000e70300720c */ /* 0x080fe40001741670 */
[----:B------:R-:W-:-:S02]  /*6140*/  ISETP.LT.OR P6, PT, R2, R231, P6 ;  /* 0x000000e70200720c */ /* 0x000fc400037c1670 */
[----:B------:R-:W-:Y:S02]  /*6150*/  FSEL R8, R200, -INF , !P5 ;  /* 0xff800000c8087808 */ /* 0x000fe40006800000 */
[----:B------:R-:W-:Y:S02]  /*6160*/  ISETP.GE.AND P5, PT, R0, R235, PT ;  /* 0x000000eb0000720c */ /* 0x000fe40003fa6270 */
[----:B------:R-:W-:Y:S02]  /*6170*/  FMNMX.FTZ R6, R194, R5, !PT ;  /* 0x00000005c2067209 */ /* 0x000fe40007810000 */
[----:B------:R-:W-:Y:S02]  /*6180*/  FMNMX.FTZ R5, R134, R23, !PT ;  /* 0x0000001786057209 */ /* 0x000fe40007810000 */
[----:B------:R-:W-:Y:S02]  /*6190*/  FSEL R206, R143, -INF , !P2 ;  /* 0xff8000008fce7808 */ /* 0x000fe40005000000 */
[----:B------:R-:W-:Y:S01]  /*61a0*/  FSEL R205, R30, -INF , !P6 ;  /* 0xff8000001ecd7808 */ /* 0x000fe20007000000 */
[----:B------:R-:W-:Y:S01]  /*61b0*/  LDSM.16.MT88.4 R140, [R221+0xa000] ;  /* 0x00a00000dd8c783b */ /* 0x000fe20000004200 */
[----:B------:R-:W-:-:S02]  /*61c0*/  ISETP.GE.AND P2, PT, R4, R238, PT ;  /* 0x000000ee0400720c */ /* 0x000fc40003f46270 */
[----:B------:R-:W-:Y:S02]  /*61d0*/  ISETP.GE.AND P6, PT, R4, R237, PT ;  /* 0x000000ed0400720c */ /* 0x000fe40003fc6270 */
[----:B------:R-:W-:Y:S02]  /*61e0*/  ISETP.LT.OR P5, PT, R0, R231, P5 ;  /* 0x000000e70000720c */ /* 0x000fe40002fa1670 */
[----:B------:R-:W-:Y:S02]  /*61f0*/  FMNMX.FTZ R5, R19, R5, !PT ;  /* 0x0000000513057209 */ /* 0x000fe40007810000 */
[C---:B------:R-:W-:Y:S02]  /*6200*/  ISETP.LT.OR P2, PT, R4.reuse, R234, P2 ;  /* 0x000000ea0400720c */ /* 0x040fe40001741670 */
[----:B------:R-:W-:Y:S02]  /*6210*/  ISETP.LT.OR P6, PT, R4, R233, P6 ;  /* 0x000000e90400720c */ /* 0x000fe400037c1670 */
[----:B------:R-:W-:-:S02]  /*6220*/  FSEL R200, R31, -INF , !P5 ;  /* 0xff8000001fc87808 */ /* 0x000fc40006800000 */
[----:B-1----:R-:W-:Y:S01]  /*6230*/  FMNMX.FTZ R4, R12, R7, !PT ;  /* 0x000000070c047209 */ /* 0x002fe20007810000 */
[----:B------:R-:W-:Y:S01]  /*6240*/  LDSM.16.MT88.4 R28, [R221+0xb000] ;  /* 0x00b00000dd1c783b */ /* 0x000fe20000004200 */
[----:B------:R-:W-:Y:S02]  /*6250*/  ISETP.GE.AND P5, PT, R3, R238, PT ;  /* 0x000000ee0300720c */ /* 0x000fe40003fa6270 */
[----:B------:R-:W-:Y:S01]  /*6260*/  FSEL R7, R201, -INF , !P4 ;  /* 0xff800000c9077808 */ /* 0x000fe20006000000 */
[----:B------:R-:W1:Y:S01]  /*6270*/  SHFL.BFLY PT, R26, R4, 0x1, 0x1f ;  /* 0x0c201f00041a7f89 */ /* 0x000e6200000e0000 */
[----:B------:R-:W-:Y:S02]  /*6280*/  FMNMX.FTZ R5, R8, R5, !PT ;  /* 0x0000000508057209 */ /* 0x000fe40007810000 */
[----:B------:R-:W-:Y:S02]  /*6290*/  ISETP.LT.OR P5, PT, R3, R234, P5 ;  /* 0x000000ea0300720c */ /* 0x000fe40002fa1670 */
[----:B------:R-:W-:-:S02]  /*62a0*/  FSEL R176, R196, -INF , !P2 ;  /* 0xff800000c4b07808 */ /* 0x000fc40005000000 */
[----:B------:R-:W-:Y:S02]  /*62b0*/  FMNMX.FTZ R6, R206, R6, !PT ;  /* 0x00000006ce067209 */ /* 0x000fe40007810000 */
[----:B------:R-:W-:Y:S02]  /*62c0*/  ISETP.GE.AND P4, PT, R3, R237, PT ;  /* 0x000000ed0300720c */ /* 0x000fe40003f86270 */
[----:B------:R-:W-:Y:S02]  /*62d0*/  ISETP.GE.AND P2, PT, R2, R238, PT ;  /* 0x000000ee0200720c */ /* 0x000fe40003f46270 */
[----:B------:R-:W-:Y:S02]  /*62e0*/  FMNMX.FTZ R5, R7, R5, !PT ;  /* 0x0000000507057209 */ /* 0x000fe40007810000 */
[----:B------:R-:W-:Y:S02]  /*62f0*/  FSEL R177, R197, -INF , !P5 ;  /* 0xff800000c5b17808 */ /* 0x000fe40006800000 */
[----:B------:R-:W-:-:S02]  /*6300*/  FMNMX.FTZ R6, R205, R6, !PT ;  /* 0x00000006cd067209 */ /* 0x000fc40007810000 */
[----:B------:R-:W-:Y:S02]  /*6310*/  ISETP.GE.AND P5, PT, R0, R238, PT ;  /* 0x000000ee0000720c */ /* 0x000fe40003fa6270 */
[----:B------:R-:W-:Y:S02]  /*6320*/  ISETP.LT.OR P2, PT, R2, R234, P2 ;  /* 0x000000ea0200720c */ /* 0x000fe40001741670 */
[----:B------:R-:W-:Y:S02]  /*6330*/  ISETP.LT.OR P4, PT, R3, R233, P4 ;  /* 0x000000e90300720c */ /* 0x000fe40002781670 */
[----:B------:R-:W-:Y:S02]  /*6340*/  FMNMX.FTZ R5, R176, R5, !PT ;  /* 0x00000005b0057209 */ /* 0x000fe40007810000 */
[----:B------:R-:W-:Y:S02]  /*6350*/  FMNMX.FTZ R3, R137, R24, !PT ;  /* 0x0000001889037209 */ /* 0x000fe40007810000 */
[----:B------:R-:W-:-:S02]  /*6360*/  FMNMX.FTZ R9, R200, R6, !PT ;  /* 0x00000006c8097209 */ /* 0x000fc40007810000 */
[----:B------:R-:W-:Y:S02]  /*6370*/  ISETP.LT.OR P5, PT, R0, R234, P5 ;  /* 0x000000ea0000720c */ /* 0x000fe40002fa1670 */
[----:B------:R-:W-:Y:S01]  /*6380*/  FSEL R178, R188, -INF , !P2 ;  /* 0xff800000bcb27808 */ /* 0x000fe20005000000 */
[----:B------:R-:W2:Y:S01]  /*6390*/  SHFL.BFLY PT, R14, R9, 0x2, 0x1f ;  /* 0x0c401f00090e7f89 */ /* 0x000ea200000e0000 */
[----:B------:R-:W-:Y:S02]  /*63a0*/  FMNMX.FTZ R12, R177, R5, !PT ;  /* 0x00000005b10c7209 */ /* 0x000fe40007810000 */
[----:B------:R-:W-:Y:S02]  /*63b0*/  FSEL R6, R202, -INF , !P3 ;  /* 0xff800000ca067808 */ /* 0x000fe40005800000 */
[----:B------:R-:W-:Y:S02]  /*63c0*/  FMNMX.FTZ R3, R21, R3, !PT ;  /* 0x0000000315037209 */ /* 0x000fe40007810000 */
[----:B------:R-:W-:-:S02]  /*63d0*/  FSEL R179, R189, -INF , !P5 ;  /* 0xff800000bdb37808 */ /* 0x000fc40006800000 */
[----:B------:R-:W-:Y:S02]  /*63e0*/  FMNMX.FTZ R12, R178, R12, !PT ;  /* 0x0000000cb20c7209 */ /* 0x000fe40007810000 */
[----:B------:R-:W-:Y:S02]  /*63f0*/  FSEL R5, R203, -INF , !P1 ;  /* 0xff800000cb057808 */ /* 0x000fe40004800000 */
[----:B------:R-:W-:Y:S02]  /*6400*/  FMNMX.FTZ R27, R6, R3, !PT ;  /* 0x00000003061b7209 */ /* 0x000fe40007810000 */
[----:B------:R-:W-:Y:S02]  /*6410*/  FMNMX.FTZ R3, R179, R12, !PT ;  /* 0x0000000cb3037209 */ /* 0x000fe40007810000 */
[----:B------:R-:W-:Y:S02]  /*6420*/  ISETP.GE.AND P2, PT, R2, R237, PT ;  /* 0x000000ed0200720c */ /* 0x000fe40003f46270 */
[----:B------:R-:W-:-:S02]  /*6430*/  FSEL R180, R198, -INF , !P6 ;  /* 0xff800000c6b47808 */ /* 0x000fc40007000000 */
[----:B------:R-:W-:Y:S02]  /*6440*/  FMNMX.FTZ R12, R5, R27, !PT ;  /* 0x0000001b050c7209 */ /* 0x000fe40007810000 */
[----:B------:R-:W-:Y:S02]  /*6450*/  ISETP.GE.AND P1, PT, R0, R237, PT ;  /* 0x000000ed0000720c */ /* 0x000fe40003f26270 */
[-C--:B------:R-:W-:Y:S02]  /*6460*/  ISETP.LT.OR P2, PT, R2, R233.reuse, P2 ;  /* 0x000000e90200720c */ /* 0x080fe40001741670 */
[----:B------:R-:W-:Y:S01]  /*6470*/  FSEL R181, R199, -INF , !P4 ;  /* 0xff800000c7b57808 */ /* 0x000fe20006000000 */
[----:B------:R-:W3:Y:S01]  /*6480*/  SHFL.BFLY PT, R2, R3, 0x2, 0x1f ;  /* 0x0c401f0003027f89 */ /* 0x000ee200000e0000 */
[----:B------:R-:W-:Y:S02]  /*6490*/  FMNMX.FTZ R12, R180, R12, !PT ;  /* 0x0000000cb40c7209 */ /* 0x000fe40007810000 */
[----:B------:R-:W-:-:S02]  /*64a0*/  ISETP.LT.OR P1, PT, R0, R233, P1 ;  /* 0x000000e90000720c */ /* 0x000fc40000f21670 */
[----:B------:R-:W-:Y:S02]  /*64b0*/  FSEL R182, R190, -INF , !P2 ;  /* 0xff800000beb67808 */ /* 0x000fe40005000000 */
[----:B------:R-:W-:Y:S02]  /*64c0*/  FMNMX.FTZ R0, R181, R12, !PT ;  /* 0x0000000cb5007209 */ /* 0x000fe40007810000 */
[----:B------:R-:W-:Y:S02]  /*64d0*/  FSEL R183, R191, -INF , !P1 ;  /* 0xff800000bfb77808 */ /* 0x000fe40004800000 */
[----:B------:R-:W-:Y:S02]  /*64e0*/  FMNMX.FTZ R0, R182, R0, !PT ;  /* 0x00000000b6007209 */ /* 0x000fe40007810000 */
[----:B-1----:R-:W-:Y:S02]  /*64f0*/  FMNMX.FTZ R215, R4, R26, !PT ;  /* 0x0000001a04d77209 */ /* 0x002fe40007810000 */
[----:B------:R-:W-:-:S02]  /*6500*/  FMNMX.FTZ R0, R183, R0, !PT ;  /* 0x00000000b7007209 */ /* 0x000fc40007810000 */
[----:B--2---:R-:W-:Y:S01]  /*6510*/  FMNMX.FTZ R9, R9, R14, !PT ;  /* 0x0000000e09097209 */ /* 0x004fe20007810000 */
[C---:B------:R-:W-:Y:S01]  /*6520*/  FMUL.FTZ R14, R215.reuse, UR26 ;  /* 0x0000001ad70e7c20 */ /* 0x040fe20008410000 */
[----:B------:R-:W-:Y:S01]  /*6530*/  FSETP.NEU.FTZ.AND P4, PT, R215, -INF , PT ;  /* 0xff800000d700780b */ /* 0x000fe20003f9d000 */
[----:B------:R-:W1:Y:S01]  /*6540*/  SHFL.BFLY PT, R12, R0, 0x2, 0x1f ;  /* 0x0c401f00000c7f89 */ /* 0x000e6200000e0000 */
[----:B------:R-:W-:Y:S02]  /*6550*/  MOV R208, R246 ;  /* 0x000000f600d07202 */ /* 0x000fe40000000f00 */
[----:B------:R-:W-:Y:S01]  /*6560*/  FSEL R14, R14, RZ, P4 ;  /* 0x000000ff0e0e7208 */ /* 0x000fe20002000000 */
[----:B------:R-:W2:Y:S01]  /*6570*/  SHFL.BFLY PT, R4, R9, 0x1, 0x1f ;  /* 0x0c201f0009047f89 */ /* 0x000ea200000e0000 */
[----:B---3--:R-:W-:Y:S02]  /*6580*/  FMNMX.FTZ R2, R3, R2, !PT ;  /* 0x0000000203027209 */ /* 0x008fe40007810000 */
[----:B------:R-:W-:Y:S01]  /*6590*/  MOV R209, R245 ;  /* 0x000000f500d17202 */ /* 0x000fe20000000f00 */
[--C-:B------:R-:W-:Y:S01]  /*65a0*/  FFMA.FTZ R3, R13, UR26, -R14.reuse ;  /* 0x0000001a0d037c23 */ /* 0x100fe2000801080e */
[--C-:B------:R-:W-:Y:S01]  /*65b0*/  FFMA.FTZ R16, R16, UR26, -R14.reuse ;  /* 0x0000001a10107c23 */ /* 0x100fe2000801080e */
[--C-:B------:R-:W-:Y:S01]  /*65c0*/  FFMA.FTZ R25, R25, UR26, -R14.reuse ;  /* 0x0000001a19197c23 */ /* 0x100fe2000801080e */
[----:B------:R-:W-:Y:S01]  /*65d0*/  MOV R210, R244 ;  /* 0x000000f400d27202 */ /* 0x000fe20000000f00 */
[----:B------:R3:W-:Y:S01]  /*65e0*/  MUFU.EX2 R251, R3 ;  /* 0x0000000300fb7308 */ /* 0x0007e20000000800 */
[----:B------:R-:W-:-:S07]  /*65f0*/  FFMA.FTZ R15, R15, UR26, -R14 ;  /* 0x0000001a0f0f7c23 */ /* 0x000fce000801080e */
[----:B------:R4:W-:Y:S01]  /*6600*/  MUFU.EX2 R250, R16 ;  /* 0x0000001000fa7308 */ /* 0x0009e20000000800 */
[----:B-1----:R-:W-:Y:S02]  /*6610*/  FMNMX.FTZ R0, R0, R12, !PT ;  /* 0x0000000c00007209 */ /* 0x002fe40007810000 */
[----:B--2---:R-:W-:-:S03]  /*6620*/  FMNMX.FTZ R214, R9, R4, !PT ;  /* 0x0000000409d67209 */ /* 0x004fc60007810000 */
[----:B---3--:R-:W1:Y:S02]  /*6630*/  SHFL.BFLY PT, R3, R0, 0x1, 0x1f ;  /* 0x0c201f0000037f89 */ /* 0x008e6400000e0000 */
[----:B------:R-:W-:Y:S01]  /*6640*/  MUFU.EX2 R249, R25 ;  /* 0x0000001900f97308 */ /* 0x000fe20000000800 */
[C---:B------:R-:W-:Y:S01]  /*6650*/  FSETP.NEU.FTZ.AND P3, PT, R214.reuse, -INF , PT ;  /* 0xff800000d600780b */ /* 0x040fe20003f7d000 */
[----:B------:R-:W-:Y:S01]  /*6660*/  FMUL.FTZ R4, R214, UR26 ;  /* 0x0000001ad6047c20 */ /* 0x000fe20008410000 */
[----:B----4-:R-:W2:Y:S04]  /*6670*/  SHFL.BFLY PT, R16, R2, 0x1, 0x1f ;  /* 0x0c201f0002107f89 */ /* 0x010ea800000e0000 */
[----:B------:R-:W-:Y:S01]  /*6680*/  FSEL R13, R4, RZ, P3 ;  /* 0x000000ff040d7208 */ /* 0x000fe20001800000 */
[----:B------:R3:W-:Y:S04]  /*6690*/  MUFU.EX2 R248, R15 ;  /* 0x0000000f00f87308 */ /* 0x0007e80000000800 */
[--C-:B------:R-:W-:Y:S01]  /*66a0*/  FFMA.FTZ R22, R22, UR26, -R13.reuse ;  /* 0x0000001a16167c23 */ /* 0x100fe2000801080d */
[--C-:B------:R-:W-:Y:S01]  /*66b0*/  FFMA.FTZ R18, R18, UR26, -R13.reuse ;  /* 0x0000001a12127c23 */ /* 0x100fe2000801080d */
[--C-:B------:R-:W-:Y:S01]  /*66c0*/  FFMA.FTZ R17, R17, UR26, -R13.reuse ;  /* 0x0000001a11117c23 */ /* 0x100fe2000801080d */
[----:B------:R-:W-:Y:S01]  /*66d0*/  FFMA.FTZ R20, R20, UR26, -R13 ;  /* 0x0000001a14147c23 */ /* 0x000fe2000801080d */
[----:B------:R-:W-:Y:S01]  /*66e0*/  MUFU.EX2 R245, R22 ;  /* 0x0000001600f57308 */ /* 0x000fe20000000800 */
[----:B-1----:R-:W-:-:S02]  /*66f0*/  FMNMX.FTZ R212, R0, R3, !PT ;  /* 0x0000000300d47209 */ /* 0x002fc40007810000 */
[----:B------:R-:W-:-:S05]  /*6700*/  FSEL R3, R215, RZ, P4 ;  /* 0x000000ffd7037208 */ /* 0x000fca0002000000 */
[----:B------:R-:W-:Y:S01]  /*6710*/  MUFU.EX2 R244, R18 ;  /* 0x0000001200f47308 */ /* 0x000fe20000000800 */
[C---:B------:R-:W-:Y:S01]  /*6720*/  FSETP.NEU.FTZ.AND P1, PT, R212.reuse, -INF , PT ;  /* 0xff800000d400780b */ /* 0x040fe20003f3d000 */
[----:B------:R-:W-:Y:S01]  /*6730*/  FMUL.FTZ R9, R212, UR26 ;  /* 0x0000001ad4097c20 */ /* 0x000fe20008410000 */
[----:B--2---:R-:W-:-:S04]  /*6740*/  FMNMX.FTZ R213, R2, R16, !PT ;  /* 0x0000001002d57209 */ /* 0x004fc80007810000 */
[----:B------:R-:W-:Y:S01]  /*6750*/  FSEL R9, R9, RZ, P1 ;  /* 0x000000ff09097208 */ /* 0x000fe20000800000 */
[----:B------:R-:W-:Y:S01]  /*6760*/  MUFU.EX2 R246, R17 ;  /* 0x0000001100f67308 */ /* 0x000fe20000000800 */
[C---:B------:R-:W-:Y:S01]  /*6770*/  FSETP.NEU.FTZ.AND P2, PT, R213.reuse, -INF , PT ;  /* 0xff800000d500780b */ /* 0x040fe20003f5d000 */
[----:B------:R-:W-:Y:S02]  /*6780*/  FMUL.FTZ R12, R213, UR26 ;  /* 0x0000001ad50c7c20 */ /* 0x000fe40008410000 */
[--C-:B------:R-:W-:Y:S01]  /*6790*/  FFMA.FTZ R0, R5, UR26, -R9.reuse ;  /* 0x0000001a05007c23 */ /* 0x100fe20008010809 */
[----:B------:R-:W-:Y:S01]  /*67a0*/  FSEL R2, R213, RZ, P2 ;  /* 0x000000ffd5027208 */ /* 0x000fe20001000000 */
[--C-:B------:R-:W-:Y:S01]  /*67b0*/  FFMA.FTZ R24, R24, UR26, -R9.reuse ;  /* 0x0000001a18187c23 */ /* 0x100fe20008010809 */
[----:B------:R-:W-:Y:S01]  /*67c0*/  FSEL R12, R12, RZ, P2 ;  /* 0x000000ff0c0c7208 */ /* 0x000fe20001000000 */
[----:B------:R1:W-:Y:S01]  /*67d0*/  MUFU.EX2 R184, R0 ;  /* 0x0000000000b87308 */ /* 0x0003e20000000800 */
[--C-:B------:R-:W-:Y:S01]  /*67e0*/  FFMA.FTZ R21, R21, UR26, -R9.reuse ;  /* 0x0000001a15157c23 */ /* 0x100fe20008010809 */
[----:B------:R-:W-:Y:S01]  /*67f0*/  FADD.FTZ R2, R134, -R2 ;  /* 0x8000000286027221 */ /* 0x000fe20000010000 */
[----:B------:R-:W-:Y:S01]  /*6800*/  FFMA.FTZ R6, R6, UR26, -R9 ;  /* 0x0000001a06067c23 */ /* 0x000fe20008010809 */
[--C-:B------:R-:W-:Y:S01]  /*6810*/  FFMA.FTZ R8, R8, UR26, -R12.reuse ;  /* 0x0000001a08087c23 */ /* 0x100fe2000801080c */
[--C-:B------:R-:W-:Y:S01]  /*6820*/  FFMA.FTZ R23, R23, UR26, -R12.reuse ;  /* 0x0000001a17177c23 */ /* 0x100fe2000801080c */
[----:B------:R-:W-:Y:S01]  /*6830*/  FMUL.FTZ R2, R2, UR26 ;  /* 0x0000001a02027c20 */ /* 0x000fe20008410000 */
[--C-:B------:R-:W-:Y:S01]  /*6840*/  FFMA.FTZ R19, R19, UR26, -R12.reuse ;  /* 0x0000001a13137c23 */ /* 0x100fe2000801080c */
[----:B------:R-:W-:Y:S01]  /*6850*/  MUFU.EX2 R186, R8 ;  /* 0x0000000800ba7308 */ /* 0x000fe20000000800 */
[--C-:B------:R-:W-:Y:S01]  /*6860*/  FFMA.FTZ R7, R7, UR26, -R12.reuse ;  /* 0x0000001a07077c23 */ /* 0x100fe2000801080c */
[----:B---3--:R-:W-:-:S06]  /*6870*/  FFMA.FTZ R15, R176, UR26, -R12 ;  /* 0x0000001ab00f7c23 */ /* 0x008fcc000801080c */
[----:B------:R2:W3:Y:S01]  /*6880*/  MUFU.EX2 R8, R2 ;  /* 0x0000000200087308 */ /* 0x0004e20000000800 */
[----:B-1----:R-:W-:-:S05]  /*6890*/  FSEL R0, R212, RZ, P1 ;  /* 0x000000ffd4007208 */ /* 0x002fca0000800000 */
[----:B------:R-:W-:Y:S02]  /*68a0*/  FADD.FTZ R0, R137, -R0 ;  /* 0x8000000089007221 */ /* 0x000fe40000010000 */
[----:B------:R-:W-:Y:S08]  /*68b0*/  MUFU.EX2 R247, R20 ;  /* 0x0000001400f77308 */ /* 0x000ff00000000800 */
[----:B------:R-:W-:Y:S01]  /*68c0*/  MUFU.EX2 R207, R23 ;  /* 0x0000001700cf7308 */ /* 0x000fe20000000800 */
[----:B--2---:R-:W-:Y:S01]  /*68d0*/  FADD.FTZ R2, R136, -R3 ;  /* 0x8000000388027221 */ /* 0x004fe20000010000 */
[----:B------:R-:W-:Y:S01]  /*68e0*/  FMUL.FTZ R3, R0, UR26 ;  /* 0x0000001a00037c20 */ /* 0x000fe20008410000 */
[----:B------:R-:W-:Y:S01]  /*68f0*/  FSEL R0, R214, RZ, P3 ;  /* 0x000000ffd6007208 */ /* 0x000fe20001800000 */
[----:B------:R-:W1:Y:S01]  /*6900*/  LDSM.16.MT88.4 R136, [R219+0xa000] ;  /* 0x00a00000db88783b */ /* 0x000e620000004200 */
[----:B------:R-:W-:Y:S01]  /*6910*/  FMUL.FTZ R2, R2, UR26 ;  /* 0x0000001a02027c20 */ /* 0x000fe20008410000 */
[-C--:B---3--:R-:W-:Y:S01]  /*6920*/  FMUL.FTZ R144, R144, R8.reuse ;  /* 0x0000000890907220 */ /* 0x088fe20000410000 */
[-C--:B------:R-:W-:Y:S01]  /*6930*/  FMUL.FTZ R145, R145, R8.reuse ;  /* 0x0000000891917220 */ /* 0x080fe20000410000 */
[----:B------:R2:W3:Y:S01]  /*6940*/  MUFU.EX2 R203, R19 ;  /* 0x0000001300cb7308 */ /* 0x0004e20000000800 */
[----:B------:R-:W-:Y:S01]  /*6950*/  FADD.FTZ R0, R135, -R0 ;  /* 0x8000000087007221 */ /* 0x000fe20000010000 */
[-C--:B------:R-:W-:Y:S01]  /*6960*/  FMUL.FTZ R152, R152, R8.reuse ;  /* 0x0000000898987220 */ /* 0x080fe20000410000 */
[----:B------:R-:W4:Y:S01]  /*6970*/  LDSM.16.MT88.4 R132, [R222+0xa000] ;  /* 0x00a00000de84783b */ /* 0x000f220000004200 */
[-C--:B------:R-:W-:Y:S01]  /*6980*/  FMUL.FTZ R153, R153, R8.reuse ;  /* 0x0000000899997220 */ /* 0x080fe20000410000 */
[----:B------:R-:W-:Y:S01]  /*6990*/  FMUL.FTZ R0, R0, UR26 ;  /* 0x0000001a00007c20 */ /* 0x000fe20008410000 */
[-C--:B------:R-:W-:Y:S01]  /*69a0*/  FMUL.FTZ R160, R160, R8.reuse ;  /* 0x00000008a0a07220 */ /* 0x080fe20000410000 */
[-C--:B------:R-:W-:Y:S01]  /*69b0*/  FMUL.FTZ R161, R161, R8.reuse ;  /* 0x00000008a1a17220 */ /* 0x080fe20000410000 */
        /* <DEDUP_REMOVED lines=8> */
[----:B------:R1:W1:Y:S01]  /*6a40*/  MUFU.EX2 R202, R21 ;  /* 0x0000001500ca7308 */ /* 0x0002620000000800 */
[----:B--2---:R-:W-:Y:S01]  /*6a50*/  LDSM.16.MT88.4 R16, [R219+0xb000] ;  /* 0x00b00000db10783b */ /* 0x004fe20000004200 */
[----:B---3--:R-:W-:Y:S01]  /*6a60*/  F2FP.F16.F32.PACK_AB R4, R203, R207 ;  /* 0x000000cfcb04723e */ /* 0x008fe200000000ff */
[-C--:B------:R-:W-:Y:S01]  /*6a70*/  FMUL.FTZ R57, R57, R8.reuse ;  /* 0x0000000839397220 */ /* 0x080fe20000410000 */
[-C--:B------:R-:W-:Y:S01]  /*6a80*/  FMUL.FTZ R60, R60, R8.reuse ;  /* 0x000000083c3c7220 */ /* 0x080fe20000410000 */
[-C--:B------:R-:W-:Y:S01]  /*6a90*/  FMUL.FTZ R61, R61, R8.reuse ;  /* 0x000000083d3d7220 */ /* 0x080fe20000410000 */
[-C--:B------:R-:W-:Y:S01]  /*6aa0*/  FMUL.FTZ R72, R72, R8.reuse ;  /* 0x0000000848487220 */ /* 0x080fe20000410000 */
[-C--:B------:R-:W-:Y:S01]  /*6ab0*/  FMUL.FTZ R73, R73, R8.reuse ;  /* 0x0000000849497220 */ /* 0x080fe20000410000 */
[----:B------:R-:W2:Y:S01]  /*6ac0*/  MUFU.EX2 R187, R7 ;  /* 0x0000000700bb7308 */ /* 0x000ea20000000800 */
[----:B-----5:R-:W-:Y:S01]  /*6ad0*/  LDSM.16.MT88.4 R24, [R222+0xb000] ;  /* 0x00b00000de18783b */ /* 0x020fe20000004200 */
[-C--:B------:R-:W-:Y:S01]  /*6ae0*/  FMUL.FTZ R76, R76, R8.reuse ;  /* 0x000000084c4c7220 */ /* 0x080fe20000410000 */
[-C--:B------:R-:W-:Y:S01]  /*6af0*/  FMUL.FTZ R77, R77, R8.reuse ;  /* 0x000000084d4d7220 */ /* 0x080fe20000410000 */
[-C--:B------:R-:W-:Y:S01]  /*6b00*/  FMUL.FTZ R88, R88, R8.reuse ;  /* 0x0000000858587220 */ /* 0x080fe20000410000 */
[-C--:B------:R-:W-:Y:S01]  /*6b10*/  FMUL.FTZ R89, R89, R8.reuse ;  /* 0x0000000859597220 */ /* 0x080fe20000410000 */
[-C--:B------:R-:W-:Y:S01]  /*6b20*/  FMUL.FTZ R92, R92, R8.reuse ;  /* 0x000000085c5c7220 */ /* 0x080fe20000410000 */
[-C--:B------:R-:W-:Y:S01]  /*6b30*/  FMUL.FTZ R93, R93, R8.reuse ;  /* 0x000000085d5d7220 */ /* 0x080fe20000410000 */
[----:B------:R2:W3:Y:S01]  /*6b40*/  MUFU.EX2 R185, R6 ;  /* 0x0000000600b97308 */ /* 0x0004e20000000800 */
[----:B-1----:R-:W1:Y:S01]  /*6b50*/  LDSM.16.MT88.4 R20, [R217+0xb000] ;  /* 0x00b00000d914783b */ /* 0x002e620000004200 */
[----:B------:R-:W-:Y:S01]  /*6b60*/  F2FP.F16.F32.PACK_AB R5, R202, R201 ;  /* 0x000000c9ca05723e */ /* 0x000fe200000000ff */
[-C--:B------:R-:W-:Y:S01]  /*6b70*/  FMUL.FTZ R104, R104, R8.reuse ;  /* 0x0000000868687220 */ /* 0x080fe20000410000 */
[-C--:B------:R-:W-:Y:S01]  /*6b80*/  FMUL.FTZ R105, R105, R8.reuse ;  /* 0x0000000869697220 */ /* 0x080fe20000410000 */
[-C--:B------:R-:W-:Y:S01]  /*6b90*/  FMUL.FTZ R108, R108, R8.reuse ;  /* 0x000000086c6c7220 */ /* 0x080fe20000410000 */
[-C--:B------:R-:W-:Y:S01]  /*6ba0*/  FMUL.FTZ R109, R109, R8.reuse ;  /* 0x000000086d6d7220 */ /* 0x080fe20000410000 */
[-C--:B------:R-:W-:Y:S01]  /*6bb0*/  FMUL.FTZ R120, R120, R8.reuse ;  /* 0x0000000878787220 */ /* 0x080fe20000410000 */
[----:B------:R-:W5:Y:S01]  /*6bc0*/  MUFU.EX2 R3, R3 ;  /* 0x0000000300037308 */ /* 0x000f620000000800 */
[-C--:B------:R-:W-:Y:S01]  /*6bd0*/  FMUL.FTZ R121, R121, R8.reuse ;  /* 0x0000000879797220 */ /* 0x080fe20000410000 */
[-C--:B------:R-:W-:Y:S01]  /*6be0*/  FMUL.FTZ R124, R124, R8.reuse ;  /* 0x000000087c7c7220 */ /* 0x080fe20000410000 */
[----:B------:R-:W-:-:S05]  /*6bf0*/  FMUL.FTZ R125, R125, R8 ;  /* 0x000000087d7d7220 */ /* 0x000fca0000410000 */
[----:B------:R-:W4:Y:S01]  /*6c00*/  MUFU.EX2 R2, R2 ;  /* 0x0000000200027308 */ /* 0x000f220000000800 */
[----:B--2---:R-:W-:Y:S02]  /*6c10*/  F2FP.F16.F32.PACK_AB R6, R187, R186 ;  /* 0x000000babb06723e */ /* 0x004fe400000000ff */
[----:B---3--:R-:W-:-:S05]  /*6c20*/  F2FP.F16.F32.PACK_AB R7, R184, R185 ;  /* 0x000000b9b807723e */ /* 0x008fca00000000ff */
[----:B------:R-:W2:Y:S01]  /*6c30*/  MUFU.EX2 R0, R0 ;  /* 0x0000000000007308 */ /* 0x000ea20000000800 */
        /* <DEDUP_REMOVED lines=32> */
[C---:B------:R-:W-:Y:S01]  /*6e40*/  HMMA.16816.F32 R144, R4.reuse, R32, R144 ;  /* 0x000000200490723c */ /* 0x040fe20000001890 */
[-C--:B----4-:R-:W-:Y:S01]  /*6e50*/  FMUL.FTZ R156, R156, R2.reuse ;  /* 0x000000029c9c7220 */ /* 0x090fe20000410000 */
[----:B------:R-:W-:Y:S01]  /*6e60*/  FMUL.FTZ R157, R157, R2 ;  /* 0x000000029d9d7220 */ /* 0x000fe20000410000 */
[-C--:B--2---:R-:W-:Y:S01]  /*6e70*/  FMUL.FTZ R158, R158, R0.reuse ;  /* 0x000000009e9e7220 */ /* 0x084fe20000410000 */
[----:B------:R-:W-:Y:S01]  /*6e80*/  FMUL.FTZ R159, R159, R0 ;  /* 0x000000009f9f7220 */ /* 0x000fe20000410000 */
[-C--:B------:R-:W-:Y:S01]  /*6e90*/  FMUL.FTZ R148, R148, R2.reuse ;  /* 0x0000000294947220 */ /* 0x080fe20000410000 */
[C---:B------:R-:W-:Y:S01]  /*6ea0*/  HMMA.16816.F32 R152, R4.reuse, R34, R152 ;  /* 0x000000220498723c */ /* 0x040fe20000001898 */
[----:B------:R-:W-:Y:S01]  /*6eb0*/  FMUL.FTZ R149, R149, R2 ;  /* 0x0000000295957220 */ /* 0x000fe20000410000 */
[-C--:B------:R-:W-:Y:S01]  /*6ec0*/  FMUL.FTZ R150, R150, R0.reuse ;  /* 0x0000000096967220 */ /* 0x080fe20000410000 */
[----:B------:R-:W-:Y:S01]  /*6ed0*/  FMUL.FTZ R151, R151, R0 ;  /* 0x0000000097977220 */ /* 0x000fe20000410000 */
[-C--:B------:R-:W-:Y:S01]  /*6ee0*/  FMUL.FTZ R164, R164, R2.reuse ;  /* 0x00000002a4a47220 */ /* 0x080fe20000410000 */
[----:B------:R-:W-:Y:S01]  /*6ef0*/  FMUL.FTZ R165, R165, R2 ;  /* 0x00000002a5a57220 */ /* 0x000fe20000410000 */
[C---:B------:R-:W-:Y:S01]  /*6f00*/  HMMA.16816.F32 R160, R4.reuse, R136, R160 ;  /* 0x0000008804a0723c */ /* 0x040fe200000018a0 */
[-C--:B------:R-:W-:Y:S01]  /*6f10*/  FMUL.FTZ R166, R166, R0.reuse ;  /* 0x00000000a6a67220 */ /* 0x080fe20000410000 */
[----:B------:R-:W-:Y:S01]  /*6f20*/  FMUL.FTZ R167, R167, R0 ;  /* 0x00000000a7a77220 */ /* 0x000fe20000410000 */
[-C--:B------:R-:W-:Y:S01]  /*6f30*/  FMUL.FTZ R172, R172, R2.reuse ;  /* 0x00000002acac7220 */ /* 0x080fe20000410000 */
        /* <DEDUP_REMOVED lines=32> */
[C---:B-1----:R-:W-:Y:S01]  /*7140*/  HMMA.16816.F32 R72, R4.reuse, R20, R72 ;  /* 0x000000140448723c */ /* 0x042fe20000001848 */
        /* <DEDUP_REMOVED lines=28> */
[----:B------:R-:W-:Y:S01]  /*7310*/  FFMA.FTZ R3, R252, R3, R201 ;  /* 0x00000003fc037223 */ /* 0x000fe200000100c9 */
[C---:B------:R-:W-:Y:S06]  /*7320*/  HMMA.16816.F32 R108, R4.reuse, R26, R108 ;  /* 0x0000001a046c723c */ /* 0x040fec000000186c */
[C---:B------:R-:W-:Y:S06]  /*7330*/  HMMA.16816.F32 R120, R4.reuse, R28, R120 ;  /* 0x0000001c0478723c */ /* 0x040fec0000001878 */
[----:B------:R-:W-:Y:S07]  /*7340*/  HMMA.16816.F32 R240, R4, R30, R124 ;  /* 0x0000001e04f0723c */ /* 0x000fee000000187c */
[----:B------:R-:W-:-:S02]  /*7350*/  F2FP.F16.F32.PACK_AB R4, R249, R250 ;  /* 0x000000faf904723e */ /* 0x000fc400000000ff */
[----:B------:R-:W-:Y:S02]  /*7360*/  F2FP.F16.F32.PACK_AB R5, R244, R245 ;  /* 0x000000f5f405723e */ /* 0x000fe400000000ff */
[----:B------:R-:W-:Y:S02]  /*7370*/  F2FP.F16.F32.PACK_AB R6, R251, R248 ;  /* 0x000000f8fb06723e */ /* 0x000fe400000000ff */
[----:B------:R-:W-:Y:S02]  /*7380*/  F2FP.F16.F32.PACK_AB R7, R247, R246 ;  /* 0x000000f6f707723e */ /* 0x000fe400000000ff */
[----:B------:R-:W-:Y:S02]  /*7390*/  MOV R127, R210 ;  /* 0x000000d2007f7202 */ /* 0x000fe40000000f00 */
[----:B------:R-:W-:Y:S02]  /*73a0*/  MOV R126, R209 ;  /* 0x000000d1007e7202 */ /* 0x000fe40000000f00 */
[----:B------:R-:W-:Y:S01]  /*73b0*/  MOV R125, R208 ;  /* 0x000000d0007d7202 */ /* 0x000fe20000000f00 */
[C---:B------:R-:W-:Y:S06]  /*73c0*/  HMMA.16816.F32 R148, R4.reuse, R32, R148 ;  /* 0x000000200494723c */ /* 0x040fec0000001894 */
[C---:B------:R-:W-:Y:S01]  /*73d0*/  HMMA.16816.F32 R208, R4.reuse, R34, R156 ;  /* 0x0000002204d0723c */ /* 0x040fe2000000189c */
[----:B------:R1:W-:Y:S01]  /*73e0*/  MUFU.EX2 R34, R15 ;  /* 0x0000000f00227308 */ /* 0x0003e20000000800 */
[----:B------:R-:W2:Y:S04]  /*73f0*/  LDSM.16.MT88.4 R156, [R217+0xa800] ;  /* 0x00a80000d99c783b */ /* 0x000ea80000004200 */
[C---:B------:R-:W-:Y:S06]  /*7400*/  HMMA.16816.F32 R164, R4.reuse, R136, R164 ;  /* 0x0000008804a4723c */ /* 0x040fec00000018a4 */
[----:B------:R-:W-:Y:S01]  /*7410*/  HMMA.16816.F32 R196, R4, R138, R172 ;  /* 0x0000008a04c4723c */ /* 0x000fe200000018ac */
[----:B------:R-:W3:Y:S01]  /*7420*/  LDSM.16.MT88.4 R172, [R219+0xa800] ;  /* 0x00a80000dbac783b */ /* 0x000ee20000004200 */
[----:B-1----:R-:W-:-:S04]  /*7430*/  FFMA.FTZ R15, R177, UR26, -R12 ;  /* 0x0000001ab10f7c23 */ /* 0x002fc8000801080c */
[C---:B------:R-:W-:Y:S01]  /*7440*/  HMMA.16816.F32 R136, R4.reuse, R22, R80 ;  /* 0x000000160488723c */ /* 0x040fe20000001850 */
[----:B------:R-:W-:Y:S01]  /*7450*/  LDSM.16.MT88.4 R80, [R217+0xb800] ;  /* 0x00b80000d950783b */ /* 0x000fe20000004200 */
[----:B------:R1:W4:Y:S04]  /*7460*/  MUFU.EX2 R35, R15 ;  /* 0x0000000f00237308 */ /* 0x0003280000000800 */
[C---:B------:R-:W-:Y:S06]  /*7470*/  HMMA.16816.F32 R68, R4.reuse, R20, R68 ;  /* 0x000000140444723c */ /* 0x040fec0000001844 */
[C---:B------:R-:W-:Y:S06]  /*7480*/  HMMA.16816.F32 R36, R4.reuse, R132, R36 ;  /* 0x000000840424723c */ /* 0x040fec0000001824 */
[----:B------:R-:W-:Y:S01]  /*7490*/  HMMA.16816.F32 R188, R4, R134, R48 ;  /* 0x0000008604bc723c */ /* 0x000fe20000001830 */
[----:B------:R-:W5:Y:S01]  /*74a0*/  LDSM.16.MT88.4 R48, [R222+0xa800] ;  /* 0x00a80000de30783b */ /* 0x000f620000004200 */
[--C-:B-1----:R-:W-:Y:S01]  /*74b0*/  FFMA.FTZ R15, R178, UR26, -R12.reuse ;  /* 0x0000001ab20f7c23 */ /* 0x102fe2000801080c */
[----:B------:R-:W-:Y:S01]  /*74c0*/  FFMA.FTZ R12, R179, UR26, -R12 ;  /* 0x0000001ab30c7c23 */ /* 0x000fe2000801080c */
[----:B------:R-:W-:-:S02]  /*74d0*/  MOV R179, R126 ;  /* 0x0000007e00b37202 */ /* 0x000fc40000000f00 */
[C---:B------:R-:W-:Y:S01]  /*74e0*/  HMMA.16816.F32 R52, R4.reuse, R140, R52 ;  /* 0x0000008c0434723c */ /* 0x040fe20000001834 */
[----:B------:R1:W-:Y:S01]  /*74f0*/  MUFU.EX2 R32, R12 ;  /* 0x0000000c00207308 */ /* 0x0003e20000000800 */
[----:B------:R-:W-:Y:S02]  /*7500*/  MOV R178, R125 ;  /* 0x0000007d00b27202 */ /* 0x000fe40000000f00 */
[----:B----4-:R-:W-:Y:S02]  /*7510*/  F2FP.F16.F32.PACK_AB R124, R35, R34 ;  /* 0x00000022237c723e */ /* 0x010fe400000000ff */
[C---:B------:R-:W-:Y:S03]  /*7520*/  HMMA.16816.F32 R100, R4.reuse, R24, R100 ;  /* 0x000000180464723c */ /* 0x040fe60000001864 */
[----:B------:R-:W4:Y:S03]  /*7530*/  MUFU.EX2 R33, R15 ;  /* 0x0000000f00217308 */ /* 0x000f260000000800 */
[----:B------:R-:W-:Y:S01]  /*7540*/  HMMA.16816.F32 R116, R4, R28, R116 ;  /* 0x0000001c0474723c */ /* 0x000fe20000001874 */
[----:B-1----:R-:W-:-:S05]  /*7550*/  FFMA.FTZ R12, R180, UR26, -R9 ;  /* 0x0000001ab40c7c23 */ /* 0x002fca0008010809 */
[C---:B------:R-:W-:Y:S01]  /*7560*/  HMMA.16816.F32 R140, R4.reuse, R142, R64 ;  /* 0x0000008e048c723c */ /* 0x040fe20000001840 */
[----:B------:R-:W-:Y:S01]  /*7570*/  MOV R180, R127 ;  /* 0x0000007f00b47202 */ /* 0x000fe20000000f00 */
[----:B------:R-:W1:Y:S01]  /*7580*/  LDSM.16.MT88.4 R64, [R221+0xa800] ;  /* 0x00a80000dd40783b */ /* 0x000e620000004200 */
[----:B------:R2:W-:Y:S03]  /*7590*/  MUFU.EX2 R22, R12 ;  /* 0x0000000c00167308 */ /* 0x0005e60000000800 */
[----:B------:R-:W-:Y:S01]  /*75a0*/  HMMA.16816.F32 R84, R4, R16, R84 ;  /* 0x000000100454723c */ /* 0x000fe20000001854 */
[----:B----4-:R-:W-:-:S05]  /*75b0*/  F2FP.F16.F32.PACK_AB R126, R32, R33 ;  /* 0x00000021207e723e */ /* 0x010fca00000000ff */
[C---:B------:R-:W-:Y:S01]  /*75c0*/  HMMA.16816.F32 R132, R4.reuse, R18, R96 ;  /* 0x000000120484723c */ /* 0x040fe20000001860 */
[----:B------:R-:W4:Y:S04]  /*75d0*/  LDSM.16.MT88.4 R96, [R219+0xb800] ;  /* 0x00b80000db60783b */ /* 0x000f280000004200 */
[----:B------:R-:W-:Y:S01]  /*75e0*/  LDSM.16.MT88.4 R16, [R221+0xb800] ;  /* 0x00b80000dd10783b */ /* 0x000fe20000004200 */
[C---:B------:R-:W-:Y:S01]  /*75f0*/  HMMA.16816.F32 R24, R4.reuse, R26, R112 ;  /* 0x0000001a0418723c */ /* 0x040fe20000001870 */
[----:B--2---:R-:W-:Y:S02]  /*7600*/  FFMA.FTZ R12, R181, UR26, -R9 ;  /* 0x0000001ab50c7c23 */ /* 0x004fe40008010809 */
[----:B------:R-:W2:Y:S02]  /*7610*/  LDSM.16.MT88.4 R112, [R222+0xb800] ;  /* 0x00b80000de70783b */ /* 0x000ea40000004200 */
[----:B------:R3:W5:Y:S01]  /*7620*/  MUFU.EX2 R20, R12 ;  /* 0x0000000c00147308 */ /* 0x0007620000000800 */
[----:B------:R-:W-:Y:S07]  /*7630*/  HMMA.16816.F32 R28, R4, R30, R128 ;  /* 0x0000001e041c723c */ /* 0x000fee0000001880 */
[----:B------:R-:W-:Y:S01]  /*7640*/  FFMA.FTZ R4, R195, UR26, -R14 ;  /* 0x0000001ac3047c23 */ /* 0x000fe2000801080e */
[----:B------:R-:W-:-:S03]  /*7650*/  FFMA.FTZ R5, R194, UR26, -R13 ;  /* 0x0000001ac2057c23 */ /* 0x000fc6000801080d */
[----:B------:R1:W-:Y:S01]  /*7660*/  MUFU.EX2 R23, R4 ;  /* 0x0000000400177308 */ /* 0x0003e20000000800 */
[--C-:B---3--:R-:W-:Y:S01]  /*7670*/  FFMA.FTZ R12, R182, UR26, -R9.reuse ;  /* 0x0000001ab60c7c23 */ /* 0x108fe20008010809 */
[----:B------:R-:W-:Y:S01]  /*7680*/  FFMA.FTZ R9, R183, UR26, -R9 ;  /* 0x0000001ab7097c23 */ /* 0x000fe20008010809 */
[----:B-----5:R-:W-:-:S05]  /*7690*/  F2FP.F16.F32.PACK_AB R125, R20, R22 ;  /* 0x00000016147d723e */ /* 0x020fca00000000ff */
[----:B------:R-:W-:Y:S08]  /*76a0*/  MUFU.EX2 R7, R5 ;  /* 0x0000000500077308 */ /* 0x000ff00000000800 */
[----:B------:R3:W-:Y:S01]  /*76b0*/  MUFU.EX2 R21, R12 ;  /* 0x0000000c00157308 */ /* 0x0007e20000000800 */
[----:B-1----:R-:W-:-:S07]  /*76c0*/  FFMA.FTZ R4, R204, UR26, -R14 ;  /* 0x0000001acc047c23 */ /* 0x002fce000801080e */
[----:B------:R1:W5:Y:S01]  /*76d0*/  MUFU.EX2 R15, R9 ;  /* 0x00000009000f7308 */ /* 0x0003620000000800 */
[----:B---3--:R-:W-:-:S07]  /*76e0*/  FFMA.FTZ R12, R192, UR26, -R14 ;  /* 0x0000001ac00c7c23 */ /* 0x008fce000801080e */
[----:B------:R-:W-:Y:S01]  /*76f0*/  MUFU.EX2 R177, R12 ;  /* 0x0000000c00b17308 */ /* 0x000fe20000000800 */
[----:B-1----:R-:W-:Y:S01]  /*7700*/  FFMA.FTZ R9, R193, UR26, -R14 ;  /* 0x0000001ac1097c23 */ /* 0x002fe2000801080e */
[----:B-----5:R-:W-:-:S06]  /*7710*/  F2FP.F16.F32.PACK_AB R127, R15, R21 ;  /* 0x000000150f7f723e */ /* 0x020fcc00000000ff */
[----:B------:R1:W3:Y:S01]  /*7720*/  MUFU.EX2 R12, R4 ;  /* 0x00000004000c7308 */ /* 0x0002e20000000800 */
[C---:B------:R-:W-:Y:S07]  /*7730*/  HMMA.16816.F32 R144, R124.reuse, R156, R144 ;  /* 0x0000009c7c90723c */ /* 0x040fee0000001890 */
[----:B------:R5:W4:Y:S01]  /*7740*/  MUFU.EX2 R176, R9 ;  /* 0x0000000900b07308 */ /* 0x000b220000000800 */
[C---:B------:R-:W-:Y:S06]  /*7750*/  HMMA.16816.F32 R152, R124.reuse, R158, R152 ;  /* 0x0000009e7c98723c */ /* 0x040fec0000001898 */
[----:B------:R-:W-:Y:S01]  /*7760*/  HMMA.16816.F32 R160, R124, R172, R160 ;  /* 0x000000ac7ca0723c */ /* 0x000fe200000018a0 */
[----:B-1----:R-:W-:Y:S01]  /*7770*/  FFMA.FTZ R4, R206, UR26, -R13 ;  /* 0x0000001ace047c23 */ /* 0x002fe2000801080d */
[----:B---3--:R-:W-:-:S03]  /*7780*/  F2FP.F16.F32.PACK_AB R130, R12, R23 ;  /* 0x000000170c82723e */ /* 0x008fc600000000ff */
[----:B------:R1:W3:Y:S01]  /*7790*/  MUFU.EX2 R6, R4 ;  /* 0x0000000400067308 */ /* 0x0002e20000000800 */
[C---:B------:R-:W-:Y:S01]  /*77a0*/  HMMA.16816.F32 R168, R124.reuse, R174, R168 ;  /* 0x000000ae7ca8723c */ /* 0x040fe200000018a8 */
[----:B-----5:R-:W-:Y:S01]  /*77b0*/  FFMA.FTZ R9, R180, R2, R250 ;  /* 0x00000002b4097223 */ /* 0x020fe200000100fa */
[----:B------:R-:W-:Y:S01]  /*77c0*/  FFMA.FTZ R2, R179, R0, R245 ;  /* 0x00000000b3027223 */ /* 0x000fe200000100f5 */
[----:B------:R-:W-:Y:S01]  /*77d0*/  FFMA.FTZ R0, R178, R8, R207 ;  /* 0x00000008b2007223 */ /* 0x000fe200000100cf */
[----:B----4-:R-:W-:Y:S01]  /*77e0*/  F2FP.F16.F32.PACK_AB R128, R176, R177 ;  /* 0x000000b1b080723e */ /* 0x010fe200000000ff */
        /* <DEDUP_REMOVED lines=9> */
[----:B-1----:R-:W-:Y:S01]  /*7880*/  FFMA.FTZ R4, R205, UR26, -R13 ;  /* 0x0000001acd047c23 */ /* 0x002fe2000801080d */
[----:B------:R-:W-:Y:S01]  /*7890*/  FADD.FTZ R8, R247, R8 ;  /* 0x00000008f7087221 */ /* 0x000fe20000010000 */
[----:B------:R-:W-:Y:S01]  /*78a0*/  FADD.FTZ R2, R187, R2 ;  /* 0x00000002bb027221 */ /* 0x000fe20000010000 */
[----:B------:R-:W-:Y:S01]  /*78b0*/  FADD.FTZ R0, R184, R0 ;  /* 0x00000000b8007221 */ /* 0x000fe20000010000 */
[----:B------:R1:W-:Y:S01]  /*78c0*/  MUFU.EX2 R5, R4 ;  /* 0x0000000400057308 */ /* 0x0003e20000000800 */
[----:B---3--:R-:W-:Y:S01]  /*78d0*/  F2FP.F16.F32.PACK_AB R129, R6, R7 ;  /* 0x000000070681723e */ /* 0x008fe200000000ff */
        /* <DEDUP_REMOVED lines=12> */
[----:B------:R-:W-:-:S02]  /*79a0*/  FADD.FTZ R249, R12, R3 ;  /* 0x000000030cf97221 */ /* 0x000fc40000010000 */
[----:B------:R-:W-:Y:S01]  /*79b0*/  FADD.FTZ R245, R32, R2 ;  /* 0x0000000220f57221 */ /* 0x000fe20000010000 */
[----:B-1----:R-:W-:Y:S01]  /*79c0*/  FFMA.FTZ R4, R200, UR26, -R13 ;  /* 0x0000001ac8047c23 */ /* 0x002fe2000801080d */
[----:B------:R-:W-:Y:S01]  /*79d0*/  FADD.FTZ R250, R15, R0 ;  /* 0x000000000ffa7221 */ /* 0x000fe20000010000 */
[----:B------:R1:W-:Y:S01]  /*79e0*/  STL [R1+0xc], R249 ;  /* 0x00000cf901007387 */ /* 0x0003e20000100800 */
[C---:B------:R-:W-:Y:S03]  /*79f0*/  HMMA.16816.F32 R44, R124.reuse, R50, R44 ;  /* 0x000000327c2c723c */ /* 0x040fe6000000182c */
[----:B------:R-:W3:Y:S03]  /*7a00*/  MUFU.EX2 R4, R4 ;  /* 0x0000000400047308 */ /* 0x000ee60000000800 */
[C---:B------:R-:W-:Y:S06]  /*7a10*/  HMMA.16816.F32 R56, R124.reuse, R64, R56 ;  /* 0x000000407c38723c */ /* 0x040fec0000001838 */
[C---:B------:R-:W-:Y:S06]  /*7a20*/  HMMA.16816.F32 R60, R124.reuse, R66, R60 ;  /* 0x000000427c3c723c */ /* 0x040fec000000183c */
[----:B------:R-:W-:Y:S01]  /*7a30*/  HMMA.16816.F32 R72, R124, R80, R72 ;  /* 0x000000507c48723c */ /* 0x000fe20000001848 */
[----:B---3--:R-:W-:Y:S01]  /*7a40*/  F2FP.F16.F32.PACK_AB R131, R4, R5 ;  /* 0x000000050483723e */ /* 0x008fe200000000ff */
[----:B------:R-:W-:-:S04]  /*7a50*/  FADD.FTZ R5, R5, R6 ;  /* 0x0000000605057221 */ /* 0x000fc80000010000 */
[----:B------:R-:W-:Y:S01]  /*7a60*/  HMMA.16816.F32 R76, R124, R82, R76 ;  /* 0x000000527c4c723c */ /* 0x000fe2000000184c */
[----:B------:R-:W-:-:S05]  /*7a70*/  FADD.FTZ R252, R4, R5 ;  /* 0x0000000504fc7221 */ /* 0x000fca0000010000 */
[----:B------:R1:W-:Y:S01]  /*7a80*/  STL [R1+0x8], R252 ;  /* 0x000008fc01007387 */ /* 0x0003e20000100800 */
[C---:B------:R-:W-:Y:S03]  /*7a90*/  HMMA.16816.F32 R88, R124.reuse, R96, R88 ;  /* 0x000000607c58723c */ /* 0x040fe60000001858 */
[----:B------:R1:W-:Y:S03]  /*7aa0*/  STL [R1+0x4], R245 ;  /* 0x000004f501007387 */ /* 0x0003e60000100800 */
[C---:B------:R-:W-:Y:S01]  /*7ab0*/  HMMA.16816.F32 R92, R124.reuse, R98, R92 ;  /* 0x000000627c5c723c */ /* 0x040fe2000000185c */
[----:B------:R1:W-:Y:S05]  /*7ac0*/  STL [R1], R250 ;  /* 0x000000fa01007387 */ /* 0x0003ea0000100800 */
        /* <DEDUP_REMOVED lines=8> */
[----:B------:R-:W-:Y:S06]  /*7b50*/  HMMA.16816.F32 R100, R128, R112, R100 ;  /* 0x000000708064723c */ /* 0x000fec0000001864 */
[----:B------:R-:W-:Y:S06]  /*7b60*/  HMMA.16816.F32 R120, R124, R16, R120 ;  /* 0x000000107c78723c */ /* 0x000fec0000001878 */
[C---:B------:R-:W-:Y:S06]  /*7b70*/  HMMA.16816.F32 R156, R128.reuse, R158, R208 ;  /* 0x0000009e809c723c */ /* 0x040fec00000018d0 */
[C---:B------:R-:W-:Y:S06]  /*7b80*/  HMMA.16816.F32 R172, R128.reuse, R174, R196 ;  /* 0x000000ae80ac723c */ /* 0x040fec00000018c4 */
[C---:B------:R-:W-:Y:S06]  /*7b90*/  HMMA.16816.F32 R48, R128.reuse, R50, R188 ;  /* 0x000000328030723c */ /* 0x040fec00000018bc */
[C---:B------:R-:W-:Y:S06]  /*7ba0*/  HMMA.16816.F32 R64, R128.reuse, R66, R140 ;  /* 0x000000428040723c */ /* 0x040fec000000188c */
[C---:B------:R-:W-:Y:S06]  /*7bb0*/  HMMA.16816.F32 R80, R128.reuse, R82, R136 ;  /* 0x000000528050723c */ /* 0x040fec0000001888 */
[----:B------:R-:W-:Y:S01]  /*7bc0*/  HMMA.16816.F32 R96, R128, R98, R132 ;  /* 0x000000628060723c */ /* 0x000fe20000001884 */
[----:B------:R-:W-:-:S02]  /*7bd0*/  MOV R136, R215 ;  /* 0x000000d700887202 */ /* 0x000fc40000000f00 */
[----:B------:R-:W-:-:S03]  /*7be0*/  MOV R137, R212 ;  /* 0x000000d400897202 */ /* 0x000fc60000000f00 */
[----:B------:R-:W-:Y:S01]  /*7bf0*/  HMMA.16816.F32 R112, R128, R114, R24 ;  /* 0x000000728070723c */ /* 0x000fe20000001818 */
[----:B------:R-:W-:Y:S02]  /*7c00*/  MOV R135, R214 ;  /* 0x000000d600877202 */ /* 0x000fe40000000f00 */
[----:B------:R-:W-:-:S03]  /*7c10*/  MOV R134, R213 ;  /* 0x000000d500867202 */ /* 0x000fc60000000f00 */
[----:B------:R-:W-:Y:S06]  /*7c20*/  HMMA.16816.F32 R116, R128, R16, R116 ;  /* 0x000000108074723c */ /* 0x000fec0000001874 */
[-C--:B------:R-:W-:Y:S06]  /*7c30*/  HMMA.16816.F32 R124, R124, R18.reuse, R240 ;  /* 0x000000127c7c723c */ /* 0x080fec00000018f0 */
[----:B------:R-:W-:Y:S01]  /*7c40*/  HMMA.16816.F32 R128, R128, R18, R28 ;  /* 0x000000128080723c */ /* 0x000fe2000000181c */
[----:B------:R-:W-:-:S08]  /*7c50*/  NOP ;  /* 0x0000000000007918 */ /* 0x000fd00000000000 */
[----:B-1----:R-:W-:-:S15]  /*7c60*/  @!P0 BRA `(.L_x_1303) ;  /* 0x0000007c00dc8947 */ /* 0x002fde0003800000 */
[----:B------:R-:W-:-:S04]  /*7c70*/  DEPBAR.LE SB0, 0x0 ;  /* 0x000080000000791a */ /* 0x000fc80000000000 */
[----:B------:R-:W-:Y:S01]  /*7c80*/  USHF.L.U32 UR4, UR8, 0x6, URZ ;  /* 0x0000000608047899 */ /* 0x000fe2000800063f */
[----:B------:R-:W1:Y:S01]  /*7c90*/  S2R R13, SR_TID.X ;  /* 0x00000000000d7919 */ /* 0x000e620000002100 */
[----:B------:R-:W-:Y:S02]  /*7ca0*/  USHF.L.U64.HI UR8, UR8, 0x6, UR9 ;  /* 0x0000000608087899 */ /* 0x000fe40008010209 */
[----:B------:R-:W-:Y:S02]  /*7cb0*/  UIADD3 UR22, UR21, -0x3, URZ ;  /* 0xfffffffd15167890 */ /* 0x000fe4000fffe03f */
[----:B------:R-:W-:Y:S01]  /*7cc0*/  IMAD.U32 R14, RZ, RZ, UR4 ;  /* 0x00000004ff0e7e24 */ /* 0x000fe2000f8e00ff */
[----:B------:R-:W-:Y:S01]  /*7cd0*/  BAR.SYNC.DEFER_BLOCKING 0x0 ;  /* 0x0000000000007b1d */ /* 0x000fe20000010000 */
[----:B------:R-:W-:Y:S01]  /*7ce0*/  IADD3 R16, P2, R10, -UR4, RZ ;  /* 0x800000040a107c10 */ /* 0x000fe2000ff5e0ff */
[----:B------:R-:W-:Y:S01]  /*7cf0*/  IMAD.U32 R0, RZ, RZ, UR8 ;  /* 0x00000008ff007e24 */ /* 0x000fe2000f8e00ff */
[----:B------:R-:W-:Y:S01]  /*7d00*/  UISETP.GT.AND UP0, UPT, UR22, UR12, UPT ;  /* 0x0000000c1600728c */ /* 0x000fe2000bf04270 */
[----:B------:R-:W-:-:S02]  /*7d10*/  IADD3 R14, P1, P0, -R14, UR20, R10 ;  /* 0x000000140e0e7c10 */ /* 0x000fc4000f83e10a */
[----:B------:R-:W-:Y:S02]  /*7d20*/  IADD3.X R17, R11, ~UR8, RZ, P2, !PT ;  /* 0x800000080b117c10 */ /* 0x000fe400097fe4ff */
[----:B------:R-:W-:Y:S01]  /*7d30*/  IADD3.X R15, ~R0, UR17, R11, P1, P0 ;  /* 0x00000011000f7c10 */ /* 0x000fe20008fe050b */
[----:B------:R-:W-:Y:S02]  /*7d40*/  IMAD.U32 R0, RZ, RZ, UR22 ;  /* 0x00000016ff007e24 */ /* 0x000fe4000f8e00ff */
[----:B------:R-:W-:Y:S01]  /*7d50*/  @!PT LDS RZ, [RZ] ;  /* 0x00000000fffff984 */ /* 0x000fe20000000800 */
[----:B------:R-:W-:Y:S01]  /*7d60*/  @!PT LDS RZ, [RZ] ;  /* 0x00000000fffff984 */ /* 0x000fe20000000800 */
[----:B------:R-:W-:Y:S01]  /*7d70*/  @!PT LDS RZ, [RZ] ;  /* 0x00000000fffff984 */ /* 0x000fe20000000800 */
[----:B------:R2:W-:Y:S01]  /*7d80*/  LDGSTS.E.BYPASS.LTC128B.128 [R239+0xa000], desc[UR18][R16.64] ;  /* 0x0a00000010ef7fae */ /* 0x0005e2000b901d52 */
[----:B-1----:R-:W-:-:S03]  /*7d90*/  IMAD.SHL.U32 R13, R13, 0x2, RZ ;  /* 0x000000020d0d7824 */ /* 0x002fc600078e00ff */
[----:B------:R2:W-:Y:S02]  /*7da0*/  LDGSTS.E.BYPASS.LTC128B.128 [R239+0xb000], desc[UR18][R16.64+0x80] ;  /* 0x0b00008010ef7fae */ /* 0x0005e4000b901d52 */
[----:B------:R-:W-:Y:S02]  /*7db0*/  LOP3.LUT R13, R13, 0x6, RZ, 0xc0, !PT ;  /* 0x000000060d0d7812 */ /* 0x000fe400078ec0ff */
[----:B------:R2:W-:Y:S04]  /*7dc0*/  LDGSTS.E.BYPASS.LTC128B.128 [R239+0xa800], desc[UR18][R14.64] ;  /* 0x0a8000000eef7fae */ /* 0x0005e8000b901d52 */
[----:B------:R2:W-:Y:S01]  /*7dd0*/  LDGSTS.E.BYPASS.LTC128B.128 [R239+0xb800], desc[UR18][R14.64+0x80] ;  /* 0x0b8000800eef7fae */ /* 0x0005e2000b901d52 */
[----:B------:R-:W-:-:S03]  /*7de0*/  IMAD R0, R0, 0x20, R13 ;  /* 0x0000002000007824 */ /* 0x000fc600078e020d */
[----:B------:R-:W-:Y:S01]  /*7df0*/  LDSM.16.M88.4 R24, [R216+0x8000] ;  /* 0x00800000d818783b */ /* 0x000fe20000000200 */
[C---:B------:R-:W-:Y:S01]  /*7e00*/  VIADD R2, R0.reuse, 0x1 ;  /* 0x0000000100027836 */ /* 0x040fe20000000000 */
[CC--:B------:R-:W-:Y:S01]  /*7e10*/  ISETP.GE.AND P3, PT, R0.reuse, R236.reuse, PT ;  /* 0x000000ec0000720c */ /* 0x0c0fe20003f66270 */
[C---:B------:R-:W-:Y:S01]  /*7e20*/  VIADD R3, R0.reuse, 0x11 ;  /* 0x0000001100037836 */ /* 0x040fe20000000000 */
[----:B------:R-:W1:Y:S01]  /*7e30*/  LDSM.16.M88.4 R4, [R218+0x2000] ;  /* 0x00200000da04783b */ /* 0x000e620000000200 */
[-C--:B------:R-:W-:Y:S02]  /*7e40*/  ISETP.GE.AND P2, PT, R0, R235.reuse, PT ;  /* 0x000000eb0000720c */ /* 0x080fe40003f46270 */
[C---:B------:R-:W-:Y:S01]  /*7e50*/  ISETP.GE.AND P4, PT, R2.reuse, R235, PT ;  /* 0x000000eb0200720c */ /* 0x040fe20003f86270 */
[----:B------:R-:W3:Y:S01]  /*7e60*/  LDSM.16.M88.4 R32, [R216+0x8800] ;  /* 0x00880000d820783b */ /* 0x000ee20000000200 */
[C---:B------:R-:W-:Y:S02]  /*7e70*/  ISETP.GE.AND P6, PT, R2.reuse, R236, PT ;  /* 0x000000ec0200720c */ /* 0x040fe40003fc6270 */
[C---:B------:R-:W-:Y:S01]  /*7e80*/  ISETP.GE.AND P1, PT, R2.reuse, R238, PT ;  /* 0x000000ee0200720c */ /* 0x040fe20003f26270 */
[----:B------:R-:W4:Y:S01]  /*7e90*/  LDSM.16.M88.4 R20, [R218] ;  /* 0x00000000da14783b */ /* 0x000f220000000200 */
[----:B------:R-:W-:-:S02]  /*7ea0*/  ISETP.GE.AND P0, PT, R2, R237, PT ;  /* 0x000000ed0200720c */ /* 0x000fc40003f06270 */
[-C--:B------:R-:W-:Y:S01]  /*7eb0*/  ISETP.LT.OR P3, PT, R0, R232.reuse, P3 ;  /* 0x000000e80000720c */ /* 0x080fe20001f61670 */
[----:B------:R-:W-:Y:S01]  /*7ec0*/  LDSM.16.M88.4 R132, [R227] ;  /* 0x00000000e384783b */ /* 0x000fe20000000200 */
[C---:B------:R-:W-:Y:S02]  /*7ed0*/  ISETP.LT.OR P4, PT, R2.reuse, R231, P4 ;  /* 0x000000e70200720c */ /* 0x040fe40002781670 */
[C---:B------:R-:W-:Y:S01]  /*7ee0*/  ISETP.LT.OR P6, PT, R2.reuse, R232, P6 ;  /* 0x000000e80200720c */ /* 0x040fe200037c1670 */
[----:B------:R-:W5:Y:S01]  /*7ef0*/  LDSM.16.M88.4 R8, [R220+0x2000] ;  /* 0x00200000dc08783b */ /* 0x000f620000000200 */
[C---:B------:R-:W-:Y:S02]  /*7f00*/  ISETP.LT.OR P1, PT, R2.reuse, R234, P1 ;  /* 0x000000ea0200720c */ /* 0x040fe40000f21670 */
[----:B------:R-:W-:Y:S01]  /*7f10*/  ISETP.LT.OR P0, PT, R2, R233, P0 ;  /* 0x000000e90200720c */ /* 0x000fe20000701670 */
[----:B------:R-:W2:Y:S01]  /*7f20*/  LDSM.16.M88.4 R136, [R230] ;  /* 0x00000000e688783b */ /* 0x000ea20000000200 */
[C---:B------:R-:W-:Y:S01]  /*7f30*/  VIADD R2, R0.reuse, 0x8 ;  /* 0x0000000800027836 */ /* 0x040fe20000000000 */
[----:B------:R-:W-:-:S02]  /*7f40*/  ISETP.GE.AND P5, PT, R0, R238, PT ;  /* 0x000000ee0000720c */ /* 0x000fc40003fa6270 */
[----:B------:R-:W2:Y:S01]  /*7f50*/  LDSM.16.M88.4 R28, [R220] ;  /* 0x00000000dc1c783b */ /* 0x000ea20000000200 */
[C---:B------:R-:W-:Y:S02]  /*7f60*/  ISETP.LT.OR P2, PT, R0.reuse, R231, P2 ;  /* 0x000000e70000720c */ /* 0x040fe40001741670 */
[----:B------:R-:W-:Y:S01]  /*7f70*/  ISETP.LT.OR P5, PT, R0, R234, P5 ;  /* 0x000000ea0000720c */ /* 0x000fe20002fa1670 */
[----:B------:R-:W-:Y:S04]  /*7f80*/  LDSM.16.M88.4 R176, [R224+0x8000] ;  /* 0x00800000e0b0783b */ /* 0x000fe80000000200 */
[----:B------:R-:W0:Y:S01]  /*7f90*/  LDGDEPBAR ;  /* 0x00000000000079af */ /* 0x000e220000000000 */
[C---:B-1----:R-:W-:Y:S06]  /*7fa0*/  HMMA.16816.F32 R192, R4.reuse, R24, RZ ;  /* 0x0000001804c0723c */ /* 0x042fec00000018ff */
[C---:B---3--:R-:W-:Y:S06]  /*7fb0*/  HMMA.16816.F32 R184, R4.reuse, R32, RZ ;  /* 0x0000002004b8723c */ /* 0x048fec00000018ff */
[C---:B------:R-:W-:Y:S06]  /*7fc0*/  HMMA.16816.F32 R188, R4.reuse, R26, RZ ;  /* 0x0000001a04bc723c */ /* 0x040fec00000018ff */
[----:B------:R-:W-:Y:S01]  /*7fd0*/  HMMA.16816.F32 R180, R4, R34, RZ ;  /* 0x0000002204b4723c */ /* 0x000fe200000018ff */
[----:B------:R-:W1:Y:S05]  /*7fe0*/  LDSM.16.M88.4 R4, [R226+0x2000] ;  /* 0x00200000e204783b */ /* 0x000e6a0000000200 */
[C---:B----4-:R-:W-:Y:S06]  /*7ff0*/  HMMA.16816.F32 R140, R20.reuse, R32, RZ ;  /* 0x00000020148c723c */ /* 0x050fec00000018ff */
[C---:B------:R-:W-:Y:S01]  /*8000*/  HMMA.16816.F32 R200, R20.reuse, R34, RZ ;  /* 0x0000002214c8723c */ /* 0x040fe200000018ff */
[----:B------:R-:W3:Y:S05]  /*8010*/  LDSM.16.M88.4 R32, [R224+0x8800] ;  /* 0x00880000e020783b */ /* 0x000eea0000000200 */
[C---:B------:R-:W-:Y:S06]  /*8020*/  HMMA.16816.F32 R196, R20.reuse, R24, RZ ;  /* 0x0000001814c4723c */ /* 0x040fec00000018ff */
[----:B------:R-:W-:Y:S06]  /*8030*/  HMMA.16816.F32 R24, R20, R26, RZ ;  /* 0x0000001a1418723c */ /* 0x000fec00000018ff */
[C---:B-----5:R-:W-:Y:S06]  /*8040*/  HMMA.16816.F32 R208, R8.reuse, R132, R192 ;  /* 0x0000008408d0723c */ /* 0x060fec00000018c0 */
[C---:B--2---:R-:W-:Y:S06]  /*8050*/  HMMA.16816.F32 R204, R8.reuse, R136, R184 ;  /* 0x0000008808cc723c */ /* 0x044fec00000018b8 */
[C---:B------:R-:W-:Y:S06]  /*8060*/  HMMA.16816.F32 R192, R8.reuse, R134, R188 ;  /* 0x0000008608c0723c */ /* 0x040fec00000018bc */
[----:B------:R-:W-:Y:S01]  /*8070*/  HMMA.16816.F32 R20, R8, R138, R180 ;  /* 0x0000008a0814723c */ /* 0x000fe200000018b4 */
[----:B------:R-:W2:Y:S05]  /*8080*/  LDSM.16.M88.4 R8, [R226] ;  /* 0x00000000e208783b */ /* 0x000eaa0000000200 */
[C---:B------:R-:W-:Y:S06]  /*8090*/  HMMA.16816.F32 R184, R28.reuse, R132, R196 ;  /* 0x000000841cb8723c */ /* 0x040fec00000018c4 */
[C---:B------:R-:W-:Y:S01]  /*80a0*/  HMMA.16816.F32 R180, R28.reuse, R136, R140 ;  /* 0x000000881cb4723c */ /* 0x040fe2000000188c */
[----:B------:R-:W-:Y:S05]  /*80b0*/  LDSM.16.M88.4 R140, [R223] ;  /* 0x00000000df8c783b */ /* 0x000fea0000000200 */
[C---:B------:R-:W-:Y:S01]  /*80c0*/  HMMA.16816.F32 R132, R28.reuse, R134, R24 ;  /* 0x000000861c84723c */ /* 0x040fe20000001818 */
[----:B------:R-:W-:Y:S05]  /*80d0*/  LDSM.16.M88.4 R24, [R225+0x2000] ;  /* 0x00200000e118783b */ /* 0x000fea0000000200 */
[----:B------:R-:W-:Y:S01]  /*80e0*/  HMMA.16816.F32 R136, R28, R138, R200 ;  /* 0x0000008a1c88723c */ /* 0x000fe200000018c8 */
[----:B------:R-:W4:Y:S05]  /*80f0*/  LDSM.16.M88.4 R28, [R223+0x800] ;  /* 0x00080000df1c783b */ /* 0x000f2a0000000200 */
[C---:B-1----:R-:W-:Y:S06]  /*8100*/  HMMA.16816.F32 R188, R4.reuse, R176, R208 ;  /* 0x000000b004bc723c */ /* 0x042fec00000018d0 */
[C---:B---3--:R-:W-:Y:S01]  /*8110*/  HMMA.16816.F32 R208, R4.reuse, R34, R20 ;  /* 0x0000002204d0723c */ /* 0x048fe20000001814 */
[----:B------:R-:W1:Y:S05]  /*8120*/  LDSM.16.M88.4 R20, [R225] ;  /* 0x00000000e114783b */ /* 0x000e6a0000000200 */
[C---:B------:R-:W-:Y:S06]  /*8130*/  HMMA.16816.F32 R240, R4.reuse, R32, R204 ;  /* 0x0000002004f0723c */ /* 0x040fec00000018cc */
[----:B------:R-:W-:Y:S01]  /*8140*/  HMMA.16816.F32 R196, R4, R178, R192 ;  /* 0x000000b204c4723c */ /* 0x000fe200000018c0 */
[----:B------:R-:W-:Y:S05]  /*8150*/  LDSM.16.M88.4 R4, [R218+0x6000] ;  /* 0x00600000da04783b */ /* 0x000fea0000000200 */
[C---:B--2---:R-:W-:Y:S06]  /*8160*/  HMMA.16816.F32 R200, R8.reuse, R176, R184 ;  /* 0x000000b008c8723c */ /* 0x044fec00000018b8 */
[C---:B------:R-:W-:Y:S01]  /*8170*/  HMMA.16816.F32 R184, R8.reuse, R178, R132 ;  /* 0x000000b208b8723c */ /* 0x040fe20000001884 */
[----:B------:R-:W-:Y:S05]  /*8180*/  LDSM.16.M88.4 R132, [R216+0x9000] ;  /* 0x00900000d884783b */ /* 0x000fea0000000200 */
[C---:B------:R-:W-:Y:S06]  /*8190*/  HMMA.16816.F32 R176, R8.reuse, R32, R180 ;  /* 0x0000002008b0723c */ /* 0x040fec00000018b4 */
[----:B------:R-:W-:Y:S01]  /*81a0*/  HMMA.16816.F32 R136, R8, R34, R136 ;  /* 0x000000220888723c */ /* 0x000fe20000001888 */
[----:B------:R-:W2:Y:S04]  /*81b0*/  LDSM.16.M88.4 R32, [R216+0x9800] ;  /* 0x00980000d820783b */ /* 0x000ea80000000200 */
[----:B------:R-:W3:Y:S01]  /*81c0*/  LDSM.16.M88.4 R8, [R218+0x4000] ;  /* 0x00400000da08783b */ /* 0x000ee20000000200 */
[C---:B----4-:R-:W-:Y:S06]  /*81d0*/  HMMA.16816.F32 R192, R24.reuse, R28, R240 ;  /* 0x0000001c18c0723c */ /* 0x050fec00000018f0 */
[C---:B------:R-:W-:Y:S06]  /*81e0*/  HMMA.16816.F32 R204, R24.reuse, R140, R188 ;  /* 0x0000008c18cc723c */ /* 0x040fec00000018bc */
[C---:B------:R-:W-:Y:S06]  /*81f0*/  HMMA.16816.F32 R196, R24.reuse, R142, R196 ;  /* 0x0000008e18c4723c */ /* 0x040fec00000018c4 */
[----:B------:R-:W-:Y:S01]  /*8200*/  HMMA.16816.F32 R180, R24, R30, R208 ;  /* 0x0000001e18b4723c */ /* 0x000fe200000018d0 */
[----:B------:R-:W-:Y:S05]  /*8210*/  LDSM.16.M88.4 R24, [R220+0x6000] ;  /* 0x00600000dc18783b */ /* 0x000fea0000000200 */
[C---:B-1----:R-:W-:Y:S06]  /*8220*/  HMMA.16816.F32 R188, R20.reuse, R140, R200 ;  /* 0x0000008c14bc723c */ /* 0x042fec00000018c8 */
[C---:B------:R-:W-:Y:S01]  /*8230*/  HMMA.16816.F32 R184, R20.reuse, R142, R184 ;  /* 0x0000008e14b8723c */ /* 0x040fe200000018b8 */
[----:B------:R-:W-:Y:S05]  /*8240*/  LDSM.16.M88.4 R140, [R229] ;  /* 0x00000000e58c783b */ /* 0x000fea0000000200 */
[C---:B------:R-:W-:Y:S06]  /*8250*/  HMMA.16816.F32 R176, R20.reuse, R28, R176 ;  /* 0x0000001c14b0723c */ /* 0x040fec00000018b0 */
[----:B------:R-:W-:Y:S01]  /*8260*/  HMMA.16816.F32 R20, R20, R30, R136 ;  /* 0x0000001e1414723c */ /* 0x000fe20000001888 */
[----:B------:R-:W1:Y:S05]  /*8270*/  LDSM.16.M88.4 R28, [R220+0x4000] ;  /* 0x00400000dc1c783b */ /* 0x000e6a0000000200 */
[C---:B--2---:R-:W-:Y:S06]  /*8280*/  HMMA.16816.F32 R240, R4.reuse, R32, R192 ;  /* 0x0000002004f0723c */ /* 0x044fec00000018c0 */
[C---:B------:R-:W-:Y:S06]  /*8290*/  HMMA.16816.F32 R200, R4.reuse, R132, R204 ;  /* 0x0000008404c8723c */ /* 0x040fec00000018cc */
[C---:B------:R-:W-:Y:S06]  /*82a0*/  HMMA.16816.F32 R196, R4.reuse, R134, R196 ;  /* 0x0000008604c4723c */ /* 0x040fec00000018c4 */
[----:B------:R-:W-:Y:S01]  /*82b0*/  HMMA.16816.F32 R192, R4, R34, R180 ;  /* 0x0000002204c0723c */ /* 0x000fe200000018b4 */
[----:B------:R-:W2:Y:S05]  /*82c0*/  LDSM.16.M88.4 R4, [R228] ;  /* 0x00000000e404783b */ /* 0x000eaa0000000200 */
[C---:B---3--:R-:W-:Y:S06]  /*82d0*/  HMMA.16816.F32 R136, R8.reuse, R132, R188 ;  /* 0x000000840888723c */ /* 0x048fec00000018bc */
[C---:B------:R-:W-:Y:S01]  /*82e0*/  HMMA.16816.F32 R180, R8.reuse, R134, R184 ;  /* 0x0000008608b4723c */ /* 0x040fe200000018b8 */
[----:B------:R-:W-:Y:S05]  /*82f0*/  LDSM.16.M88.4 R132, [R224+0x9000] ;  /* 0x00900000e084783b */ /* 0x000fea0000000200 */
[C---:B------:R-:W-:Y:S06]  /*8300*/  HMMA.16816.F32 R176, R8.reuse, R32, R176 ;  /* 0x0000002008b0723c */ /* 0x040fec00000018b0 */
[----:B------:R-:W-:Y:S01]  /*8310*/  HMMA.16816.F32 R32, R8, R34, R20 ;  /* 0x000000220820723c */ /* 0x000fe20000001814 */
[----:B------:R-:W3:Y:S04]  /*8320*/  LDSM.16.M88.4 R20, [R226+0x4000] ;  /* 0x00400000e214783b */ /* 0x000ee80000000200 */
[----:B------:R-:W4:Y:S01]  /*8330*/  LDSM.16.M88.4 R8, [R226+0x6000] ;  /* 0x00600000e208783b */ /* 0x000f220000000200 */
[-C--:B-1----:R-:W-:Y:S03]  /*8340*/  HMMA.16816.F32 R184, R28, R140.reuse, R136 ;  /* 0x0000008c1cb8723c */ /* 0x082fe60000001888 */
[----:B------:R-:W1:Y:S03]  /*8350*/  LDSM.16.M88.4 R136, [R224+0x9800] ;  /* 0x00980000e088783b */ /* 0x000e660000000200 */
[C---:B------:R-:W-:Y:S06]  /*8360*/  HMMA.16816.F32 R188, R24.reuse, R140, R200 ;  /* 0x0000008c18bc723c */ /* 0x040fec00000018c8 */
[-C--:B------:R-:W-:Y:S06]  /*8370*/  HMMA.16816.F32 R208, R24, R142.reuse, R196 ;  /* 0x0000008e18d0723c */ /* 0x080fec00000018c4 */
[----:B------:R-:W-:Y:S06]  /*8380*/  HMMA.16816.F32 R200, R28, R142, R180 ;  /* 0x0000008e1cc8723c */ /* 0x000fec00000018b4 */
[C---:B--2---:R-:W-:Y:S06]  /*8390*/  HMMA.16816.F32 R240, R24.reuse, R4, R240 ;  /* 0x0000000418f0723c */ /* 0x044fec00000018f0 */
[----:B------:R-:W-:Y:S01]  /*83a0*/  HMMA.16816.F32 R204, R24, R6, R192 ;  /* 0x0000000618cc723c */ /* 0x000fe200000018c0 */
[----:B------:R-:W-:Y:S05]  /*83b0*/  LDSM.16.M88.4 R24, [R225+0x4000] ;  /* 0x00400000e118783b */ /* 0x000fea0000000200 */
[C---:B------:R-:W-:Y:S06]  /*83c0*/  HMMA.16816.F32 R196, R28.reuse, R4, R176 ;  /* 0x000000041cc4723c */ /* 0x040fec00000018b0 */
[----:B------:R-:W-:Y:S01]  /*83d0*/  HMMA.16816.F32 R180, R28, R6, R32 ;  /* 0x000000061cb4723c */ /* 0x000fe20000001820 */
[----:B------:R-:W2:Y:S04]  /*83e0*/  LDSM.16.M88.4 R28, [R223+0x1000] ;  /* 0x00100000df1c783b */ /* 0x000ea80000000200 */
[----:B------:R-:W5:Y:S01]  /*83f0*/  LDSM.16.M88.4 R4, [R225+0x6000] ;  /* 0x00600000e104783b */ /* 0x000f620000000200 */
[----:B---3--:R-:W-:Y:S03]  /*8400*/  HMMA.16816.F32 R140, R20, R132, R184 ;  /* 0x00000084148c723c */ /* 0x008fe600000018b8 */
[----:B------:R-:W3:Y:S01]  /*8410*/  LDSM.16.M88.4 R32, [R223+0x1800] ;  /* 0x00180000df20783b */ /* 0x000ee20000000200 */
[----:B------:R-:W-:-:S04]  /*8420*/  DEPBAR.LE SB0, 0x0 ;  /* 0x000080000000791a */ /* 0x000fc80000000000 */
[C---:B----4-:R-:W-:Y:S06]  /*8430*/  HMMA.16816.F32 R176, R8.reuse, R132, R188 ;  /* 0x0000008408b0723c */ /* 0x050fec00000018bc */
[-C--:B------:R-:W-:Y:S06]  /*8440*/  HMMA.16816.F32 R192, R8, R134.reuse, R208 ;  /* 0x0000008608c0723c */ /* 0x080fec00000018d0 */
[----:B------:R-:W-:Y:S06]  /*8450*/  HMMA.16816.F32 R132, R20, R134, R200 ;  /* 0x000000861484723c */ /* 0x000fec00000018c8 */
[-C--:B-1----:R-:W-:Y:S06]  /*8460*/  HMMA.16816.F32 R188, R8, R136.reuse, R240 ;  /* 0x0000008808bc723c */ /* 0x082fec00000018f0 */
[----:B------:R-:W-:Y:S06]  /*8470*/  HMMA.16816.F32 R184, R20, R136, R196 ;  /* 0x0000008814b8723c */ /* 0x000fec00000018c4 */
[-C--:B------:R-:W-:Y:S06]  /*8480*/  HMMA.16816.F32 R8, R8, R138.reuse, R204 ;  /* 0x0000008a0808723c */ /* 0x080fec00000018cc */
[----:B------:R-:W-:Y:S06]  /*8490*/  HMMA.16816.F32 R180, R20, R138, R180 ;  /* 0x0000008a14b4723c */ /* 0x000fec00000018b4 */
[-C--:B--2---:R-:W-:Y:S06]  /*84a0*/  HMMA.16816.F32 R20, R24, R28.reuse, R140 ;  /* 0x0000001c1814723c */ /* 0x084fec000000188c */
[----:B-----5:R-:W-:Y:S06]  /*84b0*/  HMMA.16816.F32 R176, R4, R28, R176 ;  /* 0x0000001c04b0723c */ /* 0x020fec00000018b0 */
[C---:B------:R-:W-:Y:S06]  /*84c0*/  HMMA.16816.F32 R132, R24.reuse, R30, R132 ;  /* 0x0000001e1884723c */ /* 0x040fec0000001884 */
[----:B---3--:R-:W-:Y:S06]  /*84d0*/  HMMA.16816.F32 R136, R24, R32, R184 ;  /* 0x000000201888723c */ /* 0x008fec00000018b8 */
[----:B------:R-:W-:Y:S01]  /*84e0*/  HMMA.16816.F32 R192, R4, R30, R192 ;  /* 0x0000001e04c0723c */ /* 0x000fe200000018c0 */
[----:B------:R-:W-:Y:S01]  /*84f0*/  FSEL R18, R20, -INF , !P3 ;  /* 0xff80000014127808 */ /* 0x000fe20005800000 */
[----:B------:R-:W-:Y:S01]  /*8500*/  BAR.SYNC.DEFER_BLOCKING 0x0 ;  /* 0x0000000000007b1d */ /* 0x000fe20000010000 */
[----:B------:R-:W-:-:S02]  /*8510*/  ISETP.GE.AND P3, PT, R0, R237, PT ;  /* 0x000000ed0000720c */ /* 0x000fc40003f66270 */
[----:B------:R-:W-:Y:S01]  /*8520*/  FSEL R20, R23, -INF , !P4 ;  /* 0xff80000017147808 */ /* 0x000fe20006000000 */
[C---:B------:R-:W-:Y:S01]  /*8530*/  HMMA.16816.F32 R188, R4.reuse, R32, R188 ;  /* 0x0000002004bc723c */ /* 0x040fe200000018bc */
[----:B------:R-:W-:Y:S02]  /*8540*/  FSEL R23, R177, -INF , !P1 ;  /* 0xff800000b1177808 */ /* 0x000fe40004800000 */
[----:B------:R-:W-:Y:S02]  /*8550*/  FSEL R28, R21, -INF , !P6 ;  /* 0xff800000151c7808 */ /* 0x000fe40007000000 */
[----:B------:R-:W-:Y:S01]  /*8560*/  ISETP.GE.AND P6, PT, R2, R236, PT ;  /* 0x000000ec0200720c */ /* 0x000fe20003fc6270 */
[----:B------:R-:W-:Y:S01]  /*8570*/  HMMA.16816.F32 R140, R4, R34, R8 ;  /* 0x00000022048c723c */ /* 0x000fe20000001808 */
[----:B------:R-:W-:Y:S02]  /*8580*/  ISETP.LT.OR P3, PT, R0, R233, P3 ;  /* 0x000000e90000720c */ /* 0x000fe40001f61670 */
[----:B------:R-:W-:-:S02]  /*8590*/  ISETP.LT.OR P6, PT, R2, R232, P6 ;  /* 0x000000e80200720c */ /* 0x000fc400037c1670 */
[----:B------:R-:W-:Y:S01]  /*85a0*/  FSEL R22, R22, -INF , !P2 ;  /* 0xff80000016167808 */ /* 0x000fe20005000000 */
[----:B------:R-:W-:Y:S01]  /*85b0*/  HMMA.16816.F32 R32, R24, R34, R180 ;  /* 0x000000221820723c */ /* 0x000fe200000018b4 */
[C---:B------:R-:W-:Y:S01]  /*85c0*/  VIADD R5, R0.reuse, 0x9 ;  /* 0x0000000900057836 */ /* 0x040fe20000000000 */
[----:B------:R-:W-:Y:S01]  /*85d0*/  FMNMX.FTZ R6, R215, R18, !PT ;  /* 0x00000012d7067209 */ /* 0x000fe20007810000 */
[----:B------:R-:W-:Y:S01]  /*85e0*/  VIADD R4, R0, 0x10 ;  /* 0x0000001000047836 */ /* 0x000fe20000000000 */
[----:B------:R-:W-:Y:S02]  /*85f0*/  FSEL R29, R176, -INF , !P5 ;  /* 0xff800000b01d7808 */ /* 0x000fe40006800000 */
[C---:B------:R-:W-:Y:S02]  /*8600*/  ISETP.GE.AND P1, PT, R5.reuse, R235, PT ;  /* 0x000000eb0500720c */ /* 0x040fe40003f26270 */
[C---:B------:R-:W-:Y:S02]  /*8610*/  ISETP.GE.AND P4, PT, R5.reuse, R236, PT ;  /* 0x000000ec0500720c */ /* 0x040fe40003f86270 */
[----:B------:R-:W-:-:S02]  /*8620*/  ISETP.LT.OR P1, PT, R5, R231, P1 ;  /* 0x000000e70500720c */ /* 0x000fc40000f21670 */
[----:B------:R-:W-:Y:S02]  /*8630*/  FSEL R30, R178, -INF , !P3 ;  /* 0xff800000b21e7808 */ /* 0x000fe40005800000 */
[C---:B------:R-:W-:Y:S02]  /*8640*/  ISETP.GE.AND P2, PT, R2.reuse, R235, PT ;  /* 0x000000eb0200720c */ /* 0x040fe40003f46270 */
[C---:B------:R-:W-:Y:S02]  /*8650*/  ISETP.GE.AND P5, PT, R2.reuse, R238, PT ;  /* 0x000000ee0200720c */ /* 0x040fe40003fa6270 */
        /* <DEDUP_REMOVED lines=49> */
[----:B------:R-:W-:Y:S02]  /*8970*/  LEA R6, P2, R7, UR6, 0x1 ;  /* 0x0000000607067c11 */ /* 0x000fe4000f8408ff */
[----:B---3--:R-:W-:Y:S02]  /*8980*/  LEA.HI.X R9, R9, R247, R8, 0x5, P1 ;  /* 0x000000f709097211 */ /* 0x008fe400008f2c08 */
        /* <DEDUP_REMOVED lines=11> */
.L_x_1305:
[----:B-1----:R-:W1:Y:S01]  /*8a40*/  SHFL.BFLY PT, R8, R10, 0x2, 0x1f ;  /* 0x0c401f000a087f89 */ /* 0x002e6200000e0000 */
[C---:B------:R-:W-:Y:S02]  /*8a50*/  ISETP.GE.AND P1, PT, R5.reuse, R237, PT ;  /* 0x000000ed0500720c */ /* 0x040fe40003f26270 */
[----:B------:R-:W-:Y:S01]  /*8a60*/  FMNMX.FTZ R6, R214, R22, !PT ;  /* 0x00000016d6067209 */ /* 0x000fe20007810000 */
[----:B------:R-:W-:Y:S01]  /*8a70*/  LDSM.16.MT88.4 R176, [R221+0xa000] ;  /* 0x00a00000ddb0783b */ /* 0x000fe20000004200 */
[C---:B------:R-:W-:Y:S02]  /*8a80*/  ISETP.LT.OR P4, PT, R5.reuse, R234, P4 ;  /* 0x000000ea0500720c */ /* 0x040fe40002781670 */
[----:B------:R-:W-:Y:S02]  /*8a90*/  ISETP.LT.OR P1, PT, R5, R233, P1 ;  /* 0x000000e90500720c */ /* 0x000fe40000f21670 */
[----:B------:R-:W-:Y:S02]  /*8aa0*/  FMNMX.FTZ R5, R20, R6, !PT ;  /* 0x0000000614057209 */ /* 0x000fe40007810000 */
[----:B------:R-:W-:-:S02]  /*8ab0*/  FSEL R198, R138, -INF , !P6 ;  /* 0xff8000008ac67808 */ /* 0x000fc40007000000 */
[-C--:B------:R-:W-:Y:S02]  /*8ac0*/  ISETP.GE.AND P2, PT, R3, R235.reuse, PT ;  /* 0x000000eb0300720c */ /* 0x080fe40003f46270 */
[C---:B------:R-:W-:Y:S02]  /*8ad0*/  ISETP.GE.AND P6, PT, R2.reuse, R235, PT ;  /* 0x000000eb0200720c */ /* 0x040fe40003fc6270 */
[----:B------:R-:W-:Y:S02]  /*8ae0*/  FMNMX.FTZ R5, R19, R5, !PT ;  /* 0x0000000513057209 */ /* 0x000fe40007810000 */
[-C--:B------:R-:W-:Y:S02]  /*8af0*/  ISETP.LT.OR P2, PT, R3, R231.reuse, P2 ;  /* 0x000000e70300720c */ /* 0x080fe40001741670 */
[----:B------:R-:W-:Y:S02]  /*8b00*/  ISETP.LT.OR P6, PT, R2, R231, P6 ;  /* 0x000000e70200720c */ /* 0x000fe400037c1670 */
[----:B------:R-:W-:-:S02]  /*8b10*/  FMNMX.FTZ R5, R21, R5, !PT ;  /* 0x0000000515057209 */ /* 0x000fc40007810000 */
[----:B------:R-:W-:Y:S02]  /*8b20*/  FSEL R207, R139, -INF , !P2 ;  /* 0xff8000008bcf7808 */ /* 0x000fe40005000000 */
[----:B------:R-:W-:Y:S02]  /*8b30*/  FSEL R206, R34, -INF , !P6 ;  /* 0xff80000022ce7808 */ /* 0x000fe40007000000 */
[----:B------:R-:W-:Y:S02]  /*8b40*/  FSEL R7, R192, -INF , !P5 ;  /* 0xff800000c0077808 */ /* 0x000fe40006800000 */
[C---:B------:R-:W-:Y:S02]  /*8b50*/  ISETP.GE.AND P2, PT, R4.reuse, R238, PT ;  /* 0x000000ee0400720c */ /* 0x040fe40003f46270 */
[----:B------:R-:W-:Y:S02]  /*8b60*/  ISETP.GE.AND P6, PT, R4, R237, PT ;  /* 0x000000ed0400720c */ /* 0x000fe40003fc6270 */
[----:B------:R-:W-:-:S02]  /*8b70*/  ISETP.GE.AND P5, PT, R0, R235, PT ;  /* 0x000000eb0000720c */ /* 0x000fc40003fa6270 */
[----:B------:R-:W-:Y:S02]  /*8b80*/  FMNMX.FTZ R6, R198, R5, !PT ;  /* 0x00000005c6067209 */ /* 0x000fe40007810000 */
[----:B------:R-:W-:Y:S02]  /*8b90*/  FMNMX.FTZ R5, R213, R29, !PT ;  /* 0x0000001dd5057209 */ /* 0x000fe40007810000 */
[C---:B------:R-:W-:Y:S02]  /*8ba0*/  ISETP.LT.OR P2, PT, R4.reuse, R234, P2 ;  /* 0x000000ea0400720c */ /* 0x040fe40001741670 */
[----:B------:R-:W-:Y:S02]  /*8bb0*/  ISETP.LT.OR P6, PT, R4, R233, P6 ;  /* 0x000000e90400720c */ /* 0x000fe400037c1670 */
[----:B------:R-:W-:Y:S02]  /*8bc0*/  ISETP.LT.OR P5, PT, R0, R231, P5 ;  /* 0x000000e70000720c */ /* 0x000fe40002fa1670 */
[----:B-1----:R-:W-:-:S02]  /*8bd0*/  FMNMX.FTZ R4, R10, R8, !PT ;  /* 0x000000080a047209 */ /* 0x002fc40007810000 */
[----:B------:R-:W-:Y:S02]  /*8be0*/  FMNMX.FTZ R5, R23, R5, !PT ;  /* 0x0000000517057209 */ /* 0x000fe40007810000 */
[----:B------:R-:W-:Y:S01]  /*8bf0*/  FSEL R205, R35, -INF , !P5 ;  /* 0xff80000023cd7808 */ /* 0x000fe20006800000 */
[----:B------:R-:W1:Y:S01]  /*8c00*/  SHFL.BFLY PT, R12, R4, 0x1, 0x1f ;  /* 0x0c201f00040c7f89 */ /* 0x000e6200000e0000 */
[----:B------:R-:W-:Y:S02]  /*8c10*/  FMNMX.FTZ R8, R207, R6, !PT ;  /* 0x00000006cf087209 */ /* 0x000fe40007810000 */
[----:B------:R-:W-:Y:S01]  /*8c20*/  FSEL R6, R193, -INF , !P4 ;  /* 0xff800000c1067808 */ /* 0x000fe20006000000 */
[----:B------:R-:W-:Y:S01]  /*8c30*/  LDSM.16.MT88.4 R32, [R219+0xb000] ;  /* 0x00b00000db20783b */ /* 0x000fe20000004200 */
[----:B------:R-:W-:Y:S02]  /*8c40*/  ISETP.GE.AND P5, PT, R3, R238, PT ;  /* 0x000000ee0300720c */ /* 0x000fe40003fa6270 */
[----:B------:R-:W-:-:S02]  /*8c50*/  FMNMX.FTZ R5, R7, R5, !PT ;  /* 0x0000000507057209 */ /* 0x000fc40007810000 */
[C---:B------:R-:W-:Y:S02]  /*8c60*/  ISETP.GE.AND P4, PT, R3.reuse, R237, PT ;  /* 0x000000ed0300720c */ /* 0x040fe40003f86270 */
[----:B------:R-:W-:Y:S02]  /*8c70*/  ISETP.LT.OR P5, PT, R3, R234, P5 ;  /* 0x000000ea0300720c */ /* 0x000fe40002fa1670 */
[----:B------:R-:W-:Y:S02]  /*8c80*/  FSEL R132, R188, -INF , !P2 ;  /* 0xff800000bc847808 */ /* 0x000fe40005000000 */
[----:B------:R-:W-:Y:S02]  /*8c90*/  FMNMX.FTZ R5, R6, R5, !PT ;  /* 0x0000000506057209 */ /* 0x000fe40007810000 */
[----:B------:R-:W-:Y:S02]  /*8ca0*/  ISETP.GE.AND P2, PT, R2, R238, PT ;  /* 0x000000ee0200720c */ /* 0x000fe40003f46270 */
[----:B------:R-:W-:-:S02]  /*8cb0*/  FMNMX.FTZ R8, R206, R8, !PT ;  /* 0x00000008ce087209 */ /* 0x000fc40007810000 */
[----:B------:R-:W-:Y:S02]  /*8cc0*/  FSEL R133, R189, -INF , !P5 ;  /* 0xff800000bd857808 */ /* 0x000fe40006800000 */
[----:B------:R-:W-:Y:S02]  /*8cd0*/  ISETP.LT.OR P4, PT, R3, R233, P4 ;  /* 0x000000e90300720c */ /* 0x000fe40002781670 */
[----:B------:R-:W-:Y:S02]  /*8ce0*/  FMNMX.FTZ R5, R132, R5, !PT ;  /* 0x0000000584057209 */ /* 0x000fe40007810000 */
[----:B------:R-:W-:Y:S02]  /*8cf0*/  FMNMX.FTZ R3, R212, R30, !PT ;  /* 0x0000001ed4037209 */ /* 0x000fe40007810000 */
[----:B------:R-:W-:Y:S02]  /*8d00*/  ISETP.LT.OR P2, PT, R2, R234, P2 ;  /* 0x000000ea0200720c */ /* 0x000fe40001741670 */
[----:B------:R-:W-:-:S02]  /*8d10*/  FMNMX.FTZ R8, R205, R8, !PT ;  /* 0x00000008cd087209 */ /* 0x000fc40007810000 */
[----:B------:R-:W-:Y:S02]  /*8d20*/  FMNMX.FTZ R134, R133, R5, !PT ;  /* 0x0000000585867209 */ /* 0x000fe40007810000 */
[----:B------:R-:W-:Y:S01]  /*8d30*/  FSEL R5, R194, -INF , !P3 ;  /* 0xff800000c2057808 */ /* 0x000fe20005800000 */
[----:B------:R-:W2:Y:S01]  /*8d40*/  SHFL.BFLY PT, R10, R8, 0x2, 0x1f ;  /* 0x0c401f00080a7f89 */ /* 0x000ea200000e0000 */
[----:B------:R-:W-:Y:S02]  /*8d50*/  FMNMX.FTZ R9, R24, R3, !PT ;  /* 0x0000000318097209 */ /* 0x000fe40007810000 */
[----:B------:R-:W-:Y:S02]  /*8d60*/  FSEL R138, R140, -INF , !P2 ;  /* 0xff8000008c8a7808 */ /* 0x000fe40005000000 */
[----:B------:R-:W-:Y:S02]  /*8d70*/  ISETP.GE.AND P2, PT, R2, R237, PT ;  /* 0x000000ed0200720c */ /* 0x000fe40003f46270 */
[----:B------:R-:W-:-:S02]  /*8d80*/  FSEL R3, R195, -INF , !P1 ;  /* 0xff800000c3037808 */ /* 0x000fc40004800000 */
[----:B------:R-:W-:Y:S02]  /*8d90*/  FMNMX.FTZ R9, R5, R9, !PT ;  /* 0x0000000905097209 */ /* 0x000fe40007810000 */
[----:B------:R-:W-:Y:S02]  /*8da0*/  ISETP.GE.AND P5, PT, R0, R238, PT ;  /* 0x000000ee0000720c */ /* 0x000fe40003fa6270 */
[----:B------:R-:W-:Y:S02]  /*8db0*/  ISETP.LT.OR P2, PT, R2, R233, P2 ;  /* 0x000000e90200720c */ /* 0x000fe40001741670 */
[----:B------:R-:W-:Y:S02]  /*8dc0*/  FSEL R180, R190, -INF , !P6 ;  /* 0xff800000beb47808 */ /* 0x000fe40007000000 */
[----:B------:R-:W-:Y:S02]  /*8dd0*/  FMNMX.FTZ R2, R3, R9, !PT ;  /* 0x0000000903027209 */ /* 0x000fe40007810000 */
[----:B------:R-:W-:-:S02]  /*8de0*/  ISETP.LT.OR P5, PT, R0, R234, P5 ;  /* 0x000000ea0000720c */ /* 0x000fc40002fa1670 */
[----:B------:R-:W-:Y:S02]  /*8df0*/  ISETP.GE.AND P1, PT, R0, R237, PT ;  /* 0x000000ed0000720c */ /* 0x000fe40003f26270 */
[----:B-1----:R-:W-:Y:S02]  /*8e00*/  FMNMX.FTZ R136, R4, R12, !PT ;  /* 0x0000000c04887209 */ /* 0x002fe40007810000 */
[----:B------:R-:W-:Y:S02]  /*8e10*/  FSEL R181, R191, -INF , !P4 ;  /* 0xff800000bfb57808 */ /* 0x000fe40006000000 */
[----:B------:R-:W-:Y:S01]  /*8e20*/  FMNMX.FTZ R4, R180, R2, !PT ;  /* 0x00000002b4047209 */ /* 0x000fe20007810000 */
[----:B------:R-:W-:Y:S01]  /*8e30*/  FMUL.FTZ R12, R136, UR26 ;  /* 0x0000001a880c7c20 */ /* 0x000fe20008410000 */
[----:B------:R-:W-:Y:S02]  /*8e40*/  FSEL R139, R141, -INF , !P5 ;  /* 0xff8000008d8b7808 */ /* 0x000fe40006800000 */
[----:B------:R-:W-:-:S02]  /*8e50*/  FMNMX.FTZ R134, R138, R134, !PT ;  /* 0x000000868a867209 */ /* 0x000fc40007810000 */
[----:B------:R-:W-:Y:S02]  /*8e60*/  ISETP.LT.OR P1, PT, R0, R233, P1 ;  /* 0x000000e90000720c */ /* 0x000fe40000f21670 */
[----:B------:R-:W-:Y:S02]  /*8e70*/  FSEL R182, R142, -INF , !P2 ;  /* 0xff8000008eb67808 */ /* 0x000fe40005000000 */
[----:B------:R-:W-:Y:S02]  /*8e80*/  FMNMX.FTZ R0, R181, R4, !PT ;  /* 0x00000004b5007209 */ /* 0x000fe40007810000 */
[----:B------:R-:W-:Y:S02]  /*8e90*/  FMNMX.FTZ R134, R139, R134, !PT ;  /* 0x000000868b867209 */ /* 0x000fe40007810000 */
[----:B------:R-:W-:Y:S02]  /*8ea0*/  FSEL R183, R143, -INF , !P1 ;  /* 0xff8000008fb77808 */ /* 0x000fe40004800000 */
[----:B------:R-:W-:Y:S01]  /*8eb0*/  FMNMX.FTZ R0, R182, R0, !PT ;  /* 0x00000000b6007209 */ /* 0x000fe20007810000 */
[----:B------:R-:W1:Y:S01]  /*8ec0*/  SHFL.BFLY PT, R9, R134, 0x2, 0x1f ;  /* 0x0c401f0086097f89 */ /* 0x000e6200000e0000 */
[----:B--2---:R-:W-:-:S02]  /*8ed0*/  FMNMX.FTZ R135, R8, R10, !PT ;  /* 0x0000000a08877209 */ /* 0x004fc40007810000 */
[----:B------:R-:W-:Y:S01]  /*8ee0*/  FMNMX.FTZ R0, R183, R0, !PT ;  /* 0x00000000b7007209 */ /* 0x000fe20007810000 */
[----:B------:R-:W-:Y:S01]  /*8ef0*/  LDSM.16.MT88.4 R140, [R222+0xa000] ;  /* 0x00a00000de8c783b */ /* 0x000fe20000004200 */
[----:B------:R-:W-:Y:S02]  /*8f00*/  FSETP.NEU.FTZ.AND P4, PT, R136, -INF , PT ;  /* 0xff8000008800780b */ /* 0x000fe40003f9d000 */
[----:B------:R-:W-:Y:S01]  /*8f10*/  MOV R185, R252 ;  /* 0x000000fc00b97202 */ /* 0x000fe20000000f00 */
[----:B------:R-:W2:Y:S01]  /*8f20*/  SHFL.BFLY PT, R8, R0, 0x2, 0x1f ;  /* 0x0c401f0000087f89 */ /* 0x000ea200000e0000 */
[----:B------:R-:W-:Y:S02]  /*8f30*/  FSEL R12, R12, RZ, P4 ;  /* 0x000000ff0c0c7208 */ /* 0x000fe40002000000 */
[----:B------:R-:W-:Y:S01]  /*8f40*/  MOV R187, R249 ;  /* 0x000000f900bb7202 */ /* 0x000fe20000000f00 */
[----:B------:R-:W3:Y:S01]  /*8f50*/  SHFL.BFLY PT, R2, R135, 0x1, 0x1f ;  /* 0x0c201f0087027f89 */ /* 0x000ee200000e0000 */
[----:B------:R-:W-:Y:S01]  /*8f60*/  MOV R184, R250 ;  /* 0x000000fa00b87202 */ /* 0x000fe20000000f00 */
[--C-:B------:R-:W-:Y:S01]  /*8f70*/  FFMA.FTZ R18, R18, UR26, -R12.reuse ;  /* 0x0000001a12127c23 */ /* 0x100fe2000801080c */
[--C-:B------:R-:W-:Y:S01]  /*8f80*/  FFMA.FTZ R13, R13, UR26, -R12.reuse ;  /* 0x0000001a0d0d7c23 */ /* 0x100fe2000801080c */
[----:B------:R-:W-:Y:S01]  /*8f90*/  FFMA.FTZ R28, R28, UR26, -R12 ;  /* 0x0000001a1c1c7c23 */ /* 0x000fe2000801080c */
[----:B------:R-:W-:Y:S01]  /*8fa0*/  MOV R201, R245 ;  /* 0x000000f500c97202 */ /* 0x000fe20000000f00 */
[----:B------:R-:W-:Y:S03]  /*8fb0*/  MUFU.EX2 R186, R18 ;  /* 0x0000001200ba7308 */ /* 0x000fe60000000800 */
[----:B------:R-:W-:-:S02]  /*8fc0*/  MOV R194, R201 ;  /* 0x000000c900c27202 */ /* 0x000fc40000000f00 */
[----:B-1----:R-:W-:-:S03]  /*8fd0*/  FMNMX.FTZ R134, R134, R9, !PT ;  /* 0x0000000986867209 */ /* 0x002fc60007810000 */
[----:B------:R-:W-:Y:S02]  /*8fe0*/  MUFU.EX2 R195, R13 ;  /* 0x0000000d00c37308 */ /* 0x000fe40000000800 */
[----:B------:R-:W1:Y:S01]  /*8ff0*/  SHFL.BFLY PT, R9, R134, 0x1, 0x1f ;  /* 0x0c201f0086097f89 */ /* 0x000e6200000e0000 */
[----:B--2---:R-:W-:-:S05]  /*9000*/  FMNMX.FTZ R0, R0, R8, !PT ;  /* 0x0000000800007209 */ /* 0x004fca0007810000 */
[----:B------:R-:W-:Y:S01]  /*9010*/  MUFU.EX2 R203, R28 ;  /* 0x0000001c00cb7308 */ /* 0x000fe20000000800 */
[----:B---3--:R-:W-:Y:S01]  /*9020*/  FMNMX.FTZ R135, R135, R2, !PT ;  /* 0x0000000287877209 */ /* 0x008fe20007810000 */
[----:B------:R-:W2:Y:S01]  /*9030*/  SHFL.BFLY PT, R137, R0, 0x1, 0x1f ;  /* 0x0c201f0000897f89 */ /* 0x000ea200000e0000 */
[----:B------:R-:W-:Y:S02]  /*9040*/  FFMA.FTZ R2, R11, UR26, -R12 ;  /* 0x0000001a0b027c23 */ /* 0x000fe4000801080c */
[C---:B------:R-:W-:Y:S01]  /*9050*/  FSETP.NEU.FTZ.AND P3, PT, R135.reuse, -INF , PT ;  /* 0xff8000008700780b */ /* 0x040fe20003f7d000 */
[----:B------:R-:W-:Y:S02]  /*9060*/  FMUL.FTZ R4, R135, UR26 ;  /* 0x0000001a87047c20 */ /* 0x000fe40008410000 */
[----:B------:R3:W-:Y:S03]  /*9070*/  MUFU.EX2 R208, R2 ;  /* 0x0000000200d07308 */ /* 0x0007e60000000800 */
[----:B------:R-:W-:-:S05]  /*9080*/  FSEL R11, R4, RZ, P3 ;  /* 0x000000ff040b7208 */ /* 0x000fca0001800000 */
[--C-:B------:R-:W-:Y:S01]  /*9090*/  FFMA.FTZ R20, R20, UR26, -R11.reuse ;  /* 0x0000001a14147c23 */ /* 0x100fe2000801080b */
[--C-:B------:R-:W-:Y:S01]  /*90a0*/  FFMA.FTZ R22, R22, UR26, -R11.reuse ;  /* 0x0000001a16167c23 */ /* 0x100fe2000801080b */
[----:B-1----:R-:W-:Y:S01]  /*90b0*/  FMNMX.FTZ R134, R134, R9, !PT ;  /* 0x0000000986867209 */ /* 0x002fe20007810000 */
[--C-:B------:R-:W-:Y:S01]  /*90c0*/  FFMA.FTZ R19, R19, UR26, -R11.reuse ;  /* 0x0000001a13137c23 */ /* 0x100fe2000801080b */
[----:B------:R-:W1:Y:S01]  /*90d0*/  MUFU.EX2 R25, R20 ;  /* 0x0000001400197308 */ /* 0x000e620000000800 */
[----:B------:R-:W-:Y:S01]  /*90e0*/  FFMA.FTZ R21, R21, UR26, -R11 ;  /* 0x0000001a15157c23 */ /* 0x000fe2000801080b */
[C---:B------:R-:W-:Y:S01]  /*90f0*/  FSETP.NEU.FTZ.AND P2, PT, R134.reuse, -INF , PT ;  /* 0xff8000008600780b */ /* 0x040fe20003f5d000 */
[----:B------:R-:W-:Y:S01]  /*9100*/  FMUL.FTZ R10, R134, UR26 ;  /* 0x0000001a860a7c20 */ /* 0x000fe20008410000 */
[----:B---3--:R-:W-:Y:S02]  /*9110*/  FSEL R2, R136, RZ, P4 ;  /* 0x000000ff88027208 */ /* 0x008fe40002000000 */
[----:B--2---:R-:W-:-:S02]  /*9120*/  FMNMX.FTZ R137, R0, R137, !PT ;  /* 0x0000008900897209 */ /* 0x004fc40007810000 */
[----:B------:R-:W-:Y:S01]  /*9130*/  FSEL R0, R134, RZ, P2 ;  /* 0x000000ff86007208 */ /* 0x000fe20001000000 */
[----:B------:R-:W-:Y:S01]  /*9140*/  FADD.FTZ R2, R215, -R2 ;  /* 0x80000002d7027221 */ /* 0x000fe20000010000 */
[C---:B------:R-:W-:Y:S01]  /*9150*/  FSETP.NEU.FTZ.AND P1, PT, R137.reuse, -INF , PT ;  /* 0xff8000008900780b */ /* 0x040fe20003f3d000 */
[----:B------:R-:W-:Y:S01]  /*9160*/  FMUL.FTZ R9, R137, UR26 ;  /* 0x0000001a89097c20 */ /* 0x000fe20008410000 */
[----:B------:R-:W-:Y:S01]  /*9170*/  FSEL R10, R10, RZ, P2 ;  /* 0x000000ff0a0a7208 */ /* 0x000fe20001000000 */
[----:B------:R-:W-:Y:S01]  /*9180*/  FMUL.FTZ R8, R2, UR26 ;  /* 0x0000001a02087c20 */ /* 0x000fe20008410000 */
[----:B------:R-:W-:Y:S01]  /*9190*/  FADD.FTZ R2, R213, -R0 ;  /* 0x80000000d5027221 */ /* 0x000fe20000010000 */
[----:B------:R-:W-:Y:S01]  /*91a0*/  FSEL R0, R137, RZ, P1 ;  /* 0x000000ff89007208 */ /* 0x000fe20000800000 */
[----:B------:R1:W-:Y:S01]  /*91b0*/  MUFU.EX2 R18, R19 ;  /* 0x0000001300127308 */ /* 0x0003e20000000800 */
[----:B------:R-:W-:Y:S01]  /*91c0*/  FSEL R9, R9, RZ, P1 ;  /* 0x000000ff09097208 */ /* 0x000fe20000800000 */
[----:B------:R-:W-:Y:S01]  /*91d0*/  FMUL.FTZ R2, R2, UR26 ;  /* 0x0000001a02027c20 */ /* 0x000fe20008410000 */
[----:B------:R-:W-:Y:S01]  /*91e0*/  FFMA.FTZ R29, R29, UR26, -R10 ;  /* 0x0000001a1d1d7c23 */ /* 0x000fe2000801080a */
[----:B------:R-:W-:Y:S01]  /*91f0*/  FADD.FTZ R0, R212, -R0 ;  /* 0x80000000d4007221 */ /* 0x000fe20000010000 */
[--C-:B------:R-:W-:Y:S01]  /*9200*/  FFMA.FTZ R23, R23, UR26, -R10.reuse ;  /* 0x0000001a17177c23 */ /* 0x100fe2000801080a */
[--C-:B------:R-:W-:Y:S01]  /*9210*/  FFMA.FTZ R7, R7, UR26, -R10.reuse ;  /* 0x0000001a07077c23 */ /* 0x100fe2000801080a */
[----:B------:R-:W-:Y:S01]  /*9220*/  FFMA.FTZ R6, R6, UR26, -R10 ;  /* 0x0000001a06067c23 */ /* 0x000fe2000801080a */
[----:B------:R-:W-:Y:S01]  /*9230*/  FMUL.FTZ R0, R0, UR26 ;  /* 0x0000001a00007c20 */ /* 0x000fe20008410000 */
[--C-:B------:R-:W-:Y:S01]  /*9240*/  FFMA.FTZ R30, R30, UR26, -R9.reuse ;  /* 0x0000001a1e1e7c23 */ /* 0x100fe20008010809 */
[--C-:B------:R-:W-:Y:S01]  /*9250*/  FFMA.FTZ R24, R24, UR26, -R9.reuse ;  /* 0x0000001a18187c23 */ /* 0x100fe20008010809 */
[--C-:B------:R-:W-:Y:S01]  /*9260*/  FFMA.FTZ R5, R5, UR26, -R9.reuse ;  /* 0x0000001a05057c23 */ /* 0x100fe20008010809 */
[----:B------:R-:W-:Y:S01]  /*9270*/  FFMA.FTZ R3, R3, UR26, -R9 ;  /* 0x0000001a03037c23 */ /* 0x000fe20008010809 */
[----:B------:R-:W-:Y:S01]  /*9280*/  MUFU.EX2 R193, R29 ;  /* 0x0000001d00c17308 */ /* 0x000fe20000000800 */
[----:B-1----:R-:W-:-:S07]  /*9290*/  MOV R19, R25 ;  /* 0x0000001900137202 */ /* 0x002fce0000000f00 */
[----:B------:R-:W1:Y:S08]  /*92a0*/  MUFU.EX2 R192, R23 ;  /* 0x0000001700c07308 */ /* 0x000e700000000800 */
[----:B------:R-:W-:Y:S08]  /*92b0*/  MUFU.EX2 R190, R7 ;  /* 0x0000000700be7308 */ /* 0x000ff00000000800 */
[----:B------:R-:W2:Y:S01]  /*92c0*/  MUFU.EX2 R191, R6 ;  /* 0x0000000600bf7308 */ /* 0x000ea20000000800 */
[----:B-1----:R-:W-:-:S07]  /*92d0*/  F2FP.F16.F32.PACK_AB R4, R192, R193 ;  /* 0x000000c1c004723e */ /* 0x002fce00000000ff */
[----:B------:R1:W-:Y:S08]  /*92e0*/  MUFU.EX2 R252, R30 ;  /* 0x0000001e00fc7308 */ /* 0x0003f00000000800 */
[----:B------:R3:W4:Y:S01]  /*92f0*/  MUFU.EX2 R200, R24 ;  /* 0x0000001800c87308 */ /* 0x0007220000000800 */
[----:B--2---:R-:W-:-:S07]  /*9300*/  F2FP.F16.F32.PACK_AB R6, R191, R190 ;  /* 0x000000bebf06723e */ /* 0x004fce00000000ff */
[----:B------:R4:W-:Y:S01]  /*9310*/  MUFU.EX2 R189, R5 ;  /* 0x0000000500bd7308 */ /* 0x0009e20000000800 */
[----:B-1----:R-:W-:Y:S07]  /*9320*/  LDSM.16.MT88.4 R28, [R219+0xa000] ;  /* 0x00a00000db1c783b */ /* 0x002fee0000004200 */
[----:B------:R-:W1:Y:S01]  /*9330*/  MUFU.EX2 R188, R3 ;  /* 0x0000000300bc7308 */ /* 0x000e620000000800 */
[----:B---3--:R-:W-:Y:S07]  /*9340*/  LDSM.16.MT88.4 R24, [R217+0xb000] ;  /* 0x00b00000d918783b */ /* 0x008fee0000004200 */
[----:B------:R-:W2:Y:S01]  /*9350*/  MUFU.EX2 R2, R2 ;  /* 0x0000000200027308 */ /* 0x000ea20000000800 */
[----:B----4-:R-:W-:-:S07]  /*9360*/  F2FP.F16.F32.PACK_AB R5, R200, R252 ;  /* 0x000000fcc805723e */ /* 0x010fce00000000ff */
[----:B------:R-:W3:Y:S01]  /*9370*/  MUFU.EX2 R0, R0 ;  /* 0x0000000000007308 */ /* 0x000ee20000000800 */
[----:B-1----:R-:W-:Y:S02]  /*9380*/  F2FP.F16.F32.PACK_AB R7, R188, R189 ;  /* 0x000000bdbc07723e */ /* 0x002fe400000000ff */
[----:B------:R-:W-:-:S05]  /*9390*/  FSEL R3, R135, RZ, P3 ;  /* 0x000000ff87037208 */ /* 0x000fca0001800000 */
[----:B------:R-:W-:Y:S01]  /*93a0*/  MUFU.EX2 R202, R22 ;  /* 0x0000001600ca7308 */ /* 0x000fe20000000800 */
[-C--:B--2---:R-:W-:Y:S01]  /*93b0*/  FMUL.FTZ R44, R44, R2.reuse ;  /* 0x000000022c2c7220 */ /* 0x084fe20000410000 */
[-C--:B------:R-:W-:Y:S01]  /*93c0*/  FMUL.FTZ R45, R45, R2.reuse ;  /* 0x000000022d2d7220 */ /* 0x080fe20000410000 */
[-C--:B------:R-:W-:Y:S01]  /*93d0*/  FMUL.FTZ R40, R40, R2.reuse ;  /* 0x0000000228287220 */ /* 0x080fe20000410000 */
[-C--:B------:R-:W-:Y:S01]  /*93e0*/  FMUL.FTZ R41, R41, R2.reuse ;  /* 0x0000000229297220 */ /* 0x080fe20000410000 */
[----:B------:R-:W-:Y:S01]  /*93f0*/  FADD.FTZ R3, R214, -R3 ;  /* 0x80000003d6037221 */ /* 0x000fe20000010000 */
[-C--:B------:R-:W-:Y:S01]  /*9400*/  FMUL.FTZ R124, R124, R2.reuse ;  /* 0x000000027c7c7220 */ /* 0x080fe20000410000 */
[----:B------:R-:W-:Y:S01]  /*9410*/  FMUL.FTZ R125, R125, R2 ;  /* 0x000000027d7d7220 */ /* 0x000fe20000410000 */
[----:B------:R1:W-:Y:S01]  /*9420*/  MUFU.EX2 R13, R21 ;  /* 0x00000015000d7308 */ /* 0x0003e20000000800 */
[-C--:B---3--:R-:W-:Y:S01]  /*9430*/  FMUL.FTZ R46, R46, R0.reuse ;  /* 0x000000002e2e7220 */ /* 0x088fe20000410000 */
[-C--:B------:R-:W-:Y:S01]  /*9440*/  FMUL.FTZ R47, R47, R0.reuse ;  /* 0x000000002f2f7220 */ /* 0x080fe20000410000 */
[-C--:B------:R-:W-:Y:S01]  /*9450*/  FMUL.FTZ R42, R42, R0.reuse ;  /* 0x000000002a2a7220 */ /* 0x080fe20000410000 */
[-C--:B------:R-:W-:Y:S01]  /*9460*/  FMUL.FTZ R43, R43, R0.reuse ;  /* 0x000000002b2b7220 */ /* 0x080fe20000410000 */
[----:B------:R-:W-:Y:S01]  /*9470*/  FMUL.FTZ R3, R3, UR26 ;  /* 0x0000001a03037c20 */ /* 0x000fe20008410000 */
[-C--:B------:R-:W-:Y:S01]  /*9480*/  FMUL.FTZ R126, R126, R0.reuse ;  /* 0x000000007e7e7220 */ /* 0x080fe20000410000 */
[----:B------:R-:W-:Y:S01]  /*9490*/  FMUL.FTZ R127, R127, R0 ;  /* 0x000000007f7f7220 */ /* 0x000fe20000410000 */
[----:B------:R-:W2:Y:S01]  /*94a0*/  MUFU.EX2 R8, R8 ;  /* 0x0000000800087308 */ /* 0x000ea20000000800 */
[C---:B------:R-:W-:Y:S01]  /*94b0*/  HMMA.16816.F32 R248, R4.reuse, R142, R44 ;  /* 0x0000008e04f8723c */ /* 0x040fe2000000182c */
[----:B------:R-:W3:Y:S01]  /*94c0*/  LDSM.16.MT88.4 R44, [R221+0xb000] ;  /* 0x00b00000dd2c783b */ /* 0x000ee20000004200 */
[-C--:B------:R-:W-:Y:S01]  /*94d0*/  FMUL.FTZ R144, R144, R2.reuse ;  /* 0x0000000290907220 */ /* 0x080fe20000410000 */
[-C--:B------:R-:W-:Y:S01]  /*94e0*/  FMUL.FTZ R145, R145, R2.reuse ;  /* 0x0000000291917220 */ /* 0x080fe20000410000 */
[-C--:B------:R-:W-:Y:S01]  /*94f0*/  FMUL.FTZ R152, R152, R2.reuse ;  /* 0x0000000298987220 */ /* 0x080fe20000410000 */
[-C--:B------:R-:W-:Y:S01]  /*9500*/  FMUL.FTZ R153, R153, R2.reuse ;  /* 0x0000000299997220 */ /* 0x080fe20000410000 */
[C---:B------:R-:W-:Y:S01]  /*9510*/  HMMA.16816.F32 R244, R4.reuse, R140, R40 ;  /* 0x0000008c04f4723c */ /* 0x040fe20000001828 */
[----:B------:R-:W-:Y:S01]  /*9520*/  LDSM.16.MT88.4 R40, [R222+0xb000] ;  /* 0x00b00000de28783b */ /* 0x000fe20000004200 */
[----:B------:R-:W4:Y:S01]  /*9530*/  MUFU.EX2 R3, R3 ;  /* 0x0000000300037308 */ /* 0x000f220000000800 */
[-C--:B------:R-:W-:Y:S01]  /*9540*/  FMUL.FTZ R160, R160, R2.reuse ;  /* 0x00000002a0a07220 */ /* 0x080fe20000410000 */
[----:B------:R-:W-:Y:S01]  /*9550*/  FMUL.FTZ R161, R161, R2 ;  /* 0x00000002a1a17220 */ /* 0x000fe20000410000 */
[----:B-1----:R-:W1:Y:S01]  /*9560*/  LDSM.16.MT88.4 R20, [R217+0xa000] ;  /* 0x00a00000d914783b */ /* 0x002e620000004200 */
[-C--:B------:R-:W-:Y:S01]  /*9570*/  FMUL.FTZ R146, R146, R0.reuse ;  /* 0x0000000092927220 */ /* 0x080fe20000410000 */
[----:B------:R-:W-:Y:S01]  /*9580*/  FMUL.FTZ R147, R147, R0 ;  /* 0x0000000093937220 */ /* 0x000fe20000410000 */
[-C--:B------:R-:W-:Y:S01]  /*9590*/  FMUL.FTZ R168, R168, R2.reuse ;  /* 0x00000002a8a87220 */ /* 0x080fe20000410000 */
[----:B------:R-:W-:Y:S01]  /*95a0*/  FMUL.FTZ R169, R169, R2 ;  /* 0x00000002a9a97220 */ /* 0x000fe20000410000 */
[-C--:B------:R-:W-:Y:S01]  /*95b0*/  FMUL.FTZ R154, R154, R0.reuse ;  /* 0x000000009a9a7220 */ /* 0x080fe20000410000 */
[----:B------:R-:W-:Y:S01]  /*95c0*/  FMUL.FTZ R155, R155, R0 ;  /* 0x000000009b9b7220 */ /* 0x000fe20000410000 */
[----:B------:R-:W-:Y:S01]  /*95d0*/  FMUL.FTZ R56, R56, R2 ;  /* 0x0000000238387220 */ /* 0x000fe20000410000 */
[-C--:B------:R-:W-:Y:S01]  /*95e0*/  FMUL.FTZ R162, R162, R0.reuse ;  /* 0x00000000a2a27220 */ /* 0x080fe20000410000 */
[----:B------:R-:W-:Y:S01]  /*95f0*/  FMUL.FTZ R163, R163, R0 ;  /* 0x00000000a3a37220 */ /* 0x000fe20000410000 */
        /* <DEDUP_REMOVED lines=30> */
[----:B------:R-:W-:Y:S01]  /*97e0*/  FMUL.FTZ R121, R121, R2 ;  /* 0x0000000279797220 */ /* 0x000fe20000410000 */
[-C--:B------:R-:W-:Y:S01]  /*97f0*/  FMUL.FTZ R106, R106, R0.reuse ;  /* 0x000000006a6a7220 */ /* 0x080fe20000410000 */
[-C--:B------:R-:W-:Y:S01]  /*9800*/  FMUL.FTZ R107, R107, R0.reuse ;  /* 0x000000006b6b7220 */ /* 0x080fe20000410000 */
[-C--:B------:R-:W-:Y:S01]  /*9810*/  FMUL.FTZ R110, R110, R0.reuse ;  /* 0x000000006e6e7220 */ /* 0x080fe20000410000 */
[-C--:B------:R-:W-:Y:S01]  /*9820*/  FMUL.FTZ R111, R111, R0.reuse ;  /* 0x000000006f6f7220 */ /* 0x080fe20000410000 */
[-C--:B------:R-:W-:Y:S01]  /*9830*/  FMUL.FTZ R122, R122, R0.reuse ;  /* 0x000000007a7a7220 */ /* 0x080fe20000410000 */
[----:B------:R-:W-:Y:S01]  /*9840*/  FMUL.FTZ R123, R123, R0 ;  /* 0x000000007b7b7220 */ /* 0x000fe20000410000 */
[C---:B---3--:R-:W-:Y:S01]  /*9850*/  HMMA.16816.F32 R240, R4.reuse, R46, R124 ;  /* 0x0000002e04f0723c */ /* 0x048fe2000000187c */
[-C--:B--2---:R-:W-:Y:S01]  /*9860*/  FMUL.FTZ R148, R148, R8.reuse ;  /* 0x0000000894947220 */ /* 0x084fe20000410000 */
[-C--:B------:R-:W-:Y:S01]  /*9870*/  FMUL.FTZ R149, R149, R8.reuse ;  /* 0x0000000895957220 */ /* 0x080fe20000410000 */
[-C--:B----4-:R-:W-:Y:S01]  /*9880*/  FMUL.FTZ R150, R150, R3.reuse ;  /* 0x0000000396967220 */ /* 0x090fe20000410000 */
[----:B------:R-:W-:Y:S01]  /*9890*/  FMUL.FTZ R151, R151, R3 ;  /* 0x0000000397977220 */ /* 0x000fe20000410000 */
[----:B------:R-:W-:Y:S01]  /*98a0*/  FMUL.FTZ R164, R164, R8 ;  /* 0x00000008a4a47220 */ /* 0x000fe20000410000 */
[C---:B-1----:R-:W-:Y:S01]  /*98b0*/  HMMA.16816.F32 R144, R4.reuse, R20, R144 ;  /* 0x000000140490723c */ /* 0x042fe20000001890 */
[----:B------:R-:W-:Y:S01]  /*98c0*/  MOV R127, R208 ;  /* 0x000000d0007f7202 */ /* 0x000fe20000000f00 */
[----:B------:R-:W-:Y:S01]  /*98d0*/  FMUL.FTZ R165, R165, R8 ;  /* 0x00000008a5a57220 */ /* 0x000fe20000410000 */
[----:B------:R-:W-:Y:S01]  /*98e0*/  MOV R124, R203 ;  /* 0x000000cb007c7202 */ /* 0x000fe20000000f00 */
[-C--:B------:R-:W-:Y:S01]  /*98f0*/  FMUL.FTZ R166, R166, R3.reuse ;  /* 0x00000003a6a67220 */ /* 0x080fe20000410000 */
[----:B------:R-:W-:Y:S01]  /*9900*/  MOV R125, R202 ;  /* 0x000000ca007d7202 */ /* 0x000fe20000000f00 */
[C---:B------:R-:W-:Y:S01]  /*9910*/  HMMA.16816.F32 R152, R4.reuse, R22, R152 ;  /* 0x000000160498723c */ /* 0x040fe20000001898 */
[-C--:B------:R-:W-:Y:S01]  /*9920*/  FMUL.FTZ R167, R167, R3.reuse ;  /* 0x00000003a7a77220 */ /* 0x080fe20000410000 */
[-C--:B------:R-:W-:Y:S01]  /*9930*/  FMUL.FTZ R172, R172, R8.reuse ;  /* 0x00000008acac7220 */ /* 0x080fe20000410000 */
[-C--:B------:R-:W-:Y:S01]  /*9940*/  FMUL.FTZ R173, R173, R8.reuse ;  /* 0x00000008adad7220 */ /* 0x080fe20000410000 */
[-C--:B------:R-:W-:Y:S01]  /*9950*/  FMUL.FTZ R174, R174, R3.reuse ;  /* 0x00000003aeae7220 */ /* 0x080fe20000410000 */
[-C--:B------:R-:W-:Y:S01]  /*9960*/  FMUL.FTZ R175, R175, R3.reuse ;  /* 0x00000003afaf7220 */ /* 0x080fe20000410000 */
[C---:B------:R-:W-:Y:S01]  /*9970*/  HMMA.16816.F32 R160, R4.reuse, R28, R160 ;  /* 0x0000001c04a0723c */ /* 0x040fe200000018a0 */
[-C--:B------:R-:W-:Y:S01]  /*9980*/  FMUL.FTZ R68, R68, R8.reuse ;  /* 0x0000000844447220 */ /* 0x080fe20000410000 */
[----:B------:R-:W-:Y:S01]  /*9990*/  FMUL.FTZ R69, R69, R8 ;  /* 0x0000000845457220 */ /* 0x000fe20000410000 */
[-C--:B------:R-:W-:Y:S01]  /*99a0*/  FMUL.FTZ R70, R70, R3.reuse ;  /* 0x0000000346467220 */ /* 0x080fe20000410000 */
        /* <DEDUP_REMOVED lines=56> */
[----:B------:R-:W-:Y:S01]  /*9d30*/  HMMA.16816.F32 R120, R4, R44, R120 ;  /* 0x0000002c0478723c */ /* 0x000fe20000001878 */
[----:B------:R-:W-:Y:S01]  /*9d40*/  FMUL.FTZ R129, R129, R8 ;  /* 0x0000000881817220 */ /* 0x000fe20000410000 */
[-C--:B------:R-:W-:Y:S01]  /*9d50*/  FMUL.FTZ R130, R130, R3.reuse ;  /* 0x0000000382827220 */ /* 0x080fe20000410000 */
[----:B------:R-:W-:-:S04]  /*9d60*/  FMUL.FTZ R131, R131, R3 ;  /* 0x0000000383837220 */ /* 0x000fc80000410000 */
[----:B------:R-:W-:Y:S02]  /*9d70*/  F2FP.F16.F32.PACK_AB R4, R124, R186 ;  /* 0x000000ba7c04723e */ /* 0x000fe400000000ff */
[----:B------:R-:W-:Y:S02]  /*9d80*/  F2FP.F16.F32.PACK_AB R5, R19, R125 ;  /* 0x0000007d1305723e */ /* 0x000fe400000000ff */
[----:B------:R-:W-:Y:S02]  /*9d90*/  F2FP.F16.F32.PACK_AB R6, R127, R195 ;  /* 0x000000c37f06723e */ /* 0x000fe400000000ff */
[----:B------:R-:W-:-:S07]  /*9da0*/  F2FP.F16.F32.PACK_AB R7, R13, R18 ;  /* 0x000000120d07723e */ /* 0x000fce00000000ff */
[C---:B------:R-:W-:Y:S06]  /*9db0*/  HMMA.16816.F32 R148, R4.reuse, R20, R148 ;  /* 0x000000140494723c */ /* 0x040fec0000001894 */
[C---:B------:R-:W-:Y:S01]  /*9dc0*/  HMMA.16816.F32 R164, R4.reuse, R28, R164 ;  /* 0x0000001c04a4723c */ /* 0x040fe200000018a4 */
[----:B------:R-:W-:Y:S01]  /*9dd0*/  MOV R21, R13 ;  /* 0x0000000d00157202 */ /* 0x000fe20000000f00 */
[----:B------:R-:W-:Y:S01]  /*9de0*/  FFMA.FTZ R13, R132, UR26, -R10 ;  /* 0x0000001a840d7c23 */ /* 0x000fe2000801080a */
[----:B------:R-:W-:Y:S02]  /*9df0*/  MOV R20, R185 ;  /* 0x000000b900147202 */ /* 0x000fe40000000f00 */
[----:B------:R-:W-:Y:S01]  /*9e00*/  MOV R132, R21 ;  /* 0x0000001500847202 */ /* 0x000fe20000000f00 */
[----:B------:R1:W-:Y:S01]  /*9e10*/  MUFU.EX2 R28, R13 ;  /* 0x0000000d001c7308 */ /* 0x0003e20000000800 */
[----:B------:R-:W-:Y:S01]  /*9e20*/  HMMA.16816.F32 R208, R4, R30, R172 ;  /* 0x0000001e04d0723c */ /* 0x000fe200000018ac */
[----:B------:R-:W-:Y:S01]  /*9e30*/  MOV R21, R126 ;  /* 0x0000007e00157202 */ /* 0x000fe20000000f00 */
[----:B------:R-:W-:Y:S01]  /*9e40*/  LDSM.16.MT88.4 R172, [R219+0xa800] ;  /* 0x00a80000dbac783b */ /* 0x000fe20000004200 */
[----:B------:R-:W-:-:S03]  /*9e50*/  MOV R126, R192 ;  /* 0x000000c0007e7202 */ /* 0x000fc60000000f00 */
[C---:B------:R-:W-:Y:S06]  /*9e60*/  HMMA.16816.F32 R68, R4.reuse, R24, R68 ;  /* 0x000000180444723c */ /* 0x040fec0000001844 */
[----:B------:R-:W-:Y:S01]  /*9e70*/  HMMA.16816.F32 R212, R4, R22, R156 ;  /* 0x0000001604d4723c */ /* 0x000fe2000000189c */
[----:B------:R-:W2:Y:S01]  /*9e80*/  LDSM.16.MT88.4 R156, [R217+0xa800] ;  /* 0x00a80000d99c783b */ /* 0x000ea20000004200 */
[----:B-1----:R-:W-:Y:S01]  /*9e90*/  FFMA.FTZ R13, R133, UR26, -R10 ;  /* 0x0000001a850d7c23 */ /* 0x002fe2000801080a */
[----:B------:R-:W-:-:S03]  /*9ea0*/  MOV R133, R127 ;  /* 0x0000007f00857202 */ /* 0x000fc60000000f00 */
[C---:B------:R-:W-:Y:S01]  /*9eb0*/  HMMA.16816.F32 R52, R4.reuse, R176, R52 ;  /* 0x000000b00434723c */ /* 0x040fe20000001834 */
[----:B------:R-:W-:Y:S01]  /*9ec0*/  MOV R127, R193 ;  /* 0x000000c1007f7202 */ /* 0x000fe20000000f00 */
[----:B------:R1:W3:Y:S01]  /*9ed0*/  MUFU.EX2 R30, R13 ;  /* 0x0000000d001e7308 */ /* 0x0002e20000000800 */
[----:B------:R-:W-:Y:S02]  /*9ee0*/  MOV R22, R124 ;  /* 0x0000007c00167202 */ /* 0x000fe40000000f00 */
[----:B------:R-:W-:Y:S01]  /*9ef0*/  MOV R124, R187 ;  /* 0x000000bb007c7202 */ /* 0x000fe20000000f00 */
[----:B------:R-:W-:Y:S01]  /*9f00*/  HMMA.16816.F32 R36, R4, R140, R36 ;  /* 0x0000008c0424723c */ /* 0x000fe20000001824 */
[----:B------:R-:W-:-:S05]  /*9f10*/  MOV R23, R184 ;  /* 0x000000b800177202 */ /* 0x000fca0000000f00 */
[C---:B------:R-:W-:Y:S01]  /*9f20*/  HMMA.16816.F32 R200, R4.reuse, R142, R48 ;  /* 0x0000008e04c8723c */ /* 0x040fe20000001830 */
[----:B------:R-:W4:Y:S05]  /*9f30*/  LDSM.16.MT88.4 R48, [R222+0xa800] ;  /* 0x00a80000de30783b */ /* 0x000f2a0000004200 */
[C---:B------:R-:W-:Y:S01]  /*9f40*/  HMMA.16816.F32 R84, R4.reuse, R32, R84 ;  /* 0x000000200454723c */ /* 0x040fe20000001854 */
[--C-:B-1----:R-:W-:Y:S01]  /*9f50*/  FFMA.FTZ R13, R138, UR26, -R10.reuse ;  /* 0x0000001a8a0d7c23 */ /* 0x102fe2000801080a */
[----:B------:R-:W-:Y:S01]  /*9f60*/  FFMA.FTZ R10, R139, UR26, -R10 ;  /* 0x0000001a8b0a7c23 */ /* 0x000fe2000801080a */
[----:B------:R-:W-:Y:S02]  /*9f70*/  MOV R138, R18 ;  /* 0x00000012008a7202 */ /* 0x000fe40000000f00 */
[----:B------:R-:W-:Y:S01]  /*9f80*/  MOV R18, R194 ;  /* 0x000000c200127202 */ /* 0x000fe20000000f00 */
[----:B------:R1:W-:Y:S01]  /*9f90*/  MUFU.EX2 R29, R10 ;  /* 0x0000000a001d7308 */ /* 0x0003e20000000800 */
[----:B------:R-:W-:Y:S01]  /*9fa0*/  MOV R139, R195 ;  /* 0x000000c3008b7202 */ /* 0x000fe20000000f00 */
[C---:B------:R-:W-:Y:S06]  /*9fb0*/  HMMA.16816.F32 R100, R4.reuse, R40, R100 ;  /* 0x000000280464723c */ /* 0x040fec0000001864 */
[C---:B------:R-:W-:Y:S01]  /*9fc0*/  HMMA.16816.F32 R192, R4.reuse, R178, R64 ;  /* 0x000000b204c0723c */ /* 0x040fe20000001840 */
[----:B------:R-:W-:Y:S01]  /*9fd0*/  MUFU.EX2 R31, R13 ;  /* 0x0000000d001f7308 */ /* 0x000fe20000000800 */
[----:B------:R-:W5:Y:S04]  /*9fe0*/  LDSM.16.MT88.4 R64, [R221+0xa800] ;  /* 0x00a80000dd40783b */ /* 0x000f680000004200 */
[----:B------:R-:W-:Y:S01]  /*9ff0*/  HMMA.16816.F32 R176, R4, R34, R96 ;  /* 0x0000002204b0723c */ /* 0x000fe20000001860 */
[----:B------:R-:W-:Y:S01]  /*a000*/  LDSM.16.MT88.4 R96, [R219+0xb800] ;  /* 0x00b80000db60783b */ /* 0x000fe20000004200 */
[----:B-1----:R-:W-:Y:S01]  /*a010*/  FFMA.FTZ R10, R180, UR26, -R9 ;  /* 0x0000001ab40a7c23 */ /* 0x002fe20008010809 */
[----:B------:R-:W-:-:S02]  /*a020*/  MOV R180, R21 ;  /* 0x0000001500b47202 */ /* 0x000fc40000000f00 */
[----:B------:R-:W-:Y:S01]  /*a030*/  MOV R21, R186 ;  /* 0x000000ba00157202 */ /* 0x000fe20000000f00 */
[----:B------:R1:W-:Y:S01]  /*a040*/  MUFU.EX2 R24, R10 ;  /* 0x0000000a00187308 */ /* 0x0003e20000000800 */
[C---:B------:R-:W-:Y:S01]  /*a050*/  HMMA.16816.F32 R184, R4.reuse, R26, R80 ;  /* 0x0000001a04b8723c */ /* 0x040fe20000001850 */
[----:B------:R-:W5:Y:S05]  /*a060*/  LDSM.16.MT88.4 R80, [R217+0xb800] ;  /* 0x00b80000d950783b */ /* 0x000f6a0000004200 */
[C---:B------:R-:W-:Y:S01]  /*a070*/  HMMA.16816.F32 R140, R4.reuse, R42, R112 ;  /* 0x0000002a048c723c */ /* 0x040fe20000001870 */
[----:B------:R-:W5:Y:S05]  /*a080*/  LDSM.16.MT88.4 R112, [R222+0xb800] ;  /* 0x00b80000de70783b */ /* 0x000f6a0000004200 */
[----:B------:R-:W-:Y:S01]  /*a090*/  HMMA.16816.F32 R116, R4, R44, R116 ;  /* 0x0000002c0474723c */ /* 0x000fe20000001874 */
[----:B-1----:R-:W-:Y:S01]  /*a0a0*/  FFMA.FTZ R10, R181, UR26, -R9 ;  /* 0x0000001ab50a7c23 */ /* 0x002fe20008010809 */
[----:B------:R-:W-:-:S04]  /*a0b0*/  MOV R181, R126 ;  /* 0x0000007e00b57202 */ /* 0x000fc80000000f00 */
[----:B------:R-:W-:Y:S01]  /*a0c0*/  HMMA.16816.F32 R32, R4, R46, R128 ;  /* 0x0000002e0420723c */ /* 0x000fe20000001880 */
[----:B------:R-:W-:Y:S02]  /*a0d0*/  MOV R126, R18 ;  /* 0x00000012007e7202 */ /* 0x000fe40000000f00 */
[----:B------:R1:W2:Y:S04]  /*a0e0*/  MUFU.EX2 R18, R10 ;  /* 0x0000000a00127308 */ /* 0x0002a80000000800 */
[----:B------:R-:W-:Y:S01]  /*a0f0*/  FFMA.FTZ R4, R199, UR26, -R12 ;  /* 0x0000001ac7047c23 */ /* 0x000fe2000801080c */
[----:B------:R-:W-:Y:S01]  /*a100*/  FFMA.FTZ R5, R198, UR26, -R11 ;  /* 0x0000001ac6057c23 */ /* 0x000fe2000801080b */
[----:B------:R-:W-:Y:S02]  /*a110*/  MOV R198, R21 ;  /* 0x0000001500c67202 */ /* 0x000fe40000000f00 */
[----:B------:R3:W-:Y:S08]  /*a120*/  MUFU.EX2 R25, R4 ;  /* 0x0000000400197308 */ /* 0x0007f00000000800 */
[----:B------:R-:W-:Y:S01]  /*a130*/  MUFU.EX2 R7, R5 ;  /* 0x0000000500077308 */ /* 0x000fe20000000800 */
[--C-:B-1----:R-:W-:Y:S01]  /*a140*/  FFMA.FTZ R10, R182, UR26, -R9.reuse ;  /* 0x0000001ab60a7c23 */ /* 0x102fe20008010809 */
[----:B------:R-:W-:Y:S01]  /*a150*/  MOV R182, R19 ;  /* 0x0000001300b67202 */ /* 0x000fe20000000f00 */
[----:B------:R-:W-:Y:S01]  /*a160*/  FFMA.FTZ R9, R183, UR26, -R9 ;  /* 0x0000001ab7097c23 */ /* 0x000fe20008010809 */
[----:B------:R-:W-:-:S02]  /*a170*/  MOV R183, R22 ;  /* 0x0000001600b77202 */ /* 0x000fc40000000f00 */
[----:B------:R-:W-:Y:S02]  /*a180*/  MOV R22, R20 ;  /* 0x0000001400167202 */ /* 0x000fe40000000f00 */
[----:B------:R1:W-:Y:S01]  /*a190*/  MUFU.EX2 R19, R10 ;  /* 0x0000000a00137308 */ /* 0x0003e20000000800 */
[----:B---3--:R-:W-:Y:S01]  /*a1a0*/  FFMA.FTZ R4, R204, UR26, -R12 ;  /* 0x0000001acc047c23 */ /* 0x008fe2000801080c */
[----:B------:R-:W-:Y:S02]  /*a1b0*/  MOV R20, R124 ;  /* 0x0000007c00147202 */ /* 0x000fe40000000f00 */
[----:B------:R-:W-:Y:S02]  /*a1c0*/  MOV R199, R22 ;  /* 0x0000001600c77202 */ /* 0x000fe40000000f00 */
[----:B------:R-:W-:Y:S02]  /*a1d0*/  MOV R204, R20 ;  /* 0x0000001400cc7202 */ /* 0x000fe40000000f00 */
[----:B------:R3:W-:Y:S01]  /*a1e0*/  MUFU.EX2 R13, R9 ;  /* 0x00000009000d7308 */ /* 0x0007e20000000800 */
[----:B------:R-:W-:-:S02]  /*a1f0*/  F2FP.F16.F32.PACK_AB R124, R30, R28 ;  /* 0x0000001c1e7c723e */ /* 0x000fc400000000ff */
[----:B------:R-:W-:Y:S01]  /*a200*/  FFMA.FTZ R8, R204, R8, R198 ;  /* 0x00000008cc087223 */ /* 0x000fe200000100c6 */
[----:B-1----:R-:W-:Y:S01]  /*a210*/  FFMA.FTZ R10, R196, UR26, -R12 ;  /* 0x0000001ac40a7c23 */ /* 0x002fe2000801080c */
[----:B------:R-:W-:Y:S02]  /*a220*/  MOV R196, R23 ;  /* 0x0000001700c47202 */ /* 0x000fe40000000f00 */
[----:B------:R-:W-:Y:S01]  /*a230*/  MOV R23, R125 ;  /* 0x0000007d00177202 */ /* 0x000fe20000000f00 */
[----:B------:R-:W-:Y:S01]  /*a240*/  MUFU.EX2 R27, R10 ;  /* 0x0000000a001b7308 */ /* 0x000fe20000000800 */
[----:B--2---:R-:W-:Y:S01]  /*a250*/  F2FP.F16.F32.PACK_AB R125, R18, R24 ;  /* 0x00000018127d723e */ /* 0x004fe200000000ff */
[----:B------:R-:W-:Y:S01]  /*a260*/  FFMA.FTZ R0, R196, R0, R252 ;  /* 0x00000000c4007223 */ /* 0x000fe200000100fc */
[----:B---3--:R-:W-:Y:S01]  /*a270*/  FFMA.FTZ R9, R197, UR26, -R12 ;  /* 0x0000001ac5097c23 */ /* 0x008fe2000801080c */
[----:B------:R-:W-:Y:S02]  /*a280*/  MOV R12, R23 ;  /* 0x00000017000c7202 */ /* 0x000fe40000000f00 */
[----:B------:R-:W-:Y:S01]  /*a290*/  FADD.FTZ R0, R180, R0 ;  /* 0x00000000b4007221 */ /* 0x000fe20000010000 */
[----:B------:R-:W-:Y:S01]  /*a2a0*/  MOV R197, R126 ;  /* 0x0000007e00c57202 */ /* 0x000fe20000000f00 */
[----:B------:R1:W2:Y:S01]  /*a2b0*/  MUFU.EX2 R10, R4 ;  /* 0x00000004000a7308 */ /* 0x0002a20000000800 */
[----:B------:R-:W3:Y:S01]  /*a2c0*/  LDSM.16.MT88.4 R20, [R221+0xb800] ;  /* 0x00b80000dd14783b */ /* 0x000ee20000004200 */
[----:B------:R-:W-:Y:S01]  /*a2d0*/  FFMA.FTZ R3, R199, R3, R12 ;  /* 0x00000003c7037223 */ /* 0x000fe2000001000c */
[----:B------:R-:W-:Y:S01]  /*a2e0*/  FADD.FTZ R0, R189, R0 ;  /* 0x00000000bd007221 */ /* 0x000fe20000010000 */
[----:B------:R-:W-:-:S03]  /*a2f0*/  F2FP.F16.F32.PACK_AB R126, R29, R31 ;  /* 0x0000001f1d7e723e */ /* 0x000fc600000000ff */
[----:B------:R-:W-:Y:S01]  /*a300*/  FADD.FTZ R0, R188, R0 ;  /* 0x00000000bc007221 */ /* 0x000fe20000010000 */
[----:B------:R4:W5:Y:S03]  /*a310*/  MUFU.EX2 R26, R9 ;  /* 0x00000009001a7308 */ /* 0x0009660000000800 */
[----:B------:R-:W-:-:S04]  /*a320*/  FADD.FTZ R0, R24, R0 ;  /* 0x0000000018007221 */ /* 0x000fc80000010000 */
[----:B------:R-:W-:Y:S01]  /*a330*/  FADD.FTZ R0, R18, R0 ;  /* 0x0000000012007221 */ /* 0x000fe20000010000 */
[----:B-1----:R-:W-:Y:S01]  /*a340*/  FFMA.FTZ R4, R207, UR26, -R11 ;  /* 0x0000001acf047c23 */ /* 0x002fe2000801080b */
[----:B--2---:R-:W-:Y:S02]  /*a350*/  F2FP.F16.F32.PACK_AB R130, R10, R25 ;  /* 0x000000190a82723e */ /* 0x004fe400000000ff */
[----:B------:R-:W-:Y:S01]  /*a360*/  FADD.FTZ R0, R19, R0 ;  /* 0x0000000013007221 */ /* 0x000fe20000010000 */
[----:B------:R1:W2:Y:S01]  /*a370*/  MUFU.EX2 R6, R4 ;  /* 0x0000000400067308 */ /* 0x0002a20000000800 */
[----:B----4-:R-:W-:Y:S02]  /*a380*/  MOV R9, R127 ;  /* 0x0000007f00097202 */ /* 0x010fe40000000f00 */
[----:B------:R-:W-:Y:S02]  /*a390*/  F2FP.F16.F32.PACK_AB R127, R13, R19 ;  /* 0x000000130d7f723e */ /* 0x000fe400000000ff */
[----:B-----5:R-:W-:Y:S01]  /*a3a0*/  F2FP.F16.F32.PACK_AB R128, R26, R27 ;  /* 0x0000001b1a80723e */ /* 0x020fe200000000ff */
[----:B------:R-:W-:Y:S01]  /*a3b0*/  FFMA.FTZ R2, R197, R2, R9 ;  /* 0x00000002c5027223 */ /* 0x000fe20000010009 */
[----:B------:R-:W-:Y:S01]  /*a3c0*/  FADD.FTZ R9, R183, R8 ;  /* 0x00000008b7097221 */ /* 0x000fe20000010000 */
[----:B------:R-:W-:-:S02]  /*a3d0*/  FADD.FTZ R8, R182, R3 ;  /* 0x00000003b6087221 */ /* 0x000fc40000010000 */
[----:B------:R-:W-:Y:S01]  /*a3e0*/  FADD.FTZ R2, R181, R2 ;  /* 0x00000002b5027221 */ /* 0x000fe20000010000 */
[----:B------:R-:W-:Y:S01]  /*a3f0*/  FADD.FTZ R3, R139, R9 ;  /* 0x000000098b037221 */ /* 0x000fe20000010000 */
[----:B------:R-:W-:Y:S01]  /*a400*/  FADD.FTZ R8, R138, R8 ;  /* 0x000000088a087221 */ /* 0x000fe20000010000 */
[C---:B------:R-:W-:Y:S01]  /*a410*/  HMMA.16816.F32 R144, R124.reuse, R156, R144 ;  /* 0x0000009c7c90723c */ /* 0x040fe20000001890 */
[----:B-1----:R-:W-:Y:S01]  /*a420*/  FFMA.FTZ R4, R206, UR26, -R11 ;  /* 0x0000001ace047c23 */ /* 0x002fe2000801080b */
[----:B------:R-:W-:Y:S01]  /*a430*/  FADD.FTZ R2, R190, R2 ;  /* 0x00000002be027221 */ /* 0x000fe20000010000 */
[----:B------:R-:W-:Y:S01]  /*a440*/  FADD.FTZ R3, R133, R3 ;  /* 0x0000000385037221 */ /* 0x000fe20000010000 */
[----:B------:R-:W-:Y:S01]  /*a450*/  FADD.FTZ R8, R132, R8 ;  /* 0x0000000884087221 */ /* 0x000fe20000010000 */
[----:B------:R1:W-:Y:S01]  /*a460*/  MUFU.EX2 R5, R4 ;  /* 0x0000000400057308 */ /* 0x0003e20000000800 */
[----:B------:R-:W-:Y:S01]  /*a470*/  FADD.FTZ R2, R191, R2 ;  /* 0x00000002bf027221 */ /* 0x000fe20000010000 */
[----:B--2---:R-:W-:Y:S01]  /*a480*/  F2FP.F16.F32.PACK_AB R129, R6, R7 ;  /* 0x000000070681723e */ /* 0x004fe200000000ff */
        /* <DEDUP_REMOVED lines=8> */
[----:B------:R-:W-:-:S02]  /*a510*/  FADD.FTZ R3, R25, R3 ;  /* 0x0000000319037221 */ /* 0x000fc40000010000 */
[----:B------:R-:W-:Y:S02]  /*a520*/  FADD.FTZ R2, R31, R2 ;  /* 0x000000021f027221 */ /* 0x000fe40000010000 */
[----:B------:R-:W-:Y:S01]  /*a530*/  FADD.FTZ R138, R10, R3 ;  /* 0x000000030a8a7221 */ /* 0x000fe20000010000 */
[C---:B------:R-:W-:Y:S01]  /*a540*/  HMMA.16816.F32 R160, R124.reuse, R172, R160 ;  /* 0x000000ac7ca0723c */ /* 0x040fe200000018a0 */
[----:B-1----:R-:W-:Y:S01]  /*a550*/  FFMA.FTZ R4, R205, UR26, -R11 ;  /* 0x0000001acd047c23 */ /* 0x002fe2000801080b */
[----:B------:R-:W-:Y:S02]  /*a560*/  FADD.FTZ R132, R29, R2 ;  /* 0x000000021d847221 */ /* 0x000fe40000010000 */
[----:B------:R1:W-:Y:S02]  /*a570*/  STL [R1+0xc], R138 ;  /* 0x00000c8a01007387 */ /* 0x0003e40000100800 */
[C---:B------:R-:W-:Y:S01]  /*a580*/  HMMA.16816.F32 R168, R124.reuse, R174, R168 ;  /* 0x000000ae7ca8723c */ /* 0x040fe200000018a8 */
[----:B------:R-:W2:Y:S05]  /*a590*/  MUFU.EX2 R4, R4 ;  /* 0x0000000400047308 */ /* 0x000eaa0000000800 */
[C---:B------:R-:W-:Y:S06]  /*a5a0*/  HMMA.16816.F32 R40, R124.reuse, R48, R244 ;  /* 0x000000307c28723c */ /* 0x040fec00000018f4 */
[----:B------:R-:W-:Y:S01]  /*a5b0*/  HMMA.16816.F32 R44, R124, R50, R248 ;  /* 0x000000327c2c723c */ /* 0x000fe200000018f8 */
[----:B--2---:R-:W-:Y:S01]  /*a5c0*/  F2FP.F16.F32.PACK_AB R131, R4, R5 ;  /* 0x000000050483723e */ /* 0x004fe200000000ff */
[----:B------:R-:W-:-:S04]  /*a5d0*/  FADD.FTZ R5, R5, R6 ;  /* 0x0000000605057221 */ /* 0x000fc80000010000 */
[----:B------:R-:W-:Y:S01]  /*a5e0*/  HMMA.16816.F32 R56, R124, R64, R56 ;  /* 0x000000407c38723c */ /* 0x000fe20000001838 */
[----:B------:R-:W-:-:S05]  /*a5f0*/  FADD.FTZ R139, R4, R5 ;  /* 0x00000005048b7221 */ /* 0x000fca0000010000 */
[C---:B------:R-:W-:Y:S01]  /*a600*/  HMMA.16816.F32 R60, R124.reuse, R66, R60 ;  /* 0x000000427c3c723c */ /* 0x040fe2000000183c */
[----:B------:R1:W-:Y:S04]  /*a610*/  STL [R1+0x8], R139 ;  /* 0x0000088b01007387 */ /* 0x0003e80000100800 */
[----:B------:R1:W-:Y:S01]  /*a620*/  STL [R1+0x4], R132 ;  /* 0x0000048401007387 */ /* 0x0003e20000100800 */
[C---:B------:R-:W-:Y:S03]  /*a630*/  HMMA.16816.F32 R72, R124.reuse, R80, R72 ;  /* 0x000000507c48723c */ /* 0x040fe60000001848 */
[----:B------:R1:W-:Y:S03]  /*a640*/  STL [R1], R133 ;  /* 0x0000008501007387 */ /* 0x0003e60000100800 */
        /* <DEDUP_REMOVED lines=12> */
[----:B---3--:R-:W-:Y:S06]  /*a710*/  HMMA.16816.F32 R120, R124, R20, R120 ;  /* 0x000000147c78723c */ /* 0x008fec0000001878 */
        /* <DEDUP_REMOVED lines=12> */
[----:B------:R-:W-:-:S04]  /*a7e0*/  DEPBAR.LE SB0, 0x0 ;  /* 0x000080000000791a */ /* 0x000fc80000000000 */
[----:B------:R-:W-:Y:S01]  /*a7f0*/  IMAD.U32 R4, RZ, RZ, UR4 ;  /* 0x00000004ff047e24 */ /* 0x000fe2000f8e00ff */
[----:B------:R-:W-:Y:S01]  /*a800*/  BAR.SYNC.DEFER_BLOCKING 0x0 ;  /* 0x0000000000007b1d */ /* 0x000fe20000010000 */
[----:B------:R-:W-:Y:S01]  /*a810*/  IMAD.U32 R2, RZ, RZ, UR4 ;  /* 0x00000004ff027e24 */ /* 0x000fe2000f8e00ff */
[C---:B------:R-:W-:Y:S01]  /*a820*/  IADD3 R26, P5, R16.reuse, -UR4, RZ ;  /* 0x80000004101a7c10 */ /* 0x040fe2000ffbe0ff */
[----:B------:R-:W-:Y:S01]  /*a830*/  UIADD3 UR22, UR21, -0x4, URZ ;  /* 0xfffffffc15167890 */ /* 0x000fe2000fffe03f */
[----:B------:R-:W-:Y:S02]  /*a840*/  IADD3 R4, P4, P3, R16, 0x80, -R4 ;  /* 0x0000008010047810 */ /* 0x000fe40007b9e804 */
[C---:B------:R-:W-:Y:S01]  /*a850*/  IADD3 R24, P2, R14.reuse, -UR4, RZ ;  /* 0x800000040e187c10 */ /* 0x040fe2000ff5e0ff */
[----:B------:R-:W-:Y:S01]  /*a860*/  UISETP.GT.AND UP0, UPT, UR22, UR12, UPT ;  /* 0x0000000c1600728c */ /* 0x000fe2000bf04270 */
[----:B------:R-:W-:Y:S01]  /*a870*/  IADD3 R2, P1, P0, R14, 0x80, -R2 ;  /* 0x000000800e027810 */ /* 0x000fe2000783e802 */
[----:B------:R-:W1:Y:S01]  /*a880*/  S2R R247, SR_TID.X ;  /* 0x0000000000f77919 */ /* 0x000e620000002100 */
[C---:B------:R-:W-:Y:S01]  /*a890*/  IADD3.X R27, R17.reuse, ~UR8, RZ, P5, !PT ;  /* 0x80000008111b7c10 */ /* 0x040fe2000affe4ff */
[----:B------:R-:W-:Y:S01]  /*a8a0*/  IMAD.U32 R0, RZ, RZ, UR22 ;  /* 0x00000016ff007e24 */ /* 0x000fe2000f8e00ff */
[----:B------:R-:W-:-:S02]  /*a8b0*/  IADD3.X R5, R17, ~UR8, RZ, P4, P3 ;  /* 0x8000000811057c10 */ /* 0x000fc4000a7e64ff */
[C---:B------:R-:W-:Y:S02]  /*a8c0*/  IADD3.X R25, R15.reuse, ~UR8, RZ, P2, !PT ;  /* 0x800000080f197c10 */ /* 0x040fe400097fe4ff */
[----:B------:R-:W-:Y:S01]  /*a8d0*/  IADD3.X R3, R15, ~UR8, RZ, P1, P0 ;  /* 0x800000080f037c10 */ /* 0x000fe20008fe04ff */
[----:B------:R-:W-:Y:S01]  /*a8e0*/  @!PT LDS RZ, [RZ] ;  /* 0x00000000fffff984 */ /* 0x000fe20000000800 */
[----:B------:R-:W-:Y:S01]  /*a8f0*/  @!PT LDS RZ, [RZ] ;  /* 0x00000000fffff984 */ /* 0x000fe20000000800 */
[----:B------:R-:W-:Y:S01]  /*a900*/  @!PT LDS RZ, [RZ] ;  /* 0x00000000fffff984 */ /* 0x000fe20000000800 */
[----:B------:R-:W-:Y:S04]  /*a910*/  LDGSTS.E.BYPASS.LTC128B.128 [R239+0xa000], desc[UR18][R26.64] ;  /* 0x0a0000001aef7fae */ /* 0x000fe8000b901d52 */
[----:B------:R2:W-:Y:S04]  /*a920*/  LDGSTS.E.BYPASS.LTC128B.128 [R239+0xb000], desc[UR18][R4.64] ;  /* 0x0b00000004ef7fae */ /* 0x0005e8000b901d52 */
[----:B------:R-:W-:Y:S04]  /*a930*/  LDGSTS.E.BYPASS.LTC128B.128 [R239+0xa800], desc[UR18][R24.64] ;  /* 0x0a80000018ef7fae */ /* 0x000fe8000b901d52 */
[----:B------:R3:W-:Y:S04]  /*a940*/  LDGSTS.E.BYPASS.LTC128B.128 [R239+0xb800], desc[UR18][R2.64] ;  /* 0x0b80000002ef7fae */ /* 0x0007e8000b901d52 */
[----:B------:R-:W-:Y:S01]  /*a950*/  LDSM.16.M88.4 R16, [R216+0x8000] ;  /* 0x00800000d810783b */ /* 0x000fe20000000200 */
[----:B-1----:R-:W-:-:S03]  /*a960*/  IMAD.SHL.U32 R247, R247, 0x2, RZ ;  /* 0x00000002f7f77824 */ /* 0x002fc600078e00ff */
[----:B------:R-:W-:Y:S02]  /*a970*/  LDSM.16.M88.4 R28, [R216+0x8800] ;  /* 0x00880000d81c783b */ /* 0x000fe40000000200 */
[----:B------:R-:W-:Y:S02]  /*a980*/  LOP3.LUT R247, R247, 0x6, RZ, 0xc0, !PT ;  /* 0x00000006f7f77812 */ /* 0x000fe400078ec0ff */
[----:B------:R-:W1:Y:S03]  /*a990*/  LDSM.16.M88.4 R12, [R218] ;  /* 0x00000000da0c783b */ /* 0x000e660000000200 */
[----:B------:R-:W-:Y:S01]  /*a9a0*/  IMAD R0, R0, 0x20, R247 ;  /* 0x0000002000007824 */ /* 0x000fe200078e02f7 */
[----:B------:R-:W-:Y:S04]  /*a9b0*/  LDSM.16.M88.4 R32, [R227] ;  /* 0x00000000e320783b */ /* 0x000fe80000000200 */
[----:B--2---:R-:W2:Y:S01]  /*a9c0*/  LDSM.16.M88.4 R4, [R218+0x2000] ;  /* 0x00200000da04783b */ /* 0x004ea20000000200 */
[----:B------:R-:W-:-:S02]  /*a9d0*/  ISETP.GE.AND P4, PT, R0, R236, PT ;  /* 0x000000ec0000720c */ /* 0x000fc40003f86270 */
[C---:B------:R-:W-:Y:S01]  /*a9e0*/  ISETP.GE.AND P2, PT, R0.reuse, R235, PT ;  /* 0x000000eb0000720c */ /* 0x040fe20003f46270 */
[----:B------:R-:W4:Y:S01]  /*a9f0*/  LDSM.16.M88.4 R8, [R220+0x2000] ;  /* 0x00200000dc08783b */ /* 0x000f220000000200 */
[C---:B------:R-:W-:Y:S01]  /*aa00*/  ISETP.LT.OR P4, PT, R0.reuse, R232, P4 ;  /* 0x000000e80000720c */ /* 0x040fe20002781670 */
[C---:B---3--:R-:W-:Y:S02]  /*aa10*/  VIADD R2, R0.reuse, 0x1 ;  /* 0x0000000100027836 */ /* 0x048fe40000000000 */
[----:B------:R-:W3:Y:S01]  /*aa20*/  LDSM.16.M88.4 R140, [R230] ;  /* 0x00000000e68c783b */ /* 0x000ee20000000200 */
[C---:B------:R-:W-:Y:S01]  /*aa30*/  ISETP.GE.AND P5, PT, R0.reuse, R238, PT ;  /* 0x000000ee0000720c */ /* 0x040fe20003fa6270 */
[C---:B------:R-:W-:Y:S01]  /*aa40*/  VIADD R3, R0.reuse, 0x11 ;  /* 0x0000001100037836 */ /* 0x040fe20000000000 */
[----:B------:R-:W-:Y:S01]  /*aa50*/  ISETP.LT.OR P2, PT, R0, R231, P2 ;  /* 0x000000e70000720c */ /* 0x000fe20001741670 */
[----:B------:R-:W5:Y:S01]  /*aa60*/  LDSM.16.M88.4 R20, [R220] ;  /* 0x00000000dc14783b */ /* 0x000f620000000200 */
[----:B------:R-:W-:-:S02]  /*aa70*/  ISETP.GE.AND P6, PT, R2, R236, PT ;  /* 0x000000ec0200720c */ /* 0x000fc40003fc6270 */
[C---:B------:R-:W-:Y:S01]  /*aa80*/  ISETP.GE.AND P3, PT, R2.reuse, R235, PT ;  /* 0x000000eb0200720c */ /* 0x040fe20003f66270 */
[----:B------:R-:W-:Y:S01]  /*aa90*/  LDSM.16.M88.4 R180, [R224+0x8000] ;  /* 0x00800000e0b4783b */ /* 0x000fe20000000200 */
[C---:B------:R-:W-:Y:S02]  /*aaa0*/  ISETP.GE.AND P1, PT, R2.reuse, R238, PT ;  /* 0x000000ee0200720c */ /* 0x040fe40003f26270 */
[C---:B------:R-:W-:Y:S01]  /*aab0*/  ISETP.GE.AND P0, PT, R2.reuse, R237, PT ;  /* 0x000000ed0200720c */ /* 0x040fe20003f06270 */
[----:B------:R-:W0:Y:S01]  /*aac0*/  LDGDEPBAR ;  /* 0x00000000000079af */ /* 0x000e220000000000 */
[C---:B------:R-:W-:Y:S02]  /*aad0*/  ISETP.LT.OR P6, PT, R2.reuse, R232, P6 ;  /* 0x000000e80200720c */ /* 0x040fe400037c1670 */
[C---:B------:R-:W-:Y:S02]  /*aae0*/  ISETP.LT.OR P3, PT, R2.reuse, R231, P3 ;  /* 0x000000e70200720c */ /* 0x040fe40001f61670 */
[----:B------:R-:W-:-:S02]  /*aaf0*/  ISETP.LT.OR P1, PT, R2, R234, P1 ;  /* 0x000000ea0200720c */ /* 0x000fc40000f21670 */
[----:B------:R-:W-:Y:S01]  /*ab00*/  ISETP.LT.OR P0, PT, R2, R233, P0 ;  /* 0x000000e90200720c */ /* 0x000fe20000701670 */
[C---:B------:R-:W-:Y:S01]  /*ab10*/  VIADD R2, R0.reuse, 0x8 ;  /* 0x0000000800027836 */ /* 0x040fe20000000000 */
[----:B------:R-:W-:Y:S01]  /*ab20*/  ISETP.LT.OR P5, PT, R0, R234, P5 ;  /* 0x000000ea0000720c */ /* 0x000fe20002fa1670 */
[C---:B-1----:R-:W-:Y:S06]  /*ab30*/  HMMA.16816.F32 R176, R12.reuse, R28, RZ ;  /* 0x0000001c0cb0723c */ /* 0x042fec00000018ff */
[----:B------:R-:W-:Y:S06]  /*ab40*/  HMMA.16816.F32 R204, R12, R30, RZ ;  /* 0x0000001e0ccc723c */ /* 0x000fec00000018ff */
[C---:B--2---:R-:W-:Y:S06]  /*ab50*/  HMMA.16816.F32 R196, R4.reuse, R16, RZ ;  /* 0x0000001004c4723c */ /* 0x044fec00000018ff */
[C---:B------:R-:W-:Y:S06]  /*ab60*/  HMMA.16816.F32 R188, R4.reuse, R28, RZ ;  /* 0x0000001c04bc723c */ /* 0x040fec00000018ff */
[C---:B------:R-:W-:Y:S06]  /*ab70*/  HMMA.16816.F32 R192, R4.reuse, R18, RZ ;  /* 0x0000001204c0723c */ /* 0x040fec00000018ff */
[----:B------:R-:W-:Y:S01]  /*ab80*/  HMMA.16816.F32 R184, R4, R30, RZ ;  /* 0x0000001e04b8723c */ /* 0x000fe200000018ff */
[----:B------:R-:W1:Y:S04]  /*ab90*/  LDSM.16.M88.4 R4, [R226+0x2000] ;  /* 0x00200000e204783b */ /* 0x000e680000000200 */
[----:B------:R-:W2:Y:S01]  /*aba0*/  LDSM.16.M88.4 R28, [R224+0x8800] ;  /* 0x00880000e01c783b */ /* 0x000ea20000000200 */
[C---:B------:R-:W-:Y:S06]  /*abb0*/  HMMA.16816.F32 R200, R12.reuse, R16, RZ ;  /* 0x000000100cc8723c */ /* 0x040fec00000018ff */
[----:B------:R-:W-:Y:S06]  /*abc0*/  HMMA.16816.F32 R16, R12, R18, RZ ;  /* 0x000000120c10723c */ /* 0x000fec00000018ff */
[C---:B----4-:R-:W-:Y:S06]  /*abd0*/  HMMA.16816.F32 R212, R8.reuse, R32, R196 ;  /* 0x0000002008d4723c */ /* 0x050fec00000018c4 */
[C---:B---3--:R-:W-:Y:S06]  /*abe0*/  HMMA.16816.F32 R208, R8.reuse, R140, R188 ;  /* 0x0000008c08d0723c */ /* 0x048fec00000018bc */
[C---:B------:R-:W-:Y:S06]  /*abf0*/  HMMA.16816.F32 R196, R8.reuse, R34, R192 ;  /* 0x0000002208c4723c */ /* 0x040fec00000018c0 */
[----:B------:R-:W-:Y:S01]  /*ac00*/  HMMA.16816.F32 R12, R8, R142, R184 ;  /* 0x0000008e080c723c */ /* 0x000fe200000018b8 */
[----:B------:R-:W3:Y:S05]  /*ac10*/  LDSM.16.M88.4 R8, [R226] ;  /* 0x00000000e208783b */ /* 0x000eea0000000200 */
[C---:B-----5:R-:W-:Y:S06]  /*ac20*/  HMMA.16816.F32 R188, R20.reuse, R32, R200 ;  /* 0x0000002014bc723c */ /* 0x060fec00000018c8 */
[C---:B------:R-:W-:Y:S01]  /*ac30*/  HMMA.16816.F32 R184, R20.reuse, R140, R176 ;  /* 0x0000008c14b8723c */ /* 0x040fe200000018b0 */
[----:B------:R-:W-:Y:S05]  /*ac40*/  LDSM.16.M88.4 R176, [R223] ;  /* 0x00000000dfb0783b */ /* 0x000fea0000000200 */
[C---:B------:R-:W-:Y:S01]  /*ac50*/  HMMA.16816.F32 R32, R20.reuse, R34, R16 ;  /* 0x000000221420723c */ /* 0x040fe20000001810 */
[----:B------:R-:W-:Y:S05]  /*ac60*/  LDSM.16.M88.4 R16, [R225+0x2000] ;  /* 0x00200000e110783b */ /* 0x000fea0000000200 */
[----:B------:R-:W-:Y:S01]  /*ac70*/  HMMA.16816.F32 R140, R20, R142, R204 ;  /* 0x0000008e148c723c */ /* 0x000fe200000018cc */
[----:B------:R-:W4:Y:S05]  /*ac80*/  LDSM.16.M88.4 R20, [R223+0x800] ;  /* 0x00080000df14783b */ /* 0x000f2a0000000200 */
[C---:B-1----:R-:W-:Y:S06]  /*ac90*/  HMMA.16816.F32 R192, R4.reuse, R180, R212 ;  /* 0x000000b404c0723c */ /* 0x042fec00000018d4 */
[C---:B--2---:R-:W-:Y:S01]  /*aca0*/  HMMA.16816.F32 R212, R4.reuse, R30, R12 ;  /* 0x0000001e04d4723c */ /* 0x044fe2000000180c */
[----:B------:R-:W1:Y:S05]  /*acb0*/  LDSM.16.M88.4 R12, [R225] ;  /* 0x00000000e10c783b */ /* 0x000e6a0000000200 */
[C---:B------:R-:W-:Y:S06]  /*acc0*/  HMMA.16816.F32 R240, R4.reuse, R28, R208 ;  /* 0x0000001c04f0723c */ /* 0x040fec00000018d0 */
[----:B------:R-:W-:Y:S01]  /*acd0*/  HMMA.16816.F32 R200, R4, R182, R196 ;  /* 0x000000b604c8723c */ /* 0x000fe200000018c4 */
[----:B------:R-:W-:Y:S05]  /*ace0*/  LDSM.16.M88.4 R4, [R218+0x6000] ;  /* 0x00600000da04783b */ /* 0x000fea0000000200 */
[C---:B---3--:R-:W-:Y:S06]  /*acf0*/  HMMA.16816.F32 R204, R8.reuse, R180, R188 ;  /* 0x000000b408cc723c */ /* 0x048fec00000018bc */
        /* <DEDUP_REMOVED lines=58> */
[----:B------:R-:W-:-:S03]  /*b0a0*/  ISETP.GE.AND P2, PT, R2, R235, PT ;  /* 0x000000eb0200720c */ /* 0x000fc60003f46270 */
[C---:B------:R-:W-:Y:S01]  /*b0b0*/  HMMA.16816.F32 R192, R4.reuse, R28, R192 ;  /* 0x0000001c04c0723c */ /* 0x040fe200000018c0 */
[----:B------:R-:W-:Y:S02]  /*b0c0*/  FSEL R23, R13, -INF , !P6 ;  /* 0xff8000000d177808 */ /* 0x000fe40007000000 */
[----:B------:R-:W-:Y:S02]  /*b0d0*/  ISETP.GE.AND P6, PT, R2, R236, PT ;  /* 0x000000ec0200720c */ /* 0x000fe40003fc6270 */
[----:B------:R-:W-:Y:S01]  /*b0e0*/  FSEL R21, R180, -INF , !P5 ;  /* 0xff800000b4157808 */ /* 0x000fe20006800000 */
[-C--:B------:R-:W-:Y:S01]  /*b0f0*/  HMMA.16816.F32 R176, R4, R30.reuse, R8 ;  /* 0x0000001e04b0723c */ /* 0x080fe20000001808 */
[C---:B------:R-:W-:Y:S02]  /*b100*/  ISETP.LT.OR P6, PT, R2.reuse, R232, P6 ;  /* 0x000000e80200720c */ /* 0x040fe400037c1670 */
[C---:B------:R-:W-:Y:S02]  /*b110*/  ISETP.GE.AND P5, PT, R2.reuse, R238, PT ;  /* 0x000000ee0200720c */ /* 0x040fe40003fa6270 */
[----:B------:R-:W-:Y:S01]  /*b120*/  ISETP.LT.OR P2, PT, R2, R231, P2 ;  /* 0x000000e70200720c */ /* 0x000fe20001741670 */
[----:B------:R-:W-:Y:S01]  /*b130*/  HMMA.16816.F32 R28, R16, R30, R184 ;  /* 0x0000001e101c723c */ /* 0x000fe200000018b8 */
[----:B------:R-:W-:Y:S01]  /*b140*/  VIADD R5, R0, 0x9 ;  /* 0x0000000900057836 */ /* 0x000fe20000000000 */
[----:B------:R-:W-:Y:S01]  /*b150*/  FSEL R11, R12, -INF , !P4 ;  /* 0xff8000000c0b7808 */ /* 0x000fe20006000000 */
[C---:B------:R-:W-:Y:S01]  /*b160*/  VIADD R4, R0.reuse, 0x10 ;  /* 0x0000001000047836 */ /* 0x040fe20000000000 */
[----:B------:R-:W-:-:S02]  /*b170*/  ISETP.GE.AND P4, PT, R0, R237, PT ;  /* 0x000000ed0000720c */ /* 0x000fc40003f86270 */
[----:B------:R-:W-:Y:S02]  /*b180*/  FMNMX.FTZ R6, R136, R11, !PT ;  /* 0x0000000b88067209 */ /* 0x000fe40007810000 */
[----:B------:R-:W-:Y:S02]  /*b190*/  FSEL R16, R15, -INF , !P3 ;  /* 0xff8000000f107808 */ /* 0x000fe40005800000 */
[C---:B------:R-:W-:Y:S02]  /*b1a0*/  ISETP.GE.AND P3, PT, R5.reuse, R236, PT ;  /* 0x000000ec0500720c */ /* 0x040fe40003f66270 */
[----:B------:R-:W-:Y:S02]  /*b1b0*/  ISETP.LT.OR P4, PT, R0, R233, P4 ;  /* 0x000000e90000720c */ /* 0x000fe40002781670 */
[----:B------:R-:W-:Y:S02]  /*b1c0*/  ISETP.LT.OR P3, PT, R5, R232, P3 ;  /* 0x000000e80500720c */ /* 0x000fe40001f61670 */
[----:B------:R-:W-:-:S02]  /*b1d0*/  FSEL R22, R182, -INF , !P4 ;  /* 0xff800000b6167808 */ /* 0x000fc40006000000 */
[----:B------:R-:W-:Y:S02]  /*b1e0*/  ISETP.GE.AND P4, PT, R2, R237, PT ;  /* 0x000000ed0200720c */ /* 0x000fe40003f86270 */
[----:B------:R-:W-:Y:S02]  /*b1f0*/  FSEL R17, R181, -INF , !P1 ;  /* 0xff800000b5117808 */ /* 0x000fe40004800000 */
[----:B------:R-:W-:Y:S02]  /*b200*/  ISETP.GE.AND P1, PT, R5, R235, PT ;  /* 0x000000eb0500720c */ /* 0x000fe40003f26270 */
[----:B------:R-:W-:Y:S02]  /*b210*/  FSEL R13, R33, -INF , !P3 ;  /* 0xff800000210d7808 */ /* 0x000fe40005800000 */
[----:B------:R-:W-:Y:S02]  /*b220*/  FSEL R14, R32, -INF , !P6 ;  /* 0xff800000200e7808 */ /* 0x000fe40007000000 */
[----:B------:R-:W-:-:S02]  /*b230*/  ISETP.GE.AND P3, PT, R4, R236, PT ;  /* 0x000000ec0400720c */ /* 0x000fc40003f66270 */
[----:B------:R-:W-:Y:S02]  /*b240*/  FMNMX.FTZ R6, R23, R6, !PT ;  /* 0x0000000617067209 */ /* 0x000fe40007810000 */
[C---:B------:R-:W-:Y:S02]  /*b250*/  ISETP.LT.OR P5, PT, R2.reuse, R234, P5 ;  /* 0x000000ea0200720c */ /* 0x040fe40002fa1670 */
[----:B------:R-:W-:Y:S01]  /*b260*/  ISETP.LT.OR P4, PT, R2, R233, P4 ;  /* 0x000000e90200720c */ /* 0x000fe20002781670 */
[C---:B------:R-:W-:Y:S01]  /*b270*/  VIADD R2, R0.reuse, 0x18 ;  /* 0x0000001800027836 */ /* 0x040fe20000000000 */
[----:B------:R-:W-:Y:S01]  /*b280*/  ISETP.LT.OR P1, PT, R5, R231, P1 ;  /* 0x000000e70500720c */ /* 0x000fe20000f21670 */
[----:B------:R-:W-:Y:S01]  /*b290*/  VIADD R0, R0, 0x19 ;  /* 0x0000001900007836 */ /* 0x000fe20000000000 */
[----:B------:R-:W-:Y:S02]  /*b2a0*/  FSEL R15, R34, -INF , !P2 ;  /* 0xff800000220f7808 */ /* 0x000fe40005000000 */
        /* <DEDUP_REMOVED lines=50> */
.L_x_1306:
[----:B------:R-:W-:Y:S01]  /*b5d0*/  ISETP.GE.AND P3, PT, R5, R237, PT ;  /* 0x000000ed0500720c */ /* 0x000fe20003f66270 */
[----:B-1----:R-:W1:Y:S01]  /*b5e0*/  SHFL.BFLY PT, R7, R10, 0x2, 0x1f ;  /* 0x0c401f000a077f89 */ /* 0x002e6200000e0000 */
[----:B------:R-:W-:Y:S02]  /*b5f0*/  FMNMX.FTZ R6, R135, R20, !PT ;  /* 0x0000001487067209 */ /* 0x000fe40007810000 */
[C---:B------:R-:W-:Y:S02]  /*b600*/  ISETP.LT.OR P1, PT, R5.reuse, R234, P1 ;  /* 0x000000ea0500720c */ /* 0x040fe40000f21670 */
        /* <DEDUP_REMOVED lines=14> */
[----:B------:R-:W-:-:S02]  /*b6f0*/  FSEL R201, R30, -INF , !P2 ;  /* 0xff8000001ec97808 */ /* 0x000fc40005000000 */
[C---:B------:R-:W-:Y:S02]  /*b700*/  ISETP.GE.AND P6, PT, R4.reuse, R238, PT ;  /* 0x000000ee0400720c */ /* 0x040fe40003fc6270 */
[----:B------:R-:W-:Y:S02]  /*b710*/  ISETP.GE.AND P2, PT, R4, R237, PT ;  /* 0x000000ed0400720c */ /* 0x000fe40003f46270 */
[----:B------:R-:W-:Y:S02]  /*b720*/  ISETP.LT.OR P5, PT, R0, R231, P5 ;  /* 0x000000e70000720c */ /* 0x000fe40002fa1670 */
[----:B------:R-:W-:Y:S02]  /*b730*/  FMNMX.FTZ R5, R17, R5, !PT ;  /* 0x0000000511057209 */ /* 0x000fe40007810000 */
[C---:B------:R-:W-:Y:S02]  /*b740*/  ISETP.LT.OR P6, PT, R4.reuse, R234, P6 ;  /* 0x000000ea0400720c */ /* 0x040fe400037c1670 */
[----:B------:R-:W-:-:S02]  /*b750*/  ISETP.LT.OR P2, PT, R4, R233, P2 ;  /* 0x000000e90400720c */ /* 0x000fc40001741670 */
[----:B------:R-:W-:Y:S02]  /*b760*/  FSEL R196, R31, -INF , !P5 ;  /* 0xff8000001fc47808 */ /* 0x000fe40006800000 */
[----:B-1----:R-:W-:Y:S02]  /*b770*/  FMNMX.FTZ R4, R10, R7, !PT ;  /* 0x000000070a047209 */ /* 0x002fe40007810000 */
[----:B------:R-:W-:Y:S02]  /*b780*/  ISETP.GE.AND P5, PT, R3, R238, PT ;  /* 0x000000ee0300720c */ /* 0x000fe40003fa6270 */
[----:B------:R-:W-:Y:S01]  /*b790*/  FSEL R7, R197, -INF , !P1 ;  /* 0xff800000c5077808 */ /* 0x000fe20004800000 */
[----:B------:R-:W1:Y:S01]  /*b7a0*/  SHFL.BFLY PT, R28, R4, 0x1, 0x1f ;  /* 0x0c201f00041c7f89 */ /* 0x000e6200000e0000 */
[----:B------:R-:W-:Y:S02]  /*b7b0*/  FMNMX.FTZ R5, R8, R5, !PT ;  /* 0x0000000508057209 */ /* 0x000fe40007810000 */
[----:B------:R-:W-:-:S02]  /*b7c0*/  ISETP.LT.OR P5, PT, R3, R234, P5 ;  /* 0x000000ea0300720c */ /* 0x000fc40002fa1670 */
[----:B------:R-:W-:Y:S02]  /*b7d0*/  FSEL R140, R192, -INF , !P6 ;  /* 0xff800000c08c7808 */ /* 0x000fe40007000000 */
[----:B------:R-:W-:Y:S02]  /*b7e0*/  FMNMX.FTZ R6, R202, R6, !PT ;  /* 0x00000006ca067209 */ /* 0x000fe40007810000 */
[----:B------:R-:W-:Y:S02]  /*b7f0*/  ISETP.GE.AND P1, PT, R3, R237, PT ;  /* 0x000000ed0300720c */ /* 0x000fe40003f26270 */
[----:B------:R-:W-:Y:S02]  /*b800*/  ISETP.GE.AND P6, PT, R2, R238, PT ;  /* 0x000000ee0200720c */ /* 0x000fe40003fc6270 */
[----:B------:R-:W-:Y:S02]  /*b810*/  FMNMX.FTZ R5, R7, R5, !PT ;  /* 0x0000000507057209 */ /* 0x000fe40007810000 */
[----:B------:R-:W-:-:S02]  /*b820*/  FSEL R141, R193, -INF , !P5 ;  /* 0xff800000c18d7808 */ /* 0x000fc40006800000 */
[----:B------:R-:W-:Y:S02]  /*b830*/  FMNMX.FTZ R6, R201, R6, !PT ;  /* 0x00000006c9067209 */ /* 0x000fe40007810000 */
[----:B------:R-:W-:Y:S02]  /*b840*/  ISETP.GE.AND P5, PT, R0, R238, PT ;  /* 0x000000ee0000720c */ /* 0x000fe40003fa6270 */
[----:B------:R-:W-:Y:S02]  /*b850*/  ISETP.LT.OR P6, PT, R2, R234, P6 ;  /* 0x000000ea0200720c */ /* 0x000fe400037c1670 */
[----:B------:R-:W-:Y:S02]  /*b860*/  ISETP.LT.OR P1, PT, R3, R233, P1 ;  /* 0x000000e90300720c */ /* 0x000fe40000f21670 */
[----:B------:R-:W-:Y:S02]  /*b870*/  FMNMX.FTZ R5, R140, R5, !PT ;  /* 0x000000058c057209 */ /* 0x000fe40007810000 */
[----:B------:R-:W-:-:S02]  /*b880*/  FMNMX.FTZ R3, R137, R22, !PT ;  /* 0x0000001689037209 */ /* 0x000fc40007810000 */
[----:B------:R-:W-:Y:S02]  /*b890*/  FMNMX.FTZ R9, R196, R6, !PT ;  /* 0x00000006c4097209 */ /* 0x000fe40007810000 */
[----:B------:R-:W-:Y:S02]  /*b8a0*/  ISETP.LT.OR P5, PT, R0, R234, P5 ;  /* 0x000000ea0000720c */ /* 0x000fe40002fa1670 */
[----:B------:R-:W-:Y:S01]  /*b8b0*/  FSEL R142, R176, -INF , !P6 ;  /* 0xff800000b08e7808 */ /* 0x000fe20007000000 */
[----:B------:R-:W2:Y:S01]  /*b8c0*/  SHFL.BFLY PT, R12, R9, 0x2, 0x1f ;  /* 0x0c401f00090c7f89 */ /* 0x000ea200000e0000 */
[----:B------:R-:W-:Y:S02]  /*b8d0*/  FMNMX.FTZ R10, R141, R5, !PT ;  /* 0x000000058d0a7209 */ /* 0x000fe40007810000 */
[----:B------:R-:W-:Y:S02]  /*b8e0*/  FSEL R6, R198, -INF , !P4 ;  /* 0xff800000c6067808 */ /* 0x000fe40006000000 */
[----:B------:R-:W-:-:S02]  /*b8f0*/  FMNMX.FTZ R3, R19, R3, !PT ;  /* 0x0000000313037209 */ /* 0x000fc40007810000 */
[----:B------:R-:W-:Y:S02]  /*b900*/  FSEL R143, R177, -INF , !P5 ;  /* 0xff800000b18f7808 */ /* 0x000fe40006800000 */
[----:B------:R-:W-:Y:S02]  /*b910*/  FMNMX.FTZ R10, R142, R10, !PT ;  /* 0x0000000a8e0a7209 */ /* 0x000fe40007810000 */
[----:B------:R-:W-:Y:S02]  /*b920*/  FSEL R5, R199, -INF , !P3 ;  /* 0xff800000c7057808 */ /* 0x000fe40005800000 */
[----:B------:R-:W-:Y:S02]  /*b930*/  FMNMX.FTZ R29, R6, R3, !PT ;  /* 0x00000003061d7209 */ /* 0x000fe40007810000 */
[----:B------:R-:W-:Y:S02]  /*b940*/  FMNMX.FTZ R3, R143, R10, !PT ;  /* 0x0000000a8f037209 */ /* 0x000fe40007810000 */
[----:B------:R-:W-:-:S02]  /*b950*/  ISETP.GE.AND P4, PT, R2, R237, PT ;  /* 0x000000ed0200720c */ /* 0x000fc40003f86270 */
[----:B------:R-:W-:Y:S02]  /*b960*/  FSEL R176, R194, -INF , !P2 ;  /* 0xff800000c2b07808 */ /* 0x000fe40005000000 */
[----:B------:R-:W-:Y:S02]  /*b970*/  FMNMX.FTZ R10, R5, R29, !PT ;  /* 0x0000001d050a7209 */ /* 0x000fe40007810000 */
[----:B------:R-:W-:Y:S02]  /*b980*/  FSEL R177, R195, -INF , !P1 ;  /* 0xff800000c3b17808 */ /* 0x000fe40004800000 */
[----:B------:R-:W-:Y:S02]  /*b990*/  ISETP.GE.AND P1, PT, R0, R237, PT ;  /* 0x000000ed0000720c */ /* 0x000fe40003f26270 */
[-C--:B------:R-:W-:Y:S02]  /*b9a0*/  ISETP.LT.OR P4, PT, R2, R233.reuse, P4 ;  /* 0x000000e90200720c */ /* 0x080fe40002781670 */
[----:B------:R-:W-:Y:S01]  /*b9b0*/  FMNMX.FTZ R10, R176, R10, !PT ;  /* 0x0000000ab00a7209 */ /* 0x000fe20007810000 */
[----:B------:R-:W3:Y:S01]  /*b9c0*/  SHFL.BFLY PT, R2, R3, 0x2, 0x1f ;  /* 0x0c401f0003027f89 */ /* 0x000ee200000e0000 */
        /* <DEDUP_REMOVED lines=12> */
[----:B------:R-:W-:Y:S01]  /*ba90*/  MOV R204, R132 ;  /* 0x0000008400cc7202 */ /* 0x000fe20000000f00 */
[----:B------:R-:W2:Y:S01]  /*baa0*/  SHFL.BFLY PT, R4, R9, 0x1, 0x1f ;  /* 0x0c201f0009047f89 */ /* 0x000ea200000e0000 */
[----:B------:R-:W-:Y:S02]  /*bab0*/  FSEL R12, R12, RZ, P4 ;  /* 0x000000ff0c0c7208 */ /* 0x000fe40002000000 */
[----:B---3--:R-:W-:-:S02]  /*bac0*/  FMNMX.FTZ R2, R3, R2, !PT ;  /* 0x0000000203027209 */ /* 0x008fc40007810000 */
[----:B------:R-:W-:Y:S01]  /*bad0*/  MOV R189, R139 ;  /* 0x0000008b00bd7202 */ /* 0x000fe20000000f00 */
[--C-:B------:R-:W-:Y:S01]  /*bae0*/  FFMA.FTZ R11, R11, UR26, -R12.reuse ;  /* 0x0000001a0b0b7c23 */ /* 0x100fe2000801080c */
[--C-:B------:R-:W-:Y:S01]  /*baf0*/  FFMA.FTZ R23, R23, UR26, -R12.reuse ;  /* 0x0000001a17177c23 */ /* 0x100fe2000801080c */
[----:B------:R-:W3:Y:S01]  /*bb00*/  SHFL.BFLY PT, R28, R2, 0x1, 0x1f ;  /* 0x0c201f00021c7f89 */ /* 0x000ee200000e0000 */
[--C-:B------:R-:W-:Y:S01]  /*bb10*/  FFMA.FTZ R14, R14, UR26, -R12.reuse ;  /* 0x0000001a0e0e7c23 */ /* 0x100fe2000801080c */
[----:B------:R4:W5:Y:S01]  /*bb20*/  MUFU.EX2 R32, R11 ;  /* 0x0000000b00207308 */ /* 0x0009620000000800 */
[----:B------:R-:W-:Y:S01]  /*bb30*/  MOV R190, R138 ;  /* 0x0000008a00be7202 */ /* 0x000fe20000000f00 */
[----:B------:R-:W-:-:S06]  /*bb40*/  FFMA.FTZ R13, R13, UR26, -R12 ;  /* 0x0000001a0d0d7c23 */ /* 0x000fcc000801080c */
[----:B------:R5:W-:Y:S01]  /*bb50*/  MUFU.EX2 R252, R14 ;  /* 0x0000000e00fc7308 */ /* 0x000be20000000800 */
[----:B-1----:R-:W-:Y:S02]  /*bb60*/  FMNMX.FTZ R0, R0, R10, !PT ;  /* 0x0000000a00007209 */ /* 0x002fe40007810000 */
[----:B--2---:R-:W-:-:S03]  /*bb70*/  FMNMX.FTZ R215, R9, R4, !PT ;  /* 0x0000000409d77209 */ /* 0x004fc60007810000 */
[----:B------:R-:W1:Y:S02]  /*bb80*/  SHFL.BFLY PT, R3, R0, 0x1, 0x1f ;  /* 0x0c201f0000037f89 */ /* 0x000e6400000e0000 */
[----:B------:R-:W-:Y:S01]  /*bb90*/  MUFU.EX2 R205, R23 ;  /* 0x0000001700cd7308 */ /* 0x000fe20000000800 */
[C---:B------:R-:W-:Y:S01]  /*bba0*/  FSETP.NEU.FTZ.AND P3, PT, R215.reuse, -INF , PT ;  /* 0xff800000d700780b */ /* 0x040fe20003f7d000 */
[----:B----4-:R-:W-:Y:S01]  /*bbb0*/  FMUL.FTZ R11, R215, UR26 ;  /* 0x0000001ad70b7c20 */ /* 0x010fe20008410000 */
[----:B---3--:R-:W-:Y:S02]  /*bbc0*/  FMNMX.FTZ R213, R2, R28, !PT ;  /* 0x0000001c02d57209 */ /* 0x008fe40007810000 */
[----:B------:R-:W-:Y:S01]  /*bbd0*/  FSEL R2, R214, RZ, P4 ;  /* 0x000000ffd6027208 */ /* 0x000fe20002000000 */
[----:B------:R-:W-:Y:S01]  /*bbe0*/  LDSM.16.MT88.4 R28, [R219+0xb000] ;  /* 0x00b00000db1c783b */ /* 0x000fe20000004200 */
[C---:B------:R-:W-:Y:S01]  /*bbf0*/  FSETP.NEU.FTZ.AND P2, PT, R213.reuse, -INF , PT ;  /* 0xff800000d500780b */ /* 0x040fe20003f5d000 */
[----:B------:R-:W-:Y:S01]  /*bc00*/  FMUL.FTZ R10, R213, UR26 ;  /* 0x0000001ad50a7c20 */ /* 0x000fe20008410000 */
[----:B------:R-:W-:Y:S01]  /*bc10*/  FSEL R11, R11, RZ, P3 ;  /* 0x000000ff0b0b7208 */ /* 0x000fe20001800000 */
[----:B------:R-:W-:Y:S01]  /*bc20*/  FADD.FTZ R2, R136, -R2 ;  /* 0x8000000288027221 */ /* 0x000fe20000010000 */
[----:B-----5:R-:W-:Y:S01]  /*bc30*/  MOV R14, R32 ;  /* 0x00000020000e7202 */ /* 0x020fe20000000f00 */
[----:B------:R2:W-:Y:S01]  /*bc40*/  MUFU.EX2 R188, R13 ;  /* 0x0000000d00bc7308 */ /* 0x0005e20000000800 */
[----:B------:R-:W-:Y:S01]  /*bc50*/  FSEL R10, R10, RZ, P2 ;  /* 0x000000ff0a0a7208 */ /* 0x000fe20001000000 */
[--C-:B------:R-:W-:Y:S01]  /*bc60*/  FFMA.FTZ R20, R20, UR26, -R11.reuse ;  /* 0x0000001a14147c23 */ /* 0x100fe2000801080b */
[--C-:B------:R-:W-:Y:S01]  /*bc70*/  FFMA.FTZ R16, R16, UR26, -R11.reuse ;  /* 0x0000001a10107c23 */ /* 0x100fe2000801080b */
[--C-:B------:R-:W-:Y:S01]  /*bc80*/  FFMA.FTZ R18, R18, UR26, -R11.reuse ;  /* 0x0000001a12127c23 */ /* 0x100fe2000801080b */
[----:B------:R-:W-:Y:S01]  /*bc90*/  LDSM.16.MT88.4 R32, [R219+0xa000] ;  /* 0x00a00000db20783b */ /* 0x000fe20000004200 */
[--C-:B------:R-:W-:Y:S01]  /*bca0*/  FFMA.FTZ R8, R8, UR26, -R10.reuse ;  /* 0x0000001a08087c23 */ /* 0x100fe2000801080a */
[--C-:B------:R-:W-:Y:S01]  /*bcb0*/  FFMA.FTZ R21, R21, UR26, -R10.reuse ;  /* 0x0000001a15157c23 */ /* 0x100fe2000801080a */
[----:B-1----:R-:W-:Y:S01]  /*bcc0*/  FMNMX.FTZ R212, R0, R3, !PT ;  /* 0x0000000300d47209 */ /* 0x002fe20007810000 */
[--C-:B------:R-:W-:Y:S01]  /*bcd0*/  FFMA.FTZ R17, R17, UR26, -R10.reuse ;  /* 0x0000001a11117c23 */ /* 0x100fe2000801080a */
[----:B------:R-:W-:Y:S01]  /*bce0*/  FSEL R0, R213, RZ, P2 ;  /* 0x000000ffd5007208 */ /* 0x000fe20001000000 */
[----:B------:R1:W-:Y:S01]  /*bcf0*/  MUFU.EX2 R182, R8 ;  /* 0x0000000800b67308 */ /* 0x0003e20000000800 */
[C---:B------:R-:W-:Y:S01]  /*bd00*/  FSETP.NEU.FTZ.AND P1, PT, R212.reuse, -INF , PT ;  /* 0xff800000d400780b */ /* 0x040fe20003f3d000 */
[----:B------:R-:W-:Y:S01]  /*bd10*/  FMUL.FTZ R9, R212, UR26 ;  /* 0x0000001ad4097c20 */ /* 0x000fe20008410000 */
[--C-:B------:R-:W-:Y:S01]  /*bd20*/  FFMA.FTZ R7, R7, UR26, -R10.reuse ;  /* 0x0000001a07077c23 */ /* 0x100fe2000801080a */
[----:B------:R-:W-:Y:S01]  /*bd30*/  FFMA.FTZ R15, R15, UR26, -R11 ;  /* 0x0000001a0f0f7c23 */ /* 0x000fe2000801080b */
[----:B--2---:R-:W-:-:S02]  /*bd40*/  FFMA.FTZ R13, R140, UR26, -R10 ;  /* 0x0000001a8c0d7c23 */ /* 0x004fc4000801080a */
[----:B------:R-:W-:Y:S01]  /*bd50*/  FSEL R9, R9, RZ, P1 ;  /* 0x000000ff09097208 */ /* 0x000fe20000800000 */
[----:B------:R-:W-:Y:S04]  /*bd60*/  MUFU.EX2 R203, R21 ;  /* 0x0000001500cb7308 */ /* 0x000fe80000000800 */
[--C-:B------:R-:W-:Y:S01]  /*bd70*/  FFMA.FTZ R22, R22, UR26, -R9.reuse ;  /* 0x0000001a16167c23 */ /* 0x100fe20008010809 */
[--C-:B------:R-:W-:Y:S01]  /*bd80*/  FFMA.FTZ R19, R19, UR26, -R9.reuse ;  /* 0x0000001a13137c23 */ /* 0x100fe20008010809 */
[--C-:B------:R-:W-:Y:S01]  /*bd90*/  FFMA.FTZ R6, R6, UR26, -R9.reuse ;  /* 0x0000001a06067c23 */ /* 0x100fe20008010809 */
[----:B------:R-:W-:Y:S01]  /*bda0*/  FFMA.FTZ R5, R5, UR26, -R9 ;  /* 0x0000001a05057c23 */ /* 0x000fe20008010809 */
[----:B------:R-:W2:Y:S01]  /*bdb0*/  MUFU.EX2 R199, R17 ;  /* 0x0000001100c77308 */ /* 0x000ea20000000800 */
[----:B-1----:R-:W-:Y:S01]  /*bdc0*/  FMUL.FTZ R8, R2, UR26 ;  /* 0x0000001a02087c20 */ /* 0x002fe20008410000 */
[----:B------:R-:W-:Y:S01]  /*bdd0*/  FADD.FTZ R2, R134, -R0 ;  /* 0x8000000086027221 */ /* 0x000fe20000010000 */
[----:B------:R-:W-:-:S03]  /*bde0*/  FSEL R0, R212, RZ, P1 ;  /* 0x000000ffd4007208 */ /* 0x000fc60000800000 */
[----:B------:R-:W-:Y:S02]  /*bdf0*/  FMUL.FTZ R2, R2, UR26 ;  /* 0x0000001a02027c20 */ /* 0x000fe40008410000 */
[----:B------:R-:W-:Y:S01]  /*be00*/  FADD.FTZ R0, R137, -R0 ;  /* 0x8000000089007221 */ /* 0x000fe20000010000 */
[----:B------:R-:W-:Y:S01]  /*be10*/  MUFU.EX2 R183, R7 ;  /* 0x0000000700b77308 */ /* 0x000fe20000000800 */
[----:B------:R-:W-:Y:S02]  /*be20*/  LDSM.16.MT88.4 R136, [R221+0xa000] ;  /* 0x00a00000dd88783b */ /* 0x000fe40000004200 */
[----:B------:R-:W-:-:S05]  /*be30*/  FMUL.FTZ R0, R0, UR26 ;  /* 0x0000001a00007c20 */ /* 0x000fca0008410000 */
[----:B------:R1:W3:Y:S01]  /*be40*/  MUFU.EX2 R3, R2 ;  /* 0x0000000200037308 */ /* 0x0002e20000000800 */
[----:B--2---:R-:W-:-:S07]  /*be50*/  F2FP.F16.F32.PACK_AB R4, R199, R203 ;  /* 0x000000cbc704723e */ /* 0x004fce00000000ff */
[----:B------:R-:W-:Y:S08]  /*be60*/  MUFU.EX2 R197, R22 ;  /* 0x0000001600c57308 */ /* 0x000ff00000000800 */
[----:B------:R-:W2:Y:S01]  /*be70*/  MUFU.EX2 R198, R19 ;  /* 0x0000001300c67308 */ /* 0x000ea20000000800 */
[----:B-1----:R-:W-:Y:S01]  /*be80*/  FSEL R2, R215, RZ, P3 ;  /* 0x000000ffd7027208 */ /* 0x002fe20001800000 */
[-C--:B---3--:R-:W-:Y:S01]  /*be90*/  FMUL.FTZ R44, R44, R3.reuse ;  /* 0x000000032c2c7220 */ /* 0x088fe20000410000 */
[-C--:B------:R-:W-:Y:S01]  /*bea0*/  FMUL.FTZ R45, R45, R3.reuse ;  /* 0x000000032d2d7220 */ /* 0x080fe20000410000 */
[-C--:B------:R-:W-:Y:S01]  /*beb0*/  FMUL.FTZ R40, R40, R3.reuse ;  /* 0x0000000328287220 */ /* 0x080fe20000410000 */
[-C--:B------:R-:W-:Y:S01]  /*bec0*/  FMUL.FTZ R41, R41, R3.reuse ;  /* 0x0000000329297220 */ /* 0x080fe20000410000 */
[----:B------:R-:W-:Y:S01]  /*bed0*/  FADD.FTZ R2, R135, -R2 ;  /* 0x8000000287027221 */ /* 0x000fe20000010000 */
[-C--:B------:R-:W-:Y:S01]  /*bee0*/  FMUL.FTZ R124, R124, R3.reuse ;  /* 0x000000037c7c7220 */ /* 0x080fe20000410000 */
[----:B------:R-:W1:Y:S01]  /*bef0*/  LDSM.16.MT88.4 R132, [R222+0xa000] ;  /* 0x00a00000de84783b */ /* 0x000e620000004200 */
[----:B------:R3:W-:Y:S01]  /*bf00*/  MUFU.EX2 R181, R6 ;  /* 0x0000000600b57308 */ /* 0x0007e20000000800 */
[----:B------:R-:W-:Y:S01]  /*bf10*/  FMUL.FTZ R2, R2, UR26 ;  /* 0x0000001a02027c20 */ /* 0x000fe20008410000 */
[-C--:B------:R-:W-:Y:S01]  /*bf20*/  FMUL.FTZ R125, R125, R3.reuse ;  /* 0x000000037d7d7220 */ /* 0x080fe20000410000 */
[-C--:B------:R-:W-:Y:S01]  /*bf30*/  FMUL.FTZ R144, R144, R3.reuse ;  /* 0x0000000390907220 */ /* 0x080fe20000410000 */
[-C--:B------:R-:W-:Y:S01]  /*bf40*/  FMUL.FTZ R145, R145, R3.reuse ;  /* 0x0000000391917220 */ /* 0x080fe20000410000 */
[-C--:B------:R-:W-:Y:S01]  /*bf50*/  FMUL.FTZ R152, R152, R3.reuse ;  /* 0x0000000398987220 */ /* 0x080fe20000410000 */
[-C--:B------:R-:W-:Y:S01]  /*bf60*/  FMUL.FTZ R153, R153, R3.reuse ;  /* 0x0000000399997220 */ /* 0x080fe20000410000 */
[-C--:B------:R-:W-:Y:S01]  /*bf70*/  FMUL.FTZ R160, R160, R3.reuse ;  /* 0x00000003a0a07220 */ /* 0x080fe20000410000 */
[----:B------:R2:W4:Y:S01]  /*bf80*/  MUFU.EX2 R180, R5 ;  /* 0x0000000500b47308 */ /* 0x0005220000000800 */
[-C--:B------:R-:W-:Y:S01]  /*bf90*/  FMUL.FTZ R161, R161, R3.reuse ;  /* 0x00000003a1a17220 */ /* 0x080fe20000410000 */
[-C--:B------:R-:W-:Y:S01]  /*bfa0*/  FMUL.FTZ R168, R168, R3.reuse ;  /* 0x00000003a8a87220 */ /* 0x080fe20000410000 */
[-C--:B------:R-:W-:Y:S01]  /*bfb0*/  FMUL.FTZ R169, R169, R3.reuse ;  /* 0x00000003a9a97220 */ /* 0x080fe20000410000 */
[-C--:B------:R-:W-:Y:S01]  /*bfc0*/  FMUL.FTZ R56, R56, R3.reuse ;  /* 0x0000000338387220 */ /* 0x080fe20000410000 */
[-C--:B------:R-:W-:Y:S01]  /*bfd0*/  FMUL.FTZ R57, R57, R3.reuse ;  /* 0x0000000339397220 */ /* 0x080fe20000410000 */
[-C--:B------:R-:W-:Y:S01]  /*bfe0*/  FMUL.FTZ R60, R60, R3.reuse ;  /* 0x000000033c3c7220 */ /* 0x080fe20000410000 */
[-C--:B------:R-:W-:Y:S01]  /*bff0*/  FMUL.FTZ R61, R61, R3.reuse ;  /* 0x000000033d3d7220 */ /* 0x080fe20000410000 */
[----:B------:R-:W5:Y:S01]  /*c000*/  MUFU.EX2 R0, R0 ;  /* 0x0000000000007308 */ /* 0x000f620000000800 */
[----:B---3--:R-:W-:Y:S01]  /*c010*/  F2FP.F16.F32.PACK_AB R6, R183, R182 ;  /* 0x000000b6b706723e */ /* 0x008fe200000000ff */
[-C--:B------:R-:W-:Y:S01]  /*c020*/  FMUL.FTZ R72, R72, R3.reuse ;  /* 0x0000000348487220 */ /* 0x080fe20000410000 */
[-C--:B------:R-:W-:Y:S01]  /*c030*/  FMUL.FTZ R73, R73, R3.reuse ;  /* 0x0000000349497220 */ /* 0x080fe20000410000 */
[-C--:B------:R-:W-:Y:S01]  /*c040*/  FMUL.FTZ R76, R76, R3.reuse ;  /* 0x000000034c4c7220 */ /* 0x080fe20000410000 */
[-C--:B------:R-:W-:Y:S01]  /*c050*/  FMUL.FTZ R77, R77, R3.reuse ;  /* 0x000000034d4d7220 */ /* 0x080fe20000410000 */
[-C--:B------:R-:W-:Y:S01]  /*c060*/  FMUL.FTZ R88, R88, R3.reuse ;  /* 0x0000000358587220 */ /* 0x080fe20000410000 */
[----:B------:R-:W-:Y:S01]  /*c070*/  FMUL.FTZ R89, R89, R3 ;  /* 0x0000000359597220 */ /* 0x000fe20000410000 */
[----:B------:R3:W-:Y:S01]  /*c080*/  MUFU.EX2 R249, R20 ;  /* 0x0000001400f97308 */ /* 0x0007e20000000800 */
[----:B--2---:R-:W-:Y:S01]  /*c090*/  F2FP.F16.F32.PACK_AB R5, R198, R197 ;  /* 0x000000c5c605723e */ /* 0x004fe200000000ff */
[----:B------:R-:W-:Y:S01]  /*c0a0*/  FMUL.FTZ R92, R92, R3 ;  /* 0x000000035c5c7220 */ /* 0x000fe20000410000 */
[----:B----4-:R-:W-:Y:S01]  /*c0b0*/  F2FP.F16.F32.PACK_AB R7, R180, R181 ;  /* 0x000000b5b407723e */ /* 0x010fe200000000ff */
[-C--:B------:R-:W-:Y:S01]  /*c0c0*/  FMUL.FTZ R93, R93, R3.reuse ;  /* 0x000000035d5d7220 */ /* 0x080fe20000410000 */
[-C--:B------:R-:W-:Y:S01]  /*c0d0*/  FMUL.FTZ R104, R104, R3.reuse ;  /* 0x0000000368687220 */ /* 0x080fe20000410000 */
[-C--:B------:R-:W-:Y:S01]  /*c0e0*/  FMUL.FTZ R105, R105, R3.reuse ;  /* 0x0000000369697220 */ /* 0x080fe20000410000 */
[-C--:B------:R-:W-:Y:S01]  /*c0f0*/  FMUL.FTZ R108, R108, R3.reuse ;  /* 0x000000036c6c7220 */ /* 0x080fe20000410000 */
[----:B------:R-:W-:Y:S01]  /*c100*/  MUFU.EX2 R248, R16 ;  /* 0x0000001000f87308 */ /* 0x000fe20000000800 */
[-C--:B-----5:R-:W-:Y:S01]  /*c110*/  FMUL.FTZ R46, R46, R0.reuse ;  /* 0x000000002e2e7220 */ /* 0x0a0fe20000410000 */
[-C--:B------:R-:W-:Y:S01]  /*c120*/  FMUL.FTZ R47, R47, R0.reuse ;  /* 0x000000002f2f7220 */ /* 0x080fe20000410000 */
[-C--:B------:R-:W-:Y:S01]  /*c130*/  FMUL.FTZ R42, R42, R0.reuse ;  /* 0x000000002a2a7220 */ /* 0x080fe20000410000 */
[-C--:B------:R-:W-:Y:S01]  /*c140*/  FMUL.FTZ R43, R43, R0.reuse ;  /* 0x000000002b2b7220 */ /* 0x080fe20000410000 */
[-C--:B------:R-:W-:Y:S01]  /*c150*/  FMUL.FTZ R126, R126, R0.reuse ;  /* 0x000000007e7e7220 */ /* 0x080fe20000410000 */
[-C--:B------:R-:W-:Y:S01]  /*c160*/  FMUL.FTZ R127, R127, R0.reuse ;  /* 0x000000007f7f7220 */ /* 0x080fe20000410000 */
[-C--:B------:R-:W-:Y:S01]  /*c170*/  FMUL.FTZ R146, R146, R0.reuse ;  /* 0x0000000092927220 */ /* 0x080fe20000410000 */
[----:B------:R2:W-:Y:S01]  /*c180*/  MUFU.EX2 R251, R18 ;  /* 0x0000001200fb7308 */ /* 0x0005e20000000800 */
[C---:B-1----:R-:W-:Y:S01]  /*c190*/  HMMA.16816.F32 R244, R4.reuse, R134, R44 ;  /* 0x0000008604f4723c */ /* 0x042fe2000000182c */
[----:B------:R-:W1:Y:S01]  /*c1a0*/  LDSM.16.MT88.4 R44, [R221+0xb000] ;  /* 0x00b00000dd2c783b */ /* 0x000e620000004200 */
[-C--:B------:R-:W-:Y:S01]  /*c1b0*/  FMUL.FTZ R147, R147, R0.reuse ;  /* 0x0000000093937220 */ /* 0x080fe20000410000 */
[-C--:B------:R-:W-:Y:S01]  /*c1c0*/  FMUL.FTZ R154, R154, R0.reuse ;  /* 0x000000009a9a7220 */ /* 0x080fe20000410000 */
[-C--:B------:R-:W-:Y:S01]  /*c1d0*/  FMUL.FTZ R155, R155, R0.reuse ;  /* 0x000000009b9b7220 */ /* 0x080fe20000410000 */
[----:B---3--:R-:W-:Y:S01]  /*c1e0*/  LDSM.16.MT88.4 R20, [R217+0xb000] ;  /* 0x00b00000d914783b */ /* 0x008fe20000004200 */
[C---:B------:R-:W-:Y:S01]  /*c1f0*/  HMMA.16816.F32 R240, R4.reuse, R132, R40 ;  /* 0x0000008404f0723c */ /* 0x040fe20000001828 */
[----:B------:R-:W-:Y:S01]  /*c200*/  MUFU.EX2 R250, R15 ;  /* 0x0000000f00fa7308 */ /* 0x000fe20000000800 */
[-C--:B------:R-:W-:Y:S01]  /*c210*/  FMUL.FTZ R162, R162, R0.reuse ;  /* 0x00000000a2a27220 */ /* 0x080fe20000410000 */
[----:B------:R-:W-:Y:S01]  /*c220*/  LDSM.16.MT88.4 R40, [R222+0xb000] ;  /* 0x00b00000de28783b */ /* 0x000fe20000004200 */
[-C--:B------:R-:W-:Y:S01]  /*c230*/  FMUL.FTZ R163, R163, R0.reuse ;  /* 0x00000000a3a37220 */ /* 0x080fe20000410000 */
[-C--:B------:R-:W-:Y:S01]  /*c240*/  FMUL.FTZ R170, R170, R0.reuse ;  /* 0x00000000aaaa7220 */ /* 0x080fe20000410000 */
[-C--:B------:R-:W-:Y:S01]  /*c250*/  FMUL.FTZ R171, R171, R0.reuse ;  /* 0x00000000abab7220 */ /* 0x080fe20000410000 */
[-C--:B------:R-:W-:Y:S01]  /*c260*/  FMUL.FTZ R58, R58, R0.reuse ;  /* 0x000000003a3a7220 */ /* 0x080fe20000410000 */
[-C--:B------:R-:W-:Y:S01]  /*c270*/  FMUL.FTZ R59, R59, R0.reuse ;  /* 0x000000003b3b7220 */ /* 0x080fe20000410000 */
[----:B------:R-:W3:Y:S01]  /*c280*/  MUFU.EX2 R8, R8 ;  /* 0x0000000800087308 */ /* 0x000ee20000000800 */
[----:B--2---:R-:W2:Y:S01]  /*c290*/  LDSM.16.MT88.4 R16, [R217+0xa000] ;  /* 0x00a00000d910783b */ /* 0x004ea20000004200 */
[-C--:B------:R-:W-:Y:S01]  /*c2a0*/  FMUL.FTZ R62, R62, R0.reuse ;  /* 0x000000003e3e7220 */ /* 0x080fe20000410000 */
[-C--:B------:R-:W-:Y:S01]  /*c2b0*/  FMUL.FTZ R63, R63, R0.reuse ;  /* 0x000000003f3f7220 */ /* 0x080fe20000410000 */
[-C--:B------:R-:W-:Y:S01]  /*c2c0*/  FMUL.FTZ R74, R74, R0.reuse ;  /* 0x000000004a4a7220 */ /* 0x080fe20000410000 */
[-C--:B------:R-:W-:Y:S01]  /*c2d0*/  FMUL.FTZ R75, R75, R0.reuse ;  /* 0x000000004b4b7220 */ /* 0x080fe20000410000 */
[-C--:B------:R-:W-:Y:S01]  /*c2e0*/  FMUL.FTZ R78, R78, R0.reuse ;  /* 0x000000004e4e7220 */ /* 0x080fe20000410000 */
[-C--:B------:R-:W-:Y:S01]  /*c2f0*/  FMUL.FTZ R79, R79, R0.reuse ;  /* 0x000000004f4f7220 */ /* 0x080fe20000410000 */
[----:B------:R-:W4:Y:S01]  /*c300*/  MUFU.EX2 R2, R2 ;  /* 0x0000000200027308 */ /* 0x000f220000000800 */
        /* <DEDUP_REMOVED lines=13> */
[C---:B------:R-:W-:Y:S01]  /*c3e0*/  HMMA.16816.F32 R160, R4.reuse, R32, R160 ;  /* 0x0000002004a0723c */ /* 0x040fe200000018a0 */
[-C--:B---3--:R-:W-:Y:S01]  /*c3f0*/  FMUL.FTZ R164, R164, R8.reuse ;  /* 0x00000008a4a47220 */ /* 0x088fe20000410000 */
[----:B------:R-:W-:Y:S01]  /*c400*/  FMUL.FTZ R165, R165, R8 ;  /* 0x00000008a5a57220 */ /* 0x000fe20000410000 */
[-C--:B----4-:R-:W-:Y:S01]  /*c410*/  FMUL.FTZ R166, R166, R2.reuse ;  /* 0x00000002a6a67220 */ /* 0x090fe20000410000 */
[----:B------:R-:W-:Y:S01]  /*c420*/  FMUL.FTZ R167, R167, R2 ;  /* 0x00000002a7a77220 */ /* 0x000fe20000410000 */
[-C--:B------:R-:W-:Y:S01]  /*c430*/  FMUL.FTZ R172, R172, R8.reuse ;  /* 0x00000008acac7220 */ /* 0x080fe20000410000 */
[C---:B-1----:R-:W-:Y:S01]  /*c440*/  HMMA.16816.F32 R208, R4.reuse, R46, R124 ;  /* 0x0000002e04d0723c */ /* 0x042fe2000000187c */
[----:B------:R-:W-:Y:S01]  /*c450*/  FMUL.FTZ R173, R173, R8 ;  /* 0x00000008adad7220 */ /* 0x000fe20000410000 */
[-C--:B------:R-:W-:Y:S01]  /*c460*/  FMUL.FTZ R174, R174, R2.reuse ;  /* 0x00000002aeae7220 */ /* 0x080fe20000410000 */
[----:B------:R-:W-:Y:S01]  /*c470*/  FMUL.FTZ R175, R175, R2 ;  /* 0x00000002afaf7220 */ /* 0x000fe20000410000 */
[-C--:B------:R-:W-:Y:S01]  /*c480*/  FMUL.FTZ R156, R156, R8.reuse ;  /* 0x000000089c9c7220 */ /* 0x080fe20000410000 */
[----:B------:R-:W-:Y:S01]  /*c490*/  FMUL.FTZ R157, R157, R8 ;  /* 0x000000089d9d7220 */ /* 0x000fe20000410000 */
[C---:B------:R-:W-:Y:S01]  /*c4a0*/  HMMA.16816.F32 R168, R4.reuse, R34, R168 ;  /* 0x0000002204a8723c */ /* 0x040fe200000018a8 */
[----:B------:R-:W-:Y:S01]  /*c4b0*/  MOV R125, R205 ;  /* 0x000000cd007d7202 */ /* 0x000fe20000000f00 */
[-C--:B------:R-:W-:Y:S01]  /*c4c0*/  FMUL.FTZ R158, R158, R2.reuse ;  /* 0x000000029e9e7220 */ /* 0x080fe20000410000 */
[----:B------:R-:W-:Y:S01]  /*c4d0*/  FMUL.FTZ R159, R159, R2 ;  /* 0x000000029f9f7220 */ /* 0x000fe20000410000 */
[-C--:B------:R-:W-:Y:S01]  /*c4e0*/  FMUL.FTZ R148, R148, R8.reuse ;  /* 0x0000000894947220 */ /* 0x080fe20000410000 */
[----:B------:R-:W-:Y:S01]  /*c4f0*/  FMUL.FTZ R149, R149, R8 ;  /* 0x0000000895957220 */ /* 0x000fe20000410000 */
[C---:B------:R-:W-:Y:S01]  /*c500*/  HMMA.16816.F32 R56, R4.reuse, R136, R56 ;  /* 0x000000880438723c */ /* 0x040fe20000001838 */
[-C--:B------:R-:W-:Y:S01]  /*c510*/  FMUL.FTZ R150, R150, R2.reuse ;  /* 0x0000000296967220 */ /* 0x080fe20000410000 */
[----:B------:R-:W-:Y:S01]  /*c520*/  FMUL.FTZ R151, R151, R2 ;  /* 0x0000000297977220 */ /* 0x000fe20000410000 */
[----:B------:R-:W-:Y:S01]  /*c530*/  MOV R127, R204 ;  /* 0x000000cc007f7202 */ /* 0x000fe20000000f00 */
[-C--:B------:R-:W-:Y:S01]  /*c540*/  FMUL.FTZ R36, R36, R8.reuse ;  /* 0x0000000824247220 */ /* 0x080fe20000410000 */
[----:B------:R-:W-:Y:S01]  /*c550*/  FMUL.FTZ R37, R37, R8 ;  /* 0x0000000825257220 */ /* 0x000fe20000410000 */
[C---:B--2---:R-:W-:Y:S01]  /*c560*/  HMMA.16816.F32 R144, R4.reuse, R16, R144 ;  /* 0x000000100490723c */ /* 0x044fe20000001890 */
        /* <DEDUP_REMOVED lines=53> */
[----:B------:R-:W-:Y:S01]  /*c8c0*/  HMMA.16816.F32 R120, R4, R44, R120 ;  /* 0x0000002c0478723c */ /* 0x000fe20000001878 */
[----:B------:R-:W-:Y:S01]  /*c8d0*/  FMUL.FTZ R131, R131, R2 ;  /* 0x0000000283837220 */ /* 0x000fe20000410000 */
[----:B------:R-:W-:-:S02]  /*c8e0*/  MOV R126, R191 ;  /* 0x000000bf007e7202 */ /* 0x000fc40000000f00 */
[----:B------:R-:W-:Y:S02]  /*c8f0*/  MOV R15, R190 ;  /* 0x000000be000f7202 */ /* 0x000fe40000000f00 */
[----:B------:R-:W-:Y:S02]  /*c900*/  MOV R124, R189 ;  /* 0x000000bd007c7202 */ /* 0x000fe40000000f00 */
[----:B------:R-:W-:Y:S02]  /*c910*/  F2FP.F16.F32.PACK_AB R4, R125, R14 ;  /* 0x0000000e7d04723e */ /* 0x000fe400000000ff */
[----:B------:R-:W-:Y:S02]  /*c920*/  F2FP.F16.F32.PACK_AB R5, R248, R249 ;  /* 0x000000f9f805723e */ /* 0x000fe400000000ff */
[----:B------:R-:W-:Y:S02]  /*c930*/  F2FP.F16.F32.PACK_AB R6, R188, R252 ;  /* 0x000000fcbc06723e */ /* 0x000fe400000000ff */
[----:B------:R-:W-:-:S07]  /*c940*/  F2FP.F16.F32.PACK_AB R7, R251, R250 ;  /* 0x000000fafb07723e */ /* 0x000fce00000000ff */
[C---:B------:R-:W-:Y:S01]  /*c950*/  HMMA.16816.F32 R164, R4.reuse, R32, R164 ;  /* 0x0000002004a4723c */ /* 0x040fe200000018a4 */
[----:B------:R1:W-:Y:S05]  /*c960*/  MUFU.EX2 R32, R13 ;  /* 0x0000000d00207308 */ /* 0x0003ea0000000800 */
[C---:B------:R-:W-:Y:S01]  /*c970*/  HMMA.16816.F32 R192, R4.reuse, R34, R172 ;  /* 0x0000002204c0723c */ /* 0x040fe200000018ac */
[----:B------:R-:W-:Y:S05]  /*c980*/  LDSM.16.MT88.4 R172, [R219+0xa800] ;  /* 0x00a80000dbac783b */ /* 0x000fea0000004200 */
[----:B------:R-:W-:Y:S01]  /*c990*/  HMMA.16816.F32 R204, R4, R18, R156 ;  /* 0x0000001204cc723c */ /* 0x000fe2000000189c */
[----:B------:R-:W-:Y:S01]  /*c9a0*/  LDSM.16.MT88.4 R156, [R217+0xa800] ;  /* 0x00a80000d99c783b */ /* 0x000fe20000004200 */
[----:B-1----:R-:W-:-:S04]  /*c9b0*/  FFMA.FTZ R13, R141, UR26, -R10 ;  /* 0x0000001a8d0d7c23 */ /* 0x002fc8000801080a */
[C---:B------:R-:W-:Y:S01]  /*c9c0*/  HMMA.16816.F32 R148, R4.reuse, R16, R148 ;  /* 0x000000100494723c */ /* 0x040fe20000001894 */
[----:B------:R1:W2:Y:S05]  /*c9d0*/  MUFU.EX2 R34, R13 ;  /* 0x0000000d00227308 */ /* 0x0002aa0000000800 */
[----:B------:R-:W-:Y:S01]  /*c9e0*/  HMMA.16816.F32 R36, R4, R132, R36 ;  /* 0x000000840424723c */ /* 0x000fe20000001824 */
[----:B------:R-:W-:-:S05]  /*c9f0*/  MOV R16, R188 ;  /* 0x000000bc00107202 */ /* 0x000fca0000000f00 */
[C---:B------:R-:W-:Y:S01]  /*ca00*/  HMMA.16816.F32 R188, R4.reuse, R134, R48 ;  /* 0x0000008604bc723c */ /* 0x040fe20000001830 */
[----:B------:R-:W3:Y:S05]  /*ca10*/  LDSM.16.MT88.4 R48, [R222+0xa800] ;  /* 0x00a80000de30783b */ /* 0x000eea0000004200 */
[----:B------:R-:W-:Y:S01]  /*ca20*/  HMMA.16816.F32 R52, R4, R136, R52 ;  /* 0x000000880434723c */ /* 0x000fe20000001834 */
[--C-:B-1----:R-:W-:Y:S01]  /*ca30*/  FFMA.FTZ R13, R142, UR26, -R10.reuse ;  /* 0x0000001a8e0d7c23 */ /* 0x102fe2000801080a */
[----:B------:R-:W-:-:S04]  /*ca40*/  FFMA.FTZ R10, R143, UR26, -R10 ;  /* 0x0000001a8f0a7c23 */ /* 0x000fc8000801080a */
[C---:B------:R-:W-:Y:S01]  /*ca50*/  HMMA.16816.F32 R140, R4.reuse, R138, R64 ;  /* 0x0000008a048c723c */ /* 0x040fe20000001840 */
[----:B------:R1:W-:Y:S01]  /*ca60*/  MUFU.EX2 R33, R10 ;  /* 0x0000000a00217308 */ /* 0x0003e20000000800 */
[----:B------:R-:W4:Y:S04]  /*ca70*/  LDSM.16.MT88.4 R64, [R221+0xa800] ;  /* 0x00a80000dd40783b */ /* 0x000f280000004200 */
[C---:B------:R-:W-:Y:S03]  /*ca80*/  HMMA.16816.F32 R68, R4.reuse, R20, R68 ;  /* 0x000000140444723c */ /* 0x040fe60000001844 */
[----:B------:R5:W-:Y:S03]  /*ca90*/  MUFU.EX2 R35, R13 ;  /* 0x0000000d00237308 */ /* 0x000be60000000800 */
[----:B------:R-:W-:Y:S01]  /*caa0*/  HMMA.16816.F32 R136, R4, R22, R80 ;  /* 0x000000160488723c */ /* 0x000fe20000001850 */
[----:B------:R-:W4:Y:S01]  /*cab0*/  LDSM.16.MT88.4 R80, [R217+0xb800] ;  /* 0x00b80000d950783b */ /* 0x000f220000004200 */
[----:B-1----:R-:W-:-:S04]  /*cac0*/  FFMA.FTZ R10, R176, UR26, -R9 ;  /* 0x0000001ab00a7c23 */ /* 0x002fc80008010809 */
[C---:B------:R-:W-:Y:S01]  /*cad0*/  HMMA.16816.F32 R84, R4.reuse, R28, R84 ;  /* 0x0000001c0454723c */ /* 0x040fe20000001854 */
[----:B------:R1:W-:Y:S05]  /*cae0*/  MUFU.EX2 R19, R10 ;  /* 0x0000000a00137308 */ /* 0x0003ea0000000800 */
[----:B------:R-:W-:Y:S01]  /*caf0*/  HMMA.16816.F32 R132, R4, R30, R96 ;  /* 0x0000001e0484723c */ /* 0x000fe20000001860 */
[----:B-----5:R-:W-:Y:S01]  /*cb00*/  MOV R13, R124 ;  /* 0x0000007c000d7202 */ /* 0x020fe20000000f00 */
[----:B------:R-:W5:Y:S01]  /*cb10*/  LDSM.16.MT88.4 R96, [R219+0xb800] ;  /* 0x00b80000db60783b */ /* 0x000f620000004200 */
[----:B--2---:R-:W-:-:S03]  /*cb20*/  F2FP.F16.F32.PACK_AB R124, R34, R32 ;  /* 0x00000020227c723e */ /* 0x004fc600000000ff */
[C---:B------:R-:W-:Y:S06]  /*cb30*/  HMMA.16816.F32 R100, R4.reuse, R40, R100 ;  /* 0x000000280464723c */ /* 0x040fec0000001864 */
[----:B------:R-:W-:Y:S01]  /*cb40*/  HMMA.16816.F32 R28, R4, R42, R112 ;  /* 0x0000002a041c723c */ /* 0x000fe20000001870 */
[----:B------:R-:W2:Y:S01]  /*cb50*/  LDSM.16.MT88.4 R112, [R222+0xb800] ;  /* 0x00b80000de70783b */ /* 0x000ea20000004200 */
[----:B-1----:R-:W-:-:S04]  /*cb60*/  FFMA.FTZ R10, R177, UR26, -R9 ;  /* 0x0000001ab10a7c23 */ /* 0x002fc80008010809 */
[----:B------:R1:W3:Y:S01]  /*cb70*/  MUFU.EX2 R17, R10 ;  /* 0x0000000a00117308 */ /* 0x0002e20000000800 */
[C---:B------:R-:W-:Y:S06]  /*cb80*/  HMMA.16816.F32 R116, R4.reuse, R44, R116 ;  /* 0x0000002c0474723c */ /* 0x040fec0000001874 */
[----:B------:R-:W-:Y:S07]  /*cb90*/  HMMA.16816.F32 R20, R4, R46, R128 ;  /* 0x0000002e0414723c */ /* 0x000fee0000001880 */
[----:B------:R-:W-:Y:S01]  /*cba0*/  FFMA.FTZ R4, R187, UR26, -R12 ;  /* 0x0000001abb047c23 */ /* 0x000fe2000801080c */
[----:B------:R-:W-:Y:S01]  /*cbb0*/  FFMA.FTZ R5, R186, UR26, -R11 ;  /* 0x0000001aba057c23 */ /* 0x000fe2000801080b */
[----:B------:R-:W-:Y:S01]  /*cbc0*/  MOV R186, R14 ;  /* 0x0000000e00ba7202 */ /* 0x000fe20000000f00 */
[--C-:B-1----:R-:W-:Y:S01]  /*cbd0*/  FFMA.FTZ R10, R178, UR26, -R9.reuse ;  /* 0x0000001ab20a7c23 */ /* 0x102fe20008010809 */
[----:B------:R1:W-:Y:S01]  /*cbe0*/  MUFU.EX2 R176, R4 ;  /* 0x0000000400b07308 */ /* 0x0003e20000000800 */
[----:B------:R-:W-:Y:S01]  /*cbf0*/  FFMA.FTZ R9, R179, UR26, -R9 ;  /* 0x0000001ab3097c23 */ /* 0x000fe20008010809 */
[----:B------:R-:W-:-:S02]  /*cc00*/  MOV R179, R16 ;  /* 0x0000001000b37202 */ /* 0x000fc40000000f00 */
[----:B------:R-:W-:-:S04]  /*cc10*/  MOV R187, R13 ;  /* 0x0000000d00bb7202 */ /* 0x000fc80000000f00 */
[----:B------:R4:W-:Y:S01]  /*cc20*/  MUFU.EX2 R18, R10 ;  /* 0x0000000a00127308 */ /* 0x0009e20000000800 */
[----:B------:R-:W-:-:S07]  /*cc30*/  FFMA.FTZ R2, R187, R2, R249 ;  /* 0x00000002bb027223 */ /* 0x000fce00000100f9 */
[----:B------:R5:W-:Y:S01]  /*cc40*/  MUFU.EX2 R16, R9 ;  /* 0x0000000900107308 */ /* 0x000be20000000800 */
[----:B-1----:R-:W-:Y:S01]  /*cc50*/  FFMA.FTZ R4, R200, UR26, -R12 ;  /* 0x0000001ac8047c23 */ /* 0x002fe2000801080c */
[----:B------:R-:W-:-:S05]  /*cc60*/  MOV R200, R15 ;  /* 0x0000000f00c87202 */ /* 0x000fca0000000f00 */
[----:B------:R-:W-:Y:S01]  /*cc70*/  FFMA.FTZ R8, R200, R8, R186 ;  /* 0x00000008c8087223 */ /* 0x000fe200000100ba */
[----:B------:R-:W-:Y:S01]  /*cc80*/  MUFU.EX2 R7, R5 ;  /* 0x0000000500077308 */ /* 0x000fe20000000800 */
[----:B----4-:R-:W-:Y:S01]  /*cc90*/  FFMA.FTZ R10, R184, UR26, -R12 ;  /* 0x0000001ab80a7c23 */ /* 0x010fe2000801080c */
[----:B------:R-:W-:Y:S02]  /*cca0*/  MOV R184, R125 ;  /* 0x0000007d00b87202 */ /* 0x000fe40000000f00 */
[----:B---3--:R-:W-:-:S04]  /*ccb0*/  F2FP.F16.F32.PACK_AB R125, R17, R19 ;  /* 0x00000013117d723e */ /* 0x008fc800000000ff */
[----:B------:R-:W-:Y:S01]  /*ccc0*/  MUFU.EX2 R178, R10 ;  /* 0x0000000a00b27308 */ /* 0x000fe20000000800 */
[----:B-----5:R-:W-:Y:S01]  /*ccd0*/  FFMA.FTZ R9, R185, UR26, -R12 ;  /* 0x0000001ab9097c23 */ /* 0x020fe2000801080c */
[----:B------:R-:W-:Y:S01]  /*cce0*/  MOV R185, R126 ;  /* 0x0000007e00b97202 */ /* 0x000fe20000000f00 */
[----:B------:R-:W1:Y:S01]  /*ccf0*/  LDSM.16.MT88.4 R12, [R221+0xb800] ;  /* 0x00b80000dd0c783b */ /* 0x000e620000004200 */
[----:B------:R-:W-:-:S03]  /*cd00*/  F2FP.F16.F32.PACK_AB R126, R33, R35 ;  /* 0x00000023217e723e */ /* 0x000fc600000000ff */
[----:B------:R-:W-:Y:S01]  /*cd10*/  FFMA.FTZ R0, R185, R0, R197 ;  /* 0x00000000b9007223 */ /* 0x000fe200000100c5 */
[----:B------:R3:W4:Y:S03]  /*cd20*/  MUFU.EX2 R10, R4 ;  /* 0x00000004000a7308 */ /* 0x0007260000000800 */
[----:B------:R-:W-:-:S04]  /*cd30*/  FADD.FTZ R0, R198, R0 ;  /* 0x00000000c6007221 */ /* 0x000fc80000010000 */
[----:B------:R-:W-:Y:S01]  /*cd40*/  FADD.FTZ R0, R181, R0 ;  /* 0x00000000b5007221 */ /* 0x000fe20000010000 */
[----:B------:R5:W2:Y:S03]  /*cd50*/  MUFU.EX2 R177, R9 ;  /* 0x0000000900b17308 */ /* 0x000aa60000000800 */
[----:B------:R-:W-:-:S04]  /*cd60*/  FADD.FTZ R0, R180, R0 ;  /* 0x00000000b4007221 */ /* 0x000fc80000010000 */
[----:B------:R-:W-:Y:S01]  /*cd70*/  FADD.FTZ R0, R19, R0 ;  /* 0x0000000013007221 */ /* 0x000fe20000010000 */
[----:B---3--:R-:W-:Y:S01]  /*cd80*/  FFMA.FTZ R4, R202, UR26, -R11 ;  /* 0x0000001aca047c23 */ /* 0x008fe2000801080b */
[----:B----4-:R-:W-:Y:S02]  /*cd90*/  F2FP.F16.F32.PACK_AB R130, R10, R176 ;  /* 0x000000b00a82723e */ /* 0x010fe400000000ff */
[----:B------:R-:W-:Y:S01]  /*cda0*/  FADD.FTZ R0, R17, R0 ;  /* 0x0000000011007221 */ /* 0x000fe20000010000 */
[----:B------:R3:W4:Y:S03]  /*cdb0*/  MUFU.EX2 R6, R4 ;  /* 0x0000000400067308 */ /* 0x0007260000000800 */
[----:B------:R-:W-:Y:S01]  /*cdc0*/  FADD.FTZ R0, R18, R0 ;  /* 0x0000000012007221 */ /* 0x000fe20000010000 */
[----:B-----5:R-:W-:Y:S02]  /*cdd0*/  MOV R9, R127 ;  /* 0x0000007f00097202 */ /* 0x020fe40000000f00 */
[----:B------:R-:W-:-:S02]  /*cde0*/  F2FP.F16.F32.PACK_AB R127, R16, R18 ;  /* 0x00000012107f723e */ /* 0x000fc400000000ff */
[----:B--2---:R-:W-:Y:S01]  /*cdf0*/  F2FP.F16.F32.PACK_AB R128, R177, R178 ;  /* 0x000000b2b180723e */ /* 0x004fe200000000ff */
[----:B------:R-:W-:Y:S01]  /*ce00*/  FFMA.FTZ R3, R9, R3, R203 ;  /* 0x0000000309037223 */ /* 0x000fe200000100cb */
[----:B------:R-:W-:Y:S01]  /*ce10*/  FADD.FTZ R9, R184, R8 ;  /* 0x00000008b8097221 */ /* 0x000fe20000010000 */
[----:B------:R-:W-:Y:S02]  /*ce20*/  FADD.FTZ R8, R248, R2 ;  /* 0x00000002f8087221 */ /* 0x000fe40000010000 */
[----:B------:R-:W-:Y:S01]  /*ce30*/  FADD.FTZ R2, R199, R3 ;  /* 0x00000003c7027221 */ /* 0x000fe20000010000 */
[----:B------:R-:W-:Y:S01]  /*ce40*/  FADD.FTZ R3, R252, R9 ;  /* 0x00000009fc037221 */ /* 0x000fe20000010000 */
[----:B------:R-:W-:Y:S01]  /*ce50*/  FADD.FTZ R8, R250, R8 ;  /* 0x00000008fa087221 */ /* 0x000fe20000010000 */
[C---:B------:R-:W-:Y:S01]  /*ce60*/  HMMA.16816.F32 R40, R124.reuse, R48, R240 ;  /* 0x000000307c28723c */ /* 0x040fe200000018f0 */
[----:B---3--:R-:W-:Y:S01]  /*ce70*/  FFMA.FTZ R4, R201, UR26, -R11 ;  /* 0x0000001ac9047c23 */ /* 0x008fe2000801080b */
[----:B------:R-:W-:Y:S01]  /*ce80*/  FADD.FTZ R2, R182, R2 ;  /* 0x00000002b6027221 */ /* 0x000fe20000010000 */
[----:B------:R-:W-:Y:S01]  /*ce90*/  FADD.FTZ R3, R179, R3 ;  /* 0x00000003b3037221 */ /* 0x000fe20000010000 */
[----:B------:R-:W-:Y:S01]  /*cea0*/  FADD.FTZ R8, R251, R8 ;  /* 0x00000008fb087221 */ /* 0x000fe20000010000 */
[----:B------:R2:W-:Y:S01]  /*ceb0*/  MUFU.EX2 R5, R4 ;  /* 0x0000000400057308 */ /* 0x0005e20000000800 */
[----:B------:R-:W-:Y:S01]  /*cec0*/  FADD.FTZ R2, R183, R2 ;  /* 0x00000002b7027221 */ /* 0x000fe20000010000 */
        /* <DEDUP_REMOVED lines=13> */
[----:B--2---:R-:W-:Y:S01]  /*cfa0*/  FFMA.FTZ R4, R196, UR26, -R11 ;  /* 0x0000001ac4047c23 */ /* 0x004fe2000801080b */
[----:B------:R-:W-:Y:S02]  /*cfb0*/  FADD.FTZ R251, R33, R2 ;  /* 0x0000000221fb7221 */ /* 0x000fe40000010000 */
[----:B------:R2:W-:Y:S02]  /*cfc0*/  STL [R1+0xc], R240 ;  /* 0x00000cf001007387 */ /* 0x0005e40000100800 */
[C---:B------:R-:W-:Y:S01]  /*cfd0*/  HMMA.16816.F32 R160, R124.reuse, R172, R160 ;  /* 0x000000ac7ca0723c */ /* 0x040fe200000018a0 */
[----:B------:R-:W3:Y:S05]  /*cfe0*/  MUFU.EX2 R4, R4 ;  /* 0x0000000400047308 */ /* 0x000eea0000000800 */
[C---:B------:R-:W-:Y:S06]  /*cff0*/  HMMA.16816.F32 R168, R124.reuse, R174, R168 ;  /* 0x000000ae7ca8723c */ /* 0x040fec00000018a8 */
[----:B------:R-:W-:Y:S01]  /*d000*/  HMMA.16816.F32 R44, R124, R50, R244 ;  /* 0x000000327c2c723c */ /* 0x000fe200000018f4 */
[----:B---3--:R-:W-:Y:S01]  /*d010*/  F2FP.F16.F32.PACK_AB R131, R4, R5 ;  /* 0x000000050483723e */ /* 0x008fe200000000ff */
        /* <DEDUP_REMOVED lines=20> */
[----:B-1----:R-:W-:Y:S06]  /*d160*/  HMMA.16816.F32 R120, R124, R12, R120 ;  /* 0x0000000c7c78723c */ /* 0x002fec0000001878 */
        /* <DEDUP_REMOVED lines=15> */
[----:B--2---:R-:W-:-:S15]  /*d260*/  @!P0 BRA `(.L_x_1303) ;  /* 0x00000028005c8947 */ /* 0x004fde0003800000 */
        /* <DEDUP_REMOVED lines=19> */
[----:B------:R2:W-:Y:S04]  /*d3a0*/  LDGSTS.E.BYPASS.LTC128B.128 [R239+0xa000], desc[UR18][R8.64] ;  /* 0x0a00000008ef7fae */ /* 0x0005e8000b901d52 */
[----:B------:R-:W-:Y:S04]  /*d3b0*/  LDGSTS.E.BYPASS.LTC128B.128 [R239+0xb000], desc[UR18][R4.64] ;  /* 0x0b00000004ef7fae */ /* 0x000fe8000b901d52 */
[----:B------:R3:W-:Y:S04]  /*d3c0*/  LDGSTS.E.BYPASS.LTC128B.128 [R239+0xa800], desc[UR18][R6.64] ;  /* 0x0a80000006ef7fae */ /* 0x0007e8000b901d52 */
[----:B------:R4:W-:Y:S04]  /*d3d0*/  LDGSTS.E.BYPASS.LTC128B.128 [R239+0xb800], desc[UR18][R2.64] ;  /* 0x0b80000002ef7fae */ /* 0x0009e8000b901d52 */
[----:B------:R-:W-:Y:S01]  /*d3e0*/  LDSM.16.M88.4 R16, [R216+0x8000] ;  /* 0x00800000d810783b */ /* 0x000fe20000000200 */
[----:B-1----:R-:W-:-:S03]  /*d3f0*/  IMAD.SHL.U32 R243, R243, 0x2, RZ ;  /* 0x00000002f3f37824 */ /* 0x002fc600078e00ff */
[----:B------:R-:W-:Y:S02]  /*d400*/  LDSM.16.M88.4 R24, [R216+0x8800] ;  /* 0x00880000d818783b */ /* 0x000fe40000000200 */
[----:B------:R-:W-:Y:S02]  /*d410*/  LOP3.LUT R243, R243, 0x6, RZ, 0xc0, !PT ;  /* 0x00000006f3f37812 */ /* 0x000fe400078ec0ff */
[----:B------:R-:W-:Y:S03]  /*d420*/  LDSM.16.M88.4 R28, [R227] ;  /* 0x00000000e31c783b */ /* 0x000fe60000000200 */
[----:B------:R-:W-:Y:S01]  /*d430*/  IMAD R0, R0, 0x20, R243 ;  /* 0x0000002000007824 */ /* 0x000fe200078e02f3 */
[----:B--2---:R-:W1:Y:S04]  /*d440*/  LDSM.16.M88.4 R8, [R218] ;  /* 0x00000000da08783b */ /* 0x004e680000000200 */
[----:B------:R-:W-:Y:S01]  /*d450*/  LDSM.16.M88.4 R12, [R220+0x2000] ;  /* 0x00200000dc0c783b */ /* 0x000fe20000000200 */
[----:B------:R-:W-:-:S02]  /*d460*/  ISETP.GE.AND P5, PT, R0, R236, PT ;  /* 0x000000ec0000720c */ /* 0x000fc40003fa6270 */
[C---:B------:R-:W-:Y:S01]  /*d470*/  ISETP.GE.AND P1, PT, R0.reuse, R235, PT ;  /* 0x000000eb0000720c */ /* 0x040fe20003f26270 */
[----:B---3--:R-:W2:Y:S01]  /*d480*/  LDSM.16.M88.4 R4, [R218+0x2000] ;  /* 0x00200000da04783b */ /* 0x008ea20000000200 */
[C---:B------:R-:W-:Y:S01]  /*d490*/  ISETP.LT.OR P5, PT, R0.reuse, R232, P5 ;  /* 0x000000e80000720c */ /* 0x040fe20002fa1670 */
[C---:B----4-:R-:W-:Y:S02]  /*d4a0*/  VIADD R2, R0.reuse, 0x1 ;  /* 0x0000000100027836 */ /* 0x050fe40000000000 */
[----:B------:R-:W3:Y:S01]  /*d4b0*/  LDSM.16.M88.4 R32, [R230] ;  /* 0x00000000e620783b */ /* 0x000ee20000000200 */
[C---:B------:R-:W-:Y:S01]  /*d4c0*/  ISETP.GE.AND P3, PT, R0.reuse, R238, PT ;  /* 0x000000ee0000720c */ /* 0x040fe20003f66270 */
[C---:B------:R-:W-:Y:S01]  /*d4d0*/  VIADD R3, R0.reuse, 0x11 ;  /* 0x0000001100037836 */ /* 0x040fe20000000000 */
[----:B------:R-:W-:Y:S01]  /*d4e0*/  ISETP.LT.OR P1, PT, R0, R231, P1 ;  /* 0x000000e70000720c */ /* 0x000fe20000f21670 */
[----:B------:R-:W4:Y:S01]  /*d4f0*/  LDSM.16.M88.4 R20, [R220] ;  /* 0x00000000dc14783b */ /* 0x000f220000000200 */
[----:B------:R-:W-:-:S02]  /*d500*/  ISETP.GE.AND P6, PT, R2, R236, PT ;  /* 0x000000ec0200720c */ /* 0x000fc40003fc6270 */
        /* <DEDUP_REMOVED lines=10> */
[C---:B------:R-:W-:Y:S01]  /*d5b0*/  VIADD R2, R0.reuse, 0x8 ;  /* 0x0000000800027836 */ /* 0x040fe20000000000 */
[----:B------:R-:W-:Y:S01]  /*d5c0*/  ISETP.LT.OR P3, PT, R0, R234, P3 ;  /* 0x000000ea0000720c */ /* 0x000fe20001f61670 */
[C---:B-1----:R-:W-:Y:S06]  /*d5d0*/  HMMA.16816.F32 R188, R8.reuse, R16, RZ ;  /* 0x0000001008bc723c */ /* 0x042fec00000018ff */
[-C--:B------:R-:W-:Y:S06]  /*d5e0*/  HMMA.16816.F32 R200, R8, R18.reuse, RZ ;  /* 0x0000001208c8723c */ /* 0x080fec00000018ff */
[C---:B--2---:R-:W-:Y:S06]  /*d5f0*/  HMMA.16816.F32 R180, R4.reuse, R18, RZ ;  /* 0x0000001204b4723c */ /* 0x044fec00000018ff */
[C---:B------:R-:W-:Y:S06]  /*d600*/  HMMA.16816.F32 R176, R4.reuse, R24, RZ ;  /* 0x0000001804b0723c */ /* 0x040fec00000018ff */
[C---:B------:R-:W-:Y:S06]  /*d610*/  HMMA.16816.F32 R132, R4.reuse, R26, RZ ;  /* 0x0000001a0484723c */ /* 0x040fec00000018ff */
[----:B------:R-:W-:Y:S01]  /*d620*/  HMMA.16816.F32 R184, R4, R16, RZ ;  /* 0x0000001004b8723c */ /* 0x000fe200000018ff */
[----:B------:R-:W1:Y:S05]  /*d630*/  LDSM.16.M88.4 R4, [R226+0x2000] ;  /* 0x00200000e204783b */ /* 0x000e6a0000000200 */
[C---:B------:R-:W-:Y:S06]  /*d640*/  HMMA.16816.F32 R16, R8.reuse, R24, RZ ;  /* 0x000000180810723c */ /* 0x040fec00000018ff */
[----:B------:R-:W-:Y:S01]  /*d650*/  HMMA.16816.F32 R196, R8, R26, RZ ;  /* 0x0000001a08c4723c */ /* 0x000fe200000018ff */
[----:B------:R-:W2:Y:S05]  /*d660*/  LDSM.16.M88.4 R8, [R226] ;  /* 0x00000000e208783b */ /* 0x000eaa0000000200 */
[C---:B------:R-:W-:Y:S06]  /*d670*/  HMMA.16816.F32 R192, R12.reuse, R30, R180 ;  /* 0x0000001e0cc0723c */ /* 0x040fec00000018b4 */
[C---:B---3--:R-:W-:Y:S06]  /*d680*/  HMMA.16816.F32 R204, R12.reuse, R32, R176 ;  /* 0x000000200ccc723c */ /* 0x048fec00000018b0 */
[----:B------:R-:W-:Y:S01]  /*d690*/  HMMA.16816.F32 R180, R12, R34, R132 ;  /* 0x000000220cb4723c */ /* 0x000fe20000001884 */
[----:B------:R-:W-:Y:S05]  /*d6a0*/  LDSM.16.M88.4 R132, [R223] ;  /* 0x00000000df84783b */ /* 0x000fea0000000200 */
[-C--:B----4-:R-:W-:Y:S06]  /*d6b0*/  HMMA.16816.F32 R176, R20, R28.reuse, R188 ;  /* 0x0000001c14b0723c */ /* 0x090fec00000018bc */
[----:B------:R-:W-:Y:S06]  /*d6c0*/  HMMA.16816.F32 R208, R12, R28, R184 ;  /* 0x0000001c0cd0723c */ /* 0x000fec00000018b8 */
[C---:B------:R-:W-:Y:S01]  /*d6d0*/  HMMA.16816.F32 R24, R20.reuse, R32, R16 ;  /* 0x000000201418723c */ /* 0x040fe20000001810 */
[----:B------:R-:W3:Y:S05]  /*d6e0*/  LDSM.16.M88.4 R16, [R225+0x2000] ;  /* 0x00200000e110783b */ /* 0x000eea0000000200 */
[C---:B------:R-:W-:Y:S01]  /*d6f0*/  HMMA.16816.F32 R12, R20.reuse, R30, R200 ;  /* 0x0000001e140c723c */ /* 0x040fe200000018c8 */
[----:B------:R-:W4:Y:S05]  /*d700*/  LDSM.16.M88.4 R28, [R223+0x800] ;  /* 0x00080000df1c783b */ /* 0x000f2a0000000200 */
[----:B------:R-:W-:Y:S01]  /*d710*/  HMMA.16816.F32 R184, R20, R34, R196 ;  /* 0x0000002214b8723c */ /* 0x000fe200000018c4 */
[----:B------:R-:W5:Y:S04]  /*d720*/  LDSM.16.M88.4 R20, [R225] ;  /* 0x00000000e114783b */ /* 0x000f680000000200 */
[----:B------:R-:W-:Y:S01]  /*d730*/  LDSM.16.M88.4 R32, [R216+0x9000] ;  /* 0x00900000d820783b */ /* 0x000fe20000000200 */
[C---:B-1----:R-:W-:Y:S06]  /*d740*/  HMMA.16816.F32 R192, R4.reuse, R138, R192 ;  /* 0x0000008a04c0723c */ /* 0x042fec00000018c0 */
[C---:B------:R-:W-:Y:S06]  /*d750*/  HMMA.16816.F32 R204, R4.reuse, R140, R204 ;  /* 0x0000008c04cc723c */ /* 0x040fec00000018cc */
[----:B------:R-:W-:Y:S06]  /*d760*/  HMMA.16816.F32 R188, R4, R142, R180 ;  /* 0x0000008e04bc723c */ /* 0x000fec00000018b4 */
[-C--:B--2---:R-:W-:Y:S06]  /*d770*/  HMMA.16816.F32 R180, R8, R136.reuse, R176 ;  /* 0x0000008808b4723c */ /* 0x084fec00000018b0 */
[----:B------:R-:W-:Y:S01]  /*d780*/  HMMA.16816.F32 R196, R4, R136, R208 ;  /* 0x0000008804c4723c */ /* 0x000fe200000018d0 */
[----:B------:R-:W-:Y:S05]  /*d790*/  LDSM.16.M88.4 R4, [R218+0x4000] ;  /* 0x00400000da04783b */ /* 0x000fea0000000200 */
[C---:B------:R-:W-:Y:S01]  /*d7a0*/  HMMA.16816.F32 R176, R8.reuse, R138, R12 ;  /* 0x0000008a08b0723c */ /* 0x040fe2000000180c */
[----:B------:R-:W1:Y:S05]  /*d7b0*/  LDSM.16.M88.4 R12, [R218+0x6000] ;  /* 0x00600000da0c783b */ /* 0x000e6a0000000200 */
[C---:B------:R-:W-:Y:S01]  /*d7c0*/  HMMA.16816.F32 R136, R8.reuse, R140, R24 ;  /* 0x0000008c0888723c */ /* 0x040fe20000001818 */
[----:B------:R-:W2:Y:S05]  /*d7d0*/  LDSM.16.M88.4 R24, [R216+0x9800] ;  /* 0x00980000d818783b */ /* 0x000eaa0000000200 */
[----:B------:R-:W-:Y:S01]  /*d7e0*/  HMMA.16816.F32 R140, R8, R142, R184 ;  /* 0x0000008e088c723c */ /* 0x000fe200000018b8 */
[----:B------:R-:W-:Y:S05]  /*d7f0*/  LDSM.16.M88.4 R8, [R220+0x6000] ;  /* 0x00600000dc08783b */ /* 0x000fea0000000200 */
[C---:B---3--:R-:W-:Y:S06]  /*d800*/  HMMA.16816.F32 R192, R16.reuse, R134, R192 ;  /* 0x0000008610c0723c */ /* 0x048fec00000018c0 */
[----:B----4-:R-:W-:Y:S06]  /*d810*/  HMMA.16816.F32 R184, R16, R28, R204 ;  /* 0x0000001c10b8723c */ /* 0x010fec00000018cc */
[-C--:B-----5:R-:W-:Y:S06]  /*d820*/  HMMA.16816.F32 R180, R20, R132.reuse, R180 ;  /* 0x0000008414b4723c */ /* 0x0a0fec00000018b4 */
[C---:B------:R-:W-:Y:S06]  /*d830*/  HMMA.16816.F32 R196, R16.reuse, R132, R196 ;  /* 0x0000008410c4723c */ /* 0x040fec00000018c4 */
[----:B------:R-:W-:Y:S06]  /*d840*/  HMMA.16816.F32 R188, R16, R30, R188 ;  /* 0x0000001e10bc723c */ /* 0x000fec00000018bc */
[C---:B------:R-:W-:Y:S01]  /*d850*/  HMMA.16816.F32 R176, R20.reuse, R134, R176 ;  /* 0x0000008614b0723c */ /* 0x040fe200000018b0 */
[----:B------:R-:W-:Y:S05]  /*d860*/  LDSM.16.M88.4 R132, [R229] ;  /* 0x00000000e584783b */ /* 0x000fea0000000200 */
[C---:B------:R-:W-:Y:S01]  /*d870*/  HMMA.16816.F32 R16, R20.reuse, R28, R136 ;  /* 0x0000001c1410723c */ /* 0x040fe20000001888 */
[----:B------:R-:W-:Y:S05]  /*d880*/  LDSM.16.M88.4 R136, [R228] ;  /* 0x00000000e488783b */ /* 0x000fea0000000200 */
[----:B------:R-:W-:Y:S01]  /*d890*/  HMMA.16816.F32 R140, R20, R30, R140 ;  /* 0x0000001e148c723c */ /* 0x000fe2000000188c */
[----:B------:R-:W3:Y:S05]  /*d8a0*/  LDSM.16.M88.4 R20, [R220+0x4000] ;  /* 0x00400000dc14783b */ /* 0x000eea0000000200 */
[C---:B-1----:R-:W-:Y:S06]  /*d8b0*/  HMMA.16816.F32 R28, R12.reuse, R34, R192 ;  /* 0x000000220c1c723c */ /* 0x042fec00000018c0 */
[----:B--2---:R-:W-:Y:S06]  /*d8c0*/  HMMA.16816.F32 R192, R12, R24, R184 ;  /* 0x000000180cc0723c */ /* 0x004fec00000018b8 */
[-C--:B------:R-:W-:Y:S06]  /*d8d0*/  HMMA.16816.F32 R184, R4, R32.reuse, R180 ;  /* 0x0000002004b8723c */ /* 0x080fec00000018b4 */
[C---:B------:R-:W-:Y:S06]  /*d8e0*/  HMMA.16816.F32 R196, R12.reuse, R32, R196 ;  /* 0x000000200cc4723c */ /* 0x040fec00000018c4 */
[----:B------:R-:W-:Y:S06]  /*d8f0*/  HMMA.16816.F32 R188, R12, R26, R188 ;  /* 0x0000001a0cbc723c */ /* 0x000fec00000018bc */
[C---:B------:R-:W-:Y:S01]  /*d900*/  HMMA.16816.F32 R12, R4.reuse, R34, R176 ;  /* 0x00000022040c723c */ /* 0x040fe200000018b0 */
[----:B------:R-:W-:Y:S05]  /*d910*/  LDSM.16.M88.4 R32, [R224+0x9000] ;  /* 0x00900000e020783b */ /* 0x000fea0000000200 */
[C---:B------:R-:W-:Y:S01]  /*d920*/  HMMA.16816.F32 R176, R4.reuse, R24, R16 ;  /* 0x0000001804b0723c */ /* 0x040fe20000001810 */
[----:B------:R-:W-:Y:S05]  /*d930*/  LDSM.16.M88.4 R16, [R226+0x6000] ;  /* 0x00600000e210783b */ /* 0x000fea0000000200 */
[----:B------:R-:W-:Y:S01]  /*d940*/  HMMA.16816.F32 R140, R4, R26, R140 ;  /* 0x0000001a048c723c */ /* 0x000fe2000000188c */
[----:B------:R-:W1:Y:S04]  /*d950*/  LDSM.16.M88.4 R4, [R226+0x4000] ;  /* 0x00400000e204783b */ /* 0x000e680000000200 */
[----:B------:R-:W-:Y:S01]  /*d960*/  LDSM.16.M88.4 R24, [R223+0x1000] ;  /* 0x00100000df18783b */ /* 0x000fe20000000200 */
[----:B---3--:R-:W-:Y:S06]  /*d970*/  HMMA.16816.F32 R184, R20, R132, R184 ;  /* 0x0000008414b8723c */ /* 0x008fec00000018b8 */
[C---:B------:R-:W-:Y:S01]  /*d980*/  HMMA.16816.F32 R208, R8.reuse, R134, R28 ;  /* 0x0000008608d0723c */ /* 0x040fe2000000181c */
[----:B------:R-:W2:Y:S05]  /*d990*/  LDSM.16.M88.4 R28, [R224+0x9800] ;  /* 0x00980000e01c783b */ /* 0x000eaa0000000200 */
[----:B------:R-:W-:Y:S06]  /*d9a0*/  HMMA.16816.F32 R204, R8, R136, R192 ;  /* 0x0000008808cc723c */ /* 0x000fec00000018c0 */
[----:B------:R-:W-:Y:S01]  /*d9b0*/  HMMA.16816.F32 R192, R20, R134, R12 ;  /* 0x0000008614c0723c */ /* 0x000fe2000000180c */
[----:B------:R-:W3:Y:S05]  /*d9c0*/  LDSM.16.M88.4 R12, [R225+0x4000] ;  /* 0x00400000e10c783b */ /* 0x000eea0000000200 */
[C---:B------:R-:W-:Y:S06]  /*d9d0*/  HMMA.16816.F32 R196, R8.reuse, R132, R196 ;  /* 0x0000008408c4723c */ /* 0x040fec00000018c4 */
[----:B------:R-:W-:Y:S01]  /*d9e0*/  HMMA.16816.F32 R200, R8, R138, R188 ;  /* 0x0000008a08c8723c */ /* 0x000fe200000018bc */
[----:B------:R-:W4:Y:S05]  /*d9f0*/  LDSM.16.M88.4 R8, [R225+0x6000] ;  /* 0x00600000e108783b */ /* 0x000f2a0000000200 */
[C---:B------:R-:W-:Y:S06]  /*da00*/  HMMA.16816.F32 R180, R20.reuse, R136, R176 ;  /* 0x0000008814b4723c */ /* 0x040fec00000018b0 */
[----:B------:R-:W-:Y:S01]  /*da10*/  HMMA.16816.F32 R136, R20, R138, R140 ;  /* 0x0000008a1488723c */ /* 0x000fe2000000188c */
[----:B------:R-:W5:Y:S01]  /*da20*/  LDSM.16.M88.4 R20, [R223+0x1800] ;  /* 0x00180000df14783b */ /* 0x000f620000000200 */
[----:B------:R-:W-:-:S04]  /*da30*/  DEPBAR.LE SB0, 0x0 ;  /* 0x000080000000791a */ /* 0x000fc80000000000 */
[-C--:B-1----:R-:W-:Y:S06]  /*da40*/  HMMA.16816.F32 R140, R4, R32.reuse, R184 ;  /* 0x00000020048c723c */ /* 0x082fec00000018b8 */
[C---:B------:R-:W-:Y:S06]  /*da50*/  HMMA.16816.F32 R132, R16.reuse, R32, R196 ;  /* 0x000000201084723c */ /* 0x040fec00000018c4 */
[C---:B------:R-:W-:Y:S06]  /*da60*/  HMMA.16816.F32 R184, R16.reuse, R34, R208 ;  /* 0x0000002210b8723c */ /* 0x040fec00000018d0 */
[C---:B--2---:R-:W-:Y:S06]  /*da70*/  HMMA.16816.F32 R188, R16.reuse, R28, R204 ;  /* 0x0000001c10bc723c */ /* 0x044fec00000018cc */
[----:B------:R-:W-:Y:S06]  /*da80*/  HMMA.16816.F32 R176, R16, R30, R200 ;  /* 0x0000001e10b0723c */ /* 0x000fec00000018c8 */
[C---:B------:R-:W-:Y:S06]  /*da90*/  HMMA.16816.F32 R16, R4.reuse, R34, R192 ;  /* 0x000000220410723c */ /* 0x040fec00000018c0 */
[C---:B------:R-:W-:Y:S06]  /*daa0*/  HMMA.16816.F32 R180, R4.reuse, R28, R180 ;  /* 0x0000001c04b4723c */ /* 0x040fec00000018b4 */
[----:B------:R-:W-:Y:S06]  /*dab0*/  HMMA.16816.F32 R136, R4, R30, R136 ;  /* 0x0000001e0488723c */ /* 0x000fec0000001888 */
[-C--:B---3--:R-:W-:Y:S06]  /*dac0*/  HMMA.16816.F32 R4, R12, R24.reuse, R140 ;  /* 0x000000180c04723c */ /* 0x088fec000000188c */
[----:B----4-:R-:W-:Y:S06]  /*dad0*/  HMMA.16816.F32 R32, R8, R24, R132 ;  /* 0x000000180820723c */ /* 0x010fec0000001884 */
[-C--:B------:R-:W-:Y:S06]  /*dae0*/  HMMA.16816.F32 R132, R12, R26.reuse, R16 ;  /* 0x0000001a0c84723c */ /* 0x080fec0000001810 */
[----:B------:R-:W-:Y:S06]  /*daf0*/  HMMA.16816.F32 R184, R8, R26, R184 ;  /* 0x0000001a08b8723c */ /* 0x000fec00000018b8 */
[----:B------:R-:W-:Y:S01]  /*db00*/  FSEL R16, R4, -INF , !P5 ;  /* 0xff80000004107808 */ /* 0x000fe20006800000 */
[-C--:B-----5:R-:W-:Y:S01]  /*db10*/  HMMA.16816.F32 R28, R12, R20.reuse, R180 ;  /* 0x000000140c1c723c */ /* 0x0a0fe200000018b4 */
[C---:B------:R-:W-:Y:S01]  /*db20*/  ISETP.GE.AND P5, PT, R0.reuse, R237, PT ;  /* 0x000000ed0000720c */ /* 0x040fe20003fa6270 */
[----:B------:R-:W-:Y:S01]  /*db30*/  VIADD R4, R0, 0x10 ;  /* 0x0000001000047836 */ /* 0x000fe20000000000 */
[----:B------:R-:W-:Y:S01]  /*db40*/  FSEL R25, R6, -INF , !P1 ;  /* 0xff80000006197808 */ /* 0x000fe20004800000 */
[----:B------:R-:W-:Y:S01]  /*db50*/  BAR.SYNC.DEFER_BLOCKING 0x0 ;  /* 0x0000000000007b1d */ /* 0x000fe20000010000 */
[----:B------:R-:W-:Y:S01]  /*db60*/  ISETP.LT.OR P5, PT, R0, R233, P5 ;  /* 0x000000e90000720c */ /* 0x000fe20002fa1670 */
[----:B------:R-:W-:Y:S01]  /*db70*/  HMMA.16816.F32 R188, R8, R20, R188 ;  /* 0x0000001408bc723c */ /* 0x000fe200000018bc */
[----:B------:R-:W-:-:S02]  /*db80*/  FSEL R19, R32, -INF , !P3 ;  /* 0xff80000020137808 */ /* 0x000fc40005800000 */
[----:B------:R-:W-:Y:S02]  /*db90*/  FSEL R24, R34, -INF , !P5 ;  /* 0xff80000022187808 */ /* 0x000fe40006800000 */
[----:B------:R-:W-:Y:S01]  /*dba0*/  FSEL R26, R33, -INF , !P2 ;  /* 0xff800000211a7808 */ /* 0x000fe20005000000 */
[----:B------:R-:W-:Y:S01]  /*dbb0*/  HMMA.16816.F32 R176, R8, R22, R176 ;  /* 0x0000001608b0723c */ /* 0x000fe200000018b0 */
        /* <DEDUP_REMOVED lines=10> */
[----:B------:R-:W-:Y:S01]  /*dc60*/  HMMA.16816.F32 R32, R12, R22, R136 ;  /* 0x000000160c20723c */ /* 0x000fe20000001888 */
[----:B------:R-:W-:-:S02]  /*dc70*/  FSEL R17, R5, -INF , !P6 ;  /* 0xff80000005117808 */ /* 0x000fc40007000000 */
[C---:B------:R-:W-:Y:S02]  /*dc80*/  ISETP.GE.AND P0, PT, R2.reuse, R235, PT ;  /* 0x000000eb0200720c */ /* 0x040fe40003f06270 */
[----:B------:R-:W-:Y:S02]  /*dc90*/  FSEL R20, R7, -INF , !P4 ;  /* 0xff80000007147808 */ /* 0x000fe40006000000 */
[----:B------:R-:W-:Y:S02]  /*dca0*/  ISETP.LT.OR P0, PT, R2, R231, P0 ;  /* 0x000000e70200720c */ /* 0x000fe40000701670 */
[----:B------:R-:W-:Y:S02]  /*dcb0*/  FSEL R13, R134, -INF , !P3 ;  /* 0xff800000860d7808 */ /* 0x000fe40005800000 */
[----:B------:R-:W-:Y:S02]  /*dcc0*/  ISETP.GE.AND P3, PT, R4, R236, PT ;  /* 0x000000ec0400720c */ /* 0x000fe40003f66270 */
[----:B------:R-:W-:-:S02]  /*dcd0*/  FSEL R18, R132, -INF , !P1 ;  /* 0xff80000084127808 */ /* 0x000fc40004800000 */
[----:B------:R-:W-:Y:S02]  /*dce0*/  FSEL R14, R135, -INF , !P0 ;  /* 0xff800000870e7808 */ /* 0x000fe40004000000 */
[C---:B------:R-:W-:Y:S02]  /*dcf0*/  ISETP.GE.AND P6, PT, R2.reuse, R236, PT ;  /* 0x000000ec0200720c */ /* 0x040fe40003fc6270 */
[C---:B------:R-:W-:Y:S02]  /*dd00*/  ISETP.GE.AND P4, PT, R2.reuse, R238, PT ;  /* 0x000000ee0200720c */ /* 0x040fe40003f86270 */
[----:B------:R-:W-:Y:S02]  /*dd10*/  ISETP.GE.AND P1, PT, R2, R237, PT ;  /* 0x000000ed0200720c */ /* 0x000fe40003f26270 */
[C---:B------:R-:W-:Y:S02]  /*dd20*/  ISETP.LT.OR P0, PT, R4.reuse, R232, P3 ;  /* 0x000000e80400720c */ /* 0x040fe40001f01670 */
[----:B------:R-:W-:-:S02]  /*dd30*/  ISETP.GE.AND P3, PT, R4, R235, PT ;  /* 0x000000eb0400720c */ /* 0x000fc40003f66270 */
[C---:B------:R-:W-:Y:S02]  /*dd40*/  ISETP.LT.OR P6, PT, R2.reuse, R232, P6 ;  /* 0x000000e80200720c */ /* 0x040fe400037c1670 */
[C---:B------:R-:W-:Y:S02]  /*dd50*/  ISETP.LT.OR P4, PT, R2.reuse, R234, P4 ;  /* 0x000000ea0200720c */ /* 0x040fe40002781670 */
[----:B------:R-:W-:Y:S01]  /*dd60*/  ISETP.LT.OR P1, PT, R2, R233, P1 ;  /* 0x000000e90200720c */ /* 0x000fe20000f21670 */
[----:B------:R-:W-:Y:S01]  /*dd70*/  VIADD R2, R0, 0x18 ;  /* 0x0000001800027836 */ /* 0x000fe20000000000 */
[----:B------:R-:W-:Y:S01]  /*dd80*/  ISETP.LT.OR P3, PT, R4, R231, P3 ;  /* 0x000000e70400720c */ /* 0x000fe20001f61670 */
[----:B------:R-:W-:Y:S01]  /*dd90*/  VIADD R0, R0, 0x19 ;  /* 0x0000001900007836 */ /* 0x000fe20000000000 */
[----:B------:R-:W-:Y:S02]  /*dda0*/  FMNMX.FTZ R5, R214, R16, !PT ;  /* 0x00000010d6057209 */ /* 0x000fe40007810000 */
[----:B------:R-:W-:-:S02]  /*ddb0*/  FSEL R202, R30, -INF , !P3 ;  /* 0xff8000001eca7808 */ /* 0x000fc40005800000 */
[----:B------:R-:W-:Y:S02]  /*ddc0*/  FMNMX.FTZ R5, R17, R5, !PT ;  /* 0x0000000511057209 */ /* 0x000fe40007810000 */
[-C--:B------:R-:W-:Y:S02]  /*ddd0*/  ISETP.GE.AND P3, PT, R2, R236.reuse, PT ;  /* 0x000000ec0200720c */ /* 0x080fe40003f66270 */
[----:B------:R-:W-:Y:S02]  /*dde0*/  FSEL R11, R133, -INF , !P6 ;  /* 0xff800000850b7808 */ /* 0x000fe40007000000 */
[----:B------:R-:W-:Y:S02]  /*ddf0*/  ISETP.GE.AND P6, PT, R3, R236, PT ;  /* 0x000000ec0300720c */ /* 0x000fe40003fc6270 */
[----:B------:R-:W-:Y:S02]  /*de00*/  FMNMX.FTZ R5, R18, R5, !PT ;  /* 0x0000000512057209 */ /* 0x000fe40007810000 */
[----:B------:R-:W-:-:S02]  /*de10*/  ISETP.LT.OR P3, PT, R2, R232, P3 ;  /* 0x000000e80200720c */ /* 0x000fc40001f61670 */
[----:B------:R-:W-:Y:S02]  /*de20*/  ISETP.LT.OR P6, PT, R3, R232, P6 ;  /* 0x000000e80300720c */ /* 0x000fe400037c1670 */
[----:B------:R-:W-:Y:S02]  /*de30*/  FSEL R192, R28, -INF , !P0 ;  /* 0xff8000001cc07808 */ /* 0x000fe40004000000 */
[----:B------:R-:W-:Y:S02]  /*de40*/  FMNMX.FTZ R5, R11, R5, !PT ;  /* 0x000000050b057209 */ /* 0x000fe40007810000 */
[----:B------:R-:W-:Y:S02]  /*de50*/  FSEL R193, R32, -INF , !P3 ;  /* 0xff80000020c17808 */ /* 0x000fe40005800000 */
[----:B------:R-:W-:Y:S02]  /*de60*/  PLOP3.LUT P3, PT, PT, PT, UP0, 0x80, 0x0 ;  /* 0x000000000000781c */ /* 0x000fe40003f6f008 */
[----:B------:R-:W-:-:S02]  /*de70*/  ISETP.GE.AND P0, PT, R3, R235, PT ;  /* 0x000000eb0300720c */ /* 0x000fc40003f06270 */
[----:B------:R-:W-:Y:S02]  /*de80*/  FSEL R195, R29, -INF , !P6 ;  /* 0xff8000001dc37808 */ /* 0x000fe40007000000 */
[----:B------:R-:W-:Y:S02]  /*de90*/  ISETP.GE.AND P6, PT, R0, R236, PT ;  /* 0x000000ec0000720c */ /* 0x000fe40003fc6270 */
[----:B------:R-:W-:Y:S02]  /*dea0*/  FMNMX.FTZ R5, R192, R5, !PT ;  /* 0x00000005c0057209 */ /* 0x000fe40007810000 */
[----:B------:R-:W-:Y:S02]  /*deb0*/  ISETP.LT.OR P0, PT, R3, R231, P0 ;  /* 0x000000e70300720c */ /* 0x000fe40000701670 */
[----:B------:R-:W-:Y:S02]  /*dec0*/  ISETP.LT.OR P6, PT, R0, R232, P6 ;  /* 0x000000e80000720c */ /* 0x000fe400037c1670 */
[----:B------:R-:W-:-:S02]  /*ded0*/  FMNMX.FTZ R5, R195, R5, !PT ;  /* 0x00000005c3057209 */ /* 0x000fc40007810000 */
[----:B------:R-:W-:Y:S02]  /*dee0*/  FSEL R203, R31, -INF , !P0 ;  /* 0xff8000001fcb7808 */ /* 0x000fe40004000000 */
[C---:B------:R-:W-:Y:S02]  /*def0*/  ISETP.GE.AND P0, PT, R2.reuse, R235, PT ;  /* 0x000000eb0200720c */ /* 0x040fe40003f06270 */
[----:B------:R-:W-:Y:S02]  /*df00*/  FSEL R194, R33, -INF , !P6 ;  /* 0xff80000021c27808 */ /* 0x000fe40007000000 */
[----:B------:R-:W-:Y:S02]  /*df10*/  FMNMX.FTZ R5, R193, R5, !PT ;  /* 0x00000005c1057209 */ /* 0x000fe40007810000 */
[----:B------:R-:W-:Y:S02]  /*df20*/  ISETP.LT.OR P0, PT, R2, R231, P0 ;  /* 0x000000e70200720c */ /* 0x000fe40000701670 */
[----:B------:R-:W-:-:S02]  /*df30*/  FMNMX.FTZ R12, R215, R25, !PT ;  /* 0x00000019d70c7209 */ /* 0x000fc40007810000 */
        /* <DEDUP_REMOVED lines=11> */
[----:B------:R-:W-:-:S03]  /*dff0*/  UIADD3 UR4, UR7, UR4, URZ ;  /* 0x0000000407047290 */ /* 0x000fc6000fffe03f */
[----:B------:R-:W-:-:S03]  /*e000*/  ULDC.64 UR6, c[0x0][0x218] ;  /* 0x0000860000067ab9 */ /* 0x000fc60000000a00 */
[----:B------:R-:W-:Y:S01]  /*e010*/  IMAD.U32 R7, RZ, RZ, UR4 ;  /* 0x00000004ff077e24 */ /* 0x000fe2000f8e00ff */
[----:B--2---:R-:W-:-:S04]  /*e020*/  LEA R5, P3, R5, R246, 0x5 ;  /* 0x000000f605057211 */ /* 0x004fc800078628ff */
[C---:B------:R-:W-:Y:S02]  /*e030*/  LEA R6, P6, R5.reuse, UR6, 0x1 ;  /* 0x0000000605067c11 */ /* 0x040fe4000f8c08ff */
        /* <DEDUP_REMOVED lines=12> */
.L_x_1307:
[----:B-1----:R-:W1:Y:S01]  /*e100*/  SHFL.BFLY PT, R9, R10, 0x2, 0x1f ;  /* 0x0c401f000a097f89 */ /* 0x002e6200000e0000 */
[----:B------:R-:W-:Y:S02]  /*e110*/  FMNMX.FTZ R5, R20, R12, !PT ;  /* 0x0000000c14057209 */ /* 0x000fe40007810000 */
[----:B------:R-:W-:Y:S01]  /*e120*/  ISETP.GE.AND P6, PT, R0, R235, PT ;  /* 0x000000eb0000720c */ /* 0x000fe20003fc6270 */
[----:B------:R-:W-:Y:S01]  /*e130*/  LDSM.16.MT88.4 R140, [R221+0xa000] ;  /* 0x00a00000dd8c783b */ /* 0x000fe20000004200 */
[----:B------:R-:W-:Y:S02]  /*e140*/  FMNMX.FTZ R5, R13, R5, !PT ;  /* 0x000000050d057209 */ /* 0x000fe40007810000 */
[----:B------:R-:W-:Y:S01]  /*e150*/  FSEL R201, R34, -INF , !P0 ;  /* 0xff80000022c97808 */ /* 0x000fe20004000000 */
[----:B------:R-:W-:Y:S01]  /*e160*/  LDSM.16.MT88.4 R28, [R222+0xb000] ;  /* 0x00b00000de1c783b */ /* 0x000fe20000004200 */
[----:B------:R-:W-:Y:S02]  /*e170*/  ISETP.LT.OR P6, PT, R0, R231, P6 ;  /* 0x000000e70000720c */ /* 0x000fe400037c1670 */
[----:B------:R-:W-:-:S02]  /*e180*/  ISETP.GE.AND P3, PT, R4, R238, PT ;  /* 0x000000ee0400720c */ /* 0x000fc40003f66270 */
[----:B------:R-:W-:Y:S02]  /*e190*/  ISETP.GE.AND P0, PT, R4, R237, PT ;  /* 0x000000ed0400720c */ /* 0x000fe40003f06270 */
[----:B------:R-:W-:Y:S02]  /*e1a0*/  FMNMX.FTZ R5, R14, R5, !PT ;  /* 0x000000050e057209 */ /* 0x000fe40007810000 */
[----:B------:R-:W-:Y:S02]  /*e1b0*/  FSEL R200, R35, -INF , !P6 ;  /* 0xff80000023c87808 */ /* 0x000fe40007000000 */
[----:B------:R-:W-:Y:S01]  /*e1c0*/  FSEL R7, R185, -INF , !P4 ;  /* 0xff800000b9077808 */ /* 0x000fe20006000000 */
[----:B------:R-:W-:Y:S01]  /*e1d0*/  LDSM.16.MT88.4 R32, [R222+0xa000] ;  /* 0x00a00000de20783b */ /* 0x000fe20000004200 */
[C---:B------:R-:W-:Y:S02]  /*e1e0*/  ISETP.LT.OR P3, PT, R4.reuse, R234, P3 ;  /* 0x000000ea0400720c */ /* 0x040fe40001f61670 */
[----:B------:R-:W-:-:S02]  /*e1f0*/  ISETP.LT.OR P0, PT, R4, R233, P0 ;  /* 0x000000e90400720c */ /* 0x000fc40000701670 */
[C---:B------:R-:W-:Y:S02]  /*e200*/  ISETP.GE.AND P6, PT, R3.reuse, R238, PT ;  /* 0x000000ee0300720c */ /* 0x040fe40003fc6270 */
[----:B------:R-:W-:Y:S02]  /*e210*/  ISETP.GE.AND P4, PT, R3, R237, PT ;  /* 0x000000ed0300720c */ /* 0x000fe40003f86270 */
[----:B------:R-:W-:Y:S02]  /*e220*/  FMNMX.FTZ R4, R202, R5, !PT ;  /* 0x00000005ca047209 */ /* 0x000fe40007810000 */
[----:B------:R-:W-:Y:S02]  /*e230*/  FMNMX.FTZ R5, R213, R19, !PT ;  /* 0x00000013d5057209 */ /* 0x000fe40007810000 */
[C---:B------:R-:W-:Y:S02]  /*e240*/  ISETP.LT.OR P6, PT, R3.reuse, R234, P6 ;  /* 0x000000ea0300720c */ /* 0x040fe400037c1670 */
[----:B------:R-:W-:-:S02]  /*e250*/  ISETP.LT.OR P4, PT, R3, R233, P4 ;  /* 0x000000e90300720c */ /* 0x000fc40002781670 */
[----:B------:R-:W-:Y:S02]  /*e260*/  FMNMX.FTZ R8, R203, R4, !PT ;  /* 0x00000004cb087209 */ /* 0x000fe40007810000 */
[----:B-1----:R-:W-:Y:S02]  /*e270*/  FMNMX.FTZ R3, R10, R9, !PT ;  /* 0x000000090a037209 */ /* 0x002fe40007810000 */
[----:B------:R-:W-:Y:S02]  /*e280*/  FSEL R6, R184, -INF , !P5 ;  /* 0xff800000b8067808 */ /* 0x000fe40006800000 */
[----:B------:R-:W-:Y:S01]  /*e290*/  FMNMX.FTZ R4, R26, R5, !PT ;  /* 0x000000051a047209 */ /* 0x000fe20007810000 */
[----:B------:R-:W1:Y:S01]  /*e2a0*/  SHFL.BFLY PT, R10, R3, 0x1, 0x1f ;  /* 0x0c201f00030a7f89 */ /* 0x000e6200000e0000 */
[----:B------:R-:W-:Y:S02]  /*e2b0*/  FSEL R15, R188, -INF , !P3 ;  /* 0xff800000bc0f7808 */ /* 0x000fe40005800000 */
[----:B------:R-:W-:-:S02]  /*e2c0*/  FMNMX.FTZ R4, R6, R4, !PT ;  /* 0x0000000406047209 */ /* 0x000fc40007810000 */
[----:B------:R-:W-:Y:S02]  /*e2d0*/  FMNMX.FTZ R8, R201, R8, !PT ;  /* 0x00000008c9087209 */ /* 0x000fe40007810000 */
[----:B------:R-:W-:Y:S02]  /*e2e0*/  FMNMX.FTZ R5, R7, R4, !PT ;  /* 0x0000000407057209 */ /* 0x000fe40007810000 */
[----:B------:R-:W-:Y:S02]  /*e2f0*/  FSEL R132, R189, -INF , !P6 ;  /* 0xff800000bd847808 */ /* 0x000fe40007000000 */
[----:B------:R-:W-:Y:S02]  /*e300*/  FMNMX.FTZ R5, R15, R5, !PT ;  /* 0x000000050f057209 */ /* 0x000fe40007810000 */
[----:B------:R-:W-:Y:S02]  /*e310*/  FMNMX.FTZ R4, R212, R24, !PT ;  /* 0x00000018d4047209 */ /* 0x000fe40007810000 */
[----:B------:R-:W-:-:S02]  /*e320*/  FMNMX.FTZ R12, R200, R8, !PT ;  /* 0x00000008c80c7209 */ /* 0x000fc40007810000 */
[----:B------:R-:W-:Y:S02]  /*e330*/  FMNMX.FTZ R134, R132, R5, !PT ;  /* 0x0000000584867209 */ /* 0x000fe40007810000 */
[----:B------:R-:W-:Y:S01]  /*e340*/  FSEL R5, R186, -INF , !P2 ;  /* 0xff800000ba057808 */ /* 0x000fe20005000000 */
[----:B------:R-:W2:Y:S01]  /*e350*/  SHFL.BFLY PT, R9, R12, 0x2, 0x1f ;  /* 0x0c401f000c097f89 */ /* 0x000ea200000e0000 */
[----:B------:R-:W-:Y:S02]  /*e360*/  FMNMX.FTZ R8, R21, R4, !PT ;  /* 0x0000000415087209 */ /* 0x000fe40007810000 */
[C---:B------:R-:W-:Y:S02]  /*e370*/  ISETP.GE.AND P5, PT, R2.reuse, R238, PT ;  /* 0x000000ee0200720c */ /* 0x040fe40003fa6270 */
[----:B------:R-:W-:Y:S02]  /*e380*/  ISETP.GE.AND P2, PT, R2, R237, PT ;  /* 0x000000ed0200720c */ /* 0x000fe40003f46270 */
[----:B------:R-:W-:-:S02]  /*e390*/  FSEL R4, R187, -INF , !P1 ;  /* 0xff800000bb047808 */ /* 0x000fc40004800000 */
[----:B------:R-:W-:Y:S02]  /*e3a0*/  FMNMX.FTZ R8, R5, R8, !PT ;  /* 0x0000000805087209 */ /* 0x000fe40007810000 */
[----:B------:R-:W-:Y:S02]  /*e3b0*/  ISETP.GE.AND P3, PT, R0, R238, PT ;  /* 0x000000ee0000720c */ /* 0x000fe40003f66270 */
[C---:B------:R-:W-:Y:S02]  /*e3c0*/  ISETP.LT.OR P5, PT, R2.reuse, R234, P5 ;  /* 0x000000ea0200720c */ /* 0x040fe40002fa1670 */
[----:B------:R-:W-:Y:S02]  /*e3d0*/  ISETP.LT.OR P2, PT, R2, R233, P2 ;  /* 0x000000e90200720c */ /* 0x000fe40001741670 */
[----:B------:R-:W-:Y:S02]  /*e3e0*/  FSEL R138, R190, -INF , !P0 ;  /* 0xff800000be8a7808 */ /* 0x000fe40004000000 */
[----:B------:R-:W-:-:S02]  /*e3f0*/  FMNMX.FTZ R2, R4, R8, !PT ;  /* 0x0000000804027209 */ /* 0x000fc40007810000 */
[----:B------:R-:W-:Y:S02]  /*e400*/  ISETP.LT.OR P3, PT, R0, R234, P3 ;  /* 0x000000ea0000720c */ /* 0x000fe40001f61670 */
[----:B------:R-:W-:Y:S02]  /*e410*/  FSEL R133, R176, -INF , !P5 ;  /* 0xff800000b0857808 */ /* 0x000fe40006800000 */
[----:B------:R-:W-:Y:S02]  /*e420*/  ISETP.GE.AND P0, PT, R0, R237, PT ;  /* 0x000000ed0000720c */ /* 0x000fe40003f06270 */
[----:B-1----:R-:W-:Y:S02]  /*e430*/  FMNMX.FTZ R136, R3, R10, !PT ;  /* 0x0000000a03887209 */ /* 0x002fe40007810000 */
[----:B------:R-:W-:Y:S02]  /*e440*/  FSEL R180, R191, -INF , !P4 ;  /* 0xff800000bfb47808 */ /* 0x000fe40006000000 */
[----:B------:R-:W-:-:S02]  /*e450*/  FMNMX.FTZ R3, R138, R2, !PT ;  /* 0x000000028a037209 */ /* 0x000fc40007810000 */
[----:B------:R-:W-:Y:S02]  /*e460*/  FSEL R139, R177, -INF , !P3 ;  /* 0xff800000b18b7808 */ /* 0x000fe40005800000 */
[----:B------:R-:W-:Y:S02]  /*e470*/  FMNMX.FTZ R134, R133, R134, !PT ;  /* 0x0000008685867209 */ /* 0x000fe40007810000 */
[----:B------:R-:W-:Y:S02]  /*e480*/  ISETP.LT.OR P0, PT, R0, R233, P0 ;  /* 0x000000e90000720c */ /* 0x000fe40000701670 */
[----:B------:R-:W-:Y:S02]  /*e490*/  FSEL R182, R178, -INF , !P2 ;  /* 0xff800000b2b67808 */ /* 0x000fe40005000000 */
[----:B------:R-:W-:Y:S02]  /*e4a0*/  FMNMX.FTZ R0, R180, R3, !PT ;  /* 0x00000003b4007209 */ /* 0x000fe40007810000 */
[----:B------:R-:W-:-:S02]  /*e4b0*/  FMNMX.FTZ R134, R139, R134, !PT ;  /* 0x000000868b867209 */ /* 0x000fc40007810000 */
[----:B------:R-:W-:Y:S02]  /*e4c0*/  FSEL R181, R179, -INF , !P0 ;  /* 0xff800000b3b57808 */ /* 0x000fe40004000000 */
[----:B------:R-:W-:Y:S01]  /*e4d0*/  FMNMX.FTZ R0, R182, R0, !PT ;  /* 0x00000000b6007209 */ /* 0x000fe20007810000 */
[----:B------:R-:W1:Y:S01]  /*e4e0*/  SHFL.BFLY PT, R8, R134, 0x2, 0x1f ;  /* 0x0c401f0086087f89 */ /* 0x000e6200000e0000 */
[----:B--2---:R-:W-:Y:S01]  /*e4f0*/  FMNMX.FTZ R135, R12, R9, !PT ;  /* 0x000000090c877209 */ /* 0x004fe20007810000 */
[C---:B------:R-:W-:Y:S01]  /*e500*/  FMUL.FTZ R12, R136.reuse, UR26 ;  /* 0x0000001a880c7c20 */ /* 0x040fe20008410000 */
[----:B------:R-:W-:Y:S01]  /*e510*/  FMNMX.FTZ R0, R181, R0, !PT ;  /* 0x00000000b5007209 */ /* 0x000fe20007810000 */
[----:B------:R-:W-:Y:S01]  /*e520*/  LDSM.16.MT88.4 R176, [R217+0xb000] ;  /* 0x00b00000d9b0783b */ /* 0x000fe20000004200 */
[----:B------:R-:W-:Y:S02]  /*e530*/  FSETP.NEU.FTZ.AND P3, PT, R136, -INF , PT ;  /* 0xff8000008800780b */ /* 0x000fe40003f7d000 */
[----:B------:R-:W-:Y:S01]  /*e540*/  MOV R196, R241 ;  /* 0x000000f100c47202 */ /* 0x000fe20000000f00 */
[----:B------:R-:W2:Y:S01]  /*e550*/  SHFL.BFLY PT, R9, R0, 0x2, 0x1f ;  /* 0x0c401f0000097f89 */ /* 0x000ea200000e0000 */
[----:B------:R-:W-:-:S02]  /*e560*/  FSEL R12, R12, RZ, P3 ;  /* 0x000000ff0c0c7208 */ /* 0x000fc40001800000 */
[----:B------:R-:W-:Y:S01]  /*e570*/  MOV R197, R240 ;  /* 0x000000f000c57202 */ /* 0x000fe20000000f00 */
[----:B------:R-:W3:Y:S02]  /*e580*/  SHFL.BFLY PT, R2, R135, 0x1, 0x1f ;  /* 0x0c201f0087027f89 */ /* 0x000ee400000e0000 */
[--C-:B------:R-:W-:Y:S01]  /*e590*/  FFMA.FTZ R16, R16, UR26, -R12.reuse ;  /* 0x0000001a10107c23 */ /* 0x100fe2000801080c */
[--C-:B------:R-:W-:Y:S01]  /*e5a0*/  FFMA.FTZ R17, R17, UR26, -R12.reuse ;  /* 0x0000001a11117c23 */ /* 0x100fe2000801080c */
[----:B------:R-:W-:Y:S02]  /*e5b0*/  FFMA.FTZ R18, R18, UR26, -R12 ;  /* 0x0000001a12127c23 */ /* 0x000fe4000801080c */
[----:B------:R-:W-:Y:S01]  /*e5c0*/  MUFU.EX2 R249, R16 ;  /* 0x0000001000f97308 */ /* 0x000fe20000000800 */
[----:B-1----:R-:W-:-:S07]  /*e5d0*/  FMNMX.FTZ R134, R134, R8, !PT ;  /* 0x0000000886867209 */ /* 0x002fce0007810000 */
[----:B------:R-:W-:Y:S01]  /*e5e0*/  MUFU.EX2 R248, R17 ;  /* 0x0000001100f87308 */ /* 0x000fe20000000800 */
[----:B------:R-:W1:Y:S01]  /*e5f0*/  SHFL.BFLY PT, R8, R134, 0x1, 0x1f ;  /* 0x0c201f0086087f89 */ /* 0x000e6200000e0000 */
[----:B--2---:R-:W-:-:S06]  /*e600*/  FMNMX.FTZ R0, R0, R9, !PT ;  /* 0x0000000900007209 */ /* 0x004fcc0007810000 */
[----:B------:R-:W-:Y:S01]  /*e610*/  MUFU.EX2 R247, R18 ;  /* 0x0000001200f77308 */ /* 0x000fe20000000800 */
[----:B---3--:R-:W-:Y:S01]  /*e620*/  FMNMX.FTZ R135, R135, R2, !PT ;  /* 0x0000000287877209 */ /* 0x008fe20007810000 */
[----:B------:R-:W2:Y:S01]  /*e630*/  SHFL.BFLY PT, R137, R0, 0x1, 0x1f ;  /* 0x0c201f0000897f89 */ /* 0x000ea200000e0000 */
[----:B------:R-:W-:Y:S02]  /*e640*/  FFMA.FTZ R2, R11, UR26, -R12 ;  /* 0x0000001a0b027c23 */ /* 0x000fe4000801080c */
[C---:B------:R-:W-:Y:S01]  /*e650*/  FSETP.NEU.FTZ.AND P2, PT, R135.reuse, -INF , PT ;  /* 0xff8000008700780b */ /* 0x040fe20003f5d000 */
[----:B------:R-:W-:Y:S02]  /*e660*/  FMUL.FTZ R3, R135, UR26 ;  /* 0x0000001a87037c20 */ /* 0x000fe40008410000 */
[----:B------:R3:W-:Y:S03]  /*e670*/  MUFU.EX2 R250, R2 ;  /* 0x0000000200fa7308 */ /* 0x0007e60000000800 */
[----:B------:R-:W-:-:S02]  /*e680*/  FSEL R11, R3, RZ, P2 ;  /* 0x000000ff030b7208 */ /* 0x000fc40001000000 */
[----:B------:R-:W-:-:S03]  /*e690*/  FSEL R3, R135, RZ, P2 ;  /* 0x000000ff87037208 */ /* 0x000fc60001000000 */
[--C-:B------:R-:W-:Y:S01]  /*e6a0*/  FFMA.FTZ R25, R25, UR26, -R11.reuse ;  /* 0x0000001a19197c23 */ /* 0x100fe2000801080b */
[----:B------:R-:W-:Y:S01]  /*e6b0*/  FFMA.FTZ R20, R20, UR26, -R11 ;  /* 0x0000001a14147c23 */ /* 0x000fe2000801080b */
[----:B-1----:R-:W-:Y:S01]  /*e6c0*/  FMNMX.FTZ R134, R134, R8, !PT ;  /* 0x0000000886867209 */ /* 0x002fe20007810000 */
[----:B------:R-:W-:Y:S01]  /*e6d0*/  FADD.FTZ R3, R215, -R3 ;  /* 0x80000003d7037221 */ /* 0x000fe20000010000 */
[----:B------:R-:W-:Y:S01]  /*e6e0*/  MUFU.EX2 R244, R25 ;  /* 0x0000001900f47308 */ /* 0x000fe20000000800 */
[--C-:B------:R-:W-:Y:S01]  /*e6f0*/  FFMA.FTZ R13, R13, UR26, -R11.reuse ;  /* 0x0000001a0d0d7c23 */ /* 0x100fe2000801080b */
[C---:B------:R-:W-:Y:S01]  /*e700*/  FSETP.NEU.FTZ.AND P1, PT, R134.reuse, -INF , PT ;  /* 0xff8000008600780b */ /* 0x040fe20003f3d000 */
[----:B------:R-:W-:Y:S01]  /*e710*/  FMUL.FTZ R10, R134, UR26 ;  /* 0x0000001a860a7c20 */ /* 0x000fe20008410000 */
[----:B---3--:R-:W-:Y:S01]  /*e720*/  FSEL R2, R136, RZ, P3 ;  /* 0x000000ff88027208 */ /* 0x008fe20001800000 */
[----:B------:R-:W-:Y:S01]  /*e730*/  FMUL.FTZ R3, R3, UR26 ;  /* 0x0000001a03037c20 */ /* 0x000fe20008410000 */
[----:B--2---:R-:W-:Y:S01]  /*e740*/  FMNMX.FTZ R137, R0, R137, !PT ;  /* 0x0000008900897209 */ /* 0x004fe20007810000 */
[----:B------:R-:W-:Y:S01]  /*e750*/  FFMA.FTZ R14, R14, UR26, -R11 ;  /* 0x0000001a0e0e7c23 */ /* 0x000fe2000801080b */
        /* <DEDUP_REMOVED lines=8> */
[----:B------:R-:W-:Y:S01]  /*e7e0*/  MUFU.EX2 R243, R20 ;  /* 0x0000001400f37308 */ /* 0x000fe20000000800 */
        /* <DEDUP_REMOVED lines=12> */
[----:B------:R1:W-:Y:S08]  /*e8b0*/  MUFU.EX2 R242, R19 ;  /* 0x0000001300f27308 */ /* 0x0003f00000000800 */
[----:B------:R-:W-:Y:S08]  /*e8c0*/  MUFU.EX2 R241, R26 ;  /* 0x0000001a00f17308 */ /* 0x000ff00000000800 */
[----:B------:R-:W-:Y:S01]  /*e8d0*/  MUFU.EX2 R185, R6 ;  /* 0x0000000600b97308 */ /* 0x000fe20000000800 */
[----:B-1----:R-:W1:Y:S07]  /*e8e0*/  LDSM.16.MT88.4 R16, [R217+0xa000] ;  /* 0x00a00000d910783b */ /* 0x002e6e0000004200 */
[----:B------:R-:W2:Y:S08]  /*e8f0*/  MUFU.EX2 R186, R7 ;  /* 0x0000000700ba7308 */ /* 0x000eb00000000800 */
[----:B------:R3:W-:Y:S08]  /*e900*/  MUFU.EX2 R187, R24 ;  /* 0x0000001800bb7308 */ /* 0x0007f00000000800 */
[----:B------:R4:W5:Y:S01]  /*e910*/  MUFU.EX2 R240, R21 ;  /* 0x0000001500f07308 */ /* 0x0009620000000800 */
[----:B--2---:R-:W-:-:S07]  /*e920*/  F2FP.F16.F32.PACK_AB R6, R186, R185 ;  /* 0x000000b9ba06723e */ /* 0x004fce00000000ff */
[----:B------:R5:W-:Y:S01]  /*e930*/  MUFU.EX2 R184, R5 ;  /* 0x0000000500b87308 */ /* 0x000be20000000800 */
[----:B---3--:R-:W-:Y:S07]  /*e940*/  LDSM.16.MT88.4 R24, [R219+0xb000] ;  /* 0x00b00000db18783b */ /* 0x008fee0000004200 */
[----:B------:R2:W3:Y:S01]  /*e950*/  MUFU.EX2 R183, R4 ;  /* 0x0000000400b77308 */ /* 0x0004e20000000800 */
[----:B----4-:R-:W4:Y:S07]  /*e960*/  LDSM.16.MT88.4 R20, [R219+0xa000] ;  /* 0x00a00000db14783b */ /* 0x010f2e0000004200 */
[----:B------:R-:W1:Y:S01]  /*e970*/  MUFU.EX2 R2, R2 ;  /* 0x0000000200027308 */ /* 0x000e620000000800 */
[----:B-----5:R-:W-:-:S07]  /*e980*/  F2FP.F16.F32.PACK_AB R5, R240, R187 ;  /* 0x000000bbf005723e */ /* 0x020fce00000000ff */
[----:B------:R-:W5:Y:S01]  /*e990*/  MUFU.EX2 R0, R0 ;  /* 0x0000000000007308 */ /* 0x000f620000000800 */
[----:B--2---:R-:W-:Y:S02]  /*e9a0*/  F2FP.F16.F32.PACK_AB R4, R241, R242 ;  /* 0x000000f2f104723e */ /* 0x004fe400000000ff */
[----:B---3--:R-:W-:-:S05]  /*e9b0*/  F2FP.F16.F32.PACK_AB R7, R183, R184 ;  /* 0x000000b8b707723e */ /* 0x008fca00000000ff */
[----:B------:R-:W-:Y:S01]  /*e9c0*/  MUFU.EX2 R245, R13 ;  /* 0x0000000d00f57308 */ /* 0x000fe20000000800 */
[-C--:B-1----:R-:W-:Y:S01]  /*e9d0*/  FMUL.FTZ R40, R40, R2.reuse ;  /* 0x0000000228287220 */ /* 0x082fe20000410000 */
[-C--:B------:R-:W-:Y:S01]  /*e9e0*/  FMUL.FTZ R41, R41, R2.reuse ;  /* 0x0000000229297220 */ /* 0x080fe20000410000 */
[-C--:B------:R-:W-:Y:S01]  /*e9f0*/  FMUL.FTZ R144, R144, R2.reuse ;  /* 0x0000000290907220 */ /* 0x080fe20000410000 */
[-C--:B------:R-:W-:Y:S01]  /*ea00*/  FMUL.FTZ R145, R145, R2.reuse ;  /* 0x0000000291917220 */ /* 0x080fe20000410000 */
[-C--:B------:R-:W-:Y:S01]  /*ea10*/  FMUL.FTZ R152, R152, R2.reuse ;  /* 0x0000000298987220 */ /* 0x080fe20000410000 */
[-C--:B------:R-:W-:Y:S01]  /*ea20*/  FMUL.FTZ R153, R153, R2.reuse ;  /* 0x0000000299997220 */ /* 0x080fe20000410000 */
[----:B------:R-:W-:Y:S01]  /*ea30*/  FMUL.FTZ R160, R160, R2 ;  /* 0x00000002a0a07220 */ /* 0x000fe20000410000 */
[----:B------:R-:W-:Y:S01]  /*ea40*/  MUFU.EX2 R246, R14 ;  /* 0x0000000e00f67308 */ /* 0x000fe20000000800 */
[-C--:B-----5:R-:W-:Y:S01]  /*ea50*/  FMUL.FTZ R42, R42, R0.reuse ;  /* 0x000000002a2a7220 */ /* 0x0a0fe20000410000 */
[-C--:B------:R-:W-:Y:S01]  /*ea60*/  FMUL.FTZ R43, R43, R0.reuse ;  /* 0x000000002b2b7220 */ /* 0x080fe20000410000 */
[-C--:B------:R-:W-:Y:S01]  /*ea70*/  FMUL.FTZ R146, R146, R0.reuse ;  /* 0x0000000092927220 */ /* 0x080fe20000410000 */
[----:B------:R-:W-:Y:S01]  /*ea80*/  FMUL.FTZ R147, R147, R0 ;  /* 0x0000000093937220 */ /* 0x000fe20000410000 */
[-C--:B------:R-:W-:Y:S01]  /*ea90*/  FMUL.FTZ R161, R161, R2.reuse ;  /* 0x00000002a1a17220 */ /* 0x080fe20000410000 */
[-C--:B------:R-:W-:Y:S01]  /*eaa0*/  FMUL.FTZ R168, R168, R2.reuse ;  /* 0x00000002a8a87220 */ /* 0x080fe20000410000 */
[----:B------:R-:W-:Y:S01]  /*eab0*/  FMUL.FTZ R169, R169, R2 ;  /* 0x00000002a9a97220 */ /* 0x000fe20000410000 */
[----:B------:R-:W1:Y:S01]  /*eac0*/  MUFU.EX2 R8, R8 ;  /* 0x0000000800087308 */ /* 0x000e620000000800 */
[C---:B------:R-:W-:Y:S01]  /*ead0*/  HMMA.16816.F32 R212, R4.reuse, R32, R40 ;  /* 0x0000002004d4723c */ /* 0x040fe20000001828 */
[----:B------:R-:W2:Y:S01]  /*eae0*/  LDSM.16.MT88.4 R40, [R221+0xb000] ;  /* 0x00b00000dd28783b */ /* 0x000ea20000004200 */
[-C--:B------:R-:W-:Y:S01]  /*eaf0*/  FMUL.FTZ R154, R154, R0.reuse ;  /* 0x000000009a9a7220 */ /* 0x080fe20000410000 */
[----:B------:R-:W-:Y:S01]  /*eb00*/  FMUL.FTZ R155, R155, R0 ;  /* 0x000000009b9b7220 */ /* 0x000fe20000410000 */
[----:B------:R-:W-:Y:S01]  /*eb10*/  FMUL.FTZ R44, R44, R2 ;  /* 0x000000022c2c7220 */ /* 0x000fe20000410000 */
[-C--:B------:R-:W-:Y:S01]  /*eb20*/  FMUL.FTZ R162, R162, R0.reuse ;  /* 0x00000000a2a27220 */ /* 0x080fe20000410000 */
[----:B------:R-:W-:Y:S01]  /*eb30*/  FMUL.FTZ R163, R163, R0 ;  /* 0x00000000a3a37220 */ /* 0x000fe20000410000 */
[----:B------:R-:W3:Y:S01]  /*eb40*/  MUFU.EX2 R3, R3 ;  /* 0x0000000300037308 */ /* 0x000ee20000000800 */
        /* <DEDUP_REMOVED lines=45> */
[C---:B------:R-:W-:Y:S01]  /*ee20*/  HMMA.16816.F32 R144, R4.reuse, R16, R144 ;  /* 0x000000100490723c */ /* 0x040fe20000001890 */
[-C--:B-1----:R-:W-:Y:S01]  /*ee30*/  FMUL.FTZ R172, R172, R8.reuse ;  /* 0x00000008acac7220 */ /* 0x082fe20000410000 */
[-C--:B------:R-:W-:Y:S01]  /*ee40*/  FMUL.FTZ R173, R173, R8.reuse ;  /* 0x00000008adad7220 */ /* 0x080fe20000410000 */
[-C--:B---3--:R-:W-:Y:S01]  /*ee50*/  FMUL.FTZ R174, R174, R3.reuse ;  /* 0x00000003aeae7220 */ /* 0x088fe20000410000 */
        /* <DEDUP_REMOVED lines=8> */
[C---:B----4-:R-:W-:Y:S01]  /*eee0*/  HMMA.16816.F32 R160, R4.reuse, R20, R160 ;  /* 0x0000001404a0723c */ /* 0x050fe200000018a0 */
[-C--:B------:R-:W-:Y:S01]  /*eef0*/  FMUL.FTZ R50, R50, R3.reuse ;  /* 0x0000000332327220 */ /* 0x080fe20000410000 */
[-C--:B------:R-:W-:Y:S01]  /*ef00*/  FMUL.FTZ R51, R51, R3.reuse ;  /* 0x0000000333337220 */ /* 0x080fe20000410000 */
[--C-:B------:R-:W-:Y:S01]  /*ef10*/  FFMA.FTZ R13, R15, UR26, -R10.reuse ;  /* 0x0000001a0f0d7c23 */ /* 0x100fe2000801080a */
        /* <DEDUP_REMOVED lines=59> */
[----:B------:R-:W-:Y:S01]  /*f2d0*/  FMUL.FTZ R129, R129, R8 ;  /* 0x0000000881817220 */ /* 0x000fe20000410000 */
[-C--:B------:R-:W-:Y:S01]  /*f2e0*/  FMUL.FTZ R130, R130, R3.reuse ;  /* 0x0000000382827220 */ /* 0x080fe20000410000 */
[----:B------:R-:W-:Y:S01]  /*f2f0*/  FMUL.FTZ R131, R131, R3 ;  /* 0x0000000383837220 */ /* 0x000fe20000410000 */
[----:B--2---:R-:W-:Y:S01]  /*f300*/  HMMA.16816.F32 R120, R4, R40, R120 ;  /* 0x000000280478723c */ /* 0x004fe20000001878 */
[----:B------:R-:W-:Y:S01]  /*f310*/  FFMA.FTZ R14, R133, UR26, -R10 ;  /* 0x0000001a850e7c23 */ /* 0x000fe2000801080a */
[----:B------:R-:W-:Y:S01]  /*f320*/  FFMA.FTZ R0, R252, R0, R187 ;  /* 0x00000000fc007223 */ /* 0x000fe200000100bb */
[----:B------:R-:W-:-:S03]  /*f330*/  FFMA.FTZ R2, R251, R2, R242 ;  /* 0x00000002fb027223 */ /* 0x000fc600000100f2 */
[----:B------:R-:W-:Y:S01]  /*f340*/  HMMA.16816.F32 R208, R4, R42, R124 ;  /* 0x0000002a04d0723c */ /* 0x000fe2000000187c */
[----:B------:R-:W-:Y:S01]  /*f350*/  FADD.FTZ R0, R240, R0 ;  /* 0x00000000f0007221 */ /* 0x000fe20000010000 */
[----:B------:R-:W-:-:S03]  /*f360*/  FADD.FTZ R2, R241, R2 ;  /* 0x00000002f1027221 */ /* 0x000fc60000010000 */
[----:B------:R-:W-:Y:S01]  /*f370*/  FADD.FTZ R0, R184, R0 ;  /* 0x00000000b8007221 */ /* 0x000fe20000010000 */
[----:B------:R-:W-:Y:S01]  /*f380*/  FADD.FTZ R2, R185, R2 ;  /* 0x00000002b9027221 */ /* 0x000fe20000010000 */
[----:B------:R-:W-:Y:S02]  /*f390*/  F2FP.F16.F32.PACK_AB R4, R248, R249 ;  /* 0x000000f9f804723e */ /* 0x000fe400000000ff */
[----:B------:R-:W-:Y:S01]  /*f3a0*/  F2FP.F16.F32.PACK_AB R5, R243, R244 ;  /* 0x000000f4f305723e */ /* 0x000fe200000000ff */
[----:B------:R-:W-:Y:S01]  /*f3b0*/  FADD.FTZ R0, R183, R0 ;  /* 0x00000000b7007221 */ /* 0x000fe20000010000 */
[----:B------:R-:W-:Y:S01]  /*f3c0*/  F2FP.F16.F32.PACK_AB R6, R250, R247 ;  /* 0x000000f7fa06723e */ /* 0x000fe200000000ff */
[----:B------:R-:W-:Y:S01]  /*f3d0*/  FADD.FTZ R2, R186, R2 ;  /* 0x00000002ba027221 */ /* 0x000fe20000010000 */
[----:B------:R-:W-:Y:S02]  /*f3e0*/  F2FP.F16.F32.PACK_AB R7, R246, R245 ;  /* 0x000000f5f607723e */ /* 0x000fe400000000ff */
[----:B------:R-:W-:-:S02]  /*f3f0*/  MOV R127, R197 ;  /* 0x000000c5007f7202 */ /* 0x000fc40000000f00 */
[----:B------:R-:W-:-:S03]  /*f400*/  MOV R126, R196 ;  /* 0x000000c4007e7202 */ /* 0x000fc60000000f00 */
[C---:B------:R-:W-:Y:S01]  /*f410*/  HMMA.16816.F32 R196, R4.reuse, R22, R172 ;  /* 0x0000001604c4723c */ /* 0x040fe200000018ac */
[----:B------:R1:W2:Y:S01]  /*f420*/  MUFU.EX2 R22, R13 ;  /* 0x0000000d00167308 */ /* 0x0002a20000000800 */
[----:B------:R-:W-:Y:S04]  /*f430*/  LDSM.16.MT88.4 R172, [R219+0xa800] ;  /* 0x00a80000dbac783b */ /* 0x000fe80000004200 */
[C---:B------:R-:W-:Y:S06]  /*f440*/  HMMA.16816.F32 R36, R4.reuse, R32, R36 ;  /* 0x000000200424723c */ /* 0x040fec0000001824 */
[----:B------:R-:W-:Y:S01]  /*f450*/  HMMA.16816.F32 R188, R4, R34, R48 ;  /* 0x0000002204bc723c */ /* 0x000fe20000001830 */
[----:B------:R-:W-:Y:S01]  /*f460*/  LDSM.16.MT88.4 R48, [R222+0xa800] ;  /* 0x00a80000de30783b */ /* 0x000fe20000004200 */
[--C-:B-1----:R-:W-:Y:S01]  /*f470*/  FFMA.FTZ R13, R132, UR26, -R10.reuse ;  /* 0x0000001a840d7c23 */ /* 0x102fe2000801080a */
[----:B------:R-:W-:-:S03]  /*f480*/  FFMA.FTZ R10, R139, UR26, -R10 ;  /* 0x0000001a8b0a7c23 */ /* 0x000fc6000801080a */
[----:B------:R-:W-:Y:S01]  /*f490*/  HMMA.16816.F32 R52, R4, R140, R52 ;  /* 0x0000008c0434723c */ /* 0x000fe20000001834 */
[----:B--2---:R-:W-:-:S05]  /*f4a0*/  FADD.FTZ R2, R22, R2 ;  /* 0x0000000216027221 */ /* 0x004fca0000010000 */
[C---:B------:R-:W-:Y:S06]  /*f4b0*/  HMMA.16816.F32 R68, R4.reuse, R176, R68 ;  /* 0x000000b00444723c */ /* 0x040fec0000001844 */
[C---:B------:R-:W-:Y:S06]  /*f4c0*/  HMMA.16816.F32 R84, R4.reuse, R24, R84 ;  /* 0x000000180454723c */ /* 0x040fec0000001854 */
[C---:B------:R-:W-:Y:S01]  /*f4d0*/  HMMA.16816.F32 R32, R4.reuse, R26, R96 ;  /* 0x0000001a0420723c */ /* 0x040fe20000001860 */
[----:B------:R-:W-:Y:S05]  /*f4e0*/  LDSM.16.MT88.4 R96, [R219+0xb800] ;  /* 0x00b80000db60783b */ /* 0x000fea0000004200 */
[C---:B------:R-:W-:Y:S06]  /*f4f0*/  HMMA.16816.F32 R100, R4.reuse, R28, R100 ;  /* 0x0000001c0464723c */ /* 0x040fec0000001864 */
[C---:B------:R-:W-:Y:S06]  /*f500*/  HMMA.16816.F32 R148, R4.reuse, R16, R148 ;  /* 0x000000100494723c */ /* 0x040fec0000001894 */
[C---:B------:R-:W-:Y:S01]  /*f510*/  HMMA.16816.F32 R204, R4.reuse, R18, R156 ;  /* 0x0000001204cc723c */ /* 0x040fe2000000189c */
[----:B------:R1:W-:Y:S01]  /*f520*/  MUFU.EX2 R19, R10 ;  /* 0x0000000a00137308 */ /* 0x0003e20000000800 */
[----:B------:R-:W2:Y:S04]  /*f530*/  LDSM.16.MT88.4 R156, [R217+0xa800] ;  /* 0x00a80000d99c783b */ /* 0x000ea80000004200 */
[C---:B------:R-:W-:Y:S03]  /*f540*/  HMMA.16816.F32 R164, R4.reuse, R20, R164 ;  /* 0x0000001404a4723c */ /* 0x040fe600000018a4 */
[----:B------:R3:W4:Y:S03]  /*f550*/  MUFU.EX2 R21, R13 ;  /* 0x0000000d00157308 */ /* 0x0007260000000800 */
[C---:B------:R-:W-:Y:S01]  /*f560*/  HMMA.16816.F32 R140, R4.reuse, R142, R64 ;  /* 0x0000008e048c723c */ /* 0x040fe20000001840 */
[----:B------:R-:W5:Y:S04]  /*f570*/  LDSM.16.MT88.4 R64, [R221+0xa800] ;  /* 0x00a80000dd40783b */ /* 0x000f680000004200 */
[----:B------:R-:W4:Y:S01]  /*f580*/  MUFU.EX2 R20, R14 ;  /* 0x0000000e00147308 */ /* 0x000f220000000800 */
[C---:B------:R-:W-:Y:S01]  /*f590*/  HMMA.16816.F32 R176, R4.reuse, R178, R80 ;  /* 0x000000b204b0723c */ /* 0x040fe20000001850 */
[--C-:B-1----:R-:W-:Y:S01]  /*f5a0*/  FFMA.FTZ R10, R180, UR26, -R9.reuse ;  /* 0x0000001ab40a7c23 */ /* 0x102fe20008010809 */
[----:B------:R-:W-:Y:S01]  /*f5b0*/  MOV R180, R126 ;  /* 0x0000007e00b47202 */ /* 0x000fe20000000f00 */
[----:B------:R-:W1:Y:S03]  /*f5c0*/  LDSM.16.MT88.4 R80, [R217+0xb800] ;  /* 0x00b80000d950783b */ /* 0x000e660000004200 */
[C---:B------:R-:W-:Y:S01]  /*f5d0*/  HMMA.16816.F32 R28, R4.reuse, R30, R112 ;  /* 0x0000001e041c723c */ /* 0x040fe20000001870 */
[----:B------:R2:W-:Y:S01]  /*f5e0*/  MUFU.EX2 R16, R10 ;  /* 0x0000000a00107308 */ /* 0x0005e20000000800 */
[----:B---3--:R-:W-:Y:S01]  /*f5f0*/  FFMA.FTZ R13, R138, UR26, -R9 ;  /* 0x0000001a8a0d7c23 */ /* 0x008fe20008010809 */
[----:B------:R-:W3:Y:S01]  /*f600*/  LDSM.16.MT88.4 R112, [R222+0xb800] ;  /* 0x00b80000de70783b */ /* 0x000ee20000004200 */
[----:B------:R-:W-:Y:S01]  /*f610*/  FFMA.FTZ R3, R180, R3, R244 ;  /* 0x00000003b4037223 */ /* 0x000fe200000100f4 */
[----:B----4-:R-:W-:Y:S01]  /*f620*/  F2FP.F16.F32.PACK_AB R124, R21, R22 ;  /* 0x00000016157c723e */ /* 0x010fe200000000ff */
[----:B------:R-:W-:Y:S03]  /*f630*/  HMMA.16816.F32 R116, R4, R40, R116 ;  /* 0x000000280474723c */ /* 0x000fe60000001874 */
[----:B------:R-:W4:Y:S01]  /*f640*/  MUFU.EX2 R18, R13 ;  /* 0x0000000d00127308 */ /* 0x000f220000000800 */
[----:B------:R-:W-:-:S02]  /*f650*/  F2FP.F16.F32.PACK_AB R126, R19, R20 ;  /* 0x00000014137e723e */ /* 0x000fc400000000ff */
[----:B------:R-:W-:Y:S01]  /*f660*/  HMMA.16816.F32 R24, R4, R42, R128 ;  /* 0x0000002a0418723c */ /* 0x000fe20000001880 */
[----:B--2---:R-:W-:-:S06]  /*f670*/  FFMA.FTZ R10, R182, UR26, -R9 ;  /* 0x0000001ab60a7c23 */ /* 0x004fcc0008010809 */
[----:B------:R-:W-:Y:S01]  /*f680*/  FFMA.FTZ R4, R195, UR26, -R12 ;  /* 0x0000001ac3047c23 */ /* 0x000fe2000801080c */
[----:B------:R-:W-:Y:S01]  /*f690*/  FFMA.FTZ R9, R181, UR26, -R9 ;  /* 0x0000001ab5097c23 */ /* 0x000fe20008010809 */
[----:B------:R-:W-:Y:S01]  /*f6a0*/  FFMA.FTZ R5, R202, UR26, -R11 ;  /* 0x0000001aca057c23 */ /* 0x000fe2000801080b */
[----:B------:R-:W2:Y:S01]  /*f6b0*/  MUFU.EX2 R17, R10 ;  /* 0x0000000a00117308 */ /* 0x000ea20000000800 */
[----:B------:R-:W-:Y:S01]  /*f6c0*/  MOV R182, R127 ;  /* 0x0000007f00b67202 */ /* 0x000fe20000000f00 */
[----:B------:R-:W-:Y:S01]  /*f6d0*/  FADD.FTZ R7, R243, R3 ;  /* 0x00000003f3077221 */ /* 0x000fe20000010000 */
[----:B----4-:R-:W-:Y:S01]  /*f6e0*/  FADD.FTZ R0, R18, R0 ;  /* 0x0000000012007221 */ /* 0x010fe20000010000 */
[----:B------:R-:W-:Y:S02]  /*f6f0*/  F2FP.F16.F32.PACK_AB R125, R16, R18 ;  /* 0x00000012107d723e */ /* 0x000fe400000000ff */
[----:B------:R-:W-:Y:S01]  /*f700*/  FFMA.FTZ R6, R182, R8, R249 ;  /* 0x00000008b6067223 */ /* 0x000fe200000100f9 */
[----:B------:R-:W-:Y:S01]  /*f710*/  FADD.FTZ R7, R245, R7 ;  /* 0x00000007f5077221 */ /* 0x000fe20000010000 */
[----:B------:R4:W-:Y:S01]  /*f720*/  MUFU.EX2 R138, R4 ;  /* 0x00000004008a7308 */ /* 0x0009e20000000800 */
[----:B------:R-:W-:Y:S01]  /*f730*/  FADD.FTZ R0, R16, R0 ;  /* 0x0000000010007221 */ /* 0x000fe20000010000 */
[----:B------:R-:W-:Y:S01]  /*f740*/  FADD.FTZ R6, R248, R6 ;  /* 0x00000006f8067221 */ /* 0x000fe20000010000 */
[----:B------:R-:W-:-:S03]  /*f750*/  FADD.FTZ R7, R246, R7 ;  /* 0x00000007f6077221 */ /* 0x000fc60000010000 */
[----:B------:R-:W-:Y:S01]  /*f760*/  FADD.FTZ R3, R247, R6 ;  /* 0x00000006f7037221 */ /* 0x000fe20000010000 */
[----:B------:R-:W-:Y:S01]  /*f770*/  FADD.FTZ R6, R21, R2 ;  /* 0x0000000215067221 */ /* 0x000fe20000010000 */
[----:B------:R5:W1:Y:S01]  /*f780*/  MUFU.EX2 R10, R9 ;  /* 0x00000009000a7308 */ /* 0x000a620000000800 */
[----:B--2---:R-:W-:Y:S01]  /*f790*/  FADD.FTZ R0, R17, R0 ;  /* 0x0000000011007221 */ /* 0x004fe20000010000 */
[----:B------:R-:W-:-:S06]  /*f7a0*/  FADD.FTZ R3, R250, R3 ;  /* 0x00000003fa037221 */ /* 0x000fcc0000010000 */
[----:B------:R-:W2:Y:S01]  /*f7b0*/  MUFU.EX2 R23, R5 ;  /* 0x0000000500177308 */ /* 0x000ea20000000800 */
[----:B----4-:R-:W-:-:S07]  /*f7c0*/  FFMA.FTZ R4, R193, UR26, -R12 ;  /* 0x0000001ac1047c23 */ /* 0x010fce000801080c */
[----:B------:R4:W-:Y:S01]  /*f7d0*/  MUFU.EX2 R133, R4 ;  /* 0x0000000400857308 */ /* 0x0009e20000000800 */
[----:B-----5:R-:W-:Y:S01]  /*f7e0*/  FFMA.FTZ R9, R192, UR26, -R12 ;  /* 0x0000001ac0097c23 */ /* 0x020fe2000801080c */
[C---:B-1----:R-:W-:Y:S01]  /*f7f0*/  F2FP.F16.F32.PACK_AB R127, R10.reuse, R17 ;  /* 0x000000110a7f723e */ /* 0x042fe200000000ff */
[----:B------:R-:W-:-:S05]  /*f800*/  FADD.FTZ R0, R10, R0 ;  /* 0x000000000a007221 */ /* 0x000fca0000010000 */
[----:B------:R-:W1:Y:S01]  /*f810*/  MUFU.EX2 R139, R9 ;  /* 0x00000009008b7308 */ /* 0x000e620000000800 */
[----:B--2---:R-:W-:Y:S01]  /*f820*/  FADD.FTZ R7, R23, R7 ;  /* 0x0000000717077221 */ /* 0x004fe20000010000 */
[C---:B------:R-:W-:Y:S06]  /*f830*/  HMMA.16816.F32 R144, R124.reuse, R156, R144 ;  /* 0x0000009c7c90723c */ /* 0x040fec0000001890 */
[C---:B------:R-:W-:Y:S01]  /*f840*/  HMMA.16816.F32 R152, R124.reuse, R158, R152 ;  /* 0x0000009e7c98723c */ /* 0x040fe20000001898 */
[----:B----4-:R-:W-:Y:S02]  /*f850*/  FFMA.FTZ R4, R194, UR26, -R12 ;  /* 0x0000001ac2047c23 */ /* 0x010fe4000801080c */
[----:B------:R-:W2:Y:S02]  /*f860*/  LDSM.16.MT88.4 R12, [R221+0xb800] ;  /* 0x00b80000dd0c783b */ /* 0x000ea40000004200 */
[----:B------:R4:W5:Y:S01]  /*f870*/  MUFU.EX2 R132, R4 ;  /* 0x0000000400847308 */ /* 0x0009620000000800 */
[----:B------:R-:W-:Y:S01]  /*f880*/  HMMA.16816.F32 R160, R124, R172, R160 ;  /* 0x000000ac7ca0723c */ /* 0x000fe200000018a0 */
[----:B-1----:R-:W-:Y:S01]  /*f890*/  FADD.FTZ R3, R139, R3 ;  /* 0x000000038b037221 */ /* 0x002fe20000010000 */
[----:B------:R-:W-:-:S04]  /*f8a0*/  F2FP.F16.F32.PACK_AB R128, R138, R139 ;  /* 0x0000008b8a80723e */ /* 0x000fc800000000ff */
[----:B------:R-:W-:Y:S01]  /*f8b0*/  HMMA.16816.F32 R168, R124, R174, R168 ;  /* 0x000000ae7ca8723c */ /* 0x000fe200000018a8 */
[----:B------:R-:W-:-:S04]  /*f8c0*/  FADD.FTZ R3, R138, R3 ;  /* 0x000000038a037221 */ /* 0x000fc80000010000 */
[----:B------:R-:W-:Y:S01]  /*f8d0*/  FADD.FTZ R2, R133, R3 ;  /* 0x0000000385027221 */ /* 0x000fe20000010000 */
[----:B------:R-:W-:Y:S01]  /*f8e0*/  FADD.FTZ R3, R20, R6 ;  /* 0x0000000614037221 */ /* 0x000fe20000010000 */
[C---:B------:R-:W-:Y:S01]  /*f8f0*/  HMMA.16816.F32 R40, R124.reuse, R48, R212 ;  /* 0x000000307c28723c */ /* 0x040fe200000018d4 */
[----:B----4-:R-:W-:Y:S01]  /*f900*/  FFMA.FTZ R4, R203, UR26, -R11 ;  /* 0x0000001acb047c23 */ /* 0x010fe2000801080b */
[C---:B-----5:R-:W-:Y:S01]  /*f910*/  FADD.FTZ R6, R132.reuse, R2 ;  /* 0x0000000284067221 */ /* 0x060fe20000010000 */
[----:B------:R-:W-:Y:S01]  /*f920*/  F2FP.F16.F32.PACK_AB R130, R132, R133 ;  /* 0x000000858482723e */ /* 0x000fe200000000ff */
[----:B------:R-:W-:Y:S01]  /*f930*/  FADD.FTZ R2, R19, R3 ;  /* 0x0000000313027221 */ /* 0x000fe20000010000 */
[----:B------:R1:W4:Y:S01]  /*f940*/  MUFU.EX2 R9, R4 ;  /* 0x0000000400097308 */ /* 0x0003220000000800 */
[C---:B------:R-:W-:Y:S01]  /*f950*/  HMMA.16816.F32 R44, R124.reuse, R50, R44 ;  /* 0x000000327c2c723c */ /* 0x040fe2000000182c */
[----:B------:R2:W-:Y:S05]  /*f960*/  STL [R1+0xc], R6 ;  /* 0x00000c0601007387 */ /* 0x0005ea0000100800 */
[C---:B------:R-:W-:Y:S06]  /*f970*/  HMMA.16816.F32 R56, R124.reuse, R64, R56 ;  /* 0x000000407c38723c */ /* 0x040fec0000001838 */
[----:B------:R-:W-:Y:S01]  /*f980*/  HMMA.16816.F32 R60, R124, R66, R60 ;  /* 0x000000427c3c723c */ /* 0x000fe2000000183c */
[----:B-1----:R-:W-:Y:S01]  /*f990*/  FFMA.FTZ R4, R201, UR26, -R11 ;  /* 0x0000001ac9047c23 */ /* 0x002fe2000801080b */
[C---:B----4-:R-:W-:Y:S01]  /*f9a0*/  FADD.FTZ R7, R9.reuse, R7 ;  /* 0x0000000709077221 */ /* 0x050fe20000010000 */
[----:B------:R-:W-:-:S03]  /*f9b0*/  F2FP.F16.F32.PACK_AB R129, R9, R23 ;  /* 0x000000170981723e */ /* 0x000fc600000000ff */
[C---:B------:R-:W-:Y:S01]  /*f9c0*/  HMMA.16816.F32 R72, R124.reuse, R80, R72 ;  /* 0x000000507c48723c */ /* 0x040fe20000001848 */
[----:B------:R1:W-:Y:S05]  /*f9d0*/  MUFU.EX2 R5, R4 ;  /* 0x0000000400057308 */ /* 0x0003ea0000000800 */
[C---:B------:R-:W-:Y:S06]  /*f9e0*/  HMMA.16816.F32 R76, R124.reuse, R82, R76 ;  /* 0x000000527c4c723c */ /* 0x040fec000000184c */
[----:B------:R-:W-:Y:S01]  /*f9f0*/  HMMA.16816.F32 R88, R124, R96, R88 ;  /* 0x000000607c58723c */ /* 0x000fe20000001858 */
[----:B-1----:R-:W-:-:S05]  /*fa00*/  FFMA.FTZ R4, R200, UR26, -R11 ;  /* 0x0000001ac8047c23 */ /* 0x002fca000801080b */
[C---:B------:R-:W-:Y:S01]  /*fa10*/  HMMA.16816.F32 R92, R124.reuse, R98, R92 ;  /* 0x000000627c5c723c */ /* 0x040fe2000000185c */
[----:B------:R-:W1:Y:S05]  /*fa20*/  MUFU.EX2 R4, R4 ;  /* 0x0000000400047308 */ /* 0x000e6a0000000800 */
[C---:B---3--:R-:W-:Y:S06]  /*fa30*/  HMMA.16816.F32 R104, R124.reuse, R112, R104 ;  /* 0x000000707c68723c */ /* 0x048fec0000001868 */
[C---:B------:R-:W-:Y:S06]  /*fa40*/  HMMA.16816.F32 R108, R124.reuse, R114, R108 ;  /* 0x000000727c6c723c */ /* 0x040fec000000186c */
[----:B--2---:R-:W-:Y:S01]  /*fa50*/  HMMA.16816.F32 R120, R124, R12, R120 ;  /* 0x0000000c7c78723c */ /* 0x004fe20000001878 */
[----:B-1----:R-:W-:Y:S01]  /*fa60*/  F2FP.F16.F32.PACK_AB R131, R4, R5 ;  /* 0x000000050483723e */ /* 0x002fe200000000ff */
[----:B------:R-:W-:-:S04]  /*fa70*/  FADD.FTZ R5, R5, R7 ;  /* 0x0000000705057221 */ /* 0x000fc80000010000 */
[----:B------:R-:W-:Y:S01]  /*fa80*/  HMMA.16816.F32 R124, R124, R14, R208 ;  /* 0x0000000e7c7c723c */ /* 0x000fe200000018d0 */
[----:B------:R-:W-:-:S05]  /*fa90*/  FADD.FTZ R4, R4, R5 ;  /* 0x0000000504047221 */ /* 0x000fca0000010000 */
[C---:B------:R-:W-:Y:S01]  /*faa0*/  HMMA.16816.F32 R148, R128.reuse, R156, R148 ;  /* 0x0000009c8094723c */ /* 0x040fe20000001894 */
[----:B------:R1:W-:Y:S04]  /*fab0*/  STL [R1+0x8], R4 ;  /* 0x0000080401007387 */ /* 0x0003e80000100800 */
[----:B------:R1:W-:Y:S01]  /*fac0*/  STL [R1], R0 ;  /* 0x0000000001007387 */ /* 0x0003e20000100800 */
[C---:B------:R-:W-:Y:S03]  /*fad0*/  HMMA.16816.F32 R164, R128.reuse, R172, R164 ;  /* 0x000000ac80a4723c */ /* 0x040fe600000018a4 */
[----:B------:R1:W-:Y:S03]  /*fae0*/  STL [R1+0x4], R2 ;  /* 0x0000040201007387 */ /* 0x0003e60000100800 */
        /* <DEDUP_REMOVED lines=13> */
[----:B-1----:R-:W-:-:S15]  /*fbc0*/  HMMA.16816.F32 R128, R128, R14, R24 ;  /* 0x0000000e8080723c */ /* 0x002fde0000001818 */
[----:B------:R-:W-:-:S09]  /*fbd0*/  NOP ;  /* 0x0000000000007918 */ /* 0x000fd20000000000 */
.L_x_1303:
        /* <DEDUP_REMOVED lines=8> */
[----:B------:R-:W-:Y:S01]  /*fc60*/  MOV R138, R134 ;  /* 0x00000086008a7202 */ /* 0x000fe20000000f00 */
[----:B------:R-:W-:Y:S02]  /*fc70*/  USHF.L.U64.HI UR23, UR24, 0x1, UR23 ;  /* 0x0000000118177899 */ /* 0x000fe40008010217 */
        /* <DEDUP_REMOVED lines=8> */
.L_x_1311:
        /* <DEDUP_REMOVED lines=20> */
[----:B------:R-:W-:Y:S03]  /*fe40*/  IADD3.X R17, R7, UR13, RZ, P0, !PT ;  /* 0x0000000d07117c10 */ /* 0x000fe600087fe4ff */
[----:B------:R1:W-:Y:S04]  /*fe50*/  LDGSTS.E.BYPASS.LTC128B.128 [R239+0x9000], desc[UR18][R6.64+0x80] ;  /* 0x0900008006ef7fae */ /* 0x0003e8000b901d52 */
[----:B------:R1:W-:Y:S04]  /*fe60*/  LDGSTS.E.BYPASS.LTC128B.128 [R239+0x8800], desc[UR18][R16.64] ;  /* 0x0880000010ef7fae */ /* 0x0003e8000b901d52 */
[----:B------:R1:W-:Y:S04]  /*fe70*/  LDGSTS.E.BYPASS.LTC128B.128 [R239+0x9800], desc[UR18][R16.64+0x80] ;  /* 0x0980008010ef7fae */ /* 0x0003e8000b901d52 */
[----:B------:R-:W0:Y:S01]  /*fe80*/  LDGDEPBAR ;  /* 0x00000000000079af */ /* 0x000e220000000000 */
[----:B------:R-:W-:Y:S05]  /*fe90*/  BRA `(.L_x_1310) ;  /* 0x0000000c003c7947 */ /* 0x000fea0003800000 */
.L_x_1309:
[----:B-12---:R-:W2:Y:S01]  /*fea0*/  LDL.64 R4, [R1+0x10] ;  /* 0x0000100001047983 */ /* 0x006ea20000100a00 */
[----:B------:R-:W-:Y:S04]  /*feb0*/  DEPBAR.LE SB0, 0x0 ;  /* 0x000080000000791a */ /* 0x000fe80000000000 */
[----:B------:R-:W-:Y:S01]  /*fec0*/  BAR.SYNC.DEFER_BLOCKING 0x0 ;  /* 0x0000000000007b1d */ /* 0x000fe20000010000 */
[----:B------:R-:W-:Y:S04]  /*fed0*/  UIADD3 UR21, UR22, -0x1, URZ ;  /* 0xffffffff16157890 */ /* 0x000fe8000fffe03f */
[----:B------:R-:W-:Y:S02]  /*fee0*/  USHF.R.S32.HI UR26, URZ, 0x1f, UR21 ;  /* 0x0000001f3f1a7899 */ /* 0x000fe40008011415 */
[----:B------:R-:W-:Y:S01]  /*fef0*/  UIMAD UR25, UR17, UR21, URZ ;  /* 0x00000015111972a4 */ /* 0x000fe2000f8e023f */
[----:B------:R-:W-:Y:S01]  /*ff00*/  IMAD.U32 R6, RZ, RZ, UR21 ;  /* 0x00000015ff067e24 */ /* 0x000fe2000f8e00ff */
[----:B------:R-:W-:Y:S02]  /*ff10*/  UISETP.GT.AND UP0, UPT, UR21, UR12, UPT ;  /* 0x0000000c1500728c */ /* 0x000fe4000bf04270 */
[----:B------:R-:W-:Y:S01]  /*ff20*/  UIMAD UR25, UR26, UR20, UR25 ;  /* 0x000000141a1972a4 */ /* 0x000fe2000f8e0219 */
[----:B--2---:R-:W-:Y:S05]  /*ff30*/  IMAD.WIDE.U32 R6, R6, UR20, R4 ;  /* 0x0000001406067c25 */ /* 0x004fea000f8e0004 */
        /* <DEDUP_REMOVED lines=8> */
[----:B------:R-:W-:Y:S01]  /*ffc0*/  LDGSTS.E.BYPASS.LTC128B.128 [R239+0xa000], desc[UR18][R4.64] ;  /* 0x0a00000004ef7fae */ /* 0x000fe2000b901d52 */
[----:B------:R-:W-:Y:S04]  /*ffd0*/  IADD3.X R7, R5, UR23, RZ, P0, !PT ;  /* 0x0000001705077c10 */ /* 0x000fe800087fe4ff */
        /* <DEDUP_REMOVED lines=20> */
[----:B------:R-:W-:Y:S05]  /*10120*/  LDSM.16.M88.4 R208, [R223] ;  /* 0x00000000dfd0783b */ /* 0x000fea0000000200 */
[-C--:B---3--:R-:W-:Y:S01]  /*10130*/  HMMA.16816.F32 R20, R32, R140.reuse, RZ ;  /* 0x0000008c2014723c */ /* 0x088fe200000018ff */
[----:B------:R-:W-:Y:S05]  /*10140*/  LDSM.16.M88.4 R212, [R225+0x2000] ;  /* 0x00200000e1d4783b */ /* 0x000fea0000000200 */
[C---:B------:R-:W-:Y:S01]  /*10150*/  HMMA.16816.F32 R24, R28.reuse, R140, RZ ;  /* 0x0000008c1c18723c */ /* 0x040fe200000018ff */
[----:B------:R-:W3:Y:S05]  /*10160*/  S2R R2, SR_TID.X ;  /* 0x0000000000027919 */ /* 0x000eea0000002100 */
[-C--:B------:R-:W-:Y:S06]  /*10170*/  HMMA.16816.F32 R28, R28, R142.reuse, RZ ;  /* 0x0000008e1c1c723c */ /* 0x080fec00000018ff */
[----:B------:R-:W-:Y:S01]  /*10180*/  HMMA.16816.F32 R32, R32, R142, RZ ;  /* 0x0000008e2020723c */ /* 0x000fe200000018ff */
[----:B------:R-:W2:Y:S05]  /*10190*/  LDSM.16.M88.4 R140, [R224+0x8800] ;  /* 0x00880000e08c783b */ /* 0x000eaa0000000200 */
[-C--:B----4-:R-:W-:Y:S06]  /*101a0*/  HMMA.16816.F32 R4, R176, R180.reuse, R4 ;  /* 0x000000b4b004723c */ /* 0x090fec0000001804 */
[C---:B-----5:R-:W-:Y:S06]  /*101b0*/  HMMA.16816.F32 R8, R184.reuse, R180, R8 ;  /* 0x000000b4b808723c */ /* 0x060fec0000001808 */
[-C--:B------:R-:W-:Y:S05]  /*101c0*/  HMMA.16816.F32 R12, R184, R182.reuse, R12 ;  /* 0x000000b6b80c723c */ /* 0x080fea000000180c */
[----:B---3--:R-:W-:Y:S01]  /*101d0*/  IMAD.SHL.U32 R2, R2, 0x2, RZ ;  /* 0x0000000202027824 */ /* 0x008fe200078e00ff */
[C---:B------:R-:W-:Y:S01]  /*101e0*/  HMMA.16816.F32 R16, R176.reuse, R182, R16 ;  /* 0x000000b6b010723c */ /* 0x040fe20000001810 */
[----:B------:R-:W-:Y:S04]  /*101f0*/  LDSM.16.M88.4 R180, [R218+0x4000] ;  /* 0x00400000dab4783b */ /* 0x000fe80000000200 */
[----:B------:R-:W-:Y:S01]  /*10200*/  LOP3.LUT R2, R2, 0x6, RZ, 0xc0, !PT ;  /* 0x0000000602027812 */ /* 0x000fe200078ec0ff */
[-C--:B------:R-:W-:Y:S05]  /*10210*/  HMMA.16816.F32 R20, R176, R188.reuse, R20 ;  /* 0x000000bcb014723c */ /* 0x080fea0000001814 */
[----:B------:R-:W-:Y:S01]  /*10220*/  IMAD R0, R0, 0x20, R2 ;  /* 0x0000002000007824 */ /* 0x000fe200078e0202 */
[C---:B------:R-:W-:Y:S04]  /*10230*/  HMMA.16816.F32 R24, R184.reuse, R188, R24 ;  /* 0x000000bcb818723c */ /* 0x040fe80000001818 */
[C---:B------:R-:W-:Y:S01]  /*10240*/  ISETP.GE.AND P0, PT, R0.reuse, R231, PT ;  /* 0x000000e70000720c */ /* 0x040fe20003f06270 */
[C---:B------:R-:W-:Y:S01]  /*10250*/  VIADD R2, R0.reuse, 0x1 ;  /* 0x0000000100027836 */ /* 0x040fe20000000000 */
[-C--:B------:R-:W-:Y:S01]  /*10260*/  HMMA.16816.F32 R28, R184, R190.reuse, R28 ;  /* 0x000000beb81c723c */ /* 0x080fe2000000181c */
[----:B------:R-:W-:Y:S02]  /*10270*/  LDSM.16.M88.4 R184, [R216+0x9000] ;  /* 0x00900000d8b8783b */ /* 0x000fe40000000200 */
[-C--:B------:R-:W-:Y:S02]  /*10280*/  ISETP.GE.AND P1, PT, R0, R232.reuse, PT ;  /* 0x000000e80000720c */ /* 0x080fe40003f26270 */
[----:B------:R-:W-:Y:S01]  /*10290*/  ISETP.GE.AND P3, PT, R2, R232, PT ;  /* 0x000000e80200720c */ /* 0x000fe20003f66270 */
[----:B------:R-:W-:Y:S01]  /*102a0*/  HMMA.16816.F32 R32, R176, R190, R32 ;  /* 0x000000beb020723c */ /* 0x000fe20000001820 */
[----:B------:R-:W3:Y:S03]  /*102b0*/  LDSM.16.M88.4 R176, [R223+0x800] ;  /* 0x00080000dfb0783b */ /* 0x000ee60000000200 */
[C---:B------:R-:W-:Y:S01]  /*102c0*/  ISETP.GE.OR P0, PT, R0.reuse, R235, !P0 ;  /* 0x000000eb0000720c */ /* 0x040fe20004706670 */
[----:B------:R-:W-:Y:S01]  /*102d0*/  VIADD R133, R0, 0x9 ;  /* 0x0000000900857836 */ /* 0x000fe20000000000 */
[-C--:B-1----:R-:W-:Y:S01]  /*102e0*/  HMMA.16816.F32 R4, R192, R196.reuse, R4 ;  /* 0x000000c4c004723c */ /* 0x082fe20000001804 */
[----:B------:R-:W1:Y:S04]  /*102f0*/  LDSM.16.M88.4 R188, [R218+0x6000] ;  /* 0x00600000dabc783b */ /* 0x000e680000000200 */
[CC--:B------:R-:W-:Y:S01]  /*10300*/  ISETP.GE.OR P3, PT, R2.reuse, R236.reuse, !P3 ;  /* 0x000000ec0200720c */ /* 0x0c0fe20005f66670 */
[C---:B--2---:R-:W-:Y:S04]  /*10310*/  HMMA.16816.F32 R8, R200.reuse, R196, R8 ;  /* 0x000000c4c808723c */ /* 0x044fe80000001808 */
[----:B------:R-:W-:Y:S01]  /*10320*/  ISETP.GE.AND P2, PT, R2, R231, PT ;  /* 0x000000e70200720c */ /* 0x000fe20003f46270 */
[C---:B------:R-:W-:Y:S01]  /*10330*/  VIADD R134, R0.reuse, 0x8 ;  /* 0x0000000800867836 */ /* 0x040fe20000000000 */
[-C--:B------:R-:W-:Y:S03]  /*10340*/  HMMA.16816.F32 R12, R200, R198.reuse, R12 ;  /* 0x000000c6c80c723c */ /* 0x080fe6000000180c */
[----:B------:R-:W-:Y:S02]  /*10350*/  ISETP.GE.OR P1, PT, R0, R236, !P1 ;  /* 0x000000ec0000720c */ /* 0x000fe40004f26670 */
[C---:B------:R-:W-:Y:S01]  /*10360*/  ISETP.GE.OR P2, PT, R2.reuse, R235, !P2 ;  /* 0x000000eb0200720c */ /* 0x040fe20005746670 */
[C---:B------:R-:W-:Y:S01]  /*10370*/  HMMA.16816.F32 R16, R192.reuse, R198, R16 ;  /* 0x000000c6c010723c */ /* 0x040fe20000001810 */
[----:B------:R-:W-:Y:S03]  /*10380*/  LDSM.16.M88.4 R196, [R229] ;  /* 0x00000000e5c4783b */ /* 0x000fe60000000200 */
[C---:B------:R-:W-:Y:S02]  /*10390*/  ISETP.GE.AND P6, PT, R2.reuse, R234, PT ;  /* 0x000000ea0200720c */ /* 0x040fe40003fc6270 */
[-C--:B------:R-:W-:Y:S03]  /*103a0*/  HMMA.16816.F32 R20, R192, R140.reuse, R20 ;  /* 0x0000008cc014723c */ /* 0x080fe60000001814 */
[C---:B------:R-:W-:Y:S02]  /*103b0*/  ISETP.GE.AND P4, PT, R2.reuse, R233, PT ;  /* 0x000000e90200720c */ /* 0x040fe40003f86270 */
[C---:B------:R-:W-:Y:S01]  /*103c0*/  ISETP.GE.OR P6, PT, R2.reuse, R238, !P6 ;  /* 0x000000ee0200720c */ /* 0x040fe200077c6670 */
[C---:B------:R-:W-:Y:S04]  /*103d0*/  HMMA.16816.F32 R24, R200.reuse, R140, R24 ;  /* 0x0000008cc818723c */ /* 0x040fe80000001818 */
[----:B------:R-:W-:Y:S01]  /*103e0*/  ISETP.GE.OR P4, PT, R2, R237, !P4 ;  /* 0x000000ed0200720c */ /* 0x000fe20006786670 */
[----:B------:R-:W-:Y:S01]  /*103f0*/  VIADD R2, R0, 0x18 ;  /* 0x0000001800027836 */ /* 0x000fe20000000000 */
[-C--:B------:R-:W-:Y:S01]  /*10400*/  HMMA.16816.F32 R28, R200, R142.reuse, R28 ;  /* 0x0000008ec81c723c */ /* 0x080fe2000000181c */
[----:B------:R-:W-:Y:S05]  /*10410*/  LDSM.16.M88.4 R200, [R220+0x6000] ;  /* 0x00600000dcc8783b */ /* 0x000fea0000000200 */
[----:B------:R-:W-:Y:S01]  /*10420*/  HMMA.16816.F32 R32, R192, R142, R32 ;  /* 0x0000008ec020723c */ /* 0x000fe20000001820 */
[----:B------:R-:W2:Y:S05]  /*10430*/  LDSM.16.M88.4 R140, [R216+0x9800] ;  /* 0x00980000d88c783b */ /* 0x000eaa0000000200 */
[-C--:B------:R-:W-:Y:S01]  /*10440*/  HMMA.16816.F32 R4, R204, R208.reuse, R4 ;  /* 0x000000d0cc04723c */ /* 0x080fe20000001804 */
[----:B------:R-:W4:Y:S05]  /*10450*/  LDSM.16.M88.4 R192, [R220+0x4000] ;  /* 0x00400000dcc0783b */ /* 0x000f2a0000000200 */
[C---:B------:R-:W-:Y:S06]  /*10460*/  HMMA.16816.F32 R8, R212.reuse, R208, R8 ;  /* 0x000000d0d408723c */ /* 0x040fec0000001808 */
[-C--:B------:R-:W-:Y:S06]  /*10470*/  HMMA.16816.F32 R12, R212, R210.reuse, R12 ;  /* 0x000000d2d40c723c */ /* 0x080fec000000180c */
[C---:B------:R-:W-:Y:S01]  /*10480*/  HMMA.16816.F32 R16, R204.reuse, R210, R16 ;  /* 0x000000d2cc10723c */ /* 0x040fe20000001810 */
[----:B------:R-:W-:Y:S05]  /*10490*/  LDSM.16.M88.4 R208, [R224+0x9000] ;  /* 0x00900000e0d0783b */ /* 0x000fea0000000200 */
[-C--:B---3--:R-:W-:Y:S06]  /*104a0*/  HMMA.16816.F32 R20, R204, R176.reuse, R20 ;  /* 0x000000b0cc14723c */ /* 0x088fec0000001814 */
[C---:B------:R-:W-:Y:S06]  /*104b0*/  HMMA.16816.F32 R24, R212.reuse, R176, R24 ;  /* 0x000000b0d418723c */ /* 0x040fec0000001818 */
[-C--:B------:R-:W-:Y:S06]  /*104c0*/  HMMA.16816.F32 R28, R212, R178.reuse, R28 ;  /* 0x000000b2d41c723c */ /* 0x080fec000000181c */
[----:B------:R-:W-:Y:S01]  /*104d0*/  HMMA.16816.F32 R32, R204, R178, R32 ;  /* 0x000000b2cc20723c */ /* 0x000fe20000001820 */
[----:B------:R-:W3:Y:S05]  /*104e0*/  LDSM.16.M88.4 R176, [R228] ;  /* 0x00000000e4b0783b */ /* 0x000eea0000000200 */
[-C--:B------:R-:W-:Y:S01]  /*104f0*/  HMMA.16816.F32 R4, R180, R184.reuse, R4 ;  /* 0x000000b8b404723c */ /* 0x080fe20000001804 */
[----:B------:R-:W5:Y:S05]  /*10500*/  LDSM.16.M88.4 R204, [R226+0x4000] ;  /* 0x00400000e2cc783b */ /* 0x000f6a0000000200 */
        /* <DEDUP_REMOVED lines=9> */
[----:B------:R-:W2:Y:S05]  /*105a0*/  LDSM.16.M88.4 R140, [R224+0x9800] ;  /* 0x00980000e08c783b */ /* 0x000eaa0000000200 */
[-C--:B----4-:R-:W-:Y:S01]  /*105b0*/  HMMA.16816.F32 R4, R192, R196.reuse, R4 ;  /* 0x000000c4c004723c */ /* 0x090fe20000001804 */
[----:B------:R-:W4:Y:S05]  /*105c0*/  LDSM.16.M88.4 R180, [R225+0x4000] ;  /* 0x00400000e1b4783b */ /* 0x000f2a0000000200 */
[C---:B------:R-:W-:Y:S06]  /*105d0*/  HMMA.16816.F32 R8, R200.reuse, R196, R8 ;  /* 0x000000c4c808723c */ /* 0x040fec0000001808 */
[-C--:B------:R-:W-:Y:S06]  /*105e0*/  HMMA.16816.F32 R12, R200, R198.reuse, R12 ;  /* 0x000000c6c80c723c */ /* 0x080fec000000180c */
[C---:B------:R-:W-:Y:S01]  /*105f0*/  HMMA.16816.F32 R16, R192.reuse, R198, R16 ;  /* 0x000000c6c010723c */ /* 0x040fe20000001810 */
[----:B------:R-:W4:Y:S05]  /*10600*/  LDSM.16.M88.4 R196, [R225+0x6000] ;  /* 0x00600000e1c4783b */ /* 0x000f2a0000000200 */
[-C--:B---3--:R-:W-:Y:S06]  /*10610*/  HMMA.16816.F32 R20, R192, R176.reuse, R20 ;  /* 0x000000b0c014723c */ /* 0x088fec0000001814 */
[C---:B------:R-:W-:Y:S06]  /*10620*/  HMMA.16816.F32 R24, R200.reuse, R176, R24 ;  /* 0x000000b0c818723c */ /* 0x040fec0000001818 */
[-C--:B------:R-:W-:Y:S06]  /*10630*/  HMMA.16816.F32 R28, R200, R178.reuse, R28 ;  /* 0x000000b2c81c723c */ /* 0x080fec000000181c */
[----:B------:R-:W-:Y:S01]  /*10640*/  HMMA.16816.F32 R32, R192, R178, R32 ;  /* 0x000000b2c020723c */ /* 0x000fe20000001820 */
[----:B------:R-:W3:Y:S01]  /*10650*/  LDSM.16.M88.4 R176, [R223+0x1800] ;  /* 0x00180000dfb0783b */ /* 0x000ee20000000200 */
[----:B------:R-:W-:Y:S04]  /*10660*/  DEPBAR.LE SB0, 0x0 ;  /* 0x000080000000791a */ /* 0x000fe80000000000 */
[-C--:B-----5:R-:W-:Y:S01]  /*10670*/  HMMA.16816.F32 R4, R204, R208.reuse, R4 ;  /* 0x000000d0cc04723c */ /* 0x0a0fe20000001804 */
[----:B------:R-:W-:Y:S05]  /*10680*/  BAR.SYNC.DEFER_BLOCKING 0x0 ;  /* 0x0000000000007b1d */ /* 0x000fea0000010000 */
[C---:B-1----:R-:W-:Y:S06]  /*10690*/  HMMA.16816.F32 R8, R184.reuse, R208, R8 ;  /* 0x000000d0b808723c */ /* 0x042fec0000001808 */
[-C--:B------:R-:W-:Y:S06]  /*106a0*/  HMMA.16816.F32 R12, R184, R210.reuse, R12 ;  /* 0x000000d2b80c723c */ /* 0x080fec000000180c */
[C---:B------:R-:W-:Y:S06]  /*106b0*/  HMMA.16816.F32 R16, R204.reuse, R210, R16 ;  /* 0x000000d2cc10723c */ /* 0x040fec0000001810 */
[-C--:B--2---:R-:W-:Y:S06]  /*106c0*/  HMMA.16816.F32 R20, R204, R140.reuse, R20 ;  /* 0x0000008ccc14723c */ /* 0x084fec0000001814 */
[C---:B------:R-:W-:Y:S06]  /*106d0*/  HMMA.16816.F32 R24, R184.reuse, R140, R24 ;  /* 0x0000008cb818723c */ /* 0x040fec0000001818 */
[-C--:B------:R-:W-:Y:S06]  /*106e0*/  HMMA.16816.F32 R28, R184, R142.reuse, R28 ;  /* 0x0000008eb81c723c */ /* 0x080fec000000181c */
[----:B------:R-:W-:Y:S06]  /*106f0*/  HMMA.16816.F32 R32, R204, R142, R32 ;  /* 0x0000008ecc20723c */ /* 0x000fec0000001820 */
[-C--:B----4-:R-:W-:Y:S06]  /*10700*/  HMMA.16816.F32 R4, R180, R188.reuse, R4 ;  /* 0x000000bcb404723c */ /* 0x090fec0000001804 */
[C---:B------:R-:W-:Y:S06]  /*10710*/  HMMA.16816.F32 R8, R196.reuse, R188, R8 ;  /* 0x000000bcc408723c */ /* 0x040fec0000001808 */
[-C--:B------:R-:W-:Y:S06]  /*10720*/  HMMA.16816.F32 R12, R196, R190.reuse, R12 ;  /* 0x000000bec40c723c */ /* 0x080fec000000180c */
[C---:B------:R-:W-:Y:S06]  /*10730*/  HMMA.16816.F32 R16, R180.reuse, R190, R16 ;  /* 0x000000beb410723c */ /* 0x040fec0000001810 */
[----:B------:R-:W-:Y:S01]  /*10740*/  FSEL R184, R5, -INF , !P3 ;  /* 0xff80000005b87808 */ /* 0x000fe20005800000 */
[-C--:B---3--:R-:W-:Y:S03]  /*10750*/  HMMA.16816.F32 R20, R180, R176.reuse, R20 ;  /* 0x000000b0b414723c */ /* 0x088fe60000001814 */
[-C--:B------:R-:W-:Y:S01]  /*10760*/  ISETP.GE.AND P3, PT, R134, R232.reuse, PT ;  /* 0x000000e88600720c */ /* 0x080fe20003f66270 */
[----:B------:R-:W-:Y:S01]  /*10770*/  VIADD R5, R0, 0x10 ;  /* 0x0000001000057836 */ /* 0x000fe20000000000 */
[----:B------:R-:W-:Y:S01]  /*10780*/  FSEL R142, R4, -INF , !P1 ;  /* 0xff800000048e7808 */ /* 0x000fe20004800000 */
[C---:B------:R-:W-:Y:S04]  /*10790*/  HMMA.16816.F32 R24, R196.reuse, R176, R24 ;  /* 0x000000b0c418723c */ /* 0x040fe80000001818 */
[C---:B------:R-:W-:Y:S01]  /*107a0*/  ISETP.GE.AND P5, PT, R5.reuse, R232, PT ;  /* 0x000000e80500720c */ /* 0x040fe20003fa6270 */
[----:B------:R-:W-:Y:S01]  /*107b0*/  VIADD R4, R0, 0x11 ;  /* 0x0000001100047836 */ /* 0x000fe20000000000 */
[-C--:B------:R-:W-:Y:S01]  /*107c0*/  ISETP.GE.OR P3, PT, R134, R236.reuse, !P3 ;  /* 0x000000ec8600720c */ /* 0x080fe20005f66670 */
[-C--:B------:R-:W-:Y:S03]  /*107d0*/  HMMA.16816.F32 R28, R196, R178.reuse, R28 ;  /* 0x000000b2c41c723c */ /* 0x080fe6000000181c */
[----:B------:R-:W-:Y:S02]  /*107e0*/  ISETP.GE.OR P5, PT, R5, R236, !P5 ;  /* 0x000000ec0500720c */ /* 0x000fe40006fa6670 */
[----:B------:R-:W-:Y:S01]  /*107f0*/  FSEL R176, R6, -INF , !P0 ;  /* 0xff80000006b07808 */ /* 0x000fe20004000000 */
[----:B------:R-:W-:Y:S04]  /*10800*/  HMMA.16816.F32 R32, R180, R178, R32 ;  /* 0x000000b2b420723c */ /* 0x000fe80000001820 */
[----:B------:R-:W-:Y:S02]  /*10810*/  ISETP.GE.AND P0, PT, R133, R231, PT ;  /* 0x000000e78500720c */ /* 0x000fe40003f06270 */
[----:B------:R-:W-:Y:S02]  /*10820*/  FSEL R177, R7, -INF , !P2 ;  /* 0xff80000007b17808 */ /* 0x000fe40005000000 */
[C---:B------:R-:W-:Y:S02]  /*10830*/  ISETP.GE.OR P0, PT, R133.reuse, R235, !P0 ;  /* 0x000000eb8500720c */ /* 0x040fe40004706670 */
[----:B------:R-:W-:Y:S02]  /*10840*/  ISETP.GE.AND P2, PT, R133, R232, PT ;  /* 0x000000e88500720c */ /* 0x000fe40003f46270 */
[----:B------:R-:W-:Y:S02]  /*10850*/  FSEL R19, R19, -INF , !P0 ;  /* 0xff80000013137808 */ /* 0x000fe40004000000 */
[C---:B------:R-:W-:Y:S02]  /*10860*/  ISETP.GE.AND P0, PT, R4.reuse, R231, PT ;  /* 0x000000e70400720c */ /* 0x040fe40003f06270 */
[----:B------:R-:W-:Y:S02]  /*10870*/  ISETP.GE.OR P2, PT, R133, R236, !P2 ;  /* 0x000000ec8500720c */ /* 0x000fe40005746670 */
[----:B------:R-:W-:Y:S02]  /*10880*/  ISETP.GE.OR P0, PT, R4, R235, !P0 ;  /* 0x000000eb0400720c */ /* 0x000fe40004706670 */
[----:B------:R-:W-:Y:S02]  /*10890*/  FSEL R143, R17, -INF , !P2 ;  /* 0xff800000118f7808 */ /* 0x000fe40005000000 */
[----:B------:R-:W-:Y:S02]  /*108a0*/  FSEL R189, R20, -INF , !P5 ;  /* 0xff80000014bd7808 */ /* 0x000fe40006800000 */
[C---:B------:R-:W-:Y:S02]  /*108b0*/  ISETP.GE.AND P2, PT, R0.reuse, R234, PT ;  /* 0x000000ea0000720c */ /* 0x040fe40003f46270 */
[----:B------:R-:W-:Y:S02]  /*108c0*/  ISETP.GE.AND P5, PT, R0, R233, PT ;  /* 0x000000e90000720c */ /* 0x000fe40003fa6270 */
[----:B------:R-:W-:Y:S02]  /*108d0*/  FSEL R192, R23, -INF , !P0 ;  /* 0xff80000017c07808 */ /* 0x000fe40004000000 */
[----:B------:R-:W-:Y:S02]  /*108e0*/  ISETP.GE.AND P0, PT, R2, R232, PT ;  /* 0x000000e80200720c */ /* 0x000fe40003f06270 */
[C---:B------:R-:W-:Y:S02]  /*108f0*/  ISETP.GE.OR P2, PT, R0.reuse, R238, !P2 ;  /* 0x000000ee0000720c */ /* 0x040fe40005746670 */
[C---:B------:R-:W-:Y:S01]  /*10900*/  ISETP.GE.OR P5, PT, R0.reuse, R237, !P5 ;  /* 0x000000ed0000720c */ /* 0x040fe20006fa6670 */
[----:B------:R-:W-:Y:S01]  /*10910*/  VIADD R0, R0, 0x19 ;  /* 0x0000001900007836 */ /* 0x000fe20000000000 */
[----:B------:R-:W-:Y:S02]  /*10920*/  ISETP.GE.OR P0, PT, R2, R236, !P0 ;  /* 0x000000ec0200720c */ /* 0x000fe40004706670 */
[----:B------:R-:W-:Y:S02]  /*10930*/  FMNMX.FTZ R6, R142, R3, !PT ;  /* 0x000000038e067209 */ /* 0x000fe40007810000 */
[-C--:B------:R-:W-:Y:S02]  /*10940*/  ISETP.GE.AND P1, PT, R134, R231.reuse, PT ;  /* 0x000000e78600720c */ /* 0x080fe40003f26270 */
[----:B------:R-:W-:Y:S02]  /*10950*/  FSEL R194, R32, -INF , !P0 ;  /* 0xff80000020c27808 */ /* 0x000fe40004000000 */
[----:B------:R-:W-:Y:S02]  /*10960*/  FSEL R137, R16, -INF , !P3 ;  /* 0xff80000010897808 */ /* 0x000fe40005800000 */
[----:B------:R-:W-:Y:S02]  /*10970*/  FMNMX.FTZ R6, R184, R6, !PT ;  /* 0x00000006b8067209 */ /* 0x000fe40007810000 */
[----:B------:R-:W-:Y:S02]  /*10980*/  ISETP.GE.AND P0, PT, R0, R231, PT ;  /* 0x000000e70000720c */ /* 0x000fe40003f06270 */
[-C--:B------:R-:W-:Y:S02]  /*10990*/  ISETP.GE.OR P1, PT, R134, R235.reuse, !P1 ;  /* 0x000000eb8600720c */ /* 0x080fe40004f26670 */
[----:B------:R-:W-:Y:S02]  /*109a0*/  ISETP.GE.AND P3, PT, R4, R232, PT ;  /* 0x000000e80400720c */ /* 0x000fe40003f66270 */
[----:B------:R-:W-:Y:S02]  /*109b0*/  FMNMX.FTZ R6, R137, R6, !PT ;  /* 0x0000000689067209 */ /* 0x000fe40007810000 */
[----:B------:R-:W-:Y:S02]  /*109c0*/  ISETP.GE.OR P0, PT, R0, R235, !P0 ;  /* 0x000000eb0000720c */ /* 0x000fe40004706670 */
[----:B------:R-:W-:Y:S02]  /*109d0*/  FSEL R18, R18, -INF , !P1 ;  /* 0xff80000012127808 */ /* 0x000fe40004800000 */
[----:B------:R-:W-:Y:S02]  /*109e0*/  ISETP.GE.AND P1, PT, R5, R231, PT ;  /* 0x000000e70500720c */ /* 0x000fe40003f26270 */
[----:B------:R-:W-:Y:S02]  /*109f0*/  ISETP.GE.OR P3, PT, R4, R236, !P3 ;  /* 0x000000ec0400720c */ /* 0x000fe40005f66670 */
[----:B------:R-:W-:Y:S02]  /*10a00*/  FMNMX.FTZ R7, R143, R6, !PT ;  /* 0x000000068f077209 */ /* 0x000fe40007810000 */
[----:B------:R-:W-:Y:S02]  /*10a10*/  FSEL R197, R35, -INF , !P0 ;  /* 0xff80000023c57808 */ /* 0x000fe40004000000 */
[----:B------:R-:W-:Y:S02]  /*10a20*/  PLOP3.LUT P0, PT, PT, PT, UP0, 0x80, 0x0 ;  /* 0x000000000000781c */ /* 0x000fe40003f0f008 */
[----:B------:R-:W-:Y:S02]  /*10a30*/  ISETP.GE.OR P1, PT, R5, R235, !P1 ;  /* 0x000000eb0500720c */ /* 0x000fe40004f26670 */
[----:B------:R-:W-:Y:S02]  /*10a40*/  FSEL R190, R21, -INF , !P3 ;  /* 0xff80000015be7808 */ /* 0x000fe40005800000 */
[----:B------:R-:W-:Y:S02]  /*10a50*/  ISETP.GE.AND P3, PT, R0, R232, PT ;  /* 0x000000e80000720c */ /* 0x000fe40003f66270 */
[----:B------:R-:W-:Y:S02]  /*10a60*/  FMNMX.FTZ R6, R176, R132, !PT ;  /* 0x00000084b0067209 */ /* 0x000fe40007810000 */
[----:B------:R-:W-:Y:S02]  /*10a70*/  FMNMX.FTZ R7, R189, R7, !PT ;  /* 0x00000007bd077209 */ /* 0x000fe40007810000 */
[----:B------:R-:W-:Y:S02]  /*10a80*/  FSEL R191, R22, -INF , !P1 ;  /* 0xff80000016bf7808 */ /* 0x000fe40004800000 */
[----:B------:R-:W-:Y:S02]  /*10a90*/  ISETP.GE.AND P1, PT, R2, R231, PT ;  /* 0x000000e70200720c */ /* 0x000fe40003f26270 */
[----:B------:R-:W-:Y:S02]  /*10aa0*/  ISETP.GE.OR P3, PT, R0, R236, !P3 ;  /* 0x000000ec0000720c */ /* 0x000fe40005f66670 */
[----:B------:R-:W-:Y:S02]  /*10ab0*/  FMNMX.FTZ R6, R177, R6, !PT ;  /* 0x00000006b1067209 */ /* 0x000fe40007810000 */
[----:B------:R-:W-:Y:S02]  /*10ac0*/  FMNMX.FTZ R7, R190, R7, !PT ;  /* 0x00000007be077209 */ /* 0x000fe40007810000 */
[----:B------:R-:W-:Y:S02]  /*10ad0*/  ISETP.GE.OR P1, PT, R2, R235, !P1 ;  /* 0x000000eb0200720c */ /* 0x000fe40004f26670 */
[----:B------:R-:W-:Y:S02]  /*10ae0*/  FSEL R193, R33, -INF , !P3 ;  /* 0xff80000021c17808 */ /* 0x000fe40005800000 */
[----:B------:R-:W-:Y:S02]  /*10af0*/  FMNMX.FTZ R6, R18, R6, !PT ;  /* 0x0000000612067209 */ /* 0x000fe40007810000 */
[----:B------:R-:W-:Y:S02]  /*10b00*/  FMNMX.FTZ R136, R194, R7, !PT ;  /* 0x00000007c2887209 */ /* 0x000fe40007810000 */
[----:B------:R-:W-:Y:S02]  /*10b10*/  FSEL R198, R34, -INF , !P1 ;  /* 0xff80000022c67808 */ /* 0x000fe40004800000 */
[----:B------:R-:W-:Y:S02]  /*10b20*/  FSEL R8, R8, -INF , !P2 ;  /* 0xff80000008087808 */ /* 0x000fe40005000000 */
[CC--:B------:R-:W-:Y:S02]  /*10b30*/  ISETP.GE.AND P3, PT, R134.reuse, R234.reuse, PT ;  /* 0x000000ea8600720c */ /* 0x0c0fe40003f66270 */
[----:B------:R-:W-:Y:S02]  /*10b40*/  ISETP.GE.AND P1, PT, R134, R233, PT ;  /* 0x000000e98600720c */ /* 0x000fe40003f26270 */
[----:B------:R-:W-:Y:S02]  /*10b50*/  ISETP.GE.AND P2, PT, R133, R234, PT ;  /* 0x000000ea8500720c */ /* 0x000fe40003f46270 */
[----:B------:R-:W-:Y:S02]  /*10b60*/  FMNMX.FTZ R135, R19, R6, !PT ;  /* 0x0000000613877209 */ /* 0x000fe40007810000 */
[----:B------:R-:W-:Y:S01]  /*10b70*/  FMNMX.FTZ R136, R193, R136, !PT ;  /* 0x00000088c1887209 */ /* 0x000fe20007810000 */
[----:B------:R-:W-:Y:S08]  /*10b80*/  @P0 BRA `(.L_x_1311) ;  /* 0xfffffff0005c0947 */ /* 0x000ff0000383ffff */
.L_x_1310:
[-C--:B------:R-:W-:Y:S01]  /*10b90*/  ISETP.GE.OR P3, PT, R134, R238.reuse, !P3 ;  /* 0x000000ee8600720c */ /* 0x080fe20005f66670 */
[----:B-1----:R-:W1:Y:S01]  /*10ba0*/  SHFL.BFLY PT, R16, R136, 0x2, 0x1f ;  /* 0x0c401f0088107f89 */ /* 0x002e6200000e0000 */
[----:B------:R-:W-:Y:S01]  /*10bb0*/  ISETP.GE.OR P2, PT, R133, R238, !P2 ;  /* 0x000000ee8500720c */ /* 0x000fe20005746670 */
[----:B------:R-:W-:Y:S01]  /*10bc0*/  UISETP.GT.AND UP0, UPT, UR21, UR12, UPT ;  /* 0x0000000c1500728c */ /* 0x000fe2000bf04270 */
[----:B------:R-:W-:Y:S05]  /*10bd0*/  FMNMX.FTZ R6, R8, R138, !PT ;  /* 0x0000008a08067209 */ /* 0x000fea0007810000 */
[----:B------:R-:W-:Y:S01]  /*10be0*/  LDSM.16.MT88.4 R20, [R217+0xa000] ;  /* 0x00a00000d914783b */ /* 0x000fe20000004200 */
[----:B------:R-:W-:Y:S01]  /*10bf0*/  FSEL R9, R9, -INF , !P6 ;  /* 0xff80000009097808 */ /* 0x000fe20007000000 */
[----:B------:R-:W-:Y:S01]  /*10c00*/  UMOV UR22, UR21 ;  /* 0x0000001500167c82 */ /* 0x000fe20008000000 */
[----:B------:R-:W-:Y:S02]  /*10c10*/  FSEL R12, R12, -INF , !P3 ;  /* 0xff8000000c0c7808 */ /* 0x000fe40005800000 */
[----:B------:R-:W-:Y:S02]  /*10c20*/  FSEL R13, R13, -INF , !P2 ;  /* 0xff8000000d0d7808 */ /* 0x000fe40005000000 */
[-C--:B------:R-:W-:Y:S02]  /*10c30*/  ISETP.GE.AND P6, PT, R5, R234.reuse, PT ;  /* 0x000000ea0500720c */ /* 0x080fe40003fc6270 */
[C---:B------:R-:W-:Y:S02]  /*10c40*/  ISETP.GE.AND P3, PT, R4.reuse, R234, PT ;  /* 0x000000ea0400720c */ /* 0x040fe40003f66270 */
[C---:B------:R-:W-:Y:S02]  /*10c50*/  ISETP.GE.AND P2, PT, R4.reuse, R233, PT ;  /* 0x000000e90400720c */ /* 0x040fe40003f46270 */
[----:B------:R-:W-:Y:S02]  /*10c60*/  FMNMX.FTZ R6, R9, R6, !PT ;  /* 0x0000000609067209 */ /* 0x000fe40007810000 */
[-C--:B------:R-:W-:Y:S02]  /*10c70*/  ISETP.GE.OR P6, PT, R5, R238.reuse, !P6 ;  /* 0x000000ee0500720c */ /* 0x080fe400077c6670 */
[C---:B------:R-:W-:Y:S02]  /*10c80*/  ISETP.GE.OR P3, PT, R4.reuse, R238, !P3 ;  /* 0x000000ee0400720c */ /* 0x040fe40005f66670 */
[----:B------:R-:W-:Y:S02]  /*10c90*/  ISETP.GE.OR P2, PT, R4, R237, !P2 ;  /* 0x000000ed0400720c */ /* 0x000fe40005746670 */
[----:B------:R-:W-:Y:S02]  /*10ca0*/  FMNMX.FTZ R4, R12, R6, !PT ;  /* 0x000000060c047209 */ /* 0x000fe40007810000 */
[----:B------:R-:W-:Y:S02]  /*10cb0*/  FSEL R195, R24, -INF , !P6 ;  /* 0xff80000018c37808 */ /* 0x000fe40007000000 */
[----:B------:R-:W-:Y:S02]  /*10cc0*/  ISETP.GE.AND P6, PT, R2, R234, PT ;  /* 0x000000ea0200720c */ /* 0x000fe40003fc6270 */
[----:B------:R-:W-:Y:S02]  /*10cd0*/  FMNMX.FTZ R4, R13, R4, !PT ;  /* 0x000000040d047209 */ /* 0x000fe40007810000 */
[----:B------:R-:W-:Y:S02]  /*10ce0*/  FSEL R10, R10, -INF , !P5 ;  /* 0xff8000000a0a7808 */ /* 0x000fe40006800000 */
[----:B------:R-:W-:Y:S02]  /*10cf0*/  FSEL R196, R25, -INF , !P3 ;  /* 0xff80000019c47808 */ /* 0x000fe40005800000 */
[----:B------:R-:W-:Y:S02]  /*10d00*/  FMNMX.FTZ R4, R195, R4, !PT ;  /* 0x00000004c3047209 */ /* 0x000fe40007810000 */
[----:B------:R-:W-:Y:S02]  /*10d10*/  ISETP.GE.OR P6, PT, R2, R238, !P6 ;  /* 0x000000ee0200720c */ /* 0x000fe400077c6670 */
[C---:B------:R-:W-:Y:S02]  /*10d20*/  ISETP.GE.AND P5, PT, R5.reuse, R233, PT ;  /* 0x000000e90500720c */ /* 0x040fe40003fa6270 */
[----:B------:R-:W-:Y:S02]  /*10d30*/  FSEL R199, R28, -INF , !P6 ;  /* 0xff8000001cc77808 */ /* 0x000fe40007000000 */
[----:B------:R-:W-:Y:S02]  /*10d40*/  FMNMX.FTZ R4, R196, R4, !PT ;  /* 0x00000004c4047209 */ /* 0x000fe40007810000 */
[-C--:B------:R-:W-:Y:S02]  /*10d50*/  ISETP.GE.OR P5, PT, R5, R237.reuse, !P5 ;  /* 0x000000ed0500720c */ /* 0x080fe40006fa6670 */
[----:B------:R-:W-:Y:S02]  /*10d60*/  ISETP.GE.OR P1, PT, R134, R237, !P1 ;  /* 0x000000ed8600720c */ /* 0x000fe40004f26670 */
[----:B------:R-:W-:Y:S02]  /*10d70*/  FSEL R11, R11, -INF , !P4 ;  /* 0xff8000000b0b7808 */ /* 0x000fe40006000000 */
[----:B------:R-:W-:Y:S02]  /*10d80*/  FMNMX.FTZ R5, R10, R139, !PT ;  /* 0x0000008b0a057209 */ /* 0x000fe40007810000 */
[----:B------:R-:W-:Y:S02]  /*10d90*/  ISETP.GE.AND P0, PT, R133, R233, PT ;  /* 0x000000e98500720c */ /* 0x000fe40003f06270 */
[----:B------:R-:W-:Y:S02]  /*10da0*/  FMNMX.FTZ R134, R199, R4, !PT ;  /* 0x00000004c7867209 */ /* 0x000fe40007810000 */
[----:B------:R-:W-:Y:S02]  /*10db0*/  FSEL R14, R14, -INF , !P1 ;  /* 0xff8000000e0e7808 */ /* 0x000fe40004800000 */
[----:B------:R-:W-:Y:S02]  /*10dc0*/  FMNMX.FTZ R4, R11, R5, !PT ;  /* 0x000000050b047209 */ /* 0x000fe40007810000 */
[----:B------:R-:W-:Y:S02]  /*10dd0*/  ISETP.GE.OR P0, PT, R133, R237, !P0 ;  /* 0x000000ed8500720c */ /* 0x000fe40004706670 */
[----:B------:R-:W-:Y:S02]  /*10de0*/  FMNMX.FTZ R4, R14, R4, !PT ;  /* 0x000000040e047209 */ /* 0x000fe40007810000 */
[----:B------:R-:W-:Y:S02]  /*10df0*/  FSEL R15, R15, -INF , !P0 ;  /* 0xff8000000f0f7808 */ /* 0x000fe40004000000 */
[-C--:B------:R-:W-:Y:S02]  /*10e00*/  ISETP.GE.AND P0, PT, R2, R233.reuse, PT ;  /* 0x000000e90200720c */ /* 0x080fe40003f06270 */
[----:B------:R-:W-:Y:S02]  /*10e10*/  FSEL R201, R26, -INF , !P5 ;  /* 0xff8000001ac97808 */ /* 0x000fe40006800000 */
[----:B------:R-:W-:Y:S02]  /*10e20*/  FMNMX.FTZ R4, R15, R4, !PT ;  /* 0x000000040f047209 */ /* 0x000fe40007810000 */
[C---:B------:R-:W-:Y:S02]  /*10e30*/  ISETP.GE.AND P3, PT, R0.reuse, R234, PT ;  /* 0x000000ea0000720c */ /* 0x040fe40003f66270 */
[----:B------:R-:W-:Y:S02]  /*10e40*/  ISETP.GE.AND P1, PT, R0, R233, PT ;  /* 0x000000e90000720c */ /* 0x000fe40003f26270 */
[----:B------:R-:W-:Y:S02]  /*10e50*/  ISETP.GE.OR P0, PT, R2, R237, !P0 ;  /* 0x000000ed0200720c */ /* 0x000fe40004706670 */
[----:B-1----:R-:W-:Y:S02]  /*10e60*/  FMNMX.FTZ R136, R136, R16, !PT ;  /* 0x0000001088887209 */ /* 0x002fe40007810000 */
[----:B------:R-:W-:Y:S02]  /*10e70*/  FSEL R202, R27, -INF , !P2 ;  /* 0xff8000001bca7808 */ /* 0x000fe40005000000 */
[----:B------:R-:W-:Y:S01]  /*10e80*/  FMNMX.FTZ R2, R201, R4, !PT ;  /* 0x00000004c9027209 */ /* 0x000fe20007810000 */
[----:B------:R-:W1:Y:S01]  /*10e90*/  SHFL.BFLY PT, R16, R136, 0x1, 0x1f ;  /* 0x0c201f0088107f89 */ /* 0x000e6200000e0000 */
[----:B------:R-:W-:Y:S02]  /*10ea0*/  FMNMX.FTZ R135, R191, R135, !PT ;  /* 0x00000087bf877209 */ /* 0x000fe40007810000 */
[C---:B------:R-:W-:Y:S02]  /*10eb0*/  ISETP.GE.OR P3, PT, R0.reuse, R238, !P3 ;  /* 0x000000ee0000720c */ /* 0x040fe40005f66670 */
[----:B------:R-:W-:Y:S02]  /*10ec0*/  ISETP.GE.OR P1, PT, R0, R237, !P1 ;  /* 0x000000ed0000720c */ /* 0x000fe40004f26670 */
[----:B------:R-:W-:Y:S02]  /*10ed0*/  FSEL R203, R30, -INF , !P0 ;  /* 0xff8000001ecb7808 */ /* 0x000fe40004000000 */
[----:B------:R-:W-:Y:S02]  /*10ee0*/  FMNMX.FTZ R0, R202, R2, !PT ;  /* 0x00000002ca007209 */ /* 0x000fe40007810000 */
[----:B------:R-:W-:Y:S02]  /*10ef0*/  FMNMX.FTZ R135, R192, R135, !PT ;  /* 0x00000087c0877209 */ /* 0x000fe40007810000 */
[----:B------:R-:W-:Y:S02]  /*10f00*/  FMNMX.FTZ R0, R203, R0, !PT ;  /* 0x00000000cb007209 */ /* 0x000fe40007810000 */
[----:B------:R-:W-:Y:S02]  /*10f10*/  FSEL R140, R31, -INF , !P1 ;  /* 0xff8000001f8c7808 */ /* 0x000fe40004800000 */
[----:B------:R-:W-:Y:S02]  /*10f20*/  FMNMX.FTZ R135, R198, R135, !PT ;  /* 0x00000087c6877209 */ /* 0x000fe40007810000 */
[----:B------:R-:W-:Y:S02]  /*10f30*/  FMNMX.FTZ R0, R140, R0, !PT ;  /* 0x000000008c007209 */ /* 0x000fe40007810000 */
[----:B------:R-:W-:Y:S02]  /*10f40*/  FMNMX.FTZ R135, R197, R135, !PT ;  /* 0x00000087c5877209 */ /* 0x000fe40007810000 */
[----:B------:R-:W-:Y:S01]  /*10f50*/  FSEL R200, R29, -INF , !P3 ;  /* 0xff8000001dc87808 */ /* 0x000fe20005800000 */
[----:B------:R-:W2:Y:S01]  /*10f60*/  SHFL.BFLY PT, R2, R0, 0x2, 0x1f ;  /* 0x0c401f0000027f89 */ /* 0x000ea200000e0000 */
[----:B-1----:R-:W-:Y:S02]  /*10f70*/  FMNMX.FTZ R136, R136, R16, !PT ;  /* 0x0000001088887209 */ /* 0x002fe40007810000 */
[----:B------:R-:W-:Y:S05]  /*10f80*/  FMNMX.FTZ R134, R200, R134, !PT ;  /* 0x00000086c8867209 */ /* 0x000fea0007810000 */
[----:B------:R-:W1:Y:S01]  /*10f90*/  SHFL.BFLY PT, R7, R135, 0x2, 0x1f ;  /* 0x0c401f0087077f89 */ /* 0x000e6200000e0000 */
[C---:B------:R-:W-:Y:S01]  /*10fa0*/  FSETP.NEU.FTZ.AND P3, PT, R136.reuse, -INF , PT ;  /* 0xff8000008800780b */ /* 0x040fe20003f7d000 */
[----:B------:R-:W-:Y:S06]  /*10fb0*/  FMUL.FTZ R141, R136, UR4 ;  /* 0x00000004888d7c20 */ /* 0x000fec0008410000 */
[----:B------:R-:W3:Y:S01]  /*10fc0*/  SHFL.BFLY PT, R6, R134, 0x2, 0x1f ;  /* 0x0c401f0086067f89 */ /* 0x000ee200000e0000 */
[----:B------:R-:W-:Y:S05]  /*10fd0*/  FSEL R141, R141, RZ, P3 ;  /* 0x000000ff8d8d7208 */ /* 0x000fea0001800000 */
[--C-:B------:R-:W-:Y:S01]  /*10fe0*/  FFMA.FTZ R4, R142, UR4, -R141.reuse ;  /* 0x000000048e047c23 */ /* 0x100fe2000801088d */
[--C-:B------:R-:W-:Y:S01]  /*10ff0*/  FFMA.FTZ R137, R137, UR4, -R141.reuse ;  /* 0x0000000489897c23 */ /* 0x100fe2000801088d */
[--C-:B------:R-:W-:Y:S01]  /*11000*/  FFMA.FTZ R143, R143, UR4, -R141.reuse ;  /* 0x000000048f8f7c23 */ /* 0x100fe2000801088d */
[----:B------:R-:W-:Y:S01]  /*11010*/  FFMA.FTZ R184, R184, UR4, -R141 ;  /* 0x00000004b8b87c23 */ /* 0x000fe2000801088d */
[----:B------:R4:W-:Y:S01]  /*11020*/  MUFU.EX2 R35, R4 ;  /* 0x0000000400237308 */ /* 0x0009e20000000800 */
[----:B--2---:R-:W-:Y:S02]  /*11030*/  FMNMX.FTZ R0, R0, R2, !PT ;  /* 0x0000000200007209 */ /* 0x004fe40007810000 */
[----:B-1----:R-:W-:Y:S03]  /*11040*/  FMNMX.FTZ R135, R135, R7, !PT ;  /* 0x0000000787877209 */ /* 0x002fe60007810000 */
[----:B------:R-:W1:Y:S04]  /*11050*/  SHFL.BFLY PT, R2, R0, 0x1, 0x1f ;  /* 0x0c201f0000027f89 */ /* 0x000e6800000e0000 */
[----:B------:R1:W-:Y:S01]  /*11060*/  MUFU.EX2 R33, R137 ;  /* 0x0000008900217308 */ /* 0x0003e20000000800 */
[----:B---3--:R-:W-:Y:S03]  /*11070*/  FMNMX.FTZ R134, R134, R6, !PT ;  /* 0x0000000686867209 */ /* 0x008fe60007810000 */
[----:B------:R-:W2:Y:S08]  /*11080*/  SHFL.BFLY PT, R5, R135, 0x1, 0x1f ;  /* 0x0c201f0087057f89 */ /* 0x000eb000000e0000 */
[----:B----4-:R-:W3:Y:S01]  /*11090*/  SHFL.BFLY PT, R4, R134, 0x1, 0x1f ;  /* 0x0c201f0086047f89 */ /* 0x010ee200000e0000 */
[----:B------:R-:W-:Y:S10]  /*110a0*/  MUFU.EX2 R32, R143 ;  /* 0x0000008f00207308 */ /* 0x000ff40000000800 */
[----:B------:R4:W-:Y:S01]  /*110b0*/  MUFU.EX2 R204, R184 ;  /* 0x000000b800cc7308 */ /* 0x0009e20000000800 */
[----:B-1----:R-:W-:Y:S02]  /*110c0*/  FMNMX.FTZ R137, R0, R2, !PT ;  /* 0x0000000200897209 */ /* 0x002fe40007810000 */
[----:B------:R-:W-:Y:S02]  /*110d0*/  FSEL R0, R136, RZ, P3 ;  /* 0x000000ff88007208 */ /* 0x000fe40001800000 */
[----:B--2---:R-:W-:Y:S01]  /*110e0*/  FMNMX.FTZ R135, R135, R5, !PT ;  /* 0x0000000587877209 */ /* 0x004fe20007810000 */
[C---:B------:R-:W-:Y:S01]  /*110f0*/  FMUL.FTZ R188, R137.reuse, UR4 ;  /* 0x0000000489bc7c20 */ /* 0x040fe20008410000 */
[----:B------:R-:W-:Y:S01]  /*11100*/  FSETP.NEU.FTZ.AND P0, PT, R137, -INF , PT ;  /* 0xff8000008900780b */ /* 0x000fe20003f1d000 */
[----:B------:R-:W-:Y:S01]  /*11110*/  FADD.FTZ R0, -R0, R3 ;  /* 0x0000000300007221 */ /* 0x000fe20000010100 */
[C---:B------:R-:W-:Y:S01]  /*11120*/  FSETP.NEU.FTZ.AND P2, PT, R135.reuse, -INF , PT ;  /* 0xff8000008700780b */ /* 0x040fe20003f5d000 */
[C---:B------:R-:W-:Y:S01]  /*11130*/  FMUL.FTZ R142, R135.reuse, UR4 ;  /* 0x00000004878e7c20 */ /* 0x040fe20008410000 */
[----:B---3--:R-:W-:Y:S01]  /*11140*/  FMNMX.FTZ R134, R134, R4, !PT ;  /* 0x0000000486867209 */ /* 0x008fe20007810000 */
[----:B------:R-:W-:Y:S01]  /*11150*/  FMUL.FTZ R3, R0, UR4 ;  /* 0x0000000400037c20 */ /* 0x000fe20008410000 */
[----:B------:R-:W-:Y:S01]  /*11160*/  FSEL R2, R135, RZ, P2 ;  /* 0x000000ff87027208 */ /* 0x000fe20001000000 */
[----:B----4-:R-:W1:Y:S01]  /*11170*/  LDSM.16.MT88.4 R184, [R219+0xa000] ;  /* 0x00a00000dbb8783b */ /* 0x010e620000004200 */
[----:B------:R-:W-:Y:S01]  /*11180*/  FSETP.NEU.FTZ.AND P1, PT, R134, -INF , PT ;  /* 0xff8000008600780b */ /* 0x000fe20003f3d000 */
[----:B------:R2:W3:Y:S01]  /*11190*/  MUFU.EX2 R133, R3 ;  /* 0x0000000300857308 */ /* 0x0004e20000000800 */
[----:B------:R-:W-:Y:S01]  /*111a0*/  FSEL R142, R142, RZ, P2 ;  /* 0x000000ff8e8e7208 */ /* 0x000fe20001000000 */
[----:B------:R-:W-:Y:S01]  /*111b0*/  FADD.FTZ R2, -R2, R132 ;  /* 0x0000008402027221 */ /* 0x000fe20000010100 */
[C---:B------:R-:W-:Y:S01]  /*111c0*/  FSEL R0, R134.reuse, RZ, P1 ;  /* 0x000000ff86007208 */ /* 0x040fe20000800000 */
[----:B------:R-:W-:Y:S01]  /*111d0*/  FMUL.FTZ R143, R134, UR4 ;  /* 0x00000004868f7c20 */ /* 0x000fe20008410000 */
[----:B------:R-:W-:Y:S01]  /*111e0*/  FSEL R188, R188, RZ, P0 ;  /* 0x000000ffbcbc7208 */ /* 0x000fe20000000000 */
[----:B------:R-:W-:Y:S01]  /*111f0*/  FMUL.FTZ R2, R2, UR4 ;  /* 0x0000000402027c20 */ /* 0x000fe20008410000 */
[--C-:B------:R-:W-:Y:S01]  /*11200*/  FFMA.FTZ R176, R176, UR4, -R142.reuse ;  /* 0x00000004b0b07c23 */ /* 0x100fe2000801088e */
[--C-:B------:R-:W-:Y:S01]  /*11210*/  FFMA.FTZ R177, R177, UR4, -R142.reuse ;  /* 0x00000004b1b17c23 */ /* 0x100fe2000801088e */
[--C-:B------:R-:W-:Y:S01]  /*11220*/  FFMA.FTZ R18, R18, UR4, -R142.reuse ;  /* 0x0000000412127c23 */ /* 0x100fe2000801088e */
[----:B------:R4:W5:Y:S01]  /*11230*/  MUFU.EX2 R132, R2 ;  /* 0x0000000200847308 */ /* 0x0009620000000800 */
[----:B------:R-:W-:Y:S01]  /*11240*/  FFMA.FTZ R19, R19, UR4, -R142 ;  /* 0x0000000413137c23 */ /* 0x000fe2000801088e */
[----:B------:R-:W-:Y:S01]  /*11250*/  FSEL R143, R143, RZ, P1 ;  /* 0x000000ff8f8f7208 */ /* 0x000fe20000800000 */
[--C-:B------:R-:W-:Y:S01]  /*11260*/  FFMA.FTZ R10, R10, UR4, -R188.reuse ;  /* 0x000000040a0a7c23 */ /* 0x100fe200080108bc */
[--C-:B------:R-:W-:Y:S01]  /*11270*/  FFMA.FTZ R11, R11, UR4, -R188.reuse ;  /* 0x000000040b0b7c23 */ /* 0x100fe200080108bc */
[--C-:B------:R-:W-:Y:S01]  /*11280*/  FFMA.FTZ R14, R14, UR4, -R188.reuse ;  /* 0x000000040e0e7c23 */ /* 0x100fe200080108bc */
[----:B------:R-:W-:Y:S01]  /*11290*/  FFMA.FTZ R15, R15, UR4, -R188 ;  /* 0x000000040f0f7c23 */ /* 0x000fe200080108bc */
[----:B--2---:R-:W-:Y:S01]  /*112a0*/  FADD.FTZ R3, -R0, R138 ;  /* 0x0000008a00037221 */ /* 0x004fe20000010100 */
[----:B------:R-:W-:Y:S02]  /*112b0*/  FSEL R0, R137, RZ, P0 ;  /* 0x000000ff89007208 */ /* 0x000fe40000000000 */
[----:B------:R-:W-:Y:S01]  /*112c0*/  MUFU.EX2 R34, R177 ;  /* 0x000000b100227308 */ /* 0x000fe20000000800 */
[--C-:B------:R-:W-:Y:S01]  /*112d0*/  FFMA.FTZ R8, R8, UR4, -R143.reuse ;  /* 0x0000000408087c23 */ /* 0x100fe2000801088f */
[--C-:B------:R-:W-:Y:S01]  /*112e0*/  FFMA.FTZ R9, R9, UR4, -R143.reuse ;  /* 0x0000000409097c23 */ /* 0x100fe2000801088f */
[----:B------:R-:W-:Y:S01]  /*112f0*/  FFMA.FTZ R12, R12, UR4, -R143 ;  /* 0x000000040c0c7c23 */ /* 0x000fe2000801088f */
[----:B------:R-:W-:Y:S01]  /*11300*/  FADD.FTZ R0, -R0, R139 ;  /* 0x0000008b00007221 */ /* 0x000fe20000010100 */
[----:B------:R-:W-:Y:S01]  /*11310*/  FFMA.FTZ R13, R13, UR4, -R143 ;  /* 0x000000040d0d7c23 */ /* 0x000fe2000801088f */
[C---:B---3--:R-:W-:Y:S01]  /*11320*/  FMUL.FTZ R4, R133.reuse, R148 ;  /* 0x0000009485047220 */ /* 0x048fe20000410000 */
[----:B------:R-:W-:Y:S03]  /*11330*/  FMUL.FTZ R5, R133, R149 ;  /* 0x0000009585057220 */ /* 0x000fe60000410000 */
[----:B------:R2:W-:Y:S01]  /*11340*/  MUFU.EX2 R250, R18 ;  /* 0x0000001200fa7308 */ /* 0x0005e20000000800 */
[----:B----4-:R-:W-:Y:S01]  /*11350*/  FMUL.FTZ R2, R3, UR4 ;  /* 0x0000000403027c20 */ /* 0x010fe20008410000 */
[----:B------:R-:W-:Y:S01]  /*11360*/  FMUL.FTZ R0, R0, UR4 ;  /* 0x0000000400007c20 */ /* 0x000fe20008410000 */
[C---:B-----5:R-:W-:Y:S01]  /*11370*/  FMUL.FTZ R6, R132.reuse, R150 ;  /* 0x0000009684067220 */ /* 0x060fe20000410000 */
[----:B------:R-:W-:Y:S01]  /*11380*/  FMUL.FTZ R7, R132, R151 ;  /* 0x0000009784077220 */ /* 0x000fe20000410000 */
[----:B------:R-:W-:Y:S01]  /*11390*/  F2FP.F16.F32.PACK_AB R178, R32, R33 ;  /* 0x0000002120b2723e */ /* 0x000fe200000000ff */
[--C-:B------:R-:W-:Y:S01]  /*113a0*/  FFMA.FTZ R3, R189, UR4, -R141.reuse ;  /* 0x00000004bd037c23 */ /* 0x100fe2000801088d */
[C---:B------:R-:W-:Y:S03]  /*113b0*/  FMUL.FTZ R16, R133.reuse, R156 ;  /* 0x0000009c85107220 */ /* 0x040fe60000410000 */
[----:B------:R-:W3:Y:S01]  /*113c0*/  MUFU.EX2 R251, R19 ;  /* 0x0000001300fb7308 */ /* 0x000ee20000000800 */
[C---:B------:R-:W-:Y:S01]  /*113d0*/  FMUL.FTZ R17, R133.reuse, R157 ;  /* 0x0000009d85117220 */ /* 0x040fe20000410000 */
[----:B------:R-:W-:Y:S01]  /*113e0*/  LDSM.16.MT88.4 R148, [R221+0xa000] ;  /* 0x00a00000dd94783b */ /* 0x000fe20000004200 */
[C---:B------:R-:W-:Y:S01]  /*113f0*/  FMUL.FTZ R36, R133.reuse, R36 ;  /* 0x0000002485247220 */ /* 0x040fe20000410000 */
[C---:B------:R-:W-:Y:S01]  /*11400*/  FMUL.FTZ R37, R133.reuse, R37 ;  /* 0x0000002585257220 */ /* 0x040fe20000410000 */
[C---:B------:R-:W-:Y:S01]  /*11410*/  FMUL.FTZ R38, R132.reuse, R38 ;  /* 0x0000002684267220 */ /* 0x040fe20000410000 */
[C---:B------:R-:W-:Y:S01]  /*11420*/  FMUL.FTZ R39, R132.reuse, R39 ;  /* 0x0000002784277220 */ /* 0x040fe20000410000 */
[C---:B------:R-:W-:Y:S03]  /*11430*/  FMUL.FTZ R48, R133.reuse, R48 ;  /* 0x0000003085307220 */ /* 0x040fe60000410000 */
[----:B------:R4:W5:Y:S01]  /*11440*/  MUFU.EX2 R252, R176 ;  /* 0x000000b000fc7308 */ /* 0x0009620000000800 */
[C---:B--2---:R-:W-:Y:S01]  /*11450*/  FMUL.FTZ R18, R132.reuse, R158 ;  /* 0x0000009e84127220 */ /* 0x044fe20000410000 */
[C---:B------:R-:W-:Y:S01]  /*11460*/  FMUL.FTZ R49, R133.reuse, R49 ;  /* 0x0000003185317220 */ /* 0x040fe20000410000 */
[C---:B------:R-:W-:Y:S01]  /*11470*/  FMUL.FTZ R50, R132.reuse, R50 ;  /* 0x0000003284327220 */ /* 0x040fe20000410000 */
[C---:B------:R-:W-:Y:S01]  /*11480*/  FMUL.FTZ R51, R132.reuse, R51 ;  /* 0x0000003384337220 */ /* 0x040fe20000410000 */
[C---:B------:R-:W-:Y:S01]  /*11490*/  FMUL.FTZ R52, R133.reuse, R52 ;  /* 0x0000003485347220 */ /* 0x040fe20000410000 */
[----:B------:R-:W-:Y:S01]  /*114a0*/  FMUL.FTZ R53, R133, R53 ;  /* 0x0000003585357220 */ /* 0x000fe20000410000 */
[C---:B------:R-:W-:Y:S03]  /*114b0*/  FMUL.FTZ R54, R132.reuse, R54 ;  /* 0x0000003684367220 */ /* 0x040fe60000410000 */
[----:B------:R-:W-:Y:S01]  /*114c0*/  MUFU.EX2 R249, R8 ;  /* 0x0000000800f97308 */ /* 0x000fe20000000800 */
[----:B---3--:R-:W-:Y:S01]  /*114d0*/  F2FP.F16.F32.PACK_AB R179, R251, R250 ;  /* 0x000000fafbb3723e */ /* 0x008fe200000000ff */
[C---:B------:R-:W-:Y:S01]  /*114e0*/  FMUL.FTZ R19, R132.reuse, R159 ;  /* 0x0000009f84137220 */ /* 0x040fe20000410000 */
[C---:B------:R-:W-:Y:S01]  /*114f0*/  FMUL.FTZ R55, R132.reuse, R55 ;  /* 0x0000003784377220 */ /* 0x040fe20000410000 */
[C---:B------:R-:W-:Y:S01]  /*11500*/  FMUL.FTZ R64, R133.reuse, R64 ;  /* 0x0000004085407220 */ /* 0x040fe20000410000 */
[C---:B------:R-:W-:Y:S01]  /*11510*/  FMUL.FTZ R65, R133.reuse, R65 ;  /* 0x0000004185417220 */ /* 0x040fe20000410000 */
[C---:B------:R-:W-:Y:S01]  /*11520*/  FMUL.FTZ R66, R132.reuse, R66 ;  /* 0x0000004284427220 */ /* 0x040fe20000410000 */
[----:B------:R-:W-:Y:S03]  /*11530*/  FMUL.FTZ R67, R132, R67 ;  /* 0x0000004384437220 */ /* 0x000fe60000410000 */
[----:B------:R-:W2:Y:S01]  /*11540*/  MUFU.EX2 R214, R9 ;  /* 0x0000000900d67308 */ /* 0x000ea20000000800 */
[----:B----4-:R-:W-:Y:S01]  /*11550*/  F2FP.F16.F32.PACK_AB R176, R204, R35 ;  /* 0x00000023ccb0723e */ /* 0x010fe200000000ff */
[----:B------:R-:W-:Y:S01]  /*11560*/  FMUL.FTZ R68, R133, R68 ;  /* 0x0000004485447220 */ /* 0x000fe20000410000 */
[----:B-----5:R-:W-:Y:S01]  /*11570*/  F2FP.F16.F32.PACK_AB R177, R34, R252 ;  /* 0x000000fc22b1723e */ /* 0x020fe200000000ff */
[----:B------:R-:W-:Y:S01]  /*11580*/  LDSM.16.MT88.4 R156, [R217+0xa800] ;  /* 0x00a80000d99c783b */ /* 0x000fe20000004200 */
[----:B------:R-:W-:Y:S01]  /*11590*/  FFMA.FTZ R138, R191, UR4, -R142 ;  /* 0x00000004bf8a7c23 */ /* 0x000fe2000801088e */
[----:B------:R-:W-:Y:S01]  /*115a0*/  FFMA.FTZ R140, R140, UR4, -R188 ;  /* 0x000000048c8c7c23 */ /* 0x000fe200080108bc */
[C---:B------:R-:W-:Y:S03]  /*115b0*/  FMUL.FTZ R84, R133.reuse, R84 ;  /* 0x0000005485547220 */ /* 0x040fe60000410000 */
[----:B------:R-:W-:Y:S01]  /*115c0*/  MUFU.EX2 R215, R12 ;  /* 0x0000000c00d77308 */ /* 0x000fe20000000800 */
[C---:B------:R-:W-:Y:S01]  /*115d0*/  FMUL.FTZ R85, R133.reuse, R85 ;  /* 0x0000005585557220 */ /* 0x040fe20000410000 */
[-C--:B------:R-:W-:Y:S01]  /*115e0*/  HMMA.16816.F32 R4, R176, R20.reuse, R4 ;  /* 0x00000014b004723c */ /* 0x080fe20000001804 */
[----:B------:R-:W-:Y:S04]  /*115f0*/  PLOP3.LUT P0, PT, PT, PT, UP0, 0x80, 0x0 ;  /* 0x000000000000781c */ /* 0x000fe80003f0f008 */
[C---:B------:R-:W-:Y:S03]  /*11600*/  FMUL.FTZ R69, R133.reuse, R69 ;  /* 0x0000004585457220 */ /* 0x040fe60000410000 */
[----:B------:R-:W3:Y:S03]  /*11610*/  MUFU.EX2 R240, R13 ;  /* 0x0000000d00f07308 */ /* 0x000ee60000000800 */
[----:B--2---:R-:W-:Y:S01]  /*11620*/  F2FP.F16.F32.PACK_AB R180, R214, R249 ;  /* 0x000000f9d6b4723e */ /* 0x004fe200000000ff */
[C---:B------:R-:W-:Y:S01]  /*11630*/  FMUL.FTZ R70, R132.reuse, R70 ;  /* 0x0000004684467220 */ /* 0x040fe20000410000 */
[C---:B------:R-:W-:Y:S01]  /*11640*/  FMUL.FTZ R71, R132.reuse, R71 ;  /* 0x0000004784477220 */ /* 0x040fe20000410000 */
[C---:B------:R-:W-:Y:S01]  /*11650*/  FMUL.FTZ R80, R133.reuse, R80 ;  /* 0x0000005085507220 */ /* 0x040fe20000410000 */
        /* <DEDUP_REMOVED lines=8> */
[----:B------:R-:W-:Y:S03]  /*116e0*/  FMUL.FTZ R98, R132, R98 ;  /* 0x0000006284627220 */ /* 0x000fe60000410000 */
[----:B------:R-:W2:Y:S01]  /*116f0*/  MUFU.EX2 R211, R11 ;  /* 0x0000000b00d37308 */ /* 0x000ea20000000800 */
[----:B---3--:R-:W-:Y:S01]  /*11700*/  F2FP.F16.F32.PACK_AB R182, R240, R215 ;  /* 0x000000d7f0b6723e */ /* 0x008fe200000000ff */
[C---:B------:R-:W-:Y:S01]  /*11710*/  FMUL.FTZ R99, R132.reuse, R99 ;  /* 0x0000006384637220 */ /* 0x040fe20000410000 */
[C---:B------:R-:W-:Y:S01]  /*11720*/  FMUL.FTZ R100, R133.reuse, R100 ;  /* 0x0000006485647220 */ /* 0x040fe20000410000 */
        /* <DEDUP_REMOVED lines=9> */
[----:B------:R-:W-:Y:S01]  /*117c0*/  FMUL.FTZ R117, R133, R117 ;  /* 0x0000007585757220 */ /* 0x000fe20000410000 */
[C---:B------:R-:W-:Y:S01]  /*117d0*/  FMUL.FTZ R118, R132.reuse, R118 ;  /* 0x0000007684767220 */ /* 0x040fe20000410000 */
[C---:B------:R-:W-:Y:S03]  /*117e0*/  FMUL.FTZ R119, R132.reuse, R119 ;  /* 0x0000007784777220 */ /* 0x040fe60000410000 */
[----:B------:R-:W3:Y:S01]  /*117f0*/  MUFU.EX2 R212, R15 ;  /* 0x0000000f00d47308 */ /* 0x000ee20000000800 */
[----:B--2---:R-:W-:Y:S01]  /*11800*/  F2FP.F16.F32.PACK_AB R181, R211, R210 ;  /* 0x000000d2d3b5723e */ /* 0x004fe200000000ff */
[C---:B------:R-:W-:Y:S01]  /*11810*/  FMUL.FTZ R128, R133.reuse, R128 ;  /* 0x0000008085807220 */ /* 0x040fe20000410000 */
[C---:B------:R-:W-:Y:S01]  /*11820*/  FMUL.FTZ R129, R133.reuse, R129 ;  /* 0x0000008185817220 */ /* 0x040fe20000410000 */
[C---:B------:R-:W-:Y:S01]  /*11830*/  FMUL.FTZ R130, R132.reuse, R130 ;  /* 0x0000008284827220 */ /* 0x040fe20000410000 */
[----:B------:R-:W-:Y:S05]  /*11840*/  FMUL.FTZ R131, R132, R131 ;  /* 0x0000008384837220 */ /* 0x000fea0000410000 */
[----:B------:R-:W2:Y:S10]  /*11850*/  MUFU.EX2 R2, R2 ;  /* 0x0000000200027308 */ /* 0x000eb40000000800 */
[----:B------:R-:W4:Y:S01]  /*11860*/  MUFU.EX2 R0, R0 ;  /* 0x0000000000007308 */ /* 0x000f220000000800 */
[----:B---3--:R-:W-:Y:S09]  /*11870*/  F2FP.F16.F32.PACK_AB R183, R212, R213 ;  /* 0x000000d5d4b7723e */ /* 0x008ff200000000ff */
[----:B------:R3:W-:Y:S01]  /*11880*/  MUFU.EX2 R248, R3 ;  /* 0x0000000300f87308 */ /* 0x0007e20000000800 */
[C---:B--2---:R-:W-:Y:S01]  /*11890*/  FMUL.FTZ R8, R2.reuse, R144 ;  /* 0x0000009002087220 */ /* 0x044fe20000410000 */
[C---:B------:R-:W-:Y:S01]  /*118a0*/  FMUL.FTZ R9, R2.reuse, R145 ;  /* 0x0000009102097220 */ /* 0x040fe20000410000 */
[C---:B------:R-:W-:Y:S01]  /*118b0*/  FMUL.FTZ R12, R2.reuse, R152 ;  /* 0x00000098020c7220 */ /* 0x040fe20000410000 */
[C---:B------:R-:W-:Y:S01]  /*118c0*/  FMUL.FTZ R13, R2.reuse, R153 ;  /* 0x00000099020d7220 */ /* 0x040fe20000410000 */
[C---:B------:R-:W-:Y:S01]  /*118d0*/  FMUL.FTZ R24, R2.reuse, R160 ;  /* 0x000000a002187220 */ /* 0x040fe20000410000 */
[C---:B------:R-:W-:Y:S01]  /*118e0*/  FMUL.FTZ R25, R2.reuse, R161 ;  /* 0x000000a102197220 */ /* 0x040fe20000410000 */
[C---:B------:R-:W-:Y:S01]  /*118f0*/  FMUL.FTZ R28, R2.reuse, R168 ;  /* 0x000000a8021c7220 */ /* 0x040fe20000410000 */
[----:B------:R-:W-:Y:S01]  /*11900*/  FMUL.FTZ R29, R2, R169 ;  /* 0x000000a9021d7220 */ /* 0x000fe20000410000 */
[C---:B----4-:R-:W-:Y:S01]  /*11910*/  FMUL.FTZ R10, R0.reuse, R146 ;  /* 0x00000092000a7220 */ /* 0x050fe20000410000 */
[C---:B------:R-:W-:Y:S01]  /*11920*/  FMUL.FTZ R11, R0.reuse, R147 ;  /* 0x00000093000b7220 */ /* 0x040fe20000410000 */
[C---:B------:R-:W-:Y:S01]  /*11930*/  FMUL.FTZ R14, R0.reuse, R154 ;  /* 0x0000009a000e7220 */ /* 0x040fe20000410000 */
[C---:B------:R-:W-:Y:S01]  /*11940*/  FMUL.FTZ R15, R0.reuse, R155 ;  /* 0x0000009b000f7220 */ /* 0x040fe20000410000 */
[----:B------:R-:W2:Y:S01]  /*11950*/  LDSM.16.MT88.4 R144, [R222+0xa000] ;  /* 0x00a00000de90783b */ /* 0x000ea20000004200 */
[C---:B------:R-:W-:Y:S01]  /*11960*/  FMUL.FTZ R26, R0.reuse, R162 ;  /* 0x000000a2001a7220 */ /* 0x040fe20000410000 */
[C---:B------:R-:W-:Y:S01]  /*11970*/  FMUL.FTZ R27, R0.reuse, R163 ;  /* 0x000000a3001b7220 */ /* 0x040fe20000410000 */
[----:B------:R-:W-:Y:S01]  /*11980*/  FMUL.FTZ R30, R0, R170 ;  /* 0x000000aa001e7220 */ /* 0x000fe20000410000 */
[C---:B------:R-:W-:Y:S01]  /*11990*/  HMMA.16816.F32 R8, R180.reuse, R20, R8 ;  /* 0x00000014b408723c */ /* 0x040fe20000001808 */
[----:B------:R4:W-:Y:S03]  /*119a0*/  MUFU.EX2 R246, R138 ;  /* 0x0000008a00f67308 */ /* 0x0009e60000000800 */
[----:B------:R-:W5:Y:S01]  /*119b0*/  LDSM.16.MT88.4 R152, [R217+0xb000] ;  /* 0x00b00000d998783b */ /* 0x000f620000004200 */
[----:B---3--:R-:W-:Y:S01]  /*119c0*/  FFMA.FTZ R3, R190, UR4, -R141 ;  /* 0x00000004be037c23 */ /* 0x008fe2000801088d */
[-C--:B------:R-:W-:Y:S05]  /*119d0*/  HMMA.16816.F32 R12, R180, R22.reuse, R12 ;  /* 0x00000016b40c723c */ /* 0x080fea000000180c */
[----:B------:R3:W2:Y:S01]  /*119e0*/  MUFU.EX2 R247, R3 ;  /* 0x0000000300f77308 */ /* 0x0006a20000000800 */
[C---:B------:R-:W-:Y:S01]  /*119f0*/  FMUL.FTZ R20, R133.reuse, R164 ;  /* 0x000000a485147220 */ /* 0x040fe20000410000 */
[C---:B------:R-:W-:Y:S04]  /*11a00*/  HMMA.16816.F32 R16, R176.reuse, R22, R16 ;  /* 0x00000016b010723c */ /* 0x040fe80000001810 */
[C---:B------:R-:W-:Y:S01]  /*11a10*/  FMUL.FTZ R21, R133.reuse, R165 ;  /* 0x000000a585157220 */ /* 0x040fe20000410000 */
[----:B------:R-:W-:Y:S02]  /*11a20*/  FMUL.FTZ R31, R0, R171 ;  /* 0x000000ab001f7220 */ /* 0x000fe40000410000 */
[C---:B------:R-:W-:Y:S01]  /*11a30*/  FMUL.FTZ R22, R132.reuse, R166 ;  /* 0x000000a684167220 */ /* 0x040fe20000410000 */
[----:B------:R-:W-:Y:S03]  /*11a40*/  FMUL.FTZ R23, R132, R167 ;  /* 0x000000a784177220 */ /* 0x000fe60000410000 */
[----:B----4-:R-:W-:Y:S01]  /*11a50*/  FFMA.FTZ R138, R196, UR4, -R143 ;  /* 0x00000004c48a7c23 */ /* 0x010fe2000801088f */
[----:B------:R-:W-:Y:S01]  /*11a60*/  MOV R164, R204 ;  /* 0x000000cc00a47202 */ /* 0x000fe20000000f00 */
[----:B------:R-:W-:Y:S01]  /*11a70*/  FMUL.FTZ R40, R2, R40 ;  /* 0x0000002802287220 */ /* 0x000fe20000410000 */
[--C-:B---3--:R-:W-:Y:S01]  /*11a80*/  FFMA.FTZ R3, R192, UR4, -R142.reuse ;  /* 0x00000004c0037c23 */ /* 0x108fe2000801088e */
[-C--:B-1----:R-:W-:Y:S01]  /*11a90*/  HMMA.16816.F32 R20, R176, R184.reuse, R20 ;  /* 0x000000b8b014723c */ /* 0x082fe20000001814 */
[----:B------:R-:W-:Y:S02]  /*11aa0*/  MUFU.EX2 R209, R138 ;  /* 0x0000008a00d17308 */ /* 0x000fe40000000800 */
[----:B------:R-:W-:Y:S01]  /*11ab0*/  MOV R165, R35 ;  /* 0x0000002300a57202 */ /* 0x000fe20000000f00 */
[C---:B------:R-:W-:Y:S01]  /*11ac0*/  FMUL.FTZ R35, R132.reuse, R175 ;  /* 0x000000af84237220 */ /* 0x040fe20000410000 */
[----:B------:R-:W-:Y:S01]  /*11ad0*/  MOV R166, R34 ;  /* 0x0000002200a67202 */ /* 0x000fe20000000f00 */
[C---:B------:R-:W-:Y:S05]  /*11ae0*/  HMMA.16816.F32 R24, R180.reuse, R184, R24 ;  /* 0x000000b8b418723c */ /* 0x040fea0000001818 */
[----:B------:R1:W3:Y:S01]  /*11af0*/  MUFU.EX2 R245, R3 ;  /* 0x0000000300f57308 */ /* 0x0002e20000000800 */
[----:B------:R-:W-:Y:S01]  /*11b00*/  MOV R167, R33 ;  /* 0x0000002100a77202 */ /* 0x000fe20000000f00 */
[-C--:B------:R-:W-:Y:S04]  /*11b10*/  HMMA.16816.F32 R28, R180, R186.reuse, R28 ;  /* 0x000000bab41c723c */ /* 0x080fe8000000181c */
[----:B------:R-:W-:Y:S01]  /*11b20*/  MOV R160, R32 ;  /* 0x0000002000a07202 */ /* 0x000fe20000000f00 */
[C---:B------:R-:W-:Y:S01]  /*11b30*/  FMUL.FTZ R32, R133.reuse, R172 ;  /* 0x000000ac85207220 */ /* 0x040fe20000410000 */
[----:B------:R-:W-:Y:S01]  /*11b40*/  FMUL.FTZ R33, R133, R173 ;  /* 0x000000ad85217220 */ /* 0x000fe20000410000 */
[----:B------:R-:W-:Y:S01]  /*11b50*/  FMUL.FTZ R34, R132, R174 ;  /* 0x000000ae84227220 */ /* 0x000fe20000410000 */
[----:B------:R4:W-:Y:S01]  /*11b60*/  MUFU.EX2 R138, R140 ;  /* 0x0000008c008a7308 */ /* 0x0009e20000000800 */
[----:B------:R-:W-:Y:S02]  /*11b70*/  LDSM.16.MT88.4 R172, [R219+0xa800] ;  /* 0x00a80000dbac783b */ /* 0x000fe40000004200 */
[----:B------:R-:W-:Y:S01]  /*11b80*/  FMUL.FTZ R41, R2, R41 ;  /* 0x0000002902297220 */ /* 0x000fe20000410000 */
[C---:B------:R-:W-:Y:S01]  /*11b90*/  FMUL.FTZ R42, R0.reuse, R42 ;  /* 0x0000002a002a7220 */ /* 0x040fe20000410000 */
[----:B------:R-:W-:Y:S01]  /*11ba0*/  FMUL.FTZ R43, R0, R43 ;  /* 0x0000002b002b7220 */ /* 0x000fe20000410000 */
[--C-:B-1----:R-:W-:Y:S01]  /*11bb0*/  FFMA.FTZ R3, R194, UR4, -R141.reuse ;  /* 0x00000004c2037c23 */ /* 0x102fe2000801088d */
[C---:B------:R-:W-:Y:S02]  /*11bc0*/  HMMA.16816.F32 R32, R176.reuse, R186, R32 ;  /* 0x000000bab020723c */ /* 0x040fe40000001820 */
[----:B------:R-:W-:Y:S02]  /*11bd0*/  LDSM.16.MT88.4 R184, [R222+0xa800] ;  /* 0x00a80000deb8783b */ /* 0x000fe40000004200 */
[----:B------:R-:W-:Y:S01]  /*11be0*/  FFMA.FTZ R141, R193, UR4, -R141 ;  /* 0x00000004c18d7c23 */ /* 0x000fe2000801088d */
[----:B------:R1:W-:Y:S01]  /*11bf0*/  MUFU.EX2 R243, R3 ;  /* 0x0000000300f37308 */ /* 0x0003e20000000800 */
[-C--:B--2---:R-:W-:Y:S05]  /*11c00*/  HMMA.16816.F32 R36, R176, R144.reuse, R36 ;  /* 0x00000090b024723c */ /* 0x084fea0000001824 */
[C---:B------:R-:W-:Y:S01]  /*11c10*/  FMUL.FTZ R44, R2.reuse, R44 ;  /* 0x0000002c022c7220 */ /* 0x040fe20000410000 */
[C---:B------:R-:W-:Y:S03]  /*11c20*/  HMMA.16816.F32 R40, R180.reuse, R144, R40 ;  /* 0x00000090b428723c */ /* 0x040fe60000001828 */
[----:B------:R-:W2:Y:S02]  /*11c30*/  MUFU.EX2 R244, R141 ;  /* 0x0000008d00f47308 */ /* 0x000ea40000000800 */
[----:B------:R-:W-:Y:S01]  /*11c40*/  FMUL.FTZ R45, R2, R45 ;  /* 0x0000002d022d7220 */ /* 0x000fe20000410000 */
[C---:B------:R-:W-:Y:S01]  /*11c50*/  FMUL.FTZ R46, R0.reuse, R46 ;  /* 0x0000002e002e7220 */ /* 0x040fe20000410000 */
[----:B------:R-:W-:Y:S01]  /*11c60*/  FMUL.FTZ R47, R0, R47 ;  /* 0x0000002f002f7220 */ /* 0x000fe20000410000 */
[----:B----4-:R-:W-:Y:S03]  /*11c70*/  F2FP.F16.F32.PACK_AB R140, R247, R248 ;  /* 0x000000f8f78c723e */ /* 0x010fe600000000ff */
[--C-:B-1----:R-:W-:Y:S01]  /*11c80*/  FFMA.FTZ R3, R198, UR4, -R142.reuse ;  /* 0x00000004c6037c23 */ /* 0x102fe2000801088e */
[----:B------:R-:W-:Y:S01]  /*11c90*/  FFMA.FTZ R142, R197, UR4, -R142 ;  /* 0x00000004c58e7c23 */ /* 0x000fe2000801088e */
[C---:B------:R-:W-:Y:S01]  /*11ca0*/  FMUL.FTZ R56, R2.reuse, R56 ;  /* 0x0000003802387220 */ /* 0x040fe20000410000 */
[-C--:B------:R-:W-:Y:S01]  /*11cb0*/  HMMA.16816.F32 R44, R180, R146.reuse, R44 ;  /* 0x00000092b42c723c */ /* 0x080fe2000000182c */
[----:B------:R1:W-:Y:S02]  /*11cc0*/  MUFU.EX2 R241, R3 ;  /* 0x0000000300f17308 */ /* 0x0003e40000000800 */
[----:B------:R-:W-:Y:S01]  /*11cd0*/  FMUL.FTZ R57, R2, R57 ;  /* 0x0000003902397220 */ /* 0x000fe20000410000 */
[C---:B------:R-:W-:Y:S01]  /*11ce0*/  FMUL.FTZ R58, R0.reuse, R58 ;  /* 0x0000003a003a7220 */ /* 0x040fe20000410000 */
[----:B------:R-:W-:Y:S01]  /*11cf0*/  FMUL.FTZ R59, R0, R59 ;  /* 0x0000003b003b7220 */ /* 0x000fe20000410000 */
[C---:B------:R-:W-:Y:S01]  /*11d00*/  HMMA.16816.F32 R48, R176.reuse, R146, R48 ;  /* 0x00000092b030723c */ /* 0x040fe20000001830 */
[----:B------:R-:W4:Y:S04]  /*11d10*/  LDSM.16.MT88.4 R144, [R219+0xb000] ;  /* 0x00b00000db90783b */ /* 0x000f280000004200 */
[----:B------:R-:W2:Y:S01]  /*11d20*/  MUFU.EX2 R242, R142 ;  /* 0x0000008e00f27308 */ /* 0x000ea20000000800 */
[C---:B------:R-:W-:Y:S01]  /*11d30*/  FMUL.FTZ R60, R2.reuse, R60 ;  /* 0x0000003c023c7220 */ /* 0x040fe20000410000 */
[-C--:B------:R-:W-:Y:S04]  /*11d40*/  HMMA.16816.F32 R52, R176, R148.reuse, R52 ;  /* 0x00000094b034723c */ /* 0x080fe80000001834 */
[----:B------:R-:W-:Y:S02]  /*11d50*/  FMUL.FTZ R61, R2, R61 ;  /* 0x0000003d023d7220 */ /* 0x000fe40000410000 */
[C---:B------:R-:W-:Y:S05]  /*11d60*/  HMMA.16816.F32 R56, R180.reuse, R148, R56 ;  /* 0x00000094b438723c */ /* 0x040fea0000001838 */
[C---:B------:R-:W-:Y:S01]  /*11d70*/  FMUL.FTZ R62, R0.reuse, R62 ;  /* 0x0000003e003e7220 */ /* 0x040fe20000410000 */
[----:B------:R-:W-:Y:S01]  /*11d80*/  FMUL.FTZ R63, R0, R63 ;  /* 0x0000003f003f7220 */ /* 0x000fe20000410000 */
[--C-:B-1----:R-:W-:Y:S01]  /*11d90*/  FFMA.FTZ R3, R195, UR4, -R143.reuse ;  /* 0x00000004c3037c23 */ /* 0x102fe2000801088f */
[C---:B------:R-:W-:Y:S01]  /*11da0*/  FMUL.FTZ R72, R2.reuse, R72 ;  /* 0x0000004802487220 */ /* 0x040fe20000410000 */
[----:B------:R-:W-:Y:S02]  /*11db0*/  LDSM.16.MT88.4 R192, [R219+0xb800] ;  /* 0x00b80000dbc0783b */ /* 0x000fe40000004200 */
[----:B------:R1:W2:Y:S01]  /*11dc0*/  MUFU.EX2 R208, R3 ;  /* 0x0000000300d07308 */ /* 0x0002a20000000800 */
[----:B------:R-:W-:Y:S01]  /*11dd0*/  FMUL.FTZ R73, R2, R73 ;  /* 0x0000004902497220 */ /* 0x000fe20000410000 */
[-C--:B------:R-:W-:Y:S03]  /*11de0*/  HMMA.16816.F32 R60, R180, R150.reuse, R60 ;  /* 0x00000096b43c723c */ /* 0x080fe6000000183c */
[C---:B------:R-:W-:Y:S01]  /*11df0*/  FMUL.FTZ R74, R0.reuse, R74 ;  /* 0x0000004a004a7220 */ /* 0x040fe20000410000 */
[----:B------:R-:W-:Y:S01]  /*11e00*/  FMUL.FTZ R75, R0, R75 ;  /* 0x0000004b004b7220 */ /* 0x000fe20000410000 */
[C---:B------:R-:W-:Y:S01]  /*11e10*/  FMUL.FTZ R76, R2.reuse, R76 ;  /* 0x0000004c024c7220 */ /* 0x040fe20000410000 */
[C---:B------:R-:W-:Y:S01]  /*11e20*/  HMMA.16816.F32 R64, R176.reuse, R150, R64 ;  /* 0x00000096b040723c */ /* 0x040fe20000001840 */
[----:B------:R-:W3:Y:S04]  /*11e30*/  LDSM.16.MT88.4 R148, [R222+0xb000] ;  /* 0x00b00000de94783b */ /* 0x000ee80000004200 */
[----:B------:R-:W-:Y:S01]  /*11e40*/  FMUL.FTZ R77, R2, R77 ;  /* 0x0000004d024d7220 */ /* 0x000fe20000410000 */
[-C--:B-----5:R-:W-:Y:S05]  /*11e50*/  HMMA.16816.F32 R68, R176, R152.reuse, R68 ;  /* 0x00000098b044723c */ /* 0x0a0fea0000001844 */
[C---:B------:R-:W-:Y:S01]  /*11e60*/  FMUL.FTZ R78, R0.reuse, R78 ;  /* 0x0000004e004e7220 */ /* 0x040fe20000410000 */
[C---:B------:R-:W-:Y:S05]  /*11e70*/  HMMA.16816.F32 R72, R180.reuse, R152, R72 ;  /* 0x00000098b448723c */ /* 0x040fea0000001848 */
[----:B------:R-:W-:Y:S01]  /*11e80*/  FMUL.FTZ R79, R0, R79 ;  /* 0x0000004f004f7220 */ /* 0x000fe20000410000 */
[--C-:B-1----:R-:W-:Y:S01]  /*11e90*/  FFMA.FTZ R3, R199, UR4, -R143.reuse ;  /* 0x00000004c7037c23 */ /* 0x102fe2000801088f */
[----:B------:R-:W-:Y:S01]  /*11ea0*/  FFMA.FTZ R143, R200, UR4, -R143 ;  /* 0x00000004c88f7c23 */ /* 0x000fe2000801088f */
[----:B------:R-:W-:Y:S02]  /*11eb0*/  LDSM.16.MT88.4 R196, [R222+0xb800] ;  /* 0x00b80000dec4783b */ /* 0x000fe40000004200 */
[----:B------:R1:W-:Y:S01]  /*11ec0*/  MUFU.EX2 R207, R3 ;  /* 0x0000000300cf7308 */ /* 0x0003e20000000800 */
[C---:B------:R-:W-:Y:S01]  /*11ed0*/  FMUL.FTZ R88, R2.reuse, R88 ;  /* 0x0000005802587220 */ /* 0x040fe20000410000 */
[-C--:B------:R-:W-:Y:S03]  /*11ee0*/  HMMA.16816.F32 R76, R180, R154.reuse, R76 ;  /* 0x0000009ab44c723c */ /* 0x080fe6000000184c */
[----:B------:R-:W-:Y:S01]  /*11ef0*/  FMUL.FTZ R89, R2, R89 ;  /* 0x0000005902597220 */ /* 0x000fe20000410000 */
[C---:B------:R-:W-:Y:S01]  /*11f00*/  FMUL.FTZ R90, R0.reuse, R90 ;  /* 0x0000005a005a7220 */ /* 0x040fe20000410000 */
[----:B------:R-:W-:Y:S01]  /*11f10*/  FMUL.FTZ R91, R0, R91 ;  /* 0x0000005b005b7220 */ /* 0x000fe20000410000 */
[C---:B------:R-:W-:Y:S02]  /*11f20*/  HMMA.16816.F32 R80, R176.reuse, R154, R80 ;  /* 0x0000009ab050723c */ /* 0x040fe40000001850 */
[----:B------:R-:W5:Y:S03]  /*11f30*/  MUFU.EX2 R206, R143 ;  /* 0x0000008f00ce7308 */ /* 0x000f660000000800 */
[C---:B------:R-:W-:Y:S01]  /*11f40*/  FMUL.FTZ R92, R2.reuse, R92 ;  /* 0x0000005c025c7220 */ /* 0x040fe20000410000 */
[-C--:B----4-:R-:W-:Y:S05]  /*11f50*/  HMMA.16816.F32 R84, R176, R144.reuse, R84 ;  /* 0x00000090b054723c */ /* 0x090fea0000001854 */
[----:B------:R-:W-:Y:S01]  /*11f60*/  FMUL.FTZ R93, R2, R93 ;  /* 0x0000005d025d7220 */ /* 0x000fe20000410000 */
[C---:B------:R-:W-:Y:S05]  /*11f70*/  HMMA.16816.F32 R88, R180.reuse, R144, R88 ;  /* 0x00000090b458723c */ /* 0x040fea0000001858 */
[C---:B------:R-:W-:Y:S01]  /*11f80*/  FMUL.FTZ R94, R0.reuse, R94 ;  /* 0x0000005e005e7220 */ /* 0x040fe20000410000 */
[----:B------:R-:W-:Y:S01]  /*11f90*/  FMUL.FTZ R95, R0, R95 ;  /* 0x0000005f005f7220 */ /* 0x000fe20000410000 */
[--C-:B-1----:R-:W-:Y:S01]  /*11fa0*/  FFMA.FTZ R3, R201, UR4, -R188.reuse ;  /* 0x00000004c9037c23 */ /* 0x102fe200080108bc */
[C---:B------:R-:W-:Y:S03]  /*11fb0*/  FMUL.FTZ R104, R2.reuse, R104 ;  /* 0x0000006802687220 */ /* 0x040fe60000410000 */
[----:B------:R1:W-:Y:S01]  /*11fc0*/  MUFU.EX2 R205, R3 ;  /* 0x0000000300cd7308 */ /* 0x0003e20000000800 */
[----:B------:R-:W-:Y:S01]  /*11fd0*/  FMUL.FTZ R105, R2, R105 ;  /* 0x0000006902697220 */ /* 0x000fe20000410000 */
[-C--:B------:R-:W-:Y:S03]  /*11fe0*/  HMMA.16816.F32 R92, R180, R146.reuse, R92 ;  /* 0x00000092b45c723c */ /* 0x080fe6000000185c */
[C---:B------:R-:W-:Y:S01]  /*11ff0*/  FMUL.FTZ R106, R0.reuse, R106 ;  /* 0x0000006a006a7220 */ /* 0x040fe20000410000 */
[----:B------:R-:W-:Y:S01]  /*12000*/  FMUL.FTZ R107, R0, R107 ;  /* 0x0000006b006b7220 */ /* 0x000fe20000410000 */
[C---:B------:R-:W-:Y:S01]  /*12010*/  FMUL.FTZ R108, R2.reuse, R108 ;  /* 0x0000006c026c7220 */ /* 0x040fe20000410000 */
[C---:B------:R-:W-:Y:S01]  /*12020*/  HMMA.16816.F32 R96, R176.reuse, R146, R96 ;  /* 0x00000092b060723c */ /* 0x040fe20000001860 */
[----:B------:R-:W4:Y:S04]  /*12030*/  LDSM.16.MT88.4 R144, [R221+0xb000] ;  /* 0x00b00000dd90783b */ /* 0x000f280000004200 */
[----:B------:R-:W-:Y:S01]  /*12040*/  FMUL.FTZ R109, R2, R109 ;  /* 0x0000006d026d7220 */ /* 0x000fe20000410000 */
[-C--:B---3--:R-:W-:Y:S05]  /*12050*/  HMMA.16816.F32 R100, R176, R148.reuse, R100 ;  /* 0x00000094b064723c */ /* 0x088fea0000001864 */
[C---:B------:R-:W-:Y:S01]  /*12060*/  FMUL.FTZ R110, R0.reuse, R110 ;  /* 0x0000006e006e7220 */ /* 0x040fe20000410000 */
[C---:B------:R-:W-:Y:S05]  /*12070*/  HMMA.16816.F32 R104, R180.reuse, R148, R104 ;  /* 0x00000094b468723c */ /* 0x040fea0000001868 */
[----:B------:R-:W-:Y:S01]  /*12080*/  FMUL.FTZ R111, R0, R111 ;  /* 0x0000006f006f7220 */ /* 0x000fe20000410000 */
[--C-:B-1----:R-:W-:Y:S01]  /*12090*/  FFMA.FTZ R3, R202, UR4, -R188.reuse ;  /* 0x00000004ca037c23 */ /* 0x102fe200080108bc */
[C---:B------:R-:W-:Y:S01]  /*120a0*/  FMUL.FTZ R120, R2.reuse, R120 ;  /* 0x0000007802787220 */ /* 0x040fe20000410000 */
[----:B------:R-:W-:Y:S02]  /*120b0*/  FMUL.FTZ R121, R2, R121 ;  /* 0x0000007902797220 */ /* 0x000fe40000410000 */
[----:B------:R1:W3:Y:S01]  /*120c0*/  MUFU.EX2 R139, R3 ;  /* 0x00000003008b7308 */ /* 0x0002e20000000800 */
[C---:B------:R-:W-:Y:S01]  /*120d0*/  FMUL.FTZ R122, R0.reuse, R122 ;  /* 0x0000007a007a7220 */ /* 0x040fe20000410000 */
[-C--:B------:R-:W-:Y:S03]  /*120e0*/  HMMA.16816.F32 R108, R180, R150.reuse, R108 ;  /* 0x00000096b46c723c */ /* 0x080fe6000000186c */
[----:B------:R-:W-:Y:S01]  /*120f0*/  FMUL.FTZ R123, R0, R123 ;  /* 0x0000007b007b7220 */ /* 0x000fe20000410000 */
[C---:B------:R-:W-:Y:S01]  /*12100*/  FMUL.FTZ R124, R2.reuse, R124 ;  /* 0x0000007c027c7220 */ /* 0x040fe20000410000 */
[----:B------:R-:W-:Y:S01]  /*12110*/  FMUL.FTZ R125, R2, R125 ;  /* 0x0000007d027d7220 */ /* 0x000fe20000410000 */
[C---:B------:R-:W-:Y:S05]  /*12120*/  HMMA.16816.F32 R112, R176.reuse, R150, R112 ;  /* 0x00000096b070723c */ /* 0x040fea0000001870 */
[C---:B------:R-:W-:Y:S01]  /*12130*/  FMUL.FTZ R126, R0.reuse, R126 ;  /* 0x0000007e007e7220 */ /* 0x040fe20000410000 */
[----:B------:R-:W-:Y:S01]  /*12140*/  FMUL.FTZ R127, R0, R127 ;  /* 0x0000007f007f7220 */ /* 0x000fe20000410000 */
[----:B------:R-:W-:Y:S01]  /*12150*/  F2FP.F16.F32.PACK_AB R141, R245, R246 ;  /* 0x000000f6f58d723e */ /* 0x000fe200000000ff */
[-C--:B----4-:R-:W-:Y:S03]  /*12160*/  HMMA.16816.F32 R116, R176, R144.reuse, R116 ;  /* 0x00000090b074723c */ /* 0x090fe60000001874 */
[----:B-1----:R-:W-:Y:S01]  /*12170*/  FFMA.FTZ R3, R203, UR4, -R188 ;  /* 0x00000004cb037c23 */ /* 0x002fe200080108bc */
[----:B--2---:R-:W-:Y:S01]  /*12180*/  F2FP.F16.F32.PACK_AB R142, R244, R243 ;  /* 0x000000f3f48e723e */ /* 0x004fe200000000ff */
[----:B------:R-:W1:Y:S01]  /*12190*/  LDSM.16.MT88.4 R188, [R221+0xa800] ;  /* 0x00a80000ddbc783b */ /* 0x000e620000004200 */
[C---:B------:R-:W-:Y:S01]  /*121a0*/  HMMA.16816.F32 R120, R180.reuse, R144, R120 ;  /* 0x00000090b478723c */ /* 0x040fe20000001878 */
[----:B------:R2:W4:Y:S04]  /*121b0*/  MUFU.EX2 R204, R3 ;  /* 0x0000000300cc7308 */ /* 0x0005280000000800 */
[----:B------:R-:W-:Y:S01]  /*121c0*/  F2FP.F16.F32.PACK_AB R143, R242, R241 ;  /* 0x000000f1f28f723e */ /* 0x000fe200000000ff */
[-C--:B------:R-:W-:Y:S01]  /*121d0*/  HMMA.16816.F32 R124, R180, R146.reuse, R124 ;  /* 0x00000092b47c723c */ /* 0x080fe2000000187c */
[----:B------:R-:W1:Y:S05]  /*121e0*/  LDSM.16.MT88.4 R180, [R217+0xb800] ;  /* 0x00b80000d9b4783b */ /* 0x000e6a0000004200 */
[----:B------:R-:W-:Y:S03]  /*121f0*/  HMMA.16816.F32 R128, R176, R146, R128 ;  /* 0x00000092b080723c */ /* 0x000fe60000001880 */
[----:B------:R-:W1:Y:S03]  /*12200*/  LDSM.16.MT88.4 R200, [R221+0xb800] ;  /* 0x00b80000ddc8783b */ /* 0x000e660000004200 */
[-C--:B------:R-:W-:Y:S05]  /*12210*/  HMMA.16816.F32 R148, R140, R156.reuse, R4 ;  /* 0x0000009c8c94723c */ /* 0x080fea0000001804 */
[----:B------:R-:W4:Y:S01]  /*12220*/  LDL.LU R4, [R1+0xc] ;  /* 0x00000c0001047983 */ /* 0x000f220000300800 */
[----:B------:R-:W-:Y:S02]  /*12230*/  F2FP.F16.F32.PACK_AB R176, R209, R208 ;  /* 0x000000d0d1b0723e */ /* 0x000fe400000000ff */
[----:B-----5:R-:W-:Y:S01]  /*12240*/  F2FP.F16.F32.PACK_AB R178, R206, R207 ;  /* 0x000000cfceb2723e */ /* 0x020fe200000000ff */
[----:B--2---:R-:W2:Y:S02]  /*12250*/  LDL.LU R3, [R1+0x8] ;  /* 0x0000080001037983 */ /* 0x004ea40000300800 */
[----:B---3--:R-:W-:Y:S02]  /*12260*/  F2FP.F16.F32.PACK_AB R177, R139, R205 ;  /* 0x000000cd8bb1723e */ /* 0x008fe400000000ff */
[----:B----4-:R-:W-:Y:S02]  /*12270*/  F2FP.F16.F32.PACK_AB R179, R138, R204 ;  /* 0x000000cc8ab3723e */ /* 0x010fe400000000ff */
[----:B------:R-:W-:Y:S02]  /*12280*/  MOV R5, R166 ;  /* 0x000000a600057202 */ /* 0x000fe40000000f00 */
[----:B------:R-:W-:Y:S02]  /*12290*/  MOV R7, R160 ;  /* 0x000000a000077202 */ /* 0x000fe40000000f00 */
[----:B------:R-:W-:Y:S01]  /*122a0*/  MOV R6, R167 ;  /* 0x000000a700067202 */ /* 0x000fe20000000f00 */
[C---:B------:R-:W-:Y:S01]  /*122b0*/  HMMA.16816.F32 R144, R176.reuse, R156, R8 ;  /* 0x0000009cb090723c */ /* 0x040fe20000001808 */
[----:B------:R-:W3:Y:S04]  /*122c0*/  LDL.LU R9, [R1+0x4] ;  /* 0x0000040001097983 */ /* 0x000ee80000300800 */
[----:B------:R-:W4:Y:S01]  /*122d0*/  LDL.LU R8, [R1] ;  /* 0x0000000001087983 */ /* 0x000f220000300800 */
[-C--:B------:R-:W-:Y:S05]  /*122e0*/  HMMA.16816.F32 R152, R176, R158.reuse, R12 ;  /* 0x0000009eb098723c */ /* 0x080fea000000180c */
[----:B------:R-:W-:Y:S01]  /*122f0*/  MOV R11, R164 ;  /* 0x000000a4000b7202 */ /* 0x000fe20000000f00 */
[C---:B------:R-:W-:Y:S05]  /*12300*/  HMMA.16816.F32 R156, R140.reuse, R158, R16 ;  /* 0x0000009e8c9c723c */ /* 0x040fea0000001810 */
[----:B------:R-:W-:Y:S02]  /*12310*/  MOV R10, R165 ;  /* 0x000000a5000a7202 */ /* 0x000fe40000000f00 */
[-C--:B------:R-:W-:Y:S06]  /*12320*/  HMMA.16816.F32 R164, R140, R172.reuse, R20 ;  /* 0x000000ac8ca4723c */ /* 0x080fec0000001814 */
[C---:B------:R-:W-:Y:S06]  /*12330*/  HMMA.16816.F32 R160, R176.reuse, R172, R24 ;  /* 0x000000acb0a0723c */ /* 0x040fec0000001818 */
[-C--:B------:R-:W-:Y:S06]  /*12340*/  HMMA.16816.F32 R168, R176, R174.reuse, R28 ;  /* 0x000000aeb0a8723c */ /* 0x080fec000000181c */
[C---:B------:R-:W-:Y:S06]  /*12350*/  HMMA.16816.F32 R172, R140.reuse, R174, R32 ;  /* 0x000000ae8cac723c */ /* 0x040fec0000001820 */
[-C--:B------:R-:W-:Y:S06]  /*12360*/  HMMA.16816.F32 R36, R140, R184.reuse, R36 ;  /* 0x000000b88c24723c */ /* 0x080fec0000001824 */
[C---:B------:R-:W-:Y:S06]  /*12370*/  HMMA.16816.F32 R40, R176.reuse, R184, R40 ;  /* 0x000000b8b028723c */ /* 0x040fec0000001828 */
[-C--:B------:R-:W-:Y:S06]  /*12380*/  HMMA.16816.F32 R44, R176, R186.reuse, R44 ;  /* 0x000000bab02c723c */ /* 0x080fec000000182c */
[C---:B------:R-:W-:Y:S06]  /*12390*/  HMMA.16816.F32 R48, R140.reuse, R186, R48 ;  /* 0x000000ba8c30723c */ /* 0x040fec0000001830 */
[-C--:B-1----:R-:W-:Y:S06]  /*123a0*/  HMMA.16816.F32 R52, R140, R188.reuse, R52 ;  /* 0x000000bc8c34723c */ /* 0x082fec0000001834 */
[C---:B------:R-:W-:Y:S06]  /*123b0*/  HMMA.16816.F32 R56, R176.reuse, R188, R56 ;  /* 0x000000bcb038723c */ /* 0x040fec0000001838 */
        /* <DEDUP_REMOVED lines=17> */
[----:B------:R-:W-:Y:S05]  /*124d0*/  HMMA.16816.F32 R128, R140, R202, R128 ;  /* 0x000000ca8c80723c */ /* 0x000fea0000001880 */
[----:B------:R-:W-:Y:S06]  /*124e0*/  FFMA.FTZ R4, R133, R4, R10 ;  /* 0x0000000485047223 */ /* 0x000fec000001000a */
[----:B------:R-:W-:Y:S01]  /*124f0*/  FADD.FTZ R4, R11, R4 ;  /* 0x000000040b047221 */ /* 0x000fe20000010000 */
[----:B--2---:R-:W-:Y:S01]  /*12500*/  FFMA.FTZ R3, R132, R3, R252 ;  /* 0x0000000384037223 */ /* 0x004fe200000100fc */
[----:B------:R-:W-:Y:S02]  /*12510*/  MOV R132, R135 ;  /* 0x0000008700847202 */ /* 0x000fe40000000f00 */
[----:B------:R-:W-:Y:S01]  /*12520*/  FADD.FTZ R6, R6, R4 ;  /* 0x0000000406067221 */ /* 0x000fe20000010000 */
[----:B------:R-:W-:Y:S04]  /*12530*/  FADD.FTZ R3, R5, R3 ;  /* 0x0000000305037221 */ /* 0x000fe80000010000 */
[----:B------:R-:W-:Y:S01]  /*12540*/  FADD.FTZ R5, R250, R3 ;  /* 0x00000003fa057221 */ /* 0x000fe20000010000 */
[----:B---3--:R-:W-:Y:S04]  /*12550*/  FFMA.FTZ R2, R2, R9, R249 ;  /* 0x0000000902027223 */ /* 0x008fe800000100f9 */
[----:B------:R-:W-:Y:S01]  /*12560*/  FADD.FTZ R2, R214, R2 ;  /* 0x00000002d6027221 */ /* 0x000fe20000010000 */
[----:B----4-:R-:W-:Y:S03]  /*12570*/  FFMA.FTZ R0, R0, R8, R210 ;  /* 0x0000000800007223 */ /* 0x010fe600000100d2 */
[----:B------:R-:W-:Y:S01]  /*12580*/  FADD.FTZ R4, R215, R2 ;  /* 0x00000002d7047221 */ /* 0x000fe20000010000 */
[----:B------:R-:W-:Y:S01]  /*12590*/  FADD.FTZ R2, R251, R5 ;  /* 0x00000005fb027221 */ /* 0x000fe20000010000 */
[----:B------:R-:W-:Y:S02]  /*125a0*/  FADD.FTZ R0, R211, R0 ;  /* 0x00000000d3007221 */ /* 0x000fe40000010000 */
[----:B------:R-:W-:Y:S02]  /*125b0*/  FADD.FTZ R4, R240, R4 ;  /* 0x00000004f0047221 */ /* 0x000fe40000010000 */
        /* <DEDUP_REMOVED lines=21> */
[----:B------:R-:W-:Y:S03]  /*12710*/  MOV R138, R134 ;  /* 0x00000086008a7202 */ /* 0x000fe60000000f00 */
[----:B------:R1:W-:Y:S04]  /*12720*/  STL [R1+0x8], R3 ;  /* 0x0000080301007387 */ /* 0x0003e80000100800 */
[----:B------:R2:W-:Y:S04]  /*12730*/  STL [R1+0x4], R2 ;  /* 0x0000040201007387 */ /* 0x0005e80000100800 */
[----:B------:R2:W-:Y:S01]  /*12740*/  STL [R1], R0 ;  /* 0x0000000001007387 */ /* 0x0005e20000100800 */
[----:B-1----:R-:W-:Y:S01]  /*12750*/  MOV R3, R136 ;  /* 0x0000008800037202 */ /* 0x002fe20000000f00 */
[----:B------:R-:W-:Y:S06]  /*12760*/  @P0 BRA `(.L_x_1309) ;  /* 0xffffffd400cc0947 */ /* 0x000fec000383ffff */
.L_x_1308:
[----:B--2---:R-:W2:Y:S04]  /*12770*/  LDL.LU R2, [R1+0xc] ;  /* 0x00000c0001027983 */ /* 0x004ea80000300800 */
[----:B------:R-:W3:Y:S04]  /*12780*/  LDL.LU R8, [R1+0x8] ;  /* 0x0000080001087983 */ /* 0x000ee80000300800 */
[----:B------:R-:W4:Y:S04]  /*12790*/  LDL.LU R7, [R1+0x4] ;  /* 0x0000040001077983 */ /* 0x000f280000300800 */
[----:B------:R-:W5:Y:S01]  /*127a0*/  LDL.LU R6, [R1] ;  /* 0x0000000001067983 */ /* 0x000f620000300800 */
[----:B------:R-:W1:Y:S01]  /*127b0*/  S2UR UR8, SR_CgaCtaId ;  /* 0x00000000000879c3 */ /* 0x000e620000008800 */
[----:B------:R-:W-:Y:S01]  /*127c0*/  UISETP.NE.AND UP0, UPT, UR15, -0x1, UPT ;  /* 0xffffffff0f00788c */ /* 0x000fe2000bf05270 */
[----:B------:R-:W1:Y:S05]  /*127d0*/  S2R R177, SR_TID.X ;  /* 0x0000000000b17919 */ /* 0x000e6a0000002100 */
        /* <DEDUP_REMOVED lines=12> */
[----:B-----5:R-:W1:Y:S01]  /*128a0*/  SHFL.BFLY PT, R2, R6, 0x2, 0x1f ;  /* 0x0c401f0006027f89 */ /* 0x020e6200000e0000 */
        /* <DEDUP_REMOVED lines=67> */
[----:B------:R-:W-:Y:S01]  /*12ce0*/  MOV R68, 0x40 ;  /* 0x0000004000447802 */ /* 0x000fe20000000f00 */
[C---:B-1----:R-:W-:Y:S01]  /*12cf0*/  FMUL.FTZ R150, R3.reuse, R150 ;  /* 0x0000009603967220 */ /* 0x042fe20000410000 */
[----:B------:R-:W-:Y:S01]  /*12d00*/  LEA R20, R20, UR8, 0x1 ;  /* 0x0000000814147c11 */ /* 0x000fe2000f8e08ff */
[C---:B------:R-:W-:Y:S01]  /*12d10*/  FMUL.FTZ R151, R3.reuse, R151 ;  /* 0x0000009703977220 */ /* 0x040fe20000410000 */
[----:B------:R-:W-:Y:S01]  /*12d20*/  IADD3 R177, -R8, R177, RZ ;  /* 0x000000b108b17210 */ /* 0x000fe20007ffe1ff */
[C---:B------:R-:W-:Y:S01]  /*12d30*/  FMUL.FTZ R158, R3.reuse, R158 ;  /* 0x0000009e039e7220 */ /* 0x040fe20000410000 */
[C---:B------:R-:W-:Y:S01]  /*12d40*/  FMUL.FTZ R159, R3.reuse, R159 ;  /* 0x0000009f039f7220 */ /* 0x040fe20000410000 */
[C---:B------:R-:W-:Y:S01]  /*12d50*/  FMUL.FTZ R166, R3.reuse, R166 ;  /* 0x000000a603a67220 */ /* 0x040fe20000410000 */
[C---:B------:R-:W-:Y:S01]  /*12d60*/  FMUL.FTZ R9, R3.reuse, R167 ;  /* 0x000000a703097220 */ /* 0x040fe20000410000 */
[----:B------:R-:W-:Y:S01]  /*12d70*/  FMUL.FTZ R174, R3, R174 ;  /* 0x000000ae03ae7220 */ /* 0x000fe20000410000 */
[----:B------:R-:W-:-:S02]  /*12d80*/  SEL R84, R84, 0x20, P1 ;  /* 0x0000002054547807 */ /* 0x000fc40000800000 */
        /* <DEDUP_REMOVED lines=9> */
.L_x_1312:
        /* <DEDUP_REMOVED lines=24> */
.L_x_1313:
        /* <DEDUP_REMOVED lines=131> */
[----:B------:R-:W-:Y:S01]  /*137d0*/  F2FP.F16.F32.PACK_AB R18, R18, R40 ;  /* 0x000000281212723e */ /* 0x000fe200000000ff */
[----:B-----5:R-:W4:Y:S01]  /*137e0*/  @P0 LDC R12, c[0x0][0x2e8] ;  /* 0x0000ba00ff0c0b82 */ /* 0x020f220000000800 */
        /* <DEDUP_REMOVED lines=26> */
[----:B-----5:R-:W5:Y:S01]  /*13990*/  @P2 LDC.64 R8, c[0x0][0x2c0] ;  /* 0x0000b000ff082b82 */ /* 0x020f620000000a00 */
[----:B------:R-:W-:Y:S01]  /*139a0*/  F2FP.F16.F32.PACK_AB R34, R34, R72 ;  /* 0x000000482222723e */ /* 0x000fe200000000ff */
[----:B------:R4:W-:Y:S01]  /*139b0*/  STS [R4+0x400], R15 ;  /* 0x0004000f04007388 */ /* 0x0009e20000000800 */
[----:B------:R-:W-:Y:S01]  /*139c0*/  F2FP.F16.F32.PACK_AB R33, R75, R33 ;  /* 0x000000214b21723e */ /* 0x000fe200000000ff */
[----:B-1----:R-:W-:Y:S01]  /*139d0*/  @P5 MUFU.LG2 R14, R139 ;  /* 0x0000008b000e5308 */ /* 0x002fe20000000c00 */
[----:B------:R-:W-:Y:S01]  /*139e0*/  F2FP.F16.F32.PACK_AB R30, R30, R76 ;  /* 0x0000004c1e1e723e */ /* 0x000fe200000000ff */
[----:B------:R-:W-:Y:S01]  /*139f0*/  STS [R3+0x2000], R18 ;  /* 0x0020001203007388 */ /* 0x000fe20000000800 */
[----:B------:R-:W-:Y:S01]  /*13a00*/  F2FP.F16.F32.PACK_AB R29, R79, R29 ;  /* 0x0000001d4f1d723e */ /* 0x000fe200000000ff */
[----:B------:R-:W1:Y:S01]  /*13a10*/  @P2 LDC R7, c[0x0][0x2c0] ;  /* 0x0000b000ff072b82 */ /* 0x000e620000000800 */
[----:B------:R-:W-:Y:S01]  /*13a20*/  F2FP.F16.F32.PACK_AB R28, R85, R176 ;  /* 0x000000b0551c723e */ /* 0x000fe200000000ff */
[----:B------:R2:W-:Y:S01]  /*13a30*/  STS [R3+0x2400], R17 ;  /* 0x0024001103007388 */ /* 0x0005e20000000800 */
[----:B------:R-:W-:-:S02]  /*13a40*/  F2FP.F16.F32.PACK_AB R27, R87, R86 ;  /* 0x00000056571b723e */ /* 0x000fc400000000ff */
[----:B------:R-:W-:Y:S01]  /*13a50*/  F2FP.F16.F32.PACK_AB R26, R97, R96 ;  /* 0x00000060611a723e */ /* 0x000fe200000000ff */
[----:B------:R-:W-:Y:S01]  /*13a60*/  STS [R4+0x2000], R46 ;  /* 0x0020002e04007388 */ /* 0x000fe20000000800 */
[----:B------:R-:W-:Y:S01]  /*13a70*/  F2FP.F16.F32.PACK_AB R25, R99, R98 ;  /* 0x000000626319723e */ /* 0x000fe200000000ff */
[----:B---3--:R-:W3:Y:S01]  /*13a80*/  @P1 LDC R6, c[0x0][0x2e4] ;  /* 0x0000b900ff061b82 */ /* 0x008ee20000000800 */
        /* <DEDUP_REMOVED lines=11> */
[----:B------:R-:W1:Y:S01]  /*13b40*/  S2R R11, SR_CTAID.Y ;  /* 0x00000000000b7919 */ /* 0x000e620000002600 */
[----:B------:R-:W-:Y:S01]  /*13b50*/  F2FP.F16.F32.PACK_AB R51, R115, R114 ;  /* 0x000000727333723e */ /* 0x000fe200000000ff */
[----:B------:R-:W-:Y:S01]  /*13b60*/  @!P2 IMAD.MOV.U32 R7, RZ, RZ, 0x1 ;  /* 0x00000001ff07a424 */ /* 0x000fe200078e00ff */
[----:B------:R-:W-:Y:S01]  /*13b70*/  F2FP.F16.F32.PACK_AB R54, R54, R104 ;  /* 0x000000683636723e */ /* 0x000fe200000000ff */
[----:B------:R-:W-:Y:S01]  /*13b80*/  STS [R5], R40 ;  /* 0x0000002805007388 */ /* 0x000fe20000000800 */
[----:B------:R-:W-:Y:S01]  /*13b90*/  F2FP.F16.F32.PACK_AB R53, R107, R53 ;  /* 0x000000356b35723e */ /* 0x000fe200000000ff */
[----:B--2---:R-:W2:Y:S01]  /*13ba0*/  @P5 LDC R17, c[0x0][0x2e8] ;  /* 0x0000ba00ff115b82 */ /* 0x004ea20000000800 */
        /* <DEDUP_REMOVED lines=20> */
[----:B------:R-:W-:-:S03]  /*13cf0*/  MOV R18, 0x7f800000 ;  /* 0x7f80000000127802 */ /* 0x000fc60000000f00 */
        /* <DEDUP_REMOVED lines=9> */
[----:B------:R1:W-:Y:S04]  /*13d90*/  STS [R13+0x4400], R25 ;  /* 0x004400190d007388 */ /* 0x0003e80000000800 */
[----:B------:R-:W-:Y:S04]  /*13da0*/  STS [R0+0x6000], R48 ;  /* 0x0060003000007388 */ /* 0x000fe80000000800 */
[----:B------:R3:W-:Y:S01]  /*13db0*/  STS [R0+0x6400], R47 ;  /* 0x0064002f00007388 */ /* 0x0007e20000000800 */
[----:B-----5:R-:W-:-:S03]  /*13dc0*/  MOV R19, 0x7f800000 ;  /* 0x7f80000000137802 */ /* 0x020fc60000000f00 */
[----:B------:R-:W-:Y:S04]  /*13dd0*/  STS [R13+0x6000], R58 ;  /* 0x0060003a0d007388 */ /* 0x000fe80000000800 */
[----:B------:R5:W-:Y:S04]  /*13de0*/  STS [R13+0x6400], R57 ;  /* 0x006400390d007388 */ /* 0x000be80000000800 */
[----:B------:R-:W-:Y:S04]  /*13df0*/  STS [R3+0x4000], R56 ;  /* 0x0040003803007388 */ /* 0x000fe80000000800 */
[----:B------:R-:W-:Y:S01]  /*13e00*/  STS [R3+0x4400], R55 ;  /* 0x0044003703007388 */ /* 0x000fe20000000800 */
[----:B-1----:R-:W1:Y:S03]  /*13e10*/  S2R R25, SR_CTAID.Z ;  /* 0x0000000000197919 */ /* 0x002e660000002700 */
[----:B------:R-:W-:Y:S01]  /*13e20*/  STS [R4+0x4000], R52 ;  /* 0x0040003404007388 */ /* 0x000fe20000000800 */
[----:B---3--:R-:W-:Y:S01]  /*13e30*/  @P2 IMAD R0, R9, R8, RZ ;  /* 0x0000000809002224 */ /* 0x008fe200078e02ff */
[----:B------:R-:W-:Y:S01]  /*13e40*/  @!P2 MOV R0, R6 ;  /* 0x000000060000a202 */ /* 0x000fe20000000f00 */
[----:B------:R-:W3:Y:S01]  /*13e50*/  @P0 MUFU.LG2 R9, R133 ;  /* 0x0000008500090308 */ /* 0x000ee20000000c00 */
[----:B------:R-:W-:Y:S01]  /*13e60*/  STS [R4+0x4400], R51 ;  /* 0x0044003304007388 */ /* 0x000fe20000000800 */
[----:B------:R-:W4:Y:S01]  /*13e70*/  S2R R16, SR_TID.X ;  /* 0x0000000000107919 */ /* 0x000f220000002100 */
[----:B-----5:R-:W5:Y:S02]  /*13e80*/  @P4 LDC R13, c[0x0][0x2e8] ;  /* 0x0000ba00ff0d4b82 */ /* 0x020f640000000800 */
        /* <DEDUP_REMOVED lines=8> */
[----:B--2---:R-:W-:Y:S01]  /*13f10*/  @P2 MOV R3, 0x1 ;  /* 0x0000000100032802 */ /* 0x004fe20000000f00 */
[----:B------:R-:W-:-:S02]  /*13f20*/  @!P2 IMAD R3, R6, R10, RZ ;  /* 0x0000000a0603a224 */ /* 0x000fc400078e02ff */
[----:B------:R-:W-:Y:S04]  /*13f30*/  STS [R2+0x6000], R62 ;  /* 0x0060003e02007388 */ /* 0x000fe80000000800 */
[----:B------:R2:W-:Y:S01]  /*13f40*/  STS [R2+0x6400], R61 ;  /* 0x0064003d02007388 */ /* 0x0005e20000000800 */
[----:B---3--:R-:W3:Y:S03]  /*13f50*/  @P4 MUFU.LG2 R4, R132 ;  /* 0x0000008400044308 */ /* 0x008ee60000000c00 */
[----:B------:R-:W-:Y:S04]  /*13f60*/  STS [R5+0x6000], R65 ;  /* 0x0060004105007388 */ /* 0x000fe80000000800 */
[----:B------:R1:W-:Y:S01]  /*13f70*/  STS [R5+0x6400], R66 ;  /* 0x0064004205007388 */ /* 0x0003e20000000800 */
[----:B------:R-:W-:Y:S01]  /*13f80*/  BAR.SYNC.DEFER_BLOCKING 0x0 ;  /* 0x0000000000007b1d */ /* 0x000fe20000010000 */
[----:B--2---:R-:W-:Y:S01]  /*13f90*/  IMAD R2, R11, R3, RZ ;  /* 0x000000030b027224 */ /* 0x004fe200078e02ff */
[----:B----4-:R-:W-:Y:S01]  /*13fa0*/  SHF.R.S32.HI R11, RZ, 0x1f, R16 ;  /* 0x0000001fff0b7819 */ /* 0x010fe20000011410 */
[----:B------:R-:W-:-:S03]  /*13fb0*/  IMAD R3, R7, UR6, RZ ;  /* 0x0000000607037c24 */ /* 0x000fc6000f8e02ff */
[----:B------:R-:W-:Y:S02]  /*13fc0*/  SEL R2, R2, RZ, !P3 ;  /* 0x000000ff02027207 */ /* 0x000fe40005800000 */
[----:B------:R-:W-:Y:S01]  /*13fd0*/  SHF.L.U32 R3, R3, 0x7, RZ ;  /* 0x0000000703037819 */ /* 0x000fe200000006ff */
[----:B-1----:R-:W1:Y:S01]  /*13fe0*/  @P6 MUFU.LG2 R5, R138 ;  /* 0x0000008a00056308 */ /* 0x002e620000000c00 */
[----:B------:R-:W-:Y:S01]  /*13ff0*/  LEA.HI R11, R11, R16, RZ, 0x3 ;  /* 0x000000100b0b7211 */ /* 0x000fe200078f18ff */
[----:B------:R-:W-:Y:S01]  /*14000*/  IMAD R0, R25, R0, R2 ;  /* 0x0000000019007224 */ /* 0x000fe200078e0202 */
[----:B------:R2:W4:Y:S01]  /*14010*/  LDS.128 R32, [R239+0x3800] ;  /* 0x00380000ef207984 */ /* 0x0005220000000c00 */
[----:B------:R-:W-:Y:S02]  /*14020*/  SHF.R.S32.HI R8, RZ, 0x1f, R3 ;  /* 0x0000001fff087819 */ /* 0x000fe40000011403 */
[----:B------:R-:W-:Y:S01]  /*14030*/  SHF.R.S32.HI R10, RZ, 0x3, R11 ;  /* 0x00000003ff0a7819 */ /* 0x000fe2000001140b */
[----:B------:R2:W2:Y:S01]  /*14040*/  LDS.128 R28, [R239+0x7800] ;  /* 0x00780000ef1c7984 */ /* 0x0004a20000000c00 */
[--C-:B------:R-:W-:Y:S01]  /*14050*/  IADD3 R6, P2, P1, R3, R80, R0.reuse ;  /* 0x0000005003067210 */ /* 0x100fe2000795e000 */
[----:B------:R-:W-:Y:S01]  /*14060*/  @P0 FMUL.FTZ R3, R9, 0.69314718246459960938 ;  /* 0x3f31721809030820 */ /* 0x000fe20000410000 */
[----:B------:R-:W-:Y:S01]  /*14070*/  SHF.R.S32.HI R2, RZ, 0x1f, R0 ;  /* 0x0000001fff027819 */ /* 0x000fe20000011400 */
[----:B------:R-:W-:Y:S01]  /*14080*/  VIADD R0, R10, 0x10 ;  /* 0x000000100a007836 */ /* 0x000fe20000000000 */
[----:B------:R-:W-:Y:S01]  /*14090*/  LOP3.LUT P6, RZ, R177, 0x3, RZ, 0xc0, !PT ;  /* 0x00000003b1ff7812 */ /* 0x000fe200078cc0ff */
[----:B------:R-:W-:Y:S01]  /*140a0*/  @P0 FFMA.FTZ R22, R135, R12, R3 ;  /* 0x0000000c87160223 */ /* 0x000fe20000010003 */
[----:B------:R-:W-:Y:S01]  /*140b0*/  IADD3.X R8, R8, R81, R2, P2, P1 ;  /* 0x0000005108087210 */ /* 0x000fe200017e2402 */
[----:B------:R-:W-:Y:S01]  /*140c0*/  VIADD R2, R10, 0x20 ;  /* 0x000000200a027836 */ /* 0x000fe20000000000 */
[----:B------:R-:W-:-:S02]  /*140d0*/  ISETP.NE.AND P1, PT, R140, RZ, PT ;  /* 0x000000ff8c00720c */ /* 0x000fc40003f25270 */
[----:B------:R-:W-:Y:S02]  /*140e0*/  ISETP.NE.AND P0, PT, R167, RZ, PT ;  /* 0x000000ffa700720c */ /* 0x000fe40003f05270 */
[----:B------:R-:W-:Y:S02]  /*140f0*/  ISETP.GE.AND P4, PT, R0, UR5, PT ;  /* 0x0000000500007c0c */ /* 0x000fe4000bf86270 */
[----:B------:R-:W-:Y:S02]  /*14100*/  IADD3 R0, R10, 0x30, RZ ;  /* 0x000000300a007810 */ /* 0x000fe40007ffe0ff */
[----:B------:R-:W-:Y:S02]  /*14110*/  ISETP.GE.AND P3, PT, R2, UR5, PT ;  /* 0x0000000502007c0c */ /* 0x000fe4000bf66270 */
[----:B------:R-:W-:Y:S01]  /*14120*/  ISETP.GE.AND P2, PT, R0, UR5, PT ;  /* 0x0000000500007c0c */ /* 0x000fe2000bf46270 */
[C---:B------:R-:W-:Y:S01]  /*14130*/  VIADD R0, R10.reuse, 0x50 ;  /* 0x000000500a007836 */ /* 0x040fe20000000000 */
[----:B------:R-:W-:Y:S01]  /*14140*/  IADD3 R2, R10, 0x40, RZ ;  /* 0x000000400a027810 */ /* 0x000fe20007ffe0ff */
[----:B---3--:R-:W-:Y:S01]  /*14150*/  @P1 FMUL.FTZ R4, R4, 0.69314718246459960938 ;  /* 0x3f31721804041820 */ /* 0x008fe20000410000 */
[----:B------:R-:W-:-:S03]  /*14160*/  LOP3.LUT R3, R11, 0xfffffff8, RZ, 0xc0, !PT ;  /* 0xfffffff80b037812 */ /* 0x000fc600078ec0ff */
[----:B-----5:R-:W-:Y:S01]  /*14170*/  @P1 FFMA.FTZ R21, R136, R13, R4 ;  /* 0x0000000d88151223 */ /* 0x020fe20000010004 */
[----:B-1----:R-:W-:Y:S01]  /*14180*/  @P0 FMUL.FTZ R4, R5, 0.69314718246459960938 ;  /* 0x3f31721805040820 */ /* 0x002fe20000410000 */
[----:B------:R-:W-:Y:S01]  /*14190*/  ISETP.GE.AND P1, PT, R2, UR5, PT ;  /* 0x0000000502007c0c */ /* 0x000fe2000bf26270 */
[----:B------:R-:W-:Y:S02]  /*141a0*/  @P5 FMUL.FTZ R2, R14, 0.69314718246459960938 ;  /* 0x3f3172180e025820 */ /* 0x000fe40000410000 */
[----:B------:R-:W-:Y:S01]  /*141b0*/  @P0 FFMA.FTZ R19, R134, R15, R4 ;  /* 0x0000000f86130223 */ /* 0x000fe20000010004 */
        /* <DEDUP_REMOVED lines=53> */
.L_x_1315:
[----:B------:R-:W-:Y:S05]  /*14510*/  BSYNC B0 ;  /* 0x0000000000007941 */ /* 0x000fea0003800000 */
.L_x_1314:
        /* <DEDUP_REMOVED lines=31> */
.L_x_1317:
[----:B------:R-:W-:Y:S05]  /*14710*/  BSYNC B0 ;  /* 0x0000000000007941 */ /* 0x000fea0003800000 */
.L_x_1316:
        /* <DEDUP_REMOVED lines=19> */
.L_x_1319:
[----:B------:R-:W-:Y:S05]  /*14850*/  BSYNC B0 ;  /* 0x0000000000007941 */ /* 0x000fea0003800000 */
.L_x_1318:
        /* <DEDUP_REMOVED lines=18> */
.L_x_1321:
[----:B------:R-:W-:Y:S05]  /*14980*/  BSYNC B0 ;  /* 0x0000000000007941 */ /* 0x000fea0003800000 */
.L_x_1320:
        /* <DEDUP_REMOVED lines=18> */
.L_x_1323:
[----:B------:R-:W-:Y:S05]  /*14ab0*/  BSYNC B0 ;  /* 0x0000000000007941 */ /* 0x000fea0003800000 */
.L_x_1322:
        /* <DEDUP_REMOVED lines=18> */
.L_x_1325:
[----:B------:R-:W-:Y:S05]  /*14be0*/  BSYNC B0 ;  /* 0x0000000000007941 */ /* 0x000fea0003800000 */
.L_x_1324:
        /* <DEDUP_REMOVED lines=18> */
.L_x_1327:
[----:B------:R-:W-:Y:S05]  /*14d10*/  BSYNC B0 ;  /* 0x0000000000007941 */ /* 0x000fea0003800000 */
.L_x_1326:
        /* <DEDUP_REMOVED lines=18> */
.L_x_1329:
[----:B------:R-:W-:Y:S05]  /*14e40*/  BSYNC B0 ;  /* 0x0000000000007941 */ /* 0x000fea0003800000 */
.L_x_1328:
        /* <DEDUP_REMOVED lines=16> */
.L_x_1330:
        /* <DEDUP_REMOVED lines=11> */
.L_x_2933:


//--------------------- .text._ZN5flash16flash_fwd_kernelI23Flash_fwd_kernel_traitsILi128ELi128ELi32ELi4ELb0ELb0EN7cutlass6half_tE19Flash_kernel_traitsILi128ELi128ELi32ELi4ES3_EELb0ELb0ELb1ELb0ELb0ELb0ELb0ELb0EEEvNS_16Flash_fwd_paramsE --------------------------
	.section	.text._ZN5flash16flash_fwd_kernelI23Flash_fwd_kernel_traitsILi128ELi128ELi32ELi4ELb0ELb0EN7cutlass6half_tE19Flash_kernel_traitsILi128ELi128ELi32ELi4ES3_EELb0ELb0ELb1ELb0ELb0ELb0ELb0ELb0EEEvNS_16Flash_fwd_paramsE,"ax",@progbits
	.align	128
        .global         _ZN5flash16flash_fwd_kernelI23Flash_fwd_kernel_traitsILi128ELi128ELi32ELi4ELb0ELb0EN7cutlass6half_tE19Flash_kernel_traitsILi128ELi128ELi32ELi4ES3_EELb0ELb0ELb1ELb0ELb0ELb0ELb0ELb0EEEvNS_16Flash_fwd_paramsE
        .type           _ZN5flash16flash_fwd_kernelI23Flash_fwd_kernel_traitsILi128ELi128ELi32ELi4ELb0ELb0EN7cutlass6half_tE19Flash_kernel_traitsILi128ELi128ELi32ELi4ES3_EELb0ELb0ELb1ELb0ELb0ELb0ELb0ELb0EEEvNS_16Flash_fwd_paramsE,@function
        .size           _ZN5flash16flash_fwd_kernelI23Flash_fwd_kernel_traitsILi128ELi128ELi32ELi4ELb0ELb0EN7cutlass6half_tE19Flash_kernel_traitsILi128ELi128ELi32ELi4ES3_EELb0ELb0ELb1ELb0ELb0ELb0ELb0ELb0EEEvNS_16Flash_fwd_paramsE,(.L_x_2934 - _ZN5flash16flash_fwd_kernelI23Flash_fwd_kernel_traitsILi128ELi128ELi32ELi4ELb0ELb0EN7cutlass6half_tE19Flash_kernel_traitsILi128ELi128ELi32ELi4ES3_EELb0ELb0ELb1ELb0ELb0ELb0ELb0ELb0EEEvNS_16Flash_fwd_paramsE)
        .other          _ZN5flash16flash_fwd_kernelI23Flash_fwd_kernel_traitsILi128ELi128ELi32ELi4ELb0ELb0EN7cutlass6half_tE19Flash_kernel_traitsILi128ELi128ELi32ELi4ES3_EELb0ELb0ELb1ELb0ELb0ELb0ELb0ELb0EEEvNS_16Flash_fwd_paramsE,@"STO_CUDA_ENTRY STV_DEFAULT"
_ZN5flash16flash_fwd_kernelI23Flash_fwd_kernel_traitsILi128ELi128ELi32ELi4ELb0ELb0EN7cutlass6half_tE19Flash_kernel_traitsILi128ELi128ELi32ELi4ES3_EELb0ELb0ELb1ELb0ELb0ELb0ELb0ELb0EEEvNS_16Flash_fwd_paramsE:
.text._ZN5flash16flash_fwd_kernelI23Flash_fwd_kernel_traitsILi128ELi128ELi32ELi4ELb0ELb0EN7cutlass6half_tE19Flash_kernel_traitsILi128ELi128ELi32ELi4ES3_EELb0ELb0ELb1ELb0ELb0ELb0ELb0ELb0EEEvNS_16Flash_fwd_paramsE:
        /* <DEDUP_REMOVED lines=55> */
.L_x_1331:
[----:B------:R-:W-:-:S05]  /*0370*/  ULDC UR5, c[0x0][0x2c8] ;  /* 0x0000b20000057ab9 */ /* 0x000fca0000000800 */
.L_x_1332:
        /* <DEDUP_REMOVED lines=64> */
[--C-:B------:R-:W-:Y:S01]  /*0780*/  SHF.R.S32.HI R9, RZ, 0x1f, R8.reuse ;  /* 0x0000001fff097819 */ /* 0x100fe20000011408 */
[----:B------:R-:W-:Y:S01]  /*0790*/  @UP1 UIMAD UR5, UR13, UR9, UR19 ;  /* 0x000000090d0512a4 */ /* 0x000fe2000f8e0213 */
[----:B------:R-:W-:Y:S01]  /*07a0*/  IMAD.SHL.U32 R14, R0, 0x8, RZ ;  /* 0x00000008000e7824 */ /* 0x000fe200078e00ff */
[----:B------:R-:W-:Y:S01]  /*07b0*/  @!UP1 UIMAD UR9, UR17, UR7, UR8 ;  /* 0x00000007110992a4 */ /* 0x000fe2000f8e0208 */
[C---:B------:R-:W-:Y:S01]  /*07c0*/  VIADD R17, R8.reuse, 0x10 ;  /* 0x0000001008117836 */ /* 0x040fe20000000000 */
[----:B------:R-:W-:Y:S01]  /*07d0*/  USHF.R.S32.HI UR8, URZ, 0x1f, UR4 ;  /* 0x0000001f3f087899 */ /* 0x000fe20008011404 */
[C---:B------:R-:W-:Y:S01]  /*07e0*/  VIADD R18, R8.reuse, 0x20 ;  /* 0x0000002008127836 */ /* 0x040fe20000000000 */
[----:B------:R-:W-:Y:S01]  /*07f0*/  @!UP1 UIMAD.WIDE.U32 UR26, UR17, UR6, URZ ;  /* 0x00000006111a92a5 */ /* 0x000fe2000f8e003f */
[----:B------:R-:W-:Y:S01]  /*0800*/  VIADD R20, R8, 0x30 ;  /* 0x0000003008147836 */ /* 0x000fe20000000000 */
[----:B------:R-:W-:Y:S01]  /*0810*/  @UP2 UMOV UR10, 0x1 ;  /* 0x00000001000a2882 */ /* 0x000fe20000000000 */
[----:B------:R-:W-:Y:S01]  /*0820*/  ULDC.64 UR6, c[0x0][0x2a0] ;  /* 0x0000a80000067ab9 */ /* 0x000fe20000000a00 */
[----:B------:R-:W-:Y:S01]  /*0830*/  @!UP1 UIADD3 UR5, UR27, UR9, URZ ;  /* 0x000000091b059290 */ /* 0x000fe2000fffe03f */
[----:B------:R-:W-:Y:S01]  /*0840*/  IMAD.U32 R12, RZ, RZ, UR6 ;  /* 0x00000006ff0c7e24 */ /* 0x000fe2000f8e00ff */
[----:B------:R-:W-:Y:S01]  /*0850*/  UIMAD UR8, UR8, UR6, URZ ;  /* 0x00000006080872a4 */ /* 0x000fe2000f8e023f */
[----:B------:R-:W-:Y:S01]  /*0860*/  ISETP.NE.AND P1, PT, R0, RZ, PT ;  /* 0x000000ff0000720c */ /* 0x000fe20003f25270 */
[----:B------:R-:W-:Y:S01]  /*0870*/  @!UP1 UMOV UR18, UR26 ;  /* 0x0000001a00129c82 */ /* 0x000fe20008000000 */
[----:B------:R-:W-:Y:S01]  /*0880*/  @!UP3 ULDC UR6, c[0x0][0x2c4] ;  /* 0x0000b1000006bab9 */ /* 0x000fe20000000800 */
[----:B------:R-:W-:Y:S01]  /*0890*/  UIMAD UR7, UR4, UR7, UR8 ;  /* 0x00000007040772a4 */ /* 0x000fe2000f8e0208 */
[----:B------:R-:W-:Y:S01]  /*08a0*/  IADD3 R2, P0, R14, UR18, RZ ;  /* 0x000000120e027c10 */ /* 0x000fe2000ff1e0ff */
[----:B------:R-:W-:Y:S01]  /*08b0*/  UIADD3 UR25, -UR21, UR25, URZ ;  /* 0x0000001915197290 */ /* 0x000fe2000fffe13f */
[----:B------:R-:W-:Y:S01]  /*08c0*/  IMAD.WIDE R6, R6, 0x80, R8 ;  /* 0x0000008006067825 */ /* 0x000fe200078e0208 */
[----:B------:R-:W-:Y:S01]  /*08d0*/  @UP2 ULDC.64 UR8, c[0x0][0x2c0] ;  /* 0x0000b00000082ab9 */ /* 0x000fe20000000a00 */
[----:B------:R-:W-:Y:S01]  /*08e0*/  LEA.HI.X.SX32 R3, R14, UR5, 0x1, P0 ;  /* 0x000000050e037c11 */ /* 0x000fe200080f0eff */
[----:B------:R-:W-:Y:S01]  /*08f0*/  @UP2 UIMAD UR8, UR9, UR8, URZ ;  /* 0x00000008090822a4 */ /* 0x000fe2000f8e023f */
[C---:B------:R-:W-:Y:S01]  /*0900*/  VIADD R22, R8.reuse, 0x40 ;  /* 0x0000004008167836 */ /* 0x040fe20000000000 */
[----:B------:R-:W-:Y:S01]  /*0910*/  @!UP2 ULDC UR5, c[0x0][0x270] ;  /* 0x00009c000005aab9 */ /* 0x000fe20000000800 */
[----:B------:R-:W-:Y:S01]  /*0920*/  @!UP2 ULDC UR9, c[0x0][0x2c4] ;  /* 0x0000b1000009aab9 */ /* 0x000fe20000000800 */
[----:B------:R-:W-:Y:S01]  /*0930*/  @UP0 ULDC UR9, c[0x0][0x2e4] ;  /* 0x0000b90000090ab9 */ /* 0x000fe20000000800 */
[----:B------:R-:W-:Y:S01]  /*0940*/  @!UP3 UIMAD UR6, UR17, UR6, URZ ;  /* 0x000000061106b2a4 */ /* 0x000fe2000f8e023f */
[----:B------:R-:W-:Y:S01]  /*0950*/  ISETP.GE.AND P4, PT, R8, UR25, PT ;  /* 0x0000001908007c0c */ /* 0x000fe2000bf86270 */
[----:B------:R-:W-:Y:S01]  /*0960*/  @!UP2 UIMAD UR10, UR9, UR5, URZ ;  /* 0x00000005090aa2a4 */ /* 0x000fe2000f8e023f */
[----:B------:R-:W-:Y:S01]  /*0970*/  IMAD.WIDE.U32 R12, R12, UR4, R2 ;  /* 0x000000040c0c7c25 */ /* 0x000fe2000f8e0002 */
[----:B------:R-:W-:Y:S01]  /*0980*/  @!UP3 USEL UR6, UR6, UR13, !UP1 ;  /* 0x0000000d0606b287 */ /* 0x000fe2000c800000 */
[----:B------:R-:W-:Y:S01]  /*0990*/  ISETP.GE.AND P0, PT, R17, UR25, PT ;  /* 0x0000001911007c0c */ /* 0x000fe2000bf06270 */
[----:B------:R-:W-:Y:S01]  /*09a0*/  UIMAD UR10, UR17, UR10, URZ ;  /* 0x0000000a110a72a4 */ /* 0x000fe2000f8e023f */
[----:B------:R-:W-:Y:S01]  /*09b0*/  VIADD R11, R13, UR7 ;  /* 0x000000070d0b7c36 */ /* 0x000fe20008000000 */
        /* <DEDUP_REMOVED lines=8> */
[----:B------:R-:W-:Y:S01]  /*0a40*/  VIADD R15, R14, 0x40 ;  /* 0x000000400e0f7836 */ /* 0x000fe20000000000 */
[----:B------:R-:W-:Y:S01]  /*0a50*/  UMOV UR18, URZ ;  /* 0x0000003f00127c82 */ /* 0x000fe20008000000 */
[----:B------:R-:W-:Y:S01]  /*0a60*/  UMOV UR19, URZ ;  /* 0x0000003f00137c82 */ /* 0x000fe20008000000 */
[----:B------:R-:W-:Y:S01]  /*0a70*/  @!UP3 UMOV UR18, UR6 ;  /* 0x000000060012bc82 */ /* 0x000fe20008000000 */
[----:B------:R-:W-:-:S02]  /*0a80*/  @!UP3 USHF.R.S32.HI UR19, URZ, 0x1f, UR6 ;  /* 0x0000001f3f13b899 */ /* 0x000fc40008011406 */
[----:B------:R-:W-:Y:S02]  /*0a90*/  USHF.R.S32.HI UR4, URZ, 0x1f, UR21 ;  /* 0x0000001f3f047899 */ /* 0x000fe40008011415 */
        /* <DEDUP_REMOVED lines=18> */
.L_x_1335:
[----:B------:R-:W-:Y:S05]  /*0bc0*/  BSYNC B0 ;  /* 0x0000000000007941 */ /* 0x000fea0003800000 */
.L_x_1334:
        /* <DEDUP_REMOVED lines=21> */
.L_x_1337:
[----:B------:R-:W-:Y:S05]  /*0d20*/  BSYNC B0 ;  /* 0x0000000000007941 */ /* 0x000fea0003800000 */
.L_x_1336:
        /* <DEDUP_REMOVED lines=21> */
.L_x_1339:
[----:B------:R-:W-:Y:S05]  /*0e80*/  BSYNC B0 ;  /* 0x0000000000007941 */ /* 0x000fea0003800000 */
.L_x_1338:
        /* <DEDUP_REMOVED lines=21> */
.L_x_1341:
[----:B------:R-:W-:Y:S05]  /*0fe0*/  BSYNC B0 ;  /* 0x0000000000007941 */ /* 0x000fea0003800000 */
.L_x_1340:
        /* <DEDUP_REMOVED lines=20> */
.L_x_1343:
[----:B------:R-:W-:Y:S05]  /*1130*/  BSYNC B0 ;  /* 0x0000000000007941 */ /* 0x000fea0003800000 */
.L_x_1342:
        /* <DEDUP_REMOVED lines=20> */
.L_x_1345:
[----:B------:R-:W-:Y:S05]  /*1280*/  BSYNC B0 ;  /* 0x0000000000007941 */ /* 0x000fea0003800000 */
.L_x_1344:
        /* <DEDUP_REMOVED lines=20> */
.L_x_1347:
[----:B------:R-:W-:Y:S05]  /*13d0*/  BSYNC B0 ;  /* 0x0000000000007941 */ /* 0x000fea0003800000 */
.L_x_1346:
        /* <DEDUP_REMOVED lines=20> */
.L_x_1349:
[----:B------:R-:W-:Y:S05]  /*1520*/  BSYNC B0 ;  /* 0x0000000000007941 */ /* 0x000fea0003800000 */
.L_x_1348:
        /* <DEDUP_REMOVED lines=10> */
.L_x_1351:
[----:B------:R-:W-:Y:S05]  /*15d0*/  BSYNC B0 ;  /* 0x0000000000007941 */ /* 0x000fea0003800000 */
.L_x_1350:
        /* <DEDUP_REMOVED lines=15> */
.L_x_1353:
[----:B------:R-:W-:Y:S05]  /*16d0*/  BSYNC B0 ;  /* 0x0000000000007941 */ /* 0x000fea0003800000 */
.L_x_1352:
        /* <DEDUP_REMOVED lines=10> */
.L_x_1355:
[----:B------:R-:W-:Y:S05]  /*1780*/  BSYNC B0 ;  /* 0x0000000000007941 */ /* 0x000fea0003800000 */
.L_x_1354:
        /* <DEDUP_REMOVED lines=10> */
.L_x_1357:
[----:B------:R-:W-:Y:S05]  /*1830*/  BSYNC B0 ;  /* 0x0000000000007941 */ /* 0x000fea0003800000 */
.L_x_1356:
        /* <DEDUP_REMOVED lines=10> */
.L_x_1359:
[----:B------:R-:W-:Y:S05]  /*18e0*/  BSYNC B0 ;  /* 0x0000000000007941 */ /* 0x000fea0003800000 */
.L_x_1358:
        /* <DEDUP_REMOVED lines=10> */
.L_x_1361:
[----:B------:R-:W-:Y:S05]  /*1990*/  BSYNC B0 ;  /* 0x0000000000007941 */ /* 0x000fea0003800000 */
.L_x_1360:
        /* <DEDUP_REMOVED lines=10> */
.L_x_1363:
[----:B------:R-:W-:Y:S05]  /*1a40*/  BSYNC B0 ;  /* 0x0000000000007941 */ /* 0x000fea0003800000 */
.L_x_1362:
        /* <DEDUP_REMOVED lines=10> */
.L_x_1333:
[----:B------:R-:W1:Y:S01]  /*1af0*/  LDC R13, c[0x0][0x278] ;  /* 0x00009e00ff0d7b82 */ /* 0x000e620000000800 */
[----:B------:R-:W2:Y:S01]  /*1b00*/  S2R R6, SR_CTAID.Z ;  /* 0x0000000000067919 */ /* 0x000ea20000002700 */
[----:B------:R-:W-:Y:S01]  /*1b10*/  SHF.R.S32.HI R25, RZ, 0x1f, R97 ;  /* 0x0000001fff197819 */ /* 0x000fe20000011461 */
[----:B------:R-:W-:Y:S02]  /*1b20*/  UISETP.NE.AND UP0, UPT, UR13, -0x1, UPT ;  /* 0xffffffff0d00788c */ /* 0x000fe4000bf05270 */
        /* <DEDUP_REMOVED lines=36> */
[----:B------:R-:W-:Y:S02]  /*1d70*/  VIADD R0, R2, 0x40 ;  /* 0x0000004002007836 */ /* 0x000fe40000000000 */
[----:B------:R-:W-:Y:S01]  /*1d80*/  IMAD.U32 R6, RZ, RZ, UR14 ;  /* 0x0000000eff067e24 */ /* 0x000fe2000f8e00ff */
[----:B------:R-:W-:Y:S02]  /*1d90*/  ISETP.GE.AND P3, PT, R3, UR5, PT ;  /* 0x0000000503007c0c */ /* 0x000fe4000bf66270 */
[----:B------:R-:W-:Y:S01]  /*1da0*/  ISETP.GE.AND P0, PT, R0, UR5, PT ;  /* 0x0000000500007c0c */ /* 0x000fe2000bf06270 */
[----:B------:R-:W-:Y:S01]  /*1db0*/  IMAD.HI.U32 R0, R4, R5, RZ ;  /* 0x0000000504007227 */ /* 0x000fe200078e00ff */
[----:B------:R-:W-:-:S03]  /*1dc0*/  SHF.R.S32.HI R3, RZ, 0x1f, R2 ;  /* 0x0000001fff037819 */ /* 0x000fc60000011402 */
[----:B------:R-:W-:Y:S02]  /*1dd0*/  IMAD.MOV R4, RZ, RZ, -R0 ;  /* 0x000000ffff047224 */ /* 0x000fe400078e0a00 */
[----:B------:R-:W-:-:S04]  /*1de0*/  IMAD.WIDE R6, R6, 0x80, R2 ;  /* 0x0000008006067825 */ /* 0x000fc800078e0202 */
[C---:B------:R-:W-:Y:S01]  /*1df0*/  IMAD R4, R11.reuse, R4, R5 ;  /* 0x000000040b047224 */ /* 0x040fe200078e0205 */
[----:B------:R-:W-:Y:S02]  /*1e00*/  LOP3.LUT R5, R8, 0xfffffff8, RZ, 0xc0, !PT ;  /* 0xfffffff808057812 */ /* 0x000fe400078ec0ff */
[----:B------:R-:W-:Y:S02]  /*1e10*/  SHF.L.U32 R8, R2, 0x6, RZ ;  /* 0x0000000602087819 */ /* 0x000fe400000006ff */
[----:B------:R-:W-:Y:S01]  /*1e20*/  ISETP.GT.U32.AND P5, PT, R11, R4, PT ;  /* 0x000000040b00720c */ /* 0x000fe20003fa4070 */
[----:B------:R-:W-:Y:S01]  /*1e30*/  IMAD.IADD R19, R97, 0x1, -R5 ;  /* 0x0000000161137824 */ /* 0x000fe200078e0a05 */
[----:B------:R-:W-:-:S03]  /*1e40*/  LOP3.LUT R5, R8, 0x1c0, RZ, 0xc0, !PT ;  /* 0x000001c008057812 */ /* 0x000fc600078ec0ff */
[----:B------:R-:W-:-:S05]  /*1e50*/  IMAD.SHL.U32 R132, R19, 0x8, RZ ;  /* 0x0000000813847824 */ /* 0x000fca00078e00ff */
[----:B------:R-:W-:Y:S02]  /*1e60*/  LOP3.LUT R8, R5, 0x38, R132, 0xf8, !PT ;  /* 0x0000003805087812 */ /* 0x000fe400078ef884 */
[----:B------:R-:W-:Y:S01]  /*1e70*/  SHF.R.U32.HI R5, RZ, 0x3, R5 ;  /* 0x00000003ff057819 */ /* 0x000fe20000011605 */
        /* <DEDUP_REMOVED lines=13> */
.L_x_1364:
[----:B------:R-:W-:Y:S01]  /*1f50*/  LOP3.LUT R9, R24, 0xfffffff0, RZ, 0xc0, !PT ;  /* 0xfffffff018097812 */ /* 0x000fe200078ec0ff */
[----:B------:R-:W-:Y:S01]  /*1f60*/  @UP1 UIADD3 UR27, UR26, UR8, URZ ;  /* 0x000000081a1b1290 */ /* 0x000fe2000fffe03f */
[----:B------:R-:W-:Y:S01]  /*1f70*/  @!P5 IMAD.IADD R4, R4, 0x1, -R11 ;  /* 0x000000010404d824 */ /* 0x000fe200078e0a0b */
[----:B------:R-:W-:Y:S01]  /*1f80*/  LOP3.LUT R12, R8, R5, RZ, 0x3c, !PT ;  /* 0x00000005080c7212 */ /* 0x000fe200078e3cff */
[----:B------:R-:W-:Y:S01]  /*1f90*/  @UP1 ULDC.64 UR8, c[0x0][0x250] ;  /* 0x0000940000081ab9 */ /* 0x000fe20000000a00 */
[----:B------:R-:W-:Y:S01]  /*1fa0*/  IMAD.IADD R8, R97, 0x1, -R9 ;  /* 0x0000000161087824 */ /* 0x000fe200078e0a09 */
[----:B------:R-:W-:Y:S01]  /*1fb0*/  @UP1 UIMAD.WIDE.U32 UR30, UR27, UR8, URZ ;  /* 0x000000081b1e12a5 */ /* 0x000fe2000f8e003f */
[C---:B------:R-:W-:Y:S01]  /*1fc0*/  LOP3.LUT R10, R13.reuse, UR4, RZ, 0x3c, !PT ;  /* 0x000000040d0a7c12 */ /* 0x040fe2000f8e3cff */
        /* <DEDUP_REMOVED lines=24> */
.L_x_1365:
[----:B------:R-:W-:Y:S01]  /*2150*/  IMAD R9, R3, UR10, RZ ;  /* 0x0000000a03097c24 */ /* 0x000fe2000f8e02ff */
[----:B------:R-:W-:Y:S01]  /*2160*/  LOP3.LUT R11, R21, 0xfffffff8, RZ, 0xc0, !PT ;  /* 0xfffffff8150b7812 */ /* 0x000fe200078ec0ff */
[----:B------:R-:W-:Y:S01]  /*2170*/  IMAD.WIDE.U32 R4, R2, UR10, R132 ;  /* 0x0000000a02047c25 */ /* 0x000fe2000f8e0084 */
[----:B------:R-:W-:Y:S01]  /*2180*/  ULDC.64 UR6, c[0x0][0x258] ;  /* 0x0000960000067ab9 */ /* 0x000fe20000000a00 */
[----:B------:R-:W-:Y:S01]  /*2190*/  BSSY B0, `(.L_x_1366) ;  /* 0x000004b000007945 */ /* 0x000fe20003800000 */
[----:B------:R-:W-:Y:S01]  /*21a0*/  MOV R14, UR6 ;  /* 0x00000006000e7c02 */ /* 0x000fe20008000f00 */
[----:B------:R-:W-:Y:S01]  /*21b0*/  IMAD.SHL.U32 R227, R10, 0x8, RZ ;  /* 0x000000080ae37824 */ /* 0x000fe200078e00ff */
[----:B------:R-:W-:Y:S01]  /*21c0*/  IADD3 R10, P1, R4, UR32, RZ ;  /* 0x00000020040a7c10 */ /* 0x000fe2000ff3e0ff */
[----:B------:R-:W-:Y:S01]  /*21d0*/  IMAD R9, R2, UR11, R9 ;  /* 0x0000000b02097c24 */ /* 0x000fe2000f8e0209 */
[----:B------:R-:W-:Y:S01]  /*21e0*/  UIMAD UR15, UR15, UR6, URZ ;  /* 0x000000060f0f72a4 */ /* 0x000fe2000f8e023f */
[----:B------:R-:W-:Y:S01]  /*21f0*/  IMAD.IADD R20, R8, 0x1, -R11 ;  /* 0x0000000108147824 */ /* 0x000fe200078e0a0b */
[----:B------:R-:W-:Y:S01]  /*2200*/  LOP3.LUT R227, R12, 0xfffffe00, R227, 0xf8, !PT ;  /* 0xfffffe000ce37812 */ /* 0x000fe200078ef8e3 */
[----:B------:R-:W-:Y:S01]  /*2210*/  @P6 VIADD R0, R0, 0x1 ;  /* 0x0000000100006836 */ /* 0x000fe20000000000 */
[----:B------:R-:W-:Y:S01]  /*2220*/  IADD3.X R11, R5, UR29, R9, P1, !PT ;  /* 0x0000001d050b7c10 */ /* 0x000fe20008ffe409 */
[----:B------:R-:W-:Y:S01]  /*2230*/  IMAD.WIDE.U32 R4, R2, UR8, R132 ;  /* 0x0000000802047c25 */ /* 0x000fe2000f8e0084 */
[----:B------:R-:W-:Y:S01]  /*2240*/  IADD3 R12, P1, R132, UR28, RZ ;  /* 0x0000001c840c7c10 */ /* 0x000fe2000ff3e0ff */
[----:B------:R-:W1:Y:S01]  /*2250*/  S2UR UR29, SR_CgaCtaId ;  /* 0x00000000001d79c3 */ /* 0x000e620000008800 */
[----:B------:R-:W-:Y:S01]  /*2260*/  @!P2 IADD3 R0, -R0, RZ, RZ ;  /* 0x000000ff0000a210 */ /* 0x000fe20007ffe1ff */
[----:B------:R-:W-:Y:S01]  /*2270*/  IMAD R8, R3, UR8, RZ ;  /* 0x0000000803087c24 */ /* 0x000fe2000f8e02ff */
[----:B------:R-:W-:Y:S01]  /*2280*/  IADD3 R4, P2, R4, UR30, RZ ;  /* 0x0000001e04047c10 */ /* 0x000fe2000ff5e0ff */
[----:B------:R-:W-:Y:S01]  /*2290*/  VIADD R100, R132, 0x40 ;  /* 0x0000004084647836 */ /* 0x000fe20000000000 */
[----:B------:R-:W-:Y:S01]  /*22a0*/  @!P5 LOP3.LUT R0, RZ, R13, RZ, 0x33, !PT ;  /* 0x0000000dff00d212 */ /* 0x000fe200078e33ff */
[C---:B------:R-:W-:Y:S01]  /*22b0*/  IMAD R9, R2.reuse, UR9, R8 ;  /* 0x0000000902097c24 */ /* 0x040fe2000f8e0208 */
[----:B------:R-:W-:Y:S01]  /*22c0*/  IADD3.X R13, R133, UR16, RZ, P1, !PT ;  /* 0x00000010850d7c10 */ /* 0x000fe20008ffe4ff */
[----:B------:R-:W-:Y:S01]  /*22d0*/  ULDC.64 UR16, c[0x0][0x268] ;  /* 0x00009a0000107ab9 */ /* 0x000fe20000000a00 */
[----:B------:R-:W-:Y:S01]  /*22e0*/  SHF.R.S32.HI R8, RZ, 0x1f, R0 ;  /* 0x0000001fff087819 */ /* 0x000fe20000011400 */
[C---:B------:R-:W-:Y:S01]  /*22f0*/  VIADD R18, R2.reuse, 0x10 ;  /* 0x0000001002127836 */ /* 0x040fe20000000000 */
[----:B------:R-:W-:Y:S01]  /*2300*/  IADD3.X R5, R5, UR27, R9, P2, !PT ;  /* 0x0000001b05057c10 */ /* 0x000fe200097fe409 */
[----:B------:R-:W-:Y:S01]  /*2310*/  ULDC.64 UR26, c[0x0][0x260] ;  /* 0x00009800001a7ab9 */ /* 0x000fe20000000a00 */
[----:B------:R-:W-:Y:S01]  /*2320*/  ISETP.GE.AND P6, PT, R2, UR5, PT ;  /* 0x0000000502007c0c */ /* 0x000fe2000bfc6270 */
[----:B------:R-:W-:Y:S01]  /*2330*/  IMAD.WIDE.U32 R28, R0, UR26, R10 ;  /* 0x0000001a001c7c25 */ /* 0x000fe2000f8e000a */
[----:B------:R-:W-:Y:S01]  /*2340*/  UIMAD UR7, UR4, UR7, UR15 ;  /* 0x00000007040772a4 */ /* 0x000fe2000f8e020f */
[----:B------:R-:W-:-:S02]  /*2350*/  ISETP.GE.AND P5, PT, R18, UR5, PT ;  /* 0x0000000512007c0c */ /* 0x000fc4000bfa6270 */
[----:B------:R-:W-:Y:S01]  /*2360*/  IMAD.WIDE.U32 R26, R0, UR16, R4 ;  /* 0x00000010001a7c25 */ /* 0x000fe2000f8e0004 */
[----:B------:R2:W-:Y:S01]  /*2370*/  STL.64 [R1+0x38], R28 ;  /* 0x0000381c01007387 */ /* 0x0005e20000100a00 */
[----:B------:R-:W-:Y:S02]  /*2380*/  R2P PR, R20, 0x6 ;  /* 0x0000000614007804 */ /* 0x000fe40000000000 */
[C---:B------:R-:W-:Y:S01]  /*2390*/  IMAD R9, R8.reuse, UR26, RZ ;  /* 0x0000001a08097c24 */ /* 0x040fe2000f8e02ff */
[----:B------:R2:W-:Y:S01]  /*23a0*/  STL.64 [R1+0x40], R26 ;  /* 0x0000401a01007387 */ /* 0x0005e20000100a00 */
[----:B------:R-:W-:Y:S01]  /*23b0*/  IMAD R8, R8, UR16, RZ ;  /* 0x0000001008087c24 */ /* 0x000fe2000f8e02ff */
[----:B------:R-:W-:Y:S01]  /*23c0*/  MOV R4, 0x10 ;  /* 0x0000001000047802 */ /* 0x000fe20000000f00 */
[----:B------:R-:W-:Y:S01]  /*23d0*/  IMAD.WIDE.U32 R12, R14, UR4, R12 ;  /* 0x000000040e0c7c25 */ /* 0x000fe2000f8e000c */
[----:B------:R2:W-:Y:S01]  /*23e0*/  STL [R1+0x10], R100 ;  /* 0x0000106401007387 */ /* 0x0005e20000100800 */
[----:B------:R-:W-:Y:S01]  /*23f0*/  UMOV UR4, 0x400 ;  /* 0x0000040000047882 */ /* 0x000fe20000000000 */
[----:B------:R-:W-:Y:S01]  /*2400*/  IADD3 R16, R2, 0x50, RZ ;  /* 0x0000005002107810 */ /* 0x000fe20007ffe0ff */
[C---:B------:R-:W-:Y:S01]  /*2410*/  IMAD R22, R0.reuse, UR27, R9 ;  /* 0x0000001b00167c24 */ /* 0x040fe2000f8e0209 */
[----:B-1----:R-:W-:Y:S01]  /*2420*/  ULEA UR4, UR29, UR4, 0x18 ;  /* 0x000000041d047291 */ /* 0x002fe2000f8ec03f */
[----:B------:R-:W-:Y:S01]  /*2430*/  IMAD R23, R0, UR17, R8 ;  /* 0x0000001100177c24 */ /* 0x000fe2000f8e0208 */
[----:B------:R-:W-:Y:S01]  /*2440*/  IADD3 R9, R13, UR7, RZ ;  /* 0x000000070d097c10 */ /* 0x000fe2000fffe0ff */
[----:B------:R-:W-:Y:S01]  /*2450*/  IMAD.MOV.U32 R0, RZ, RZ, 0x20 ;  /* 0x00000020ff007424 */ /* 0x000fe200078e00ff */
[----:B------:R-:W-:-:S02]  /*2460*/  SEL R4, R4, 0xfffffff0, !P1 ;  /* 0xfffffff004047807 */ /* 0x000fc40004800000 */
[----:B------:R-:W-:Y:S02]  /*2470*/  LEA R227, R227, UR4, 0x1 ;  /* 0x00000004e3e37c11 */ /* 0x000fe4000f8e08ff */
        /* <DEDUP_REMOVED lines=28> */
.L_x_1367:
[----:B------:R-:W-:Y:S05]  /*2640*/  BSYNC B0 ;  /* 0x0000000000007941 */ /* 0x000fea0003800000 */
.L_x_1366:
        /* <DEDUP_REMOVED lines=34> */
.L_x_1369:
[----:B------:R-:W-:Y:S05]  /*2870*/  BSYNC B0 ;  /* 0x0000000000007941 */ /* 0x000fea0003800000 */
.L_x_1368:
[----:B------:R-:W-:Y:S01]  /*2880*/  USHF.R.S32.HI UR16, URZ, 0x1f, UR17 ;  /* 0x0000001f3f107899 */ /* 0x000fe20008011411 */
        /* <DEDUP_REMOVED lines=33> */
.L_x_1371:
[----:B------:R-:W-:Y:S05]  /*2aa0*/  BSYNC B0 ;  /* 0x0000000000007941 */ /* 0x000fea0003800000 */
.L_x_1370:
[----:B------:R-:W-:Y:S01]  /*2ab0*/  UIMAD UR15, UR17, -0x20, UR24 ;  /* 0xffffffe0110f78a4 */ /* 0x000fe2000f8e0218 */
[----:B------:R-:W-:Y:S01]  /*2ac0*/  BSSY B0, `(.L_x_1372) ;  /* 0x0000020000007945 */ /* 0x000fe20003800000 */
[----:B------:R-:W-:-:S03]  /*2ad0*/  ISETP.GE.AND P4, PT, R16, UR5, PT ;  /* 0x0000000510007c0c */ /* 0x000fc6000bf86270 */
[----:B------:R-:W-:Y:S10]  /*2ae0*/  @P3 BRA `(.L_x_1373) ;  /* 0x0000000000743947 */ /* 0x000ff40003800000 */
        /* <DEDUP_REMOVED lines=29> */
.L_x_1373:
[----:B------:R-:W-:Y:S05]  /*2cc0*/  BSYNC B0 ;  /* 0x0000000000007941 */ /* 0x000fea0003800000 */
.L_x_1372:
        /* <DEDUP_REMOVED lines=31> */
.L_x_1375:
[----:B------:R-:W-:Y:S05]  /*2ec0*/  BSYNC B0 ;  /* 0x0000000000007941 */ /* 0x000fea0003800000 */
.L_x_1374:
        /* <DEDUP_REMOVED lines=31> */
.L_x_1377:
[----:B------:R-:W-:Y:S05]  /*30c0*/  BSYNC B0 ;  /* 0x0000000000007941 */ /* 0x000fea0003800000 */
.L_x_1376:
        /* <DEDUP_REMOVED lines=31> */
.L_x_1379:
[----:B------:R-:W-:Y:S05]  /*32c0*/  BSYNC B0 ;  /* 0x0000000000007941 */ /* 0x000fea0003800000 */
.L_x_1378:
        /* <DEDUP_REMOVED lines=30> */
.L_x_1381:
[----:B------:R-:W-:Y:S05]  /*34b0*/  BSYNC B0 ;  /* 0x0000000000007941 */ /* 0x000fea0003800000 */
.L_x_1380:
[----:B------:R-:W-:Y:S01]  /*34c0*/  IMAD.IADD R99, R29, 0x1, R22 ;  /* 0x000000011d637824 */ /* 0x000fe200078e0216 */
[----:B------:R-:W-:Y:S01]  /*34d0*/  USHF.L.U32 UR31, UR10, 0x5, URZ ;  /* 0x000000050a1f7899 */ /* 0x000fe2000800063f */
[----:B------:R-:W-:Y:S01]  /*34e0*/  IMAD.MOV.U32 R98, RZ, RZ, R28 ;  /* 0x000000ffff627224 */ /* 0x000fe200078e001c */
[----:B------:R-:W-:Y:S01]  /*34f0*/  USHF.L.U64.HI UR30, UR10, 0x5, UR11 ;  /* 0x000000050a1e7899 */ /* 0x000fe2000801020b */
[----:B------:R-:W-:Y:S01]  /*3500*/  SHF.R.S32.HI R5, RZ, 0x4, R24 ;  /* 0x00000004ff057819 */ /* 0x000fe20000011418 */
[----:B------:R-:W-:Y:S01]  /*3510*/  BSSY B0, `(.L_x_1382) ;  /* 0x0000024000007945 */ /* 0x000fe20003800000 */
[----:B------:R-:W-:Y:S01]  /*3520*/  ISETP.GE.AND P0, PT, R2, UR15, PT ;  /* 0x0000000f02007c0c */ /* 0x000fe2000bf06270 */
[----:B------:R2:W-:Y:S01]  /*3530*/  STL.64 [R1+0x30], R98 ;  /* 0x0000306201007387 */ /* 0x0005e20000100a00 */
[----:B------:R-:W-:Y:S01]  /*3540*/  UIMAD UR6, UR30, UR17, URZ ;  /* 0x000000111e0672a4 */ /* 0x000fe2000f8e023f */
[----:B------:R-:W-:Y:S01]  /*3550*/  LEA.HI R3, R24, R5, RZ, 0x1 ;  /* 0x0000000518037211 */ /* 0x000fe200078f08ff */
[----:B------:R-:W-:Y:S01]  /*3560*/  IMAD.U32 R95, RZ, RZ, UR31 ;  /* 0x0000001fff5f7e24 */ /* 0x000fe2000f8e00ff */
[----:B------:R-:W-:Y:S01]  /*3570*/  ISETP.GE.AND P3, PT, R2, UR15, PT ;  /* 0x0000000f02007c0c */ /* 0x000fe2000bf66270 */
[----:B------:R-:W-:Y:S01]  /*3580*/  UIMAD UR6, UR16, UR31, UR6 ;  /* 0x0000001f100672a4 */ /* 0x000fe2000f8e0206 */
[----:B------:R-:W-:Y:S01]  /*3590*/  LOP3.LUT R3, R3, 0xfffffffe, RZ, 0xc0, !PT ;  /* 0xfffffffe03037812 */ /* 0x000fe200078ec0ff */
[----:B-1----:R-:W-:Y:S01]  /*35a0*/  IMAD.WIDE.U32 R6, R95, UR17, R98 ;  /* 0x000000115f067c25 */ /* 0x002fe2000f8e0062 */
[----:B------:R-:W-:-:S02]  /*35b0*/  ISETP.GE.AND P4, PT, R18, UR15, PT ;  /* 0x0000000f12007c0c */ /* 0x000fc4000bf86270 */
[----:B------:R-:W-:Y:S01]  /*35c0*/  IADD3 R9, R5, -R3, RZ ;  /* 0x8000000305097210 */ /* 0x000fe20007ffe0ff */
[----:B------:R-:W-:Y:S01]  /*35d0*/  IMAD.SHL.U32 R10, R2, 0x8, RZ ;  /* 0x00000008020a7824 */ /* 0x000fe200078e00ff */
[----:B------:R-:W-:Y:S01]  /*35e0*/  IADD3 R5, R7, UR6, RZ ;  /* 0x0000000607057c10 */ /* 0x000fe2000fffe0ff */
[----:B------:R-:W-:Y:S01]  /*35f0*/  IMAD.SHL.U32 R8, R19, 0x40, RZ ;  /* 0x0000004013087824 */ /* 0x000fe200078e00ff */
        /* <DEDUP_REMOVED lines=21> */
.L_x_1383:
[----:B------:R-:W-:Y:S05]  /*3750*/  BSYNC B0 ;  /* 0x0000000000007941 */ /* 0x000fea0003800000 */
.L_x_1382:
[----:B------:R-:W-:Y:S01]  /*3760*/  USHF.L.U64.HI UR26, UR10, 0x4, UR11 ;  /* 0x000000040a1a7899 */ /* 0x000fe2000801020b */
[----:B------:R-:W-:Y:S01]  /*3770*/  BSSY B0, `(.L_x_1384) ;  /* 0x000001a000007945 */ /* 0x000fe20003800000 */
[----:B------:R-:W-:Y:S01]  /*3780*/  USHF.L.U32 UR27, UR10, 0x4, URZ ;  /* 0x000000040a1b7899 */ /* 0x000fe2000800063f */
[----:B------:R-:W-:Y:S02]  /*3790*/  LOP3.LUT R8, R8, 0x1c0, RZ, 0xc0, !PT ;  /* 0x000001c008087812 */ /* 0x000fe400078ec0ff */
        /* <DEDUP_REMOVED lines=23> */
.L_x_1385:
[----:B------:R-:W-:Y:S05]  /*3910*/  BSYNC B0 ;  /* 0x0000000000007941 */ /* 0x000fea0003800000 */
.L_x_1384:
[----:B------:R-:W0:Y:S01]  /*3920*/  LDGDEPBAR ;  /* 0x00000000000079af */ /* 0x000e220000000000 */
[----:B-1----:R-:W-:Y:S01]  /*3930*/  IMAD.SHL.U32 R2, R20, 0x40, RZ ;  /* 0x0000004014027824 */ /* 0x002fe200078e00ff */
[----:B------:R-:W-:Y:S01]  /*3940*/  LOP3.LUT R3, R8, 0x8, R10, 0xf8, !PT ;  /* 0x0000000808037812 */ /* 0x000fe200078ef80a */
[----:B------:R-:W-:Y:S01]  /*3950*/  IMAD.IADD R247, R27, 0x1, R23 ;  /* 0x000000011bf77824 */ /* 0x000fe200078e0217 */
[----:B------:R-:W-:Y:S01]  /*3960*/  SHF.R.U32.HI R8, RZ, 0x3, R8 ;  /* 0x00000003ff087819 */ /* 0x000fe20000011608 */
[----:B------:R-:W-:Y:S01]  /*3970*/  IMAD.MOV.U32 R246, RZ, RZ, R26 ;  /* 0x000000fffff67224 */ /* 0x000fe200078e001a */
[----:B------:R-:W-:Y:S01]  /*3980*/  LOP3.LUT R2, R2, 0x1c0, RZ, 0xc0, !PT ;  /* 0x000001c002027812 */ /* 0x000fe200078ec0ff */
[----:B------:R-:W-:Y:S01]  /*3990*/  IMAD.SHL.U32 R6, R9, 0x8, RZ ;  /* 0x0000000809067824 */ /* 0x000fe200078e00ff */
[----:B------:R-:W-:Y:S01]  /*39a0*/  USHF.L.U64.HI UR28, UR8, 0x5, UR9 ;  /* 0x00000005081c7899 */ /* 0x000fe20008010209 */
[----:B------:R-:W-:Y:S01]  /*39b0*/  LOP3.LUT R3, R3, R8, RZ, 0x3c, !PT ;  /* 0x0000000803037212 */ /* 0x000fe200078e3cff */
        /* <DEDUP_REMOVED lines=10> */
[----:B------:R-:W-:Y:S01]  /*3a60*/  IMAD R2, R9, 0x200, R3 ;  /* 0x0000020009027824 */ /* 0x000fe200078e0203 */
[----:B------:R-:W-:Y:S01]  /*3a70*/  LOP3.LUT R93, R7, 0xfffffe00, RZ, 0xc0, !PT ;  /* 0xfffffe00075d7812 */ /* 0x000fe200078ec0ff */
[----:B------:R-:W-:Y:S01]  /*3a80*/  UIMAD UR6, UR16, UR29, UR6 ;  /* 0x0000001d100672a4 */ /* 0x000fe2000f8e0206 */
[----:B------:R-:W-:Y:S01]  /*3a90*/  IMAD.WIDE.U32 R6, R6, UR29, R246 ;  /* 0x0000001d06067c25 */ /* 0x000fe2000f8e00f6 */
[----:B------:R-:W-:-:S04]  /*3aa0*/  DEPBAR.LE SB0, 0x0 ;  /* 0x000080000000791a */ /* 0x000fc80000000000 */
[----:B------:R-:W-:Y:S01]  /*3ab0*/  BAR.SYNC.DEFER_BLOCKING 0x0 ;  /* 0x0000000000007b1d */ /* 0x000fe20000010000 */
[----:B------:R-:W-:Y:S01]  /*3ac0*/  IMAD R3, R94, 0x400, R93 ;  /* 0x000004005e037824 */ /* 0x000fe200078e025d */
[----:B------:R-:W-:Y:S01]  /*3ad0*/  LEA R212, R2, UR4, 0x1 ;  /* 0x0000000402d47c11 */ /* 0x000fe2000f8e08ff */
[----:B------:R-:W-:Y:S01]  /*3ae0*/  VIADD R2, R7, UR6 ;  /* 0x0000000607027c36 */ /* 0x000fe20008000000 */
[----:B------:R-:W-:Y:S01]  /*3af0*/  ISETP.GE.AND P0, PT, R18, UR15, PT ;  /* 0x0000000f12007c0c */ /* 0x000fe2000bf06270 */
[----:B------:R-:W-:Y:S01]  /*3b00*/  IMAD.IADD R3, R92, 0x1, R3 ;  /* 0x000000015c037824 */ /* 0x000fe200078e0203 */
[----:B------:R-:W-:Y:S01]  /*3b10*/  BSSY B0, `(.L_x_1386) ;  /* 0x0000018000007945 */ /* 0x000fe20003800000 */
[----:B------:R1:W-:Y:S04]  /*3b20*/  @P3 STS.128 [R227+0xa000], RZ ;  /* 0x00a000ffe3003388 */ /* 0x0003e80000000c00 */
[----:B------:R1:W-:Y:S01]  /*3b30*/  @P3 STS.128 [R227+0xb000], RZ ;  /* 0x00b000ffe3003388 */ /* 0x0003e20000000c00 */
[----:B------:R-:W-:Y:S05]  /*3b40*/  @P3 BRA `(.L_x_1387) ;  /* 0x0000000000503947 */ /* 0x000fea0003800000 */
[----:B------:R-:W-:Y:S02]  /*3b50*/  ULDC UR6, c[0x0][0x2d0] ;  /* 0x0000b40000067ab9 */ /* 0x000fe40000000800 */
[----:B------:R-:W-:Y:S02]  /*3b60*/  ISETP.GE.AND P2, PT, R132, UR6, PT ;  /* 0x0000000684007c0c */ /* 0x000fe4000bf46270 */
[----:B------:R-:W-:-:S11]  /*3b70*/  ISETP.GE.AND P1, PT, R100, UR6, PT ;  /* 0x0000000664007c0c */ /* 0x000fd6000bf26270 */
[----:B------:R-:W5:Y:S01]  /*3b80*/  @!P2 LDC.64 R8, c[0x0][0x220] ;  /* 0x00008800ff08ab82 */ /* 0x000f620000000a00 */
[----:B------:R1:W-:Y:S01]  /*3b90*/  @P2 STS.128 [R227+0xa000], RZ ;  /* 0x00a000ffe3002388 */ /* 0x0003e20000000c00 */
        /* <DEDUP_REMOVED lines=15> */
.L_x_1387:
[----:B------:R-:W-:Y:S05]  /*3c90*/  BSYNC B0 ;  /* 0x0000000000007941 */ /* 0x000fea0003800000 */
.L_x_1386:
        /* <DEDUP_REMOVED lines=29> */
.L_x_1389:
[----:B------:R-:W-:Y:S05]  /*3e70*/  BSYNC B0 ;  /* 0x0000000000007941 */ /* 0x000fea0003800000 */
.L_x_1388:
[----:B--2---:R-:W-:Y:S01]  /*3e80*/  LDSM.16.M88.4 R24, [R212+0x8000] ;  /* 0x00800000d418783b */ /* 0x004fe20000000200 */
[----:B------:R-:W-:Y:S01]  /*3e90*/  R2P PR, R19, 0x6 ;  /* 0x0000000613007804 */ /* 0x000fe20000000000 */
[C---:B-1----:R-:W-:Y:S01]  /*3ea0*/  VIADD R2, R212.reuse, 0x8000 ;  /* 0x00008000d4027836 */ /* 0x042fe20000000000 */
[----:B------:R-:W-:Y:S01]  /*3eb0*/  UIADD3 UR6, UR24, 0x1, -UR25 ;  /* 0x0000000118067890 */ /* 0x000fe2000fffe819 */
[----:B------:R-:W1:Y:S01]  /*3ec0*/  LDSM.16.M88.4 R8, [R214+0x2000] ;  /* 0x00200000d608783b */ /* 0x000e620000000200 */
[----:B------:R-:W-:Y:S01]  /*3ed0*/  VIADD R223, R212, 0x8020 ;  /* 0x00008020d4df7836 */ /* 0x000fe20000000000 */
[----:B------:R-:W-:Y:S01]  /*3ee0*/  LEA R6, R94, UR21, 0x4 ;  /* 0x000000155e067c11 */ /* 0x000fe2000f8e20ff */
[--C-:B------:R-:W-:Y:S01]  /*3ef0*/  IMAD R216, R4, 0x2, R214.reuse ;  /* 0x0000000204d87824 */ /* 0x100fe200078e02d6 */
[----:B---34-:R-:W2:Y:S01]  /*3f00*/  LDSM.16.M88.4 R12, [R214] ;  /* 0x00000000d60c783b */ /* 0x018ea20000000200 */
[C---:B------:R-:W-:Y:S01]  /*3f10*/  IMAD R222, R0.reuse, 0x2, R214 ;  /* 0x0000000200de7824 */ /* 0x040fe200078e02d6 */
[----:B------:R-:W-:Y:S01]  /*3f20*/  UIADD3 UR6, UR6, UR19, URZ ;  /* 0x0000001306067290 */ /* 0x000fe2000fffe03f */
[----:B------:R-:W-:Y:S01]  /*3f30*/  IMAD R221, R0, 0x2, R216 ;  /* 0x0000000200dd7824 */ /* 0x000fe200078e02d8 */
[----:B------:R-:W3:Y:S01]  /*3f40*/  LDSM.16.M88.4 R36, [R212+0x8800] ;  /* 0x00880000d424783b */ /* 0x000ee20000000200 */
[----:B------:R-:W-:Y:S01]  /*3f50*/  UIADD3 UR20, UR24, -UR20, -UR25 ;  /* 0x8000001418147290 */ /* 0x000fe2000fffe819 */
[----:B------:R-:W-:Y:S01]  /*3f60*/  @P1 VIADD R223, R2, 0xffffffe0 ;  /* 0xffffffe002df1836 */ /* 0x000fe20000000000 */
[----:B------:R-:W-:Y:S01]  /*3f70*/  UMOV UR19, UR17 ;  /* 0x0000001100137c82 */ /* 0x000fe20008000000 */
[----:B------:R-:W-:Y:S01]  /*3f80*/  LDSM.16.M88.4 R16, [R216+0x2000] ;  /* 0x00200000d810783b */ /* 0x000fe20000000200 */
[----:B------:R-:W-:Y:S01]  /*3f90*/  IMAD.MOV.U32 R2, RZ, RZ, 0x40 ;  /* 0x00000040ff027424 */ /* 0x000fe200078e00ff */
[----:B------:R-:W-:Y:S01]  /*3fa0*/  UISETP.GT.AND UP0, UPT, UR19, UR12, UPT ;  /* 0x0000000c1300728c */ /* 0x000fe2000bf04270 */
[----:B------:R-:W-:Y:S01]  /*3fb0*/  IMAD.U32 R7, RZ, RZ, UR6 ;  /* 0x00000006ff077e24 */ /* 0x000fe2000f8e00ff */
[----:B------:R-:W4:Y:S01]  /*3fc0*/  LDSM.16.M88.4 R28, [R223] ;  /* 0x00000000df1c783b */ /* 0x000f220000000200 */
[C---:B------:R-:W-:Y:S01]  /*3fd0*/  VIADD R226, R223.reuse, 0x800 ;  /* 0x00000800dfe27836 */ /* 0x040fe20000000000 */
[----:B------:R-:W-:Y:S01]  /*3fe0*/  SEL R2, R2, 0xffffffc0, !P2 ;  /* 0xffffffc002027807 */ /* 0x000fe20005000000 */
[C---:B------:R-:W-:Y:S01]  /*3ff0*/  VIADD R225, R223.reuse, 0x1000 ;  /* 0x00001000dfe17836 */ /* 0x040fe20000000000 */
[----:B------:R-:W5:Y:S01]  /*4000*/  LDSM.16.M88.4 R20, [R216] ;  /* 0x00000000d814783b */ /* 0x000f620000000200 */
[----:B------:R-:W-:-:S02]  /*4010*/  VIADD R224, R223, 0x1800 ;  /* 0x00001800dfe07836 */ /* 0x000fc40000000000 */
[----:B------:R-:W-:Y:S01]  /*4020*/  IMAD.IADD R220, R212, 0x1, R2 ;  /* 0x00000001d4dc7824 */ /* 0x000fe200078e0202 */
[----:B------:R-:W5:Y:S01]  /*4030*/  LDSM.16.M88.4 R44, [R223+0x800] ;  /* 0x00080000df2c783b */ /* 0x000f620000000200 */
[----:B------:R-:W-:Y:S01]  /*4040*/  IMAD.IADD R219, R2, 0x1, R223 ;  /* 0x0000000102db7824 */ /* 0x000fe200078e02df */
[----:B------:R-:W-:Y:S02]  /*4050*/  LOP3.LUT R2, R96, 0xffffffe0, RZ, 0xc0, !PT ;  /* 0xffffffe060027812 */ /* 0x000fe400078ec0ff */
[----:B------:R-:W-:Y:S03]  /*4060*/  LDSM.16.M88.4 R32, [R222+0x2000] ;  /* 0x00200000de20783b */ /* 0x000fe60000000200 */
[C---:B------:R-:W-:Y:S01]  /*4070*/  IMAD.IADD R2, R97.reuse, 0x1, -R2 ;  /* 0x0000000161027824 */ /* 0x040fe200078e0a02 */
[----:B------:R-:W5:Y:S01]  /*4080*/  LDSM.16.M88.4 R40, [R220+0x8000] ;  /* 0x00800000dc28783b */ /* 0x000f620000000200 */
[----:B------:R-:W-:-:S03]  /*4090*/  IMAD.SHL.U32 R97, R97, 0x2, RZ ;  /* 0x0000000261617824 */ /* 0x000fc600078e00ff */
[----:B------:R-:W-:Y:S01]  /*40a0*/  SHF.R.S32.HI R3, RZ, 0x1f, R2 ;  /* 0x0000001fff037819 */ /* 0x000fe20000011402 */
[----:B------:R-:W0:Y:S01]  /*40b0*/  LDGDEPBAR ;  /* 0x00000000000079af */ /* 0x000e220000000000 */
[----:B------:R-:W-:Y:S01]  /*40c0*/  LOP3.LUT R251, R97, 0x6, RZ, 0xc0, !PT ;  /* 0x0000000661fb7812 */ /* 0x000fe200078ec0ff */
[----:B-1----:R-:W-:Y:S01]  /*40d0*/  HMMA.16816.F32 R48, R8, R24, RZ ;  /* 0x000000180830723c */ /* 0x002fe200000018ff */
[----:B------:R-:W-:Y:S01]  /*40e0*/  LEA.HI R2, R3, R2, RZ, 0x2 ;  /* 0x0000000203027211 */ /* 0x000fe200078f10ff */
[----:B------:R-:W-:-:S03]  /*40f0*/  IMAD.U32 R3, RZ, RZ, UR17 ;  /* 0x00000011ff037e24 */ /* 0x000fc6000f8e00ff */
[----:B------:R-:W-:Y:S01]  /*4100*/  SHF.R.S32.HI R2, RZ, 0x2, R2 ;  /* 0x00000002ff027819 */ /* 0x000fe20000011402 */
[----:B--2---:R-:W-:Y:S01]  /*4110*/  HMMA.16816.F32 R52, R12, R24, RZ ;  /* 0x000000180c34723c */ /* 0x004fe200000018ff */
[----:B------:R-:W-:-:S03]  /*4120*/  IMAD R3, R3, 0x20, R251 ;  /* 0x0000002003037824 */ /* 0x000fc600078e02fb */
[----:B------:R-:W-:Y:S01]  /*4130*/  IMAD.IADD R6, R2, 0x1, R6 ;  /* 0x0000000102067824 */ /* 0x000fe200078e0206 */
[----:B------:R-:W-:Y:S01]  /*4140*/  LOP3.LUT R2, R92, R93, RZ, 0xfc, !PT ;  /* 0x0000005d5c027212 */ /* 0x000fe200078efcff */
[----:B------:R-:W-:Y:S01]  /*4150*/  HMMA.16816.F32 R56, R8, R26, RZ ;  /* 0x0000001a0838723c */ /* 0x000fe200000018ff */
[----:B------:R-:W-:Y:S02]  /*4160*/  VIADD R5, R3, 0x1 ;  /* 0x0000000103057836 */ /* 0x000fe40000000000 */
[----:B------:R-:W-:-:S03]  /*4170*/  VIADDMNMX R231, R6, UR20, RZ, !PT ;  /* 0x0000001406e77c46 */ /* 0x000fc6000f8001ff */
[----:B------:R-:W-:Y:S06]  /*4180*/  HMMA.16816.F32 R24, R12, R26, RZ ;  /* 0x0000001a0c18723c */ /* 0x000fec00000018ff */
[C---:B---3--:R-:W-:Y:S06]  /*4190*/  HMMA.16816.F32 R72, R8.reuse, R36, RZ ;  /* 0x000000240848723c */ /* 0x048fec00000018ff */
[----:B------:R-:W-:Y:S01]  /*41a0*/  HMMA.16816.F32 R76, R8, R38, RZ ;  /* 0x00000026084c723c */ /* 0x000fe200000018ff */
[----:B------:R-:W1:Y:S05]  /*41b0*/  LDSM.16.M88.4 R8, [R222] ;  /* 0x00000000de08783b */ /* 0x000e6a0000000200 */
[----:B------:R-:W-:Y:S06]  /*41c0*/  HMMA.16816.F32 R68, R12, R36, RZ ;  /* 0x000000240c44723c */ /* 0x000fec00000018ff */
[----:B----4-:R-:W-:Y:S01]  /*41d0*/  HMMA.16816.F32 R64, R16, R28, R48 ;  /* 0x0000001c1040723c */ /* 0x010fe20000001830 */
[----:B------:R-:W-:Y:S05]  /*41e0*/  LDSM.16.M88.4 R48, [R219+0x800] ;  /* 0x00080000db30783b */ /* 0x000fea0000000200 */
[----:B------:R-:W-:Y:S01]  /*41f0*/  HMMA.16816.F32 R60, R12, R38, RZ ;  /* 0x000000260c3c723c */ /* 0x000fe200000018ff */
[----:B------:R-:W2:Y:S04]  /*4200*/  LDSM.16.M88.4 R12, [R220+0x8800] ;  /* 0x00880000dc0c783b */ /* 0x000ea80000000200 */
[----:B------:R-:W-:Y:S01]  /*4210*/  LDSM.16.M88.4 R36, [R219] ;  /* 0x00000000db24783b */ /* 0x000fe20000000200 */
[----:B-----5:R-:W-:Y:S06]  /*4220*/  HMMA.16816.F32 R84, R20, R28, R52 ;  /* 0x0000001c1454723c */ /* 0x020fec0000001834 */
[-C--:B------:R-:W-:Y:S06]  /*4230*/  HMMA.16816.F32 R56, R16, R30.reuse, R56 ;  /* 0x0000001e1038723c */ /* 0x080fec0000001838 */
[C---:B------:R-:W-:Y:S01]  /*4240*/  HMMA.16816.F32 R52, R20.reuse, R30, R24 ;  /* 0x0000001e1434723c */ /* 0x040fe20000001818 */
[----:B------:R-:W3:Y:S04]  /*4250*/  LDSM.16.M88.4 R24, [R221+0x2000] ;  /* 0x00200000dd18783b */ /* 0x000ee80000000200 */
[----:B------:R-:W4:Y:S01]  /*4260*/  LDSM.16.M88.4 R28, [R221] ;  /* 0x00000000dd1c783b */ /* 0x000f220000000200 */
[-C--:B------:R-:W-:Y:S06]  /*4270*/  HMMA.16816.F32 R88, R20, R44.reuse, R68 ;  /* 0x0000002c1458723c */ /* 0x080fec0000001844 */
[C---:B------:R-:W-:Y:S06]  /*4280*/  HMMA.16816.F32 R80, R16.reuse, R44, R72 ;  /* 0x0000002c1050723c */ /* 0x040fec0000001848 */
[----:B------:R-:W-:Y:S01]  /*4290*/  HMMA.16816.F32 R76, R16, R46, R76 ;  /* 0x0000002e104c723c */ /* 0x000fe2000000184c */
[----:B------:R-:W-:Y:S05]  /*42a0*/  LDSM.16.M88.4 R16, [R214+0x6000] ;  /* 0x00600000d610783b */ /* 0x000fea0000000200 */
[----:B------:R-:W-:Y:S06]  /*42b0*/  HMMA.16816.F32 R72, R32, R40, R64 ;  /* 0x000000282048723c */ /* 0x000fec0000001840 */
[----:B------:R-:W-:Y:S01]  /*42c0*/  HMMA.16816.F32 R60, R20, R46, R60 ;  /* 0x0000002e143c723c */ /* 0x000fe2000000183c */
[----:B------:R-:W5:Y:S04]  /*42d0*/  LDSM.16.M88.4 R44, [R212+0x9000] ;  /* 0x00900000d42c783b */ /* 0x000f680000000200 */
[----:B------:R-:W5:Y:S01]  /*42e0*/  LDSM.16.M88.4 R20, [R214+0x4000] ;  /* 0x00400000d614783b */ /* 0x000f620000000200 */
[----:B-1----:R-:W-:Y:S06]  /*42f0*/  HMMA.16816.F32 R68, R8, R40, R84 ;  /* 0x000000280844723c */ /* 0x002fec0000001854 */
[-C--:B------:R-:W-:Y:S06]  /*4300*/  HMMA.16816.F32 R64, R32, R42.reuse, R56 ;  /* 0x0000002a2040723c */ /* 0x080fec0000001838 */
[C---:B------:R-:W-:Y:S01]  /*4310*/  HMMA.16816.F32 R52, R8.reuse, R42, R52 ;  /* 0x0000002a0834723c */ /* 0x040fe20000001834 */
[----:B------:R-:W1:Y:S05]  /*4320*/  LDSM.16.M88.4 R40, [R212+0x9800] ;  /* 0x00980000d428783b */ /* 0x000e6a0000000200 */
[-C--:B--2---:R-:W-:Y:S06]  /*4330*/  HMMA.16816.F32 R88, R8, R12.reuse, R88 ;  /* 0x0000000c0858723c */ /* 0x084fec0000001858 */
[C---:B------:R-:W-:Y:S06]  /*4340*/  HMMA.16816.F32 R80, R32.reuse, R12, R80 ;  /* 0x0000000c2050723c */ /* 0x040fec0000001850 */
[----:B------:R-:W-:Y:S01]  /*4350*/  HMMA.16816.F32 R76, R32, R14, R76 ;  /* 0x0000000e204c723c */ /* 0x000fe2000000184c */
[----:B------:R-:W-:Y:S05]  /*4360*/  LDSM.16.M88.4 R32, [R223+0x1800] ;  /* 0x00180000df20783b */ /* 0x000fea0000000200 */
[----:B---3--:R-:W-:Y:S06]  /*4370*/  HMMA.16816.F32 R72, R24, R36, R72 ;  /* 0x000000241848723c */ /* 0x008fec0000001848 */
[----:B------:R-:W-:Y:S01]  /*4380*/  HMMA.16816.F32 R56, R8, R14, R60 ;  /* 0x0000000e0838723c */ /* 0x000fe2000000183c */
[----:B------:R-:W-:Y:S04]  /*4390*/  LDSM.16.M88.4 R8, [R216+0x6000] ;  /* 0x00600000d808783b */ /* 0x000fe80000000200 */
[----:B------:R-:W-:Y:S01]  /*43a0*/  LDSM.16.M88.4 R12, [R216+0x4000] ;  /* 0x00400000d80c783b */ /* 0x000fe20000000200 */
[----:B----4-:R-:W-:Y:S06]  /*43b0*/  HMMA.16816.F32 R68, R28, R36, R68 ;  /* 0x000000241c44723c */ /* 0x010fec0000001844 */
[-C--:B------:R-:W-:Y:S06]  /*43c0*/  HMMA.16816.F32 R60, R24, R38.reuse, R64 ;  /* 0x00000026183c723c */ /* 0x080fec0000001840 */
[C---:B------:R-:W-:Y:S01]  /*43d0*/  HMMA.16816.F32 R52, R28.reuse, R38, R52 ;  /* 0x000000261c34723c */ /* 0x040fe20000001834 */
[----:B------:R-:W2:Y:S05]  /*43e0*/  LDSM.16.M88.4 R36, [R223+0x1000] ;  /* 0x00100000df24783b */ /* 0x000eaa0000000200 */
[-C--:B------:R-:W-:Y:S06]  /*43f0*/  HMMA.16816.F32 R88, R28, R48.reuse, R88 ;  /* 0x000000301c58723c */ /* 0x080fec0000001858 */
[C---:B------:R-:W-:Y:S06]  /*4400*/  HMMA.16816.F32 R84, R24.reuse, R48, R80 ;  /* 0x000000301854723c */ /* 0x040fec0000001850 */
[----:B------:R-:W-:Y:S01]  /*4410*/  HMMA.16816.F32 R76, R24, R50, R76 ;  /* 0x00000032184c723c */ /* 0x000fe2000000184c */
[----:B------:R-:W-:Y:S05]  /*4420*/  LDSM.16.M88.4 R24, [R222+0x6000] ;  /* 0x00600000de18783b */ /* 0x000fea0000000200 */
[----:B-----5:R-:W-:Y:S06]  /*4430*/  HMMA.16816.F32 R72, R16, R44, R72 ;  /* 0x0000002c1048723c */ /* 0x020fec0000001848 */
[----:B------:R-:W-:Y:S01]  /*4440*/  HMMA.16816.F32 R56, R28, R50, R56 ;  /* 0x000000321c38723c */ /* 0x000fe20000001838 */
[----:B------:R-:W-:Y:S05]  /*4450*/  LDSM.16.M88.4 R28, [R222+0x4000] ;  /* 0x00400000de1c783b */ /* 0x000fea0000000200 */
[----:B------:R-:W-:Y:S06]  /*4460*/  HMMA.16816.F32 R64, R20, R44, R68 ;  /* 0x0000002c1440723c */ /* 0x000fec0000001844 */
[-C--:B------:R-:W-:Y:S06]  /*4470*/  HMMA.16816.F32 R60, R16, R46.reuse, R60 ;  /* 0x0000002e103c723c */ /* 0x080fec000000183c */
[C---:B------:R-:W-:Y:S01]  /*4480*/  HMMA.16816.F32 R48, R20.reuse, R46, R52 ;  /* 0x0000002e1430723c */ /* 0x040fe20000001834 */
[----:B------:R-:W3:Y:S04]  /*4490*/  LDSM.16.M88.4 R44, [R220+0x9000] ;  /* 0x00900000dc2c783b */ /* 0x000ee80000000200 */
[----:B------:R-:W-:Y:S01]  /*44a0*/  LDSM.16.M88.4 R52, [R220+0x9800] ;  /* 0x00980000dc34783b */ /* 0x000fe20000000200 */
[-C--:B-1----:R-:W-:Y:S06]  /*44b0*/  HMMA.16816.F32 R80, R20, R40.reuse, R88 ;  /* 0x000000281450723c */ /* 0x082fec0000001858 */
[C---:B------:R-:W-:Y:S06]  /*44c0*/  HMMA.16816.F32 R88, R16.reuse, R40, R84 ;  /* 0x000000281058723c */ /* 0x040fec0000001854 */
[----:B------:R-:W-:Y:S01]  /*44d0*/  HMMA.16816.F32 R84, R16, R42, R76 ;  /* 0x0000002a1054723c */ /* 0x000fe2000000184c */
[----:B------:R-:W-:Y:S05]  /*44e0*/  LDSM.16.M88.4 R16, [R221+0x6000] ;  /* 0x00600000dd10783b */ /* 0x000fea0000000200 */
[-C--:B--2---:R-:W-:Y:S06]  /*44f0*/  HMMA.16816.F32 R68, R8, R36.reuse, R72 ;  /* 0x000000240844723c */ /* 0x084fec0000001848 */
[----:B------:R-:W-:Y:S06]  /*4500*/  HMMA.16816.F32 R64, R12, R36, R64 ;  /* 0x000000240c40723c */ /* 0x000fec0000001840 */
[-C--:B------:R-:W-:Y:S06]  /*4510*/  HMMA.16816.F32 R60, R8, R38.reuse, R60 ;  /* 0x00000026083c723c */ /* 0x080fec000000183c */
[----:B------:R-:W-:Y:S01]  /*4520*/  HMMA.16816.F32 R48, R12, R38, R48 ;  /* 0x000000260c30723c */ /* 0x000fe20000001830 */
[----:B------:R-:W1:Y:S05]  /*4530*/  LDSM.16.M88.4 R36, [R219+0x1000] ;  /* 0x00100000db24783b */ /* 0x000e6a0000000200 */
[----:B------:R-:W-:Y:S01]  /*4540*/  HMMA.16816.F32 R76, R20, R42, R56 ;  /* 0x0000002a144c723c */ /* 0x000fe20000001838 */
[----:B------:R-:W2:Y:S05]  /*4550*/  LDSM.16.M88.4 R20, [R221+0x4000] ;  /* 0x00400000dd14783b */ /* 0x000eaa0000000200 */
[C---:B------:R-:W-:Y:S06]  /*4560*/  HMMA.16816.F32 R40, R8.reuse, R32, R88 ;  /* 0x000000200828723c */ /* 0x040fec0000001858 */
[----:B------:R-:W-:Y:S06]  /*4570*/  HMMA.16816.F32 R84, R8, R34, R84 ;  /* 0x000000220854723c */ /* 0x000fec0000001854 */
[----:B---3--:R-:W-:Y:S06]  /*4580*/  HMMA.16816.F32 R8, R24, R44, R68 ;  /* 0x0000002c1808723c */ /* 0x008fec0000001844 */
[C---:B------:R-:W-:Y:S06]  /*4590*/  HMMA.16816.F32 R56, R12.reuse, R32, R80 ;  /* 0x000000200c38723c */ /* 0x040fec0000001850 */
[----:B------:R-:W-:Y:S06]  /*45a0*/  HMMA.16816.F32 R76, R12, R34, R76 ;  /* 0x000000220c4c723c */ /* 0x000fec000000184c */
[----:B------:R-:W-:Y:S06]  /*45b0*/  HMMA.16816.F32 R12, R28, R44, R64 ;  /* 0x0000002c1c0c723c */ /* 0x000fec0000001840 */
[-C--:B------:R-:W-:Y:S06]  /*45c0*/  HMMA.16816.F32 R60, R24, R46.reuse, R60 ;  /* 0x0000002e183c723c */ /* 0x080fec000000183c */
[----:B------:R-:W-:Y:S06]  /*45d0*/  HMMA.16816.F32 R48, R28, R46, R48 ;  /* 0x0000002e1c30723c */ /* 0x000fec0000001830 */
[-C--:B-1----:R-:W-:Y:S06]  /*45e0*/  HMMA.16816.F32 R44, R16, R36.reuse, R8 ;  /* 0x00000024102c723c */ /* 0x082fec0000001808 */
[----:B--2---:R-:W-:Y:S01]  /*45f0*/  HMMA.16816.F32 R32, R20, R36, R12 ;  /* 0x000000241420723c */ /* 0x004fe2000000180c */
[----:B------:R-:W-:-:S02]  /*4600*/  IMAD.U32 R8, RZ, RZ, UR24 ;  /* 0x00000018ff087e24 */ /* 0x000fc4000f8e00ff */
[C---:B------:R-:W-:Y:S02]  /*4610*/  VIADD R9, R6.reuse, 0x8 ;  /* 0x0000000806097836 */ /* 0x040fe40000000000 */
[C---:B------:R-:W-:Y:S01]  /*4620*/  VIADD R10, R6.reuse, 0x40 ;  /* 0x00000040060a7836 */ /* 0x040fe20000000000 */
[C---:B------:R-:W-:Y:S01]  /*4630*/  VIADDMNMX R235, R6.reuse, UR6, R8, PT ;  /* 0x0000000606eb7c46 */ /* 0x040fe2000b800108 */
[----:B------:R-:W-:Y:S01]  /*4640*/  VIADD R11, R6, 0x48 ;  /* 0x00000048060b7836 */ /* 0x000fe20000000000 */
[----:B------:R-:W-:Y:S01]  /*4650*/  IADD3 R8, R7, 0x8, R6 ;  /* 0x0000000807087810 */ /* 0x000fe20007ffe006 */
[-C--:B------:R-:W-:Y:S01]  /*4660*/  HMMA.16816.F32 R64, R28, R52.reuse, R56 ;  /* 0x000000341c40723c */ /* 0x080fe20000001838 */
[----:B------:R-:W-:Y:S02]  /*4670*/  VIADDMNMX R230, R9, UR20, RZ, !PT ;  /* 0x0000001409e67c46 */ /* 0x000fe4000f8001ff */
[----:B------:R-:W-:Y:S02]  /*4680*/  VIADDMNMX R229, R10, UR20, RZ, !PT ;  /* 0x000000140ae57c46 */ /* 0x000fe4000f8001ff */
[----:B------:R-:W-:Y:S01]  /*4690*/  VIADDMNMX R228, R11, UR20, RZ, !PT ;  /* 0x000000140be47c46 */ /* 0x000fe2000f8001ff */
[----:B------:R-:W-:Y:S01]  /*46a0*/  HMMA.16816.F32 R56, R24, R52, R40 ;  /* 0x000000341838723c */ /* 0x000fe20000001828 */
[----:B------:R-:W-:-:S02]  /*46b0*/  VIMNMX R234, R8, UR24, PT ;  /* 0x0000001808ea7c48 */ /* 0x000fc4000bfe0100 */
[----:B------:R-:W1:Y:S01]  /*46c0*/  LDSM.16.M88.4 R8, [R219+0x1800] ;  /* 0x00180000db08783b */ /* 0x000e620000000200 */
[----:B------:R-:W-:Y:S01]  /*46d0*/  IADD3 R12, R7, 0x40, R6 ;  /* 0x00000040070c7810 */ /* 0x000fe20007ffe006 */
[----:B------:R-:W-:-:S04]  /*46e0*/  DEPBAR.LE SB0, 0x0 ;  /* 0x000080000000791a */ /* 0x000fc80000000000 */
[----:B------:R-:W-:Y:S01]  /*46f0*/  IADD3 R7, R7, 0x48, R6 ;  /* 0x0000004807077810 */ /* 0x000fe20007ffe006 */
[-C--:B------:R-:W-:Y:S01]  /*4700*/  HMMA.16816.F32 R40, R16, R38.reuse, R60 ;  /* 0x000000261028723c */ /* 0x080fe2000000183c */
[CC--:B------:R-:W-:Y:S01]  /*4710*/  ISETP.GE.AND P4, PT, R3.reuse, R235.reuse, PT ;  /* 0x000000eb0300720c */ /* 0x0c0fe20003f86270 */
[----:B------:R-:W-:Y:S01]  /*4720*/  VIADD R6, R3, 0x9 ;  /* 0x0000000903067836 */ /* 0x000fe20000000000 */
[----:B------:R-:W-:Y:S02]  /*4730*/  ISETP.GE.AND P6, PT, R5, R235, PT ;  /* 0x000000eb0500720c */ /* 0x000fe40003fc6270 */
[----:B------:R-:W-:Y:S01]  /*4740*/  VIMNMX R233, R12, UR24, PT ;  /* 0x000000180ce97c48 */ /* 0x000fe2000bfe0100 */
[----:B------:R-:W-:Y:S01]  /*4750*/  HMMA.16816.F32 R36, R20, R38, R48 ;  /* 0x000000261424723c */ /* 0x000fe20000001830 */
[----:B------:R-:W-:Y:S02]  /*4760*/  VIMNMX R232, R7, UR24, PT ;  /* 0x0000001807e87c48 */ /* 0x000fe4000bfe0100 */
[----:B------:R-:W-:-:S02]  /*4770*/  ISETP.GE.AND P5, PT, R5, R234, PT ;  /* 0x000000ea0500720c */ /* 0x000fc40003fa6270 */
[C---:B------:R-:W-:Y:S01]  /*4780*/  ISETP.LT.OR P4, PT, R3.reuse, R231, P4 ;  /* 0x000000e70300720c */ /* 0x040fe20002781670 */
[-C--:B------:R-:W-:Y:S01]  /*4790*/  HMMA.16816.F32 R24, R24, R54.reuse, R84 ;  /* 0x000000361818723c */ /* 0x080fe20000001854 */
[----:B------:R-:W-:Y:S02]  /*47a0*/  ISETP.GE.AND P3, PT, R3, R234, PT ;  /* 0x000000ea0300720c */ /* 0x000fe40003f66270 */
[C---:B------:R-:W-:Y:S02]  /*47b0*/  ISETP.GE.AND P2, PT, R5.reuse, R233, PT ;  /* 0x000000e90500720c */ /* 0x040fe40003f46270 */
[C---:B------:R-:W-:Y:S01]  /*47c0*/  ISETP.GE.AND P1, PT, R5.reuse, R232, PT ;  /* 0x000000e80500720c */ /* 0x040fe20003f26270 */
[----:B------:R-:W-:Y:S01]  /*47d0*/  HMMA.16816.F32 R28, R28, R54, R76 ;  /* 0x000000361c1c723c */ /* 0x000fe2000000184c */
[C---:B------:R-:W-:Y:S02]  /*47e0*/  ISETP.LT.OR P6, PT, R5.reuse, R231, P6 ;  /* 0x000000e70500720c */ /* 0x040fe400037c1670 */
[----:B------:R-:W-:-:S02]  /*47f0*/  ISETP.LT.OR P5, PT, R5, R230, P5 ;  /* 0x000000e60500720c */ /* 0x000fc40002fa1670 */
[----:B------:R-:W-:Y:S02]  /*4800*/  FSEL R60, R32, -INF , !P4 ;  /* 0xff800000203c7808 */ /* 0x000fe40006000000 */
[C---:B------:R-:W-:Y:S02]  /*4810*/  ISETP.LT.OR P3, PT, R3.reuse, R230, P3 ;  /* 0x000000e60300720c */ /* 0x040fe40001f61670 */
[C---:B------:R-:W-:Y:S02]  /*4820*/  ISETP.GE.AND P0, PT, R3.reuse, R233, PT ;  /* 0x000000e90300720c */ /* 0x040fe40003f06270 */
[----:B------:R-:W-:Y:S02]  /*4830*/  ISETP.GE.AND P4, PT, R3, R232, PT ;  /* 0x000000e80300720c */ /* 0x000fe40003f86270 */
[C---:B------:R-:W-:Y:S02]  /*4840*/  ISETP.LT.OR P2, PT, R5.reuse, R229, P2 ;  /* 0x000000e50500720c */ /* 0x040fe40001741670 */
[----:B------:R-:W-:Y:S01]  /*4850*/  ISETP.LT.OR P1, PT, R5, R228, P1 ;  /* 0x000000e40500720c */ /* 0x000fe20000f21670 */
[----:B------:R-:W-:Y:S01]  /*4860*/  VIADD R5, R3, 0x8 ;  /* 0x0000000803057836 */ /* 0x000fe20000000000 */
[----:B------:R-:W-:Y:S01]  /*4870*/  FSEL R94, R34, -INF , !P3 ;  /* 0xff800000225e7808 */ /* 0x000fe20005800000 */
[----:B-1----:R-:W-:Y:S01]  /*4880*/  HMMA.16816.F32 R12, R16, R8, R56 ;  /* 0x00000008100c723c */ /* 0x002fe20000001838 */
[----:B------:R-:W-:-:S02]  /*4890*/  FSEL R62, R33, -INF , !P6 ;  /* 0xff800000213e7808 */ /* 0x000fc40007000000 */
[----:B------:R-:W-:Y:S02]  /*48a0*/  FSEL R93, R35, -INF , !P5 ;  /* 0xff800000235d7808 */ /* 0x000fe40006800000 */
[C---:B------:R-:W-:Y:S01]  /*48b0*/  ISETP.LT.OR P0, PT, R3.reuse, R229, P0 ;  /* 0x000000e50300720c */ /* 0x040fe20000701670 */
[----:B------:R-:W-:Y:S01]  /*48c0*/  HMMA.16816.F32 R32, R20, R8, R64 ;  /* 0x000000081420723c */ /* 0x000fe20000001840 */
[----:B------:R-:W-:Y:S02]  /*48d0*/  ISETP.LT.OR P4, PT, R3, R228, P4 ;  /* 0x000000e40300720c */ /* 0x000fe40002781670 */
[----:B------:R-:W-:Y:S02]  /*48e0*/  FSEL R44, R44, -INF , !P0 ;  /* 0xff8000002c2c7808 */ /* 0x000fe40004000000 */
[----:B------:R-:W-:Y:S01]  /*48f0*/  FSEL R46, R46, -INF , !P4 ;  /* 0xff8000002e2e7808 */ /* 0x000fe20006000000 */
[----:B------:R-:W-:Y:S01]  /*4900*/  HMMA.16816.F32 R16, R16, R10, R24 ;  /* 0x0000000a1010723c */ /* 0x000fe20000001818 */
[----:B------:R-:W-:-:S02]  /*4910*/  FSEL R45, R45, -INF , !P2 ;  /* 0xff8000002d2d7808 */ /* 0x000fc40005000000 */
[C---:B------:R-:W-:Y:S02]  /*4920*/  ISETP.GE.AND P3, PT, R5.reuse, R235, PT ;  /* 0x000000eb0500720c */ /* 0x040fe40003f66270 */
[C---:B------:R-:W-:Y:S01]  /*4930*/  ISETP.GE.AND P0, PT, R5.reuse, R234, PT ;  /* 0x000000ea0500720c */ /* 0x040fe20003f06270 */
[----:B------:R-:W-:Y:S01]  /*4940*/  HMMA.16816.F32 R20, R20, R10, R28 ;  /* 0x0000000a1414723c */ /* 0x000fe2000000181c */
[----:B------:R-:W-:Y:S01]  /*4950*/  BAR.SYNC.DEFER_BLOCKING 0x0 ;  /* 0x0000000000007b1d */ /* 0x000fe20000010000 */
[CC--:B------:R-:W-:Y:S02]  /*4960*/  ISETP.GE.AND P4, PT, R5.reuse, R233.reuse, PT ;  /* 0x000000e90500720c */ /* 0x0c0fe40003f86270 */
[----:B------:R-:W-:Y:S02]  /*4970*/  ISETP.GE.AND P2, PT, R5, R232, PT ;  /* 0x000000e80500720c */ /* 0x000fe40003f46270 */
[----:B------:R-:W-:Y:S02]  /*4980*/  FSEL R47, R47, -INF , !P1 ;  /* 0xff8000002f2f7808 */ /* 0x000fe40004800000 */
        /* <DEDUP_REMOVED lines=16> */
[C---:B------:R-:W-:Y:S02]  /*4a90*/  ISETP.GE.AND P6, PT, R6.reuse, R235, PT ;  /* 0x000000eb0600720c */ /* 0x040fe40003fc6270 */
[C---:B------:R-:W-:Y:S02]  /*4aa0*/  ISETP.GE.AND P5, PT, R6.reuse, R234, PT ;  /* 0x000000ea0600720c */ /* 0x040fe40003fa6270 */
[----:B------:R-:W-:Y:S02]  /*4ab0*/  ISETP.GE.AND P3, PT, R6, R232, PT ;  /* 0x000000e80600720c */ /* 0x000fe40003f66270 */
[----:B------:R-:W-:-:S02]  /*4ac0*/  ISETP.LT.OR P0, PT, R5, R231, P0 ;  /* 0x000000e70500720c */ /* 0x000fc40000701670 */
[C---:B------:R-:W-:Y:S02]  /*4ad0*/  ISETP.LT.OR P4, PT, R5.reuse, R230, P4 ;  /* 0x000000e60500720c */ /* 0x040fe40002781670 */
[C---:B------:R-:W-:Y:S02]  /*4ae0*/  ISETP.LT.OR P2, PT, R5.reuse, R229, P2 ;  /* 0x000000e50500720c */ /* 0x040fe40001741670 */
[----:B------:R-:W-:Y:S01]  /*4af0*/  ISETP.LT.OR P1, PT, R5, R228, P1 ;  /* 0x000000e40500720c */ /* 0x000fe20000f21670 */
[----:B------:R-:W-:Y:S01]  /*4b00*/  VIADD R5, R3, 0x11 ;  /* 0x0000001103057836 */ /* 0x000fe20000000000 */
[C---:B------:R-:W-:Y:S02]  /*4b10*/  ISETP.LT.OR P6, PT, R6.reuse, R231, P6 ;  /* 0x000000e70600720c */ /* 0x040fe400037c1670 */
[C---:B------:R-:W-:Y:S02]  /*4b20*/  ISETP.LT.OR P5, PT, R6.reuse, R230, P5 ;  /* 0x000000e60600720c */ /* 0x040fe40002fa1670 */
[----:B------:R-:W-:-:S02]  /*4b30*/  ISETP.LT.OR P3, PT, R6, R228, P3 ;  /* 0x000000e40600720c */ /* 0x000fc40001f61670 */
        /* <DEDUP_REMOVED lines=12> */
[C---:B------:R-:W-:Y:S01]  /*4c00*/  VIADD R5, R3.reuse, 0x18 ;  /* 0x0000001803057836 */ /* 0x040fe20000000000 */
[----:B------:R-:W-:Y:S01]  /*4c10*/  FSEL R27, R14, -INF , !P1 ;  /* 0xff8000000e1b7808 */ /* 0x000fe20004800000 */
[----:B------:R-:W-:Y:S01]  /*4c20*/  VIADD R3, R3, 0x19 ;  /* 0x0000001903037836 */ /* 0x000fe20000000000 */
[----:B------:R-:W-:-:S02]  /*4c30*/  FSEL R25, R15, -INF , !P0 ;  /* 0xff8000000f197808 */ /* 0x000fc40004000000 */
[----:B------:R-:W-:Y:S02]  /*4c40*/  ISETP.GE.AND P1, PT, R5, R233, PT ;  /* 0x000000e90500720c */ /* 0x000fe40003f26270 */
[----:B------:R-:W-:Y:S02]  /*4c50*/  ISETP.GE.AND P0, PT, R3, R232, PT ;  /* 0x000000e80300720c */ /* 0x000fe40003f06270 */
[----:B------:R-:W-:Y:S02]  /*4c60*/  ISETP.LT.OR P1, PT, R5, R229, P1 ;  /* 0x000000e50500720c */ /* 0x000fe40000f21670 */
[----:B------:R-:W-:Y:S02]  /*4c70*/  ISETP.LT.OR P0, PT, R3, R228, P0 ;  /* 0x000000e40300720c */ /* 0x000fe40000701670 */
[----:B------:R-:W-:Y:S02]  /*4c80*/  FSEL R177, R34, -INF , !P4 ;  /* 0xff80000022b17808 */ /* 0x000fe40006000000 */
[----:B------:R-:W-:-:S02]  /*4c90*/  FSEL R19, R19, -INF , !P0 ;  /* 0xff80000013137808 */ /* 0x000fc40004000000 */
[----:B------:R-:W-:Y:S02]  /*4ca0*/  PLOP3.LUT P0, PT, PT, PT, UP0, 0x80, 0x0 ;  /* 0x000000000000781c */ /* 0x000fe40003f0f008 */
[----:B------:R-:W-:Y:S02]  /*4cb0*/  FSEL R26, R12, -INF , !P2 ;  /* 0xff8000000c1a7808 */ /* 0x000fe40005000000 */
[----:B------:R-:W-:Y:S02]  /*4cc0*/  FSEL R130, R33, -INF , !P5 ;  /* 0xff80000021827808 */ /* 0x000fe40006800000 */
[----:B------:R-:W-:Y:S02]  /*4cd0*/  FSEL R139, R35, -INF , !P6 ;  /* 0xff800000238b7808 */ /* 0x000fe40007000000 */
[----:B------:R-:W-:Y:S02]  /*4ce0*/  FSEL R24, R13, -INF , !P3 ;  /* 0xff8000000d187808 */ /* 0x000fe40005800000 */
[----:B------:R-:W-:-:S02]  /*4cf0*/  FSEL R15, R16, -INF , !P1 ;  /* 0xff800000100f7808 */ /* 0x000fc40004800000 */
[CC--:B------:R-:W-:Y:S02]  /*4d00*/  ISETP.GE.AND P4, PT, R5.reuse, R235.reuse, PT ;  /* 0x000000eb0500720c */ /* 0x0c0fe40003f86270 */
[C---:B------:R-:W-:Y:S02]  /*4d10*/  ISETP.GE.AND P2, PT, R5.reuse, R234, PT ;  /* 0x000000ea0500720c */ /* 0x040fe40003f46270 */
[----:B------:R-:W-:Y:S02]  /*4d20*/  ISETP.GE.AND P5, PT, R5, R232, PT ;  /* 0x000000e80500720c */ /* 0x000fe40003fa6270 */
[C---:B------:R-:W-:Y:S02]  /*4d30*/  ISETP.GE.AND P3, PT, R3.reuse, R235, PT ;  /* 0x000000eb0300720c */ /* 0x040fe40003f66270 */
[C---:B------:R-:W-:Y:S02]  /*4d40*/  ISETP.GE.AND P6, PT, R3.reuse, R233, PT ;  /* 0x000000e90300720c */ /* 0x040fe40003fc6270 */
[----:B------:R-:W-:-:S02]  /*4d50*/  ISETP.GE.AND P1, PT, R3, R234, PT ;  /* 0x000000ea0300720c */ /* 0x000fc40003f26270 */
[CC--:B------:R-:W-:Y:S02]  /*4d60*/  ISETP.LT.OR P4, PT, R5.reuse, R231.reuse, P4 ;  /* 0x000000e70500720c */ /* 0x0c0fe40002781670 */
[C---:B------:R-:W-:Y:S02]  /*4d70*/  ISETP.LT.OR P2, PT, R5.reuse, R230, P2 ;  /* 0x000000e60500720c */ /* 0x040fe40001741670 */
[----:B------:R-:W-:Y:S02]  /*4d80*/  ISETP.LT.OR P5, PT, R5, R228, P5 ;  /* 0x000000e40500720c */ /* 0x000fe40002fa1670 */
[C---:B------:R-:W-:Y:S02]  /*4d90*/  ISETP.LT.OR P3, PT, R3.reuse, R231, P3 ;  /* 0x000000e70300720c */ /* 0x040fe40001f61670 */
[C---:B------:R-:W-:Y:S02]  /*4da0*/  ISETP.LT.OR P6, PT, R3.reuse, R229, P6 ;  /* 0x000000e50300720c */ /* 0x040fe400037c1670 */
[----:B------:R-:W-:-:S02]  /*4db0*/  ISETP.LT.OR P1, PT, R3, R230, P1 ;  /* 0x000000e60300720c */ /* 0x000fc40000f21670 */
[----:B------:R-:W-:Y:S02]  /*4dc0*/  FSEL R18, R18, -INF , !P5 ;  /* 0xff80000012127808 */ /* 0x000fe40006800000 */
[----:B------:R-:W-:Y:S02]  /*4dd0*/  FSEL R14, R17, -INF , !P6 ;  /* 0xff800000110e7808 */ /* 0x000fe40007000000 */
        /* <DEDUP_REMOVED lines=17> */
[----:B------:R-:W-:-:S05]  /*4ef0*/  VIADD R5, R7, UR6 ;  /* 0x0000000607057c36 */ /* 0x000fca0008000000 */
[----:B------:R-:W-:Y:S01]  /*4f00*/  IADD3.X R7, R5, UR26, RZ, P5, !PT ;  /* 0x0000001a05077c10 */ /* 0x000fe2000affe4ff */
        /* <DEDUP_REMOVED lines=31> */
.L_x_1392:
[----:B------:R-:W-:Y:S05]  /*5100*/  BSYNC B0 ;  /* 0x0000000000007941 */ /* 0x000fea0003800000 */
.L_x_1391:
[----:B------:R-:W0:Y:S02]  /*5110*/  LDGDEPBAR ;  /* 0x00000000000079af */ /* 0x000e240000000000 */
.L_x_1390:
        /* <DEDUP_REMOVED lines=47> */
[C---:B------:R-:W-:Y:S01]  /*5410*/  FMUL.FTZ R3, R137.reuse, UR17 ;  /* 0x0000001189037c20 */ /* 0x040fe20008410000 */
        /* <DEDUP_REMOVED lines=42> */
[----:B-----5:R-:W-:-:S07]  /*56c0*/  FFMA.FTZ R9, R26, UR17, -R8 ;  /* 0x000000111a097c23 */ /* 0x020fce0008010808 */
        /* <DEDUP_REMOVED lines=8> */
[C---:B------:R-:W-:Y:S01]  /*5750*/  HMMA.16816.F32 R56, R4.reuse, R28, RZ ;  /* 0x0000001c0438723c */ /* 0x040fe200000018ff */
[--C-:B-1----:R-:W-:Y:S01]  /*5760*/  FFMA.FTZ R9, R15, UR17, -R8.reuse ;  /* 0x000000110f097c23 */ /* 0x102fe20008010808 */
[----:B------:R-:W-:Y:S01]  /*5770*/  FFMA.FTZ R8, R14, UR17, -R8 ;  /* 0x000000110e087c23 */ /* 0x000fe20008010808 */
[----:B---3--:R-:W-:Y:S01]  /*5780*/  F2FP.F16.F32.PACK_AB R124, R211, R210 ;  /* 0x000000d2d37c723e */ /* 0x008fe200000000ff */
[----:B------:R-:W-:Y:S01]  /*5790*/  LDSM.16.MT88.4 R12, [R218+0xa800] ;  /* 0x00a80000da0c783b */ /* 0x000fe20000004200 */
[----:B------:R1:W-:Y:S01]  /*57a0*/  MUFU.EX2 R237, R9 ;  /* 0x0000000900ed7308 */ /* 0x0003e20000000800 */
[C---:B------:R-:W-:Y:S06]  /*57b0*/  HMMA.16816.F32 R72, R4.reuse, R48, RZ ;  /* 0x000000300448723c */ /* 0x040fec00000018ff */
[C---:B--2---:R-:W-:Y:S01]  /*57c0*/  HMMA.16816.F32 R88, R4.reuse, R36, RZ ;  /* 0x000000240458723c */ /* 0x044fe200000018ff */
        /* <DEDUP_REMOVED lines=22> */
[----:B------:R-:W-:Y:S01]  /*5930*/  HMMA.16816.F32 R116, R4, R22, RZ ;  /* 0x000000160474723c */ /* 0x000fe200000018ff */
[--C-:B--2---:R-:W-:Y:S01]  /*5940*/  FFMA.FTZ R8, R18, UR17, -R3.reuse ;  /* 0x0000001112087c23 */ /* 0x104fe20008010803 */
[----:B------:R-:W-:Y:S01]  /*5950*/  FFMA.FTZ R3, R19, UR17, -R3 ;  /* 0x0000001113037c23 */ /* 0x000fe20008010803 */
[----:B---3--:R-:W-:Y:S01]  /*5960*/  F2FP.F16.F32.PACK_AB R125, R207, R206 ;  /* 0x000000cecf7d723e */ /* 0x008fe200000000ff */
[----:B------:R-:W1:Y:S03]  /*5970*/  LDSM.16.MT88.4 R16, [R217+0xa800] ;  /* 0x00a80000d910783b */ /* 0x000e660000004200 */
[----:B------:R2:W-:Y:S01]  /*5980*/  MUFU.EX2 R208, R8 ;  /* 0x0000000800d07308 */ /* 0x0005e20000000800 */
[----:B------:R-:W-:-:S07]  /*5990*/  F2FP.F16.F32.PACK_AB R4, R202, R205 ;  /* 0x000000cdca04723e */ /* 0x000fce00000000ff */
[----:B------:R3:W4:Y:S01]  /*59a0*/  MUFU.EX2 R209, R3 ;  /* 0x0000000300d17308 */ /* 0x0007220000000800 */
[----:B--2---:R-:W-:-:S05]  /*59b0*/  FMUL.FTZ R8, R135, UR17 ;  /* 0x0000001187087c20 */ /* 0x004fca0008410000 */
[----:B------:R-:W-:Y:S01]  /*59c0*/  FSEL R0, R8, RZ, P1 ;  /* 0x000000ff08007208 */ /* 0x000fe20000800000 */
[----:B---3--:R-:W-:Y:S01]  /*59d0*/  FFMA.FTZ R3, R61, UR17, -R2 ;  /* 0x000000113d037c23 */ /* 0x008fe20008010802 */
[----:B----4-:R-:W-:-:S03]  /*59e0*/  F2FP.F16.F32.PACK_AB R127, R209, R208 ;  /* 0x000000d0d17f723e */ /* 0x010fc600000000ff */
[----:B------:R2:W3:Y:S04]  /*59f0*/  MUFU.EX2 R204, R3 ;  /* 0x0000000300cc7308 */ /* 0x0004e80000000800 */
[C---:B------:R-:W-:Y:S06]  /*5a00*/  HMMA.16816.F32 R144, R124.reuse, R156, R144 ;  /* 0x0000009c7c90723c */ /* 0x040fec0000001890 */
[C---:B------:R-:W-:Y:S06]  /*5a10*/  HMMA.16816.F32 R160, R124.reuse, R172, R160 ;  /* 0x000000ac7ca0723c */ /* 0x040fec00000018a0 */
[----:B------:R-:W-:Y:S01]  /*5a20*/  HMMA.16816.F32 R40, R124, R12, R40 ;  /* 0x0000000c7c28723c */ /* 0x000fe20000001828 */
[----:B--2---:R-:W-:Y:S01]  /*5a30*/  FFMA.FTZ R3, R94, UR17, -R0 ;  /* 0x000000115e037c23 */ /* 0x004fe20008010800 */
[----:B---3--:R-:W-:-:S03]  /*5a40*/  F2FP.F16.F32.PACK_AB R6, R204, R203 ;  /* 0x000000cbcc06723e */ /* 0x008fc600000000ff */
        /* <DEDUP_REMOVED lines=54> */
[----:B------:R1:W2:Y:S04]  /*5db0*/  MUFU.EX2 R192, R2 ;  /* 0x0000000200c07308 */ /* 0x0002a80000000800 */
[----:B------:R-:W-:Y:S07]  /*5dc0*/  HMMA.16816.F32 R20, R4, R22, RZ ;  /* 0x000000160414723c */ /* 0x000fee00000018ff */
[----:B------:R-:W-:-:S04]  /*5dd0*/  FADD.FTZ R5, R240, R239 ;  /* 0x000000eff0057221 */ /* 0x000fc80000010000 */
[----:B------:R-:W-:Y:S01]  /*5de0*/  FADD.FTZ R5, R238, R5 ;  /* 0x00000005ee057221 */ /* 0x000fe20000010000 */
[--C-:B-1----:R-:W-:Y:S01]  /*5df0*/  FFMA.FTZ R2, R131, UR17, -R0.reuse ;  /* 0x0000001183027c23 */ /* 0x102fe20008010800 */
[----:B------:R-:W-:Y:S01]  /*5e00*/  FFMA.FTZ R0, R138, UR17, -R0 ;  /* 0x000000118a007c23 */ /* 0x000fe20008010800 */
[C---:B--2---:R-:W-:Y:S01]  /*5e10*/  FADD.FTZ R3, R192.reuse, R3 ;  /* 0x00000003c0037221 */ /* 0x044fe20000010000 */
[----:B------:R-:W-:Y:S01]  /*5e20*/  F2FP.F16.F32.PACK_AB R129, R192, R193 ;  /* 0x000000c1c081723e */ /* 0x000fe200000000ff */
[----:B------:R1:W2:Y:S08]  /*5e30*/  MUFU.EX2 R139, R2 ;  /* 0x00000002008b7308 */ /* 0x0002b00000000800 */
[----:B------:R3:W4:Y:S01]  /*5e40*/  MUFU.EX2 R138, R0 ;  /* 0x00000000008a7308 */ /* 0x0007220000000800 */
[----:B-1----:R-:W-:Y:S01]  /*5e50*/  FADD.FTZ R2, R243, R242 ;  /* 0x000000f2f3027221 */ /* 0x002fe20000010000 */
[----:B--2---:R-:W-:-:S03]  /*5e60*/  FADD.FTZ R3, R139, R3 ;  /* 0x000000038b037221 */ /* 0x004fc60000010000 */
[----:B------:R-:W-:Y:S01]  /*5e70*/  FADD.FTZ R2, R244, R2 ;  /* 0x00000002f4027221 */ /* 0x000fe20000010000 */
[----:B---3--:R-:W-:-:S03]  /*5e80*/  FADD.FTZ R0, R205, R202 ;  /* 0x000000cacd007221 */ /* 0x008fc60000010000 */
[----:B------:R-:W-:Y:S01]  /*5e90*/  FADD.FTZ R2, R245, R2 ;  /* 0x00000002f5027221 */ /* 0x000fe20000010000 */
[C---:B----4-:R-:W-:Y:S01]  /*5ea0*/  FADD.FTZ R248, R138.reuse, R3 ;  /* 0x000000038af87221 */ /* 0x050fe20000010000 */
[----:B------:R-:W-:Y:S01]  /*5eb0*/  F2FP.F16.F32.PACK_AB R131, R138, R139 ;  /* 0x0000008b8a83723e */ /* 0x000fe200000000ff */
        /* <DEDUP_REMOVED lines=11> */
[----:B------:R-:W-:Y:S01]  /*5f70*/  FADD.FTZ R252, R236, R2 ;  /* 0x00000002ecfc7221 */ /* 0x000fe20000010000 */
[----:B------:R-:W-:Y:S01]  /*5f80*/  HMMA.16816.F32 R164, R128, R172, R164 ;  /* 0x000000ac80a4723c */ /* 0x000fe200000018a4 */
[----:B------:R-:W-:Y:S01]  /*5f90*/  FADD.FTZ R4, R195, R4 ;  /* 0x00000004c3047221 */ /* 0x000fe20000010000 */
[----:B------:R-:W-:-:S03]  /*5fa0*/  FADD.FTZ R0, R208, R0 ;  /* 0x00000000d0007221 */ /* 0x000fc60000010000 */
[----:B------:R-:W-:Y:S01]  /*5fb0*/  FADD.FTZ R249, R194, R4 ;  /* 0x00000004c2f97221 */ /* 0x000fe20000010000 */
[----:B------:R-:W-:Y:S01]  /*5fc0*/  FADD.FTZ R250, R209, R0 ;  /* 0x00000000d1fa7221 */ /* 0x000fe20000010000 */
[C---:B------:R-:W-:Y:S03]  /*5fd0*/  HMMA.16816.F32 R68, R128.reuse, R80, R68 ;  /* 0x000000508044723c */ /* 0x040fe60000001844 */
[----:B------:R1:W-:Y:S03]  /*5fe0*/  STL [R1+0xc], R249 ;  /* 0x00000cf901007387 */ /* 0x0003e60000100800 */
[C---:B------:R-:W-:Y:S01]  /*5ff0*/  HMMA.16816.F32 R84, R128.reuse, R96, R84 ;  /* 0x000000608054723c */ /* 0x040fe20000001854 */
[----:B------:R1:W-:Y:S04]  /*6000*/  STL [R1], R250 ;  /* 0x000000fa01007387 */ /* 0x0003e80000100800 */
[----:B------:R1:W-:Y:S01]  /*6010*/  STL [R1+0x8], R248 ;  /* 0x000008f801007387 */ /* 0x0003e20000100800 */
        /* <DEDUP_REMOVED lines=15> */
[----:B------:R-:W2:Y:S01]  /*6110*/  LDL R7, [R1+0x10] ;  /* 0x0000100001077983 */ /* 0x000ea20000100800 */
[----:B------:R-:W-:Y:S01]  /*6120*/  ULDC UR4, c[0x0][0x2d0] ;  /* 0x0000b40000047ab9 */ /* 0x000fe20000000800 */
[----:B------:R-:W-:-:S04]  /*6130*/  DEPBAR.LE SB0, 0x0 ;  /* 0x000080000000791a */ /* 0x000fc80000000000 */
[----:B------:R-:W-:Y:S01]  /*6140*/  BAR.SYNC.DEFER_BLOCKING 0x0 ;  /* 0x0000000000007b1d */ /* 0x000fe20000010000 */
[----:B------:R-:W-:Y:S01]  /*6150*/  ISETP.GE.AND P3, PT, R132, UR4, PT ;  /* 0x0000000484007c0c */ /* 0x000fe2000bf66270 */
[----:B------:R-:W-:-:S04]  /*6160*/  UIADD3 UR19, UR18, -0x2, URZ ;  /* 0xfffffffe12137890 */ /* 0x000fc8000fffe03f */
[----:B------:R-:W-:Y:S02]  /*6170*/  USHF.R.S32.HI UR6, URZ, 0x1f, UR19 ;  /* 0x0000001f3f067899 */ /* 0x000fe40008011413 */
[----:B------:R-:W-:Y:S01]  /*6180*/  IMAD.U32 R2, RZ, RZ, UR19 ;  /* 0x00000013ff027e24 */ /* 0x000fe2000f8e00ff */
[----:B------:R-:W-:-:S03]  /*6190*/  UISETP.GT.AND UP0, UPT, UR19, UR12, UPT ;  /* 0x0000000c1300728c */ /* 0x000fc6000bf04270 */
[----:B------:R-:W-:Y:S02]  /*61a0*/  IMAD.WIDE.U32 R2, R2, UR29, R246 ;  /* 0x0000001d02027c25 */ /* 0x000fe4000f8e00f6 */
[----:B------:R-:W1:Y:S01]  /*61b0*/  @!P3 LDC.64 R10, c[0x0][0x220] ;  /* 0x00008800ff0abb82 */ /* 0x000e620000000a00 */
[----:B------:R-:W-:-:S07]  /*61c0*/  IADD3 R0, P0, R2, UR16, RZ ;  /* 0x0000001002007c10 */ /* 0x000fce000ff1e0ff */
[----:B------:R-:W3:Y:S01]  /*61d0*/  @!P3 LDC.64 R8, c[0x0][0x220] ;  /* 0x00008800ff08bb82 */ /* 0x000ee20000000a00 */
[----:B------:R-:W-:Y:S01]  /*61e0*/  @P3 STS.128 [R227+0xa000], RZ ;  /* 0x00a000ffe3003388 */ /* 0x000fe20000000c00 */
[----:B-1----:R-:W-:Y:S02]  /*61f0*/  @!P3 LEA R10, P5, R2, R10, 0x1 ;  /* 0x0000000a020ab211 */ /* 0x002fe400078a08ff */
[----:B---3--:R-:W-:Y:S02]  /*6200*/  @!P3 LEA R8, P4, R0, R8, 0x1 ;  /* 0x000000080008b211 */ /* 0x008fe400078808ff */
[----:B--2---:R-:W-:Y:S01]  /*6210*/  ISETP.GE.AND P2, PT, R7, UR4, PT ;  /* 0x0000000407007c0c */ /* 0x004fe2000bf46270 */
[----:B------:R-:W-:-:S04]  /*6220*/  UIMAD UR4, UR28, UR19, URZ ;  /* 0x000000131c0472a4 */ /* 0x000fc8000f8e023f */
[----:B------:R-:W-:-:S06]  /*6230*/  UIMAD UR4, UR6, UR29, UR4 ;  /* 0x0000001d060472a4 */ /* 0x000fcc000f8e0204 */
[----:B------:R-:W-:Y:S02]  /*6240*/  VIADD R3, R3, UR4 ;  /* 0x0000000403037c36 */ /* 0x000fe40008000000 */
[----:B------:R-:W1:Y:S03]  /*6250*/  @!P2 LDC.64 R6, c[0x0][0x220] ;  /* 0x00008800ff06ab82 */ /* 0x000e660000000a00 */
[----:B------:R-:W-:Y:S02]  /*6260*/  IADD3.X R5, R3, UR15, RZ, P0, !PT ;  /* 0x0000000f03057c10 */ /* 0x000fe400087fe4ff */
[----:B------:R-:W-:Y:S02]  /*6270*/  @!P3 LEA.HI.X R11, R2, R11, R3, 0x1, P5 ;  /* 0x0000000b020bb211 */ /* 0x000fe400028f0c03 */
[----:B------:R-:W-:Y:S01]  /*6280*/  @!P3 LEA.HI.X R9, R0, R9, R5, 0x1, P4 ;  /* 0x000000090009b211 */ /* 0x000fe200020f0c05 */
[----:B------:R-:W2:Y:S02]  /*6290*/  @!P2 LDC.64 R12, c[0x0][0x220] ;  /* 0x00008800ff0cab82 */ /* 0x000ea40000000a00 */
[----:B------:R-:W-:Y:S01]  /*62a0*/  @!PT LDS RZ, [RZ] ;  /* 0x00000000fffff984 */ /* 0x000fe20000000800 */
[----:B------:R-:W-:Y:S01]  /*62b0*/  @!PT LDS RZ, [RZ] ;  /* 0x00000000fffff984 */ /* 0x000fe20000000800 */
[----:B------:R-:W-:Y:S01]  /*62c0*/  @!PT LDS RZ, [RZ] ;  /* 0x00000000fffff984 */ /* 0x000fe20000000800 */
[----:B------:R-:W-:Y:S04]  /*62d0*/  @!P3 LDGSTS.E.BYPASS.LTC128B.128 [R227+0xa000], desc[UR22][R10.64] ;  /* 0x0a0000000ae3bfae */ /* 0x000fe8000b901d56 */
[----:B------:R-:W-:Y:S01]  /*62e0*/  @P2 STS.128 [R227+0xb000], RZ ;  /* 0x00b000ffe3002388 */ /* 0x000fe20000000c00 */
[----:B-1----:R-:W-:-:S04]  /*62f0*/  @!P2 LEA R6, P1, R2, R6, 0x1 ;  /* 0x000000060206a211 */ /* 0x002fc800078208ff */
[----:B------:R-:W-:Y:S02]  /*6300*/  @!P2 LEA.HI.X R7, R2, R7, R3, 0x1, P1 ;  /* 0x000000070207a211 */ /* 0x000fe400008f0c03 */
[----:B--2---:R-:W-:-:S03]  /*6310*/  @!P2 LEA R4, P0, R0, R12, 0x1 ;  /* 0x0000000c0004a211 */ /* 0x004fc600078008ff */
[----:B------:R-:W-:Y:S01]  /*6320*/  @!PT LDS RZ, [RZ] ;  /* 0x00000000fffff984 */ /* 0x000fe20000000800 */
[----:B------:R-:W-:Y:S01]  /*6330*/  @!PT LDS RZ, [RZ] ;  /* 0x00000000fffff984 */ /* 0x000fe20000000800 */
[----:B------:R-:W-:Y:S01]  /*6340*/  @!PT LDS RZ, [RZ] ;  /* 0x00000000fffff984 */ /* 0x000fe20000000800 */
[----:B------:R-:W-:Y:S01]  /*6350*/  @!P2 LDGSTS.E.BYPASS.LTC128B.128 [R227+0xb000], desc[UR22][R6.64+0x80] ;  /* 0x0b00008006e3afae */ /* 0x000fe2000b901d56 */
[----:B------:R-:W-:-:S03]  /*6360*/  @!P2 LEA.HI.X R5, R0, R13, R5, 0x1, P0 ;  /* 0x0000000d0005a211 */ /* 0x000fc600000f0c05 */
[----:B------:R-:W-:Y:S01]  /*6370*/  @P3 STS.128 [R227+0xa800], RZ ;  /* 0x00a800ffe3003388 */ /* 0x000fe20000000c00 */
[----:B------:R-:W-:-:S03]  /*6380*/  IMAD.U32 R0, RZ, RZ, UR19 ;  /* 0x00000013ff007e24 */ /* 0x000fc6000f8e00ff */
[----:B------:R-:W-:Y:S01]  /*6390*/  @!PT LDS RZ, [RZ] ;  /* 0x00000000fffff984 */ /* 0x000fe20000000800 */
[----:B------:R-:W-:Y:S01]  /*63a0*/  @!PT LDS RZ, [RZ] ;  /* 0x00000000fffff984 */ /* 0x000fe20000000800 */
[----:B------:R-:W-:Y:S01]  /*63b0*/  @!PT LDS RZ, [RZ] ;  /* 0x00000000fffff984 */ /* 0x000fe20000000800 */
[----:B------:R1:W-:Y:S01]  /*63c0*/  @!P3 LDGSTS.E.BYPASS.LTC128B.128 [R227+0xa800], desc[UR22][R8.64] ;  /* 0x0a80000008e3bfae */ /* 0x0003e2000b901d56 */
[----:B------:R-:W-:-:S03]  /*63d0*/  IMAD R0, R0, 0x20, R251 ;  /* 0x0000002000007824 */ /* 0x000fc600078e02fb */
[----:B------:R-:W-:Y:S01]  /*63e0*/  @P2 STS.128 [R227+0xb800], RZ ;  /* 0x00b800ffe3002388 */ /* 0x000fe20000000c00 */
[C---:B------:R-:W-:Y:S01]  /*63f0*/  VIADD R2, R0.reuse, 0x1 ;  /* 0x0000000100027836 */ /* 0x040fe20000000000 */
[C---:B------:R-:W-:Y:S01]  /*6400*/  ISETP.GE.AND P1, PT, R0.reuse, R233, PT ;  /* 0x000000e90000720c */ /* 0x040fe20003f26270 */
[C---:B------:R-:W-:Y:S01]  /*6410*/  VIADD R3, R0.reuse, 0x8 ;  /* 0x0000000800037836 */ /* 0x040fe20000000000 */
[----:B------:R-:W-:Y:S01]  /*6420*/  @!PT LDS RZ, [RZ] ;  /* 0x00000000fffff984 */ /* 0x000fe20000000800 */
[----:B------:R-:W-:Y:S01]  /*6430*/  @!PT LDS RZ, [RZ] ;  /* 0x00000000fffff984 */ /* 0x000fe20000000800 */
[----:B------:R-:W-:Y:S01]  /*6440*/  @!PT LDS RZ, [RZ] ;  /* 0x00000000fffff984 */ /* 0x000fe20000000800 */
[----:B------:R2:W-:Y:S01]  /*6450*/  @!P2 LDGSTS.E.BYPASS.LTC128B.128 [R227+0xb800], desc[UR22][R4.64+0x80] ;  /* 0x0b80008004e3afae */ /* 0x0005e2000b901d56 */
[C---:B------:R-:W-:Y:S02]  /*6460*/  ISETP.GE.AND P0, PT, R0.reuse, R232, PT ;  /* 0x000000e80000720c */ /* 0x040fe40003f06270 */
[C---:B------:R-:W-:Y:S01]  /*6470*/  ISETP.LT.OR P1, PT, R0.reuse, R229, P1 ;  /* 0x000000e50000720c */ /* 0x040fe20000f21670 */
[----:B------:R-:W-:Y:S01]  /*6480*/  LDSM.16.M88.4 R16, [R212+0x8000] ;  /* 0x00800000d410783b */ /* 0x000fe20000000200 */
[----:B------:R-:W-:Y:S02]  /*6490*/  ISETP.LT.OR P0, PT, R0, R228, P0 ;  /* 0x000000e40000720c */ /* 0x000fe40000701670 */
[C---:B------:R-:W-:Y:S01]  /*64a0*/  ISETP.GE.AND P4, PT, R2.reuse, R233, PT ;  /* 0x000000e90200720c */ /* 0x040fe20003f86270 */
[----:B------:R-:W-:Y:S01]  /*64b0*/  LDSM.16.M88.4 R24, [R212+0x8800] ;  /* 0x00880000d418783b */ /* 0x000fe20000000200 */
[----:B------:R-:W-:-:S02]  /*64c0*/  ISETP.GE.AND P5, PT, R2, R235, PT ;  /* 0x000000eb0200720c */ /* 0x000fc40003fa6270 */
[----:B------:R-:W-:Y:S01]  /*64d0*/  ISETP.LT.OR P4, PT, R2, R229, P4 ;  /* 0x000000e50200720c */ /* 0x000fe20002781670 */
[----:B------:R-:W-:Y:S01]  /*64e0*/  LDSM.16.M88.4 R28, [R223] ;  /* 0x00000000df1c783b */ /* 0x000fe20000000200 */
[----:B------:R-:W-:Y:S02]  /*64f0*/  ISETP.GE.AND P6, PT, R0, R235, PT ;  /* 0x000000eb0000720c */ /* 0x000fe40003fc6270 */
[-C--:B------:R-:W-:Y:S01]  /*6500*/  ISETP.LT.OR P5, PT, R2, R231.reuse, P5 ;  /* 0x000000e70200720c */ /* 0x080fe20002fa1670 */
[----:B------:R-:W-:Y:S01]  /*6510*/  LDSM.16.M88.4 R12, [R216+0x2000] ;  /* 0x00200000d80c783b */ /* 0x000fe20000000200 */
[----:B------:R-:W-:-:S03]  /*6520*/  ISETP.LT.OR P6, PT, R0, R231, P6 ;  /* 0x000000e70000720c */ /* 0x000fc600037c1670 */
[----:B-1----:R-:W1:Y:S04]  /*6530*/  LDSM.16.M88.4 R8, [R214] ;  /* 0x00000000d608783b */ /* 0x002e680000000200 */
[----:B------:R-:W-:Y:S04]  /*6540*/  LDSM.16.M88.4 R32, [R226] ;  /* 0x00000000e220783b */ /* 0x000fe80000000200 */
[----:B--2---:R-:W2:Y:S04]  /*6550*/  LDSM.16.M88.4 R4, [R214+0x2000] ;  /* 0x00200000d604783b */ /* 0x004ea80000000200 */
[----:B------:R-:W3:Y:S04]  /*6560*/  LDSM.16.M88.4 R20, [R216] ;  /* 0x00000000d814783b */ /* 0x000ee80000000200 */
[----:B------:R-:W-:Y:S04]  /*6570*/  LDSM.16.M88.4 R140, [R220+0x8000] ;  /* 0x00800000dc8c783b */ /* 0x000fe80000000200 */
[----:B------:R-:W-:Y:S04]  /*6580*/  LDSM.16.M88.4 R180, [R220+0x8800] ;  /* 0x00880000dcb4783b */ /* 0x000fe80000000200 */
[----:B------:R-:W0:Y:S01]  /*6590*/  LDGDEPBAR ;  /* 0x00000000000079af */ /* 0x000e220000000000 */
[C---:B-1----:R-:W-:Y:S06]  /*65a0*/  HMMA.16816.F32 R196, R8.reuse, R16, RZ ;  /* 0x0000001008c4723c */ /* 0x042fec00000018ff */
[----:B------:R-:W-:Y:S06]  /*65b0*/  HMMA.16816.F32 R200, R8, R18, RZ ;  /* 0x0000001208c8723c */ /* 0x000fec00000018ff */
        /* <DEDUP_REMOVED lines=9> */
[C---:B------:R-:W-:Y:S06]  /*6650*/  HMMA.16816.F32 R204, R12.reuse, R32, R184 ;  /* 0x000000200ccc723c */ /* 0x040fec00000018b8 */
[C---:B------:R-:W-:Y:S06]  /*6660*/  HMMA.16816.F32 R192, R12.reuse, R30, R188 ;  /* 0x0000001e0cc0723c */ /* 0x040fec00000018bc */
[----:B------:R-:W-:Y:S06]  /*6670*/  HMMA.16816.F32 R188, R12, R34, R176 ;  /* 0x000000220cbc723c */ /* 0x000fec00000018b0 */
[C---:B---3--:R-:W-:Y:S06]  /*6680*/  HMMA.16816.F32 R184, R20.reuse, R28, R196 ;  /* 0x0000001c14b8723c */ /* 0x048fec00000018c4 */
[C---:B------:R-:W-:Y:S01]  /*6690*/  HMMA.16816.F32 R176, R20.reuse, R32, R16 ;  /* 0x0000002014b0723c */ /* 0x040fe20000001810 */
[----:B------:R-:W-:Y:S05]  /*66a0*/  LDSM.16.M88.4 R16, [R221+0x2000] ;  /* 0x00200000dd10783b */ /* 0x000fea0000000200 */
[C---:B------:R-:W-:Y:S01]  /*66b0*/  HMMA.16816.F32 R12, R20.reuse, R30, R200 ;  /* 0x0000001e140c723c */ /* 0x040fe200000018c8 */
[----:B------:R-:W3:Y:S05]  /*66c0*/  LDSM.16.M88.4 R28, [R219] ;  /* 0x00000000db1c783b */ /* 0x000eea0000000200 */
[----:B------:R-:W-:Y:S01]  /*66d0*/  HMMA.16816.F32 R32, R20, R34, R24 ;  /* 0x000000221420723c */ /* 0x000fe20000001818 */
[----:B------:R-:W4:Y:S04]  /*66e0*/  LDSM.16.M88.4 R24, [R219+0x800] ;  /* 0x00080000db18783b */ /* 0x000f280000000200 */
[----:B------:R-:W5:Y:S01]  /*66f0*/  LDSM.16.M88.4 R20, [R221] ;  /* 0x00000000dd14783b */ /* 0x000f620000000200 */
[C---:B-1----:R-:W-:Y:S06]  /*6700*/  HMMA.16816.F32 R208, R4.reuse, R140, R208 ;  /* 0x0000008c04d0723c */ /* 0x042fec00000018d0 */
[C---:B------:R-:W-:Y:S06]  /*6710*/  HMMA.16816.F32 R236, R4.reuse, R180, R204 ;  /* 0x000000b404ec723c */ /* 0x040fec00000018cc */
[C---:B------:R-:W-:Y:S06]  /*6720*/  HMMA.16816.F32 R204, R4.reuse, R142, R192 ;  /* 0x0000008e04cc723c */ /* 0x040fec00000018c0 */
[----:B------:R-:W-:Y:S01]  /*6730*/  HMMA.16816.F32 R200, R4, R182, R188 ;  /* 0x000000b604c8723c */ /* 0x000fe200000018bc */
[----:B------:R-:W-:Y:S05]  /*6740*/  LDSM.16.M88.4 R4, [R214+0x4000] ;  /* 0x00400000d604783b */ /* 0x000fea0000000200 */
[C---:B--2---:R-:W-:Y:S06]  /*6750*/  HMMA.16816.F32 R196, R8.reuse, R140, R184 ;  /* 0x0000008c08c4723c */ /* 0x044fec00000018b8 */
[C---:B------:R-:W-:Y:S01]  /*6760*/  HMMA.16816.F32 R184, R8.reuse, R142, R12 ;  /* 0x0000008e08b8723c */ /* 0x040fe2000000180c */
[----:B------:R-:W-:Y:S04]  /*6770*/  LDSM.16.M88.4 R12, [R214+0x6000] ;  /* 0x00600000d60c783b */ /* 0x000fe80000000200 */
[----:B------:R-:W-:Y:S01]  /*6780*/  LDSM.16.M88.4 R140, [R212+0x9800] ;  /* 0x00980000d48c783b */ /* 0x000fe20000000200 */
[C---:B------:R-:W-:Y:S03]  /*6790*/  HMMA.16816.F32 R192, R8.reuse, R180, R176 ;  /* 0x000000b408c0723c */ /* 0x040fe600000018b0 */
[----:B------:R-:W1:Y:S03]  /*67a0*/  LDSM.16.M88.4 R176, [R212+0x9000] ;  /* 0x00900000d4b0783b */ /* 0x000e660000000200 */
[----:B------:R-:W-:Y:S01]  /*67b0*/  HMMA.16816.F32 R188, R8, R182, R32 ;  /* 0x000000b608bc723c */ /* 0x000fe20000001820 */
[----:B------:R-:W-:Y:S04]  /*67c0*/  LDSM.16.M88.4 R8, [R216+0x6000] ;  /* 0x00600000d808783b */ /* 0x000fe80000000200 */
[----:B------:R-:W-:Y:S01]  /*67d0*/  LDSM.16.M88.4 R180, [R224] ;  /* 0x00000000e0b4783b */ /* 0x000fe20000000200 */
[C---:B---3--:R-:W-:Y:S06]  /*67e0*/  HMMA.16816.F32 R32, R16.reuse, R28, R208 ;  /* 0x0000001c1020723c */ /* 0x048fec00000018d0 */
[C---:B------:R-:W-:Y:S06]  /*67f0*/  HMMA.16816.F32 R208, R16.reuse, R30, R204 ;  /* 0x0000001e10d0723c */ /* 0x040fec00000018cc */
[C---:B----4-:R-:W-:Y:S06]  /*6800*/  HMMA.16816.F32 R236, R16.reuse, R24, R236 ;  /* 0x0000001810ec723c */ /* 0x050fec00000018ec */
[----:B------:R-:W-:Y:S06]  /*6810*/  HMMA.16816.F32 R200, R16, R26, R200 ;  /* 0x0000001a10c8723c */ /* 0x000fec00000018c8 */
[C---:B-----5:R-:W-:Y:S06]  /*6820*/  HMMA.16816.F32 R16, R20.reuse, R28, R196 ;  /* 0x0000001c1410723c */ /* 0x060fec00000018c4 */
[C---:B------:R-:W-:Y:S01]  /*6830*/  HMMA.16816.F32 R204, R20.reuse, R30, R184 ;  /* 0x0000001e14cc723c */ /* 0x040fe200000018b8 */
[----:B------:R-:W2:Y:S05]  /*6840*/  LDSM.16.M88.4 R184, [R225] ;  /* 0x00000000e1b8783b */ /* 0x000eaa0000000200 */
[C---:B------:R-:W-:Y:S06]  /*6850*/  HMMA.16816.F32 R196, R20.reuse, R24, R192 ;  /* 0x0000001814c4723c */ /* 0x040fec00000018c0 */
[----:B------:R-:W-:Y:S01]  /*6860*/  HMMA.16816.F32 R192, R20, R26, R188 ;  /* 0x0000001a14c0723c */ /* 0x000fe200000018bc */
[----:B------:R-:W3:Y:S05]  /*6870*/  LDSM.16.M88.4 R20, [R216+0x4000] ;  /* 0x00400000d814783b */ /* 0x000eea0000000200 */
[C---:B-1----:R-:W-:Y:S01]  /*6880*/  HMMA.16816.F32 R24, R12.reuse, R176, R32 ;  /* 0x000000b00c18723c */ /* 0x042fe20000001820 */
[----:B------:R-:W-:Y:S05]  /*6890*/  LDSM.16.M88.4 R32, [R220+0x9000] ;  /* 0x00900000dc20783b */ /* 0x000fea0000000200 */
[C---:B------:R-:W-:Y:S06]  /*68a0*/  HMMA.16816.F32 R188, R12.reuse, R178, R208 ;  /* 0x000000b20cbc723c */ /* 0x040fec00000018d0 */
[C---:B------:R-:W-:Y:S06]  /*68b0*/  HMMA.16816.F32 R28, R12.reuse, R140, R236 ;  /* 0x0000008c0c1c723c */ /* 0x040fec00000018ec */
[----:B------:R-:W-:Y:S06]  /*68c0*/  HMMA.16816.F32 R12, R12, R142, R200 ;  /* 0x0000008e0c0c723c */ /* 0x000fec00000018c8 */
[C---:B------:R-:W-:Y:S01]  /*68d0*/  HMMA.16816.F32 R244, R4.reuse, R176, R16 ;  /* 0x000000b004f4723c */ /* 0x040fe20000001810 */
[----:B------:R-:W1:Y:S05]  /*68e0*/  LDSM.16.M88.4 R16, [R222+0x6000] ;  /* 0x00600000de10783b */ /* 0x000e6a0000000200 */
[C---:B------:R-:W-:Y:S06]  /*68f0*/  HMMA.16816.F32 R240, R4.reuse, R178, R204 ;  /* 0x000000b204f0723c */ /* 0x040fec00000018cc */
[C---:B------:R-:W-:Y:S06]  /*6900*/  HMMA.16816.F32 R200, R4.reuse, R140, R196 ;  /* 0x0000008c04c8723c */ /* 0x040fec00000018c4 */
[----:B------:R-:W-:Y:S01]  /*6910*/  HMMA.16816.F32 R236, R4, R142, R192 ;  /* 0x0000008e04ec723c */ /* 0x000fe200000018c0 */
[----:B------:R-:W4:Y:S05]  /*6920*/  LDSM.16.M88.4 R4, [R222+0x4000] ;  /* 0x00400000de04783b */ /* 0x000f2a0000000200 */
[C---:B--2---:R-:W-:Y:S01]  /*6930*/  HMMA.16816.F32 R196, R8.reuse, R184, R24 ;  /* 0x000000b808c4723c */ /* 0x044fe20000001818 */
[----:B------:R-:W-:Y:S05]  /*6940*/  LDSM.16.M88.4 R24, [R219+0x1000] ;  /* 0x00100000db18783b */ /* 0x000fea0000000200 */
[C---:B------:R-:W-:Y:S01]  /*6950*/  HMMA.16816.F32 R204, R8.reuse, R180, R28 ;  /* 0x000000b408cc723c */ /* 0x040fe2000000181c */
[----:B------:R-:W2:Y:S05]  /*6960*/  LDSM.16.M88.4 R28, [R220+0x9800] ;  /* 0x00980000dc1c783b */ /* 0x000eaa0000000200 */
[C---:B------:R-:W-:Y:S06]  /*6970*/  HMMA.16816.F32 R208, R8.reuse, R186, R188 ;  /* 0x000000ba08d0723c */ /* 0x040fec00000018bc */
[----:B------:R-:W-:Y:S01]  /*6980*/  HMMA.16816.F32 R176, R8, R182, R12 ;  /* 0x000000b608b0723c */ /* 0x000fe2000000180c */
[----:B------:R-:W5:Y:S04]  /*6990*/  LDSM.16.M88.4 R8, [R221+0x6000] ;  /* 0x00600000dd08783b */ /* 0x000f680000000200 */
[----:B------:R-:W5:Y:S01]  /*69a0*/  LDSM.16.M88.4 R12, [R221+0x4000] ;  /* 0x00400000dd0c783b */ /* 0x000f620000000200 */
[C---:B---3--:R-:W-:Y:S06]  /*69b0*/  HMMA.16816.F32 R140, R20.reuse, R184, R244 ;  /* 0x000000b8148c723c */ /* 0x048fec00000018f4 */
[C---:B------:R-:W-:Y:S06]  /*69c0*/  HMMA.16816.F32 R184, R20.reuse, R186, R240 ;  /* 0x000000ba14b8723c */ /* 0x040fec00000018f0 */
[----:B------:R-:W-:Y:S06]  /*69d0*/  HMMA.16816.F32 R192, R20, R180, R200 ;  /* 0x000000b414c0723c */ /* 0x000fec00000018c8 */
[----:B-1----:R-:W-:Y:S06]  /*69e0*/  HMMA.16816.F32 R188, R16, R32, R196 ;  /* 0x0000002010bc723c */ /* 0x002fec00000018c4 */
[----:B------:R-:W-:Y:S06]  /*69f0*/  HMMA.16816.F32 R180, R20, R182, R236 ;  /* 0x000000b614b4723c */ /* 0x000fec00000018ec */
[----:B----4-:R-:W-:Y:S06]  /*6a00*/  HMMA.16816.F32 R20, R4, R32, R140 ;  /* 0x000000200414723c */ /* 0x010fec000000188c */
[C---:B------:R-:W-:Y:S06]  /*6a10*/  HMMA.16816.F32 R140, R16.reuse, R34, R208 ;  /* 0x00000022108c723c */ /* 0x040fec00000018d0 */
[C---:B--2---:R-:W-:Y:S06]  /*6a20*/  HMMA.16816.F32 R204, R16.reuse, R28, R204 ;  /* 0x0000001c10cc723c */ /* 0x044fec00000018cc */
[----:B------:R-:W-:Y:S06]  /*6a30*/  HMMA.16816.F32 R196, R16, R30, R176 ;  /* 0x0000001e10c4723c */ /* 0x000fec00000018b0 */
[----:B------:R-:W-:Y:S06]  /*6a40*/  HMMA.16816.F32 R176, R4, R34, R184 ;  /* 0x0000002204b0723c */ /* 0x000fec00000018b8 */
[----:B-----5:R-:W-:Y:S06]  /*6a50*/  HMMA.16816.F32 R16, R8, R24, R188 ;  /* 0x000000180810723c */ /* 0x020fec00000018bc */
[C---:B------:R-:W-:Y:S06]  /*6a60*/  HMMA.16816.F32 R184, R4.reuse, R28, R192 ;  /* 0x0000001c04b8723c */ /* 0x040fec00000018c0 */
[----:B------:R-:W-:Y:S01]  /*6a70*/  HMMA.16816.F32 R188, R4, R30, R180 ;  /* 0x0000001e04bc723c */ /* 0x000fe200000018b4 */
[----:B------:R-:W1:Y:S01]  /*6a80*/  LDSM.16.M88.4 R4, [R219+0x1800] ;  /* 0x00180000db04783b */ /* 0x000e620000000200 */
[----:B------:R-:W-:-:S04]  /*6a90*/  DEPBAR.LE SB0, 0x0 ;  /* 0x000080000000791a */ /* 0x000fc80000000000 */
[----:B------:R-:W-:Y:S06]  /*6aa0*/  HMMA.16816.F32 R32, R12, R24, R20 ;  /* 0x000000180c20723c */ /* 0x000fec0000001814 */
[-C--:B------:R-:W-:Y:S01]  /*6ab0*/  HMMA.16816.F32 R140, R8, R26.reuse, R140 ;  /* 0x0000001a088c723c */ /* 0x080fe2000000188c */
[----:B------:R-:W-:Y:S02]  /*6ac0*/  FSEL R24, R16, -INF , !P1 ;  /* 0xff80000010187808 */ /* 0x000fe40004800000 */
[----:B------:R-:W-:Y:S01]  /*6ad0*/  FSEL R28, R18, -INF , !P0 ;  /* 0xff800000121c7808 */ /* 0x000fe20004000000 */
[----:B------:R-:W-:Y:S01]  /*6ae0*/  BAR.SYNC.DEFER_BLOCKING 0x0 ;  /* 0x0000000000007b1d */ /* 0x000fe20000010000 */
[C---:B------:R-:W-:Y:S01]  /*6af0*/  ISETP.GE.AND P1, PT, R2.reuse, R234, PT ;  /* 0x000000ea0200720c */ /* 0x040fe20003f26270 */
[----:B------:R-:W-:Y:S01]  /*6b00*/  HMMA.16816.F32 R176, R12, R26, R176 ;  /* 0x0000001a0cb0723c */ /* 0x000fe200000018b0 */
[----:B------:R-:W-:-:S02]  /*6b10*/  ISETP.GE.AND P0, PT, R2, R232, PT ;  /* 0x000000e80200720c */ /* 0x000fc40003f06270 */
[----:B------:R-:W-:Y:S02]  /*6b20*/  FSEL R30, R17, -INF , !P4 ;  /* 0xff800000111e7808 */ /* 0x000fe40006000000 */
[----:B------:R-:W-:Y:S02]  /*6b30*/  ISETP.GE.AND P4, PT, R0, R234, PT ;  /* 0x000000ea0000720c */ /* 0x000fe40003f86270 */
[C---:B------:R-:W-:Y:S02]  /*6b40*/  ISETP.LT.OR P1, PT, R2.reuse, R230, P1 ;  /* 0x000000e60200720c */ /* 0x040fe40000f21670 */
[----:B------:R-:W-:Y:S01]  /*6b50*/  ISETP.LT.OR P0, PT, R2, R228, P0 ;  /* 0x000000e40200720c */ /* 0x000fe20000701670 */
[C---:B------:R-:W-:Y:S01]  /*6b60*/  VIADD R2, R0.reuse, 0x9 ;  /* 0x0000000900027836 */ /* 0x040fe20000000000 */
[----:B------:R-:W-:Y:S02]  /*6b70*/  ISETP.LT.OR P4, PT, R0, R230, P4 ;  /* 0x000000e60000720c */ /* 0x000fe40002781670 */
[----:B------:R-:W-:-:S02]  /*6b80*/  FSEL R31, R19, -INF , !P0 ;  /* 0xff800000131f7808 */ /* 0x000fc40004000000 */
[----:B------:R-:W-:Y:S02]  /*6b90*/  FSEL R23, R33, -INF , !P5 ;  /* 0xff80000021177808 */ /* 0x000fe40006800000 */
[----:B------:R-:W-:Y:S02]  /*6ba0*/  FSEL R25, R35, -INF , !P1 ;  /* 0xff80000023197808 */ /* 0x000fe40004800000 */
[CC--:B------:R-:W-:Y:S02]  /*6bb0*/  ISETP.GE.AND P5, PT, R3.reuse, R233.reuse, PT ;  /* 0x000000e90300720c */ /* 0x0c0fe40003fa6270 */
[----:B------:R-:W-:Y:S02]  /*6bc0*/  ISETP.GE.AND P1, PT, R3, R232, PT ;  /* 0x000000e80300720c */ /* 0x000fe40003f26270 */
[----:B------:R-:W-:Y:S01]  /*6bd0*/  ISETP.GE.AND P0, PT, R2, R233, PT ;  /* 0x000000e90200720c */ /* 0x000fe20003f06270 */
[----:B-1----:R-:W-:Y:S01]  /*6be0*/  HMMA.16816.F32 R180, R8, R4, R204 ;  /* 0x0000000408b4723c */ /* 0x002fe200000018cc */
[----:B------:R-:W-:-:S02]  /*6bf0*/  FSEL R16, R32, -INF , !P6 ;  /* 0xff80000020107808 */ /* 0x000fc40007000000 */
[----:B------:R-:W-:Y:S02]  /*6c00*/  FSEL R19, R34, -INF , !P4 ;  /* 0xff80000022137808 */ /* 0x000fe40006000000 */
[CC--:B------:R-:W-:Y:S01]  /*6c10*/  ISETP.LT.OR P5, PT, R3.reuse, R229.reuse, P5 ;  /* 0x000000e50300720c */ /* 0x0c0fe20002fa1670 */
[C---:B------:R-:W-:Y:S01]  /*6c20*/  HMMA.16816.F32 R32, R12.reuse, R4, R184 ;  /* 0x000000040c20723c */ /* 0x040fe200000018b8 */
[----:B------:R-:W-:Y:S02]  /*6c30*/  ISETP.LT.OR P1, PT, R3, R228, P1 ;  /* 0x000000e40300720c */ /* 0x000fe40000f21670 */
[----:B------:R-:W-:Y:S02]  /*6c40*/  ISETP.LT.OR P0, PT, R2, R229, P0 ;  /* 0x000000e50200720c */ /* 0x000fe40000701670 */
[----:B------:R-:W-:Y:S01]  /*6c50*/  FSEL R26, R140, -INF , !P5 ;  /* 0xff8000008c1a7808 */ /* 0x000fe20006800000 */
[----:B------:R-:W-:Y:S01]  /*6c60*/  HMMA.16816.F32 R12, R12, R6, R188 ;  /* 0x000000060c0c723c */ /* 0x000fe200000018bc */
[----:B------:R-:W-:-:S02]  /*6c70*/  FSEL R27, R142, -INF , !P1 ;  /* 0xff8000008e1b7808 */ /* 0x000fc40004800000 */
[----:B------:R-:W-:Y:S02]  /*6c80*/  FSEL R29, R141, -INF , !P0 ;  /* 0xff8000008d1d7808 */ /* 0x000fe40004000000 */
[CC--:B------:R-:W-:Y:S01]  /*6c90*/  ISETP.GE.AND P6, PT, R3.reuse, R235.reuse, PT ;  /* 0x000000eb0300720c */ /* 0x0c0fe20003fc6270 */
[----:B------:R-:W-:Y:S01]  /*6ca0*/  HMMA.16816.F32 R8, R8, R6, R196 ;  /* 0x000000060808723c */ /* 0x000fe200000018c4 */
[-C--:B------:R-:W-:Y:S02]  /*6cb0*/  ISETP.GE.AND P4, PT, R3, R234.reuse, PT ;  /* 0x000000ea0300720c */ /* 0x080fe40003f86270 */
[C---:B------:R-:W-:Y:S02]  /*6cc0*/  ISETP.GE.AND P5, PT, R2.reuse, R235, PT ;  /* 0x000000eb0200720c */ /* 0x040fe40003fa6270 */
[C---:B------:R-:W-:Y:S02]  /*6cd0*/  ISETP.GE.AND P1, PT, R2.reuse, R234, PT ;  /* 0x000000ea0200720c */ /* 0x040fe40003f26270 */
[----:B------:R-:W-:-:S02]  /*6ce0*/  ISETP.GE.AND P0, PT, R2, R232, PT ;  /* 0x000000e80200720c */ /* 0x000fc40003f06270 */
[CC--:B------:R-:W-:Y:S02]  /*6cf0*/  ISETP.LT.OR P6, PT, R3.reuse, R231.reuse, P6 ;  /* 0x000000e70300720c */ /* 0x0c0fe400037c1670 */
[----:B------:R-:W-:Y:S01]  /*6d00*/  ISETP.LT.OR P4, PT, R3, R230, P4 ;  /* 0x000000e60300720c */ /* 0x000fe20002781670 */
[----:B------:R-:W-:Y:S01]  /*6d10*/  VIADD R3, R0, 0x10 ;  /* 0x0000001000037836 */ /* 0x000fe20000000000 */
        /* <DEDUP_REMOVED lines=18> */
[CC--:B------:R-:W-:Y:S02]  /*6e40*/  ISETP.GE.AND P1, PT, R2.reuse, R233.reuse, PT ;  /* 0x000000e90200720c */ /* 0x0c0fe40003f26270 */
[C---:B------:R-:W-:Y:S02]  /*6e50*/  ISETP.GE.AND P6, PT, R2.reuse, R232, PT ;  /* 0x000000e80200720c */ /* 0x040fe40003fc6270 */
[----:B------:R-:W-:Y:S02]  /*6e60*/  ISETP.GE.AND P0, PT, R3, R233, PT ;  /* 0x000000e90300720c */ /* 0x000fe40003f06270 */
[C---:B------:R-:W-:Y:S02]  /*6e70*/  ISETP.LT.OR P5, PT, R2.reuse, R230, P5 ;  /* 0x000000e60200720c */ /* 0x040fe40002fa1670 */
[----:B------:R-:W-:-:S02]  /*6e80*/  ISETP.LT.OR P1, PT, R2, R229, P1 ;  /* 0x000000e50200720c */ /* 0x000fc40000f21670 */
[----:B------:R-:W-:Y:S01]  /*6e90*/  ISETP.LT.OR P6, PT, R2, R228, P6 ;  /* 0x000000e40200720c */ /* 0x000fe200037c1670 */
[C---:B------:R-:W-:Y:S01]  /*6ea0*/  VIADD R2, R0.reuse, 0x18 ;  /* 0x0000001800027836 */ /* 0x040fe20000000000 */
[C---:B------:R-:W-:Y:S01]  /*6eb0*/  ISETP.LT.OR P0, PT, R3.reuse, R229, P0 ;  /* 0x000000e50300720c */ /* 0x040fe20000701670 */
[----:B------:R-:W-:Y:S01]  /*6ec0*/  VIADD R0, R0, 0x19 ;  /* 0x0000001900007836 */ /* 0x000fe20000000000 */
[----:B------:R-:W-:Y:S02]  /*6ed0*/  FSEL R20, R178, -INF , !P4 ;  /* 0xff800000b2147808 */ /* 0x000fe40006000000 */
[----:B------:R-:W-:Y:S02]  /*6ee0*/  FSEL R140, R180, -INF , !P0 ;  /* 0xff800000b48c7808 */ /* 0x000fe40004000000 */
[----:B------:R-:W-:Y:S02]  /*6ef0*/  ISETP.GE.AND P0, PT, R2, R235, PT ;  /* 0x000000eb0200720c */ /* 0x000fe40003f06270 */
[----:B------:R-:W-:-:S02]  /*6f00*/  ISETP.GE.AND P4, PT, R3, R232, PT ;  /* 0x000000e80300720c */ /* 0x000fc40003f86270 */
[----:B------:R-:W-:Y:S02]  /*6f10*/  ISETP.LT.OR P0, PT, R2, R231, P0 ;  /* 0x000000e70200720c */ /* 0x000fe40000701670 */
[----:B------:R-:W-:Y:S02]  /*6f20*/  FSEL R142, R181, -INF , !P1 ;  /* 0xff800000b58e7808 */ /* 0x000fe40004800000 */
[----:B------:R-:W-:Y:S02]  /*6f30*/  FSEL R181, R12, -INF , !P0 ;  /* 0xff8000000cb57808 */ /* 0x000fe40004000000 */
[C---:B------:R-:W-:Y:S02]  /*6f40*/  ISETP.GE.AND P0, PT, R0.reuse, R233, PT ;  /* 0x000000e90000720c */ /* 0x040fe40003f06270 */
[----:B------:R-:W-:Y:S02]  /*6f50*/  ISETP.LT.OR P4, PT, R3, R228, P4 ;  /* 0x000000e40300720c */ /* 0x000fe40002781670 */
[----:B------:R-:W-:-:S02]  /*6f60*/  ISETP.LT.OR P0, PT, R0, R229, P0 ;  /* 0x000000e50000720c */ /* 0x000fc40000701670 */
[----:B------:R-:W-:Y:S02]  /*6f70*/  FSEL R176, R182, -INF , !P4 ;  /* 0xff800000b6b07808 */ /* 0x000fe40006000000 */
[C---:B------:R-:W-:Y:S02]  /*6f80*/  ISETP.GE.AND P4, PT, R2.reuse, R233, PT ;  /* 0x000000e90200720c */ /* 0x040fe40003f86270 */
[C---:B------:R-:W-:Y:S02]  /*6f90*/  ISETP.GE.AND P1, PT, R2.reuse, R232, PT ;  /* 0x000000e80200720c */ /* 0x040fe40003f26270 */
[----:B------:R-:W-:Y:S02]  /*6fa0*/  FSEL R143, R9, -INF , !P0 ;  /* 0xff800000098f7808 */ /* 0x000fe40004000000 */
[----:B------:R-:W-:Y:S02]  /*6fb0*/  PLOP3.LUT P0, PT, PT, PT, UP0, 0x80, 0x0 ;  /* 0x000000000000781c */ /* 0x000fe40003f0f008 */
        /* <DEDUP_REMOVED lines=10> */
[-C--:B------:R-:W-:Y:S02]  /*7060*/  ISETP.LT.OR P5, PT, R2, R230.reuse, P5 ;  /* 0x000000e60200720c */ /* 0x080fe40002fa1670 */
[C---:B------:R-:W-:Y:S02]  /*7070*/  ISETP.LT.OR P6, PT, R0.reuse, R231, P6 ;  /* 0x000000e70000720c */ /* 0x040fe400037c1670 */
[----:B------:R-:W-:-:S02]  /*7080*/  ISETP.LT.OR P4, PT, R0, R230, P4 ;  /* 0x000000e60000720c */ /* 0x000fc40002781670 */
[----:B------:R-:W-:Y:S02]  /*7090*/  ISETP.LT.OR P1, PT, R0, R228, P1 ;  /* 0x000000e40000720c */ /* 0x000fe40000f21670 */
        /* <DEDUP_REMOVED lines=22> */
[----:B------:R-:W-:Y:S02]  /*7200*/  IADD3 R2, P5, R0, UR27, RZ ;  /* 0x0000001b00027c10 */ /* 0x000fe4000ffbe0ff */
[----:B---3--:R-:W-:Y:S02]  /*7210*/  LEA.HI.X R3, R4, R139, R3, 0x5, P1 ;  /* 0x0000008b04037211 */ /* 0x008fe400008f2c03 */
[C---:B-1----:R-:W-:Y:S02]  /*7220*/  @!P3 LEA R8, P6, R0.reuse, R8, 0x1 ;  /* 0x000000080008b211 */ /* 0x042fe400078c08ff */
[----:B-----5:R-:W-:Y:S02]  /*7230*/  @!P2 LEA R4, P1, R0, R6, 0x1 ;  /* 0x000000060004a211 */ /* 0x020fe400078208ff */
[----:B----4-:R-:W-:Y:S02]  /*7240*/  @!P3 LEA R6, P4, R2, R10, 0x1 ;  /* 0x0000000a0206b211 */ /* 0x010fe400078808ff */
[----:B------:R-:W-:-:S02]  /*7250*/  IADD3.X R10, R3, UR26, RZ, P5, !PT ;  /* 0x0000001a030a7c10 */ /* 0x000fc4000affe4ff */
[C-C-:B------:R-:W-:Y:S02]  /*7260*/  @!P3 LEA.HI.X R9, R0.reuse, R9, R3.reuse, 0x1, P6 ;  /* 0x000000090009b211 */ /* 0x140fe400030f0c03 */
[----:B------:R-:W-:Y:S02]  /*7270*/  @!P2 LEA.HI.X R5, R0, R7, R3, 0x1, P1 ;  /* 0x000000070005a211 */ /* 0x000fe400008f0c03 */
        /* <DEDUP_REMOVED lines=24> */
.L_x_1396:
[----:B------:R-:W-:Y:S05]  /*7400*/  BSYNC B0 ;  /* 0x0000000000007941 */ /* 0x000fea0003800000 */
.L_x_1395:
[----:B------:R-:W0:Y:S02]  /*7410*/  LDGDEPBAR ;  /* 0x00000000000079af */ /* 0x000e240000000000 */
.L_x_1394:
[----:B------:R-:W-:Y:S01]  /*7420*/  FMNMX.FTZ R0, R136, R16, !PT ;  /* 0x0000001088007209 */ /* 0x000fe20007810000 */
[----:B------:R-:W-:Y:S01]  /*7430*/  LDSM.16.MT88.4 R32, [R218+0xa000] ;  /* 0x00a00000da20783b */ /* 0x000fe20000004200 */
        /* <DEDUP_REMOVED lines=15> */
[----:B------:R-:W-:Y:S01]  /*7530*/  FMNMX.FTZ R3, R183, R3, !PT ;  /* 0x00000003b7037209 */ /* 0x000fe20007810000 */
[----:B-12---:R-:W1:Y:S01]  /*7540*/  SHFL.BFLY PT, R5, R0, 0x2, 0x1f ;  /* 0x0c401f0000057f89 */ /* 0x006e6200000e0000 */
[----:B------:R-:W-:-:S02]  /*7550*/  FMNMX.FTZ R4, R26, R2, !PT ;  /* 0x000000021a047209 */ /* 0x000fc40007810000 */
[----:B------:R-:W-:Y:S02]  /*7560*/  FMNMX.FTZ R2, R182, R3, !PT ;  /* 0x00000003b6027209 */ /* 0x000fe40007810000 */
[----:B------:R-:W-:Y:S02]  /*7570*/  FMNMX.FTZ R3, R29, R4, !PT ;  /* 0x000000041d037209 */ /* 0x000fe40007810000 */
[----:B------:R-:W-:Y:S01]  /*7580*/  MOV R13, R248 ;  /* 0x000000f8000d7202 */ /* 0x000fe20000000f00 */
[----:B------:R-:W2:Y:S01]  /*7590*/  SHFL.BFLY PT, R6, R2, 0x2, 0x1f ;  /* 0x0c401f0002067f89 */ /* 0x000ea200000e0000 */
[----:B------:R-:W-:Y:S02]  /*75a0*/  FMNMX.FTZ R4, R140, R3, !PT ;  /* 0x000000038c047209 */ /* 0x000fe40007810000 */
[----:B------:R-:W-:Y:S02]  /*75b0*/  FMNMX.FTZ R3, R137, R28, !PT ;  /* 0x0000001c89037209 */ /* 0x000fe40007810000 */
[----:B------:R-:W-:-:S02]  /*75c0*/  FMNMX.FTZ R4, R142, R4, !PT ;  /* 0x000000048e047209 */ /* 0x000fc40007810000 */
[----:B------:R-:W-:Y:S02]  /*75d0*/  FMNMX.FTZ R3, R31, R3, !PT ;  /* 0x000000031f037209 */ /* 0x000fe40007810000 */
[----:B------:R-:W-:Y:S02]  /*75e0*/  MOV R15, R249 ;  /* 0x000000f9000f7202 */ /* 0x000fe40000000f00 */
[----:B-1----:R-:W-:Y:S02]  /*75f0*/  FMNMX.FTZ R0, R0, R5, !PT ;  /* 0x0000000500007209 */ /* 0x002fe40007810000 */
[----:B------:R-:W-:Y:S02]  /*7600*/  FMNMX.FTZ R5, R141, R4, !PT ;  /* 0x000000048d057209 */ /* 0x000fe40007810000 */
[----:B------:R-:W-:Y:S01]  /*7610*/  FMNMX.FTZ R4, R27, R3, !PT ;  /* 0x000000031b047209 */ /* 0x000fe20007810000 */
[----:B------:R-:W1:Y:S01]  /*7620*/  SHFL.BFLY PT, R7, R0, 0x1, 0x1f ;  /* 0x0c201f0000077f89 */ /* 0x000e6200000e0000 */
[----:B------:R-:W-:-:S02]  /*7630*/  FMNMX.FTZ R3, R143, R5, !PT ;  /* 0x000000058f037209 */ /* 0x000fc40007810000 */
[----:B------:R-:W-:Y:S02]  /*7640*/  FMNMX.FTZ R4, R22, R4, !PT ;  /* 0x0000000416047209 */ /* 0x000fe40007810000 */
[----:B--2---:R-:W-:Y:S01]  /*7650*/  FMNMX.FTZ R2, R2, R6, !PT ;  /* 0x0000000602027209 */ /* 0x004fe20007810000 */
[----:B------:R-:W2:Y:S04]  /*7660*/  SHFL.BFLY PT, R5, R3, 0x2, 0x1f ;  /* 0x0c401f0003057f89 */ /* 0x000ea800000e0000 */
[----:B------:R-:W3:Y:S01]  /*7670*/  SHFL.BFLY PT, R6, R2, 0x1, 0x1f ;  /* 0x0c201f0002067f89 */ /* 0x000ee200000e0000 */
[----:B-1----:R-:W-:Y:S02]  /*7680*/  FMNMX.FTZ R238, R0, R7, !PT ;  /* 0x0000000700ee7209 */ /* 0x002fe40007810000 */
[----:B------:R-:W-:-:S02]  /*7690*/  FMNMX.FTZ R0, R176, R4, !PT ;  /* 0x00000004b0007209 */ /* 0x000fc40007810000 */
[C---:B------:R-:W-:Y:S01]  /*76a0*/  FSETP.NEU.FTZ.AND P6, PT, R238.reuse, -INF , PT ;  /* 0xff800000ee00780b */ /* 0x040fe20003fdd000 */
[----:B------:R-:W-:Y:S01]  /*76b0*/  FMUL.FTZ R12, R238, UR17 ;  /* 0x00000011ee0c7c20 */ /* 0x000fe20008410000 */
[----:B------:R-:W-:Y:S02]  /*76c0*/  FMNMX.FTZ R0, R177, R0, !PT ;  /* 0x00000000b1007209 */ /* 0x000fe40007810000 */
[----:B--2---:R-:W-:Y:S02]  /*76d0*/  FMNMX.FTZ R3, R3, R5, !PT ;  /* 0x0000000503037209 */ /* 0x004fe40007810000 */
[----:B------:R-:W-:Y:S02]  /*76e0*/  FMNMX.FTZ R0, R179, R0, !PT ;  /* 0x00000000b3007209 */ /* 0x000fe40007810000 */
[----:B---3--:R-:W-:Y:S01]  /*76f0*/  FMNMX.FTZ R239, R2, R6, !PT ;  /* 0x0000000602ef7209 */ /* 0x008fe20007810000 */
[----:B------:R-:W1:Y:S01]  /*7700*/  SHFL.BFLY PT, R5, R3, 0x1, 0x1f ;  /* 0x0c201f0003057f89 */ /* 0x000e6200000e0000 */
[----:B------:R-:W-:-:S02]  /*7710*/  FMNMX.FTZ R0, R178, R0, !PT ;  /* 0x00000000b2007209 */ /* 0x000fc40007810000 */
[C---:B------:R-:W-:Y:S01]  /*7720*/  FSETP.NEU.FTZ.AND P5, PT, R239.reuse, -INF , PT ;  /* 0xff800000ef00780b */ /* 0x040fe20003fbd000 */
[----:B------:R-:W-:Y:S01]  /*7730*/  FMUL.FTZ R11, R239, UR17 ;  /* 0x00000011ef0b7c20 */ /* 0x000fe20008410000 */
[----:B------:R-:W-:Y:S01]  /*7740*/  FSEL R12, R12, RZ, P6 ;  /* 0x000000ff0c0c7208 */ /* 0x000fe20003000000 */
[----:B------:R-:W2:Y:S03]  /*7750*/  SHFL.BFLY PT, R4, R0, 0x2, 0x1f ;  /* 0x0c401f0000047f89 */ /* 0x000ea600000e0000 */
[----:B------:R-:W-:Y:S01]  /*7760*/  FSEL R11, R11, RZ, P5 ;  /* 0x000000ff0b0b7208 */ /* 0x000fe20002800000 */
[--C-:B------:R-:W-:Y:S01]  /*7770*/  FFMA.FTZ R16, R16, UR17, -R12.reuse ;  /* 0x0000001110107c23 */ /* 0x100fe2000801080c */
[--C-:B------:R-:W-:Y:S01]  /*7780*/  FFMA.FTZ R23, R23, UR17, -R12.reuse ;  /* 0x0000001117177c23 */ /* 0x100fe2000801080c */
[--C-:B------:R-:W-:Y:S01]  /*7790*/  FFMA.FTZ R18, R18, UR17, -R12.reuse ;  /* 0x0000001112127c23 */ /* 0x100fe2000801080c */
[----:B------:R-:W-:Y:S01]  /*77a0*/  FFMA.FTZ R17, R17, UR17, -R12 ;  /* 0x0000001111117c23 */ /* 0x000fe2000801080c */
        /* <DEDUP_REMOVED lines=10> */
[----:B--2---:R-:W-:Y:S01]  /*7850*/  FMNMX.FTZ R0, R0, R4, !PT ;  /* 0x0000000400007209 */ /* 0x004fe20007810000 */
[----:B------:R-:W-:-:S03]  /*7860*/  FADD.FTZ R3, R136, -R3 ;  /* 0x8000000388037221 */ /* 0x000fc60000010000 */
[----:B------:R-:W-:Y:S01]  /*7870*/  FSEL R10, R10, RZ, P4 ;  /* 0x000000ff0a0a7208 */ /* 0x000fe20002000000 */
[----:B------:R-:W1:Y:S01]  /*7880*/  SHFL.BFLY PT, R2, R0, 0x1, 0x1f ;  /* 0x0c201f0000027f89 */ /* 0x000e6200000e0000 */
[----:B------:R-:W-:Y:S01]  /*7890*/  FMUL.FTZ R9, R3, UR17 ;  /* 0x0000001103097c20 */ /* 0x000fe20008410000 */
[----:B------:R-:W-:Y:S02]  /*78a0*/  MUFU.EX2 R246, R18 ;  /* 0x0000001200f67308 */ /* 0x000fe40000000800 */
[--C-:B------:R-:W-:Y:S01]  /*78b0*/  FFMA.FTZ R24, R24, UR17, -R10.reuse ;  /* 0x0000001118187c23 */ /* 0x100fe2000801080a */
[--C-:B------:R-:W-:Y:S01]  /*78c0*/  FFMA.FTZ R26, R26, UR17, -R10.reuse ;  /* 0x000000111a1a7c23 */ /* 0x100fe2000801080a */
[--C-:B------:R-:W-:Y:S01]  /*78d0*/  FFMA.FTZ R29, R29, UR17, -R10.reuse ;  /* 0x000000111d1d7c23 */ /* 0x100fe2000801080a */
[----:B------:R-:W-:-:S03]  /*78e0*/  FFMA.FTZ R14, R141, UR17, -R10 ;  /* 0x000000118d0e7c23 */ /* 0x000fc6000801080a */
[----:B------:R-:W-:Y:S08]  /*78f0*/  MUFU.EX2 R211, R24 ;  /* 0x0000001800d37308 */ /* 0x000ff00000000800 */
[----:B------:R-:W-:Y:S01]  /*7900*/  MUFU.EX2 R240, R26 ;  /* 0x0000001a00f07308 */ /* 0x000fe20000000800 */
[----:B-1----:R-:W-:Y:S01]  /*7910*/  FMNMX.FTZ R236, R0, R2, !PT ;  /* 0x0000000200ec7209 */ /* 0x002fe20007810000 */
[----:B------:R-:W-:-:S06]  /*7920*/  FFMA.FTZ R0, R30, UR17, -R10 ;  /* 0x000000111e007c23 */ /* 0x000fcc000801080a */
[----:B------:R-:W1:Y:S01]  /*7930*/  MUFU.EX2 R241, R29 ;  /* 0x0000001d00f17308 */ /* 0x000e620000000800 */
[----:B------:R-:W-:-:S07]  /*7940*/  FSETP.NEU.FTZ.AND P1, PT, R236, -INF , PT ;  /* 0xff800000ec00780b */ /* 0x000fce0003f3d000 */
[----:B------:R2:W3:Y:S08]  /*7950*/  MUFU.EX2 R210, R0 ;  /* 0x0000000000d27308 */ /* 0x0004f00000000800 */
[----:B------:R-:W-:Y:S01]  /*7960*/  MUFU.EX2 R249, R17 ;  /* 0x0000001100f97308 */ /* 0x000fe20000000800 */
[----:B-1----:R-:W-:-:S07]  /*7970*/  F2FP.F16.F32.PACK_AB R6, R241, R240 ;  /* 0x000000f0f106723e */ /* 0x002fce00000000ff */
[----:B------:R1:W-:Y:S01]  /*7980*/  MUFU.EX2 R243, R19 ;  /* 0x0000001300f37308 */ /* 0x0003e20000000800 */
[----:B--2---:R-:W-:Y:S01]  /*7990*/  FMUL.FTZ R0, R236, UR17 ;  /* 0x00000011ec007c20 */ /* 0x004fe20008410000 */
[----:B---3--:R-:W-:-:S04]  /*79a0*/  F2FP.F16.F32.PACK_AB R4, R210, R211 ;  /* 0x000000d3d204723e */ /* 0x008fc800000000ff */
[----:B------:R-:W-:Y:S02]  /*79b0*/  FSEL R0, R0, RZ, P1 ;  /* 0x000000ff00007208 */ /* 0x000fe40000800000 */
[----:B------:R-:W-:Y:S03]  /*79c0*/  MUFU.EX2 R242, R25 ;  /* 0x0000001900f27308 */ /* 0x000fe60000000800 */
[--C-:B------:R-:W-:Y:S01]  /*79d0*/  FFMA.FTZ R2, R31, UR17, -R0.reuse ;  /* 0x000000111f027c23 */ /* 0x100fe20008010800 */
[--C-:B------:R-:W-:Y:S01]  /*79e0*/  FFMA.FTZ R28, R28, UR17, -R0.reuse ;  /* 0x000000111c1c7c23 */ /* 0x100fe20008010800 */
[--C-:B------:R-:W-:Y:S01]  /*79f0*/  FFMA.FTZ R27, R27, UR17, -R0.reuse ;  /* 0x000000111b1b7c23 */ /* 0x100fe20008010800 */
[----:B------:R-:W-:Y:S02]  /*7a00*/  FFMA.FTZ R22, R22, UR17, -R0 ;  /* 0x0000001116167c23 */ /* 0x000fe40008010800 */
[----:B------:R2:W-:Y:S01]  /*7a10*/  MUFU.EX2 R207, R2 ;  /* 0x0000000200cf7308 */ /* 0x0005e20000000800 */
[----:B-1----:R-:W-:Y:S07]  /*7a20*/  LDSM.16.MT88.4 R16, [R213+0xa000] ;  /* 0x00a00000d510783b */ /* 0x002fee0000004200 */
[----:B------:R-:W1:Y:S08]  /*7a30*/  MUFU.EX2 R206, R28 ;  /* 0x0000001c00ce7308 */ /* 0x000e700000000800 */
[----:B------:R3:W-:Y:S01]  /*7a40*/  MUFU.EX2 R209, R27 ;  /* 0x0000001b00d17308 */ /* 0x0007e20000000800 */
[----:B--2---:R-:W-:-:S05]  /*7a50*/  FSEL R2, R237, RZ, P4 ;  /* 0x000000ffed027208 */ /* 0x004fca0002000000 */
[----:B------:R-:W-:Y:S01]  /*7a60*/  FADD.FTZ R3, R134, -R2 ;  /* 0x8000000286037221 */ /* 0x000fe20000010000 */
[----:B------:R-:W-:Y:S01]  /*7a70*/  FSEL R2, R236, RZ, P1 ;  /* 0x000000ffec027208 */ /* 0x000fe20000800000 */
[----:B------:R-:W2:Y:S01]  /*7a80*/  MUFU.EX2 R208, R22 ;  /* 0x0000001600d07308 */ /* 0x000ea20000000800 */
[----:B-1----:R-:W-:Y:S01]  /*7a90*/  F2FP.F16.F32.PACK_AB R5, R207, R206 ;  /* 0x000000cecf05723e */ /* 0x002fe200000000ff */
[----:B------:R-:W-:Y:S01]  /*7aa0*/  FMUL.FTZ R3, R3, UR17 ;  /* 0x0000001103037c20 */ /* 0x000fe20008410000 */
[----:B------:R-:W-:Y:S01]  /*7ab0*/  LDSM.16.MT88.4 R28, [R218+0xb000] ;  /* 0x00b00000da1c783b */ /* 0x000fe20000004200 */
[----:B------:R-:W-:-:S03]  /*7ac0*/  FADD.FTZ R2, R137, -R2 ;  /* 0x8000000289027221 */ /* 0x000fc60000010000 */
[----:B------:R-:W-:Y:S01]  /*7ad0*/  LDSM.16.MT88.4 R136, [R213+0xb000] ;  /* 0x00b00000d588783b */ /* 0x000fe20000004200 */
[----:B------:R-:W-:Y:S01]  /*7ae0*/  FMUL.FTZ R2, R2, UR17 ;  /* 0x0000001102027c20 */ /* 0x000fe20008410000 */
[----:B------:R-:W1:Y:S02]  /*7af0*/  MUFU.EX2 R8, R3 ;  /* 0x0000000300087308 */ /* 0x000e640000000800 */
[----:B---3--:R-:W-:Y:S06]  /*7b00*/  LDSM.16.MT88.4 R24, [R215+0xb000] ;  /* 0x00b00000d718783b */ /* 0x008fec0000004200 */
[----:B------:R-:W3:Y:S01]  /*7b10*/  MUFU.EX2 R2, R2 ;  /* 0x0000000200027308 */ /* 0x000ee20000000800 */
[----:B--2---:R-:W-:-:S07]  /*7b20*/  F2FP.F16.F32.PACK_AB R7, R208, R209 ;  /* 0x000000d1d007723e */ /* 0x004fce00000000ff */
[----:B------:R-:W-:Y:S01]  /*7b30*/  MUFU.EX2 R244, R20 ;  /* 0x0000001400f47308 */ /* 0x000fe20000000800 */
[-C--:B-1----:R-:W-:Y:S01]  /*7b40*/  FMUL.FTZ R40, R40, R8.reuse ;  /* 0x0000000828287220 */ /* 0x082fe20000410000 */
[-C--:B------:R-:W-:Y:S01]  /*7b50*/  FMUL.FTZ R41, R41, R8.reuse ;  /* 0x0000000829297220 */ /* 0x080fe20000410000 */
[-C--:B------:R-:W-:Y:S01]  /*7b60*/  FMUL.FTZ R124, R124, R8.reuse ;  /* 0x000000087c7c7220 */ /* 0x080fe20000410000 */
[-C--:B------:R-:W-:Y:S01]  /*7b70*/  FMUL.FTZ R125, R125, R8.reuse ;  /* 0x000000087d7d7220 */ /* 0x080fe20000410000 */
[----:B------:R-:W-:Y:S01]  /*7b80*/  FSEL R3, R239, RZ, P5 ;  /* 0x000000ffef037208 */ /* 0x000fe20002800000 */
[-C--:B------:R-:W-:Y:S01]  /*7b90*/  FMUL.FTZ R144, R144, R8.reuse ;  /* 0x0000000890907220 */ /* 0x080fe20000410000 */
[----:B------:R-:W-:Y:S01]  /*7ba0*/  FMUL.FTZ R145, R145, R8 ;  /* 0x0000000891917220 */ /* 0x000fe20000410000 */
[----:B------:R1:W-:Y:S01]  /*7bb0*/  MUFU.EX2 R245, R21 ;  /* 0x0000001500f57308 */ /* 0x0003e20000000800 */
[-C--:B---3--:R-:W-:Y:S01]  /*7bc0*/  FMUL.FTZ R42, R42, R2.reuse ;  /* 0x000000022a2a7220 */ /* 0x088fe20000410000 */
[-C--:B------:R-:W-:Y:S01]  /*7bd0*/  FMUL.FTZ R43, R43, R2.reuse ;  /* 0x000000022b2b7220 */ /* 0x080fe20000410000 */
[-C--:B------:R-:W-:Y:S01]  /*7be0*/  FMUL.FTZ R126, R126, R2.reuse ;  /* 0x000000027e7e7220 */ /* 0x080fe20000410000 */
[----:B------:R-:W-:Y:S01]  /*7bf0*/  FMUL.FTZ R127, R127, R2 ;  /* 0x000000027f7f7220 */ /* 0x000fe20000410000 */
[----:B------:R-:W-:Y:S01]  /*7c00*/  FADD.FTZ R3, R135, -R3 ;  /* 0x8000000387037221 */ /* 0x000fe20000010000 */
[-C--:B------:R-:W-:Y:S01]  /*7c10*/  FMUL.FTZ R152, R152, R8.reuse ;  /* 0x0000000898987220 */ /* 0x080fe20000410000 */
[----:B------:R-:W-:Y:S01]  /*7c20*/  LDSM.16.MT88.4 R132, [R217+0xa000] ;  /* 0x00a00000d984783b */ /* 0x000fe20000004200 */
[----:B------:R-:W2:Y:S01]  /*7c30*/  MUFU.EX2 R9, R9 ;  /* 0x0000000900097308 */ /* 0x000ea20000000800 */
[C---:B------:R-:W-:Y:S01]  /*7c40*/  HMMA.16816.F32 R196, R4.reuse, R32, R40 ;  /* 0x0000002004c4723c */ /* 0x040fe20000001828 */
[----:B------:R-:W-:Y:S01]  /*7c50*/  FMUL.FTZ R3, R3, UR17 ;  /* 0x0000001103037c20 */ /* 0x000fe20008410000 */
[----:B------:R-:W3:Y:S01]  /*7c60*/  LDSM.16.MT88.4 R40, [R217+0xb000] ;  /* 0x00b00000d928783b */ /* 0x000ee20000004200 */
[----:B------:R-:W-:Y:S01]  /*7c70*/  FMUL.FTZ R153, R153, R8 ;  /* 0x0000000899997220 */ /* 0x000fe20000410000 */
[-C--:B------:R-:W-:Y:S01]  /*7c80*/  FMUL.FTZ R146, R146, R2.reuse ;  /* 0x0000000292927220 */ /* 0x080fe20000410000 */
[----:B------:R-:W-:Y:S01]  /*7c90*/  FMUL.FTZ R147, R147, R2 ;  /* 0x0000000293937220 */ /* 0x000fe20000410000 */
[-C--:B------:R-:W-:Y:S01]  /*7ca0*/  FMUL.FTZ R160, R160, R8.reuse ;  /* 0x00000008a0a07220 */ /* 0x080fe20000410000 */
[----:B------:R-:W4:Y:S01]  /*7cb0*/  MUFU.EX2 R3, R3 ;  /* 0x0000000300037308 */ /* 0x000f220000000800 */
[----:B-1----:R-:W1:Y:S01]  /*7cc0*/  LDSM.16.MT88.4 R20, [R215+0xa000] ;  /* 0x00a00000d714783b */ /* 0x002e620000004200 */
[-C--:B------:R-:W-:Y:S01]  /*7cd0*/  FMUL.FTZ R161, R161, R8.reuse ;  /* 0x00000008a1a17220 */ /* 0x080fe20000410000 */
        /* <DEDUP_REMOVED lines=32> */
[C---:B---3--:R-:W-:Y:S01]  /*7ee0*/  HMMA.16816.F32 R192, R4.reuse, R42, R124 ;  /* 0x0000002a04c0723c */ /* 0x048fe2000000187c */
[-C--:B------:R-:W-:Y:S01]  /*7ef0*/  FMUL.FTZ R104, R104, R8.reuse ;  /* 0x0000000868687220 */ /* 0x080fe20000410000 */
[----:B------:R-:W-:Y:S01]  /*7f00*/  FMUL.FTZ R105, R105, R8 ;  /* 0x0000000869697220 */ /* 0x000fe20000410000 */
[-C--:B------:R-:W-:Y:S01]  /*7f10*/  FMUL.FTZ R90, R90, R2.reuse ;  /* 0x000000025a5a7220 */ /* 0x080fe20000410000 */
[----:B------:R-:W-:Y:S01]  /*7f20*/  FMUL.FTZ R91, R91, R2 ;  /* 0x000000025b5b7220 */ /* 0x000fe20000410000 */
[-C--:B------:R-:W-:Y:S01]  /*7f30*/  FMUL.FTZ R108, R108, R8.reuse ;  /* 0x000000086c6c7220 */ /* 0x080fe20000410000 */
[-C--:B------:R-:W-:Y:S01]  /*7f40*/  FMUL.FTZ R109, R109, R8.reuse ;  /* 0x000000086d6d7220 */ /* 0x080fe20000410000 */
[----:B------:R-:W-:Y:S01]  /*7f50*/  MOV R127, R13 ;  /* 0x0000000d007f7202 */ /* 0x000fe20000000f00 */
[--C-:B------:R-:W-:Y:S01]  /*7f60*/  FFMA.FTZ R13, R140, UR17, -R10.reuse ;  /* 0x000000118c0d7c23 */ /* 0x100fe2000801080a */
[----:B------:R-:W-:Y:S01]  /*7f70*/  FMUL.FTZ R120, R120, R8 ;  /* 0x0000000878787220 */ /* 0x000fe20000410000 */
[-C--:B------:R-:W-:Y:S01]  /*7f80*/  FMUL.FTZ R94, R94, R2.reuse ;  /* 0x000000025e5e7220 */ /* 0x080fe20000410000 */
[----:B------:R-:W-:Y:S01]  /*7f90*/  FMUL.FTZ R95, R95, R2 ;  /* 0x000000025f5f7220 */ /* 0x000fe20000410000 */
[----:B------:R3:W-:Y:S01]  /*7fa0*/  MUFU.EX2 R205, R13 ;  /* 0x0000000d00cd7308 */ /* 0x0007e20000000800 */
        /* <DEDUP_REMOVED lines=8> */
[-C--:B--2---:R-:W-:Y:S01]  /*8030*/  FMUL.FTZ R148, R148, R9.reuse ;  /* 0x0000000994947220 */ /* 0x084fe20000410000 */
[----:B------:R-:W-:Y:S01]  /*8040*/  FMUL.FTZ R149, R149, R9 ;  /* 0x0000000995957220 */ /* 0x000fe20000410000 */
[-C--:B----4-:R-:W-:Y:S01]  /*8050*/  FMUL.FTZ R150, R150, R3.reuse ;  /* 0x0000000396967220 */ /* 0x090fe20000410000 */
[----:B------:R-:W-:Y:S01]  /*8060*/  FMUL.FTZ R151, R151, R3 ;  /* 0x0000000397977220 */ /* 0x000fe20000410000 */
[-C--:B------:R-:W-:Y:S01]  /*8070*/  FMUL.FTZ R156, R156, R9.reuse ;  /* 0x000000099c9c7220 */ /* 0x080fe20000410000 */
[C---:B------:R-:W-:Y:S01]  /*8080*/  HMMA.16816.F32 R152, R4.reuse, R18, R152 ;  /* 0x000000120498723c */ /* 0x040fe20000001898 */
[----:B------:R-:W-:Y:S01]  /*8090*/  FMUL.FTZ R157, R157, R9 ;  /* 0x000000099d9d7220 */ /* 0x000fe20000410000 */
[-C--:B------:R-:W-:Y:S01]  /*80a0*/  FMUL.FTZ R158, R158, R3.reuse ;  /* 0x000000039e9e7220 */ /* 0x080fe20000410000 */
[--C-:B---3--:R-:W-:Y:S01]  /*80b0*/  FFMA.FTZ R13, R142, UR17, -R10.reuse ;  /* 0x000000118e0d7c23 */ /* 0x108fe2000801080a */
[----:B------:R-:W-:Y:S01]  /*80c0*/  FFMA.FTZ R10, R143, UR17, -R10 ;  /* 0x000000118f0a7c23 */ /* 0x000fe2000801080a */
[----:B------:R-:W-:Y:S01]  /*80d0*/  FMUL.FTZ R159, R159, R3 ;  /* 0x000000039f9f7220 */ /* 0x000fe20000410000 */
[C---:B-1----:R-:W-:Y:S01]  /*80e0*/  HMMA.16816.F32 R160, R4.reuse, R20, R160 ;  /* 0x0000001404a0723c */ /* 0x042fe200000018a0 */
[----:B------:R1:W2:Y:S01]  /*80f0*/  MUFU.EX2 R204, R13 ;  /* 0x0000000d00cc7308 */ /* 0x0002a20000000800 */
[-C--:B------:R-:W-:Y:S01]  /*8100*/  FMUL.FTZ R164, R164, R9.reuse ;  /* 0x00000009a4a47220 */ /* 0x080fe20000410000 */
[----:B------:R-:W-:Y:S01]  /*8110*/  FMUL.FTZ R165, R165, R9 ;  /* 0x00000009a5a57220 */ /* 0x000fe20000410000 */
[-C--:B------:R-:W-:Y:S01]  /*8120*/  FMUL.FTZ R166, R166, R3.reuse ;  /* 0x00000003a6a67220 */ /* 0x080fe20000410000 */
[----:B------:R-:W-:Y:S01]  /*8130*/  FMUL.FTZ R167, R167, R3 ;  /* 0x00000003a7a77220 */ /* 0x000fe20000410000 */
[C---:B------:R-:W-:Y:S01]  /*8140*/  HMMA.16816.F32 R168, R4.reuse, R22, R168 ;  /* 0x0000001604a8723c */ /* 0x040fe200000018a8 */
[-C--:B------:R-:W-:Y:S01]  /*8150*/  FMUL.FTZ R36, R36, R9.reuse ;  /* 0x0000000924247220 */ /* 0x080fe20000410000 */
[----:B------:R-:W-:Y:S01]  /*8160*/  FMUL.FTZ R37, R37, R9 ;  /* 0x0000000925257220 */ /* 0x000fe20000410000 */
[----:B------:R3:W-:Y:S01]  /*8170*/  MUFU.EX2 R202, R10 ;  /* 0x0000000a00ca7308 */ /* 0x0007e20000000800 */
        /* <DEDUP_REMOVED lines=8> */
[--C-:B-1----:R-:W-:Y:S01]  /*8200*/  FFMA.FTZ R13, R176, UR17, -R0.reuse ;  /* 0x00000011b00d7c23 */ /* 0x102fe20008010800 */
[C---:B------:R-:W-:Y:S01]  /*8210*/  HMMA.16816.F32 R56, R4.reuse, R132, R56 ;  /* 0x000000840438723c */ /* 0x040fe20000001838 */
[----:B------:R-:W-:Y:S01]  /*8220*/  FMUL.FTZ R69, R69, R9 ;  /* 0x0000000945457220 */ /* 0x000fe20000410000 */
[-C--:B------:R-:W-:Y:S01]  /*8230*/  FMUL.FTZ R70, R70, R3.reuse ;  /* 0x0000000346467220 */ /* 0x080fe20000410000 */
[----:B------:R-:W-:Y:S01]  /*8240*/  FMUL.FTZ R71, R71, R3 ;  /* 0x0000000347477220 */ /* 0x000fe20000410000 */
[-C--:B------:R-:W-:Y:S01]  /*8250*/  FMUL.FTZ R84, R84, R9.reuse ;  /* 0x0000000954547220 */ /* 0x080fe20000410000 */
[----:B------:R-:W-:Y:S01]  /*8260*/  FMUL.FTZ R85, R85, R9 ;  /* 0x0000000955557220 */ /* 0x000fe20000410000 */
[C---:B------:R-:W-:Y:S01]  /*8270*/  HMMA.16816.F32 R60, R4.reuse, R134, R60 ;  /* 0x00000086043c723c */ /* 0x040fe2000000183c */
[--C-:B---3--:R-:W-:Y:S01]  /*8280*/  FFMA.FTZ R10, R177, UR17, -R0.reuse ;  /* 0x00000011b10a7c23 */ /* 0x108fe20008010800 */
[-C--:B------:R-:W-:Y:S01]  /*8290*/  FMUL.FTZ R86, R86, R3.reuse ;  /* 0x0000000356567220 */ /* 0x080fe20000410000 */
[----:B------:R-:W-:Y:S01]  /*82a0*/  FMUL.FTZ R87, R87, R3 ;  /* 0x0000000357577220 */ /* 0x000fe20000410000 */
[-C--:B------:R-:W-:Y:S01]  /*82b0*/  FMUL.FTZ R100, R100, R9.reuse ;  /* 0x0000000964647220 */ /* 0x080fe20000410000 */
[----:B------:R1:W-:Y:S01]  /*82c0*/  MUFU.EX2 R200, R10 ;  /* 0x0000000a00c87308 */ /* 0x0003e20000000800 */
        /* <DEDUP_REMOVED lines=16> */
[--C-:B-1----:R-:W-:Y:S01]  /*83d0*/  FFMA.FTZ R10, R179, UR17, -R0.reuse ;  /* 0x00000011b30a7c23 */ /* 0x102fe20008010800 */
[----:B------:R-:W-:Y:S01]  /*83e0*/  FFMA.FTZ R0, R178, UR17, -R0 ;  /* 0x00000011b2007c23 */ /* 0x000fe20008010800 */
        /* <DEDUP_REMOVED lines=18> */
[----:B------:R-:W-:Y:S01]  /*8510*/  HMMA.16816.F32 R120, R4, R40, R120 ;  /* 0x000000280478723c */ /* 0x000fe20000001878 */
[-C--:B------:R-:W-:Y:S01]  /*8520*/  FMUL.FTZ R116, R116, R9.reuse ;  /* 0x0000000974747220 */ /* 0x080fe20000410000 */
[----:B-1----:R-:W-:Y:S01]  /*8530*/  FFMA.FTZ R0, R184, UR17, -R12 ;  /* 0x00000011b8007c23 */ /* 0x002fe2000801080c */
[----:B------:R-:W-:Y:S01]  /*8540*/  FMUL.FTZ R117, R117, R9 ;  /* 0x0000000975757220 */ /* 0x000fe20000410000 */
[-C--:B------:R-:W-:Y:S01]  /*8550*/  FMUL.FTZ R118, R118, R3.reuse ;  /* 0x0000000376767220 */ /* 0x080fe20000410000 */
[----:B------:R-:W-:Y:S01]  /*8560*/  FMUL.FTZ R119, R119, R3 ;  /* 0x0000000377777220 */ /* 0x000fe20000410000 */
[----:B------:R1:W-:Y:S01]  /*8570*/  MUFU.EX2 R176, R0 ;  /* 0x0000000000b07308 */ /* 0x0003e20000000800 */
[----:B------:R-:W-:Y:S01]  /*8580*/  F2FP.F16.F32.PACK_AB R4, R247, R248 ;  /* 0x000000f8f704723e */ /* 0x000fe200000000ff */
[----:B------:R-:W-:Y:S01]  /*8590*/  FMUL.FTZ R128, R128, R9 ;  /* 0x0000000980807220 */ /* 0x000fe20000410000 */
[----:B------:R-:W-:Y:S01]  /*85a0*/  F2FP.F16.F32.PACK_AB R5, R242, R243 ;  /* 0x000000f3f205723e */ /* 0x000fe200000000ff */
[----:B------:R-:W-:Y:S01]  /*85b0*/  FMUL.FTZ R129, R129, R9 ;  /* 0x0000000981817220 */ /* 0x000fe20000410000 */
[----:B------:R-:W-:Y:S01]  /*85c0*/  F2FP.F16.F32.PACK_AB R6, R249, R246 ;  /* 0x000000f6f906723e */ /* 0x000fe200000000ff */
[-C--:B------:R-:W-:Y:S01]  /*85d0*/  FMUL.FTZ R130, R130, R3.reuse ;  /* 0x0000000382827220 */ /* 0x080fe20000410000 */
[----:B------:R-:W-:Y:S01]  /*85e0*/  F2FP.F16.F32.PACK_AB R7, R245, R244 ;  /* 0x000000f4f507723e */ /* 0x000fe200000000ff */
[----:B------:R-:W-:Y:S01]  /*85f0*/  FMUL.FTZ R131, R131, R3 ;  /* 0x0000000383837220 */ /* 0x000fe20000410000 */
[----:B------:R-:W3:Y:S01]  /*8600*/  MUFU.EX2 R179, R10 ;  /* 0x0000000a00b37308 */ /* 0x000ee20000000800 */
[----:B------:R-:W-:Y:S01]  /*8610*/  MOV R184, R15 ;  /* 0x0000000f00b87202 */ /* 0x000fe20000000f00 */
[----:B------:R-:W-:Y:S01]  /*8620*/  FFMA.FTZ R2, R250, R2, R206 ;  /* 0x00000002fa027223 */ /* 0x000fe200000100ce */
[----:B------:R-:W-:-:S02]  /*8630*/  MOV R178, R127 ;  /* 0x0000007f00b27202 */ /* 0x000fc40000000f00 */
[C---:B------:R-:W-:Y:S01]  /*8640*/  HMMA.16816.F32 R148, R4.reuse, R16, R148 ;  /* 0x000000100494723c */ /* 0x040fe20000001894 */
[----:B--2---:R-:W-:Y:S01]  /*8650*/  F2FP.F16.F32.PACK_AB R124, R204, R205 ;  /* 0x000000cdcc7c723e */ /* 0x004fe200000000ff */
[----:B-1----:R-:W-:Y:S01]  /*8660*/  FFMA.FTZ R0, R185, UR17, -R12 ;  /* 0x00000011b9007c23 */ /* 0x002fe2000801080c */
[----:B------:R-:W-:Y:S01]  /*8670*/  FFMA.FTZ R3, R178, R3, R243 ;  /* 0x00000003b2037223 */ /* 0x000fe200000100f3 */
[----:B------:R-:W1:Y:S02]  /*8680*/  MUFU.EX2 R201, R13 ;  /* 0x0000000d00c97308 */ /* 0x000e640000000800 */
[----:B------:R-:W-:Y:S01]  /*8690*/  HMMA.16816.F32 R188, R4, R18, R156 ;  /* 0x0000001204bc723c */ /* 0x000fe2000000189c */
[----:B------:R-:W2:Y:S01]  /*86a0*/  LDSM.16.MT88.4 R156, [R213+0xa800] ;  /* 0x00a80000d59c783b */ /* 0x000ea20000004200 */
[----:B------:R-:W-:-:S04]  /*86b0*/  FADD.FTZ R3, R242, R3 ;  /* 0x00000003f2037221 */ /* 0x000fc80000010000 */
[----:B------:R-:W-:Y:S01]  /*86c0*/  HMMA.16816.F32 R164, R4, R20, R164 ;  /* 0x0000001404a4723c */ /* 0x000fe200000018a4 */
[----:B------:R4:W-:Y:S01]  /*86d0*/  MUFU.EX2 R143, R0 ;  /* 0x00000000008f7308 */ /* 0x0009e20000000800 */
[----:B------:R-:W-:Y:S01]  /*86e0*/  FADD.FTZ R3, R244, R3 ;  /* 0x00000003f4037221 */ /* 0x000fe20000010000 */
[----:B---3--:R-:W-:-:S03]  /*86f0*/  F2FP.F16.F32.PACK_AB R127, R177, R179 ;  /* 0x000000b3b17f723e */ /* 0x008fc600000000ff */
[C---:B------:R-:W-:Y:S01]  /*8700*/  HMMA.16816.F32 R36, R4.reuse, R32, R36 ;  /* 0x000000200424723c */ /* 0x040fe20000001824 */
[----:B------:R-:W-:Y:S02]  /*8710*/  FADD.FTZ R3, R245, R3 ;  /* 0x00000003f5037221 */ /* 0x000fe40000010000 */
[----:B------:R-:W3:Y:S01]  /*8720*/  MUFU.EX2 R203, R14 ;  /* 0x0000000e00cb7308 */ /* 0x000ee20000000800 */
[----:B-1----:R-:W-:Y:S02]  /*8730*/  F2FP.F16.F32.PACK_AB R125, R200, R201 ;  /* 0x000000c9c87d723e */ /* 0x002fe400000000ff */
[----:B------:R-:W-:Y:S01]  /*8740*/  HMMA.16816.F32 R52, R4, R132, R52 ;  /* 0x000000840434723c */ /* 0x000fe20000001834 */
[----:B----4-:R-:W-:-:S05]  /*8750*/  FFMA.FTZ R0, R181, UR17, -R12 ;  /* 0x00000011b5007c23 */ /* 0x010fca000801080c */
[C---:B------:R-:W-:Y:S01]  /*8760*/  HMMA.16816.F32 R68, R4.reuse, R136, R68 ;  /* 0x000000880444723c */ /* 0x040fe20000001844 */
[----:B------:R1:W-:Y:S05]  /*8770*/  MUFU.EX2 R142, R0 ;  /* 0x00000000008e7308 */ /* 0x0003ea0000000800 */
[----:B------:R-:W-:Y:S01]  /*8780*/  HMMA.16816.F32 R84, R4, R24, R84 ;  /* 0x000000180454723c */ /* 0x000fe20000001854 */
[----:B---3--:R-:W-:-:S05]  /*8790*/  F2FP.F16.F32.PACK_AB R126, R202, R203 ;  /* 0x000000cbca7e723e */ /* 0x008fca00000000ff */
[C---:B------:R-:W-:Y:S06]  /*87a0*/  HMMA.16816.F32 R100, R4.reuse, R28, R100 ;  /* 0x0000001c0464723c */ /* 0x040fec0000001864 */
[----:B------:R-:W-:Y:S01]  /*87b0*/  HMMA.16816.F32 R20, R4, R22, R172 ;  /* 0x000000160414723c */ /* 0x000fe200000018ac */
[----:B------:R-:W3:Y:S01]  /*87c0*/  LDSM.16.MT88.4 R172, [R215+0xa800] ;  /* 0x00a80000d7ac783b */ /* 0x000ee20000004200 */
[----:B-1----:R-:W-:-:S03]  /*87d0*/  FFMA.FTZ R0, R180, UR17, -R12 ;  /* 0x00000011b4007c23 */ /* 0x002fc6000801080c */
[----:B------:R-:W-:Y:S01]  /*87e0*/  LDSM.16.MT88.4 R12, [R217+0xb800] ;  /* 0x00b80000d90c783b */ /* 0x000fe20000004200 */
[----:B------:R1:W4:Y:S01]  /*87f0*/  MUFU.EX2 R141, R0 ;  /* 0x00000000008d7308 */ /* 0x0003220000000800 */
[C---:B------:R-:W-:Y:S02]  /*8800*/  HMMA.16816.F32 R32, R4.reuse, R34, R48 ;  /* 0x000000220420723c */ /* 0x040fe40000001830 */
[----:B------:R-:W5:Y:S04]  /*8810*/  LDSM.16.MT88.4 R48, [R218+0xa800] ;  /* 0x00a80000da30783b */ /* 0x000f680000004200 */
[C---:B------:R-:W-:Y:S01]  /*8820*/  HMMA.16816.F32 R132, R4.reuse, R134, R64 ;  /* 0x000000860484723c */ /* 0x040fe20000001840 */
[----:B------:R-:W5:Y:S05]  /*8830*/  LDSM.16.MT88.4 R64, [R217+0xa800] ;  /* 0x00a80000d940783b */ /* 0x000f6a0000004200 */
[----:B------:R-:W-:Y:S01]  /*8840*/  HMMA.16816.F32 R136, R4, R138, R80 ;  /* 0x0000008a0488723c */ /* 0x000fe20000001850 */
[----:B------:R-:W5:Y:S01]  /*8850*/  LDSM.16.MT88.4 R80, [R213+0xb800] ;  /* 0x00b80000d550783b */ /* 0x000f620000004200 */
[----:B-1----:R-:W-:-:S04]  /*8860*/  FFMA.FTZ R0, R186, UR17, -R11 ;  /* 0x00000011ba007c23 */ /* 0x002fc8000801080b */
[C---:B------:R-:W-:Y:S01]  /*8870*/  HMMA.16816.F32 R24, R4.reuse, R26, R96 ;  /* 0x0000001a0418723c */ /* 0x040fe20000001860 */
[----:B------:R-:W1:Y:S01]  /*8880*/  LDSM.16.MT88.4 R96, [R215+0xb800] ;  /* 0x00b80000d760783b */ /* 0x000e620000004200 */
[----:B------:R2:W-:Y:S04]  /*8890*/  MUFU.EX2 R10, R0 ;  /* 0x00000000000a7308 */ /* 0x0005e80000000800 */
[C---:B------:R-:W-:Y:S01]  /*88a0*/  HMMA.16816.F32 R28, R4.reuse, R30, R112 ;  /* 0x0000001e041c723c */ /* 0x040fe20000001870 */
[----:B------:R-:W1:Y:S05]  /*88b0*/  LDSM.16.MT88.4 R112, [R218+0xb800] ;  /* 0x00b80000da70783b */ /* 0x000e6a0000004200 */
[C---:B------:R-:W-:Y:S06]  /*88c0*/  HMMA.16816.F32 R116, R4.reuse, R40, R116 ;  /* 0x000000280474723c */ /* 0x040fec0000001874 */
[----:B------:R-:W-:Y:S01]  /*88d0*/  HMMA.16816.F32 R16, R4, R42, R128 ;  /* 0x0000002a0410723c */ /* 0x000fe20000001880 */
[----:B--2---:R-:W-:-:S04]  /*88e0*/  FFMA.FTZ R0, R183, UR17, -R11 ;  /* 0x00000011b7007c23 */ /* 0x004fc8000801080b */
[----:B------:R2:W-:Y:S01]  /*88f0*/  MUFU.EX2 R7, R0 ;  /* 0x0000000000077308 */ /* 0x0005e20000000800 */
[C---:B------:R-:W-:Y:S01]  /*8900*/  HMMA.16816.F32 R144, R124.reuse, R156, R144 ;  /* 0x0000009c7c90723c */ /* 0x040fe20000001890 */
[--C-:B------:R-:W-:Y:S01]  /*8910*/  FFMA.FTZ R4, R187, UR17, -R11.reuse ;  /* 0x00000011bb047c23 */ /* 0x100fe2000801080b */
[----:B------:R-:W-:Y:S02]  /*8920*/  F2FP.F16.F32.PACK_AB R128, R143, R176 ;  /* 0x000000b08f80723e */ /* 0x000fe400000000ff */
[----:B----4-:R-:W-:Y:S02]  /*8930*/  F2FP.F16.F32.PACK_AB R130, R141, R142 ;  /* 0x0000008e8d82723e */ /* 0x010fe400000000ff */
[C---:B------:R-:W-:Y:S01]  /*8940*/  HMMA.16816.F32 R152, R124.reuse, R158, R152 ;  /* 0x0000009e7c98723c */ /* 0x040fe20000001898 */
[----:B------:R4:W5:Y:S05]  /*8950*/  MUFU.EX2 R140, R4 ;  /* 0x00000004008c7308 */ /* 0x00096a0000000800 */
[----:B---3--:R-:W-:Y:S01]  /*8960*/  HMMA.16816.F32 R160, R124, R172, R160 ;  /* 0x000000ac7ca0723c */ /* 0x008fe200000018a0 */
[----:B--2---:R-:W-:-:S05]  /*8970*/  FFMA.FTZ R0, R182, UR17, -R11 ;  /* 0x00000011b6007c23 */ /* 0x004fca000801080b */
[C---:B------:R-:W-:Y:S01]  /*8980*/  HMMA.16816.F32 R168, R124.reuse, R174, R168 ;  /* 0x000000ae7ca8723c */ /* 0x040fe200000018a8 */
[----:B------:R2:W3:Y:S01]  /*8990*/  MUFU.EX2 R6, R0 ;  /* 0x0000000000067308 */ /* 0x0004e20000000800 */
[----:B----4-:R-:W-:Y:S01]  /*89a0*/  FFMA.FTZ R4, R184, R9, R248 ;  /* 0x00000009b8047223 */ /* 0x010fe200000100f8 */
[----:B-----5:R-:W-:Y:S01]  /*89b0*/  FADD.FTZ R3, R140, R3 ;  /* 0x000000038c037221 */ /* 0x020fe20000010000 */
[C---:B------:R-:W-:Y:S02]  /*89c0*/  F2FP.F16.F32.PACK_AB R129, R10.reuse, R140 ;  /* 0x0000008c0a81723e */ /* 0x040fe400000000ff */
[----:B------:R-:W-:Y:S01]  /*89d0*/  HMMA.16816.F32 R40, R124, R48, R196 ;  /* 0x000000307c28723c */ /* 0x000fe200000018c4 */
[----:B------:R-:W-:Y:S01]  /*89e0*/  FADD.FTZ R4, R247, R4 ;  /* 0x00000004f7047221 */ /* 0x000fe20000010000 */
[----:B------:R-:W-:-:S03]  /*89f0*/  FADD.FTZ R3, R10, R3 ;  /* 0x000000030a037221 */ /* 0x000fc60000010000 */
[----:B------:R-:W-:Y:S01]  /*8a00*/  FADD.FTZ R4, R246, R4 ;  /* 0x00000004f6047221 */ /* 0x000fe20000010000 */
[----:B------:R-:W-:Y:S01]  /*8a10*/  FADD.FTZ R3, R7, R3 ;  /* 0x0000000307037221 */ /* 0x000fe20000010000 */
[C---:B------:R-:W-:Y:S02]  /*8a20*/  HMMA.16816.F32 R44, R124.reuse, R50, R44 ;  /* 0x000000327c2c723c */ /* 0x040fe4000000182c */
[----:B------:R-:W-:Y:S01]  /*8a30*/  FADD.FTZ R4, R249, R4 ;  /* 0x00000004f9047221 */ /* 0x000fe20000010000 */
[----:B--2---:R-:W-:Y:S01]  /*8a40*/  FFMA.FTZ R0, R252, R8, R211 ;  /* 0x00000008fc007223 */ /* 0x004fe200000100d3 */
[C---:B---3--:R-:W-:Y:S01]  /*8a50*/  FADD.FTZ R248, R6.reuse, R3 ;  /* 0x0000000306f87221 */ /* 0x048fe20000010000 */
[----:B------:R-:W-:Y:S01]  /*8a60*/  F2FP.F16.F32.PACK_AB R131, R6, R7 ;  /* 0x000000070683723e */ /* 0x000fe200000000ff */
        /* <DEDUP_REMOVED lines=8> */
[----:B------:R-:W-:Y:S01]  /*8af0*/  FADD.FTZ R2, R241, R2 ;  /* 0x00000002f1027221 */ /* 0x000fe20000010000 */
[----:B------:R-:W-:Y:S01]  /*8b00*/  FADD.FTZ R0, R208, R0 ;  /* 0x00000000d0007221 */ /* 0x000fe20000010000 */
[----:B------:R-:W-:Y:S01]  /*8b10*/  HMMA.16816.F32 R60, R124, R66, R60 ;  /* 0x000000427c3c723c */ /* 0x000fe2000000183c */
[----:B------:R-:W-:Y:S01]  /*8b20*/  FADD.FTZ R247, R141, R4 ;  /* 0x000000048df77221 */ /* 0x000fe20000010000 */
[----:B------:R-:W-:Y:S01]  /*8b30*/  FADD.FTZ R2, R205, R2 ;  /* 0x00000002cd027221 */ /* 0x000fe20000010000 */
[----:B------:R-:W-:-:S03]  /*8b40*/  FADD.FTZ R0, R201, R0 ;  /* 0x00000000c9007221 */ /* 0x000fc60000010000 */
[----:B------:R-:W-:Y:S01]  /*8b50*/  FADD.FTZ R2, R204, R2 ;  /* 0x00000002cc027221 */ /* 0x000fe20000010000 */
[----:B------:R-:W-:Y:S01]  /*8b60*/  FADD.FTZ R0, R200, R0 ;  /* 0x00000000c8007221 */ /* 0x000fe20000010000 */
[----:B------:R2:W-:Y:S01]  /*8b70*/  STL [R1+0xc], R247 ;  /* 0x00000cf701007387 */ /* 0x0005e20000100800 */
[C---:B------:R-:W-:Y:S01]  /*8b80*/  HMMA.16816.F32 R72, R124.reuse, R80, R72 ;  /* 0x000000507c48723c */ /* 0x040fe20000001848 */
[----:B------:R-:W-:Y:S01]  /*8b90*/  FADD.FTZ R2, R203, R2 ;  /* 0x00000002cb027221 */ /* 0x000fe20000010000 */
[----:B------:R-:W-:Y:S01]  /*8ba0*/  FADD.FTZ R0, R179, R0 ;  /* 0x00000000b3007221 */ /* 0x000fe20000010000 */
[----:B------:R2:W-:Y:S02]  /*8bb0*/  STL [R1+0x8], R248 ;  /* 0x000008f801007387 */ /* 0x0005e40000100800 */
[----:B------:R-:W-:Y:S01]  /*8bc0*/  FADD.FTZ R250, R202, R2 ;  /* 0x00000002cafa7221 */ /* 0x000fe20000010000 */
[----:B------:R-:W-:Y:S01]  /*8bd0*/  FADD.FTZ R252, R177, R0 ;  /* 0x00000000b1fc7221 */ /* 0x000fe20000010000 */
[C---:B------:R-:W-:Y:S03]  /*8be0*/  HMMA.16816.F32 R76, R124.reuse, R82, R76 ;  /* 0x000000527c4c723c */ /* 0x040fe6000000184c */
[----:B------:R2:W-:Y:S03]  /*8bf0*/  STL [R1+0x4], R250 ;  /* 0x000004fa01007387 */ /* 0x0005e60000100800 */
[C---:B-1----:R-:W-:Y:S01]  /*8c00*/  HMMA.16816.F32 R88, R124.reuse, R96, R88 ;  /* 0x000000607c58723c */ /* 0x042fe20000001858 */
[----:B------:R2:W-:Y:S05]  /*8c10*/  STL [R1], R252 ;  /* 0x000000fc01007387 */ /* 0x0005ea0000100800 */
        /* <DEDUP_REMOVED lines=30> */
[----:B------:R-:W1:Y:S01]  /*8e00*/  @!P3 LDC.64 R10, c[0x0][0x220] ;  /* 0x00008800ff0abb82 */ /* 0x000e620000000a00 */
[----:B------:R-:W-:-:S04]  /*8e10*/  DEPBAR.LE SB0, 0x0 ;  /* 0x000080000000791a */ /* 0x000fc80000000000 */
[----:B------:R-:W-:-:S03]  /*8e20*/  USHF.R.S32.HI UR4, URZ, 0x1f, UR19 ;  /* 0x0000001f3f047899 */ /* 0x000fc60008011413 */
[----:B------:R-:W-:Y:S01]  /*8e30*/  BAR.SYNC.DEFER_BLOCKING 0x0 ;  /* 0x0000000000007b1d */ /* 0x000fe20000010000 */
[----:B------:R-:W-:Y:S02]  /*8e40*/  UIMAD.WIDE.U32 UR6, UR19, UR8, URZ ;  /* 0x00000008130672a5 */ /* 0x000fe4000f8e003f */
[----:B------:R-:W-:Y:S02]  /*8e50*/  UIMAD UR4, UR4, UR8, URZ ;  /* 0x00000008040472a4 */ /* 0x000fe4000f8e023f */
[----:B------:R-:W-:-:S03]  /*8e60*/  UISETP.GT.AND UP0, UPT, UR19, UR12, UPT ;  /* 0x0000000c1300728c */ /* 0x000fc6000bf04270 */
[----:B------:R-:W4:Y:S01]  /*8e70*/  @!P2 LDC.64 R6, c[0x0][0x220] ;  /* 0x00008800ff06ab82 */ /* 0x000f220000000a00 */
[----:B------:R-:W-:Y:S01]  /*8e80*/  UIMAD UR4, UR19, UR9, UR4 ;  /* 0x00000009130472a4 */ /* 0x000fe2000f8e0204 */
[----:B------:R-:W-:Y:S02]  /*8e90*/  IMAD.U32 R0, RZ, RZ, UR6 ;  /* 0x00000006ff007e24 */ /* 0x000fe4000f8e00ff */
[----:B------:R-:W-:Y:S01]  /*8ea0*/  IMAD.U32 R4, RZ, RZ, UR6 ;  /* 0x00000006ff047e24 */ /* 0x000fe2000f8e00ff */
[----:B------:R-:W-:-:S03]  /*8eb0*/  UIADD3 UR4, UR7, UR4, URZ ;  /* 0x0000000407047290 */ /* 0x000fc6000fffe03f */
[----:B------:R-:W5:Y:S03]  /*8ec0*/  @!P3 LDC.64 R8, c[0x0][0x220] ;  /* 0x00008800ff08bb82 */ /* 0x000f660000000a00 */
[----:B------:R-:W-:-:S05]  /*8ed0*/  IMAD.U32 R3, RZ, RZ, UR4 ;  /* 0x00000004ff037e24 */ /* 0x000fca000f8e00ff */
[----:B------:R-:W5:Y:S01]  /*8ee0*/  @!P2 LDC.64 R12, c[0x0][0x220] ;  /* 0x00008800ff0cab82 */ /* 0x000f620000000a00 */
[----:B------:R-:W-:Y:S01]  /*8ef0*/  @P3 STS.128 [R227+0xa000], RZ ;  /* 0x00a000ffe3003388 */ /* 0x000fe20000000c00 */
[----:B--2---:R-:W-:-:S04]  /*8f00*/  LEA R0, P1, R0, R180, 0x5 ;  /* 0x000000b400007211 */ /* 0x004fc800078228ff */
[----:B------:R-:W-:Y:S02]  /*8f10*/  IADD3 R2, P0, R0, UR16, RZ ;  /* 0x0000001000027c10 */ /* 0x000fe4000ff1e0ff */
[----:B---3--:R-:W-:Y:S02]  /*8f20*/  LEA.HI.X R3, R4, R185, R3, 0x5, P1 ;  /* 0x000000b904037211 */ /* 0x008fe400008f2c03 */
[C---:B-1----:R-:W-:Y:S02]  /*8f30*/  @!P3 LEA R10, P5, R0.reuse, R10, 0x1 ;  /* 0x0000000a000ab211 */ /* 0x042fe400078a08ff */
[----:B----4-:R-:W-:Y:S02]  /*8f40*/  @!P2 LEA R6, P1, R0, R6, 0x1 ;  /* 0x000000060006a211 */ /* 0x010fe400078208ff */
[----:B-----5:R-:W-:Y:S02]  /*8f50*/  @!P3 LEA R8, P4, R2, R8, 0x1 ;  /* 0x000000080208b211 */ /* 0x020fe400078808ff */
[----:B------:R-:W-:-:S02]  /*8f60*/  IADD3.X R5, R3, UR15, RZ, P0, !PT ;  /* 0x0000000f03057c10 */ /* 0x000fc400087fe4ff */
[--C-:B------:R-:W-:Y:S02]  /*8f70*/  @!P3 LEA.HI.X R11, R0, R11, R3.reuse, 0x1, P5 ;  /* 0x0000000b000bb211 */ /* 0x100fe400028f0c03 */
[----:B------:R-:W-:Y:S02]  /*8f80*/  @!P2 LEA R4, P0, R2, R12, 0x1 ;  /* 0x0000000c0204a211 */ /* 0x000fe400078008ff */
[----:B------:R-:W-:Y:S01]  /*8f90*/  @!P2 LEA.HI.X R7, R0, R7, R3, 0x1, P1 ;  /* 0x000000070007a211 */ /* 0x000fe200008f0c03 */
[----:B------:R-:W-:Y:S01]  /*8fa0*/  @!PT LDS RZ, [RZ] ;  /* 0x00000000fffff984 */ /* 0x000fe20000000800 */
[----:B------:R-:W-:Y:S01]  /*8fb0*/  @!PT LDS RZ, [RZ] ;  /* 0x00000000fffff984 */ /* 0x000fe20000000800 */
[----:B------:R-:W-:Y:S01]  /*8fc0*/  @!PT LDS RZ, [RZ] ;  /* 0x00000000fffff984 */ /* 0x000fe20000000800 */
[----:B------:R-:W-:Y:S01]  /*8fd0*/  @!P3 LDGSTS.E.BYPASS.LTC128B.128 [R227+0xa000], desc[UR22][R10.64] ;  /* 0x0a0000000ae3bfae */ /* 0x000fe2000b901d56 */
[C-C-:B------:R-:W-:Y:S02]  /*8fe0*/  @!P3 LEA.HI.X R9, R2.reuse, R9, R5.reuse, 0x1, P4 ;  /* 0x000000090209b211 */ /* 0x140fe400020f0c05 */
[----:B------:R-:W-:Y:S01]  /*8ff0*/  @!P2 LEA.HI.X R5, R2, R13, R5, 0x1, P0 ;  /* 0x0000000d0205a211 */ /* 0x000fe200000f0c05 */
[----:B------:R-:W-:Y:S01]  /*9000*/  @P2 STS.128 [R227+0xb000], RZ ;  /* 0x00b000ffe3002388 */ /* 0x000fe20000000c00 */
[----:B------:R-:W-:-:S03]  /*9010*/  PLOP3.LUT P0, PT, PT, PT, UP0, 0x80, 0x0 ;  /* 0x000000000000781c */ /* 0x000fc60003f0f008 */
        /* <DEDUP_REMOVED lines=14> */
[----:B------:R-:W-:Y:S04]  /*9100*/  LDSM.16.M88.4 R24, [R212+0x8000] ;  /* 0x00800000d418783b */ /* 0x000fe80000000200 */
[----:B------:R-:W-:Y:S04]  /*9110*/  LDSM.16.M88.4 R20, [R212+0x8800] ;  /* 0x00880000d414783b */ /* 0x000fe80000000200 */
[----:B------:R-:W-:Y:S04]  /*9120*/  LDSM.16.M88.4 R32, [R223] ;  /* 0x00000000df20783b */ /* 0x000fe80000000200 */
[----:B------:R-:W-:Y:S04]  /*9130*/  LDSM.16.M88.4 R12, [R216+0x2000] ;  /* 0x00200000d80c783b */ /* 0x000fe80000000200 */
[----:B-1----:R-:W1:Y:S04]  /*9140*/  LDSM.16.M88.4 R8, [R214] ;  /* 0x00000000d608783b */ /* 0x002e680000000200 */
[----:B------:R-:W-:Y:S04]  /*9150*/  LDSM.16.M88.4 R28, [R226] ;  /* 0x00000000e21c783b */ /* 0x000fe80000000200 */
[----:B--2---:R-:W2:Y:S04]  /*9160*/  LDSM.16.M88.4 R4, [R214+0x2000] ;  /* 0x00200000d604783b */ /* 0x004ea80000000200 */
[----:B------:R-:W3:Y:S04]  /*9170*/  LDSM.16.M88.4 R16, [R216] ;  /* 0x00000000d810783b */ /* 0x000ee80000000200 */
[----:B------:R-:W0:Y:S01]  /*9180*/  LDGDEPBAR ;  /* 0x00000000000079af */ /* 0x000e220000000000 */
[C---:B-1----:R-:W-:Y:S06]  /*9190*/  HMMA.16816.F32 R188, R8.reuse, R24, RZ ;  /* 0x0000001808bc723c */ /* 0x042fec00000018ff */
[----:B------:R-:W-:Y:S06]  /*91a0*/  HMMA.16816.F32 R196, R8, R26, RZ ;  /* 0x0000001a08c4723c */ /* 0x000fec00000018ff */
[C---:B--2---:R-:W-:Y:S06]  /*91b0*/  HMMA.16816.F32 R180, R4.reuse, R24, RZ ;  /* 0x0000001804b4723c */ /* 0x044fec00000018ff */
[C---:B------:R-:W-:Y:S01]  /*91c0*/  HMMA.16816.F32 R176, R4.reuse, R26, RZ ;  /* 0x0000001a04b0723c */ /* 0x040fe200000018ff */
[----:B------:R-:W-:Y:S05]  /*91d0*/  LDSM.16.M88.4 R24, [R220+0x8000] ;  /* 0x00800000dc18783b */ /* 0x000fea0000000200 */
[C---:B------:R-:W-:Y:S06]  /*91e0*/  HMMA.16816.F32 R136, R4.reuse, R22, RZ ;  /* 0x000000160488723c */ /* 0x040fec00000018ff */
[-C--:B------:R-:W-:Y:S01]  /*91f0*/  HMMA.16816.F32 R140, R4, R20.reuse, RZ ;  /* 0x00000014048c723c */ /* 0x080fe200000018ff */
[----:B------:R-:W-:Y:S05]  /*9200*/  LDSM.16.M88.4 R4, [R222+0x2000] ;  /* 0x00200000de04783b */ /* 0x000fea0000000200 */
[C---:B------:R-:W-:Y:S06]  /*9210*/  HMMA.16816.F32 R132, R8.reuse, R20, RZ ;  /* 0x000000140884723c */ /* 0x040fec00000018ff */
[----:B------:R-:W-:Y:S01]  /*9220*/  HMMA.16816.F32 R184, R8, R22, RZ ;  /* 0x0000001608b8723c */ /* 0x000fe200000018ff */
[----:B------:R-:W1:Y:S04]  /*9230*/  LDSM.16.M88.4 R20, [R220+0x8800] ;  /* 0x00880000dc14783b */ /* 0x000e680000000200 */
[----:B------:R-:W2:Y:S01]  /*9240*/  LDSM.16.M88.4 R8, [R222] ;  /* 0x00000000de08783b */ /* 0x000ea20000000200 */
[C---:B------:R-:W-:Y:S06]  /*9250*/  HMMA.16816.F32 R204, R12.reuse, R32, R180 ;  /* 0x000000200ccc723c */ /* 0x040fec00000018b4 */
[C---:B------:R-:W-:Y:S06]  /*9260*/  HMMA.16816.F32 R192, R12.reuse, R34, R176 ;  /* 0x000000220cc0723c */ /* 0x040fec00000018b0 */
[----:B------:R-:W-:Y:S01]  /*9270*/  HMMA.16816.F32 R180, R12, R30, R136 ;  /* 0x0000001e0cb4723c */ /* 0x000fe20000001888 */
[----:B------:R-:W-:Y:S05]  /*9280*/  LDSM.16.M88.4 R136, [R219] ;  /* 0x00000000db88783b */ /* 0x000fea0000000200 */
[----:B---3--:R-:W-:Y:S06]  /*9290*/  HMMA.16816.F32 R176, R16, R32, R188 ;  /* 0x0000002010b0723c */ /* 0x008fec00000018bc */
[----:B------:R-:W-:Y:S01]  /*92a0*/  HMMA.16816.F32 R200, R12, R28, R140 ;  /* 0x0000001c0cc8723c */ /* 0x000fe2000000188c */
[----:B------:R-:W3:Y:S05]  /*92b0*/  LDSM.16.M88.4 R12, [R221+0x2000] ;  /* 0x00200000dd0c783b */ /* 0x000eea0000000200 */
[C---:B------:R-:W-:Y:S06]  /*92c0*/  HMMA.16816.F32 R32, R16.reuse, R34, R196 ;  /* 0x000000221020723c */ /* 0x040fec00000018c4 */
[C---:B------:R-:W-:Y:S01]  /*92d0*/  HMMA.16816.F32 R140, R16.reuse, R28, R132 ;  /* 0x0000001c108c723c */ /* 0x040fe20000001884 */
[----:B------:R-:W4:Y:S05]  /*92e0*/  LDSM.16.M88.4 R132, [R219+0x800] ;  /* 0x00080000db84783b */ /* 0x000f2a0000000200 */
[----:B------:R-:W-:Y:S01]  /*92f0*/  HMMA.16816.F32 R28, R16, R30, R184 ;  /* 0x0000001e101c723c */ /* 0x000fe200000018b8 */
[----:B------:R-:W5:Y:S05]  /*9300*/  LDSM.16.M88.4 R16, [R221] ;  /* 0x00000000dd10783b */ /* 0x000f6a0000000200 */
[----:B-1----:R-:W-:Y:S06]  /*9310*/  HMMA.16816.F32 R184, R4, R22, R180 ;  /* 0x0000001604b8723c */ /* 0x002fec00000018b4 */
[-C--:B--2---:R-:W-:Y:S06]  /*9320*/  HMMA.16816.F32 R180, R8, R24.reuse, R176 ;  /* 0x0000001808b4723c */ /* 0x084fec00000018b0 */
[C---:B------:R-:W-:Y:S06]  /*9330*/  HMMA.16816.F32 R204, R4.reuse, R24, R204 ;  /* 0x0000001804cc723c */ /* 0x040fec00000018cc */
[C---:B------:R-:W-:Y:S06]  /*9340*/  HMMA.16816.F32 R200, R4.reuse, R20, R200 ;  /* 0x0000001404c8723c */ /* 0x040fec00000018c8 */
[-C--:B------:R-:W-:Y:S01]  /*9350*/  HMMA.16816.F32 R188, R4, R26.reuse, R192 ;  /* 0x0000001a04bc723c */ /* 0x080fe200000018c0 */
[----:B------:R-:W-:Y:S05]  /*9360*/  LDSM.16.M88.4 R4, [R214+0x6000] ;  /* 0x00600000d604783b */ /* 0x000fea0000000200 */
[C---:B------:R-:W-:Y:S01]  /*9370*/  HMMA.16816.F32 R176, R8.reuse, R26, R32 ;  /* 0x0000001a08b0723c */ /* 0x040fe20000001820 */
[----:B------:R-:W1:Y:S05]  /*9380*/  LDSM.16.M88.4 R32, [R212+0x9000] ;  /* 0x00900000d420783b */ /* 0x000e6a0000000200 */
[C---:B------:R-:W-:Y:S06]  /*9390*/  HMMA.16816.F32 R24, R8.reuse, R20, R140 ;  /* 0x000000140818723c */ /* 0x040fec000000188c */
[----:B------:R-:W-:Y:S01]  /*93a0*/  HMMA.16816.F32 R20, R8, R22, R28 ;  /* 0x000000160814723c */ /* 0x000fe2000000181c */
[----:B------:R-:W2:Y:S04]  /*93b0*/  LDSM.16.M88.4 R28, [R212+0x9800] ;  /* 0x00980000d41c783b */ /* 0x000ea80000000200 */
[----:B------:R-:W2:Y:S01]  /*93c0*/  LDSM.16.M88.4 R8, [R214+0x4000] ;  /* 0x00400000d608783b */ /* 0x000ea20000000200 */
[C---:B---3--:R-:W-:Y:S06]  /*93d0*/  HMMA.16816.F32 R204, R12.reuse, R136, R204 ;  /* 0x000000880ccc723c */ /* 0x048fec00000018cc */
[C---:B------:R-:W-:Y:S06]  /*93e0*/  HMMA.16816.F32 R188, R12.reuse, R138, R188 ;  /* 0x0000008a0cbc723c */ /* 0x040fec00000018bc */
[C---:B----4-:R-:W-:Y:S06]  /*93f0*/  HMMA.16816.F32 R208, R12.reuse, R132, R200 ;  /* 0x000000840cd0723c */ /* 0x050fec00000018c8 */
[----:B------:R-:W-:Y:S06]  /*9400*/  HMMA.16816.F32 R184, R12, R134, R184 ;  /* 0x000000860cb8723c */ /* 0x000fec00000018b8 */
[C---:B-----5:R-:W-:Y:S06]  /*9410*/  HMMA.16816.F32 R180, R16.reuse, R136, R180 ;  /* 0x0000008810b4723c */ /* 0x060fec00000018b4 */
[C---:B------:R-:W-:Y:S01]  /*9420*/  HMMA.16816.F32 R140, R16.reuse, R138, R176 ;  /* 0x0000008a108c723c */ /* 0x040fe200000018b0 */
[----:B------:R-:W-:Y:S05]  /*9430*/  LDSM.16.M88.4 R136, [R225] ;  /* 0x00000000e188783b */ /* 0x000fea0000000200 */
[C---:B------:R-:W-:Y:S01]  /*9440*/  HMMA.16816.F32 R12, R16.reuse, R132, R24 ;  /* 0x00000084100c723c */ /* 0x040fe20000001818 */
[----:B------:R-:W-:Y:S05]  /*9450*/  LDSM.16.M88.4 R24, [R216+0x4000] ;  /* 0x00400000d818783b */ /* 0x000fea0000000200 */
[----:B------:R-:W-:Y:S01]  /*9460*/  HMMA.16816.F32 R16, R16, R134, R20 ;  /* 0x000000861010723c */ /* 0x000fe20000001814 */
[----:B------:R-:W3:Y:S04]  /*9470*/  LDSM.16.M88.4 R20, [R216+0x6000] ;  /* 0x00600000d814783b */ /* 0x000ee80000000200 */
[----:B------:R-:W4:Y:S01]  /*9480*/  LDSM.16.M88.4 R132, [R224] ;  /* 0x00000000e084783b */ /* 0x000f220000000200 */
[C---:B-1----:R-:W-:Y:S06]  /*9490*/  HMMA.16816.F32 R204, R4.reuse, R32, R204 ;  /* 0x0000002004cc723c */ /* 0x042fec00000018cc */
[C---:B------:R-:W-:Y:S06]  /*94a0*/  HMMA.16816.F32 R188, R4.reuse, R34, R188 ;  /* 0x0000002204bc723c */ /* 0x040fec00000018bc */
[C---:B--2---:R-:W-:Y:S06]  /*94b0*/  HMMA.16816.F32 R208, R4.reuse, R28, R208 ;  /* 0x0000001c04d0723c */ /* 0x044fec00000018d0 */
[----:B------:R-:W-:Y:S06]  /*94c0*/  HMMA.16816.F32 R184, R4, R30, R184 ;  /* 0x0000001e04b8723c */ /* 0x000fec00000018b8 */
[C---:B------:R-:W-:Y:S06]  /*94d0*/  HMMA.16816.F32 R176, R8.reuse, R32, R180 ;  /* 0x0000002008b0723c */ /* 0x040fec00000018b4 */
[C---:B------:R-:W-:Y:S01]  /*94e0*/  HMMA.16816.F32 R140, R8.reuse, R34, R140 ;  /* 0x00000022088c723c */ /* 0x040fe2000000188c */
[----:B------:R-:W-:Y:S05]  /*94f0*/  LDSM.16.M88.4 R32, [R220+0x9000] ;  /* 0x00900000dc20783b */ /* 0x000fea0000000200 */
[C---:B------:R-:W-:Y:S01]  /*9500*/  HMMA.16816.F32 R4, R8.reuse, R28, R12 ;  /* 0x0000001c0804723c */ /* 0x040fe2000000180c */
[----:B------:R-:W1:Y:S05]  /*9510*/  LDSM.16.M88.4 R12, [R222+0x6000] ;  /* 0x00600000de0c783b */ /* 0x000e6a0000000200 */
[----:B------:R-:W-:Y:S01]  /*9520*/  HMMA.16816.F32 R8, R8, R30, R16 ;  /* 0x0000001e0808723c */ /* 0x000fe20000001810 */
[----:B------:R-:W2:Y:S04]  /*9530*/  LDSM.16.M88.4 R28, [R220+0x9800] ;  /* 0x00980000dc1c783b */ /* 0x000ea80000000200 */
[----:B------:R-:W5:Y:S01]  /*9540*/  LDSM.16.M88.4 R16, [R222+0x4000] ;  /* 0x00400000de10783b */ /* 0x000f620000000200 */
[C---:B---3--:R-:W-:Y:S06]  /*9550*/  HMMA.16816.F32 R204, R20.reuse, R136, R204 ;  /* 0x0000008814cc723c */ /* 0x048fec00000018cc */
[C---:B------:R-:W-:Y:S06]  /*9560*/  HMMA.16816.F32 R180, R20.reuse, R138, R188 ;  /* 0x0000008a14b4723c */ /* 0x040fec00000018bc */
[C---:B----4-:R-:W-:Y:S06]  /*9570*/  HMMA.16816.F32 R208, R20.reuse, R132, R208 ;  /* 0x0000008414d0723c */ /* 0x050fec00000018d0 */
[----:B------:R-:W-:Y:S01]  /*9580*/  HMMA.16816.F32 R200, R20, R134, R184 ;  /* 0x0000008614c8723c */ /* 0x000fe200000018b8 */
[----:B------:R-:W-:Y:S05]  /*9590*/  LDSM.16.M88.4 R20, [R219+0x1800] ;  /* 0x00180000db14783b */ /* 0x000fea0000000200 */
[C---:B------:R-:W-:Y:S06]  /*95a0*/  HMMA.16816.F32 R196, R24.reuse, R136, R176 ;  /* 0x0000008818c4723c */ /* 0x040fec00000018b0 */
[C---:B------:R-:W-:Y:S06]  /*95b0*/  HMMA.16816.F32 R192, R24.reuse, R138, R140 ;  /* 0x0000008a18c0723c */ /* 0x040fec000000188c */
[C---:B------:R-:W-:Y:S01]  /*95c0*/  HMMA.16816.F32 R188, R24.reuse, R132, R4 ;  /* 0x0000008418bc723c */ /* 0x040fe20000001804 */
[----:B------:R-:W-:Y:S05]  /*95d0*/  LDSM.16.M88.4 R4, [R221+0x6000] ;  /* 0x00600000dd04783b */ /* 0x000fea0000000200 */
[----:B------:R-:W-:Y:S01]  /*95e0*/  HMMA.16816.F32 R140, R24, R134, R8 ;  /* 0x00000086188c723c */ /* 0x000fe20000001808 */
[----:B------:R-:W3:Y:S04]  /*95f0*/  LDSM.16.M88.4 R24, [R219+0x1000] ;  /* 0x00100000db18783b */ /* 0x000ee80000000200 */
[----:B------:R-:W4:Y:S01]  /*9600*/  LDSM.16.M88.4 R8, [R221+0x4000] ;  /* 0x00400000dd08783b */ /* 0x000f220000000200 */
[----:B-1----:R-:W-:Y:S01]  /*9610*/  HMMA.16816.F32 R184, R12, R32, R204 ;  /* 0x000000200cb8723c */ /* 0x002fe200000018cc */
[----:B------:R-:W-:-:S05]  /*9620*/  DEPBAR.LE SB0, 0x0 ;  /* 0x000080000000791a */ /* 0x000fca0000000000 */
[C---:B------:R-:W-:Y:S06]  /*9630*/  HMMA.16816.F32 R180, R12.reuse, R34, R180 ;  /* 0x000000220cb4723c */ /* 0x040fec00000018b4 */
[C---:B--2---:R-:W-:Y:S06]  /*9640*/  HMMA.16816.F32 R176, R12.reuse, R28, R208 ;  /* 0x0000001c0cb0723c */ /* 0x044fec00000018d0 */
[----:B------:R-:W-:Y:S06]  /*9650*/  HMMA.16816.F32 R136, R12, R30, R200 ;  /* 0x0000001e0c88723c */ /* 0x000fec00000018c8 */
[C---:B-----5:R-:W-:Y:S06]  /*9660*/  HMMA.16816.F32 R132, R16.reuse, R32, R196 ;  /* 0x000000201084723c */ /* 0x060fec00000018c4 */
[C---:B------:R-:W-:Y:S06]  /*9670*/  HMMA.16816.F32 R32, R16.reuse, R34, R192 ;  /* 0x000000221020723c */ /* 0x040fec00000018c0 */
[C---:B------:R-:W-:Y:S06]  /*9680*/  HMMA.16816.F32 R12, R16.reuse, R28, R188 ;  /* 0x0000001c100c723c */ /* 0x040fec00000018bc */
[----:B------:R-:W-:Y:S06]  /*9690*/  HMMA.16816.F32 R16, R16, R30, R140 ;  /* 0x0000001e1010723c */ /* 0x000fec000000188c */
[C---:B---3--:R-:W-:Y:S06]  /*96a0*/  HMMA.16816.F32 R184, R4.reuse, R24, R184 ;  /* 0x0000001804b8723c */ /* 0x048fec00000018b8 */
[----:B------:R-:W-:Y:S06]  /*96b0*/  HMMA.16816.F32 R180, R4, R26, R180 ;  /* 0x0000001a04b4723c */ /* 0x000fec00000018b4 */
[C---:B----4-:R-:W-:Y:S06]  /*96c0*/  HMMA.16816.F32 R132, R8.reuse, R24, R132 ;  /* 0x000000180884723c */ /* 0x050fec0000001884 */
[----:B------:R-:W-:Y:S06]  /*96d0*/  HMMA.16816.F32 R32, R8, R26, R32 ;  /* 0x0000001a0820723c */ /* 0x000fec0000001820 */
[C---:B------:R-:W-:Y:S06]  /*96e0*/  HMMA.16816.F32 R176, R4.reuse, R20, R176 ;  /* 0x0000001404b0723c */ /* 0x040fec00000018b0 */
[----:B------:R-:W-:Y:S06]  /*96f0*/  HMMA.16816.F32 R140, R4, R22, R136 ;  /* 0x00000016048c723c */ /* 0x000fec0000001888 */
        /* <DEDUP_REMOVED lines=54> */
.L_x_1399:
[----:B------:R-:W-:Y:S05]  /*9a60*/  BSYNC B0 ;  /* 0x0000000000007941 */ /* 0x000fea0003800000 */
.L_x_1398:
[----:B------:R-:W0:Y:S02]  /*9a70*/  LDGDEPBAR ;  /* 0x00000000000079af */ /* 0x000e240000000000 */
.L_x_1397:
[----:B------:R-:W-:Y:S02]  /*9a80*/  MOV R0, UR19 ;  /* 0x0000001300007c02 */ /* 0x000fe40008000f00 */
[----:B------:R-:W-:Y:S02]  /*9a90*/  MOV R194, R250 ;  /* 0x000000fa00c27202 */ /* 0x000fe40000000f00 */
[----:B------:R-:W-:Y:S02]  /*9aa0*/  LEA R0, R0, R251, 0x5 ;  /* 0x000000fb00007211 */ /* 0x000fe400078e28ff */
[----:B------:R-:W-:Y:S02]  /*9ab0*/  MOV R195, R248 ;  /* 0x000000f800c37202 */ /* 0x000fe40000000f00 */
[C---:B------:R-:W-:Y:S02]  /*9ac0*/  ISETP.GE.AND P5, PT, R0.reuse, R235, PT ;  /* 0x000000eb0000720c */ /* 0x040fe40003fa6270 */
[----:B------:R-:W-:-:S02]  /*9ad0*/  ISETP.GE.AND P4, PT, R0, R234, PT ;  /* 0x000000ea0000720c */ /* 0x000fc40003f86270 */
[C---:B------:R-:W-:Y:S02]  /*9ae0*/  ISETP.LT.OR P5, PT, R0.reuse, R231, P5 ;  /* 0x000000e70000720c */ /* 0x040fe40002fa1670 */
[C---:B-1----:R-:W-:Y:S02]  /*9af0*/  IADD3 R7, R0.reuse, 0x1, RZ ;  /* 0x0000000100077810 */ /* 0x042fe40007ffe0ff */
[----:B------:R-:W-:Y:S02]  /*9b00*/  IADD3 R6, R0, 0x8, RZ ;  /* 0x0000000800067810 */ /* 0x000fe40007ffe0ff */
[----:B------:R-:W-:Y:S02]  /*9b10*/  FSEL R9, R132, -INF , !P5 ;  /* 0xff80000084097808 */ /* 0x000fe40006800000 */
[----:B------:R-:W-:Y:S02]  /*9b20*/  ISETP.LT.OR P4, PT, R0, R230, P4 ;  /* 0x000000e60000720c */ /* 0x000fe40002781670 */
[----:B------:R-:W-:-:S02]  /*9b30*/  ISETP.GE.AND P1, PT, R7, R234, PT ;  /* 0x000000ea0700720c */ /* 0x000fc40003f26270 */
[----:B------:R-:W-:Y:S02]  /*9b40*/  ISETP.GE.AND P5, PT, R6, R235, PT ;  /* 0x000000eb0600720c */ /* 0x000fe40003fa6270 */
[----:B--2---:R-:W-:Y:S02]  /*9b50*/  IADD3 R5, R0, 0x9, RZ ;  /* 0x0000000900057810 */ /* 0x004fe40007ffe0ff */
[----:B------:R-:W-:Y:S02]  /*9b60*/  ISETP.LT.OR P1, PT, R7, R230, P1 ;  /* 0x000000e60700720c */ /* 0x000fe40000f21670 */
[----:B------:R-:W-:Y:S02]  /*9b70*/  FSEL R10, R134, -INF , !P4 ;  /* 0xff800000860a7808 */ /* 0x000fe40006000000 */
[----:B------:R-:W-:Y:S02]  /*9b80*/  ISETP.LT.OR P5, PT, R6, R231, P5 ;  /* 0x000000e70600720c */ /* 0x000fe40002fa1670 */
[----:B------:R-:W-:-:S02]  /*9b90*/  ISETP.GE.AND P4, PT, R5, R235, PT ;  /* 0x000000eb0500720c */ /* 0x000fc40003f86270 */
[----:B------:R-:W-:Y:S02]  /*9ba0*/  FSEL R17, R135, -INF , !P1 ;  /* 0xff80000087117808 */ /* 0x000fe40004800000 */
[----:B------:R-:W-:Y:S02]  /*9bb0*/  FSEL R15, R32, -INF , !P5 ;  /* 0xff800000200f7808 */ /* 0x000fe40006800000 */
[-C--:B------:R-:W-:Y:S02]  /*9bc0*/  ISETP.GE.AND P1, PT, R6, R234.reuse, PT ;  /* 0x000000ea0600720c */ /* 0x080fe40003f26270 */
[C---:B------:R-:W-:Y:S02]  /*9bd0*/  ISETP.GE.AND P5, PT, R5.reuse, R234, PT ;  /* 0x000000ea0500720c */ /* 0x040fe40003fa6270 */
[----:B------:R-:W-:Y:S02]  /*9be0*/  ISETP.LT.OR P4, PT, R5, R231, P4 ;  /* 0x000000e70500720c */ /* 0x000fe40002781670 */
[----:B------:R-:W-:-:S02]  /*9bf0*/  IADD3 R4, R0, 0x10, RZ ;  /* 0x0000001000047810 */ /* 0x000fc40007ffe0ff */
[-C--:B------:R-:W-:Y:S02]  /*9c00*/  ISETP.LT.OR P1, PT, R6, R230.reuse, P1 ;  /* 0x000000e60600720c */ /* 0x080fe40000f21670 */
[----:B------:R-:W-:Y:S02]  /*9c10*/  ISETP.LT.OR P5, PT, R5, R230, P5 ;  /* 0x000000e60500720c */ /* 0x000fe40002fa1670 */
[----:B------:R-:W-:Y:S02]  /*9c20*/  FSEL R14, R33, -INF , !P4 ;  /* 0xff800000210e7808 */ /* 0x000fe40006000000 */
[-C--:B------:R-:W-:Y:S02]  /*9c30*/  ISETP.GE.AND P6, PT, R7, R235.reuse, PT ;  /* 0x000000eb0700720c */ /* 0x080fe40003fc6270 */
[----:B------:R-:W-:Y:S02]  /*9c40*/  ISETP.GE.AND P4, PT, R4, R235, PT ;  /* 0x000000eb0400720c */ /* 0x000fe40003f86270 */
[----:B------:R-:W-:-:S02]  /*9c50*/  FSEL R16, R34, -INF , !P1 ;  /* 0xff80000022107808 */ /* 0x000fc40004800000 */
[----:B------:R-:W-:Y:S02]  /*9c60*/  FSEL R20, R35, -INF , !P5 ;  /* 0xff80000023147808 */ /* 0x000fe40006800000 */
[-C--:B------:R-:W-:Y:S01]  /*9c70*/  ISETP.LT.OR P6, PT, R7, R231.reuse, P6 ;  /* 0x000000e70700720c */ /* 0x080fe200037c1670 */
[----:B------:R-:W-:Y:S01]  /*9c80*/  LDSM.16.MT88.4 R32, [R218+0xa000] ;  /* 0x00a00000da20783b */ /* 0x000fe20000004200 */
[C---:B------:R-:W-:Y:S02]  /*9c90*/  ISETP.LT.OR P1, PT, R4.reuse, R231, P4 ;  /* 0x000000e70400720c */ /* 0x040fe40002721670 */
[----:B------:R-:W-:Y:S02]  /*9ca0*/  ISETP.GE.AND P5, PT, R4, R234, PT ;  /* 0x000000ea0400720c */ /* 0x000fe40003fa6270 */
[C---:B------:R-:W-:Y:S02]  /*9cb0*/  IADD3 R3, R0.reuse, 0x11, RZ ;  /* 0x0000001100037810 */ /* 0x040fe40007ffe0ff */
[----:B------:R-:W-:-:S02]  /*9cc0*/  IADD3 R2, R0, 0x18, RZ ;  /* 0x0000001800027810 */ /* 0x000fc40007ffe0ff */
[----:B------:R-:W-:Y:S02]  /*9cd0*/  FSEL R11, R133, -INF , !P6 ;  /* 0xff800000850b7808 */ /* 0x000fe40007000000 */
[----:B------:R-:W-:Y:S02]  /*9ce0*/  FSEL R204, R28, -INF , !P1 ;  /* 0xff8000001ccc7808 */ /* 0x000fe40004800000 */
[----:B------:R-:W-:Y:S02]  /*9cf0*/  ISETP.LT.OR P5, PT, R4, R230, P5 ;  /* 0x000000e60400720c */ /* 0x000fe40002fa1670 */
[----:B------:R-:W-:Y:S02]  /*9d00*/  ISETP.GE.AND P1, PT, R3, R234, PT ;  /* 0x000000ea0300720c */ /* 0x000fe40003f26270 */
[----:B------:R-:W-:Y:S02]  /*9d10*/  ISETP.GE.AND P6, PT, R2, R235, PT ;  /* 0x000000eb0200720c */ /* 0x000fe40003fc6270 */
[----:B------:R-:W-:-:S02]  /*9d20*/  FMNMX.FTZ R12, R238, R9, !PT ;  /* 0x00000009ee0c7209 */ /* 0x000fc40007810000 */
[----:B------:R-:W-:Y:S02]  /*9d30*/  FSEL R240, R30, -INF , !P5 ;  /* 0xff8000001ef07808 */ /* 0x000fe40006800000 */
[C---:B------:R-:W-:Y:S02]  /*9d40*/  ISETP.LT.OR P1, PT, R3.reuse, R230, P1 ;  /* 0x000000e60300720c */ /* 0x040fe40000f21670 */
[----:B------:R-:W-:Y:S02]  /*9d50*/  ISETP.LT.OR P5, PT, R2, R231, P6 ;  /* 0x000000e70200720c */ /* 0x000fe400037a1670 */
[----:B------:R-:W-:Y:S02]  /*9d60*/  ISETP.GE.AND P4, PT, R3, R235, PT ;  /* 0x000000eb0300720c */ /* 0x000fe40003f86270 */
[----:B------:R-:W-:Y:S02]  /*9d70*/  FMNMX.FTZ R12, R11, R12, !PT ;  /* 0x0000000c0b0c7209 */ /* 0x000fe40007810000 */
[----:B------:R-:W-:-:S02]  /*9d80*/  FSEL R243, R31, -INF , !P1 ;  /* 0xff8000001ff37808 */ /* 0x000fc40004800000 */
[----:B------:R-:W-:Y:S02]  /*9d90*/  FSEL R205, R24, -INF , !P5 ;  /* 0xff80000018cd7808 */ /* 0x000fe40006800000 */
[C---:B------:R-:W-:Y:S02]  /*9da0*/  ISETP.GE.AND P1, PT, R0.reuse, R233, PT ;  /* 0x000000e90000720c */ /* 0x040fe40003f26270 */
[C---:B------:R-:W-:Y:S02]  /*9db0*/  ISETP.GE.AND P5, PT, R0.reuse, R232, PT ;  /* 0x000000e80000720c */ /* 0x040fe40003fa6270 */
[----:B------:R-:W-:Y:S02]  /*9dc0*/  ISETP.LT.OR P4, PT, R3, R231, P4 ;  /* 0x000000e70300720c */ /* 0x000fe40002781670 */
[----:B------:R-:W-:Y:S02]  /*9dd0*/  FMNMX.FTZ R12, R15, R12, !PT ;  /* 0x0000000c0f0c7209 */ /* 0x000fe40007810000 */
[----:B------:R-:W-:-:S02]  /*9de0*/  IADD3 R8, R0, 0x19, RZ ;  /* 0x0000001900087810 */ /* 0x000fc40007ffe0ff */
[C---:B------:R-:W-:Y:S02]  /*9df0*/  ISETP.LT.OR P1, PT, R0.reuse, R229, P1 ;  /* 0x000000e50000720c */ /* 0x040fe40000f21670 */
[----:B------:R-:W-:Y:S02]  /*9e00*/  ISETP.LT.OR P5, PT, R0, R228, P5 ;  /* 0x000000e40000720c */ /* 0x000fe40002fa1670 */
[----:B------:R-:W-:Y:S02]  /*9e10*/  FSEL R206, R29, -INF , !P4 ;  /* 0xff8000001dce7808 */ /* 0x000fe40006000000 */
[----:B------:R-:W-:Y:S01]  /*9e20*/  FMNMX.FTZ R0, R14, R12, !PT ;  /* 0x0000000c0e007209 */ /* 0x000fe20007810000 */
[----:B------:R-:W-:Y:S01]  /*9e30*/  LDSM.16.MT88.4 R28, [R218+0xb000] ;  /* 0x00b00000da1c783b */ /* 0x000fe20000004200 */
[----:B------:R-:W-:Y:S02]  /*9e40*/  ISETP.GE.AND P4, PT, R8, R235, PT ;  /* 0x000000eb0800720c */ /* 0x000fe40003f86270 */
[----:B------:R-:W-:-:S02]  /*9e50*/  FMNMX.FTZ R0, R204, R0, !PT ;  /* 0x00000000cc007209 */ /* 0x000fc40007810000 */
[----:B------:R-:W-:Y:S02]  /*9e60*/  ISETP.LT.OR P4, PT, R8, R231, P4 ;  /* 0x000000e70800720c */ /* 0x000fe40002781670 */
[----:B------:R-:W-:Y:S02]  /*9e70*/  FMNMX.FTZ R0, R206, R0, !PT ;  /* 0x00000000ce007209 */ /* 0x000fe40007810000 */
[----:B------:R-:W-:Y:S02]  /*9e80*/  FSEL R207, R25, -INF , !P4 ;  /* 0xff80000019cf7808 */ /* 0x000fe40006000000 */
[----:B------:R-:W-:Y:S02]  /*9e90*/  ISETP.GE.AND P4, PT, R8, R234, PT ;  /* 0x000000ea0800720c */ /* 0x000fe40003f86270 */
[----:B------:R-:W-:Y:S02]  /*9ea0*/  FMNMX.FTZ R0, R205, R0, !PT ;  /* 0x00000000cd007209 */ /* 0x000fe40007810000 */
[----:B------:R-:W-:-:S02]  /*9eb0*/  ISETP.GE.AND P6, PT, R2, R234, PT ;  /* 0x000000ea0200720c */ /* 0x000fc40003fc6270 */
[----:B------:R-:W-:Y:S02]  /*9ec0*/  ISETP.LT.OR P4, PT, R8, R230, P4 ;  /* 0x000000e60800720c */ /* 0x000fe40002781670 */
[----:B------:R-:W-:Y:S02]  /*9ed0*/  FMNMX.FTZ R0, R207, R0, !PT ;  /* 0x00000000cf007209 */ /* 0x000fe40007810000 */
[----:B------:R-:W-:Y:S02]  /*9ee0*/  ISETP.LT.OR P6, PT, R2, R230, P6 ;  /* 0x000000e60200720c */ /* 0x000fe400037c1670 */
[----:B------:R-:W-:Y:S01]  /*9ef0*/  FSEL R242, R27, -INF , !P4 ;  /* 0xff8000001bf27808 */ /* 0x000fe20006000000 */
[----:B------:R-:W1:Y:S01]  /*9f00*/  SHFL.BFLY PT, R22, R0, 0x2, 0x1f ;  /* 0x0c401f0000167f89 */ /* 0x000e6200000e0000 */
[----:B------:R-:W-:Y:S02]  /*9f10*/  ISETP.GE.AND P4, PT, R7, R233, PT ;  /* 0x000000e90700720c */ /* 0x000fe40003f86270 */
[----:B------:R-:W-:-:S02]  /*9f20*/  FSEL R241, R26, -INF , !P6 ;  /* 0xff8000001af17808 */ /* 0x000fc40007000000 */
[C---:B------:R-:W-:Y:S01]  /*9f30*/  ISETP.GE.AND P6, PT, R6.reuse, R233, PT ;  /* 0x000000e90600720c */ /* 0x040fe20003fc6270 */
[----:B------:R-:W-:Y:S01]  /*9f40*/  LDSM.16.MT88.4 R24, [R215+0xb000] ;  /* 0x00b00000d718783b */ /* 0x000fe20000004200 */
[-C--:B------:R-:W-:Y:S02]  /*9f50*/  ISETP.LT.OR P4, PT, R7, R229.reuse, P4 ;  /* 0x000000e50700720c */ /* 0x080fe40002781670 */
[----:B------:R-:W-:Y:S02]  /*9f60*/  ISETP.LT.OR P6, PT, R6, R229, P6 ;  /* 0x000000e50600720c */ /* 0x000fe400037c1670 */
[----:B------:R-:W-:Y:S02]  /*9f70*/  FSEL R19, R185, -INF , !P4 ;  /* 0xff800000b9137808 */ /* 0x000fe40006000000 */
[----:B------:R-:W-:Y:S02]  /*9f80*/  ISETP.GE.AND P4, PT, R4, R233, PT ;  /* 0x000000e90400720c */ /* 0x000fe40003f86270 */
[----:B------:R-:W-:-:S02]  /*9f90*/  FSEL R18, R180, -INF , !P6 ;  /* 0xff800000b4127808 */ /* 0x000fc40007000000 */
[----:B------:R-:W-:Y:S02]  /*9fa0*/  ISETP.GE.AND P6, PT, R3, R233, PT ;  /* 0x000000e90300720c */ /* 0x000fe40003fc6270 */
[----:B------:R-:W-:Y:S02]  /*9fb0*/  ISETP.LT.OR P4, PT, R4, R229, P4 ;  /* 0x000000e50400720c */ /* 0x000fe40002781670 */
[----:B------:R-:W-:Y:S02]  /*9fc0*/  FMNMX.FTZ R12, R239, R10, !PT ;  /* 0x0000000aef0c7209 */ /* 0x000fe40007810000 */
[----:B------:R-:W-:Y:S02]  /*9fd0*/  FSEL R13, R184, -INF , !P1 ;  /* 0xff800000b80d7808 */ /* 0x000fe40004800000 */
[----:B------:R-:W-:Y:S02]  /*9fe0*/  ISETP.GE.AND P1, PT, R5, R233, PT ;  /* 0x000000e90500720c */ /* 0x000fe40003f26270 */
[----:B------:R-:W-:-:S02]  /*9ff0*/  ISETP.LT.OR P6, PT, R3, R229, P6 ;  /* 0x000000e50300720c */ /* 0x000fc400037c1670 */
[----:B------:R-:W-:Y:S02]  /*a000*/  FSEL R132, R176, -INF , !P4 ;  /* 0xff800000b0847808 */ /* 0x000fe40006000000 */
[----:B------:R-:W-:Y:S02]  /*a010*/  FMNMX.FTZ R12, R17, R12, !PT ;  /* 0x0000000c110c7209 */ /* 0x000fe40007810000 */
[----:B------:R-:W-:Y:S02]  /*a020*/  ISETP.GE.AND P4, PT, R7, R232, PT ;  /* 0x000000e80700720c */ /* 0x000fe40003f86270 */
[----:B------:R-:W-:Y:S02]  /*a030*/  ISETP.LT.OR P1, PT, R5, R229, P1 ;  /* 0x000000e50500720c */ /* 0x000fe40000f21670 */
[----:B------:R-:W-:Y:S02]  /*a040*/  FSEL R139, R177, -INF , !P6 ;  /* 0xff800000b18b7808 */ /* 0x000fe40007000000 */
[----:B------:R-:W-:-:S02]  /*a050*/  FMNMX.FTZ R12, R16, R12, !PT ;  /* 0x0000000c100c7209 */ /* 0x000fc40007810000 */
[----:B------:R-:W-:Y:S02]  /*a060*/  ISETP.GE.AND P6, PT, R8, R233, PT ;  /* 0x000000e90800720c */ /* 0x000fe40003fc6270 */
[----:B------:R-:W-:Y:S02]  /*a070*/  ISETP.LT.OR P4, PT, R7, R228, P4 ;  /* 0x000000e40700720c */ /* 0x000fe40002781670 */
[----:B------:R-:W-:Y:S02]  /*a080*/  FMNMX.FTZ R7, R237, R13, !PT ;  /* 0x0000000ded077209 */ /* 0x000fe40007810000 */
[----:B------:R-:W-:Y:S02]  /*a090*/  FSEL R21, R181, -INF , !P1 ;  /* 0xff800000b5157808 */ /* 0x000fe40004800000 */
[----:B------:R-:W-:Y:S02]  /*a0a0*/  ISETP.GE.AND P1, PT, R2, R233, PT ;  /* 0x000000e90200720c */ /* 0x000fe40003f26270 */
[----:B------:R-:W-:-:S02]  /*a0b0*/  FMNMX.FTZ R12, R20, R12, !PT ;  /* 0x0000000c140c7209 */ /* 0x000fc40007810000 */
[----:B------:R-:W-:Y:S02]  /*a0c0*/  ISETP.LT.OR P6, PT, R8, R229, P6 ;  /* 0x000000e50800720c */ /* 0x000fe400037c1670 */
[----:B-1----:R-:W-:Y:S02]  /*a0d0*/  FMNMX.FTZ R0, R0, R22, !PT ;  /* 0x0000001600007209 */ /* 0x002fe40007810000 */
[----:B------:R-:W-:Y:S02]  /*a0e0*/  FMNMX.FTZ R7, R19, R7, !PT ;  /* 0x0000000713077209 */ /* 0x000fe40007810000 */
[----:B------:R-:W-:Y:S01]  /*a0f0*/  FMNMX.FTZ R12, R240, R12, !PT ;  /* 0x0000000cf00c7209 */ /* 0x000fe20007810000 */
[----:B------:R-:W1:Y:S01]  /*a100*/  SHFL.BFLY PT, R136, R0, 0x1, 0x1f ;  /* 0x0c201f0000887f89 */ /* 0x000e6200000e0000 */
[----:B------:R-:W-:Y:S02]  /*a110*/  ISETP.LT.OR P1, PT, R2, R229, P1 ;  /* 0x000000e50200720c */ /* 0x000fe40000f21670 */
[----:B------:R-:W-:-:S02]  /*a120*/  FSEL R181, R141, -INF , !P6 ;  /* 0xff8000008db57808 */ /* 0x000fc40007000000 */
[----:B------:R-:W-:Y:S02]  /*a130*/  ISETP.GE.AND P6, PT, R5, R232, PT ;  /* 0x000000e80500720c */ /* 0x000fe40003fc6270 */
[----:B------:R-:W-:Y:S02]  /*a140*/  FMNMX.FTZ R7, R18, R7, !PT ;  /* 0x0000000712077209 */ /* 0x000fe40007810000 */
[----:B------:R-:W-:Y:S02]  /*a150*/  FMNMX.FTZ R12, R243, R12, !PT ;  /* 0x0000000cf30c7209 */ /* 0x000fe40007810000 */
[----:B------:R-:W-:Y:S02]  /*a160*/  FSEL R138, R140, -INF , !P1 ;  /* 0xff8000008c8a7808 */ /* 0x000fe40004800000 */
[----:B------:R-:W-:Y:S02]  /*a170*/  ISETP.GE.AND P1, PT, R6, R232, PT ;  /* 0x000000e80600720c */ /* 0x000fe40003f26270 */
[----:B------:R-:W-:-:S02]  /*a180*/  ISETP.LT.OR P6, PT, R5, R228, P6 ;  /* 0x000000e40500720c */ /* 0x000fc400037c1670 */
[----:B------:R-:W-:Y:S02]  /*a190*/  FMNMX.FTZ R7, R21, R7, !PT ;  /* 0x0000000715077209 */ /* 0x000fe40007810000 */
[----:B------:R-:W-:Y:S02]  /*a1a0*/  FSEL R5, R186, -INF , !P5 ;  /* 0xff800000ba057808 */ /* 0x000fe40006800000 */
[----:B------:R-:W-:Y:S02]  /*a1b0*/  FMNMX.FTZ R135, R241, R12, !PT ;  /* 0x0000000cf1877209 */ /* 0x000fe40007810000 */
[----:B------:R-:W-:Y:S02]  /*a1c0*/  ISETP.LT.OR P1, PT, R6, R228, P1 ;  /* 0x000000e40600720c */ /* 0x000fe40000f21670 */
[----:B------:R-:W-:Y:S02]  /*a1d0*/  ISETP.GE.AND P5, PT, R4, R232, PT ;  /* 0x000000e80400720c */ /* 0x000fe40003fa6270 */
[----:B------:R-:W-:-:S02]  /*a1e0*/  FMNMX.FTZ R12, R132, R7, !PT ;  /* 0x00000007840c7209 */ /* 0x000fc40007810000 */
[----:B------:R-:W-:Y:S02]  /*a1f0*/  FSEL R6, R187, -INF , !P4 ;  /* 0xff800000bb067808 */ /* 0x000fe40006000000 */
[----:B------:R-:W-:Y:S02]  /*a200*/  FMNMX.FTZ R7, R236, R5, !PT ;  /* 0x00000005ec077209 */ /* 0x000fe40007810000 */
[----:B------:R-:W-:Y:S02]  /*a210*/  ISETP.GE.AND P4, PT, R3, R232, PT ;  /* 0x000000e80300720c */ /* 0x000fe40003f86270 */
[----:B------:R-:W-:Y:S02]  /*a220*/  ISETP.LT.OR P5, PT, R4, R228, P5 ;  /* 0x000000e40400720c */ /* 0x000fe40002fa1670 */
[----:B------:R-:W-:Y:S02]  /*a230*/  FSEL R4, R182, -INF , !P1 ;  /* 0xff800000b6047808 */ /* 0x000fe40004800000 */
[----:B------:R-:W-:-:S02]  /*a240*/  FMNMX.FTZ R7, R6, R7, !PT ;  /* 0x0000000706077209 */ /* 0x000fc40007810000 */
[----:B------:R-:W-:Y:S02]  /*a250*/  ISETP.LT.OR P4, PT, R3, R228, P4 ;  /* 0x000000e40300720c */ /* 0x000fe40002781670 */
[----:B------:R-:W-:Y:S02]  /*a260*/  FSEL R3, R183, -INF , !P6 ;  /* 0xff800000b7037808 */ /* 0x000fe40007000000 */
[----:B------:R-:W-:Y:S02]  /*a270*/  FMNMX.FTZ R7, R4, R7, !PT ;  /* 0x0000000704077209 */ /* 0x000fe40007810000 */
[----:B------:R-:W-:Y:S02]  /*a280*/  ISETP.GE.AND P1, PT, R2, R232, PT ;  /* 0x000000e80200720c */ /* 0x000fe40003f26270 */
[----:B------:R-:W-:Y:S02]  /*a290*/  FSEL R133, R178, -INF , !P5 ;  /* 0xff800000b2857808 */ /* 0x000fe40006800000 */
[----:B------:R-:W-:-:S02]  /*a2a0*/  FMNMX.FTZ R7, R3, R7, !PT ;  /* 0x0000000703077209 */ /* 0x000fc40007810000 */
[----:B------:R-:W-:Y:S02]  /*a2b0*/  FMNMX.FTZ R12, R139, R12, !PT ;  /* 0x0000000c8b0c7209 */ /* 0x000fe40007810000 */
[----:B------:R-:W-:Y:S02]  /*a2c0*/  FSEL R180, R179, -INF , !P4 ;  /* 0xff800000b3b47808 */ /* 0x000fe40006000000 */
[----:B-1----:R-:W-:Y:S01]  /*a2d0*/  FMNMX.FTZ R136, R0, R136, !PT ;  /* 0x0000008800887209 */ /* 0x002fe20007810000 */
[----:B------:R-:W-:Y:S01]  /*a2e0*/  LDSM.16.MT88.4 R176, [R213+0xb000] ;  /* 0x00b00000d5b0783b */ /* 0x000fe20000004200 */
[----:B------:R-:W-:Y:S02]  /*a2f0*/  ISETP.LT.OR P1, PT, R2, R228, P1 ;  /* 0x000000e40200720c */ /* 0x000fe40000f21670 */
[----:B------:R-:W-:Y:S02]  /*a300*/  ISETP.GE.AND P4, PT, R8, R232, PT ;  /* 0x000000e80800720c */ /* 0x000fe40003f86270 */
[----:B------:R-:W-:-:S02]  /*a310*/  FMNMX.FTZ R0, R133, R7, !PT ;  /* 0x0000000785007209 */ /* 0x000fc40007810000 */
[----:B------:R-:W-:Y:S02]  /*a320*/  FMNMX.FTZ R135, R242, R135, !PT ;  /* 0x00000087f2877209 */ /* 0x000fe40007810000 */
[----:B------:R-:W-:Y:S01]  /*a330*/  FMNMX.FTZ R134, R138, R12, !PT ;  /* 0x0000000c8a867209 */ /* 0x000fe20007810000 */
[----:B------:R-:W-:Y:S01]  /*a340*/  FMUL.FTZ R12, R136, UR17 ;  /* 0x00000011880c7c20 */ /* 0x000fe20008410000 */
[----:B------:R-:W-:Y:S01]  /*a350*/  ISETP.LT.OR P4, PT, R8, R228, P4 ;  /* 0x000000e40800720c */ /* 0x000fe20002781670 */
[----:B------:R-:W1:Y:S01]  /*a360*/  SHFL.BFLY PT, R22, R135, 0x2, 0x1f ;  /* 0x0c401f0087167f89 */ /* 0x000e6200000e0000 */
[----:B------:R-:W-:Y:S02]  /*a370*/  FSEL R182, R142, -INF , !P1 ;  /* 0xff8000008eb67808 */ /* 0x000fe40004800000 */
[----:B------:R-:W-:Y:S02]  /*a380*/  FMNMX.FTZ R0, R180, R0, !PT ;  /* 0x00000000b4007209 */ /* 0x000fe40007810000 */
[----:B------:R-:W-:-:S02]  /*a390*/  FMNMX.FTZ R134, R181, R134, !PT ;  /* 0x00000086b5867209 */ /* 0x000fc40007810000 */
[----:B------:R-:W-:Y:S02]  /*a3a0*/  FSEL R183, R143, -INF , !P4 ;  /* 0xff8000008fb77808 */ /* 0x000fe40006000000 */
[----:B------:R-:W-:Y:S01]  /*a3b0*/  FMNMX.FTZ R0, R182, R0, !PT ;  /* 0x00000000b6007209 */ /* 0x000fe20007810000 */
[----:B------:R-:W2:Y:S01]  /*a3c0*/  SHFL.BFLY PT, R2, R134, 0x2, 0x1f ;  /* 0x0c401f0086027f89 */ /* 0x000ea200000e0000 */
[----:B------:R-:W-:Y:S02]  /*a3d0*/  FSETP.NEU.FTZ.AND P6, PT, R136, -INF , PT ;  /* 0xff8000008800780b */ /* 0x000fe40003fdd000 */
[----:B------:R-:W-:Y:S01]  /*a3e0*/  FMNMX.FTZ R137, R183, R0, !PT ;  /* 0x00000000b7897209 */ /* 0x000fe20007810000 */
[----:B------:R-:W-:Y:S01]  /*a3f0*/  LDSM.16.MT88.4 R140, [R217+0xa000] ;  /* 0x00a00000d98c783b */ /* 0x000fe20000004200 */
[----:B------:R-:W-:-:S03]  /*a400*/  FSEL R12, R12, RZ, P6 ;  /* 0x000000ff0c0c7208 */ /* 0x000fc60003000000 */
[----:B------:R-:W3:Y:S02]  /*a410*/  SHFL.BFLY PT, R0, R137, 0x2, 0x1f ;  /* 0x0c401f0089007f89 */ /* 0x000ee400000e0000 */
[--C-:B------:R-:W-:Y:S01]  /*a420*/  FFMA.FTZ R11, R11, UR17, -R12.reuse ;  /* 0x000000110b0b7c23 */ /* 0x100fe2000801080c */
[--C-:B------:R-:W-:Y:S01]  /*a430*/  FFMA.FTZ R9, R9, UR17, -R12.reuse ;  /* 0x0000001109097c23 */ /* 0x100fe2000801080c */
[--C-:B------:R-:W-:Y:S01]  /*a440*/  FFMA.FTZ R15, R15, UR17, -R12.reuse ;  /* 0x000000110f0f7c23 */ /* 0x100fe2000801080c */
[----:B------:R-:W-:Y:S01]  /*a450*/  FFMA.FTZ R14, R14, UR17, -R12 ;  /* 0x000000110e0e7c23 */ /* 0x000fe2000801080c */
[----:B-1----:R-:W-:Y:S01]  /*a460*/  FMNMX.FTZ R135, R135, R22, !PT ;  /* 0x0000001687877209 */ /* 0x002fe20007810000 */
[----:B------:R1:W-:Y:S04]  /*a470*/  MUFU.EX2 R201, R11 ;  /* 0x0000000b00c97308 */ /* 0x0003e80000000800 */
[----:B------:R-:W4:Y:S04]  /*a480*/  SHFL.BFLY PT, R7, R135, 0x1, 0x1f ;  /* 0x0c201f0087077f89 */ /* 0x000f2800000e0000 */
[----:B------:R5:W-:Y:S01]  /*a490*/  MUFU.EX2 R202, R9 ;  /* 0x0000000900ca7308 */ /* 0x000be20000000800 */
[----:B--2---:R-:W-:-:S05]  /*a4a0*/  FMNMX.FTZ R134, R134, R2, !PT ;  /* 0x0000000286867209 */ /* 0x004fca0007810000 */
[----:B------:R-:W2:Y:S02]  /*a4b0*/  SHFL.BFLY PT, R2, R134, 0x1, 0x1f ;  /* 0x0c201f0086027f89 */ /* 0x000ea400000e0000 */
[----:B------:R-:W-:Y:S01]  /*a4c0*/  MUFU.EX2 R200, R15 ;  /* 0x0000000f00c87308 */ /* 0x000fe20000000800 */
[----:B---3--:R-:W-:-:S05]  /*a4d0*/  FMNMX.FTZ R137, R137, R0, !PT ;  /* 0x0000000089897209 */ /* 0x008fca0007810000 */
[----:B------:R-:W3:Y:S02]  /*a4e0*/  SHFL.BFLY PT, R0, R137, 0x1, 0x1f ;  /* 0x0c201f0089007f89 */ /* 0x000ee400000e0000 */
[----:B------:R-:W-:Y:S01]  /*a4f0*/  MUFU.EX2 R203, R14 ;  /* 0x0000000e00cb7308 */ /* 0x000fe20000000800 */
[----:B----4-:R-:W-:-:S04]  /*a500*/  FMNMX.FTZ R135, R135, R7, !PT ;  /* 0x0000000787877209 */ /* 0x010fc80007810000 */
[C---:B------:R-:W-:Y:S01]  /*a510*/  FSETP.NEU.FTZ.AND P5, PT, R135.reuse, -INF , PT ;  /* 0xff8000008700780b */ /* 0x040fe20003fbd000 */
[----:B-1----:R-:W-:Y:S01]  /*a520*/  FMUL.FTZ R11, R135, UR17 ;  /* 0x00000011870b7c20 */ /* 0x002fe20008410000 */
[----:B--2---:R-:W-:Y:S02]  /*a530*/  FMNMX.FTZ R134, R134, R2, !PT ;  /* 0x0000000286867209 */ /* 0x004fe40007810000 */
[----:B------:R-:W-:Y:S02]  /*a540*/  FSEL R2, R136, RZ, P6 ;  /* 0x000000ff88027208 */ /* 0x000fe40003000000 */
[----:B------:R-:W-:Y:S02]  /*a550*/  FSETP.NEU.FTZ.AND P4, PT, R134, -INF , PT ;  /* 0xff8000008600780b */ /* 0x000fe40003f9d000 */
[----:B------:R-:W-:Y:S01]  /*a560*/  FSEL R11, R11, RZ, P5 ;  /* 0x000000ff0b0b7208 */ /* 0x000fe20002800000 */
[----:B------:R-:W-:Y:S01]  /*a570*/  FADD.FTZ R2, R238, -R2 ;  /* 0x80000002ee027221 */ /* 0x000fe20000010000 */
[----:B---3--:R-:W-:-:S02]  /*a580*/  FMNMX.FTZ R137, R137, R0, !PT ;  /* 0x0000000089897209 */ /* 0x008fc40007810000 */
[----:B------:R-:W-:Y:S01]  /*a590*/  FSEL R0, R134, RZ, P4 ;  /* 0x000000ff86007208 */ /* 0x000fe20002000000 */
[--C-:B------:R-:W-:Y:S01]  /*a5a0*/  FFMA.FTZ R10, R10, UR17, -R11.reuse ;  /* 0x000000110a0a7c23 */ /* 0x100fe2000801080b */
[C---:B------:R-:W-:Y:S01]  /*a5b0*/  FSETP.NEU.FTZ.AND P1, PT, R137.reuse, -INF , PT ;  /* 0xff8000008900780b */ /* 0x040fe20003f3d000 */
[----:B------:R-:W-:Y:S01]  /*a5c0*/  FMUL.FTZ R8, R2, UR17 ;  /* 0x0000001102087c20 */ /* 0x000fe20008410000 */
[----:B-----5:R-:W-:Y:S01]  /*a5d0*/  FMUL.FTZ R9, R137, UR17 ;  /* 0x0000001189097c20 */ /* 0x020fe20008410000 */
[----:B------:R-:W-:Y:S01]  /*a5e0*/  FADD.FTZ R2, R237, -R0 ;  /* 0x80000000ed027221 */ /* 0x000fe20000010000 */
[----:B------:R1:W-:Y:S01]  /*a5f0*/  MUFU.EX2 R197, R10 ;  /* 0x0000000a00c57308 */ /* 0x0003e20000000800 */
[----:B------:R-:W-:Y:S01]  /*a600*/  FSEL R0, R137, RZ, P1 ;  /* 0x000000ff89007208 */ /* 0x000fe20000800000 */
[--C-:B------:R-:W-:Y:S01]  /*a610*/  FFMA.FTZ R17, R17, UR17, -R11.reuse ;  /* 0x0000001111117c23 */ /* 0x100fe2000801080b */
[----:B------:R-:W-:Y:S01]  /*a620*/  FSEL R9, R9, RZ, P1 ;  /* 0x000000ff09097208 */ /* 0x000fe20000800000 */
[----:B------:R-:W-:Y:S01]  /*a630*/  FMUL.FTZ R2, R2, UR17 ;  /* 0x0000001102027c20 */ /* 0x000fe20008410000 */
[--C-:B------:R-:W-:Y:S01]  /*a640*/  FFMA.FTZ R16, R16, UR17, -R11.reuse ;  /* 0x0000001110107c23 */ /* 0x100fe2000801080b */
[----:B------:R-:W-:Y:S01]  /*a650*/  FADD.FTZ R0, R236, -R0 ;  /* 0x80000000ec007221 */ /* 0x000fe20000010000 */
[----:B------:R-:W-:Y:S01]  /*a660*/  FFMA.FTZ R20, R20, UR17, -R11 ;  /* 0x0000001114147c23 */ /* 0x000fe2000801080b */
[--C-:B------:R-:W-:Y:S01]  /*a670*/  FFMA.FTZ R5, R5, UR17, -R9.reuse ;  /* 0x0000001105057c23 */ /* 0x100fe20008010809 */
[--C-:B------:R-:W-:Y:S01]  /*a680*/  FFMA.FTZ R6, R6, UR17, -R9.reuse ;  /* 0x0000001106067c23 */ /* 0x100fe20008010809 */
[----:B------:R-:W-:Y:S01]  /*a690*/  FMUL.FTZ R0, R0, UR17 ;  /* 0x0000001100007c20 */ /* 0x000fe20008410000 */
[--C-:B------:R-:W-:Y:S01]  /*a6a0*/  FFMA.FTZ R4, R4, UR17, -R9.reuse ;  /* 0x0000001104047c23 */ /* 0x100fe20008010809 */
[----:B------:R-:W-:Y:S01]  /*a6b0*/  FFMA.FTZ R3, R3, UR17, -R9 ;  /* 0x0000001103037c23 */ /* 0x000fe20008010809 */
[----:B------:R-:W-:Y:S01]  /*a6c0*/  MUFU.EX2 R184, R5 ;  /* 0x0000000500b87308 */ /* 0x000fe20000000800 */
[----:B-1----:R-:W-:-:S07]  /*a6d0*/  FMUL.FTZ R10, R134, UR17 ;  /* 0x00000011860a7c20 */ /* 0x002fce0008410000 */
[----:B------:R-:W1:Y:S01]  /*a6e0*/  MUFU.EX2 R185, R6 ;  /* 0x0000000600b97308 */ /* 0x000e620000000800 */
[----:B------:R-:W-:-:S05]  /*a6f0*/  FSEL R10, R10, RZ, P4 ;  /* 0x000000ff0a0a7208 */ /* 0x000fca0002000000 */
[--C-:B------:R-:W-:Y:S01]  /*a700*/  FFMA.FTZ R13, R13, UR17, -R10.reuse ;  /* 0x000000110d0d7c23 */ /* 0x100fe2000801080a */
[--C-:B------:R-:W-:Y:S01]  /*a710*/  FFMA.FTZ R19, R19, UR17, -R10.reuse ;  /* 0x0000001113137c23 */ /* 0x100fe2000801080a */
[--C-:B------:R-:W-:Y:S01]  /*a720*/  FFMA.FTZ R18, R18, UR17, -R10.reuse ;  /* 0x0000001112127c23 */ /* 0x100fe2000801080a */
[----:B------:R-:W-:Y:S01]  /*a730*/  FFMA.FTZ R21, R21, UR17, -R10 ;  /* 0x0000001115157c23 */ /* 0x000fe2000801080a */
[----:B------:R2:W-:Y:S01]  /*a740*/  MUFU.EX2 R189, R13 ;  /* 0x0000000d00bd7308 */ /* 0x0005e20000000800 */
[----:B-1----:R-:W-:-:S07]  /*a750*/  F2FP.F16.F32.PACK_AB R5, R185, R184 ;  /* 0x000000b8b905723e */ /* 0x002fce00000000ff */
[----:B------:R-:W-:Y:S08]  /*a760*/  MUFU.EX2 R188, R19 ;  /* 0x0000001300bc7308 */ /* 0x000ff00000000800 */
[----:B------:R-:W-:Y:S01]  /*a770*/  MUFU.EX2 R190, R18 ;  /* 0x0000001200be7308 */ /* 0x000fe20000000800 */
[----:B--2---:R-:W-:-:S07]  /*a780*/  FFMA.FTZ R13, R132, UR17, -R10 ;  /* 0x00000011840d7c23 */ /* 0x004fce000801080a */
[----:B------:R-:W1:Y:S08]  /*a790*/  MUFU.EX2 R191, R21 ;  /* 0x0000001500bf7308 */ /* 0x000e700000000800 */
[----:B------:R2:W-:Y:S08]  /*a7a0*/  MUFU.EX2 R187, R4 ;  /* 0x0000000400bb7308 */ /* 0x0005f00000000800 */
[----:B------:R-:W3:Y:S01]  /*a7b0*/  MUFU.EX2 R186, R3 ;  /* 0x0000000300ba7308 */ /* 0x000ee20000000800 */
[----:B-1----:R-:W-:-:S07]  /*a7c0*/  F2FP.F16.F32.PACK_AB R6, R191, R190 ;  /* 0x000000bebf06723e */ /* 0x002fce00000000ff */
[----:B------:R-:W1:Y:S01]  /*a7d0*/  MUFU.EX2 R2, R2 ;  /* 0x0000000200027308 */ /* 0x000e620000000800 */
[----:B--2---:R-:W-:-:S07]  /*a7e0*/  F2FP.F16.F32.PACK_AB R4, R188, R189 ;  /* 0x000000bdbc04723e */ /* 0x004fce00000000ff */
[----:B------:R-:W2:Y:S01]  /*a7f0*/  MUFU.EX2 R0, R0 ;  /* 0x0000000000007308 */ /* 0x000ea20000000800 */
[----:B---3--:R-:W-:Y:S02]  /*a800*/  F2FP.F16.F32.PACK_AB R7, R186, R187 ;  /* 0x000000bbba07723e */ /* 0x008fe400000000ff */
[----:B------:R-:W-:-:S05]  /*a810*/  FSEL R3, R135, RZ, P5 ;  /* 0x000000ff87037208 */ /* 0x000fca0002800000 */
[----:B------:R-:W-:Y:S01]  /*a820*/  MUFU.EX2 R196, R17 ;  /* 0x0000001100c47308 */ /* 0x000fe20000000800 */
[-C--:B-1----:R-:W-:Y:S01]  /*a830*/  FMUL.FTZ R40, R40, R2.reuse ;  /* 0x0000000228287220 */ /* 0x082fe20000410000 */
[-C--:B------:R-:W-:Y:S01]  /*a840*/  FMUL.FTZ R41, R41, R2.reuse ;  /* 0x0000000229297220 */ /* 0x080fe20000410000 */
[----:B------:R-:W-:Y:S01]  /*a850*/  FADD.FTZ R3, R239, -R3 ;  /* 0x80000003ef037221 */ /* 0x000fe20000010000 */
[-C--:B------:R-:W-:Y:S01]  /*a860*/  FMUL.FTZ R144, R144, R2.reuse ;  /* 0x0000000290907220 */ /* 0x080fe20000410000 */
[-C--:B------:R-:W-:Y:S01]  /*a870*/  FMUL.FTZ R145, R145, R2.reuse ;  /* 0x0000000291917220 */ /* 0x080fe20000410000 */
[----:B------:R-:W-:Y:S01]  /*a880*/  FMUL.FTZ R152, R152, R2 ;  /* 0x0000000298987220 */ /* 0x000fe20000410000 */
[----:B------:R-:W-:Y:S01]  /*a890*/  FMUL.FTZ R3, R3, UR17 ;  /* 0x0000001103037c20 */ /* 0x000fe20008410000 */
[----:B------:R1:W-:Y:S01]  /*a8a0*/  MUFU.EX2 R198, R16 ;  /* 0x0000001000c67308 */ /* 0x0003e20000000800 */
[-C--:B--2---:R-:W-:Y:S01]  /*a8b0*/  FMUL.FTZ R42, R42, R0.reuse ;  /* 0x000000002a2a7220 */ /* 0x084fe20000410000 */
[----:B------:R-:W-:Y:S01]  /*a8c0*/  FMUL.FTZ R43, R43, R0 ;  /* 0x000000002b2b7220 */ /* 0x000fe20000410000 */
[----:B------:R-:W-:Y:S01]  /*a8d0*/  FMUL.FTZ R153, R153, R2 ;  /* 0x0000000299997220 */ /* 0x000fe20000410000 */
[-C--:B------:R-:W-:Y:S01]  /*a8e0*/  FMUL.FTZ R146, R146, R0.reuse ;  /* 0x0000000092927220 */ /* 0x080fe20000410000 */
[----:B------:R-:W-:Y:S01]  /*a8f0*/  FMUL.FTZ R147, R147, R0 ;  /* 0x0000000093937220 */ /* 0x000fe20000410000 */
[-C--:B------:R-:W-:Y:S01]  /*a900*/  FMUL.FTZ R160, R160, R2.reuse ;  /* 0x00000002a0a07220 */ /* 0x080fe20000410000 */
[-C--:B------:R-:W-:Y:S01]  /*a910*/  FMUL.FTZ R161, R161, R2.reuse ;  /* 0x00000002a1a17220 */ /* 0x080fe20000410000 */
[----:B------:R2:W-:Y:S01]  /*a920*/  MUFU.EX2 R199, R20 ;  /* 0x0000001400c77308 */ /* 0x0005e20000000800 */
[C---:B------:R-:W-:Y:S01]  /*a930*/  HMMA.16816.F32 R208, R4.reuse, R32, R40 ;  /* 0x0000002004d0723c */ /* 0x040fe20000001828 */
[----:B------:R-:W-:Y:S01]  /*a940*/  LDSM.16.MT88.4 R40, [R217+0xb000] ;  /* 0x00b00000d928783b */ /* 0x000fe20000004200 */
[-C--:B------:R-:W-:Y:S01]  /*a950*/  FMUL.FTZ R168, R168, R2.reuse ;  /* 0x00000002a8a87220 */ /* 0x080fe20000410000 */
[----:B------:R-:W-:Y:S01]  /*a960*/  FMUL.FTZ R169, R169, R2 ;  /* 0x00000002a9a97220 */ /* 0x000fe20000410000 */
[-C--:B------:R-:W-:Y:S01]  /*a970*/  FMUL.FTZ R154, R154, R0.reuse ;  /* 0x000000009a9a7220 */ /* 0x080fe20000410000 */
[----:B------:R-:W-:Y:S01]  /*a980*/  FMUL.FTZ R155, R155, R0 ;  /* 0x000000009b9b7220 */ /* 0x000fe20000410000 */
[----:B------:R-:W-:Y:S01]  /*a990*/  FMUL.FTZ R44, R44, R2 ;  /* 0x000000022c2c7220 */ /* 0x000fe20000410000 */
[----:B------:R-:W3:Y:S01]  /*a9a0*/  MUFU.EX2 R8, R8 ;  /* 0x0000000800087308 */ /* 0x000ee20000000800 */
[----:B-1----:R-:W1:Y:S01]  /*a9b0*/  LDSM.16.MT88.4 R16, [R213+0xa000] ;  /* 0x00a00000d510783b */ /* 0x002e620000004200 */
[-C--:B------:R-:W-:Y:S01]  /*a9c0*/  FMUL.FTZ R162, R162, R0.reuse ;  /* 0x00000000a2a27220 */ /* 0x080fe20000410000 */
[----:B------:R-:W-:Y:S01]  /*a9d0*/  FMUL.FTZ R163, R163, R0 ;  /* 0x00000000a3a37220 */ /* 0x000fe20000410000 */
[-C--:B------:R-:W-:Y:S01]  /*a9e0*/  FMUL.FTZ R45, R45, R2.reuse ;  /* 0x000000022d2d7220 */ /* 0x080fe20000410000 */
[-C--:B------:R-:W-:Y:S01]  /*a9f0*/  FMUL.FTZ R56, R56, R2.reuse ;  /* 0x0000000238387220 */ /* 0x080fe20000410000 */
[----:B------:R-:W-:Y:S01]  /*aa00*/  FMUL.FTZ R57, R57, R2 ;  /* 0x0000000239397220 */ /* 0x000fe20000410000 */
[-C--:B------:R-:W-:Y:S01]  /*aa10*/  FMUL.FTZ R170, R170, R0.reuse ;  /* 0x00000000aaaa7220 */ /* 0x080fe20000410000 */
[----:B------:R-:W4:Y:S01]  /*aa20*/  MUFU.EX2 R3, R3 ;  /* 0x0000000300037308 */ /* 0x000f220000000800 */
[----:B--2---:R-:W2:Y:S01]  /*aa30*/  LDSM.16.MT88.4 R20, [R215+0xa000] ;  /* 0x00a00000d714783b */ /* 0x004ea20000004200 */
        /* <DEDUP_REMOVED lines=41> */
[C---:B-1----:R-:W-:Y:S01]  /*acd0*/  HMMA.16816.F32 R144, R4.reuse, R16, R144 ;  /* 0x000000100490723c */ /* 0x042fe20000001890 */
[-C--:B---3--:R-:W-:Y:S01]  /*ace0*/  FMUL.FTZ R36, R36, R8.reuse ;  /* 0x0000000824247220 */ /* 0x088fe20000410000 */
[----:B------:R-:W-:Y:S01]  /*acf0*/  FMUL.FTZ R37, R37, R8 ;  /* 0x0000000825257220 */ /* 0x000fe20000410000 */
[-C--:B----4-:R-:W-:Y:S01]  /*ad00*/  FMUL.FTZ R38, R38, R3.reuse ;  /* 0x0000000326267220 */ /* 0x090fe20000410000 */
        /* <DEDUP_REMOVED lines=8> */
[C---:B--2---:R-:W-:Y:S01]  /*ad90*/  HMMA.16816.F32 R160, R4.reuse, R20, R160 ;  /* 0x0000001404a0723c */ /* 0x044fe200000018a0 */
        /* <DEDUP_REMOVED lines=32> */
[----:B------:R-:W-:Y:S01]  /*afa0*/  MOV R193, R209 ;  /* 0x000000d100c17202 */ /* 0x000fe20000000f00 */
[----:B------:R-:W-:Y:S01]  /*afb0*/  FMUL.FTZ R148, R148, R8 ;  /* 0x0000000894947220 */ /* 0x000fe20000410000 */
        /* <DEDUP_REMOVED lines=30> */
[----:B------:R-:W-:Y:S01]  /*b1a0*/  FMUL.FTZ R129, R129, R8 ;  /* 0x0000000881817220 */ /* 0x000fe20000410000 */
[----:B------:R-:W-:Y:S01]  /*b1b0*/  HMMA.16816.F32 R120, R4, R40, R120 ;  /* 0x000000280478723c */ /* 0x000fe20000001878 */
[-C--:B------:R-:W-:Y:S01]  /*b1c0*/  FMUL.FTZ R130, R130, R3.reuse ;  /* 0x0000000382827220 */ /* 0x080fe20000410000 */
[----:B------:R-:W-:Y:S01]  /*b1d0*/  FMUL.FTZ R131, R131, R3 ;  /* 0x0000000383837220 */ /* 0x000fe20000410000 */
[----:B------:R-:W-:Y:S01]  /*b1e0*/  MOV R15, R211 ;  /* 0x000000d3000f7202 */ /* 0x000fe20000000f00 */
[----:B------:R-:W-:-:S02]  /*b1f0*/  FFMA.FTZ R0, R252, R0, R184 ;  /* 0x00000000fc007223 */ /* 0x000fc400000100b8 */
[----:B------:R-:W-:Y:S07]  /*b200*/  HMMA.16816.F32 R248, R4, R42, R124 ;  /* 0x0000002a04f8723c */ /* 0x000fee000000187c */
[----:B------:R-:W-:Y:S02]  /*b210*/  F2FP.F16.F32.PACK_AB R4, R201, R202 ;  /* 0x000000cac904723e */ /* 0x000fe400000000ff */
[----:B------:R-:W-:Y:S02]  /*b220*/  F2FP.F16.F32.PACK_AB R5, R196, R197 ;  /* 0x000000c5c405723e */ /* 0x000fe400000000ff */
[----:B------:R-:W-:-:S02]  /*b230*/  F2FP.F16.F32.PACK_AB R6, R203, R200 ;  /* 0x000000c8cb06723e */ /* 0x000fc400000000ff */
[----:B------:R-:W-:Y:S02]  /*b240*/  F2FP.F16.F32.PACK_AB R7, R199, R198 ;  /* 0x000000c6c707723e */ /* 0x000fe400000000ff */
[----:B------:R-:W-:Y:S01]  /*b250*/  MOV R125, R14 ;  /* 0x0000000e007d7202 */ /* 0x000fe20000000f00 */
[----:B------:R-:W-:Y:S01]  /*b260*/  FFMA.FTZ R14, R138, UR17, -R10 ;  /* 0x000000118a0e7c23 */ /* 0x000fe2000801080a */
[----:B------:R-:W-:Y:S02]  /*b270*/  MOV R127, R247 ;  /* 0x000000f7007f7202 */ /* 0x000fe40000000f00 */
[----:B------:R-:W-:Y:S01]  /*b280*/  MOV R126, R193 ;  /* 0x000000c1007e7202 */ /* 0x000fe20000000f00 */
[----:B------:R-:W-:Y:S01]  /*b290*/  HMMA.16816.F32 R36, R4, R32, R36 ;  /* 0x000000200424723c */ /* 0x000fe20000001824 */
[----:B------:R1:W-:Y:S01]  /*b2a0*/  MUFU.EX2 R33, R13 ;  /* 0x0000000d00217308 */ /* 0x0003e20000000800 */
[----:B------:R-:W-:Y:S02]  /*b2b0*/  MOV R132, R127 ;  /* 0x0000007f00847202 */ /* 0x000fe40000000f00 */
[----:B------:R-:W-:-:S02]  /*b2c0*/  MOV R127, R192 ;  /* 0x000000c0007f7202 */ /* 0x000fc40000000f00 */
[C---:B------:R-:W-:Y:S01]  /*b2d0*/  HMMA.16816.F32 R236, R4.reuse, R22, R172 ;  /* 0x0000001604ec723c */ /* 0x040fe200000018ac */
[----:B------:R-:W-:Y:S01]  /*b2e0*/  FFMA.FTZ R8, R132, R8, R202 ;  /* 0x0000000884087223 */ /* 0x000fe200000100ca */
[----:B------:R-:W-:Y:S01]  /*b2f0*/  LDSM.16.MT88.4 R172, [R215+0xa800] ;  /* 0x00a80000d7ac783b */ /* 0x000fe20000004200 */
[----:B------:R-:W-:Y:S03]  /*b300*/  MUFU.EX2 R23, R14 ;  /* 0x0000000e00177308 */ /* 0x000fe60000000800 */
[----:B------:R-:W-:Y:S01]  /*b310*/  HMMA.16816.F32 R208, R4, R34, R48 ;  /* 0x0000002204d0723c */ /* 0x000fe20000001830 */
[----:B------:R-:W-:Y:S01]  /*b320*/  LDSM.16.MT88.4 R48, [R218+0xa800] ;  /* 0x00a80000da30783b */ /* 0x000fe20000004200 */
[--C-:B-1----:R-:W-:Y:S01]  /*b330*/  FFMA.FTZ R13, R139, UR17, -R10.reuse ;  /* 0x000000118b0d7c23 */ /* 0x102fe2000801080a */
[----:B------:R-:W-:-:S04]  /*b340*/  FFMA.FTZ R10, R181, UR17, -R10 ;  /* 0x00000011b50a7c23 */ /* 0x000fc8000801080a */
[----:B------:R-:W-:Y:S01]  /*b350*/  MOV R34, R195 ;  /* 0x000000c300227202 */ /* 0x000fe20000000f00 */
[C---:B------:R-:W-:Y:S01]  /*b360*/  HMMA.16816.F32 R52, R4.reuse, R140, R52 ;  /* 0x0000008c0434723c */ /* 0x040fe20000001834 */
[----:B------:R-:W-:Y:S01]  /*b370*/  MOV R35, R194 ;  /* 0x000000c200237202 */ /* 0x000fe20000000f00 */
[----:B------:R1:W2:Y:S01]  /*b380*/  MUFU.EX2 R22, R10 ;  /* 0x0000000a00167308 */ /* 0x0002a20000000800 */
[----:B------:R-:W-:Y:S01]  /*b390*/  MOV R181, R126 ;  /* 0x0000007e00b57202 */ /* 0x000fe20000000f00 */
[----:B------:R-:W-:Y:S02]  /*b3a0*/  FFMA.FTZ R3, R34, R3, R197 ;  /* 0x0000000322037223 */ /* 0x000fe400000100c5 */
[C---:B------:R-:W-:Y:S01]  /*b3b0*/  HMMA.16816.F32 R192, R4.reuse, R142, R64 ;  /* 0x0000008e04c0723c */ /* 0x040fe20000001840 */
[----:B------:R-:W-:Y:S01]  /*b3c0*/  FFMA.FTZ R2, R35, R2, R189 ;  /* 0x0000000223027223 */ /* 0x000fe200000100bd */
[----:B------:R-:W-:Y:S02]  /*b3d0*/  LDSM.16.MT88.4 R64, [R217+0xa800] ;  /* 0x00a80000d940783b */ /* 0x000fe40000004200 */
[----:B------:R3:W4:Y:S02]  /*b3e0*/  MUFU.EX2 R32, R13 ;  /* 0x0000000d00207308 */ /* 0x0007240000000800 */
[C---:B------:R-:W-:Y:S06]  /*b3f0*/  HMMA.16816.F32 R68, R4.reuse, R176, R68 ;  /* 0x000000b00444723c */ /* 0x040fec0000001844 */
[----:B------:R-:W-:Y:S01]  /*b400*/  HMMA.16816.F32 R84, R4, R24, R84 ;  /* 0x000000180454723c */ /* 0x000fe20000001854 */
[----:B-1----:R-:W-:Y:S01]  /*b410*/  FFMA.FTZ R10, R180, UR17, -R9 ;  /* 0x00000011b40a7c23 */ /* 0x002fe20008010809 */
[----:B------:R-:W-:-:S02]  /*b420*/  MOV R180, R125 ;  /* 0x0000007d00b47202 */ /* 0x000fc40000000f00 */
[----:B--2---:R-:W-:Y:S02]  /*b430*/  F2FP.F16.F32.PACK_AB R126, R22, R23 ;  /* 0x00000017167e723e */ /* 0x004fe400000000ff */
[----:B------:R-:W-:Y:S01]  /*b440*/  HMMA.16816.F32 R140, R4, R26, R96 ;  /* 0x0000001a048c723c */ /* 0x000fe20000001860 */
[----:B------:R-:W-:Y:S01]  /*b450*/  LDSM.16.MT88.4 R96, [R215+0xb800] ;  /* 0x00b80000d760783b */ /* 0x000fe20000004200 */
[----:B---3--:R-:W-:Y:S01]  /*b460*/  FFMA.FTZ R13, R133, UR17, -R9 ;  /* 0x00000011850d7c23 */ /* 0x008fe20008010809 */
[----:B----4-:R-:W-:-:S03]  /*b470*/  F2FP.F16.F32.PACK_AB R124, R32, R33 ;  /* 0x00000021207c723e */ /* 0x010fc600000000ff */
[C---:B------:R-:W-:Y:S06]  /*b480*/  HMMA.16816.F32 R100, R4.reuse, R28, R100 ;  /* 0x0000001c0464723c */ /* 0x040fec0000001864 */
[C---:B------:R-:W-:Y:S06]  /*b490*/  HMMA.16816.F32 R148, R4.reuse, R16, R148 ;  /* 0x000000100494723c */ /* 0x040fec0000001894 */
[C---:B------:R-:W-:Y:S01]  /*b4a0*/  HMMA.16816.F32 R244, R4.reuse, R18, R156 ;  /* 0x0000001204f4723c */ /* 0x040fe2000000189c */
[----:B------:R1:W-:Y:S01]  /*b4b0*/  MUFU.EX2 R19, R10 ;  /* 0x0000000a00137308 */ /* 0x0003e20000000800 */
[----:B------:R-:W2:Y:S04]  /*b4c0*/  LDSM.16.MT88.4 R156, [R213+0xa800] ;  /* 0x00a80000d59c783b */ /* 0x000ea80000004200 */
[C---:B------:R-:W-:Y:S03]  /*b4d0*/  HMMA.16816.F32 R164, R4.reuse, R20, R164 ;  /* 0x0000001404a4723c */ /* 0x040fe600000018a4 */
[----:B------:R-:W3:Y:S03]  /*b4e0*/  MUFU.EX2 R21, R13 ;  /* 0x0000000d00157308 */ /* 0x000ee60000000800 */
[C---:B------:R-:W-:Y:S01]  /*b4f0*/  HMMA.16816.F32 R176, R4.reuse, R178, R80 ;  /* 0x000000b204b0723c */ /* 0x040fe20000001850 */
[----:B------:R-:W4:Y:S05]  /*b500*/  LDSM.16.MT88.4 R80, [R213+0xb800] ;  /* 0x00b80000d550783b */ /* 0x000f2a0000004200 */
[C---:B------:R-:W-:Y:S01]  /*b510*/  HMMA.16816.F32 R28, R4.reuse, R30, R112 ;  /* 0x0000001e041c723c */ /* 0x040fe20000001870 */
[--C-:B-1----:R-:W-:Y:S01]  /*b520*/  FFMA.FTZ R10, R182, UR17, -R9.reuse ;  /* 0x00000011b60a7c23 */ /* 0x102fe20008010809 */
[----:B------:R-:W-:Y:S01]  /*b530*/  FFMA.FTZ R9, R183, UR17, -R9 ;  /* 0x00000011b7097c23 */ /* 0x000fe20008010809 */
[----:B------:R-:W-:Y:S01]  /*b540*/  MOV R183, R15 ;  /* 0x0000000f00b77202 */ /* 0x000fe20000000f00 */
[----:B------:R-:W-:Y:S01]  /*b550*/  LDSM.16.MT88.4 R112, [R218+0xb800] ;  /* 0x00b80000da70783b */ /* 0x000fe20000004200 */
[----:B------:R-:W-:Y:S01]  /*b560*/  MUFU.EX2 R20, R10 ;  /* 0x0000000a00147308 */ /* 0x000fe20000000800 */
[----:B------:R-:W-:Y:S01]  /*b570*/  HMMA.16816.F32 R116, R4, R40, R116 ;  /* 0x000000280474723c */ /* 0x000fe20000001874 */
[----:B------:R-:W-:-:S02]  /*b580*/  MOV R182, R127 ;  /* 0x0000007f00b67202 */ /* 0x000fc40000000f00 */
[----:B---3--:R-:W-:-:S03]  /*b590*/  F2FP.F16.F32.PACK_AB R125, R19, R21 ;  /* 0x00000015137d723e */ /* 0x008fc600000000ff */
[----:B------:R-:W-:Y:S01]  /*b5a0*/  HMMA.16816.F32 R24, R4, R42, R128 ;  /* 0x0000002a0418723c */ /* 0x000fe20000001880 */
[----:B------:R1:W3:Y:S06]  /*b5b0*/  MUFU.EX2 R18, R9 ;  /* 0x0000000900127308 */ /* 0x0002ec0000000800 */
[----:B------:R-:W-:Y:S01]  /*b5c0*/  FFMA.FTZ R4, R206, UR17, -R12 ;  /* 0x00000011ce047c23 */ /* 0x000fe2000801080c */
[----:B------:R-:W-:-:S03]  /*b5d0*/  FFMA.FTZ R5, R240, UR17, -R11 ;  /* 0x00000011f0057c23 */ /* 0x000fc6000801080b */
[----:B------:R5:W-:Y:S01]  /*b5e0*/  MUFU.EX2 R16, R4 ;  /* 0x0000000400107308 */ /* 0x000be20000000800 */
[----:B-1----:R-:W-:-:S07]  /*b5f0*/  FFMA.FTZ R9, R204, UR17, -R12 ;  /* 0x00000011cc097c23 */ /* 0x002fce000801080c */
[----:B------:R-:W-:Y:S01]  /*b600*/  MUFU.EX2 R7, R5 ;  /* 0x0000000500077308 */ /* 0x000fe20000000800 */
[----:B---3--:R-:W-:-:S07]  /*b610*/  F2FP.F16.F32.PACK_AB R127, R18, R20 ;  /* 0x00000014127f723e */ /* 0x008fce00000000ff */
[----:B------:R-:W1:Y:S01]  /*b620*/  MUFU.EX2 R17, R9 ;  /* 0x0000000900117308 */ /* 0x000e620000000800 */
[----:B-----5:R-:W-:Y:S01]  /*b630*/  FFMA.FTZ R4, R205, UR17, -R12 ;  /* 0x00000011cd047c23 */ /* 0x020fe2000801080c */
[C---:B--2---:R-:W-:Y:S06]  /*b640*/  HMMA.16816.F32 R144, R124.reuse, R156, R144 ;  /* 0x0000009c7c90723c */ /* 0x044fec0000001890 */
[----:B------:R2:W-:Y:S01]  /*b650*/  MUFU.EX2 R10, R4 ;  /* 0x00000004000a7308 */ /* 0x0005e20000000800 */
[C---:B------:R-:W-:Y:S06]  /*b660*/  HMMA.16816.F32 R152, R124.reuse, R158, R152 ;  /* 0x0000009e7c98723c */ /* 0x040fec0000001898 */
[----:B------:R-:W-:Y:S01]  /*b670*/  HMMA.16816.F32 R160, R124, R172, R160 ;  /* 0x000000ac7ca0723c */ /* 0x000fe200000018a0 */
[----:B-1----:R-:W-:-:S05]  /*b680*/  F2FP.F16.F32.PACK_AB R128, R16, R17 ;  /* 0x000000111080723e */ /* 0x002fca00000000ff */
[C---:B------:R-:W-:Y:S01]  /*b690*/  HMMA.16816.F32 R168, R124.reuse, R174, R168 ;  /* 0x000000ae7ca8723c */ /* 0x040fe200000018a8 */
[----:B--2---:R-:W-:Y:S02]  /*b6a0*/  FFMA.FTZ R4, R207, UR17, -R12 ;  /* 0x00000011cf047c23 */ /* 0x004fe4000801080c */
[----:B------:R-:W1:Y:S03]  /*b6b0*/  LDSM.16.MT88.4 R12, [R217+0xb800] ;  /* 0x00b80000d90c783b */ /* 0x000e660000004200 */
[C---:B------:R-:W-:Y:S01]  /*b6c0*/  HMMA.16816.F32 R40, R124.reuse, R48, R180 ;  /* 0x000000307c28723c */ /* 0x040fe200000018b4 */
[----:B------:R2:W3:Y:S05]  /*b6d0*/  MUFU.EX2 R9, R4 ;  /* 0x0000000400097308 */ /* 0x0004ea0000000800 */
[C---:B------:R-:W-:Y:S06]  /*b6e0*/  HMMA.16816.F32 R44, R124.reuse, R50, R44 ;  /* 0x000000327c2c723c */ /* 0x040fec000000182c */
[----:B------:R-:W-:Y:S01]  /*b6f0*/  HMMA.16816.F32 R56, R124, R64, R56 ;  /* 0x000000407c38723c */ /* 0x000fe20000001838 */
[----:B--2---:R-:W-:Y:S01]  /*b700*/  FFMA.FTZ R4, R243, UR17, -R11 ;  /* 0x00000011f3047c23 */ /* 0x004fe2000801080b */
[----:B---3--:R-:W-:-:S04]  /*b710*/  F2FP.F16.F32.PACK_AB R130, R9, R10 ;  /* 0x0000000a0982723e */ /* 0x008fc800000000ff */
[C---:B------:R-:W-:Y:S01]  /*b720*/  HMMA.16816.F32 R60, R124.reuse, R66, R60 ;  /* 0x000000427c3c723c */ /* 0x040fe2000000183c */
[----:B------:R2:W3:Y:S05]  /*b730*/  MUFU.EX2 R6, R4 ;  /* 0x0000000400067308 */ /* 0x0004ea0000000800 */
[C---:B----4-:R-:W-:Y:S06]  /*b740*/  HMMA.16816.F32 R72, R124.reuse, R80, R72 ;  /* 0x000000507c48723c */ /* 0x050fec0000001848 */
        /* <DEDUP_REMOVED lines=8> */
[----:B--2---:R-:W-:Y:S01]  /*b7d0*/  FFMA.FTZ R4, R242, UR17, -R11 ;  /* 0x00000011f2047c23 */ /* 0x004fe2000801080b */
[----:B------:R-:W-:Y:S01]  /*b7e0*/  FADD.FTZ R11, R196, R3 ;  /* 0x00000003c40b7221 */ /* 0x000fe20000010000 */
[----:B------:R-:W-:-:S03]  /*b7f0*/  FADD.FTZ R3, R188, R2 ;  /* 0x00000002bc037221 */ /* 0x000fc60000010000 */
[----:B------:R-:W-:Y:S01]  /*b800*/  HMMA.16816.F32 R108, R124, R114, R108 ;  /* 0x000000727c6c723c */ /* 0x000fe2000000186c */
[----:B------:R-:W1:Y:S01]  /*b810*/  MUFU.EX2 R4, R4 ;  /* 0x0000000400047308 */ /* 0x000e620000000800 */
[----:B------:R-:W-:-:S04]  /*b820*/  FADD.FTZ R3, R190, R3 ;  /* 0x00000003be037221 */ /* 0x000fc80000010000 */
[----:B------:R-:W-:Y:S01]  /*b830*/  HMMA.16816.F32 R124, R124, R14, R248 ;  /* 0x0000000e7c7c723c */ /* 0x000fe200000018f8 */
[----:B-1----:R-:W-:-:S07]  /*b840*/  F2FP.F16.F32.PACK_AB R131, R4, R5 ;  /* 0x000000050483723e */ /* 0x002fce00000000ff */
[C---:B------:R-:W-:Y:S06]  /*b850*/  HMMA.16816.F32 R116, R128.reuse, R12, R116 ;  /* 0x0000000c8074723c */ /* 0x040fec0000001874 */
[C---:B------:R-:W-:Y:S01]  /*b860*/  HMMA.16816.F32 R148, R128.reuse, R156, R148 ;  /* 0x0000009c8094723c */ /* 0x040fe20000001894 */
[----:B------:R-:W-:Y:S01]  /*b870*/  FADD.FTZ R12, R201, R8 ;  /* 0x00000008c90c7221 */ /* 0x000fe20000010000 */
[----:B------:R-:W-:Y:S01]  /*b880*/  FADD.FTZ R8, R185, R0 ;  /* 0x00000000b9087221 */ /* 0x000fe20000010000 */
[----:B------:R-:W-:Y:S02]  /*b890*/  FADD.FTZ R0, R198, R11 ;  /* 0x0000000bc6007221 */ /* 0x000fe40000010000 */
        /* <DEDUP_REMOVED lines=23> */
[C---:B------:R-:W-:Y:S02]  /*ba10*/  HMMA.16816.F32 R164, R128.reuse, R172, R164 ;  /* 0x000000ac80a4723c */ /* 0x040fe400000018a4 */
        /* <DEDUP_REMOVED lines=219> */
.L_x_1402:
[----:B------:R-:W-:Y:S05]  /*c7d0*/  BSYNC B0 ;  /* 0x0000000000007941 */ /* 0x000fea0003800000 */
.L_x_1401:
[----:B------:R-:W0:Y:S02]  /*c7e0*/  LDGDEPBAR ;  /* 0x00000000000079af */ /* 0x000e240000000000 */
.L_x_1400:
[----:B------:R-:W3:Y:S01]  /*c7f0*/  S2R R2, SR_TID.X ;  /* 0x0000000000027919 */ /* 0x000ee20000002100 */
[----:B------:R-:W-:Y:S02]  /*c800*/  MOV R0, UR19 ;  /* 0x0000001300007c02 */ /* 0x000fe40008000f00 */
[----:B---3--:R-:W-:-:S04]  /*c810*/  SHF.L.U32 R2, R2, 0x1, RZ ;  /* 0x0000000102027819 */ /* 0x008fc800000006ff */
[----:B------:R-:W-:-:S04]  /*c820*/  LOP3.LUT R2, R2, 0x6, RZ, 0xc0, !PT ;  /* 0x0000000602027812 */ /* 0x000fc800078ec0ff */
[----:B------:R-:W-:-:S04]  /*c830*/  LEA R0, R0, R2, 0x5 ;  /* 0x0000000200007211 */ /* 0x000fc800078e28ff */
[C---:B------:R-:W-:Y:S02]  /*c840*/  ISETP.GE.AND P5, PT, R0.reuse, R235, PT ;  /* 0x000000eb0000720c */ /* 0x040fe40003fa6270 */
[C---:B------:R-:W-:Y:S02]  /*c850*/  ISETP.GE.AND P4, PT, R0.reuse, R234, PT ;  /* 0x000000ea0000720c */ /* 0x040fe40003f86270 */
[C---:B------:R-:W-:Y:S02]  /*c860*/  ISETP.LT.OR P5, PT, R0.reuse, R231, P5 ;  /* 0x000000e70000720c */ /* 0x040fe40002fa1670 */
[C---:B-1----:R-:W-:Y:S02]  /*c870*/  IADD3 R8, R0.reuse, 0x1, RZ ;  /* 0x0000000100087810 */ /* 0x042fe40007ffe0ff */
[----:B------:R-:W-:Y:S02]  /*c880*/  IADD3 R7, R0, 0x8, RZ ;  /* 0x0000000800077810 */ /* 0x000fe40007ffe0ff */
[----:B------:R-:W-:-:S02]  /*c890*/  FSEL R10, R140, -INF , !P5 ;  /* 0xff8000008c0a7808 */ /* 0x000fc40006800000 */
[----:B------:R-:W-:Y:S02]  /*c8a0*/  ISETP.LT.OR P4, PT, R0, R230, P4 ;  /* 0x000000e60000720c */ /* 0x000fe40002781670 */
[----:B------:R-:W-:Y:S02]  /*c8b0*/  ISETP.GE.AND P1, PT, R8, R234, PT ;  /* 0x000000ea0800720c */ /* 0x000fe40003f26270 */
[----:B------:R-:W-:Y:S02]  /*c8c0*/  ISETP.GE.AND P5, PT, R7, R235, PT ;  /* 0x000000eb0700720c */ /* 0x000fe40003fa6270 */
[----:B------:R-:W-:Y:S02]  /*c8d0*/  IADD3 R6, R0, 0x9, RZ ;  /* 0x0000000900067810 */ /* 0x000fe40007ffe0ff */
[----:B------:R-:W-:Y:S02]  /*c8e0*/  ISETP.LT.OR P1, PT, R8, R230, P1 ;  /* 0x000000e60800720c */ /* 0x000fe40000f21670 */
[----:B------:R-:W-:-:S02]  /*c8f0*/  FSEL R14, R142, -INF , !P4 ;  /* 0xff8000008e0e7808 */ /* 0x000fc40006000000 */
[----:B------:R-:W-:Y:S02]  /*c900*/  ISETP.LT.OR P5, PT, R7, R231, P5 ;  /* 0x000000e70700720c */ /* 0x000fe40002fa1670 */
[----:B------:R-:W-:Y:S02]  /*c910*/  ISETP.GE.AND P4, PT, R6, R235, PT ;  /* 0x000000eb0600720c */ /* 0x000fe40003f86270 */
[----:B------:R-:W-:Y:S02]  /*c920*/  FSEL R21, R143, -INF , !P1 ;  /* 0xff8000008f157808 */ /* 0x000fe40004800000 */
[----:B------:R-:W-:Y:S02]  /*c930*/  FSEL R16, R32, -INF , !P5 ;  /* 0xff80000020107808 */ /* 0x000fe40006800000 */
[-C--:B------:R-:W-:Y:S02]  /*c940*/  ISETP.GE.AND P1, PT, R7, R234.reuse, PT ;  /* 0x000000ea0700720c */ /* 0x080fe40003f26270 */
[----:B------:R-:W-:-:S02]  /*c950*/  ISETP.GE.AND P5, PT, R6, R234, PT ;  /* 0x000000ea0600720c */ /* 0x000fc40003fa6270 */
[----:B------:R-:W-:Y:S02]  /*c960*/  ISETP.LT.OR P4, PT, R6, R231, P4 ;  /* 0x000000e70600720c */ /* 0x000fe40002781670 */
[----:B--2---:R-:W-:Y:S02]  /*c970*/  IADD3 R5, R0, 0x10, RZ ;  /* 0x0000001000057810 */ /* 0x004fe40007ffe0ff */
[-C--:B------:R-:W-:Y:S02]  /*c980*/  ISETP.LT.OR P1, PT, R7, R230.reuse, P1 ;  /* 0x000000e60700720c */ /* 0x080fe40000f21670 */
[----:B------:R-:W-:Y:S02]  /*c990*/  ISETP.LT.OR P5, PT, R6, R230, P5 ;  /* 0x000000e60600720c */ /* 0x000fe40002fa1670 */
[----:B------:R-:W-:Y:S02]  /*c9a0*/  FSEL R11, R33, -INF , !P4 ;  /* 0xff800000210b7808 */ /* 0x000fe40006000000 */
[----:B------:R-:W-:-:S02]  /*c9b0*/  ISETP.GE.AND P6, PT, R8, R235, PT ;  /* 0x000000eb0800720c */ /* 0x000fc40003fc6270 */
[----:B------:R-:W-:Y:S02]  /*c9c0*/  ISETP.GE.AND P4, PT, R5, R235, PT ;  /* 0x000000eb0500720c */ /* 0x000fe40003f86270 */
[----:B------:R-:W-:Y:S02]  /*c9d0*/  IADD3 R4, R0, 0x11, RZ ;  /* 0x0000001100047810 */ /* 0x000fe40007ffe0ff */
[----:B------:R-:W-:Y:S02]  /*c9e0*/  FSEL R20, R34, -INF , !P1 ;  /* 0xff80000022147808 */ /* 0x000fe40004800000 */
[----:B------:R-:W-:Y:S02]  /*c9f0*/  FSEL R23, R35, -INF , !P5 ;  /* 0xff80000023177808 */ /* 0x000fe40006800000 */
[-C--:B------:R-:W-:Y:S01]  /*ca00*/  ISETP.LT.OR P6, PT, R8, R231.reuse, P6 ;  /* 0x000000e70800720c */ /* 0x080fe200037c1670 */
[----:B------:R-:W-:Y:S01]  /*ca10*/  LDSM.16.MT88.4 R32, [R218+0xa000] ;  /* 0x00a00000da20783b */ /* 0x000fe20000004200 */
[----:B------:R-:W-:-:S02]  /*ca20*/  ISETP.LT.OR P1, PT, R5, R231, P4 ;  /* 0x000000e70500720c */ /* 0x000fc40002721670 */
[----:B------:R-:W-:Y:S02]  /*ca30*/  ISETP.GE.AND P5, PT, R5, R234, PT ;  /* 0x000000ea0500720c */ /* 0x000fe40003fa6270 */
[----:B------:R-:W-:Y:S02]  /*ca40*/  IADD3 R3, R0, 0x18, RZ ;  /* 0x0000001800037810 */ /* 0x000fe40007ffe0ff */
[----:B------:R-:W-:Y:S02]  /*ca50*/  ISETP.GE.AND P4, PT, R4, R235, PT ;  /* 0x000000eb0400720c */ /* 0x000fe40003f86270 */
[----:B------:R-:W-:Y:S02]  /*ca60*/  FSEL R17, R141, -INF , !P6 ;  /* 0xff8000008d117808 */ /* 0x000fe40007000000 */
[----:B------:R-:W-:Y:S02]  /*ca70*/  FSEL R200, R28, -INF , !P1 ;  /* 0xff8000001cc87808 */ /* 0x000fe40004800000 */
[----:B------:R-:W-:-:S02]  /*ca80*/  ISETP.LT.OR P5, PT, R5, R230, P5 ;  /* 0x000000e60500720c */ /* 0x000fc40002fa1670 */
[C---:B------:R-:W-:Y:S02]  /*ca90*/  ISETP.GE.AND P1, PT, R4.reuse, R234, PT ;  /* 0x000000ea0400720c */ /* 0x040fe40003f26270 */
[----:B------:R-:W-:Y:S02]  /*caa0*/  ISETP.GE.AND P6, PT, R3, R235, PT ;  /* 0x000000eb0300720c */ /* 0x000fe40003fc6270 */
[----:B------:R-:W-:Y:S02]  /*cab0*/  ISETP.LT.OR P4, PT, R4, R231, P4 ;  /* 0x000000e70400720c */ /* 0x000fe40002781670 */
[----:B------:R-:W-:Y:S02]  /*cac0*/  FMNMX.FTZ R9, R136, R10, !PT ;  /* 0x0000000a88097209 */ /* 0x000fe40007810000 */
[----:B------:R-:W-:Y:S02]  /*cad0*/  IADD3 R2, R0, 0x19, RZ ;  /* 0x0000001900027810 */ /* 0x000fe40007ffe0ff */
[----:B------:R-:W-:-:S02]  /*cae0*/  FSEL R240, R30, -INF , !P5 ;  /* 0xff8000001ef07808 */ /* 0x000fc40006800000 */
[----:B------:R-:W-:Y:S02]  /*caf0*/  ISETP.LT.OR P1, PT, R4, R230, P1 ;  /* 0x000000e60400720c */ /* 0x000fe40000f21670 */
[----:B------:R-:W-:Y:S02]  /*cb00*/  ISETP.LT.OR P5, PT, R3, R231, P6 ;  /* 0x000000e70300720c */ /* 0x000fe400037a1670 */
[----:B------:R-:W-:Y:S02]  /*cb10*/  FSEL R202, R29, -INF , !P4 ;  /* 0xff8000001dca7808 */ /* 0x000fe40006000000 */
[----:B------:R-:W-:Y:S02]  /*cb20*/  FMNMX.FTZ R9, R17, R9, !PT ;  /* 0x0000000911097209 */ /* 0x000fe40007810000 */
[----:B------:R-:W-:Y:S02]  /*cb30*/  ISETP.GE.AND P4, PT, R2, R235, PT ;  /* 0x000000eb0200720c */ /* 0x000fe40003f86270 */
[----:B------:R-:W-:-:S02]  /*cb40*/  FSEL R243, R31, -INF , !P1 ;  /* 0xff8000001ff37808 */ /* 0x000fc40004800000 */
[----:B------:R-:W-:Y:S01]  /*cb50*/  FSEL R201, R24, -INF , !P5 ;  /* 0xff80000018c97808 */ /* 0x000fe20006800000 */
[----:B------:R-:W-:Y:S01]  /*cb60*/  LDSM.16.MT88.4 R28, [R218+0xb000] ;  /* 0x00b00000da1c783b */ /* 0x000fe20000004200 */
[C---:B------:R-:W-:Y:S02]  /*cb70*/  ISETP.GE.AND P1, PT, R0.reuse, R233, PT ;  /* 0x000000e90000720c */ /* 0x040fe40003f26270 */
[----:B------:R-:W-:Y:S02]  /*cb80*/  ISETP.GE.AND P5, PT, R0, R232, PT ;  /* 0x000000e80000720c */ /* 0x000fe40003fa6270 */
[----:B------:R-:W-:Y:S02]  /*cb90*/  FMNMX.FTZ R9, R16, R9, !PT ;  /* 0x0000000910097209 */ /* 0x000fe40007810000 */
[----:B------:R-:W-:Y:S02]  /*cba0*/  ISETP.LT.OR P4, PT, R2, R231, P4 ;  /* 0x000000e70200720c */ /* 0x000fe40002781670 */
[----:B------:R-:W-:-:S02]  /*cbb0*/  ISETP.LT.OR P1, PT, R0, R229, P1 ;  /* 0x000000e50000720c */ /* 0x000fc40000f21670 */
        /* <DEDUP_REMOVED lines=9> */
[----:B------:R-:W-:Y:S02]  /*cc50*/  FSEL R242, R27, -INF , !P4 ;  /* 0xff8000001bf27808 */ /* 0x000fe40006000000 */
[----:B------:R-:W-:Y:S02]  /*cc60*/  ISETP.GE.AND P4, PT, R8, R233, PT ;  /* 0x000000e90800720c */ /* 0x000fe40003f86270 */
[----:B------:R-:W-:-:S02]  /*cc70*/  FMNMX.FTZ R0, R201, R0, !PT ;  /* 0x00000000c9007209 */ /* 0x000fc40007810000 */
[----:B------:R-:W-:Y:S02]  /*cc80*/  FSEL R241, R26, -INF , !P6 ;  /* 0xff8000001af17808 */ /* 0x000fe40007000000 */
[----:B------:R-:W-:Y:S02]  /*cc90*/  ISETP.GE.AND P6, PT, R7, R233, PT ;  /* 0x000000e90700720c */ /* 0x000fe40003fc6270 */
[-C--:B------:R-:W-:Y:S02]  /*cca0*/  ISETP.LT.OR P4, PT, R8, R229.reuse, P4 ;  /* 0x000000e50800720c */ /* 0x080fe40002781670 */
[----:B------:R-:W-:Y:S02]  /*ccb0*/  FMNMX.FTZ R9, R135, R14, !PT ;  /* 0x0000000e87097209 */ /* 0x000fe40007810000 */
[----:B------:R-:W-:Y:S02]  /*ccc0*/  FMNMX.FTZ R0, R203, R0, !PT ;  /* 0x00000000cb007209 */ /* 0x000fe40007810000 */
[----:B------:R-:W-:-:S02]  /*ccd0*/  ISETP.LT.OR P6, PT, R7, R229, P6 ;  /* 0x000000e50700720c */ /* 0x000fc400037c1670 */
[----:B------:R-:W-:Y:S01]  /*cce0*/  FSEL R19, R193, -INF , !P4 ;  /* 0xff800000c1137808 */ /* 0x000fe20006000000 */
[----:B------:R-:W1:Y:S01]  /*ccf0*/  SHFL.BFLY PT, R15, R0, 0x2, 0x1f ;  /* 0x0c401f00000f7f89 */ /* 0x000e6200000e0000 */
[----:B------:R-:W-:Y:S02]  /*cd00*/  ISETP.GE.AND P4, PT, R5, R233, PT ;  /* 0x000000e90500720c */ /* 0x000fe40003f86270 */
[----:B------:R-:W-:Y:S02]  /*cd10*/  FMNMX.FTZ R9, R21, R9, !PT ;  /* 0x0000000915097209 */ /* 0x000fe40007810000 */
[----:B------:R-:W-:Y:S02]  /*cd20*/  FSEL R18, R188, -INF , !P6 ;  /* 0xff800000bc127808 */ /* 0x000fe40007000000 */
[----:B------:R-:W-:Y:S02]  /*cd30*/  ISETP.GE.AND P6, PT, R4, R233, PT ;  /* 0x000000e90400720c */ /* 0x000fe40003fc6270 */
[----:B------:R-:W-:-:S02]  /*cd40*/  ISETP.LT.OR P4, PT, R5, R229, P4 ;  /* 0x000000e50500720c */ /* 0x000fc40002781670 */
[----:B------:R-:W-:Y:S02]  /*cd50*/  FMNMX.FTZ R9, R20, R9, !PT ;  /* 0x0000000914097209 */ /* 0x000fe40007810000 */
[----:B------:R-:W-:Y:S02]  /*cd60*/  FSEL R13, R192, -INF , !P1 ;  /* 0xff800000c00d7808 */ /* 0x000fe40004800000 */
[----:B------:R-:W-:Y:S02]  /*cd70*/  ISETP.GE.AND P1, PT, R6, R233, PT ;  /* 0x000000e90600720c */ /* 0x000fe40003f26270 */
[----:B------:R-:W-:Y:S02]  /*cd80*/  ISETP.LT.OR P6, PT, R4, R229, P6 ;  /* 0x000000e50400720c */ /* 0x000fe400037c1670 */
[----:B------:R-:W-:Y:S02]  /*cd90*/  FSEL R140, R184, -INF , !P4 ;  /* 0xff800000b88c7808 */ /* 0x000fe40006000000 */
[----:B------:R-:W-:-:S02]  /*cda0*/  FMNMX.FTZ R9, R23, R9, !PT ;  /* 0x0000000917097209 */ /* 0x000fc40007810000 */
[----:B------:R-:W-:Y:S02]  /*cdb0*/  ISETP.GE.AND P4, PT, R8, R232, PT ;  /* 0x000000e80800720c */ /* 0x000fe40003f86270 */
[----:B------:R-:W-:Y:S02]  /*cdc0*/  ISETP.LT.OR P1, PT, R6, R229, P1 ;  /* 0x000000e50600720c */ /* 0x000fe40000f21670 */
[----:B------:R-:W-:Y:S02]  /*cdd0*/  FSEL R143, R185, -INF , !P6 ;  /* 0xff800000b98f7808 */ /* 0x000fe40007000000 */
[----:B------:R-:W-:Y:S02]  /*cde0*/  FMNMX.FTZ R9, R240, R9, !PT ;  /* 0x00000009f0097209 */ /* 0x000fe40007810000 */
[----:B------:R-:W-:Y:S02]  /*cdf0*/  ISETP.GE.AND P6, PT, R2, R233, PT ;  /* 0x000000e90200720c */ /* 0x000fe40003fc6270 */
[----:B------:R-:W-:-:S02]  /*ce00*/  ISETP.LT.OR P4, PT, R8, R228, P4 ;  /* 0x000000e40800720c */ /* 0x000fc40002781670 */
[----:B------:R-:W-:Y:S02]  /*ce10*/  FMNMX.FTZ R8, R134, R13, !PT ;  /* 0x0000000d86087209 */ /* 0x000fe40007810000 */
[----:B------:R-:W-:Y:S02]  /*ce20*/  FSEL R22, R189, -INF , !P1 ;  /* 0xff800000bd167808 */ /* 0x000fe40004800000 */
[----:B------:R-:W-:Y:S02]  /*ce30*/  ISETP.GE.AND P1, PT, R3, R233, PT ;  /* 0x000000e90300720c */ /* 0x000fe40003f26270 */
[----:B------:R-:W-:Y:S02]  /*ce40*/  FMNMX.FTZ R9, R243, R9, !PT ;  /* 0x00000009f3097209 */ /* 0x000fe40007810000 */
[----:B------:R-:W-:Y:S02]  /*ce50*/  ISETP.LT.OR P6, PT, R2, R229, P6 ;  /* 0x000000e50200720c */ /* 0x000fe400037c1670 */
[----:B------:R-:W-:-:S02]  /*ce60*/  FMNMX.FTZ R8, R19, R8, !PT ;  /* 0x0000000813087209 */ /* 0x000fc40007810000 */
[----:B------:R-:W-:Y:S02]  /*ce70*/  ISETP.LT.OR P1, PT, R3, R229, P1 ;  /* 0x000000e50300720c */ /* 0x000fe40000f21670 */
[----:B------:R-:W-:Y:S02]  /*ce80*/  FMNMX.FTZ R9, R241, R9, !PT ;  /* 0x00000009f1097209 */ /* 0x000fe40007810000 */
[----:B------:R-:W-:Y:S02]  /*ce90*/  FSEL R177, R177, -INF , !P6 ;  /* 0xff800000b1b17808 */ /* 0x000fe40007000000 */
[----:B------:R-:W-:Y:S02]  /*cea0*/  ISETP.GE.AND P6, PT, R6, R232, PT ;  /* 0x000000e80600720c */ /* 0x000fe40003fc6270 */
[----:B------:R-:W-:Y:S02]  /*ceb0*/  FMNMX.FTZ R12, R18, R8, !PT ;  /* 0x00000008120c7209 */ /* 0x000fe40007810000 */
[----:B------:R-:W-:-:S02]  /*cec0*/  FSEL R142, R176, -INF , !P1 ;  /* 0xff800000b08e7808 */ /* 0x000fc40004800000 */
[----:B------:R-:W-:Y:S02]  /*ced0*/  FMNMX.FTZ R9, R242, R9, !PT ;  /* 0x00000009f2097209 */ /* 0x000fe40007810000 */
[----:B------:R-:W-:Y:S02]  /*cee0*/  ISETP.GE.AND P1, PT, R7, R232, PT ;  /* 0x000000e80700720c */ /* 0x000fe40003f26270 */
[----:B-1----:R-:W-:Y:S02]  /*cef0*/  FMNMX.FTZ R8, R0, R15, !PT ;  /* 0x0000000f00087209 */ /* 0x002fe40007810000 */
[----:B------:R-:W-:Y:S02]  /*cf00*/  ISETP.LT.OR P6, PT, R6, R228, P6 ;  /* 0x000000e40600720c */ /* 0x000fe400037c1670 */
[----:B------:R-:W-:Y:S01]  /*cf10*/  FMNMX.FTZ R0, R22, R12, !PT ;  /* 0x0000000c16007209 */ /* 0x000fe20007810000 */
[----:B------:R-:W-:Y:S01]  /*cf20*/  SHFL.BFLY PT, R24, R8, 0x1, 0x1f ;  /* 0x0c201f0008187f89 */ /* 0x000fe200000e0000 */
[----:B------:R-:W-:-:S02]  /*cf30*/  FSEL R6, R194, -INF , !P5 ;  /* 0xff800000c2067808 */ /* 0x000fc40006800000 */
[----:B------:R-:W-:Y:S01]  /*cf40*/  ISETP.LT.OR P1, PT, R7, R228, P1 ;  /* 0x000000e40700720c */ /* 0x000fe20000f21670 */
[----:B------:R-:W1:Y:S01]  /*cf50*/  SHFL.BFLY PT, R12, R9, 0x2, 0x1f ;  /* 0x0c401f00090c7f89 */ /* 0x000e6200000e0000 */
[----:B------:R-:W-:Y:S02]  /*cf60*/  ISETP.GE.AND P5, PT, R5, R232, PT ;  /* 0x000000e80500720c */ /* 0x000fe40003fa6270 */
[----:B------:R-:W-:Y:S02]  /*cf70*/  FMNMX.FTZ R7, R140, R0, !PT ;  /* 0x000000008c077209 */ /* 0x000fe40007810000 */
[----:B------:R-:W-:Y:S02]  /*cf80*/  FSEL R15, R195, -INF , !P4 ;  /* 0xff800000c30f7808 */ /* 0x000fe40006000000 */
[----:B------:R-:W-:Y:S02]  /*cf90*/  FMNMX.FTZ R0, R137, R6, !PT ;  /* 0x0000000689007209 */ /* 0x000fe40007810000 */
[----:B------:R-:W-:-:S02]  /*cfa0*/  ISETP.GE.AND P4, PT, R4, R232, PT ;  /* 0x000000e80400720c */ /* 0x000fc40003f86270 */
[----:B------:R-:W-:Y:S02]  /*cfb0*/  ISETP.LT.OR P5, PT, R5, R228, P5 ;  /* 0x000000e40500720c */ /* 0x000fe40002fa1670 */
[----:B------:R-:W-:Y:S02]  /*cfc0*/  FMNMX.FTZ R5, R143, R7, !PT ;  /* 0x000000078f057209 */ /* 0x000fe40007810000 */
[----:B------:R-:W-:Y:S02]  /*cfd0*/  FSEL R7, R190, -INF , !P1 ;  /* 0xff800000be077808 */ /* 0x000fe40004800000 */
[----:B------:R-:W-:Y:S02]  /*cfe0*/  FMNMX.FTZ R0, R15, R0, !PT ;  /* 0x000000000f007209 */ /* 0x000fe40007810000 */
[----:B------:R-:W-:Y:S02]  /*cff0*/  ISETP.LT.OR P4, PT, R4, R228, P4 ;  /* 0x000000e40400720c */ /* 0x000fe40002781670 */
[----:B------:R-:W-:-:S02]  /*d000*/  FMNMX.FTZ R4, R142, R5, !PT ;  /* 0x000000058e047209 */ /* 0x000fc40007810000 */
[----:B------:R-:W-:Y:S02]  /*d010*/  ISETP.GE.AND P1, PT, R3, R232, PT ;  /* 0x000000e80300720c */ /* 0x000fe40003f26270 */
[----:B------:R-:W-:Y:S02]  /*d020*/  FSEL R5, R191, -INF , !P6 ;  /* 0xff800000bf057808 */ /* 0x000fe40007000000 */
[----:B------:R-:W-:Y:S02]  /*d030*/  FMNMX.FTZ R0, R7, R0, !PT ;  /* 0x0000000007007209 */ /* 0x000fe40007810000 */
[----:B------:R-:W-:Y:S02]  /*d040*/  ISETP.LT.OR P1, PT, R3, R228, P1 ;  /* 0x000000e40300720c */ /* 0x000fe40000f21670 */
[----:B------:R-:W-:Y:S02]  /*d050*/  FSEL R141, R186, -INF , !P5 ;  /* 0xff800000ba8d7808 */ /* 0x000fe40006800000 */
[----:B------:R-:W-:-:S02]  /*d060*/  FMNMX.FTZ R3, R5, R0, !PT ;  /* 0x0000000005037209 */ /* 0x000fc40007810000 */
[----:B------:R-:W-:Y:S02]  /*d070*/  FSEL R176, R187, -INF , !P4 ;  /* 0xff800000bbb07808 */ /* 0x000fe40006000000 */
[C---:B------:R-:W-:Y:S02]  /*d080*/  ISETP.GE.AND P4, PT, R2.reuse, R232, PT ;  /* 0x000000e80200720c */ /* 0x040fe40003f86270 */
[----:B------:R-:W-:Y:S02]  /*d090*/  FMNMX.FTZ R3, R141, R3, !PT ;  /* 0x000000038d037209 */ /* 0x000fe40007810000 */
[----:B------:R-:W-:Y:S02]  /*d0a0*/  ISETP.LT.OR P4, PT, R2, R228, P4 ;  /* 0x000000e40200720c */ /* 0x000fe40002781670 */
[----:B------:R-:W-:Y:S02]  /*d0b0*/  FSEL R178, R178, -INF , !P1 ;  /* 0xff800000b2b27808 */ /* 0x000fe40004800000 */
[----:B------:R-:W-:-:S02]  /*d0c0*/  FMNMX.FTZ R2, R176, R3, !PT ;  /* 0x00000003b0027209 */ /* 0x000fc40007810000 */
[----:B------:R-:W-:Y:S02]  /*d0d0*/  FMNMX.FTZ R4, R177, R4, !PT ;  /* 0x00000004b1047209 */ /* 0x000fe40007810000 */
[----:B-1----:R-:W-:Y:S02]  /*d0e0*/  FMNMX.FTZ R0, R9, R12, !PT ;  /* 0x0000000c09007209 */ /* 0x002fe40007810000 */
[----:B------:R-:W-:Y:S01]  /*d0f0*/  FSEL R179, R179, -INF , !P4 ;  /* 0xff800000b3b37808 */ /* 0x000fe20006000000 */
[----:B------:R-:W1:Y:S01]  /*d100*/  SHFL.BFLY PT, R25, R4, 0x2, 0x1f ;  /* 0x0c401f0004197f89 */ /* 0x000e6200000e0000 */
[----:B------:R-:W-:Y:S02]  /*d110*/  FMNMX.FTZ R2, R178, R2, !PT ;  /* 0x00000002b2027209 */ /* 0x000fe40007810000 */
[----:B------:R-:W-:Y:S02]  /*d120*/  FMNMX.FTZ R238, R8, R24, !PT ;  /* 0x0000001808ee7209 */ /* 0x000fe40007810000 */
[----:B------:R-:W2:Y:S01]  /*d130*/  SHFL.BFLY PT, R24, R0, 0x1, 0x1f ;  /* 0x0c201f0000187f89 */ /* 0x000ea200000e0000 */
[----:B------:R-:W-:-:S02]  /*d140*/  FMNMX.FTZ R2, R179, R2, !PT ;  /* 0x00000002b3027209 */ /* 0x000fc40007810000 */
[C---:B------:R-:W-:Y:S01]  /*d150*/  FMUL.FTZ R12, R238.reuse, UR17 ;  /* 0x00000011ee0c7c20 */ /* 0x040fe20008410000 */
[----:B------:R-:W-:Y:S02]  /*d160*/  FSETP.NEU.FTZ.AND P6, PT, R238, -INF , PT ;  /* 0xff800000ee00780b */ /* 0x000fe40003fdd000 */
[----:B------:R-:W-:Y:S01]  /*d170*/  SHFL.BFLY PT, R8, R2, 0x2, 0x1f ;  /* 0x0c401f0002087f89 */ /* 0x000fe200000e0000 */
[----:B------:R-:W-:Y:S02]  /*d180*/  MOV R190, R246 ;  /* 0x000000f600be7202 */ /* 0x000fe40000000f00 */
[----:B------:R-:W-:Y:S02]  /*d190*/  FSEL R12, R12, RZ, P6 ;  /* 0x000000ff0c0c7208 */ /* 0x000fe40003000000 */
[----:B------:R-:W-:-:S03]  /*d1a0*/  MOV R191, R245 ;  /* 0x000000f500bf7202 */ /* 0x000fc60000000f00 */
[--C-:B------:R-:W-:Y:S01]  /*d1b0*/  FFMA.FTZ R10, R10, UR17, -R12.reuse ;  /* 0x000000110a0a7c23 */ /* 0x100fe2000801080c */
[--C-:B------:R-:W-:Y:S01]  /*d1c0*/  FFMA.FTZ R17, R17, UR17, -R12.reuse ;  /* 0x0000001111117c23 */ /* 0x100fe2000801080c */
[--C-:B------:R-:W-:Y:S02]  /*d1d0*/  FFMA.FTZ R16, R16, UR17, -R12.reuse ;  /* 0x0000001110107c23 */ /* 0x100fe4000801080c */
[----:B------:R-:W-:Y:S01]  /*d1e0*/  MUFU.EX2 R198, R10 ;  /* 0x0000000a00c67308 */ /* 0x000fe20000000800 */
[----:B-1----:R-:W-:Y:S02]  /*d1f0*/  FMNMX.FTZ R3, R4, R25, !PT ;  /* 0x0000001904037209 */ /* 0x002fe40007810000 */
[----:B--2---:R-:W-:Y:S01]  /*d200*/  FMNMX.FTZ R239, R0, R24, !PT ;  /* 0x0000001800ef7209 */ /* 0x004fe20007810000 */
[----:B------:R-:W-:Y:S02]  /*d210*/  FFMA.FTZ R0, R11, UR17, -R12 ;  /* 0x000000110b007c23 */ /* 0x000fe4000801080c */
[----:B------:R-:W1:Y:S02]  /*d220*/  SHFL.BFLY PT, R9, R3, 0x1, 0x1f ;  /* 0x0c201f0003097f89 */ /* 0x000e6400000e0000 */
[----:B------:R-:W-:Y:S01]  /*d230*/  MUFU.EX2 R197, R17 ;  /* 0x0000001100c57308 */ /* 0x000fe20000000800 */
[C---:B------:R-:W-:Y:S01]  /*d240*/  FSETP.NEU.FTZ.AND P5, PT, R239.reuse, -INF , PT ;  /* 0xff800000ef00780b */ /* 0x040fe20003fbd000 */
[----:B------:R-:W-:Y:S01]  /*d250*/  FMUL.FTZ R4, R239, UR17 ;  /* 0x00000011ef047c20 */ /* 0x000fe20008410000 */
[----:B------:R-:W-:Y:S04]  /*d260*/  LDSM.16.MT88.4 R24, [R215+0xb000] ;  /* 0x00b00000d718783b */ /* 0x000fe80000004200 */
[----:B------:R-:W-:Y:S01]  /*d270*/  FSEL R11, R4, RZ, P5 ;  /* 0x000000ff040b7208 */ /* 0x000fe20002800000 */
[----:B------:R2:W-:Y:S04]  /*d280*/  MUFU.EX2 R199, R0 ;  /* 0x0000000000c77308 */ /* 0x0005e80000000800 */
[--C-:B------:R-:W-:Y:S01]  /*d290*/  FFMA.FTZ R21, R21, UR17, -R11.reuse ;  /* 0x0000001115157c23 */ /* 0x100fe2000801080b */
[--C-:B------:R-:W-:Y:S01]  /*d2a0*/  FFMA.FTZ R20, R20, UR17, -R11.reuse ;  /* 0x0000001114147c23 */ /* 0x100fe2000801080b */
[--C-:B------:R-:W-:Y:S01]  /*d2b0*/  FFMA.FTZ R23, R23, UR17, -R11.reuse ;  /* 0x0000001117177c23 */ /* 0x100fe2000801080b */
[----:B------:R-:W-:Y:S01]  /*d2c0*/  FFMA.FTZ R14, R14, UR17, -R11 ;  /* 0x000000110e0e7c23 */ /* 0x000fe2000801080b */
[----:B------:R-:W-:Y:S01]  /*d2d0*/  MUFU.EX2 R196, R16 ;  /* 0x0000001000c47308 */ /* 0x000fe20000000800 */
[----:B-1----:R-:W-:-:S07]  /*d2e0*/  FMNMX.FTZ R237, R3, R9, !PT ;  /* 0x0000000903ed7209 */ /* 0x002fce0007810000 */
[----:B------:R-:W-:Y:S01]  /*d2f0*/  MUFU.EX2 R192, R21 ;  /* 0x0000001500c07308 */ /* 0x000fe20000000800 */
[----:B--2---:R-:W-:Y:S02]  /*d300*/  FMNMX.FTZ R0, R2, R8, !PT ;  /* 0x0000000802007209 */ /* 0x004fe40007810000 */
[----:B------:R-:W-:Y:S01]  /*d310*/  FSEL R3, R238, RZ, P6 ;  /* 0x000000ffee037208 */ /* 0x000fe20003000000 */
[C---:B------:R-:W-:Y:S01]  /*d320*/  FMUL.FTZ R10, R237.reuse, UR17 ;  /* 0x00000011ed0a7c20 */ /* 0x040fe20008410000 */
[----:B------:R-:W-:Y:S01]  /*d330*/  FSETP.NEU.FTZ.AND P4, PT, R237, -INF , PT ;  /* 0xff800000ed00780b */ /* 0x000fe20003f9d000 */
[----:B------:R-:W1:Y:S02]  /*d340*/  SHFL.BFLY PT, R2, R0, 0x1, 0x1f ;  /* 0x0c201f0000027f89 */ /* 0x000e6400000e0000 */
[----:B------:R-:W-:Y:S01]  /*d350*/  FADD.FTZ R3, R136, -R3 ;  /* 0x8000000388037221 */ /* 0x000fe20000010000 */
[----:B------:R-:W-:Y:S01]  /*d360*/  FSEL R10, R10, RZ, P4 ;  /* 0x000000ff0a0a7208 */ /* 0x000fe20002000000 */
[----:B------:R-:W-:Y:S02]  /*d370*/  MUFU.EX2 R194, R20 ;  /* 0x0000001400c27308 */ /* 0x000fe40000000800 */
[----:B------:R-:W-:-:S02]  /*d380*/  FMUL.FTZ R9, R3, UR17 ;  /* 0x0000001103097c20 */ /* 0x000fc40008410000 */
[--C-:B------:R-:W-:Y:S01]  /*d390*/  FFMA.FTZ R13, R13, UR17, -R10.reuse ;  /* 0x000000110d0d7c23 */ /* 0x100fe2000801080a */
[--C-:B------:R-:W-:Y:S01]  /*d3a0*/  FFMA.FTZ R19, R19, UR17, -R10.reuse ;  /* 0x0000001113137c23 */ /* 0x100fe2000801080a */
[--C-:B------:R-:W-:Y:S01]  /*d3b0*/  FFMA.FTZ R18, R18, UR17, -R10.reuse ;  /* 0x0000001112127c23 */ /* 0x100fe2000801080a */
[----:B------:R-:W-:Y:S01]  /*d3c0*/  FFMA.FTZ R22, R22, UR17, -R10 ;  /* 0x0000001116167c23 */ /* 0x000fe2000801080a */
[----:B------:R2:W-:Y:S08]  /*d3d0*/  MUFU.EX2 R185, R13 ;  /* 0x0000000d00b97308 */ /* 0x0005f00000000800 */
[----:B------:R-:W3:Y:S01]  /*d3e0*/  MUFU.EX2 R184, R19 ;  /* 0x0000001300b87308 */ /* 0x000ee20000000800 */
[----:B-1----:R-:W-:-:S02]  /*d3f0*/  FMNMX.FTZ R236, R0, R2, !PT ;  /* 0x0000000200ec7209 */ /* 0x002fc40007810000 */
[----:B------:R-:W-:Y:S02]  /*d400*/  FSEL R2, R237, RZ, P4 ;  /* 0x000000ffed027208 */ /* 0x000fe40002000000 */
[C---:B------:R-:W-:Y:S01]  /*d410*/  FSETP.NEU.FTZ.AND P1, PT, R236.reuse, -INF , PT ;  /* 0xff800000ec00780b */ /* 0x040fe20003f3d000 */
[----:B------:R-:W-:Y:S02]  /*d420*/  FMUL.FTZ R0, R236, UR17 ;  /* 0x00000011ec007c20 */ /* 0x000fe40008410000 */
[----:B------:R1:W-:Y:S01]  /*d430*/  MUFU.EX2 R186, R18 ;  /* 0x0000001200ba7308 */ /* 0x0003e20000000800 */
[----:B------:R-:W-:Y:S01]  /*d440*/  FADD.FTZ R3, R134, -R2 ;  /* 0x8000000286037221 */ /* 0x000fe20000010000 */
[----:B------:R-:W-:Y:S01]  /*d450*/  FSEL R2, R236, RZ, P1 ;  /* 0x000000ffec027208 */ /* 0x000fe20000800000 */
[----:B--2---:R-:W-:Y:S01]  /*d460*/  FFMA.FTZ R13, R140, UR17, -R10 ;  /* 0x000000118c0d7c23 */ /* 0x004fe2000801080a */
[----:B------:R-:W-:Y:S01]  /*d470*/  FSEL R0, R0, RZ, P1 ;  /* 0x000000ff00007208 */ /* 0x000fe20000800000 */
[----:B------:R-:W-:-:S02]  /*d480*/  FMUL.FTZ R3, R3, UR17 ;  /* 0x0000001103037c20 */ /* 0x000fc40008410000 */
[----:B------:R-:W-:Y:S01]  /*d490*/  FADD.FTZ R2, R137, -R2 ;  /* 0x8000000289027221 */ /* 0x000fe20000010000 */
[----:B------:R-:W2:Y:S01]  /*d4a0*/  MUFU.EX2 R187, R22 ;  /* 0x0000001600bb7308 */ /* 0x000ea20000000800 */
[--C-:B------:R-:W-:Y:S01]  /*d4b0*/  FFMA.FTZ R6, R6, UR17, -R0.reuse ;  /* 0x0000001106067c23 */ /* 0x100fe20008010800 */
[--C-:B------:R-:W-:Y:S01]  /*d4c0*/  FFMA.FTZ R15, R15, UR17, -R0.reuse ;  /* 0x000000110f0f7c23 */ /* 0x100fe20008010800 */
[----:B------:R-:W-:Y:S01]  /*d4d0*/  FMUL.FTZ R2, R2, UR17 ;  /* 0x0000001102027c20 */ /* 0x000fe20008410000 */
[--C-:B------:R-:W-:Y:S01]  /*d4e0*/  FFMA.FTZ R7, R7, UR17, -R0.reuse ;  /* 0x0000001107077c23 */ /* 0x100fe20008010800 */
[----:B------:R-:W-:Y:S01]  /*d4f0*/  FFMA.FTZ R5, R5, UR17, -R0 ;  /* 0x0000001105057c23 */ /* 0x000fe20008010800 */
[----:B---3--:R-:W-:Y:S01]  /*d500*/  F2FP.F16.F32.PACK_AB R4, R184, R185 ;  /* 0x000000b9b804723e */ /* 0x008fe200000000ff */
[----:B------:R-:W-:Y:S01]  /*d510*/  LDSM.16.MT88.4 R136, [R213+0xb000] ;  /* 0x00b00000d588783b */ /* 0x000fe20000004200 */
[----:B------:R2:W-:Y:S03]  /*d520*/  MUFU.EX2 R180, R6 ;  /* 0x0000000600b47308 */ /* 0x0005e60000000800 */
[----:B-1----:R-:W1:Y:S05]  /*d530*/  LDSM.16.MT88.4 R16, [R213+0xa000] ;  /* 0x00a00000d510783b */ /* 0x002e6a0000004200 */
[----:B------:R-:W3:Y:S08]  /*d540*/  MUFU.EX2 R181, R15 ;  /* 0x0000000f00b57308 */ /* 0x000ef00000000800 */
[----:B------:R-:W-:Y:S01]  /*d550*/  MUFU.EX2 R183, R7 ;  /* 0x0000000700b77308 */ /* 0x000fe20000000800 */
[----:B--2---:R-:W-:-:S07]  /*d560*/  F2FP.F16.F32.PACK_AB R6, R187, R186 ;  /* 0x000000babb06723e */ /* 0x004fce00000000ff */
[----:B------:R3:W2:Y:S08]  /*d570*/  MUFU.EX2 R182, R5 ;  /* 0x0000000500b67308 */ /* 0x0006b00000000800 */
[----:B------:R-:W4:Y:S08]  /*d580*/  MUFU.EX2 R8, R3 ;  /* 0x0000000300087308 */ /* 0x000f300000000800 */
[----:B------:R-:W5:Y:S01]  /*d590*/  MUFU.EX2 R2, R2 ;  /* 0x0000000200027308 */ /* 0x000f620000000800 */
[----:B---3--:R-:W-:-:S02]  /*d5a0*/  F2FP.F16.F32.PACK_AB R5, R181, R180 ;  /* 0x000000b4b505723e */ /* 0x008fc400000000ff */
[----:B--2---:R-:W-:-:S05]  /*d5b0*/  F2FP.F16.F32.PACK_AB R7, R182, R183 ;  /* 0x000000b7b607723e */ /* 0x004fca00000000ff */
[----:B------:R2:W-:Y:S01]  /*d5c0*/  MUFU.EX2 R195, R23 ;  /* 0x0000001700c37308 */ /* 0x0005e20000000800 */
[-C--:B----4-:R-:W-:Y:S01]  /*d5d0*/  FMUL.FTZ R40, R40, R8.reuse ;  /* 0x0000000828287220 */ /* 0x090fe20000410000 */
[-C--:B------:R-:W-:Y:S01]  /*d5e0*/  FMUL.FTZ R41, R41, R8.reuse ;  /* 0x0000000829297220 */ /* 0x080fe20000410000 */
[----:B------:R-:W-:Y:S01]  /*d5f0*/  FSEL R3, R239, RZ, P5 ;  /* 0x000000ffef037208 */ /* 0x000fe20002800000 */
[-C--:B------:R-:W-:Y:S01]  /*d600*/  FMUL.FTZ R144, R144, R8.reuse ;  /* 0x0000000890907220 */ /* 0x080fe20000410000 */
[-C--:B------:R-:W-:Y:S01]  /*d610*/  FMUL.FTZ R145, R145, R8.reuse ;  /* 0x0000000891917220 */ /* 0x080fe20000410000 */
[-C--:B------:R-:W-:Y:S01]  /*d620*/  FMUL.FTZ R152, R152, R8.reuse ;  /* 0x0000000898987220 */ /* 0x080fe20000410000 */
[----:B------:R-:W-:Y:S01]  /*d630*/  FMUL.FTZ R153, R153, R8 ;  /* 0x0000000899997220 */ /* 0x000fe20000410000 */
[----:B------:R-:W-:Y:S01]  /*d640*/  FADD.FTZ R3, R135, -R3 ;  /* 0x8000000387037221 */ /* 0x000fe20000010000 */
[-C--:B-----5:R-:W-:Y:S01]  /*d650*/  FMUL.FTZ R42, R42, R2.reuse ;  /* 0x000000022a2a7220 */ /* 0x0a0fe20000410000 */
[-C--:B------:R-:W-:Y:S01]  /*d660*/  FMUL.FTZ R43, R43, R2.reuse ;  /* 0x000000022b2b7220 */ /* 0x080fe20000410000 */
[----:B------:R-:W-:Y:S01]  /*d670*/  LDSM.16.MT88.4 R132, [R217+0xa000] ;  /* 0x00a00000d984783b */ /* 0x000fe20000004200 */
[----:B------:R-:W-:Y:S01]  /*d680*/  FMUL.FTZ R3, R3, UR17 ;  /* 0x0000001103037c20 */ /* 0x000fe20008410000 */
[----:B------:R-:W-:Y:S01]  /*d690*/  MUFU.EX2 R193, R14 ;  /* 0x0000000e00c17308 */ /* 0x000fe20000000800 */
[-C--:B------:R-:W-:Y:S01]  /*d6a0*/  FMUL.FTZ R146, R146, R2.reuse ;  /* 0x0000000292927220 */ /* 0x080fe20000410000 */
[----:B------:R-:W-:Y:S01]  /*d6b0*/  FMUL.FTZ R147, R147, R2 ;  /* 0x0000000293937220 */ /* 0x000fe20000410000 */
[-C--:B------:R-:W-:Y:S01]  /*d6c0*/  FMUL.FTZ R160, R160, R8.reuse ;  /* 0x00000008a0a07220 */ /* 0x080fe20000410000 */
[C---:B------:R-:W-:Y:S01]  /*d6d0*/  HMMA.16816.F32 R204, R4.reuse, R32, R40 ;  /* 0x0000002004cc723c */ /* 0x040fe20000001828 */
[----:B--2---:R-:W2:Y:S01]  /*d6e0*/  LDSM.16.MT88.4 R20, [R215+0xa000] ;  /* 0x00a00000d714783b */ /* 0x004ea20000004200 */
[-C--:B------:R-:W-:Y:S01]  /*d6f0*/  FMUL.FTZ R161, R161, R8.reuse ;  /* 0x00000008a1a17220 */ /* 0x080fe20000410000 */
[-C--:B------:R-:W-:Y:S01]  /*d700*/  FMUL.FTZ R168, R168, R8.reuse ;  /* 0x00000008a8a87220 */ /* 0x080fe20000410000 */
[----:B------:R-:W3:Y:S01]  /*d710*/  MUFU.EX2 R9, R9 ;  /* 0x0000000900097308 */ /* 0x000ee20000000800 */
[----:B------:R-:W4:Y:S01]  /*d720*/  LDSM.16.MT88.4 R40, [R217+0xb000] ;  /* 0x00b00000d928783b */ /* 0x000f220000004200 */
[----:B------:R-:W-:Y:S01]  /*d730*/  FMUL.FTZ R169, R169, R8 ;  /* 0x00000008a9a97220 */ /* 0x000fe20000410000 */
[-C--:B------:R-:W-:Y:S01]  /*d740*/  FMUL.FTZ R154, R154, R2.reuse ;  /* 0x000000029a9a7220 */ /* 0x080fe20000410000 */
[----:B------:R-:W-:Y:S01]  /*d750*/  FMUL.FTZ R155, R155, R2 ;  /* 0x000000029b9b7220 */ /* 0x000fe20000410000 */
[----:B------:R-:W-:Y:S01]  /*d760*/  FMUL.FTZ R44, R44, R8 ;  /* 0x000000082c2c7220 */ /* 0x000fe20000410000 */
[-C--:B------:R-:W-:Y:S01]  /*d770*/  FMUL.FTZ R162, R162, R2.reuse ;  /* 0x00000002a2a27220 */ /* 0x080fe20000410000 */
[----:B------:R-:W-:Y:S01]  /*d780*/  FMUL.FTZ R163, R163, R2 ;  /* 0x00000002a3a37220 */ /* 0x000fe20000410000 */
[----:B------:R-:W5:Y:S01]  /*d790*/  MUFU.EX2 R3, R3 ;  /* 0x0000000300037308 */ /* 0x000f620000000800 */
        /* <DEDUP_REMOVED lines=48> */
[-C--:B-----5:R-:W-:Y:S01]  /*daa0*/  FMUL.FTZ R38, R38, R3.reuse ;  /* 0x0000000326267220 */ /* 0x0a0fe20000410000 */
[----:B------:R-:W-:Y:S01]  /*dab0*/  FMUL.FTZ R39, R39, R3 ;  /* 0x0000000327277220 */ /* 0x000fe20000410000 */
[----:B------:R-:W-:Y:S01]  /*dac0*/  MOV R14, R204 ;  /* 0x000000cc000e7202 */ /* 0x000fe20000000f00 */
[C---:B------:R-:W-:Y:S01]  /*dad0*/  HMMA.16816.F32 R152, R4.reuse, R18, R152 ;  /* 0x000000120498723c */ /* 0x040fe20000001898 */
[-C--:B------:R-:W-:Y:S01]  /*dae0*/  FMUL.FTZ R172, R172, R9.reuse ;  /* 0x00000009acac7220 */ /* 0x080fe20000410000 */
[----:B------:R-:W-:Y:S01]  /*daf0*/  FMUL.FTZ R173, R173, R9 ;  /* 0x00000009adad7220 */ /* 0x000fe20000410000 */
[-C--:B------:R-:W-:Y:S01]  /*db00*/  FMUL.FTZ R174, R174, R3.reuse ;  /* 0x00000003aeae7220 */ /* 0x080fe20000410000 */
[----:B------:R-:W-:Y:S01]  /*db10*/  FMUL.FTZ R175, R175, R3 ;  /* 0x00000003afaf7220 */ /* 0x000fe20000410000 */
[-C--:B------:R-:W-:Y:S01]  /*db20*/  FMUL.FTZ R156, R156, R9.reuse ;  /* 0x000000099c9c7220 */ /* 0x080fe20000410000 */
[C---:B--2---:R-:W-:Y:S01]  /*db30*/  HMMA.16816.F32 R160, R4.reuse, R20, R160 ;  /* 0x0000001404a0723c */ /* 0x044fe200000018a0 */
        /* <DEDUP_REMOVED lines=46> */
[----:B------:R-:W-:Y:S01]  /*de20*/  MOV R189, R205 ;  /* 0x000000cd00bd7202 */ /* 0x000fe20000000f00 */
        /* <DEDUP_REMOVED lines=18> */
[----:B----4-:R-:W-:Y:S01]  /*df50*/  HMMA.16816.F32 R120, R4, R40, R120 ;  /* 0x000000280478723c */ /* 0x010fe20000001878 */
        /* <DEDUP_REMOVED lines=18> */
[----:B------:R-:W-:Y:S02]  /*e080*/  LDSM.16.MT88.4 R172, [R215+0xa800] ;  /* 0x00a80000d7ac783b */ /* 0x000fe40000004200 */
[----:B------:R-:W-:Y:S03]  /*e090*/  MUFU.EX2 R23, R14 ;  /* 0x0000000e00177308 */ /* 0x000fe60000000800 */
[----:B------:R-:W-:Y:S01]  /*e0a0*/  HMMA.16816.F32 R244, R4, R18, R156 ;  /* 0x0000001204f4723c */ /* 0x000fe2000000189c */
[----:B------:R-:W2:Y:S01]  /*e0b0*/  LDSM.16.MT88.4 R156, [R213+0xa800] ;  /* 0x00a80000d59c783b */ /* 0x000ea20000004200 */
[--C-:B-1----:R-:W-:Y:S01]  /*e0c0*/  FFMA.FTZ R13, R143, UR17, -R10.reuse ;  /* 0x000000118f0d7c23 */ /* 0x102fe2000801080a */
[----:B------:R-:W-:-:S03]  /*e0d0*/  FFMA.FTZ R10, R177, UR17, -R10 ;  /* 0x00000011b10a7c23 */ /* 0x000fc6000801080a */
[C---:B------:R-:W-:Y:S01]  /*e0e0*/  HMMA.16816.F32 R148, R4.reuse, R16, R148 ;  /* 0x000000100494723c */ /* 0x040fe20000001894 */
[----:B------:R-:W-:Y:S01]  /*e0f0*/  MOV R177, R126 ;  /* 0x0000007e00b17202 */ /* 0x000fe20000000f00 */
[----:B------:R1:W3:Y:S04]  /*e100*/  MUFU.EX2 R32, R13 ;  /* 0x0000000d00207308 */ /* 0x0002e80000000800 */
[C---:B------:R-:W-:Y:S04]  /*e110*/  HMMA.16816.F32 R164, R4.reuse, R20, R164 ;  /* 0x0000001404a4723c */ /* 0x040fe800000018a4 */
[----:B------:R4:W5:Y:S02]  /*e120*/  MUFU.EX2 R22, R10 ;  /* 0x0000000a00167308 */ /* 0x0009640000000800 */
[C---:B------:R-:W-:Y:S01]  /*e130*/  HMMA.16816.F32 R204, R4.reuse, R34, R48 ;  /* 0x0000002204cc723c */ /* 0x040fe20000001830 */
[----:B------:R-:W2:Y:S05]  /*e140*/  LDSM.16.MT88.4 R48, [R218+0xa800] ;  /* 0x00a80000da30783b */ /* 0x000eaa0000004200 */
[----:B------:R-:W-:Y:S01]  /*e150*/  HMMA.16816.F32 R52, R4, R132, R52 ;  /* 0x000000840434723c */ /* 0x000fe20000001834 */
[----:B-1----:R-:W-:Y:S01]  /*e160*/  FFMA.FTZ R13, R141, UR17, -R0 ;  /* 0x000000118d0d7c23 */ /* 0x002fe20008010800 */
[----:B------:R-:W-:-:S02]  /*e170*/  MOV R34, R191 ;  /* 0x000000bf00227202 */ /* 0x000fc40000000f00 */
[----:B------:R-:W-:Y:S01]  /*e180*/  MOV R35, R190 ;  /* 0x000000be00237202 */ /* 0x000fe20000000f00 */
[----:B------:R-:W-:Y:S01]  /*e190*/  MUFU.EX2 R21, R13 ;  /* 0x0000000d00157308 */ /* 0x000fe20000000800 */
[C---:B------:R-:W-:Y:S01]  /*e1a0*/  HMMA.16816.F32 R188, R4.reuse, R134, R64 ;  /* 0x0000008604bc723c */ /* 0x040fe20000001840 */
[----:B---3--:R-:W-:Y:S01]  /*e1b0*/  F2FP.F16.F32.PACK_AB R124, R32, R33 ;  /* 0x00000021207c723e */ /* 0x008fe200000000ff */
[----:B------:R-:W1:Y:S01]  /*e1c0*/  LDSM.16.MT88.4 R64, [R217+0xa800] ;  /* 0x00a80000d940783b */ /* 0x000e620000004200 */
[----:B----4-:R-:W-:Y:S01]  /*e1d0*/  FFMA.FTZ R10, R176, UR17, -R0 ;  /* 0x00000011b00a7c23 */ /* 0x010fe20008010800 */
[----:B------:R-:W-:Y:S02]  /*e1e0*/  MOV R176, R125 ;  /* 0x0000007d00b07202 */ /* 0x000fe40000000f00 */
[----:B------:R-:W-:Y:S01]  /*e1f0*/  HMMA.16816.F32 R68, R4, R136, R68 ;  /* 0x000000880444723c */ /* 0x000fe20000001844 */
[----:B------:R3:W4:Y:S01]  /*e200*/  MUFU.EX2 R19, R10 ;  /* 0x0000000a00137308 */ /* 0x0007220000000800 */
[----:B-----5:R-:W-:-:S04]  /*e210*/  F2FP.F16.F32.PACK_AB R126, R22, R23 ;  /* 0x00000017167e723e */ /* 0x020fc800000000ff */
[C---:B------:R-:W-:Y:S06]  /*e220*/  HMMA.16816.F32 R84, R4.reuse, R24, R84 ;  /* 0x000000180454723c */ /* 0x040fec0000001854 */
[----:B------:R-:W-:Y:S01]  /*e230*/  HMMA.16816.F32 R132, R4, R26, R96 ;  /* 0x0000001a0484723c */ /* 0x000fe20000001860 */
[----:B------:R-:W-:Y:S01]  /*e240*/  LDSM.16.MT88.4 R96, [R215+0xb800] ;  /* 0x00b80000d760783b */ /* 0x000fe20000004200 */
[--C-:B---3--:R-:W-:Y:S01]  /*e250*/  FFMA.FTZ R10, R178, UR17, -R0.reuse ;  /* 0x00000011b20a7c23 */ /* 0x108fe20008010800 */
[----:B------:R-:W-:-:S03]  /*e260*/  FFMA.FTZ R0, R179, UR17, -R0 ;  /* 0x00000011b3007c23 */ /* 0x000fc60008010800 */
[C---:B------:R-:W-:Y:S01]  /*e270*/  HMMA.16816.F32 R100, R4.reuse, R28, R100 ;  /* 0x0000001c0464723c */ /* 0x040fe20000001864 */
[----:B------:R-:W-:Y:S01]  /*e280*/  MOV R179, R15 ;  /* 0x0000000f00b37202 */ /* 0x000fe20000000f00 */
[----:B------:R-:W-:Y:S01]  /*e290*/  MUFU.EX2 R20, R10 ;  /* 0x0000000a00147308 */ /* 0x000fe20000000800 */
[----:B------:R-:W-:Y:S02]  /*e2a0*/  MOV R178, R127 ;  /* 0x0000007f00b27202 */ /* 0x000fe40000000f00 */
[----:B----4-:R-:W-:Y:S01]  /*e2b0*/  F2FP.F16.F32.PACK_AB R125, R19, R21 ;  /* 0x00000015137d723e */ /* 0x010fe200000000ff */
[C---:B------:R-:W-:Y:S01]  /*e2c0*/  HMMA.16816.F32 R136, R4.reuse, R138, R80 ;  /* 0x0000008a0488723c */ /* 0x040fe20000001850 */
[----:B------:R-:W3:Y:S03]  /*e2d0*/  LDSM.16.MT88.4 R80, [R213+0xb800] ;  /* 0x00b80000d550783b */ /* 0x000ee60000004200 */
[----:B------:R4:W5:Y:S02]  /*e2e0*/  MUFU.EX2 R18, R0 ;  /* 0x0000000000127308 */ /* 0x0009640000000800 */
[C---:B------:R-:W-:Y:S01]  /*e2f0*/  HMMA.16816.F32 R28, R4.reuse, R30, R112 ;  /* 0x0000001e041c723c */ /* 0x040fe20000001870 */
[----:B------:R-:W3:Y:S05]  /*e300*/  LDSM.16.MT88.4 R112, [R218+0xb800] ;  /* 0x00b80000da70783b */ /* 0x000eea0000004200 */
[C---:B------:R-:W-:Y:S06]  /*e310*/  HMMA.16816.F32 R116, R4.reuse, R40, R116 ;  /* 0x000000280474723c */ /* 0x040fec0000001874 */
[----:B------:R-:W-:Y:S01]  /*e320*/  HMMA.16816.F32 R24, R4, R42, R128 ;  /* 0x0000002a0418723c */ /* 0x000fe20000001880 */
[----:B----4-:R-:W-:Y:S01]  /*e330*/  FFMA.FTZ R0, R200, UR17, -R12 ;  /* 0x00000011c8007c23 */ /* 0x010fe2000801080c */
[----:B-----5:R-:W-:-:S03]  /*e340*/  F2FP.F16.F32.PACK_AB R127, R18, R20 ;  /* 0x00000014127f723e */ /* 0x020fc600000000ff */
[----:B------:R4:W-:Y:S02]  /*e350*/  MUFU.EX2 R17, R0 ;  /* 0x0000000000117308 */ /* 0x0009e40000000800 */
[----:B------:R-:W-:Y:S02]  /*e360*/  FFMA.FTZ R4, R240, UR17, -R11 ;  /* 0x00000011f0047c23 */ /* 0x000fe4000801080b */
[C---:B--2---:R-:W-:Y:S04]  /*e370*/  HMMA.16816.F32 R144, R124.reuse, R156, R144 ;  /* 0x0000009c7c90723c */ /* 0x044fe80000001890 */
[----:B------:R-:W-:Y:S02]  /*e380*/  MUFU.EX2 R6, R4 ;  /* 0x0000000400067308 */ /* 0x000fe40000000800 */
[C---:B------:R-:W-:Y:S06]  /*e390*/  HMMA.16816.F32 R152, R124.reuse, R158, R152 ;  /* 0x0000009e7c98723c */ /* 0x040fec0000001898 */
[----:B------:R-:W-:Y:S01]  /*e3a0*/  HMMA.16816.F32 R160, R124, R172, R160 ;  /* 0x000000ac7ca0723c */ /* 0x000fe200000018a0 */
[----:B----4-:R-:W-:-:S04]  /*e3b0*/  FFMA.FTZ R0, R202, UR17, -R12 ;  /* 0x00000011ca007c23 */ /* 0x010fc8000801080c */
[----:B------:R2:W4:Y:S01]  /*e3c0*/  MUFU.EX2 R16, R0 ;  /* 0x0000000000107308 */ /* 0x0005220000000800 */
[C---:B------:R-:W-:Y:S06]  /*e3d0*/  HMMA.16816.F32 R168, R124.reuse, R174, R168 ;  /* 0x000000ae7ca8723c */ /* 0x040fec00000018a8 */
[C---:B------:R-:W-:Y:S06]  /*e3e0*/  HMMA.16816.F32 R40, R124.reuse, R48, R176 ;  /* 0x000000307c28723c */ /* 0x040fec00000018b0 */
[----:B------:R-:W-:Y:S01]  /*e3f0*/  HMMA.16816.F32 R44, R124, R50, R44 ;  /* 0x000000327c2c723c */ /* 0x000fe2000000182c */
[----:B--2---:R-:W-:Y:S01]  /*e400*/  FFMA.FTZ R0, R201, UR17, -R12 ;  /* 0x00000011c9007c23 */ /* 0x004fe2000801080c */
[----:B----4-:R-:W-:-:S04]  /*e410*/  F2FP.F16.F32.PACK_AB R128, R16, R17 ;  /* 0x000000111080723e */ /* 0x010fc800000000ff */
[C---:B-1----:R-:W-:Y:S01]  /*e420*/  HMMA.16816.F32 R56, R124.reuse, R64, R56 ;  /* 0x000000407c38723c */ /* 0x042fe20000001838 */
[----:B------:R1:W-:Y:S05]  /*e430*/  MUFU.EX2 R10, R0 ;  /* 0x00000000000a7308 */ /* 0x0003ea0000000800 */
[C---:B------:R-:W-:Y:S06]  /*e440*/  HMMA.16816.F32 R60, R124.reuse, R66, R60 ;  /* 0x000000427c3c723c */ /* 0x040fec000000183c */
[C---:B---3--:R-:W-:Y:S06]  /*e450*/  HMMA.16816.F32 R72, R124.reuse, R80, R72 ;  /* 0x000000507c48723c */ /* 0x048fec0000001848 */
[----:B------:R-:W-:Y:S01]  /*e460*/  HMMA.16816.F32 R76, R124, R82, R76 ;  /* 0x000000527c4c723c */ /* 0x000fe2000000184c */
[----:B-1----:R-:W-:-:S02]  /*e470*/  FFMA.FTZ R0, R203, UR17, -R12 ;  /* 0x00000011cb007c23 */ /* 0x002fc4000801080c */
[----:B------:R-:W1:Y:S02]  /*e480*/  LDSM.16.MT88.4 R12, [R217+0xb800] ;  /* 0x00b80000d90c783b */ /* 0x000e640000004200 */
[----:B------:R2:W3:Y:S01]  /*e490*/  MUFU.EX2 R7, R0 ;  /* 0x0000000000077308 */ /* 0x0004e20000000800 */
[C---:B------:R-:W-:Y:S06]  /*e4a0*/  HMMA.16816.F32 R88, R124.reuse, R96, R88 ;  /* 0x000000607c58723c */ /* 0x040fec0000001858 */
[C---:B------:R-:W-:Y:S06]  /*e4b0*/  HMMA.16816.F32 R92, R124.reuse, R98, R92 ;  /* 0x000000627c5c723c */ /* 0x040fec000000185c */
[----:B------:R-:W-:Y:S01]  /*e4c0*/  HMMA.16816.F32 R104, R124, R112, R104 ;  /* 0x000000707c68723c */ /* 0x000fe20000001868 */
[----:B--2---:R-:W-:Y:S01]  /*e4d0*/  FFMA.FTZ R0, R243, UR17, -R11 ;  /* 0x00000011f3007c23 */ /* 0x004fe2000801080b */
[----:B---3--:R-:W-:-:S04]  /*e4e0*/  F2FP.F16.F32.PACK_AB R130, R7, R10 ;  /* 0x0000000a0782723e */ /* 0x008fc800000000ff */
[C---:B------:R-:W-:Y:S01]  /*e4f0*/  HMMA.16816.F32 R108, R124.reuse, R114, R108 ;  /* 0x000000727c6c723c */ /* 0x040fe2000000186c */
[----:B------:R2:W3:Y:S02]  /*e500*/  MUFU.EX2 R5, R0 ;  /* 0x0000000000057308 */ /* 0x0004e40000000800 */
[--C-:B--2---:R-:W-:Y:S01]  /*e510*/  FFMA.FTZ R0, R241, UR17, -R11.reuse ;  /* 0x00000011f1007c23 */ /* 0x104fe2000801080b */
[----:B---3--:R-:W-:Y:S02]  /*e520*/  F2FP.F16.F32.PACK_AB R129, R5, R6 ;  /* 0x000000060581723e */ /* 0x008fe400000000ff */
[C---:B-1----:R-:W-:Y:S03]  /*e530*/  HMMA.16816.F32 R120, R124.reuse, R12, R120 ;  /* 0x0000000c7c78723c */ /* 0x042fe60000001878 */
[----:B------:R1:W-:Y:S03]  /*e540*/  MUFU.EX2 R4, R0 ;  /* 0x0000000000047308 */ /* 0x0003e60000000800 */
[----:B------:R-:W-:Y:S01]  /*e550*/  HMMA.16816.F32 R124, R124, R14, R248 ;  /* 0x0000000e7c7c723c */ /* 0x000fe200000018f8 */
[----:B-1----:R-:W-:Y:S01]  /*e560*/  FFMA.FTZ R0, R242, UR17, -R11 ;  /* 0x00000011f2007c23 */ /* 0x002fe2000801080b */
[----:B------:R-:W-:Y:S01]  /*e570*/  FFMA.FTZ R11, R140, R9, R198 ;  /* 0x000000098c0b7223 */ /* 0x000fe200000100c6 */
[----:B------:R-:W-:Y:S01]  /*e580*/  FFMA.FTZ R9, R34, R3, R193 ;  /* 0x0000000322097223 */ /* 0x000fe200000100c1 */
[----:B------:R-:W-:-:S03]  /*e590*/  FFMA.FTZ R3, R35, R8, R185 ;  /* 0x0000000823037223 */ /* 0x000fc600000100b9 */
[----:B------:R-:W1:Y:S01]  /*e5a0*/  MUFU.EX2 R0, R0 ;  /* 0x0000000000007308 */ /* 0x000e620000000800 */
[----:B------:R-:W-:-:S04]  /*e5b0*/  FADD.FTZ R8, R184, R3 ;  /* 0x00000003b8087221 */ /* 0x000fc80000010000 */
[----:B------:R-:W-:Y:S01]  /*e5c0*/  FADD.FTZ R8, R186, R8 ;  /* 0x00000008ba087221 */ /* 0x000fe20000010000 */
        /* <DEDUP_REMOVED lines=254> */
.L_x_1405:
[----:B------:R-:W-:Y:S05]  /*f5b0*/  BSYNC B0 ;  /* 0x0000000000007941 */ /* 0x000fea0003800000 */
.L_x_1404:
[----:B------:R-:W0:Y:S02]  /*f5c0*/  LDGDEPBAR ;  /* 0x00000000000079af */ /* 0x000e240000000000 */
.L_x_1403:
[----:B------:R-:W3:Y:S01]  /*f5d0*/  S2R R2, SR_TID.X ;  /* 0x0000000000027919 */ /* 0x000ee20000002100 */
[----:B------:R-:W-:Y:S02]  /*f5e0*/  MOV R0, UR19 ;  /* 0x0000001300007c02 */ /* 0x000fe40008000f00 */
[----:B------:R-:W-:Y:S02]  /*f5f0*/  MOV R194, R246 ;  /* 0x000000f600c27202 */ /* 0x000fe40000000f00 */
[----:B------:R-:W-:Y:S02]  /*f600*/  MOV R195, R245 ;  /* 0x000000f500c37202 */ /* 0x000fe40000000f00 */
[----:B---3--:R-:W-:-:S04]  /*f610*/  SHF.L.U32 R2, R2, 0x1, RZ ;  /* 0x0000000102027819 */ /* 0x008fc800000006ff */
[----:B------:R-:W-:-:S04]  /*f620*/  LOP3.LUT R2, R2, 0x6, RZ, 0xc0, !PT ;  /* 0x0000000602027812 */ /* 0x000fc800078ec0ff */
[----:B------:R-:W-:-:S04]  /*f630*/  LEA R0, R0, R2, 0x5 ;  /* 0x0000000200007211 */ /* 0x000fc800078e28ff */
[C---:B------:R-:W-:Y:S02]  /*f640*/  ISETP.GE.AND P5, PT, R0.reuse, R235, PT ;  /* 0x000000eb0000720c */ /* 0x040fe40003fa6270 */
[C---:B------:R-:W-:Y:S02]  /*f650*/  IADD3 R2, R0.reuse, 0x1, RZ ;  /* 0x0000000100027810 */ /* 0x040fe40007ffe0ff */
[----:B------:R-:W-:Y:S02]  /*f660*/  ISETP.LT.OR P5, PT, R0, R231, P5 ;  /* 0x000000e70000720c */ /* 0x000fe40002fa1670 */
[----:B------:R-:W-:Y:S02]  /*f670*/  ISETP.GE.AND P2, PT, R2, R235, PT ;  /* 0x000000eb0200720c */ /* 0x000fe40003f46270 */
[----:B-1----:R-:W-:Y:S02]  /*f680*/  FSEL R6, R132, -INF , !P5 ;  /* 0xff80000084067808 */ /* 0x002fe40006800000 */
[----:B------:R-:W-:-:S02]  /*f690*/  ISETP.GE.AND P6, PT, R2, R234, PT ;  /* 0x000000ea0200720c */ /* 0x000fc40003fc6270 */
[CC--:B------:R-:W-:Y:S02]  /*f6a0*/  ISETP.GE.AND P4, PT, R2.reuse, R233.reuse, PT ;  /* 0x000000e90200720c */ /* 0x0c0fe40003f86270 */
[----:B------:R-:W-:Y:S02]  /*f6b0*/  ISETP.GE.AND P0, PT, R2, R232, PT ;  /* 0x000000e80200720c */ /* 0x000fe40003f06270 */
[C---:B------:R-:W-:Y:S02]  /*f6c0*/  ISETP.GE.AND P1, PT, R0.reuse, R234, PT ;  /* 0x000000ea0000720c */ /* 0x040fe40003f26270 */
[C---:B------:R-:W-:Y:S02]  /*f6d0*/  ISETP.GE.AND P3, PT, R0.reuse, R233, PT ;  /* 0x000000e90000720c */ /* 0x040fe40003f66270 */
[----:B------:R-:W-:Y:S02]  /*f6e0*/  ISETP.GE.AND P5, PT, R0, R232, PT ;  /* 0x000000e80000720c */ /* 0x000fe40003fa6270 */
[----:B------:R-:W-:-:S02]  /*f6f0*/  ISETP.LT.OR P2, PT, R2, R231, P2 ;  /* 0x000000e70200720c */ /* 0x000fc40001741670 */
[C---:B------:R-:W-:Y:S02]  /*f700*/  ISETP.LT.OR P6, PT, R2.reuse, R230, P6 ;  /* 0x000000e60200720c */ /* 0x040fe400037c1670 */
[CC--:B------:R-:W-:Y:S02]  /*f710*/  ISETP.LT.OR P4, PT, R2.reuse, R229.reuse, P4 ;  /* 0x000000e50200720c */ /* 0x0c0fe40002781670 */
[----:B------:R-:W-:Y:S02]  /*f720*/  ISETP.LT.OR P0, PT, R2, R228, P0 ;  /* 0x000000e40200720c */ /* 0x000fe40000701670 */
[C---:B------:R-:W-:Y:S02]  /*f730*/  ISETP.LT.OR P1, PT, R0.reuse, R230, P1 ;  /* 0x000000e60000720c */ /* 0x040fe40000f21670 */
[C---:B------:R-:W-:Y:S02]  /*f740*/  ISETP.LT.OR P3, PT, R0.reuse, R229, P3 ;  /* 0x000000e50000720c */ /* 0x040fe40001f61670 */
[----:B------:R-:W-:-:S02]  /*f750*/  ISETP.LT.OR P5, PT, R0, R228, P5 ;  /* 0x000000e40000720c */ /* 0x000fc40002fa1670 */
[----:B------:R-:W-:Y:S02]  /*f760*/  IADD3 R2, R0, 0x8, RZ ;  /* 0x0000000800027810 */ /* 0x000fe40007ffe0ff */
        /* <DEDUP_REMOVED lines=11> */
[----:B------:R-:W-:Y:S02]  /*f820*/  ISETP.LT.OR P2, PT, R2, R228, P2 ;  /* 0x000000e40200720c */ /* 0x000fe40001741670 */
[----:B------:R-:W-:Y:S02]  /*f830*/  IADD3 R2, R0, 0x9, RZ ;  /* 0x0000000900027810 */ /* 0x000fe40007ffe0ff */
[----:B------:R-:W-:Y:S02]  /*f840*/  FSEL R22, R187, -INF , !P0 ;  /* 0xff800000bb167808 */ /* 0x000fe40004000000 */
[C---:B------:R-:W-:Y:S02]  /*f850*/  ISETP.GE.AND P0, PT, R2.reuse, R234, PT ;  /* 0x000000ea0200720c */ /* 0x040fe40003f06270 */
[----:B------:R-:W-:Y:S02]  /*f860*/  FSEL R20, R135, -INF , !P6 ;  /* 0xff80000087147808 */ /* 0x000fe40007000000 */
[----:B------:R-:W-:-:S02]  /*f870*/  ISETP.GE.AND P6, PT, R2, R235, PT ;  /* 0x000000eb0200720c */ /* 0x000fc40003fc6270 */
[----:B------:R-:W-:Y:S02]  /*f880*/  ISETP.LT.OR P0, PT, R2, R230, P0 ;  /* 0x000000e60200720c */ /* 0x000fe40000701670 */
[----:B--2---:R-:W-:Y:S02]  /*f890*/  IADD3 R4, R0, 0x10, RZ ;  /* 0x0000001000047810 */ /* 0x004fe40007ffe0ff */
[----:B------:R-:W-:Y:S02]  /*f8a0*/  FMNMX.FTZ R5, R238, R6, !PT ;  /* 0x00000006ee057209 */ /* 0x000fe40007810000 */
[----:B------:R-:W-:Y:S02]  /*f8b0*/  FSEL R21, R185, -INF , !P4 ;  /* 0xff800000b9157808 */ /* 0x000fe40006000000 */
[----:B------:R-:W-:Y:S02]  /*f8c0*/  FSEL R9, R32, -INF , !P1 ;  /* 0xff80000020097808 */ /* 0x000fe40004800000 */
[----:B------:R-:W-:-:S02]  /*f8d0*/  ISETP.GE.AND P4, PT, R2, R233, PT ;  /* 0x000000e90200720c */ /* 0x000fc40003f86270 */
[C---:B------:R-:W-:Y:S02]  /*f8e0*/  ISETP.GE.AND P1, PT, R2.reuse, R232, PT ;  /* 0x000000e80200720c */ /* 0x040fe40003f26270 */
[----:B------:R-:W-:Y:S02]  /*f8f0*/  ISETP.LT.OR P6, PT, R2, R231, P6 ;  /* 0x000000e70200720c */ /* 0x000fe400037c1670 */
[----:B------:R-:W-:Y:S02]  /*f900*/  FSEL R19, R35, -INF , !P0 ;  /* 0xff80000023137808 */ /* 0x000fe40004000000 */
[----:B------:R-:W-:Y:S02]  /*f910*/  IADD3 R3, R0, 0x11, RZ ;  /* 0x0000001100037810 */ /* 0x000fe40007ffe0ff */
[----:B------:R-:W-:Y:S02]  /*f920*/  ISETP.GE.AND P0, PT, R4, R235, PT ;  /* 0x000000eb0400720c */ /* 0x000fe40003f06270 */
[----:B------:R-:W-:-:S02]  /*f930*/  FMNMX.FTZ R5, R10, R5, !PT ;  /* 0x000000050a057209 */ /* 0x000fc40007810000 */
[C---:B------:R-:W-:Y:S02]  /*f940*/  ISETP.LT.OR P4, PT, R2.reuse, R229, P4 ;  /* 0x000000e50200720c */ /* 0x040fe40002781670 */
[----:B------:R-:W-:Y:S02]  /*f950*/  ISETP.LT.OR P1, PT, R2, R228, P1 ;  /* 0x000000e40200720c */ /* 0x000fe40000f21670 */
[----:B------:R-:W-:Y:S02]  /*f960*/  FSEL R7, R33, -INF , !P6 ;  /* 0xff80000021077808 */ /* 0x000fe40007000000 */
[----:B------:R-:W-:Y:S02]  /*f970*/  IADD3 R2, R0, 0x18, RZ ;  /* 0x0000001800027810 */ /* 0x000fe40007ffe0ff */
[----:B------:R-:W-:Y:S02]  /*f980*/  ISETP.GE.AND P6, PT, R3, R235, PT ;  /* 0x000000eb0300720c */ /* 0x000fe40003fc6270 */
[----:B------:R-:W-:-:S02]  /*f990*/  ISETP.LT.OR P0, PT, R4, R231, P0 ;  /* 0x000000e70400720c */ /* 0x000fc40000701670 */
[----:B------:R-:W-:Y:S02]  /*f9a0*/  FMNMX.FTZ R5, R9, R5, !PT ;  /* 0x0000000509057209 */ /* 0x000fe40007810000 */
[----:B------:R-:W-:Y:S02]  /*f9b0*/  FSEL R16, R34, -INF , !P3 ;  /* 0xff80000022107808 */ /* 0x000fe40005800000 */
[----:B------:R-:W-:Y:S01]  /*f9c0*/  IADD3 R0, R0, 0x19, RZ ;  /* 0x0000001900007810 */ /* 0x000fe20007ffe0ff */
[----:B------:R-:W-:Y:S01]  /*f9d0*/  LDSM.16.MT88.4 R32, [R218+0xa000] ;  /* 0x00a00000da20783b */ /* 0x000fe20000004200 */
        /* <DEDUP_REMOVED lines=8> */
[----:B------:R-:W-:-:S02]  /*fa60*/  ISETP.LT.OR P0, PT, R0, R231, P0 ;  /* 0x000000e70000720c */ /* 0x000fc40000701670 */
[----:B------:R-:W-:Y:S02]  /*fa70*/  FSEL R205, R24, -INF , !P3 ;  /* 0xff80000018cd7808 */ /* 0x000fe40005800000 */
[----:B------:R-:W-:Y:S02]  /*fa80*/  FMNMX.FTZ R5, R206, R5, !PT ;  /* 0x00000005ce057209 */ /* 0x000fe40007810000 */
[----:B------:R-:W-:Y:S02]  /*fa90*/  FSEL R207, R25, -INF , !P0 ;  /* 0xff80000019cf7808 */ /* 0x000fe40004000000 */
[----:B------:R-:W-:Y:S02]  /*faa0*/  FMNMX.FTZ R5, R205, R5, !PT ;  /* 0x00000005cd057209 */ /* 0x000fe40007810000 */
[----:B------:R-:W-:Y:S02]  /*fab0*/  FMNMX.FTZ R11, R239, R8, !PT ;  /* 0x00000008ef0b7209 */ /* 0x000fe40007810000 */
[----:B------:R-:W-:-:S02]  /*fac0*/  FMNMX.FTZ R5, R207, R5, !PT ;  /* 0x00000005cf057209 */ /* 0x000fc40007810000 */
[CC--:B------:R-:W-:Y:S02]  /*fad0*/  ISETP.GE.AND P3, PT, R3.reuse, R234.reuse, PT ;  /* 0x000000ea0300720c */ /* 0x0c0fe40003f66270 */
[-C--:B------:R-:W-:Y:S01]  /*fae0*/  ISETP.GE.AND P0, PT, R2, R234.reuse, PT ;  /* 0x000000ea0200720c */ /* 0x080fe20003f06270 */
[----:B------:R-:W1:Y:S01]  /*faf0*/  SHFL.BFLY PT, R14, R5, 0x2, 0x1f ;  /* 0x0c401f00050e7f89 */ /* 0x000e6200000e0000 */
        /* <DEDUP_REMOVED lines=8> */
[C---:B------:R-:W-:Y:S02]  /*fb80*/  ISETP.GE.AND P3, PT, R4.reuse, R233, PT ;  /* 0x000000e90400720c */ /* 0x040fe40003f66270 */
[----:B------:R-:W-:-:S02]  /*fb90*/  ISETP.GE.AND P0, PT, R4, R232, PT ;  /* 0x000000e80400720c */ /* 0x000fc40003f06270 */
[----:B------:R-:W-:Y:S02]  /*fba0*/  FSEL R240, R30, -INF , !P6 ;  /* 0xff8000001ef07808 */ /* 0x000fe40007000000 */
[----:B------:R-:W-:Y:S01]  /*fbb0*/  FMNMX.FTZ R11, R19, R11, !PT ;  /* 0x0000000b130b7209 */ /* 0x000fe20007810000 */
[----:B------:R-:W-:Y:S01]  /*fbc0*/  LDSM.16.MT88.4 R28, [R218+0xb000] ;  /* 0x00b00000da1c783b */ /* 0x000fe20000004200 */
[C---:B------:R-:W-:Y:S02]  /*fbd0*/  ISETP.LT.OR P3, PT, R4.reuse, R229, P3 ;  /* 0x000000e50400720c */ /* 0x040fe40001f61670 */
[----:B------:R-:W-:Y:S02]  /*fbe0*/  ISETP.LT.OR P0, PT, R4, R228, P0 ;  /* 0x000000e40400720c */ /* 0x000fe40000701670 */
[----:B------:R-:W-:Y:S02]  /*fbf0*/  ISETP.GE.AND P6, PT, R0, R234, PT ;  /* 0x000000ea0000720c */ /* 0x000fe40003fc6270 */
[----:B------:R-:W-:-:S02]  /*fc00*/  FMNMX.FTZ R4, R240, R11, !PT ;  /* 0x0000000bf0047209 */ /* 0x000fc40007810000 */
[----:B------:R-:W-:Y:S02]  /*fc10*/  FMNMX.FTZ R11, R237, R13, !PT ;  /* 0x0000000ded0b7209 */ /* 0x000fe40007810000 */
[----:B------:R-:W-:Y:S02]  /*fc20*/  ISETP.LT.OR P6, PT, R0, R230, P6 ;  /* 0x000000e60000720c */ /* 0x000fe400037c1670 */
[----:B------:R-:W-:Y:S02]  /*fc30*/  FMNMX.FTZ R12, R243, R4, !PT ;  /* 0x00000004f30c7209 */ /* 0x000fe40007810000 */
[----:B------:R-:W-:Y:S02]  /*fc40*/  FSEL R15, R180, -INF , !P5 ;  /* 0xff800000b40f7808 */ /* 0x000fe40006800000 */
[----:B------:R-:W-:Y:S02]  /*fc50*/  FMNMX.FTZ R4, R21, R11, !PT ;  /* 0x0000000b15047209 */ /* 0x000fe40007810000 */
[----:B------:R-:W-:-:S02]  /*fc60*/  FSEL R241, R27, -INF , !P6 ;  /* 0xff8000001bf17808 */ /* 0x000fc40007000000 */
[----:B------:R-:W-:Y:S01]  /*fc70*/  ISETP.GE.AND P6, PT, R3, R233, PT ;  /* 0x000000e90300720c */ /* 0x000fe20003fc6270 */
[----:B------:R-:W-:Y:S01]  /*fc80*/  LDSM.16.MT88.4 R24, [R215+0xb000] ;  /* 0x00b00000d718783b */ /* 0x000fe20000004200 */
[----:B------:R-:W-:Y:S02]  /*fc90*/  FSEL R18, R181, -INF , !P4 ;  /* 0xff800000b5127808 */ /* 0x000fe40006000000 */
[----:B------:R-:W-:Y:S02]  /*fca0*/  FMNMX.FTZ R11, R15, R4, !PT ;  /* 0x000000040f0b7209 */ /* 0x000fe40007810000 */
[----:B-1----:R-:W-:Y:S02]  /*fcb0*/  FMNMX.FTZ R4, R5, R14, !PT ;  /* 0x0000000e05047209 */ /* 0x002fe40007810000 */
[----:B------:R-:W-:Y:S02]  /*fcc0*/  ISETP.LT.OR P6, PT, R3, R229, P6 ;  /* 0x000000e50300720c */ /* 0x000fe400037c1670 */
[----:B------:R-:W-:Y:S01]  /*fcd0*/  ISETP.GE.AND P5, PT, R2, R233, PT ;  /* 0x000000e90200720c */ /* 0x000fe20003fa6270 */
[----:B------:R-:W1:Y:S01]  /*fce0*/  SHFL.BFLY PT, R23, R4, 0x1, 0x1f ;  /* 0x0c201f0004177f89 */ /* 0x000e6200000e0000 */
[----:B------:R-:W-:-:S02]  /*fcf0*/  FSEL R132, R176, -INF , !P3 ;  /* 0xff800000b0847808 */ /* 0x000fc40005800000 */
[----:B------:R-:W-:Y:S02]  /*fd00*/  FMNMX.FTZ R5, R18, R11, !PT ;  /* 0x0000000b12057209 */ /* 0x000fe40007810000 */
[----:B------:R-:W-:Y:S02]  /*fd10*/  ISETP.LT.OR P5, PT, R2, R229, P5 ;  /* 0x000000e50200720c */ /* 0x000fe40002fa1670 */
[----:B------:R-:W-:Y:S02]  /*fd20*/  FSEL R138, R177, -INF , !P6 ;  /* 0xff800000b18a7808 */ /* 0x000fe40007000000 */
[----:B------:R-:W-:Y:S02]  /*fd30*/  FMNMX.FTZ R5, R132, R5, !PT ;  /* 0x0000000584057209 */ /* 0x000fe40007810000 */
[----:B------:R-:W-:Y:S02]  /*fd40*/  FMNMX.FTZ R11, R236, R17, !PT ;  /* 0x00000011ec0b7209 */ /* 0x000fe40007810000 */
[----:B------:R-:W-:-:S02]  /*fd50*/  FSEL R133, R140, -INF , !P5 ;  /* 0xff8000008c857808 */ /* 0x000fc40006800000 */
[----:B------:R-:W-:Y:S02]  /*fd60*/  FMNMX.FTZ R5, R138, R5, !PT ;  /* 0x000000058a057209 */ /* 0x000fe40007810000 */
[----:B------:R-:W-:Y:S02]  /*fd70*/  FSEL R14, R182, -INF , !P2 ;  /* 0xff800000b60e7808 */ /* 0x000fe40005000000 */
[----:B------:R-:W-:Y:S02]  /*fd80*/  FMNMX.FTZ R11, R22, R11, !PT ;  /* 0x0000000b160b7209 */ /* 0x000fe40007810000 */
[----:B------:R-:W-:Y:S02]  /*fd90*/  FMNMX.FTZ R134, R133, R5, !PT ;  /* 0x0000000585867209 */ /* 0x000fe40007810000 */
[-C--:B------:R-:W-:Y:S02]  /*fda0*/  ISETP.GE.AND P2, PT, R2, R232.reuse, PT ;  /* 0x000000e80200720c */ /* 0x080fe40003f46270 */
[----:B------:R-:W-:-:S02]  /*fdb0*/  ISETP.GE.AND P4, PT, R3, R232, PT ;  /* 0x000000e80300720c */ /* 0x000fc40003f86270 */
[----:B------:R-:W-:Y:S02]  /*fdc0*/  FSEL R5, R183, -INF , !P1 ;  /* 0xff800000b7057808 */ /* 0x000fe40004800000 */
[----:B------:R-:W-:Y:S02]  /*fdd0*/  FMNMX.FTZ R11, R14, R11, !PT ;  /* 0x0000000b0e0b7209 */ /* 0x000fe40007810000 */
[----:B------:R-:W-:Y:S02]  /*fde0*/  FMNMX.FTZ R12, R242, R12, !PT ;  /* 0x0000000cf20c7209 */ /* 0x000fe40007810000 */
[----:B------:R-:W-:Y:S02]  /*fdf0*/  ISETP.GE.AND P3, PT, R0, R233, PT ;  /* 0x000000e90000720c */ /* 0x000fe40003f66270 */
[-C--:B------:R-:W-:Y:S02]  /*fe00*/  ISETP.LT.OR P2, PT, R2, R228.reuse, P2 ;  /* 0x000000e40200720c */ /* 0x080fe40001741670 */
[----:B------:R-:W-:-:S02]  /*fe10*/  ISETP.LT.OR P4, PT, R3, R228, P4 ;  /* 0x000000e40300720c */ /* 0x000fc40002781670 */
[----:B------:R-:W-:Y:S02]  /*fe20*/  FSEL R139, R178, -INF , !P0 ;  /* 0xff800000b28b7808 */ /* 0x000fe40004000000 */
[----:B------:R-:W-:Y:S02]  /*fe30*/  FMNMX.FTZ R2, R5, R11, !PT ;  /* 0x0000000b05027209 */ /* 0x000fe40007810000 */
[----:B------:R-:W-:Y:S02]  /*fe40*/  FMNMX.FTZ R3, R241, R12, !PT ;  /* 0x0000000cf1037209 */ /* 0x000fe40007810000 */
[C---:B------:R-:W-:Y:S02]  /*fe50*/  ISETP.LT.OR P3, PT, R0.reuse, R229, P3 ;  /* 0x000000e50000720c */ /* 0x040fe40001f61670 */
[----:B------:R-:W-:Y:S01]  /*fe60*/  ISETP.GE.AND P0, PT, R0, R232, PT ;  /* 0x000000e80000720c */ /* 0x000fe20003f06270 */
[----:B------:R-:W2:Y:S01]  /*fe70*/  SHFL.BFLY PT, R12, R3, 0x2, 0x1f ;  /* 0x0c401f00030c7f89 */ /* 0x000ea200000e0000 */
[----:B------:R-:W-:-:S02]  /*fe80*/  FSEL R181, R179, -INF , !P4 ;  /* 0xff800000b3b57808 */ /* 0x000fc40006000000 */
[----:B------:R-:W-:Y:S01]  /*fe90*/  FMNMX.FTZ R2, R139, R2, !PT ;  /* 0x000000028b027209 */ /* 0x000fe20007810000 */
[----:B------:R-:W-:Y:S01]  /*fea0*/  LDSM.16.MT88.4 R176, [R213+0xb000] ;  /* 0x00b00000d5b0783b */ /* 0x000fe20000004200 */
[----:B------:R-:W-:Y:S02]  /*feb0*/  FSEL R180, R141, -INF , !P3 ;  /* 0xff8000008db47808 */ /* 0x000fe40005800000 */
[----:B------:R-:W-:Y:S02]  /*fec0*/  ISETP.LT.OR P0, PT, R0, R228, P0 ;  /* 0x000000e40000720c */ /* 0x000fe40000701670 */
[----:B------:R-:W-:Y:S02]  /*fed0*/  FSEL R182, R142, -INF , !P2 ;  /* 0xff8000008eb67808 */ /* 0x000fe40005000000 */
[----:B------:R-:W-:Y:S02]  /*fee0*/  FMNMX.FTZ R0, R181, R2, !PT ;  /* 0x00000002b5007209 */ /* 0x000fe40007810000 */
[----:B------:R-:W-:-:S02]  /*fef0*/  FMNMX.FTZ R134, R180, R134, !PT ;  /* 0x00000086b4867209 */ /* 0x000fc40007810000 */
[----:B------:R-:W-:Y:S02]  /*ff00*/  FSEL R183, R143, -INF , !P0 ;  /* 0xff8000008fb77808 */ /* 0x000fe40004000000 */
[----:B------:R-:W-:Y:S01]  /*ff10*/  FMNMX.FTZ R0, R182, R0, !PT ;  /* 0x00000000b6007209 */ /* 0x000fe20007810000 */
[----:B------:R-:W3:Y:S01]  /*ff20*/  SHFL.BFLY PT, R11, R134, 0x2, 0x1f ;  /* 0x0c401f00860b7f89 */ /* 0x000ee200000e0000 */
[----:B-1----:R-:W-:Y:S02]  /*ff30*/  FMNMX.FTZ R136, R4, R23, !PT ;  /* 0x0000001704887209 */ /* 0x002fe40007810000 */
[----:B------:R-:W-:Y:S01]  /*ff40*/  FMNMX.FTZ R0, R183, R0, !PT ;  /* 0x00000000b7007209 */ /* 0x000fe20007810000 */
[----:B------:R-:W-:Y:S01]  /*ff50*/  LDSM.16.MT88.4 R140, [R217+0xa000] ;  /* 0x00a00000d98c783b */ /* 0x000fe20000004200 */
[C---:B------:R-:W-:Y:S02]  /*ff60*/  FSETP.NEU.FTZ.AND P3, PT, R136.reuse, -INF , PT ;  /* 0xff8000008800780b */ /* 0x040fe40003f7d000 */
[----:B--2---:R-:W-:Y:S01]  /*ff70*/  FMNMX.FTZ R3, R3, R12, !PT ;  /* 0x0000000c03037209 */ /* 0x004fe20007810000 */
[----:B------:R-:W1:Y:S01]  /*ff80*/  SHFL.BFLY PT, R2, R0, 0x2, 0x1f ;  /* 0x0c401f0000027f89 */ /* 0x000e6200000e0000 */
[----:B------:R-:W-:-:S03]  /*ff90*/  FMUL.FTZ R12, R136, UR17 ;  /* 0x00000011880c7c20 */ /* 0x000fc60008410000 */
[----:B------:R-:W2:Y:S02]  /*ffa0*/  SHFL.BFLY PT, R135, R3, 0x1, 0x1f ;  /* 0x0c201f0003877f89 */ /* 0x000ea400000e0000 */
[----:B------:R-:W-:-:S05]  /*ffb0*/  FSEL R12, R12, RZ, P3 ;  /* 0x000000ff0c0c7208 */ /* 0x000fca0001800000 */
[--C-:B------:R-:W-:Y:S01]  /*ffc0*/  FFMA.FTZ R10, R10, UR17, -R12.reuse ;  /* 0x000000110a0a7c23 */ /* 0x100fe2000801080c */
[--C-:B------:R-:W-:Y:S01]  /*ffd0*/  FFMA.FTZ R9, R9, UR17, -R12.reuse ;  /* 0x0000001109097c23 */ /* 0x100fe2000801080c */
[--C-:B------:R-:W-:Y:S01]  /*ffe0*/  FFMA.FTZ R6, R6, UR17, -R12.reuse ;  /* 0x0000001106067c23 */ /* 0x100fe2000801080c */
[----:B------:R-:W-:Y:S01]  /*fff0*/  FFMA.FTZ R7, R7, UR17, -R12 ;  /* 0x0000001107077c23 */ /* 0x000fe2000801080c */
[----:B------:R4:W-:Y:S01]  /*10000*/  MUFU.EX2 R201, R10 ;  /* 0x0000000a00c97308 */ /* 0x0009e20000000800 */
[----:B---3--:R-:W-:-:S05]  /*10010*/  FMNMX.FTZ R134, R134, R11, !PT ;  /* 0x0000000b86867209 */ /* 0x008fca0007810000 */
[----:B------:R-:W3:Y:S02]  /*10020*/  SHFL.BFLY PT, R4, R134, 0x1, 0x1f ;  /* 0x0c201f0086047f89 */ /* 0x000ee400000e0000 */
[----:B------:R5:W-:Y:S01]  /*10030*/  MUFU.EX2 R200, R9 ;  /* 0x0000000900c87308 */ /* 0x000be20000000800 */
[----:B-1----:R-:W-:Y:S02]  /*10040*/  FMNMX.FTZ R0, R0, R2, !PT ;  /* 0x0000000200007209 */ /* 0x002fe40007810000 */
[----:B------:R-:W-:Y:S02]  /*10050*/  FSEL R2, R136, RZ, P3 ;  /* 0x000000ff88027208 */ /* 0x000fe40001800000 */
[----:B--2---:R-:W-:Y:S01]  /*10060*/  FMNMX.FTZ R135, R3, R135, !PT ;  /* 0x0000008703877209 */ /* 0x004fe20007810000 */
[----:B------:R-:W1:Y:S02]  /*10070*/  SHFL.BFLY PT, R137, R0, 0x1, 0x1f ;  /* 0x0c201f0000897f89 */ /* 0x000e6400000e0000 */
[----:B------:R-:W-:Y:S01]  /*10080*/  FADD.FTZ R2, R238, -R2 ;  /* 0x80000002ee027221 */ /* 0x000fe20000010000 */
[C---:B------:R-:W-:Y:S01]  /*10090*/  FSETP.NEU.FTZ.AND P2, PT, R135.reuse, -INF , PT ;  /* 0xff8000008700780b */ /* 0x040fe20003f5d000 */
[C---:B------:R-:W-:Y:S01]  /*100a0*/  FMUL.FTZ R11, R135.reuse, UR17 ;  /* 0x00000011870b7c20 */ /* 0x040fe20008410000 */
[----:B------:R-:W-:Y:S02]  /*100b0*/  MUFU.EX2 R202, R6 ;  /* 0x0000000600ca7308 */ /* 0x000fe40000000800 */
[----:B------:R-:W-:-:S02]  /*100c0*/  FSEL R3, R135, RZ, P2 ;  /* 0x000000ff87037208 */ /* 0x000fc40001000000 */
[----:B------:R-:W-:-:S03]  /*100d0*/  FSEL R11, R11, RZ, P2 ;  /* 0x000000ff0b0b7208 */ /* 0x000fc60001000000 */
[----:B------:R-:W-:Y:S01]  /*100e0*/  FADD.FTZ R3, R239, -R3 ;  /* 0x80000003ef037221 */ /* 0x000fe20000010000 */
[----:B------:R-:W-:Y:S01]  /*100f0*/  MUFU.EX2 R203, R7 ;  /* 0x0000000700cb7308 */ /* 0x000fe20000000800 */
[--C-:B------:R-:W-:Y:S01]  /*10100*/  FFMA.FTZ R8, R8, UR17, -R11.reuse ;  /* 0x0000001108087c23 */ /* 0x100fe2000801080b */
[--C-:B------:R-:W-:Y:S01]  /*10110*/  FFMA.FTZ R20, R20, UR17, -R11.reuse ;  /* 0x0000001114147c23 */ /* 0x100fe2000801080b */
[----:B---3--:R-:W-:Y:S01]  /*10120*/  FMNMX.FTZ R134, R134, R4, !PT ;  /* 0x0000000486867209 */ /* 0x008fe20007810000 */
[--C-:B------:R-:W-:Y:S01]  /*10130*/  FFMA.FTZ R16, R16, UR17, -R11.reuse ;  /* 0x0000001110107c23 */ /* 0x100fe2000801080b */
[----:B------:R-:W-:Y:S01]  /*10140*/  FFMA.FTZ R19, R19, UR17, -R11 ;  /* 0x0000001113137c23 */ /* 0x000fe2000801080b */
[----:B------:R-:W-:Y:S01]  /*10150*/  FMUL.FTZ R3, R3, UR17 ;  /* 0x0000001103037c20 */ /* 0x000fe20008410000 */
[C---:B------:R-:W-:Y:S01]  /*10160*/  FSETP.NEU.FTZ.AND P1, PT, R134.reuse, -INF , PT ;  /* 0xff8000008600780b */ /* 0x040fe20003f3d000 */
[----:B------:R2:W-:Y:S01]  /*10170*/  MUFU.EX2 R197, R8 ;  /* 0x0000000800c57308 */ /* 0x0005e20000000800 */
[----:B----4-:R-:W-:Y:S01]  /*10180*/  FMUL.FTZ R10, R134, UR17 ;  /* 0x00000011860a7c20 */ /* 0x010fe20008410000 */
[----:B-1----:R-:W-:-:S02]  /*10190*/  FMNMX.FTZ R137, R0, R137, !PT ;  /* 0x0000008900897209 */ /* 0x002fc40007810000 */
[----:B------:R-:W-:Y:S02]  /*101a0*/  FSEL R0, R134, RZ, P1 ;  /* 0x000000ff86007208 */ /* 0x000fe40000800000 */
[C---:B------:R-:W-:Y:S01]  /*101b0*/  FSETP.NEU.FTZ.AND P0, PT, R137.reuse, -INF , PT ;  /* 0xff8000008900780b */ /* 0x040fe20003f1d000 */
[----:B-----5:R-:W-:Y:S01]  /*101c0*/  FMUL.FTZ R9, R137, UR17 ;  /* 0x0000001189097c20 */ /* 0x020fe20008410000 */
[----:B------:R-:W-:Y:S01]  /*101d0*/  FSEL R10, R10, RZ, P1 ;  /* 0x000000ff0a0a7208 */ /* 0x000fe20000800000 */
[----:B------:R-:W-:Y:S03]  /*101e0*/  MUFU.EX2 R196, R20 ;  /* 0x0000001400c47308 */ /* 0x000fe60000000800 */
[----:B------:R-:W-:Y:S01]  /*101f0*/  FSEL R9, R9, RZ, P0 ;  /* 0x000000ff09097208 */ /* 0x000fe20000000000 */
[--C-:B------:R-:W-:Y:S01]  /*10200*/  FFMA.FTZ R13, R13, UR17, -R10.reuse ;  /* 0x000000110d0d7c23 */ /* 0x100fe2000801080a */
[--C-:B------:R-:W-:Y:S01]  /*10210*/  FFMA.FTZ R21, R21, UR17, -R10.reuse ;  /* 0x0000001115157c23 */ /* 0x100fe2000801080a */
[----:B------:R-:W-:Y:S01]  /*10220*/  FFMA.FTZ R15, R15, UR17, -R10 ;  /* 0x000000110f0f7c23 */ /* 0x000fe2000801080a */
[----:B--2---:R-:W-:Y:S01]  /*10230*/  FMUL.FTZ R8, R2, UR17 ;  /* 0x0000001102087c20 */ /* 0x004fe20008410000 */
[----:B------:R-:W-:Y:S01]  /*10240*/  FADD.FTZ R2, R237, -R0 ;  /* 0x80000000ed027221 */ /* 0x000fe20000010000 */
[----:B------:R-:W-:Y:S01]  /*10250*/  FSEL R0, R137, RZ, P0 ;  /* 0x000000ff89007208 */ /* 0x000fe20000000000 */
[----:B------:R-:W-:Y:S01]  /*10260*/  FFMA.FTZ R18, R18, UR17, -R10 ;  /* 0x0000001112127c23 */ /* 0x000fe2000801080a */
[--C-:B------:R-:W-:Y:S01]  /*10270*/  FFMA.FTZ R17, R17, UR17, -R9.reuse ;  /* 0x0000001111117c23 */ /* 0x100fe20008010809 */
[----:B------:R-:W-:Y:S01]  /*10280*/  FMUL.FTZ R2, R2, UR17 ;  /* 0x0000001102027c20 */ /* 0x000fe20008410000 */
[--C-:B------:R-:W-:Y:S01]  /*10290*/  FFMA.FTZ R22, R22, UR17, -R9.reuse ;  /* 0x0000001116167c23 */ /* 0x100fe20008010809 */
[----:B------:R-:W-:Y:S01]  /*102a0*/  FADD.FTZ R0, R236, -R0 ;  /* 0x80000000ec007221 */ /* 0x000fe20000010000 */
[--C-:B------:R-:W-:Y:S01]  /*102b0*/  FFMA.FTZ R14, R14, UR17, -R9.reuse ;  /* 0x000000110e0e7c23 */ /* 0x100fe20008010809 */
[----:B------:R-:W-:Y:S01]  /*102c0*/  FFMA.FTZ R5, R5, UR17, -R9 ;  /* 0x0000001105057c23 */ /* 0x000fe20008010809 */
[----:B------:R1:W-:Y:S01]  /*102d0*/  MUFU.EX2 R189, R13 ;  /* 0x0000000d00bd7308 */ /* 0x0003e20000000800 */
[----:B------:R-:W-:-:S07]  /*102e0*/  FMUL.FTZ R0, R0, UR17 ;  /* 0x0000001100007c20 */ /* 0x000fce0008410000 */
[----:B------:R-:W2:Y:S08]  /*102f0*/  MUFU.EX2 R188, R21 ;  /* 0x0000001500bc7308 */ /* 0x000eb00000000800 */
[----:B------:R-:W-:Y:S01]  /*10300*/  MUFU.EX2 R190, R15 ;  /* 0x0000000f00be7308 */ /* 0x000fe20000000800 */
[----:B-1----:R-:W-:-:S07]  /*10310*/  FFMA.FTZ R13, R132, UR17, -R10 ;  /* 0x00000011840d7c23 */ /* 0x002fce000801080a */
[----:B------:R-:W1:Y:S01]  /*10320*/  MUFU.EX2 R191, R18 ;  /* 0x0000001200bf7308 */ /* 0x000e620000000800 */
[----:B--2---:R-:W-:-:S07]  /*10330*/  F2FP.F16.F32.PACK_AB R4, R188, R189 ;  /* 0x000000bdbc04723e */ /* 0x004fce00000000ff */
[----:B------:R-:W-:Y:S08]  /*10340*/  MUFU.EX2 R184, R17 ;  /* 0x0000001100b87308 */ /* 0x000ff00000000800 */
[----:B------:R2:W3:Y:S01]  /*10350*/  MUFU.EX2 R185, R22 ;  /* 0x0000001600b97308 */ /* 0x0004e20000000800 */
[----:B-1----:R-:W-:-:S07]  /*10360*/  F2FP.F16.F32.PACK_AB R6, R191, R190 ;  /* 0x000000bebf06723e */ /* 0x002fce00000000ff */
[----:B------:R-:W-:Y:S08]  /*10370*/  MUFU.EX2 R187, R14 ;  /* 0x0000000e00bb7308 */ /* 0x000ff00000000800 */
[----:B------:R3:W1:Y:S01]  /*10380*/  MUFU.EX2 R186, R5 ;  /* 0x0000000500ba7308 */ /* 0x0006620000000800 */
[----:B--2---:R-:W-:Y:S07]  /*10390*/  LDSM.16.MT88.4 R20, [R215+0xa000] ;  /* 0x00a00000d714783b */ /* 0x004fee0000004200 */
[----:B------:R-:W2:Y:S08]  /*103a0*/  MUFU.EX2 R2, R2 ;  /* 0x0000000200027308 */ /* 0x000eb00000000800 */
[----:B------:R-:W4:Y:S01]  /*103b0*/  MUFU.EX2 R0, R0 ;  /* 0x0000000000007308 */ /* 0x000f220000000800 */
[----:B---3--:R-:W-:-:S02]  /*103c0*/  F2FP.F16.F32.PACK_AB R5, R185, R184 ;  /* 0x000000b8b905723e */ /* 0x008fc400000000ff */
[----:B-1----:R-:W-:-:S05]  /*103d0*/  F2FP.F16.F32.PACK_AB R7, R186, R187 ;  /* 0x000000bbba07723e */ /* 0x002fca00000000ff */
[----:B------:R-:W-:Y:S01]  /*103e0*/  MUFU.EX2 R198, R16 ;  /* 0x0000001000c67308 */ /* 0x000fe20000000800 */
[-C--:B--2---:R-:W-:Y:S01]  /*103f0*/  FMUL.FTZ R40, R40, R2.reuse ;  /* 0x0000000228287220 */ /* 0x084fe20000410000 */
[-C--:B------:R-:W-:Y:S01]  /*10400*/  FMUL.FTZ R41, R41, R2.reuse ;  /* 0x0000000229297220 */ /* 0x080fe20000410000 */
[-C--:B------:R-:W-:Y:S01]  /*10410*/  FMUL.FTZ R144, R144, R2.reuse ;  /* 0x0000000290907220 */ /* 0x080fe20000410000 */
[-C--:B------:R-:W-:Y:S01]  /*10420*/  FMUL.FTZ R145, R145, R2.reuse ;  /* 0x0000000291917220 */ /* 0x080fe20000410000 */
[-C--:B------:R-:W-:Y:S01]  /*10430*/  FMUL.FTZ R152, R152, R2.reuse ;  /* 0x0000000298987220 */ /* 0x080fe20000410000 */
[-C--:B------:R-:W-:Y:S01]  /*10440*/  FMUL.FTZ R153, R153, R2.reuse ;  /* 0x0000000299997220 */ /* 0x080fe20000410000 */
[----:B------:R-:W-:Y:S01]  /*10450*/  FMUL.FTZ R160, R160, R2 ;  /* 0x00000002a0a07220 */ /* 0x000fe20000410000 */
[----:B------:R1:W-:Y:S01]  /*10460*/  MUFU.EX2 R199, R19 ;  /* 0x0000001300c77308 */ /* 0x0003e20000000800 */
[-C--:B----4-:R-:W-:Y:S01]  /*10470*/  FMUL.FTZ R42, R42, R0.reuse ;  /* 0x000000002a2a7220 */ /* 0x090fe20000410000 */
[-C--:B------:R-:W-:Y:S01]  /*10480*/  FMUL.FTZ R43, R43, R0.reuse ;  /* 0x000000002b2b7220 */ /* 0x080fe20000410000 */
[-C--:B------:R-:W-:Y:S01]  /*10490*/  FMUL.FTZ R146, R146, R0.reuse ;  /* 0x0000000092927220 */ /* 0x080fe20000410000 */
[----:B------:R-:W-:Y:S01]  /*104a0*/  FMUL.FTZ R147, R147, R0 ;  /* 0x0000000093937220 */ /* 0x000fe20000410000 */
[-C--:B------:R-:W-:Y:S01]  /*104b0*/  FMUL.FTZ R161, R161, R2.reuse ;  /* 0x00000002a1a17220 */ /* 0x080fe20000410000 */
[-C--:B------:R-:W-:Y:S01]  /*104c0*/  FMUL.FTZ R168, R168, R2.reuse ;  /* 0x00000002a8a87220 */ /* 0x080fe20000410000 */
[----:B------:R-:W-:Y:S01]  /*104d0*/  FMUL.FTZ R169, R169, R2 ;  /* 0x00000002a9a97220 */ /* 0x000fe20000410000 */
[----:B------:R-:W2:Y:S01]  /*104e0*/  MUFU.EX2 R8, R8 ;  /* 0x0000000800087308 */ /* 0x000ea20000000800 */
[C---:B------:R-:W-:Y:S01]  /*104f0*/  HMMA.16816.F32 R208, R4.reuse, R32, R40 ;  /* 0x0000002004d0723c */ /* 0x040fe20000001828 */
[----:B------:R-:W-:Y:S01]  /*10500*/  LDSM.16.MT88.4 R40, [R217+0xb000] ;  /* 0x00b00000d928783b */ /* 0x000fe20000004200 */
[-C--:B------:R-:W-:Y:S01]  /*10510*/  FMUL.FTZ R154, R154, R0.reuse ;  /* 0x000000009a9a7220 */ /* 0x080fe20000410000 */
[----:B------:R-:W-:Y:S01]  /*10520*/  FMUL.FTZ R155, R155, R0 ;  /* 0x000000009b9b7220 */ /* 0x000fe20000410000 */
[----:B------:R-:W-:Y:S01]  /*10530*/  FMUL.FTZ R44, R44, R2 ;  /* 0x000000022c2c7220 */ /* 0x000fe20000410000 */
[-C--:B------:R-:W-:Y:S01]  /*10540*/  FMUL.FTZ R162, R162, R0.reuse ;  /* 0x00000000a2a27220 */ /* 0x080fe20000410000 */
[----:B------:R-:W-:Y:S01]  /*10550*/  FMUL.FTZ R163, R163, R0 ;  /* 0x00000000a3a37220 */ /* 0x000fe20000410000 */
[----:B------:R-:W3:Y:S01]  /*10560*/  MUFU.EX2 R3, R3 ;  /* 0x0000000300037308 */ /* 0x000ee20000000800 */
[----:B-1----:R-:W1:Y:S01]  /*10570*/  LDSM.16.MT88.4 R16, [R213+0xa000] ;  /* 0x00a00000d510783b */ /* 0x002e620000004200 */
        /* <DEDUP_REMOVED lines=46> */
[-C--:B--2---:R-:W-:Y:S01]  /*10860*/  FMUL.FTZ R36, R36, R8.reuse ;  /* 0x0000000824247220 */ /* 0x084fe20000410000 */
[----:B------:R-:W-:Y:S01]  /*10870*/  FMUL.FTZ R37, R37, R8 ;  /* 0x0000000825257220 */ /* 0x000fe20000410000 */
[-C--:B---3--:R-:W-:Y:S01]  /*10880*/  FMUL.FTZ R38, R38, R3.reuse ;  /* 0x0000000326267220 */ /* 0x088fe20000410000 */
        /* <DEDUP_REMOVED lines=93> */
[----:B------:R-:W-:Y:S01]  /*10e60*/  LDSM.16.MT88.4 R172, [R215+0xa800] ;  /* 0x00a80000d7ac783b */ /* 0x000fe20000004200 */
[----:B------:R-:W-:Y:S01]  /*10e70*/  FFMA.FTZ R8, R132, R8, R202 ;  /* 0x0000000884087223 */ /* 0x000fe200000100ca */
        /* <DEDUP_REMOVED lines=12> */
[----:B------:R-:W-:Y:S01]  /*10f40*/  LDSM.16.MT88.4 R64, [R217+0xa800] ;  /* 0x00a80000d940783b */ /* 0x000fe20000004200 */
[----:B------:R-:W-:Y:S02]  /*10f50*/  FFMA.FTZ R2, R35, R2, R189 ;  /* 0x0000000223027223 */ /* 0x000fe400000100bd */
        /* <DEDUP_REMOVED lines=117> */
.L_x_1393:
[----:B------:R-:W-:-:S06]  /*116b0*/  UISETP.GT.AND UP0, UPT, UR19, UR12, UPT ;  /* 0x0000000c1300728c */ /* 0x000fcc000bf04270 */
[----:B------:R-:W-:-:S13]  /*116c0*/  PLOP3.LUT P0, PT, PT, PT, UP0, 0x80, 0x0 ;  /* 0x000000000000781c */ /* 0x000fda0003f0f008 */
[----:B------:R-:W-:Y:S05]  /*116d0*/  @!P0 BRA `(.L_x_1406) ;  /* 0x0000002c00c48947 */ /* 0x000fea0003800000 */
[----:B------:R-:W1:Y:S01]  /*116e0*/  S2R R2, SR_TID.X ;  /* 0x0000000000027919 */ /* 0x000e620000002100 */
[----:B------:R-:W-:Y:S01]  /*116f0*/  ULDC UR4, c[0x0][0x2d0] ;  /* 0x0000b40000047ab9 */ /* 0x000fe20000000800 */
[----:B------:R-:W-:Y:S01]  /*11700*/  MOV R132, R135 ;  /* 0x0000008700847202 */ /* 0x000fe20000000f00 */
[----:B------:R-:W-:Y:S01]  /*11710*/  IMAD.MOV.U32 R138, RZ, RZ, R134 ;  /* 0x000000ffff8a7224 */ /* 0x000fe200078e0086 */
[----:B------:R-:W-:Y:S01]  /*11720*/  MOV R139, R137 ;  /* 0x00000089008b7202 */ /* 0x000fe20000000f00 */
        /* <DEDUP_REMOVED lines=10> */
[----:B------:R-:W2:Y:S01]  /*117d0*/  @!P4 LDC.64 R4, c[0x0][0x220] ;  /* 0x00008800ff04cb82 */ /* 0x000ea20000000a00 */
[----:B-1----:R1:W-:Y:S04]  /*117e0*/  @!P4 STL.64 [R1+0x28], R2 ;  /* 0x000028020100c387 */ /* 0x0023e80000100a00 */
[----:B--2---:R2:W-:Y:S04]  /*117f0*/  @!P4 STL.64 [R1+0x20], R4 ;  /* 0x000020040100c387 */ /* 0x0045e80000100a00 */
[----:B------:R-:W3:Y:S01]  /*11800*/  LDL.LU.64 R6, [R1+0x18] ;  /* 0x0000180001067983 */ /* 0x000ee20000300a00 */
[----:B-1----:R-:W-:-:S03]  /*11810*/  IMAD.MOV.U32 R3, RZ, RZ, R136 ;  /* 0x000000ffff037224 */ /* 0x002fc600078e0088 */
[----:B--2---:R-:W3:Y:S02]  /*11820*/  LDL.LU.64 R4, [R1+0x40] ;  /* 0x0000400001047983 */ /* 0x004ee40000300a00 */
[----:B---3--:R-:W-:-:S05]  /*11830*/  MOV R5, R7 ;  /* 0x0000000700057202 */ /* 0x008fca0000000f00 */
[----:B------:R1:W-:Y:S01]  /*11840*/  STL.64 [R1+0x18], R4 ;  /* 0x0000180401007387 */ /* 0x0003e20000100a00 */
[----:B------:R-:W-:Y:S05]  /*11850*/  BRA `(.L_x_1407) ;  /* 0x0000000000c47947 */ /* 0x000fea0003800000 */
.L_x_1409:
        /* <DEDUP_REMOVED lines=16> */
[----:B--2---:R-:W-:Y:S04]  /*11960*/  LEA R16, P0, R16, R204, 0x5 ;  /* 0x000000cc10107211 */ /* 0x004fe800078028ff */
[----:B---3--:R-:W-:Y:S02]  /*11970*/  LEA.HI.X R17, R34, R141, R17, 0x5, P0 ;  /* 0x0000008d22117211 */ /* 0x008fe400000f2c11 */
[C---:B-1----:R-:W-:Y:S04]  /*11980*/  @!P4 LEA R32, P0, R16.reuse, R32, 0x1 ;  /* 0x000000201020c211 */ /* 0x042fe800078008ff */
[C-C-:B------:R-:W-:Y:S02]  /*11990*/  @!P4 LEA.HI.X R33, R16.reuse, R33, R17.reuse, 0x1, P0 ;  /* 0x000000211021c211 */ /* 0x140fe400000f0c11 */
[C---:B-----5:R-:W-:Y:S03]  /*119a0*/  @!P1 LEA R22, P0, R16.reuse, R22, 0x1 ;  /* 0x0000001610169211 */ /* 0x060fe600078008ff */
[----:B------:R-:W-:Y:S01]  /*119b0*/  @!PT LDS RZ, [RZ] ;  /* 0x00000000fffff984 */ /* 0x000fe20000000800 */
[----:B------:R-:W-:Y:S01]  /*119c0*/  @!PT LDS RZ, [RZ] ;  /* 0x00000000fffff984 */ /* 0x000fe20000000800 */
[----:B------:R-:W-:Y:S01]  /*119d0*/  @!PT LDS RZ, [RZ] ;  /* 0x00000000fffff984 */ /* 0x000fe20000000800 */
[----:B------:R1:W-:Y:S01]  /*119e0*/  @!P4 LDGSTS.E.BYPASS.LTC128B.128 [R227+0x8000], desc[UR22][R32.64] ;  /* 0x0800000020e3cfae */ /* 0x0003e2000b901d56 */
[C---:B------:R-:W-:Y:S02]  /*119f0*/  @!P1 LEA.HI.X R23, R16.reuse, R23, R17, 0x1, P0 ;  /* 0x0000001710179211 */ /* 0x040fe400000f0c11 */
[----:B------:R-:W-:Y:S01]  /*11a00*/  IADD3 R16, P0, R16, UR27, RZ ;  /* 0x0000001b10107c10 */ /* 0x000fe2000ff1e0ff */
[----:B------:R1:W-:Y:S03]  /*11a10*/  @P1 STS.128 [R227+0x9000], RZ ;  /* 0x009000ffe3001388 */ /* 0x0003e60000000c00 */
[----:B------:R-:W-:Y:S01]  /*11a20*/  IADD3.X R17, R17, UR26, RZ, P0, !PT ;  /* 0x0000001a11117c10 */ /* 0x000fe200087fe4ff */
[----:B------:R-:W-:Y:S01]  /*11a30*/  @!PT LDS RZ, [RZ] ;  /* 0x00000000fffff984 */ /* 0x000fe20000000800 */
[----:B------:R-:W-:Y:S01]  /*11a40*/  @!PT LDS RZ, [RZ] ;  /* 0x00000000fffff984 */ /* 0x000fe20000000800 */
[----:B------:R-:W-:Y:S01]  /*11a50*/  @!PT LDS RZ, [RZ] ;  /* 0x00000000fffff984 */ /* 0x000fe20000000800 */
[----:B------:R1:W-:Y:S01]  /*11a60*/  @!P1 LDGSTS.E.BYPASS.LTC128B.128 [R227+0x9000], desc[UR22][R22.64+0x80] ;  /* 0x0900008016e39fae */ /* 0x0003e2000b901d56 */
[C---:B----4-:R-:W-:Y:S03]  /*11a70*/  @!P4 LEA R20, P0, R16.reuse, R20, 0x1 ;  /* 0x000000141014c211 */ /* 0x050fe600078008ff */
[----:B------:R1:W-:Y:S01]  /*11a80*/  @P4 STS.128 [R227+0x8800], RZ ;  /* 0x008800ffe3004388 */ /* 0x0003e20000000c00 */
[C-C-:B------:R-:W-:Y:S02]  /*11a90*/  @!P4 LEA.HI.X R21, R16.reuse, R21, R17.reuse, 0x1, P0 ;  /* 0x000000151015c211 */ /* 0x140fe400000f0c11 */
[C---:B------:R-:W-:Y:S03]  /*11aa0*/  @!P1 LEA R18, P0, R16.reuse, R18, 0x1 ;  /* 0x0000001210129211 */ /* 0x040fe600078008ff */
        /* <DEDUP_REMOVED lines=12> */
.L_x_1407:
[----:B--2---:R-:W2:Y:S01]  /*11b70*/  LDL R0, [R1+0x10] ;  /* 0x0000100001007983 */ /* 0x004ea20000100800 */
[----:B------:R-:W-:Y:S04]  /*11b80*/  DEPBAR.LE SB0, 0x0 ;  /* 0x000080000000791a */ /* 0x000fe80000000000 */
[----:B------:R-:W3:Y:S01]  /*11b90*/  LDL.64 R12, [R1+0x18] ;  /* 0x00001800010c7983 */ /* 0x000ee20000100a00 */
[----:B------:R-:W-:Y:S04]  /*11ba0*/  UIADD3 UR9, UR19, -0x1, URZ ;  /* 0xffffffff13097890 */ /* 0x000fe8000fffe03f */
[----:B------:R-:W4:Y:S01]  /*11bb0*/  LDL R11, [R1+0x28] ;  /* 0x00002800010b7983 */ /* 0x000f220000100800 */
[----:B------:R-:W-:Y:S02]  /*11bc0*/  USHF.R.S32.HI UR11, URZ, 0x1f, UR9 ;  /* 0x0000001f3f0b7899 */ /* 0x000fe40008011409 */
[----:B------:R-:W-:Y:S02]  /*11bd0*/  UIMAD UR10, UR28, UR9, URZ ;  /* 0x000000091c0a72a4 */ /* 0x000fe4000f8e023f */
[----:B------:R-:W5:Y:S01]  /*11be0*/  LDL R15, [R1+0x2c] ;  /* 0x00002c00010f7983 */ /* 0x000f620000100800 */
[----:B-1----:R-:W-:Y:S01]  /*11bf0*/  IMAD.U32 R4, RZ, RZ, UR9 ;  /* 0x00000009ff047e24 */ /* 0x002fe2000f8e00ff */
[----:B------:R-:W-:Y:S03]  /*11c00*/  UISETP.GT.AND UP0, UPT, UR9, UR12, UPT ;  /* 0x0000000c0900728c */ /* 0x000fe6000bf04270 */
[----:B------:R-:W5:Y:S01]  /*11c10*/  LDL R10, [R1+0x20] ;  /* 0x00002000010a7983 */ /* 0x000f620000100800 */
[----:B------:R-:W-:Y:S04]  /*11c20*/  UIMAD UR10, UR11, UR29, UR10 ;  /* 0x0000001d0b0a72a4 */ /* 0x000fe8000f8e020a */
        /* <DEDUP_REMOVED lines=10> */
[----:B------:R-:W-:Y:S02]  /*11cd0*/  IADD3.X R5, R2, UR15, RZ, P0, !PT ;  /* 0x0000000f02057c10 */ /* 0x000fe400087fe4ff */
[C---:B------:R-:W-:Y:S01]  /*11ce0*/  @!P4 LEA R10, P3, R0.reuse, R10, 0x1 ;  /* 0x0000000a000ac211 */ /* 0x040fe200078608ff */
[----:B------:R-:W-:Y:S01]  /*11cf0*/  @!PT LDS RZ, [RZ] ;  /* 0x00000000fffff984 */ /* 0x000fe20000000800 */
[----:B------:R-:W-:Y:S01]  /*11d00*/  @!PT LDS RZ, [RZ] ;  /* 0x00000000fffff984 */ /* 0x000fe20000000800 */
[----:B------:R-:W-:Y:S01]  /*11d10*/  @!PT LDS RZ, [RZ] ;  /* 0x00000000fffff984 */ /* 0x000fe20000000800 */
[----:B------:R-:W-:Y:S02]  /*11d20*/  @!P4 LDGSTS.E.BYPASS.LTC128B.128 [R227+0xa000], desc[UR22][R12.64] ;  /* 0x0a0000000ce3cfae */ /* 0x000fe4000b901d56 */
[----:B------:R-:W2:Y:S01]  /*11d30*/  @!P1 LDC.64 R6, c[0x0][0x220] ;  /* 0x00008800ff069b82 */ /* 0x000ea20000000a00 */
[--C-:B------:R-:W-:Y:S02]  /*11d40*/  @!P4 LEA.HI.X R11, R0, R14, R5.reuse, 0x1, P3 ;  /* 0x0000000e000bc211 */ /* 0x100fe400018f0c05 */
[----:B------:R-:W-:Y:S01]  /*11d50*/  @P1 STS.128 [R227+0xb000], RZ ;  /* 0x00b000ffe3001388 */ /* 0x000fe20000000c00 */
[C---:B-1----:R-:W-:Y:S04]  /*11d60*/  @!P1 LEA R8, P2, R4.reuse, R8, 0x1 ;  /* 0x0000000804089211 */ /* 0x042fe800078408ff */
[----:B------:R-:W-:Y:S02]  /*11d70*/  @!P1 LEA.HI.X R9, R4, R9, R2, 0x1, P2 ;  /* 0x0000000904099211 */ /* 0x000fe400010f0c02 */
[----:B------:R-:W1:Y:S01]  /*11d80*/  S2R R2, SR_TID.X ;  /* 0x0000000000027919 */ /* 0x000e620000002100 */
[C---:B--2---:R-:W-:Y:S02]  /*11d90*/  @!P1 LEA R6, P0, R0.reuse, R6, 0x1 ;  /* 0x0000000600069211 */ /* 0x044fe400078008ff */
[----:B------:R-:W-:Y:S01]  /*11da0*/  @!PT LDS RZ, [RZ] ;  /* 0x00000000fffff984 */ /* 0x000fe20000000800 */
[----:B------:R-:W-:Y:S01]  /*11db0*/  @!PT LDS RZ, [RZ] ;  /* 0x00000000fffff984 */ /* 0x000fe20000000800 */
[----:B------:R-:W-:Y:S01]  /*11dc0*/  @!PT LDS RZ, [RZ] ;  /* 0x00000000fffff984 */ /* 0x000fe20000000800 */
[----:B------:R-:W-:Y:S02]  /*11dd0*/  @!P1 LDGSTS.E.BYPASS.LTC128B.128 [R227+0xb000], desc[UR22][R8.64+0x80] ;  /* 0x0b00008008e39fae */ /* 0x000fe4000b901d56 */
[----:B------:R-:W-:Y:S01]  /*11de0*/  @!P1 LEA.HI.X R7, R0, R7, R5, 0x1, P0 ;  /* 0x0000000700079211 */ /* 0x000fe200000f0c05 */
[----:B------:R-:W-:Y:S02]  /*11df0*/  IMAD.U32 R0, RZ, RZ, UR9 ;  /* 0x00000009ff007e24 */ /* 0x000fe4000f8e00ff */
[----:B------:R-:W-:Y:S05]  /*11e00*/  @P4 STS.128 [R227+0xa800], RZ ;  /* 0x00a800ffe3004388 */ /* 0x000fea0000000c00 */
        /* <DEDUP_REMOVED lines=10> */
[----:B------:R-:W2:Y:S01]  /*11eb0*/  LDSM.16.M88.4 R16, [R212+0x8000] ;  /* 0x00800000d410783b */ /* 0x000ea20000000200 */
[----:B-1----:R-:W-:Y:S04]  /*11ec0*/  IMAD.SHL.U32 R2, R2, 0x2, RZ ;  /* 0x0000000202027824 */ /* 0x002fe800078e00ff */
[----:B------:R-:W1:Y:S01]  /*11ed0*/  LDSM.16.M88.4 R28, [R214+0x2000] ;  /* 0x00200000d61c783b */ /* 0x000e620000000200 */
[----:B------:R-:W-:Y:S04]  /*11ee0*/  LOP3.LUT R2, R2, 0x6, RZ, 0xc0, !PT ;  /* 0x0000000602027812 */ /* 0x000fe800078ec0ff */
[----:B------:R-:W3:Y:S01]  /*11ef0*/  LDSM.16.M88.4 R140, [R212+0x8800] ;  /* 0x00880000d48c783b */ /* 0x000ee20000000200 */
[----:B------:R-:W-:Y:S04]  /*11f00*/  IMAD R0, R0, 0x20, R2 ;  /* 0x0000002000007824 */ /* 0x000fe800078e0202 */
[----:B------:R-:W0:Y:S01]  /*11f10*/  LDGDEPBAR ;  /* 0x00000000000079af */ /* 0x000e220000000000 */
[C---:B------:R-:W-:Y:S01]  /*11f20*/  VIADD R133, R0.reuse, 0x1 ;  /* 0x0000000100857836 */ /* 0x040fe20000000000 */
[C---:B------:R-:W-:Y:S03]  /*11f30*/  ISETP.GE.AND P2, PT, R0.reuse, R230, PT ;  /* 0x000000e60000720c */ /* 0x040fe60003f46270 */
[----:B------:R-:W-:Y:S01]  /*11f40*/  LDSM.16.M88.4 R176, [R216] ;  /* 0x00000000d8b0783b */ /* 0x000fe20000000200 */
[CC--:B------:R-:W-:Y:S01]  /*11f50*/  ISETP.GE.AND P5, PT, R0.reuse, R231.reuse, PT ;  /* 0x000000e70000720c */ /* 0x0c0fe20003fa6270 */
[C---:B------:R-:W-:Y:S01]  /*11f60*/  VIADD R2, R0.reuse, 0x18 ;  /* 0x0000001800027836 */ /* 0x040fe20000000000 */
[C---:B------:R-:W-:Y:S02]  /*11f70*/  ISETP.GE.OR P2, PT, R0.reuse, R234, !P2 ;  /* 0x000000ea0000720c */ /* 0x040fe40005746670 */
[----:B------:R-:W4:Y:S01]  /*11f80*/  LDSM.16.M88.4 R180, [R223] ;  /* 0x00000000dfb4783b */ /* 0x000f220000000200 */
[C---:B------:R-:W-:Y:S02]  /*11f90*/  ISETP.GE.AND P0, PT, R133.reuse, R230, PT ;  /* 0x000000e68500720c */ /* 0x040fe40003f06270 */
[C---:B------:R-:W-:Y:S02]  /*11fa0*/  ISETP.GE.AND P3, PT, R133.reuse, R231, PT ;  /* 0x000000e78500720c */ /* 0x040fe40003f66270 */
[----:B------:R-:W5:Y:S01]  /*11fb0*/  LDSM.16.M88.4 R184, [R216+0x2000] ;  /* 0x00200000d8b8783b */ /* 0x000f620000000200 */
[C---:B------:R-:W-:Y:S02]  /*11fc0*/  ISETP.GE.OR P0, PT, R133.reuse, R234, !P0 ;  /* 0x000000ea8500720c */ /* 0x040fe40004706670 */
[-C--:B------:R-:W-:Y:S02]  /*11fd0*/  ISETP.GE.OR P3, PT, R133, R235.reuse, !P3 ;  /* 0x000000eb8500720c */ /* 0x080fe40005f66670 */
[----:B------:R-:W5:Y:S01]  /*11fe0*/  LDSM.16.M88.4 R188, [R226] ;  /* 0x00000000e2bc783b */ /* 0x000f620000000200 */
[C---:B------:R-:W-:Y:S02]  /*11ff0*/  ISETP.GE.OR P5, PT, R0.reuse, R235, !P5 ;  /* 0x000000eb0000720c */ /* 0x040fe40006fa6670 */
[C---:B------:R-:W-:Y:S02]  /*12000*/  ISETP.GE.AND P6, PT, R0.reuse, R229, PT ;  /* 0x000000e50000720c */ /* 0x040fe40003fc6270 */
[----:B------:R-:W-:Y:S01]  /*12010*/  LDSM.16.M88.4 R192, [R222] ;  /* 0x00000000dec0783b */ /* 0x000fe20000000200 */
[-C--:B--2---:R-:W-:Y:S03]  /*12020*/  HMMA.16816.F32 R4, R32, R16.reuse, RZ ;  /* 0x000000102004723c */ /* 0x084fe600000018ff */
[C---:B------:R-:W-:Y:S01]  /*12030*/  ISETP.GE.OR P6, PT, R0.reuse, R233, !P6 ;  /* 0x000000e90000720c */ /* 0x040fe200077c6670 */
[----:B------:R-:W2:Y:S02]  /*12040*/  LDSM.16.M88.4 R196, [R220+0x8000] ;  /* 0x00800000dcc4783b */ /* 0x000ea40000000200 */
[C---:B-1----:R-:W-:Y:S03]  /*12050*/  HMMA.16816.F32 R8, R28.reuse, R16, RZ ;  /* 0x000000101c08723c */ /* 0x042fe600000018ff */
[----:B------:R-:W1:Y:S03]  /*12060*/  LDSM.16.M88.4 R200, [R222+0x2000] ;  /* 0x00200000dec8783b */ /* 0x000e660000000200 */
        /* <DEDUP_REMOVED lines=20> */
[-C--:B--2---:R-:W-:Y:S01]  /*121b0*/  HMMA.16816.F32 R4, R192, R196.reuse, R4 ;  /* 0x000000c4c004723c */ /* 0x084fe20000001804 */
[----:B------:R-:W2:Y:S05]  /*121c0*/  LDSM.16.M88.4 R188, [R212+0x9000] ;  /* 0x00900000d4bc783b */ /* 0x000eaa0000000200 */
[C---:B-1----:R-:W-:Y:S06]  /*121d0*/  HMMA.16816.F32 R8, R200.reuse, R196, R8 ;  /* 0x000000c4c808723c */ /* 0x042fec0000001808 */
[-C--:B------:R-:W-:Y:S06]  /*121e0*/  HMMA.16816.F32 R12, R200, R198.reuse, R12 ;  /* 0x000000c6c80c723c */ /* 0x080fec000000180c */
[C---:B------:R-:W-:Y:S01]  /*121f0*/  HMMA.16816.F32 R16, R192.reuse, R198, R16 ;  /* 0x000000c6c010723c */ /* 0x040fe20000001810 */
[----:B------:R-:W1:Y:S05]  /*12200*/  LDSM.16.M88.4 R196, [R214+0x6000] ;  /* 0x00600000d6c4783b */ /* 0x000e6a0000000200 */
        /* <DEDUP_REMOVED lines=18> */
[-C--:B--2---:R-:W-:Y:S01]  /*12330*/  HMMA.16816.F32 R4, R184, R188.reuse, R4 ;  /* 0x000000bcb804723c */ /* 0x084fe20000001804 */
[----:B------:R-:W-:Y:S05]  /*12340*/  LDSM.16.M88.4 R180, [R222+0x4000] ;  /* 0x00400000deb4783b */ /* 0x000fea0000000200 */
[C---:B-1----:R-:W-:Y:S06]  /*12350*/  HMMA.16816.F32 R8, R196.reuse, R188, R8 ;  /* 0x000000bcc408723c */ /* 0x042fec0000001808 */
        /* <DEDUP_REMOVED lines=34> */
[----:B------:R-:W-:Y:S01]  /*12580*/  FSEL R181, R7, -INF , !P0 ;  /* 0xff80000007b57808 */ /* 0x000fe20004000000 */
[-C--:B-----5:R-:W-:Y:S04]  /*12590*/  HMMA.16816.F32 R20, R184, R176.reuse, R20 ;  /* 0x000000b0b814723c */ /* 0x0a0fe80000001814 */
[----:B------:R-:W-:Y:S01]  /*125a0*/  FSEL R182, R5, -INF , !P3 ;  /* 0xff80000005b67808 */ /* 0x000fe20005800000 */
[----:B------:R-:W-:Y:S01]  /*125b0*/  VIADD R5, R0, 0x10 ;  /* 0x0000001000057836 */ /* 0x000fe20000000000 */
[----:B------:R-:W-:Y:S01]  /*125c0*/  FSEL R142, R4, -INF , !P5 ;  /* 0xff800000048e7808 */ /* 0x000fe20006800000 */
[C---:B------:R-:W-:Y:S04]  /*125d0*/  HMMA.16816.F32 R24, R200.reuse, R176, R24 ;  /* 0x000000b0c818723c */ /* 0x040fe80000001818 */
[----:B------:R-:W-:Y:S02]  /*125e0*/  VIADD R4, R0, 0x11 ;  /* 0x0000001100047836 */ /* 0x000fe40000000000 */
[-C--:B------:R-:W-:Y:S05]  /*125f0*/  HMMA.16816.F32 R28, R200, R178.reuse, R28 ;  /* 0x000000b2c81c723c */ /* 0x080fea000000181c */
[----:B------:R-:W-:Y:S01]  /*12600*/  FSEL R177, R6, -INF , !P2 ;  /* 0xff80000006b17808 */ /* 0x000fe20005000000 */
[----:B------:R-:W-:Y:S01]  /*12610*/  VIADD R6, R0, 0x9 ;  /* 0x0000000900067836 */ /* 0x000fe20000000000 */
[----:B------:R-:W-:Y:S04]  /*12620*/  HMMA.16816.F32 R32, R184, R178, R32 ;  /* 0x000000b2b820723c */ /* 0x000fe80000001820 */
[----:B------:R-:W-:Y:S01]  /*12630*/  ISETP.GE.AND P0, PT, R6, R230, PT ;  /* 0x000000e60600720c */ /* 0x000fe20003f06270 */
[----:B------:R-:W-:Y:S01]  /*12640*/  VIADD R7, R0, 0x8 ;  /* 0x0000000800077836 */ /* 0x000fe20000000000 */
[C---:B------:R-:W-:Y:S02]  /*12650*/  ISETP.GE.AND P3, PT, R6.reuse, R231, PT ;  /* 0x000000e70600720c */ /* 0x040fe40003f66270 */
[C---:B------:R-:W-:Y:S02]  /*12660*/  ISETP.GE.OR P0, PT, R6.reuse, R234, !P0 ;  /* 0x000000ea0600720c */ /* 0x040fe40004706670 */
[----:B------:R-:W-:Y:S02]  /*12670*/  ISETP.GE.OR P3, PT, R6, R235, !P3 ;  /* 0x000000eb0600720c */ /* 0x000fe40005f66670 */
[----:B------:R-:W-:Y:S02]  /*12680*/  FSEL R180, R19, -INF , !P0 ;  /* 0xff80000013b47808 */ /* 0x000fe40004000000 */
[----:B------:R-:W-:Y:S02]  /*12690*/  ISETP.GE.AND P0, PT, R5, R231, PT ;  /* 0x000000e70500720c */ /* 0x000fe40003f06270 */
[----:B------:R-:W-:Y:S02]  /*126a0*/  FSEL R176, R17, -INF , !P3 ;  /* 0xff80000011b07808 */ /* 0x000fe40005800000 */
[----:B------:R-:W-:Y:S02]  /*126b0*/  ISETP.GE.OR P0, PT, R5, R235, !P0 ;  /* 0x000000eb0500720c */ /* 0x000fe40004706670 */
[----:B------:R-:W-:Y:S02]  /*126c0*/  ISETP.GE.AND P3, PT, R0, R228, PT ;  /* 0x000000e40000720c */ /* 0x000fe40003f66270 */
[----:B------:R-:W-:Y:S02]  /*126d0*/  FSEL R189, R20, -INF , !P0 ;  /* 0xff80000014bd7808 */ /* 0x000fe40004000000 */
[C---:B------:R-:W-:Y:S02]  /*126e0*/  ISETP.GE.AND P0, PT, R4.reuse, R230, PT ;  /* 0x000000e60400720c */ /* 0x040fe40003f06270 */
[CC--:B------:R-:W-:Y:S02]  /*126f0*/  ISETP.GE.AND P5, PT, R7.reuse, R231.reuse, PT ;  /* 0x000000e70700720c */ /* 0x0c0fe40003fa6270 */
[----:B------:R-:W-:Y:S02]  /*12700*/  ISETP.GE.OR P0, PT, R4, R234, !P0 ;  /* 0x000000ea0400720c */ /* 0x000fe40004706670 */
[----:B------:R-:W-:Y:S02]  /*12710*/  ISETP.GE.AND P2, PT, R7, R230, PT ;  /* 0x000000e60700720c */ /* 0x000fe40003f46270 */
[----:B------:R-:W-:Y:S02]  /*12720*/  FSEL R192, R23, -INF , !P0 ;  /* 0xff80000017c07808 */ /* 0x000fe40004000000 */
[----:B------:R-:W-:Y:S02]  /*12730*/  ISETP.GE.AND P0, PT, R2, R231, PT ;  /* 0x000000e70200720c */ /* 0x000fe40003f06270 */
[C---:B------:R-:W-:Y:S01]  /*12740*/  ISETP.GE.OR P3, PT, R0.reuse, R232, !P3 ;  /* 0x000000e80000720c */ /* 0x040fe20005f66670 */
[----:B------:R-:W-:Y:S01]  /*12750*/  VIADD R0, R0, 0x19 ;  /* 0x0000001900007836 */ /* 0x000fe20000000000 */
[-C--:B------:R-:W-:Y:S02]  /*12760*/  ISETP.GE.OR P0, PT, R2, R235.reuse, !P0 ;  /* 0x000000eb0200720c */ /* 0x080fe40004706670 */
[C---:B------:R-:W-:Y:S02]  /*12770*/  ISETP.GE.OR P5, PT, R7.reuse, R235, !P5 ;  /* 0x000000eb0700720c */ /* 0x040fe40006fa6670 */
[----:B------:R-:W-:Y:S02]  /*12780*/  ISETP.GE.OR P2, PT, R7, R234, !P2 ;  /* 0x000000ea0700720c */ /* 0x000fe40005746670 */
[----:B------:R-:W-:Y:S02]  /*12790*/  FSEL R196, R32, -INF , !P0 ;  /* 0xff80000020c47808 */ /* 0x000fe40004000000 */
[----:B------:R-:W-:Y:S02]  /*127a0*/  FMNMX.FTZ R17, R142, R3, !PT ;  /* 0x000000038e117209 */ /* 0x000fe40007810000 */
[-C--:B------:R-:W-:Y:S02]  /*127b0*/  ISETP.GE.AND P0, PT, R0, R230.reuse, PT ;  /* 0x000000e60000720c */ /* 0x080fe40003f06270 */
[----:B------:R-:W-:Y:S02]  /*127c0*/  FSEL R143, R16, -INF , !P5 ;  /* 0xff800000108f7808 */ /* 0x000fe40006800000 */
[----:B------:R-:W-:Y:S02]  /*127d0*/  FSEL R137, R18, -INF , !P2 ;  /* 0xff80000012897808 */ /* 0x000fe40005000000 */
[----:B------:R-:W-:Y:S02]  /*127e0*/  ISETP.GE.AND P5, PT, R4, R231, PT ;  /* 0x000000e70400720c */ /* 0x000fe40003fa6270 */
[C---:B------:R-:W-:Y:S02]  /*127f0*/  ISETP.GE.AND P2, PT, R5.reuse, R230, PT ;  /* 0x000000e60500720c */ /* 0x040fe40003f46270 */
[----:B------:R-:W-:Y:S02]  /*12800*/  FMNMX.FTZ R17, R182, R17, !PT ;  /* 0x00000011b6117209 */ /* 0x000fe40007810000 */
[-C--:B------:R-:W-:Y:S02]  /*12810*/  ISETP.GE.OR P0, PT, R0, R234.reuse, !P0 ;  /* 0x000000ea0000720c */ /* 0x080fe40004706670 */
[----:B------:R-:W-:Y:S02]  /*12820*/  ISETP.GE.OR P5, PT, R4, R235, !P5 ;  /* 0x000000eb0400720c */ /* 0x000fe40006fa6670 */
[----:B------:R-:W-:Y:S02]  /*12830*/  ISETP.GE.OR P2, PT, R5, R234, !P2 ;  /* 0x000000ea0500720c */ /* 0x000fe40005746670 */
        /* <DEDUP_REMOVED lines=8> */
[----:B------:R-:W-:Y:S02]  /*128c0*/  ISETP.GE.OR P5, PT, R0, R235, !P5 ;  /* 0x000000eb0000720c */ /* 0x000fe40006fa6670 */
[----:B------:R-:W-:Y:S02]  /*128d0*/  ISETP.GE.OR P2, PT, R2, R234, !P2 ;  /* 0x000000ea0200720c */ /* 0x000fe40005746670 */
        /* <DEDUP_REMOVED lines=8> */
[C---:B------:R-:W-:Y:S02]  /*12960*/  ISETP.GE.OR P5, PT, R133.reuse, R233, !P5 ;  /* 0x000000e98500720c */ /* 0x040fe40006fa6670 */
[----:B------:R-:W-:Y:S02]  /*12970*/  ISETP.GE.OR P2, PT, R133, R232, !P2 ;  /* 0x000000e88500720c */ /* 0x000fe40005746670 */
[----:B------:R-:W-:Y:S02]  /*12980*/  FMNMX.FTZ R135, R137, R16, !PT ;  /* 0x0000001089877209 */ /* 0x000fe40007810000 */
[----:B------:R-:W-:Y:S01]  /*12990*/  FMNMX.FTZ R136, R196, R17, !PT ;  /* 0x00000011c4887209 */ /* 0x000fe20007810000 */
[----:B------:R-:W-:Y:S08]  /*129a0*/  @P0 BRA `(.L_x_1409) ;  /* 0xffffffec00ac0947 */ /* 0x000ff0000383ffff */
.L_x_1408:
[C---:B------:R-:W-:Y:S01]  /*129b0*/  ISETP.GE.AND P1, PT, R7.reuse, R229, PT ;  /* 0x000000e50700720c */ /* 0x040fe20003f26270 */
[----:B-1----:R-:W-:Y:S01]  /*129c0*/  LDSM.16.MT88.4 R20, [R213+0xa000] ;  /* 0x00a00000d514783b */ /* 0x002fe20000004200 */
[----:B------:R-:W-:Y:S01]  /*129d0*/  FSEL R8, R8, -INF , !P6 ;  /* 0xff80000008087808 */ /* 0x000fe20007000000 */
[----:B------:R-:W-:Y:S01]  /*129e0*/  UISETP.GT.AND UP0, UPT, UR9, UR12, UPT ;  /* 0x0000000c0900728c */ /* 0x000fe2000bf04270 */
[----:B------:R-:W-:Y:S01]  /*129f0*/  ISETP.GE.OR P1, PT, R7, R233, !P1 ;  /* 0x000000e90700720c */ /* 0x000fe20004f26670 */
[----:B------:R-:W-:Y:S01]  /*12a00*/  UMOV UR19, UR9 ;  /* 0x0000000900137c82 */ /* 0x000fe20008000000 */
[----:B------:R-:W-:Y:S02]  /*12a10*/  FSEL R9, R9, -INF , !P5 ;  /* 0xff80000009097808 */ /* 0x000fe40006800000 */
[C---:B------:R-:W-:Y:S01]  /*12a20*/  ISETP.GE.AND P6, PT, R6.reuse, R229, PT ;  /* 0x000000e50600720c */ /* 0x040fe20003fc6270 */
[----:B------:R-:W-:Y:S01]  /*12a30*/  LDSM.16.MT88.4 R184, [R215+0xa000] ;  /* 0x00a00000d7b8783b */ /* 0x000fe20000004200 */
[-C--:B------:R-:W-:Y:S02]  /*12a40*/  ISETP.GE.AND P5, PT, R6, R228.reuse, PT ;  /* 0x000000e40600720c */ /* 0x080fe40003fa6270 */
[----:B------:R-:W-:Y:S02]  /*12a50*/  FMNMX.FTZ R135, R180, R135, !PT ;  /* 0x00000087b4877209 */ /* 0x000fe40007810000 */
[----:B------:R-:W-:Y:S02]  /*12a60*/  FSEL R10, R10, -INF , !P3 ;  /* 0xff8000000a0a7808 */ /* 0x000fe40005800000 */
[----:B------:R-:W-:Y:S02]  /*12a70*/  FSEL R12, R12, -INF , !P1 ;  /* 0xff8000000c0c7808 */ /* 0x000fe40004800000 */
[C---:B------:R-:W-:Y:S02]  /*12a80*/  ISETP.GE.AND P3, PT, R5.reuse, R229, PT ;  /* 0x000000e50500720c */ /* 0x040fe40003f66270 */
[----:B------:R-:W-:Y:S02]  /*12a90*/  ISETP.GE.AND P1, PT, R5, R228, PT ;  /* 0x000000e40500720c */ /* 0x000fe40003f26270 */
[C---:B------:R-:W-:Y:S02]  /*12aa0*/  ISETP.GE.OR P6, PT, R6.reuse, R233, !P6 ;  /* 0x000000e90600720c */ /* 0x040fe400077c6670 */
[----:B------:R-:W-:Y:S02]  /*12ab0*/  ISETP.GE.OR P5, PT, R6, R232, !P5 ;  /* 0x000000e80600720c */ /* 0x000fe40006fa6670 */
[----:B------:R-:W-:Y:S02]  /*12ac0*/  FMNMX.FTZ R6, R8, R138, !PT ;  /* 0x0000008a08067209 */ /* 0x000fe40007810000 */
[----:B------:R-:W-:Y:S02]  /*12ad0*/  FMNMX.FTZ R135, R191, R135, !PT ;  /* 0x00000087bf877209 */ /* 0x000fe40007810000 */
[----:B------:R-:W-:Y:S02]  /*12ae0*/  FMNMX.FTZ R136, R195, R136, !PT ;  /* 0x00000088c3887209 */ /* 0x000fe40007810000 */
[C---:B------:R-:W-:Y:S02]  /*12af0*/  ISETP.GE.OR P3, PT, R5.reuse, R233, !P3 ;  /* 0x000000e90500720c */ /* 0x040fe40005f66670 */
[----:B------:R-:W-:Y:S01]  /*12b00*/  ISETP.GE.OR P1, PT, R5, R232, !P1 ;  /* 0x000000e80500720c */ /* 0x000fe20004f26670 */
[----:B------:R-:W1:Y:S01]  /*12b10*/  SHFL.BFLY PT, R16, R136, 0x2, 0x1f ;  /* 0x0c401f0088107f89 */ /* 0x000e6200000e0000 */
[----:B------:R-:W-:Y:S02]  /*12b20*/  FMNMX.FTZ R5, R9, R6, !PT ;  /* 0x0000000609057209 */ /* 0x000fe40007810000 */
[----:B------:R-:W-:Y:S02]  /*12b30*/  FMNMX.FTZ R135, R192, R135, !PT ;  /* 0x00000087c0877209 */ /* 0x000fe40007810000 */
[----:B------:R-:W-:Y:S02]  /*12b40*/  FSEL R13, R13, -INF , !P6 ;  /* 0xff8000000d0d7808 */ /* 0x000fe40007000000 */
[----:B------:R-:W-:Y:S02]  /*12b50*/  ISETP.GE.AND P6, PT, R4, R229, PT ;  /* 0x000000e50400720c */ /* 0x000fe40003fc6270 */
[----:B------:R-:W-:Y:S02]  /*12b60*/  FMNMX.FTZ R5, R12, R5, !PT ;  /* 0x000000050c057209 */ /* 0x000fe40007810000 */
[----:B------:R-:W-:Y:S02]  /*12b70*/  FMNMX.FTZ R135, R199, R135, !PT ;  /* 0x00000087c7877209 */ /* 0x000fe40007810000 */
[----:B------:R-:W-:Y:S02]  /*12b80*/  ISETP.GE.OR P6, PT, R4, R233, !P6 ;  /* 0x000000e90400720c */ /* 0x000fe400077c6670 */
[----:B------:R-:W-:Y:S02]  /*12b90*/  FSEL R194, R24, -INF , !P3 ;  /* 0xff80000018c27808 */ /* 0x000fe40005800000 */
[----:B------:R-:W-:Y:S02]  /*12ba0*/  ISETP.GE.AND P3, PT, R2, R229, PT ;  /* 0x000000e50200720c */ /* 0x000fe40003f66270 */
[----:B------:R-:W-:Y:S02]  /*12bb0*/  FMNMX.FTZ R5, R13, R5, !PT ;  /* 0x000000050d057209 */ /* 0x000fe40007810000 */
[-C--:B------:R-:W-:Y:S02]  /*12bc0*/  ISETP.GE.AND P0, PT, R7, R228.reuse, PT ;  /* 0x000000e40700720c */ /* 0x080fe40003f06270 */
[----:B------:R-:W-:Y:S02]  /*12bd0*/  FMNMX.FTZ R135, R198, R135, !PT ;  /* 0x00000087c6877209 */ /* 0x000fe40007810000 */
[----:B------:R-:W-:Y:S02]  /*12be0*/  FSEL R193, R25, -INF , !P6 ;  /* 0xff80000019c17808 */ /* 0x000fe40007000000 */
[----:B------:R-:W-:Y:S02]  /*12bf0*/  ISETP.GE.AND P6, PT, R4, R228, PT ;  /* 0x000000e40400720c */ /* 0x000fe40003fc6270 */
[----:B------:R-:W-:Y:S02]  /*12c00*/  FMNMX.FTZ R5, R194, R5, !PT ;  /* 0x00000005c2057209 */ /* 0x000fe40007810000 */
[----:B------:R-:W-:Y:S02]  /*12c10*/  ISETP.GE.OR P3, PT, R2, R233, !P3 ;  /* 0x000000e90200720c */ /* 0x000fe40005f66670 */
[-C--:B------:R-:W-:Y:S02]  /*12c20*/  ISETP.GE.OR P0, PT, R7, R232.reuse, !P0 ;  /* 0x000000e80700720c */ /* 0x080fe40004706670 */
[----:B------:R-:W2:Y:S01]  /*12c30*/  SHFL.BFLY PT, R7, R135, 0x2, 0x1f ;  /* 0x0c401f0087077f89 */ /* 0x000ea200000e0000 */
[----:B------:R-:W-:Y:S02]  /*12c40*/  ISETP.GE.OR P6, PT, R4, R232, !P6 ;  /* 0x000000e80400720c */ /* 0x000fe400077c6670 */
[----:B------:R-:W-:Y:S02]  /*12c50*/  FSEL R197, R28, -INF , !P3 ;  /* 0xff8000001cc57808 */ /* 0x000fe40005800000 */
[----:B------:R-:W-:Y:S02]  /*12c60*/  FMNMX.FTZ R4, R193, R5, !PT ;  /* 0x00000005c1047209 */ /* 0x000fe40007810000 */
[----:B------:R-:W-:Y:S02]  /*12c70*/  FSEL R11, R11, -INF , !P2 ;  /* 0xff8000000b0b7808 */ /* 0x000fe40005000000 */
[----:B------:R-:W-:Y:S02]  /*12c80*/  FMNMX.FTZ R5, R10, R139, !PT ;  /* 0x0000008b0a057209 */ /* 0x000fe40007810000 */
[----:B------:R-:W-:Y:S02]  /*12c90*/  FMNMX.FTZ R134, R197, R4, !PT ;  /* 0x00000004c5867209 */ /* 0x000fe40007810000 */
[----:B------:R-:W-:Y:S02]  /*12ca0*/  FSEL R14, R14, -INF , !P0 ;  /* 0xff8000000e0e7808 */ /* 0x000fe40004000000 */
[----:B------:R-:W-:Y:S02]  /*12cb0*/  FMNMX.FTZ R4, R11, R5, !PT ;  /* 0x000000050b047209 */ /* 0x000fe40007810000 */
[----:B------:R-:W-:Y:S02]  /*12cc0*/  FSEL R15, R15, -INF , !P5 ;  /* 0xff8000000f0f7808 */ /* 0x000fe40006800000 */
[----:B------:R-:W-:Y:S02]  /*12cd0*/  FMNMX.FTZ R4, R14, R4, !PT ;  /* 0x000000040e047209 */ /* 0x000fe40007810000 */
[----:B------:R-:W-:Y:S02]  /*12ce0*/  ISETP.GE.AND P0, PT, R2, R228, PT ;  /* 0x000000e40200720c */ /* 0x000fe40003f06270 */
[----:B------:R-:W-:Y:S02]  /*12cf0*/  FSEL R201, R26, -INF , !P1 ;  /* 0xff8000001ac97808 */ /* 0x000fe40004800000 */
[----:B-1----:R-:W-:Y:S02]  /*12d00*/  FMNMX.FTZ R136, R136, R16, !PT ;  /* 0x0000001088887209 */ /* 0x002fe40007810000 */
[----:B------:R-:W-:Y:S02]  /*12d10*/  FMNMX.FTZ R4, R15, R4, !PT ;  /* 0x000000040f047209 */ /* 0x000fe40007810000 */
[C---:B------:R-:W-:Y:S01]  /*12d20*/  ISETP.GE.AND P3, PT, R0.reuse, R229, PT ;  /* 0x000000e50000720c */ /* 0x040fe20003f66270 */
[----:B------:R-:W1:Y:S01]  /*12d30*/  SHFL.BFLY PT, R16, R136, 0x1, 0x1f ;  /* 0x0c201f0088107f89 */ /* 0x000e6200000e0000 */
[----:B------:R-:W-:Y:S02]  /*12d40*/  ISETP.GE.AND P1, PT, R0, R228, PT ;  /* 0x000000e40000720c */ /* 0x000fe40003f26270 */
[----:B------:R-:W-:Y:S02]  /*12d50*/  ISETP.GE.OR P0, PT, R2, R232, !P0 ;  /* 0x000000e80200720c */ /* 0x000fe40004706670 */
[----:B------:R-:W-:Y:S02]  /*12d60*/  FSEL R202, R27, -INF , !P6 ;  /* 0xff8000001bca7808 */ /* 0x000fe40007000000 */
[----:B------:R-:W-:Y:S02]  /*12d70*/  FMNMX.FTZ R2, R201, R4, !PT ;  /* 0x00000004c9027209 */ /* 0x000fe40007810000 */
[C---:B------:R-:W-:Y:S02]  /*12d80*/  ISETP.GE.OR P3, PT, R0.reuse, R233, !P3 ;  /* 0x000000e90000720c */ /* 0x040fe40005f66670 */
[----:B------:R-:W-:Y:S02]  /*12d90*/  ISETP.GE.OR P1, PT, R0, R232, !P1 ;  /* 0x000000e80000720c */ /* 0x000fe40004f26670 */
[----:B------:R-:W-:Y:S02]  /*12da0*/  FSEL R203, R30, -INF , !P0 ;  /* 0xff8000001ecb7808 */ /* 0x000fe40004000000 */
[----:B------:R-:W-:Y:S02]  /*12db0*/  FMNMX.FTZ R0, R202, R2, !PT ;  /* 0x00000002ca007209 */ /* 0x000fe40007810000 */
[----:B--2---:R-:W-:Y:S02]  /*12dc0*/  FMNMX.FTZ R135, R135, R7, !PT ;  /* 0x0000000787877209 */ /* 0x004fe40007810000 */
[----:B------:R-:W-:Y:S02]  /*12dd0*/  FMNMX.FTZ R0, R203, R0, !PT ;  /* 0x00000000cb007209 */ /* 0x000fe40007810000 */
[----:B------:R-:W-:Y:S01]  /*12de0*/  FSEL R140, R31, -INF , !P1 ;  /* 0xff8000001f8c7808 */ /* 0x000fe20004800000 */
[----:B------:R-:W2:Y:S01]  /*12df0*/  SHFL.BFLY PT, R5, R135, 0x1, 0x1f ;  /* 0x0c201f0087057f89 */ /* 0x000ea200000e0000 */
[----:B------:R-:W-:Y:S02]  /*12e00*/  FSEL R200, R29, -INF , !P3 ;  /* 0xff8000001dc87808 */ /* 0x000fe40005800000 */
[----:B------:R-:W-:Y:S02]  /*12e10*/  FMNMX.FTZ R0, R140, R0, !PT ;  /* 0x000000008c007209 */ /* 0x000fe40007810000 */
[----:B-1----:R-:W-:Y:S02]  /*12e20*/  FMNMX.FTZ R136, R136, R16, !PT ;  /* 0x0000001088887209 */ /* 0x002fe40007810000 */
[----:B------:R-:W-:Y:S01]  /*12e30*/  FMNMX.FTZ R134, R200, R134, !PT ;  /* 0x00000086c8867209 */ /* 0x000fe20007810000 */
        /* <DEDUP_REMOVED lines=8> */
[----:B--2---:R-:W-:Y:S01]  /*12ec0*/  FMNMX.FTZ R135, R135, R5, !PT ;  /* 0x0000000587877209 */ /* 0x004fe20007810000 */
[----:B------:R2:W-:Y:S03]  /*12ed0*/  MUFU.EX2 R35, R4 ;  /* 0x0000000400237308 */ /* 0x0005e60000000800 */
[C---:B------:R-:W-:Y:S01]  /*12ee0*/  FSETP.NEU.FTZ.AND P2, PT, R135.reuse, -INF , PT ;  /* 0xff8000008700780b */ /* 0x040fe20003f5d000 */
[----:B------:R-:W-:Y:S01]  /*12ef0*/  FMUL.FTZ R142, R135, UR4 ;  /* 0x00000004878e7c20 */ /* 0x000fe20008410000 */
[----:B-1----:R-:W-:Y:S05]  /*12f00*/  FMNMX.FTZ R0, R0, R2, !PT ;  /* 0x0000000200007209 */ /* 0x002fea0007810000 */
[----:B------:R-:W-:Y:S01]  /*12f10*/  MUFU.EX2 R33, R143 ;  /* 0x0000008f00217308 */ /* 0x000fe20000000800 */
[----:B------:R-:W-:Y:S02]  /*12f20*/  FSEL R142, R142, RZ, P2 ;  /* 0x000000ff8e8e7208 */ /* 0x000fe40001000000 */
[----:B---3--:R-:W-:Y:S01]  /*12f30*/  FMNMX.FTZ R134, R134, R6, !PT ;  /* 0x0000000686867209 */ /* 0x008fe20007810000 */
[----:B------:R-:W1:Y:S02]  /*12f40*/  SHFL.BFLY PT, R2, R0, 0x1, 0x1f ;  /* 0x0c201f0000027f89 */ /* 0x000e6400000e0000 */
[--C-:B------:R-:W-:Y:S01]  /*12f50*/  FFMA.FTZ R137, R137, UR4, -R142.reuse ;  /* 0x0000000489897c23 */ /* 0x100fe2000801088e */
[--C-:B------:R-:W-:Y:S05]  /*12f60*/  FFMA.FTZ R177, R177, UR4, -R142.reuse ;  /* 0x00000004b1b17c23 */ /* 0x100fea000801088e */
[----:B------:R-:W3:Y:S01]  /*12f70*/  SHFL.BFLY PT, R5, R134, 0x1, 0x1f ;  /* 0x0c201f0086057f89 */ /* 0x000ee200000e0000 */
[----:B--2---:R-:W-:Y:S01]  /*12f80*/  FFMA.FTZ R4, R182, UR4, -R141 ;  /* 0x00000004b6047c23 */ /* 0x004fe2000801088d */
[----:B------:R1:W-:Y:S10]  /*12f90*/  MUFU.EX2 R250, R137 ;  /* 0x0000008900fa7308 */ /* 0x0003f40000000800 */
[----:B------:R2:W4:Y:S10]  /*12fa0*/  MUFU.EX2 R204, R4 ;  /* 0x0000000400cc7308 */ /* 0x0005340000000800 */
[----:B------:R4:W5:Y:S01]  /*12fb0*/  MUFU.EX2 R32, R176 ;  /* 0x000000b000207308 */ /* 0x0009620000000800 */
[----:B-1----:R-:W-:Y:S02]  /*12fc0*/  FMNMX.FTZ R137, R0, R2, !PT ;  /* 0x0000000200897209 */ /* 0x002fe40007810000 */
[----:B------:R-:W-:Y:S02]  /*12fd0*/  FSEL R0, R136, RZ, P3 ;  /* 0x000000ff88007208 */ /* 0x000fe40001800000 */
[----:B------:R-:W-:Y:S01]  /*12fe0*/  FSEL R2, R135, RZ, P2 ;  /* 0x000000ff87027208 */ /* 0x000fe20001000000 */
[----:B------:R-:W-:Y:S01]  /*12ff0*/  FMUL.FTZ R188, R137, UR4 ;  /* 0x0000000489bc7c20 */ /* 0x000fe20008410000 */
[----:B---3--:R-:W-:Y:S01]  /*13000*/  FMNMX.FTZ R134, R134, R5, !PT ;  /* 0x0000000586867209 */ /* 0x008fe20007810000 */
[----:B------:R-:W-:Y:S01]  /*13010*/  FADD.FTZ R0, -R0, R3 ;  /* 0x0000000300007221 */ /* 0x000fe20000010100 */
[----:B--2---:R-:W-:Y:S01]  /*13020*/  FFMA.FTZ R4, R181, UR4, -R142 ;  /* 0x00000004b5047c23 */ /* 0x004fe2000801088e */
[----:B------:R-:W-:Y:S01]  /*13030*/  FADD.FTZ R2, -R2, R132 ;  /* 0x0000008402027221 */ /* 0x000fe20000010100 */
[----:B------:R-:W-:Y:S01]  /*13040*/  FSETP.NEU.FTZ.AND P1, PT, R134, -INF , PT ;  /* 0xff8000008600780b */ /* 0x000fe20003f3d000 */
[----:B------:R-:W-:Y:S01]  /*13050*/  FMUL.FTZ R3, R0, UR4 ;  /* 0x0000000400037c20 */ /* 0x000fe20008410000 */
[----:B------:R1:W-:Y:S01]  /*13060*/  MUFU.EX2 R34, R4 ;  /* 0x0000000400227308 */ /* 0x0003e20000000800 */
[----:B------:R-:W-:Y:S01]  /*13070*/  FMUL.FTZ R2, R2, UR4 ;  /* 0x0000000402027c20 */ /* 0x000fe20008410000 */
[C---:B------:R-:W-:Y:S01]  /*13080*/  FSEL R0, R134.reuse, RZ, P1 ;  /* 0x000000ff86007208 */ /* 0x040fe20000800000 */
[----:B------:R-:W-:Y:S01]  /*13090*/  FMUL.FTZ R143, R134, UR4 ;  /* 0x00000004868f7c20 */ /* 0x000fe20008410000 */
[----:B------:R-:W-:Y:S02]  /*130a0*/  FSETP.NEU.FTZ.AND P0, PT, R137, -INF , PT ;  /* 0xff8000008900780b */ /* 0x000fe40003f1d000 */
[----:B----4-:R-:W-:Y:S04]  /*130b0*/  F2FP.F16.F32.PACK_AB R176, R204, R35 ;  /* 0x00000023ccb0723e */ /* 0x010fe800000000ff */
[----:B------:R2:W3:Y:S01]  /*130c0*/  MUFU.EX2 R133, R3 ;  /* 0x0000000300857308 */ /* 0x0004e20000000800 */
[----:B------:R-:W-:Y:S02]  /*130d0*/  FSEL R188, R188, RZ, P0 ;  /* 0x000000ffbcbc7208 */ /* 0x000fe40000000000 */
[----:B------:R-:W-:Y:S02]  /*130e0*/  FSEL R143, R143, RZ, P1 ;  /* 0x000000ff8f8f7208 */ /* 0x000fe40000800000 */
[----:B-----5:R-:W-:Y:S01]  /*130f0*/  F2FP.F16.F32.PACK_AB R178, R32, R33 ;  /* 0x0000002120b2723e */ /* 0x020fe200000000ff */
[--C-:B------:R-:W-:Y:S01]  /*13100*/  FFMA.FTZ R10, R10, UR4, -R188.reuse ;  /* 0x000000040a0a7c23 */ /* 0x100fe200080108bc */
[----:B------:R-:W-:Y:S03]  /*13110*/  FFMA.FTZ R11, R11, UR4, -R188 ;  /* 0x000000040b0b7c23 */ /* 0x000fe600080108bc */
[----:B------:R4:W5:Y:S01]  /*13120*/  MUFU.EX2 R132, R2 ;  /* 0x0000000200847308 */ /* 0x0009620000000800 */
[----:B-1----:R-:W-:Y:S01]  /*13130*/  FFMA.FTZ R4, R180, UR4, -R142 ;  /* 0x00000004b4047c23 */ /* 0x002fe2000801088e */
[--C-:B------:R-:W-:Y:S01]  /*13140*/  FFMA.FTZ R14, R14, UR4, -R188.reuse ;  /* 0x000000040e0e7c23 */ /* 0x100fe200080108bc */
[----:B------:R-:W-:Y:S01]  /*13150*/  FFMA.FTZ R15, R15, UR4, -R188 ;  /* 0x000000040f0f7c23 */ /* 0x000fe200080108bc */
[--C-:B------:R-:W-:Y:S01]  /*13160*/  FFMA.FTZ R8, R8, UR4, -R143.reuse ;  /* 0x0000000408087c23 */ /* 0x100fe2000801088f */
[--C-:B------:R-:W-:Y:S01]  /*13170*/  FFMA.FTZ R9, R9, UR4, -R143.reuse ;  /* 0x0000000409097c23 */ /* 0x100fe2000801088f */
[--C-:B------:R-:W-:Y:S01]  /*13180*/  FFMA.FTZ R12, R12, UR4, -R143.reuse ;  /* 0x000000040c0c7c23 */ /* 0x100fe2000801088f */
[----:B------:R-:W-:Y:S03]  /*13190*/  FFMA.FTZ R13, R13, UR4, -R143 ;  /* 0x000000040d0d7c23 */ /* 0x000fe6000801088f */
[----:B------:R1:W1:Y:S01]  /*131a0*/  MUFU.EX2 R251, R4 ;  /* 0x0000000400fb7308 */ /* 0x0002620000000800 */
[----:B--2---:R-:W-:Y:S01]  /*131b0*/  FADD.FTZ R3, -R0, R138 ;  /* 0x0000008a00037221 */ /* 0x004fe20000010100 */
[----:B------:R-:W-:Y:S01]  /*131c0*/  FSEL R0, R137, RZ, P0 ;  /* 0x000000ff89007208 */ /* 0x000fe20000000000 */
[C---:B---3--:R-:W-:Y:S01]  /*131d0*/  FMUL.FTZ R5, R133.reuse, R149 ;  /* 0x0000009585057220 */ /* 0x048fe20000410000 */
[C---:B------:R-:W-:Y:S01]  /*131e0*/  FMUL.FTZ R16, R133.reuse, R156 ;  /* 0x0000009c85107220 */ /* 0x040fe20000410000 */
[C---:B------:R-:W-:Y:S01]  /*131f0*/  FMUL.FTZ R17, R133.reuse, R157 ;  /* 0x0000009d85117220 */ /* 0x040fe20000410000 */
[----:B------:R-:W-:Y:S01]  /*13200*/  FMUL.FTZ R36, R133, R36 ;  /* 0x0000002485247220 */ /* 0x000fe20000410000 */
[----:B------:R-:W-:Y:S03]  /*13210*/  FADD.FTZ R0, -R0, R139 ;  /* 0x0000008b00007221 */ /* 0x000fe60000010100 */
[----:B------:R-:W2:Y:S01]  /*13220*/  MUFU.EX2 R252, R177 ;  /* 0x000000b100fc7308 */ /* 0x000ea20000000800 */
[----:B----4-:R-:W-:Y:S01]  /*13230*/  FMUL.FTZ R2, R3, UR4 ;  /* 0x0000000403027c20 */ /* 0x010fe20008410000 */
[----:B-----5:R-:W-:Y:S01]  /*13240*/  FMUL.FTZ R6, R132, R150 ;  /* 0x0000009684067220 */ /* 0x020fe20000410000 */
[----:B------:R-:W-:Y:S01]  /*13250*/  FMUL.FTZ R0, R0, UR4 ;  /* 0x0000000400007c20 */ /* 0x000fe20008410000 */
[C---:B------:R-:W-:Y:S01]  /*13260*/  FMUL.FTZ R7, R132.reuse, R151 ;  /* 0x0000009784077220 */ /* 0x040fe20000410000 */
[--C-:B------:R-:W-:Y:S01]  /*13270*/  FFMA.FTZ R3, R189, UR4, -R141.reuse ;  /* 0x00000004bd037c23 */ /* 0x100fe2000801088d */
[C---:B------:R-:W-:Y:S01]  /*13280*/  FMUL.FTZ R18, R132.reuse, R158 ;  /* 0x0000009e84127220 */ /* 0x040fe20000410000 */
[C---:B------:R-:W-:Y:S03]  /*13290*/  FMUL.FTZ R19, R132.reuse, R159 ;  /* 0x0000009f84137220 */ /* 0x040fe60000410000 */
[----:B------:R-:W-:Y:S01]  /*132a0*/  MUFU.EX2 R239, R8 ;  /* 0x0000000800ef7308 */ /* 0x000fe20000000800 */
[----:B-1----:R-:W-:Y:S01]  /*132b0*/  FMUL.FTZ R4, R133, R148 ;  /* 0x0000009485047220 */ /* 0x002fe20000410000 */
[----:B------:R-:W-:Y:S01]  /*132c0*/  F2FP.F16.F32.PACK_AB R179, R251, R250 ;  /* 0x000000fafbb3723e */ /* 0x000fe200000000ff */
[----:B------:R-:W-:Y:S01]  /*132d0*/  LDSM.16.MT88.4 R148, [R217+0xa000] ;  /* 0x00a00000d994783b */ /* 0x000fe20000004200 */
[C---:B------:R-:W-:Y:S01]  /*132e0*/  FMUL.FTZ R37, R133.reuse, R37 ;  /* 0x0000002585257220 */ /* 0x040fe20000410000 */
[C---:B------:R-:W-:Y:S01]  /*132f0*/  FMUL.FTZ R38, R132.reuse, R38 ;  /* 0x0000002684267220 */ /* 0x040fe20000410000 */
[----:B------:R-:W-:Y:S01]  /*13300*/  FMUL.FTZ R39, R132, R39 ;  /* 0x0000002784277220 */ /* 0x000fe20000410000 */
[----:B------:R-:W-:Y:S03]  /*13310*/  FMUL.FTZ R48, R133, R48 ;  /* 0x0000003085307220 */ /* 0x000fe60000410000 */
[----:B------:R-:W1:Y:S01]  /*13320*/  MUFU.EX2 R238, R9 ;  /* 0x0000000900ee7308 */ /* 0x000e620000000800 */
[----:B--2---:R-:W-:Y:S01]  /*13330*/  F2FP.F16.F32.PACK_AB R177, R34, R252 ;  /* 0x000000fc22b1723e */ /* 0x004fe200000000ff */
[----:B------:R-:W-:Y:S01]  /*13340*/  FFMA.FTZ R138, R191, UR4, -R142 ;  /* 0x00000004bf8a7c23 */ /* 0x000fe2000801088e */
[----:B------:R-:W-:Y:S01]  /*13350*/  LDSM.16.MT88.4 R156, [R213+0xa800] ;  /* 0x00a80000d59c783b */ /* 0x000fe20000004200 */
[----:B------:R-:W-:Y:S01]  /*13360*/  FFMA.FTZ R140, R140, UR4, -R188 ;  /* 0x000000048c8c7c23 */ /* 0x000fe200080108bc */
[C---:B------:R-:W-:Y:S01]  /*13370*/  FMUL.FTZ R49, R133.reuse, R49 ;  /* 0x0000003185317220 */ /* 0x040fe20000410000 */
[C---:B------:R-:W-:Y:S01]  /*13380*/  FMUL.FTZ R50, R132.reuse, R50 ;  /* 0x0000003284327220 */ /* 0x040fe20000410000 */
[C---:B------:R-:W-:Y:S01]  /*13390*/  FMUL.FTZ R51, R132.reuse, R51 ;  /* 0x0000003384337220 */ /* 0x040fe20000410000 */
[-C--:B------:R-:W-:Y:S02]  /*133a0*/  HMMA.16816.F32 R4, R176, R20.reuse, R4 ;  /* 0x00000014b004723c */ /* 0x080fe40000001804 */
[----:B------:R-:W-:Y:S01]  /*133b0*/  MUFU.EX2 R240, R12 ;  /* 0x0000000c00f07308 */ /* 0x000fe20000000800 */
[----:B------:R-:W-:Y:S02]  /*133c0*/  PLOP3.LUT P0, PT, PT, PT, UP0, 0x80, 0x0 ;  /* 0x000000000000781c */ /* 0x000fe40003f0f008 */
[C---:B------:R-:W-:Y:S01]  /*133d0*/  FMUL.FTZ R52, R133.reuse, R52 ;  /* 0x0000003485347220 */ /* 0x040fe20000410000 */
[C---:B------:R-:W-:Y:S01]  /*133e0*/  FMUL.FTZ R53, R133.reuse, R53 ;  /* 0x0000003585357220 */ /* 0x040fe20000410000 */
[C---:B------:R-:W-:Y:S01]  /*133f0*/  FMUL.FTZ R54, R132.reuse, R54 ;  /* 0x0000003684367220 */ /* 0x040fe20000410000 */
[----:B------:R-:W-:Y:S04]  /*13400*/  FMUL.FTZ R55, R132, R55 ;  /* 0x0000003784377220 */ /* 0x000fe80000410000 */
[----:B------:R-:W2:Y:S01]  /*13410*/  MUFU.EX2 R241, R13 ;  /* 0x0000000d00f17308 */ /* 0x000ea20000000800 */
[----:B-1----:R-:W-:Y:S01]  /*13420*/  F2FP.F16.F32.PACK_AB R180, R238, R239 ;  /* 0x000000efeeb4723e */ /* 0x002fe200000000ff */
[C---:B------:R-:W-:Y:S01]  /*13430*/  FMUL.FTZ R64, R133.reuse, R64 ;  /* 0x0000004085407220 */ /* 0x040fe20000410000 */
[C---:B------:R-:W-:Y:S01]  /*13440*/  FMUL.FTZ R65, R133.reuse, R65 ;  /* 0x0000004185417220 */ /* 0x040fe20000410000 */
[C---:B------:R-:W-:Y:S01]  /*13450*/  FMUL.FTZ R66, R132.reuse, R66 ;  /* 0x0000004284427220 */ /* 0x040fe20000410000 */
[C---:B------:R-:W-:Y:S01]  /*13460*/  FMUL.FTZ R67, R132.reuse, R67 ;  /* 0x0000004384437220 */ /* 0x040fe20000410000 */
[C---:B------:R-:W-:Y:S04]  /*13470*/  FMUL.FTZ R68, R133.reuse, R68 ;  /* 0x0000004485447220 */ /* 0x040fe80000410000 */
        /* <DEDUP_REMOVED lines=8> */
[----:B------:R-:W1:Y:S01]  /*13500*/  MUFU.EX2 R211, R11 ;  /* 0x0000000b00d37308 */ /* 0x000e620000000800 */
[----:B--2---:R-:W-:Y:S01]  /*13510*/  F2FP.F16.F32.PACK_AB R182, R241, R240 ;  /* 0x000000f0f1b6723e */ /* 0x004fe200000000ff */
        /* <DEDUP_REMOVED lines=15> */
[----:B-1----:R-:W-:Y:S01]  /*13610*/  F2FP.F16.F32.PACK_AB R181, R211, R210 ;  /* 0x000000d2d3b5723e */ /* 0x002fe200000000ff */
[C---:B------:R-:W-:Y:S01]  /*13620*/  FMUL.FTZ R113, R133.reuse, R113 ;  /* 0x0000007185717220 */ /* 0x040fe20000410000 */
[C---:B------:R-:W-:Y:S01]  /*13630*/  FMUL.FTZ R114, R132.reuse, R114 ;  /* 0x0000007284727220 */ /* 0x040fe20000410000 */
        /* <DEDUP_REMOVED lines=9> */
[----:B------:R-:W-:Y:S05]  /*136d0*/  FMUL.FTZ R131, R132, R131 ;  /* 0x0000008384837220 */ /* 0x000fea0000410000 */
[----:B------:R-:W3:Y:S01]  /*136e0*/  MUFU.EX2 R0, R0 ;  /* 0x0000000000007308 */ /* 0x000ee20000000800 */
[----:B--2---:R-:W-:Y:S09]  /*136f0*/  F2FP.F16.F32.PACK_AB R183, R236, R237 ;  /* 0x000000edecb7723e */ /* 0x004ff200000000ff */
[----:B------:R2:W-:Y:S01]  /*13700*/  MUFU.EX2 R249, R3 ;  /* 0x0000000300f97308 */ /* 0x0005e20000000800 */
        /* <DEDUP_REMOVED lines=12> */
[----:B------:R-:W1:Y:S01]  /*137d0*/  LDSM.16.MT88.4 R144, [R218+0xa000] ;  /* 0x00a00000da90783b */ /* 0x000e620000004200 */
[C---:B------:R-:W-:Y:S01]  /*137e0*/  FMUL.FTZ R26, R0.reuse, R162 ;  /* 0x000000a2001a7220 */ /* 0x040fe20000410000 */
[C---:B------:R-:W-:Y:S01]  /*137f0*/  FMUL.FTZ R27, R0.reuse, R163 ;  /* 0x000000a3001b7220 */ /* 0x040fe20000410000 */
[----:B------:R-:W-:Y:S01]  /*13800*/  FMUL.FTZ R30, R0, R170 ;  /* 0x000000aa001e7220 */ /* 0x000fe20000410000 */
[C---:B------:R-:W-:Y:S01]  /*13810*/  HMMA.16816.F32 R8, R180.reuse, R20, R8 ;  /* 0x00000014b408723c */ /* 0x040fe20000001808 */
[----:B------:R3:W-:Y:S03]  /*13820*/  MUFU.EX2 R247, R138 ;  /* 0x0000008a00f77308 */ /* 0x0007e60000000800 */
[----:B------:R-:W4:Y:S01]  /*13830*/  LDSM.16.MT88.4 R152, [R213+0xb000] ;  /* 0x00b00000d598783b */ /* 0x000f220000004200 */
[----:B--2---:R-:W-:Y:S01]  /*13840*/  FFMA.FTZ R3, R190, UR4, -R141 ;  /* 0x00000004be037c23 */ /* 0x004fe2000801088d */
[-C--:B------:R-:W-:Y:S05]  /*13850*/  HMMA.16816.F32 R12, R180, R22.reuse, R12 ;  /* 0x00000016b40c723c */ /* 0x080fea000000180c */
[----:B------:R2:W5:Y:S01]  /*13860*/  MUFU.EX2 R248, R3 ;  /* 0x0000000300f87308 */ /* 0x0005620000000800 */
[C---:B------:R-:W-:Y:S01]  /*13870*/  FMUL.FTZ R20, R133.reuse, R164 ;  /* 0x000000a485147220 */ /* 0x040fe20000410000 */
[C---:B------:R-:W-:Y:S04]  /*13880*/  HMMA.16816.F32 R16, R176.reuse, R22, R16 ;  /* 0x00000016b010723c */ /* 0x040fe80000001810 */
[----:B------:R-:W-:Y:S01]  /*13890*/  FMUL.FTZ R21, R133, R165 ;  /* 0x000000a585157220 */ /* 0x000fe20000410000 */
[----:B------:R-:W-:Y:S02]  /*138a0*/  FMUL.FTZ R31, R0, R171 ;  /* 0x000000ab001f7220 */ /* 0x000fe40000410000 */
[C---:B------:R-:W-:Y:S01]  /*138b0*/  FMUL.FTZ R22, R132.reuse, R166 ;  /* 0x000000a684167220 */ /* 0x040fe20000410000 */
[----:B------:R-:W-:Y:S03]  /*138c0*/  FMUL.FTZ R23, R132, R167 ;  /* 0x000000a784177220 */ /* 0x000fe60000410000 */
[----:B---3--:R-:W-:Y:S01]  /*138d0*/  FFMA.FTZ R138, R193, UR4, -R143 ;  /* 0x00000004c18a7c23 */ /* 0x008fe2000801088f */
[----:B------:R-:W-:Y:S01]  /*138e0*/  MOV R164, R204 ;  /* 0x000000cc00a47202 */ /* 0x000fe20000000f00 */
[----:B------:R-:W-:Y:S01]  /*138f0*/  FMUL.FTZ R40, R2, R40 ;  /* 0x0000002802287220 */ /* 0x000fe20000410000 */
[--C-:B--2---:R-:W-:Y:S01]  /*13900*/  FFMA.FTZ R3, R192, UR4, -R142.reuse ;  /* 0x00000004c0037c23 */ /* 0x104fe2000801088e */
[-C--:B------:R-:W-:Y:S01]  /*13910*/  HMMA.16816.F32 R20, R176, R184.reuse, R20 ;  /* 0x000000b8b014723c */ /* 0x080fe20000001814 */
        /* <DEDUP_REMOVED lines=17> */
[--C-:B--2---:R-:W-:Y:S01]  /*13a30*/  FFMA.FTZ R3, R196, UR4, -R141.reuse ;  /* 0x00000004c4037c23 */ /* 0x104fe2000801088d */
[C---:B------:R-:W-:Y:S02]  /*13a40*/  HMMA.16816.F32 R32, R176.reuse, R186, R32 ;  /* 0x000000bab020723c */ /* 0x040fe40000001820 */
[----:B------:R-:W-:Y:S02]  /*13a50*/  LDSM.16.MT88.4 R184, [R218+0xa800] ;  /* 0x00a80000dab8783b */ /* 0x000fe40000004200 */
[----:B------:R-:W-:Y:S01]  /*13a60*/  FFMA.FTZ R141, R195, UR4, -R141 ;  /* 0x00000004c38d7c23 */ /* 0x000fe2000801088d */
[----:B------:R2:W-:Y:S01]  /*13a70*/  MUFU.EX2 R244, R3 ;  /* 0x0000000300f47308 */ /* 0x0005e20000000800 */
[-C--:B-1----:R-:W-:Y:S05]  /*13a80*/  HMMA.16816.F32 R36, R176, R144.reuse, R36 ;  /* 0x00000090b024723c */ /* 0x082fea0000001824 */
[C---:B------:R-:W-:Y:S01]  /*13a90*/  FMUL.FTZ R44, R2.reuse, R44 ;  /* 0x0000002c022c7220 */ /* 0x040fe20000410000 */
[C---:B------:R-:W-:Y:S03]  /*13aa0*/  HMMA.16816.F32 R40, R180.reuse, R144, R40 ;  /* 0x00000090b428723c */ /* 0x040fe60000001828 */
[----:B------:R-:W1:Y:S02]  /*13ab0*/  MUFU.EX2 R245, R141 ;  /* 0x0000008d00f57308 */ /* 0x000e640000000800 */
[----:B------:R-:W-:Y:S01]  /*13ac0*/  FMUL.FTZ R45, R2, R45 ;  /* 0x0000002d022d7220 */ /* 0x000fe20000410000 */
[C---:B------:R-:W-:Y:S01]  /*13ad0*/  FMUL.FTZ R46, R0.reuse, R46 ;  /* 0x0000002e002e7220 */ /* 0x040fe20000410000 */
[----:B------:R-:W-:Y:S01]  /*13ae0*/  FMUL.FTZ R47, R0, R47 ;  /* 0x0000002f002f7220 */ /* 0x000fe20000410000 */
[----:B-----5:R-:W-:Y:S03]  /*13af0*/  F2FP.F16.F32.PACK_AB R140, R248, R249 ;  /* 0x000000f9f88c723e */ /* 0x020fe600000000ff */
[--C-:B--2---:R-:W-:Y:S01]  /*13b00*/  FFMA.FTZ R3, R199, UR4, -R142.reuse ;  /* 0x00000004c7037c23 */ /* 0x104fe2000801088e */
        /* <DEDUP_REMOVED lines=8> */
[----:B------:R-:W5:Y:S04]  /*13b90*/  LDSM.16.MT88.4 R144, [R215+0xb000] ;  /* 0x00b00000d790783b */ /* 0x000f680000004200 */
[----:B------:R-:W1:Y:S01]  /*13ba0*/  MUFU.EX2 R243, R142 ;  /* 0x0000008e00f37308 */ /* 0x000e620000000800 */
[C---:B------:R-:W-:Y:S01]  /*13bb0*/  FMUL.FTZ R60, R2.reuse, R60 ;  /* 0x0000003c023c7220 */ /* 0x040fe20000410000 */
[-C--:B------:R-:W-:Y:S04]  /*13bc0*/  HMMA.16816.F32 R52, R176, R148.reuse, R52 ;  /* 0x00000094b034723c */ /* 0x080fe80000001834 */
[----:B------:R-:W-:Y:S02]  /*13bd0*/  FMUL.FTZ R61, R2, R61 ;  /* 0x0000003d023d7220 */ /* 0x000fe40000410000 */
[C---:B------:R-:W-:Y:S05]  /*13be0*/  HMMA.16816.F32 R56, R180.reuse, R148, R56 ;  /* 0x00000094b438723c */ /* 0x040fea0000001838 */
[C---:B------:R-:W-:Y:S01]  /*13bf0*/  FMUL.FTZ R62, R0.reuse, R62 ;  /* 0x0000003e003e7220 */ /* 0x040fe20000410000 */
[----:B------:R-:W-:Y:S01]  /*13c00*/  FMUL.FTZ R63, R0, R63 ;  /* 0x0000003f003f7220 */ /* 0x000fe20000410000 */
[--C-:B--2---:R-:W-:Y:S01]  /*13c10*/  FFMA.FTZ R3, R194, UR4, -R143.reuse ;  /* 0x00000004c2037c23 */ /* 0x104fe2000801088f */
[C---:B------:R-:W-:Y:S01]  /*13c20*/  FMUL.FTZ R72, R2.reuse, R72 ;  /* 0x0000004802487220 */ /* 0x040fe20000410000 */
[----:B------:R-:W-:Y:S02]  /*13c30*/  LDSM.16.MT88.4 R192, [R215+0xb800] ;  /* 0x00b80000d7c0783b */ /* 0x000fe40000004200 */
[----:B------:R2:W1:Y:S01]  /*13c40*/  MUFU.EX2 R208, R3 ;  /* 0x0000000300d07308 */ /* 0x0004620000000800 */
        /* <DEDUP_REMOVED lines=8> */
[-C--:B----4-:R-:W-:Y:S05]  /*13cd0*/  HMMA.16816.F32 R68, R176, R152.reuse, R68 ;  /* 0x00000098b044723c */ /* 0x090fea0000001844 */
[C---:B------:R-:W-:Y:S01]  /*13ce0*/  FMUL.FTZ R78, R0.reuse, R78 ;  /* 0x0000004e004e7220 */ /* 0x040fe20000410000 */
[C---:B------:R-:W-:Y:S05]  /*13cf0*/  HMMA.16816.F32 R72, R180.reuse, R152, R72 ;  /* 0x00000098b448723c */ /* 0x040fea0000001848 */
[----:B------:R-:W-:Y:S01]  /*13d00*/  FMUL.FTZ R79, R0, R79 ;  /* 0x0000004f004f7220 */ /* 0x000fe20000410000 */
[--C-:B--2---:R-:W-:Y:S01]  /*13d10*/  FFMA.FTZ R3, R197, UR4, -R143.reuse ;  /* 0x00000004c5037c23 */ /* 0x104fe2000801088f */
        /* <DEDUP_REMOVED lines=9> */
[----:B------:R-:W4:Y:S03]  /*13db0*/  MUFU.EX2 R206, R143 ;  /* 0x0000008f00ce7308 */ /* 0x000f260000000800 */
[C---:B------:R-:W-:Y:S01]  /*13dc0*/  FMUL.FTZ R92, R2.reuse, R92 ;  /* 0x0000005c025c7220 */ /* 0x040fe20000410000 */
[-C--:B-----5:R-:W-:Y:S05]  /*13dd0*/  HMMA.16816.F32 R84, R176, R144.reuse, R84 ;  /* 0x00000090b054723c */ /* 0x0a0fea0000001854 */
[----:B------:R-:W-:Y:S01]  /*13de0*/  FMUL.FTZ R93, R2, R93 ;  /* 0x0000005d025d7220 */ /* 0x000fe20000410000 */
[C---:B------:R-:W-:Y:S05]  /*13df0*/  HMMA.16816.F32 R88, R180.reuse, R144, R88 ;  /* 0x00000090b458723c */ /* 0x040fea0000001858 */
[C---:B------:R-:W-:Y:S01]  /*13e00*/  FMUL.FTZ R94, R0.reuse, R94 ;  /* 0x0000005e005e7220 */ /* 0x040fe20000410000 */
[----:B------:R-:W-:Y:S01]  /*13e10*/  FMUL.FTZ R95, R0, R95 ;  /* 0x0000005f005f7220 */ /* 0x000fe20000410000 */
[--C-:B--2---:R-:W-:Y:S01]  /*13e20*/  FFMA.FTZ R3, R201, UR4, -R188.reuse ;  /* 0x00000004c9037c23 */ /* 0x104fe200080108bc */
        /* <DEDUP_REMOVED lines=8> */
[----:B------:R-:W5:Y:S04]  /*13eb0*/  LDSM.16.MT88.4 R144, [R217+0xb000] ;  /* 0x00b00000d990783b */ /* 0x000f680000004200 */
[----:B------:R-:W-:Y:S01]  /*13ec0*/  FMUL.FTZ R109, R2, R109 ;  /* 0x0000006d026d7220 */ /* 0x000fe20000410000 */
[-C--:B---3--:R-:W-:Y:S05]  /*13ed0*/  HMMA.16816.F32 R100, R176, R148.reuse, R100 ;  /* 0x00000094b064723c */ /* 0x088fea0000001864 */
[C---:B------:R-:W-:Y:S01]  /*13ee0*/  FMUL.FTZ R110, R0.reuse, R110 ;  /* 0x0000006e006e7220 */ /* 0x040fe20000410000 */
[C---:B------:R-:W-:Y:S05]  /*13ef0*/  HMMA.16816.F32 R104, R180.reuse, R148, R104 ;  /* 0x00000094b468723c */ /* 0x040fea0000001868 */
[----:B------:R-:W-:Y:S01]  /*13f00*/  FMUL.FTZ R111, R0, R111 ;  /* 0x0000006f006f7220 */ /* 0x000fe20000410000 */
[--C-:B--2---:R-:W-:Y:S01]  /*13f10*/  FFMA.FTZ R3, R202, UR4, -R188.reuse ;  /* 0x00000004ca037c23 */ /* 0x104fe200080108bc */
        /* <DEDUP_REMOVED lines=12> */
[-C--:B-----5:R-:W-:Y:S03]  /*13fe0*/  HMMA.16816.F32 R116, R176, R144.reuse, R116 ;  /* 0x00000090b074723c */ /* 0x0a0fe60000001874 */
[----:B--2---:R-:W-:Y:S01]  /*13ff0*/  FFMA.FTZ R3, R203, UR4, -R188 ;  /* 0x00000004cb037c23 */ /* 0x004fe200080108bc */
[----:B-1----:R-:W-:Y:S01]  /*14000*/  F2FP.F16.F32.PACK_AB R142, R245, R244 ;  /* 0x000000f4f58e723e */ /* 0x002fe200000000ff */
[----:B------:R-:W1:Y:S01]  /*14010*/  LDSM.16.MT88.4 R188, [R217+0xa800] ;  /* 0x00a80000d9bc783b */ /* 0x000e620000004200 */
[C---:B------:R-:W-:Y:S01]  /*14020*/  HMMA.16816.F32 R120, R180.reuse, R144, R120 ;  /* 0x00000090b478723c */ /* 0x040fe20000001878 */
[----:B------:R2:W5:Y:S04]  /*14030*/  MUFU.EX2 R204, R3 ;  /* 0x0000000300cc7308 */ /* 0x0005680000000800 */
[----:B------:R-:W-:Y:S01]  /*14040*/  F2FP.F16.F32.PACK_AB R143, R243, R242 ;  /* 0x000000f2f38f723e */ /* 0x000fe200000000ff */
[-C--:B------:R-:W-:Y:S01]  /*14050*/  HMMA.16816.F32 R124, R180, R146.reuse, R124 ;  /* 0x00000092b47c723c */ /* 0x080fe2000000187c */
[----:B------:R-:W1:Y:S05]  /*14060*/  LDSM.16.MT88.4 R180, [R213+0xb800] ;  /* 0x00b80000d5b4783b */ /* 0x000e6a0000004200 */
[----:B------:R-:W-:Y:S03]  /*14070*/  HMMA.16816.F32 R128, R176, R146, R128 ;  /* 0x00000092b080723c */ /* 0x000fe60000001880 */
[----:B------:R-:W1:Y:S03]  /*14080*/  LDSM.16.MT88.4 R200, [R217+0xb800] ;  /* 0x00b80000d9c8783b */ /* 0x000e660000004200 */
[-C--:B------:R-:W-:Y:S05]  /*14090*/  HMMA.16816.F32 R148, R140, R156.reuse, R4 ;  /* 0x0000009c8c94723c */ /* 0x080fea0000001804 */
[----:B------:R-:W5:Y:S01]  /*140a0*/  LDL.LU R4, [R1+0xc] ;  /* 0x00000c0001047983 */ /* 0x000f620000300800 */
[----:B------:R-:W-:Y:S02]  /*140b0*/  F2FP.F16.F32.PACK_AB R176, R209, R208 ;  /* 0x000000d0d1b0723e */ /* 0x000fe400000000ff */
[----:B----4-:R-:W-:Y:S01]  /*140c0*/  F2FP.F16.F32.PACK_AB R178, R206, R207 ;  /* 0x000000cfceb2723e */ /* 0x010fe200000000ff */
[----:B--2---:R-:W2:Y:S02]  /*140d0*/  LDL.LU R3, [R1+0x8] ;  /* 0x0000080001037983 */ /* 0x004ea40000300800 */
[----:B---3--:R-:W-:Y:S02]  /*140e0*/  F2FP.F16.F32.PACK_AB R177, R139, R205 ;  /* 0x000000cd8bb1723e */ /* 0x008fe400000000ff */
[----:B-----5:R-:W-:Y:S02]  /*140f0*/  F2FP.F16.F32.PACK_AB R179, R138, R204 ;  /* 0x000000cc8ab3723e */ /* 0x020fe400000000ff */
        /* <DEDUP_REMOVED lines=79> */
.L_x_1406:
[----:B------:R-:W2:Y:S04]  /*145f0*/  LDL.LU R8, [R1+0xc] ;  /* 0x00000c0001087983 */ /* 0x000ea80000300800 */
[----:B------:R-:W3:Y:S04]  /*14600*/  LDL.LU R6, [R1+0x8] ;  /* 0x0000080001067983 */ /* 0x000ee80000300800 */
[----:B------:R-:W4:Y:S04]  /*14610*/  LDL.LU R5, [R1+0x4] ;  /* 0x0000040001057983 */ /* 0x000f280000300800 */
[----:B------:R-:W5:Y:S01]  /*14620*/  LDL.LU R7, [R1] ;  /* 0x0000000001077983 */ /* 0x000f620000300800 */
[----:B------:R-:W1:Y:S01]  /*14630*/  S2UR UR4, SR_CgaCtaId ;  /* 0x00000000000479c3 */ /* 0x000e620000008800 */
[----:B------:R-:W-:Y:S01]  /*14640*/  UISETP.NE.AND UP0, UPT, UR13, -0x1, UPT ;  /* 0xffffffff0d00788c */ /* 0x000fe2000bf05270 */
[----:B------:R-:W5:Y:S01]  /*14650*/  S2R R12, SR_TID.X ;  /* 0x00000000000c7919 */ /* 0x000f620000002100 */
[----:B------:R-:W1:Y:S09]  /*14660*/  S2R R179, SR_TID.X ;  /* 0x0000000000b37919 */ /* 0x000e720000002100 */
        /* <DEDUP_REMOVED lines=10> */
[----:B-----5:R-:W4:Y:S01]  /*14710*/  SHFL.BFLY PT, R4, R7, 0x2, 0x1f ;  /* 0x0c401f0007047f89 */ /* 0x020f2200000e0000 */
        /* <DEDUP_REMOVED lines=9> */
[----:B------:R-:W-:Y:S01]  /*147b0*/  SHF.R.S32.HI R8, RZ, 0x1f, R12 ;  /* 0x0000001fff087819 */ /* 0x000fe2000001140c */
[----:B--2---:R-:W-:-:S03]  /*147c0*/  FADD.FTZ R132, R3, R6 ;  /* 0x0000000603847221 */ /* 0x004fc60000010000 */
[----:B------:R-:W-:Y:S02]  /*147d0*/  FSETP.NE.FTZ.AND P5, PT, R2, RZ, PT ;  /* 0x000000ff0200720b */ /* 0x000fe40003fb5000 */
[-C--:B------:R-:W-:Y:S01]  /*147e0*/  LEA.HI R3, R8, R12.reuse, RZ, 0x2 ;  /* 0x0000000c08037211 */ /* 0x080fe200078f10ff */
[----:B---3--:R-:W-:Y:S01]  /*147f0*/  FADD.FTZ R133, R0, R5 ;  /* 0x0000000500857221 */ /* 0x008fe20000010000 */
[----:B------:R-:W-:Y:S02]  /*14800*/  MOV R0, 0x3f800000 ;  /* 0x3f80000000007802 */ /* 0x000fe40000000f00 */
[----:B------:R-:W-:Y:S01]  /*14810*/  LEA.HI R5, R8, R12, RZ, 0x5 ;  /* 0x0000000c08057211 */ /* 0x000fe200078f28ff */
[----:B----4-:R-:W-:Y:S01]  /*14820*/  FADD.FTZ R138, R4, R7 ;  /* 0x00000007048a7221 */ /* 0x010fe20000010000 */
[--C-:B------:R-:W-:Y:S02]  /*14830*/  SHF.R.S32.HI R4, RZ, 0x2, R3.reuse ;  /* 0x00000002ff047819 */ /* 0x100fe40000011403 */
[----:B------:R-:W-:-:S02]  /*14840*/  SHF.R.S32.HI R8, RZ, 0x1f, R3 ;  /* 0x0000001fff087819 */ /* 0x000fc40000011403 */
[----:B------:R-:W-:Y:S01]  /*14850*/  LOP3.LUT R10, R3, 0x3ffffffc, RZ, 0xc0, !PT ;  /* 0x3ffffffc030a7812 */ /* 0x000fe200078ec0ff */
[----:B------:R-:W1:Y:S01]  /*14860*/  @P5 MUFU.RCP R0, R2 ;  /* 0x0000000200005308 */ /* 0x000e620000001000 */
[----:B------:R-:W-:Y:S02]  /*14870*/  LOP3.LUT R9, R5, 0xffffffe0, RZ, 0xc0, !PT ;  /* 0xffffffe005097812 */ /* 0x000fe400078ec0ff */
[----:B------:R-:W-:Y:S02]  /*14880*/  SHF.R.S32.HI R7, RZ, 0x5, R5 ;  /* 0x00000005ff077819 */ /* 0x000fe40000011405 */
[----:B------:R-:W-:Y:S02]  /*14890*/  LEA.HI R5, R8, R4, RZ, 0x3 ;  /* 0x0000000408057211 */ /* 0x000fe400078f18ff */
[----:B------:R-:W-:Y:S02]  /*148a0*/  FSETP.NE.FTZ.AND P0, PT, R132, RZ, PT ;  /* 0x000000ff8400720b */ /* 0x000fe40003f15000 */
[----:B------:R-:W-:-:S02]  /*148b0*/  IADD3 R10, -R10, R12, RZ ;  /* 0x0000000c0a0a7210 */ /* 0x000fc40007ffe1ff */
[----:B------:R-:W-:Y:S02]  /*148c0*/  LOP3.LUT R5, R5, 0xfffffff8, RZ, 0xc0, !PT ;  /* 0xfffffff805057812 */ /* 0x000fe400078ec0ff */
[----:B------:R-:W-:Y:S02]  /*148d0*/  LEA R7, R7, R10, 0x9 ;  /* 0x0000000a07077211 */ /* 0x000fe400078e48ff */
[----:B------:R-:W-:Y:S01]  /*148e0*/  IADD3 R9, -R9, R12, RZ ;  /* 0x0000000c09097210 */ /* 0x000fe20007ffe1ff */
        /* <DEDUP_REMOVED lines=34> */
[----:B------:R-:W-:Y:S01]  /*14b10*/  LOP3.LUT P4, RZ, R9, 0x3, RZ, 0xc0, !PT ;  /* 0x0000000309ff7812 */ /* 0x000fe2000788c0ff */
[----:B------:R-:W1:Y:S01]  /*14b20*/  @P5 LDC R5, c[0x0][0x2e8] ;  /* 0x0000ba00ff055b82 */ /* 0x000e620000000800 */
[C---:B------:R-:W-:Y:S01]  /*14b30*/  SHF.L.U32 R20, R0.reuse, 0x6, RZ ;  /* 0x0000000600147819 */ /* 0x040fe200000006ff */
[----:B------:R-:W2:Y:S01]  /*14b40*/  @P0 MUFU.RCP R3, R132 ;  /* 0x0000008400030308 */ /* 0x000ea20000001000 */
[C---:B------:R-:W-:Y:S02]  /*14b50*/  LOP3.LUT R4, R0.reuse, 0x1, RZ, 0xc0, !PT ;  /* 0x0000000100047812 */ /* 0x040fe400078ec0ff */
[----:B------:R-:W-:Y:S02]  /*14b60*/  R2P PR, R0, 0x6 ;  /* 0x0000000600007804 */ /* 0x000fe40000000000 */
[----:B------:R-:W-:-:S02]  /*14b70*/  P2R R11, PR, RZ, 0x20 ;  /* 0x00000020ff0b7803 */ /* 0x000fc40000000000 */
[----:B------:R-:W-:Y:S01]  /*14b80*/  LOP3.LUT R20, R20, 0x1c0, RZ, 0xc0, !PT ;  /* 0x000001c014147812 */ /* 0x000fe200078ec0ff */
[----:B------:R3:W4:Y:S01]  /*14b90*/  @P5 MUFU.LG2 R0, R2 ;  /* 0x0000000200005308 */ /* 0x0007220000000c00 */
[----:B------:R-:W-:Y:S02]  /*14ba0*/  PLOP3.LUT P5, PT, PT, PT, UP0, 0x80, 0x0 ;  /* 0x000000000000781c */ /* 0x000fe40003faf008 */
[----:B------:R-:W-:Y:S02]  /*14bb0*/  LEA.HI R20, R20, R20, RZ, 0x1d ;  /* 0x0000001414147211 */ /* 0x000fe400078fe8ff */
[----:B------:R-:W-:Y:S02]  /*14bc0*/  LOP3.LUT R6, R178, 0xfffffff8, RZ, 0xc0, !PT ;  /* 0xfffffff8b2067812 */ /* 0x000fe400078ec0ff */
[----:B------:R-:W-:Y:S02]  /*14bd0*/  LEA R20, R7, R20, 0x1 ;  /* 0x0000001407147211 */ /* 0x000fe400078e08ff */
[----:B------:R-:W-:Y:S01]  /*14be0*/  MOV R69, 0x20 ;  /* 0x0000002000457802 */ /* 0x000fe20000000f00 */
[C---:B--2---:R-:W-:Y:S01]  /*14bf0*/  FMUL.FTZ R150, R3.reuse, R150 ;  /* 0x0000009603967220 */ /* 0x044fe20000410000 */
[----:B------:R-:W-:Y:S01]  /*14c00*/  MOV R68, 0x40 ;  /* 0x0000004000447802 */ /* 0x000fe20000000f00 */
[C---:B------:R-:W-:Y:S01]  /*14c10*/  FMUL.FTZ R151, R3.reuse, R151 ;  /* 0x0000009703977220 */ /* 0x040fe20000410000 */
        /* <DEDUP_REMOVED lines=19> */
.L_x_1410:
        /* <DEDUP_REMOVED lines=20> */
[----:B-1----:R-:W-:-:S04]  /*14e90*/  @!UP0 UIMAD UR13, UR7, UR6, URZ ;  /* 0x00000006070d82a4 */ /* 0x002fc8000f8e023f */
[----:B------:R-:W-:Y:S02]  /*14ea0*/  USHF.R.S32.HI UR6, URZ, 0x1f, UR13 ;  /* 0x0000001f3f067899 */ /* 0x000fe4000801140d */
[----:B------:R-:W-:-:S04]  /*14eb0*/  IMAD.U32 R80, RZ, RZ, UR13 ;  /* 0x0000000dff507e24 */ /* 0x000fc8000f8e00ff */
[----:B------:R-:W-:-:S07]  /*14ec0*/  MOV R81, UR6 ;  /* 0x0000000600517c02 */ /* 0x000fce0008000f00 */
.L_x_1411:
        /* <DEDUP_REMOVED lines=121> */
[----:B------:R-:W-:Y:S02]  /*15660*/  F2FP.F16.F32.PACK_AB R17, R17, R15 ;  /* 0x0000000f1111723e */ /* 0x000fe400000000ff */
[----:B------:R-:W-:Y:S02]  /*15670*/  F2FP.F16.F32.PACK_AB R16, R28, R32 ;  /* 0x000000201c10723e */ /* 0x000fe400000000ff */
[----:B------:R-:W-:Y:S02]  /*15680*/  F2FP.F16.F32.PACK_AB R15, R51, R50 ;  /* 0x00000032330f723e */ /* 0x000fe400000000ff */
[----:B-1----:R-:W-:-:S02]  /*15690*/  IADD3 R0, R20, R69, RZ ;  /* 0x0000004514007210 */ /* 0x002fc40007ffe0ff */
[-C--:B------:R-:W-:Y:S02]  /*156a0*/  IADD3 R4, R68, R19.reuse, RZ ;  /* 0x0000001344047210 */ /* 0x080fe40007ffe0ff */
[----:B--2---:R-:W-:Y:S01]  /*156b0*/  IADD3 R13, R69, R19, RZ ;  /* 0x00000013450d7210 */ /* 0x004fe20007ffe0ff */
[----:B------:R1:W-:Y:S01]  /*156c0*/  STS [R0], R10 ;  /* 0x0000000a00007388 */ /* 0x0003e20000000800 */
[----:B------:R-:W-:Y:S01]  /*156d0*/  F2FP.F16.F32.PACK_AB R24, R43, R24 ;  /* 0x000000182b18723e */ /* 0x000fe200000000ff */
[----:B----4-:R-:W-:Y:S02]  /*156e0*/  IMAD.IADD R3, R20, 0x1, R68 ;  /* 0x0000000114037824 */ /* 0x010fe400078e0244 */
[----:B------:R2:W-:Y:S01]  /*156f0*/  STS [R0+0x400], R9 ;  /* 0x0004000900007388 */ /* 0x0005e20000000800 */
[----:B------:R-:W-:Y:S02]  /*15700*/  F2FP.F16.F32.PACK_AB R30, R30, R25 ;  /* 0x000000191e1e723e */ /* 0x000fe400000000ff */
[----:B------:R-:W-:Y:S01]  /*15710*/  F2FP.F16.F32.PACK_AB R29, R47, R29 ;  /* 0x0000001d2f1d723e */ /* 0x000fe200000000ff */
[----:B------:R4:W-:Y:S01]  /*15720*/  STS [R13], R7 ;  /* 0x000000070d007388 */ /* 0x0009e20000000800 */
[----:B------:R-:W-:Y:S01]  /*15730*/  F2FP.F16.F32.PACK_AB R28, R35, R139 ;  /* 0x0000008b231c723e */ /* 0x000fe200000000ff */
[----:B-----5:R-:W-:Y:S01]  /*15740*/  @P6 MUFU.LG2 R12, R133 ;  /* 0x00000085000c6308 */ /* 0x020fe20000000c00 */
[----:B------:R-:W-:Y:S01]  /*15750*/  F2FP.F16.F32.PACK_AB R27, R27, R26 ;  /* 0x0000001a1b1b723e */ /* 0x000fe200000000ff */
[----:B------:R5:W-:Y:S01]  /*15760*/  STS [R13+0x400], R6 ;  /* 0x000400060d007388 */ /* 0x000be20000000800 */
[----:B------:R-:W-:-:S02]  /*15770*/  IADD3 R2, R0, R68, RZ ;  /* 0x0000004400027210 */ /* 0x000fc40007ffe0ff */
[----:B------:R-:W-:Y:S01]  /*15780*/  F2FP.F16.F32.PACK_AB R26, R140, R141 ;  /* 0x0000008d8c1a723e */ /* 0x000fe200000000ff */
[----:B------:R3:W-:Y:S01]  /*15790*/  STS [R0+0x2000], R8 ;  /* 0x0020000800007388 */ /* 0x0007e20000000800 */
[----:B------:R-:W-:Y:S02]  /*157a0*/  F2FP.F16.F32.PACK_AB R25, R67, R31 ;  /* 0x0000001f4319723e */ /* 0x000fe400000000ff */
[----:B------:R-:W-:Y:S01]  /*157b0*/  IADD3 R5, R13, R68, RZ ;  /* 0x000000440d057210 */ /* 0x000fe20007ffe0ff */
[----:B------:R-:W-:Y:S01]  /*157c0*/  STS [R0+0x2400], R14 ;  /* 0x0024000e00007388 */ /* 0x000fe20000000800 */
        /* <DEDUP_REMOVED lines=9> */
[----:B------:R3:W-:Y:S01]  /*15860*/  STS [R3], R21 ;  /* 0x0000001503007388 */ /* 0x0007e20000000800 */
[----:B------:R-:W-:Y:S01]  /*15870*/  F2FP.F16.F32.PACK_AB R47, R165, R176 ;  /* 0x000000b0a52f723e */ /* 0x000fe200000000ff */
[----:B--2---:R-:W2:Y:S01]  /*15880*/  @P0 LDC R9, c[0x0][0x2e8] ;  /* 0x0000ba00ff090b82 */ /* 0x004ea20000000800 */
[----:B------:R-:W-:Y:S01]  /*15890*/  F2FP.F16.F32.PACK_AB R46, R83, R82 ;  /* 0x00000052532e723e */ /* 0x000fe200000000ff */
[----:B------:R3:W-:Y:S01]  /*158a0*/  STS [R3+0x400], R18 ;  /* 0x0004001203007388 */ /* 0x0007e20000000800 */
[----:B------:R-:W-:Y:S01]  /*158b0*/  F2FP.F16.F32.PACK_AB R49, R49, R72 ;  /* 0x000000483131723e */ /* 0x000fe200000000ff */
[----:B----4-:R-:W4:Y:S01]  /*158c0*/  @P0 MUFU.LG2 R7, R132 ;  /* 0x0000008400070308 */ /* 0x010f220000000c00 */
[----:B------:R-:W-:Y:S01]  /*158d0*/  F2FP.F16.F32.PACK_AB R48, R75, R48 ;  /* 0x000000304b30723e */ /* 0x000fe200000000ff */
[----:B------:R-:W-:Y:S01]  /*158e0*/  STS [R4], R16 ;  /* 0x0000001004007388 */ /* 0x000fe20000000800 */
[----:B------:R-:W-:Y:S01]  /*158f0*/  F2FP.F16.F32.PACK_AB R45, R45, R76 ;  /* 0x0000004c2d2d723e */ /* 0x000fe200000000ff */
[----:B-----5:R-:W5:Y:S01]  /*15900*/  @!P1 LDC R6, c[0x0][0x2c4] ;  /* 0x0000b100ff069b82 */ /* 0x020f620000000800 */
[----:B------:R-:W-:Y:S01]  /*15910*/  F2FP.F16.F32.PACK_AB R44, R79, R44 ;  /* 0x0000002c4f2c723e */ /* 0x000fe200000000ff */
[----:B------:R-:W-:Y:S01]  /*15920*/  STS [R4+0x400], R15 ;  /* 0x0004000f04007388 */ /* 0x000fe20000000800 */
[----:B------:R-:W-:-:S02]  /*15930*/  F2FP.F16.F32.PACK_AB R43, R85, R177 ;  /* 0x000000b1552b723e */ /* 0x000fc400000000ff */
[----:B------:R-:W-:Y:S01]  /*15940*/  F2FP.F16.F32.PACK_AB R42, R87, R86 ;  /* 0x00000056572a723e */ /* 0x000fe200000000ff */
[----:B------:R-:W-:Y:S01]  /*15950*/  STS [R3+0x2000], R17 ;  /* 0x0020001103007388 */ /* 0x000fe20000000800 */
        /* <DEDUP_REMOVED lines=13> */
[----:B-----5:R-:W5:Y:S01]  /*15a30*/  @P3 LDC R6, c[0x0][0x2e4] ;  /* 0x0000b900ff063b82 */ /* 0x020f620000000800 */
        /* <DEDUP_REMOVED lines=20> */
[----:B---3--:R-:W-:-:S02]  /*15b80*/  SHF.R.S32.HI R8, RZ, 0x3, R178 ;  /* 0x00000003ff087819 */ /* 0x008fc400000114b2 */
[----:B------:R-:W-:Y:S01]  /*15b90*/  MOV R21, 0x7f800000 ;  /* 0x7f80000000157802 */ /* 0x000fe20000000f00 */
[----:B------:R-:W-:Y:S01]  /*15ba0*/  STS [R20+0x4000], R51 ;  /* 0x0040003314007388 */ /* 0x000fe20000000800 */
[----:B------:R-:W-:Y:S02]  /*15bb0*/  MOV R18, 0x7f800000 ;  /* 0x7f80000000127802 */ /* 0x000fe40000000f00 */
[----:B----4-:R-:W-:Y:S01]  /*15bc0*/  SHF.L.U32 R24, R179, 0x3, RZ ;  /* 0x00000003b3187819 */ /* 0x010fe200000006ff */
        /* <DEDUP_REMOVED lines=13> */
[----:B---3--:R-:W-:-:S03]  /*15ca0*/  MOV R19, 0x7f800000 ;  /* 0x7f80000000137802 */ /* 0x008fc60000000f00 */
[----:B------:R-:W-:Y:S04]  /*15cb0*/  STS [R13+0x6000], R37 ;  /* 0x006000250d007388 */ /* 0x000fe80000000800 */
[----:B------:R3:W-:Y:S04]  /*15cc0*/  STS [R13+0x6400], R36 ;  /* 0x006400240d007388 */ /* 0x0007e80000000800 */
[----:B------:R-:W-:Y:S04]  /*15cd0*/  STS [R3+0x4000], R35 ;  /* 0x0040002303007388 */ /* 0x000fe80000000800 */
[----:B------:R-:W-:Y:S04]  /*15ce0*/  STS [R3+0x4400], R34 ;  /* 0x0044002203007388 */ /* 0x000fe80000000800 */
[----:B------:R-:W-:Y:S04]  /*15cf0*/  STS [R4+0x4000], R32 ;  /* 0x0040002004007388 */ /* 0x000fe80000000800 */
[----:B------:R-:W-:Y:S01]  /*15d00*/  STS [R4+0x4400], R31 ;  /* 0x0044001f04007388 */ /* 0x000fe20000000800 */
[----:B----4-:R-:W5:Y:S03]  /*15d10*/  @!P1 LDC R0, c[0x0][0x270] ;  /* 0x00009c00ff009b82 */ /* 0x010f660000000800 */
        /* <DEDUP_REMOVED lines=9> */
[----:B----4-:R-:W4:Y:S03]  /*15db0*/  @P1 LDC R3, c[0x0][0x2c0] ;  /* 0x0000b000ff031b82 */ /* 0x010f260000000800 */
[----:B------:R-:W-:Y:S04]  /*15dc0*/  STS [R2+0x6000], R59 ;  /* 0x0060003b02007388 */ /* 0x000fe80000000800 */
[----:B------:R2:W-:Y:S01]  /*15dd0*/  STS [R2+0x6400], R58 ;  /* 0x0064003a02007388 */ /* 0x0005e20000000800 */
[----:B-1----:R-:W-:-:S03]  /*15de0*/  VIADD R4, R8, 0x10 ;  /* 0x0000001008047836 */ /* 0x002fc60000000000 */
[----:B------:R-:W-:Y:S02]  /*15df0*/  STS [R5+0x6000], R65 ;  /* 0x0060004105007388 */ /* 0x000fe40000000800 */
[----:B------:R-:W-:Y:S02]  /*15e00*/  ISETP.GE.AND P3, PT, R4, UR5, PT ;  /* 0x0000000504007c0c */ /* 0x000fe4000bf66270 */
[----:B------:R1:W-:Y:S01]  /*15e10*/  STS [R5+0x6400], R66 ;  /* 0x0064004205007388 */ /* 0x0003e20000000800 */
[----:B------:R-:W-:Y:S01]  /*15e20*/  IADD3 R4, R8, 0x20, RZ ;  /* 0x0000002008047810 */ /* 0x000fe20007ffe0ff */
[----:B------:R-:W-:Y:S01]  /*15e30*/  BAR.SYNC.DEFER_BLOCKING 0x0 ;  /* 0x0000000000007b1d */ /* 0x000fe20000010000 */
[----:B------:R-:W-:-:S05]  /*15e40*/  @!P1 IMAD.MOV.U32 R3, RZ, RZ, 0x1 ;  /* 0x00000001ff039424 */ /* 0x000fca00078e00ff */
[----:B------:R-:W1:Y:S01]  /*15e50*/  S2R R14, SR_CTAID.Y ;  /* 0x00000000000e7919 */ /* 0x000e620000002600 */
[----:B------:R-:W4:Y:S01]  /*15e60*/  S2R R23, SR_CTAID.Z ;  /* 0x0000000000177919 */ /* 0x000f220000002700 */
[----:B--2---:R-:W-:Y:S01]  /*15e70*/  @P1 MOV R2, 0x1 ;  /* 0x0000000100021802 */ /* 0x004fe20000000f00 */
[----:B-----5:R-:W-:Y:S02]  /*15e80*/  @!P1 IMAD R2, R6, R0, RZ ;  /* 0x0000000006029224 */ /* 0x020fe400078e02ff */
[----:B------:R-:W-:Y:S01]  /*15e90*/  @P1 IMAD R0, R11, R10, RZ ;  /* 0x0000000a0b001224 */ /* 0x000fe200078e02ff */
[----:B------:R-:W-:Y:S01]  /*15ea0*/  @!P1 MOV R0, R6 ;  /* 0x0000000600009202 */ /* 0x000fe20000000f00 */
[----:B------:R-:W2:Y:S01]  /*15eb0*/  @P6 LDC R11, c[0x0][0x2e8] ;  /* 0x0000ba00ff0b6b82 */ /* 0x000ea20000000800 */
[----:B------:R-:W5:Y:S01]  /*15ec0*/  @P5 MUFU.LG2 R10, R138 ;  /* 0x0000008a000a5308 */ /* 0x000f620000000c00 */
[----:B------:R-:W-:Y:S01]  /*15ed0*/  @P0 FMUL.FTZ R6, R7, 0.69314718246459960938 ;  /* 0x3f31721807060820 */ /* 0x000fe20000410000 */
[----:B------:R2:W2:Y:S03]  /*15ee0*/  LDS.128 R28, [R227+0x3800] ;  /* 0x00380000e31c7984 */ /* 0x0004a60000000c00 */
[----:B------:R-:W-:Y:S01]  /*15ef0*/  @P0 FFMA.FTZ R21, R135, R9, R6 ;  /* 0x0000000987150223 */ /* 0x000fe20000010006 */
[----:B-----5:R-:W-:Y:S01]  /*15f00*/  @P5 FMUL.FTZ R6, R10, 0.69314718246459960938 ;  /* 0x3f3172180a065820 */ /* 0x020fe20000410000 */
[----:B-1----:R-:W-:Y:S01]  /*15f10*/  IMAD R5, R14, R2, RZ ;  /* 0x000000020e057224 */ /* 0x002fe200078e02ff */
[----:B------:R-:W-:-:S02]  /*15f20*/  IADD3 R2, R8, 0x30, RZ ;  /* 0x0000003008027810 */ /* 0x000fc40007ffe0ff */
[----:B---3--:R-:W-:Y:S02]  /*15f30*/  @P5 FFMA.FTZ R19, R137, R13, R6 ;  /* 0x0000000d89135223 */ /* 0x008fe40000010006 */
[----:B------:R-:W-:Y:S02]  /*15f40*/  SEL R5, R5, RZ, !P2 ;  /* 0x000000ff05057207 */ /* 0x000fe40005000000 */
[----:B------:R-:W-:Y:S01]  /*15f50*/  ISETP.GE.AND P2, PT, R4, UR5, PT ;  /* 0x0000000504007c0c */ /* 0x000fe2000bf46270 */
[----:B----4-:R-:W-:Y:S01]  /*15f60*/  IMAD R4, R3, UR6, RZ ;  /* 0x0000000603047c24 */ /* 0x010fe2000f8e02ff */
[----:B------:R-:W-:Y:S01]  /*15f70*/  ISETP.GE.AND P1, PT, R2, UR5, PT ;  /* 0x0000000502007c0c */ /* 0x000fe2000bf26270 */
[----:B------:R-:W-:Y:S02]  /*15f80*/  IMAD R0, R23, R0, R5 ;  /* 0x0000000017007224 */ /* 0x000fe400078e0205 */
[----:B------:R-:W-:Y:S01]  /*15f90*/  @P6 FMUL.FTZ R5, R12, 0.69314718246459960938 ;  /* 0x3f3172180c056820 */ /* 0x000fe20000410000 */
[----:B------:R-:W-:-:S02]  /*15fa0*/  IADD3 R2, R8, 0x40, RZ ;  /* 0x0000004008027810 */ /* 0x000fc40007ffe0ff */
[----:B------:R-:W-:Y:S01]  /*15fb0*/  SHF.L.U32 R4, R4, 0x7, RZ ;  /* 0x0000000704047819 */ /* 0x000fe200000006ff */
[----:B--2---:R-:W-:Y:S01]  /*15fc0*/  @P6 FFMA.FTZ R18, R134, R11, R5 ;  /* 0x0000000b86126223 */ /* 0x004fe20000010005 */
[----:B------:R-:W-:Y:S02]  /*15fd0*/  ISETP.GE.AND P0, PT, R2, UR5, PT ;  /* 0x0000000502007c0c */ /* 0x000fe4000bf06270 */
[----:B------:R-:W-:Y:S02]  /*15fe0*/  IADD3 R5, P6, P5, R4, R80, R0 ;  /* 0x0000005004057210 */ /* 0x000fe40007dde000 */
[----:B------:R-:W-:Y:S02]  /*15ff0*/  SHF.R.S32.HI R2, RZ, 0x1f, R4 ;  /* 0x0000001fff027819 */ /* 0x000fe40000011404 */
[----:B------:R-:W-:-:S04]  /*16000*/  SHF.R.S32.HI R0, RZ, 0x1f, R0 ;  /* 0x0000001fff007819 */ /* 0x000fc80000011400 */
[----:B------:R-:W-:Y:S01]  /*16010*/  IADD3.X R4, R2, R81, R0, P6, P5 ;  /* 0x0000005102047210 */ /* 0x000fe200037ea400 */
[----:B------:R-:W-:Y:S06]  /*16020*/  @P4 BRA `(.L_x_1413) ;  /* 0x0000000000d84947 */ /* 0x000fec0003800000 */
        /* <DEDUP_REMOVED lines=30> */
[----:B------:R-:W-:-:S05]  /*16210*/  VIADD R0, R2, 0x48 ;  /* 0x0000004802007836 */ /* 0x000fca0000000000 */
[----:B------:R-:W-:-:S13]  /*16220*/  ISETP.GE.AND P5, PT, R0, UR5, PT ;  /* 0x0000000500007c0c */ /* 0x000fda000bfa6270 */
[----:B------:R-:W-:Y:S02]  /*16230*/  @!P5 IMAD R0, R0, R3, RZ ;  /* 0x000000030000d224 */ /* 0x000fe400078e02ff */
[----:B------:R-:W1:Y:S03]  /*16240*/  @!P0 LDC.64 R2, c[0x0][0x2b0] ;  /* 0x0000ac00ff028b82 */ /* 0x000e660000000a00 */
        /* <DEDUP_REMOVED lines=20> */
.L_x_1413:
[----:B------:R-:W-:Y:S05]  /*16390*/  BSYNC B0 ;  /* 0x0000000000007941 */ /* 0x000fea0003800000 */
.L_x_1412:
        /* <DEDUP_REMOVED lines=22> */
[----:B------:R-:W-:Y:S01]  /*16500*/  IMAD.MOV.U32 R10, RZ, RZ, R12 ;  /* 0x000000ffff0a7224 */ /* 0x000fe200078e000c */
[----:B------:R-:W-:Y:S01]  /*16510*/  ULDC UR4, c[0x0][0x2d0] ;  /* 0x0000b40000047ab9 */ /* 0x000fe20000000800 */
[----:B------:R-:W-:Y:S01]  /*16520*/  IMAD R0, R7, UR6, RZ ;  /* 0x0000000607007c24 */ /* 0x000fe2000f8e02ff */
[----:B------:R-:W-:Y:S01]  /*16530*/  ISETP.GE.AND P6, PT, R24, UR4, PT ;  /* 0x0000000418007c0c */ /* 0x000fe2000bfc6270 */
[----:B------:R-:W-:-:S04]  /*16540*/  IMAD.WIDE.U32 R4, R6, UR6, R10 ;  /* 0x0000000606047c25 */ /* 0x000fc8000f8e000a */
[----:B------:R-:W-:Y:S01]  /*16550*/  IMAD R0, R6, UR7, R0 ;  /* 0x0000000706007c24 */ /* 0x000fe2000f8e0200 */
[----:B------:R-:W-:Y:S02]  /*16560*/  ULDC.64 UR6, c[0x0][0x280] ;  /* 0x0000a00000067ab9 */ /* 0x000fe40000000a00 */
[----:B------:R-:W-:Y:S02]  /*16570*/  LEA R2, P4, R4, UR6, 0x1 ;  /* 0x0000000604027c11 */ /* 0x000fe4000f8808ff */
[----:B------:R-:W-:-:S04]  /*16580*/  IADD3 R0, R5, R0, RZ ;  /* 0x0000000005007210 */ /* 0x000fc80007ffe0ff */
[----:B------:R-:W-:Y:S02]  /*16590*/  LEA.HI.X R3, R4, UR7, R0, 0x1, P4 ;  /* 0x0000000704037c11 */ /* 0x000fe4000a0f0c00 */
[----:B-----5:R-:W-:-:S03]  /*165a0*/  ISETP.GE.AND P4, PT, R15, UR4, PT ;  /* 0x000000040f007c0c */ /* 0x020fc6000bf86270 */
[----:B---3--:R4:W-:Y:S10]  /*165b0*/  @!P6 STG.E.128 desc[UR22][R2.64], R20 ;  /* 0x000000140200e986 */ /* 0x0089f4000c101d16 */
[----:B--2---:R4:W-:Y:S02]  /*165c0*/  @!P4 STG.E.128 desc[UR22][R2.64+0x80], R16 ;  /* 0x000080100200c986 */ /* 0x0049e4000c101d16 */
.L_x_1415:
[----:B------:R-:W-:Y:S05]  /*165d0*/  BSYNC B0 ;  /* 0x0000000000007941 */ /* 0x000fea0003800000 */
.L_x_1414:
[----:B---34-:R3:W4:Y:S01]  /*165e0*/  LDS.128 R20, [R227+0x800] ;  /* 0x00080000e3147984 */ /* 0x0187220000000c00 */
[----:B------:R-:W-:Y:S01]  /*165f0*/  BSSY B0, `(.L_x_1416) ;  /* 0x0000016000007945 */ /* 0x000fe20003800000 */
[----:B------:R-:W-:Y:S02]  /*16600*/  ISETP.GE.AND P4, PT, R14, UR5, PT ;  /* 0x000000050e007c0c */ /* 0x000fe4000bf86270 */
[----:B--2---:R3:W2:Y:S01]  /*16610*/  LDS.128 R16, [R227+0x4800] ;  /* 0x00480000e3107984 */ /* 0x0046a20000000c00 */
[----:B------:R-:W-:Y:S01]  /*16620*/  IADD3 R8, R8, 0x70, RZ ;  /* 0x0000007008087810 */ /* 0x000fe20007ffe0ff */
[----:B------:R-:W-:Y:S05]  /*16630*/  @P3 BRA `(.L_x_1417) ;  /* 0x0000000000443947 */ /* 0x000fea0003800000 */
[----:B------:R-:W-:Y:S01]  /*16640*/  IADD3 R0, P3, R6, 0x10, RZ ;  /* 0x0000001006007810 */ /* 0x000fe20007f7e0ff */
[----:B------:R-:W-:Y:S01]  /*16650*/  ULDC.64 UR6, c[0x0][0x298] ;  /* 0x0000a60000067ab9 */ /* 0x000fe20000000a00 */
[----:B------:R-:W-:Y:S01]  /*16660*/  MOV R3, R11 ;  /* 0x0000000b00037202 */ /* 0x000fe20000000f00 */
[----:B------:R-:W-:Y:S02]  /*16670*/  ULDC UR4, c[0x0][0x2d0] ;  /* 0x0000b40000047ab9 */ /* 0x000fe40000000800 */
[----:B------:R-:W-:Y:S01]  /*16680*/  IMAD.X R2, RZ, RZ, R7, P3 ;  /* 0x000000ffff027224 */ /* 0x000fe200018e0607 */
[----:B------:R-:W-:-:S03]  /*16690*/  ISETP.GE.AND P6, PT, R24, UR4, PT ;  /* 0x0000000418007c0c */ /* 0x000fc6000bfc6270 */
[----:B------:R-:W-:Y:S02]  /*166a0*/  IMAD R9, R2, UR6, RZ ;  /* 0x0000000602097c24 */ /* 0x000fe4000f8e02ff */
[----:B------:R-:W-:-:S04]  /*166b0*/  IMAD.MOV.U32 R2, RZ, RZ, R12 ;  /* 0x000000ffff027224 */ /* 0x000fc800078e000c */
[----:B------:R-:W-:-:S04]  /*166c0*/  IMAD.WIDE.U32 R4, R0, UR6, R2 ;  /* 0x0000000600047c25 */ /* 0x000fc8000f8e0002 */
[----:B------:R-:W-:Y:S01]  /*166d0*/  IMAD R0, R0, UR7, R9 ;  /* 0x0000000700007c24 */ /* 0x000fe2000f8e0209 */
[----:B------:R-:W-:Y:S02]  /*166e0*/  ULDC.64 UR6, c[0x0][0x280] ;  /* 0x0000a00000067ab9 */ /* 0x000fe40000000a00 */
[----:B------:R-:W-:Y:S01]  /*166f0*/  LEA R2, P3, R4, UR6, 0x1 ;  /* 0x0000000604027c11 */ /* 0x000fe2000f8608ff */
[----:B------:R-:W-:-:S05]  /*16700*/  IMAD.IADD R0, R5, 0x1, R0 ;  /* 0x0000000105007824 */ /* 0x000fca00078e0200 */
[----:B------:R-:W-:Y:S02]  /*16710*/  LEA.HI.X R3, R4, UR7, R0, 0x1, P3 ;  /* 0x0000000704037c11 */ /* 0x000fe400098f0c00 */
[----:B-----5:R-:W-:-:S03]  /*16720*/  ISETP.GE.AND P3, PT, R15, UR4, PT ;  /* 0x000000040f007c0c */ /* 0x020fc6000bf66270 */
[----:B----4-:R4:W-:Y:S10]  /*16730*/  @!P6 STG.E.128 desc[UR22][R2.64], R20 ;  /* 0x000000140200e986 */ /* 0x0109f4000c101d16 */
[----:B--2---:R4:W-:Y:S02]  /*16740*/  @!P3 STG.E.128 desc[UR22][R2.64+0x80], R16 ;  /* 0x000080100200b986 */ /* 0x0049e4000c101d16 */
.L_x_1417:
[----:B------:R-:W-:Y:S05]  /*16750*/  BSYNC B0 ;  /* 0x0000000000007941 */ /* 0x000fea0003800000 */
.L_x_1416:
[----:B----4-:R4:W1:Y:S01]  /*16760*/  LDS.128 R20, [R227+0x1000] ;  /* 0x00100000e3147984 */ /* 0x0108620000000c00 */
[----:B------:R-:W-:Y:S01]  /*16770*/  BSSY B0, `(.L_x_1418) ;  /* 0x0000015000007945 */ /* 0x000fe20003800000 */
[----:B------:R-:W-:Y:S02]  /*16780*/  ISETP.GE.AND P3, PT, R8, UR5, PT ;  /* 0x0000000508007c0c */ /* 0x000fe4000bf66270 */
[----:B--2---:R4:W2:Y:S01]  /*16790*/  LDS.128 R16, [R227+0x5000] ;  /* 0x00500000e3107984 */ /* 0x0048a20000000c00 */
[----:B------:R-:W-:Y:S10]  /*167a0*/  @P2 BRA `(.L_x_1419) ;  /* 0x0000000000442947 */ /* 0x000ff40003800000 */
        /* <DEDUP_REMOVED lines=15> */
[----:B-1----:R1:W-:Y:S10]  /*168a0*/  @!P6 STG.E.128 desc[UR22][R2.64], R20 ;  /* 0x000000140200e986 */ /* 0x0023f4000c101d16 */
[----:B--2---:R1:W-:Y:S02]  /*168b0*/  @!P2 STG.E.128 desc[UR22][R2.64+0x80], R16 ;  /* 0x000080100200a986 */ /* 0x0043e4000c101d16 */
.L_x_1419:
[----:B------:R-:W-:Y:S05]  /*168c0*/  BSYNC B0 ;  /* 0x0000000000007941 */ /* 0x000fea0003800000 */
.L_x_1418:
        /* <DEDUP_REMOVED lines=21> */
.L_x_1421:
[----:B------:R-:W-:Y:S05]  /*16a20*/  BSYNC B0 ;  /* 0x0000000000007941 */ /* 0x000fea0003800000 */
.L_x_1420:
        /* <DEDUP_REMOVED lines=21> */
.L_x_1423:
[----:B------:R-:W-:Y:S05]  /*16b80*/  BSYNC B0 ;  /* 0x0000000000007941 */ /* 0x000fea0003800000 */
.L_x_1422:
        /* <DEDUP_REMOVED lines=21> */
.L_x_1425:
[----:B------:R-:W-:Y:S05]  /*16ce0*/  BSYNC B0 ;  /* 0x0000000000007941 */ /* 0x000fea0003800000 */
.L_x_1424:
        /* <DEDUP_REMOVED lines=21> */
.L_x_1427:
[----:B------:R-:W-:Y:S05]  /*16e40*/  BSYNC B0 ;  /* 0x0000000000007941 */ /* 0x000fea0003800000 */
.L_x_1426:
        /* <DEDUP_REMOVED lines=21> */
.L_x_1428:
        /* <DEDUP_REMOVED lines=14> */
.L_x_2934:


//--------------------- .text._ZN5flash16flash_fwd_kernelI23Flash_fwd_kernel_traitsILi128ELi128ELi32ELi4ELb0ELb0EN7cutlass6half_tE19Flash_kernel_traitsILi128ELi128ELi32ELi4ES3_EELb0ELb0ELb1ELb1ELb0ELb0ELb0ELb0EEEvNS_16Flash_fwd_paramsE --------------------------
	.section	.text._ZN5flash16flash_fwd_kernelI23Flash_fwd_kernel_traitsILi128ELi128ELi32ELi4ELb0ELb0EN7cutlass6half_tE19Flash_kernel_traitsILi128ELi128ELi32ELi4ES3_EELb0ELb0ELb1ELb1ELb0ELb0ELb0ELb0EEEvNS_16Flash_fwd_paramsE,"ax",@progbits
	.align	128
        .global         _ZN5flash16flash_fwd_kernelI23Flash_fwd_kernel_traitsILi128ELi128ELi32ELi4ELb0ELb0EN7cutlass6half_tE19Flash_kernel_traitsILi128ELi128ELi32ELi4ES3_EELb0ELb0ELb1ELb1ELb0ELb0ELb0ELb0EEEvNS_16Flash_fwd_paramsE
        .type           _ZN5flash16flash_fwd_kernelI23Flash_fwd_kernel_traitsILi128ELi128ELi32ELi4ELb0ELb0EN7cutlass6half_tE19Flash_kernel_traitsILi128ELi128ELi32ELi4ES3_EELb0ELb0ELb1ELb1ELb0ELb0ELb0ELb0EEEvNS_16Flash_fwd_paramsE,@function
        .size           _ZN5flash16flash_fwd_kernelI23Flash_fwd_kernel_traitsILi128ELi128ELi32ELi4ELb0ELb0EN7cutlass6half_tE19Flash_kernel_traitsILi128ELi128ELi32ELi4ES3_EELb0ELb0ELb1ELb1ELb0ELb0ELb0ELb0EEEvNS_16Flash_fwd_paramsE,(.L_x_2935 - _ZN5flash16flash_fwd_kernelI23Flash_fwd_kernel_traitsILi128ELi128ELi32ELi4ELb0ELb0EN7cutlass6half_tE19Flash_kernel_traitsILi128ELi128ELi32ELi4ES3_EELb0ELb0ELb1ELb1ELb0ELb0ELb0ELb0EEEvNS_16Flash_fwd_paramsE)
        .other          _ZN5flash16flash_fwd_kernelI23Flash_fwd_kernel_traitsILi128ELi128ELi32ELi4ELb0ELb0EN7cutlass6half_tE19Flash_kernel_traitsILi128ELi128ELi32ELi4ES3_EELb0ELb0ELb1ELb1ELb0ELb0ELb0ELb0EEEvNS_16Flash_fwd_paramsE,@"STO_CUDA_ENTRY STV_DEFAULT"
_ZN5flash16flash_fwd_kernelI23Flash_fwd_kernel_traitsILi128ELi128ELi32ELi4ELb0ELb0EN7cutlass6half_tE19Flash_kernel_traitsILi128ELi128ELi32ELi4ES3_EELb0ELb0ELb1ELb1ELb0ELb0ELb0ELb0EEEvNS_16Flash_fwd_paramsE:
.text._ZN5flash16flash_fwd_kernelI23Flash_fwd_kernel_traitsILi128ELi128ELi32ELi4ELb0ELb0EN7cutlass6half_tE19Flash_kernel_traitsILi128ELi128ELi32ELi4ES3_EELb0ELb0ELb1ELb1ELb0ELb0ELb0ELb0EEEvNS_16Flash_fwd_paramsE:
        /* <DEDUP_REMOVED lines=55> */
.L_x_1429:
[----:B------:R-:W-:-:S05]  /*0370*/  ULDC UR7, c[0x0][0x2c8] ;  /* 0x0000b20000077ab9 */ /* 0x000fca0000000800 */
.L_x_1430:
        /* <DEDUP_REMOVED lines=132> */
.L_x_1433:
[----:B------:R-:W-:Y:S05]  /*0bc0*/  BSYNC B0 ;  /* 0x0000000000007941 */ /* 0x000fea0003800000 */
.L_x_1432:
        /* <DEDUP_REMOVED lines=21> */
.L_x_1435:
[----:B------:R-:W-:Y:S05]  /*0d20*/  BSYNC B0 ;  /* 0x0000000000007941 */ /* 0x000fea0003800000 */
.L_x_1434:
        /* <DEDUP_REMOVED lines=21> */
.L_x_1437:
[----:B------:R-:W-:Y:S05]  /*0e80*/  BSYNC B0 ;  /* 0x0000000000007941 */ /* 0x000fea0003800000 */
.L_x_1436:
        /* <DEDUP_REMOVED lines=21> */
.L_x_1439:
[----:B------:R-:W-:Y:S05]  /*0fe0*/  BSYNC B0 ;  /* 0x0000000000007941 */ /* 0x000fea0003800000 */
.L_x_1438:
        /* <DEDUP_REMOVED lines=20> */
.L_x_1441:
[----:B------:R-:W-:Y:S05]  /*1130*/  BSYNC B0 ;  /* 0x0000000000007941 */ /* 0x000fea0003800000 */
.L_x_1440:
        /* <DEDUP_REMOVED lines=20> */
.L_x_1443:
[----:B------:R-:W-:Y:S05]  /*1280*/  BSYNC B0 ;  /* 0x0000000000007941 */ /* 0x000fea0003800000 */
.L_x_1442:
        /* <DEDUP_REMOVED lines=20> */
.L_x_1445:
[----:B------:R-:W-:Y:S05]  /*13d0*/  BSYNC B0 ;  /* 0x0000000000007941 */ /* 0x000fea0003800000 */
.L_x_1444:
        /* <DEDUP_REMOVED lines=20> */
.L_x_1447:
[----:B------:R-:W-:Y:S05]  /*1520*/  BSYNC B0 ;  /* 0x0000000000007941 */ /* 0x000fea0003800000 */
.L_x_1446:
        /* <DEDUP_REMOVED lines=10> */
.L_x_1449:
[----:B------:R-:W-:Y:S05]  /*15d0*/  BSYNC B0 ;  /* 0x0000000000007941 */ /* 0x000fea0003800000 */
.L_x_1448:
        /* <DEDUP_REMOVED lines=15> */
.L_x_1451:
[----:B------:R-:W-:Y:S05]  /*16d0*/  BSYNC B0 ;  /* 0x0000000000007941 */ /* 0x000fea0003800000 */
.L_x_1450:
        /* <DEDUP_REMOVED lines=10> */
.L_x_1453:
[----:B------:R-:W-:Y:S05]  /*1780*/  BSYNC B0 ;  /* 0x0000000000007941 */ /* 0x000fea0003800000 */
.L_x_1452:
        /* <DEDUP_REMOVED lines=10> */
.L_x_1455:
[----:B------:R-:W-:Y:S05]  /*1830*/  BSYNC B0 ;  /* 0x0000000000007941 */ /* 0x000fea0003800000 */
.L_x_1454:
        /* <DEDUP_REMOVED lines=10> */
.L_x_1457:
[----:B------:R-:W-:Y:S05]  /*18e0*/  BSYNC B0 ;  /* 0x0000000000007941 */ /* 0x000fea0003800000 */
.L_x_1456:
        /* <DEDUP_REMOVED lines=10> */
.L_x_1459:
[----:B------:R-:W-:Y:S05]  /*1990*/  BSYNC B0 ;  /* 0x0000000000007941 */ /* 0x000fea0003800000 */
.L_x_1458:
        /* <DEDUP_REMOVED lines=10> */
.L_x_1461:
[----:B------:R-:W-:Y:S05]  /*1a40*/  BSYNC B0 ;  /* 0x0000000000007941 */ /* 0x000fea0003800000 */
.L_x_1460:
        /* <DEDUP_REMOVED lines=10> */
.L_x_1431:
[----:B------:R-:W1:Y:S01]  /*1af0*/  LDC R12, c[0x0][0x278] ;  /* 0x00009e00ff0c7b82 */ /* 0x000e620000000800 */
[----:B------:R-:W2:Y:S01]  /*1b00*/  S2R R4, SR_CTAID.Z ;  /* 0x0000000000047919 */ /* 0x000ea20000002700 */
[----:B------:R-:W-:Y:S01]  /*1b10*/  SHF.R.S32.HI R24, RZ, 0x1f, R97 ;  /* 0x0000001fff187819 */ /* 0x000fe20000011461 */
[----:B------:R-:W-:Y:S02]  /*1b20*/  UISETP.NE.AND UP0, UPT, UR16, -0x1, UPT ;  /* 0xffffffff1000788c */ /* 0x000fe4000bf05270 */
[----:B------:R-:W-:Y:S01]  /*1b30*/  UIADD3 UR14, -UR23, UR28, URZ ;  /* 0x0000001c170e7290 */ /* 0x000fe2000fffe13f */
[CC--:B------:R-:W-:Y:S01]  /*1b40*/  LEA.HI R7, R24.reuse, R97.reuse, RZ, 0x3 ;  /* 0x0000006118077211 */ /* 0x0c0fe200078f18ff */
[----:B------:R-:W-:Y:S01]  /*1b50*/  UISETP.NE.AND UP1, UPT, UR6, -0x1, UPT ;  /* 0xffffffff0600788c */ /* 0x000fe2000bf25270 */
[----:B------:R-:W-:Y:S01]  /*1b60*/  LEA.HI R23, R24, R97, RZ, 0x4 ;  /* 0x0000006118177211 */ /* 0x000fe200078f20ff */
[----:B------:R-:W-:-:S04]  /*1b70*/  USHF.R.S32.HI UR19, URZ, 0x1f, UR24 ;  /* 0x0000001f3f137899 */ /* 0x000fc80008011418 */
        /* <DEDUP_REMOVED lines=30> */
[----:B------:R-:W-:Y:S02]  /*1d60*/  IMAD.MOV R0, RZ, RZ, -R4 ;  /* 0x000000ffff007224 */ /* 0x000fe400078e0a04 */
[----:B------:R-:W-:Y:S02]  /*1d70*/  VIADD R5, R2, 0x30 ;  /* 0x0000003002057836 */ /* 0x000fe40000000000 */
[----:B------:R-:W-:Y:S02]  /*1d80*/  IMAD R0, R6, R0, R3 ;  /* 0x0000000006007224 */ /* 0x000fe400078e0203 */
[----:B------:R-:W-:Y:S01]  /*1d90*/  VIADD R3, R2, 0x20 ;  /* 0x0000002002037836 */ /* 0x000fe20000000000 */
[----:B------:R-:W-:Y:S02]  /*1da0*/  ISETP.GE.AND P3, PT, R5, UR14, PT ;  /* 0x0000000e05007c0c */ /* 0x000fe4000bf66270 */
[----:B------:R-:W-:Y:S02]  /*1db0*/  ISETP.GT.U32.AND P5, PT, R6, R0, PT ;  /* 0x000000000600720c */ /* 0x000fe40003fa4070 */
[----:B------:R-:W-:Y:S01]  /*1dc0*/  ISETP.GE.AND P4, PT, R3, UR14, PT ;  /* 0x0000000e03007c0c */ /* 0x000fe2000bf86270 */
[----:B------:R-:W-:Y:S01]  /*1dd0*/  VIADD R3, R2, 0x40 ;  /* 0x0000004002037836 */ /* 0x000fe20000000000 */
[----:B------:R-:W-:-:S04]  /*1de0*/  LOP3.LUT R5, R23, 0xfffffff0, RZ, 0xc0, !PT ;  /* 0xfffffff017057812 */ /* 0x000fc800078ec0ff */
[----:B------:R-:W-:Y:S01]  /*1df0*/  ISETP.GE.AND P0, PT, R3, UR14, PT ;  /* 0x0000000e03007c0c */ /* 0x000fe2000bf06270 */
[----:B------:R-:W-:Y:S01]  /*1e00*/  IMAD.IADD R5, R97, 0x1, -R5 ;  /* 0x0000000161057824 */ /* 0x000fe200078e0a05 */
[----:B------:R-:W-:-:S03]  /*1e10*/  LOP3.LUT R3, R12, UR24, RZ, 0x3c, !PT ;  /* 0x000000180c037c12 */ /* 0x000fc6000f8e3cff */
[----:B------:R-:W-:Y:S01]  /*1e20*/  @!P5 IMAD.IADD R0, R0, 0x1, -R6 ;  /* 0x000000010000d824 */ /* 0x000fe200078e0a06 */
[----:B------:R-:W-:Y:S01]  /*1e30*/  ISETP.GE.AND P2, PT, R3, RZ, PT ;  /* 0x000000ff0300720c */ /* 0x000fe20003f46270 */
[----:B------:R-:W-:Y:S01]  /*1e40*/  @!P5 VIADD R4, R4, 0x1 ;  /* 0x000000010404d836 */ /* 0x000fe20000000000 */
[--C-:B------:R-:W-:Y:S02]  /*1e50*/  SHF.R.S32.HI R3, RZ, 0x1f, R2.reuse ;  /* 0x0000001fff037819 */ /* 0x100fe40000011402 */
[----:B------:R-:W-:Y:S01]  /*1e60*/  ISETP.GE.U32.AND P6, PT, R0, R6, PT ;  /* 0x000000060000720c */ /* 0x000fe20003fc6070 */
[----:B------:R-:W-:Y:S01]  /*1e70*/  IMAD.U32 R6, RZ, RZ, UR17 ;  /* 0x00000011ff067e24 */ /* 0x000fe2000f8e00ff */
[----:B------:R-:W-:Y:S02]  /*1e80*/  LOP3.LUT R0, R7, 0xfffffff8, RZ, 0xc0, !PT ;  /* 0xfffffff807007812 */ /* 0x000fe400078ec0ff */
[----:B------:R-:W-:Y:S01]  /*1e90*/  ISETP.NE.AND P5, PT, R12, RZ, PT ;  /* 0x000000ff0c00720c */ /* 0x000fe20003fa5270 */
[----:B------:R-:W-:Y:S01]  /*1ea0*/  IMAD.WIDE R6, R6, 0x80, R2 ;  /* 0x0000008006067825 */ /* 0x000fe200078e0202 */
[----:B------:R-:W-:-:S03]  /*1eb0*/  SHF.R.S32.HI R9, RZ, 0x1f, R5 ;  /* 0x0000001fff097819 */ /* 0x000fc60000011405 */
[----:B------:R-:W-:Y:S02]  /*1ec0*/  IMAD.IADD R28, R97, 0x1, -R0 ;  /* 0x00000001611c7824 */ /* 0x000fe400078e0a00 */
        /* <DEDUP_REMOVED lines=17> */
.L_x_1462:
        /* <DEDUP_REMOVED lines=23> */
.L_x_1463:
        /* <DEDUP_REMOVED lines=10> */
[----:B------:R-:W-:Y:S01]  /*21f0*/  IMAD R10, R2, UR9, R10 ;  /* 0x00000009020a7c24 */ /* 0x000fe2000f8e020a */
[----:B------:R-:W-:Y:S01]  /*2200*/  LOP3.LUT R4, R20, 0xfffffff8, RZ, 0xc0, !PT ;  /* 0xfffffff814047812 */ /* 0x000fe200078ec0ff */
[----:B------:R-:W-:Y:S01]  /*2210*/  IMAD.U32 R14, RZ, RZ, UR4 ;  /* 0x00000004ff0e7e24 */ /* 0x000fe2000f8e00ff */
        /* <DEDUP_REMOVED lines=8> */
[----:B------:R-:W-:Y:S01]  /*22a0*/  IADD3 R4, P2, R4, UR30, RZ ;  /* 0x0000001e04047c10 */ /* 0x000fe2000ff5e0ff */
[----:B------:R-:W-:Y:S01]  /*22b0*/  UIMAD UR4, UR19, UR4, URZ ;  /* 0x00000004130472a4 */ /* 0x000fe2000f8e023f */
[----:B------:R-:W-:Y:S01]  /*22c0*/  @!P5 LOP3.LUT R0, RZ, R12, RZ, 0x33, !PT ;  /* 0x0000000cff00d212 */ /* 0x000fe200078e33ff */
[----:B------:R-:W-:Y:S01]  /*22d0*/  IMAD R11, R2, UR7, R10 ;  /* 0x00000007020b7c24 */ /* 0x000fe2000f8e020a */
[----:B------:R-:W-:Y:S01]  /*22e0*/  IADD3 R12, P1, R132, UR12, RZ ;  /* 0x0000000c840c7c10 */ /* 0x000fe2000ff3e0ff */
[----:B------:R-:W-:Y:S01]  /*22f0*/  UIMAD UR5, UR24, UR5, UR4 ;  /* 0x00000005180572a4 */ /* 0x000fe2000f8e0204 */
[----:B------:R-:W-:Y:S01]  /*2300*/  SHF.R.S32.HI R10, RZ, 0x1f, R0 ;  /* 0x0000001fff0a7819 */ /* 0x000fe20000011400 */
[----:B------:R-:W-:Y:S01]  /*2310*/  VIADD R16, R2, 0x50 ;  /* 0x0000005002107836 */ /* 0x000fe20000000000 */
[----:B------:R-:W-:Y:S01]  /*2320*/  IADD3.X R5, R5, UR13, R11, P2, !PT ;  /* 0x0000000d05057c10 */ /* 0x000fe200097fe40b */
[----:B------:R-:W-:Y:S01]  /*2330*/  ULDC.64 UR12, c[0x0][0x260] ;  /* 0x00009800000c7ab9 */ /* 0x000fe20000000a00 */
[----:B------:R-:W-:Y:S01]  /*2340*/  IADD3.X R13, R133, UR10, RZ, P1, !PT ;  /* 0x0000000a850d7c10 */ /* 0x000fe20008ffe4ff */
[----:B------:R-:W-:Y:S01]  /*2350*/  ULDC.64 UR10, c[0x0][0x268] ;  /* 0x00009a00000a7ab9 */ /* 0x000fe20000000a00 */
[----:B------:R-:W-:Y:S01]  /*2360*/  IMAD.WIDE.U32 R30, R0, UR12, R8 ;  /* 0x0000000c001e7c25 */ /* 0x000fe2000f8e0008 */
[----:B------:R-:W-:Y:S01]  /*2370*/  ISETP.GE.AND P5, PT, R18, UR14, PT ;  /* 0x0000000e12007c0c */ /* 0x000fe2000bfa6270 */
[----:B------:R-:W-:-:S02]  /*2380*/  UMOV UR4, 0x400 ;  /* 0x0000040000047882 */ /* 0x000fc40000000000 */
[----:B------:R-:W-:Y:S01]  /*2390*/  IMAD.WIDE.U32 R26, R0, UR10, R4 ;  /* 0x0000000a001a7c25 */ /* 0x000fe2000f8e0004 */
[----:B------:R2:W-:Y:S01]  /*23a0*/  STL.64 [R1+0x38], R30 ;  /* 0x0000381e01007387 */ /* 0x0005e20000100a00 */
[----:B------:R-:W-:Y:S02]  /*23b0*/  R2P PR, R19, 0x6 ;  /* 0x0000000613007804 */ /* 0x000fe40000000000 */
[C---:B------:R-:W-:Y:S01]  /*23c0*/  IMAD R11, R10.reuse, UR12, RZ ;  /* 0x0000000c0a0b7c24 */ /* 0x040fe2000f8e02ff */
[----:B------:R2:W-:Y:S01]  /*23d0*/  STL.64 [R1+0x40], R26 ;  /* 0x0000401a01007387 */ /* 0x0005e20000100a00 */
[----:B------:R-:W-:Y:S01]  /*23e0*/  IMAD R8, R10, UR10, RZ ;  /* 0x0000000a0a087c24 */ /* 0x000fe2000f8e02ff */
[----:B-1----:R-:W-:Y:S01]  /*23f0*/  ULEA UR4, UR29, UR4, 0x18 ;  /* 0x000000041d047291 */ /* 0x002fe2000f8ec03f */
[----:B------:R-:W-:Y:S01]  /*2400*/  IMAD.WIDE.U32 R12, R14, UR24, R12 ;  /* 0x000000180e0c7c25 */ /* 0x000fe2000f8e000c */
[----:B------:R2:W-:Y:S03]  /*2410*/  STL [R1+0x10], R104 ;  /* 0x0000106801007387 */ /* 0x0005e60000100800 */
[C---:B------:R-:W-:Y:S01]  /*2420*/  IMAD R21, R0.reuse, UR13, R11 ;  /* 0x0000000d00157c24 */ /* 0x040fe2000f8e020b */
[----:B------:R-:W-:Y:S01]  /*2430*/  LEA R231, R231, UR4, 0x1 ;  /* 0x00000004e7e77c11 */ /* 0x000fe2000f8e08ff */
[----:B------:R-:W-:Y:S01]  /*2440*/  IMAD R22, R0, UR11, R8 ;  /* 0x0000000b00167c24 */ /* 0x000fe2000f8e0208 */
[----:B------:R-:W-:Y:S01]  /*2450*/  MOV R0, 0x20 ;  /* 0x0000002000007802 */ /* 0x000fe20000000f00 */
[----:B------:R-:W-:-:S02]  /*2460*/  IMAD.MOV.U32 R4, RZ, RZ, 0x10 ;  /* 0x00000010ff047424 */ /* 0x000fc400078e00ff */
[----:B------:R-:W-:Y:S01]  /*2470*/  VIADD R9, R13, UR5 ;  /* 0x000000050d097c36 */ /* 0x000fe20008000000 */
        /* <DEDUP_REMOVED lines=29> */
.L_x_1465:
[----:B------:R-:W-:Y:S05]  /*2650*/  BSYNC B0 ;  /* 0x0000000000007941 */ /* 0x000fea0003800000 */
.L_x_1464:
        /* <DEDUP_REMOVED lines=33> */
.L_x_1467:
[----:B------:R-:W-:Y:S05]  /*2870*/  BSYNC B0 ;  /* 0x0000000000007941 */ /* 0x000fea0003800000 */
.L_x_1466:
        /* <DEDUP_REMOVED lines=34> */
.L_x_1469:
[----:B------:R-:W-:Y:S05]  /*2aa0*/  BSYNC B0 ;  /* 0x0000000000007941 */ /* 0x000fea0003800000 */
.L_x_1468:
        /* <DEDUP_REMOVED lines=33> */
.L_x_1471:
[----:B------:R-:W-:Y:S05]  /*2cc0*/  BSYNC B0 ;  /* 0x0000000000007941 */ /* 0x000fea0003800000 */
.L_x_1470:
        /* <DEDUP_REMOVED lines=31> */
.L_x_1473:
[----:B------:R-:W-:Y:S05]  /*2ec0*/  BSYNC B0 ;  /* 0x0000000000007941 */ /* 0x000fea0003800000 */
.L_x_1472:
        /* <DEDUP_REMOVED lines=31> */
.L_x_1475:
[----:B------:R-:W-:Y:S05]  /*30c0*/  BSYNC B0 ;  /* 0x0000000000007941 */ /* 0x000fea0003800000 */
.L_x_1474:
        /* <DEDUP_REMOVED lines=31> */
.L_x_1477:
[----:B------:R-:W-:Y:S05]  /*32c0*/  BSYNC B0 ;  /* 0x0000000000007941 */ /* 0x000fea0003800000 */
.L_x_1476:
[----:B------:R-:W-:Y:S01]  /*32d0*/  USHF.L.U64.HI UR30, UR8, 0x5, UR9 ;  /* 0x00000005081e7899 */ /* 0x000fe20008010209 */
[----:B------:R-:W-:Y:S01]  /*32e0*/  BSSY B0, `(.L_x_1478) ;  /* 0x000001f000007945 */ /* 0x000fe20003800000 */
[----:B------:R-:W-:-:S03]  /*32f0*/  USHF.L.U32 UR31, UR8, 0x5, URZ ;  /* 0x00000005081f7899 */ /* 0x000fc6000800063f */
        /* <DEDUP_REMOVED lines=29> */
.L_x_1479:
[----:B------:R-:W-:Y:S05]  /*34d0*/  BSYNC B0 ;  /* 0x0000000000007941 */ /* 0x000fea0003800000 */
.L_x_1478:
[----:B------:R-:W-:Y:S01]  /*34e0*/  IMAD.IADD R99, R31, 0x1, R21 ;  /* 0x000000011f637824 */ /* 0x000fe200078e0215 */
[----:B------:R-:W-:Y:S01]  /*34f0*/  MOV R98, R30 ;  /* 0x0000001e00627202 */ /* 0x000fe20000000f00 */
[----:B------:R-:W-:Y:S01]  /*3500*/  USHF.R.S32.HI UR34, URZ, 0x1f, UR29 ;  /* 0x0000001f3f227899 */ /* 0x000fe2000801141d */
[----:B------:R-:W-:Y:S01]  /*3510*/  ISETP.GE.AND P0, PT, R2, UR5, PT ;  /* 0x0000000502007c0c */ /* 0x000fe2000bf06270 */
[----:B------:R-:W-:Y:S01]  /*3520*/  UIMAD UR10, UR30, UR29, URZ ;  /* 0x0000001d1e0a72a4 */ /* 0x000fe2000f8e023f */
[----:B------:R-:W-:Y:S01]  /*3530*/  IMAD.U32 R95, RZ, RZ, UR31 ;  /* 0x0000001fff5f7e24 */ /* 0x000fe2000f8e00ff */
[----:B------:R2:W-:Y:S01]  /*3540*/  STL.64 [R1+0x30], R98 ;  /* 0x0000306201007387 */ /* 0x0005e20000100a00 */
[----:B------:R-:W-:Y:S01]  /*3550*/  BSSY B0, `(.L_x_1480) ;  /* 0x000001a000007945 */ /* 0x000fe20003800000 */
[----:B------:R-:W-:Y:S01]  /*3560*/  UIMAD UR10, UR34, UR31, UR10 ;  /* 0x0000001f220a72a4 */ /* 0x000fe2000f8e020a */
[----:B-1----:R-:W-:Y:S01]  /*3570*/  IMAD.WIDE.U32 R6, R95, UR29, R98 ;  /* 0x0000001d5f067c25 */ /* 0x002fe2000f8e0062 */
[----:B------:R-:W-:-:S04]  /*3580*/  ISETP.GE.AND P3, PT, R18, UR5, PT ;  /* 0x0000000512007c0c */ /* 0x000fc8000bf66270 */
[----:B------:R-:W-:Y:S02]  /*3590*/  IADD3 R10, R7, UR10, RZ ;  /* 0x0000000a070a7c10 */ /* 0x000fe4000fffe0ff */
        /* <DEDUP_REMOVED lines=21> */
.L_x_1481:
[----:B------:R-:W-:Y:S05]  /*36f0*/  BSYNC B0 ;  /* 0x0000000000007941 */ /* 0x000fea0003800000 */
.L_x_1480:
        /* <DEDUP_REMOVED lines=26> */
.L_x_1483:
[----:B------:R-:W-:Y:S05]  /*38a0*/  BSYNC B0 ;  /* 0x0000000000007941 */ /* 0x000fea0003800000 */
.L_x_1482:
        /* <DEDUP_REMOVED lines=21> */
[----:B------:R-:W5:Y:S01]  /*3a00*/  @P0 MUFU.RCP R9, UR10 ;  /* 0x0000000a00090d08 */ /* 0x000f620008001000 */
[----:B------:R-:W-:Y:S01]  /*3a10*/  IMAD.SHL.U32 R3, R28, 0x40, RZ ;  /* 0x000000401c037824 */ /* 0x000fe200078e00ff */
[----:B------:R-:W-:Y:S01]  /*3a20*/  LEA.HI R5, R23, R10, RZ, 0x1 ;  /* 0x0000000a17057211 */ /* 0x000fe200078f08ff */
[----:B------:R-:W-:Y:S01]  /*3a30*/  IMAD.IADD R13, R27, 0x1, R22 ;  /* 0x000000011b0d7824 */ /* 0x000fe200078e0216 */
[----:B------:R-:W-:Y:S01]  /*3a40*/  ISETP.GE.AND P1, PT, R2, UR5, PT ;  /* 0x0000000502007c0c */ /* 0x000fe2000bf26270 */
[----:B------:R-:W-:Y:S01]  /*3a50*/  BAR.SYNC.DEFER_BLOCKING 0x0 ;  /* 0x0000000000007b1d */ /* 0x000fe20000010000 */
[----:B------:R-:W-:Y:S01]  /*3a60*/  LOP3.LUT R3, R3, 0x1c0, RZ, 0xc0, !PT ;  /* 0x000001c003037812 */ /* 0x000fe200078ec0ff */
[----:B------:R-:W-:Y:S01]  /*3a70*/  IMAD.MOV.U32 R12, RZ, RZ, R26 ;  /* 0x000000ffff0c7224 */ /* 0x000fe200078e001a */
[----:B------:R-:W-:Y:S01]  /*3a80*/  LOP3.LUT R5, R5, 0xfffffffe, RZ, 0xc0, !PT ;  /* 0xfffffffe05057812 */ /* 0x000fe200078ec0ff */
[----:B------:R-:W-:Y:S01]  /*3a90*/  USHF.L.U64.HI UR12, UR6, 0x5, UR7 ;  /* 0x00000005060c7899 */ /* 0x000fe20008010207 */
[----:B------:R-:W-:Y:S01]  /*3aa0*/  LEA.HI R96, R24, R97, RZ, 0x5 ;  /* 0x0000006118607211 */ /* 0x000fe200078f28ff */
[----:B------:R-:W-:Y:S01]  /*3ab0*/  USHF.L.U32 UR13, UR6, 0x5, URZ ;  /* 0x00000005060d7899 */ /* 0x000fe2000800063f */
[----:B------:R-:W-:Y:S01]  /*3ac0*/  BSSY B0, `(.L_x_1484) ;  /* 0x0000035000007945 */ /* 0x000fe20003800000 */
[----:B------:R2:W-:Y:S01]  /*3ad0*/  STL.64 [R1+0x18], R12 ;  /* 0x0000180c01007387 */ /* 0x0005e20000100a00 */
[----:B------:R-:W-:Y:S01]  /*3ae0*/  UIMAD UR10, UR12, UR29, URZ ;  /* 0x0000001d0c0a72a4 */ /* 0x000fe2000f8e023f */
[----:B------:R-:W-:Y:S01]  /*3af0*/  SHF.R.S32.HI R94, RZ, 0x5, R96 ;  /* 0x00000005ff5e7819 */ /* 0x000fe20000011460 */
[----:B------:R-:W-:Y:S01]  /*3b00*/  UMOV UR19, URZ ;  /* 0x0000003f00137c82 */ /* 0x000fe20008000000 */
[----:B------:R-:W-:Y:S01]  /*3b10*/  ISETP.GE.AND P3, PT, R18, UR5, PT ;  /* 0x0000000512007c0c */ /* 0x000fe2000bf66270 */
[----:B------:R-:W-:Y:S01]  /*3b20*/  UIMAD UR10, UR34, UR13, UR10 ;  /* 0x0000000d220a72a4 */ /* 0x000fe2000f8e020a */
[----:B-1----:R-:W-:Y:S01]  /*3b30*/  IMAD.SHL.U32 R6, R2, 0x8, RZ ;  /* 0x0000000802067824 */ /* 0x002fe200078e00ff */
[----:B------:R-:W-:-:S04]  /*3b40*/  SHF.R.U32.HI R2, RZ, 0x3, R3 ;  /* 0x00000003ff027819 */ /* 0x000fc80000011603 */
[----:B------:R-:W-:Y:S01]  /*3b50*/  LOP3.LUT R7, R3, 0x8, R6, 0xf8, !PT ;  /* 0x0000000803077812 */ /* 0x000fe200078ef806 */
[----:B------:R-:W-:Y:S01]  /*3b60*/  IMAD.IADD R3, R10, 0x1, -R5 ;  /* 0x000000010a037824 */ /* 0x000fe200078e0a05 */
[----:B------:R2:W-:Y:S01]  /*3b70*/  @P1 STS.128 [R231+0xa000], RZ ;  /* 0x00a000ffe7001388 */ /* 0x0005e20000000c00 */
[----:B------:R-:W-:Y:S01]  /*3b80*/  IMAD.SHL.U32 R6, R19, 0x40, RZ ;  /* 0x0000004013067824 */ /* 0x000fe200078e00ff */
[----:B------:R-:W-:Y:S01]  /*3b90*/  LOP3.LUT R7, R7, R2, RZ, 0x3c, !PT ;  /* 0x0000000207077212 */ /* 0x000fe200078e3cff */
[----:B------:R-:W-:Y:S01]  /*3ba0*/  IMAD.SHL.U32 R5, R3, 0x8, RZ ;  /* 0x0000000803057824 */ /* 0x000fe200078e00ff */
[----:B------:R2:W-:Y:S02]  /*3bb0*/  @P1 STS.128 [R231+0xb000], RZ ;  /* 0x00b000ffe7001388 */ /* 0x0005e40000000c00 */
[----:B------:R-:W-:-:S04]  /*3bc0*/  LOP3.LUT R2, R6, 0x1c0, RZ, 0xc0, !PT ;  /* 0x000001c006027812 */ /* 0x000fc800078ec0ff */
[----:B------:R-:W-:Y:S02]  /*3bd0*/  LOP3.LUT R6, R2, 0x8, R5, 0xf8, !PT ;  /* 0x0000000802067812 */ /* 0x000fe400078ef805 */
[----:B------:R-:W-:Y:S01]  /*3be0*/  SHF.R.U32.HI R5, RZ, 0x3, R2 ;  /* 0x00000003ff057819 */ /* 0x000fe20000011602 */
[----:B------:R-:W-:-:S03]  /*3bf0*/  IMAD R2, R3, 0x200, R7 ;  /* 0x0000020003027824 */ /* 0x000fc600078e0207 */
[----:B------:R-:W-:Y:S01]  /*3c00*/  LOP3.LUT R92, R6, R5, RZ, 0x3c, !PT ;  /* 0x00000005065c7212 */ /* 0x000fe200078e3cff */
[----:B------:R-:W-:Y:S01]  /*3c10*/  IMAD.U32 R6, RZ, RZ, UR29 ;  /* 0x0000001dff067e24 */ /* 0x000fe2000f8e00ff */
[----:B------:R-:W-:-:S03]  /*3c20*/  LEA R216, R2, UR4, 0x1 ;  /* 0x0000000402d87c11 */ /* 0x000fc6000f8e08ff */
[----:B------:R-:W-:-:S04]  /*3c30*/  IMAD.WIDE.U32 R6, R6, UR13, R12 ;  /* 0x0000000d06067c25 */ /* 0x000fc8000f8e000c */
[----:B------:R-:W-:Y:S02]  /*3c40*/  VIADD R2, R7, UR10 ;  /* 0x0000000a07027c36 */ /* 0x000fe40008000000 */
[----:B-----5:R-:W-:Y:S01]  /*3c50*/  @P0 FMUL.FTZ R9, R8, R9 ;  /* 0x0000000908090220 */ /* 0x020fe20000410000 */
[----:B------:R-:W-:-:S04]  /*3c60*/  IMAD.SHL.U32 R8, R20, 0x40, RZ ;  /* 0x0000004014087824 */ /* 0x000fc800078e00ff */
[----:B------:R-:W-:Y:S02]  /*3c70*/  @P0 R2UR UR11, R9 ;  /* 0x00000000090b02ca */ /* 0x000fe400000e0000 */
        /* <DEDUP_REMOVED lines=25> */
.L_x_1485:
[----:B------:R-:W-:Y:S05]  /*3e10*/  BSYNC B0 ;  /* 0x0000000000007941 */ /* 0x000fea0003800000 */
.L_x_1484:
        /* <DEDUP_REMOVED lines=29> */
.L_x_1487:
[----:B------:R-:W-:Y:S05]  /*3ff0*/  BSYNC B0 ;  /* 0x0000000000007941 */ /* 0x000fea0003800000 */
.L_x_1486:
[----:B------:R-:W-:Y:S01]  /*4000*/  LDSM.16.M88.4 R20, [R216+0x8000] ;  /* 0x00800000d814783b */ /* 0x000fe20000000200 */
[----:B------:R-:W-:Y:S01]  /*4010*/  R2P PR, R28, 0x6 ;  /* 0x000000061c007804 */ /* 0x000fe20000000000 */
[C---:B-12---:R-:W-:Y:S01]  /*4020*/  VIADD R2, R216.reuse, 0x8000 ;  /* 0x00008000d8027836 */ /* 0x046fe20000000000 */
        /* <DEDUP_REMOVED lines=9> */
[----:B------:R-:W5:Y:S01]  /*40c0*/  LDSM.16.M88.4 R16, [R218] ;  /* 0x00000000da10783b */ /* 0x000f620000000200 */
[----:B------:R-:W-:Y:S01]  /*40d0*/  IMAD.U32 R7, RZ, RZ, UR25 ;  /* 0x00000019ff077e24 */ /* 0x000fe2000f8e00ff */
[----:B------:R-:W-:Y:S01]  /*40e0*/  UISETP.GT.AND UP0, UPT, UR29, UR15, UPT ;  /* 0x0000000f1d00728c */ /* 0x000fe2000bf04270 */
[----:B------:R-:W-:Y:S01]  /*40f0*/  @P1 VIADD R227, R2, 0xffffffe0 ;  /* 0xffffffe002e31836 */ /* 0x000fe20000000000 */
[----:B---34-:R-:W-:Y:S01]  /*4100*/  LDSM.16.M88.4 R12, [R220+0x2000] ;  /* 0x00200000dc0c783b */ /* 0x018fe20000000200 */
[----:B------:R-:W-:-:S02]  /*4110*/  IMAD.MOV.U32 R2, RZ, RZ, 0x40 ;  /* 0x00000040ff027424 */ /* 0x000fc400078e00ff */
[----:B------:R-:W-:Y:S01]  /*4120*/  IMAD.U32 R6, RZ, RZ, UR28 ;  /* 0x0000001cff067e24 */ /* 0x000fe2000f8e00ff */
[----:B------:R-:W3:Y:S01]  /*4130*/  LDSM.16.M88.4 R36, [R227] ;  /* 0x00000000e324783b */ /* 0x000ee20000000200 */
[C---:B------:R-:W-:Y:S01]  /*4140*/  VIADD R230, R227.reuse, 0x800 ;  /* 0x00000800e3e67836 */ /* 0x040fe20000000000 */
[----:B------:R-:W-:Y:S01]  /*4150*/  SEL R2, R2, 0xffffffc0, !P2 ;  /* 0xffffffc002027807 */ /* 0x000fe20005000000 */
[C---:B------:R-:W-:Y:S01]  /*4160*/  VIADD R229, R227.reuse, 0x1000 ;  /* 0x00001000e3e57836 */ /* 0x040fe20000000000 */
[----:B------:R-:W4:Y:S01]  /*4170*/  LDSM.16.M88.4 R40, [R227+0x800] ;  /* 0x00080000e328783b */ /* 0x000f220000000200 */
[----:B------:R-:W-:Y:S02]  /*4180*/  VIADD R228, R227, 0x1800 ;  /* 0x00001800e3e47836 */ /* 0x000fe40000000000 */
[----:B------:R-:W-:Y:S01]  /*4190*/  IMAD.IADD R224, R216, 0x1, R2 ;  /* 0x00000001d8e07824 */ /* 0x000fe200078e0202 */
[----:B------:R-:W4:Y:S01]  /*41a0*/  LDSM.16.M88.4 R32, [R220] ;  /* 0x00000000dc20783b */ /* 0x000f220000000200 */
[----:B------:R-:W-:Y:S01]  /*41b0*/  IMAD.IADD R223, R2, 0x1, R227 ;  /* 0x0000000102df7824 */ /* 0x000fe200078e02e3 */
[----:B------:R-:W-:-:S02]  /*41c0*/  LOP3.LUT R2, R96, 0xffffffe0, RZ, 0xc0, !PT ;  /* 0xffffffe060027812 */ /* 0x000fc400078ec0ff */
[----:B------:R-:W-:Y:S03]  /*41d0*/  LDSM.16.M88.4 R68, [R224+0x8800] ;  /* 0x00880000e044783b */ /* 0x000fe60000000200 */
[C---:B------:R-:W-:Y:S01]  /*41e0*/  IMAD.IADD R2, R97.reuse, 0x1, -R2 ;  /* 0x0000000161027824 */ /* 0x040fe200078e0a02 */
[----:B------:R-:W-:Y:S01]  /*41f0*/  LDSM.16.M88.4 R28, [R226] ;  /* 0x00000000e21c783b */ /* 0x000fe20000000200 */
[----:B------:R-:W-:-:S03]  /*4200*/  IMAD.SHL.U32 R97, R97, 0x2, RZ ;  /* 0x0000000261617824 */ /* 0x000fc600078e00ff */
[----:B------:R-:W-:Y:S01]  /*4210*/  SHF.R.S32.HI R3, RZ, 0x1f, R2 ;  /* 0x0000001fff037819 */ /* 0x000fe20000011402 */
[----:B------:R-:W0:Y:S01]  /*4220*/  LDGDEPBAR ;  /* 0x00000000000079af */ /* 0x000e220000000000 */
[----:B------:R-:W-:Y:S01]  /*4230*/  LOP3.LUT R251, R97, 0x6, RZ, 0xc0, !PT ;  /* 0x0000000661fb7812 */ /* 0x000fe200078ec0ff */
[C---:B-1----:R-:W-:Y:S01]  /*4240*/  HMMA.16816.F32 R56, R8.reuse, R20, RZ ;  /* 0x000000140838723c */ /* 0x042fe200000018ff */
[----:B------:R-:W-:Y:S02]  /*4250*/  LEA.HI R2, R3, R2, RZ, 0x2 ;  /* 0x0000000203027211 */ /* 0x000fe400078f10ff */
[----:B------:R-:W-:Y:S02]  /*4260*/  LEA R3, R94, UR23, 0x4 ;  /* 0x000000175e037c11 */ /* 0x000fe4000f8e20ff */
[----:B------:R-:W-:Y:S01]  /*4270*/  SHF.R.S32.HI R2, RZ, 0x2, R2 ;  /* 0x00000002ff027819 */ /* 0x000fe20000011402 */
[C---:B------:R-:W-:Y:S04]  /*4280*/  HMMA.16816.F32 R52, R8.reuse, R22, RZ ;  /* 0x000000160834723c */ /* 0x040fe800000018ff */
[----:B------:R-:W-:Y:S01]  /*4290*/  IMAD.IADD R5, R2, 0x1, R3 ;  /* 0x0000000102057824 */ /* 0x000fe200078e0203 */
[----:B------:R-:W-:Y:S01]  /*42a0*/  LOP3.LUT R2, R92, R93, RZ, 0xfc, !PT ;  /* 0x0000005d5c027212 */ /* 0x000fe200078efcff */
[----:B--2---:R-:W-:Y:S01]  /*42b0*/  HMMA.16816.F32 R44, R8, R26, RZ ;  /* 0x0000001a082c723c */ /* 0x004fe200000018ff */
[----:B------:R-:W-:-:S02]  /*42c0*/  IMAD.U32 R3, RZ, RZ, UR29 ;  /* 0x0000001dff037e24 */ /* 0x000fc4000f8e00ff */
[C---:B------:R-:W-:Y:S01]  /*42d0*/  VIADD R232, R5.reuse, UR28 ;  /* 0x0000001c05e87c36 */ /* 0x040fe20008000000 */
[----:B------:R-:W-:Y:S01]  /*42e0*/  VIADDMNMX R243, R5, UR5, R7, PT ;  /* 0x0000000505f37c46 */ /* 0x000fe2000b800107 */
[----:B------:R-:W-:Y:S01]  /*42f0*/  IMAD R3, R3, 0x20, R251 ;  /* 0x0000002003037824 */ /* 0x000fe200078e02fb */
[----:B-----5:R-:W-:Y:S01]  /*4300*/  HMMA.16816.F32 R64, R16, R20, RZ ;  /* 0x000000141040723c */ /* 0x020fe200000018ff */
[----:B------:R-:W-:Y:S02]  /*4310*/  IADD3 R237, R6, 0x8, R5 ;  /* 0x0000000806ed7810 */ /* 0x000fe40007ffe005 */
[----:B------:R-:W-:Y:S01]  /*4320*/  IMAD.IADD R7, R232, 0x1, -R3 ;  /* 0x00000001e8077824 */ /* 0x000fe200078e0a03 */
[C-C-:B------:R-:W-:Y:S02]  /*4330*/  IADD3 R238, R6.reuse, 0x40, R5.reuse ;  /* 0x0000004006ee7810 */ /* 0x140fe40007ffe005 */
[----:B------:R-:W-:Y:S01]  /*4340*/  HMMA.16816.F32 R48, R8, R24, RZ ;  /* 0x000000180830723c */ /* 0x000fe200000018ff */
[----:B------:R-:W-:Y:S01]  /*4350*/  LDSM.16.M88.4 R8, [R226+0x2000] ;  /* 0x00200000e208783b */ /* 0x000fe20000000200 */
[----:B------:R-:W-:Y:S01]  /*4360*/  IADD3 R239, R6, 0x48, R5 ;  /* 0x0000004806ef7810 */ /* 0x000fe20007ffe005 */
[----:B------:R-:W-:Y:S01]  /*4370*/  IMAD.IADD R6, R237, 0x1, -R3 ;  /* 0x00000001ed067824 */ /* 0x000fe200078e0a03 */
[----:B------:R-:W-:-:S02]  /*4380*/  VIADDMNMX R236, R232, -UR21, RZ, !PT ;  /* 0x80000015e8ec7c46 */ /* 0x000fc4000f8001ff */
[C---:B------:R-:W-:Y:S01]  /*4390*/  HMMA.16816.F32 R60, R16.reuse, R22, RZ ;  /* 0x00000016103c723c */ /* 0x040fe200000018ff */
[----:B------:R-:W1:Y:S01]  /*43a0*/  LDSM.16.M88.4 R20, [R224+0x8000] ;  /* 0x00800000e014783b */ /* 0x000e620000000200 */
[----:B------:R-:W-:Y:S02]  /*43b0*/  IABS R6, R6 ;  /* 0x0000000600067213 */ /* 0x000fe40000000000 */
[----:B------:R-:W-:Y:S02]  /*43c0*/  VIADDMNMX R235, R237, -UR21, RZ, !PT ;  /* 0x80000015edeb7c46 */ /* 0x000fe4000f8001ff */
[C---:B------:R-:W-:Y:S01]  /*43d0*/  HMMA.16816.F32 R76, R16.reuse, R24, RZ ;  /* 0x00000018104c723c */ /* 0x040fe200000018ff */
[----:B------:R-:W-:Y:S02]  /*43e0*/  VIADDMNMX R234, R238, -UR21, RZ, !PT ;  /* 0x80000015eeea7c46 */ /* 0x000fe4000f8001ff */
[----:B------:R-:W-:Y:S02]  /*43f0*/  VIADDMNMX R233, R239, -UR21, RZ, !PT ;  /* 0x80000015efe97c46 */ /* 0x000fe4000f8001ff */
[C---:B------:R-:W-:Y:S01]  /*4400*/  ISETP.GE.AND P1, PT, R3.reuse, R243, PT ;  /* 0x000000f30300720c */ /* 0x040fe20003f26270 */
[----:B------:R-:W-:Y:S01]  /*4410*/  HMMA.16816.F32 R88, R16, R26, RZ ;  /* 0x0000001a1058723c */ /* 0x000fe200000018ff */
[----:B------:R-:W-:Y:S02]  /*4420*/  LDSM.16.M88.4 R16, [R223] ;  /* 0x00000000df10783b */ /* 0x000fe40000000200 */
[----:B------:R-:W-:-:S02]  /*4430*/  ISETP.LT.OR P1, PT, R3, R236, P1 ;  /* 0x000000ec0300720c */ /* 0x000fc40000f21670 */
[----:B------:R-:W-:Y:S01]  /*4440*/  LDSM.16.M88.4 R24, [R225] ;  /* 0x00000000e118783b */ /* 0x000fe20000000200 */
[C---:B---3--:R-:W-:Y:S06]  /*4450*/  HMMA.16816.F32 R84, R12.reuse, R36, R56 ;  /* 0x000000240c54723c */ /* 0x048fec0000001838 */
[C---:B------:R-:W-:Y:S06]  /*4460*/  HMMA.16816.F32 R72, R12.reuse, R38, R52 ;  /* 0x000000260c48723c */ /* 0x040fec0000001834 */
[----:B----4-:R-:W-:Y:S06]  /*4470*/  HMMA.16816.F32 R52, R12, R42, R44 ;  /* 0x0000002a0c34723c */ /* 0x010fec000000182c */
[----:B------:R-:W-:Y:S06]  /*4480*/  HMMA.16816.F32 R44, R32, R36, R64 ;  /* 0x00000024202c723c */ /* 0x000fec0000001840 */
[----:B------:R-:W-:Y:S01]  /*4490*/  HMMA.16816.F32 R80, R12, R40, R48 ;  /* 0x000000280c50723c */ /* 0x000fe20000001830 */
[----:B------:R-:W2:Y:S04]  /*44a0*/  LDSM.16.M88.4 R12, [R225+0x2000] ;  /* 0x00200000e10c783b */ /* 0x000ea80000000200 */
[----:B------:R-:W3:Y:S01]  /*44b0*/  LDSM.16.M88.4 R48, [R223+0x800] ;  /* 0x00080000df30783b */ /* 0x000ee20000000200 */
[C---:B------:R-:W-:Y:S06]  /*44c0*/  HMMA.16816.F32 R36, R32.reuse, R38, R60 ;  /* 0x000000262024723c */ /* 0x040fec000000183c */
[C---:B------:R-:W-:Y:S06]  /*44d0*/  HMMA.16816.F32 R56, R32.reuse, R40, R76 ;  /* 0x000000282038723c */ /* 0x040fec000000184c */
[----:B------:R-:W-:Y:S06]  /*44e0*/  HMMA.16816.F32 R60, R32, R42, R88 ;  /* 0x0000002a203c723c */ /* 0x000fec0000001858 */
[C---:B-1----:R-:W-:Y:S06]  /*44f0*/  HMMA.16816.F32 R64, R8.reuse, R20, R84 ;  /* 0x000000140840723c */ /* 0x042fec0000001854 */
[C---:B------:R-:W-:Y:S06]  /*4500*/  HMMA.16816.F32 R52, R8.reuse, R70, R52 ;  /* 0x000000460834723c */ /* 0x040fec0000001834 */
[C---:B------:R-:W-:Y:S06]  /*4510*/  HMMA.16816.F32 R76, R8.reuse, R68, R80 ;  /* 0x00000044084c723c */ /* 0x040fec0000001850 */
[----:B------:R-:W-:Y:S01]  /*4520*/  HMMA.16816.F32 R72, R8, R22, R72 ;  /* 0x000000160848723c */ /* 0x000fe20000001848 */
[----:B------:R-:W-:Y:S05]  /*4530*/  LDSM.16.M88.4 R8, [R218+0x6000] ;  /* 0x00600000da08783b */ /* 0x000fea0000000200 */
[C---:B------:R-:W-:Y:S01]  /*4540*/  HMMA.16816.F32 R40, R28.reuse, R20, R44 ;  /* 0x000000141c28723c */ /* 0x040fe2000000182c */
[----:B------:R-:W-:Y:S05]  /*4550*/  LDSM.16.M88.4 R44, [R216+0x9800] ;  /* 0x00980000d82c783b */ /* 0x000fea0000000200 */
[C---:B------:R-:W-:Y:S01]  /*4560*/  HMMA.16816.F32 R32, R28.reuse, R22, R36 ;  /* 0x000000161c20723c */ /* 0x040fe20000001824 */
[----:B------:R-:W1:Y:S04]  /*4570*/  LDSM.16.M88.4 R36, [R216+0x9000] ;  /* 0x00900000d824783b */ /* 0x000e680000000200 */
[----:B------:R-:W4:Y:S01]  /*4580*/  LDSM.16.M88.4 R20, [R218+0x4000] ;  /* 0x00400000da14783b */ /* 0x000f220000000200 */
[C---:B------:R-:W-:Y:S06]  /*4590*/  HMMA.16816.F32 R56, R28.reuse, R68, R56 ;  /* 0x000000441c38723c */ /* 0x040fec0000001838 */
[----:B------:R-:W-:Y:S01]  /*45a0*/  HMMA.16816.F32 R68, R28, R70, R60 ;  /* 0x000000461c44723c */ /* 0x000fe2000000183c */
[----:B------:R-:W-:Y:S05]  /*45b0*/  LDSM.16.M88.4 R28, [R220+0x4000] ;  /* 0x00400000dc1c783b */ /* 0x000fea0000000200 */
[C---:B--2---:R-:W-:Y:S06]  /*45c0*/  HMMA.16816.F32 R64, R12.reuse, R16, R64 ;  /* 0x000000100c40723c */ /* 0x044fec0000001840 */
[C---:B---3--:R-:W-:Y:S06]  /*45d0*/  HMMA.16816.F32 R60, R12.reuse, R50, R52 ;  /* 0x000000320c3c723c */ /* 0x048fec0000001834 */
[C---:B------:R-:W-:Y:S06]  /*45e0*/  HMMA.16816.F32 R72, R12.reuse, R18, R72 ;  /* 0x000000120c48723c */ /* 0x040fec0000001848 */
[----:B------:R-:W-:Y:S06]  /*45f0*/  HMMA.16816.F32 R76, R12, R48, R76 ;  /* 0x000000300c4c723c */ /* 0x000fec000000184c */
[C---:B------:R-:W-:Y:S01]  /*4600*/  HMMA.16816.F32 R52, R24.reuse, R16, R40 ;  /* 0x000000101834723c */ /* 0x040fe20000001828 */
[----:B------:R-:W-:Y:S05]  /*4610*/  LDSM.16.M88.4 R40, [R227+0x1800] ;  /* 0x00180000e328783b */ /* 0x000fea0000000200 */
[C---:B------:R-:W-:Y:S01]  /*4620*/  HMMA.16816.F32 R84, R24.reuse, R18, R32 ;  /* 0x000000121854723c */ /* 0x040fe20000001820 */
[----:B------:R-:W-:Y:S04]  /*4630*/  LDSM.16.M88.4 R16, [R220+0x6000] ;  /* 0x00600000dc10783b */ /* 0x000fe80000000200 */
[----:B------:R-:W2:Y:S01]  /*4640*/  LDSM.16.M88.4 R32, [R227+0x1000] ;  /* 0x00100000e320783b */ /* 0x000ea20000000200 */
        /* <DEDUP_REMOVED lines=8> */
[C---:B----4-:R-:W-:Y:S01]  /*46d0*/  HMMA.16816.F32 R56, R20.reuse, R36, R52 ;  /* 0x000000241438723c */ /* 0x050fe20000001834 */
[----:B------:R-:W1:Y:S05]  /*46e0*/  LDSM.16.M88.4 R52, [R224+0x9000] ;  /* 0x00900000e034783b */ /* 0x000e6a0000000200 */
[C---:B------:R-:W-:Y:S06]  /*46f0*/  HMMA.16816.F32 R84, R20.reuse, R38, R84 ;  /* 0x000000261454723c */ /* 0x040fec0000001854 */
[C---:B------:R-:W-:Y:S01]  /*4700*/  HMMA.16816.F32 R36, R20.reuse, R44, R12 ;  /* 0x0000002c1424723c */ /* 0x040fe2000000180c */
[----:B------:R-:W3:Y:S05]  /*4710*/  LDSM.16.M88.4 R12, [R226+0x4000] ;  /* 0x00400000e20c783b */ /* 0x000eea0000000200 */
[----:B------:R-:W-:Y:S01]  /*4720*/  HMMA.16816.F32 R44, R20, R46, R24 ;  /* 0x0000002e142c723c */ /* 0x000fe20000001818 */
[----:B------:R-:W-:Y:S05]  /*4730*/  LDSM.16.M88.4 R24, [R223+0x1000] ;  /* 0x00100000df18783b */ /* 0x000fea0000000200 */
[C---:B--2---:R-:W-:Y:S06]  /*4740*/  HMMA.16816.F32 R20, R16.reuse, R32, R64 ;  /* 0x000000201014723c */ /* 0x044fec0000001840 */
[C---:B------:R-:W-:Y:S06]  /*4750*/  HMMA.16816.F32 R80, R16.reuse, R34, R72 ;  /* 0x000000221050723c */ /* 0x040fec0000001848 */
[C---:B------:R-:W-:Y:S06]  /*4760*/  HMMA.16816.F32 R76, R16.reuse, R40, R68 ;  /* 0x00000028104c723c */ /* 0x040fec0000001844 */
[----:B------:R-:W-:Y:S01]  /*4770*/  HMMA.16816.F32 R68, R16, R42, R60 ;  /* 0x0000002a1044723c */ /* 0x000fe2000000183c */
[----:B------:R-:W2:Y:S05]  /*4780*/  LDSM.16.M88.4 R16, [R225+0x6000] ;  /* 0x00600000e110783b */ /* 0x000eaa0000000200 */
[C---:B------:R-:W-:Y:S01]  /*4790*/  HMMA.16816.F32 R64, R28.reuse, R32, R56 ;  /* 0x000000201c40723c */ /* 0x040fe20000001838 */
[----:B------:R-:W4:Y:S05]  /*47a0*/  LDSM.16.M88.4 R56, [R223+0x1800] ;  /* 0x00180000df38783b */ /* 0x000f2a0000000200 */
[C---:B------:R-:W-:Y:S06]  /*47b0*/  HMMA.16816.F32 R72, R28.reuse, R34, R84 ;  /* 0x000000221c48723c */ /* 0x040fec0000001854 */
[C---:B------:R-:W-:Y:S06]  /*47c0*/  HMMA.16816.F32 R60, R28.reuse, R40, R36 ;  /* 0x000000281c3c723c */ /* 0x040fec0000001824 */
[----:B------:R-:W-:Y:S06]  /*47d0*/  HMMA.16816.F32 R44, R28, R42, R44 ;  /* 0x0000002a1c2c723c */ /* 0x000fec000000182c */
[----:B-1----:R-:W-:Y:S01]  /*47e0*/  HMMA.16816.F32 R28, R8, R52, R20 ;  /* 0x00000034081c723c */ /* 0x002fe20000001814 */
[----:B------:R-:W1:Y:S01]  /*47f0*/  LDSM.16.M88.4 R20, [R225+0x4000] ;  /* 0x00400000e114783b */ /* 0x000e620000000200 */
[----:B------:R-:W-:-:S04]  /*4800*/  DEPBAR.LE SB0, 0x0 ;  /* 0x000080000000791a */ /* 0x000fc80000000000 */
[C---:B------:R-:W-:Y:S06]  /*4810*/  HMMA.16816.F32 R32, R8.reuse, R54, R80 ;  /* 0x000000360820723c */ /* 0x040fec0000001850 */
[C---:B------:R-:W-:Y:S06]  /*4820*/  HMMA.16816.F32 R40, R8.reuse, R48, R76 ;  /* 0x000000300828723c */ /* 0x040fec000000184c */
[----:B------:R-:W-:Y:S06]  /*4830*/  HMMA.16816.F32 R8, R8, R50, R68 ;  /* 0x000000320808723c */ /* 0x000fec0000001844 */
[----:B---3--:R-:W-:Y:S06]  /*4840*/  HMMA.16816.F32 R36, R12, R52, R64 ;  /* 0x000000340c24723c */ /* 0x008fec0000001840 */
[----:B--2---:R-:W-:Y:S06]  /*4850*/  HMMA.16816.F32 R28, R16, R24, R28 ;  /* 0x00000018101c723c */ /* 0x004fec000000181c */
[C---:B------:R-:W-:Y:S06]  /*4860*/  HMMA.16816.F32 R60, R12.reuse, R48, R60 ;  /* 0x000000300c3c723c */ /* 0x040fec000000183c */
[----:B------:R-:W-:Y:S06]  /*4870*/  HMMA.16816.F32 R44, R12, R50, R44 ;  /* 0x000000320c2c723c */ /* 0x000fec000000182c */
[----:B----4-:R-:W-:Y:S06]  /*4880*/  HMMA.16816.F32 R48, R16, R58, R8 ;  /* 0x0000003a1030723c */ /* 0x010fec0000001808 */
[----:B-1----:R-:W-:Y:S01]  /*4890*/  HMMA.16816.F32 R36, R20, R24, R36 ;  /* 0x000000181424723c */ /* 0x002fe20000001824 */
[----:B------:R-:W-:Y:S01]  /*48a0*/  IMAD.U32 R9, RZ, RZ, UR5 ;  /* 0x00000005ff097e24 */ /* 0x000fe2000f8e00ff */
[----:B------:R-:W-:Y:S01]  /*48b0*/  IABS R8, R7 ;  /* 0x0000000700087213 */ /* 0x000fe20000000000 */
[----:B------:R-:W-:-:S03]  /*48c0*/  IMAD.IADD R7, R238, 0x1, -R3 ;  /* 0x00000001ee077824 */ /* 0x000fc600078e0a03 */
[----:B------:R-:W-:Y:S01]  /*48d0*/  HMMA.16816.F32 R52, R12, R54, R72 ;  /* 0x000000360c34723c */ /* 0x000fe20000001848 */
[C-C-:B------:R-:W-:Y:S02]  /*48e0*/  IADD3 R11, R9.reuse, 0x8, R5.reuse ;  /* 0x00000008090b7810 */ /* 0x140fe40007ffe005 */
[--C-:B------:R-:W-:Y:S02]  /*48f0*/  IADD3 R10, R9, 0x48, R5.reuse ;  /* 0x00000048090a7810 */ /* 0x100fe40007ffe005 */
[----:B------:R-:W-:Y:S01]  /*4900*/  VIMNMX R242, R11, UR25, PT ;  /* 0x000000190bf27c48 */ /* 0x000fe2000bfe0100 */
[C---:B------:R-:W-:Y:S01]  /*4910*/  HMMA.16816.F32 R32, R16.reuse, R26, R32 ;  /* 0x0000001a1020723c */ /* 0x040fe20000001820 */
[----:B------:R-:W-:Y:S02]  /*4920*/  IADD3 R12, R9, 0x40, R5 ;  /* 0x00000040090c7810 */ /* 0x000fe40007ffe005 */
[----:B------:R-:W-:Y:S01]  /*4930*/  IABS R5, R7 ;  /* 0x0000000700057213 */ /* 0x000fe20000000000 */
[----:B------:R-:W-:Y:S01]  /*4940*/  IMAD.MOV.U32 R7, RZ, RZ, R6 ;  /* 0x000000ffff077224 */ /* 0x000fe200078e0006 */
[----:B------:R-:W-:Y:S01]  /*4950*/  I2FP.F32.S32 R9, R8 ;  /* 0x0000000800097245 */ /* 0x000fe20000201400 */
[-C--:B------:R-:W-:Y:S01]  /*4960*/  HMMA.16816.F32 R40, R16, R56.reuse, R40 ;  /* 0x000000381028723c */ /* 0x080fe20000001828 */
[----:B------:R-:W-:Y:S01]  /*4970*/  VIMNMX R241, R12, UR25, PT ;  /* 0x000000190cf17c48 */ /* 0x000fe2000bfe0100 */
[----:B------:R-:W-:Y:S01]  /*4980*/  IMAD.MOV.U32 R6, RZ, RZ, R5 ;  /* 0x000000ffff067224 */ /* 0x000fe200078e0005 */
[----:B------:R-:W-:Y:S01]  /*4990*/  I2FP.F32.S32 R8, R7 ;  /* 0x0000000700087245 */ /* 0x000fe20000201400 */
[----:B------:R-:W-:Y:S01]  /*49a0*/  VIADD R5, R3, 0x1 ;  /* 0x0000000103057836 */ /* 0x000fe20000000000 */
[----:B------:R-:W-:Y:S01]  /*49b0*/  VIMNMX R240, R10, UR25, PT ;  /* 0x000000190af07c48 */ /* 0x000fe2000bfe0100 */
[C---:B------:R-:W-:Y:S01]  /*49c0*/  HMMA.16816.F32 R60, R20.reuse, R56, R60 ;  /* 0x00000038143c723c */ /* 0x040fe2000000183c */
[----:B------:R-:W-:Y:S01]  /*49d0*/  I2FP.F32.S32 R7, R6 ;  /* 0x0000000600077245 */ /* 0x000fe20000201400 */
[----:B------:R-:W-:Y:S01]  /*49e0*/  IMAD.IADD R6, R232, 0x1, -R5 ;  /* 0x00000001e8067824 */ /* 0x000fe200078e0a05 */
[----:B------:R-:W-:Y:S01]  /*49f0*/  ISETP.GE.AND P0, PT, R5, R243, PT ;  /* 0x000000f30500720c */ /* 0x000fe20003f06270 */
[----:B------:R-:W-:Y:S01]  /*4a00*/  FFMA.FTZ R18, R9, -UR19, R36 ;  /* 0x8000001309127c23 */ /* 0x000fe20008010024 */
[----:B------:R-:W-:Y:S01]  /*4a10*/  ISETP.GE.AND P4, PT, R5, R242, PT ;  /* 0x000000f20500720c */ /* 0x000fe20003f86270 */
[----:B------:R-:W-:Y:S01]  /*4a20*/  FFMA.FTZ R17, R7, -UR19, R28 ;  /* 0x8000001307117c23 */ /* 0x000fe2000801001c */
[----:B------:R-:W-:Y:S01]  /*4a30*/  IABS R7, R6 ;  /* 0x0000000600077213 */ /* 0x000fe20000000000 */
[----:B------:R-:W-:Y:S01]  /*4a40*/  IMAD.IADD R6, R239, 0x1, -R3 ;  /* 0x00000001ef067824 */ /* 0x000fe200078e0a03 */
[C---:B------:R-:W-:Y:S01]  /*4a50*/  ISETP.GE.AND P2, PT, R5.reuse, R241, PT ;  /* 0x000000f10500720c */ /* 0x040fe20003f46270 */
[----:B------:R-:W-:Y:S01]  /*4a60*/  FFMA.FTZ R13, R8, -UR19, R38 ;  /* 0x80000013080d7c23 */ /* 0x000fe20008010026 */
[----:B------:R-:W-:Y:S01]  /*4a70*/  ISETP.GE.AND P6, PT, R5, R240, PT ;  /* 0x000000f00500720c */ /* 0x000fe20003fc6270 */
[--C-:B------:R-:W-:Y:S01]  /*4a80*/  IMAD.IADD R8, R237, 0x1, -R5.reuse ;  /* 0x00000001ed087824 */ /* 0x100fe200078e0a05 */
[C---:B------:R-:W-:Y:S01]  /*4a90*/  ISETP.LT.OR P0, PT, R5.reuse, R236, P0 ;  /* 0x000000ec0500720c */ /* 0x040fe20000701670 */
[--C-:B------:R-:W-:Y:S01]  /*4aa0*/  IMAD.IADD R9, R238, 0x1, -R5.reuse ;  /* 0x00000001ee097824 */ /* 0x100fe200078e0a05 */
[----:B------:R-:W-:Y:S01]  /*4ab0*/  ISETP.LT.OR P4, PT, R5, R235, P4 ;  /* 0x000000eb0500720c */ /* 0x000fe20002781670 */
[----:B------:R-:W-:Y:S01]  /*4ac0*/  IMAD.IADD R10, R239, 0x1, -R5 ;  /* 0x00000001ef0a7824 */ /* 0x000fe200078e0a05 */
[----:B------:R-:W-:Y:S01]  /*4ad0*/  BAR.SYNC.DEFER_BLOCKING 0x0 ;  /* 0x0000000000007b1d */ /* 0x000fe20000010000 */
[C---:B------:R-:W-:Y:S01]  /*4ae0*/  ISETP.LT.OR P2, PT, R5.reuse, R234, P2 ;  /* 0x000000ea0500720c */ /* 0x040fe20001741670 */
[----:B------:R-:W-:Y:S01]  /*4af0*/  IMAD.MOV.U32 R11, RZ, RZ, R7 ;  /* 0x000000ffff0b7224 */ /* 0x000fe200078e0007 */
[----:B------:R-:W-:Y:S01]  /*4b00*/  ISETP.LT.OR P6, PT, R5, R233, P6 ;  /* 0x000000e90500720c */ /* 0x000fe200037c1670 */
[----:B------:R-:W-:Y:S01]  /*4b10*/  HMMA.16816.F32 R56, R20, R58, R44 ;  /* 0x0000003a1438723c */ /* 0x000fe2000000182c */
[----:B------:R-:W-:-:S02]  /*4b20*/  IABS R5, R6 ;  /* 0x0000000600057213 */ /* 0x000fc40000000000 */
[----:B------:R-:W-:Y:S02]  /*4b30*/  IABS R7, R8 ;  /* 0x0000000800077213 */ /* 0x000fe40000000000 */
[----:B------:R-:W-:Y:S01]  /*4b40*/  IABS R6, R9 ;  /* 0x0000000900067213 */ /* 0x000fe20000000000 */
[----:B------:R-:W-:Y:S01]  /*4b50*/  IMAD.MOV.U32 R8, RZ, RZ, R5 ;  /* 0x000000ffff087224 */ /* 0x000fe200078e0005 */
[----:B------:R-:W-:Y:S01]  /*4b60*/  IABS R5, R10 ;  /* 0x0000000a00057213 */ /* 0x000fe20000000000 */
[----:B------:R-:W-:Y:S01]  /*4b70*/  HMMA.16816.F32 R52, R20, R26, R52 ;  /* 0x0000001a1434723c */ /* 0x000fe20000001834 */
[----:B------:R-:W-:Y:S02]  /*4b80*/  I2FP.F32.S32 R10, R11 ;  /* 0x0000000b000a7245 */ /* 0x000fe40000201400 */
[----:B------:R-:W-:Y:S02]  /*4b90*/  I2FP.F32.S32 R9, R8 ;  /* 0x0000000800097245 */ /* 0x000fe40000201400 */
[----:B------:R-:W-:Y:S01]  /*4ba0*/  I2FP.F32.S32 R8, R7 ;  /* 0x0000000700087245 */ /* 0x000fe20000201400 */
[----:B------:R-:W-:Y:S01]  /*4bb0*/  FFMA.FTZ R10, R10, -UR19, R37 ;  /* 0x800000130a0a7c23 */ /* 0x000fe20008010025 */
[----:B------:R-:W-:Y:S01]  /*4bc0*/  I2FP.F32.S32 R7, R6 ;  /* 0x0000000600077245 */ /* 0x000fe20000201400 */
[----:B------:R-:W-:Y:S01]  /*4bd0*/  FFMA.FTZ R12, R9, -UR19, R30 ;  /* 0x80000013090c7c23 */ /* 0x000fe2000801001e */
[----:B------:R-:W-:Y:S01]  /*4be0*/  I2FP.F32.S32 R6, R5 ;  /* 0x0000000500067245 */ /* 0x000fe20000201400 */
[----:B------:R-:W-:Y:S01]  /*4bf0*/  VIADD R5, R3, 0x8 ;  /* 0x0000000803057836 */ /* 0x000fe20000000000 */
[----:B------:R-:W-:Y:S01]  /*4c00*/  FSEL R46, R18, -INF , !P1 ;  /* 0xff800000122e7808 */ /* 0x000fe20004800000 */
[----:B------:R-:W-:Y:S01]  /*4c10*/  FFMA.FTZ R16, R7, -UR19, R29 ;  /* 0x8000001307107c23 */ /* 0x000fe2000801001d */
[C---:B------:R-:W-:Y:S01]  /*4c20*/  ISETP.GE.AND P5, PT, R3.reuse, R242, PT ;  /* 0x000000f20300720c */ /* 0x040fe20003fa6270 */
[----:B------:R-:W-:Y:S01]  /*4c30*/  FFMA.FTZ R14, R6, -UR19, R31 ;  /* 0x80000013060e7c23 */ /* 0x000fe2000801001f */
[C---:B------:R-:W-:Y:S01]  /*4c40*/  ISETP.GE.AND P3, PT, R3.reuse, R241, PT ;  /* 0x000000f10300720c */ /* 0x040fe20003f66270 */
[C---:B------:R-:W-:Y:S01]  /*4c50*/  VIADD R6, R3.reuse, 0x9 ;  /* 0x0000000903067836 */ /* 0x040fe20000000000 */
[C---:B------:R-:W-:Y:S01]  /*4c60*/  ISETP.GE.AND P1, PT, R3.reuse, R240, PT ;  /* 0x000000f00300720c */ /* 0x040fe20003f26270 */
[----:B------:R-:W-:Y:S01]  /*4c70*/  IMAD.IADD R7, R232, 0x1, -R5 ;  /* 0x00000001e8077824 */ /* 0x000fe200078e0a05 */
[C---:B------:R-:W-:Y:S01]  /*4c80*/  ISETP.LT.OR P5, PT, R3.reuse, R235, P5 ;  /* 0x000000eb0300720c */ /* 0x040fe20002fa1670 */
[----:B------:R-:W-:Y:S01]  /*4c90*/  FFMA.FTZ R15, R8, -UR19, R39 ;  /* 0x80000013080f7c23 */ /* 0x000fe20008010027 */
[C---:B------:R-:W-:Y:S01]  /*4ca0*/  ISETP.LT.OR P3, PT, R3.reuse, R234, P3 ;  /* 0x000000ea0300720c */ /* 0x040fe20001f61670 */
[----:B------:R-:W-:Y:S01]  /*4cb0*/  IMAD.IADD R8, R232, 0x1, -R6 ;  /* 0x00000001e8087824 */ /* 0x000fe200078e0a06 */
[----:B------:R-:W-:Y:S01]  /*4cc0*/  ISETP.LT.OR P1, PT, R3, R233, P1 ;  /* 0x000000e90300720c */ /* 0x000fe20000f21670 */
[--C-:B------:R-:W-:Y:S01]  /*4cd0*/  IMAD.IADD R9, R237, 0x1, -R5.reuse ;  /* 0x00000001ed097824 */ /* 0x100fe200078e0a05 */
[----:B------:R-:W-:Y:S01]  /*4ce0*/  IABS R7, R7 ;  /* 0x0000000700077213 */ /* 0x000fe20000000000 */
[----:B------:R-:W-:Y:S01]  /*4cf0*/  IMAD.IADD R11, R238, 0x1, -R5 ;  /* 0x00000001ee0b7824 */ /* 0x000fe200078e0a05 */
[----:B------:R-:W-:-:S02]  /*4d00*/  FSEL R119, R13, -INF , !P5 ;  /* 0xff8000000d777808 */ /* 0x000fc40006800000 */
[----:B------:R-:W-:Y:S02]  /*4d10*/  FSEL R26, R17, -INF , !P3 ;  /* 0xff800000111a7808 */ /* 0x000fe40005800000 */
[----:B------:R-:W-:Y:S02]  /*4d20*/  FSEL R27, R12, -INF , !P1 ;  /* 0xff8000000c1b7808 */ /* 0x000fe40004800000 */
[----:B------:R-:W-:Y:S01]  /*4d30*/  FSEL R80, R10, -INF , !P0 ;  /* 0xff8000000a507808 */ /* 0x000fe20004000000 */
[----:B------:R-:W-:Y:S01]  /*4d40*/  IMAD.IADD R10, R239, 0x1, -R5 ;  /* 0x00000001ef0a7824 */ /* 0x000fe200078e0a05 */
[C---:B------:R-:W-:Y:S02]  /*4d50*/  ISETP.GE.AND P5, PT, R5.reuse, R243, PT ;  /* 0x000000f30500720c */ /* 0x040fe40003fa6270 */
[C---:B------:R-:W-:Y:S02]  /*4d60*/  ISETP.GE.AND P3, PT, R5.reuse, R242, PT ;  /* 0x000000f20500720c */ /* 0x040fe40003f66270 */
[----:B------:R-:W-:-:S02]  /*4d70*/  ISETP.GE.AND P1, PT, R5, R241, PT ;  /* 0x000000f10500720c */ /* 0x000fc40003f26270 */
[C---:B------:R-:W-:Y:S02]  /*4d80*/  ISETP.GE.AND P0, PT, R5.reuse, R240, PT ;  /* 0x000000f00500720c */ /* 0x040fe40003f06270 */
[----:B------:R-:W-:Y:S01]  /*4d90*/  IABS R12, R8 ;  /* 0x00000008000c7213 */ /* 0x000fe20000000000 */
[----:B------:R-:W-:Y:S01]  /*4da0*/  IMAD.MOV.U32 R8, RZ, RZ, R7 ;  /* 0x000000ffff087224 */ /* 0x000fe200078e0007 */
[C---:B------:R-:W-:Y:S02]  /*4db0*/  ISETP.LT.OR P5, PT, R5.reuse, R236, P5 ;  /* 0x000000ec0500720c */ /* 0x040fe40002fa1670 */
[C---:B------:R-:W-:Y:S02]  /*4dc0*/  ISETP.LT.OR P3, PT, R5.reuse, R235, P3 ;  /* 0x000000eb0500720c */ /* 0x040fe40001f61670 */
[C---:B------:R-:W-:Y:S02]  /*4dd0*/  ISETP.LT.OR P1, PT, R5.reuse, R234, P1 ;  /* 0x000000ea0500720c */ /* 0x040fe40000f21670 */
[----:B------:R-:W-:-:S02]  /*4de0*/  ISETP.LT.OR P0, PT, R5, R233, P0 ;  /* 0x000000e90500720c */ /* 0x000fc40000701670 */
[----:B------:R-:W-:Y:S02]  /*4df0*/  IABS R7, R9 ;  /* 0x0000000900077213 */ /* 0x000fe40000000000 */
[----:B------:R-:W-:Y:S02]  /*4e00*/  IABS R5, R11 ;  /* 0x0000000b00057213 */ /* 0x000fe40000000000 */
[----:B------:R-:W-:Y:S02]  /*4e10*/  IABS R9, R10 ;  /* 0x0000000a00097213 */ /* 0x000fe40000000000 */
[----:B------:R-:W-:Y:S01]  /*4e20*/  I2FP.F32.S32 R11, R8 ;  /* 0x00000008000b7245 */ /* 0x000fe20000201400 */
[----:B------:R-:W-:Y:S01]  /*4e30*/  IMAD.MOV.U32 R8, RZ, RZ, R7 ;  /* 0x000000ffff087224 */ /* 0x000fe200078e0007 */
[----:B------:R-:W-:Y:S01]  /*4e40*/  FSEL R116, R15, -INF , !P4 ;  /* 0xff8000000f747808 */ /* 0x000fe20006000000 */
[----:B------:R-:W-:Y:S01]  /*4e50*/  IMAD.MOV.U32 R7, RZ, RZ, R5 ;  /* 0x000000ffff077224 */ /* 0x000fe200078e0005 */
[----:B------:R-:W-:Y:S01]  /*4e60*/  FSEL R24, R16, -INF , !P2 ;  /* 0xff80000010187808 */ /* 0x000fe20005000000 */
[----:B------:R-:W-:-:S02]  /*4e70*/  IMAD.MOV.U32 R5, RZ, RZ, R9 ;  /* 0x000000ffff057224 */ /* 0x000fc400078e0009 */
[----:B------:R-:W-:Y:S01]  /*4e80*/  FFMA.FTZ R11, R11, -UR19, R52 ;  /* 0x800000130b0b7c23 */ /* 0x000fe20008010034 */
[----:B------:R-:W-:Y:S02]  /*4e90*/  I2FP.F32.S32 R10, R8 ;  /* 0x00000008000a7245 */ /* 0x000fe40000201400 */
[----:B------:R-:W-:Y:S02]  /*4ea0*/  I2FP.F32.S32 R9, R7 ;  /* 0x0000000700097245 */ /* 0x000fe40000201400 */
        /* <DEDUP_REMOVED lines=8> */
[C---:B------:R-:W-:Y:S01]  /*4f30*/  ISETP.GE.AND P4, PT, R6.reuse, R243, PT ;  /* 0x000000f30600720c */ /* 0x040fe20003f86270 */
[----:B------:R-:W-:Y:S01]  /*4f40*/  IMAD.IADD R7, R237, 0x1, -R6 ;  /* 0x00000001ed077824 */ /* 0x000fe200078e0a06 */
[----:B------:R-:W-:Y:S01]  /*4f50*/  ISETP.GE.AND P2, PT, R6, R242, PT ;  /* 0x000000f20600720c */ /* 0x000fe20003f46270 */
[----:B------:R-:W-:Y:S01]  /*4f60*/  FFMA.FTZ R20, R10, -UR19, R54 ;  /* 0x800000130a147c23 */ /* 0x000fe20008010036 */
[----:B------:R-:W-:Y:S01]  /*4f70*/  ISETP.GE.AND P6, PT, R6, R241, PT ;  /* 0x000000f10600720c */ /* 0x000fe20003fc6270 */
[----:B------:R-:W-:Y:S01]  /*4f80*/  FFMA.FTZ R12, R8, -UR19, R53 ;  /* 0x80000013080c7c23 */ /* 0x000fe20008010035 */
[----:B------:R-:W-:Y:S01]  /*4f90*/  ISETP.GE.AND P5, PT, R6, R240, PT ;  /* 0x000000f00600720c */ /* 0x000fe20003fa6270 */
        /* <DEDUP_REMOVED lines=34> */
[C---:B------:R-:W-:Y:S01]  /*51c0*/  ISETP.GE.AND P0, PT, R5.reuse, R241, PT ;  /* 0x000000f10500720c */ /* 0x040fe20003f06270 */
        /* <DEDUP_REMOVED lines=14> */
[----:B------:R-:W-:Y:S02]  /*52b0*/  FSEL R84, R21, -INF , !P2 ;  /* 0xff80000015547808 */ /* 0x000fe40005000000 */
[----:B------:R-:W-:Y:S02]  /*52c0*/  FSEL R18, R18, -INF , !P6 ;  /* 0xff80000012127808 */ /* 0x000fe40007000000 */
[----:B------:R-:W-:-:S02]  /*52d0*/  FSEL R21, R16, -INF , !P5 ;  /* 0xff80000010157808 */ /* 0x000fc40006800000 */
[----:B------:R-:W-:Y:S02]  /*52e0*/  FSEL R128, R15, -INF , !P3 ;  /* 0xff8000000f807808 */ /* 0x000fe40005800000 */
[C---:B------:R-:W-:Y:S02]  /*52f0*/  ISETP.GE.AND P2, PT, R6.reuse, R243, PT ;  /* 0x000000f30600720c */ /* 0x040fe40003f46270 */
[C---:B------:R-:W-:Y:S02]  /*5300*/  ISETP.GE.AND P6, PT, R6.reuse, R242, PT ;  /* 0x000000f20600720c */ /* 0x040fe40003fc6270 */
[C---:B------:R-:W-:Y:S02]  /*5310*/  ISETP.GE.AND P5, PT, R6.reuse, R241, PT ;  /* 0x000000f10600720c */ /* 0x040fe40003fa6270 */
[----:B------:R-:W-:Y:S02]  /*5320*/  ISETP.GE.AND P3, PT, R6, R240, PT ;  /* 0x000000f00600720c */ /* 0x000fe40003f66270 */
[----:B------:R-:W-:Y:S01]  /*5330*/  I2FP.F32.S32 R11, R9 ;  /* 0x00000009000b7245 */ /* 0x000fe20000201400 */
[----:B------:R-:W-:Y:S01]  /*5340*/  IMAD.MOV.U32 R9, RZ, RZ, R7 ;  /* 0x000000ffff097224 */ /* 0x000fe200078e0007 */
[----:B------:R-:W-:-:S02]  /*5350*/  I2FP.F32.S32 R7, R8 ;  /* 0x0000000800077245 */ /* 0x000fc40000201400 */
[----:B------:R-:W-:Y:S01]  /*5360*/  I2FP.F32.S32 R10, R10 ;  /* 0x0000000a000a7245 */ /* 0x000fe20000201400 */
[----:B------:R-:W-:Y:S01]  /*5370*/  FFMA.FTZ R14, R11, -UR19, R40 ;  /* 0x800000130b0e7c23 */ /* 0x000fe20008010028 */
[----:B------:R-:W-:Y:S01]  /*5380*/  I2FP.F32.S32 R8, R5 ;  /* 0x0000000500087245 */ /* 0x000fe20000201400 */
[----:B------:R-:W-:Y:S01]  /*5390*/  VIADD R5, R3, 0x18 ;  /* 0x0000001803057836 */ /* 0x000fe20000000000 */
[C---:B------:R-:W-:Y:S01]  /*53a0*/  ISETP.LT.OR P2, PT, R6.reuse, R236, P2 ;  /* 0x000000ec0600720c */ /* 0x040fe20001741670 */
[----:B------:R-:W-:Y:S01]  /*53b0*/  FFMA.FTZ R12, R7, -UR19, R42 ;  /* 0x80000013070c7c23 */ /* 0x000fe2000801002a */
[----:B------:R-:W-:Y:S01]  /*53c0*/  ISETP.LT.OR P6, PT, R6, R235, P6 ;  /* 0x000000eb0600720c */ /* 0x000fe200037c1670 */
[----:B------:R-:W-:Y:S01]  /*53d0*/  FFMA.FTZ R11, R10, -UR19, R61 ;  /* 0x800000130a0b7c23 */ /* 0x000fe2000801003d */
[----:B------:R-:W-:Y:S01]  /*53e0*/  ISETP.LT.OR P5, PT, R6, R234, P5 ;  /* 0x000000ea0600720c */ /* 0x000fe20002fa1670 */
[----:B------:R-:W-:Y:S01]  /*53f0*/  IMAD.IADD R7, R232, 0x1, -R5 ;  /* 0x00000001e8077824 */ /* 0x000fe200078e0a05 */
[----:B------:R-:W-:Y:S01]  /*5400*/  ISETP.LT.OR P3, PT, R6, R233, P3 ;  /* 0x000000e90600720c */ /* 0x000fe20001f61670 */
[----:B------:R-:W-:Y:S01]  /*5410*/  IMAD.IADD R6, R239, 0x1, -R6 ;  /* 0x00000001ef067824 */ /* 0x000fe200078e0a06 */
[----:B------:R-:W-:Y:S01]  /*5420*/  I2FP.F32.S32 R9, R9 ;  /* 0x0000000900097245 */ /* 0x000fe20000201400 */
[----:B------:R-:W-:Y:S01]  /*5430*/  FFMA.FTZ R20, R8, -UR19, R41 ;  /* 0x8000001308147c23 */ /* 0x000fe20008010029 */
[----:B------:R-:W-:Y:S01]  /*5440*/  FSEL R129, R17, -INF , !P1 ;  /* 0xff80000011817808 */ /* 0x000fe20004800000 */
[----:B------:R-:W-:Y:S01]  /*5450*/  IMAD.IADD R10, R237, 0x1, -R5 ;  /* 0x00000001ed0a7824 */ /* 0x000fe200078e0a05 */
[----:B------:R-:W-:Y:S01]  /*5460*/  IABS R6, R6 ;  /* 0x0000000600067213 */ /* 0x000fe20000000000 */
[----:B------:R-:W-:Y:S01]  /*5470*/  FFMA.FTZ R19, R9, -UR19, R63 ;  /* 0x8000001309137c23 */ /* 0x000fe2000801003f */
[----:B------:R-:W-:Y:S01]  /*5480*/  FSEL R44, R14, -INF , !P0 ;  /* 0xff8000000e2c7808 */ /* 0x000fe20004000000 */
[--C-:B------:R-:W-:Y:S01]  /*5490*/  IMAD.IADD R13, R238, 0x1, -R5.reuse ;  /* 0x00000001ee0d7824 */ /* 0x100fe200078e0a05 */
[----:B------:R-:W-:Y:S01]  /*54a0*/  FSEL R45, R12, -INF , !P4 ;  /* 0xff8000000c2d7808 */ /* 0x000fe20006000000 */
[----:B------:R-:W-:Y:S01]  /*54b0*/  IMAD.MOV.U32 R8, RZ, RZ, R6 ;  /* 0x000000ffff087224 */ /* 0x000fe200078e0006 */
[----:B------:R-:W-:Y:S01]  /*54c0*/  FSEL R118, R11, -INF , !P2 ;  /* 0xff8000000b767808 */ /* 0x000fe20005000000 */
[----:B------:R-:W-:Y:S01]  /*54d0*/  IMAD.IADD R9, R239, 0x1, -R5 ;  /* 0x00000001ef097824 */ /* 0x000fe200078e0a05 */
[----:B------:R-:W-:Y:S01]  /*54e0*/  IABS R7, R7 ;  /* 0x0000000700077213 */ /* 0x000fe20000000000 */
[----:B------:R-:W-:Y:S01]  /*54f0*/  VIADD R3, R3, 0x19 ;  /* 0x0000001903037836 */ /* 0x000fe20000000000 */
[----:B------:R-:W-:-:S02]  /*5500*/  ISETP.GE.AND P1, PT, R5, R243, PT ;  /* 0x000000f30500720c */ /* 0x000fc40003f26270 */
[C---:B------:R-:W-:Y:S01]  /*5510*/  ISETP.GE.AND P0, PT, R5.reuse, R242, PT ;  /* 0x000000f20500720c */ /* 0x040fe20003f06270 */
[----:B------:R-:W-:Y:S01]  /*5520*/  IMAD.MOV.U32 R6, RZ, RZ, R7 ;  /* 0x000000ffff067224 */ /* 0x000fe200078e0007 */
[C---:B------:R-:W-:Y:S02]  /*5530*/  ISETP.GE.AND P4, PT, R5.reuse, R241, PT ;  /* 0x000000f10500720c */ /* 0x040fe40003f86270 */
[C---:B------:R-:W-:Y:S02]  /*5540*/  ISETP.GE.AND P2, PT, R5.reuse, R240, PT ;  /* 0x000000f00500720c */ /* 0x040fe40003f46270 */
[C---:B------:R-:W-:Y:S02]  /*5550*/  ISETP.LT.OR P1, PT, R5.reuse, R236, P1 ;  /* 0x000000ec0500720c */ /* 0x040fe40000f21670 */
[C---:B------:R-:W-:Y:S02]  /*5560*/  ISETP.LT.OR P0, PT, R5.reuse, R235, P0 ;  /* 0x000000eb0500720c */ /* 0x040fe40000701670 */
[----:B------:R-:W-:-:S02]  /*5570*/  ISETP.LT.OR P4, PT, R5, R234, P4 ;  /* 0x000000ea0500720c */ /* 0x000fc40002781670 */
[----:B------:R-:W-:Y:S02]  /*5580*/  ISETP.LT.OR P2, PT, R5, R233, P2 ;  /* 0x000000e90500720c */ /* 0x000fe40001741670 */
[----:B------:R-:W-:Y:S02]  /*5590*/  IABS R5, R10 ;  /* 0x0000000a00057213 */ /* 0x000fe40000000000 */
[----:B------:R-:W-:Y:S02]  /*55a0*/  I2FP.F32.S32 R10, R8 ;  /* 0x00000008000a7245 */ /* 0x000fe40000201400 */
[----:B------:R-:W-:Y:S02]  /*55b0*/  IABS R7, R13 ;  /* 0x0000000d00077213 */ /* 0x000fe40000000000 */
[----:B------:R-:W-:Y:S01]  /*55c0*/  IABS R8, R9 ;  /* 0x0000000900087213 */ /* 0x000fe20000000000 */
[----:B------:R-:W-:Y:S01]  /*55d0*/  FFMA.FTZ R10, R10, -UR19, R43 ;  /* 0x800000130a0a7c23 */ /* 0x000fe2000801002b */
[----:B------:R-:W-:Y:S01]  /*55e0*/  I2FP.F32.S32 R9, R6 ;  /* 0x0000000600097245 */ /* 0x000fe20000201400 */
[----:B------:R-:W-:Y:S01]  /*55f0*/  IMAD.MOV.U32 R6, RZ, RZ, R7 ;  /* 0x000000ffff067224 */ /* 0x000fe200078e0007 */
[----:B------:R-:W-:Y:S01]  /*5600*/  FSEL R117, R19, -INF , !P6 ;  /* 0xff80000013757808 */ /* 0x000fe20007000000 */
[----:B------:R-:W-:Y:S01]  /*5610*/  IMAD.MOV.U32 R7, RZ, RZ, R8 ;  /* 0x000000ffff077224 */ /* 0x000fe200078e0008 */
[----:B------:R-:W-:Y:S01]  /*5620*/  I2FP.F32.S32 R8, R5 ;  /* 0x0000000500087245 */ /* 0x000fe20000201400 */
[----:B------:R-:W-:Y:S01]  /*5630*/  FFMA.FTZ R9, R9, -UR19, R56 ;  /* 0x8000001309097c23 */ /* 0x000fe20008010038 */
[----:B------:R-:W-:-:S02]  /*5640*/  I2FP.F32.S32 R6, R6 ;  /* 0x0000000600067245 */ /* 0x000fc40000201400 */
[----:B------:R-:W-:Y:S01]  /*5650*/  I2FP.F32.S32 R5, R7 ;  /* 0x0000000700057245 */ /* 0x000fe20000201400 */
[--C-:B------:R-:W-:Y:S01]  /*5660*/  IMAD.IADD R7, R232, 0x1, -R3.reuse ;  /* 0x00000001e8077824 */ /* 0x100fe200078e0a03 */
[----:B------:R-:W-:Y:S01]  /*5670*/  FSEL R19, R20, -INF , !P5 ;  /* 0xff80000014137808 */ /* 0x000fe20006800000 */
[----:B------:R-:W-:Y:S01]  /*5680*/  FFMA.FTZ R13, R6, -UR19, R48 ;  /* 0x80000013060d7c23 */ /* 0x000fe20008010030 */
[----:B------:R-:W-:Y:S01]  /*5690*/  FFMA.FTZ R11, R8, -UR19, R58 ;  /* 0x80000013080b7c23 */ /* 0x000fe2000801003a */
[----:B------:R-:W-:Y:S01]  /*56a0*/  FFMA.FTZ R12, R5, -UR19, R50 ;  /* 0x80000013050c7c23 */ /* 0x000fe20008010032 */
[----:B------:R-:W-:Y:S01]  /*56b0*/  IABS R5, R7 ;  /* 0x0000000700057213 */ /* 0x000fe20000000000 */
[--C-:B------:R-:W-:Y:S01]  /*56c0*/  IMAD.IADD R6, R237, 0x1, -R3.reuse ;  /* 0x00000001ed067824 */ /* 0x100fe200078e0a03 */
[----:B------:R-:W-:Y:S01]  /*56d0*/  FSEL R20, R10, -INF , !P3 ;  /* 0xff8000000a147808 */ /* 0x000fe20005800000 */
[--C-:B------:R-:W-:Y:S01]  /*56e0*/  IMAD.IADD R8, R238, 0x1, -R3.reuse ;  /* 0x00000001ee087824 */ /* 0x100fe200078e0a03 */
[----:B------:R-:W-:Y:S01]  /*56f0*/  FSEL R101, R9, -INF , !P1 ;  /* 0xff80000009657808 */ /* 0x000fe20004800000 */
[----:B------:R-:W-:Y:S01]  /*5700*/  IMAD.IADD R7, R239, 0x1, -R3 ;  /* 0x00000001ef077824 */ /* 0x000fe200078e0a03 */
[C---:B------:R-:W-:Y:S01]  /*5710*/  ISETP.GE.AND P6, PT, R3.reuse, R243, PT ;  /* 0x000000f30300720c */ /* 0x040fe20003fc6270 */
[----:B------:R-:W-:Y:S01]  /*5720*/  IMAD.MOV.U32 R9, RZ, RZ, R5 ;  /* 0x000000ffff097224 */ /* 0x000fe200078e0005 */
[----:B------:R-:W-:-:S02]  /*5730*/  ISETP.GE.AND P5, PT, R3, R242, PT ;  /* 0x000000f20300720c */ /* 0x000fc40003fa6270 */
[C---:B------:R-:W-:Y:S02]  /*5740*/  ISETP.GE.AND P3, PT, R3.reuse, R241, PT ;  /* 0x000000f10300720c */ /* 0x040fe40003f66270 */
[C---:B------:R-:W-:Y:S02]  /*5750*/  ISETP.GE.AND P1, PT, R3.reuse, R240, PT ;  /* 0x000000f00300720c */ /* 0x040fe40003f26270 */
[C---:B------:R-:W-:Y:S02]  /*5760*/  ISETP.LT.OR P6, PT, R3.reuse, R236, P6 ;  /* 0x000000ec0300720c */ /* 0x040fe400037c1670 */
[C---:B------:R-:W-:Y:S02]  /*5770*/  ISETP.LT.OR P5, PT, R3.reuse, R235, P5 ;  /* 0x000000eb0300720c */ /* 0x040fe40002fa1670 */
[C---:B------:R-:W-:Y:S02]  /*5780*/  ISETP.LT.OR P3, PT, R3.reuse, R234, P3 ;  /* 0x000000ea0300720c */ /* 0x040fe40001f61670 */
[----:B------:R-:W-:-:S02]  /*5790*/  ISETP.LT.OR P1, PT, R3, R233, P1 ;  /* 0x000000e90300720c */ /* 0x000fc40000f21670 */
[----:B------:R-:W-:Y:S02]  /*57a0*/  IABS R5, R6 ;  /* 0x0000000600057213 */ /* 0x000fe40000000000 */
[----:B------:R-:W-:Y:S02]  /*57b0*/  IABS R3, R8 ;  /* 0x0000000800037213 */ /* 0x000fe40000000000 */
[----:B------:R-:W-:Y:S01]  /*57c0*/  IABS R6, R7 ;  /* 0x0000000700067213 */ /* 0x000fe20000000000 */
[----:B------:R-:W-:Y:S01]  /*57d0*/  IMAD.MOV.U32 R7, RZ, RZ, R5 ;  /* 0x000000ffff077224 */ /* 0x000fe200078e0005 */
[----:B------:R-:W-:Y:S01]  /*57e0*/  FSEL R102, R11, -INF , !P0 ;  /* 0xff8000000b667808 */ /* 0x000fe20004000000 */
[----:B------:R-:W-:Y:S01]  /*57f0*/  IMAD.MOV.U32 R5, RZ, RZ, R3 ;  /* 0x000000ffff057224 */ /* 0x000fe200078e0003 */
[----:B------:R-:W-:Y:S01]  /*5800*/  PLOP3.LUT P0, PT, PT, PT, UP0, 0x80, 0x0 ;  /* 0x000000000000781c */ /* 0x000fe20003f0f008 */
[----:B------:R-:W-:Y:S01]  /*5810*/  IMAD.MOV.U32 R3, RZ, RZ, R6 ;  /* 0x000000ffff037224 */ /* 0x000fe200078e0006 */
[----:B------:R-:W-:-:S02]  /*5820*/  I2FP.F32.S32 R6, R9 ;  /* 0x0000000900067245 */ /* 0x000fc40000201400 */
        /* <DEDUP_REMOVED lines=59> */
.L_x_1490:
[----:B------:R-:W-:Y:S05]  /*5be0*/  BSYNC B0 ;  /* 0x0000000000007941 */ /* 0x000fea0003800000 */
.L_x_1489:
[----:B------:R-:W0:Y:S02]  /*5bf0*/  LDGDEPBAR ;  /* 0x00000000000079af */ /* 0x000e240000000000 */
.L_x_1488:
        /* <DEDUP_REMOVED lines=81> */
[----:B------:R-:W-:Y:S02]  /*6110*/  FSEL R2, R2, RZ, P1 ;  /* 0x000000ff02027208 */ /* 0x000fe40000800000 */
[----:B------:R2:W3:Y:S03]  /*6120*/  MUFU.EX2 R249, R6 ;  /* 0x0000000600f97308 */ /* 0x0004e60000000800 */
[----:B------:R-:W-:-:S05]  /*6130*/  FFMA.FTZ R9, R46, UR10, -R2 ;  /* 0x0000000a2e097c23 */ /* 0x000fca0008010802 */
[----:B------:R4:W-:Y:S01]  /*6140*/  MUFU.EX2 R205, R9 ;  /* 0x0000000900cd7308 */ /* 0x0009e20000000800 */
[----:B--2---:R-:W-:Y:S01]  /*6150*/  FFMA.FTZ R6, R27, UR10, -R3 ;  /* 0x0000000a1b067c23 */ /* 0x004fe20008010803 */
[----:B-1----:R-:W-:Y:S01]  /*6160*/  FMNMX.FTZ R0, R0, R10, !PT ;  /* 0x0000000a00007209 */ /* 0x002fe20007810000 */
[----:B------:R-:W1:Y:S05]  /*6170*/  LDSM.16.MT88.4 R24, [R221+0xb000] ;  /* 0x00b00000dd18783b */ /* 0x000e6a0000004200 */
[----:B------:R3:W2:Y:S01]  /*6180*/  MUFU.EX2 R244, R6 ;  /* 0x0000000600f47308 */ /* 0x0006a20000000800 */
[----:B----4-:R-:W-:-:S07]  /*6190*/  FFMA.FTZ R9, R44, UR10, -R8 ;  /* 0x0000000a2c097c23 */ /* 0x010fce0008010808 */
[----:B------:R4:W-:Y:S01]  /*61a0*/  MUFU.EX2 R210, R9 ;  /* 0x0000000900d27308 */ /* 0x0009e20000000800 */
[----:B---3--:R-:W-:Y:S02]  /*61b0*/  F2FP.F16.F32.PACK_AB R6, R249, R248 ;  /* 0x000000f8f906723e */ /* 0x008fe400000000ff */
[----:B--2---:R-:W-:Y:S01]  /*61c0*/  F2FP.F16.F32.PACK_AB R5, R215, R244 ;  /* 0x000000f4d705723e */ /* 0x004fe200000000ff */
[----:B----4-:R-:W-:-:S06]  /*61d0*/  FFMA.FTZ R9, R19, UR10, -R8 ;  /* 0x0000000a13097c23 */ /* 0x010fcc0008010808 */
[C---:B------:R-:W-:Y:S01]  /*61e0*/  HMMA.16816.F32 R144, R4.reuse, R68, RZ ;  /* 0x000000440490723c */ /* 0x040fe200000018ff */
[----:B------:R2:W3:Y:S05]  /*61f0*/  MUFU.EX2 R211, R9 ;  /* 0x0000000900d37308 */ /* 0x0004ea0000000800 */
[C---:B------:R-:W-:Y:S06]  /*6200*/  HMMA.16816.F32 R164, R4.reuse, R64, RZ ;  /* 0x0000004004a4723c */ /* 0x040fec00000018ff */
[C---:B------:R-:W-:Y:S06]  /*6210*/  HMMA.16816.F32 R40, R4.reuse, R32, RZ ;  /* 0x000000200428723c */ /* 0x040fec00000018ff */
[C---:B------:R-:W-:Y:S01]  /*6220*/  HMMA.16816.F32 R56, R4.reuse, R28, RZ ;  /* 0x0000001c0438723c */ /* 0x040fe200000018ff */
[--C-:B--2---:R-:W-:Y:S01]  /*6230*/  FFMA.FTZ R9, R15, UR10, -R8.reuse ;  /* 0x0000000a0f097c23 */ /* 0x104fe20008010808 */
[----:B------:R-:W-:Y:S01]  /*6240*/  FFMA.FTZ R8, R14, UR10, -R8 ;  /* 0x0000000a0e087c23 */ /* 0x000fe20008010808 */
[----:B---3--:R-:W-:Y:S01]  /*6250*/  F2FP.F16.F32.PACK_AB R124, R211, R210 ;  /* 0x000000d2d37c723e */ /* 0x008fe200000000ff */
[----:B------:R-:W-:Y:S01]  /*6260*/  LDSM.16.MT88.4 R12, [R222+0xa800] ;  /* 0x00a80000de0c783b */ /* 0x000fe20000004200 */
[----:B------:R2:W-:Y:S01]  /*6270*/  MUFU.EX2 R213, R9 ;  /* 0x0000000900d57308 */ /* 0x0005e20000000800 */
[C---:B------:R-:W-:Y:S06]  /*6280*/  HMMA.16816.F32 R72, R4.reuse, R48, RZ ;  /* 0x000000300448723c */ /* 0x040fec00000018ff */
[C---:B------:R-:W-:Y:S01]  /*6290*/  HMMA.16816.F32 R88, R4.reuse, R36, RZ ;  /* 0x000000240458723c */ /* 0x040fe200000018ff */
[----:B------:R3:W4:Y:S05]  /*62a0*/  MUFU.EX2 R212, R8 ;  /* 0x0000000800d47308 */ /* 0x00072a0000000800 */
[C---:B------:R-:W-:Y:S01]  /*62b0*/  HMMA.16816.F32 R104, R4.reuse, R52, RZ ;  /* 0x000000340468723c */ /* 0x040fe200000018ff */
[----:B--2---:R-:W2:Y:S05]  /*62c0*/  SHFL.BFLY PT, R9, R0, 0x1, 0x1f ;  /* 0x0c201f0000097f89 */ /* 0x004eaa00000e0000 */
[----:B-1----:R-:W-:Y:S01]  /*62d0*/  HMMA.16816.F32 R120, R4, R24, RZ ;  /* 0x000000180478723c */ /* 0x002fe200000018ff */
[----:B---3--:R-:W-:-:S05]  /*62e0*/  FFMA.FTZ R8, R45, UR10, -R3 ;  /* 0x0000000a2d087c23 */ /* 0x008fca0008010803 */
[C---:B------:R-:W-:Y:S01]  /*62f0*/  HMMA.16816.F32 R152, R4.reuse, R70, RZ ;  /* 0x000000460498723c */ /* 0x040fe200000018ff */
[----:B----4-:R-:W-:Y:S01]  /*6300*/  F2FP.F16.F32.PACK_AB R126, R212, R213 ;  /* 0x000000d5d47e723e */ /* 0x010fe200000000ff */
[----:B------:R1:W-:Y:S04]  /*6310*/  MUFU.EX2 R206, R8 ;  /* 0x0000000800ce7308 */ /* 0x0003e80000000800 */
[C---:B------:R-:W-:Y:S06]  /*6320*/  HMMA.16816.F32 R168, R4.reuse, R66, RZ ;  /* 0x0000004204a8723c */ /* 0x040fec00000018ff */
[----:B------:R-:W-:Y:S01]  /*6330*/  HMMA.16816.F32 R44, R4, R34, RZ ;  /* 0x00000022042c723c */ /* 0x000fe200000018ff */
[----:B--2---:R-:W-:Y:S01]  /*6340*/  FMNMX.FTZ R135, R0, R9, !PT ;  /* 0x0000000900877209 */ /* 0x004fe20007810000 */
[----:B------:R-:W-:-:S02]  /*6350*/  FFMA.FTZ R0, R80, UR10, -R2 ;  /* 0x0000000a50007c23 */ /* 0x000fc40008010802 */
[----:B------:R-:W-:Y:S01]  /*6360*/  LDSM.16.MT88.4 R80, [R217+0xb800] ;  /* 0x00b80000d950783b */ /* 0x000fe20000004200 */
[----:B------:R-:W-:Y:S01]  /*6370*/  FSETP.NEU.FTZ.AND P1, PT, R135, -INF , PT ;  /* 0xff8000008700780b */ /* 0x000fe20003f3d000 */
[----:B-1----:R-:W-:Y:S01]  /*6380*/  FFMA.FTZ R8, R20, UR10, -R3 ;  /* 0x0000000a14087c23 */ /* 0x002fe20008010803 */
[----:B------:R1:W-:Y:S01]  /*6390*/  MUFU.EX2 R202, R0 ;  /* 0x0000000000ca7308 */ /* 0x0003e20000000800 */
[C---:B------:R-:W-:Y:S06]  /*63a0*/  HMMA.16816.F32 R60, R4.reuse, R30, RZ ;  /* 0x0000001e043c723c */ /* 0x040fec00000018ff */
[C---:B------:R-:W-:Y:S01]  /*63b0*/  HMMA.16816.F32 R76, R4.reuse, R50, RZ ;  /* 0x00000032044c723c */ /* 0x040fe200000018ff */
[----:B------:R2:W3:Y:S05]  /*63c0*/  MUFU.EX2 R207, R8 ;  /* 0x0000000800cf7308 */ /* 0x0004ea0000000800 */
[----:B------:R-:W-:Y:S01]  /*63d0*/  HMMA.16816.F32 R92, R4, R38, RZ ;  /* 0x00000026045c723c */ /* 0x000fe200000018ff */
[----:B-1----:R-:W-:-:S05]  /*63e0*/  FFMA.FTZ R0, R87, UR10, -R2 ;  /* 0x0000000a57007c23 */ /* 0x002fca0008010802 */
[----:B------:R-:W-:Y:S01]  /*63f0*/  HMMA.16816.F32 R108, R4, R54, RZ ;  /* 0x00000036046c723c */ /* 0x000fe200000018ff */
[----:B------:R-:W-:Y:S01]  /*6400*/  MUFU.EX2 R203, R0 ;  /* 0x0000000000cb7308 */ /* 0x000fe20000000800 */
[--C-:B--2---:R-:W-:Y:S01]  /*6410*/  FFMA.FTZ R8, R17, UR10, -R3.reuse ;  /* 0x0000000a11087c23 */ /* 0x104fe20008010803 */
[----:B------:R-:W-:-:S03]  /*6420*/  FFMA.FTZ R3, R16, UR10, -R3 ;  /* 0x0000000a10037c23 */ /* 0x000fc60008010803 */
[----:B------:R-:W-:Y:S01]  /*6430*/  HMMA.16816.F32 R20, R4, R26, RZ ;  /* 0x0000001a0414723c */ /* 0x000fe200000018ff */
[----:B------:R-:W1:Y:S02]  /*6440*/  LDSM.16.MT88.4 R16, [R221+0xa800] ;  /* 0x00a80000dd10783b */ /* 0x000e640000004200 */
[----:B------:R2:W-:Y:S01]  /*6450*/  MUFU.EX2 R208, R8 ;  /* 0x0000000800d07308 */ /* 0x0005e20000000800 */
[----:B---3--:R-:W-:-:S03]  /*6460*/  F2FP.F16.F32.PACK_AB R125, R207, R206 ;  /* 0x000000cecf7d723e */ /* 0x008fc600000000ff */
[----:B------:R-:W-:-:S04]  /*6470*/  F2FP.F16.F32.PACK_AB R4, R202, R205 ;  /* 0x000000cdca04723e */ /* 0x000fc800000000ff */
        /* <DEDUP_REMOVED lines=68> */
[----:B--2---:R-:W-:-:S03]  /*68c0*/  FADD.FTZ R3, R192, R3 ;  /* 0x00000003c0037221 */ /* 0x004fc60000010000 */
[----:B------:R-:W-:Y:S01]  /*68d0*/  HMMA.16816.F32 R100, R4, R52, RZ ;  /* 0x000000340464723c */ /* 0x000fe200000018ff */
[----:B------:R1:W2:Y:S01]  /*68e0*/  MUFU.EX2 R139, R2 ;  /* 0x00000002008b7308 */ /* 0x0002a20000000800 */
[----:B------:R-:W-:-:S05]  /*68f0*/  F2FP.F16.F32.PACK_AB R129, R192, R193 ;  /* 0x000000c1c081723e */ /* 0x000fca00000000ff */
        /* <DEDUP_REMOVED lines=52> */
[----:B------:R-:W-:Y:S01]  /*6c40*/  ISETP.GE.AND P3, PT, R132, UR4, PT ;  /* 0x0000000484007c0c */ /* 0x000fe2000bf66270 */
[----:B------:R-:W-:-:S04]  /*6c50*/  UIADD3 UR29, UR18, -0x2, URZ ;  /* 0xfffffffe121d7890 */ /* 0x000fc8000fffe03f */
[----:B------:R-:W-:Y:S02]  /*6c60*/  USHF.R.S32.HI UR5, URZ, 0x1f, UR29 ;  /* 0x0000001f3f057899 */ /* 0x000fe4000801141d */
[----:B------:R-:W-:Y:S01]  /*6c70*/  IMAD.U32 R2, RZ, RZ, UR29 ;  /* 0x0000001dff027e24 */ /* 0x000fe2000f8e00ff */
[----:B------:R-:W-:-:S05]  /*6c80*/  UISETP.GT.AND UP0, UPT, UR29, UR15, UPT ;  /* 0x0000000f1d00728c */ /* 0x000fca000bf04270 */
[----:B------:R-:W1:Y:S08]  /*6c90*/  @!P3 LDC.64 R10, c[0x0][0x220] ;  /* 0x00008800ff0abb82 */ /* 0x000e700000000a00 */
[----:B------:R-:W4:Y:S01]  /*6ca0*/  @!P3 LDC.64 R8, c[0x0][0x220] ;  /* 0x00008800ff08bb82 */ /* 0x000f220000000a00 */
[----:B------:R-:W-:Y:S01]  /*6cb0*/  @P3 STS.128 [R231+0xa000], RZ ;  /* 0x00a000ffe7003388 */ /* 0x000fe20000000c00 */
[----:B--2---:R-:W-:Y:S01]  /*6cc0*/  ISETP.GE.AND P2, PT, R7, UR4, PT ;  /* 0x0000000407007c0c */ /* 0x004fe2000bf46270 */
[----:B------:R-:W-:-:S04]  /*6cd0*/  UIMAD UR4, UR12, UR29, URZ ;  /* 0x0000001d0c0472a4 */ /* 0x000fc8000f8e023f */
[----:B------:R-:W-:Y:S01]  /*6ce0*/  UIMAD UR4, UR5, UR13, UR4 ;  /* 0x0000000d050472a4 */ /* 0x000fe2000f8e0204 */
[----:B---3--:R-:W-:-:S05]  /*6cf0*/  IMAD.WIDE.U32 R2, R2, UR13, R22 ;  /* 0x0000000d02027c25 */ /* 0x008fca000f8e0016 */
[----:B------:R-:W-:Y:S01]  /*6d00*/  VIADD R3, R3, UR4 ;  /* 0x0000000403037c36 */ /* 0x000fe20008000000 */
[C---:B------:R-:W-:Y:S01]  /*6d10*/  IADD3 R0, P0, R2.reuse, UR24, RZ ;  /* 0x0000001802007c10 */ /* 0x040fe2000ff1e0ff */
[----:B------:R-:W2:Y:S01]  /*6d20*/  @!P2 LDC.64 R6, c[0x0][0x220] ;  /* 0x00008800ff06ab82 */ /* 0x000ea20000000a00 */
[----:B-1----:R-:W-:Y:S02]  /*6d30*/  @!P3 LEA R10, P5, R2, R10, 0x1 ;  /* 0x0000000a020ab211 */ /* 0x002fe400078a08ff */
[----:B------:R-:W-:Y:S02]  /*6d40*/  IADD3.X R5, R3, UR22, RZ, P0, !PT ;  /* 0x0000001603057c10 */ /* 0x000fe400087fe4ff */
[----:B----4-:R-:W-:Y:S02]  /*6d50*/  @!P3 LEA R8, P4, R0, R8, 0x1 ;  /* 0x000000080008b211 */ /* 0x010fe400078808ff */
[----:B------:R-:W-:Y:S01]  /*6d60*/  @!P3 LEA.HI.X R11, R2, R11, R3, 0x1, P5 ;  /* 0x0000000b020bb211 */ /* 0x000fe200028f0c03 */
[----:B------:R-:W1:Y:S01]  /*6d70*/  @!P2 LDC.64 R12, c[0x0][0x220] ;  /* 0x00008800ff0cab82 */ /* 0x000e620000000a00 */
[----:B------:R-:W-:-:S03]  /*6d80*/  @!P3 LEA.HI.X R9, R0, R9, R5, 0x1, P4 ;  /* 0x000000090009b211 */ /* 0x000fc600020f0c05 */
[----:B------:R-:W-:Y:S01]  /*6d90*/  @!PT LDS RZ, [RZ] ;  /* 0x00000000fffff984 */ /* 0x000fe20000000800 */
[----:B------:R-:W-:Y:S01]  /*6da0*/  @!PT LDS RZ, [RZ] ;  /* 0x00000000fffff984 */ /* 0x000fe20000000800 */
[----:B------:R-:W-:Y:S01]  /*6db0*/  @!PT LDS RZ, [RZ] ;  /* 0x00000000fffff984 */ /* 0x000fe20000000800 */
[----:B------:R-:W-:Y:S04]  /*6dc0*/  @!P3 LDGSTS.E.BYPASS.LTC128B.128 [R231+0xa000], desc[UR26][R10.64] ;  /* 0x0a0000000ae7bfae */ /* 0x000fe8000b901d5a */
[----:B------:R-:W-:Y:S01]  /*6dd0*/  @P2 STS.128 [R231+0xb000], RZ ;  /* 0x00b000ffe7002388 */ /* 0x000fe20000000c00 */
[----:B--2---:R-:W-:-:S04]  /*6de0*/  @!P2 LEA R6, P1, R2, R6, 0x1 ;  /* 0x000000060206a211 */ /* 0x004fc800078208ff */
[----:B------:R-:W-:Y:S02]  /*6df0*/  @!P2 LEA.HI.X R7, R2, R7, R3, 0x1, P1 ;  /* 0x000000070207a211 */ /* 0x000fe400008f0c03 */
[----:B-1----:R-:W-:-:S03]  /*6e00*/  @!P2 LEA R4, P0, R0, R12, 0x1 ;  /* 0x0000000c0004a211 */ /* 0x002fc600078008ff */
        /* <DEDUP_REMOVED lines=13> */
[----:B------:R-:W-:Y:S01]  /*6ee0*/  IMAD.IADD R3, R237, 0x1, -R0 ;  /* 0x00000001ed037824 */ /* 0x000fe200078e0a00 */
[CC--:B------:R-:W-:Y:S01]  /*6ef0*/  ISETP.GE.AND P0, PT, R0.reuse, R243.reuse, PT ;  /* 0x000000f30000720c */ /* 0x0c0fe20003f06270 */
[C---:B------:R-:W-:Y:S01]  /*6f00*/  VIADD R2, R0.reuse, 0x1 ;  /* 0x0000000100027836 */ /* 0x040fe20000000000 */
[----:B------:R-:W-:Y:S01]  /*6f10*/  @!PT LDS RZ, [RZ] ;  /* 0x00000000fffff984 */ /* 0x000fe20000000800 */
[----:B------:R-:W-:Y:S01]  /*6f20*/  @!PT LDS RZ, [RZ] ;  /* 0x00000000fffff984 */ /* 0x000fe20000000800 */
[----:B------:R-:W-:Y:S01]  /*6f30*/  @!PT LDS RZ, [RZ] ;  /* 0x00000000fffff984 */ /* 0x000fe20000000800 */
[----:B------:R2:W-:Y:S01]  /*6f40*/  @!P2 LDGSTS.E.BYPASS.LTC128B.128 [R231+0xb800], desc[UR26][R4.64+0x80] ;  /* 0x0b80008004e7afae */ /* 0x0005e2000b901d5a */
[C---:B------:R-:W-:Y:S02]  /*6f50*/  ISETP.GE.AND P6, PT, R0.reuse, R242, PT ;  /* 0x000000f20000720c */ /* 0x040fe40003fc6270 */
[----:B------:R-:W-:Y:S01]  /*6f60*/  ISETP.LT.OR P0, PT, R0, R236, P0 ;  /* 0x000000ec0000720c */ /* 0x000fe20000701670 */
[----:B------:R-:W-:Y:S01]  /*6f70*/  LDSM.16.M88.4 R24, [R216+0x8000] ;  /* 0x00800000d818783b */ /* 0x000fe20000000200 */
[C---:B------:R-:W-:Y:S02]  /*6f80*/  ISETP.GE.AND P5, PT, R2.reuse, R243, PT ;  /* 0x000000f30200720c */ /* 0x040fe40003fa6270 */
[C---:B------:R-:W-:Y:S01]  /*6f90*/  ISETP.GE.AND P4, PT, R2.reuse, R242, PT ;  /* 0x000000f20200720c */ /* 0x040fe20003f86270 */
[----:B------:R-:W-:Y:S01]  /*6fa0*/  LDSM.16.M88.4 R20, [R216+0x8800] ;  /* 0x00880000d814783b */ /* 0x000fe20000000200 */
[----:B------:R-:W-:-:S02]  /*6fb0*/  ISETP.GE.AND P1, PT, R2, R241, PT ;  /* 0x000000f10200720c */ /* 0x000fc40003f26270 */
[-C--:B------:R-:W-:Y:S01]  /*6fc0*/  ISETP.LT.OR P6, PT, R0, R235.reuse, P6 ;  /* 0x000000eb0000720c */ /* 0x080fe200037c1670 */
[----:B------:R-:W-:Y:S01]  /*6fd0*/  LDSM.16.M88.4 R32, [R227] ;  /* 0x00000000e320783b */ /* 0x000fe20000000200 */
[C---:B------:R-:W-:Y:S02]  /*6fe0*/  ISETP.LT.OR P5, PT, R2.reuse, R236, P5 ;  /* 0x000000ec0200720c */ /* 0x040fe40002fa1670 */
[C---:B------:R-:W-:Y:S01]  /*6ff0*/  ISETP.LT.OR P4, PT, R2.reuse, R235, P4 ;  /* 0x000000eb0200720c */ /* 0x040fe20002781670 */
[----:B------:R-:W-:Y:S01]  /*7000*/  LDSM.16.M88.4 R12, [R220+0x2000] ;  /* 0x00200000dc0c783b */ /* 0x000fe20000000200 */
[----:B------:R-:W-:-:S03]  /*7010*/  ISETP.LT.OR P1, PT, R2, R234, P1 ;  /* 0x000000ea0200720c */ /* 0x000fc60000f21670 */
        /* <DEDUP_REMOVED lines=19> */
[----:B------:R-:W-:Y:S06]  /*7150*/  HMMA.16816.F32 R188, R12, R30, R176 ;  /* 0x0000001e0cbc723c */ /* 0x000fec00000018b0 */
[----:B---3--:R-:W-:Y:S06]  /*7160*/  HMMA.16816.F32 R184, R16, R32, R196 ;  /* 0x0000002010b8723c */ /* 0x008fec00000018c4 */
[----:B------:R-:W-:Y:S01]  /*7170*/  HMMA.16816.F32 R208, R12, R28, R180 ;  /* 0x0000001c0cd0723c */ /* 0x000fe200000018b4 */
[----:B------:R-:W-:Y:S05]  /*7180*/  LDSM.16.M88.4 R12, [R225+0x2000] ;  /* 0x00200000e10c783b */ /* 0x000fea0000000200 */
[C---:B------:R-:W-:Y:S01]  /*7190*/  HMMA.16816.F32 R176, R16.reuse, R34, R204 ;  /* 0x0000002210b0723c */ /* 0x040fe200000018cc */
[----:B------:R-:W-:Y:S05]  /*71a0*/  LDSM.16.M88.4 R32, [R223+0x800] ;  /* 0x00080000df20783b */ /* 0x000fea0000000200 */
[C---:B------:R-:W-:Y:S01]  /*71b0*/  HMMA.16816.F32 R180, R16.reuse, R28, R140 ;  /* 0x0000001c10b4723c */ /* 0x040fe2000000188c */
[----:B------:R-:W-:Y:S05]  /*71c0*/  LDSM.16.M88.4 R140, [R223] ;  /* 0x00000000df8c783b */ /* 0x000fea0000000200 */
[----:B------:R-:W-:Y:S01]  /*71d0*/  HMMA.16816.F32 R28, R16, R30, R192 ;  /* 0x0000001e101c723c */ /* 0x000fe200000018c0 */
[----:B------:R-:W3:Y:S05]  /*71e0*/  LDSM.16.M88.4 R16, [R225] ;  /* 0x00000000e110783b */ /* 0x000eea0000000200 */
[----:B-1----:R-:W-:Y:S06]  /*71f0*/  HMMA.16816.F32 R192, R4, R22, R188 ;  /* 0x0000001604c0723c */ /* 0x002fec00000018bc */
[-C--:B--2---:R-:W-:Y:S06]  /*7200*/  HMMA.16816.F32 R188, R8, R24.reuse, R184 ;  /* 0x0000001808bc723c */ /* 0x084fec00000018b8 */
[C---:B------:R-:W-:Y:S06]  /*7210*/  HMMA.16816.F32 R212, R4.reuse, R24, R212 ;  /* 0x0000001804d4723c */ /* 0x040fec00000018d4 */
[C---:B------:R-:W-:Y:S06]  /*7220*/  HMMA.16816.F32 R208, R4.reuse, R20, R208 ;  /* 0x0000001404d0723c */ /* 0x040fec00000018d0 */
[-C--:B------:R-:W-:Y:S01]  /*7230*/  HMMA.16816.F32 R196, R4, R26.reuse, R200 ;  /* 0x0000001a04c4723c */ /* 0x080fe200000018c8 */
[----:B------:R-:W-:Y:S05]  /*7240*/  LDSM.16.M88.4 R4, [R218+0x6000] ;  /* 0x00600000da04783b */ /* 0x000fea0000000200 */
[C---:B------:R-:W-:Y:S01]  /*7250*/  HMMA.16816.F32 R184, R8.reuse, R26, R176 ;  /* 0x0000001a08b8723c */ /* 0x040fe200000018b0 */
[----:B------:R-:W-:Y:S05]  /*7260*/  LDSM.16.M88.4 R24, [R216+0x9800] ;  /* 0x00980000d818783b */ /* 0x000fea0000000200 */
[C---:B------:R-:W-:Y:S06]  /*7270*/  HMMA.16816.F32 R176, R8.reuse, R20, R180 ;  /* 0x0000001408b0723c */ /* 0x040fec00000018b4 */
[----:B------:R-:W-:Y:S01]  /*7280*/  HMMA.16816.F32 R20, R8, R22, R28 ;  /* 0x000000160814723c */ /* 0x000fe2000000181c */
[----:B------:R-:W-:Y:S04]  /*7290*/  LDSM.16.M88.4 R28, [R216+0x9000] ;  /* 0x00900000d81c783b */ /* 0x000fe80000000200 */
[----:B------:R-:W1:Y:S01]  /*72a0*/  LDSM.16.M88.4 R8, [R218+0x4000] ;  /* 0x00400000da08783b */ /* 0x000e620000000200 */
[-C--:B---3--:R-:W-:Y:S06]  /*72b0*/  HMMA.16816.F32 R188, R16, R140.reuse, R188 ;  /* 0x0000008c10bc723c */ /* 0x088fec00000018bc */
[C---:B------:R-:W-:Y:S06]  /*72c0*/  HMMA.16816.F32 R212, R12.reuse, R140, R212 ;  /* 0x0000008c0cd4723c */ /* 0x040fec00000018d4 */
[C---:B------:R-:W-:Y:S06]  /*72d0*/  HMMA.16816.F32 R196, R12.reuse, R142, R196 ;  /* 0x0000008e0cc4723c */ /* 0x040fec00000018c4 */
[C---:B------:R-:W-:Y:S06]  /*72e0*/  HMMA.16816.F32 R244, R12.reuse, R32, R208 ;  /* 0x000000200cf4723c */ /* 0x040fec00000018d0 */
[----:B------:R-:W-:Y:S06]  /*72f0*/  HMMA.16816.F32 R192, R12, R34, R192 ;  /* 0x000000220cc0723c */ /* 0x000fec00000018c0 */
[C---:B------:R-:W-:Y:S01]  /*7300*/  HMMA.16816.F32 R180, R16.reuse, R142, R184 ;  /* 0x0000008e10b4723c */ /* 0x040fe200000018b8 */
[----:B------:R-:W-:Y:S05]  /*7310*/  LDSM.16.M88.4 R140, [R228] ;  /* 0x00000000e48c783b */ /* 0x000fea0000000200 */
[C---:B------:R-:W-:Y:S01]  /*7320*/  HMMA.16816.F32 R12, R16.reuse, R32, R176 ;  /* 0x00000020100c723c */ /* 0x040fe200000018b0 */
[----:B------:R-:W-:Y:S05]  /*7330*/  LDSM.16.M88.4 R176, [R229] ;  /* 0x00000000e5b0783b */ /* 0x000fea0000000200 */
[----:B------:R-:W-:Y:S01]  /*7340*/  HMMA.16816.F32 R32, R16, R34, R20 ;  /* 0x000000221020723c */ /* 0x000fe20000001814 */
[----:B------:R-:W2:Y:S04]  /*7350*/  LDSM.16.M88.4 R20, [R220+0x4000] ;  /* 0x00400000dc14783b */ /* 0x000ea80000000200 */
[----:B------:R-:W3:Y:S01]  /*7360*/  LDSM.16.M88.4 R16, [R220+0x6000] ;  /* 0x00600000dc10783b */ /* 0x000ee20000000200 */
[-C--:B-1----:R-:W-:Y:S06]  /*7370*/  HMMA.16816.F32 R184, R8, R28.reuse, R188 ;  /* 0x0000001c08b8723c */ /* 0x082fec00000018bc */
[C---:B------:R-:W-:Y:S06]  /*7380*/  HMMA.16816.F32 R212, R4.reuse, R28, R212 ;  /* 0x0000001c04d4723c */ /* 0x040fec00000018d4 */
[C---:B------:R-:W-:Y:S06]  /*7390*/  HMMA.16816.F32 R196, R4.reuse, R30, R196 ;  /* 0x0000001e04c4723c */ /* 0x040fec00000018c4 */
        /* <DEDUP_REMOVED lines=8> */
[----:B------:R-:W4:Y:S01]  /*7420*/  LDSM.16.M88.4 R8, [R226+0x6000] ;  /* 0x00600000e208783b */ /* 0x000f220000000200 */
[-C--:B--2---:R-:W-:Y:S06]  /*7430*/  HMMA.16816.F32 R204, R20, R176.reuse, R184 ;  /* 0x000000b014cc723c */ /* 0x084fec00000018b8 */
[C---:B---3--:R-:W-:Y:S06]  /*7440*/  HMMA.16816.F32 R212, R16.reuse, R176, R212 ;  /* 0x000000b010d4723c */ /* 0x048fec00000018d4 */
[C---:B------:R-:W-:Y:S06]  /*7450*/  HMMA.16816.F32 R188, R16.reuse, R178, R196 ;  /* 0x000000b210bc723c */ /* 0x040fec00000018c4 */
[C---:B------:R-:W-:Y:S06]  /*7460*/  HMMA.16816.F32 R244, R16.reuse, R140, R244 ;  /* 0x0000008c10f4723c */ /* 0x040fec00000018f4 */
[----:B------:R-:W-:Y:S01]  /*7470*/  HMMA.16816.F32 R208, R16, R142, R192 ;  /* 0x0000008e10d0723c */ /* 0x000fe200000018c0 */
[----:B------:R-:W-:Y:S05]  /*7480*/  LDSM.16.M88.4 R16, [R225+0x4000] ;  /* 0x00400000e110783b */ /* 0x000fea0000000200 */
[C---:B------:R-:W-:Y:S06]  /*7490*/  HMMA.16816.F32 R200, R20.reuse, R178, R180 ;  /* 0x000000b214c8723c */ /* 0x040fec00000018b4 */
[C---:B------:R-:W-:Y:S01]  /*74a0*/  HMMA.16816.F32 R196, R20.reuse, R140, R4 ;  /* 0x0000008c14c4723c */ /* 0x040fe20000001804 */
[----:B------:R-:W-:Y:S05]  /*74b0*/  LDSM.16.M88.4 R4, [R225+0x6000] ;  /* 0x00600000e104783b */ /* 0x000fea0000000200 */
[----:B------:R-:W-:Y:S01]  /*74c0*/  HMMA.16816.F32 R180, R20, R142, R24 ;  /* 0x0000008e14b4723c */ /* 0x000fe20000001818 */
[----:B------:R-:W2:Y:S04]  /*74d0*/  LDSM.16.M88.4 R20, [R223+0x1000] ;  /* 0x00100000df14783b */ /* 0x000ea80000000200 */
[----:B------:R-:W3:Y:S01]  /*74e0*/  LDSM.16.M88.4 R24, [R223+0x1800] ;  /* 0x00180000df18783b */ /* 0x000ee20000000200 */
[----:B-1----:R-:W-:Y:S01]  /*74f0*/  HMMA.16816.F32 R140, R12, R32, R204 ;  /* 0x000000200c8c723c */ /* 0x002fe200000018cc */
[----:B------:R-:W-:-:S05]  /*7500*/  DEPBAR.LE SB0, 0x0 ;  /* 0x000080000000791a */ /* 0x000fca0000000000 */
[C---:B----4-:R-:W-:Y:S06]  /*7510*/  HMMA.16816.F32 R192, R8.reuse, R32, R212 ;  /* 0x0000002008c0723c */ /* 0x050fec00000018d4 */
[C---:B------:R-:W-:Y:S06]  /*7520*/  HMMA.16816.F32 R188, R8.reuse, R34, R188 ;  /* 0x0000002208bc723c */ /* 0x040fec00000018bc */
[C---:B------:R-:W-:Y:S06]  /*7530*/  HMMA.16816.F32 R184, R8.reuse, R28, R244 ;  /* 0x0000001c08b8723c */ /* 0x040fec00000018f4 */
[----:B------:R-:W-:Y:S06]  /*7540*/  HMMA.16816.F32 R176, R8, R30, R208 ;  /* 0x0000001e08b0723c */ /* 0x000fec00000018d0 */
[----:B------:R-:W-:Y:S06]  /*7550*/  HMMA.16816.F32 R8, R12, R28, R196 ;  /* 0x0000001c0c08723c */ /* 0x000fec00000018c4 */
[-C--:B--2---:R-:W-:Y:S06]  /*7560*/  HMMA.16816.F32 R140, R16, R20.reuse, R140 ;  /* 0x00000014108c723c */ /* 0x084fec000000188c */
[C---:B------:R-:W-:Y:S06]  /*7570*/  HMMA.16816.F32 R192, R4.reuse, R20, R192 ;  /* 0x0000001404c0723c */ /* 0x040fec00000018c0 */
[C---:B------:R-:W-:Y:S06]  /*7580*/  HMMA.16816.F32 R188, R4.reuse, R22, R188 ;  /* 0x0000001604bc723c */ /* 0x040fec00000018bc */
[C---:B---3--:R-:W-:Y:S06]  /*7590*/  HMMA.16816.F32 R184, R4.reuse, R24, R184 ;  /* 0x0000001804b8723c */ /* 0x048fec00000018b8 */
[----:B------:R-:W-:Y:S06]  /*75a0*/  HMMA.16816.F32 R196, R4, R26, R176 ;  /* 0x0000001a04c4723c */ /* 0x000fec00000018b0 */
[----:B------:R-:W-:Y:S01]  /*75b0*/  HMMA.16816.F32 R32, R12, R34, R200 ;  /* 0x000000220c20723c */ /* 0x000fe200000018c8 */
[----:B------:R-:W-:-:S02]  /*75c0*/  IMAD.IADD R4, R232, 0x1, -R0 ;  /* 0x00000001e8047824 */ /* 0x000fc400078e0a00 */
[--C-:B------:R-:W-:Y:S02]  /*75d0*/  IMAD.IADD R6, R238, 0x1, -R0.reuse ;  /* 0x00000001ee067824 */ /* 0x100fe400078e0a00 */
[----:B------:R-:W-:Y:S01]  /*75e0*/  IMAD.IADD R7, R239, 0x1, -R0 ;  /* 0x00000001ef077824 */ /* 0x000fe200078e0a00 */
[----:B------:R-:W-:Y:S01]  /*75f0*/  IABS R5, R4 ;  /* 0x0000000400057213 */ /* 0x000fe20000000000 */
[----:B------:R-:W-:Y:S01]  /*7600*/  HMMA.16816.F32 R176, R16, R24, R8 ;  /* 0x0000001810b0723c */ /* 0x000fe20000001808 */
[----:B------:R-:W-:Y:S02]  /*7610*/  IABS R4, R3 ;  /* 0x0000000300047213 */ /* 0x000fe40000000000 */
[----:B------:R-:W-:Y:S01]  /*7620*/  IABS R3, R6 ;  /* 0x0000000600037213 */ /* 0x000fe20000000000 */
[----:B------:R-:W-:Y:S02]  /*7630*/  IMAD.IADD R6, R232, 0x1, -R2 ;  /* 0x00000001e8067824 */ /* 0x000fe400078e0a02 */
[----:B------:R-:W-:Y:S01]  /*7640*/  HMMA.16816.F32 R12, R12, R30, R180 ;  /* 0x0000001e0c0c723c */ /* 0x000fe200000018b4 */
[----:B------:R-:W-:Y:S01]  /*7650*/  IABS R8, R7 ;  /* 0x0000000700087213 */ /* 0x000fe20000000000 */
[----:B------:R-:W-:Y:S01]  /*7660*/  IMAD.MOV.U32 R7, RZ, RZ, R3 ;  /* 0x000000ffff077224 */ /* 0x000fe200078e0003 */
[----:B------:R-:W-:-:S02]  /*7670*/  IABS R3, R6 ;  /* 0x0000000600037213 */ /* 0x000fc40000000000 */
[----:B------:R-:W-:Y:S02]  /*7680*/  I2FP.F32.S32 R6, R5 ;  /* 0x0000000500067245 */ /* 0x000fe40000201400 */
[----:B------:R-:W-:Y:S01]  /*7690*/  I2FP.F32.S32 R5, R4 ;  /* 0x0000000400057245 */ /* 0x000fe20000201400 */
[----:B------:R-:W-:Y:S01]  /*76a0*/  IMAD.MOV.U32 R4, RZ, RZ, R8 ;  /* 0x000000ffff047224 */ /* 0x000fe200078e0008 */
        /* <DEDUP_REMOVED lines=8> */
[----:B------:R-:W-:Y:S01]  /*7730*/  BAR.SYNC.DEFER_BLOCKING 0x0 ;  /* 0x0000000000007b1d */ /* 0x000fe20000010000 */
[----:B------:R-:W-:Y:S01]  /*7740*/  FFMA.FTZ R8, R4, -UR19, R194 ;  /* 0x8000001304087c23 */ /* 0x000fe200080100c2 */
[----:B------:R-:W-:Y:S01]  /*7750*/  ISETP.GE.AND P0, PT, R2, R240, PT ;  /* 0x000000f00200720c */ /* 0x000fe20003f06270 */
[--C-:B------:R-:W-:Y:S01]  /*7760*/  IMAD.IADD R4, R237, 0x1, -R2.reuse ;  /* 0x00000001ed047824 */ /* 0x100fe200078e0a02 */
[----:B------:R-:W-:Y:S01]  /*7770*/  HMMA.16816.F32 R32, R16, R22, R32 ;  /* 0x000000161020723c */ /* 0x000fe20000001820 */
[--C-:B------:R-:W-:Y:S01]  /*7780*/  IMAD.IADD R3, R238, 0x1, -R2.reuse ;  /* 0x00000001ee037824 */ /* 0x100fe200078e0a02 */
[----:B------:R-:W-:Y:S01]  /*7790*/  ISETP.LT.OR P0, PT, R2, R233, P0 ;  /* 0x000000e90200720c */ /* 0x000fe20000701670 */
[----:B------:R-:W-:Y:S01]  /*77a0*/  IMAD.IADD R2, R239, 0x1, -R2 ;  /* 0x00000001ef027824 */ /* 0x000fe200078e0a02 */
[----:B------:R-:W-:-:S02]  /*77b0*/  IABS R4, R4 ;  /* 0x0000000400047213 */ /* 0x000fc40000000000 */
[----:B------:R-:W-:Y:S01]  /*77c0*/  IABS R3, R3 ;  /* 0x0000000300037213 */ /* 0x000fe20000000000 */
[----:B------:R-:W-:Y:S01]  /*77d0*/  HMMA.16816.F32 R180, R16, R26, R12 ;  /* 0x0000001a10b4723c */ /* 0x000fe2000000180c */
[----:B------:R-:W-:Y:S02]  /*77e0*/  FSEL R23, R9, -INF , !P6 ;  /* 0xff80000009177808 */ /* 0x000fe40007000000 */
[C---:B------:R-:W-:Y:S02]  /*77f0*/  ISETP.GE.AND P6, PT, R0.reuse, R241, PT ;  /* 0x000000f10000720c */ /* 0x040fe40003fc6270 */
[----:B------:R-:W-:Y:S01]  /*7800*/  IABS R6, R2 ;  /* 0x0000000200067213 */ /* 0x000fe20000000000 */
[----:B------:R-:W-:Y:S01]  /*7810*/  IMAD.MOV.U32 R2, RZ, RZ, R4 ;  /* 0x000000ffff027224 */ /* 0x000fe200078e0004 */
[----:B------:R-:W-:Y:S02]  /*7820*/  ISETP.LT.OR P6, PT, R0, R234, P6 ;  /* 0x000000ea0000720c */ /* 0x000fe400037c1670 */
[----:B------:R-:W-:-:S02]  /*7830*/  I2FP.F32.S32 R3, R3 ;  /* 0x0000000300037245 */ /* 0x000fc40000201400 */
[----:B------:R-:W-:Y:S02]  /*7840*/  I2FP.F32.S32 R2, R2 ;  /* 0x0000000200027245 */ /* 0x000fe40000201400 */
[----:B------:R-:W-:Y:S01]  /*7850*/  FSEL R26, R5, -INF , !P6 ;  /* 0xff800000051a7808 */ /* 0x000fe20007000000 */
[----:B------:R-:W-:Y:S01]  /*7860*/  FFMA.FTZ R4, R3, -UR19, R193 ;  /* 0x8000001303047c23 */ /* 0x000fe200080100c1 */
[----:B------:R-:W-:Y:S01]  /*7870*/  ISETP.GE.AND P6, PT, R0, R240, PT ;  /* 0x000000f00000720c */ /* 0x000fe20003fc6270 */
[----:B------:R-:W-:Y:S01]  /*7880*/  FFMA.FTZ R5, R2, -UR19, R143 ;  /* 0x8000001302057c23 */ /* 0x000fe2000801008f */
[C---:B------:R-:W-:Y:S01]  /*7890*/  VIADD R2, R0.reuse, 0x8 ;  /* 0x0000000800027836 */ /* 0x040fe20000000000 */
[----:B------:R-:W-:Y:S01]  /*78a0*/  I2FP.F32.S32 R6, R6 ;  /* 0x0000000600067245 */ /* 0x000fe20000201400 */
[C---:B------:R-:W-:Y:S01]  /*78b0*/  VIADD R3, R0.reuse, 0x9 ;  /* 0x0000000900037836 */ /* 0x040fe20000000000 */
[----:B------:R-:W-:Y:S02]  /*78c0*/  ISETP.LT.OR P6, PT, R0, R233, P6 ;  /* 0x000000e90000720c */ /* 0x000fe400037c1670 */
[----:B------:R-:W-:Y:S01]  /*78d0*/  FSEL R21, R7, -INF , !P5 ;  /* 0xff80000007157808 */ /* 0x000fe20006800000 */
[----:B------:R-:W-:Y:S01]  /*78e0*/  FFMA.FTZ R9, R6, -UR19, R195 ;  /* 0x8000001306097c23 */ /* 0x000fe200080100c3 */
[----:B------:R-:W-:Y:S01]  /*78f0*/  FSEL R28, R8, -INF , !P6 ;  /* 0xff800000081c7808 */ /* 0x000fe20007000000 */
[--C-:B------:R-:W-:Y:S01]  /*7900*/  IMAD.IADD R7, R232, 0x1, -R2.reuse ;  /* 0x00000001e8077824 */ /* 0x100fe200078e0a02 */
[----:B------:R-:W-:Y:S01]  /*7910*/  FSEL R24, R5, -INF , !P4 ;  /* 0xff80000005187808 */ /* 0x000fe20006000000 */
[--C-:B------:R-:W-:Y:S01]  /*7920*/  IMAD.IADD R6, R237, 0x1, -R2.reuse ;  /* 0x00000001ed067824 */ /* 0x100fe200078e0a02 */
[----:B------:R-:W-:Y:S01]  /*7930*/  FSEL R27, R4, -INF , !P1 ;  /* 0xff800000041b7808 */ /* 0x000fe20004800000 */
[----:B------:R-:W-:Y:S01]  /*7940*/  IMAD.IADD R5, R238, 0x1, -R2 ;  /* 0x00000001ee057824 */ /* 0x000fe200078e0a02 */
[----:B------:R-:W-:Y:S01]  /*7950*/  ISETP.GE.AND P6, PT, R2, R243, PT ;  /* 0x000000f30200720c */ /* 0x000fe20003fc6270 */
[----:B------:R-:W-:Y:S01]  /*7960*/  IMAD.IADD R4, R232, 0x1, -R3 ;  /* 0x00000001e8047824 */ /* 0x000fe200078e0a03 */
[----:B------:R-:W-:-:S02]  /*7970*/  ISETP.GE.AND P5, PT, R2, R242, PT ;  /* 0x000000f20200720c */ /* 0x000fc40003fa6270 */
[C---:B------:R-:W-:Y:S02]  /*7980*/  ISETP.GE.AND P4, PT, R2.reuse, R241, PT ;  /* 0x000000f10200720c */ /* 0x040fe40003f86270 */
[C---:B------:R-:W-:Y:S02]  /*7990*/  ISETP.GE.AND P1, PT, R2.reuse, R240, PT ;  /* 0x000000f00200720c */ /* 0x040fe40003f26270 */
[C---:B------:R-:W-:Y:S02]  /*79a0*/  ISETP.LT.OR P6, PT, R2.reuse, R236, P6 ;  /* 0x000000ec0200720c */ /* 0x040fe400037c1670 */
[C---:B------:R-:W-:Y:S02]  /*79b0*/  ISETP.LT.OR P5, PT, R2.reuse, R235, P5 ;  /* 0x000000eb0200720c */ /* 0x040fe40002fa1670 */
[C---:B------:R-:W-:Y:S02]  /*79c0*/  ISETP.LT.OR P4, PT, R2.reuse, R234, P4 ;  /* 0x000000ea0200720c */ /* 0x040fe40002781670 */
[----:B------:R-:W-:Y:S01]  /*79d0*/  ISETP.LT.OR P1, PT, R2, R233, P1 ;  /* 0x000000e90200720c */ /* 0x000fe20000f21670 */
[----:B------:R-:W-:Y:S01]  /*79e0*/  IMAD.IADD R2, R239, 0x1, -R2 ;  /* 0x00000001ef027824 */ /* 0x000fe200078e0a02 */
[----:B------:R-:W-:-:S02]  /*79f0*/  IABS R11, R7 ;  /* 0x00000007000b7213 */ /* 0x000fc40000000000 */
[----:B------:R-:W-:Y:S02]  /*7a00*/  IABS R10, R6 ;  /* 0x00000006000a7213 */ /* 0x000fe40000000000 */
[----:B------:R-:W-:Y:S01]  /*7a10*/  IABS R8, R5 ;  /* 0x0000000500087213 */ /* 0x000fe20000000000 */
[----:B------:R-:W-:Y:S01]  /*7a20*/  IMAD.MOV.U32 R6, RZ, RZ, R11 ;  /* 0x000000ffff067224 */ /* 0x000fe200078e000b */
[----:B------:R-:W-:Y:S01]  /*7a30*/  IABS R7, R2 ;  /* 0x0000000200077213 */ /* 0x000fe20000000000 */
[----:B------:R-:W-:Y:S01]  /*7a40*/  IMAD.MOV.U32 R5, RZ, RZ, R10 ;  /* 0x000000ffff057224 */ /* 0x000fe200078e000a */
[----:B------:R-:W-:Y:S01]  /*7a50*/  IABS R2, R4 ;  /* 0x0000000400027213 */ /* 0x000fe20000000000 */
[----:B------:R-:W-:Y:S01]  /*7a60*/  IMAD.MOV.U32 R4, RZ, RZ, R8 ;  /* 0x000000ffff047224 */ /* 0x000fe200078e0008 */
[----:B------:R-:W-:Y:S02]  /*7a70*/  I2FP.F32.S32 R6, R6 ;  /* 0x0000000600067245 */ /* 0x000fe40000201400 */
[----:B------:R-:W-:-:S02]  /*7a80*/  I2FP.F32.S32 R5, R5 ;  /* 0x0000000500057245 */ /* 0x000fc40000201400 */
        /* <DEDUP_REMOVED lines=9> */
[----:B------:R-:W-:Y:S01]  /*7b20*/  IMAD.IADD R7, R237, 0x1, -R3 ;  /* 0x00000001ed077824 */ /* 0x000fe200078e0a03 */
[----:B------:R-:W-:Y:S01]  /*7b30*/  FSEL R19, R5, -INF , !P5 ;  /* 0xff80000005137808 */ /* 0x000fe20006800000 */
[----:B------:R-:W-:Y:S01]  /*7b40*/  FFMA.FTZ R8, R2, -UR19, R33 ;  /* 0x8000001302087c23 */ /* 0x000fe20008010021 */
[----:B------:R-:W-:Y:S01]  /*7b50*/  FSEL R22, R4, -INF , !P4 ;  /* 0xff80000004167808 */ /* 0x000fe20006000000 */
[----:B------:R-:W-:Y:S01]  /*7b60*/  IMAD.IADD R5, R238, 0x1, -R3 ;  /* 0x00000001ee057824 */ /* 0x000fe200078e0a03 */
[C---:B------:R-:W-:Y:S01]  /*7b70*/  ISETP.GE.AND P0, PT, R3.reuse, R243, PT ;  /* 0x000000f30300720c */ /* 0x040fe20003f06270 */
[----:B------:R-:W-:Y:S01]  /*7b80*/  VIADD R2, R0, 0x10 ;  /* 0x0000001000027836 */ /* 0x000fe20000000000 */
[----:B------:R-:W-:-:S02]  /*7b90*/  ISETP.GE.AND P6, PT, R3, R242, PT ;  /* 0x000000f20300720c */ /* 0x000fc40003fc6270 */
[----:B------:R-:W-:Y:S01]  /*7ba0*/  ISETP.GE.AND P5, PT, R3, R241, PT ;  /* 0x000000f10300720c */ /* 0x000fe20003fa6270 */
[--C-:B------:R-:W-:Y:S01]  /*7bb0*/  IMAD.IADD R6, R237, 0x1, -R2.reuse ;  /* 0x00000001ed067824 */ /* 0x100fe200078e0a02 */
[C---:B------:R-:W-:Y:S01]  /*7bc0*/  ISETP.GE.AND P4, PT, R3.reuse, R240, PT ;  /* 0x000000f00300720c */ /* 0x040fe20003f86270 */
[----:B------:R-:W-:Y:S01]  /*7bd0*/  IMAD.IADD R4, R232, 0x1, -R2 ;  /* 0x00000001e8047824 */ /* 0x000fe200078e0a02 */
        /* <DEDUP_REMOVED lines=9> */
[----:B------:R-:W-:Y:S02]  /*7c70*/  IABS R3, R6 ;  /* 0x0000000600037213 */ /* 0x000fe40000000000 */
        /* <DEDUP_REMOVED lines=14> */
[----:B------:R-:W-:Y:S01]  /*7d60*/  FSEL R15, R5, -INF , !P6 ;  /* 0xff800000050f7808 */ /* 0x000fe20007000000 */
[----:B------:R-:W-:Y:S01]  /*7d70*/  VIADD R3, R0, 0x11 ;  /* 0x0000001100037836 */ /* 0x000fe20000000000 */
[----:B------:R-:W-:Y:S01]  /*7d80*/  FSEL R16, R4, -INF , !P5 ;  /* 0xff80000004107808 */ /* 0x000fe20006800000 */
[----:B------:R-:W-:Y:S01]  /*7d90*/  IMAD.IADD R5, R238, 0x1, -R2 ;  /* 0x00000001ee057824 */ /* 0x000fe200078e0a02 */
[----:B------:R-:W-:Y:S01]  /*7da0*/  ISETP.GE.AND P1, PT, R2, R243, PT ;  /* 0x000000f30200720c */ /* 0x000fe20003f26270 */
[--C-:B------:R-:W-:Y:S01]  /*7db0*/  IMAD.IADD R4, R232, 0x1, -R3.reuse ;  /* 0x00000001e8047824 */ /* 0x100fe200078e0a03 */
[C---:B------:R-:W-:Y:S01]  /*7dc0*/  ISETP.GE.AND P0, PT, R2.reuse, R242, PT ;  /* 0x000000f20200720c */ /* 0x040fe20003f06270 */
[--C-:B------:R-:W-:Y:S01]  /*7dd0*/  IMAD.IADD R6, R237, 0x1, -R3.reuse ;  /* 0x00000001ed067824 */ /* 0x100fe200078e0a03 */
[----:B------:R-:W-:Y:S01]  /*7de0*/  ISETP.GE.AND P6, PT, R2, R241, PT ;  /* 0x000000f10200720c */ /* 0x000fe20003fc6270 */
[----:B------:R-:W-:Y:S01]  /*7df0*/  IMAD.IADD R7, R238, 0x1, -R3 ;  /* 0x00000001ee077824 */ /* 0x000fe200078e0a03 */
[----:B------:R-:W-:-:S02]  /*7e00*/  ISETP.GE.AND P5, PT, R2, R240, PT ;  /* 0x000000f00200720c */ /* 0x000fc40003fa6270 */
[C---:B------:R-:W-:Y:S02]  /*7e10*/  ISETP.LT.OR P1, PT, R2.reuse, R236, P1 ;  /* 0x000000ec0200720c */ /* 0x040fe40000f21670 */
[C---:B------:R-:W-:Y:S02]  /*7e20*/  ISETP.LT.OR P0, PT, R2.reuse, R235, P0 ;  /* 0x000000eb0200720c */ /* 0x040fe40000701670 */
[C---:B------:R-:W-:Y:S02]  /*7e30*/  ISETP.LT.OR P6, PT, R2.reuse, R234, P6 ;  /* 0x000000ea0200720c */ /* 0x040fe400037c1670 */
[----:B------:R-:W-:Y:S01]  /*7e40*/  ISETP.LT.OR P5, PT, R2, R233, P5 ;  /* 0x000000e90200720c */ /* 0x000fe20002fa1670 */
        /* <DEDUP_REMOVED lines=23> */
[C---:B------:R-:W-:Y:S01]  /*7fc0*/  ISETP.GE.AND P4, PT, R3.reuse, R243, PT ;  /* 0x000000f30300720c */ /* 0x040fe20003f86270 */
[C---:B------:R-:W-:Y:S01]  /*7fd0*/  VIADD R2, R0.reuse, 0x18 ;  /* 0x0000001800027836 */ /* 0x040fe20000000000 */
[----:B------:R-:W-:Y:S01]  /*7fe0*/  ISETP.GE.AND P1, PT, R3, R242, PT ;  /* 0x000000f20300720c */ /* 0x000fe20003f26270 */
[----:B------:R-:W-:Y:S01]  /*7ff0*/  IMAD.IADD R6, R239, 0x1, -R3 ;  /* 0x00000001ef067824 */ /* 0x000fe200078e0a03 */
[C---:B------:R-:W-:Y:S01]  /*8000*/  ISETP.GE.AND P0, PT, R3.reuse, R241, PT ;  /* 0x000000f10300720c */ /* 0x040fe20003f06270 */
[----:B------:R-:W-:Y:S01]  /*8010*/  VIADD R0, R0, 0x19 ;  /* 0x0000001900007836 */ /* 0x000fe20000000000 */
[----:B------:R-:W-:-:S02]  /*8020*/  ISETP.LT.OR P4, PT, R3, R236, P4 ;  /* 0x000000ec0300720c */ /* 0x000fc40002781670 */
[C---:B------:R-:W-:Y:S02]  /*8030*/  ISETP.LT.OR P1, PT, R3.reuse, R235, P1 ;  /* 0x000000eb0300720c */ /* 0x040fe40000f21670 */
[----:B------:R-:W-:Y:S02]  /*8040*/  ISETP.LT.OR P0, PT, R3, R234, P0 ;  /* 0x000000ea0300720c */ /* 0x000fe40000701670 */
[----:B------:R-:W-:Y:S02]  /*8050*/  FSEL R143, R7, -INF , !P6 ;  /* 0xff800000078f7808 */ /* 0x000fe40007000000 */
[----:B------:R-:W-:Y:S02]  /*8060*/  ISETP.GE.AND P6, PT, R3, R240, PT ;  /* 0x000000f00300720c */ /* 0x000fe40003fc6270 */
[----:B------:R-:W-:Y:S02]  /*8070*/  FSEL R179, R9, -INF , !P5 ;  /* 0xff80000009b37808 */ /* 0x000fe40006800000 */
[----:B------:R-:W-:-:S02]  /*8080*/  FSEL R189, R8, -INF , !P4 ;  /* 0xff80000008bd7808 */ /* 0x000fc40006000000 */
[----:B------:R-:W-:Y:S01]  /*8090*/  FSEL R200, R5, -INF , !P1 ;  /* 0xff80000005c87808 */ /* 0x000fe20004800000 */
[--C-:B------:R-:W-:Y:S01]  /*80a0*/  IMAD.IADD R5, R232, 0x1, -R2.reuse ;  /* 0x00000001e8057824 */ /* 0x100fe200078e0a02 */
[----:B------:R-:W-:Y:S01]  /*80b0*/  FSEL R142, R4, -INF , !P0 ;  /* 0xff800000048e7808 */ /* 0x000fe20004000000 */
[----:B------:R-:W-:Y:S01]  /*80c0*/  IMAD.IADD R4, R237, 0x1, -R2 ;  /* 0x00000001ed047824 */ /* 0x000fe200078e0a02 */
[C---:B------:R-:W-:Y:S02]  /*80d0*/  ISETP.GE.AND P5, PT, R2.reuse, R243, PT ;  /* 0x000000f30200720c */ /* 0x040fe40003fa6270 */
[C---:B------:R-:W-:Y:S02]  /*80e0*/  ISETP.GE.AND P4, PT, R2.reuse, R242, PT ;  /* 0x000000f20200720c */ /* 0x040fe40003f86270 */
[C---:B------:R-:W-:Y:S02]  /*80f0*/  ISETP.GE.AND P1, PT, R2.reuse, R241, PT ;  /* 0x000000f10200720c */ /* 0x040fe40003f26270 */
[----:B------:R-:W-:-:S02]  /*8100*/  ISETP.GE.AND P0, PT, R2, R240, PT ;  /* 0x000000f00200720c */ /* 0x000fc40003f06270 */
[----:B------:R-:W-:Y:S01]  /*8110*/  ISETP.LT.OR P6, PT, R3, R233, P6 ;  /* 0x000000e90300720c */ /* 0x000fe200037c1670 */
[--C-:B------:R-:W-:Y:S01]  /*8120*/  IMAD.IADD R3, R238, 0x1, -R2.reuse ;  /* 0x00000001ee037824 */ /* 0x100fe200078e0a02 */
        /* <DEDUP_REMOVED lines=27> */
[----:B------:R-:W-:Y:S01]  /*82e0*/  FSEL R141, R2, -INF , !P1 ;  /* 0xff800000028d7808 */ /* 0x000fe20004800000 */
[--C-:B------:R-:W-:Y:S01]  /*82f0*/  IMAD.IADD R3, R237, 0x1, -R0.reuse ;  /* 0x00000001ed037824 */ /* 0x100fe200078e0a00 */
        /* <DEDUP_REMOVED lines=10> */
[----:B------:R-:W-:-:S02]  /*83a0*/  FSEL R177, R6, -INF , !P0 ;  /* 0xff80000006b17808 */ /* 0x000fc40004000000 */
[----:B------:R-:W-:Y:S02]  /*83b0*/  PLOP3.LUT P0, PT, PT, PT, UP0, 0x80, 0x0 ;  /* 0x000000000000781c */ /* 0x000fe40003f0f008 */
[----:B------:R-:W-:Y:S02]  /*83c0*/  IABS R4, R4 ;  /* 0x0000000400047213 */ /* 0x000fe40000000000 */
[----:B------:R-:W-:Y:S02]  /*83d0*/  IABS R3, R3 ;  /* 0x0000000300037213 */ /* 0x000fe40000000000 */
[----:B------:R-:W-:Y:S02]  /*83e0*/  IABS R2, R2 ;  /* 0x0000000200027213 */ /* 0x000fe40000000000 */
[----:B------:R-:W-:Y:S02]  /*83f0*/  IABS R0, R0 ;  /* 0x0000000000007213 */ /* 0x000fe40000000000 */
[----:B------:R-:W-:-:S02]  /*8400*/  I2FP.F32.S32 R4, R4 ;  /* 0x0000000400047245 */ /* 0x000fc40000201400 */
[----:B------:R-:W-:Y:S02]  /*8410*/  I2FP.F32.S32 R3, R3 ;  /* 0x0000000300037245 */ /* 0x000fe40000201400 */
[----:B------:R-:W-:Y:S01]  /*8420*/  I2FP.F32.S32 R2, R2 ;  /* 0x0000000200027245 */ /* 0x000fe20000201400 */
[----:B------:R-:W-:Y:S01]  /*8430*/  FFMA.FTZ R4, R4, -UR19, R181 ;  /* 0x8000001304047c23 */ /* 0x000fe200080100b5 */
[----:B------:R-:W-:Y:S01]  /*8440*/  I2FP.F32.S32 R0, R0 ;  /* 0x0000000000007245 */ /* 0x000fe20000201400 */
[----:B------:R-:W-:Y:S02]  /*8450*/  FFMA.FTZ R3, R3, -UR19, R183 ;  /* 0x8000001303037c23 */ /* 0x000fe400080100b7 */
[----:B------:R-:W-:Y:S01]  /*8460*/  FFMA.FTZ R2, R2, -UR19, R197 ;  /* 0x8000001302027c23 */ /* 0x000fe200080100c5 */
[----:B------:R-:W-:Y:S01]  /*8470*/  FSEL R180, R4, -INF , !P6 ;  /* 0xff80000004b47808 */ /* 0x000fe20007000000 */
[----:B------:R-:W-:Y:S01]  /*8480*/  FFMA.FTZ R0, R0, -UR19, R199 ;  /* 0x8000001300007c23 */ /* 0x000fe200080100c7 */
[----:B------:R-:W-:-:S02]  /*8490*/  FSEL R181, R3, -INF , !P5 ;  /* 0xff80000003b57808 */ /* 0x000fc40006800000 */
        /* <DEDUP_REMOVED lines=52> */
.L_x_1494:
[----:B------:R-:W-:Y:S05]  /*87e0*/  BSYNC B0 ;  /* 0x0000000000007941 */ /* 0x000fea0003800000 */
.L_x_1493:
[----:B------:R-:W0:Y:S02]  /*87f0*/  LDGDEPBAR ;  /* 0x00000000000079af */ /* 0x000e240000000000 */
.L_x_1492:
        /* <DEDUP_REMOVED lines=45> */
[----:B------:R-:W-:Y:S01]  /*8ad0*/  FSEL R12, R12, RZ, P6 ;  /* 0x000000ff0c0c7208 */ /* 0x000fe20003000000 */
[----:B------:R-:W1:Y:S01]  /*8ae0*/  SHFL.BFLY PT, R7, R3, 0x1, 0x1f ;  /* 0x0c201f0003077f89 */ /* 0x000e6200000e0000 */
[----:B------:R-:W-:-:S02]  /*8af0*/  FMNMX.FTZ R0, R176, R0, !PT ;  /* 0x00000000b0007209 */ /* 0x000fc40007810000 */
[----:B---3--:R-:W-:Y:S01]  /*8b00*/  FMNMX.FTZ R215, R2, R6, !PT ;  /* 0x0000000602d77209 */ /* 0x008fe20007810000 */
[--C-:B------:R-:W-:Y:S01]  /*8b10*/  FFMA.FTZ R4, R20, UR10, -R12.reuse ;  /* 0x0000000a14047c23 */ /* 0x100fe2000801080c */
[----:B------:R-:W-:Y:S01]  /*8b20*/  FFMA.FTZ R2, R17, UR10, -R12 ;  /* 0x0000000a11027c23 */ /* 0x000fe2000801080c */
[----:B------:R-:W2:Y:S01]  /*8b30*/  SHFL.BFLY PT, R5, R0, 0x2, 0x1f ;  /* 0x0c401f0000057f89 */ /* 0x000ea200000e0000 */
[C---:B------:R-:W-:Y:S01]  /*8b40*/  FSETP.NEU.FTZ.AND P5, PT, R215.reuse, -INF , PT ;  /* 0xff800000d700780b */ /* 0x040fe20003fbd000 */
[----:B------:R3:W-:Y:S01]  /*8b50*/  MUFU.EX2 R250, R4 ;  /* 0x0000000400fa7308 */ /* 0x0007e20000000800 */
[----:B------:R-:W-:-:S05]  /*8b60*/  FMUL.FTZ R11, R215, UR10 ;  /* 0x0000000ad70b7c20 */ /* 0x000fca0008410000 */
[----:B------:R-:W-:Y:S02]  /*8b70*/  FSEL R11, R11, RZ, P5 ;  /* 0x000000ff0b0b7208 */ /* 0x000fe40002800000 */
[----:B------:R4:W-:Y:S01]  /*8b80*/  MUFU.EX2 R248, R2 ;  /* 0x0000000200f87308 */ /* 0x0009e20000000800 */
[----:B-1----:R-:W-:Y:S01]  /*8b90*/  FMNMX.FTZ R213, R3, R7, !PT ;  /* 0x0000000703d57209 */ /* 0x002fe20007810000 */
[----:B---3--:R-:W-:-:S03]  /*8ba0*/  FFMA.FTZ R4, R21, UR10, -R12 ;  /* 0x0000000a15047c23 */ /* 0x008fc6000801080c */
[----:B------:R-:W-:-:S03]  /*8bb0*/  FSETP.NEU.FTZ.AND P4, PT, R213, -INF , PT ;  /* 0xff800000d500780b */ /* 0x000fc60003f9d000 */
[----:B------:R1:W-:Y:S01]  /*8bc0*/  MUFU.EX2 R249, R4 ;  /* 0x0000000400f97308 */ /* 0x0003e20000000800 */
[----:B--2---:R-:W-:Y:S01]  /*8bd0*/  FMNMX.FTZ R0, R0, R5, !PT ;  /* 0x0000000500007209 */ /* 0x004fe20007810000 */
[----:B------:R-:W-:Y:S01]  /*8be0*/  FMUL.FTZ R10, R213, UR10 ;  /* 0x0000000ad50a7c20 */ /* 0x000fe20008410000 */
[----:B----4-:R-:W-:-:S04]  /*8bf0*/  FFMA.FTZ R2, R13, UR10, -R12 ;  /* 0x0000000a0d027c23 */ /* 0x010fc8000801080c */
[----:B------:R-:W-:Y:S01]  /*8c00*/  FSEL R10, R10, RZ, P4 ;  /* 0x000000ff0a0a7208 */ /* 0x000fe20002000000 */
[----:B------:R2:W-:Y:S04]  /*8c10*/  MUFU.EX2 R251, R2 ;  /* 0x0000000200fb7308 */ /* 0x0005e80000000800 */
[----:B------:R-:W-:-:S04]  /*8c20*/  FFMA.FTZ R13, R143, UR10, -R10 ;  /* 0x0000000a8f0d7c23 */ /* 0x000fc8000801080a */
[----:B------:R3:W-:Y:S01]  /*8c30*/  MUFU.EX2 R201, R13 ;  /* 0x0000000d00c97308 */ /* 0x0007e20000000800 */
[----:B-1----:R-:W1:Y:S01]  /*8c40*/  SHFL.BFLY PT, R4, R0, 0x1, 0x1f ;  /* 0x0c201f0000047f89 */ /* 0x002e6200000e0000 */
[----:B--2---:R-:W-:-:S06]  /*8c50*/  FFMA.FTZ R2, R23, UR10, -R11 ;  /* 0x0000000a17027c23 */ /* 0x004fcc000801080b */
[----:B------:R2:W-:Y:S01]  /*8c60*/  MUFU.EX2 R245, R2 ;  /* 0x0000000200f57308 */ /* 0x0005e20000000800 */
[----:B---3--:R-:W-:-:S07]  /*8c70*/  FFMA.FTZ R13, R142, UR10, -R10 ;  /* 0x0000000a8e0d7c23 */ /* 0x008fce000801080a */
[----:B------:R3:W-:Y:S01]  /*8c80*/  MUFU.EX2 R202, R13 ;  /* 0x0000000d00ca7308 */ /* 0x0007e20000000800 */
[----:B-1----:R-:W-:Y:S01]  /*8c90*/  FMNMX.FTZ R212, R0, R4, !PT ;  /* 0x0000000400d47209 */ /* 0x002fe20007810000 */
[----:B------:R-:W-:-:S03]  /*8ca0*/  FFMA.FTZ R0, R27, UR10, -R10 ;  /* 0x0000000a1b007c23 */ /* 0x000fc6000801080a */
[----:B------:R-:W-:Y:S01]  /*8cb0*/  FSETP.NEU.FTZ.AND P1, PT, R212, -INF , PT ;  /* 0xff800000d400780b */ /* 0x000fe20003f3d000 */
[----:B--2---:R-:W-:Y:S02]  /*8cc0*/  FFMA.FTZ R2, R24, UR10, -R11 ;  /* 0x0000000a18027c23 */ /* 0x004fe4000801080b */
[----:B------:R1:W-:Y:S01]  /*8cd0*/  MUFU.EX2 R208, R0 ;  /* 0x0000000000d07308 */ /* 0x0003e20000000800 */
[----:B---3--:R-:W-:-:S07]  /*8ce0*/  FFMA.FTZ R13, R141, UR10, -R10 ;  /* 0x0000000a8d0d7c23 */ /* 0x008fce000801080a */
[----:B------:R2:W-:Y:S08]  /*8cf0*/  MUFU.EX2 R244, R2 ;  /* 0x0000000200f47308 */ /* 0x0005f00000000800 */
[----:B------:R-:W-:Y:S01]  /*8d00*/  MUFU.EX2 R203, R13 ;  /* 0x0000000d00cb7308 */ /* 0x000fe20000000800 */
[----:B-1----:R-:W-:Y:S02]  /*8d10*/  FFMA.FTZ R0, R22, UR10, -R10 ;  /* 0x0000000a16007c23 */ /* 0x002fe4000801080a */
[----:B------:R-:W-:Y:S05]  /*8d20*/  LDSM.16.MT88.4 R20, [R217+0xb000] ;  /* 0x00b00000d914783b */ /* 0x000fea0000004200 */
[----:B------:R1:W-:Y:S01]  /*8d30*/  MUFU.EX2 R210, R0 ;  /* 0x0000000000d27308 */ /* 0x0003e20000000800 */
[----:B--2---:R-:W-:-:S07]  /*8d40*/  FFMA.FTZ R2, R19, UR10, -R11 ;  /* 0x0000000a13027c23 */ /* 0x004fce000801080b */
[----:B------:R2:W-:Y:S01]  /*8d50*/  MUFU.EX2 R246, R2 ;  /* 0x0000000200f67308 */ /* 0x0005e20000000800 */
[----:B-1----:R-:W-:-:S07]  /*8d60*/  FFMA.FTZ R0, R16, UR10, -R10 ;  /* 0x0000000a10007c23 */ /* 0x002fce000801080a */
[----:B------:R1:W3:Y:S01]  /*8d70*/  MUFU.EX2 R211, R0 ;  /* 0x0000000000d37308 */ /* 0x0002e20000000800 */
[----:B--2---:R-:W-:Y:S01]  /*8d80*/  FFMA.FTZ R2, R15, UR10, -R11 ;  /* 0x0000000a0f027c23 */ /* 0x004fe2000801080b */
[----:B------:R-:W-:Y:S01]  /*8d90*/  MOV R15, R9 ;  /* 0x00000009000f7202 */ /* 0x000fe20000000f00 */
[----:B------:R-:W-:-:S05]  /*8da0*/  FMUL.FTZ R9, R212, UR10 ;  /* 0x0000000ad4097c20 */ /* 0x000fca0008410000 */
[----:B------:R2:W-:Y:S01]  /*8db0*/  MUFU.EX2 R247, R2 ;  /* 0x0000000200f77308 */ /* 0x0005e20000000800 */
[----:B------:R-:W-:-:S05]  /*8dc0*/  FSEL R9, R9, RZ, P1 ;  /* 0x000000ff09097208 */ /* 0x000fca0000800000 */
[----:B-1----:R-:W-:Y:S01]  /*8dd0*/  FFMA.FTZ R0, R28, UR10, -R9 ;  /* 0x0000000a1c007c23 */ /* 0x002fe20008010809 */
[----:B---3--:R-:W-:Y:S01]  /*8de0*/  F2FP.F16.F32.PACK_AB R6, R211, R210 ;  /* 0x000000d2d306723e */ /* 0x008fe200000000ff */
[----:B------:R-:W-:Y:S02]  /*8df0*/  LDSM.16.MT88.4 R28, [R219+0xa000] ;  /* 0x00a00000db1c783b */ /* 0x000fe40000004200 */
[----:B------:R1:W-:Y:S01]  /*8e00*/  MUFU.EX2 R204, R0 ;  /* 0x0000000000cc7308 */ /* 0x0003e20000000800 */
[--C-:B--2---:R-:W-:Y:S01]  /*8e10*/  FFMA.FTZ R2, R26, UR10, -R10.reuse ;  /* 0x0000000a1a027c23 */ /* 0x104fe2000801080a */
[----:B------:R-:W-:-:S06]  /*8e20*/  FFMA.FTZ R10, R140, UR10, -R10 ;  /* 0x0000000a8c0a7c23 */ /* 0x000fcc000801080a */
[----:B------:R2:W3:Y:S01]  /*8e30*/  MUFU.EX2 R209, R2 ;  /* 0x0000000200d17308 */ /* 0x0004e20000000800 */
[----:B-1----:R-:W-:Y:S02]  /*8e40*/  FFMA.FTZ R0, R25, UR10, -R9 ;  /* 0x0000000a19007c23 */ /* 0x002fe40008010809 */
[----:B------:R-:W-:Y:S05]  /*8e50*/  LDSM.16.MT88.4 R24, [R219+0xb000] ;  /* 0x00b00000db18783b */ /* 0x000fea0000004200 */
[----:B------:R1:W4:Y:S01]  /*8e60*/  MUFU.EX2 R205, R0 ;  /* 0x0000000000cd7308 */ /* 0x0003220000000800 */
[----:B--2---:R-:W-:Y:S02]  /*8e70*/  FSEL R2, R214, RZ, P6 ;  /* 0x000000ffd6027208 */ /* 0x004fe40003000000 */
[----:B---3--:R-:W-:-:S03]  /*8e80*/  F2FP.F16.F32.PACK_AB R4, R208, R209 ;  /* 0x000000d1d004723e */ /* 0x008fc600000000ff */
[----:B------:R-:W-:-:S04]  /*8e90*/  FADD.FTZ R2, R136, -R2 ;  /* 0x8000000288027221 */ /* 0x000fc80000010000 */
[----:B------:R-:W-:Y:S01]  /*8ea0*/  FMUL.FTZ R8, R2, UR10 ;  /* 0x0000000a02087c20 */ /* 0x000fe20008410000 */
[--C-:B-1----:R-:W-:Y:S01]  /*8eb0*/  FFMA.FTZ R0, R18, UR10, -R9.reuse ;  /* 0x0000000a12007c23 */ /* 0x102fe20008010809 */
[----:B----4-:R-:W-:Y:S01]  /*8ec0*/  F2FP.F16.F32.PACK_AB R5, R205, R204 ;  /* 0x000000cccd05723e */ /* 0x010fe200000000ff */
[----:B------:R-:W-:Y:S03]  /*8ed0*/  LDSM.16.MT88.4 R16, [R217+0xa000] ;  /* 0x00a00000d910783b */ /* 0x000fe60000004200 */
[----:B------:R-:W1:Y:S08]  /*8ee0*/  MUFU.EX2 R8, R8 ;  /* 0x0000000800087308 */ /* 0x000e700000000800 */
[----:B------:R2:W-:Y:S01]  /*8ef0*/  MUFU.EX2 R207, R0 ;  /* 0x0000000000cf7308 */ /* 0x0005e20000000800 */
[-C--:B-1----:R-:W-:Y:S01]  /*8f00*/  FMUL.FTZ R148, R148, R8.reuse ;  /* 0x0000000894947220 */ /* 0x082fe20000410000 */
[-C--:B------:R-:W-:Y:S01]  /*8f10*/  FMUL.FTZ R149, R149, R8.reuse ;  /* 0x0000000895957220 */ /* 0x080fe20000410000 */
[-C--:B------:R-:W-:Y:S01]  /*8f20*/  FMUL.FTZ R156, R156, R8.reuse ;  /* 0x000000089c9c7220 */ /* 0x080fe20000410000 */
[-C--:B------:R-:W-:Y:S01]  /*8f30*/  FMUL.FTZ R157, R157, R8.reuse ;  /* 0x000000089d9d7220 */ /* 0x080fe20000410000 */
[-C--:B------:R-:W-:Y:S01]  /*8f40*/  FMUL.FTZ R160, R160, R8.reuse ;  /* 0x00000008a0a07220 */ /* 0x080fe20000410000 */
[-C--:B------:R-:W-:Y:S01]  /*8f50*/  FMUL.FTZ R161, R161, R8.reuse ;  /* 0x00000008a1a17220 */ /* 0x080fe20000410000 */
[-C--:B------:R-:W-:Y:S01]  /*8f60*/  FMUL.FTZ R36, R36, R8.reuse ;  /* 0x0000000824247220 */ /* 0x080fe20000410000 */
[----:B------:R-:W-:Y:S01]  /*8f70*/  FMUL.FTZ R37, R37, R8 ;  /* 0x0000000825257220 */ /* 0x000fe20000410000 */
[----:B--2---:R-:W-:Y:S01]  /*8f80*/  FFMA.FTZ R0, R14, UR10, -R9 ;  /* 0x0000000a0e007c23 */ /* 0x004fe20008010809 */
[----:B------:R-:W-:Y:S01]  /*8f90*/  MOV R14, R138 ;  /* 0x0000008a000e7202 */ /* 0x000fe20000000f00 */
[-C--:B------:R-:W-:Y:S01]  /*8fa0*/  FMUL.FTZ R52, R52, R8.reuse ;  /* 0x0000000834347220 */ /* 0x080fe20000410000 */
[-C--:B------:R-:W-:Y:S01]  /*8fb0*/  FMUL.FTZ R53, R53, R8.reuse ;  /* 0x0000000835357220 */ /* 0x080fe20000410000 */
[----:B------:R1:W2:Y:S01]  /*8fc0*/  MUFU.EX2 R206, R0 ;  /* 0x0000000000ce7308 */ /* 0x0002a20000000800 */
        /* <DEDUP_REMOVED lines=16> */
[----:B-1----:R-:W-:Y:S01]  /*90d0*/  FSEL R0, R213, RZ, P4 ;  /* 0x000000ffd5007208 */ /* 0x002fe20002000000 */
[-C--:B------:R-:W-:Y:S01]  /*90e0*/  FMUL.FTZ R112, R112, R8.reuse ;  /* 0x0000000870707220 */ /* 0x080fe20000410000 */
[----:B--2---:R-:W-:Y:S01]  /*90f0*/  F2FP.F16.F32.PACK_AB R7, R206, R207 ;  /* 0x000000cfce07723e */ /* 0x004fe200000000ff */
[-C--:B------:R-:W-:Y:S01]  /*9100*/  FMUL.FTZ R113, R113, R8.reuse ;  /* 0x0000000871717220 */ /* 0x080fe20000410000 */
[-C--:B------:R-:W-:Y:S01]  /*9110*/  FMUL.FTZ R116, R116, R8.reuse ;  /* 0x0000000874747220 */ /* 0x080fe20000410000 */
[----:B------:R-:W-:Y:S01]  /*9120*/  FADD.FTZ R2, R134, -R0 ;  /* 0x8000000086027221 */ /* 0x000fe20000010000 */
[----:B------:R-:W-:Y:S01]  /*9130*/  FSEL R0, R212, RZ, P1 ;  /* 0x000000ffd4007208 */ /* 0x000fe20000800000 */
[-C--:B------:R-:W-:Y:S01]  /*9140*/  FMUL.FTZ R117, R117, R8.reuse ;  /* 0x0000000875757220 */ /* 0x080fe20000410000 */
[-C--:B------:R-:W-:Y:S01]  /*9150*/  FMUL.FTZ R128, R128, R8.reuse ;  /* 0x0000000880807220 */ /* 0x080fe20000410000 */
[----:B------:R-:W-:Y:S01]  /*9160*/  FMUL.FTZ R2, R2, UR10 ;  /* 0x0000000a02027c20 */ /* 0x000fe20008410000 */
[----:B------:R-:W-:Y:S01]  /*9170*/  FMUL.FTZ R129, R129, R8 ;  /* 0x0000000881817220 */ /* 0x000fe20000410000 */
[----:B------:R-:W-:-:S02]  /*9180*/  FADD.FTZ R0, R137, -R0 ;  /* 0x8000000089007221 */ /* 0x000fc40000010000 */
[----:B------:R1:W2:Y:S01]  /*9190*/  MUFU.EX2 R3, R2 ;  /* 0x0000000200037308 */ /* 0x0002a20000000800 */
[----:B------:R-:W-:Y:S01]  /*91a0*/  LDSM.16.MT88.4 R136, [R221+0xa000] ;  /* 0x00a00000dd88783b */ /* 0x000fe20000004200 */
[----:B------:R-:W-:-:S06]  /*91b0*/  FMUL.FTZ R0, R0, UR10 ;  /* 0x0000000a00007c20 */ /* 0x000fcc0008410000 */
[----:B------:R-:W3:Y:S01]  /*91c0*/  MUFU.EX2 R0, R0 ;  /* 0x0000000000007308 */ /* 0x000ee20000000800 */
[----:B-1----:R-:W-:Y:S01]  /*91d0*/  FSEL R2, R215, RZ, P5 ;  /* 0x000000ffd7027208 */ /* 0x002fe20002800000 */
[-C--:B--2---:R-:W-:Y:S01]  /*91e0*/  FMUL.FTZ R40, R40, R3.reuse ;  /* 0x0000000328287220 */ /* 0x084fe20000410000 */
[-C--:B------:R-:W-:Y:S01]  /*91f0*/  FMUL.FTZ R41, R41, R3.reuse ;  /* 0x0000000329297220 */ /* 0x080fe20000410000 */
[-C--:B------:R-:W-:Y:S01]  /*9200*/  FMUL.FTZ R124, R124, R3.reuse ;  /* 0x000000037c7c7220 */ /* 0x080fe20000410000 */
[-C--:B------:R-:W-:Y:S01]  /*9210*/  FMUL.FTZ R125, R125, R3.reuse ;  /* 0x000000037d7d7220 */ /* 0x080fe20000410000 */
[----:B------:R-:W-:Y:S01]  /*9220*/  FADD.FTZ R2, R135, -R2 ;  /* 0x8000000287027221 */ /* 0x000fe20000010000 */
[-C--:B------:R-:W-:Y:S01]  /*9230*/  FMUL.FTZ R144, R144, R3.reuse ;  /* 0x0000000390907220 */ /* 0x080fe20000410000 */
[----:B------:R-:W1:Y:S01]  /*9240*/  LDSM.16.MT88.4 R132, [R222+0xa000] ;  /* 0x00a00000de84783b */ /* 0x000e620000004200 */
[-C--:B---3--:R-:W-:Y:S01]  /*9250*/  FMUL.FTZ R42, R42, R0.reuse ;  /* 0x000000002a2a7220 */ /* 0x088fe20000410000 */
[-C--:B------:R-:W-:Y:S01]  /*9260*/  FMUL.FTZ R43, R43, R0.reuse ;  /* 0x000000002b2b7220 */ /* 0x080fe20000410000 */
[----:B------:R-:W-:Y:S01]  /*9270*/  FMUL.FTZ R2, R2, UR10 ;  /* 0x0000000a02027c20 */ /* 0x000fe20008410000 */
[-C--:B------:R-:W-:Y:S01]  /*9280*/  FMUL.FTZ R126, R126, R0.reuse ;  /* 0x000000007e7e7220 */ /* 0x080fe20000410000 */
[-C--:B------:R-:W-:Y:S01]  /*9290*/  FMUL.FTZ R127, R127, R0.reuse ;  /* 0x000000007f7f7220 */ /* 0x080fe20000410000 */
[-C--:B------:R-:W-:Y:S01]  /*92a0*/  FMUL.FTZ R145, R145, R3.reuse ;  /* 0x0000000391917220 */ /* 0x080fe20000410000 */
[-C--:B------:R-:W-:Y:S01]  /*92b0*/  FMUL.FTZ R152, R152, R3.reuse ;  /* 0x0000000398987220 */ /* 0x080fe20000410000 */
[-C--:B------:R-:W-:Y:S01]  /*92c0*/  FMUL.FTZ R153, R153, R3.reuse ;  /* 0x0000000399997220 */ /* 0x080fe20000410000 */
[----:B------:R-:W2:Y:S01]  /*92d0*/  MUFU.EX2 R2, R2 ;  /* 0x0000000200027308 */ /* 0x000ea20000000800 */
        /* <DEDUP_REMOVED lines=30> */
[C---:B-1----:R-:W-:Y:S01]  /*94c0*/  HMMA.16816.F32 R196, R4.reuse, R132, R40 ;  /* 0x0000008404c4723c */ /* 0x042fe20000001828 */
        /* <DEDUP_REMOVED lines=41> */
[C---:B-1----:R-:W-:Y:S01]  /*9760*/  HMMA.16816.F32 R192, R4.reuse, R42, R124 ;  /* 0x0000002a04c0723c */ /* 0x042fe2000000187c */
[-C--:B------:R-:W-:Y:S01]  /*9770*/  FMUL.FTZ R103, R103, R2.reuse ;  /* 0x0000000267677220 */ /* 0x080fe20000410000 */
[-C--:B------:R-:W-:Y:S01]  /*9780*/  FMUL.FTZ R174, R174, R2.reuse ;  /* 0x00000002aeae7220 */ /* 0x080fe20000410000 */
[-C--:B------:R-:W-:Y:S01]  /*9790*/  FMUL.FTZ R175, R175, R2.reuse ;  /* 0x00000002afaf7220 */ /* 0x080fe20000410000 */
[-C--:B------:R-:W-:Y:S01]  /*97a0*/  FMUL.FTZ R50, R50, R2.reuse ;  /* 0x0000000232327220 */ /* 0x080fe20000410000 */
[-C--:B------:R-:W-:Y:S01]  /*97b0*/  FMUL.FTZ R51, R51, R2.reuse ;  /* 0x0000000233337220 */ /* 0x080fe20000410000 */
[C---:B------:R-:W-:Y:S01]  /*97c0*/  HMMA.16816.F32 R168, R4.reuse, R30, R168 ;  /* 0x0000001e04a8723c */ /* 0x040fe200000018a8 */
[----:B------:R-:W-:Y:S01]  /*97d0*/  MOV R127, R183 ;  /* 0x000000b7007f7202 */ /* 0x000fe20000000f00 */
[-C--:B------:R-:W-:Y:S01]  /*97e0*/  FMUL.FTZ R66, R66, R2.reuse ;  /* 0x0000000242427220 */ /* 0x080fe20000410000 */
[----:B------:R1:W2:Y:S01]  /*97f0*/  MUFU.EX2 R183, R10 ;  /* 0x0000000a00b77308 */ /* 0x0002a20000000800 */
        /* <DEDUP_REMOVED lines=13> */
[----:B------:R-:W-:Y:S01]  /*98d0*/  FFMA.FTZ R0, R252, R0, R204 ;  /* 0x00000000fc007223 */ /* 0x000fe200000100cc */
[----:B------:R-:W-:Y:S01]  /*98e0*/  HMMA.16816.F32 R60, R4, R138, R60 ;  /* 0x0000008a043c723c */ /* 0x000fe2000000183c */
[----:B------:R-:W-:Y:S01]  /*98f0*/  F2FP.F16.F32.PACK_AB R124, R202, R201 ;  /* 0x000000c9ca7c723e */ /* 0x000fe200000000ff */
[----:B-1----:R-:W-:Y:S01]  /*9900*/  FFMA.FTZ R10, R179, UR10, -R9 ;  /* 0x0000000ab30a7c23 */ /* 0x002fe20008010809 */
[----:B------:R-:W-:Y:S01]  /*9910*/  FADD.FTZ R0, R205, R0 ;  /* 0x00000000cd007221 */ /* 0x000fe20000010000 */
[----:B--2---:R-:W-:-:S02]  /*9920*/  F2FP.F16.F32.PACK_AB R126, R183, R203 ;  /* 0x000000cbb77e723e */ /* 0x004fc400000000ff */
[----:B------:R-:W-:Y:S01]  /*9930*/  HMMA.16816.F32 R72, R4, R20, R72 ;  /* 0x000000140448723c */ /* 0x000fe20000001848 */
[----:B------:R1:W2:Y:S01]  /*9940*/  MUFU.EX2 R179, R10 ;  /* 0x0000000a00b37308 */ /* 0x0002a20000000800 */
[----:B------:R-:W-:-:S04]  /*9950*/  FADD.FTZ R0, R207, R0 ;  /* 0x00000000cf007221 */ /* 0x000fc80000010000 */
[----:B------:R-:W-:Y:S01]  /*9960*/  HMMA.16816.F32 R76, R4, R22, R76 ;  /* 0x00000016044c723c */ /* 0x000fe2000000184c */
[----:B------:R-:W-:-:S05]  /*9970*/  FADD.FTZ R0, R206, R0 ;  /* 0x00000000ce007221 */ /* 0x000fca0000010000 */
[C---:B------:R-:W-:Y:S06]  /*9980*/  HMMA.16816.F32 R88, R4.reuse, R24, R88 ;  /* 0x000000180458723c */ /* 0x040fec0000001858 */
[----:B------:R-:W-:Y:S01]  /*9990*/  HMMA.16816.F32 R92, R4, R26, R92 ;  /* 0x0000001a045c723c */ /* 0x000fe2000000185c */
[----:B-1----:R-:W-:Y:S01]  /*99a0*/  FFMA.FTZ R10, R178, UR10, -R9 ;  /* 0x0000000ab20a7c23 */ /* 0x002fe20008010809 */
[----:B--2---:R-:W-:-:S03]  /*99b0*/  FADD.FTZ R0, R179, R0 ;  /* 0x00000000b3007221 */ /* 0x004fc60000010000 */
[----:B------:R1:W2:Y:S01]  /*99c0*/  MUFU.EX2 R178, R10 ;  /* 0x0000000a00b27308 */ /* 0x0002a20000000800 */
[C---:B------:R-:W-:Y:S06]  /*99d0*/  HMMA.16816.F32 R104, R4.reuse, R32, R104 ;  /* 0x000000200468723c */ /* 0x040fec0000001868 */
[C---:B------:R-:W-:Y:S06]  /*99e0*/  HMMA.16816.F32 R108, R4.reuse, R34, R108 ;  /* 0x00000022046c723c */ /* 0x040fec000000186c */
[----:B------:R-:W-:Y:S01]  /*99f0*/  HMMA.16816.F32 R120, R4, R40, R120 ;  /* 0x000000280478723c */ /* 0x000fe20000001878 */
[--C-:B-1----:R-:W-:Y:S01]  /*9a00*/  FFMA.FTZ R10, R177, UR10, -R9.reuse ;  /* 0x0000000ab10a7c23 */ /* 0x102fe20008010809 */
[----:B------:R-:W-:Y:S01]  /*9a10*/  FFMA.FTZ R9, R176, UR10, -R9 ;  /* 0x0000000ab0097c23 */ /* 0x000fe20008010809 */
[----:B--2---:R-:W-:-:S04]  /*9a20*/  FADD.FTZ R0, R178, R0 ;  /* 0x00000000b2007221 */ /* 0x004fc80000010000 */
[----:B------:R-:W-:Y:S01]  /*9a30*/  F2FP.F16.F32.PACK_AB R4, R249, R250 ;  /* 0x000000faf904723e */ /* 0x000fe200000000ff */
[----:B------:R1:W2:Y:S01]  /*9a40*/  MUFU.EX2 R177, R10 ;  /* 0x0000000a00b17308 */ /* 0x0002a20000000800 */
[----:B------:R-:W-:Y:S02]  /*9a50*/  F2FP.F16.F32.PACK_AB R5, R244, R245 ;  /* 0x000000f5f405723e */ /* 0x000fe400000000ff */
[----:B------:R-:W-:Y:S02]  /*9a60*/  F2FP.F16.F32.PACK_AB R6, R251, R248 ;  /* 0x000000f8fb06723e */ /* 0x000fe400000000ff */
[----:B------:R-:W-:Y:S02]  /*9a70*/  F2FP.F16.F32.PACK_AB R7, R247, R246 ;  /* 0x000000f6f707723e */ /* 0x000fe400000000ff */
[----:B------:R-:W-:Y:S01]  /*9a80*/  F2FP.F16.F32.PACK_AB R125, R178, R179 ;  /* 0x000000b3b27d723e */ /* 0x000fe200000000ff */
[----:B------:R3:W4:Y:S04]  /*9a90*/  MUFU.EX2 R176, R9 ;  /* 0x0000000900b07308 */ /* 0x0007280000000800 */
[----:B------:R-:W-:Y:S01]  /*9aa0*/  HMMA.16816.F32 R148, R4, R16, R148 ;  /* 0x000000100494723c */ /* 0x000fe20000001894 */
[----:B-1----:R-:W-:-:S05]  /*9ab0*/  FFMA.FTZ R10, R188, UR10, -R12 ;  /* 0x0000000abc0a7c23 */ /* 0x002fca000801080c */
[C---:B------:R-:W-:Y:S01]  /*9ac0*/  HMMA.16816.F32 R184, R4.reuse, R18, R156 ;  /* 0x0000001204b8723c */ /* 0x040fe2000000189c */
[----:B------:R-:W-:Y:S01]  /*9ad0*/  MOV R188, R127 ;  /* 0x0000007f00bc7202 */ /* 0x000fe20000000f00 */
[----:B------:R-:W1:Y:S01]  /*9ae0*/  LDSM.16.MT88.4 R156, [R217+0xa800] ;  /* 0x00a80000d99c783b */ /* 0x000e620000004200 */
[----:B------:R-:W-:Y:S01]  /*9af0*/  MUFU.EX2 R143, R10 ;  /* 0x0000000a008f7308 */ /* 0x000fe20000000800 */
[----:B--2---:R-:W-:Y:S02]  /*9b00*/  FADD.FTZ R0, R177, R0 ;  /* 0x00000000b1007221 */ /* 0x004fe40000010000 */
[C---:B------:R-:W-:Y:S01]  /*9b10*/  HMMA.16816.F32 R160, R4.reuse, R28, R160 ;  /* 0x0000001c04a0723c */ /* 0x040fe200000018a0 */
[----:B---3--:R-:W-:Y:S01]  /*9b20*/  FFMA.FTZ R9, R189, UR10, -R12 ;  /* 0x0000000abd097c23 */ /* 0x008fe2000801080c */
[----:B------:R-:W-:Y:S01]  /*9b30*/  MOV R189, R14 ;  /* 0x0000000e00bd7202 */ /* 0x000fe20000000f00 */
[----:B------:R-:W-:Y:S01]  /*9b40*/  FFMA.FTZ R3, R188, R3, R209 ;  /* 0x00000003bc037223 */ /* 0x000fe200000100d1 */
[----:B----4-:R-:W-:Y:S01]  /*9b50*/  F2FP.F16.F32.PACK_AB R127, R176, R177 ;  /* 0x000000b1b07f723e */ /* 0x010fe200000000ff */
[----:B------:R-:W2:Y:S01]  /*9b60*/  MUFU.EX2 R142, R9 ;  /* 0x00000009008e7308 */ /* 0x000ea20000000800 */
[----:B------:R-:W-:Y:S01]  /*9b70*/  HMMA.16816.F32 R36, R4, R132, R36 ;  /* 0x000000840424723c */ /* 0x000fe20000001824 */
[----:B------:R-:W-:-:S05]  /*9b80*/  FFMA.FTZ R2, R189, R2, R245 ;  /* 0x00000002bd027223 */ /* 0x000fca00000100f5 */
[C---:B------:R-:W-:Y:S06]  /*9b90*/  HMMA.16816.F32 R52, R4.reuse, R136, R52 ;  /* 0x000000880434723c */ /* 0x040fec0000001834 */
[C---:B------:R-:W-:Y:S06]  /*9ba0*/  HMMA.16816.F32 R68, R4.reuse, R20, R68 ;  /* 0x000000140444723c */ /* 0x040fec0000001844 */
[C---:B------:R-:W-:Y:S06]  /*9bb0*/  HMMA.16816.F32 R84, R4.reuse, R24, R84 ;  /* 0x000000180454723c */ /* 0x040fec0000001854 */
[C---:B------:R-:W-:Y:S06]  /*9bc0*/  HMMA.16816.F32 R100, R4.reuse, R32, R100 ;  /* 0x000000200464723c */ /* 0x040fec0000001864 */
[C---:B------:R-:W-:Y:S01]  /*9bd0*/  HMMA.16816.F32 R28, R4.reuse, R30, R172 ;  /* 0x0000001e041c723c */ /* 0x040fe200000018ac */
[----:B------:R-:W3:Y:S05]  /*9be0*/  LDSM.16.MT88.4 R172, [R219+0xa800] ;  /* 0x00a80000dbac783b */ /* 0x000eea0000004200 */
[C---:B------:R-:W-:Y:S01]  /*9bf0*/  HMMA.16816.F32 R132, R4.reuse, R134, R48 ;  /* 0x000000860484723c */ /* 0x040fe20000001830 */
[----:B------:R-:W4:Y:S05]  /*9c00*/  LDSM.16.MT88.4 R48, [R222+0xa800] ;  /* 0x00a80000de30783b */ /* 0x000f2a0000004200 */
[C---:B------:R-:W-:Y:S01]  /*9c10*/  HMMA.16816.F32 R136, R4.reuse, R138, R64 ;  /* 0x0000008a0488723c */ /* 0x040fe20000001840 */
[----:B------:R-:W5:Y:S05]  /*9c20*/  LDSM.16.MT88.4 R64, [R221+0xa800] ;  /* 0x00a80000dd40783b */ /* 0x000f6a0000004200 */
[C---:B------:R-:W-:Y:S01]  /*9c30*/  HMMA.16816.F32 R20, R4.reuse, R22, R80 ;  /* 0x000000160414723c */ /* 0x040fe20000001850 */
[----:B------:R-:W5:Y:S05]  /*9c40*/  LDSM.16.MT88.4 R80, [R217+0xb800] ;  /* 0x00b80000d950783b */ /* 0x000f6a0000004200 */
[C---:B------:R-:W-:Y:S01]  /*9c50*/  HMMA.16816.F32 R24, R4.reuse, R26, R96 ;  /* 0x0000001a0418723c */ /* 0x040fe20000001860 */
[----:B------:R-:W5:Y:S05]  /*9c60*/  LDSM.16.MT88.4 R96, [R219+0xb800] ;  /* 0x00b80000db60783b */ /* 0x000f6a0000004200 */
[C---:B------:R-:W-:Y:S01]  /*9c70*/  HMMA.16816.F32 R32, R4.reuse, R34, R112 ;  /* 0x000000220420723c */ /* 0x040fe20000001870 */
[----:B------:R-:W5:Y:S05]  /*9c80*/  LDSM.16.MT88.4 R112, [R222+0xb800] ;  /* 0x00b80000de70783b */ /* 0x000f6a0000004200 */
[C---:B------:R-:W-:Y:S06]  /*9c90*/  HMMA.16816.F32 R116, R4.reuse, R40, R116 ;  /* 0x000000280474723c */ /* 0x040fec0000001874 */
[----:B------:R-:W-:Y:S06]  /*9ca0*/  HMMA.16816.F32 R16, R4, R42, R128 ;  /* 0x0000002a0410723c */ /* 0x000fec0000001880 */
[C---:B-1----:R-:W-:Y:S01]  /*9cb0*/  HMMA.16816.F32 R144, R124.reuse, R156, R144 ;  /* 0x0000009c7c90723c */ /* 0x042fe20000001890 */
[--C-:B------:R-:W-:Y:S01]  /*9cc0*/  FFMA.FTZ R4, R182, UR10, -R12.reuse ;  /* 0x0000000ab6047c23 */ /* 0x100fe2000801080c */
[----:B------:R-:W-:Y:S01]  /*9cd0*/  MOV R182, R15 ;  /* 0x0000000f00b67202 */ /* 0x000fe20000000f00 */
[----:B------:R-:W-:Y:S01]  /*9ce0*/  FFMA.FTZ R5, R191, UR10, -R11 ;  /* 0x0000000abf057c23 */ /* 0x000fe2000801080b */
[----:B--2---:R-:W-:Y:S01]  /*9cf0*/  F2FP.F16.F32.PACK_AB R128, R142, R143 ;  /* 0x0000008f8e80723e */ /* 0x004fe200000000ff */
[----:B------:R1:W-:Y:S01]  /*9d00*/  MUFU.EX2 R141, R4 ;  /* 0x00000004008d7308 */ /* 0x0003e20000000800 */
[C---:B------:R-:W-:Y:S06]  /*9d10*/  HMMA.16816.F32 R152, R124.reuse, R158, R152 ;  /* 0x0000009e7c98723c */ /* 0x040fec0000001898 */
[C---:B---3--:R-:W-:Y:S01]  /*9d20*/  HMMA.16816.F32 R164, R124.reuse, R172, R164 ;  /* 0x000000ac7ca4723c */ /* 0x048fe200000018a4 */
[----:B------:R2:W3:Y:S05]  /*9d30*/  MUFU.EX2 R10, R5 ;  /* 0x00000005000a7308 */ /* 0x0004ea0000000800 */
[----:B------:R-:W-:Y:S01]  /*9d40*/  HMMA.16816.F32 R168, R124, R174, R168 ;  /* 0x000000ae7ca8723c */ /* 0x000fe200000018a8 */
[----:B-1----:R-:W-:-:S02]  /*9d50*/  FFMA.FTZ R4, R180, UR10, -R12 ;  /* 0x0000000ab4047c23 */ /* 0x002fc4000801080c */
[----:B------:R-:W1:Y:S03]  /*9d60*/  LDSM.16.MT88.4 R12, [R221+0xb800] ;  /* 0x00b80000dd0c783b */ /* 0x000e660000004200 */
[----:B----4-:R-:W-:Y:S01]  /*9d70*/  HMMA.16816.F32 R40, R124, R48, R196 ;  /* 0x000000307c28723c */ /* 0x010fe200000018c4 */
[----:B------:R4:W4:Y:S01]  /*9d80*/  MUFU.EX2 R140, R4 ;  /* 0x00000004008c7308 */ /* 0x0009220000000800 */
[----:B--2---:R-:W-:Y:S01]  /*9d90*/  FADD.FTZ R5, R244, R2 ;  /* 0x00000002f4057221 */ /* 0x004fe20000010000 */
[----:B------:R-:W-:-:S03]  /*9da0*/  FADD.FTZ R2, R208, R3 ;  /* 0x00000003d0027221 */ /* 0x000fc60000010000 */
[----:B------:R-:W-:Y:S01]  /*9db0*/  HMMA.16816.F32 R44, R124, R50, R44 ;  /* 0x000000327c2c723c */ /* 0x000fe2000000182c */
[----:B------:R-:W-:Y:S01]  /*9dc0*/  FADD.FTZ R3, R246, R5 ;  /* 0x00000005f6037221 */ /* 0x000fe20000010000 */
[----:B------:R-:W-:-:S03]  /*9dd0*/  FADD.FTZ R2, R210, R2 ;  /* 0x00000002d2027221 */ /* 0x000fc60000010000 */
[----:B------:R-:W-:Y:S01]  /*9de0*/  FADD.FTZ R3, R247, R3 ;  /* 0x00000003f7037221 */ /* 0x000fe20000010000 */
[----:B------:R-:W-:Y:S01]  /*9df0*/  FADD.FTZ R2, R211, R2 ;  /* 0x00000002d3027221 */ /* 0x000fe20000010000 */
[C---:B-----5:R-:W-:Y:S02]  /*9e00*/  HMMA.16816.F32 R56, R124.reuse, R64, R56 ;  /* 0x000000407c38723c */ /* 0x060fe40000001838 */
[----:B---3--:R-:W-:Y:S01]  /*9e10*/  FADD.FTZ R3, R10, R3 ;  /* 0x000000030a037221 */ /* 0x008fe20000010000 */
[----:B----4-:R-:W-:Y:S01]  /*9e20*/  FFMA.FTZ R4, R200, UR10, -R11 ;  /* 0x0000000ac8047c23 */ /* 0x010fe2000801080b */
[----:B------:R-:W-:Y:S01]  /*9e30*/  FADD.FTZ R2, R201, R2 ;  /* 0x00000002c9027221 */ /* 0x000fe20000010000 */
[----:B------:R-:W-:Y:S01]  /*9e40*/  F2FP.F16.F32.PACK_AB R130, R140, R141 ;  /* 0x0000008d8c82723e */ /* 0x000fe200000000ff */
[----:B------:R-:W-:Y:S01]  /*9e50*/  HMMA.16816.F32 R60, R124, R66, R60 ;  /* 0x000000427c3c723c */ /* 0x000fe2000000183c */
[----:B------:R2:W3:Y:S01]  /*9e60*/  MUFU.EX2 R9, R4 ;  /* 0x0000000400097308 */ /* 0x0004e20000000800 */
[----:B------:R-:W-:-:S04]  /*9e70*/  FADD.FTZ R2, R202, R2 ;  /* 0x00000002ca027221 */ /* 0x000fc80000010000 */
[----:B------:R-:W-:Y:S01]  /*9e80*/  FADD.FTZ R2, R203, R2 ;  /* 0x00000002cb027221 */ /* 0x000fe20000010000 */
[----:B------:R-:W-:Y:S03]  /*9e90*/  HMMA.16816.F32 R72, R124, R80, R72 ;  /* 0x000000507c48723c */ /* 0x000fe60000001848 */
[----:B------:R-:W-:-:S03]  /*9ea0*/  FADD.FTZ R245, R183, R2 ;  /* 0x00000002b7f57221 */ /* 0x000fc60000010000 */
[----:B------:R-:W-:Y:S01]  /*9eb0*/  HMMA.16816.F32 R76, R124, R82, R76 ;  /* 0x000000527c4c723c */ /* 0x000fe2000000184c */
[----:B--2---:R-:W-:Y:S01]  /*9ec0*/  FFMA.FTZ R4, R190, UR10, -R11 ;  /* 0x0000000abe047c23 */ /* 0x004fe2000801080b */
[C---:B---3--:R-:W-:Y:S01]  /*9ed0*/  FADD.FTZ R3, R9.reuse, R3 ;  /* 0x0000000309037221 */ /* 0x048fe20000010000 */
[----:B------:R-:W-:-:S03]  /*9ee0*/  F2FP.F16.F32.PACK_AB R129, R9, R10 ;  /* 0x0000000a0981723e */ /* 0x000fc600000000ff */
[C---:B------:R-:W-:Y:S01]  /*9ef0*/  HMMA.16816.F32 R88, R124.reuse, R96, R88 ;  /* 0x000000607c58723c */ /* 0x040fe20000001858 */
[----:B------:R2:W3:Y:S05]  /*9f00*/  MUFU.EX2 R7, R4 ;  /* 0x0000000400077308 */ /* 0x0004ea0000000800 */
[C---:B------:R-:W-:Y:S06]  /*9f10*/  HMMA.16816.F32 R92, R124.reuse, R98, R92 ;  /* 0x000000627c5c723c */ /* 0x040fec000000185c */
[----:B------:R-:W-:Y:S01]  /*9f20*/  HMMA.16816.F32 R104, R124, R112, R104 ;  /* 0x000000707c68723c */ /* 0x000fe20000001868 */
[----:B--2---:R-:W-:Y:S01]  /*9f30*/  FFMA.FTZ R4, R181, UR10, -R11 ;  /* 0x0000000ab5047c23 */ /* 0x004fe2000801080b */
[----:B---3--:R-:W-:-:S04]  /*9f40*/  FADD.FTZ R3, R7, R3 ;  /* 0x0000000307037221 */ /* 0x008fc80000010000 */
[C---:B------:R-:W-:Y:S01]  /*9f50*/  HMMA.16816.F32 R108, R124.reuse, R114, R108 ;  /* 0x000000727c6c723c */ /* 0x040fe2000000186c */
[----:B------:R2:W3:Y:S05]  /*9f60*/  MUFU.EX2 R6, R4 ;  /* 0x0000000400067308 */ /* 0x0004ea0000000800 */
[C---:B-1----:R-:W-:Y:S06]  /*9f70*/  HMMA.16816.F32 R120, R124.reuse, R12, R120 ;  /* 0x0000000c7c78723c */ /* 0x042fec0000001878 */
[----:B------:R-:W-:Y:S01]  /*9f80*/  HMMA.16816.F32 R124, R124, R14, R192 ;  /* 0x0000000e7c7c723c */ /* 0x000fe200000018c0 */
[----:B--2---:R-:W-:Y:S01]  /*9f90*/  FFMA.FTZ R4, R182, R8, R250 ;  /* 0x00000008b6047223 */ /* 0x004fe200000100fa */
[C---:B---3--:R-:W-:Y:S01]  /*9fa0*/  FADD.FTZ R252, R6.reuse, R3 ;  /* 0x0000000306fc7221 */ /* 0x048fe20000010000 */
[----:B------:R-:W-:-:S02]  /*9fb0*/  F2FP.F16.F32.PACK_AB R131, R6, R7 ;  /* 0x000000070683723e */ /* 0x000fc400000000ff */
[----:B------:R-:W-:Y:S01]  /*9fc0*/  FADD.FTZ R4, R249, R4 ;  /* 0x00000004f9047221 */ /* 0x000fe20000010000 */
[----:B------:R-:W-:-:S03]  /*9fd0*/  FADD.FTZ R249, R176, R0 ;  /* 0x00000000b0f97221 */ /* 0x000fc60000010000 */
[----:B------:R-:W-:Y:S01]  /*9fe0*/  FADD.FTZ R4, R248, R4 ;  /* 0x00000004f8047221 */ /* 0x000fe20000010000 */
[----:B------:R-:W-:Y:S03]  /*9ff0*/  HMMA.16816.F32 R148, R128, R156, R148 ;  /* 0x0000009c8094723c */ /* 0x000fe60000001894 */
[----:B------:R-:W-:-:S03]  /*a000*/  FADD.FTZ R4, R251, R4 ;  /* 0x00000004fb047221 */ /* 0x000fc60000010000 */
[----:B------:R-:W-:Y:S01]  /*a010*/  HMMA.16816.F32 R160, R128, R172, R160 ;  /* 0x000000ac80a0723c */ /* 0x000fe200000018a0 */
[----:B------:R-:W-:-:S04]  /*a020*/  FADD.FTZ R4, R143, R4 ;  /* 0x000000048f047221 */ /* 0x000fc80000010000 */
[----:B------:R-:W-:Y:S01]  /*a030*/  FADD.FTZ R4, R142, R4 ;  /* 0x000000048e047221 */ /* 0x000fe20000010000 */
[----:B------:R-:W-:Y:S03]  /*a040*/  HMMA.16816.F32 R36, R128, R48, R36 ;  /* 0x000000308024723c */ /* 0x000fe60000001824 */
[----:B------:R-:W-:-:S03]  /*a050*/  FADD.FTZ R4, R141, R4 ;  /* 0x000000048d047221 */ /* 0x000fc60000010000 */
[----:B------:R-:W-:Y:S01]  /*a060*/  HMMA.16816.F32 R52, R128, R64, R52 ;  /* 0x000000408034723c */ /* 0x000fe20000001834 */
[----:B------:R-:W-:-:S05]  /*a070*/  FADD.FTZ R250, R140, R4 ;  /* 0x000000048cfa7221 */ /* 0x000fca0000010000 */
[----:B------:R1:W-:Y:S01]  /*a080*/  STL [R1+0xc], R250 ;  /* 0x00000cfa01007387 */ /* 0x0003e20000100800 */
[C---:B------:R-:W-:Y:S03]  /*a090*/  HMMA.16816.F32 R68, R128.reuse, R80, R68 ;  /* 0x000000508044723c */ /* 0x040fe60000001844 */
[----:B------:R1:W-:Y:S03]  /*a0a0*/  STL [R1+0x8], R252 ;  /* 0x000008fc01007387 */ /* 0x0003e60000100800 */
[C---:B------:R-:W-:Y:S01]  /*a0b0*/  HMMA.16816.F32 R84, R128.reuse, R96, R84 ;  /* 0x000000608054723c */ /* 0x040fe20000001854 */
[----:B------:R1:W-:Y:S04]  /*a0c0*/  STL [R1], R249 ;  /* 0x000000f901007387 */ /* 0x0003e80000100800 */
[----:B------:R1:W-:Y:S01]  /*a0d0*/  STL [R1+0x4], R245 ;  /* 0x000004f501007387 */ /* 0x0003e20000100800 */
        /* <DEDUP_REMOVED lines=28> */
[----:B------:R-:W-:Y:S01]  /*a2a0*/  IMAD.U32 R0, RZ, RZ, UR20 ;  /* 0x00000014ff007e24 */ /* 0x000fe2000f8e00ff */
[----:B------:R-:W5:Y:S01]  /*a2b0*/  S2R R244, SR_TID.X ;  /* 0x0000000000f47919 */ /* 0x000f620000002100 */
[----:B------:R-:W-:Y:S01]  /*a2c0*/  IMAD.U32 R4, RZ, RZ, UR20 ;  /* 0x00000014ff047e24 */ /* 0x000fe2000f8e00ff */
[----:B------:R-:W-:-:S03]  /*a2d0*/  UIADD3 UR4, UR21, UR4, URZ ;  /* 0x0000000415047290 */ /* 0x000fc6000fffe03f */
[----:B------:R-:W4:Y:S03]  /*a2e0*/  @!P3 LDC.64 R8, c[0x0][0x220] ;  /* 0x00008800ff08bb82 */ /* 0x000f260000000a00 */
[----:B------:R-:W-:-:S05]  /*a2f0*/  IMAD.U32 R3, RZ, RZ, UR4 ;  /* 0x00000004ff037e24 */ /* 0x000fca000f8e00ff */
[----:B------:R-:W4:Y:S01]  /*a300*/  @!P2 LDC.64 R12, c[0x0][0x220] ;  /* 0x00008800ff0cab82 */ /* 0x000f220000000a00 */
[----:B------:R-:W-:Y:S01]  /*a310*/  @P3 STS.128 [R231+0xa000], RZ ;  /* 0x00a000ffe7003388 */ /* 0x000fe20000000c00 */
[----:B-----5:R-:W-:-:S05]  /*a320*/  IMAD.SHL.U32 R244, R244, 0x2, RZ ;  /* 0x00000002f4f47824 */ /* 0x020fca00078e00ff */
[----:B------:R-:W-:Y:S02]  /*a330*/  LOP3.LUT R244, R244, 0x6, RZ, 0xc0, !PT ;  /* 0x00000006f4f47812 */ /* 0x000fe400078ec0ff */
[----:B--2---:R-:W-:-:S04]  /*a340*/  LEA R0, P1, R0, R198, 0x5 ;  /* 0x000000c600007211 */ /* 0x004fc800078228ff */
[----:B------:R-:W-:Y:S02]  /*a350*/  IADD3 R2, P0, R0, UR24, RZ ;  /* 0x0000001800027c10 */ /* 0x000fe4000ff1e0ff */
[----:B---3--:R-:W-:Y:S02]  /*a360*/  LEA.HI.X R3, R4, R189, R3, 0x5, P1 ;  /* 0x000000bd04037211 */ /* 0x008fe400008f2c03 */
[C---:B-1----:R-:W-:Y:S02]  /*a370*/  @!P3 LEA R10, P5, R0.reuse, R10, 0x1 ;  /* 0x0000000a000ab211 */ /* 0x042fe400078a08ff */
[----:B----4-:R-:W-:Y:S02]  /*a380*/  @!P2 LEA R6, P1, R0, R6, 0x1 ;  /* 0x000000060006a211 */ /* 0x010fe400078208ff */
[----:B------:R-:W-:Y:S02]  /*a390*/  @!P3 LEA R8, P4, R2, R8, 0x1 ;  /* 0x000000080208b211 */ /* 0x000fe400078808ff */
        /* <DEDUP_REMOVED lines=8> */
[C-C-:B------:R-:W-:Y:S01]  /*a420*/  @!P3 LEA.HI.X R9, R2.reuse, R9, R5.reuse, 0x1, P4 ;  /* 0x000000090209b211 */ /* 0x140fe200020f0c05 */
[----:B------:R-:W-:Y:S01]  /*a430*/  IMAD.U32 R0, RZ, RZ, UR29 ;  /* 0x0000001dff007e24 */ /* 0x000fe2000f8e00ff */
[----:B------:R-:W-:Y:S01]  /*a440*/  @!P2 LEA.HI.X R5, R2, R13, R5, 0x1, P0 ;  /* 0x0000000d0205a211 */ /* 0x000fe200000f0c05 */
[----:B------:R-:W-:Y:S02]  /*a450*/  @P2 STS.128 [R231+0xb000], RZ ;  /* 0x00b000ffe7002388 */ /* 0x000fe40000000c00 */
[----:B------:R-:W-:-:S02]  /*a460*/  IMAD R0, R0, 0x20, R244 ;  /* 0x0000002000007824 */ /* 0x000fc400078e02f4 */
[----:B------:R-:W-:Y:S01]  /*a470*/  @!PT LDS RZ, [RZ] ;  /* 0x00000000fffff984 */ /* 0x000fe20000000800 */
[----:B------:R-:W-:Y:S01]  /*a480*/  @!PT LDS RZ, [RZ] ;  /* 0x00000000fffff984 */ /* 0x000fe20000000800 */
[----:B------:R-:W-:Y:S01]  /*a490*/  @!PT LDS RZ, [RZ] ;  /* 0x00000000fffff984 */ /* 0x000fe20000000800 */
[----:B------:R-:W-:Y:S02]  /*a4a0*/  @!P2 LDGSTS.E.BYPASS.LTC128B.128 [R231+0xb000], desc[UR26][R6.64+0x80] ;  /* 0x0b00008006e7afae */ /* 0x000fe4000b901d5a */
[----:B------:R-:W-:Y:S01]  /*a4b0*/  IMAD.IADD R3, R237, 0x1, -R0 ;  /* 0x00000001ed037824 */ /* 0x000fe200078e0a00 */
[CC--:B------:R-:W-:Y:S01]  /*a4c0*/  ISETP.GE.AND P0, PT, R0.reuse, R243.reuse, PT ;  /* 0x000000f30000720c */ /* 0x0c0fe20003f06270 */
[----:B------:R-:W-:Y:S01]  /*a4d0*/  @P3 STS.128 [R231+0xa800], RZ ;  /* 0x00a800ffe7003388 */ /* 0x000fe20000000c00 */
[C---:B------:R-:W-:Y:S01]  /*a4e0*/  VIADD R2, R0.reuse, 0x1 ;  /* 0x0000000100027836 */ /* 0x040fe20000000000 */
[C---:B------:R-:W-:Y:S02]  /*a4f0*/  ISETP.GE.AND P6, PT, R0.reuse, R242, PT ;  /* 0x000000f20000720c */ /* 0x040fe40003fc6270 */
[----:B------:R-:W-:Y:S01]  /*a500*/  @!PT LDS RZ, [RZ] ;  /* 0x00000000fffff984 */ /* 0x000fe20000000800 */
[----:B------:R-:W-:Y:S01]  /*a510*/  @!PT LDS RZ, [RZ] ;  /* 0x00000000fffff984 */ /* 0x000fe20000000800 */
[----:B------:R-:W-:Y:S01]  /*a520*/  @!PT LDS RZ, [RZ] ;  /* 0x00000000fffff984 */ /* 0x000fe20000000800 */
[----:B------:R1:W-:Y:S01]  /*a530*/  @!P3 LDGSTS.E.BYPASS.LTC128B.128 [R231+0xa800], desc[UR26][R8.64] ;  /* 0x0a80000008e7bfae */ /* 0x0003e2000b901d5a */
[----:B------:R-:W-:Y:S02]  /*a540*/  ISETP.LT.OR P0, PT, R0, R236, P0 ;  /* 0x000000ec0000720c */ /* 0x000fe40000701670 */
[C---:B------:R-:W-:Y:S01]  /*a550*/  ISETP.GE.AND P5, PT, R2.reuse, R243, PT ;  /* 0x000000f30200720c */ /* 0x040fe20003fa6270 */
[----:B------:R-:W-:Y:S01]  /*a560*/  @P2 STS.128 [R231+0xb800], RZ ;  /* 0x00b800ffe7002388 */ /* 0x000fe20000000c00 */
[----:B------:R-:W-:-:S02]  /*a570*/  ISETP.GE.AND P4, PT, R2, R242, PT ;  /* 0x000000f20200720c */ /* 0x000fc40003f86270 */
[----:B------:R-:W-:Y:S01]  /*a580*/  ISETP.GE.AND P1, PT, R2, R241, PT ;  /* 0x000000f10200720c */ /* 0x000fe20003f26270 */
[----:B------:R-:W-:Y:S01]  /*a590*/  @!PT LDS RZ, [RZ] ;  /* 0x00000000fffff984 */ /* 0x000fe20000000800 */
[----:B------:R-:W-:Y:S01]  /*a5a0*/  @!PT LDS RZ, [RZ] ;  /* 0x00000000fffff984 */ /* 0x000fe20000000800 */
[----:B------:R-:W-:Y:S01]  /*a5b0*/  @!PT LDS RZ, [RZ] ;  /* 0x00000000fffff984 */ /* 0x000fe20000000800 */
[----:B------:R2:W-:Y:S01]  /*a5c0*/  @!P2 LDGSTS.E.BYPASS.LTC128B.128 [R231+0xb800], desc[UR26][R4.64+0x80] ;  /* 0x0b80008004e7afae */ /* 0x0005e2000b901d5a */
[-C--:B------:R-:W-:Y:S02]  /*a5d0*/  ISETP.LT.OR P6, PT, R0, R235.reuse, P6 ;  /* 0x000000eb0000720c */ /* 0x080fe400037c1670 */
[C---:B------:R-:W-:Y:S01]  /*a5e0*/  ISETP.LT.OR P5, PT, R2.reuse, R236, P5 ;  /* 0x000000ec0200720c */ /* 0x040fe20002fa1670 */
[----:B------:R-:W-:Y:S01]  /*a5f0*/  LDSM.16.M88.4 R24, [R216+0x8000] ;  /* 0x00800000d818783b */ /* 0x000fe20000000200 */
[C---:B------:R-:W-:Y:S02]  /*a600*/  ISETP.LT.OR P4, PT, R2.reuse, R235, P4 ;  /* 0x000000eb0200720c */ /* 0x040fe40002781670 */
[----:B------:R-:W-:Y:S01]  /*a610*/  ISETP.LT.OR P1, PT, R2, R234, P1 ;  /* 0x000000ea0200720c */ /* 0x000fe20000f21670 */
        /* <DEDUP_REMOVED lines=87> */
[----:B--2---:R-:W-:Y:S06]  /*ab90*/  HMMA.16816.F32 R132, R16, R20, R132 ;  /* 0x000000141084723c */ /* 0x004fec0000001884 */
[----:B------:R-:W-:Y:S06]  /*aba0*/  HMMA.16816.F32 R32, R12, R34, R192 ;  /* 0x000000220c20723c */ /* 0x000fec00000018c0 */
        /* <DEDUP_REMOVED lines=9> */
[C---:B------:R-:W-:Y:S01]  /*ac40*/  HMMA.16816.F32 R136, R16.reuse, R24, R8 ;  /* 0x000000181088723c */ /* 0x040fe20000001808 */
        /* <DEDUP_REMOVED lines=12> */
[----:B------:R-:W-:Y:S01]  /*ad10*/  HMMA.16816.F32 R140, R16, R26, R12 ;  /* 0x0000001a108c723c */ /* 0x000fe2000000180c */
[----:B------:R-:W-:Y:S01]  /*ad20*/  I2FP.F32.S32 R3, R3 ;  /* 0x0000000300037245 */ /* 0x000fe20000201400 */
[----:B------:R-:W-:Y:S01]  /*ad30*/  FFMA.FTZ R9, R5, -UR19, R134 ;  /* 0x8000001305097c23 */ /* 0x000fe20008010086 */
[----:B------:R-:W-:Y:S01]  /*ad40*/  I2FP.F32.S32 R4, R4 ;  /* 0x0000000400047245 */ /* 0x000fe20000201400 */
[----:B------:R-:W-:-:S02]  /*ad50*/  FFMA.FTZ R5, R7, -UR19, R184 ;  /* 0x8000001307057c23 */ /* 0x000fc400080100b8 */
[----:B------:R-:W-:Y:S01]  /*ad60*/  FFMA.FTZ R7, R3, -UR19, R133 ;  /* 0x8000001303077c23 */ /* 0x000fe20008010085 */
[----:B------:R-:W-:Y:S01]  /*ad70*/  FSEL R19, R6, -INF , !P0 ;  /* 0xff80000006137808 */ /* 0x000fe20004000000 */
[----:B------:R-:W-:Y:S01]  /*ad80*/  FFMA.FTZ R8, R4, -UR19, R186 ;  /* 0x8000001304087c23 */ /* 0x000fe200080100ba */
[----:B------:R-:W-:Y:S01]  /*ad90*/  BAR.SYNC.DEFER_BLOCKING 0x0 ;  /* 0x0000000000007b1d */ /* 0x000fe20000010000 */
[----:B------:R-:W-:Y:S01]  /*ada0*/  ISETP.GE.AND P0, PT, R2, R240, PT ;  /* 0x000000f00200720c */ /* 0x000fe20003f06270 */
[--C-:B------:R-:W-:Y:S01]  /*adb0*/  IMAD.IADD R4, R237, 0x1, -R2.reuse ;  /* 0x00000001ed047824 */ /* 0x100fe200078e0a02 */
[----:B------:R-:W-:Y:S01]  /*adc0*/  FSEL R23, R9, -INF , !P6 ;  /* 0xff80000009177808 */ /* 0x000fe20007000000 */
[--C-:B------:R-:W-:Y:S01]  /*add0*/  IMAD.IADD R3, R238, 0x1, -R2.reuse ;  /* 0x00000001ee037824 */ /* 0x100fe200078e0a02 */
[----:B------:R-:W-:Y:S01]  /*ade0*/  ISETP.LT.OR P0, PT, R2, R233, P0 ;  /* 0x000000e90200720c */ /* 0x000fe20000701670 */
[----:B------:R-:W-:Y:S01]  /*adf0*/  IMAD.IADD R2, R239, 0x1, -R2 ;  /* 0x00000001ef027824 */ /* 0x000fe200078e0a02 */
[----:B------:R-:W-:-:S02]  /*ae00*/  IABS R4, R4 ;  /* 0x0000000400047213 */ /* 0x000fc40000000000 */
[C---:B------:R-:W-:Y:S02]  /*ae10*/  ISETP.GE.AND P6, PT, R0.reuse, R241, PT ;  /* 0x000000f10000720c */ /* 0x040fe40003fc6270 */
[----:B------:R-:W-:Y:S01]  /*ae20*/  IABS R6, R2 ;  /* 0x0000000200067213 */ /* 0x000fe20000000000 */
[----:B------:R-:W-:Y:S01]  /*ae30*/  IMAD.MOV.U32 R2, RZ, RZ, R4 ;  /* 0x000000ffff027224 */ /* 0x000fe200078e0004 */
[----:B------:R-:W-:Y:S02]  /*ae40*/  IABS R3, R3 ;  /* 0x0000000300037213 */ /* 0x000fe40000000000 */
[----:B------:R-:W-:Y:S02]  /*ae50*/  ISETP.LT.OR P6, PT, R0, R234, P6 ;  /* 0x000000ea0000720c */ /* 0x000fe400037c1670 */
[----:B------:R-:W-:Y:S02]  /*ae60*/  I2FP.F32.S32 R2, R2 ;  /* 0x0000000200027245 */ /* 0x000fe40000201400 */
[----:B------:R-:W-:-:S02]  /*ae70*/  I2FP.F32.S32 R3, R3 ;  /* 0x0000000300037245 */ /* 0x000fc40000201400 */
[----:B------:R-:W-:Y:S01]  /*ae80*/  FSEL R25, R5, -INF , !P6 ;  /* 0xff80000005197808 */ /* 0x000fe20007000000 */
[----:B------:R-:W-:Y:S01]  /*ae90*/  FFMA.FTZ R5, R2, -UR19, R135 ;  /* 0x8000001302057c23 */ /* 0x000fe20008010087 */
[C---:B------:R-:W-:Y:S01]  /*aea0*/  ISETP.GE.AND P6, PT, R0.reuse, R240, PT ;  /* 0x000000f00000720c */ /* 0x040fe20003fc6270 */
        /* <DEDUP_REMOVED lines=246> */
.L_x_1497:
[----:B------:R-:W-:Y:S05]  /*be10*/  BSYNC B0 ;  /* 0x0000000000007941 */ /* 0x000fea0003800000 */
.L_x_1496:
[----:B------:R-:W0:Y:S02]  /*be20*/  LDGDEPBAR ;  /* 0x00000000000079af */ /* 0x000e240000000000 */
.L_x_1495:
        /* <DEDUP_REMOVED lines=31> */
[----:B-1----:R-:W-:Y:S01]  /*c020*/  FMNMX.FTZ R136, R136, R4, !PT ;  /* 0x0000000488887209 */ /* 0x002fe20007810000 */
[----:B------:R-:W1:Y:S01]  /*c030*/  SHFL.BFLY PT, R6, R134, 0x2, 0x1f ;  /* 0x0c401f0086067f89 */ /* 0x000e6200000e0000 */
[----:B------:R-:W-:-:S02]  /*c040*/  FMNMX.FTZ R2, R179, R2, !PT ;  /* 0x00000002b3027209 */ /* 0x000fc40007810000 */
[----:B------:R-:W-:Y:S01]  /*c050*/  MOV R7, R249 ;  /* 0x000000f900077202 */ /* 0x000fe20000000f00 */
[----:B------:R-:W2:Y:S01]  /*c060*/  SHFL.BFLY PT, R4, R0, 0x2, 0x1f ;  /* 0x0c401f0000047f89 */ /* 0x000ea200000e0000 */
[----:B------:R-:W-:Y:S02]  /*c070*/  FMNMX.FTZ R2, R178, R2, !PT ;  /* 0x00000002b2027209 */ /* 0x000fe40007810000 */
[----:B------:R-:W-:Y:S01]  /*c080*/  MOV R30, R250 ;  /* 0x000000fa001e7202 */ /* 0x000fe20000000f00 */
[----:B------:R-:W3:Y:S01]  /*c090*/  SHFL.BFLY PT, R5, R136, 0x1, 0x1f ;  /* 0x0c201f0088057f89 */ /* 0x000ee200000e0000 */
[----:B------:R-:W-:Y:S02]  /*c0a0*/  FMNMX.FTZ R2, R177, R2, !PT ;  /* 0x00000002b1027209 */ /* 0x000fe40007810000 */
[----:B------:R-:W-:Y:S02]  /*c0b0*/  MOV R31, R245 ;  /* 0x000000f5001f7202 */ /* 0x000fe40000000f00 */
[----:B------:R-:W-:-:S02]  /*c0c0*/  FMNMX.FTZ R137, R176, R2, !PT ;  /* 0x00000002b0897209 */ /* 0x000fc40007810000 */
[----:B------:R-:W-:Y:S02]  /*c0d0*/  MOV R188, R7 ;  /* 0x0000000700bc7202 */ /* 0x000fe40000000f00 */
[----:B------:R-:W-:Y:S01]  /*c0e0*/  MOV R181, R31 ;  /* 0x0000001f00b57202 */ /* 0x000fe20000000f00 */
[----:B------:R-:W4:Y:S01]  /*c0f0*/  SHFL.BFLY PT, R3, R137, 0x2, 0x1f ;  /* 0x0c401f0089037f89 */ /* 0x000f2200000e0000 */
[----:B------:R-:W-:Y:S02]  /*c100*/  MOV R182, R30 ;  /* 0x0000001e00b67202 */ /* 0x000fe40000000f00 */
[----:B------:R-:W-:Y:S02]  /*c110*/  MOV R183, R29 ;  /* 0x0000001d00b77202 */ /* 0x000fe40000000f00 */
[----:B-1----:R-:W-:Y:S02]  /*c120*/  FMNMX.FTZ R134, R134, R6, !PT ;  /* 0x0000000686867209 */ /* 0x002fe40007810000 */
[----:B--2---:R-:W-:-:S03]  /*c130*/  FMNMX.FTZ R0, R0, R4, !PT ;  /* 0x0000000400007209 */ /* 0x004fc60007810000 */
[----:B------:R-:W1:Y:S01]  /*c140*/  SHFL.BFLY PT, R4, R134, 0x1, 0x1f ;  /* 0x0c201f0086047f89 */ /* 0x000e6200000e0000 */
[----:B---3--:R-:W-:-:S03]  /*c150*/  FMNMX.FTZ R136, R136, R5, !PT ;  /* 0x0000000588887209 */ /* 0x008fc60007810000 */
[----:B------:R-:W2:Y:S01]  /*c160*/  SHFL.BFLY PT, R135, R0, 0x1, 0x1f ;  /* 0x0c201f0000877f89 */ /* 0x000ea200000e0000 */
[C---:B------:R-:W-:Y:S01]  /*c170*/  FSETP.NEU.FTZ.AND P6, PT, R136.reuse, -INF , PT ;  /* 0xff8000008800780b */ /* 0x040fe20003fdd000 */
[----:B------:R-:W-:-:S05]  /*c180*/  FMUL.FTZ R12, R136, UR10 ;  /* 0x0000000a880c7c20 */ /* 0x000fca0008410000 */
[----:B------:R-:W-:Y:S02]  /*c190*/  FSEL R12, R12, RZ, P6 ;  /* 0x000000ff0c0c7208 */ /* 0x000fe40003000000 */
[----:B----4-:R-:W-:-:S03]  /*c1a0*/  FMNMX.FTZ R137, R137, R3, !PT ;  /* 0x0000000389897209 */ /* 0x010fc60007810000 */
[----:B------:R-:W-:-:S04]  /*c1b0*/  FFMA.FTZ R2, R19, UR10, -R12 ;  /* 0x0000000a13027c23 */ /* 0x000fc8000801080c */
[----:B------:R3:W-:Y:S01]  /*c1c0*/  MUFU.EX2 R189, R2 ;  /* 0x0000000200bd7308 */ /* 0x0007e20000000800 */
[----:B-1----:R-:W-:Y:S02]  /*c1d0*/  FMNMX.FTZ R134, R134, R4, !PT ;  /* 0x0000000486867209 */ /* 0x002fe40007810000 */
[----:B--2---:R-:W-:Y:S01]  /*c1e0*/  FMNMX.FTZ R135, R0, R135, !PT ;  /* 0x0000008700877209 */ /* 0x004fe20007810000 */
[--C-:B------:R-:W-:Y:S02]  /*c1f0*/  FFMA.FTZ R0, R16, UR10, -R12.reuse ;  /* 0x0000000a10007c23 */ /* 0x100fe4000801080c */
[C---:B------:R-:W-:Y:S01]  /*c200*/  FMUL.FTZ R10, R134.reuse, UR10 ;  /* 0x0000000a860a7c20 */ /* 0x040fe20008410000 */
[----:B------:R-:W-:Y:S01]  /*c210*/  FSETP.NEU.FTZ.AND P4, PT, R134, -INF , PT ;  /* 0xff8000008600780b */ /* 0x000fe20003f9d000 */
[C---:B------:R-:W-:Y:S01]  /*c220*/  FMUL.FTZ R11, R135.reuse, UR10 ;  /* 0x0000000a870b7c20 */ /* 0x040fe20008410000 */
[----:B------:R-:W-:Y:S01]  /*c230*/  FSETP.NEU.FTZ.AND P5, PT, R135, -INF , PT ;  /* 0xff8000008700780b */ /* 0x000fe20003fbd000 */
[----:B------:R1:W-:Y:S01]  /*c240*/  MUFU.EX2 R180, R0 ;  /* 0x0000000000b47308 */ /* 0x0003e20000000800 */
[----:B------:R-:W-:Y:S01]  /*c250*/  FSEL R10, R10, RZ, P4 ;  /* 0x000000ff0a0a7208 */ /* 0x000fe20002000000 */
[----:B---3--:R-:W-:Y:S01]  /*c260*/  FFMA.FTZ R2, R21, UR10, -R12 ;  /* 0x0000000a15027c23 */ /* 0x008fe2000801080c */
[----:B------:R-:W-:-:S02]  /*c270*/  FSEL R11, R11, RZ, P5 ;  /* 0x000000ff0b0b7208 */ /* 0x000fc40002800000 */
[----:B------:R-:W-:-:S03]  /*c280*/  FSEL R3, R135, RZ, P5 ;  /* 0x000000ff87037208 */ /* 0x000fc60002800000 */
[----:B------:R2:W-:Y:S02]  /*c290*/  MUFU.EX2 R190, R2 ;  /* 0x0000000200be7308 */ /* 0x0005e40000000800 */
[----:B------:R-:W-:-:S04]  /*c2a0*/  FADD.FTZ R3, R215, -R3 ;  /* 0x80000003d7037221 */ /* 0x000fc80000010000 */
[----:B------:R-:W-:Y:S01]  /*c2b0*/  FMUL.FTZ R3, R3, UR10 ;  /* 0x0000000a03037c20 */ /* 0x000fe20008410000 */
[----:B-1----:R-:W-:Y:S01]  /*c2c0*/  FFMA.FTZ R0, R13, UR10, -R12 ;  /* 0x0000000a0d007c23 */ /* 0x002fe2000801080c */
[----:B------:R-:W-:-:S03]  /*c2d0*/  FFMA.FTZ R13, R139, UR10, -R10 ;  /* 0x0000000a8b0d7c23 */ /* 0x000fc6000801080a */
[----:B------:R1:W-:Y:S01]  /*c2e0*/  MUFU.EX2 R33, R0 ;  /* 0x0000000000217308 */ /* 0x0003e20000000800 */
[----:B--2---:R-:W2:Y:S07]  /*c2f0*/  SHFL.BFLY PT, R2, R137, 0x1, 0x1f ;  /* 0x0c201f0089027f89 */ /* 0x004eae00000e0000 */
[----:B------:R-:W3:Y:S08]  /*c300*/  MUFU.EX2 R3, R3 ;  /* 0x0000000300037308 */ /* 0x000ef00000000800 */
[----:B------:R4:W-:Y:S01]  /*c310*/  MUFU.EX2 R209, R13 ;  /* 0x0000000d00d17308 */ /* 0x0009e20000000800 */
[----:B-1----:R-:W-:-:S07]  /*c320*/  FFMA.FTZ R0, R23, UR10, -R11 ;  /* 0x0000000a17007c23 */ /* 0x002fce000801080b */
[----:B------:R1:W-:Y:S01]  /*c330*/  MUFU.EX2 R252, R0 ;  /* 0x0000000000fc7308 */ /* 0x0003e20000000800 */
[-C--:B---3--:R-:W-:Y:S01]  /*c340*/  FMUL.FTZ R150, R150, R3.reuse ;  /* 0x0000000396967220 */ /* 0x088fe20000410000 */
[-C--:B------:R-:W-:Y:S01]  /*c350*/  FMUL.FTZ R151, R151, R3.reuse ;  /* 0x0000000397977220 */ /* 0x080fe20000410000 */
[-C--:B------:R-:W-:Y:S01]  /*c360*/  FMUL.FTZ R162, R162, R3.reuse ;  /* 0x00000003a2a27220 */ /* 0x080fe20000410000 */
[----:B--2---:R-:W-:Y:S01]  /*c370*/  FMNMX.FTZ R137, R137, R2, !PT ;  /* 0x0000000289897209 */ /* 0x004fe20007810000 */
[-C--:B------:R-:W-:Y:S01]  /*c380*/  FMUL.FTZ R163, R163, R3.reuse ;  /* 0x00000003a3a37220 */ /* 0x080fe20000410000 */
[----:B------:R-:W-:Y:S01]  /*c390*/  FSEL R2, R136, RZ, P6 ;  /* 0x000000ff88027208 */ /* 0x000fe20003000000 */
[-C--:B------:R-:W-:Y:S01]  /*c3a0*/  FMUL.FTZ R174, R174, R3.reuse ;  /* 0x00000003aeae7220 */ /* 0x080fe20000410000 */
[C---:B------:R-:W-:Y:S01]  /*c3b0*/  FSETP.NEU.FTZ.AND P1, PT, R137.reuse, -INF , PT ;  /* 0xff8000008900780b */ /* 0x040fe20003f3d000 */
[----:B------:R-:W-:Y:S01]  /*c3c0*/  FMUL.FTZ R9, R137, UR10 ;  /* 0x0000000a89097c20 */ /* 0x000fe20008410000 */
[----:B----4-:R-:W-:Y:S01]  /*c3d0*/  FFMA.FTZ R13, R138, UR10, -R10 ;  /* 0x0000000a8a0d7c23 */ /* 0x010fe2000801080a */
[----:B------:R-:W-:Y:S01]  /*c3e0*/  FADD.FTZ R2, R214, -R2 ;  /* 0x80000002d6027221 */ /* 0x000fe20000010000 */
[-C--:B------:R-:W-:Y:S01]  /*c3f0*/  FMUL.FTZ R175, R175, R3.reuse ;  /* 0x00000003afaf7220 */ /* 0x080fe20000410000 */
[-C--:B------:R-:W-:Y:S01]  /*c400*/  FMUL.FTZ R158, R158, R3.reuse ;  /* 0x000000039e9e7220 */ /* 0x080fe20000410000 */
[----:B------:R-:W-:Y:S01]  /*c410*/  FSEL R9, R9, RZ, P1 ;  /* 0x000000ff09097208 */ /* 0x000fe20000800000 */
[----:B------:R-:W-:Y:S01]  /*c420*/  FMUL.FTZ R8, R2, UR10 ;  /* 0x0000000a02087c20 */ /* 0x000fe20008410000 */
[----:B------:R2:W-:Y:S01]  /*c430*/  MUFU.EX2 R210, R13 ;  /* 0x0000000d00d27308 */ /* 0x0005e20000000800 */
[--C-:B-1----:R-:W-:Y:S01]  /*c440*/  FFMA.FTZ R0, R24, UR10, -R11.reuse ;  /* 0x0000000a18007c23 */ /* 0x102fe2000801080b */
[-C--:B------:R-:W-:Y:S01]  /*c450*/  FMUL.FTZ R159, R159, R3.reuse ;  /* 0x000000039f9f7220 */ /* 0x080fe20000410000 */
[-C--:B------:R-:W-:Y:S01]  /*c460*/  FMUL.FTZ R38, R38, R3.reuse ;  /* 0x0000000326267220 */ /* 0x080fe20000410000 */
[-C--:B------:R-:W-:Y:S01]  /*c470*/  FMUL.FTZ R39, R39, R3.reuse ;  /* 0x0000000327277220 */ /* 0x080fe20000410000 */
[-C--:B------:R-:W-:Y:S01]  /*c480*/  FMUL.FTZ R54, R54, R3.reuse ;  /* 0x0000000336367220 */ /* 0x080fe20000410000 */
        /* <DEDUP_REMOVED lines=10> */
[----:B------:R-:W3:Y:S01]  /*c530*/  MUFU.EX2 R8, R8 ;  /* 0x0000000800087308 */ /* 0x000ee20000000800 */
[--C-:B--2---:R-:W-:Y:S01]  /*c540*/  FFMA.FTZ R13, R133, UR10, -R10.reuse ;  /* 0x0000000a850d7c23 */ /* 0x104fe2000801080a */
[-C--:B------:R-:W-:Y:S01]  /*c550*/  FMUL.FTZ R66, R66, R3.reuse ;  /* 0x0000000342427220 */ /* 0x080fe20000410000 */
[-C--:B------:R-:W-:Y:S01]  /*c560*/  FMUL.FTZ R67, R67, R3.reuse ;  /* 0x0000000343437220 */ /* 0x080fe20000410000 */
[-C--:B------:R-:W-:Y:S01]  /*c570*/  FMUL.FTZ R98, R98, R3.reuse ;  /* 0x0000000362627220 */ /* 0x080fe20000410000 */
[-C--:B------:R-:W-:Y:S01]  /*c580*/  FMUL.FTZ R99, R99, R3.reuse ;  /* 0x0000000363637220 */ /* 0x080fe20000410000 */
[-C--:B------:R-:W-:Y:S01]  /*c590*/  FMUL.FTZ R102, R102, R3.reuse ;  /* 0x0000000366667220 */ /* 0x080fe20000410000 */
[-C--:B------:R-:W-:Y:S01]  /*c5a0*/  FMUL.FTZ R103, R103, R3.reuse ;  /* 0x0000000367677220 */ /* 0x080fe20000410000 */
[-C--:B------:R-:W-:Y:S01]  /*c5b0*/  FMUL.FTZ R114, R114, R3.reuse ;  /* 0x0000000372727220 */ /* 0x080fe20000410000 */
[--C-:B-1----:R-:W-:Y:S01]  /*c5c0*/  FFMA.FTZ R0, R20, UR10, -R11.reuse ;  /* 0x0000000a14007c23 */ /* 0x102fe2000801080b */
[-C--:B------:R-:W-:Y:S01]  /*c5d0*/  FMUL.FTZ R115, R115, R3.reuse ;  /* 0x0000000373737220 */ /* 0x080fe20000410000 */
[-C--:B------:R-:W-:Y:S01]  /*c5e0*/  FMUL.FTZ R118, R118, R3.reuse ;  /* 0x0000000376767220 */ /* 0x080fe20000410000 */
[-C--:B------:R-:W-:Y:S01]  /*c5f0*/  FMUL.FTZ R119, R119, R3.reuse ;  /* 0x0000000377777220 */ /* 0x080fe20000410000 */
[----:B------:R1:W2:Y:S01]  /*c600*/  MUFU.EX2 R32, R0 ;  /* 0x0000000000207308 */ /* 0x0002a20000000800 */
        /* <DEDUP_REMOVED lines=16> */
[----:B--2---:R-:W-:Y:S01]  /*c710*/  MOV R215, R32 ;  /* 0x0000002000d77202 */ /* 0x004fe20000000f00 */
        /* <DEDUP_REMOVED lines=20> */
[----:B------:R-:W-:Y:S01]  /*c860*/  FMUL.FTZ R129, R129, R8 ;  /* 0x0000000881817220 */ /* 0x000fe20000410000 */
[----:B------:R-:W-:Y:S01]  /*c870*/  MOV R15, R182 ;  /* 0x000000b6000f7202 */ /* 0x000fe20000000f00 */
[----:B------:R-:W-:Y:S08]  /*c880*/  MUFU.EX2 R211, R13 ;  /* 0x0000000d00d37308 */ /* 0x000ff00000000800 */
[----:B------:R1:W-:Y:S02]  /*c890*/  MUFU.EX2 R248, R0 ;  /* 0x0000000000f87308 */ /* 0x0003e40000000800 */
[----:B-1----:R-:W-:-:S06]  /*c8a0*/  FFMA.FTZ R0, R27, UR10, -R10 ;  /* 0x0000000a1b007c23 */ /* 0x002fcc000801080a */
[----:B------:R1:W2:Y:S02]  /*c8b0*/  MUFU.EX2 R247, R0 ;  /* 0x0000000000f77308 */ /* 0x0002a40000000800 */
[--C-:B-1----:R-:W-:Y:S01]  /*c8c0*/  FFMA.FTZ R0, R22, UR10, -R10.reuse ;  /* 0x0000000a16007c23 */ /* 0x102fe2000801080a */
[----:B--2---:R-:W-:Y:S01]  /*c8d0*/  F2FP.F16.F32.PACK_AB R4, R247, R248 ;  /* 0x000000f8f704723e */ /* 0x004fe200000000ff */
[----:B------:R-:W-:Y:S04]  /*c8e0*/  LDSM.16.MT88.4 R20, [R217+0xb000] ;  /* 0x00b00000d914783b */ /* 0x000fe80000004200 */
[----:B------:R1:W-:Y:S02]  /*c8f0*/  MUFU.EX2 R249, R0 ;  /* 0x0000000000f97308 */ /* 0x0003e40000000800 */
[--C-:B-1----:R-:W-:Y:S01]  /*c900*/  FFMA.FTZ R0, R17, UR10, -R10.reuse ;  /* 0x0000000a11007c23 */ /* 0x102fe2000801080a */
[----:B------:R-:W-:-:S05]  /*c910*/  FFMA.FTZ R10, R132, UR10, -R10 ;  /* 0x0000000a840a7c23 */ /* 0x000fca000801080a */
[----:B------:R1:W2:Y:S08]  /*c920*/  MUFU.EX2 R250, R0 ;  /* 0x0000000000fa7308 */ /* 0x0002b00000000800 */
[----:B------:R3:W-:Y:S01]  /*c930*/  MUFU.EX2 R208, R10 ;  /* 0x0000000a00d07308 */ /* 0x0007e20000000800 */
[--C-:B-1----:R-:W-:Y:S01]  /*c940*/  FFMA.FTZ R0, R28, UR10, -R9.reuse ;  /* 0x0000000a1c007c23 */ /* 0x102fe20008010809 */
[----:B--2---:R-:W-:Y:S01]  /*c950*/  F2FP.F16.F32.PACK_AB R6, R250, R249 ;  /* 0x000000f9fa06723e */ /* 0x004fe200000000ff */
[----:B------:R-:W-:Y:S05]  /*c960*/  LDSM.16.MT88.4 R28, [R219+0xb000] ;  /* 0x00b00000db1c783b */ /* 0x000fea0000004200 */
[----:B------:R1:W-:Y:S01]  /*c970*/  MUFU.EX2 R244, R0 ;  /* 0x0000000000f47308 */ /* 0x0003e20000000800 */
[----:B---3--:R-:W-:-:S07]  /*c980*/  FFMA.FTZ R10, R179, UR10, -R9 ;  /* 0x0000000ab30a7c23 */ /* 0x008fce0008010809 */
[----:B------:R2:W-:Y:S01]  /*c990*/  MUFU.EX2 R179, R10 ;  /* 0x0000000a00b37308 */ /* 0x0005e20000000800 */
[--C-:B-1----:R-:W-:Y:S02]  /*c9a0*/  FFMA.FTZ R0, R26, UR10, -R9.reuse ;  /* 0x0000000a1a007c23 */ /* 0x102fe40008010809 */
[----:B------:R-:W-:Y:S05]  /*c9b0*/  LDSM.16.MT88.4 R24, [R219+0xa000] ;  /* 0x00a00000db18783b */ /* 0x000fea0000004200 */
[----:B------:R1:W3:Y:S01]  /*c9c0*/  MUFU.EX2 R245, R0 ;  /* 0x0000000000f57308 */ /* 0x0002e20000000800 */
[----:B--2---:R-:W-:-:S07]  /*c9d0*/  FFMA.FTZ R10, R178, UR10, -R9 ;  /* 0x0000000ab20a7c23 */ /* 0x004fce0008010809 */
[----:B------:R2:W-:Y:S01]  /*c9e0*/  MUFU.EX2 R178, R10 ;  /* 0x0000000a00b27308 */ /* 0x0005e20000000800 */
[--C-:B-1----:R-:W-:Y:S01]  /*c9f0*/  FFMA.FTZ R0, R18, UR10, -R9.reuse ;  /* 0x0000000a12007c23 */ /* 0x102fe20008010809 */
[----:B---3--:R-:W-:Y:S01]  /*ca00*/  F2FP.F16.F32.PACK_AB R5, R245, R244 ;  /* 0x000000f4f505723e */ /* 0x008fe200000000ff */
[----:B------:R-:W-:Y:S05]  /*ca10*/  LDSM.16.MT88.4 R16, [R217+0xa000] ;  /* 0x00a00000d910783b */ /* 0x000fea0000004200 */
[----:B------:R1:W-:Y:S01]  /*ca20*/  MUFU.EX2 R246, R0 ;  /* 0x0000000000f67308 */ /* 0x0003e20000000800 */
[----:B--2---:R-:W-:-:S07]  /*ca30*/  FFMA.FTZ R10, R177, UR10, -R9 ;  /* 0x0000000ab10a7c23 */ /* 0x004fce0008010809 */
[----:B------:R2:W-:Y:S01]  /*ca40*/  MUFU.EX2 R177, R10 ;  /* 0x0000000a00b17308 */ /* 0x0005e20000000800 */
[--C-:B-1----:R-:W-:Y:S01]  /*ca50*/  FFMA.FTZ R0, R14, UR10, -R9.reuse ;  /* 0x0000000a0e007c23 */ /* 0x102fe20008010809 */
[----:B------:R-:W-:Y:S01]  /*ca60*/  MOV R14, R183 ;  /* 0x000000b7000e7202 */ /* 0x000fe20000000f00 */
[----:B------:R-:W-:-:S05]  /*ca70*/  FFMA.FTZ R9, R176, UR10, -R9 ;  /* 0x0000000ab0097c23 */ /* 0x000fca0008010809 */
[----:B------:R1:W3:Y:S01]  /*ca80*/  MUFU.EX2 R214, R0 ;  /* 0x0000000000d67308 */ /* 0x0002e20000000800 */
[----:B--2---:R-:W-:-:S07]  /*ca90*/  FFMA.FTZ R10, R186, UR10, -R12 ;  /* 0x0000000aba0a7c23 */ /* 0x004fce000801080c */
[----:B------:R-:W-:Y:S08]  /*caa0*/  MUFU.EX2 R138, R10 ;  /* 0x0000000a008a7308 */ /* 0x000ff00000000800 */
[----:B------:R2:W-:Y:S01]  /*cab0*/  MUFU.EX2 R139, R9 ;  /* 0x00000009008b7308 */ /* 0x0005e20000000800 */
[----:B-1----:R-:W-:Y:S02]  /*cac0*/  FSEL R0, R134, RZ, P4 ;  /* 0x000000ff86007208 */ /* 0x002fe40002000000 */
[----:B---3--:R-:W-:-:S03]  /*cad0*/  F2FP.F16.F32.PACK_AB R7, R214, R246 ;  /* 0x000000f6d607723e */ /* 0x008fc600000000ff */
[----:B------:R-:W-:Y:S01]  /*cae0*/  FADD.FTZ R2, R213, -R0 ;  /* 0x80000000d5027221 */ /* 0x000fe20000010000 */
[----:B------:R-:W-:Y:S02]  /*caf0*/  FSEL R0, R137, RZ, P1 ;  /* 0x000000ff89007208 */ /* 0x000fe40000800000 */
[----:B------:R-:W-:Y:S01]  /*cb00*/  MOV R213, R34 ;  /* 0x0000002200d57202 */ /* 0x000fe20000000f00 */
[----:B------:R-:W-:Y:S02]  /*cb10*/  FMUL.FTZ R2, R2, UR10 ;  /* 0x0000000a02027c20 */ /* 0x000fe40008410000 */
[----:B------:R-:W-:Y:S01]  /*cb20*/  FADD.FTZ R0, R212, -R0 ;  /* 0x80000000d4007221 */ /* 0x000fe20000010000 */
[----:B------:R-:W-:Y:S02]  /*cb30*/  MOV R212, R33 ;  /* 0x0000002100d47202 */ /* 0x000fe40000000f00 */
[----:B------:R-:W1:Y:S01]  /*cb40*/  LDSM.16.MT88.4 R32, [R222+0xa000] ;  /* 0x00a00000de20783b */ /* 0x000e620000004200 */
[----:B------:R-:W-:Y:S01]  /*cb50*/  FMUL.FTZ R0, R0, UR10 ;  /* 0x0000000a00007c20 */ /* 0x000fe20008410000 */
[----:B------:R-:W3:Y:S01]  /*cb60*/  MUFU.EX2 R2, R2 ;  /* 0x0000000200027308 */ /* 0x000ee20000000800 */
[----:B--2---:R-:W-:-:S07]  /*cb70*/  FFMA.FTZ R9, R192, UR10, -R12 ;  /* 0x0000000ac0097c23 */ /* 0x004fce000801080c */
[----:B------:R-:W2:Y:S08]  /*cb80*/  MUFU.EX2 R0, R0 ;  /* 0x0000000000007308 */ /* 0x000eb00000000800 */
[----:B------:R-:W4:Y:S01]  /*cb90*/  MUFU.EX2 R133, R9 ;  /* 0x0000000900857308 */ /* 0x000f220000000800 */
        /* <DEDUP_REMOVED lines=21> */
[C---:B-1----:R-:W-:Y:S01]  /*ccf0*/  HMMA.16816.F32 R204, R4.reuse, R34, R44 ;  /* 0x0000002204cc723c */ /* 0x042fe2000000182c */
[----:B------:R-:W1:Y:S01]  /*cd00*/  LDSM.16.MT88.4 R44, [R221+0xb000] ;  /* 0x00b00000dd2c783b */ /* 0x000e620000004200 */
[----:B------:R-:W-:Y:S01]  /*cd10*/  FMUL.FTZ R169, R169, R2 ;  /* 0x00000002a9a97220 */ /* 0x000fe20000410000 */
[-C--:B------:R-:W-:Y:S01]  /*cd20*/  FMUL.FTZ R154, R154, R0.reuse ;  /* 0x000000009a9a7220 */ /* 0x080fe20000410000 */
[----:B------:R-:W-:Y:S01]  /*cd30*/  FMUL.FTZ R155, R155, R0 ;  /* 0x000000009b9b7220 */ /* 0x000fe20000410000 */
[----:B------:R-:W-:Y:S01]  /*cd40*/  FMUL.FTZ R56, R56, R2 ;  /* 0x0000000238387220 */ /* 0x000fe20000410000 */
[C---:B------:R-:W-:Y:S01]  /*cd50*/  HMMA.16816.F32 R200, R4.reuse, R32, R40 ;  /* 0x0000002004c8723c */ /* 0x040fe20000001828 */
[----:B------:R-:W2:Y:S01]  /*cd60*/  LDSM.16.MT88.4 R40, [R222+0xb000] ;  /* 0x00b00000de28783b */ /* 0x000ea20000004200 */
        /* <DEDUP_REMOVED lines=39> */
[C---:B-1----:R-:W-:Y:S06]  /*cfe0*/  HMMA.16816.F32 R196, R4.reuse, R46, R124 ;  /* 0x0000002e04c4723c */ /* 0x042fec000000187c */
[----:B------:R-:W-:Y:S01]  /*cff0*/  HMMA.16816.F32 R144, R4, R16, R144 ;  /* 0x000000100490723c */ /* 0x000fe20000001890 */
[----:B------:R-:W-:-:S02]  /*d000*/  MOV R125, R190 ;  /* 0x000000be007d7202 */ /* 0x000fc40000000f00 */
[----:B------:R-:W-:Y:S02]  /*d010*/  MOV R127, R189 ;  /* 0x000000bd007f7202 */ /* 0x000fe40000000f00 */
[----:B------:R-:W-:Y:S01]  /*d020*/  MOV R124, R181 ;  /* 0x000000b5007c7202 */ /* 0x000fe20000000f00 */
[C---:B------:R-:W-:Y:S01]  /*d030*/  HMMA.16816.F32 R152, R4.reuse, R18, R152 ;  /* 0x000000120498723c */ /* 0x040fe20000001898 */
[----:B------:R-:W-:Y:S02]  /*d040*/  MOV R126, R188 ;  /* 0x000000bc007e7202 */ /* 0x000fe40000000f00 */
[----:B------:R-:W-:Y:S02]  /*d050*/  MOV R13, R124 ;  /* 0x0000007c000d7202 */ /* 0x000fe40000000f00 */
[----:B------:R-:W-:Y:S01]  /*d060*/  MOV R192, R126 ;  /* 0x0000007e00c07202 */ /* 0x000fe20000000f00 */
[----:B------:R-:W-:Y:S01]  /*d070*/  HMMA.16816.F32 R164, R4, R24, R164 ;  /* 0x0000001804a4723c */ /* 0x000fe200000018a4 */
[----:B------:R-:W-:-:S02]  /*d080*/  MOV R186, R125 ;  /* 0x0000007d00ba7202 */ /* 0x000fc40000000f00 */
[----:B------:R-:W-:Y:S01]  /*d090*/  F2FP.F16.F32.PACK_AB R124, R210, R209 ;  /* 0x000000d1d27c723e */ /* 0x000fe200000000ff */
[----:B------:R-:W-:Y:S01]  /*d0a0*/  FFMA.FTZ R0, R192, R0, R244 ;  /* 0x00000000c0007223 */ /* 0x000fe200000100f4 */
[----:B------:R-:W-:Y:S01]  /*d0b0*/  F2FP.F16.F32.PACK_AB R126, R208, R211 ;  /* 0x000000d3d07e723e */ /* 0x000fe200000000ff */
[----:B------:R-:W-:Y:S02]  /*d0c0*/  HMMA.16816.F32 R168, R4, R26, R168 ;  /* 0x0000001a04a8723c */ /* 0x000fe400000018a8 */
[----:B------:R-:W-:-:S04]  /*d0d0*/  FADD.FTZ R0, R245, R0 ;  /* 0x00000000f5007221 */ /* 0x000fc80000010000 */
[----:B------:R-:W-:Y:S01]  /*d0e0*/  HMMA.16816.F32 R56, R4, R140, R56 ;  /* 0x0000008c0438723c */ /* 0x000fe20000001838 */
[----:B------:R-:W-:-:S04]  /*d0f0*/  FADD.FTZ R0, R246, R0 ;  /* 0x00000000f6007221 */ /* 0x000fc80000010000 */
[----:B------:R-:W-:Y:S01]  /*d100*/  FADD.FTZ R0, R214, R0 ;  /* 0x00000000d6007221 */ /* 0x000fe20000010000 */
[----:B------:R-:W-:Y:S03]  /*d110*/  HMMA.16816.F32 R60, R4, R142, R60 ;  /* 0x0000008e043c723c */ /* 0x000fe6000000183c */
[----:B------:R-:W-:-:S03]  /*d120*/  FADD.FTZ R0, R179, R0 ;  /* 0x00000000b3007221 */ /* 0x000fc60000010000 */
[----:B------:R-:W-:Y:S01]  /*d130*/  HMMA.16816.F32 R72, R4, R20, R72 ;  /* 0x000000140448723c */ /* 0x000fe20000001848 */
[----:B------:R-:W-:-:S04]  /*d140*/  FADD.FTZ R0, R178, R0 ;  /* 0x00000000b2007221 */ /* 0x000fc80000010000 */
[----:B------:R-:W-:Y:S01]  /*d150*/  FADD.FTZ R0, R177, R0 ;  /* 0x00000000b1007221 */ /* 0x000fe20000010000 */
[C---:B------:R-:W-:Y:S06]  /*d160*/  HMMA.16816.F32 R76, R4.reuse, R22, R76 ;  /* 0x00000016044c723c */ /* 0x040fec000000184c */
[C---:B------:R-:W-:Y:S06]  /*d170*/  HMMA.16816.F32 R88, R4.reuse, R28, R88 ;  /* 0x0000001c0458723c */ /* 0x040fec0000001858 */
[C---:B------:R-:W-:Y:S06]  /*d180*/  HMMA.16816.F32 R92, R4.reuse, R30, R92 ;  /* 0x0000001e045c723c */ /* 0x040fec000000185c */
[C---:B--2---:R-:W-:Y:S06]  /*d190*/  HMMA.16816.F32 R104, R4.reuse, R40, R104 ;  /* 0x000000280468723c */ /* 0x044fec0000001868 */
[C---:B------:R-:W-:Y:S06]  /*d1a0*/  HMMA.16816.F32 R108, R4.reuse, R42, R108 ;  /* 0x0000002a046c723c */ /* 0x040fec000000186c */
[----:B------:R-:W-:Y:S07]  /*d1b0*/  HMMA.16816.F32 R120, R4, R44, R120 ;  /* 0x0000002c0478723c */ /* 0x000fee0000001878 */
[----:B------:R-:W-:-:S02]  /*d1c0*/  F2FP.F16.F32.PACK_AB R4, R125, R127 ;  /* 0x0000007f7d04723e */ /* 0x000fc400000000ff */
[----:B------:R-:W-:Y:S02]  /*d1d0*/  F2FP.F16.F32.PACK_AB R5, R251, R252 ;  /* 0x000000fcfb05723e */ /* 0x000fe400000000ff */
[----:B------:R-:W-:Y:S02]  /*d1e0*/  F2FP.F16.F32.PACK_AB R6, R212, R180 ;  /* 0x000000b4d406723e */ /* 0x000fe400000000ff */
[----:B------:R-:W-:Y:S02]  /*d1f0*/  F2FP.F16.F32.PACK_AB R7, R213, R215 ;  /* 0x000000d7d507723e */ /* 0x000fe400000000ff */
[----:B------:R-:W-:-:S05]  /*d200*/  F2FP.F16.F32.PACK_AB R125, R178, R179 ;  /* 0x000000b3b27d723e */ /* 0x000fca00000000ff */
[C---:B------:R-:W-:Y:S06]  /*d210*/  HMMA.16816.F32 R148, R4.reuse, R16, R148 ;  /* 0x000000100494723c */ /* 0x040fec0000001894 */
[----:B------:R-:W-:Y:S01]  /*d220*/  HMMA.16816.F32 R160, R4, R24, R160 ;  /* 0x0000001804a0723c */ /* 0x000fe200000018a0 */
[----:B------:R-:W-:-:S04]  /*d230*/  MOV R17, R180 ;  /* 0x000000b400117202 */ /* 0x000fc80000000f00 */
[----:B------:R-:W-:Y:S01]  /*d240*/  MOV R176, R17 ;  /* 0x0000001100b07202 */ /* 0x000fe20000000f00 */
[C---:B------:R-:W-:Y:S01]  /*d250*/  HMMA.16816.F32 R180, R4.reuse, R26, R172 ;  /* 0x0000001a04b4723c */ /* 0x040fe200000018ac */
[----:B------:R-:W-:Y:S05]  /*d260*/  LDSM.16.MT88.4 R172, [R219+0xa800] ;  /* 0x00a80000dbac783b */ /* 0x000fea0000004200 */
[C---:B------:R-:W-:Y:S01]  /*d270*/  HMMA.16816.F32 R188, R4.reuse, R18, R156 ;  /* 0x0000001204bc723c */ /* 0x040fe2000000189c */
[----:B------:R-:W1:Y:S05]  /*d280*/  LDSM.16.MT88.4 R156, [R217+0xa800] ;  /* 0x00a80000d99c783b */ /* 0x000e6a0000004200 */
[C---:B------:R-:W-:Y:S06]  /*d290*/  HMMA.16816.F32 R36, R4.reuse, R32, R36 ;  /* 0x000000200424723c */ /* 0x040fec0000001824 */
[C---:B------:R-:W-:Y:S06]  /*d2a0*/  HMMA.16816.F32 R52, R4.reuse, R140, R52 ;  /* 0x0000008c0434723c */ /* 0x040fec0000001834 */
[C---:B------:R-:W-:Y:S06]  /*d2b0*/  HMMA.16816.F32 R68, R4.reuse, R20, R68 ;  /* 0x000000140444723c */ /* 0x040fec0000001844 */
[C---:B------:R-:W-:Y:S01]  /*d2c0*/  HMMA.16816.F32 R24, R4.reuse, R22, R80 ;  /* 0x000000160418723c */ /* 0x040fe20000001850 */
[----:B------:R-:W-:Y:S05]  /*d2d0*/  LDSM.16.MT88.4 R80, [R217+0xb800] ;  /* 0x00b80000d950783b */ /* 0x000fea0000004200 */
[C---:B------:R-:W-:Y:S06]  /*d2e0*/  HMMA.16816.F32 R84, R4.reuse, R28, R84 ;  /* 0x0000001c0454723c */ /* 0x040fec0000001854 */
[C---:B------:R-:W-:Y:S01]  /*d2f0*/  HMMA.16816.F32 R32, R4.reuse, R34, R48 ;  /* 0x000000220420723c */ /* 0x040fe20000001830 */
[----:B------:R-:W2:Y:S05]  /*d300*/  LDSM.16.MT88.4 R48, [R222+0xa800] ;  /* 0x00a80000de30783b */ /* 0x000eaa0000004200 */
[C---:B------:R-:W-:Y:S01]  /*d310*/  HMMA.16816.F32 R140, R4.reuse, R142, R64 ;  /* 0x0000008e048c723c */ /* 0x040fe20000001840 */
[----:B------:R-:W3:Y:S05]  /*d320*/  LDSM.16.MT88.4 R64, [R221+0xa800] ;  /* 0x00a80000dd40783b */ /* 0x000eea0000004200 */
[C---:B------:R-:W-:Y:S01]  /*d330*/  HMMA.16816.F32 R28, R4.reuse, R30, R96 ;  /* 0x0000001e041c723c */ /* 0x040fe20000001860 */
[----:B------:R-:W5:Y:S05]  /*d340*/  LDSM.16.MT88.4 R96, [R219+0xb800] ;  /* 0x00b80000db60783b */ /* 0x000f6a0000004200 */
[C---:B------:R-:W-:Y:S06]  /*d350*/  HMMA.16816.F32 R100, R4.reuse, R40, R100 ;  /* 0x000000280464723c */ /* 0x040fec0000001864 */
[----:B------:R-:W-:Y:S01]  /*d360*/  HMMA.16816.F32 R20, R4, R42, R112 ;  /* 0x0000002a0414723c */ /* 0x000fe20000001870 */
[----:B------:R-:W-:Y:S01]  /*d370*/  MOV R41, R127 ;  /* 0x0000007f00297202 */ /* 0x000fe20000000f00 */
[----:B------:R-:W5:Y:S01]  /*d380*/  LDSM.16.MT88.4 R112, [R222+0xb800] ;  /* 0x00b80000de70783b */ /* 0x000f620000004200 */
[----:B------:R-:W-:-:S03]  /*d390*/  F2FP.F16.F32.PACK_AB R127, R139, R177 ;  /* 0x000000b18b7f723e */ /* 0x000fc600000000ff */
[C---:B------:R-:W-:Y:S06]  /*d3a0*/  HMMA.16816.F32 R116, R4.reuse, R44, R116 ;  /* 0x0000002c0474723c */ /* 0x040fec0000001874 */
[----:B------:R-:W-:Y:S06]  /*d3b0*/  HMMA.16816.F32 R16, R4, R46, R128 ;  /* 0x0000002e0410723c */ /* 0x000fec0000001880 */
[----:B-1----:R-:W-:Y:S01]  /*d3c0*/  HMMA.16816.F32 R144, R124, R156, R144 ;  /* 0x0000009c7c90723c */ /* 0x002fe20000001890 */
[----:B------:R-:W-:Y:S01]  /*d3d0*/  FFMA.FTZ R4, R185, UR10, -R12 ;  /* 0x0000000ab9047c23 */ /* 0x000fe2000801080c */
[----:B------:R-:W-:Y:S01]  /*d3e0*/  FFMA.FTZ R5, R194, UR10, -R11 ;  /* 0x0000000ac2057c23 */ /* 0x000fe2000801080b */
[----:B------:R-:W-:-:S02]  /*d3f0*/  MOV R194, R15 ;  /* 0x0000000f00c27202 */ /* 0x000fc40000000f00 */
[----:B------:R1:W-:Y:S01]  /*d400*/  MUFU.EX2 R132, R4 ;  /* 0x0000000400847308 */ /* 0x0003e20000000800 */
[----:B------:R-:W-:Y:S01]  /*d410*/  MOV R185, R13 ;  /* 0x0000000d00b97202 */ /* 0x000fe20000000f00 */
[----:B------:R-:W-:Y:S01]  /*d420*/  HMMA.16816.F32 R152, R124, R158, R152 ;  /* 0x0000009e7c98723c */ /* 0x000fe20000001898 */
[----:B----4-:R-:W-:-:S03]  /*d430*/  F2FP.F16.F32.PACK_AB R128, R133, R138 ;  /* 0x0000008a8580723e */ /* 0x010fc600000000ff */
[----:B------:R-:W-:Y:S02]  /*d440*/  FFMA.FTZ R2, R185, R2, R248 ;  /* 0x00000002b9027223 */ /* 0x000fe400000100f8 */
[----:B------:R-:W4:Y:S01]  /*d450*/  MUFU.EX2 R9, R5 ;  /* 0x0000000500097308 */ /* 0x000f220000000800 */
[----:B------:R-:W-:Y:S01]  /*d460*/  HMMA.16816.F32 R164, R124, R172, R164 ;  /* 0x000000ac7ca4723c */ /* 0x000fe200000018a4 */
[----:B------:R-:W-:-:S04]  /*d470*/  FADD.FTZ R2, R247, R2 ;  /* 0x00000002f7027221 */ /* 0x000fc80000010000 */
[----:B------:R-:W-:Y:S01]  /*d480*/  FADD.FTZ R2, R249, R2 ;  /* 0x00000002f9027221 */ /* 0x000fe20000010000 */
[C---:B------:R-:W-:Y:S01]  /*d490*/  HMMA.16816.F32 R168, R124.reuse, R174, R168 ;  /* 0x000000ae7ca8723c */ /* 0x040fe200000018a8 */
[----:B-1----:R-:W-:Y:S01]  /*d4a0*/  FFMA.FTZ R4, R184, UR10, -R12 ;  /* 0x0000000ab8047c23 */ /* 0x002fe2000801080c */
[----:B------:R-:W-:Y:S01]  /*d4b0*/  MOV R184, R14 ;  /* 0x0000000e00b87202 */ /* 0x000fe20000000f00 */
[----:B------:R-:W-:Y:S01]  /*d4c0*/  FADD.FTZ R2, R250, R2 ;  /* 0x00000002fa027221 */ /* 0x000fe20000010000 */
[----:B------:R-:W1:Y:S01]  /*d4d0*/  LDSM.16.MT88.4 R12, [R221+0xb800] ;  /* 0x00b80000dd0c783b */ /* 0x000e620000004200 */
[----:B------:R5:W4:Y:S01]  /*d4e0*/  MUFU.EX2 R10, R4 ;  /* 0x00000004000a7308 */ /* 0x000b220000000800 */
[----:B--2---:R-:W-:Y:S01]  /*d4f0*/  HMMA.16816.F32 R44, R124, R50, R204 ;  /* 0x000000327c2c723c */ /* 0x004fe200000018cc */
[----:B------:R-:W-:Y:S01]  /*d500*/  FFMA.FTZ R3, R184, R3, R252 ;  /* 0x00000003b8037223 */ /* 0x000fe200000100fc */
[----:B------:R-:W-:Y:S01]  /*d510*/  FADD.FTZ R2, R209, R2 ;  /* 0x00000002d1027221 */ /* 0x000fe20000010000 */
[----:B------:R-:W-:-:S02]  /*d520*/  FADD.FTZ R252, R139, R0 ;  /* 0x000000008bfc7221 */ /* 0x000fc40000010000 */
[----:B------:R-:W-:Y:S01]  /*d530*/  FADD.FTZ R3, R251, R3 ;  /* 0x00000003fb037221 */ /* 0x000fe20000010000 */
[----:B------:R-:W-:Y:S01]  /*d540*/  FADD.FTZ R2, R210, R2 ;  /* 0x00000002d2027221 */ /* 0x000fe20000010000 */
[----:B---3--:R-:W-:Y:S02]  /*d550*/  HMMA.16816.F32 R56, R124, R64, R56 ;  /* 0x000000407c38723c */ /* 0x008fe40000001838 */
[----:B------:R-:W-:Y:S01]  /*d560*/  FADD.FTZ R3, R215, R3 ;  /* 0x00000003d7037221 */ /* 0x000fe20000010000 */
[----:B------:R-:W-:-:S03]  /*d570*/  FADD.FTZ R2, R211, R2 ;  /* 0x00000002d3027221 */ /* 0x000fc60000010000 */
[----:B------:R-:W-:Y:S01]  /*d580*/  FADD.FTZ R3, R213, R3 ;  /* 0x00000003d5037221 */ /* 0x000fe20000010000 */
[C---:B------:R-:W-:Y:S01]  /*d590*/  HMMA.16816.F32 R60, R124.reuse, R66, R60 ;  /* 0x000000427c3c723c */ /* 0x040fe2000000183c */
[----:B-----5:R-:W-:Y:S01]  /*d5a0*/  FFMA.FTZ R4, R195, UR10, -R11 ;  /* 0x0000000ac3047c23 */ /* 0x020fe2000801080b */
[----:B------:R-:W-:Y:S01]  /*d5b0*/  MOV R195, R41 ;  /* 0x0000002900c37202 */ /* 0x000fe20000000f00 */
[----:B----4-:R-:W-:Y:S01]  /*d5c0*/  FADD.FTZ R3, R9, R3 ;  /* 0x0000000309037221 */ /* 0x010fe20000010000 */
[----:B------:R-:W-:Y:S01]  /*d5d0*/  F2FP.F16.F32.PACK_AB R130, R10, R132 ;  /* 0x000000840a82723e */ /* 0x000fe200000000ff */
[----:B------:R2:W3:Y:S01]  /*d5e0*/  MUFU.EX2 R7, R4 ;  /* 0x0000000400077308 */ /* 0x0004e20000000800 */
[C---:B------:R-:W-:Y:S06]  /*d5f0*/  HMMA.16816.F32 R40, R124.reuse, R48, R200 ;  /* 0x000000307c28723c */ /* 0x040fec00000018c8 */
[C---:B------:R-:W-:Y:S06]  /*d600*/  HMMA.16816.F32 R72, R124.reuse, R80, R72 ;  /* 0x000000507c48723c */ /* 0x040fec0000001848 */
        /* <DEDUP_REMOVED lines=15> */
[----:B---3--:R-:W-:-:S03]  /*d700*/  F2FP.F16.F32.PACK_AB R131, R5, R6 ;  /* 0x000000060583723e */ /* 0x008fc600000000ff */
[----:B------:R-:W-:-:S04]  /*d710*/  FADD.FTZ R4, R186, R4 ;  /* 0x00000004ba047221 */ /* 0x000fc80000010000 */
[----:B------:R-:W-:Y:S01]  /*d720*/  FADD.FTZ R4, R176, R4 ;  /* 0x00000004b0047221 */ /* 0x000fe20000010000 */
[----:B------:R-:W-:Y:S03]  /*d730*/  HMMA.16816.F32 R148, R128, R156, R148 ;  /* 0x0000009c8094723c */ /* 0x000fe60000001894 */
[----:B------:R-:W-:-:S03]  /*d740*/  FADD.FTZ R4, R212, R4 ;  /* 0x00000004d4047221 */ /* 0x000fc60000010000 */
[----:B------:R-:W-:Y:S01]  /*d750*/  HMMA.16816.F32 R160, R128, R172, R160 ;  /* 0x000000ac80a0723c */ /* 0x000fe200000018a0 */
[----:B------:R-:W-:Y:S01]  /*d760*/  FADD.FTZ R4, R138, R4 ;  /* 0x000000048a047221 */ /* 0x000fe20000010000 */
[----:B------:R-:W-:-:S03]  /*d770*/  FADD.FTZ R138, R208, R2 ;  /* 0x00000002d08a7221 */ /* 0x000fc60000010000 */
[----:B------:R-:W-:Y:S01]  /*d780*/  FADD.FTZ R4, R133, R4 ;  /* 0x0000000485047221 */ /* 0x000fe20000010000 */
[----:B------:R-:W-:Y:S01]  /*d790*/  FADD.FTZ R133, R5, R3 ;  /* 0x0000000305857221 */ /* 0x000fe20000010000 */
[----:B------:R-:W-:Y:S02]  /*d7a0*/  HMMA.16816.F32 R36, R128, R48, R36 ;  /* 0x000000308024723c */ /* 0x000fe40000001824 */
[----:B------:R-:W-:-:S04]  /*d7b0*/  FADD.FTZ R4, R132, R4 ;  /* 0x0000000484047221 */ /* 0x000fc80000010000 */
[----:B------:R-:W-:Y:S01]  /*d7c0*/  FADD.FTZ R132, R10, R4 ;  /* 0x000000040a847221 */ /* 0x000fe20000010000 */
[C---:B------:R-:W-:Y:S04]  /*d7d0*/  HMMA.16816.F32 R52, R128.reuse, R64, R52 ;  /* 0x000000408034723c */ /* 0x040fe80000001834 */
[----:B------:R1:W-:Y:S02]  /*d7e0*/  STL [R1+0xc], R132 ;  /* 0x00000c8401007387 */ /* 0x0003e40000100800 */
[C---:B------:R-:W-:Y:S02]  /*d7f0*/  HMMA.16816.F32 R68, R128.reuse, R80, R68 ;  /* 0x000000508044723c */ /* 0x040fe40000001844 */
        /* <DEDUP_REMOVED lines=467> */
.L_x_1500:
[----:B------:R-:W-:Y:S05]  /*f530*/  BSYNC B0 ;  /* 0x0000000000007941 */ /* 0x000fea0003800000 */
.L_x_1499:
[----:B------:R-:W0:Y:S02]  /*f540*/  LDGDEPBAR ;  /* 0x00000000000079af */ /* 0x000e240000000000 */
.L_x_1498:
        /* <DEDUP_REMOVED lines=28> */
[----:B-1----:R-:W-:Y:S02]  /*f710*/  FMNMX.FTZ R0, R0, R5, !PT ;  /* 0x0000000500007209 */ /* 0x002fe40007810000 */
[----:B------:R-:W-:Y:S02]  /*f720*/  FMNMX.FTZ R5, R141, R4, !PT ;  /* 0x000000048d057209 */ /* 0x000fe40007810000 */
[----:B------:R-:W-:Y:S01]  /*f730*/  FMNMX.FTZ R4, R18, R3, !PT ;  /* 0x0000000312047209 */ /* 0x000fe20007810000 */
[----:B------:R-:W1:Y:S01]  /*f740*/  SHFL.BFLY PT, R7, R0, 0x1, 0x1f ;  /* 0x0c201f0000077f89 */ /* 0x000e6200000e0000 */
[----:B------:R-:W-:Y:S02]  /*f750*/  FMNMX.FTZ R3, R140, R5, !PT ;  /* 0x000000058c037209 */ /* 0x000fe40007810000 */
[----:B------:R-:W-:-:S02]  /*f760*/  FMNMX.FTZ R4, R14, R4, !PT ;  /* 0x000000040e047209 */ /* 0x000fc40007810000 */
[----:B--2---:R-:W-:Y:S01]  /*f770*/  FMNMX.FTZ R2, R2, R6, !PT ;  /* 0x0000000602027209 */ /* 0x004fe20007810000 */
[----:B------:R-:W2:Y:S04]  /*f780*/  SHFL.BFLY PT, R8, R3, 0x2, 0x1f ;  /* 0x0c401f0003087f89 */ /* 0x000ea800000e0000 */
[----:B------:R-:W3:Y:S01]  /*f790*/  SHFL.BFLY PT, R6, R2, 0x1, 0x1f ;  /* 0x0c201f0002067f89 */ /* 0x000ee200000e0000 */
[----:B-1----:R-:W-:Y:S02]  /*f7a0*/  FMNMX.FTZ R214, R0, R7, !PT ;  /* 0x0000000700d67209 */ /* 0x002fe40007810000 */
[----:B------:R-:W-:Y:S02]  /*f7b0*/  FMNMX.FTZ R0, R179, R4, !PT ;  /* 0x00000004b3007209 */ /* 0x000fe40007810000 */
[C---:B------:R-:W-:Y:S01]  /*f7c0*/  FSETP.NEU.FTZ.AND P6, PT, R214.reuse, -INF , PT ;  /* 0xff800000d600780b */ /* 0x040fe20003fdd000 */
[----:B------:R-:W-:Y:S01]  /*f7d0*/  FMUL.FTZ R12, R214, UR10 ;  /* 0x0000000ad60c7c20 */ /* 0x000fe20008410000 */
[----:B------:R-:W-:-:S02]  /*f7e0*/  FMNMX.FTZ R0, R178, R0, !PT ;  /* 0x00000000b2007209 */ /* 0x000fc40007810000 */
[----:B--2---:R-:W-:Y:S02]  /*f7f0*/  FMNMX.FTZ R3, R3, R8, !PT ;  /* 0x0000000803037209 */ /* 0x004fe40007810000 */
[----:B------:R-:W-:Y:S02]  /*f800*/  FMNMX.FTZ R0, R177, R0, !PT ;  /* 0x00000000b1007209 */ /* 0x000fe40007810000 */
[----:B------:R-:W-:Y:S01]  /*f810*/  FSEL R12, R12, RZ, P6 ;  /* 0x000000ff0c0c7208 */ /* 0x000fe20003000000 */
[----:B------:R-:W1:Y:S01]  /*f820*/  SHFL.BFLY PT, R7, R3, 0x1, 0x1f ;  /* 0x0c201f0003077f89 */ /* 0x000e6200000e0000 */
[----:B------:R-:W-:Y:S02]  /*f830*/  FMNMX.FTZ R0, R176, R0, !PT ;  /* 0x00000000b0007209 */ /* 0x000fe40007810000 */
        /* <DEDUP_REMOVED lines=27> */
[----:B------:R-:W-:-:S03]  /*f9f0*/  FSETP.NEU.FTZ.AND P1, PT, R212, -INF , PT ;  /* 0xff800000d400780b */ /* 0x000fc60003f3d000 */
[----:B------:R1:W-:Y:S01]  /*fa00*/  MUFU.EX2 R208, R0 ;  /* 0x0000000000d07308 */ /* 0x0003e20000000800 */
[----:B------:R-:W-:Y:S01]  /*fa10*/  FMUL.FTZ R9, R212, UR10 ;  /* 0x0000000ad4097c20 */ /* 0x000fe20008410000 */
[----:B--2---:R-:W-:-:S04]  /*fa20*/  FFMA.FTZ R2, R24, UR10, -R11 ;  /* 0x0000000a18027c23 */ /* 0x004fc8000801080b */
[----:B------:R-:W-:Y:S02]  /*fa30*/  FSEL R9, R9, RZ, P1 ;  /* 0x000000ff09097208 */ /* 0x000fe40000800000 */
[----:B------:R2:W-:Y:S01]  /*fa40*/  MUFU.EX2 R244, R2 ;  /* 0x0000000200f47308 */ /* 0x0005e20000000800 */
[----:B---3--:R-:W-:-:S07]  /*fa50*/  FFMA.FTZ R13, R141, UR10, -R10 ;  /* 0x0000000a8d0d7c23 */ /* 0x008fce000801080a */
        /* <DEDUP_REMOVED lines=9> */
[----:B------:R-:W-:-:S06]  /*faf0*/  MOV R15, R132 ;  /* 0x00000084000f7202 */ /* 0x000fcc0000000f00 */
[----:B------:R2:W-:Y:S01]  /*fb00*/  MUFU.EX2 R247, R2 ;  /* 0x0000000200f77308 */ /* 0x0005e20000000800 */
[----:B-1----:R-:W-:Y:S01]  /*fb10*/  FFMA.FTZ R0, R28, UR10, -R9 ;  /* 0x0000000a1c007c23 */ /* 0x002fe20008010809 */
[----:B---3--:R-:W-:Y:S01]  /*fb20*/  F2FP.F16.F32.PACK_AB R6, R211, R210 ;  /* 0x000000d2d306723e */ /* 0x008fe200000000ff */
[----:B------:R-:W-:Y:S05]  /*fb30*/  LDSM.16.MT88.4 R28, [R219+0xa000] ;  /* 0x00a00000db1c783b */ /* 0x000fea0000004200 */
        /* <DEDUP_REMOVED lines=769> */
.L_x_1503:
[----:B------:R-:W-:Y:S05]  /*12b50*/  BSYNC B0 ;  /* 0x0000000000007941 */ /* 0x000fea0003800000 */
.L_x_1502:
[----:B------:R-:W0:Y:S02]  /*12b60*/  LDGDEPBAR ;  /* 0x00000000000079af */ /* 0x000e240000000000 */
.L_x_1501:
        /* <DEDUP_REMOVED lines=367> */
[----:B------:R-:W-:-:S03]  /*14260*/  FADD.FTZ R2, R209, R2 ;  /* 0x00000002d1027221 */ /* 0x000fc60000010000 */
[----:B------:R-:W-:Y:S01]  /*14270*/  FADD.FTZ R3, R251, R3 ;  /* 0x00000003fb037221 */ /* 0x000fe20000010000 */
[----:B------:R-:W-:Y:S01]  /*14280*/  FADD.FTZ R2, R210, R2 ;  /* 0x00000002d2027221 */ /* 0x000fe20000010000 */
[----:B---3--:R-:W-:Y:S02]  /*14290*/  HMMA.16816.F32 R56, R124, R64, R56 ;  /* 0x000000407c38723c */ /* 0x008fe40000001838 */
[----:B------:R-:W-:Y:S01]  /*142a0*/  FADD.FTZ R3, R215, R3 ;  /* 0x00000003d7037221 */ /* 0x000fe20000010000 */
[----:B------:R-:W-:-:S03]  /*142b0*/  FADD.FTZ R2, R211, R2 ;  /* 0x00000002d3027221 */ /* 0x000fc60000010000 */
[----:B------:R-:W-:Y:S01]  /*142c0*/  FADD.FTZ R3, R213, R3 ;  /* 0x00000003d5037221 */ /* 0x000fe20000010000 */
        /* <DEDUP_REMOVED lines=24> */
[C---:B---3--:R-:W-:Y:S01]  /*14450*/  F2FP.F16.F32.PACK_AB R131, R5.reuse, R6 ;  /* 0x000000060583723e */ /* 0x048fe200000000ff */
[----:B------:R-:W-:-:S02]  /*14460*/  FADD.FTZ R3, R5, R3 ;  /* 0x0000000305037221 */ /* 0x000fc40000010000 */
        /* <DEDUP_REMOVED lines=15> */
[----:B------:R1:W-:Y:S04]  /*14560*/  STL [R1+0x4], R2 ;  /* 0x0000040201007387 */ /* 0x0003e80000100800 */
[----:B------:R1:W-:Y:S01]  /*14570*/  STL [R1], R0 ;  /* 0x0000000001007387 */ /* 0x0003e20000100800 */
        /* <DEDUP_REMOVED lines=11> */
.L_x_1491:
        /* <DEDUP_REMOVED lines=27> */
.L_x_1507:
        /* <DEDUP_REMOVED lines=49> */
.L_x_1505:
[----:B--2---:R-:W2:Y:S01]  /*14af0*/  LDL R0, [R1+0x10] ;  /* 0x0000100001007983 */ /* 0x004ea20000100800 */
[----:B------:R-:W-:Y:S04]  /*14b00*/  DEPBAR.LE SB0, 0x0 ;  /* 0x000080000000791a */ /* 0x000fe80000000000 */
[----:B------:R-:W3:Y:S01]  /*14b10*/  LDL.64 R12, [R1+0x18] ;  /* 0x00001800010c7983 */ /* 0x000ee20000100a00 */
[----:B------:R-:W-:Y:S03]  /*14b20*/  UIADD3 UR8, UR29, -0x1, URZ ;  /* 0xffffffff1d087890 */ /* 0x000fe6000fffe03f */
[----:B------:R-:W4:Y:S01]  /*14b30*/  LDL R11, [R1+0x28] ;  /* 0x00002800010b7983 */ /* 0x000f220000100800 */
[----:B------:R-:W-:Y:S02]  /*14b40*/  USHF.R.S32.HI UR10, URZ, 0x1f, UR8 ;  /* 0x0000001f3f0a7899 */ /* 0x000fe40008011408 */
[----:B------:R-:W-:Y:S01]  /*14b50*/  UIMAD UR9, UR12, UR8, URZ ;  /* 0x000000080c0972a4 */ /* 0x000fe2000f8e023f */
[----:B------:R-:W5:Y:S01]  /*14b60*/  LDL R15, [R1+0x2c] ;  /* 0x00002c00010f7983 */ /* 0x000f620000100800 */
[----:B-1----:R-:W-:Y:S01]  /*14b70*/  IMAD.U32 R4, RZ, RZ, UR8 ;  /* 0x00000008ff047e24 */ /* 0x002fe2000f8e00ff */
[----:B------:R-:W-:Y:S02]  /*14b80*/  UISETP.GT.AND UP0, UPT, UR8, UR15, UPT ;  /* 0x0000000f0800728c */ /* 0x000fe4000bf04270 */
[----:B------:R-:W5:Y:S01]  /*14b90*/  LDL R10, [R1+0x20] ;  /* 0x00002000010a7983 */ /* 0x000f620000100800 */
[----:B------:R-:W-:Y:S03]  /*14ba0*/  UIMAD UR9, UR10, UR13, UR9 ;  /* 0x0000000d0a0972a4 */ /* 0x000fe6000f8e0209 */
        /* <DEDUP_REMOVED lines=17> */
[--C-:B------:R-:W-:Y:S01]  /*14cc0*/  @!P4 LEA.HI.X R11, R0, R14, R5.reuse, 0x1, P3 ;  /* 0x0000000e000bc211 */ /* 0x100fe200018f0c05 */
        /* <DEDUP_REMOVED lines=10> */
[----:B------:R-:W-:Y:S01]  /*14d70*/  IMAD.U32 R0, RZ, RZ, UR8 ;  /* 0x00000008ff007e24 */ /* 0x000fe2000f8e00ff */
[----:B------:R-:W-:Y:S01]  /*14d80*/  @P4 STS.128 [R231+0xa800], RZ ;  /* 0x00a800ffe7004388 */ /* 0x000fe20000000c00 */
[----:B------:R-:W-:Y:S03]  /*14d90*/  PLOP3.LUT P0, PT, PT, PT, UP0, 0x80, 0x0 ;  /* 0x000000000000781c */ /* 0x000fe60003f0f008 */
        /* <DEDUP_REMOVED lines=10> */
[----:B------:R-:W2:Y:S04]  /*14e40*/  LDSM.16.M88.4 R16, [R216+0x8000] ;  /* 0x00800000d810783b */ /* 0x000ea80000000200 */
[----:B------:R-:W3:Y:S01]  /*14e50*/  LDSM.16.M88.4 R28, [R218+0x2000] ;  /* 0x00200000da1c783b */ /* 0x000ee20000000200 */
[----:B-1----:R-:W-:Y:S03]  /*14e60*/  IMAD.SHL.U32 R2, R2, 0x2, RZ ;  /* 0x0000000202027824 */ /* 0x002fe600078e00ff */
[----:B------:R-:W1:Y:S02]  /*14e70*/  LDSM.16.M88.4 R140, [R216+0x8800] ;  /* 0x00880000d88c783b */ /* 0x000e640000000200 */
[----:B------:R-:W-:Y:S02]  /*14e80*/  LOP3.LUT R2, R2, 0x6, RZ, 0xc0, !PT ;  /* 0x0000000602027812 */ /* 0x000fe400078ec0ff */
[----:B------:R-:W0:Y:S03]  /*14e90*/  LDGDEPBAR ;  /* 0x00000000000079af */ /* 0x000e260000000000 */
[----:B------:R-:W-:Y:S01]  /*14ea0*/  IMAD R0, R0, 0x20, R2 ;  /* 0x0000002000007824 */ /* 0x000fe200078e0202 */
[----:B------:R-:W-:Y:S03]  /*14eb0*/  LDSM.16.M88.4 R176, [R220] ;  /* 0x00000000dcb0783b */ /* 0x000fe60000000200 */
[C-C-:B------:R-:W-:Y:S01]  /*14ec0*/  IMAD.IADD R133, R237.reuse, 0x1, -R0.reuse ;  /* 0x00000001ed857824 */ /* 0x140fe200078e0a00 */
[----:B------:R-:W4:Y:S01]  /*14ed0*/  LDSM.16.M88.4 R180, [R227] ;  /* 0x00000000e3b4783b */ /* 0x000f220000000200 */
[----:B------:R-:W-:Y:S02]  /*14ee0*/  VIADD R2, R0, 0x1 ;  /* 0x0000000100027836 */ /* 0x000fe40000000000 */
[C---:B------:R-:W-:Y:S01]  /*14ef0*/  IMAD.IADD R134, R232.reuse, 0x1, -R0 ;  /* 0x00000001e8867824 */ /* 0x040fe200078e0a00 */
[----:B------:R-:W5:Y:S01]  /*14f00*/  LDSM.16.M88.4 R184, [R220+0x2000] ;  /* 0x00200000dcb8783b */ /* 0x000f620000000200 */
[--C-:B------:R-:W-:Y:S01]  /*14f10*/  IMAD.IADD R137, R237, 0x1, -R2.reuse ;  /* 0x00000001ed897824 */ /* 0x100fe200078e0a02 */
[----:B------:R-:W-:Y:S01]  /*14f20*/  IABS R133, R133 ;  /* 0x0000008500857213 */ /* 0x000fe20000000000 */
[----:B------:R-:W-:Y:S01]  /*14f30*/  IMAD.IADD R135, R232, 0x1, -R2 ;  /* 0x00000001e8877824 */ /* 0x000fe200078e0a02 */
[----:B------:R-:W5:Y:S01]  /*14f40*/  LDSM.16.M88.4 R188, [R230] ;  /* 0x00000000e6bc783b */ /* 0x000f620000000200 */
[----:B------:R-:W-:Y:S02]  /*14f50*/  IABS R136, R134 ;  /* 0x0000008600887213 */ /* 0x000fe40000000000 */
[----:B------:R-:W-:Y:S01]  /*14f60*/  I2FP.F32.S32 R133, R133 ;  /* 0x0000008500857245 */ /* 0x000fe20000201400 */
[----:B------:R-:W-:Y:S01]  /*14f70*/  LDSM.16.M88.4 R192, [R226] ;  /* 0x00000000e2c0783b */ /* 0x000fe20000000200 */
[----:B------:R-:W-:Y:S02]  /*14f80*/  IABS R134, R137 ;  /* 0x0000008900867213 */ /* 0x000fe40000000000 */
[----:B------:R-:W-:Y:S01]  /*14f90*/  IABS R135, R135 ;  /* 0x0000008700877213 */ /* 0x000fe20000000000 */
[----:B------:R-:W5:Y:S01]  /*14fa0*/  LDSM.16.M88.4 R196, [R224+0x8000] ;  /* 0x00800000e0c4783b */ /* 0x000f620000000200 */
[----:B------:R-:W-:Y:S02]  /*14fb0*/  I2FP.F32.S32 R134, R134 ;  /* 0x0000008600867245 */ /* 0x000fe40000201400 */
[----:B------:R-:W-:Y:S01]  /*14fc0*/  I2FP.F32.S32 R136, R136 ;  /* 0x0000008800887245 */ /* 0x000fe20000201400 */
[-C--:B--2---:R-:W-:Y:S01]  /*14fd0*/  HMMA.16816.F32 R4, R32, R16.reuse, RZ ;  /* 0x000000102004723c */ /* 0x084fe200000018ff */
[----:B------:R-:W2:Y:S02]  /*14fe0*/  LDSM.16.M88.4 R200, [R226+0x2000] ;  /* 0x00200000e2c8783b */ /* 0x000ea40000000200 */
[----:B------:R-:W-:Y:S02]  /*14ff0*/  I2FP.F32.S32 R135, R135 ;  /* 0x0000008700877245 */ /* 0x000fe40000201400 */
[----:B------:R-:W-:Y:S01]  /*15000*/  LDSM.16.M88.4 R204, [R225] ;  /* 0x00000000e1cc783b */ /* 0x000fe20000000200 */
[C---:B---3--:R-:W-:Y:S02]  /*15010*/  HMMA.16816.F32 R8, R28.reuse, R16, RZ ;  /* 0x000000101c08723c */ /* 0x048fe400000018ff */
[C---:B------:R-:W-:Y:S01]  /*15020*/  ISETP.GE.AND P6, PT, R2.reuse, R236, PT ;  /* 0x000000ec0200720c */ /* 0x040fe20003fc6270 */
[----:B------:R-:W-:Y:S01]  /*15030*/  LDSM.16.M88.4 R208, [R223] ;  /* 0x00000000dfd0783b */ /* 0x000fe20000000200 */
[C---:B------:R-:W-:Y:S02]  /*15040*/  ISETP.GE.AND P5, PT, R2.reuse, R235, PT ;  /* 0x000000eb0200720c */ /* 0x040fe40003fa6270 */
[-C--:B------:R-:W-:Y:S01]  /*15050*/  HMMA.16816.F32 R12, R28, R18.reuse, RZ ;  /* 0x000000121c0c723c */ /* 0x080fe200000018ff */
[----:B------:R-:W-:Y:S01]  /*15060*/  LDSM.16.M88.4 R212, [R225+0x2000] ;  /* 0x00200000e1d4783b */ /* 0x000fe20000000200 */
[C---:B------:R-:W-:Y:S02]  /*15070*/  ISETP.GE.AND P3, PT, R2.reuse, R234, PT ;  /* 0x000000ea0200720c */ /* 0x040fe40003f66270 */
[C---:B------:R-:W-:Y:S02]  /*15080*/  ISETP.GE.AND P2, PT, R2.reuse, R233, PT ;  /* 0x000000e90200720c */ /* 0x040fe40003f46270 */
[C---:B------:R-:W-:Y:S02]  /*15090*/  HMMA.16816.F32 R16, R32.reuse, R18, RZ ;  /* 0x000000122010723c */ /* 0x040fe400000018ff */
[C---:B------:R-:W-:Y:S02]  /*150a0*/  ISETP.GE.OR P6, PT, R2.reuse, R243, !P6 ;  /* 0x000000f30200720c */ /* 0x040fe400077c6670 */
[C---:B------:R-:W-:Y:S02]  /*150b0*/  ISETP.GE.OR P5, PT, R2.reuse, R242, !P5 ;  /* 0x000000f20200720c */ /* 0x040fe40006fa6670 */
[-C--:B-1----:R-:W-:Y:S01]  /*150c0*/  HMMA.16816.F32 R20, R32, R140.reuse, RZ ;  /* 0x0000008c2014723c */ /* 0x082fe200000018ff */
[C---:B------:R-:W-:Y:S02]  /*150d0*/  ISETP.GE.OR P3, PT, R2.reuse, R241, !P3 ;  /* 0x000000f10200720c */ /* 0x040fe40005f66670 */
[----:B------:R-:W-:Y:S03]  /*150e0*/  ISETP.GE.OR P2, PT, R2, R240, !P2 ;  /* 0x000000f00200720c */ /* 0x000fe60005746670 */
[C---:B------:R-:W-:Y:S06]  /*150f0*/  HMMA.16816.F32 R24, R28.reuse, R140, RZ ;  /* 0x0000008c1c18723c */ /* 0x040fec00000018ff */
[-C--:B------:R-:W-:Y:S06]  /*15100*/  HMMA.16816.F32 R28, R28, R142.reuse, RZ ;  /* 0x0000008e1c1c723c */ /* 0x080fec00000018ff */
[----:B------:R-:W-:Y:S01]  /*15110*/  HMMA.16816.F32 R32, R32, R142, RZ ;  /* 0x0000008e2020723c */ /* 0x000fe200000018ff */
[----:B------:R-:W1:Y:S05]  /*15120*/  LDSM.16.M88.4 R140, [R224+0x8800] ;  /* 0x00880000e08c783b */ /* 0x000e6a0000000200 */
[-C--:B----4-:R-:W-:Y:S06]  /*15130*/  HMMA.16816.F32 R4, R176, R180.reuse, R4 ;  /* 0x000000b4b004723c */ /* 0x090fec0000001804 */
[C---:B-----5:R-:W-:Y:S06]  /*15140*/  HMMA.16816.F32 R8, R184.reuse, R180, R8 ;  /* 0x000000b4b808723c */ /* 0x060fec0000001808 */
[-C--:B------:R-:W-:Y:S06]  /*15150*/  HMMA.16816.F32 R12, R184, R182.reuse, R12 ;  /* 0x000000b6b80c723c */ /* 0x080fec000000180c */
[C---:B------:R-:W-:Y:S01]  /*15160*/  HMMA.16816.F32 R16, R176.reuse, R182, R16 ;  /* 0x000000b6b010723c */ /* 0x040fe20000001810 */
[----:B------:R-:W-:Y:S05]  /*15170*/  LDSM.16.M88.4 R180, [R218+0x4000] ;  /* 0x00400000dab4783b */ /* 0x000fea0000000200 */
[-C--:B------:R-:W-:Y:S06]  /*15180*/  HMMA.16816.F32 R20, R176, R188.reuse, R20 ;  /* 0x000000bcb014723c */ /* 0x080fec0000001814 */
[C---:B------:R-:W-:Y:S06]  /*15190*/  HMMA.16816.F32 R24, R184.reuse, R188, R24 ;  /* 0x000000bcb818723c */ /* 0x040fec0000001818 */
[-C--:B------:R-:W-:Y:S01]  /*151a0*/  HMMA.16816.F32 R28, R184, R190.reuse, R28 ;  /* 0x000000beb81c723c */ /* 0x080fe2000000181c */
[----:B------:R-:W-:Y:S05]  /*151b0*/  LDSM.16.M88.4 R184, [R216+0x9000] ;  /* 0x00900000d8b8783b */ /* 0x000fea0000000200 */
[----:B------:R-:W-:Y:S01]  /*151c0*/  HMMA.16816.F32 R32, R176, R190, R32 ;  /* 0x000000beb020723c */ /* 0x000fe20000001820 */
[----:B------:R-:W3:Y:S04]  /*151d0*/  LDSM.16.M88.4 R176, [R223+0x800] ;  /* 0x00080000dfb0783b */ /* 0x000ee80000000200 */
[----:B------:R-:W4:Y:S01]  /*151e0*/  LDSM.16.M88.4 R188, [R218+0x6000] ;  /* 0x00600000dabc783b */ /* 0x000f220000000200 */
[-C--:B------:R-:W-:Y:S06]  /*151f0*/  HMMA.16816.F32 R4, R192, R196.reuse, R4 ;  /* 0x000000c4c004723c */ /* 0x080fec0000001804 */
[C---:B--2---:R-:W-:Y:S06]  /*15200*/  HMMA.16816.F32 R8, R200.reuse, R196, R8 ;  /* 0x000000c4c808723c */ /* 0x044fec0000001808 */
[-C--:B------:R-:W-:Y:S06]  /*15210*/  HMMA.16816.F32 R12, R200, R198.reuse, R12 ;  /* 0x000000c6c80c723c */ /* 0x080fec000000180c */
[C---:B------:R-:W-:Y:S01]  /*15220*/  HMMA.16816.F32 R16, R192.reuse, R198, R16 ;  /* 0x000000c6c010723c */ /* 0x040fe20000001810 */
[----:B------:R-:W-:Y:S05]  /*15230*/  LDSM.16.M88.4 R196, [R229] ;  /* 0x00000000e5c4783b */ /* 0x000fea0000000200 */
[-C--:B-1----:R-:W-:Y:S06]  /*15240*/  HMMA.16816.F32 R20, R192, R140.reuse, R20 ;  /* 0x0000008cc014723c */ /* 0x082fec0000001814 */
[C---:B------:R-:W-:Y:S06]  /*15250*/  HMMA.16816.F32 R24, R200.reuse, R140, R24 ;  /* 0x0000008cc818723c */ /* 0x040fec0000001818 */
[-C--:B------:R-:W-:Y:S01]  /*15260*/  HMMA.16816.F32 R28, R200, R142.reuse, R28 ;  /* 0x0000008ec81c723c */ /* 0x080fe2000000181c */
[----:B------:R-:W-:Y:S05]  /*15270*/  LDSM.16.M88.4 R200, [R220+0x6000] ;  /* 0x00600000dcc8783b */ /* 0x000fea0000000200 */
[----:B------:R-:W-:Y:S01]  /*15280*/  HMMA.16816.F32 R32, R192, R142, R32 ;  /* 0x0000008ec020723c */ /* 0x000fe20000001820 */
[----:B------:R-:W1:Y:S04]  /*15290*/  LDSM.16.M88.4 R140, [R216+0x9800] ;  /* 0x00980000d88c783b */ /* 0x000e680000000200 */
[----:B------:R-:W2:Y:S01]  /*152a0*/  LDSM.16.M88.4 R192, [R220+0x4000] ;  /* 0x00400000dcc0783b */ /* 0x000ea20000000200 */
[-C--:B------:R-:W-:Y:S06]  /*152b0*/  HMMA.16816.F32 R4, R204, R208.reuse, R4 ;  /* 0x000000d0cc04723c */ /* 0x080fec0000001804 */
[C---:B------:R-:W-:Y:S06]  /*152c0*/  HMMA.16816.F32 R8, R212.reuse, R208, R8 ;  /* 0x000000d0d408723c */ /* 0x040fec0000001808 */
[-C--:B------:R-:W-:Y:S06]  /*152d0*/  HMMA.16816.F32 R12, R212, R210.reuse, R12 ;  /* 0x000000d2d40c723c */ /* 0x080fec000000180c */
[C---:B------:R-:W-:Y:S01]  /*152e0*/  HMMA.16816.F32 R16, R204.reuse, R210, R16 ;  /* 0x000000d2cc10723c */ /* 0x040fe20000001810 */
[----:B------:R-:W-:Y:S05]  /*152f0*/  LDSM.16.M88.4 R208, [R224+0x9000] ;  /* 0x00900000e0d0783b */ /* 0x000fea0000000200 */
[-C--:B---3--:R-:W-:Y:S06]  /*15300*/  HMMA.16816.F32 R20, R204, R176.reuse, R20 ;  /* 0x000000b0cc14723c */ /* 0x088fec0000001814 */
[C---:B------:R-:W-:Y:S06]  /*15310*/  HMMA.16816.F32 R24, R212.reuse, R176, R24 ;  /* 0x000000b0d418723c */ /* 0x040fec0000001818 */
[-C--:B------:R-:W-:Y:S01]  /*15320*/  HMMA.16816.F32 R28, R212, R178.reuse, R28 ;  /* 0x000000b2d41c723c */ /* 0x080fe2000000181c */
[----:B------:R-:W-:Y:S05]  /*15330*/  LDSM.16.M88.4 R212, [R226+0x6000] ;  /* 0x00600000e2d4783b */ /* 0x000fea0000000200 */
[----:B------:R-:W-:Y:S01]  /*15340*/  HMMA.16816.F32 R32, R204, R178, R32 ;  /* 0x000000b2cc20723c */ /* 0x000fe20000001820 */
[----:B------:R-:W3:Y:S04]  /*15350*/  LDSM.16.M88.4 R176, [R228] ;  /* 0x00000000e4b0783b */ /* 0x000ee80000000200 */
[----:B------:R-:W5:Y:S01]  /*15360*/  LDSM.16.M88.4 R204, [R226+0x4000] ;  /* 0x00400000e2cc783b */ /* 0x000f620000000200 */
[-C--:B------:R-:W-:Y:S06]  /*15370*/  HMMA.16816.F32 R4, R180, R184.reuse, R4 ;  /* 0x000000b8b404723c */ /* 0x080fec0000001804 */
[C---:B----4-:R-:W-:Y:S06]  /*15380*/  HMMA.16816.F32 R8, R188.reuse, R184, R8 ;  /* 0x000000b8bc08723c */ /* 0x050fec0000001808 */
        /* <DEDUP_REMOVED lines=8> */
[----:B------:R-:W1:Y:S04]  /*15410*/  LDSM.16.M88.4 R140, [R224+0x9800] ;  /* 0x00980000e08c783b */ /* 0x000e680000000200 */
[----:B------:R-:W4:Y:S01]  /*15420*/  LDSM.16.M88.4 R180, [R225+0x4000] ;  /* 0x00400000e1b4783b */ /* 0x000f220000000200 */
[-C--:B--2---:R-:W-:Y:S06]  /*15430*/  HMMA.16816.F32 R4, R192, R196.reuse, R4 ;  /* 0x000000c4c004723c */ /* 0x084fec0000001804 */
[C---:B------:R-:W-:Y:S06]  /*15440*/  HMMA.16816.F32 R8, R200.reuse, R196, R8 ;  /* 0x000000c4c808723c */ /* 0x040fec0000001808 */
[-C--:B------:R-:W-:Y:S06]  /*15450*/  HMMA.16816.F32 R12, R200, R198.reuse, R12 ;  /* 0x000000c6c80c723c */ /* 0x080fec000000180c */
[C---:B------:R-:W-:Y:S06]  /*15460*/  HMMA.16816.F32 R16, R192.reuse, R198, R16 ;  /* 0x000000c6c010723c */ /* 0x040fec0000001810 */
[-C--:B---3--:R-:W-:Y:S06]  /*15470*/  HMMA.16816.F32 R20, R192, R176.reuse, R20 ;  /* 0x000000b0c014723c */ /* 0x088fec0000001814 */
[C---:B------:R-:W-:Y:S06]  /*15480*/  HMMA.16816.F32 R24, R200.reuse, R176, R24 ;  /* 0x000000b0c818723c */ /* 0x040fec0000001818 */
[-C--:B------:R-:W-:Y:S06]  /*15490*/  HMMA.16816.F32 R28, R200, R178.reuse, R28 ;  /* 0x000000b2c81c723c */ /* 0x080fec000000181c */
[----:B------:R-:W-:Y:S01]  /*154a0*/  HMMA.16816.F32 R32, R192, R178, R32 ;  /* 0x000000b2c020723c */ /* 0x000fe20000001820 */
[----:B------:R-:W2:Y:S01]  /*154b0*/  LDSM.16.M88.4 R176, [R223+0x1800] ;  /* 0x00180000dfb0783b */ /* 0x000ea20000000200 */
[----:B------:R-:W-:Y:S04]  /*154c0*/  DEPBAR.LE SB0, 0x0 ;  /* 0x000080000000791a */ /* 0x000fe80000000000 */
[-C--:B-----5:R-:W-:Y:S01]  /*154d0*/  HMMA.16816.F32 R4, R204, R208.reuse, R4 ;  /* 0x000000d0cc04723c */ /* 0x0a0fe20000001804 */
[----:B------:R-:W-:Y:S05]  /*154e0*/  BAR.SYNC.DEFER_BLOCKING 0x0 ;  /* 0x0000000000007b1d */ /* 0x000fea0000010000 */
[C---:B------:R-:W-:Y:S06]  /*154f0*/  HMMA.16816.F32 R8, R212.reuse, R208, R8 ;  /* 0x000000d0d408723c */ /* 0x040fec0000001808 */
[-C--:B------:R-:W-:Y:S06]  /*15500*/  HMMA.16816.F32 R12, R212, R210.reuse, R12 ;  /* 0x000000d2d40c723c */ /* 0x080fec000000180c */
[C---:B------:R-:W-:Y:S06]  /*15510*/  HMMA.16816.F32 R16, R204.reuse, R210, R16 ;  /* 0x000000d2cc10723c */ /* 0x040fec0000001810 */
[-C--:B-1----:R-:W-:Y:S06]  /*15520*/  HMMA.16816.F32 R20, R204, R140.reuse, R20 ;  /* 0x0000008ccc14723c */ /* 0x082fec0000001814 */
[C---:B------:R-:W-:Y:S06]  /*15530*/  HMMA.16816.F32 R24, R212.reuse, R140, R24 ;  /* 0x0000008cd418723c */ /* 0x040fec0000001818 */
[-C--:B------:R-:W-:Y:S06]  /*15540*/  HMMA.16816.F32 R28, R212, R142.reuse, R28 ;  /* 0x0000008ed41c723c */ /* 0x080fec000000181c */
[----:B------:R-:W-:Y:S06]  /*15550*/  HMMA.16816.F32 R32, R204, R142, R32 ;  /* 0x0000008ecc20723c */ /* 0x000fec0000001820 */
[-C--:B----4-:R-:W-:Y:S06]  /*15560*/  HMMA.16816.F32 R4, R180, R184.reuse, R4 ;  /* 0x000000b8b404723c */ /* 0x090fec0000001804 */
[C---:B------:R-:W-:Y:S06]  /*15570*/  HMMA.16816.F32 R8, R188.reuse, R184, R8 ;  /* 0x000000b8bc08723c */ /* 0x040fec0000001808 */
[-C--:B------:R-:W-:Y:S06]  /*15580*/  HMMA.16816.F32 R12, R188, R186.reuse, R12 ;  /* 0x000000babc0c723c */ /* 0x080fec000000180c */
[C---:B------:R-:W-:Y:S06]  /*15590*/  HMMA.16816.F32 R16, R180.reuse, R186, R16 ;  /* 0x000000bab410723c */ /* 0x040fec0000001810 */
[-C--:B--2---:R-:W-:Y:S05]  /*155a0*/  HMMA.16816.F32 R20, R180, R176.reuse, R20 ;  /* 0x000000b0b414723c */ /* 0x084fea0000001814 */
[----:B------:R-:W-:Y:S01]  /*155b0*/  FFMA.FTZ R6, R133, -UR19, R6 ;  /* 0x8000001385067c23 */ /* 0x000fe20008010006 */
[----:B------:R-:W-:Y:S02]  /*155c0*/  IMAD.IADD R133, R238, 0x1, -R0 ;  /* 0x00000001ee857824 */ /* 0x000fe400078e0a00 */
[----:B------:R-:W-:Y:S01]  /*155d0*/  FFMA.FTZ R7, R134, -UR19, R7 ;  /* 0x8000001386077c23 */ /* 0x000fe20008010007 */
[C---:B------:R-:W-:Y:S04]  /*155e0*/  HMMA.16816.F32 R24, R188.reuse, R176, R24 ;  /* 0x000000b0bc18723c */ /* 0x040fe80000001818 */
[----:B------:R-:W-:Y:S01]  /*155f0*/  IABS R134, R133 ;  /* 0x0000008500867213 */ /* 0x000fe20000000000 */
[----:B------:R-:W-:Y:S02]  /*15600*/  IMAD.IADD R133, R238, 0x1, -R2 ;  /* 0x00000001ee857824 */ /* 0x000fe400078e0a02 */
[----:B------:R-:W-:Y:S01]  /*15610*/  FFMA.FTZ R4, R136, -UR19, R4 ;  /* 0x8000001388047c23 */ /* 0x000fe20008010004 */
[----:B------:R-:W-:Y:S01]  /*15620*/  IMAD.IADD R136, R239, 0x1, -R0 ;  /* 0x00000001ef887824 */ /* 0x000fe200078e0a00 */
[-C--:B------:R-:W-:Y:S03]  /*15630*/  HMMA.16816.F32 R28, R188, R178.reuse, R28 ;  /* 0x000000b2bc1c723c */ /* 0x080fe6000000181c */
[----:B------:R-:W-:Y:S01]  /*15640*/  IABS R137, R133 ;  /* 0x0000008500897213 */ /* 0x000fe20000000000 */
[----:B------:R-:W-:Y:S02]  /*15650*/  IMAD.MOV.U32 R133, RZ, RZ, R134 ;  /* 0x000000ffff857224 */ /* 0x000fe400078e0086 */
[----:B------:R-:W-:Y:S01]  /*15660*/  FFMA.FTZ R5, R135, -UR19, R5 ;  /* 0x8000001387057c23 */ /* 0x000fe20008010005 */
[----:B------:R-:W-:Y:S01]  /*15670*/  IMAD.IADD R135, R239, 0x1, -R2 ;  /* 0x00000001ef877824 */ /* 0x000fe200078e0a02 */
[----:B------:R-:W-:Y:S03]  /*15680*/  IABS R2, R136 ;  /* 0x0000008800027213 */ /* 0x000fe60000000000 */
[----:B------:R-:W-:Y:S01]  /*15690*/  IMAD.MOV.U32 R134, RZ, RZ, R137 ;  /* 0x000000ffff867224 */ /* 0x000fe200078e0089 */
[----:B------:R-:W-:Y:S04]  /*156a0*/  HMMA.16816.F32 R32, R180, R178, R32 ;  /* 0x000000b2b420723c */ /* 0x000fe80000001820 */
[----:B------:R-:W-:Y:S02]  /*156b0*/  I2FP.F32.S32 R133, R133 ;  /* 0x0000008500857245 */ /* 0x000fe40000201400 */
[----:B------:R-:W-:Y:S02]  /*156c0*/  IABS R135, R135 ;  /* 0x0000008700877213 */ /* 0x000fe40000000000 */
[----:B------:R-:W-:Y:S03]  /*156d0*/  I2FP.F32.S32 R134, R134 ;  /* 0x0000008600867245 */ /* 0x000fe60000201400 */
[----:B------:R-:W-:Y:S01]  /*156e0*/  I2FP.F32.S32 R2, R2 ;  /* 0x0000000200027245 */ /* 0x000fe20000201400 */
[----:B------:R-:W-:Y:S01]  /*156f0*/  FFMA.FTZ R8, R133, -UR19, R8 ;  /* 0x8000001385087c23 */ /* 0x000fe20008010008 */
[----:B------:R-:W-:Y:S01]  /*15700*/  I2FP.F32.S32 R135, R135 ;  /* 0x0000008700877245 */ /* 0x000fe20000201400 */
[----:B------:R-:W-:Y:S02]  /*15710*/  VIADD R133, R0, 0x8 ;  /* 0x0000000800857836 */ /* 0x000fe40000000000 */
[----:B------:R-:W-:Y:S01]  /*15720*/  FFMA.FTZ R9, R134, -UR19, R9 ;  /* 0x8000001386097c23 */ /* 0x000fe20008010009 */
[----:B------:R-:W-:Y:S01]  /*15730*/  FFMA.FTZ R10, R2, -UR19, R10 ;  /* 0x80000013020a7c23 */ /* 0x000fe2000801000a */
[----:B------:R-:W-:Y:S02]  /*15740*/  VIADD R2, R0, 0x9 ;  /* 0x0000000900027836 */ /* 0x000fe40000000000 */
[----:B------:R-:W-:Y:S01]  /*15750*/  FFMA.FTZ R11, R135, -UR19, R11 ;  /* 0x80000013870b7c23 */ /* 0x000fe2000801000b */
[C-C-:B------:R-:W-:Y:S02]  /*15760*/  IMAD.IADD R134, R238.reuse, 0x1, -R133.reuse ;  /* 0x00000001ee867824 */ /* 0x140fe400078e0a85 */
[----:B------:R-:W-:Y:S02]  /*15770*/  IMAD.IADD R136, R238, 0x1, -R2 ;  /* 0x00000001ee887824 */ /* 0x000fe400078e0a02 */
[----:B------:R-:W-:Y:S01]  /*15780*/  IMAD.IADD R135, R239, 0x1, -R133 ;  /* 0x00000001ef877824 */ /* 0x000fe200078e0a85 */
[----:B------:R-:W-:Y:S02]  /*15790*/  IABS R134, R134 ;  /* 0x0000008600867213 */ /* 0x000fe40000000000 */
[----:B------:R-:W-:Y:S02]  /*157a0*/  IABS R180, R136 ;  /* 0x0000008800b47213 */ /* 0x000fe40000000000 */
[----:B------:R-:W-:Y:S02]  /*157b0*/  IABS R179, R135 ;  /* 0x0000008700b37213 */ /* 0x000fe40000000000 */
[----:B------:R-:W-:Y:S01]  /*157c0*/  I2FP.F32.S32 R178, R134 ;  /* 0x0000008600b27245 */ /* 0x000fe20000201400 */
[----:B------:R-:W-:Y:S06]  /*157d0*/  @P0 BRA `(.L_x_1507) ;  /* 0xfffffff000000947 */ /* 0x000fec000383ffff */
.L_x_1506:
[C---:B------:R-:W-:Y:S01]  /*157e0*/  ISETP.GE.AND P1, PT, R0.reuse, R236, PT ;  /* 0x000000ec0000720c */ /* 0x040fe20003f26270 */
[----:B------:R-:W-:Y:S01]  /*157f0*/  LDSM.16.MT88.4 R184, [R219+0xa000] ;  /* 0x00a00000dbb8783b */ /* 0x000fe20000004200 */
[----:B------:R-:W-:Y:S01]  /*15800*/  ISETP.GE.AND P0, PT, R0, R235, PT ;  /* 0x000000eb0000720c */ /* 0x000fe20003f06270 */
[----:B------:R-:W-:Y:S01]  /*15810*/  FFMA.FTZ R12, R178, -UR19, R12 ;  /* 0x80000013b20c7c23 */ /* 0x000fe2000801000c */
[C---:B------:R-:W-:Y:S01]  /*15820*/  ISETP.GE.OR P1, PT, R0.reuse, R243, !P1 ;  /* 0x000000f30000720c */ /* 0x040fe20004f26670 */
[----:B------:R-:W-:Y:S01]  /*15830*/  UISETP.GT.AND UP0, UPT, UR8, UR15, UPT ;  /* 0x0000000f0800728c */ /* 0x000fe2000bf04270 */
[----:B------:R-:W-:Y:S01]  /*15840*/  ISETP.GE.OR P0, PT, R0, R242, !P0 ;  /* 0x000000f20000720c */ /* 0x000fe20004706670 */
[----:B------:R-:W-:Y:S01]  /*15850*/  UMOV UR29, UR8 ;  /* 0x00000008001d7c82 */ /* 0x000fe20008000000 */
[----:B-1----:R-:W-:Y:S02]  /*15860*/  FSEL R137, R4, -INF , !P1 ;  /* 0xff80000004897808 */ /* 0x002fe40004800000 */
[C---:B------:R-:W-:Y:S02]  /*15870*/  ISETP.GE.AND P1, PT, R0.reuse, R234, PT ;  /* 0x000000ea0000720c */ /* 0x040fe40003f26270 */
[----:B------:R-:W-:Y:S02]  /*15880*/  IADD3 R4, R239, -R2, RZ ;  /* 0x80000002ef047210 */ /* 0x000fe40007ffe0ff */
[----:B------:R-:W-:Y:S02]  /*15890*/  ISETP.GE.OR P1, PT, R0, R241, !P1 ;  /* 0x000000f10000720c */ /* 0x000fe40004f26670 */
[----:B------:R-:W-:Y:S01]  /*158a0*/  FSEL R176, R5, -INF , !P6 ;  /* 0xff80000005b07808 */ /* 0x000fe20007000000 */
[----:B------:R-:W-:Y:S01]  /*158b0*/  IMAD.IADD R5, R232, 0x1, -R133 ;  /* 0x00000001e8057824 */ /* 0x000fe200078e0a85 */
[----:B------:R-:W-:Y:S02]  /*158c0*/  FSEL R143, R6, -INF , !P0 ;  /* 0xff800000068f7808 */ /* 0x000fe40004000000 */
[----:B------:R-:W-:Y:S02]  /*158d0*/  FSEL R177, R7, -INF , !P5 ;  /* 0xff80000007b17808 */ /* 0x000fe40006800000 */
[----:B------:R-:W-:Y:S02]  /*158e0*/  FSEL R178, R8, -INF , !P1 ;  /* 0xff80000008b27808 */ /* 0x000fe40004800000 */
[----:B------:R-:W-:Y:S02]  /*158f0*/  MOV R135, R180 ;  /* 0x000000b400877202 */ /* 0x000fe40000000f00 */
[C---:B------:R-:W-:Y:S02]  /*15900*/  ISETP.GE.AND P0, PT, R133.reuse, R234, PT ;  /* 0x000000ea8500720c */ /* 0x040fe40003f06270 */
[C---:B------:R-:W-:Y:S02]  /*15910*/  ISETP.GE.AND P6, PT, R133.reuse, R236, PT ;  /* 0x000000ec8500720c */ /* 0x040fe40003fc6270 */
[C---:B------:R-:W-:Y:S02]  /*15920*/  ISETP.GE.AND P5, PT, R133.reuse, R235, PT ;  /* 0x000000eb8500720c */ /* 0x040fe40003fa6270 */
[-C--:B------:R-:W-:Y:S02]  /*15930*/  ISETP.GE.AND P1, PT, R133, R233.reuse, PT ;  /* 0x000000e98500720c */ /* 0x080fe40003f26270 */
[----:B------:R-:W-:Y:S02]  /*15940*/  IABS R4, R4 ;  /* 0x0000000400047213 */ /* 0x000fe40000000000 */
[----:B------:R-:W-:Y:S02]  /*15950*/  FSEL R180, R9, -INF , !P3 ;  /* 0xff80000009b47808 */ /* 0x000fe40005800000 */
[C---:B------:R-:W-:Y:S02]  /*15960*/  ISETP.GE.AND P3, PT, R0.reuse, R233, PT ;  /* 0x000000e90000720c */ /* 0x040fe40003f66270 */
[C---:B------:R-:W-:Y:S02]  /*15970*/  ISETP.GE.OR P0, PT, R133.reuse, R241, !P0 ;  /* 0x000000f18500720c */ /* 0x040fe40004706670 */
[C---:B------:R-:W-:Y:S02]  /*15980*/  ISETP.GE.OR P6, PT, R133.reuse, R243, !P6 ;  /* 0x000000f38500720c */ /* 0x040fe400077c6670 */
[C---:B------:R-:W-:Y:S02]  /*15990*/  ISETP.GE.OR P5, PT, R133.reuse, R242, !P5 ;  /* 0x000000f28500720c */ /* 0x040fe40006fa6670 */
[----:B------:R-:W-:Y:S02]  /*159a0*/  ISETP.GE.OR P1, PT, R133, R240, !P1 ;  /* 0x000000f08500720c */ /* 0x000fe40004f26670 */
[----:B------:R-:W-:Y:S02]  /*159b0*/  IABS R8, R5 ;  /* 0x0000000500087213 */ /* 0x000fe40000000000 */
[----:B------:R-:W-:Y:S02]  /*159c0*/  IADD3 R133, R237, -R133, RZ ;  /* 0x80000085ed857210 */ /* 0x000fe40007ffe0ff */
[----:B------:R-:W-:Y:S02]  /*159d0*/  MOV R5, R4 ;  /* 0x0000000400057202 */ /* 0x000fe40000000f00 */
[----:B------:R-:W-:Y:S02]  /*159e0*/  ISETP.GE.OR P3, PT, R0, R240, !P3 ;  /* 0x000000f00000720c */ /* 0x000fe40005f66670 */
[----:B------:R-:W-:Y:S02]  /*159f0*/  I2FP.F32.S32 R135, R135 ;  /* 0x0000008700877245 */ /* 0x000fe40000201400 */
[----:B------:R-:W-:Y:S02]  /*15a00*/  IABS R7, R133 ;  /* 0x0000008500077213 */ /* 0x000fe40000000000 */
[----:B------:R-:W-:Y:S01]  /*15a10*/  I2FP.F32.S32 R5, R5 ;  /* 0x0000000500057245 */ /* 0x000fe20000201400 */
[----:B------:R-:W-:Y:S01]  /*15a20*/  FFMA.FTZ R13, R135, -UR19, R13 ;  /* 0x80000013870d7c23 */ /* 0x000fe2000801000d */
[----:B------:R-:W-:Y:S02]  /*15a30*/  IADD3 R6, R232, -R2, RZ ;  /* 0x80000002e8067210 */ /* 0x000fe40007ffe0ff */
[----:B------:R-:W-:Y:S01]  /*15a40*/  FSEL R133, R10, -INF , !P3 ;  /* 0xff8000000a857808 */ /* 0x000fe20005800000 */
[----:B------:R-:W-:Y:S01]  /*15a50*/  FFMA.FTZ R15, R5, -UR19, R15 ;  /* 0x80000013050f7c23 */ /* 0x000fe2000801000f */
[C---:B------:R-:W-:Y:S02]  /*15a60*/  ISETP.GE.AND P3, PT, R2.reuse, R234, PT ;  /* 0x000000ea0200720c */ /* 0x040fe40003f66270 */
[----:B------:R-:W-:Y:S01]  /*15a70*/  IABS R4, R6 ;  /* 0x0000000600047213 */ /* 0x000fe20000000000 */
[----:B------:R-:W-:Y:S01]  /*15a80*/  IMAD.MOV.U32 R6, RZ, RZ, R8 ;  /* 0x000000ffff067224 */ /* 0x000fe200078e0008 */
[----:B------:R-:W-:Y:S02]  /*15a90*/  I2FP.F32.S32 R5, R7 ;  /* 0x0000000700057245 */ /* 0x000fe40000201400 */
[----:B------:R-:W-:Y:S02]  /*15aa0*/  ISETP.GE.OR P3, PT, R2, R241, !P3 ;  /* 0x000000f10200720c */ /* 0x000fe40005f66670 */
[----:B------:R-:W-:Y:S01]  /*15ab0*/  MOV R134, R179 ;  /* 0x000000b300867202 */ /* 0x000fe20000000f00 */
[----:B------:R-:W-:Y:S01]  /*15ac0*/  FFMA.FTZ R18, R5, -UR19, R18 ;  /* 0x8000001305127c23 */ /* 0x000fe20008010012 */
[----:B------:R-:W-:Y:S02]  /*15ad0*/  I2FP.F32.S32 R4, R4 ;  /* 0x0000000400047245 */ /* 0x000fe40000201400 */
[----:B------:R-:W-:Y:S02]  /*15ae0*/  FSEL R179, R11, -INF , !P2 ;  /* 0xff8000000bb37808 */ /* 0x000fe40005000000 */
[----:B------:R-:W-:Y:S01]  /*15af0*/  FSEL R181, R12, -INF , !P0 ;  /* 0xff8000000cb57808 */ /* 0x000fe20004000000 */
[----:B------:R-:W-:Y:S01]  /*15b00*/  FFMA.FTZ R17, R4, -UR19, R17 ;  /* 0x8000001304117c23 */ /* 0x000fe20008010011 */
[----:B------:R-:W-:Y:S02]  /*15b10*/  FSEL R13, R13, -INF , !P3 ;  /* 0xff8000000d0d7808 */ /* 0x000fe40005800000 */
[----:B------:R-:W-:Y:S02]  /*15b20*/  I2FP.F32.S32 R6, R6 ;  /* 0x0000000600067245 */ /* 0x000fe40000201400 */
[C---:B------:R-:W-:Y:S02]  /*15b30*/  ISETP.GE.AND P2, PT, R2.reuse, R236, PT ;  /* 0x000000ec0200720c */ /* 0x040fe40003f46270 */
[----:B------:R-:W-:Y:S01]  /*15b40*/  ISETP.GE.AND P0, PT, R2, R235, PT ;  /* 0x000000eb0200720c */ /* 0x000fe20003f06270 */
[----:B------:R-:W-:Y:S01]  /*15b50*/  FFMA.FTZ R16, R6, -UR19, R16 ;  /* 0x8000001306107c23 */ /* 0x000fe20008010010 */
[----:B------:R-:W-:Y:S02]  /*15b60*/  ISETP.GE.AND P3, PT, R2, R233, PT ;  /* 0x000000e90200720c */ /* 0x000fe40003f66270 */
[----:B------:R-:W-:Y:S02]  /*15b70*/  IADD3 R5, R0, 0x10, RZ ;  /* 0x0000001000057810 */ /* 0x000fe40007ffe0ff */
[C---:B------:R-:W-:Y:S02]  /*15b80*/  ISETP.GE.OR P0, PT, R2.reuse, R242, !P0 ;  /* 0x000000f20200720c */ /* 0x040fe40004706670 */
[----:B------:R-:W-:Y:S01]  /*15b90*/  ISETP.GE.OR P2, PT, R2, R243, !P2 ;  /* 0x000000f30200720c */ /* 0x000fe20005746670 */
[----:B------:R-:W-:Y:S01]  /*15ba0*/  IMAD.IADD R6, R232, 0x1, -R5 ;  /* 0x00000001e8067824 */ /* 0x000fe200078e0a05 */
[----:B------:R-:W-:Y:S02]  /*15bb0*/  ISETP.GE.OR P3, PT, R2, R240, !P3 ;  /* 0x000000f00200720c */ /* 0x000fe40005f66670 */
[----:B------:R-:W-:Y:S02]  /*15bc0*/  IADD3 R4, R0, 0x11, RZ ;  /* 0x0000001100047810 */ /* 0x000fe40007ffe0ff */
[C---:B------:R-:W-:Y:S02]  /*15bd0*/  IADD3 R2, R237.reuse, -R2, RZ ;  /* 0x80000002ed027210 */ /* 0x040fe40007ffe0ff */
[C---:B------:R-:W-:Y:S02]  /*15be0*/  IADD3 R7, R237.reuse, -R5, RZ ;  /* 0x80000005ed077210 */ /* 0x040fe40007ffe0ff */
[----:B------:R-:W-:Y:S02]  /*15bf0*/  IADD3 R10, R237, -R4, RZ ;  /* 0x80000004ed0a7210 */ /* 0x000fe40007ffe0ff */
[----:B------:R-:W-:Y:S02]  /*15c00*/  IABS R11, R2 ;  /* 0x00000002000b7213 */ /* 0x000fe40000000000 */
[----:B------:R-:W-:Y:S02]  /*15c10*/  IADD3 R9, R232, -R4, RZ ;  /* 0x80000004e8097210 */ /* 0x000fe40007ffe0ff */
[----:B------:R-:W-:Y:S02]  /*15c20*/  IABS R8, R6 ;  /* 0x0000000600087213 */ /* 0x000fe40000000000 */
[----:B------:R-:W-:Y:S02]  /*15c30*/  IABS R2, R7 ;  /* 0x0000000700027213 */ /* 0x000fe40000000000 */
[----:B------:R-:W-:Y:S01]  /*15c40*/  IABS R6, R10 ;  /* 0x0000000a00067213 */ /* 0x000fe20000000000 */
[----:B------:R-:W-:Y:S01]  /*15c50*/  IMAD.MOV.U32 R10, RZ, RZ, R11 ;  /* 0x000000ffff0a7224 */ /* 0x000fe200078e000b */
[----:B------:R-:W-:Y:S02]  /*15c60*/  IABS R7, R9 ;  /* 0x0000000900077213 */ /* 0x000fe40000000000 */
[C---:B------:R-:W-:Y:S02]  /*15c70*/  IADD3 R11, R0.reuse, 0x18, RZ ;  /* 0x00000018000b7810 */ /* 0x040fe40007ffe0ff */
[----:B------:R-:W-:Y:S02]  /*15c80*/  I2FP.F32.S32 R9, R8 ;  /* 0x0000000800097245 */ /* 0x000fe40000201400 */
[----:B------:R-:W-:Y:S02]  /*15c90*/  I2FP.F32.S32 R8, R2 ;  /* 0x0000000200087245 */ /* 0x000fe40000201400 */
[----:B------:R-:W-:Y:S01]  /*15ca0*/  IADD3 R12, R0, 0x19, RZ ;  /* 0x00000019000c7810 */ /* 0x000fe20007ffe0ff */
[----:B------:R-:W-:Y:S01]  /*15cb0*/  FFMA.FTZ R20, R9, -UR19, R20 ;  /* 0x8000001309147c23 */ /* 0x000fe20008010014 */
[----:B------:R-:W-:Y:S01]  /*15cc0*/  I2FP.F32.S32 R2, R6 ;  /* 0x0000000600027245 */ /* 0x000fe20000201400 */
[----:B------:R-:W-:Y:S01]  /*15cd0*/  FFMA.FTZ R22, R8, -UR19, R22 ;  /* 0x8000001308167c23 */ /* 0x000fe20008010016 */
[----:B------:R-:W-:Y:S02]  /*15ce0*/  IADD3 R0, R238, -R5, RZ ;  /* 0x80000005ee007210 */ /* 0x000fe40007ffe0ff */
[C---:B------:R-:W-:Y:S01]  /*15cf0*/  IADD3 R6, R237.reuse, -R11, RZ ;  /* 0x8000000bed067210 */ /* 0x040fe20007ffe0ff */
[----:B------:R-:W-:Y:S01]  /*15d00*/  FFMA.FTZ R23, R2, -UR19, R23 ;  /* 0x8000001302177c23 */ /* 0x000fe20008010017 */
[----:B------:R-:W-:Y:S01]  /*15d10*/  IABS R8, R0 ;  /* 0x0000000000087213 */ /* 0x000fe20000000000 */
[----:B------:R-:W-:Y:S01]  /*15d20*/  IMAD.IADD R2, R232, 0x1, -R11 ;  /* 0x00000001e8027824 */ /* 0x000fe200078e0a0b */
[----:B------:R-:W-:Y:S02]  /*15d30*/  I2FP.F32.S32 R10, R10 ;  /* 0x0000000a000a7245 */ /* 0x000fe40000201400 */
[----:B------:R-:W-:Y:S02]  /*15d40*/  IABS R0, R6 ;  /* 0x0000000600007213 */ /* 0x000fe40000000000 */
[----:B------:R-:W-:Y:S01]  /*15d50*/  I2FP.F32.S32 R7, R7 ;  /* 0x0000000700077245 */ /* 0x000fe20000201400 */
[----:B------:R-:W-:Y:S01]  /*15d60*/  FFMA.FTZ R19, R10, -UR19, R19 ;  /* 0x800000130a137c23 */ /* 0x000fe20008010013 */
[----:B------:R-:W-:Y:S02]  /*15d70*/  I2FP.F32.S32 R0, R0 ;  /* 0x0000000000007245 */ /* 0x000fe40000201400 */
[----:B------:R-:W-:Y:S01]  /*15d80*/  IADD3 R10, R237, -R12, RZ ;  /* 0x8000000ced0a7210 */ /* 0x000fe20007ffe0ff */
[----:B------:R-:W-:Y:S01]  /*15d90*/  FFMA.FTZ R21, R7, -UR19, R21 ;  /* 0x8000001307157c23 */ /* 0x000fe20008010015 */
[----:B------:R-:W-:Y:S01]  /*15da0*/  IABS R7, R2 ;  /* 0x0000000200077213 */ /* 0x000fe20000000000 */
[----:B------:R-:W-:Y:S01]  /*15db0*/  FFMA.FTZ R34, R0, -UR19, R34 ;  /* 0x8000001300227c23 */ /* 0x000fe20008010022 */
[----:B------:R-:W-:Y:S02]  /*15dc0*/  IABS R2, R10 ;  /* 0x0000000a00027213 */ /* 0x000fe40000000000 */
[----:B------:R-:W-:Y:S02]  /*15dd0*/  FMNMX.FTZ R0, R143, R132, !PT ;  /* 0x000000848f007209 */ /* 0x000fe40007810000 */
[----:B------:R-:W-:Y:S02]  /*15de0*/  FSEL R18, R18, -INF , !P5 ;  /* 0xff80000012127808 */ /* 0x000fe40006800000 */
[-C--:B------:R-:W-:Y:S02]  /*15df0*/  ISETP.GE.AND P5, PT, R5, R235.reuse, PT ;  /* 0x000000eb0500720c */ /* 0x080fe40003fa6270 */
[----:B------:R-:W-:Y:S02]  /*15e00*/  I2FP.F32.S32 R2, R2 ;  /* 0x0000000200027245 */ /* 0x000fe40000201400 */
[----:B------:R-:W-:Y:S02]  /*15e10*/  FMNMX.FTZ R0, R177, R0, !PT ;  /* 0x00000000b1007209 */ /* 0x000fe40007810000 */
[----:B------:R-:W-:Y:S01]  /*15e20*/  FSEL R19, R19, -INF , !P0 ;  /* 0xff80000013137808 */ /* 0x000fe20004000000 */
[----:B------:R-:W-:Y:S01]  /*15e30*/  FFMA.FTZ R35, R2, -UR19, R35 ;  /* 0x8000001302237c23 */ /* 0x000fe20008010023 */
[----:B------:R-:W-:Y:S02]  /*15e40*/  ISETP.GE.OR P5, PT, R5, R242, !P5 ;  /* 0x000000f20500720c */ /* 0x000fe40006fa6670 */
[----:B------:R-:W-:Y:S02]  /*15e50*/  ISETP.GE.AND P0, PT, R4, R235, PT ;  /* 0x000000eb0400720c */ /* 0x000fe40003f06270 */
[----:B------:R-:W-:Y:S02]  /*15e60*/  FMNMX.FTZ R0, R18, R0, !PT ;  /* 0x0000000012007209 */ /* 0x000fe40007810000 */
[----:B------:R-:W-:Y:S02]  /*15e70*/  FSEL R16, R16, -INF , !P6 ;  /* 0xff80000010107808 */ /* 0x000fe40007000000 */
[----:B------:R-:W-:Y:S02]  /*15e80*/  FMNMX.FTZ R2, R137, R3, !PT ;  /* 0x0000000389027209 */ /* 0x000fe40007810000 */
[----:B------:R-:W-:Y:S02]  /*15e90*/  FSEL R191, R22, -INF , !P5 ;  /* 0xff80000016bf7808 */ /* 0x000fe40006800000 */
[----:B------:R-:W-:Y:S02]  /*15ea0*/  IADD3 R9, R232, -R12, RZ ;  /* 0x8000000ce8097210 */ /* 0x000fe40007ffe0ff */
[C---:B------:R-:W-:Y:S02]  /*15eb0*/  ISETP.GE.OR P0, PT, R4.reuse, R242, !P0 ;  /* 0x000000f20400720c */ /* 0x040fe40004706670 */
[----:B------:R-:W-:Y:S02]  /*15ec0*/  ISETP.GE.AND P6, PT, R5, R236, PT ;  /* 0x000000ec0500720c */ /* 0x000fe40003fc6270 */
[----:B------:R-:W-:Y:S02]  /*15ed0*/  FSEL R17, R17, -INF , !P2 ;  /* 0xff80000011117808 */ /* 0x000fe40005000000 */
[----:B------:R-:W-:Y:S02]  /*15ee0*/  ISETP.GE.AND P5, PT, R11, R235, PT ;  /* 0x000000eb0b00720c */ /* 0x000fe40003fa6270 */
[----:B------:R-:W-:Y:S02]  /*15ef0*/  FMNMX.FTZ R0, R19, R0, !PT ;  /* 0x0000000013007209 */ /* 0x000fe40007810000 */
[----:B------:R-:W-:Y:S02]  /*15f00*/  ISETP.GE.AND P2, PT, R4, R236, PT ;  /* 0x000000ec0400720c */ /* 0x000fe40003f46270 */
[----:B------:R-:W-:Y:S02]  /*15f10*/  FMNMX.FTZ R2, R176, R2, !PT ;  /* 0x00000002b0027209 */ /* 0x000fe40007810000 */
[----:B------:R-:W-:Y:S02]  /*15f20*/  FSEL R192, R23, -INF , !P0 ;  /* 0xff80000017c07808 */ /* 0x000fe40004000000 */
[----:B------:R-:W-:Y:S02]  /*15f30*/  ISETP.GE.OR P6, PT, R5, R243, !P6 ;  /* 0x000000f30500720c */ /* 0x000fe400077c6670 */
[----:B------:R-:W-:Y:S02]  /*15f40*/  IABS R6, R9 ;  /* 0x0000000900067213 */ /* 0x000fe40000000000 */
[----:B------:R-:W-:Y:S02]  /*15f50*/  FMNMX.FTZ R0, R191, R0, !PT ;  /* 0x00000000bf007209 */ /* 0x000fe40007810000 */
[----:B------:R-:W-:Y:S02]  /*15f60*/  ISETP.GE.OR P2, PT, R4, R243, !P2 ;  /* 0x000000f30400720c */ /* 0x000fe40005746670 */
[----:B------:R-:W-:Y:S02]  /*15f70*/  ISETP.GE.AND P0, PT, R12, R235, PT ;  /* 0x000000eb0c00720c */ /* 0x000fe40003f06270 */
[----:B------:R-:W-:Y:S02]  /*15f80*/  ISETP.GE.OR P5, PT, R11, R242, !P5 ;  /* 0x000000f20b00720c */ /* 0x000fe40006fa6670 */
[----:B------:R-:W-:Y:S02]  /*15f90*/  I2FP.F32.S32 R7, R7 ;  /* 0x0000000700077245 */ /* 0x000fe40000201400 */
[----:B------:R-:W-:Y:S02]  /*15fa0*/  FMNMX.FTZ R136, R16, R2, !PT ;  /* 0x0000000210887209 */ /* 0x000fe40007810000 */
[----:B------:R-:W-:Y:S01]  /*15fb0*/  FSEL R189, R20, -INF , !P6 ;  /* 0xff80000014bd7808 */ /* 0x000fe20007000000 */
[----:B------:R-:W-:Y:S01]  /*15fc0*/  FFMA.FTZ R32, R7, -UR19, R32 ;  /* 0x8000001307207c23 */ /* 0x000fe20008010020 */
[----:B------:R-:W-:Y:S02]  /*15fd0*/  I2FP.F32.S32 R6, R6 ;  /* 0x0000000600067245 */ /* 0x000fe40000201400 */
[----:B------:R-:W-:Y:S02]  /*15fe0*/  FSEL R190, R21, -INF , !P2 ;  /* 0xff80000015be7808 */ /* 0x000fe40005000000 */
[----:B------:R-:W-:Y:S01]  /*15ff0*/  FSEL R195, R34, -INF , !P5 ;  /* 0xff80000022c37808 */ /* 0x000fe20006800000 */
[----:B------:R-:W-:Y:S01]  /*16000*/  FFMA.FTZ R33, R6, -UR19, R33 ;  /* 0x8000001306217c23 */ /* 0x000fe20008010021 */
[----:B------:R-:W-:Y:S01]  /*16010*/  FMNMX.FTZ R0, R192, R0, !PT ;  /* 0x00000000c0007209 */ /* 0x000fe20007810000 */
[----:B------:R-:W-:Y:S01]  /*16020*/  IMAD.IADD R6, R239, 0x1, -R5 ;  /* 0x00000001ef067824 */ /* 0x000fe200078e0a05 */
[----:B------:R-:W-:Y:S02]  /*16030*/  ISETP.GE.AND P6, PT, R11, R236, PT ;  /* 0x000000ec0b00720c */ /* 0x000fe40003fc6270 */
[C---:B------:R-:W-:Y:S02]  /*16040*/  ISETP.GE.OR P0, PT, R12.reuse, R242, !P0 ;  /* 0x000000f20c00720c */ /* 0x040fe40004706670 */
[C---:B------:R-:W-:Y:S02]  /*16050*/  ISETP.GE.AND P2, PT, R12.reuse, R236, PT ;  /* 0x000000ec0c00720c */ /* 0x040fe40003f46270 */
[----:B------:R-:W-:Y:S02]  /*16060*/  FMNMX.FTZ R136, R17, R136, !PT ;  /* 0x0000008811887209 */ /* 0x000fe40007810000 */
[----:B------:R-:W-:Y:S02]  /*16070*/  FSEL R196, R35, -INF , !P0 ;  /* 0xff80000023c47808 */ /* 0x000fe40004000000 */
[----:B------:R-:W-:Y:S02]  /*16080*/  FMNMX.FTZ R0, R195, R0, !PT ;  /* 0x00000000c3007209 */ /* 0x000fe40007810000 */
[-C--:B------:R-:W-:Y:S02]  /*16090*/  ISETP.GE.OR P6, PT, R11, R243.reuse, !P6 ;  /* 0x000000f30b00720c */ /* 0x080fe400077c6670 */
[----:B------:R-:W-:Y:S02]  /*160a0*/  ISETP.GE.OR P2, PT, R12, R243, !P2 ;  /* 0x000000f30c00720c */ /* 0x000fe40005746670 */
[----:B------:R-:W-:Y:S02]  /*160b0*/  FMNMX.FTZ R136, R189, R136, !PT ;  /* 0x00000088bd887209 */ /* 0x000fe40007810000 */
[----:B------:R-:W-:Y:S02]  /*160c0*/  FSEL R193, R32, -INF , !P6 ;  /* 0xff80000020c17808 */ /* 0x000fe40007000000 */
[----:B------:R-:W-:Y:S02]  /*160d0*/  FMNMX.FTZ R135, R196, R0, !PT ;  /* 0x00000000c4877209 */ /* 0x000fe40007810000 */
[----:B------:R-:W-:Y:S02]  /*160e0*/  FSEL R194, R33, -INF , !P2 ;  /* 0xff80000021c27808 */ /* 0x000fe40005000000 */
[C---:B------:R-:W-:Y:S01]  /*160f0*/  ISETP.GE.AND P6, PT, R5.reuse, R234, PT ;  /* 0x000000ea0500720c */ /* 0x040fe20003fc6270 */
[----:B------:R-:W1:Y:S01]  /*16100*/  SHFL.BFLY PT, R7, R135, 0x2, 0x1f ;  /* 0x0c401f0087077f89 */ /* 0x000e6200000e0000 */
[CC--:B------:R-:W-:Y:S02]  /*16110*/  ISETP.GE.AND P5, PT, R5.reuse, R233.reuse, PT ;  /* 0x000000e90500720c */ /* 0x0c0fe40003fa6270 */
[----:B------:R-:W-:Y:S02]  /*16120*/  FMNMX.FTZ R136, R190, R136, !PT ;  /* 0x00000088be887209 */ /* 0x000fe40007810000 */
[C---:B------:R-:W-:Y:S02]  /*16130*/  ISETP.GE.AND P2, PT, R4.reuse, R234, PT ;  /* 0x000000ea0400720c */ /* 0x040fe40003f46270 */
[----:B------:R-:W-:Y:S02]  /*16140*/  ISETP.GE.AND P0, PT, R4, R233, PT ;  /* 0x000000e90400720c */ /* 0x000fe40003f06270 */
[----:B------:R-:W-:Y:S02]  /*16150*/  I2FP.F32.S32 R8, R8 ;  /* 0x0000000800087245 */ /* 0x000fe40000201400 */
[CC--:B------:R-:W-:Y:S02]  /*16160*/  ISETP.GE.OR P6, PT, R5.reuse, R241.reuse, !P6 ;  /* 0x000000f10500720c */ /* 0x0c0fe400077c6670 */
[----:B------:R-:W-:Y:S01]  /*16170*/  ISETP.GE.OR P5, PT, R5, R240, !P5 ;  /* 0x000000f00500720c */ /* 0x000fe20006fa6670 */
[----:B------:R-:W-:Y:S01]  /*16180*/  FFMA.FTZ R24, R8, -UR19, R24 ;  /* 0x8000001308187c23 */ /* 0x000fe20008010018 */
[----:B------:R-:W-:Y:S02]  /*16190*/  FMNMX.FTZ R136, R193, R136, !PT ;  /* 0x00000088c1887209 */ /* 0x000fe40007810000 */
[C---:B------:R-:W-:Y:S02]  /*161a0*/  ISETP.GE.OR P2, PT, R4.reuse, R241, !P2 ;  /* 0x000000f10400720c */ /* 0x040fe40005746670 */
[----:B------:R-:W-:Y:S02]  /*161b0*/  ISETP.GE.OR P0, PT, R4, R240, !P0 ;  /* 0x000000f00400720c */ /* 0x000fe40004706670 */
[CC--:B------:R-:W-:Y:S02]  /*161c0*/  IADD3 R5, R238.reuse, -R4.reuse, RZ ;  /* 0x80000004ee057210 */ /* 0x0c0fe40007ffe0ff */
[C---:B------:R-:W-:Y:S01]  /*161d0*/  IADD3 R2, R239.reuse, -R4, RZ ;  /* 0x80000004ef027210 */ /* 0x040fe20007ffe0ff */
[C---:B------:R-:W-:Y:S01]  /*161e0*/  IMAD.IADD R4, R238.reuse, 0x1, -R12 ;  /* 0x00000001ee047824 */ /* 0x040fe200078e0a0c */
[----:B------:R-:W-:Y:S02]  /*161f0*/  IADD3 R0, R238, -R11, RZ ;  /* 0x8000000bee007210 */ /* 0x000fe40007ffe0ff */
[----:B------:R-:W-:Y:S02]  /*16200*/  FMNMX.FTZ R136, R194, R136, !PT ;  /* 0x00000088c2887209 */ /* 0x000fe40007810000 */
[----:B------:R-:W-:Y:S02]  /*16210*/  IABS R8, R2 ;  /* 0x0000000200087213 */ /* 0x000fe40000000000 */
[----:B------:R-:W-:Y:S02]  /*16220*/  IABS R2, R0 ;  /* 0x0000000000027213 */ /* 0x000fe40000000000 */
[----:B------:R-:W-:Y:S02]  /*16230*/  IABS R0, R4 ;  /* 0x0000000400007213 */ /* 0x000fe40000000000 */
[----:B------:R-:W-:Y:S02]  /*16240*/  IABS R9, R5 ;  /* 0x0000000500097213 */ /* 0x000fe40000000000 */
[----:B------:R-:W2:Y:S01]  /*16250*/  SHFL.BFLY PT, R5, R136, 0x2, 0x1f ;  /* 0x0c401f0088057f89 */ /* 0x000ea200000e0000 */
[----:B------:R-:W-:Y:S02]  /*16260*/  I2FP.F32.S32 R0, R0 ;  /* 0x0000000000007245 */ /* 0x000fe40000201400 */
[----:B------:R-:W-:Y:S02]  /*16270*/  I2FP.F32.S32 R2, R2 ;  /* 0x0000000200027245 */ /* 0x000fe40000201400 */
[----:B------:R-:W-:Y:S01]  /*16280*/  I2FP.F32.S32 R134, R134 ;  /* 0x0000008600867245 */ /* 0x000fe20000201400 */
[----:B------:R-:W-:Y:S01]  /*16290*/  FFMA.FTZ R29, R0, -UR19, R29 ;  /* 0x80000013001d7c23 */ /* 0x000fe2000801001d */
[C---:B------:R-:W-:Y:S01]  /*162a0*/  IADD3 R0, R239.reuse, -R12, RZ ;  /* 0x8000000cef007210 */ /* 0x040fe20007ffe0ff */
[----:B------:R-:W-:Y:S01]  /*162b0*/  FFMA.FTZ R28, R2, -UR19, R28 ;  /* 0x80000013021c7c23 */ /* 0x000fe2000801001c */
[----:B------:R-:W-:Y:S01]  /*162c0*/  IADD3 R2, R239, -R11, RZ ;  /* 0x8000000bef027210 */ /* 0x000fe20007ffe0ff */
[----:B------:R-:W-:Y:S01]  /*162d0*/  FFMA.FTZ R14, R134, -UR19, R14 ;  /* 0x80000013860e7c23 */ /* 0x000fe2000801000e */
[----:B------:R-:W-:Y:S02]  /*162e0*/  IABS R0, R0 ;  /* 0x0000000000007213 */ /* 0x000fe40000000000 */
[----:B------:R-:W-:Y:S02]  /*162f0*/  FSEL R197, R24, -INF , !P6 ;  /* 0xff80000018c57808 */ /* 0x000fe40007000000 */
[----:B------:R-:W-:Y:S02]  /*16300*/  MOV R4, R9 ;  /* 0x0000000900047202 */ /* 0x000fe40000000f00 */
[----:B------:R-:W-:Y:S02]  /*16310*/  ISETP.GE.AND P6, PT, R11, R234, PT ;  /* 0x000000ea0b00720c */ /* 0x000fe40003fc6270 */
[----:B------:R-:W-:Y:S02]  /*16320*/  IABS R6, R6 ;  /* 0x0000000600067213 */ /* 0x000fe40000000000 */
[----:B------:R-:W-:Y:S02]  /*16330*/  I2FP.F32.S32 R4, R4 ;  /* 0x0000000400047245 */ /* 0x000fe40000201400 */
[----:B------:R-:W-:Y:S02]  /*16340*/  I2FP.F32.S32 R6, R6 ;  /* 0x0000000600067245 */ /* 0x000fe40000201400 */
[----:B-1----:R-:W-:Y:S01]  /*16350*/  FMNMX.FTZ R135, R135, R7, !PT ;  /* 0x0000000787877209 */ /* 0x002fe20007810000 */
[----:B------:R-:W-:Y:S01]  /*16360*/  FFMA.FTZ R25, R4, -UR19, R25 ;  /* 0x8000001304197c23 */ /* 0x000fe20008010019 */
[----:B------:R-:W-:Y:S01]  /*16370*/  IABS R7, R2 ;  /* 0x0000000200077213 */ /* 0x000fe20000000000 */
[----:B------:R-:W-:Y:S01]  /*16380*/  IMAD.MOV.U32 R2, RZ, RZ, R0 ;  /* 0x000000ffff027224 */ /* 0x000fe200078e0000 */
[----:B------:R-:W-:Y:S01]  /*16390*/  FMNMX.FTZ R0, R133, R139, !PT ;  /* 0x0000008b85007209 */ /* 0x000fe20007810000 */
[----:B------:R-:W-:Y:S01]  /*163a0*/  FFMA.FTZ R26, R6, -UR19, R26 ;  /* 0x80000013061a7c23 */ /* 0x000fe2000801001a */
[----:B------:R-:W-:Y:S01]  /*163b0*/  ISETP.GE.OR P6, PT, R11, R241, !P6 ;  /* 0x000000f10b00720c */ /* 0x000fe200077c6670 */
[----:B------:R-:W-:Y:S01]  /*163c0*/  SHFL.BFLY PT, R6, R135, 0x1, 0x1f ;  /* 0x0c201f0087067f89 */ /* 0x000fe200000e0000 */
[----:B------:R-:W-:Y:S02]  /*163d0*/  FMNMX.FTZ R134, R178, R138, !PT ;  /* 0x0000008ab2867209 */ /* 0x000fe40007810000 */
[----:B------:R-:W-:Y:S02]  /*163e0*/  FSEL R14, R14, -INF , !P1 ;  /* 0xff8000000e0e7808 */ /* 0x000fe40004800000 */
[----:B------:R-:W-:Y:S02]  /*163f0*/  FMNMX.FTZ R0, R179, R0, !PT ;  /* 0x00000000b3007209 */ /* 0x000fe40007810000 */
[----:B------:R-:W-:Y:S02]  /*16400*/  FSEL R198, R28, -INF , !P6 ;  /* 0xff8000001cc67808 */ /* 0x000fe40007000000 */
[----:B------:R-:W-:Y:S02]  /*16410*/  I2FP.F32.S32 R8, R8 ;  /* 0x0000000800087245 */ /* 0x000fe40000201400 */
[----:B------:R-:W-:Y:S02]  /*16420*/  FMNMX.FTZ R134, R180, R134, !PT ;  /* 0x00000086b4867209 */ /* 0x000fe40007810000 */
[----:B------:R-:W-:Y:S01]  /*16430*/  ISETP.GE.AND P6, PT, R12, R234, PT ;  /* 0x000000ea0c00720c */ /* 0x000fe20003fc6270 */
[----:B------:R-:W-:Y:S01]  /*16440*/  FFMA.FTZ R27, R8, -UR19, R27 ;  /* 0x80000013081b7c23 */ /* 0x000fe2000801001b */
[----:B--2---:R-:W-:Y:S02]  /*16450*/  FMNMX.FTZ R136, R136, R5, !PT ;  /* 0x0000000588887209 */ /* 0x004fe40007810000 */
[----:B------:R-:W-:Y:S02]  /*16460*/  FMNMX.FTZ R0, R14, R0, !PT ;  /* 0x000000000e007209 */ /* 0x000fe40007810000 */
[----:B------:R-:W-:Y:S01]  /*16470*/  FSEL R15, R15, -INF , !P3 ;  /* 0xff8000000f0f7808 */ /* 0x000fe20005800000 */
[----:B------:R-:W1:Y:S01]  /*16480*/  SHFL.BFLY PT, R4, R136, 0x1, 0x1f ;  /* 0x0c201f0088047f89 */ /* 0x000e6200000e0000 */
[----:B------:R-:W-:Y:S02]  /*16490*/  I2FP.F32.S32 R7, R7 ;  /* 0x0000000700077245 */ /* 0x000fe40000201400 */
[----:B------:R-:W-:Y:S02]  /*164a0*/  FSEL R200, R25, -INF , !P2 ;  /* 0xff80000019c87808 */ /* 0x000fe40005000000 */
[----:B------:R-:W-:Y:S01]  /*164b0*/  FMNMX.FTZ R134, R181, R134, !PT ;  /* 0x00000086b5867209 */ /* 0x000fe20007810000 */
[----:B------:R-:W-:Y:S01]  /*164c0*/  FFMA.FTZ R30, R7, -UR19, R30 ;  /* 0x80000013071e7c23 */ /* 0x000fe2000801001e */
[----:B------:R-:W-:Y:S02]  /*164d0*/  ISETP.GE.OR P6, PT, R12, R241, !P6 ;  /* 0x000000f10c00720c */ /* 0x000fe400077c6670 */
[----:B------:R-:W-:Y:S02]  /*164e0*/  FSEL R201, R26, -INF , !P5 ;  /* 0xff8000001ac97808 */ /* 0x000fe40006800000 */
[-C--:B------:R-:W-:Y:S02]  /*164f0*/  ISETP.GE.AND P2, PT, R11, R233.reuse, PT ;  /* 0x000000e90b00720c */ /* 0x080fe40003f46270 */
[----:B------:R-:W-:Y:S02]  /*16500*/  FMNMX.FTZ R0, R15, R0, !PT ;  /* 0x000000000f007209 */ /* 0x000fe40007810000 */
[----:B------:R-:W-:Y:S02]  /*16510*/  I2FP.F32.S32 R2, R2 ;  /* 0x0000000200027245 */ /* 0x000fe40000201400 */
[----:B------:R-:W-:Y:S02]  /*16520*/  FSEL R199, R29, -INF , !P6 ;  /* 0xff8000001dc77808 */ /* 0x000fe40007000000 */
[----:B------:R-:W-:Y:S01]  /*16530*/  FMNMX.FTZ R134, R13, R134, !PT ;  /* 0x000000860d867209 */ /* 0x000fe20007810000 */
[----:B------:R-:W-:Y:S01]  /*16540*/  FFMA.FTZ R31, R2, -UR19, R31 ;  /* 0x80000013021f7c23 */ /* 0x000fe2000801001f */
[----:B------:R-:W-:Y:S02]  /*16550*/  FSEL R202, R27, -INF , !P0 ;  /* 0xff8000001bca7808 */ /* 0x000fe40004000000 */
[----:B------:R-:W-:Y:S01]  /*16560*/  ISETP.GE.OR P2, PT, R11, R240, !P2 ;  /* 0x000000f00b00720c */ /* 0x000fe20005746670 */
[----:B------:R-:W-:Y:S01]  /*16570*/  LDSM.16.MT88.4 R24, [R217+0xa000] ;  /* 0x00a00000d918783b */ /* 0x000fe20000004200 */
[C---:B------:R-:W-:Y:S02]  /*16580*/  ISETP.GE.AND P6, PT, R12.reuse, R233, PT ;  /* 0x000000e90c00720c */ /* 0x040fe40003fc6270 */
[----:B------:R-:W-:Y:S02]  /*16590*/  FMNMX.FTZ R0, R201, R0, !PT ;  /* 0x00000000c9007209 */ /* 0x000fe40007810000 */
[----:B------:R-:W-:Y:S02]  /*165a0*/  FMNMX.FTZ R134, R197, R134, !PT ;  /* 0x00000086c5867209 */ /* 0x000fe40007810000 */
[----:B------:R-:W-:Y:S02]  /*165b0*/  ISETP.GE.OR P6, PT, R12, R240, !P6 ;  /* 0x000000f00c00720c */ /* 0x000fe400077c6670 */
[----:B------:R-:W-:Y:S02]  /*165c0*/  FSEL R203, R30, -INF , !P2 ;  /* 0xff8000001ecb7808 */ /* 0x000fe40005000000 */
[----:B------:R-:W-:Y:S02]  /*165d0*/  FMNMX.FTZ R0, R202, R0, !PT ;  /* 0x00000000ca007209 */ /* 0x000fe40007810000 */
[----:B------:R-:W-:Y:S02]  /*165e0*/  FMNMX.FTZ R134, R200, R134, !PT ;  /* 0x00000086c8867209 */ /* 0x000fe40007810000 */
[----:B------:R-:W-:Y:S02]  /*165f0*/  FSEL R140, R31, -INF , !P6 ;  /* 0xff8000001f8c7808 */ /* 0x000fe40007000000 */
[----:B------:R-:W-:Y:S02]  /*16600*/  FMNMX.FTZ R0, R203, R0, !PT ;  /* 0x00000000cb007209 */ /* 0x000fe40007810000 */
[----:B------:R-:W-:Y:S02]  /*16610*/  FMNMX.FTZ R134, R198, R134, !PT ;  /* 0x00000086c6867209 */ /* 0x000fe40007810000 */
[----:B------:R-:W-:Y:S02]  /*16620*/  FMNMX.FTZ R0, R140, R0, !PT ;  /* 0x000000008c007209 */ /* 0x000fe40007810000 */
[----:B------:R-:W-:Y:S02]  /*16630*/  FMNMX.FTZ R134, R199, R134, !PT ;  /* 0x00000086c7867209 */ /* 0x000fe40007810000 */
[----:B-1----:R-:W-:Y:S01]  /*16640*/  FMNMX.FTZ R136, R136, R4, !PT ;  /* 0x0000000488887209 */ /* 0x002fe20007810000 */
[----:B------:R-:W1:Y:S01]  /*16650*/  SHFL.BFLY PT, R2, R0, 0x2, 0x1f ;  /* 0x0c401f0000027f89 */ /* 0x000e6200000e0000 */
[----:B------:R-:W-:Y:S02]  /*16660*/  FMNMX.FTZ R135, R135, R6, !PT ;  /* 0x0000000687877209 */ /* 0x000fe40007810000 */
[C---:B------:R-:W-:Y:S05]  /*16670*/  FSETP.NEU.FTZ.AND P3, PT, R136.reuse, -INF , PT ;  /* 0xff8000008800780b */ /* 0x040fea0003f7d000 */
[----:B------:R-:W2:Y:S01]  /*16680*/  SHFL.BFLY PT, R5, R134, 0x2, 0x1f ;  /* 0x0c401f0086057f89 */ /* 0x000ea200000e0000 */
[----:B------:R-:W-:Y:S01]  /*16690*/  FMUL.FTZ R141, R136, UR4 ;  /* 0x00000004888d7c20 */ /* 0x000fe20008410000 */
[C---:B------:R-:W-:Y:S01]  /*166a0*/  FMUL.FTZ R142, R135.reuse, UR4 ;  /* 0x00000004878e7c20 */ /* 0x040fe20008410000 */
[----:B------:R-:W-:Y:S03]  /*166b0*/  FSETP.NEU.FTZ.AND P2, PT, R135, -INF , PT ;  /* 0xff8000008700780b */ /* 0x000fe60003f5d000 */
[----:B------:R-:W-:Y:S02]  /*166c0*/  FSEL R141, R141, RZ, P3 ;  /* 0x000000ff8d8d7208 */ /* 0x000fe40001800000 */
[----:B------:R-:W-:Y:S03]  /*166d0*/  FSEL R142, R142, RZ, P2 ;  /* 0x000000ff8e8e7208 */ /* 0x000fe60001000000 */
[--C-:B------:R-:W-:Y:S01]  /*166e0*/  FFMA.FTZ R4, R137, UR4, -R141.reuse ;  /* 0x0000000489047c23 */ /* 0x100fe2000801088d */
[--C-:B------:R-:W-:Y:S03]  /*166f0*/  FFMA.FTZ R17, R17, UR4, -R141.reuse ;  /* 0x0000000411117c23 */ /* 0x100fe6000801088d */
[----:B------:R3:W-:Y:S01]  /*16700*/  MUFU.EX2 R205, R4 ;  /* 0x0000000400cd7308 */ /* 0x0007e20000000800 */
[----:B-1----:R-:W-:Y:S01]  /*16710*/  FMNMX.FTZ R0, R0, R2, !PT ;  /* 0x0000000200007209 */ /* 0x002fe20007810000 */
[--C-:B------:R-:W-:Y:S08]  /*16720*/  FFMA.FTZ R2, R16, UR4, -R141.reuse ;  /* 0x0000000410027c23 */ /* 0x100ff0000801088d */
[----:B------:R-:W-:Y:S01]  /*16730*/  MUFU.EX2 R182, R17 ;  /* 0x0000001100b67308 */ /* 0x000fe20000000800 */
[----:B--2---:R-:W-:Y:S05]  /*16740*/  FMNMX.FTZ R134, R134, R5, !PT ;  /* 0x0000000586867209 */ /* 0x004fea0007810000 */
[----:B------:R-:W1:Y:S04]  /*16750*/  SHFL.BFLY PT, R5, R134, 0x1, 0x1f ;  /* 0x0c201f0086057f89 */ /* 0x000e6800000e0000 */
[----:B------:R2:W-:Y:S01]  /*16760*/  MUFU.EX2 R207, R2 ;  /* 0x0000000200cf7308 */ /* 0x0005e20000000800 */
[----:B---3--:R-:W-:Y:S09]  /*16770*/  FFMA.FTZ R4, R176, UR4, -R141 ;  /* 0x00000004b0047c23 */ /* 0x008ff2000801088d */
[----:B------:R3:W4:Y:S01]  /*16780*/  MUFU.EX2 R204, R4 ;  /* 0x0000000400cc7308 */ /* 0x0007220000000800 */
[----:B--2---:R-:W2:Y:S01]  /*16790*/  SHFL.BFLY PT, R2, R0, 0x1, 0x1f ;  /* 0x0c201f0000027f89 */ /* 0x004ea200000e0000 */
[----:B-1----:R-:W-:Y:S01]  /*167a0*/  FMNMX.FTZ R134, R134, R5, !PT ;  /* 0x0000000586867209 */ /* 0x002fe20007810000 */
[--C-:B---3--:R-:W-:Y:S03]  /*167b0*/  FFMA.FTZ R4, R143, UR4, -R142.reuse ;  /* 0x000000048f047c23 */ /* 0x108fe6000801088e */
[C---:B------:R-:W-:Y:S01]  /*167c0*/  FSETP.NEU.FTZ.AND P1, PT, R134.reuse, -INF , PT ;  /* 0xff8000008600780b */ /* 0x040fe20003f3d000 */
[----:B------:R-:W-:Y:S01]  /*167d0*/  FMUL.FTZ R143, R134, UR4 ;  /* 0x00000004868f7c20 */ /* 0x000fe20008410000 */
[----:B----4-:R-:W-:Y:S02]  /*167e0*/  F2FP.F16.F32.PACK_AB R176, R204, R205 ;  /* 0x000000cdccb0723e */ /* 0x010fe400000000ff */
[----:B------:R1:W-:Y:S02]  /*167f0*/  MUFU.EX2 R252, R4 ;  /* 0x0000000400fc7308 */ /* 0x0003e40000000800 */
[----:B------:R-:W-:Y:S02]  /*16800*/  FSEL R143, R143, RZ, P1 ;  /* 0x000000ff8f8f7208 */ /* 0x000fe40000800000 */
[----:B--2---:R-:W-:Y:S03]  /*16810*/  FMNMX.FTZ R137, R0, R2, !PT ;  /* 0x0000000200897209 */ /* 0x004fe60007810000 */
[--C-:B------:R-:W-:Y:S01]  /*16820*/  FFMA.FTZ R0, R180, UR4, -R143.reuse ;  /* 0x00000004b4007c23 */ /* 0x100fe2000801088f */
[--C-:B------:R-:W-:Y:S01]  /*16830*/  FFMA.FTZ R2, R181, UR4, -R143.reuse ;  /* 0x00000004b5027c23 */ /* 0x100fe2000801088f */
[C---:B------:R-:W-:Y:S02]  /*16840*/  FSETP.NEU.FTZ.AND P0, PT, R137.reuse, -INF , PT ;  /* 0xff8000008900780b */ /* 0x040fe40003f1d000 */
[----:B------:R2:W-:Y:S01]  /*16850*/  MUFU.EX2 R246, R0 ;  /* 0x0000000000f67308 */ /* 0x0005e20000000800 */
[----:B------:R-:W-:Y:S01]  /*16860*/  FMUL.FTZ R188, R137, UR4 ;  /* 0x0000000489bc7c20 */ /* 0x000fe20008410000 */
[----:B-1----:R-:W-:Y:S04]  /*16870*/  FFMA.FTZ R4, R177, UR4, -R142 ;  /* 0x00000004b1047c23 */ /* 0x002fe8000801088e */
[----:B------:R-:W-:Y:S04]  /*16880*/  FSEL R188, R188, RZ, P0 ;  /* 0x000000ffbcbc7208 */ /* 0x000fe80000000000 */
[----:B------:R-:W-:Y:S01]  /*16890*/  MUFU.EX2 R248, R2 ;  /* 0x0000000200f87308 */ /* 0x000fe20000000800 */
[----:B------:R-:W-:Y:S09]  /*168a0*/  FFMA.FTZ R15, R15, UR4, -R188 ;  /* 0x000000040f0f7c23 */ /* 0x000ff200080108bc */
[----:B------:R1:W3:Y:S01]  /*168b0*/  MUFU.EX2 R206, R4 ;  /* 0x0000000400ce7308 */ /* 0x0002e20000000800 */
[--C-:B--2---:R-:W-:Y:S09]  /*168c0*/  FFMA.FTZ R0, R13, UR4, -R143.reuse ;  /* 0x000000040d007c23 */ /* 0x104ff2000801088f */
[----:B------:R2:W-:Y:S10]  /*168d0*/  MUFU.EX2 R249, R0 ;  /* 0x0000000000f97308 */ /* 0x0005f40000000800 */
[----:B------:R-:W-:Y:S01]  /*168e0*/  MUFU.EX2 R244, R15 ;  /* 0x0000000f00f47308 */ /* 0x000fe20000000800 */
[----:B-1----:R-:W-:Y:S01]  /*168f0*/  FFMA.FTZ R4, R18, UR4, -R142 ;  /* 0x0000000412047c23 */ /* 0x002fe2000801088e */
[----:B---3--:R-:W-:Y:S08]  /*16900*/  F2FP.F16.F32.PACK_AB R177, R206, R252 ;  /* 0x000000fcceb1723e */ /* 0x008ff000000000ff */
[----:B------:R1:W-:Y:S01]  /*16910*/  MUFU.EX2 R250, R4 ;  /* 0x0000000400fa7308 */ /* 0x0003e20000000800 */
[----:B--2---:R-:W-:Y:S09]  /*16920*/  FFMA.FTZ R0, R133, UR4, -R188 ;  /* 0x0000000485007c23 */ /* 0x004ff200080108bc */
[----:B------:R2:W-:Y:S01]  /*16930*/  MUFU.EX2 R214, R0 ;  /* 0x0000000000d67308 */ /* 0x0005e20000000800 */
[----:B-1----:R-:W-:Y:S09]  /*16940*/  FFMA.FTZ R4, R19, UR4, -R142 ;  /* 0x0000000413047c23 */ /* 0x002ff2000801088e */
[----:B------:R1:W3:Y:S01]  /*16950*/  MUFU.EX2 R251, R4 ;  /* 0x0000000400fb7308 */ /* 0x0002e20000000800 */
[--C-:B--2---:R-:W-:Y:S09]  /*16960*/  FFMA.FTZ R0, R179, UR4, -R188.reuse ;  /* 0x00000004b3007c23 */ /* 0x104ff200080108bc */
[----:B------:R2:W4:Y:S01]  /*16970*/  MUFU.EX2 R215, R0 ;  /* 0x0000000000d77308 */ /* 0x0005220000000800 */
[----:B-1----:R-:W-:Y:S01]  /*16980*/  FFMA.FTZ R4, R178, UR4, -R143 ;  /* 0x00000004b2047c23 */ /* 0x002fe2000801088f */
[----:B---3--:R-:W-:Y:S08]  /*16990*/  F2FP.F16.F32.PACK_AB R179, R251, R250 ;  /* 0x000000fafbb3723e */ /* 0x008ff000000000ff */
[----:B------:R-:W1:Y:S01]  /*169a0*/  MUFU.EX2 R247, R4 ;  /* 0x0000000400f77308 */ /* 0x000e620000000800 */
[----:B--2---:R-:W-:Y:S01]  /*169b0*/  FFMA.FTZ R0, R14, UR4, -R188 ;  /* 0x000000040e007c23 */ /* 0x004fe200080108bc */
[----:B----4-:R-:W-:Y:S08]  /*169c0*/  F2FP.F16.F32.PACK_AB R181, R215, R214 ;  /* 0x000000d6d7b5723e */ /* 0x010ff000000000ff */
[----:B------:R2:W3:Y:S01]  /*169d0*/  MUFU.EX2 R245, R0 ;  /* 0x0000000000f57308 */ /* 0x0004e20000000800 */
[----:B-1----:R-:W-:Y:S02]  /*169e0*/  F2FP.F16.F32.PACK_AB R180, R246, R247 ;  /* 0x000000f7f6b4723e */ /* 0x002fe400000000ff */
[----:B--2---:R-:W-:Y:S02]  /*169f0*/  FSEL R0, R136, RZ, P3 ;  /* 0x000000ff88007208 */ /* 0x004fe40001800000 */
[----:B---3--:R-:W-:Y:S03]  /*16a00*/  F2FP.F16.F32.PACK_AB R183, R244, R245 ;  /* 0x000000f5f4b7723e */ /* 0x008fe600000000ff */
[----:B------:R-:W-:Y:S01]  /*16a10*/  FADD.FTZ R2, -R0, R3 ;  /* 0x0000000300027221 */ /* 0x000fe20000010100 */
[----:B------:R-:W-:Y:S02]  /*16a20*/  FSEL R0, R135, RZ, P2 ;  /* 0x000000ff87007208 */ /* 0x000fe40001000000 */
[----:B------:R-:W-:Y:S01]  /*16a30*/  FSEL R3, R134, RZ, P1 ;  /* 0x000000ff86037208 */ /* 0x000fe20000800000 */
[----:B------:R-:W-:Y:S02]  /*16a40*/  FMUL.FTZ R2, R2, UR4 ;  /* 0x0000000402027c20 */ /* 0x000fe40008410000 */
[----:B------:R-:W-:Y:S02]  /*16a50*/  FADD.FTZ R0, -R0, R132 ;  /* 0x0000008400007221 */ /* 0x000fe40000010100 */
[----:B------:R1:W2:Y:S01]  /*16a60*/  MUFU.EX2 R133, R2 ;  /* 0x0000000200857308 */ /* 0x0002a20000000800 */
[----:B------:R-:W-:Y:S01]  /*16a70*/  FADD.FTZ R3, -R3, R138 ;  /* 0x0000008a03037221 */ /* 0x000fe20000010100 */
[----:B------:R-:W-:Y:S08]  /*16a80*/  FFMA.FTZ R138, R193, UR4, -R141 ;  /* 0x00000004c18a7c23 */ /* 0x000ff0000801088d */
[----:B------:R-:W-:Y:S01]  /*16a90*/  MUFU.EX2 R209, R138 ;  /* 0x0000008a00d17308 */ /* 0x000fe20000000800 */
[----:B-1----:R-:W-:Y:S01]  /*16aa0*/  FMUL.FTZ R2, R0, UR4 ;  /* 0x0000000400027c20 */ /* 0x002fe20008410000 */
[----:B------:R-:W-:Y:S01]  /*16ab0*/  FSEL R0, R137, RZ, P0 ;  /* 0x000000ff89007208 */ /* 0x000fe20000000000 */
[C---:B--2---:R-:W-:Y:S01]  /*16ac0*/  FMUL.FTZ R4, R133.reuse, R148 ;  /* 0x0000009485047220 */ /* 0x044fe20000410000 */
[C---:B------:R-:W-:Y:S06]  /*16ad0*/  FMUL.FTZ R5, R133.reuse, R149 ;  /* 0x0000009585057220 */ /* 0x040fec0000410000 */
[----:B------:R1:W2:Y:S01]  /*16ae0*/  MUFU.EX2 R132, R2 ;  /* 0x0000000200847308 */ /* 0x0002a20000000800 */
[C---:B------:R-:W-:Y:S01]  /*16af0*/  FMUL.FTZ R17, R133.reuse, R157 ;  /* 0x0000009d85117220 */ /* 0x040fe20000410000 */
[----:B------:R-:W-:Y:S01]  /*16b00*/  FADD.FTZ R0, -R0, R139 ;  /* 0x0000008b00007221 */ /* 0x000fe20000010100 */
[----:B------:R-:W-:Y:S01]  /*16b10*/  MOV R139, R182 ;  /* 0x000000b6008b7202 */ /* 0x000fe20000000f00 */
[----:B------:R-:W-:Y:S01]  /*16b20*/  FMUL.FTZ R16, R133, R156 ;  /* 0x0000009c85107220 */ /* 0x000fe20000410000 */
[----:B------:R-:W-:Y:S01]  /*16b30*/  F2FP.F16.F32.PACK_AB R182, R249, R248 ;  /* 0x000000f8f9b6723e */ /* 0x000fe200000000ff */
[----:B------:R-:W-:Y:S01]  /*16b40*/  FMUL.FTZ R0, R0, UR4 ;  /* 0x0000000400007c20 */ /* 0x000fe20008410000 */
[----:B------:R-:W-:Y:S01]  /*16b50*/  F2FP.F16.F32.PACK_AB R178, R139, R207 ;  /* 0x000000cf8bb2723e */ /* 0x000fe200000000ff */
[C---:B------:R-:W-:Y:S01]  /*16b60*/  FMUL.FTZ R20, R133.reuse, R160 ;  /* 0x000000a085147220 */ /* 0x040fe20000410000 */
[C---:B------:R-:W-:Y:S01]  /*16b70*/  FMUL.FTZ R21, R133.reuse, R161 ;  /* 0x000000a185157220 */ /* 0x040fe20000410000 */
[C---:B------:R-:W-:Y:S01]  /*16b80*/  FMUL.FTZ R32, R133.reuse, R172 ;  /* 0x000000ac85207220 */ /* 0x040fe20000410000 */
[C---:B------:R-:W-:Y:S01]  /*16b90*/  FMUL.FTZ R33, R133.reuse, R173 ;  /* 0x000000ad85217220 */ /* 0x040fe20000410000 */
[----:B------:R-:W3:Y:S01]  /*16ba0*/  MUFU.EX2 R0, R0 ;  /* 0x0000000000007308 */ /* 0x000ee20000000800 */
[C---:B------:R-:W-:Y:S01]  /*16bb0*/  FMUL.FTZ R36, R133.reuse, R36 ;  /* 0x0000002485247220 */ /* 0x040fe20000410000 */
[C---:B------:R-:W-:Y:S01]  /*16bc0*/  FMUL.FTZ R37, R133.reuse, R37 ;  /* 0x0000002585257220 */ /* 0x040fe20000410000 */
[C---:B------:R-:W-:Y:S01]  /*16bd0*/  FMUL.FTZ R48, R133.reuse, R48 ;  /* 0x0000003085307220 */ /* 0x040fe20000410000 */
[----:B------:R-:W-:Y:S01]  /*16be0*/  FMUL.FTZ R49, R133, R49 ;  /* 0x0000003185317220 */ /* 0x000fe20000410000 */
[----:B-1----:R-:W-:Y:S01]  /*16bf0*/  FMUL.FTZ R2, R3, UR4 ;  /* 0x0000000403027c20 */ /* 0x002fe20008410000 */
[--C-:B------:R-:W-:Y:S01]  /*16c00*/  FFMA.FTZ R3, R189, UR4, -R141.reuse ;  /* 0x00000004bd037c23 */ /* 0x100fe2000801088d */
[C---:B--2---:R-:W-:Y:S01]  /*16c10*/  FMUL.FTZ R6, R132.reuse, R150 ;  /* 0x0000009684067220 */ /* 0x044fe20000410000 */
[C---:B------:R-:W-:Y:S01]  /*16c20*/  FMUL.FTZ R7, R132.reuse, R151 ;  /* 0x0000009784077220 */ /* 0x040fe20000410000 */
[C---:B------:R-:W-:Y:S01]  /*16c30*/  FMUL.FTZ R18, R132.reuse, R158 ;  /* 0x0000009e84127220 */ /* 0x040fe20000410000 */
[----:B------:R1:W-:Y:S01]  /*16c40*/  MUFU.EX2 R213, R3 ;  /* 0x0000000300d57308 */ /* 0x0003e20000000800 */
[----:B------:R-:W-:Y:S01]  /*16c50*/  LDSM.16.MT88.4 R148, [R221+0xa000] ;  /* 0x00a00000dd94783b */ /* 0x000fe20000004200 */
[C---:B------:R-:W-:Y:S01]  /*16c60*/  FMUL.FTZ R19, R132.reuse, R159 ;  /* 0x0000009f84137220 */ /* 0x040fe20000410000 */
[C---:B------:R-:W-:Y:S01]  /*16c70*/  FMUL.FTZ R34, R132.reuse, R174 ;  /* 0x000000ae84227220 */ /* 0x040fe20000410000 */
[----:B------:R-:W-:Y:S01]  /*16c80*/  FMUL.FTZ R35, R132, R175 ;  /* 0x000000af84237220 */ /* 0x000fe20000410000 */
[-C--:B------:R-:W-:Y:S01]  /*16c90*/  HMMA.16816.F32 R4, R176, R24.reuse, R4 ;  /* 0x00000018b004723c */ /* 0x080fe20000001804 */
[----:B------:R-:W-:Y:S04]  /*16ca0*/  PLOP3.LUT P0, PT, PT, PT, UP0, 0x80, 0x0 ;  /* 0x000000000000781c */ /* 0x000fe80003f0f008 */
[----:B------:R-:W2:Y:S01]  /*16cb0*/  MUFU.EX2 R2, R2 ;  /* 0x0000000200027308 */ /* 0x000ea20000000800 */
[----:B------:R-:W-:Y:S01]  /*16cc0*/  LDSM.16.MT88.4 R172, [R219+0xa800] ;  /* 0x00a80000dbac783b */ /* 0x000fe20000004200 */
[C---:B---3--:R-:W-:Y:S01]  /*16cd0*/  FMUL.FTZ R10, R0.reuse, R146 ;  /* 0x00000092000a7220 */ /* 0x048fe20000410000 */
[C---:B------:R-:W-:Y:S03]  /*16ce0*/  FMUL.FTZ R11, R0.reuse, R147 ;  /* 0x00000093000b7220 */ /* 0x040fe60000410000 */
[C---:B------:R-:W-:Y:S01]  /*16cf0*/  FMUL.FTZ R14, R0.reuse, R154 ;  /* 0x0000009a000e7220 */ /* 0x040fe20000410000 */
[----:B------:R-:W-:Y:S01]  /*16d00*/  FMUL.FTZ R15, R0, R155 ;  /* 0x0000009b000f7220 */ /* 0x000fe20000410000 */
[----:B------:R-:W-:Y:S01]  /*16d10*/  FMUL.FTZ R22, R132, R162 ;  /* 0x000000a284167220 */ /* 0x000fe20000410000 */
[--C-:B-1----:R-:W-:Y:S01]  /*16d20*/  FFMA.FTZ R3, R190, UR4, -R141.reuse ;  /* 0x00000004be037c23 */ /* 0x102fe2000801088d */
[----:B------:R-:W-:Y:S01]  /*16d30*/  FMUL.FTZ R23, R132, R163 ;  /* 0x000000a384177220 */ /* 0x000fe20000410000 */
[C---:B------:R-:W-:Y:S01]  /*16d40*/  FMUL.FTZ R30, R0.reuse, R170 ;  /* 0x000000aa001e7220 */ /* 0x040fe20000410000 */
[----:B------:R-:W-:Y:S01]  /*16d50*/  FMUL.FTZ R31, R0, R171 ;  /* 0x000000ab001f7220 */ /* 0x000fe20000410000 */
[----:B------:R1:W3:Y:S01]  /*16d60*/  MUFU.EX2 R212, R3 ;  /* 0x0000000300d47308 */ /* 0x0002e20000000800 */
[C---:B------:R-:W-:Y:S01]  /*16d70*/  FMUL.FTZ R38, R132.reuse, R38 ;  /* 0x0000002684267220 */ /* 0x040fe20000410000 */
[----:B------:R-:W-:Y:S01]  /*16d80*/  FMUL.FTZ R39, R132, R39 ;  /* 0x0000002784277220 */ /* 0x000fe20000410000 */
[----:B------:R-:W-:Y:S01]  /*16d90*/  FMUL.FTZ R42, R0, R42 ;  /* 0x0000002a002a7220 */ /* 0x000fe20000410000 */
[C---:B--2---:R-:W-:Y:S01]  /*16da0*/  FMUL.FTZ R8, R2.reuse, R144 ;  /* 0x0000009002087220 */ /* 0x044fe20000410000 */
[C---:B------:R-:W-:Y:S01]  /*16db0*/  FMUL.FTZ R9, R2.reuse, R145 ;  /* 0x0000009102097220 */ /* 0x040fe20000410000 */
[C---:B------:R-:W-:Y:S01]  /*16dc0*/  FMUL.FTZ R12, R2.reuse, R152 ;  /* 0x00000098020c7220 */ /* 0x040fe20000410000 */
[----:B------:R-:W-:Y:S01]  /*16dd0*/  FMUL.FTZ R13, R2, R153 ;  /* 0x00000099020d7220 */ /* 0x000fe20000410000 */
[----:B------:R-:W2:Y:S01]  /*16de0*/  LDSM.16.MT88.4 R144, [R222+0xa000] ;  /* 0x00a00000de90783b */ /* 0x000ea20000004200 */
[----:B------:R-:W-:Y:S01]  /*16df0*/  MOV R156, R202 ;  /* 0x000000ca009c7202 */ /* 0x000fe20000000f00 */
[----:B------:R-:W-:Y:S01]  /*16e00*/  FFMA.FTZ R141, R194, UR4, -R141 ;  /* 0x00000004c28d7c23 */ /* 0x000fe2000801088d */
[C---:B------:R-:W-:Y:S01]  /*16e10*/  FMUL.FTZ R28, R2.reuse, R168 ;  /* 0x000000a8021c7220 */ /* 0x040fe20000410000 */
[C---:B------:R-:W-:Y:S02]  /*16e20*/  HMMA.16816.F32 R8, R180.reuse, R24, R8 ;  /* 0x00000018b408723c */ /* 0x040fe40000001808 */
[----:B------:R-:W-:Y:S02]  /*16e30*/  MUFU.EX2 R208, R141 ;  /* 0x0000008d00d07308 */ /* 0x000fe40000000800 */
[----:B------:R-:W-:Y:S01]  /*16e40*/  LDSM.16.MT88.4 R152, [R219+0xb000] ;  /* 0x00b00000db98783b */ /* 0x000fe20000004200 */
[--C-:B-1----:R-:W-:Y:S01]  /*16e50*/  FFMA.FTZ R3, R191, UR4, -R142.reuse ;  /* 0x00000004bf037c23 */ /* 0x102fe2000801088e */
[-C--:B------:R-:W-:Y:S06]  /*16e60*/  HMMA.16816.F32 R12, R180, R26.reuse, R12 ;  /* 0x0000001ab40c723c */ /* 0x080fec000000180c */
[----:B------:R1:W-:Y:S01]  /*16e70*/  MUFU.EX2 R211, R3 ;  /* 0x0000000300d37308 */ /* 0x0003e20000000800 */
[C---:B------:R-:W-:Y:S01]  /*16e80*/  FMUL.FTZ R24, R2.reuse, R164 ;  /* 0x000000a402187220 */ /* 0x040fe20000410000 */
[C---:B------:R-:W-:Y:S04]  /*16e90*/  HMMA.16816.F32 R16, R176.reuse, R26, R16 ;  /* 0x0000001ab010723c */ /* 0x040fe80000001810 */
[----:B------:R-:W-:Y:S02]  /*16ea0*/  FMUL.FTZ R25, R2, R165 ;  /* 0x000000a502197220 */ /* 0x000fe40000410000 */
[-C--:B------:R-:W-:Y:S05]  /*16eb0*/  HMMA.16816.F32 R20, R176, R184.reuse, R20 ;  /* 0x000000b8b014723c */ /* 0x080fea0000001814 */
[C---:B------:R-:W-:Y:S01]  /*16ec0*/  FMUL.FTZ R26, R0.reuse, R166 ;  /* 0x000000a6001a7220 */ /* 0x040fe20000410000 */
[----:B------:R-:W-:Y:S01]  /*16ed0*/  FMUL.FTZ R27, R0, R167 ;  /* 0x000000a7001b7220 */ /* 0x000fe20000410000 */
[C---:B------:R-:W-:Y:S01]  /*16ee0*/  FMUL.FTZ R29, R2.reuse, R169 ;  /* 0x000000a9021d7220 */ /* 0x040fe20000410000 */
[----:B------:R-:W-:Y:S03]  /*16ef0*/  FMUL.FTZ R40, R2, R40 ;  /* 0x0000002802287220 */ /* 0x000fe60000410000 */
[--C-:B-1----:R-:W-:Y:S01]  /*16f00*/  FFMA.FTZ R3, R192, UR4, -R142.reuse ;  /* 0x00000004c0037c23 */ /* 0x102fe2000801088e */
[----:B------:R-:W-:Y:S01]  /*16f10*/  FMUL.FTZ R41, R2, R41 ;  /* 0x0000002902297220 */ /* 0x000fe20000410000 */
[C---:B------:R-:W-:Y:S02]  /*16f20*/  HMMA.16816.F32 R24, R180.reuse, R184, R24 ;  /* 0x000000b8b418723c */ /* 0x040fe40000001818 */
[----:B------:R1:W4:Y:S02]  /*16f30*/  MUFU.EX2 R210, R3 ;  /* 0x0000000300d27308 */ /* 0x0003240000000800 */
[----:B------:R-:W-:Y:S01]  /*16f40*/  FMUL.FTZ R43, R0, R43 ;  /* 0x0000002b002b7220 */ /* 0x000fe20000410000 */
[C---:B------:R-:W-:Y:S01]  /*16f50*/  FMUL.FTZ R44, R2.reuse, R44 ;  /* 0x0000002c022c7220 */ /* 0x040fe20000410000 */
[-C--:B------:R-:W-:Y:S05]  /*16f60*/  HMMA.16816.F32 R28, R180, R186.reuse, R28 ;  /* 0x000000bab41c723c */ /* 0x080fea000000181c */
[----:B------:R-:W-:Y:S01]  /*16f70*/  FMUL.FTZ R45, R2, R45 ;  /* 0x0000002d022d7220 */ /* 0x000fe20000410000 */
[C---:B------:R-:W-:Y:S01]  /*16f80*/  HMMA.16816.F32 R32, R176.reuse, R186, R32 ;  /* 0x000000bab020723c */ /* 0x040fe20000001820 */
[----:B------:R-:W-:Y:S04]  /*16f90*/  LDSM.16.MT88.4 R184, [R222+0xa800] ;  /* 0x00a80000deb8783b */ /* 0x000fe80000004200 */
[C---:B------:R-:W-:Y:S01]  /*16fa0*/  FMUL.FTZ R46, R0.reuse, R46 ;  /* 0x0000002e002e7220 */ /* 0x040fe20000410000 */
[-C--:B--2---:R-:W-:Y:S05]  /*16fb0*/  HMMA.16816.F32 R36, R176, R144.reuse, R36 ;  /* 0x00000090b024723c */ /* 0x084fea0000001824 */
[----:B------:R-:W-:Y:S01]  /*16fc0*/  FMUL.FTZ R47, R0, R47 ;  /* 0x0000002f002f7220 */ /* 0x000fe20000410000 */
[C---:B------:R-:W-:Y:S05]  /*16fd0*/  HMMA.16816.F32 R40, R180.reuse, R144, R40 ;  /* 0x00000090b428723c */ /* 0x040fea0000001828 */
[--C-:B-1----:R-:W-:Y:S01]  /*16fe0*/  FFMA.FTZ R3, R195, UR4, -R142.reuse ;  /* 0x00000004c3037c23 */ /* 0x102fe2000801088e */
[-C--:B------:R-:W-:Y:S01]  /*16ff0*/  HMMA.16816.F32 R44, R180, R146.reuse, R44 ;  /* 0x00000092b42c723c */ /* 0x080fe2000000182c */
[----:B------:R-:W-:Y:S04]  /*17000*/  LDSM.16.MT88.4 R192, [R219+0xb800] ;  /* 0x00b80000dbc0783b */ /* 0x000fe80000004200 */
[----:B------:R-:W-:Y:S01]  /*17010*/  MOV R163, R207 ;  /* 0x000000cf00a37202 */ /* 0x000fe20000000f00 */
[C---:B------:R-:W-:Y:S01]  /*17020*/  FMUL.FTZ R50, R132.reuse, R50 ;  /* 0x0000003284327220 */ /* 0x040fe20000410000 */
[----:B------:R-:W-:Y:S01]  /*17030*/  FMUL.FTZ R51, R132, R51 ;  /* 0x0000003384337220 */ /* 0x000fe20000410000 */
[----:B------:R1:W-:Y:S03]  /*17040*/  MUFU.EX2 R207, R3 ;  /* 0x0000000300cf7308 */ /* 0x0003e60000000800 */
[----:B------:R-:W-:Y:S01]  /*17050*/  FFMA.FTZ R142, R196, UR4, -R142 ;  /* 0x00000004c48e7c23 */ /* 0x000fe2000801088e */
[C---:B------:R-:W-:Y:S01]  /*17060*/  FMUL.FTZ R52, R133.reuse, R52 ;  /* 0x0000003485347220 */ /* 0x040fe20000410000 */
[----:B------:R-:W-:Y:S01]  /*17070*/  FMUL.FTZ R53, R133, R53 ;  /* 0x0000003585357220 */ /* 0x000fe20000410000 */
[C---:B------:R-:W-:Y:S01]  /*17080*/  HMMA.16816.F32 R48, R176.reuse, R146, R48 ;  /* 0x00000092b030723c */ /* 0x040fe20000001830 */
[----:B------:R-:W2:Y:S03]  /*17090*/  LDSM.16.MT88.4 R144, [R217+0xb000] ;  /* 0x00b00000d990783b */ /* 0x000ea60000004200 */
[C---:B------:R-:W-:Y:S01]  /*170a0*/  FMUL.FTZ R54, R132.reuse, R54 ;  /* 0x0000003684367220 */ /* 0x040fe20000410000 */
[----:B------:R-:W-:Y:S01]  /*170b0*/  FMUL.FTZ R55, R132, R55 ;  /* 0x0000003784377220 */ /* 0x000fe20000410000 */
[----:B------:R-:W-:Y:S02]  /*170c0*/  IMAD.MOV.U32 R161, RZ, RZ, R205 ;  /* 0x000000ffffa17224 */ /* 0x000fe400078e00cd */
[C---:B------:R-:W-:Y:S03]  /*170d0*/  FMUL.FTZ R56, R2.reuse, R56 ;  /* 0x0000003802387220 */ /* 0x040fe60000410000 */
[----:B------:R-:W-:Y:S01]  /*170e0*/  FMUL.FTZ R57, R2, R57 ;  /* 0x0000003902397220 */ /* 0x000fe20000410000 */
[--C-:B-1----:R-:W-:Y:S01]  /*170f0*/  FFMA.FTZ R3, R197, UR4, -R143.reuse ;  /* 0x00000004c5037c23 */ /* 0x102fe2000801088f */
[-C--:B------:R-:W-:Y:S03]  /*17100*/  HMMA.16816.F32 R52, R176, R148.reuse, R52 ;  /* 0x00000094b034723c */ /* 0x080fe60000001834 */
[----:B------:R1:W-:Y:S01]  /*17110*/  MUFU.EX2 R205, R3 ;  /* 0x0000000300cd7308 */ /* 0x0003e20000000800 */
[C---:B------:R-:W-:Y:S01]  /*17120*/  FMUL.FTZ R58, R0.reuse, R58 ;  /* 0x0000003a003a7220 */ /* 0x040fe20000410000 */
[----:B------:R-:W-:Y:S01]  /*17130*/  FMUL.FTZ R59, R0, R59 ;  /* 0x0000003b003b7220 */ /* 0x000fe20000410000 */
[C---:B------:R-:W-:Y:S01]  /*17140*/  FMUL.FTZ R60, R2.reuse, R60 ;  /* 0x0000003c023c7220 */ /* 0x040fe20000410000 */
[----:B------:R-:W-:Y:S01]  /*17150*/  FMUL.FTZ R61, R2, R61 ;  /* 0x0000003d023d7220 */ /* 0x000fe20000410000 */
[C---:B------:R-:W-:Y:S03]  /*17160*/  FMUL.FTZ R62, R0.reuse, R62 ;  /* 0x0000003e003e7220 */ /* 0x040fe60000410000 */
[----:B------:R-:W-:Y:S01]  /*17170*/  FMUL.FTZ R63, R0, R63 ;  /* 0x0000003f003f7220 */ /* 0x000fe20000410000 */
[C---:B------:R-:W-:Y:S04]  /*17180*/  HMMA.16816.F32 R56, R180.reuse, R148, R56 ;  /* 0x00000094b438723c */ /* 0x040fe80000001838 */
[C---:B------:R-:W-:Y:S01]  /*17190*/  FMUL.FTZ R64, R133.reuse, R64 ;  /* 0x0000004085407220 */ /* 0x040fe20000410000 */
[C---:B------:R-:W-:Y:S01]  /*171a0*/  FMUL.FTZ R65, R133.reuse, R65 ;  /* 0x0000004185417220 */ /* 0x040fe20000410000 */
[-C--:B------:R-:W-:Y:S05]  /*171b0*/  HMMA.16816.F32 R60, R180, R150.reuse, R60 ;  /* 0x00000096b43c723c */ /* 0x080fea000000183c */
[C---:B------:R-:W-:Y:S01]  /*171c0*/  FMUL.FTZ R66, R132.reuse, R66 ;  /* 0x0000004284427220 */ /* 0x040fe20000410000 */
[----:B------:R-:W-:Y:S01]  /*171d0*/  FMUL.FTZ R67, R132, R67 ;  /* 0x0000004384437220 */ /* 0x000fe20000410000 */
[--C-:B-1----:R-:W-:Y:S01]  /*171e0*/  FFMA.FTZ R3, R200, UR4, -R143.reuse ;  /* 0x00000004c8037c23 */ /* 0x102fe2000801088f */
[C---:B------:R-:W-:Y:S03]  /*171f0*/  FMUL.FTZ R68, R133.reuse, R68 ;  /* 0x0000004485447220 */ /* 0x040fe60000410000 */
[C---:B------:R-:W-:Y:S01]  /*17200*/  FMUL.FTZ R69, R133.reuse, R69 ;  /* 0x0000004585457220 */ /* 0x040fe20000410000 */
[C---:B------:R-:W-:Y:S01]  /*17210*/  FMUL.FTZ R70, R132.reuse, R70 ;  /* 0x0000004684467220 */ /* 0x040fe20000410000 */
[C---:B------:R-:W-:Y:S01]  /*17220*/  HMMA.16816.F32 R64, R176.reuse, R150, R64 ;  /* 0x00000096b040723c */ /* 0x040fe20000001840 */
[----:B------:R-:W1:Y:S03]  /*17230*/  LDSM.16.MT88.4 R148, [R222+0xb000] ;  /* 0x00b00000de94783b */ /* 0x000e660000004200 */
[----:B------:R-:W-:Y:S01]  /*17240*/  FMUL.FTZ R71, R132, R71 ;  /* 0x0000004784477220 */ /* 0x000fe20000410000 */
[----:B------:R-:W-:Y:S01]  /*17250*/  MOV R160, R204 ;  /* 0x000000cc00a07202 */ /* 0x000fe20000000f00 */
[C---:B------:R-:W-:Y:S01]  /*17260*/  FMUL.FTZ R72, R2.reuse, R72 ;  /* 0x0000004802487220 */ /* 0x040fe20000410000 */
[----:B------:R5:W-:Y:S01]  /*17270*/  MUFU.EX2 R204, R3 ;  /* 0x0000000300cc7308 */ /* 0x000be20000000800 */
[----:B------:R-:W-:Y:S03]  /*17280*/  FMUL.FTZ R73, R2, R73 ;  /* 0x0000004902497220 */ /* 0x000fe60000410000 */
[-C--:B--2---:R-:W-:Y:S03]  /*17290*/  HMMA.16816.F32 R68, R176, R144.reuse, R68 ;  /* 0x00000090b044723c */ /* 0x084fe60000001844 */
[C---:B------:R-:W-:Y:S01]  /*172a0*/  FMUL.FTZ R74, R0.reuse, R74 ;  /* 0x0000004a004a7220 */ /* 0x040fe20000410000 */
[----:B------:R-:W-:Y:S01]  /*172b0*/  FMUL.FTZ R75, R0, R75 ;  /* 0x0000004b004b7220 */ /* 0x000fe20000410000 */
[C---:B------:R-:W-:Y:S01]  /*172c0*/  FMUL.FTZ R76, R2.reuse, R76 ;  /* 0x0000004c024c7220 */ /* 0x040fe20000410000 */
[----:B------:R-:W-:Y:S01]  /*172d0*/  FMUL.FTZ R77, R2, R77 ;  /* 0x0000004d024d7220 */ /* 0x000fe20000410000 */
[C---:B------:R-:W-:Y:S01]  /*172e0*/  FMUL.FTZ R78, R0.reuse, R78 ;  /* 0x0000004e004e7220 */ /* 0x040fe20000410000 */
[----:B------:R-:W-:Y:S03]  /*172f0*/  FMUL.FTZ R79, R0, R79 ;  /* 0x0000004f004f7220 */ /* 0x000fe60000410000 */
[C---:B------:R-:W-:Y:S04]  /*17300*/  HMMA.16816.F32 R72, R180.reuse, R144, R72 ;  /* 0x00000090b448723c */ /* 0x040fe80000001848 */
[C---:B------:R-:W-:Y:S01]  /*17310*/  FMUL.FTZ R80, R133.reuse, R80 ;  /* 0x0000005085507220 */ /* 0x040fe20000410000 */
[C---:B------:R-:W-:Y:S01]  /*17320*/  FMUL.FTZ R81, R133.reuse, R81 ;  /* 0x0000005185517220 */ /* 0x040fe20000410000 */
[-C--:B------:R-:W-:Y:S05]  /*17330*/  HMMA.16816.F32 R76, R180, R146.reuse, R76 ;  /* 0x00000092b44c723c */ /* 0x080fea000000184c */
[C---:B------:R-:W-:Y:S01]  /*17340*/  FMUL.FTZ R82, R132.reuse, R82 ;  /* 0x0000005284527220 */ /* 0x040fe20000410000 */
[----:B------:R-:W-:Y:S01]  /*17350*/  FMUL.FTZ R83, R132, R83 ;  /* 0x0000005384537220 */ /* 0x000fe20000410000 */
[--C-:B-----5:R-:W-:Y:S01]  /*17360*/  FFMA.FTZ R3, R198, UR4, -R143.reuse ;  /* 0x00000004c6037c23 */ /* 0x120fe2000801088f */
[----:B------:R-:W-:Y:S03]  /*17370*/  MOV R164, R203 ;  /* 0x000000cb00a47202 */ /* 0x000fe60000000f00 */
[----:B------:R2:W-:Y:S01]  /*17380*/  MUFU.EX2 R203, R3 ;  /* 0x0000000300cb7308 */ /* 0x0005e20000000800 */
[C---:B------:R-:W-:Y:S01]  /*17390*/  FMUL.FTZ R84, R133.reuse, R84 ;  /* 0x0000005485547220 */ /* 0x040fe20000410000 */
[C---:B------:R-:W-:Y:S01]  /*173a0*/  HMMA.16816.F32 R80, R176.reuse, R146, R80 ;  /* 0x00000092b050723c */ /* 0x040fe20000001850 */
[----:B------:R-:W5:Y:S03]  /*173b0*/  LDSM.16.MT88.4 R144, [R221+0xb000] ;  /* 0x00b00000dd90783b */ /* 0x000f660000004200 */
[----:B------:R-:W-:Y:S01]  /*173c0*/  FMUL.FTZ R85, R133, R85 ;  /* 0x0000005585557220 */ /* 0x000fe20000410000 */
[C---:B------:R-:W-:Y:S01]  /*173d0*/  FMUL.FTZ R86, R132.reuse, R86 ;  /* 0x0000005684567220 */ /* 0x040fe20000410000 */
[----:B------:R-:W-:Y:S01]  /*173e0*/  FMUL.FTZ R87, R132, R87 ;  /* 0x0000005784577220 */ /* 0x000fe20000410000 */
[C---:B------:R-:W-:Y:S01]  /*173f0*/  FMUL.FTZ R88, R2.reuse, R88 ;  /* 0x0000005802587220 */ /* 0x040fe20000410000 */
[----:B------:R-:W-:Y:S03]  /*17400*/  FMUL.FTZ R89, R2, R89 ;  /* 0x0000005902597220 */ /* 0x000fe60000410000 */
[C---:B------:R-:W-:Y:S01]  /*17410*/  FMUL.FTZ R90, R0.reuse, R90 ;  /* 0x0000005a005a7220 */ /* 0x040fe20000410000 */
[----:B------:R-:W-:Y:S01]  /*17420*/  FMUL.FTZ R91, R0, R91 ;  /* 0x0000005b005b7220 */ /* 0x000fe20000410000 */
[-C--:B------:R-:W-:Y:S03]  /*17430*/  HMMA.16816.F32 R84, R176, R152.reuse, R84 ;  /* 0x00000098b054723c */ /* 0x080fe60000001854 */
[C---:B------:R-:W-:Y:S01]  /*17440*/  FMUL.FTZ R92, R2.reuse, R92 ;  /* 0x0000005c025c7220 */ /* 0x040fe20000410000 */
[----:B------:R-:W-:Y:S01]  /*17450*/  FMUL.FTZ R93, R2, R93 ;  /* 0x0000005d025d7220 */ /* 0x000fe20000410000 */
[C---:B------:R-:W-:Y:S01]  /*17460*/  FMUL.FTZ R94, R0.reuse, R94 ;  /* 0x0000005e005e7220 */ /* 0x040fe20000410000 */
[C---:B------:R-:W-:Y:S05]  /*17470*/  HMMA.16816.F32 R88, R180.reuse, R152, R88 ;  /* 0x00000098b458723c */ /* 0x040fea0000001858 */
[----:B------:R-:W-:Y:S01]  /*17480*/  FMUL.FTZ R95, R0, R95 ;  /* 0x0000005f005f7220 */ /* 0x000fe20000410000 */
[--C-:B--2---:R-:W-:Y:S01]  /*17490*/  FFMA.FTZ R3, R201, UR4, -R188.reuse ;  /* 0x00000004c9037c23 */ /* 0x104fe200080108bc */
[C---:B------:R-:W-:Y:S01]  /*174a0*/  FMUL.FTZ R96, R133.reuse, R96 ;  /* 0x0000006085607220 */ /* 0x040fe20000410000 */
[C---:B------:R-:W-:Y:S02]  /*174b0*/  FMUL.FTZ R97, R133.reuse, R97 ;  /* 0x0000006185617220 */ /* 0x040fe40000410000 */
[----:B------:R2:W-:Y:S01]  /*174c0*/  MUFU.EX2 R201, R3 ;  /* 0x0000000300c97308 */ /* 0x0005e20000000800 */
[C---:B------:R-:W-:Y:S01]  /*174d0*/  FMUL.FTZ R98, R132.reuse, R98 ;  /* 0x0000006284627220 */ /* 0x040fe20000410000 */
[-C--:B------:R-:W-:Y:S03]  /*174e0*/  HMMA.16816.F32 R92, R180, R154.reuse, R92 ;  /* 0x0000009ab45c723c */ /* 0x080fe6000000185c */
[C---:B------:R-:W-:Y:S01]  /*174f0*/  FMUL.FTZ R99, R132.reuse, R99 ;  /* 0x0000006384637220 */ /* 0x040fe20000410000 */
[C---:B------:R-:W-:Y:S01]  /*17500*/  FMUL.FTZ R100, R133.reuse, R100 ;  /* 0x0000006485647220 */ /* 0x040fe20000410000 */
[----:B------:R-:W-:Y:S01]  /*17510*/  FMUL.FTZ R101, R133, R101 ;  /* 0x0000006585657220 */ /* 0x000fe20000410000 */
[C---:B------:R-:W-:Y:S01]  /*17520*/  FMUL.FTZ R102, R132.reuse, R102 ;  /* 0x0000006684667220 */ /* 0x040fe20000410000 */
[----:B------:R-:W-:Y:S01]  /*17530*/  FMUL.FTZ R103, R132, R103 ;  /* 0x0000006784677220 */ /* 0x000fe20000410000 */
[----:B------:R-:W-:Y:S02]  /*17540*/  FFMA.FTZ R143, R199, UR4, -R143 ;  /* 0x00000004c78f7c23 */ /* 0x000fe4000801088f */
[C---:B------:R-:W-:Y:S01]  /*17550*/  HMMA.16816.F32 R96, R176.reuse, R154, R96 ;  /* 0x0000009ab060723c */ /* 0x040fe20000001860 */
[----:B------:R-:W-:Y:S01]  /*17560*/  LDSM.16.MT88.4 R196, [R222+0xb800] ;  /* 0x00b80000dec4783b */ /* 0x000fe20000004200 */
[----:B------:R-:W-:Y:S02]  /*17570*/  MUFU.EX2 R202, R143 ;  /* 0x0000008f00ca7308 */ /* 0x000fe40000000800 */
[C---:B------:R-:W-:Y:S01]  /*17580*/  FMUL.FTZ R104, R2.reuse, R104 ;  /* 0x0000006802687220 */ /* 0x040fe20000410000 */
[----:B------:R-:W-:Y:S01]  /*17590*/  FMUL.FTZ R105, R2, R105 ;  /* 0x0000006902697220 */ /* 0x000fe20000410000 */
[-C--:B-1----:R-:W-:Y:S05]  /*175a0*/  HMMA.16816.F32 R100, R176, R148.reuse, R100 ;  /* 0x00000094b064723c */ /* 0x082fea0000001864 */
[C---:B------:R-:W-:Y:S01]  /*175b0*/  FMUL.FTZ R106, R0.reuse, R106 ;  /* 0x0000006a006a7220 */ /* 0x040fe20000410000 */
[----:B------:R-:W-:Y:S01]  /*175c0*/  FMUL.FTZ R107, R0, R107 ;  /* 0x0000006b006b7220 */ /* 0x000fe20000410000 */
[C---:B------:R-:W-:Y:S01]  /*175d0*/  FMUL.FTZ R108, R2.reuse, R108 ;  /* 0x0000006c026c7220 */ /* 0x040fe20000410000 */
[----:B------:R-:W-:Y:S03]  /*175e0*/  FMUL.FTZ R109, R2, R109 ;  /* 0x0000006d026d7220 */ /* 0x000fe60000410000 */
[C---:B------:R-:W-:Y:S01]  /*175f0*/  FMUL.FTZ R110, R0.reuse, R110 ;  /* 0x0000006e006e7220 */ /* 0x040fe20000410000 */
[----:B------:R-:W-:Y:S01]  /*17600*/  FMUL.FTZ R111, R0, R111 ;  /* 0x0000006f006f7220 */ /* 0x000fe20000410000 */
[C---:B------:R-:W-:Y:S04]  /*17610*/  HMMA.16816.F32 R104, R180.reuse, R148, R104 ;  /* 0x00000094b468723c */ /* 0x040fe80000001868 */
[--C-:B--2---:R-:W-:Y:S01]  /*17620*/  FFMA.FTZ R3, R156, UR4, -R188.reuse ;  /* 0x000000049c037c23 */ /* 0x104fe200080108bc */
[C---:B------:R-:W-:Y:S01]  /*17630*/  FMUL.FTZ R112, R133.reuse, R112 ;  /* 0x0000007085707220 */ /* 0x040fe20000410000 */
[-C--:B------:R-:W-:Y:S01]  /*17640*/  HMMA.16816.F32 R108, R180, R150.reuse, R108 ;  /* 0x00000096b46c723c */ /* 0x080fe2000000186c */
[----:B------:R-:W1:Y:S01]  /*17650*/  LDSM.16.MT88.4 R156, [R217+0xa800] ;  /* 0x00a80000d99c783b */ /* 0x000e620000004200 */
[----:B------:R2:W-:Y:S03]  /*17660*/  MUFU.EX2 R200, R3 ;  /* 0x0000000300c87308 */ /* 0x0005e60000000800 */
[C---:B------:R-:W-:Y:S01]  /*17670*/  FMUL.FTZ R113, R133.reuse, R113 ;  /* 0x0000007185717220 */ /* 0x040fe20000410000 */
[C---:B------:R-:W-:Y:S01]  /*17680*/  FMUL.FTZ R114, R132.reuse, R114 ;  /* 0x0000007284727220 */ /* 0x040fe20000410000 */
[C---:B------:R-:W-:Y:S01]  /*17690*/  FMUL.FTZ R115, R132.reuse, R115 ;  /* 0x0000007384737220 */ /* 0x040fe20000410000 */
[C---:B------:R-:W-:Y:S03]  /*176a0*/  FMUL.FTZ R116, R133.reuse, R116 ;  /* 0x0000007485747220 */ /* 0x040fe60000410000 */
[C---:B------:R-:W-:Y:S01]  /*176b0*/  FMUL.FTZ R117, R133.reuse, R117 ;  /* 0x0000007585757220 */ /* 0x040fe20000410000 */
[C---:B------:R-:W-:Y:S01]  /*176c0*/  FMUL.FTZ R118, R132.reuse, R118 ;  /* 0x0000007684767220 */ /* 0x040fe20000410000 */
[----:B------:R-:W-:Y:S01]  /*176d0*/  FMUL.FTZ R119, R132, R119 ;  /* 0x0000007784777220 */ /* 0x000fe20000410000 */
[C---:B------:R-:W-:Y:S04]  /*176e0*/  HMMA.16816.F32 R112, R176.reuse, R150, R112 ;  /* 0x00000096b070723c */ /* 0x040fe80000001870 */
[C---:B------:R-:W-:Y:S01]  /*176f0*/  FMUL.FTZ R120, R2.reuse, R120 ;  /* 0x0000007802787220 */ /* 0x040fe20000410000 */
[----:B------:R-:W-:Y:S01]  /*17700*/  FMUL.FTZ R121, R2, R121 ;  /* 0x0000007902797220 */ /* 0x000fe20000410000 */
[-C--:B-----5:R-:W-:Y:S05]  /*17710*/  HMMA.16816.F32 R116, R176, R144.reuse, R116 ;  /* 0x00000090b074723c */ /* 0x0a0fea0000001874 */
[C---:B------:R-:W-:Y:S01]  /*17720*/  FMUL.FTZ R122, R0.reuse, R122 ;  /* 0x0000007a007a7220 */ /* 0x040fe20000410000 */
[----:B------:R-:W-:Y:S01]  /*17730*/  FMUL.FTZ R123, R0, R123 ;  /* 0x0000007b007b7220 */ /* 0x000fe20000410000 */
[----:B------:R-:W-:Y:S01]  /*17740*/  MOV R162, R206 ;  /* 0x000000ce00a27202 */ /* 0x000fe20000000f00 */
[--C-:B--2---:R-:W-:Y:S01]  /*17750*/  FFMA.FTZ R3, R164, UR4, -R188.reuse ;  /* 0x00000004a4037c23 */ /* 0x104fe200080108bc */
[----:B------:R2:W5:Y:S02]  /*17760*/  MUFU.EX2 R206, R142 ;  /* 0x0000008e00ce7308 */ /* 0x0005640000000800 */
[----:B------:R-:W-:Y:S01]  /*17770*/  FFMA.FTZ R188, R140, UR4, -R188 ;  /* 0x000000048cbc7c23 */ /* 0x000fe200080108bc */
[C---:B------:R-:W-:Y:S01]  /*17780*/  FMUL.FTZ R124, R2.reuse, R124 ;  /* 0x0000007c027c7220 */ /* 0x040fe20000410000 */
[C---:B------:R-:W-:Y:S04]  /*17790*/  HMMA.16816.F32 R120, R180.reuse, R144, R120 ;  /* 0x00000090b478723c */ /* 0x040fe80000001878 */
[----:B------:R-:W-:Y:S01]  /*177a0*/  FMUL.FTZ R125, R2, R125 ;  /* 0x0000007d027d7220 */ /* 0x000fe20000410000 */
[C---:B------:R-:W-:Y:S01]  /*177b0*/  FMUL.FTZ R126, R0.reuse, R126 ;  /* 0x0000007e007e7220 */ /* 0x040fe20000410000 */
[----:B------:R-:W-:Y:S01]  /*177c0*/  FMUL.FTZ R127, R0, R127 ;  /* 0x0000007f007f7220 */ /* 0x000fe20000410000 */
[----:B------:R-:W-:Y:S01]  /*177d0*/  IMAD.MOV.U32 R164, RZ, RZ, R139 ;  /* 0x000000ffffa47224 */ /* 0x000fe200078e008b */
[----:B------:R1:W-:Y:S03]  /*177e0*/  MUFU.EX2 R138, R188 ;  /* 0x000000bc008a7308 */ /* 0x0003e60000000800 */
[C---:B------:R-:W-:Y:S01]  /*177f0*/  FMUL.FTZ R128, R133.reuse, R128 ;  /* 0x0000008085807220 */ /* 0x040fe20000410000 */
[C---:B------:R-:W-:Y:S01]  /*17800*/  FMUL.FTZ R129, R133.reuse, R129 ;  /* 0x0000008185817220 */ /* 0x040fe20000410000 */
[-C--:B------:R-:W-:Y:S01]  /*17810*/  HMMA.16816.F32 R124, R180, R146.reuse, R124 ;  /* 0x00000092b47c723c */ /* 0x080fe2000000187c */
[----:B------:R-:W5:Y:S04]  /*17820*/  LDSM.16.MT88.4 R180, [R221+0xa800] ;  /* 0x00a80000ddb4783b */ /* 0x000f680000004200 */
[----:B------:R-:W5:Y:S01]  /*17830*/  MUFU.EX2 R139, R3 ;  /* 0x00000003008b7308 */ /* 0x000f620000000800 */
[C---:B------:R-:W-:Y:S01]  /*17840*/  FMUL.FTZ R130, R132.reuse, R130 ;  /* 0x0000008284827220 */ /* 0x040fe20000410000 */
[----:B------:R-:W-:Y:S01]  /*17850*/  FMUL.FTZ R131, R132, R131 ;  /* 0x0000008384837220 */ /* 0x000fe20000410000 */
[----:B---3--:R-:W-:Y:S03]  /*17860*/  F2FP.F16.F32.PACK_AB R140, R212, R213 ;  /* 0x000000d5d48c723e */ /* 0x008fe600000000ff */
[----:B----4-:R-:W-:Y:S02]  /*17870*/  F2FP.F16.F32.PACK_AB R141, R210, R211 ;  /* 0x000000d3d28d723e */ /* 0x010fe400000000ff */
[----:B--2---:R-:W-:Y:S01]  /*17880*/  F2FP.F16.F32.PACK_AB R142, R208, R209 ;  /* 0x000000d1d08e723e */ /* 0x004fe200000000ff */
[----:B------:R-:W-:Y:S01]  /*17890*/  HMMA.16816.F32 R128, R176, R146, R128 ;  /* 0x00000092b080723c */ /* 0x000fe20000001880 */
[----:B-1----:R-:W1:Y:S03]  /*178a0*/  LDSM.16.MT88.4 R188, [R217+0xb800] ;  /* 0x00b80000d9bc783b */ /* 0x002e660000004200 */
[----:B-----5:R-:W-:Y:S03]  /*178b0*/  F2FP.F16.F32.PACK_AB R143, R206, R207 ;  /* 0x000000cfce8f723e */ /* 0x020fe600000000ff */
[----:B------:R-:W-:Y:S04]  /*178c0*/  F2FP.F16.F32.PACK_AB R176, R204, R205 ;  /* 0x000000cdccb0723e */ /* 0x000fe800000000ff */
[-C--:B------:R-:W-:Y:S01]  /*178d0*/  HMMA.16816.F32 R148, R140, R156.reuse, R4 ;  /* 0x0000009c8c94723c */ /* 0x080fe20000001804 */
[----:B------:R-:W2:Y:S04]  /*178e0*/  LDSM.16.MT88.4 R4, [R221+0xb800] ;  /* 0x00b80000dd04783b */ /* 0x000ea80000004200 */
[----:B------:R-:W-:Y:S02]  /*178f0*/  F2FP.F16.F32.PACK_AB R178, R202, R203 ;  /* 0x000000cbcab2723e */ /* 0x000fe400000000ff */
[----:B------:R-:W-:Y:S04]  /*17900*/  F2FP.F16.F32.PACK_AB R177, R200, R201 ;  /* 0x000000c9c8b1723e */ /* 0x000fe800000000ff */
[----:B------:R-:W-:Y:S07]  /*17910*/  F2FP.F16.F32.PACK_AB R179, R138, R139 ;  /* 0x0000008b8ab3723e */ /* 0x000fee00000000ff */
[C---:B------:R-:W-:Y:S01]  /*17920*/  HMMA.16816.F32 R144, R176.reuse, R156, R8 ;  /* 0x0000009cb090723c */ /* 0x040fe20000001808 */
[----:B------:R-:W3:Y:S04]  /*17930*/  LDL.LU R8, [R1+0xc] ;  /* 0x00000c0001087983 */ /* 0x000ee80000300800 */
[----:B------:R-:W4:Y:S01]  /*17940*/  LDL.LU R3, [R1+0x8] ;  /* 0x0000080001037983 */ /* 0x000f220000300800 */
[-C--:B------:R-:W-:Y:S03]  /*17950*/  HMMA.16816.F32 R152, R176, R158.reuse, R12 ;  /* 0x0000009eb098723c */ /* 0x080fe6000000180c */
[----:B------:R-:W5:Y:S02]  /*17960*/  LDL.LU R13, [R1+0x4] ;  /* 0x00000400010d7983 */ /* 0x000f640000300800 */
[----:B------:R-:W-:Y:S01]  /*17970*/  MOV R11, R164 ;  /* 0x000000a4000b7202 */ /* 0x000fe20000000f00 */
[C---:B------:R-:W-:Y:S01]  /*17980*/  HMMA.16816.F32 R156, R140.reuse, R158, R16 ;  /* 0x0000009e8c9c723c */ /* 0x040fe20000001810 */
[----:B------:R-:W5:Y:S04]  /*17990*/  LDL.LU R12, [R1] ;  /* 0x00000000010c7983 */ /* 0x000f680000300800 */
[----:B------:R-:W-:Y:S01]  /*179a0*/  MOV R10, R163 ;  /* 0x000000a3000a7202 */ /* 0x000fe20000000f00 */
[----:B------:R-:W-:Y:S01]  /*179b0*/  IMAD.MOV.U32 R15, RZ, RZ, R160 ;  /* 0x000000ffff0f7224 */ /* 0x000fe200078e00a0 */
[----:B------:R-:W-:Y:S04]  /*179c0*/  MOV R9, R162 ;  /* 0x000000a200097202 */ /* 0x000fe80000000f00 */
        /* <DEDUP_REMOVED lines=27> */
[-C--:B------:R-:W-:Y:S06]  /*17b80*/  HMMA.16816.F32 R124, R176, R6.reuse, R124 ;  /* 0x00000006b07c723c */ /* 0x080fec000000187c */
[----:B------:R-:W-:Y:S05]  /*17b90*/  HMMA.16816.F32 R128, R140, R6, R128 ;  /* 0x000000068c80723c */ /* 0x000fea0000001880 */
[----:B---3--:R-:W-:Y:S06]  /*17ba0*/  FFMA.FTZ R8, R133, R8, R14 ;  /* 0x0000000885087223 */ /* 0x008fec000001000e */
[----:B------:R-:W-:Y:S01]  /*17bb0*/  FADD.FTZ R8, R15, R8 ;  /* 0x000000080f087221 */ /* 0x000fe20000010000 */
[----:B----4-:R-:W-:Y:S01]  /*17bc0*/  FFMA.FTZ R3, R132, R3, R252 ;  /* 0x0000000384037223 */ /* 0x010fe200000100fc */
[----:B------:R-:W-:Y:S02]  /*17bd0*/  MOV R132, R135 ;  /* 0x0000008700847202 */ /* 0x000fe40000000f00 */
[----:B------:R-:W-:Y:S01]  /*17be0*/  FADD.FTZ R10, R10, R8 ;  /* 0x000000080a0a7221 */ /* 0x000fe20000010000 */
[----:B------:R-:W-:Y:S01]  /*17bf0*/  FADD.FTZ R3, R9, R3 ;  /* 0x0000000309037221 */ /* 0x000fe20000010000 */
[----:B-----5:R-:W-:Y:S01]  /*17c00*/  FFMA.FTZ R2, R2, R13, R247 ;  /* 0x0000000d02027223 */ /* 0x020fe200000100f7 */
[----:B------:R-:W-:Y:S02]  /*17c10*/  FFMA.FTZ R0, R0, R12, R214 ;  /* 0x0000000c00007223 */ /* 0x000fe400000100d6 */
[----:B------:R-:W-:Y:S01]  /*17c20*/  FADD.FTZ R9, R250, R3 ;  /* 0x00000003fa097221 */ /* 0x000fe20000010000 */
[----:B------:R-:W-:Y:S01]  /*17c30*/  FADD.FTZ R2, R246, R2 ;  /* 0x00000002f6027221 */ /* 0x000fe20000010000 */
[----:B------:R-:W-:Y:S03]  /*17c40*/  FADD.FTZ R0, R215, R0 ;  /* 0x00000000d7007221 */ /* 0x000fe60000010000 */
[----:B------:R-:W-:Y:S01]  /*17c50*/  FADD.FTZ R8, R248, R2 ;  /* 0x00000002f8087221 */ /* 0x000fe20000010000 */
[----:B------:R-:W-:Y:S01]  /*17c60*/  FADD.FTZ R2, R251, R9 ;  /* 0x00000009fb027221 */ /* 0x000fe20000010000 */
        /* <DEDUP_REMOVED lines=28> */
.L_x_1504:
        /* <DEDUP_REMOVED lines=98> */
[----:B------:R-:W-:Y:S01]  /*18450*/  MOV R68, 0x40 ;  /* 0x0000004000447802 */ /* 0x000fe20000000f00 */
[C---:B------:R-:W-:Y:S01]  /*18460*/  FMUL.FTZ R151, R3.reuse, R151 ;  /* 0x0000009703977220 */ /* 0x040fe20000410000 */
[----:B------:R-:W-:Y:S01]  /*18470*/  LEA R20, R20, UR4, 0x1 ;  /* 0x0000000414147c11 */ /* 0x000fe2000f8e08ff */
[C---:B------:R-:W-:Y:S01]  /*18480*/  FMUL.FTZ R158, R3.reuse, R158 ;  /* 0x0000009e039e7220 */ /* 0x040fe20000410000 */
        /* <DEDUP_REMOVED lines=16> */
.L_x_1508:
        /* <DEDUP_REMOVED lines=24> */
.L_x_1509:
        /* <DEDUP_REMOVED lines=123> */
[----:B------:R-:W-:Y:S02]  /*18ec0*/  F2FP.F16.F32.PACK_AB R15, R51, R50 ;  /* 0x00000032330f723e */ /* 0x000fe400000000ff */
[----:B-1----:R-:W-:-:S02]  /*18ed0*/  IADD3 R0, R20, R84, RZ ;  /* 0x0000005414007210 */ /* 0x002fc40007ffe0ff */
[-C--:B------:R-:W-:Y:S02]  /*18ee0*/  IADD3 R4, R68, R19.reuse, RZ ;  /* 0x0000001344047210 */ /* 0x080fe40007ffe0ff */
[----:B--2---:R-:W-:Y:S01]  /*18ef0*/  IADD3 R13, R84, R19, RZ ;  /* 0x00000013540d7210 */ /* 0x004fe20007ffe0ff */
[----:B------:R-:W-:Y:S01]  /*18f00*/  STS [R0], R10 ;  /* 0x0000000a00007388 */ /* 0x000fe20000000800 */
[----:B------:R-:W-:Y:S01]  /*18f10*/  F2FP.F16.F32.PACK_AB R24, R43, R24 ;  /* 0x000000182b18723e */ /* 0x000fe200000000ff */
[----:B----4-:R-:W-:Y:S02]  /*18f20*/  IMAD.IADD R3, R20, 0x1, R68 ;  /* 0x0000000114037824 */ /* 0x010fe400078e0244 */
[----:B------:R-:W-:Y:S01]  /*18f30*/  STS [R0+0x400], R9 ;  /* 0x0004000900007388 */ /* 0x000fe20000000800 */
[----:B------:R-:W-:Y:S02]  /*18f40*/  F2FP.F16.F32.PACK_AB R30, R30, R25 ;  /* 0x000000191e1e723e */ /* 0x000fe400000000ff */
[----:B------:R-:W-:Y:S01]  /*18f50*/  F2FP.F16.F32.PACK_AB R29, R47, R29 ;  /* 0x0000001d2f1d723e */ /* 0x000fe200000000ff */
[----:B------:R1:W-:Y:S01]  /*18f60*/  STS [R13], R7 ;  /* 0x000000070d007388 */ /* 0x0003e20000000800 */
[----:B------:R-:W-:Y:S01]  /*18f70*/  F2FP.F16.F32.PACK_AB R28, R35, R139 ;  /* 0x0000008b231c723e */ /* 0x000fe200000000ff */
[----:B-----5:R-:W-:Y:S01]  /*18f80*/  @P6 MUFU.LG2 R12, R133 ;  /* 0x00000085000c6308 */ /* 0x020fe20000000c00 */
[----:B------:R-:W-:Y:S01]  /*18f90*/  F2FP.F16.F32.PACK_AB R27, R27, R26 ;  /* 0x0000001a1b1b723e */ /* 0x000fe200000000ff */
[----:B------:R2:W-:Y:S01]  /*18fa0*/  STS [R13+0x400], R6 ;  /* 0x000400060d007388 */ /* 0x0005e20000000800 */
[----:B------:R-:W-:Y:S01]  /*18fb0*/  IADD3 R2, R0, R68, RZ ;  /* 0x0000004400027210 */ /* 0x000fe20007ffe0ff */
[----:B---3--:R-:W3:Y:S01]  /*18fc0*/  @P0 LDC R11, c[0x0][0x2e8] ;  /* 0x0000ba00ff0b0b82 */ /* 0x008ee20000000800 */
        /* <DEDUP_REMOVED lines=13> */
[----:B------:R5:W-:Y:S01]  /*190a0*/  STS [R3], R21 ;  /* 0x0000001503007388 */ /* 0x000be20000000800 */
[----:B------:R-:W-:Y:S01]  /*190b0*/  F2FP.F16.F32.PACK_AB R47, R173, R176 ;  /* 0x000000b0ad2f723e */ /* 0x000fe200000000ff */
[----:B-1----:R-:W1:Y:S01]  /*190c0*/  @P0 MUFU.LG2 R7, R132 ;  /* 0x0000008400070308 */ /* 0x002e620000000c00 */
[----:B------:R-:W-:Y:S01]  /*190d0*/  F2FP.F16.F32.PACK_AB R46, R83, R82 ;  /* 0x00000052532e723e */ /* 0x000fe200000000ff */
[----:B------:R1:W-:Y:S01]  /*190e0*/  STS [R3+0x400], R18 ;  /* 0x0004001203007388 */ /* 0x0003e20000000800 */
[----:B--2---:R-:W2:Y:S01]  /*190f0*/  @!P1 LDC R6, c[0x0][0x2c4] ;  /* 0x0000b100ff069b82 */ /* 0x004ea20000000800 */
[----:B------:R-:W-:Y:S02]  /*19100*/  F2FP.F16.F32.PACK_AB R49, R49, R72 ;  /* 0x000000483131723e */ /* 0x000fe400000000ff */
[----:B------:R-:W-:Y:S01]  /*19110*/  STS [R4], R16 ;  /* 0x0000001004007388 */ /* 0x000fe20000000800 */
[----:B------:R-:W-:-:S02]  /*19120*/  F2FP.F16.F32.PACK_AB R48, R75, R48 ;  /* 0x000000304b30723e */ /* 0x000fc400000000ff */
[----:B------:R-:W-:Y:S01]  /*19130*/  F2FP.F16.F32.PACK_AB R45, R45, R76 ;  /* 0x0000004c2d2d723e */ /* 0x000fe200000000ff */
[----:B------:R-:W-:Y:S01]  /*19140*/  STS [R4+0x400], R15 ;  /* 0x0004000f04007388 */ /* 0x000fe20000000800 */
[----:B------:R-:W-:Y:S01]  /*19150*/  F2FP.F16.F32.PACK_AB R44, R79, R44 ;  /* 0x0000002c4f2c723e */ /* 0x000fe200000000ff */
[----:B----4-:R-:W4:Y:S01]  /*19160*/  @P1 LDC.64 R8, c[0x0][0x2c0] ;  /* 0x0000b000ff081b82 */ /* 0x010f220000000a00 */
[----:B------:R-:W-:Y:S01]  /*19170*/  F2FP.F16.F32.PACK_AB R43, R177, R178 ;  /* 0x000000b2b12b723e */ /* 0x000fe200000000ff */
[----:B------:R-:W-:Y:S01]  /*19180*/  STS [R3+0x2000], R17 ;  /* 0x0020001103007388 */ /* 0x000fe20000000800 */
[----:B------:R-:W-:Y:S02]  /*19190*/  F2FP.F16.F32.PACK_AB R42, R87, R86 ;  /* 0x00000056572a723e */ /* 0x000fe400000000ff */
        /* <DEDUP_REMOVED lines=9> */
[----:B--2---:R-:W2:Y:S01]  /*19230*/  @P3 LDC R6, c[0x0][0x2e4] ;  /* 0x0000b900ff063b82 */ /* 0x004ea20000000800 */
        /* <DEDUP_REMOVED lines=24> */
[----:B------:R-:W-:Y:S01]  /*193c0*/  SHF.R.S32.HI R10, RZ, 0x3, R179 ;  /* 0x00000003ff0a7819 */ /* 0x000fe200000114b3 */
[----:B------:R-:W-:Y:S01]  /*193d0*/  STS [R20+0x4000], R51 ;  /* 0x0040003314007388 */ /* 0x000fe20000000800 */
[----:B-----5:R-:W-:Y:S02]  /*193e0*/  MOV R21, 0x7f800000 ;  /* 0x7f80000000157802 */ /* 0x020fe40000000f00 */
[----:B-1----:R-:W-:Y:S01]  /*193f0*/  MOV R18, 0x7f800000 ;  /* 0x7f80000000127802 */ /* 0x002fe20000000f00 */
[----:B------:R-:W-:Y:S01]  /*19400*/  STS [R20+0x4400], R50 ;  /* 0x0044003214007388 */ /* 0x000fe20000000800 */
[----:B---3--:R-:W-:-:S03]  /*19410*/  SHF.L.U32 R24, R180, 0x3, RZ ;  /* 0x00000003b4187819 */ /* 0x008fc600000006ff */
        /* <DEDUP_REMOVED lines=19> */
[----:B---3--:R-:W2:Y:S03]  /*19550*/  @!P1 LDC R0, c[0x0][0x270] ;  /* 0x00009c00ff009b82 */ /* 0x008ea60000000800 */
        /* <DEDUP_REMOVED lines=9> */
[----:B---3--:R-:W-:-:S03]  /*195f0*/  VIADD R3, R10, 0x10 ;  /* 0x000000100a037836 */ /* 0x008fc60000000000 */
[----:B------:R-:W-:Y:S02]  /*19600*/  STS [R2+0x6000], R59 ;  /* 0x0060003b02007388 */ /* 0x000fe40000000800 */
[----:B------:R-:W-:Y:S02]  /*19610*/  ISETP.GE.AND P3, PT, R3, UR14, PT ;  /* 0x0000000e03007c0c */ /* 0x000fe4000bf66270 */
[----:B------:R3:W-:Y:S01]  /*19620*/  STS [R2+0x6400], R58 ;  /* 0x0064003a02007388 */ /* 0x0007e20000000800 */
[----:B-----5:R-:W5:Y:S01]  /*19630*/  @P1 LDC R4, c[0x0][0x2c0] ;  /* 0x0000b000ff041b82 */ /* 0x020f620000000800 */
[----:B------:R-:W-:Y:S02]  /*19640*/  IADD3 R3, R10, 0x20, RZ ;  /* 0x000000200a037810 */ /* 0x000fe40007ffe0ff */
[----:B------:R-:W-:Y:S04]  /*19650*/  STS [R5+0x6000], R65 ;  /* 0x0060004105007388 */ /* 0x000fe80000000800 */
[----:B------:R1:W-:Y:S01]  /*19660*/  STS [R5+0x6400], R66 ;  /* 0x0064004205007388 */ /* 0x0003e20000000800 */
[----:B------:R-:W-:Y:S06]  /*19670*/  BAR.SYNC.DEFER_BLOCKING 0x0 ;  /* 0x0000000000007b1d */ /* 0x000fec0000010000 */
[----:B------:R-:W1:Y:S01]  /*19680*/  S2R R14, SR_CTAID.Y ;  /* 0x00000000000e7919 */ /* 0x000e620000002600 */
[----:B------:R-:W5:Y:S01]  /*19690*/  S2R R23, SR_CTAID.Z ;  /* 0x0000000000177919 */ /* 0x000f620000002700 */
[----:B---3--:R-:W-:Y:S01]  /*196a0*/  @P1 MOV R2, 0x1 ;  /* 0x0000000100021802 */ /* 0x008fe20000000f00 */
[----:B--2---:R-:W-:-:S02]  /*196b0*/  @!P1 IMAD R2, R6, R0, RZ ;  /* 0x0000000006029224 */ /* 0x004fc400078e02ff */
[----:B----4-:R-:W-:Y:S01]  /*196c0*/  @P1 IMAD R0, R9, R8, RZ ;  /* 0x0000000809001224 */ /* 0x010fe200078e02ff */
[----:B------:R-:W-:Y:S01]  /*196d0*/  @!P1 MOV R0, R6 ;  /* 0x0000000600009202 */ /* 0x000fe20000000f00 */
[----:B------:R-:W2:Y:S01]  /*196e0*/  @P6 LDC R9, c[0x0][0x2e8] ;  /* 0x0000ba00ff096b82 */ /* 0x000ea20000000800 */
[----:B------:R-:W3:Y:S01]  /*196f0*/  @P5 MUFU.LG2 R8, R138 ;  /* 0x0000008a00085308 */ /* 0x000ee20000000c00 */
[----:B------:R-:W-:Y:S02]  /*19700*/  @!P1 IMAD.MOV.U32 R4, RZ, RZ, 0x1 ;  /* 0x00000001ff049424 */ /* 0x000fe400078e00ff */
[----:B------:R-:W-:Y:S01]  /*19710*/  @P0 FMUL.FTZ R6, R7, 0.69314718246459960938 ;  /* 0x3f31721807060820 */ /* 0x000fe20000410000 */
[----:B------:R4:W4:Y:S03]  /*19720*/  LDS.128 R28, [R231+0x3800] ;  /* 0x00380000e71c7984 */ /* 0x0009260000000c00 */
[----:B------:R-:W-:Y:S01]  /*19730*/  @P0 FFMA.FTZ R21, R135, R11, R6 ;  /* 0x0000000b87150223 */ /* 0x000fe20000010006 */
[----:B---3--:R-:W-:Y:S01]  /*19740*/  @P5 FMUL.FTZ R6, R8, 0.69314718246459960938 ;  /* 0x3f31721808065820 */ /* 0x008fe20000410000 */
[----:B-1----:R-:W-:Y:S01]  /*19750*/  IMAD R5, R14, R2, RZ ;  /* 0x000000020e057224 */ /* 0x002fe200078e02ff */
[----:B------:R-:W-:-:S02]  /*19760*/  IADD3 R2, R10, 0x30, RZ ;  /* 0x000000300a027810 */ /* 0x000fc40007ffe0ff */
[----:B------:R-:W-:Y:S02]  /*19770*/  @P5 FFMA.FTZ R19, R137, R13, R6 ;  /* 0x0000000d89135223 */ /* 0x000fe40000010006 */
[----:B------:R-:W-:Y:S02]  /*19780*/  SEL R5, R5, RZ, !P2 ;  /* 0x000000ff05057207 */ /* 0x000fe40005000000 */
[----:B------:R-:W-:Y:S01]  /*19790*/  ISETP.GE.AND P2, PT, R3, UR14, PT ;  /* 0x0000000e03007c0c */ /* 0x000fe2000bf46270 */
[----:B-----5:R-:W-:Y:S01]  /*197a0*/  IMAD R3, R4, UR4, RZ ;  /* 0x0000000404037c24 */ /* 0x020fe2000f8e02ff */
[----:B------:R-:W-:Y:S01]  /*197b0*/  ISETP.GE.AND P1, PT, R2, UR14, PT ;  /* 0x0000000e02007c0c */ /* 0x000fe2000bf26270 */
[----:B------:R-:W-:Y:S02]  /*197c0*/  IMAD R0, R23, R0, R5 ;  /* 0x0000000017007224 */ /* 0x000fe400078e0205 */
[----:B------:R-:W-:Y:S01]  /*197d0*/  @P6 FMUL.FTZ R5, R12, 0.69314718246459960938 ;  /* 0x3f3172180c056820 */ /* 0x000fe20000410000 */
[----:B------:R-:W-:-:S02]  /*197e0*/  IADD3 R2, R10, 0x40, RZ ;  /* 0x000000400a027810 */ /* 0x000fc40007ffe0ff */
[----:B------:R-:W-:Y:S01]  /*197f0*/  SHF.L.U32 R3, R3, 0x7, RZ ;  /* 0x0000000703037819 */ /* 0x000fe200000006ff */
[----:B--2---:R-:W-:Y:S01]  /*19800*/  @P6 FFMA.FTZ R18, R134, R9, R5 ;  /* 0x0000000986126223 */ /* 0x004fe20000010005 */
        /* <DEDUP_REMOVED lines=59> */
.L_x_1511:
[----:B------:R-:W-:Y:S05]  /*19bc0*/  BSYNC B0 ;  /* 0x0000000000007941 */ /* 0x000fea0003800000 */
.L_x_1510:
        /* <DEDUP_REMOVED lines=35> */
.L_x_1513:
[----:B------:R-:W-:Y:S05]  /*19e00*/  BSYNC B0 ;  /* 0x0000000000007941 */ /* 0x000fea0003800000 */
.L_x_1512:
[----:B---3--:R3:W1:Y:S01]  /*19e10*/  LDS.128 R20, [R231+0x800] ;  /* 0x00080000e7147984 */ /* 0x0086620000000c00 */
[----:B------:R-:W-:Y:S01]  /*19e20*/  BSSY B0, `(.L_x_1514) ;  /* 0x0000016000007945 */ /* 0x000fe20003800000 */
[----:B------:R-:W-:Y:S02]  /*19e30*/  ISETP.GE.AND P4, PT, R14, UR14, PT ;  /* 0x0000000e0e007c0c */ /* 0x000fe4000bf86270 */
[----:B--2---:R3:W2:Y:S01]  /*19e40*/  LDS.128 R16, [R231+0x4800] ;  /* 0x00480000e7107984 */ /* 0x0046a20000000c00 */
        /* <DEDUP_REMOVED lines=18> */
[----:B--2---:R1:W-:Y:S02]  /*19f70*/  @!P3 STG.E.128 desc[UR26][R2.64+0x80], R16 ;  /* 0x000080100200b986 */ /* 0x0043e4000c101d1a */
.L_x_1515:
[----:B------:R-:W-:Y:S05]  /*19f80*/  BSYNC B0 ;  /* 0x0000000000007941 */ /* 0x000fea0003800000 */
.L_x_1514:
[----:B-1----:R1:W1:Y:S01]  /*19f90*/  LDS.128 R20, [R231+0x1000] ;  /* 0x00100000e7147984 */ /* 0x0022620000000c00 */
[----:B------:R-:W-:Y:S01]  /*19fa0*/  BSSY B0, `(.L_x_1516) ;  /* 0x0000015000007945 */ /* 0x000fe20003800000 */
[----:B------:R-:W-:Y:S02]  /*19fb0*/  ISETP.GE.AND P3, PT, R10, UR14, PT ;  /* 0x0000000e0a007c0c */ /* 0x000fe4000bf66270 */
[----:B--2---:R2:W1:Y:S01]  /*19fc0*/  LDS.128 R16, [R231+0x5000] ;  /* 0x00500000e7107984 */ /* 0x0044620000000c00 */
        /* <DEDUP_REMOVED lines=18> */
.L_x_1517:
[----:B------:R-:W-:Y:S05]  /*1a0f0*/  BSYNC B0 ;  /* 0x0000000000007941 */ /* 0x000fea0003800000 */
.L_x_1516:
        /* <DEDUP_REMOVED lines=21> */
.L_x_1519:
[----:B------:R-:W-:Y:S05]  /*1a250*/  BSYNC B0 ;  /* 0x0000000000007941 */ /* 0x000fea0003800000 */
.L_x_1518:
        /* <DEDUP_REMOVED lines=21> */
.L_x_1521:
[----:B------:R-:W-:Y:S05]  /*1a3b0*/  BSYNC B0 ;  /* 0x0000000000007941 */ /* 0x000fea0003800000 */
.L_x_1520:
        /* <DEDUP_REMOVED lines=21> */
.L_x_1523:
[----:B------:R-:W-:Y:S05]  /*1a510*/  BSYNC B0 ;  /* 0x0000000000007941 */ /* 0x000fea0003800000 */
.L_x_1522:
        /* <DEDUP_REMOVED lines=21> */
.L_x_1525:
[----:B------:R-:W-:Y:S05]  /*1a670*/  BSYNC B0 ;  /* 0x0000000000007941 */ /* 0x000fea0003800000 */
.L_x_1524:
        /* <DEDUP_REMOVED lines=19> */
[----:B-1----:R-:W-:Y:S01]  /*1a7b0*/  STG.E.128 desc[UR26][R2.64+0x80], R16 ;  /* 0x0000801002007986 */ /* 0x002fe2000c101d1a */
[----:B------:R-:W-:Y:S05]  /*1a7c0*/  EXIT ;  /* 0x000000000000794d */ /* 0x000fea0003800000 */
.L_x_1526:
        /* <DEDUP_REMOVED lines=11> */
.L_x_2935:


//--------------------- .text._ZN5flash16flash_fwd_kernelI23Flash_fwd_kernel_traitsILi128ELi128ELi32ELi4ELb0ELb0EN7cutlass6half_tE19Flash_kernel_traitsILi128ELi128ELi32ELi4ES3_EELb1ELb0ELb0ELb0ELb0ELb1ELb0ELb0EEEvNS_16Flash_fwd_paramsE --------------------------
	.section	.text._ZN5flash16flash_fwd_kernelI23Flash_fwd_kernel_traitsILi128ELi128ELi32ELi4ELb0ELb0EN7cutlass6half_tE19Flash_kernel_traitsILi128ELi128ELi32ELi4ES3_EELb1ELb0ELb0ELb0ELb0ELb1ELb0ELb0EEEvNS_16Flash_fwd_paramsE,"ax",@progbits
	.align	128
        .global         _ZN5flash16flash_fwd_kernelI23Flash_fwd_kernel_traitsILi128ELi128ELi32ELi4ELb0ELb0EN7cutlass6half_tE19Flash_kernel_traitsILi128ELi128ELi32ELi4ES3_EELb1ELb0ELb0ELb0ELb0ELb1ELb0ELb0EEEvNS_16Flash_fwd_paramsE
        .type           _ZN5flash16flash_fwd_kernelI23Flash_fwd_kernel_traitsILi128ELi128ELi32ELi4ELb0ELb0EN7cutlass6half_tE19Flash_kernel_traitsILi128ELi128ELi32ELi4ES3_EELb1ELb0ELb0ELb0ELb0ELb1ELb0ELb0EEEvNS_16Flash_fwd_paramsE,@function
        .size           _ZN5flash16flash_fwd_kernelI23Flash_fwd_kernel_traitsILi128ELi128ELi32ELi4ELb0ELb0EN7cutlass6half_tE19Flash_kernel_traitsILi128ELi128ELi32ELi4ES3_EELb1ELb0ELb0ELb0ELb0ELb1ELb0ELb0EEEvNS_16Flash_fwd_paramsE,(.L_x_2936 - _ZN5flash16flash_fwd_kernelI23Flash_fwd_kernel_traitsILi128ELi128ELi32ELi4ELb0ELb0EN7cutlass6half_tE19Flash_kernel_traitsILi128ELi128ELi32ELi4ES3_EELb1ELb0ELb0ELb0ELb0ELb1ELb0ELb0EEEvNS_16Flash_fwd_paramsE)
        .other          _ZN5flash16flash_fwd_kernelI23Flash_fwd_kernel_traitsILi128ELi128ELi32ELi4ELb0ELb0EN7cutlass6half_tE19Flash_kernel_traitsILi128ELi128ELi32ELi4ES3_EELb1ELb0ELb0ELb0ELb0ELb1ELb0ELb0EEEvNS_16Flash_fwd_paramsE,@"STO_CUDA_ENTRY STV_DEFAULT"
_ZN5flash16flash_fwd_kernelI23Flash_fwd_kernel_traitsILi128ELi128ELi32ELi4ELb0ELb0EN7cutlass6half_tE19Flash_kernel_traitsILi128ELi128ELi32ELi4ES3_EELb1ELb0ELb0ELb0ELb0ELb1ELb0ELb0EEEvNS_16Flash_fwd_paramsE:
.text._ZN5flash16flash_fwd_kernelI23Flash_fwd_kernel_traitsILi128ELi128ELi32ELi4ELb0ELb0EN7cutlass6half_tE19Flash_kernel_traitsILi128ELi128ELi32ELi4ES3_EELb1ELb0ELb0ELb0ELb0ELb1ELb0ELb0EEEvNS_16Flash_fwd_paramsE:
[----:B------:R-:W1:Y:S08]  /*0000*/  LDC R1, c[0x0][0x28] ;  /* 0x00000a00ff017b82 */ /* 0x000e700000000800 */
[----:B------:R-:W2:Y:S01]  /*0010*/  LDC R6, c[0x0][0x3a8] ;  /* 0x0000ea00ff067b82 */ /* 0x000ea20000000800 */
[----:B------:R-:W-:Y:S01]  /*0020*/  ULDC.U8 UR4, c[0x0][0x3b4] ;  /* 0x0000ed0000047ab9 */ /* 0x000fe20000000000 */
[----:B------:R-:W-:Y:S01]  /*0030*/  ULDC.64 UR34, c[0x0][0x3a0] ;  /* 0x0000e80000227ab9 */ /* 0x000fe20000000a00 */
[----:B------:R-:W-:Y:S01]  /*0040*/  ISETP.NE.AND P2, PT, RZ, UR4, PT ;  /* 0x00000004ff007c0c */ /* 0x000fe2000bf45270 */
[----:B------:R-:W-:Y:S01]  /*0050*/  IMAD.U32 R2, RZ, RZ, UR34 ;  /* 0x00000022ff027e24 */ /* 0x000fe2000f8e00ff */
[----:B------:R-:W-:Y:S01]  /*0060*/  ULDC.64 UR32, c[0x0][0x208] ;  /* 0x0000820000207ab9 */ /* 0x000fe20000000a00 */
[----:B------:R-:W-:-:S02]  /*0070*/  IMAD.U32 R3, RZ, RZ, UR35 ;  /* 0x00000023ff037e24 */ /* 0x000fc4000f8e00ff */
[----:B------:R-:W3:Y:S01]  /*0080*/  LDC R7, c[0x0][0x3ac] ;  /* 0x0000eb00ff077b82 */ /* 0x000ee20000000800 */
[----:B------:R-:W4:Y:S01]  /*0090*/  S2R R91, SR_TID.X ;  /* 0x00000000005b7919 */ /* 0x000f220000002100 */
[----:B------:R-:W-:Y:S01]  /*00a0*/  ULDC.64 UR6, c[0x0][0x2f0] ;  /* 0x0000bc0000067ab9 */ /* 0x000fe20000000a00 */
[----:B------:R-:W-:Y:S01]  /*00b0*/  ULDC.64 UR10, c[0x0][0x2f0] ;  /* 0x0000bc00000a7ab9 */ /* 0x000fe20000000a00 */
[----:B-1----:R-:W-:-:S04]  /*00c0*/  VIADD R1, R1, 0xffffffe0 ;  /* 0xffffffe001017836 */ /* 0x002fc80000000000 */
[----:B------:R2:W5:Y:S01]  /*00d0*/  @P2 LDG.E.64 R4, desc[UR32][R2.64] ;  /* 0x0000002002042981 */ /* 0x000562000c1e1b00 */
[----:B------:R-:W-:Y:S08]  /*00e0*/  S2UR UR28, SR_CTAID.X ;  /* 0x00000000001c79c3 */ /* 0x000ff00000002500 */
[----:B------:R-:W1:Y:S08]  /*00f0*/  S2UR UR14, SR_CTAID.Y ;  /* 0x00000000000e79c3 */ /* 0x000e700000002600 */
[----:B------:R-:W4:Y:S01]  /*0100*/  S2UR UR9, SR_CTAID.Z ;  /* 0x00000000000979c3 */ /* 0x000f220000002700 */
[----:B--2---:R-:W-:-:S07]  /*0110*/  @P2 IMAD.MOV.U32 R2, RZ, RZ, R6 ;  /* 0x000000ffff022224 */ /* 0x004fce00078e0006 */
[----:B------:R-:W2:Y:S01]  /*0120*/  @P2 LDC R0, c[0x0][0x3b0] ;  /* 0x0000ec00ff002b82 */ /* 0x000ea20000000800 */
[----:B---3--:R-:W-:-:S06]  /*0130*/  @P2 IMAD.MOV.U32 R3, RZ, RZ, R7 ;  /* 0x000000ffff032224 */ /* 0x008fcc00078e0007 */
[----:B------:R-:W2:Y:S01]  /*0140*/  @P2 LDG.E.64 R2, desc[UR32][R2.64] ;  /* 0x0000002002022981 */ /* 0x000ea2000c1e1b00 */
[----:B------:R-:W-:Y:S02]  /*0150*/  UISETP.NE.U32.AND UP2, UPT, UR6, URZ, UPT ;  /* 0x0000003f0600728c */ /* 0x000fe4000bf45070 */
[----:B-1----:R-:W-:Y:S02]  /*0160*/  UIMAD.WIDE UR10, UR14, 0x4, UR10 ;  /* 0x000000040e0a78a5 */ /* 0x002fe4000f8e020a */
[----:B------:R-:W-:Y:S01]  /*0170*/  UISETP.NE.AND.EX UP2, UPT, UR7, URZ, UPT, UP2 ;  /* 0x0000003f0700728c */ /* 0x000fe2000bf45320 */
[----:B------:R-:W-:Y:S01]  /*0180*/  ULDC.U8 UR6, c[0x0][0x3c2] ;  /* 0x0000f08000067ab9 */ /* 0x000fe20000000000 */
[----:B----4-:R-:W-:Y:S02]  /*0190*/  ULOP3.LUT UR4, UR9, UR28, UR14, 0xfe, !UPT ;  /* 0x0000001c09047292 */ /* 0x010fe4000f8efe0e */
[----:B------:R-:W-:Y:S02]  /*01a0*/  UISETP.NE.AND UP3, UPT, UR6, URZ, UPT ;  /* 0x0000003f0600728c */ /* 0x000fe4000bf65270 */
[----:B------:R-:W-:Y:S01]  /*01b0*/  PLOP3.LUT P0, PT, PT, PT, UP2, 0x80, 0x0 ;  /* 0x000000000000781c */ /* 0x000fe20003f0f028 */
[----:B------:R-:W-:Y:S01]  /*01c0*/  ULDC.64 UR6, c[0x0][0x2f8] ;  /* 0x0000be0000067ab9 */ /* 0x000fe20000000a00 */
[----:B------:R-:W-:Y:S01]  /*01d0*/  LOP3.LUT P1, RZ, R91, UR4, RZ, 0xfc, !PT ;  /* 0x000000045bff7c12 */ /* 0x000fe2000f82fcff */
[----:B------:R-:W-:-:S02]  /*01e0*/  ULDC.64 UR4, c[0x0][0x300] ;  /* 0x0000c00000047ab9 */ /* 0x000fc40000000a00 */
[----:B------:R-:W-:-:S04]  /*01f0*/  UISETP.NE.U32.AND UP1, UPT, UR4, URZ, UPT ;  /* 0x0000003f0400728c */ /* 0x000fc8000bf25070 */
[----:B------:R-:W-:-:S03]  /*0200*/  UISETP.NE.AND.EX UP1, UPT, UR5, URZ, UPT, UP1 ;  /* 0x0000003f0500728c */ /* 0x000fc6000bf25310 */
[----:B------:R-:W-:Y:S02]  /*0210*/  ULDC.64 UR4, c[0x0][0x2f8] ;  /* 0x0000be0000047ab9 */ /* 0x000fe40000000a00 */
[----:B------:R-:W-:Y:S01]  /*0220*/  UISETP.EQ.U32.AND UP0, UPT, UR4, URZ, UPT ;  /* 0x0000003f0400728c */ /* 0x000fe2000bf02070 */
[----:B------:R-:W1:Y:S03]  /*0230*/  @!P1 LDC.64 R8, c[0x0][0x3b8] ;  /* 0x0000ee00ff089b82 */ /* 0x000e660000000a00 */
[----:B------:R-:W-:Y:S02]  /*0240*/  UISETP.EQ.OR.EX UP0, UPT, UR5, URZ, !UP3, UP0 ;  /* 0x0000003f0500728c */ /* 0x000fe4000df02700 */
[----:B------:R-:W-:Y:S01]  /*0250*/  UIMAD.WIDE UR6, UR14, 0x4, UR6 ;  /* 0x000000040e0678a5 */ /* 0x000fe2000f8e0206 */
[----:B-----5:R-:W-:Y:S02]  /*0260*/  @P2 R2UR UR34, R4 ;  /* 0x00000000042222ca */ /* 0x020fe400000e0000 */
[----:B------:R-:W-:-:S11]  /*0270*/  @P2 R2UR UR35, R5 ;  /* 0x00000000052322ca */ /* 0x000fd600000e0000 */
[----:B------:R-:W-:Y:S02]  /*0280*/  IMAD.U32 R4, RZ, RZ, UR34 ;  /* 0x00000022ff047e24 */ /* 0x000fe4000f8e00ff */
[----:B------:R-:W-:-:S05]  /*0290*/  IMAD.U32 R5, RZ, RZ, UR35 ;  /* 0x00000023ff057e24 */ /* 0x000fca000f8e00ff */
[----:B-1----:R1:W-:Y:S01]  /*02a0*/  @!P1 STG.E.64 desc[UR32][R8.64], R4 ;  /* 0x0000000408009986 */ /* 0x0023e2000c101b20 */
[----:B--2---:R-:W-:Y:S01]  /*02b0*/  @P2 IADD3 R6, P3, R2, R0, RZ ;  /* 0x0000000002062210 */ /* 0x004fe20007f7e0ff */
[----:B------:R-:W-:-:S04]  /*02c0*/  IMAD.U32 R2, RZ, RZ, UR10 ;  /* 0x0000000aff027e24 */ /* 0x000fc8000f8e00ff */
[----:B------:R-:W-:Y:S01]  /*02d0*/  @P2 IMAD.X R7, RZ, RZ, R3, P3 ;  /* 0x000000ffff072224 */ /* 0x000fe200018e0603 */
[----:B------:R-:W-:Y:S01]  /*02e0*/  PLOP3.LUT P2, PT, PT, PT, UP1, 0x80, 0x0 ;  /* 0x000000000000781c */ /* 0x000fe20003f4f018 */
[----:B------:R-:W-:Y:S01]  /*02f0*/  IMAD.U32 R3, RZ, RZ, UR11 ;  /* 0x0000000bff037e24 */ /* 0x000fe2000f8e00ff */
[----:B------:R-:W-:Y:S02]  /*0300*/  @UP1 ULDC.64 UR10, c[0x0][0x300] ;  /* 0x0000c000000a1ab9 */ /* 0x000fe40000000a00 */
[----:B------:R-:W-:Y:S01]  /*0310*/  @UP1 UIMAD.WIDE UR10, UR14, 0x4, UR10 ;  /* 0x000000040e0a18a5 */ /* 0x000fe2000f8e020a */
[----:B-1----:R-:W-:Y:S02]  /*0320*/  @!P1 IMAD.MOV.U32 R4, RZ, RZ, R6 ;  /* 0x000000ffff049224 */ /* 0x002fe400078e0006 */
[----:B------:R-:W-:-:S05]  /*0330*/  @!P1 IMAD.MOV.U32 R5, RZ, RZ, R7 ;  /* 0x000000ffff059224 */ /* 0x000fca00078e0007 */
[----:B------:R1:W-:Y:S01]  /*0340*/  @!P1 STG.E.64 desc[UR32][R8.64+0x8], R4 ;  /* 0x0000080408009986 */ /* 0x0003e2000c101b20 */
[----:B------:R-:W-:-:S03]  /*0350*/  PLOP3.LUT P1, PT, PT, PT, UP0, 0x80, 0x0 ;  /* 0x000000000000781c */ /* 0x000fc60003f2f008 */
[----:B-1----:R-:W2:Y:S04]  /*0360*/  @P0 LDG.E R8, desc[UR32][R2.64] ;  /* 0x0000002002080981 */ /* 0x002ea8000c1e1900 */
[----:B------:R1:W3:Y:S02]  /*0370*/  @P0 LDG.E R4, desc[UR32][R2.64+0x4] ;  /* 0x0000042002040981 */ /* 0x0002e4000c1e1900 */
[----:B-1----:R-:W-:Y:S02]  /*0380*/  IMAD.U32 R2, RZ, RZ, UR10 ;  /* 0x0000000aff027e24 */ /* 0x002fe4000f8e00ff */
[----:B------:R-:W-:-:S05]  /*0390*/  IMAD.U32 R3, RZ, RZ, UR11 ;  /* 0x0000000bff037e24 */ /* 0x000fca000f8e00ff */
[----:B------:R1:W4:Y:S02]  /*03a0*/  @P2 LDG.E R0, desc[UR32][R2.64] ;  /* 0x0000002002002981 */ /* 0x000324000c1e1900 */
[----:B-1----:R-:W-:Y:S01]  /*03b0*/  IMAD.U32 R2, RZ, RZ, UR6 ;  /* 0x00000006ff027e24 */ /* 0x002fe2000f8e00ff */
[----:B------:R-:W-:Y:S01]  /*03c0*/  SHF.R.S32.HI R34, RZ, 0x1f, R91 ;  /* 0x0000001fff227819 */ /* 0x000fe2000001145b */
[----:B------:R-:W-:Y:S01]  /*03d0*/  IMAD.U32 R3, RZ, RZ, UR7 ;  /* 0x00000007ff037e24 */ /* 0x000fe2000f8e00ff */
[----:B------:R-:W-:Y:S01]  /*03e0*/  UMOV UR27, 0xffffffff ;  /* 0xffffffff001b7882 */ /* 0x000fe20000000000 */
[----:B------:R-:W-:-:S03]  /*03f0*/  ULDC UR6, c[0x0][0x270] ;  /* 0x00009c0000067ab9 */ /* 0x000fc60000000800 */
[----:B------:R-:W5:Y:S01]  /*0400*/  @!P1 LDG.E R5, desc[UR32][R2.64] ;  /* 0x0000002002059981 */ /* 0x000f62000c1e1900 */
[----:B------:R-:W-:Y:S01]  /*0410*/  LEA.HI R38, R34, R91, RZ, 0x5 ;  /* 0x0000005b22267211 */ /* 0x000fe200078f28ff */
[----:B------:R-:W-:Y:S01]  /*0420*/  UMOV UR15, URZ ;  /* 0x0000003f000f7c82 */ /* 0x000fe20008000000 */
[----:B------:R-:W-:Y:S01]  /*0430*/  UIMAD UR7, UR14, UR6, UR9 ;  /* 0x000000060e0772a4 */ /* 0x000fe2000f8e0209 */
[----:B------:R-:W-:Y:S01]  /*0440*/  UMOV UR8, 0xffffffff ;  /* 0xffffffff00087882 */ /* 0x000fe20000000000 */
[----:B--2---:R-:W-:Y:S02]  /*0450*/  @P0 R2UR UR27, R8 ;  /* 0x00000000081b02ca */ /* 0x004fe400000e0000 */
[----:B---3--:R-:W-:Y:S02]  /*0460*/  @P0 R2UR UR23, R4 ;  /* 0x00000000041702ca */ /* 0x008fe400000e0000 */
[----:B------:R-:W-:Y:S01]  /*0470*/  ISETP.NE.U32.AND P0, PT, RZ, UR4, PT ;  /* 0x00000004ff007c0c */ /* 0x000fe2000bf05070 */
[----:B------:R-:W-:-:S10]  /*0480*/  USHF.L.U32 UR4, UR7, 0x5, URZ ;  /* 0x0000000507047899 */ /* 0x000fd4000800063f */
[----:B------:R-:W-:-:S07]  /*0490*/  @UP2 UIADD3 UR23, UR23, -UR27, URZ ;  /* 0x8000001b17172290 */ /* 0x000fce000fffe03f */
[----:B------:R-:W-:Y:S01]  /*04a0*/  @!UP2 ULDC UR23, c[0x0][0x2c4] ;  /* 0x0000b1000017aab9 */ /* 0x000fe20000000800 */
[----:B----4-:R-:W-:Y:S02]  /*04b0*/  @P2 R2UR UR15, R0 ;  /* 0x00000000000f22ca */ /* 0x010fe400000e0000 */
[----:B------:R-:W-:Y:S02]  /*04c0*/  LOP3.LUT R0, R38, 0xffffffe0, RZ, 0xc0, !PT ;  /* 0xffffffe026007812 */ /* 0x000fe400078ec0ff */
[----:B------:R-:W-:Y:S01]  /*04d0*/  ISETP.NE.AND.EX P2, PT, RZ, UR5, PT, P0 ;  /* 0x00000005ff007c0c */ /* 0x000fe2000bf45300 */
[----:B------:R-:W-:Y:S02]  /*04e0*/  USHF.R.S32.HI UR5, URZ, 0x1f, UR4 ;  /* 0x0000001f3f057899 */ /* 0x000fe40008011404 */
[----:B------:R-:W-:Y:S01]  /*04f0*/  IMAD.IADD R0, R91, 0x1, -R0 ;  /* 0x000000015b007824 */ /* 0x000fe200078e0a00 */
[----:B-----5:R-:W-:-:S04]  /*0500*/  @!P1 R2UR UR8, R5 ;  /* 0x00000000050892ca */ /* 0x020fc800000e0000 */
[--C-:B------:R-:W-:Y:S02]  /*0510*/  IADD3 R248, P1, P0, R6, UR4, R0.reuse ;  /* 0x0000000406f87c10 */ /* 0x100fe4000f83e000 */
[----:B------:R-:W-:-:S04]  /*0520*/  SHF.R.S32.HI R0, RZ, 0x1f, R0 ;  /* 0x0000001fff007819 */ /* 0x000fc80000011400 */
[----:B------:R-:W-:Y:S01]  /*0530*/  IADD3.X R174, R7, UR5, R0, P1, P0 ;  /* 0x0000000507ae7c10 */ /* 0x000fe20008fe0400 */
[----:B------:R-:W-:Y:S06]  /*0540*/  @!P2 BRA `(.L_x_1527) ;  /* 0x00000000001ca947 */ /* 0x000fec0003800000 */
[----:B------:R-:W-:-:S13]  /*0550*/  PLOP3.LUT P0, PT, PT, PT, UP3, 0x80, 0x0 ;  /* 0x000000000000781c */ /* 0x000fda0003f0f038 */
[----:B------:R-:W2:Y:S04]  /*0560*/  @P0 LDG.E R0, desc[UR32][R2.64+0x4] ;  /* 0x0000042002000981 */ /* 0x000ea8000c1e1900 */
[----:B------:R-:W3:Y:S01]  /*0570*/  @!P0 LDG.E R2, desc[UR32][R2.64] ;  /* 0x0000002002028981 */ /* 0x000ee2000c1e1900 */
[----:B--2---:R-:W-:-:S13]  /*0580*/  @P0 R2UR UR10, R0 ;  /* 0x00000000000a02ca */ /* 0x004fda00000e0000 */
[----:B------:R-:W-:-:S07]  /*0590*/  @UP3 UIADD3 UR10, UR10, -UR8, URZ ;  /* 0x800000080a0a3290 */ /* 0x000fce000fffe03f */
[----:B---3--:R-:W-:Y:S01]  /*05a0*/  @!P0 R2UR UR10, R2 ;  /* 0x00000000020a82ca */ /* 0x008fe200000e0000 */
[----:B------:R-:W-:-:S14]  /*05b0*/  BRA `(.L_x_1528) ;  /* 0x0000000000047947 */ /* 0x000fdc0003800000 */
.L_x_1527:
[----:B------:R-:W-:-:S05]  /*05c0*/  ULDC UR10, c[0x0][0x2c8] ;  /* 0x0000b200000a7ab9 */ /* 0x000fca0000000800 */
.L_x_1528:
        /* <DEDUP_REMOVED lines=29> */
[----:B------:R-:W-:Y:S01]  /*07a0*/  UISETP.NE.AND UP0, UPT, UR27, -0x1, UPT ;  /* 0xffffffff1b00788c */ /* 0x000fe2000bf05270 */
[CC--:B------:R-:W-:Y:S01]  /*07b0*/  LEA.HI R7, R34.reuse, R91.reuse, RZ, 0x3 ;  /* 0x0000005b22077211 */ /* 0x0c0fe200078f18ff */
[----:B------:R-:W-:Y:S01]  /*07c0*/  UIADD3 UR23, -UR7, UR23, URZ ;  /* 0x0000001707177290 */ /* 0x000fe2000fffe13f */
[CC--:B------:R-:W-:Y:S02]  /*07d0*/  LEA.HI R17, R34.reuse, R91.reuse, RZ, 0x6 ;  /* 0x0000005b22117211 */ /* 0x0c0fe400078f30ff */
[----:B------:R-:W-:-:S03]  /*07e0*/  LEA.HI R34, R34, R91, RZ, 0x4 ;  /* 0x0000005b22227211 */ /* 0x000fc600078f20ff */
[----:B------:R-:W-:-:S03]  /*07f0*/  IMAD.SHL.U32 R17, R17, 0x8, RZ ;  /* 0x0000000811117824 */ /* 0x000fc600078e00ff */
[----:B------:R-:W-:Y:S01]  /*0800*/  @UP0 ULDC.64 UR6, c[0x0][0x240] ;  /* 0x0000900000060ab9 */ /* 0x000fe20000000a00 */
[----:B------:R-:W-:Y:S02]  /*0810*/  @!UP0 USHF.R.S32.HI UR10, URZ, 0x1f, UR14 ;  /* 0x0000001f3f0a8899 */ /* 0x000fe4000801140e */
[----:B------:R-:W-:-:S04]  /*0820*/  @UP0 UIMAD.WIDE.U32 UR12, UR27, UR6, URZ ;  /* 0x000000061b0c02a5 */ /* 0x000fc8000f8e003f */
[----:B------:R-:W-:Y:S02]  /*0830*/  @UP0 UIMAD UR4, UR27, UR7, UR13 ;  /* 0x000000071b0402a4 */ /* 0x000fe4000f8e020d */
[----:B------:R-:W-:Y:S01]  /*0840*/  ULEA.HI.SX32 UR13, UR39, 0xffffffff, 0x1b ;  /* 0xffffffff270d7891 */ /* 0x000fe2000f8fda3f */
        /* <DEDUP_REMOVED lines=12> */
[----:B------:R-:W-:Y:S02]  /*0910*/  UISETP.NE.AND UP0, UPT, UR8, -0x1, UPT ;  /* 0xffffffff0800788c */ /* 0x000fe4000bf05270 */
[----:B------:R-:W-:-:S04]  /*0920*/  UIMAD UR10, UR10, UR6, URZ ;  /* 0x000000060a0a72a4 */ /* 0x000fc8000f8e023f */
        /* <DEDUP_REMOVED lines=12> */
[----:B------:R-:W-:Y:S02]  /*09f0*/  SHF.R.S32.HI R2, RZ, 0x3, R7 ;  /* 0x00000003ff027819 */ /* 0x000fe40000011407 */
[----:B------:R-:W-:Y:S01]  /*0a00*/  LOP3.LUT R7, R7, 0xfffffff8, RZ, 0xc0, !PT ;  /* 0xfffffff807077812 */ /* 0x000fe200078ec0ff */
[----:B------:R-:W-:Y:S01]  /*0a10*/  IMAD.MOV R0, RZ, RZ, -R6 ;  /* 0x000000ffff007224 */ /* 0x000fe200078e0a06 */
[C---:B------:R-:W-:Y:S01]  /*0a20*/  ISETP.GE.AND P3, PT, R2.reuse, UR23, PT ;  /* 0x0000001702007c0c */ /* 0x040fe2000bf66270 */
[----:B------:R-:W-:Y:S02]  /*0a30*/  VIADD R33, R2, 0x10 ;  /* 0x0000001002217836 */ /* 0x000fe40000000000 */
[----:B------:R-:W-:Y:S02]  /*0a40*/  IMAD R0, R8, R0, R3 ;  /* 0x0000000008007224 */ /* 0x000fe400078e0203 */
[----:B------:R-:W-:Y:S01]  /*0a50*/  IMAD.IADD R37, R91, 0x1, -R7 ;  /* 0x000000015b257824 */ /* 0x000fe200078e0a07 */
[----:B------:R-:W-:Y:S01]  /*0a60*/  LOP3.LUT R7, R13, UR9, RZ, 0x3c, !PT ;  /* 0x000000090d077c12 */ /* 0x000fe2000f8e3cff */
[----:B------:R-:W-:Y:S01]  /*0a70*/  VIADD R4, R2, 0x20 ;  /* 0x0000002002047836 */ /* 0x000fe20000000000 */
[----:B------:R-:W-:Y:S01]  /*0a80*/  ISETP.GT.U32.AND P4, PT, R8, R0, PT ;  /* 0x000000000800720c */ /* 0x000fe20003f84070 */
[----:B------:R-:W-:Y:S01]  /*0a90*/  IMAD.SHL.U32 R20, R37, 0x8, RZ ;  /* 0x0000000825147824 */ /* 0x000fe200078e00ff */
[----:B------:R-:W-:Y:S01]  /*0aa0*/  ISETP.GE.AND P5, PT, R7, RZ, PT ;  /* 0x000000ff0700720c */ /* 0x000fe20003fa6270 */
[----:B------:R-:W-:Y:S01]  /*0ab0*/  VIADD R3, R2, 0x30 ;  /* 0x0000003002037836 */ /* 0x000fe20000000000 */
[----:B------:R-:W-:Y:S01]  /*0ac0*/  ISETP.GE.AND P1, PT, R4, UR23, PT ;  /* 0x0000001704007c0c */ /* 0x000fe2000bf26270 */
[----:B------:R-:W1:Y:S01]  /*0ad0*/  @!P3 LDC.64 R14, c[0x0][0x240] ;  /* 0x00009000ff0ebb82 */ /* 0x000e620000000a00 */
[----:B------:R-:W-:Y:S01]  /*0ae0*/  SHF.R.S32.HI R21, RZ, 0x1f, R20 ;  /* 0x0000001fff157819 */ /* 0x000fe20000011414 */
[----:B------:R-:W-:Y:S01]  /*0af0*/  IMAD.U32 R4, RZ, RZ, UR28 ;  /* 0x0000001cff047e24 */ /* 0x000fe2000f8e00ff */
[----:B------:R-:W-:Y:S01]  /*0b00*/  ISETP.GE.AND P0, PT, R3, UR23, PT ;  /* 0x0000001703007c0c */ /* 0x000fe2000bf06270 */
[----:B------:R-:W-:Y:S01]  /*0b10*/  VIADD R11, R2, 0x40 ;  /* 0x00000040020b7836 */ /* 0x000fe20000000000 */
[----:B------:R-:W-:-:S03]  /*0b20*/  SHF.R.S32.HI R3, RZ, 0x1f, R2 ;  /* 0x0000001fff037819 */ /* 0x000fc60000011402 */
[----:B------:R-:W-:Y:S01]  /*0b30*/  @!P4 IMAD.IADD R0, R0, 0x1, -R8 ;  /* 0x000000010000c824 */ /* 0x000fe200078e0a08 */
[----:B------:R-:W2:Y:S01]  /*0b40*/  @!P3 LDC.64 R18, c[0x0][0x210] ;  /* 0x00008400ff12bb82 */ /* 0x000ea20000000a00 */
[----:B------:R-:W-:Y:S01]  /*0b50*/  @!P4 VIADD R6, R6, 0x1 ;  /* 0x000000010606c836 */ /* 0x000fe20000000000 */
[----:B------:R-:W-:Y:S01]  /*0b60*/  ISETP.GE.AND P4, PT, R11, UR23, PT ;  /* 0x000000170b007c0c */ /* 0x000fe2000bf86270 */
[----:B------:R-:W3:Y:S01]  /*0b70*/  @!P1 S2R R27, SR_CgaCtaId ;  /* 0x00000000001b9919 */ /* 0x000ee20000008800 */
[----:B------:R-:W-:Y:S01]  /*0b80*/  ISETP.GE.U32.AND P6, PT, R0, R8, PT ;  /* 0x000000080000720c */ /* 0x000fe20003fc6070 */
[----:B------:R-:W-:Y:S01]  /*0b90*/  IMAD.U32 R0, RZ, RZ, UR6 ;  /* 0x00000006ff007e24 */ /* 0x000fe2000f8e00ff */
[----:B------:R-:W-:Y:S01]  /*0ba0*/  IADD3 R8, P2, R20, UR12, RZ ;  /* 0x0000000c14087c10 */ /* 0x000fe2000ff5e0ff */
[----:B------:R-:W-:Y:S01]  /*0bb0*/  IMAD.WIDE R4, R4, 0x80, R2 ;  /* 0x0000008004047825 */ /* 0x000fe200078e0202 */
[----:B------:R-:W4:Y:S01]  /*0bc0*/  @!P1 LDC.64 R24, c[0x0][0x240] ;  /* 0x00009000ff189b82 */ /* 0x000f220000000a00 */
[----:B------:R-:W-:Y:S01]  /*0bd0*/  UMOV UR6, 0x400 ;  /* 0x0000040000067882 */ /* 0x000fe20000000000 */
[----:B------:R-:W-:Y:S01]  /*0be0*/  IADD3.X R9, R21, UR4, RZ, P2, !PT ;  /* 0x0000000415097c10 */ /* 0x000fe200097fe4ff */
[----:B------:R-:W-:Y:S01]  /*0bf0*/  UIMAD UR12, UR13, -0x20, UR5 ;  /* 0xffffffe00d0c78a4 */ /* 0x000fe2000f8e0205 */
[----:B------:R-:W-:Y:S01]  /*0c00*/  ISETP.GE.AND P2, PT, R33, UR23, PT ;  /* 0x0000001721007c0c */ /* 0x000fe2000bf46270 */
[----:B------:R-:W-:Y:S01]  /*0c10*/  IMAD.WIDE.U32 R8, R0, UR9, R8 ;  /* 0x0000000900087c25 */ /* 0x000fe2000f8e0008 */
[----:B------:R-:W-:-:S02]  /*0c20*/  SHF.L.U32 R0, R2, 0x6, RZ ;  /* 0x0000000602007819 */ /* 0x000fc400000006ff */
[----:B------:R-:W5:Y:S01]  /*0c30*/  S2UR UR4, SR_CgaCtaId ;  /* 0x00000000000479c3 */ /* 0x000f620000008800 */
[----:B------:R-:W-:Y:S01]  /*0c40*/  @UP0 ULDC.64 UR8, c[0x0][0x248] ;  /* 0x0000920000080ab9 */ /* 0x000fe20000000a00 */
[----:B------:R-:W-:Y:S01]  /*0c50*/  @P6 VIADD R6, R6, 0x1 ;  /* 0x0000000106066836 */ /* 0x000fe20000000000 */
[----:B------:R-:W-:Y:S01]  /*0c60*/  LOP3.LUT R0, R0, 0x1c0, RZ, 0xc0, !PT ;  /* 0x000001c000007812 */ /* 0x000fe200078ec0ff */
[----:B------:R-:W-:Y:S01]  /*0c70*/  VIADD R7, R9, UR7 ;  /* 0x0000000709077c36 */ /* 0x000fe20008000000 */
[----:B------:R-:W-:Y:S01]  /*0c80*/  ISETP.NE.AND P6, PT, R13, RZ, PT ;  /* 0x000000ff0d00720c */ /* 0x000fe20003fc5270 */
[----:B------:R-:W-:Y:S01]  /*0c90*/  IMAD.MOV.U32 R26, RZ, RZ, R6 ;  /* 0x000000ffff1a7224 */ /* 0x000fe200078e0006 */
[----:B------:R-:W-:Y:S02]  /*0ca0*/  LOP3.LUT R12, R0, 0x38, R20, 0xf8, !PT ;  /* 0x00000038000c7812 */ /* 0x000fe400078ef814 */
[----:B------:R-:W3:Y:S01]  /*0cb0*/  @!P2 LDC.64 R22, c[0x0][0x240] ;  /* 0x00009000ff16ab82 */ /* 0x000ee20000000a00 */
[----:B------:R-:W4:Y:S01]  /*0cc0*/  @!P2 S2R R32, SR_CgaCtaId ;  /* 0x000000000020a919 */ /* 0x000f220000008800 */
[----:B------:R-:W-:Y:S01]  /*0cd0*/  SHF.R.U32.HI R10, RZ, 0x3, R0 ;  /* 0x00000003ff0a7819 */ /* 0x000fe20000011600 */
[----:B-1----:R-:W-:Y:S01]  /*0ce0*/  @!P3 IMAD R0, R5, R14, RZ ;  /* 0x0000000e0500b224 */ /* 0x002fe200078e02ff */
[----:B------:R-:W-:Y:S01]  /*0cf0*/  @UP0 UIMAD.WIDE.U32 UR18, UR16, UR8, URZ ;  /* 0x00000008101202a5 */ /* 0x000fe2000f8e003f */
[----:B------:R-:W-:Y:S01]  /*0d00*/  @!P3 IMAD.MOV.U32 R6, RZ, RZ, R8 ;  /* 0x000000ffff06b224 */ /* 0x000fe200078e0008 */
[----:B------:R-:W-:Y:S01]  /*0d10*/  LOP3.LUT R16, R12, R10, RZ, 0x3c, !PT ;  /* 0x0000000a0c107212 */ /* 0x000fe200078e3cff */
[----:B------:R-:W-:Y:S01]  /*0d20*/  @!P5 IMAD.MOV R26, RZ, RZ, -R26 ;  /* 0x000000ffff1ad224 */ /* 0x000fe200078e0a1a */
[----:B------:R-:W1:Y:S01]  /*0d30*/  @!P2 LDC.64 R30, c[0x0][0x210] ;  /* 0x00008400ff1eab82 */ /* 0x000e620000000a00 */
[C---:B------:R-:W-:Y:S01]  /*0d40*/  @!P3 IMAD R12, R4.reuse, R15, R0 ;  /* 0x0000000f040cb224 */ /* 0x040fe200078e0200 */
[C---:B------:R-:W-:Y:S01]  /*0d50*/  @!P2 IADD3 R0, P5, R4.reuse, 0x10, RZ ;  /* 0x000000100400a810 */ /* 0x040fe20007fbe0ff */
[----:B------:R-:W-:Y:S01]  /*0d60*/  @!P3 IMAD.WIDE.U32 R10, R4, R14, R6 ;  /* 0x0000000e040ab225 */ /* 0x000fe200078e0006 */
[----:B------:R-:W-:Y:S01]  /*0d70*/  @!P6 LOP3.LUT R26, RZ, R13, RZ, 0x33, !PT ;  /* 0x0000000dff1ae212 */ /* 0x000fe200078e33ff */
[----:B------:R-:W-:Y:S01]  /*0d80*/  @UP0 UIMAD UR16, UR16, UR9, URZ ;  /* 0x00000009101002a4 */ /* 0x000fe2000f8e023f */
[----:B------:R-:W-:Y:S01]  /*0d90*/  LOP3.LUT R17, R16, 0xfffffe00, R17, 0xf8, !PT ;  /* 0xfffffe0010117812 */ /* 0x000fe200078ef811 */
[----:B------:R-:W-:Y:S01]  /*0da0*/  VIADD R14, R2, 0x50 ;  /* 0x00000050020e7836 */ /* 0x000fe20000000000 */
[----:B------:R-:W-:Y:S01]  /*0db0*/  @!P3 IADD3 R11, R11, R12, RZ ;  /* 0x0000000c0b0bb210 */ /* 0x000fe20007ffe0ff */
[----:B------:R-:W-:Y:S01]  /*0dc0*/  @!P2 IMAD.X R13, RZ, RZ, R5, P5 ;  /* 0x000000ffff0da224 */ /* 0x000fe200028e0605 */
[----:B--2---:R-:W-:Y:S01]  /*0dd0*/  @!P3 LEA R12, P6, R10, R18, 0x1 ;  /* 0x000000120a0cb211 */ /* 0x004fe200078c08ff */
[----:B------:R-:W2:Y:S01]  /*0de0*/  @!P1 LDC.64 R28, c[0x0][0x210] ;  /* 0x00008400ff1c9b82 */ /* 0x000ea20000000a00 */
[----:B------:R-:W-:Y:S01]  /*0df0*/  ISETP.GE.AND P5, PT, R14, UR23, PT ;  /* 0x000000170e007c0c */ /* 0x000fe2000bfa6270 */
[----:B-----5:R-:W-:-:S02]  /*0e00*/  ULEA UR4, UR4, UR6, 0x18 ;  /* 0x0000000604047291 */ /* 0x020fc4000f8ec03f */
[----:B------:R-:W-:Y:S01]  /*0e10*/  @UP0 UIADD3 UR16, UR19, UR16, URZ ;  /* 0x0000001013100290 */ /* 0x000fe2000fffe03f */
[-C--:B---3--:R-:W-:Y:S01]  /*0e20*/  @!P2 IMAD R14, R13, R22.reuse, RZ ;  /* 0x000000160d0ea224 */ /* 0x088fe200078e02ff */
[----:B------:R-:W-:Y:S01]  /*0e30*/  @!P3 LEA.HI.X R13, R10, R19, R11, 0x1, P6 ;  /* 0x000000130a0db211 */ /* 0x000fe200030f0c0b */
[----:B------:R-:W-:Y:S01]  /*0e40*/  @!P2 IMAD.MOV.U32 R10, RZ, RZ, R8 ;  /* 0x000000ffff0aa224 */ /* 0x000fe200078e0008 */
[----:B------:R-:W-:Y:S01]  /*0e50*/  @!P1 IADD3 R16, P6, R4, 0x20, RZ ;  /* 0x0000002004109810 */ /* 0x000fe20007fde0ff */
[----:B------:R-:W-:Y:S01]  /*0e60*/  @!P2 IMAD.MOV.U32 R11, RZ, RZ, R7 ;  /* 0x000000ffff0ba224 */ /* 0x000fe200078e0007 */
[----:B------:R-:W-:Y:S01]  /*0e70*/  @!P2 MOV R19, 0x400 ;  /* 0x000004000013a802 */ /* 0x000fe20000000f00 */
[C---:B------:R-:W-:Y:S01]  /*0e80*/  @!P2 IMAD R18, R0.reuse, R23, R14 ;  /* 0x000000170012a224 */ /* 0x040fe200078e020e */
[----:B------:R-:W-:Y:S01]  /*0e90*/  @!P1 MOV R14, 0x400 ;  /* 0x00000400000e9802 */ /* 0x000fe20000000f00 */
[----:B------:R-:W-:Y:S01]  /*0ea0*/  @!P2 IMAD.WIDE.U32 R10, R0, R22, R10 ;  /* 0x00000016000aa225 */ /* 0x000fe200078e000a */
[----:B----4-:R-:W-:Y:S01]  /*0eb0*/  @!P2 LEA R22, R32, R19, 0x18 ;  /* 0x000000132016a211 */ /* 0x010fe200078ec0ff */
[----:B------:R-:W-:Y:S01]  /*0ec0*/  @UP0 ULDC.64 UR6, c[0x0][0x250] ;  /* 0x0000940000060ab9 */ /* 0x000fe20000000a00 */
[----:B------:R-:W-:Y:S01]  /*0ed0*/  @!P1 LEA R27, R27, R14, 0x18 ;  /* 0x0000000e1b1b9211 */ /* 0x000fe200078ec0ff */
[----:B------:R-:W-:Y:S01]  /*0ee0*/  @!P1 IMAD.X R15, RZ, RZ, R5, P6 ;  /* 0x000000ffff0f9224 */ /* 0x000fe200030e0605 */
[----:B------:R-:W-:Y:S01]  /*0ef0*/  LEA R227, R17, UR4, 0x1 ;  /* 0x0000000411e37c11 */ /* 0x000fe2000f8e08ff */
[----:B------:R-:W-:Y:S01]  /*0f00*/  @!P2 IMAD.IADD R11, R11, 0x1, R18 ;  /* 0x000000010b0ba824 */ /* 0x000fe200078e0212 */
[C---:B-1----:R-:W-:Y:S01]  /*0f10*/  @!P2 LEA R14, P6, R10.reuse, R30, 0x1 ;  /* 0x0000001e0a0ea211 */ /* 0x042fe200078c08ff */
[----:B------:R-:W1:Y:S01]  /*0f20*/  @!P0 LDC.64 R18, c[0x0][0x240] ;  /* 0x00009000ff128b82 */ /* 0x000e620000000a00 */
[-C--:B------:R-:W-:Y:S01]  /*0f30*/  @!P1 IMAD R0, R15, R24.reuse, RZ ;  /* 0x000000180f009224 */ /* 0x080fe200078e02ff */
[----:B------:R-:W-:Y:S01]  /*0f40*/  @!PT LDS RZ, [RZ] ;  /* 0x00000000fffff984 */ /* 0x000fe20000000800 */
[----:B------:R-:W-:Y:S01]  /*0f50*/  @!PT LDS RZ, [RZ] ;  /* 0x00000000fffff984 */ /* 0x000fe20000000800 */
[----:B------:R-:W-:Y:S01]  /*0f60*/  @!PT LDS RZ, [RZ] ;  /* 0x00000000fffff984 */ /* 0x000fe20000000800 */
[----:B------:R-:W-:Y:S01]  /*0f70*/  @!P3 LDGSTS.E.BYPASS.LTC128B.128 [R227], desc[UR32][R12.64] ;  /* 0x000000000ce3bfae */ /* 0x000fe2000b901d60 */
[----:B------:R-:W-:Y:S01]  /*0f80*/  @!P2 LEA.HI.X R15, R10, R31, R11, 0x1, P6 ;  /* 0x0000001f0a0fa211 */ /* 0x000fe200030f0c0b */
[----:B------:R-:W-:Y:S01]  /*0f90*/  @!P1 IMAD.MOV.U32 R10, RZ, RZ, R8 ;  /* 0x000000ffff0a9224 */ /* 0x000fe200078e0008 */
[----:B------:R-:W-:Y:S01]  /*0fa0*/  ISETP.GE.AND P6, PT, R2, UR12, PT ;  /* 0x0000000c02007c0c */ /* 0x000fe2000bfc6270 */
[----:B------:R-:W-:Y:S01]  /*0fb0*/  @!P1 IMAD.MOV.U32 R11, RZ, RZ, R7 ;  /* 0x000000ffff0b9224 */ /* 0x000fe200078e0007 */
[----:B------:R3:W-:Y:S01]  /*0fc0*/  @!P3 LDGSTS.E.BYPASS.LTC128B.128 [R227+0x4000], desc[UR32][R12.64+0x80] ;  /* 0x040000800ce3bfae */ /* 0x0007e2000b901d60 */
[----:B------:R-:W-:Y:S01]  /*0fd0*/  @UP0 UIMAD.WIDE.U32 UR20, UR10, UR6, URZ ;  /* 0x000000060a1402a5 */ /* 0x000fe2000f8e003f */
[----:B------:R-:W-:Y:S01]  /*0fe0*/  @!P1 IMAD.WIDE.U32 R10, R16, R24, R10 ;  /* 0x00000018100a9225 */ /* 0x000fe200078e000a */
[----:B------:R-:W4:Y:S01]  /*0ff0*/  @!P4 S2R R30, SR_CgaCtaId ;  /* 0x00000000001ec919 */ /* 0x000f220000008800 */
[----:B------:R-:W-:Y:S01]  /*1000*/  @UP0 UIMAD UR10, UR10, UR7, URZ ;  /* 0x000000070a0a02a4 */ /* 0x000fe2000f8e023f */
[----:B------:R-:W5:Y:S03]  /*1010*/  @!P0 S2R R31, SR_CgaCtaId ;  /* 0x00000000001f8919 */ /* 0x000f660000008800 */
[----:B------:R-:W-:-:S03]  /*1020*/  @UP0 UIADD3 UR17, UR21, UR10, URZ ;  /* 0x0000000a15110290 */ /* 0x000fc6000fffe03f */
[----:B------:R-:W1:Y:S01]  /*1030*/  @!P6 S2R R32, SR_CgaCtaId ;  /* 0x000000000020e919 */ /* 0x000e620000008800 */
[----:B---3--:R-:W-:Y:S01]  /*1040*/  @!P1 IMAD R12, R16, R25, R0 ;  /* 0x00000019100c9224 */ /* 0x008fe200078e0200 */
[----:B------:R-:W-:Y:S01]  /*1050*/  @!P0 MOV R16, 0x400 ;  /* 0x0000040000108802 */ /* 0x000fe20000000f00 */
[----:B------:R-:W-:Y:S01]  /*1060*/  @!P2 IMAD R0, R17, 0x2, R22 ;  /* 0x000000021100a824 */ /* 0x000fe200078e0216 */
[----:B------:R-:W3:Y:S01]  /*1070*/  @!P0 LDC.64 R24, c[0x0][0x210] ;  /* 0x00008400ff188b82 */ /* 0x000ee20000000a00 */
[----:B------:R-:W-:Y:S01]  /*1080*/  @!P1 IMAD.IADD R11, R11, 0x1, R12 ;  /* 0x000000010b0b9824 */ /* 0x000fe200078e020c */
[C---:B--2---:R-:W-:Y:S02]  /*1090*/  @!P1 LEA R12, P3, R10.reuse, R28, 0x1 ;  /* 0x0000001c0a0c9211 */ /* 0x044fe400078608ff */
[----:B------:R-:W-:Y:S02]  /*10a0*/  @!P2 LDGSTS.E.BYPASS.LTC128B.128 [R0+0x800], desc[UR32][R14.64] ;  /* 0x008000000e00afae */ /* 0x000fe4000b901d60 */
[----:B------:R-:W-:Y:S01]  /*10b0*/  @!P1 LEA.HI.X R13, R10, R29, R11, 0x1, P3 ;  /* 0x0000001d0a0d9211 */ /* 0x000fe200018f0c0b */
[----:B------:R-:W-:Y:S01]  /*10c0*/  VIADD R11, R2, 0x70 ;  /* 0x00000070020b7836 */ /* 0x000fe20000000000 */
[----:B------:R2:W-:Y:S01]  /*10d0*/  @!P2 LDGSTS.E.BYPASS.LTC128B.128 [R0+0x4800], desc[UR32][R14.64+0x80] ;  /* 0x048000800e00afae */ /* 0x0005e2000b901d60 */
[----:B------:R-:W3:Y:S01]  /*10e0*/  @!P4 LDC.64 R22, c[0x0][0x240] ;  /* 0x00009000ff16cb82 */ /* 0x000ee20000000a00 */
[----:B-----5:R-:W-:-:S02]  /*10f0*/  @!P0 LEA R16, R31, R16, 0x18 ;  /* 0x000000101f108211 */ /* 0x020fc400078ec0ff */
[----:B------:R-:W-:Y:S01]  /*1100*/  ISETP.GE.AND P3, PT, R11, UR23, PT ;  /* 0x000000170b007c0c */ /* 0x000fe2000bf66270 */
[----:B------:R-:W-:-:S04]  /*1110*/  @!P0 IMAD.MOV.U32 R11, RZ, RZ, R7 ;  /* 0x000000ffff0b8224 */ /* 0x000fc800078e0007 */
[----:B------:R-:W5:Y:S01]  /*1120*/  @!P4 LDC.64 R28, c[0x0][0x210] ;  /* 0x00008400ff1ccb82 */ /* 0x000f620000000a00 */
[----:B--2---:R-:W-:Y:S01]  /*1130*/  @!P0 IADD3 R14, P2, R4, 0x30, RZ ;  /* 0x00000030040e8810 */ /* 0x004fe20007f5e0ff */
[----:B------:R-:W-:Y:S01]  /*1140*/  VIADD R0, R2, 0x60 ;  /* 0x0000006002007836 */ /* 0x000fe20000000000 */
[----:B------:R-:W-:Y:S02]  /*1150*/  @!P4 MOV R15, 0x400 ;  /* 0x00000400000fc802 */ /* 0x000fe40000000f00 */
[----:B------:R-:W-:Y:S02]  /*1160*/  @!P0 IADD3.X R10, RZ, R5, RZ, P2, !PT ;  /* 0x00000005ff0a8210 */ /* 0x000fe400017fe4ff */
[----:B------:R-:W-:Y:S01]  /*1170*/  ISETP.GE.AND P2, PT, R0, UR23, PT ;  /* 0x0000001700007c0c */ /* 0x000fe2000bf46270 */
[----:B------:R-:W-:Y:S01]  /*1180*/  @!P1 IMAD R0, R17, 0x2, R27 ;  /* 0x0000000211009824 */ /* 0x000fe200078e021b */
[----:B----4-:R-:W-:Y:S01]  /*1190*/  @!P4 LEA R27, R30, R15, 0x18 ;  /* 0x0000000f1e1bc211 */ /* 0x010fe200078ec0ff */
[----:B-1----:R-:W-:-:S03]  /*11a0*/  @!P0 IMAD R10, R10, R18, RZ ;  /* 0x000000120a0a8224 */ /* 0x002fc600078e02ff */
[----:B------:R-:W-:Y:S04]  /*11b0*/  @!P1 LDGSTS.E.BYPASS.LTC128B.128 [R0+0x1000], desc[UR32][R12.64] ;  /* 0x010000000c009fae */ /* 0x000fe8000b901d60 */
[----:B------:R1:W-:Y:S03]  /*11c0*/  @!P1 LDGSTS.E.BYPASS.LTC128B.128 [R0+0x5000], desc[UR32][R12.64+0x80] ;  /* 0x050000800c009fae */ /* 0x0003e6000b901d60 */
[----:B------:R-:W2:Y:S01]  /*11d0*/  @!P2 LDC.64 R30, c[0x0][0x210] ;  /* 0x00008400ff1eab82 */ /* 0x000ea20000000a00 */
[----:B-1----:R-:W-:Y:S01]  /*11e0*/  @!P0 IMAD R12, R14, R19, R10 ;  /* 0x000000130e0c8224 */ /* 0x002fe200078e020a */
[----:B------:R-:W-:Y:S01]  /*11f0*/  @!P4 IADD3 R0, P1, R4, 0x40, RZ ;  /* 0x000000400400c810 */ /* 0x000fe20007f3e0ff */
[----:B------:R-:W-:-:S04]  /*1200*/  @!P0 IMAD.MOV.U32 R10, RZ, RZ, R8 ;  /* 0x000000ffff0a8224 */ /* 0x000fc800078e0008 */
[----:B------:R-:W-:Y:S02]  /*1210*/  @!P0 IMAD.WIDE.U32 R10, R14, R18, R10 ;  /* 0x000000120e0a8225 */ /* 0x000fe400078e000a */
[----:B------:R-:W1:Y:S02]  /*1220*/  @!P5 LDC.64 R18, c[0x0][0x240] ;  /* 0x00009000ff12db82 */ /* 0x000e640000000a00 */
[----:B------:R-:W-:Y:S01]  /*1230*/  @!P4 IMAD.X R13, RZ, RZ, R5, P1 ;  /* 0x000000ffff0dc224 */ /* 0x000fe200008e0605 */
[----:B---3--:R-:W-:Y:S01]  /*1240*/  @!P0 LEA R14, P1, R10, R24, 0x1 ;  /* 0x000000180a0e8211 */ /* 0x008fe200078208ff */
[----:B------:R-:W-:Y:S01]  /*1250*/  @!P0 IMAD.IADD R12, R11, 0x1, R12 ;  /* 0x000000010b0c8824 */ /* 0x000fe200078e020c */
[----:B------:R-:W3:Y:S01]  /*1260*/  @!P5 S2R R24, SR_CgaCtaId ;  /* 0x000000000018d919 */ /* 0x000ee20000008800 */
[----:B------:R-:W-:-:S03]  /*1270*/  @!P4 IMAD R11, R13, R22, RZ ;  /* 0x000000160d0bc224 */ /* 0x000fc600078e02ff */
[----:B------:R-:W-:Y:S01]  /*1280*/  @!P0 LEA.HI.X R15, R10, R25, R12, 0x1, P1 ;  /* 0x000000190a0f8211 */ /* 0x000fe200008f0c0c */
[C---:B------:R-:W-:Y:S01]  /*1290*/  @!P4 IMAD R12, R0.reuse, R23, R11 ;  /* 0x00000017000cc224 */ /* 0x040fe200078e020b */
[----:B------:R-:W4:Y:S01]  /*12a0*/  @!P3 S2R R25, SR_CgaCtaId ;  /* 0x000000000019b919 */ /* 0x000f220000008800 */
[----:B------:R-:W-:Y:S02]  /*12b0*/  @!P4 IMAD.MOV.U32 R10, RZ, RZ, R8 ;  /* 0x000000ffff0ac224 */ /* 0x000fe400078e0008 */
[----:B------:R-:W-:Y:S02]  /*12c0*/  @!P4 IMAD.MOV.U32 R11, RZ, RZ, R7 ;  /* 0x000000ffff0bc224 */ /* 0x000fe400078e0007 */
[----:B------:R-:W-:Y:S02]  /*12d0*/  @!P4 IMAD.WIDE.U32 R10, R0, R22, R10 ;  /* 0x00000016000ac225 */ /* 0x000fe400078e000a */
[----:B------:R-:W2:Y:S02]  /*12e0*/  @!P2 LDC.64 R22, c[0x0][0x240] ;  /* 0x00009000ff16ab82 */ /* 0x000ea40000000a00 */
[----:B------:R-:W-:-:S02]  /*12f0*/  @!P0 IMAD R0, R17, 0x2, R16 ;  /* 0x0000000211008824 */ /* 0x000fc400078e0210 */
[----:B------:R-:W3:Y:S01]  /*1300*/  @!P2 S2R R16, SR_CgaCtaId ;  /* 0x000000000010a919 */ /* 0x000ee20000008800 */
[----:B------:R-:W-:Y:S01]  /*1310*/  @!P4 IMAD.IADD R11, R11, 0x1, R12 ;  /* 0x000000010b0bc824 */ /* 0x000fe200078e020c */
[C---:B-----5:R-:W-:Y:S01]  /*1320*/  @!P4 LEA R12, P1, R10.reuse, R28, 0x1 ;  /* 0x0000001c0a0cc211 */ /* 0x060fe200078208ff */
[----:B------:R-:W-:Y:S03]  /*1330*/  @!P0 LDGSTS.E.BYPASS.LTC128B.128 [R0+0x1800], desc[UR32][R14.64] ;  /* 0x018000000e008fae */ /* 0x000fe6000b901d60 */
[----:B------:R-:W-:Y:S01]  /*1340*/  @!P4 LEA.HI.X R13, R10, R29, R11, 0x1, P1 ;  /* 0x0000001d0a0dc211 */ /* 0x000fe200008f0c0b */
[----:B------:R5:W-:Y:S01]  /*1350*/  @!P0 LDGSTS.E.BYPASS.LTC128B.128 [R0+0x5800], desc[UR32][R14.64+0x80] ;  /* 0x058000800e008fae */ /* 0x000be2000b901d60 */
[C---:B------:R-:W-:Y:S01]  /*1360*/  ISETP.GE.AND P0, PT, R33.reuse, UR12, PT ;  /* 0x0000000c21007c0c */ /* 0x040fe2000bf06270 */
[----:B------:R-:W4:Y:S01]  /*1370*/  @!P5 LDC.64 R28, c[0x0][0x210] ;  /* 0x00008400ff1cdb82 */ /* 0x000f220000000a00 */
[----:B------:R-:W-:-:S02]  /*1380*/  ISETP.GE.AND P1, PT, R33, UR12, PT ;  /* 0x0000000c21007c0c */ /* 0x000fc4000bf26270 */
[----:B------:R-:W-:Y:S02]  /*1390*/  P2R R33, PR, RZ, 0x1 ;  /* 0x00000001ff217803 */ /* 0x000fe40000000000 */
[----:B------:R-:W-:-:S04]  /*13a0*/  @!P6 MOV R10, 0x400 ;  /* 0x00000400000ae802 */ /* 0x000fc80000000f00 */
[----:B------:R-:W-:Y:S02]  /*13b0*/  @!P6 LEA R35, R32, R10, 0x18 ;  /* 0x0000000a2023e211 */ /* 0x000fe400078ec0ff */
[----:B-----5:R-:W-:Y:S01]  /*13c0*/  SHF.R.S32.HI R14, RZ, 0x4, R34 ;  /* 0x00000004ff0e7819 */ /* 0x020fe20000011422 */
[----:B------:R-:W-:-:S03]  /*13d0*/  @!P4 IMAD R0, R17, 0x2, R27 ;  /* 0x000000021100c824 */ /* 0x000fc600078e021b */
[----:B------:R-:W-:Y:S02]  /*13e0*/  LEA.HI R11, R34, R14, RZ, 0x1 ;  /* 0x0000000e220b7211 */ /* 0x000fe400078f08ff */
[----:B------:R-:W-:Y:S02]  /*13f0*/  @!P4 LDGSTS.E.BYPASS.LTC128B.128 [R0+0x2000], desc[UR32][R12.64] ;  /* 0x020000000c00cfae */ /* 0x000fe4000b901d60 */
[----:B------:R-:W-:Y:S02]  /*1400*/  LOP3.LUT R11, R11, 0xfffffffe, RZ, 0xc0, !PT ;  /* 0xfffffffe0b0b7812 */ /* 0x000fe400078ec0ff */
[----:B------:R5:W-:Y:S02]  /*1410*/  @!P4 LDGSTS.E.BYPASS.LTC128B.128 [R0+0x6000], desc[UR32][R12.64+0x80] ;  /* 0x060000800c00cfae */ /* 0x000be4000b901d60 */
[----:B------:R-:W-:Y:S02]  /*1420*/  IADD3 R36, R14, -R11, RZ ;  /* 0x8000000b0e247210 */ /* 0x000fe40007ffe0ff */
[----:B------:R-:W-:-:S04]  /*1430*/  @!P2 MOV R11, 0x400 ;  /* 0x00000400000ba802 */ /* 0x000fc80000000f00 */
[----:B---3--:R-:W-:Y:S02]  /*1440*/  @!P2 LEA R27, R16, R11, 0x18 ;  /* 0x0000000b101ba211 */ /* 0x008fe400078ec0ff */
[----:B-----5:R-:W-:Y:S02]  /*1450*/  @!P5 IADD3 R0, P0, R4, 0x50, RZ ;  /* 0x000000500400d810 */ /* 0x020fe40007f1e0ff */
[----:B------:R-:W-:-:S03]  /*1460*/  @!P5 MOV R12, 0x400 ;  /* 0x00000400000cd802 */ /* 0x000fc60000000f00 */
[--C-:B------:R-:W-:Y:S01]  /*1470*/  @!P5 IMAD.X R10, RZ, RZ, R5.reuse, P0 ;  /* 0x000000ffff0ad224 */ /* 0x100fe200000e0605 */
[----:B------:R-:W-:Y:S02]  /*1480*/  @!P2 IADD3 R14, P0, R4, 0x60, RZ ;  /* 0x00000060040ea810 */ /* 0x000fe40007f1e0ff */
[----:B------:R-:W-:Y:S01]  /*1490*/  @!P5 LEA R32, R24, R12, 0x18 ;  /* 0x0000000c1820d211 */ /* 0x000fe200078ec0ff */
[----:B-1----:R-:W-:Y:S02]  /*14a0*/  @!P5 IMAD R10, R10, R18, RZ ;  /* 0x000000120a0ad224 */ /* 0x002fe400078e02ff */
[----:B------:R-:W-:Y:S02]  /*14b0*/  @!P2 IMAD.X R13, RZ, RZ, R5, P0 ;  /* 0x000000ffff0da224 */ /* 0x000fe400000e0605 */
[----:B------:R-:W-:Y:S02]  /*14c0*/  @!P5 IMAD.MOV.U32 R12, RZ, RZ, R8 ;  /* 0x000000ffff0cd224 */ /* 0x000fe400078e0008 */
[----:B--2---:R-:W-:-:S02]  /*14d0*/  @!P2 IMAD R11, R13, R22, RZ ;  /* 0x000000160d0ba224 */ /* 0x004fc400078e02ff */
[----:B------:R-:W-:Y:S02]  /*14e0*/  @!P5 IMAD.MOV.U32 R13, RZ, RZ, R7 ;  /* 0x000000ffff0dd224 */ /* 0x000fe400078e0007 */
[----:B------:R-:W-:Y:S02]  /*14f0*/  @!P5 IMAD R19, R0, R19, R10 ;  /* 0x000000130013d224 */ /* 0x000fe400078e020a */
[----:B------:R-:W-:Y:S02]  /*1500*/  @!P2 IMAD R16, R14, R23, R11 ;  /* 0x000000170e10a224 */ /* 0x000fe400078e020b */
[----:B------:R-:W-:Y:S02]  /*1510*/  @!P5 IMAD.WIDE.U32 R12, R0, R18, R12 ;  /* 0x00000012000cd225 */ /* 0x000fe400078e000c */
[----:B------:R-:W1:Y:S02]  /*1520*/  @!P1 S2R R18, SR_CgaCtaId ;  /* 0x0000000000129919 */ /* 0x000e640000008800 */
[----:B------:R-:W-:-:S02]  /*1530*/  @!P2 IMAD.MOV.U32 R10, RZ, RZ, R8 ;  /* 0x000000ffff0aa224 */ /* 0x000fc400078e0008 */
[----:B------:R-:W-:Y:S02]  /*1540*/  @!P2 IMAD.MOV.U32 R11, RZ, RZ, R7 ;  /* 0x000000ffff0ba224 */ /* 0x000fe400078e0007 */
[----:B------:R-:W-:Y:S02]  /*1550*/  @!P5 IMAD.IADD R0, R13, 0x1, R19 ;  /* 0x000000010d00d824 */ /* 0x000fe400078e0213 */
[----:B------:R-:W-:Y:S01]  /*1560*/  @!P2 IMAD.WIDE.U32 R10, R14, R22, R10 ;  /* 0x000000160e0aa225 */ /* 0x000fe200078e000a */
[----:B----4-:R-:W-:-:S04]  /*1570*/  @!P5 LEA R14, P0, R12, R28, 0x1 ;  /* 0x0000001c0c0ed211 */ /* 0x010fc800078008ff */
[----:B------:R-:W-:Y:S01]  /*1580*/  @!P5 LEA.HI.X R15, R12, R29, R0, 0x1, P0 ;  /* 0x0000001d0c0fd211 */ /* 0x000fe200000f0c00 */
[----:B------:R-:W-:Y:S01]  /*1590*/  @!P2 IMAD.IADD R0, R11, 0x1, R16 ;  /* 0x000000010b00a824 */ /* 0x000fe200078e0210 */
[----:B------:R-:W2:Y:S01]  /*15a0*/  @!P3 LDC.64 R28, c[0x0][0x240] ;  /* 0x00009000ff1cbb82 */ /* 0x000ea20000000a00 */
[----:B------:R-:W-:Y:S02]  /*15b0*/  @!P2 LEA R12, P0, R10, R30, 0x1 ;  /* 0x0000001e0a0ca211 */ /* 0x000fe400078008ff */
[----:B------:R-:W-:Y:S02]  /*15c0*/  LOP3.LUT R11, R34, 0xfffffff0, RZ, 0xc0, !PT ;  /* 0xfffffff0220b7812 */ /* 0x000fe400078ec0ff */
[----:B------:R-:W-:Y:S02]  /*15d0*/  @!P2 LEA.HI.X R13, R10, R31, R0, 0x1, P0 ;  /* 0x0000001f0a0da211 */ /* 0x000fe400000f0c00 */
[----:B------:R-:W-:Y:S01]  /*15e0*/  PLOP3.LUT P0, PT, PT, PT, UP0, 0x80, 0x0 ;  /* 0x000000000000781c */ /* 0x000fe20003f0f008 */
[----:B------:R-:W-:Y:S01]  /*15f0*/  IMAD.IADD R0, R91, 0x1, -R11 ;  /* 0x000000015b007824 */ /* 0x000fe200078e0a0b */
[----:B------:R-:W-:-:S02]  /*1600*/  @!P3 MOV R10, 0x400 ;  /* 0x00000400000ab802 */ /* 0x000fc40000000f00 */
[----:B------:R-:W-:Y:S02]  /*1610*/  @!P1 MOV R16, 0x400 ;  /* 0x0000040000109802 */ /* 0x000fe40000000f00 */
[----:B------:R-:W-:Y:S02]  /*1620*/  SHF.R.S32.HI R11, RZ, 0x1f, R0 ;  /* 0x0000001fff0b7819 */ /* 0x000fe40000011400 */
[----:B------:R-:W-:Y:S02]  /*1630*/  @!P3 LEA R23, R25, R10, 0x18 ;  /* 0x0000000a1917b211 */ /* 0x000fe400078ec0ff */
[----:B------:R-:W-:-:S03]  /*1640*/  LEA.HI R25, R11, R0, RZ, 0x3 ;  /* 0x000000000b197211 */ /* 0x000fc600078f18ff */
[----:B-1----:R-:W-:Y:S05]  /*1650*/  @P0 BRA `(.L_x_1530) ;  /* 0x0000000000340947 */ /* 0x002fea0003800000 */
        /* <DEDUP_REMOVED lines=12> */
[----:B------:R-:W-:Y:S02]  /*1720*/  UIADD3 UR16, UR19, UR16, URZ ;  /* 0x0000001013107290 */ /* 0x000fe4000fffe03f */
.L_x_1530:
[----:B------:R-:W-:Y:S01]  /*1730*/  @!P3 IADD3 R22, P4, R4, 0x70, RZ ;  /* 0x000000700416b810 */ /* 0x000fe20007f9e0ff */
[----:B------:R-:W-:-:S12]  /*1740*/  @P0 BRA `(.L_x_1531) ;  /* 0x0000000000300947 */ /* 0x000fd80003800000 */
        /* <DEDUP_REMOVED lines=12> */
.L_x_1531:
[----:B------:R-:W-:Y:S01]  /*1810*/  IMAD R4, R3, UR8, RZ ;  /* 0x0000000803047c24 */ /* 0x000fe2000f8e02ff */
[----:B------:R-:W-:Y:S01]  /*1820*/  LOP3.LUT R9, R25, 0xfffffff8, RZ, 0xc0, !PT ;  /* 0xfffffff819097812 */ /* 0x000fe200078ec0ff */
[----:B------:R-:W-:Y:S01]  /*1830*/  IMAD.WIDE.U32 R10, R2, UR8, R20 ;  /* 0x00000008020a7c25 */ /* 0x000fe2000f8e0014 */
[----:B------:R-:W-:Y:S01]  /*1840*/  @!P1 LEA R18, R18, R16, 0x18 ;  /* 0x0000001012129211 */ /* 0x000fe200078ec0ff */
[----:B------:R-:W-:Y:S01]  /*1850*/  ULDC.64 UR10, c[0x0][0x260] ;  /* 0x00009800000a7ab9 */ /* 0x000fe20000000a00 */
[----:B------:R-:W-:Y:S01]  /*1860*/  USHF.L.U64.HI UR25, UR8, 0x5, UR9 ;  /* 0x0000000508197899 */ /* 0x000fe20008010209 */
[----:B------:R-:W-:Y:S01]  /*1870*/  @!P3 IMAD.X R24, RZ, RZ, R5, P4 ;  /* 0x000000ffff18b224 */ /* 0x000fe200020e0605 */
[----:B------:R-:W-:Y:S01]  /*1880*/  IADD3 R10, P0, R10, UR18, RZ ;  /* 0x000000120a0a7c10 */ /* 0x000fe2000ff1e0ff */
[----:B------:R-:W-:Y:S01]  /*1890*/  IMAD R6, R2, UR9, R4 ;  /* 0x0000000902067c24 */ /* 0x000fe2000f8e0204 */
[----:B------:R-:W-:Y:S01]  /*18a0*/  USHF.L.U32 UR26, UR8, 0x5, URZ ;  /* 0x00000005081a7899 */ /* 0x000fe2000800063f */
[----:B------:R-:W-:Y:S01]  /*18b0*/  IMAD.IADD R30, R0, 0x1, -R9 ;  /* 0x00000001001e7824 */ /* 0x000fe200078e0a09 */
[----:B------:R-:W-:Y:S01]  /*18c0*/  USHF.R.S32.HI UR14, URZ, 0x1f, UR13 ;  /* 0x0000001f3f0e7899 */ /* 0x000fe2000801140d */
[----:B------:R-:W-:Y:S01]  /*18d0*/  IMAD.WIDE.U32 R4, R2, UR6, R20 ;  /* 0x0000000602047c25 */ /* 0x000fe2000f8e0014 */
[----:B------:R-:W-:Y:S01]  /*18e0*/  IADD3.X R11, R11, UR16, R6, P0, !PT ;  /* 0x000000100b0b7c10 */ /* 0x000fe200087fe406 */
[----:B------:R-:W-:Y:S01]  /*18f0*/  USHF.L.U64.HI UR15, UR8, 0x4, UR9 ;  /* 0x00000004080f7899 */ /* 0x000fe20008010209 */
[----:B------:R-:W-:Y:S01]  /*1900*/  ISETP.NE.AND P4, PT, R33, RZ, PT ;  /* 0x000000ff2100720c */ /* 0x000fe20003f85270 */
[C---:B------:R-:W-:Y:S01]  /*1910*/  @!P5 IMAD R0, R17.reuse, 0x2, R32 ;  /* 0x000000021100d824 */ /* 0x040fe200078e0220 */
[----:B------:R-:W-:Y:S01]  /*1920*/  IADD3 R16, P0, R4, UR20, RZ ;  /* 0x0000001404107c10 */ /* 0x000fe2000ff1e0ff */
[----:B------:R-:W-:Y:S01]  /*1930*/  @!P1 IMAD R20, R17, 0x2, R18 ;  /* 0x0000000211149824 */ /* 0x000fe200078e0212 */
[----:B------:R-:W-:Y:S01]  /*1940*/  SHF.R.S32.HI R139, RZ, 0x5, R38 ;  /* 0x00000005ff8b7819 */ /* 0x000fe20000011426 */
[----:B------:R-:W-:Y:S01]  /*1950*/  IMAD R9, R3, UR6, RZ ;  /* 0x0000000603097c24 */ /* 0x000fe2000f8e02ff */
[----:B------:R-:W1:Y:S01]  /*1960*/  @!P3 LDC.64 R18, c[0x0][0x210] ;  /* 0x00008400ff12bb82 */ /* 0x000e620000000a00 */
[C---:B------:R-:W-:Y:S01]  /*1970*/  @!P2 IMAD R3, R17.reuse, 0x2, R27 ;  /* 0x000000021103a824 */ /* 0x040fe200078e021b */
[----:B------:R-:W-:Y:S01]  /*1980*/  @!PT LDS RZ, [RZ] ;  /* 0x00000000fffff984 */ /* 0x000fe20000000800 */
[----:B------:R-:W-:Y:S01]  /*1990*/  @!PT LDS RZ, [RZ] ;  /* 0x00000000fffff984 */ /* 0x000fe20000000800 */
[----:B------:R-:W-:Y:S01]  /*19a0*/  @!PT LDS RZ, [RZ] ;  /* 0x00000000fffff984 */ /* 0x000fe20000000800 */
[----:B------:R-:W-:Y:S01]  /*19b0*/  @!P5 LDGSTS.E.BYPASS.LTC128B.128 [R0+0x2800], desc[UR32][R14.64] ;  /* 0x028000000e00dfae */ /* 0x000fe2000b901d60 */
[----:B------:R-:W-:Y:S01]  /*19c0*/  @!P3 IMAD.MOV.U32 R4, RZ, RZ, R8 ;  /* 0x000000ffff04b224 */ /* 0x000fe200078e0008 */
[----:B------:R-:W-:Y:S01]  /*19d0*/  SHF.R.S32.HI R8, RZ, 0x1f, R26 ;  /* 0x0000001fff087819 */ /* 0x000fe2000001141a */
[----:B------:R-:W-:Y:S01]  /*19e0*/  IMAD R6, R2, UR7, R9 ;  /* 0x0000000702067c24 */ /* 0x000fe2000f8e0209 */
[----:B------:R3:W-:Y:S01]  /*19f0*/  @!P5 LDGSTS.E.BYPASS.LTC128B.128 [R0+0x6800], desc[UR32][R14.64+0x80] ;  /* 0x068000800e00dfae */ /* 0x0007e2000b901d60 */
[C---:B------:R-:W-:Y:S01]  /*1a00*/  @!P3 IMAD R23, R17.reuse, 0x2, R23 ;  /* 0x000000021117b824 */ /* 0x040fe200078e0217 */
[----:B------:R-:W-:Y:S01]  /*1a10*/  UISETP.GE.AND UP0, UPT, UR5, 0x21, UPT ;  /* 0x000000210500788c */ /* 0x000fe2000bf06270 */
[----:B------:R-:W-:Y:S01]  /*1a20*/  @!P6 IMAD R21, R17, 0x2, R35 ;  /* 0x000000021115e824 */ /* 0x000fe200078e0223 */
[----:B------:R-:W-:Y:S01]  /*1a30*/  @!P2 LDGSTS.E.BYPASS.LTC128B.128 [R3+0x3000], desc[UR32][R12.64] ;  /* 0x030000000c03afae */ /* 0x000fe2000b901d60 */
[----:B------:R-:W-:Y:S01]  /*1a40*/  IADD3.X R17, R5, UR17, R6, P0, !PT ;  /* 0x0000001105117c10 */ /* 0x000fe200087fe406 */
[----:B------:R-:W-:Y:S01]  /*1a50*/  @!P3 IMAD.MOV.U32 R5, RZ, RZ, R7 ;  /* 0x000000ffff05b224 */ /* 0x000fe200078e0007 */
[----:B------:R-:W-:Y:S01]  /*1a60*/  UIMAD.WIDE.U32 UR16, UR13, UR6, URZ ;  /* 0x000000060d1072a5 */ /* 0x000fe2000f8e003f */
[----:B------:R4:W-:Y:S01]  /*1a70*/  @!P2 LDGSTS.E.BYPASS.LTC128B.128 [R3+0x7000], desc[UR32][R12.64+0x80] ;  /* 0x070000800c03afae */ /* 0x0009e2000b901d60 */
[----:B------:R-:W-:-:S04]  /*1a80*/  IMAD.WIDE.U32 R40, R26, UR10, R10 ;  /* 0x0000000a1a287c25 */ /* 0x000fc8000f8e000a */
[----:B--2---:R-:W-:Y:S01]  /*1a90*/  @!P3 IMAD.WIDE.U32 R4, R22, R28, R4 ;  /* 0x0000001c1604b225 */ /* 0x004fe200078e0004 */
[----:B------:R-:W-:Y:S03]  /*1aa0*/  STL.64 [R1+0x18], R40 ;  /* 0x0000182801007387 */ /* 0x000fe60000100a00 */
[----:B------:R-:W-:Y:S01]  /*1ab0*/  IMAD.U32 R88, RZ, RZ, UR13 ;  /* 0x0000000dff587e24 */ /* 0x000fe2000f8e00ff */
[----:B-1----:R-:W-:Y:S01]  /*1ac0*/  @!P3 LEA R10, P0, R4, R18, 0x1 ;  /* 0x00000012040ab211 */ /* 0x002fe200078008ff */
[----:B------:R-:W-:Y:S02]  /*1ad0*/  IMAD.MOV.U32 R92, RZ, RZ, R40 ;  /* 0x000000ffff5c7224 */ /* 0x000fe400078e0028 */
[----:B---3--:R-:W-:Y:S01]  /*1ae0*/  @!P3 IMAD R0, R24, R28, RZ ;  /* 0x0000001c1800b224 */ /* 0x008fe200078e02ff */
[----:B------:R-:W1:Y:S03]  /*1af0*/  @!P1 LDC.64 R14, c[0x0][0x218] ;  /* 0x00008600ff0e9b82 */ /* 0x000e660000000a00 */
[----:B----4-:R-:W-:-:S05]  /*1b00*/  @!P3 IMAD R3, R22, R29, R0 ;  /* 0x0000001d1603b224 */ /* 0x010fca00078e0200 */
[----:B------:R-:W2:Y:S01]  /*1b10*/  @!P6 LDC.64 R12, c[0x0][0x218] ;  /* 0x00008600ff0ceb82 */ /* 0x000ea20000000a00 */
[----:B------:R-:W-:Y:S01]  /*1b20*/  IMAD R0, R8, UR10, RZ ;  /* 0x0000000a08007c24 */ /* 0x000fe2000f8e02ff */
[----:B------:R-:W-:-:S03]  /*1b30*/  USHF.L.U32 UR10, UR8, 0x4, URZ ;  /* 0x00000004080a7899 */ /* 0x000fc6000800063f */
[----:B------:R-:W-:Y:S01]  /*1b40*/  IMAD R0, R26, UR11, R0 ;  /* 0x0000000b1a007c24 */ /* 0x000fe2000f8e0200 */
[----:B------:R-:W-:Y:S01]  /*1b50*/  UIMAD UR11, UR25, UR13, URZ ;  /* 0x0000000d190b72a4 */ /* 0x000fe2000f8e023f */
[----:B------:R-:W-:Y:S02]  /*1b60*/  ULDC.64 UR8, c[0x0][0x268] ;  /* 0x00009a0000087ab9 */ /* 0x000fe40000000a00 */
[----:B------:R-:W-:Y:S01]  /*1b70*/  IMAD.IADD R93, R41, 0x1, R0 ;  /* 0x00000001295d7824 */ /* 0x000fe200078e0200 */
[----:B------:R-:W-:Y:S01]  /*1b80*/  UIMAD UR11, UR14, UR26, UR11 ;  /* 0x0000001a0e0b72a4 */ /* 0x000fe2000f8e020b */
[----:B------:R-:W-:Y:S02]  /*1b90*/  @!P3 IMAD.IADD R0, R5, 0x1, R3 ;  /* 0x000000010500b824 */ /* 0x000fe400078e0203 */
[----:B------:R-:W-:Y:S01]  /*1ba0*/  IMAD.WIDE.U32 R6, R88, UR26, R92 ;  /* 0x0000001a58067c25 */ /* 0x000fe2000f8e005c */
[----:B------:R-:W-:Y:S02]  /*1bb0*/  STL.64 [R1+0x8], R92 ;  /* 0x0000085c01007387 */ /* 0x000fe40000100a00 */
[----:B------:R-:W-:Y:S01]  /*1bc0*/  @!P3 LEA.HI.X R11, R4, R19, R0, 0x1, P0 ;  /* 0x00000013040bb211 */ /* 0x000fe200000f0c00 */
[----:B------:R-:W-:Y:S01]  /*1bd0*/  IMAD R5, R8, UR8, RZ ;  /* 0x0000000808057c24 */ /* 0x000fe2000f8e02ff */
[----:B------:R-:W-:Y:S01]  /*1be0*/  IADD3 R0, R7, UR11, RZ ;  /* 0x0000000b07007c10 */ /* 0x000fe2000fffe0ff */
[----:B------:R-:W-:Y:S01]  /*1bf0*/  IMAD.WIDE.U32 R16, R26, UR8, R16 ;  /* 0x000000081a107c25 */ /* 0x000fe2000f8e0010 */
[C---:B------:R-:W-:Y:S01]  /*1c00*/  @!P1 IADD3 R3, P0, R6.reuse, UR10, RZ ;  /* 0x0000000a06039c10 */ /* 0x040fe2000ff1e0ff */
[----:B------:R-:W-:Y:S01]  /*1c10*/  @!P3 LDGSTS.E.BYPASS.LTC128B.128 [R23+0x3800], desc[UR32][R10.64] ;  /* 0x038000000a17bfae */ /* 0x000fe2000b901d60 */
[----:B------:R-:W-:Y:S01]  /*1c20*/  UIMAD UR8, UR14, UR6, URZ ;  /* 0x000000060e0872a4 */ /* 0x000fe2000f8e023f */
[----:B--2---:R-:W-:-:S02]  /*1c30*/  @!P6 LEA R8, P2, R6, R12, 0x1 ;  /* 0x0000000c0608e211 */ /* 0x004fc400078408ff */
[----:B------:R2:W-:Y:S01]  /*1c40*/  @!P3 LDGSTS.E.BYPASS.LTC128B.128 [R23+0x7800], desc[UR32][R10.64+0x80] ;  /* 0x078000800a17bfae */ /* 0x0005e2000b901d60 */
[----:B------:R-:W-:Y:S01]  /*1c50*/  @!P1 IADD3.X R7, R0, UR15, RZ, P0, !PT ;  /* 0x0000000f00079c10 */ /* 0x000fe200087fe4ff */
[----:B------:R-:W-:Y:S01]  /*1c60*/  UIMAD UR8, UR13, UR7, UR8 ;  /* 0x000000070d0872a4 */ /* 0x000fe2000f8e0208 */
[----:B-1----:R-:W-:Y:S01]  /*1c70*/  @!P1 LEA R4, P0, R3, R14, 0x1 ;  /* 0x0000000e03049211 */ /* 0x002fe200078008ff */
[----:B------:R-:W-:Y:S01]  /*1c80*/  IMAD R14, R26, UR9, R5 ;  /* 0x000000091a0e7c24 */ /* 0x000fe2000f8e0205 */
[----:B------:R-:W-:Y:S01]  /*1c90*/  @!P6 LEA.HI.X R9, R6, R13, R0, 0x1, P2 ;  /* 0x0000000d0609e211 */ /* 0x000fe200010f0c00 */
[----:B------:R-:W-:Y:S01]  /*1ca0*/  IMAD.SHL.U32 R0, R37, 0x40, RZ ;  /* 0x0000004025007824 */ /* 0x000fe200078e00ff */
[----:B------:R-:W-:Y:S01]  /*1cb0*/  @!P1 LEA.HI.X R5, R3, R15, R7, 0x1, P0 ;  /* 0x0000000f03059211 */ /* 0x000fe200000f0c07 */
[C---:B------:R-:W-:Y:S01]  /*1cc0*/  IMAD.SHL.U32 R3, R2.reuse, 0x8, RZ ;  /* 0x0000000802037824 */ /* 0x040fe200078e00ff */
[----:B------:R-:W-:Y:S01]  /*1cd0*/  ISETP.GE.AND P2, PT, R2, UR12, PT ;  /* 0x0000000c02007c0c */ /* 0x000fe2000bf46270 */
[----:B------:R-:W-:Y:S01]  /*1ce0*/  @!P6 LDGSTS.E.BYPASS.LTC128B.128 [R21+0x8000], desc[UR32][R8.64] ;  /* 0x080000000815efae */ /* 0x000fe2000b901d60 */
[----:B------:R-:W-:Y:S01]  /*1cf0*/  IMAD.SHL.U32 R2, R30, 0x40, RZ ;  /* 0x000000401e027824 */ /* 0x000fe200078e00ff */
[----:B------:R-:W-:Y:S01]  /*1d00*/  UIADD3 UR8, UR17, UR8, URZ ;  /* 0x0000000811087290 */ /* 0x000fe2000fffe03f */
[----:B------:R-:W-:Y:S01]  /*1d10*/  LOP3.LUT R0, R0, 0x1c0, RZ, 0xc0, !PT ;  /* 0x000001c000007812 */ /* 0x000fe200078ec0ff */
[----:B------:R1:W-:Y:S01]  /*1d20*/  @!P6 LDGSTS.E.BYPASS.LTC128B.128 [R21+0x9000], desc[UR32][R8.64+0x80] ;  /* 0x090000800815efae */ /* 0x0003e2000b901d60 */
[----:B------:R-:W3:Y:S01]  /*1d30*/  @!P4 LDC.64 R12, c[0x0][0x220] ;  /* 0x00008800ff0ccb82 */ /* 0x000ee20000000a00 */
[----:B------:R-:W-:Y:S01]  /*1d40*/  IMAD.IADD R249, R17, 0x1, R14 ;  /* 0x0000000111f97824 */ /* 0x000fe200078e020e */
[----:B------:R-:W-:Y:S01]  /*1d50*/  LOP3.LUT R7, R0, 0x8, R3, 0xf8, !PT ;  /* 0x0000000800077812 */ /* 0x000fe200078ef803 */
[----:B------:R-:W-:Y:S01]  /*1d60*/  @!P1 LDGSTS.E.BYPASS.LTC128B.128 [R20+0x8800], desc[UR32][R4.64] ;  /* 0x0880000004149fae */ /* 0x000fe2000b901d60 */
[----:B------:R-:W-:Y:S01]  /*1d70*/  SHF.R.U32.HI R6, RZ, 0x3, R0 ;  /* 0x00000003ff067819 */ /* 0x000fe20000011600 */
[----:B------:R-:W-:-:S02]  /*1d80*/  IMAD.U32 R3, RZ, RZ, UR17 ;  /* 0x00000011ff037e24 */ /* 0x000fc4000f8e00ff */
[----:B------:R4:W-:Y:S01]  /*1d90*/  @!P1 LDGSTS.E.BYPASS.LTC128B.128 [R20+0x9800], desc[UR32][R4.64+0x80] ;  /* 0x0980008004149fae */ /* 0x0009e2000b901d60 */
[----:B------:R-:W-:-:S03]  /*1da0*/  IMAD.U32 R0, RZ, RZ, UR8 ;  /* 0x00000008ff007e24 */ /* 0x000fc6000f8e00ff */
[----:B------:R-:W0:Y:S01]  /*1db0*/  LDGDEPBAR ;  /* 0x00000000000079af */ /* 0x000e220000000000 */
[----:B--2---:R-:W2:Y:S03]  /*1dc0*/  @!P2 LDC.64 R10, c[0x0][0x220] ;  /* 0x00008800ff0aab82 */ /* 0x004ea60000000a00 */
[----:B------:R-:W-:Y:S01]  /*1dd0*/  STL.64 [R1+0x10], R16 ;  /* 0x0000101001007387 */ /* 0x000fe20000100a00 */
[----:B-1----:R-:W-:Y:S02]  /*1de0*/  SHF.L.U32 R8, R25, 0x6, RZ ;  /* 0x0000000619087819 */ /* 0x002fe400000006ff */
[----:B------:R-:W-:Y:S01]  /*1df0*/  LOP3.LUT R9, R7, R6, RZ, 0x3c, !PT ;  /* 0x0000000607097212 */ /* 0x000fe200078e3cff */
[----:B------:R-:W-:Y:S01]  /*1e00*/  IMAD.U32 R6, RZ, RZ, UR6 ;  /* 0x00000006ff067e24 */ /* 0x000fe2000f8e00ff */
[----:B------:R-:W-:Y:S02]  /*1e10*/  LOP3.LUT R89, R8, 0xfffffe00, RZ, 0xc0, !PT ;  /* 0xfffffe0008597812 */ /* 0x000fe400078ec0ff */
[----:B----4-:R-:W-:Y:S01]  /*1e20*/  LOP3.LUT R4, R2, 0x1c0, RZ, 0xc0, !PT ;  /* 0x000001c002047812 */ /* 0x010fe200078ec0ff */
[----:B------:R-:W-:Y:S01]  /*1e30*/  IMAD.U32 R2, RZ, RZ, UR16 ;  /* 0x00000010ff027e24 */ /* 0x000fe2000f8e00ff */
[----:B------:R-:W-:-:S04]  /*1e40*/  DEPBAR.LE SB0, 0x0 ;  /* 0x000080000000791a */ /* 0x000fc80000000000 */
[----:B------:R-:W-:Y:S01]  /*1e50*/  IMAD.SHL.U32 R5, R36, 0x8, RZ ;  /* 0x0000000824057824 */ /* 0x000fe200078e00ff */
[----:B------:R-:W-:Y:S01]  /*1e60*/  BAR.SYNC.DEFER_BLOCKING 0x0 ;  /* 0x0000000000007b1d */ /* 0x000fe20000010000 */
[----:B------:R-:W-:-:S03]  /*1e70*/  LEA R3, P0, R2, R16, 0x5 ;  /* 0x0000001002037211 */ /* 0x000fc600078028ff */
[----:B------:R-:W-:Y:S02]  /*1e80*/  LOP3.LUT R5, R4, 0x8, R5, 0xf8, !PT ;  /* 0x0000000804057812 */ /* 0x000fe400078ef805 */
[----:B------:R-:W-:Y:S02]  /*1e90*/  SHF.R.U32.HI R4, RZ, 0x3, R4 ;  /* 0x00000003ff047819 */ /* 0x000fe40000011604 */
[----:B------:R-:W-:Y:S01]  /*1ea0*/  LEA.HI.X R2, R2, R249, R0, 0x5, P0 ;  /* 0x000000f902027211 */ /* 0x000fe200000f2c00 */
[----:B------:R-:W-:Y:S01]  /*1eb0*/  IMAD.U32 R0, RZ, RZ, UR6 ;  /* 0x00000006ff007e24 */ /* 0x000fe2000f8e00ff */
[----:B------:R-:W-:Y:S01]  /*1ec0*/  LOP3.LUT R90, R5, R4, RZ, 0x3c, !PT ;  /* 0x00000004055a7212 */ /* 0x000fe200078e3cff */
[----:B------:R-:W-:Y:S01]  /*1ed0*/  IMAD.U32 R5, RZ, RZ, UR7 ;  /* 0x00000007ff057e24 */ /* 0x000fe2000f8e00ff */
[----:B--2---:R-:W-:Y:S02]  /*1ee0*/  @!P2 LEA R4, P1, R3, R10, 0x1 ;  /* 0x0000000a0304a211 */ /* 0x004fe400078208ff */
[----:B------:R-:W-:Y:S01]  /*1ef0*/  @!P4 LEA R7, P0, R0, R3, 0x4 ;  /* 0x000000030007c211 */ /* 0x000fe200078020ff */
[----:B------:R-:W-:-:S03]  /*1f00*/  IMAD R0, R36, 0x200, R9 ;  /* 0x0000020024007824 */ /* 0x000fc600078e0209 */
[----:B------:R-:W-:Y:S02]  /*1f10*/  @!P4 LEA.HI.X R8, R6, R2, R5, 0x4, P0 ;  /* 0x000000020608c211 */ /* 0x000fe400000f2405 */
[----:B------:R-:W-:Y:S01]  /*1f20*/  @!P2 LEA.HI.X R5, R3, R11, R2, 0x1, P1 ;  /* 0x0000000b0305a211 */ /* 0x000fe200008f0c02 */
[----:B------:R-:W-:Y:S01]  /*1f30*/  IMAD R2, R139, 0x400, R89 ;  /* 0x000004008b027824 */ /* 0x000fe200078e0259 */
[C---:B---3--:R-:W-:Y:S01]  /*1f40*/  @!P4 LEA R6, P0, R7.reuse, R12, 0x1 ;  /* 0x0000000c0706c211 */ /* 0x048fe200078008ff */
[----:B------:R-:W-:Y:S01]  /*1f50*/  IMAD.MOV.U32 R3, RZ, RZ, 0x10 ;  /* 0x00000010ff037424 */ /* 0x000fe200078e00ff */
[----:B------:R-:W-:Y:S01]  /*1f60*/  @P2 STS.128 [R227+0xa000], RZ ;  /* 0x00a000ffe3002388 */ /* 0x000fe20000000c00 */
[----:B------:R-:W-:Y:S01]  /*1f70*/  IMAD.IADD R2, R90, 0x1, R2 ;  /* 0x000000015a027824 */ /* 0x000fe200078e0202 */
[----:B------:R-:W-:Y:S02]  /*1f80*/  @!P4 LEA.HI.X R7, R7, R13, R8, 0x1, P0 ;  /* 0x0000000d0707c211 */ /* 0x000fe400000f0c08 */
[----:B------:R-:W-:Y:S01]  /*1f90*/  @P2 STS.128 [R227+0xb000], RZ ;  /* 0x00b000ffe3002388 */ /* 0x000fe20000000c00 */
[----:B------:R-:W-:Y:S01]  /*1fa0*/  LEA R212, R0, UR4, 0x1 ;  /* 0x0000000400d47c11 */ /* 0x000fe2000f8e08ff */
[----:B------:R-:W-:Y:S01]  /*1fb0*/  IMAD.MOV.U32 R0, RZ, RZ, -0x20 ;  /* 0xffffffe0ff007424 */ /* 0x000fe200078e00ff */
[----:B------:R-:W-:Y:S01]  /*1fc0*/  LEA R214, R2, UR4, 0x1 ;  /* 0x0000000402d67c11 */ /* 0x000fe2000f8e08ff */
[----:B------:R-:W-:Y:S01]  /*1fd0*/  @!PT LDS RZ, [RZ] ;  /* 0x00000000fffff984 */ /* 0x000fe20000000800 */
[----:B------:R-:W-:Y:S01]  /*1fe0*/  @!PT LDS RZ, [RZ] ;  /* 0x00000000fffff984 */ /* 0x000fe20000000800 */
[----:B------:R-:W-:Y:S01]  /*1ff0*/  @!PT LDS RZ, [RZ] ;  /* 0x00000000fffff984 */ /* 0x000fe20000000800 */
[----:B------:R-:W-:Y:S02]  /*2000*/  @!P2 LDGSTS.E.BYPASS.LTC128B.128 [R227+0xa000], desc[UR32][R4.64] ;  /* 0x0a00000004e3afae */ /* 0x000fe4000b901d60 */
[----:B------:R-:W-:-:S02]  /*2010*/  VIADD R2, R212, 0x8000 ;  /* 0x00008000d4027836 */ /* 0x000fc40000000000 */
[----:B------:R-:W-:Y:S01]  /*2020*/  @!P2 LDGSTS.E.BYPASS.LTC128B.128 [R227+0xb000], desc[UR32][R4.64+0x80] ;  /* 0x0b00008004e3afae */ /* 0x000fe2000b901d60 */
[----:B------:R-:W-:Y:S01]  /*2030*/  R2P PR, R30, 0x6 ;  /* 0x000000061e007804 */ /* 0x000fe20000000000 */
[----:B------:R-:W-:Y:S02]  /*2040*/  VIADD R223, R212, 0x8020 ;  /* 0x00008020d4df7836 */ /* 0x000fe40000000000 */
[----:B------:R-:W-:Y:S02]  /*2050*/  @P4 STS.128 [R227+0xa800], RZ ;  /* 0x00a800ffe3004388 */ /* 0x000fe40000000c00 */
[----:B------:R-:W-:Y:S02]  /*2060*/  SEL R3, R3, 0xfffffff0, !P1 ;  /* 0xfffffff003037807 */ /* 0x000fe40004800000 */
[----:B------:R-:W-:Y:S01]  /*2070*/  @P4 STS.128 [R227+0xb800], RZ ;  /* 0x00b800ffe3004388 */ /* 0x000fe20000000c00 */
[----:B------:R-:W-:Y:S02]  /*2080*/  SEL R0, R0, 0x20, P2 ;  /* 0x0000002000007807 */ /* 0x000fe40001000000 */
[----:B------:R-:W-:Y:S01]  /*2090*/  R2P PR, R37, 0x6 ;  /* 0x0000000625007804 */ /* 0x000fe20000000000 */
[----:B------:R-:W-:Y:S01]  /*20a0*/  @!PT LDS RZ, [RZ] ;  /* 0x00000000fffff984 */ /* 0x000fe20000000800 */
[----:B------:R-:W-:Y:S01]  /*20b0*/  @!PT LDS RZ, [RZ] ;  /* 0x00000000fffff984 */ /* 0x000fe20000000800 */
[----:B------:R-:W-:Y:S01]  /*20c0*/  @!PT LDS RZ, [RZ] ;  /* 0x00000000fffff984 */ /* 0x000fe20000000800 */
[----:B------:R-:W-:Y:S01]  /*20d0*/  @!P4 LDGSTS.E.BYPASS.LTC128B.128 [R227+0xa800], desc[UR32][R6.64] ;  /* 0x0a80000006e3cfae */ /* 0x000fe2000b901d60 */
[----:B------:R-:W-:-:S02]  /*20e0*/  IMAD R216, R3, 0x2, R214 ;  /* 0x0000000203d87824 */ /* 0x000fc400078e02d6 */
[C---:B------:R-:W-:Y:S01]  /*20f0*/  IMAD R222, R0.reuse, 0x2, R214 ;  /* 0x0000000200de7824 */ /* 0x040fe200078e02d6 */
[----:B------:R1:W-:Y:S01]  /*2100*/  @!P4 LDGSTS.E.BYPASS.LTC128B.128 [R227+0xb800], desc[UR32][R6.64+0x80] ;  /* 0x0b80008006e3cfae */ /* 0x0003e2000b901d60 */
[----:B------:R-:W-:-:S03]  /*2110*/  IMAD R221, R0, 0x2, R216 ;  /* 0x0000000200dd7824 */ /* 0x000fc600078e02d8 */
[----:B------:R-:W-:Y:S04]  /*2120*/  LDSM.16.M88.4 R24, [R212+0x8000] ;  /* 0x00800000d418783b */ /* 0x000fe80000000200 */
[----:B------:R-:W-:Y:S01]  /*2130*/  LDSM.16.M88.4 R32, [R212+0x8800] ;  /* 0x00880000d420783b */ /* 0x000fe20000000200 */
[----:B------:R-:W-:Y:S01]  /*2140*/  @P1 IADD3 R223, R2, -0x20, RZ ;  /* 0xffffffe002df1810 */ /* 0x000fe20007ffe0ff */
[----:B------:R-:W-:Y:S02]  /*2150*/  IMAD.MOV.U32 R2, RZ, RZ, 0x40 ;  /* 0x00000040ff027424 */ /* 0x000fe400078e00ff */
[----:B------:R-:W2:Y:S03]  /*2160*/  LDSM.16.M88.4 R12, [R214] ;  /* 0x00000000d60c783b */ /* 0x000ea60000000200 */
[----:B------:R-:W-:Y:S01]  /*2170*/  SEL R2, R2, 0xffffffc0, !P2 ;  /* 0xffffffc002027807 */ /* 0x000fe20005000000 */
[----:B------:R-:W-:Y:S04]  /*2180*/  LDSM.16.M88.4 R36, [R223] ;  /* 0x00000000df24783b */ /* 0x000fe80000000200 */
[----:B------:R-:W-:Y:S01]  /*2190*/  LDSM.16.M88.4 R8, [R216+0x2000] ;  /* 0x00200000d808783b */ /* 0x000fe20000000200 */
[----:B------:R-:W-:-:S02]  /*21a0*/  IMAD.IADD R220, R212, 0x1, R2 ;  /* 0x00000001d4dc7824 */ /* 0x000fc400078e0202 */
[----:B------:R-:W-:Y:S01]  /*21b0*/  IMAD.IADD R219, R2, 0x1, R223 ;  /* 0x0000000102db7824 */ /* 0x000fe200078e02df */
[----:B------:R-:W-:Y:S01]  /*21c0*/  LDSM.16.M88.4 R40, [R223+0x800] ;  /* 0x00080000df28783b */ /* 0x000fe20000000200 */
[----:B------:R-:W-:-:S03]  /*21d0*/  IMAD.U32 R2, RZ, RZ, UR13 ;  /* 0x0000000dff027e24 */ /* 0x000fc6000f8e00ff */
        /* <DEDUP_REMOVED lines=16> */
[C---:B------:R-:W-:Y:S06]  /*22e0*/  HMMA.16816.F32 R72, R8.reuse, R36, R56 ;  /* 0x000000240848723c */ /* 0x040fec0000001838 */
[C---:B------:R-:W-:Y:S01]  /*22f0*/  HMMA.16816.F32 R56, R8.reuse, R40, R48 ;  /* 0x000000280838723c */ /* 0x040fe20000001830 */
[----:B------:R-:W-:Y:S05]  /*2300*/  LDSM.16.M88.4 R48, [R219+0x800] ;  /* 0x00080000db30783b */ /* 0x000fea0000000200 */
[C---:B------:R-:W-:Y:S06]  /*2310*/  HMMA.16816.F32 R52, R8.reuse, R38, R52 ;  /* 0x000000260834723c */ /* 0x040fec0000001834 */
[----:B------:R-:W-:Y:S01]  /*2320*/  HMMA.16816.F32 R12, R8, R42, R4 ;  /* 0x0000002a080c723c */ /* 0x000fe20000001804 */
[----:B------:R-:W1:Y:S05]  /*2330*/  LDSM.16.M88.4 R4, [R221+0x2000] ;  /* 0x00200000dd04783b */ /* 0x000e6a0000000200 */
[C---:B---3--:R-:W-:Y:S06]  /*2340*/  HMMA.16816.F32 R8, R20.reuse, R36, R60 ;  /* 0x000000241408723c */ /* 0x048fec000000183c */
[C---:B------:R-:W-:Y:S01]  /*2350*/  HMMA.16816.F32 R36, R20.reuse, R38, R24 ;  /* 0x000000261424723c */ /* 0x040fe20000001818 */
[----:B------:R-:W2:Y:S05]  /*2360*/  LDSM.16.M88.4 R24, [R221] ;  /* 0x00000000dd18783b */ /* 0x000eaa0000000200 */
[C---:B------:R-:W-:Y:S06]  /*2370*/  HMMA.16816.F32 R80, R20.reuse, R40, R80 ;  /* 0x000000281450723c */ /* 0x040fec0000001850 */
[----:B------:R-:W-:Y:S01]  /*2380*/  HMMA.16816.F32 R60, R20, R42, R68 ;  /* 0x0000002a143c723c */ /* 0x000fe20000001844 */
[----:B------:R-:W-:Y:S05]  /*2390*/  LDSM.16.M88.4 R40, [R212+0x9000] ;  /* 0x00900000d428783b */ /* 0x000fea0000000200 */
[C---:B----4-:R-:W-:Y:S06]  /*23a0*/  HMMA.16816.F32 R72, R16.reuse, R44, R72 ;  /* 0x0000002c1048723c */ /* 0x050fec0000001848 */
[C---:B-----5:R-:W-:Y:S06]  /*23b0*/  HMMA.16816.F32 R76, R16.reuse, R64, R56 ;  /* 0x00000040104c723c */ /* 0x060fec0000001838 */
[C---:B------:R-:W-:Y:S06]  /*23c0*/  HMMA.16816.F32 R68, R16.reuse, R46, R52 ;  /* 0x0000002e1044723c */ /* 0x040fec0000001834 */
[----:B------:R-:W-:Y:S01]  /*23d0*/  HMMA.16816.F32 R56, R16, R66, R12 ;  /* 0x000000421038723c */ /* 0x000fe2000000180c */
[----:B------:R-:W-:Y:S05]  /*23e0*/  LDSM.16.M88.4 R12, [R214+0x4000] ;  /* 0x00400000d60c783b */ /* 0x000fea0000000200 */
[C---:B------:R-:W-:Y:S01]  /*23f0*/  HMMA.16816.F32 R16, R28.reuse, R44, R8 ;  /* 0x0000002c1c10723c */ /* 0x040fe20000001808 */
[----:B------:R-:W3:Y:S05]  /*2400*/  LDSM.16.M88.4 R8, [R214+0x6000] ;  /* 0x00600000d608783b */ /* 0x000eea0000000200 */
[C---:B------:R-:W-:Y:S01]  /*2410*/  HMMA.16816.F32 R20, R28.reuse, R46, R36 ;  /* 0x0000002e1c14723c */ /* 0x040fe20000001824 */
[----:B------:R-:W4:Y:S05]  /*2420*/  LDSM.16.M88.4 R36, [R212+0x9800] ;  /* 0x00980000d424783b */ /* 0x000f2a0000000200 */
[C---:B------:R-:W-:Y:S06]  /*2430*/  HMMA.16816.F32 R80, R28.reuse, R64, R80 ;  /* 0x000000401c50723c */ /* 0x040fec0000001850 */
[----:B------:R-:W-:Y:S01]  /*2440*/  HMMA.16816.F32 R44, R28, R66, R60 ;  /* 0x000000421c2c723c */ /* 0x000fe2000000183c */
[----:B------:R-:W-:Y:S04]  /*2450*/  LDSM.16.M88.4 R28, [R223+0x1000] ;  /* 0x00100000df1c783b */ /* 0x000fe80000000200 */
[----:B------:R-:W-:Y:S01]  /*2460*/  LDSM.16.M88.4 R64, [R223+0x1800] ;  /* 0x00180000df40783b */ /* 0x000fe20000000200 */
[C---:B-1----:R-:W-:Y:S06]  /*2470*/  HMMA.16816.F32 R52, R4.reuse, R32, R72 ;  /* 0x000000200434723c */ /* 0x042fec0000001848 */
[C---:B------:R-:W-:Y:S06]  /*2480*/  HMMA.16816.F32 R68, R4.reuse, R34, R68 ;  /* 0x000000220444723c */ /* 0x040fec0000001844 */
[C---:B------:R-:W-:Y:S06]  /*2490*/  HMMA.16816.F32 R72, R4.reuse, R48, R76 ;  /* 0x000000300448723c */ /* 0x040fec000000184c */
[----:B------:R-:W-:Y:S01]  /*24a0*/  HMMA.16816.F32 R60, R4, R50, R56 ;  /* 0x00000032043c723c */ /* 0x000fe20000001838 */
[----:B------:R-:W1:Y:S05]  /*24b0*/  LDSM.16.M88.4 R4, [R216+0x6000] ;  /* 0x00600000d804783b */ /* 0x000e6a0000000200 */
[C---:B--2---:R-:W-:Y:S01]  /*24c0*/  HMMA.16816.F32 R84, R24.reuse, R32, R16 ;  /* 0x000000201854723c */ /* 0x044fe20000001810 */
[----:B------:R-:W-:Y:S05]  /*24d0*/  LDSM.16.M88.4 R16, [R222+0x6000] ;  /* 0x00600000de10783b */ /* 0x000fea0000000200 */
[C---:B------:R-:W-:Y:S01]  /*24e0*/  HMMA.16816.F32 R76, R24.reuse, R34, R20 ;  /* 0x00000022184c723c */ /* 0x040fe20000001814 */
[----:B------:R-:W2:Y:S05]  /*24f0*/  LDSM.16.M88.4 R20, [R216+0x4000] ;  /* 0x00400000d814783b */ /* 0x000eaa0000000200 */
[C---:B------:R-:W-:Y:S06]  /*2500*/  HMMA.16816.F32 R80, R24.reuse, R48, R80 ;  /* 0x000000301850723c */ /* 0x040fec0000001850 */
[----:B------:R-:W-:Y:S01]  /*2510*/  HMMA.16816.F32 R48, R24, R50, R44 ;  /* 0x000000321830723c */ /* 0x000fe2000000182c */
[----:B------:R-:W5:Y:S05]  /*2520*/  LDSM.16.M88.4 R44, [R220+0x9000] ;  /* 0x00900000dc2c783b */ /* 0x000f6a0000000200 */
[C---:B---3--:R-:W-:Y:S06]  /*2530*/  HMMA.16816.F32 R32, R8.reuse, R40, R52 ;  /* 0x000000280820723c */ /* 0x048fec0000001834 */
[C---:B------:R-:W-:Y:S06]  /*2540*/  HMMA.16816.F32 R56, R8.reuse, R42, R68 ;  /* 0x0000002a0838723c */ /* 0x040fec0000001844 */
[C---:B----4-:R-:W-:Y:S06]  /*2550*/  HMMA.16816.F32 R52, R8.reuse, R36, R72 ;  /* 0x000000240834723c */ /* 0x050fec0000001848 */
[----:B------:R-:W-:Y:S01]  /*2560*/  HMMA.16816.F32 R24, R8, R38, R60 ;  /* 0x000000260818723c */ /* 0x000fe2000000183c */
[----:B------:R-:W3:Y:S05]  /*2570*/  LDSM.16.M88.4 R60, [R220+0x9800] ;  /* 0x00980000dc3c783b */ /* 0x000eea0000000200 */
[C---:B------:R-:W-:Y:S06]  /*2580*/  HMMA.16816.F32 R8, R12.reuse, R40, R84 ;  /* 0x000000280c08723c */ /* 0x040fec0000001854 */
[C---:B------:R-:W-:Y:S06]  /*2590*/  HMMA.16816.F32 R76, R12.reuse, R42, R76 ;  /* 0x0000002a0c4c723c */ /* 0x040fec000000184c */
[C---:B------:R-:W-:Y:S06]  /*25a0*/  HMMA.16816.F32 R84, R12.reuse, R36, R80 ;  /* 0x000000240c54723c */ /* 0x040fec0000001850 */
[----:B------:R-:W-:Y:S01]  /*25b0*/  HMMA.16816.F32 R72, R12, R38, R48 ;  /* 0x000000260c48723c */ /* 0x000fe20000001830 */
[----:B------:R-:W4:Y:S05]  /*25c0*/  LDSM.16.M88.4 R12, [R222+0x4000] ;  /* 0x00400000de0c783b */ /* 0x000f2a0000000200 */
[C---:B-1----:R-:W-:Y:S06]  /*25d0*/  HMMA.16816.F32 R68, R4.reuse, R28, R32 ;  /* 0x0000001c0444723c */ /* 0x042fec0000001820 */
[C---:B------:R-:W-:Y:S06]  /*25e0*/  HMMA.16816.F32 R56, R4.reuse, R30, R56 ;  /* 0x0000001e0438723c */ /* 0x040fec0000001838 */
[C---:B------:R-:W-:Y:S06]  /*25f0*/  HMMA.16816.F32 R80, R4.reuse, R64, R52 ;  /* 0x000000400450723c */ /* 0x040fec0000001834 */
[----:B------:R-:W-:Y:S01]  /*2600*/  HMMA.16816.F32 R40, R4, R66, R24 ;  /* 0x000000420428723c */ /* 0x000fe20000001818 */
[----:B------:R-:W-:Y:S04]  /*2610*/  LDSM.16.M88.4 R4, [R221+0x6000] ;  /* 0x00600000dd04783b */ /* 0x000fe80000000200 */
[----:B------:R-:W1:Y:S01]  /*2620*/  LDSM.16.M88.4 R24, [R219+0x1000] ;  /* 0x00100000db18783b */ /* 0x000e620000000200 */
[C---:B--2---:R-:W-:Y:S03]  /*2630*/  HMMA.16816.F32 R32, R20.reuse, R28, R8 ;  /* 0x0000001c1420723c */ /* 0x044fe60000001808 */
[----:B------:R-:W-:Y:S03]  /*2640*/  LDSM.16.M88.4 R8, [R221+0x4000] ;  /* 0x00400000dd08783b */ /* 0x000fe60000000200 */
[----:B------:R-:W-:Y:S01]  /*2650*/  HMMA.16816.F32 R36, R20, R30, R76 ;  /* 0x0000001e1424723c */ /* 0x000fe2000000184c */
[----:B------:R-:W2:Y:S01]  /*2660*/  LDSM.16.M88.4 R28, [R219+0x1800] ;  /* 0x00180000db1c783b */ /* 0x000ea20000000200 */
[----:B------:R-:W-:-:S04]  /*2670*/  DEPBAR.LE SB0, 0x0 ;  /* 0x000080000000791a */ /* 0x000fc80000000000 */
[C---:B------:R-:W-:Y:S06]  /*2680*/  HMMA.16816.F32 R48, R20.reuse, R64, R84 ;  /* 0x000000401430723c */ /* 0x040fec0000001854 */
[----:B------:R-:W-:Y:S06]  /*2690*/  HMMA.16816.F32 R20, R20, R66, R72 ;  /* 0x000000421414723c */ /* 0x000fec0000001848 */
[C---:B-----5:R-:W-:Y:S06]  /*26a0*/  HMMA.16816.F32 R52, R16.reuse, R44, R68 ;  /* 0x0000002c1034723c */ /* 0x060fec0000001844 */
[C---:B------:R-:W-:Y:S06]  /*26b0*/  HMMA.16816.F32 R56, R16.reuse, R46, R56 ;  /* 0x0000002e1038723c */ /* 0x040fec0000001838 */
[C---:B---3--:R-:W-:Y:S06]  /*26c0*/  HMMA.16816.F32 R64, R16.reuse, R60, R80 ;  /* 0x0000003c1040723c */ /* 0x048fec0000001850 */
[----:B------:R-:W-:Y:S06]  /*26d0*/  HMMA.16816.F32 R40, R16, R62, R40 ;  /* 0x0000003e1028723c */ /* 0x000fec0000001828 */
[C---:B----4-:R-:W-:Y:S06]  /*26e0*/  HMMA.16816.F32 R16, R12.reuse, R44, R32 ;  /* 0x0000002c0c10723c */ /* 0x050fec0000001820 */
[C---:B------:R-:W-:Y:S06]  /*26f0*/  HMMA.16816.F32 R32, R12.reuse, R60, R48 ;  /* 0x0000003c0c20723c */ /* 0x040fec0000001830 */
[----:B------:R-:W-:Y:S01]  /*2700*/  HMMA.16816.F32 R36, R12, R46, R36 ;  /* 0x0000002e0c24723c */ /* 0x000fe20000001824 */
[----:B------:R-:W-:-:S05]  /*2710*/  IMAD.SHL.U32 R48, R91, 0x2, RZ ;  /* 0x000000025b307824 */ /* 0x000fca00078e00ff */
[----:B------:R-:W-:Y:S01]  /*2720*/  HMMA.16816.F32 R20, R12, R62, R20 ;  /* 0x0000003e0c14723c */ /* 0x000fe20000001814 */
[----:B------:R-:W-:-:S05]  /*2730*/  LOP3.LUT R48, R48, 0x6, RZ, 0xc0, !PT ;  /* 0x0000000630307812 */ /* 0x000fca00078ec0ff */
[----:B-1----:R-:W-:Y:S01]  /*2740*/  HMMA.16816.F32 R12, R4, R24, R52 ;  /* 0x00000018040c723c */ /* 0x002fe20000001834 */
[----:B------:R-:W-:Y:S01]  /*2750*/  IMAD R2, R2, 0x20, R48 ;  /* 0x0000002002027824 */ /* 0x000fe200078e0230 */
[----:B------:R-:W-:-:S04]  /*2760*/  MOV R48, UR28 ;  /* 0x0000001c00307c02 */ /* 0x000fc80008000f00 */
[----:B------:R-:W-:Y:S01]  /*2770*/  HMMA.16816.F32 R44, R4, R26, R56 ;  /* 0x0000001a042c723c */ /* 0x000fe20000001838 */
[----:B------:R-:W-:Y:S01]  /*2780*/  BAR.SYNC.DEFER_BLOCKING 0x0 ;  /* 0x0000000000007b1d */ /* 0x000fe20000010000 */
[----:B------:R-:W-:Y:S01]  /*2790*/  ISETP.GE.AND P1, PT, R2, UR5, PT ;  /* 0x0000000502007c0c */ /* 0x000fe2000bf26270 */
[----:B------:R-:W-:-:S03]  /*27a0*/  IMAD R139, R48, 0x8, R139 ;  /* 0x00000008308b7824 */ /* 0x000fc600078e028b */
[C---:B--2---:R-:W-:Y:S06]  /*27b0*/  HMMA.16816.F32 R64, R4.reuse, R28, R64 ;  /* 0x0000001c0440723c */ /* 0x044fec0000001840 */
[----:B------:R-:W-:Y:S06]  /*27c0*/  HMMA.16816.F32 R40, R4, R30, R40 ;  /* 0x0000001e0428723c */ /* 0x000fec0000001828 */
[C---:B------:R-:W-:Y:S06]  /*27d0*/  HMMA.16816.F32 R4, R8.reuse, R24, R16 ;  /* 0x000000180804723c */ /* 0x040fec0000001810 */
[----:B------:R-:W-:Y:S01]  /*27e0*/  HMMA.16816.F32 R68, R8, R28, R32 ;  /* 0x0000001c0844723c */ /* 0x000fe20000001820 */
[----:B------:R-:W-:-:S02]  /*27f0*/  VIADD R18, R2, 0x1 ;  /* 0x0000000102127836 */ /* 0x000fc40000000000 */
[C---:B------:R-:W-:Y:S02]  /*2800*/  VIADD R17, R2.reuse, 0x8 ;  /* 0x0000000802117836 */ /* 0x040fe40000000000 */
[----:B------:R-:W-:Y:S01]  /*2810*/  VIADD R16, R2, 0x9 ;  /* 0x0000000902107836 */ /* 0x000fe20000000000 */
[----:B------:R-:W-:Y:S01]  /*2820*/  ISETP.GE.AND P0, PT, R18, UR5, PT ;  /* 0x0000000512007c0c */ /* 0x000fe2000bf06270 */
[C---:B------:R-:W-:Y:S01]  /*2830*/  VIADD R18, R2.reuse, 0x10 ;  /* 0x0000001002127836 */ /* 0x040fe20000000000 */
[C---:B------:R-:W-:Y:S01]  /*2840*/  HMMA.16816.F32 R32, R8.reuse, R30, R20 ;  /* 0x0000001e0820723c */ /* 0x040fe20000001814 */
[----:B------:R-:W-:Y:S01]  /*2850*/  ISETP.GE.AND P6, PT, R17, UR5, PT ;  /* 0x0000000511007c0c */ /* 0x000fe2000bfc6270 */
[----:B------:R-:W-:Y:S01]  /*2860*/  VIADD R17, R2, 0x11 ;  /* 0x0000001102117836 */ /* 0x000fe20000000000 */
[----:B------:R-:W-:Y:S01]  /*2870*/  ISETP.GE.AND P5, PT, R16, UR5, PT ;  /* 0x0000000510007c0c */ /* 0x000fe2000bfa6270 */
[----:B------:R-:W-:Y:S01]  /*2880*/  VIADD R16, R2, 0x18 ;  /* 0x0000001802107836 */ /* 0x000fe20000000000 */
[----:B------:R-:W-:Y:S01]  /*2890*/  ISETP.GE.AND P4, PT, R18, UR5, PT ;  /* 0x0000000512007c0c */ /* 0x000fe2000bf86270 */
[----:B------:R-:W-:Y:S01]  /*28a0*/  HMMA.16816.F32 R36, R8, R26, R36 ;  /* 0x0000001a0824723c */ /* 0x000fe20000001824 */
[----:B------:R-:W-:-:S02]  /*28b0*/  FSEL R23, R14, -INF , !P1 ;  /* 0xff8000000e177808 */ /* 0x000fc40004800000 */
[----:B------:R-:W-:Y:S02]  /*28c0*/  FSEL R18, R12, -INF , !P1 ;  /* 0xff8000000c127808 */ /* 0x000fe40004800000 */
[----:B------:R-:W-:Y:S02]  /*28d0*/  FSEL R72, R6, -INF , !P1 ;  /* 0xff80000006487808 */ /* 0x000fe40004800000 */
[----:B------:R-:W-:Y:S01]  /*28e0*/  FSEL R54, R4, -INF , !P1 ;  /* 0xff80000004367808 */ /* 0x000fe20004800000 */
[----:B------:R-:W-:Y:S01]  /*28f0*/  VIADD R9, R2, 0x19 ;  /* 0x0000001902097836 */ /* 0x000fe20000000000 */
[----:B------:R-:W-:Y:S02]  /*2900*/  PLOP3.LUT P1, PT, PT, PT, UP0, 0x80, 0x0 ;  /* 0x000000000000781c */ /* 0x000fe40003f2f008 */
[----:B------:R-:W-:Y:S02]  /*2910*/  FSEL R22, R13, -INF , !P0 ;  /* 0xff8000000d167808 */ /* 0x000fe40004000000 */
[----:B------:R-:W-:-:S02]  /*2920*/  ISETP.GE.AND P3, PT, R17, UR5, PT ;  /* 0x0000000511007c0c */ /* 0x000fc4000bf66270 */
[----:B------:R-:W-:Y:S02]  /*2930*/  ISETP.GE.AND P2, PT, R16, UR5, PT ;  /* 0x0000000510007c0c */ /* 0x000fe4000bf46270 */
[----:B------:R-:W-:Y:S02]  /*2940*/  FSEL R28, R15, -INF , !P0 ;  /* 0xff8000000f1c7808 */ /* 0x000fe40004000000 */
[----:B------:R-:W-:Y:S02]  /*2950*/  FSEL R73, R7, -INF , !P0 ;  /* 0xff80000007497808 */ /* 0x000fe40004000000 */
[----:B------:R-:W-:Y:S02]  /*2960*/  FSEL R57, R5, -INF , !P0 ;  /* 0xff80000005397808 */ /* 0x000fe40004000000 */
[----:B------:R-:W-:Y:S02]  /*2970*/  FSEL R21, R44, -INF , !P6 ;  /* 0xff8000002c157808 */ /* 0x000fe40007000000 */
[----:B------:R-:W-:-:S02]  /*2980*/  P2R R16, PR, RZ, 0x2 ;  /* 0x00000002ff107803 */ /* 0x000fc40000000000 */
[----:B------:R-:W-:Y:S01]  /*2990*/  FMNMX.FTZ R8, R18, R22, !PT ;  /* 0x0000001612087209 */ /* 0x000fe20007810000 */
[----:B------:R-:W-:Y:S06]  /*29a0*/  @!P1 BRA `(.L_x_1532) ;  /* 0x0000000000589947 */ /* 0x000fec0003800000 */
[----:B------:R-:W-:-:S04]  /*29b0*/  ULEA.HI.SX32 UR9, UR39, 0xfffffffe, 0x1b ;  /* 0xfffffffe27097891 */ /* 0x000fc8000f8fda3f */
[----:B------:R-:W-:Y:S02]  /*29c0*/  USHF.R.S32.HI UR8, URZ, 0x1f, UR9 ;  /* 0x0000001f3f087899 */ /* 0x000fe40008011409 */
[----:B------:R-:W-:Y:S01]  /*29d0*/  UIMAD UR11, UR25, UR9, URZ ;  /* 0x00000009190b72a4 */ /* 0x000fe2000f8e023f */
[----:B------:R-:W-:-:S03]  /*29e0*/  IMAD.U32 R2, RZ, RZ, UR9 ;  /* 0x00000009ff027e24 */ /* 0x000fc6000f8e00ff */
[----:B------:R-:W-:Y:S01]  /*29f0*/  UIMAD UR11, UR8, UR26, UR11 ;  /* 0x0000001a080b72a4 */ /* 0x000fe2000f8e020b */
[----:B------:R-:W-:Y:S01]  /*2a00*/  IMAD.WIDE.U32 R6, R2, UR26, R92 ;  /* 0x0000001a02067c25 */ /* 0x000fe2000f8e005c */
[----:B------:R-:W-:Y:S01]  /*2a10*/  MOV R2, UR10 ;  /* 0x0000000a00027c02 */ /* 0x000fe20008000f00 */
[----:B------:R-:W-:-:S03]  /*2a20*/  ULDC.64 UR8, c[0x0][0x218] ;  /* 0x0000860000087ab9 */ /* 0x000fc60000000a00 */
[----:B------:R-:W-:Y:S01]  /*2a30*/  VIADD R5, R7, UR11 ;  /* 0x0000000b07057c36 */ /* 0x000fe20008000000 */
[----:B------:R-:W-:Y:S01]  /*2a40*/  LEA R4, P0, R6, UR8, 0x1 ;  /* 0x0000000806047c11 */ /* 0x000fe2000f8008ff */
[----:B------:R-:W-:-:S03]  /*2a50*/  IMAD.U32 R7, RZ, RZ, UR15 ;  /* 0x0000000fff077e24 */ /* 0x000fc6000f8e00ff */
        /* <DEDUP_REMOVED lines=11> */
.L_x_1532:
[----:B------:R-:W-:Y:S01]  /*2b10*/  FSEL R17, R45, -INF , !P5 ;  /* 0xff8000002d117808 */ /* 0x000fe20006800000 */
[----:B------:R-:W-:Y:S01]  /*2b20*/  IMAD.WIDE.U32 R14, R248, -0x2daee0ad, RZ ;  /* 0xd2511f53f80e7825 */ /* 0x000fe200078e00ff */
[----:B------:R-:W-:Y:S01]  /*2b30*/  FMNMX.FTZ R2, R21, R8, !PT ;  /* 0x0000000815027209 */ /* 0x000fe20007810000 */
[----:B------:R-:W-:Y:S01]  /*2b40*/  UIADD3 UR21, UR34, -0x61c88647, URZ ;  /* 0x9e3779b922157890 */ /* 0x000fe2000fffe03f */
[----:B------:R-:W-:Y:S01]  /*2b50*/  FSEL R78, R64, -INF , !P4 ;  /* 0xff800000404e7808 */ /* 0x000fe20006000000 */
[----:B-1----:R-:W-:Y:S01]  /*2b60*/  VIADD R5, R139, 0x4 ;  /* 0x000000048b057836 */ /* 0x002fe20000000000 */
[----:B------:R-:W-:Y:S01]  /*2b70*/  FMNMX.FTZ R2, R17, R2, !PT ;  /* 0x0000000211027209 */ /* 0x000fe20007810000 */
[----:B------:R-:W-:Y:S01]  /*2b80*/  UIADD3 UR20, UR35, -0x4498517b, URZ ;  /* 0xbb67ae8523147890 */ /* 0x000fe2000fffe03f */
[----:B------:R-:W-:Y:S01]  /*2b90*/  FSEL R77, R65, -INF , !P3 ;  /* 0xff800000414d7808 */ /* 0x000fe20005800000 */
[----:B------:R-:W-:Y:S01]  /*2ba0*/  IMAD.WIDE.U32 R6, R5, -0x326172a9, RZ ;  /* 0xcd9e8d5705067825 */ /* 0x000fe200078e00ff */
[----:B------:R-:W-:Y:S01]  /*2bb0*/  FMNMX.FTZ R2, R78, R2, !PT ;  /* 0x000000024e027209 */ /* 0x000fe20007810000 */
[----:B------:R-:W-:Y:S01]  /*2bc0*/  UIADD3 UR19, UR34, 0x3c6ef372, URZ ;  /* 0x3c6ef37222137890 */ /* 0x000fe2000fffe03f */
[----:B------:R-:W-:Y:S01]  /*2bd0*/  LOP3.LUT R4, R15, UR35, R88, 0x96, !PT ;  /* 0x000000230f047c12 */ /* 0x000fe2000f8e9658 */
[----:B------:R-:W-:Y:S01]  /*2be0*/  IMAD.WIDE.U32 R24, R139, -0x326172a9, RZ ;  /* 0xcd9e8d578b187825 */ /* 0x000fe200078e00ff */
[----:B------:R-:W-:Y:S01]  /*2bf0*/  ISETP.GE.AND P0, PT, R9, UR5, PT ;  /* 0x0000000509007c0c */ /* 0x000fe2000bf06270 */
[----:B------:R-:W-:Y:S01]  /*2c00*/  UIADD3 UR18, UR35, 0x76cf5d0a, URZ ;  /* 0x76cf5d0a23127890 */ /* 0x000fe2000fffe03f */
[----:B------:R-:W-:Y:S01]  /*2c10*/  LOP3.LUT R174, R174, UR34, RZ, 0x3c, !PT ;  /* 0x00000022aeae7c12 */ /* 0x000fe2000f8e3cff */
[----:B------:R-:W-:Y:S01]  /*2c20*/  IMAD.WIDE.U32 R4, R4, -0x326172a9, RZ ;  /* 0xcd9e8d5704047825 */ /* 0x000fe200078e00ff */
[----:B------:R-:W-:Y:S01]  /*2c30*/  FSEL R75, R40, -INF , !P2 ;  /* 0xff800000284b7808 */ /* 0x000fe20005000000 */
[----:B------:R-:W-:Y:S01]  /*2c40*/  UIADD3 UR16, UR35, 0x32370b8f, URZ ;  /* 0x32370b8f23107890 */ /* 0x000fe2000fffe03f */
[----:B------:R-:W-:Y:S01]  /*2c50*/  FMNMX.FTZ R2, R77, R2, !PT ;  /* 0x000000024d027209 */ /* 0x000fe20007810000 */
[----:B------:R-:W-:Y:S01]  /*2c60*/  UIADD3 UR17, UR34, -0x255992d5, URZ ;  /* 0xdaa66d2b22117890 */ /* 0x000fe2000fffe03f */
[----:B------:R-:W-:Y:S01]  /*2c70*/  LOP3.LUT R7, R7, R174, RZ, 0x3c, !PT ;  /* 0x000000ae07077212 */ /* 0x000fe200078e3cff */
[----:B------:R-:W-:Y:S01]  /*2c80*/  UIADD3 UR15, UR34, 0x78dde6e4, URZ ;  /* 0x78dde6e4220f7890 */ /* 0x000fe2000fffe03f */
[----:B------:R-:W-:Y:S01]  /*2c90*/  FSEL R74, R41, -INF , !P0 ;  /* 0xff800000294a7808 */ /* 0x000fe20004000000 */
[----:B------:R-:W-:Y:S01]  /*2ca0*/  UIADD3 UR14, UR35, -0x126145ec, URZ ;  /* 0xed9eba14230e7890 */ /* 0x000fe2000fffe03f */
[----:B------:R-:W-:Y:S01]  /*2cb0*/  FMNMX.FTZ R2, R75, R2, !PT ;  /* 0x000000024b027209 */ /* 0x000fe20007810000 */
[----:B------:R-:W-:Y:S01]  /*2cc0*/  IMAD.WIDE.U32 R8, R7, -0x2daee0ad, RZ ;  /* 0xd2511f5307087825 */ /* 0x000fe200078e00ff */
[----:B------:R-:W-:Y:S01]  /*2cd0*/  LOP3.LUT R10, R5, UR21, R6, 0x96, !PT ;  /* 0x00000015050a7c12 */ /* 0x000fe2000f8e9606 */
[----:B------:R-:W-:Y:S01]  /*2ce0*/  UIADD3 UR5, UR35, -0x56f99767, URZ ;  /* 0xa906689923057890 */ /* 0x000fe2000fffe03f */
[----:B------:R-:W-:Y:S01]  /*2cf0*/  FMNMX.FTZ R2, R74, R2, !PT ;  /* 0x000000024a027209 */ /* 0x000fe20007810000 */
[----:B------:R-:W-:Y:S01]  /*2d00*/  UIADD3 UR22, UR34, -0x4ab325aa, URZ ;  /* 0xb54cda5622167890 */ /* 0x000fe2000fffe03f */
[----:B------:R-:W-:Y:S01]  /*2d10*/  FSEL R19, R46, -INF , !P6 ;  /* 0xff8000002e137808 */ /* 0x000fe20007000000 */
[----:B------:R-:W-:Y:S01]  /*2d20*/  IMAD.WIDE.U32 R12, R10, -0x2daee0ad, RZ ;  /* 0xd2511f530a0c7825 */ /* 0x000fe200078e00ff */
[----:B------:R-:W-:Y:S01]  /*2d30*/  FMNMX.FTZ R6, R23, R28, !PT ;  /* 0x0000001c17067209 */ /* 0x000fe20007810000 */
[----:B------:R-:W1:Y:S01]  /*2d40*/  SHFL.BFLY PT, R15, R2, 0x2, 0x1f ;  /* 0x0c401f00020f7f89 */ /* 0x000e6200000e0000 */
[----:B------:R-:W-:Y:S01]  /*2d50*/  FSEL R20, R47, -INF , !P5 ;  /* 0xff8000002f147808 */ /* 0x000fe20006800000 */
[----:B------:R-:W-:Y:S01]  /*2d60*/  ULDC UR8, c[0x0][0x2ec] ;  /* 0x0000bb0000087ab9 */ /* 0x000fe20000000800 */
[----:B------:R-:W-:Y:S01]  /*2d70*/  LOP3.LUT R7, R9, UR20, R14, 0x96, !PT ;  /* 0x0000001409077c12 */ /* 0x000fe2000f8e960e */
[----:B------:R-:W-:Y:S01]  /*2d80*/  ULDC.U8 UR24, c[0x0][0x388] ;  /* 0x0000e20000187ab9 */ /* 0x000fe20000000000 */
[----:B------:R-:W-:Y:S01]  /*2d90*/  FMNMX.FTZ R6, R19, R6, !PT ;  /* 0x0000000613067209 */ /* 0x000fe20007810000 */
[----:B------:R-:W-:Y:S01]  /*2da0*/  UIADD3 UR29, UR34, 0x1715609d, URZ ;  /* 0x1715609d221d7890 */ /* 0x000fe2000fffe03f */
[----:B------:R-:W-:Y:S01]  /*2db0*/  FSEL R66, R66, -INF , !P4 ;  /* 0xff80000042427808 */ /* 0x000fe20006000000 */
[----:B------:R-:W-:Y:S01]  /*2dc0*/  UIADD3 UR30, UR35, 0x646e171e, URZ ;  /* 0x646e171e231e7890 */ /* 0x000fe2000fffe03f */
[----:B------:R-:W-:Y:S01]  /*2dd0*/  FMNMX.FTZ R9, R20, R6, !PT ;  /* 0x0000000614097209 */ /* 0x000fe20007810000 */
[----:B------:R-:W-:Y:S01]  /*2de0*/  IMAD.WIDE.U32 R6, R7, -0x326172a9, RZ ;  /* 0xcd9e8d5707067825 */ /* 0x000fe200078e00ff */
[----:B------:R-:W-:-:S02]  /*2df0*/  FSEL R67, R67, -INF , !P3 ;  /* 0xff80000043437808 */ /* 0x000fc40005800000 */
[----:B------:R-:W-:Y:S02]  /*2e00*/  FMNMX.FTZ R9, R66, R9, !PT ;  /* 0x0000000942097209 */ /* 0x000fe40007810000 */
[----:B------:R-:W-:Y:S02]  /*2e10*/  LOP3.LUT R7, R7, UR19, R4, 0x96, !PT ;  /* 0x0000001307077c12 */ /* 0x000fe4000f8e9604 */
[----:B------:R-:W-:Y:S02]  /*2e20*/  FSEL R76, R42, -INF , !P2 ;  /* 0xff8000002a4c7808 */ /* 0x000fe40005000000 */
[----:B------:R-:W-:Y:S01]  /*2e30*/  FMNMX.FTZ R9, R67, R9, !PT ;  /* 0x0000000943097209 */ /* 0x000fe20007810000 */
[----:B------:R-:W-:Y:S01]  /*2e40*/  IMAD.WIDE.U32 R10, R7, -0x2daee0ad, RZ ;  /* 0xd2511f53070a7825 */ /* 0x000fe200078e00ff */
[----:B------:R-:W-:Y:S02]  /*2e50*/  FSEL R79, R43, -INF , !P0 ;  /* 0xff8000002b4f7808 */ /* 0x000fe40004000000 */
[----:B------:R-:W-:-:S02]  /*2e60*/  FMNMX.FTZ R7, R76, R9, !PT ;  /* 0x000000094c077209 */ /* 0x000fc40007810000 */
[----:B------:R-:W-:Y:S02]  /*2e70*/  LOP3.LUT R9, R25, R174, RZ, 0x3c, !PT ;  /* 0x000000ae19097212 */ /* 0x000fe400078e3cff */
[----:B------:R-:W-:Y:S02]  /*2e80*/  LOP3.LUT R8, R13, UR18, R8, 0x96, !PT ;  /* 0x000000120d087c12 */ /* 0x000fe4000f8e9608 */
[----:B------:R-:W-:Y:S01]  /*2e90*/  FMNMX.FTZ R13, R79, R7, !PT ;  /* 0x000000074f0d7209 */ /* 0x000fe20007810000 */
[----:B------:R-:W-:Y:S01]  /*2ea0*/  IMAD.WIDE.U32 R52, R9, -0x2daee0ad, RZ ;  /* 0xd2511f5309347825 */ /* 0x000fe200078e00ff */
[----:B------:R-:W-:Y:S02]  /*2eb0*/  LOP3.LUT R7, R11, UR16, R12, 0x96, !PT ;  /* 0x000000100b077c12 */ /* 0x000fe4000f8e960c */
[----:B-1----:R-:W-:Y:S01]  /*2ec0*/  FMNMX.FTZ R11, R2, R15, !PT ;  /* 0x0000000f020b7209 */ /* 0x002fe20007810000 */
[----:B------:R-:W-:Y:S01]  /*2ed0*/  IMAD.WIDE.U32 R8, R8, -0x326172a9, RZ ;  /* 0xcd9e8d5708087825 */ /* 0x000fe200078e00ff */
[----:B------:R-:W-:Y:S01]  /*2ee0*/  SHFL.BFLY PT, R12, R13, 0x2, 0x1f ;  /* 0x0c401f000d0c7f89 */ /* 0x000fe200000e0000 */
[----:B------:R-:W-:-:S02]  /*2ef0*/  LOP3.LUT R48, R5, UR21, R24, 0x96, !PT ;  /* 0x0000001505307c12 */ /* 0x000fc4000f8e9618 */
[----:B------:R-:W-:Y:S01]  /*2f00*/  IMAD.WIDE.U32 R64, R7, -0x326172a9, RZ ;  /* 0xcd9e8d5707407825 */ /* 0x000fe200078e00ff */
[----:B------:R-:W-:Y:S02]  /*2f10*/  LOP3.LUT R7, R53, UR20, R14, 0x96, !PT ;  /* 0x0000001435077c12 */ /* 0x000fe4000f8e960e */
[----:B------:R-:W1:Y:S01]  /*2f20*/  SHFL.BFLY PT, R14, R11, 0x1, 0x1f ;  /* 0x0c201f000b0e7f89 */ /* 0x000e6200000e0000 */
[----:B------:R-:W-:Y:S02]  /*2f30*/  LOP3.LUT R6, R9, UR17, R6, 0x96, !PT ;  /* 0x0000001109067c12 */ /* 0x000fe4000f8e9606 */
[----:B------:R-:W-:Y:S01]  /*2f40*/  LOP3.LUT R2, R65, UR15, R8, 0x96, !PT ;  /* 0x0000000f41027c12 */ /* 0x000fe2000f8e9608 */
[----:B------:R-:W-:Y:S01]  /*2f50*/  IMAD.WIDE.U32 R46, R7, -0x326172a9, RZ ;  /* 0xcd9e8d57072e7825 */ /* 0x000fe200078e00ff */
[----:B------:R-:W-:Y:S02]  /*2f60*/  FSEL R44, R36, -INF , !P6 ;  /* 0xff800000242c7808 */ /* 0x000fe40007000000 */
[----:B------:R-:W-:Y:S01]  /*2f70*/  FMNMX.FTZ R5, R54, R57, !PT ;  /* 0x0000003936057209 */ /* 0x000fe20007810000 */
[----:B------:R-:W-:Y:S01]  /*2f80*/  IMAD.WIDE.U32 R6, R6, -0x2daee0ad, RZ ;  /* 0xd2511f5306067825 */ /* 0x000fe200078e00ff */
[----:B------:R-:W-:-:S02]  /*2f90*/  LOP3.LUT R53, R47, UR19, R4, 0x96, !PT ;  /* 0x000000132f357c12 */ /* 0x000fc4000f8e9604 */
[----:B------:R-:W-:Y:S01]  /*2fa0*/  FSEL R45, R37, -INF , !P5 ;  /* 0xff800000252d7808 */ /* 0x000fe20006800000 */
[----:B------:R-:W-:Y:S01]  /*2fb0*/  IMAD.WIDE.U32 R62, R2, -0x2daee0ad, RZ ;  /* 0xd2511f53023e7825 */ /* 0x000fe200078e00ff */
[----:B------:R-:W-:Y:S02]  /*2fc0*/  LOP3.LUT R7, R7, UR14, R10, 0x96, !PT ;  /* 0x0000000e07077c12 */ /* 0x000fe4000f8e960a */
[----:B------:R-:W-:Y:S01]  /*2fd0*/  FSEL R47, R38, -INF , !P6 ;  /* 0xff800000262f7808 */ /* 0x000fe20007000000 */
[----:B------:R-:W-:Y:S01]  /*2fe0*/  IMAD.IADD R2, R89, 0x1, R90 ;  /* 0x0000000159027824 */ /* 0x000fe200078e025a */
[----:B------:R-:W-:Y:S01]  /*2ff0*/  LOP3.LUT R4, R63, UR5, R6, 0x96, !PT ;  /* 0x000000053f047c12 */ /* 0x000fe2000f8e9606 */
[----:B------:R-:W-:Y:S01]  /*3000*/  IMAD.WIDE.U32 R58, R7, -0x326172a9, RZ ;  /* 0xcd9e8d57073a7825 */ /* 0x000fe200078e00ff */
[----:B------:R-:W-:Y:S02]  /*3010*/  FMNMX.FTZ R7, R44, R5, !PT ;  /* 0x000000052c077209 */ /* 0x000fe40007810000 */
[----:B------:R-:W-:Y:S01]  /*3020*/  FSEL R63, R68, -INF , !P4 ;  /* 0xff800000443f7808 */ /* 0x000fe20006000000 */
[----:B------:R-:W-:Y:S01]  /*3030*/  IMAD.WIDE.U32 R4, R4, -0x326172a9, RZ ;  /* 0xcd9e8d5704047825 */ /* 0x000fe200078e00ff */
[----:B------:R-:W-:-:S02]  /*3040*/  FMNMX.FTZ R7, R45, R7, !PT ;  /* 0x000000072d077209 */ /* 0x000fc40007810000 */
[----:B-1----:R-:W-:Y:S02]  /*3050*/  FMNMX.FTZ R134, R11, R14, !PT ;  /* 0x0000000e0b867209 */ /* 0x002fe40007810000 */
[----:B------:R-:W-:Y:S02]  /*3060*/  LOP3.LUT R6, R5, UR22, R58, 0x96, !PT ;  /* 0x0000001605067c12 */ /* 0x000fe4000f8e963a */
[----:B------:R-:W-:Y:S02]  /*3070*/  FSEL R58, R69, -INF , !P3 ;  /* 0xff800000453a7808 */ /* 0x000fe40005800000 */
[----:B------:R-:W-:Y:S01]  /*3080*/  FMNMX.FTZ R8, R63, R7, !PT ;  /* 0x000000073f087209 */ /* 0x000fe20007810000 */
[C---:B------:R-:W-:Y:S01]  /*3090*/  FMUL.FTZ R7, R134.reuse, UR8 ;  /* 0x0000000886077c20 */ /* 0x040fe20008410000 */
[----:B------:R-:W-:Y:S02]  /*30a0*/  FMNMX.FTZ R9, R13, R12, !PT ;  /* 0x0000000c0d097209 */ /* 0x000fe40007810000 */
[----:B------:R-:W-:-:S02]  /*30b0*/  FSETP.NEU.FTZ.AND P1, PT, R134, -INF , PT ;  /* 0xff8000008600780b */ /* 0x000fc40003f3d000 */
[----:B------:R-:W-:Y:S01]  /*30c0*/  FSEL R68, R32, -INF , !P2 ;  /* 0xff80000020447808 */ /* 0x000fe20005000000 */
[----:B------:R-:W1:Y:S01]  /*30d0*/  SHFL.BFLY PT, R11, R9, 0x1, 0x1f ;  /* 0x0c201f00090b7f89 */ /* 0x000e6200000e0000 */
[----:B------:R-:W-:Y:S02]  /*30e0*/  FMNMX.FTZ R8, R58, R8, !PT ;  /* 0x000000083a087209 */ /* 0x000fe40007810000 */
[----:B------:R-:W-:Y:S02]  /*30f0*/  FSEL R13, R7, RZ, P1 ;  /* 0x000000ff070d7208 */ /* 0x000fe40000800000 */
[----:B------:R-:W-:Y:S02]  /*3100*/  FSEL R69, R33, -INF , !P0 ;  /* 0xff80000021457808 */ /* 0x000fe40004000000 */
[----:B------:R-:W-:Y:S01]  /*3110*/  FMNMX.FTZ R7, R68, R8, !PT ;  /* 0x0000000844077209 */ /* 0x000fe20007810000 */
[----:B------:R-:W-:Y:S01]  /*3120*/  FFMA.FTZ R8, R18, UR8, -R13 ;  /* 0x0000000812087c23 */ /* 0x000fe2000801080d */
[----:B------:R-:W-:-:S02]  /*3130*/  LOP3.LUT R12, R4, 0xffff, RZ, 0xc0, !PT ;  /* 0x0000ffff040c7812 */ /* 0x000fc400078ec0ff */
[----:B------:R-:W-:Y:S01]  /*3140*/  FMNMX.FTZ R7, R69, R7, !PT ;  /* 0x0000000745077209 */ /* 0x000fe20007810000 */
[----:B------:R2:W-:Y:S01]  /*3150*/  MUFU.EX2 R82, R8 ;  /* 0x0000000800527308 */ /* 0x0005e20000000800 */
[----:B------:R-:W-:Y:S02]  /*3160*/  FMNMX.FTZ R5, R72, R73, !PT ;  /* 0x0000004948057209 */ /* 0x000fe40007810000 */
[----:B------:R-:W-:Y:S01]  /*3170*/  FSEL R56, R39, -INF , !P5 ;  /* 0xff80000027387808 */ /* 0x000fe20006800000 */
[----:B------:R-:W3:Y:S01]  /*3180*/  SHFL.BFLY PT, R15, R7, 0x2, 0x1f ;  /* 0x0c401f00070f7f89 */ /* 0x000ee200000e0000 */
[----:B------:R-:W-:Y:S02]  /*3190*/  FMNMX.FTZ R5, R47, R5, !PT ;  /* 0x000000052f057209 */ /* 0x000fe40007810000 */
[----:B------:R-:W-:Y:S02]  /*31a0*/  ISETP.NE.AND P6, PT, R16, RZ, PT ;  /* 0x000000ff1000720c */ /* 0x000fe40003fc5270 */
[----:B------:R-:W-:-:S02]  /*31b0*/  LOP3.LUT R16, R4, 0xff, RZ, 0xc0, !PT ;  /* 0x000000ff04107812 */ /* 0x000fc400078ec0ff */
[--C-:B------:R-:W-:Y:S02]  /*31c0*/  SHF.R.U32.HI R10, RZ, 0x10, R4.reuse ;  /* 0x00000010ff0a7819 */ /* 0x100fe40000011604 */
[----:B------:R-:W-:Y:S01]  /*31d0*/  SHF.R.U32.HI R14, RZ, 0x18, R4 ;  /* 0x00000018ff0e7819 */ /* 0x000fe20000011604 */
[----:B------:R-:W-:Y:S01]  /*31e0*/  FFMA.FTZ R4, R22, UR8, -R13 ;  /* 0x0000000816047c23 */ /* 0x000fe2000801080d */
[----:B------:R-:W-:Y:S02]  /*31f0*/  FSEL R70, R70, -INF , !P4 ;  /* 0xff80000046467808 */ /* 0x000fe40006000000 */
[----:B------:R-:W-:Y:S01]  /*3200*/  FMNMX.FTZ R5, R56, R5, !PT ;  /* 0x0000000538057209 */ /* 0x000fe20007810000 */
[----:B------:R4:W-:Y:S01]  /*3210*/  MUFU.EX2 R252, R4 ;  /* 0x0000000400fc7308 */ /* 0x0009e20000000800 */
[----:B-1----:R-:W-:Y:S02]  /*3220*/  FMNMX.FTZ R133, R9, R11, !PT ;  /* 0x0000000b09857209 */ /* 0x002fe40007810000 */
[----:B------:R-:W-:-:S02]  /*3230*/  FSEL R85, R71, -INF , !P3 ;  /* 0xff80000047557808 */ /* 0x000fc40005800000 */
[----:B--2---:R-:W-:Y:S01]  /*3240*/  SHF.R.U32.HI R8, RZ, 0x8, R12 ;  /* 0x00000008ff087819 */ /* 0x004fe2000001160c */
[----:B------:R-:W-:Y:S01]  /*3250*/  FMUL.FTZ R12, R133, UR8 ;  /* 0x00000008850c7c20 */ /* 0x000fe20008410000 */
[----:B------:R-:W-:Y:S02]  /*3260*/  FSEL R71, R34, -INF , !P2 ;  /* 0xff80000022477808 */ /* 0x000fe40005000000 */
[----:B------:R-:W-:Y:S02]  /*3270*/  FSEL R84, R35, -INF , !P0 ;  /* 0xff80000023547808 */ /* 0x000fe40004000000 */
[----:B------:R-:W-:Y:S02]  /*3280*/  LOP3.LUT R9, R10, 0xff, RZ, 0xc0, !PT ;  /* 0x000000ff0a097812 */ /* 0x000fe400078ec0ff */
[----:B------:R-:W-:Y:S02]  /*3290*/  FSETP.NEU.FTZ.AND P0, PT, R133, -INF , PT ;  /* 0xff8000008500780b */ /* 0x000fe40003f1d000 */
[----:B------:R-:W-:-:S02]  /*32a0*/  LEA R213, R2, UR4, 0x1 ;  /* 0x0000000402d57c11 */ /* 0x000fc4000f8e08ff */
[----:B----4-:R-:W-:Y:S01]  /*32b0*/  FMNMX.FTZ R4, R70, R5, !PT ;  /* 0x0000000546047209 */ /* 0x010fe20007810000 */
[----:B------:R-:W-:Y:S01]  /*32c0*/  FFMA.FTZ R5, R21, UR8, -R13 ;  /* 0x0000000815057c23 */ /* 0x000fe2000801080d */
[----:B------:R-:W-:Y:S01]  /*32d0*/  FSEL R12, R12, RZ, P0 ;  /* 0x000000ff0c0c7208 */ /* 0x000fe20000000000 */
[--C-:B------:R-:W-:Y:S01]  /*32e0*/  IMAD R215, R3, 0x2, R213.reuse ;  /* 0x0000000203d77824 */ /* 0x100fe200078e02d5 */
[----:B------:R-:W-:Y:S01]  /*32f0*/  FMNMX.FTZ R4, R85, R4, !PT ;  /* 0x0000000455047209 */ /* 0x000fe20007810000 */
[----:B------:R1:W-:Y:S01]  /*3300*/  MUFU.EX2 R251, R5 ;  /* 0x0000000500fb7308 */ /* 0x0003e20000000800 */
[----:B------:R-:W-:Y:S01]  /*3310*/  LOP3.LUT R2, R6, 0xffff, RZ, 0xc0, !PT ;  /* 0x0000ffff06027812 */ /* 0x000fe200078ec0ff */
[----:B------:R-:W-:Y:S01]  /*3320*/  FFMA.FTZ R3, R23, UR8, -R12 ;  /* 0x0000000817037c23 */ /* 0x000fe2000801080c */
[----:B------:R-:W-:Y:S01]  /*3330*/  FMNMX.FTZ R4, R71, R4, !PT ;  /* 0x0000000447047209 */ /* 0x000fe20007810000 */
[----:B------:R-:W-:Y:S01]  /*3340*/  IMAD R218, R0, 0x2, R213 ;  /* 0x0000000200da7824 */ /* 0x000fe200078e02d5 */
[----:B------:R-:W-:Y:S01]  /*3350*/  PRMT R18, R16, 0x5410, R8 ;  /* 0x0000541010127816 */ /* 0x000fe20000000008 */
[----:B------:R-:W-:Y:S01]  /*3360*/  IMAD R217, R0, 0x2, R215 ;  /* 0x0000000200d97824 */ /* 0x000fe200078e02d7 */
[----:B------:R-:W-:Y:S01]  /*3370*/  FMNMX.FTZ R4, R84, R4, !PT ;  /* 0x0000000454047209 */ /* 0x000fe20007810000 */
[----:B------:R2:W-:Y:S01]  /*3380*/  MUFU.EX2 R250, R3 ;  /* 0x0000000300fa7308 */ /* 0x0005e20000000800 */
[----:B------:R-:W-:Y:S01]  /*3390*/  LOP3.LUT R10, R6, 0xff, RZ, 0xc0, !PT ;  /* 0x000000ff060a7812 */ /* 0x000fe200078ec0ff */
[----:B------:R-:W-:Y:S01]  /*33a0*/  LDSM.16.MT88.4 R36, [R213+0xa000] ;  /* 0x00a00000d524783b */ /* 0x000fe20000004200 */
[----:B------:R-:W-:-:S03]  /*33b0*/  SHF.R.U32.HI R8, RZ, 0x18, R6 ;  /* 0x00000018ff087819 */ /* 0x000fc60000011606 */
[----:B------:R-:W4:Y:S01]  /*33c0*/  SHFL.BFLY PT, R11, R4, 0x2, 0x1f ;  /* 0x0c401f00040b7f89 */ /* 0x000f2200000e0000 */
[----:B-1----:R-:W-:Y:S01]  /*33d0*/  FFMA.FTZ R5, R17, UR8, -R13 ;  /* 0x0000000811057c23 */ /* 0x002fe2000801080d */
[----:B------:R-:W-:Y:S01]  /*33e0*/  PRMT R17, R9, 0x5410, R14 ;  /* 0x0000541009117816 */ /* 0x000fe2000000000e */
[----:B------:R-:W-:Y:S01]  /*33f0*/  IMAD.U32 R14, RZ, RZ, UR24 ;  /* 0x00000018ff0e7e24 */ /* 0x000fe2000f8e00ff */
[----:B---3--:R-:W-:Y:S01]  /*3400*/  FMNMX.FTZ R9, R7, R15, !PT ;  /* 0x0000000f07097209 */ /* 0x008fe20007810000 */
[----:B------:R1:W-:Y:S01]  /*3410*/  MUFU.EX2 R205, R5 ;  /* 0x0000000500cd7308 */ /* 0x0003e20000000800 */
[----:B------:R-:W-:Y:S01]  /*3420*/  FFMA.FTZ R7, R20, UR8, -R12 ;  /* 0x0000000814077c23 */ /* 0x000fe2000801080c */
[----:B------:R-:W-:Y:S01]  /*3430*/  LDSM.16.MT88.4 R24, [R215+0xa000] ;  /* 0x00a00000d718783b */ /* 0x000fe20000004200 */
[----:B------:R-:W-:-:S03]  /*3440*/  LEA R14, R14, UR24, 0x10 ;  /* 0x000000180e0e7c11 */ /* 0x000fc6000f8e80ff */
[----:B------:R-:W3:Y:S02]  /*3450*/  SHFL.BFLY PT, R15, R9, 0x1, 0x1f ;  /* 0x0c201f00090f7f89 */ /* 0x000ee400000e0000 */
[----:B------:R-:W-:Y:S01]  /*3460*/  MUFU.EX2 R179, R7 ;  /* 0x0000000700b37308 */ /* 0x000fe20000000800 */
[--C-:B--2---:R-:W-:Y:S01]  /*3470*/  HSET2.LE.AND R3, R17, R14.reuse, PT ;  /* 0x0000000e11037233 */ /* 0x104fe20003803000 */
[----:B------:R-:W-:Y:S01]  /*3480*/  LDSM.16.MT88.4 R20, [R218+0xa000] ;  /* 0x00a00000da14783b */ /* 0x000fe20000004200 */
[----:B------:R-:W-:-:S03]  /*3490*/  HSET2.LE.AND R0, R18, R14, PT ;  /* 0x0000000e12007233 */ /* 0x000fc60003803000 */
[----:B------:R-:W-:Y:S01]  /*34a0*/  LDSM.16.MT88.4 R32, [R217+0xa000] ;  /* 0x00a00000d920783b */ /* 0x000fe20000004200 */
[----:B-1----:R-:W-:Y:S01]  /*34b0*/  FFMA.FTZ R5, R19, UR8, -R12 ;  /* 0x0000000813057c23 */ /* 0x002fe2000801080c */
[----:B----4-:R-:W-:Y:S02]  /*34c0*/  FMNMX.FTZ R16, R4, R11, !PT ;  /* 0x0000000b04107209 */ /* 0x010fe40007810000 */
[----:B------:R-:W-:Y:S01]  /*34d0*/  LDSM.16.MT88.4 R40, [R215+0xb000] ;  /* 0x00b00000d728783b */ /* 0x000fe20000004200 */
[----:B------:R1:W2:Y:S03]  /*34e0*/  MUFU.EX2 R204, R5 ;  /* 0x0000000500cc7308 */ /* 0x0002a60000000800 */
[----:B------:R-:W4:Y:S04]  /*34f0*/  SHFL.BFLY PT, R17, R16, 0x1, 0x1f ;  /* 0x0c201f0010117f89 */ /* 0x000f2800000e0000 */
[----:B------:R-:W-:Y:S01]  /*3500*/  LDSM.16.MT88.4 R116, [R218+0xb800] ;  /* 0x00b80000da74783b */ /* 0x000fe20000004200 */
[----:B---3--:R-:W-:-:S03]  /*3510*/  FMNMX.FTZ R136, R9, R15, !PT ;  /* 0x0000000f09887209 */ /* 0x008fc60007810000 */
[----:B------:R-:W-:Y:S01]  /*3520*/  LDSM.16.MT88.4 R152, [R213+0xa800] ;  /* 0x00a80000d598783b */ /* 0x000fe20000004200 */
[----:B------:R-:W-:Y:S02]  /*3530*/  FSETP.NEU.FTZ.AND P0, PT, R136, -INF , PT ;  /* 0xff8000008800780b */ /* 0x000fe40003f1d000 */
[----:B-1----:R-:W-:Y:S02]  /*3540*/  SHF.R.U32.HI R5, RZ, 0x10, R6 ;  /* 0x00000010ff057819 */ /* 0x002fe40000011606 */
[----:B------:R-:W-:Y:S02]  /*3550*/  SHF.R.U32.HI R6, RZ, 0x8, R2 ;  /* 0x00000008ff067819 */ /* 0x000fe40000011602 */
[----:B------:R-:W-:Y:S02]  /*3560*/  LOP3.LUT R2, R5, 0xff, RZ, 0xc0, !PT ;  /* 0x000000ff05027812 */ /* 0x000fe400078ec0ff */
[----:B--2---:R-:W-:Y:S02]  /*3570*/  F2FP.F16.F32.PACK_AB R7, R179, R204 ;  /* 0x000000ccb307723e */ /* 0x004fe400000000ff */
[----:B------:R-:W-:Y:S01]  /*3580*/  PRMT R8, R2, 0x5410, R8 ;  /* 0x0000541002087816 */ /* 0x000fe20000000008 */
[----:B------:R-:W-:Y:S01]  /*3590*/  FFMA.FTZ R2, R28, UR8, -R12 ;  /* 0x000000081c027c23 */ /* 0x000fe2000801080c */
[----:B------:R-:W-:Y:S01]  /*35a0*/  PRMT R6, R10, 0x5410, R6 ;  /* 0x000054100a067816 */ /* 0x000fe20000000006 */
[----:B------:R-:W-:Y:S01]  /*35b0*/  IMAD.WIDE.U32 R10, R48, -0x2daee0ad, RZ ;  /* 0xd2511f53300a7825 */ /* 0x000fe200078e00ff */
[----:B------:R-:W-:Y:S01]  /*35c0*/  LOP3.LUT R7, R3, R7, RZ, 0xc0, !PT ;  /* 0x0000000703077212 */ /* 0x000fe200078ec0ff */
[----:B------:R1:W2:Y:S02]  /*35d0*/  MUFU.EX2 R226, R2 ;  /* 0x0000000200e27308 */ /* 0x0002a40000000800 */
[----:B------:R-:W-:Y:S01]  /*35e0*/  FMUL.FTZ R3, R136, UR8 ;  /* 0x0000000888037c20 */ /* 0x000fe20008410000 */
[----:B------:R-:W-:Y:S01]  /*35f0*/  HSET2.LE.AND R4, R6, R14, PT ;  /* 0x0000000e06047233 */ /* 0x000fe20003803000 */
[----:B------:R-:W3:Y:S01]  /*3600*/  LDSM.16.MT88.4 R28, [R213+0xb000] ;  /* 0x00b00000d51c783b */ /* 0x000ee20000004200 */
[----:B------:R-:W-:-:S02]  /*3610*/  F2FP.F16.F32.PACK_AB R5, R252, R82 ;  /* 0x00000052fc05723e */ /* 0x000fc400000000ff */
[----:B------:R-:W-:Y:S01]  /*3620*/  FSEL R15, R3, RZ, P0 ;  /* 0x000000ff030f7208 */ /* 0x000fe20000000000 */
[----:B------:R-:W5:Y:S01]  /*3630*/  LDSM.16.MT88.4 R48, [R218+0xb000] ;  /* 0x00b00000da30783b */ /* 0x000f620000004200 */
[----:B------:R-:W-:Y:S02]  /*3640*/  LOP3.LUT R4, R4, R5, RZ, 0xc0, !PT ;  /* 0x0000000504047212 */ /* 0x000fe400078ec0ff */
[----:B----4-:R-:W-:-:S04]  /*3650*/  FMNMX.FTZ R135, R16, R17, !PT ;  /* 0x0000001110877209 */ /* 0x010fc80007810000 */
[----:B------:R-:W-:Y:S02]  /*3660*/  FSETP.NEU.FTZ.AND P0, PT, R135, -INF , PT ;  /* 0xff8000008700780b */ /* 0x000fe40003f1d000 */
[----:B-1----:R-:W-:-:S04]  /*3670*/  F2FP.F16.F32.PACK_AB R2, R205, R251 ;  /* 0x000000fbcd02723e */ /* 0x002fc800000000ff */
[----:B------:R-:W-:Y:S02]  /*3680*/  LOP3.LUT R6, R0, R2, RZ, 0xc0, !PT ;  /* 0x0000000200067212 */ /* 0x000fe400078ec0ff */
[----:B------:R-:W-:Y:S01]  /*3690*/  HSET2.LE.AND R0, R8, R14, PT ;  /* 0x0000000e08007233 */ /* 0x000fe20003803000 */
[----:B------:R-:W-:Y:S01]  /*36a0*/  IMAD.WIDE.U32 R8, R53, -0x2daee0ad, RZ ;  /* 0xd2511f5335087825 */ /* 0x000fe200078e00ff */
[----:B--2---:R-:W-:-:S04]  /*36b0*/  F2FP.F16.F32.PACK_AB R2, R226, R250 ;  /* 0x000000fae202723e */ /* 0x004fc800000000ff */
[----:B------:R-:W-:Y:S01]  /*36c0*/  LOP3.LUT R5, R0, R2, RZ, 0xc0, !PT ;  /* 0x0000000200057212 */ /* 0x000fe200078ec0ff */
[----:B------:R-:W-:Y:S01]  /*36d0*/  FFMA.FTZ R0, R54, UR8, -R15 ;  /* 0x0000000836007c23 */ /* 0x000fe2000801080f */
[----:B------:R-:W-:Y:S02]  /*36e0*/  LOP3.LUT R2, R11, UR18, R52, 0x96, !PT ;  /* 0x000000120b027c12 */ /* 0x000fe4000f8e9634 */
[----:B------:R-:W1:Y:S01]  /*36f0*/  LDSM.16.MT88.4 R52, [R217+0xb000] ;  /* 0x00b00000d934783b */ /* 0x000e620000004200 */
[----:B------:R2:W-:Y:S02]  /*3700*/  MUFU.EX2 R225, R0 ;  /* 0x0000000000e17308 */ /* 0x0005e40000000800 */
[----:B------:R-:W-:Y:S01]  /*3710*/  IMAD.WIDE.U32 R2, R2, -0x326172a9, RZ ;  /* 0xcd9e8d5702027825 */ /* 0x000fe200078e00ff */
[----:B------:R-:W-:Y:S04]  /*3720*/  HMMA.16816.F32 R140, R4, R36, RZ ;  /* 0x00000024048c723c */ /* 0x000fe800000018ff */
[----:B------:R-:W-:-:S02]  /*3730*/  LOP3.LUT R3, R3, UR17, R46, 0x96, !PT ;  /* 0x0000001103037c12 */ /* 0x000fc4000f8e962e */
[C---:B------:R-:W-:Y:S06]  /*3740*/  HMMA.16816.F32 R92, R4.reuse, R24, RZ ;  /* 0x00000018045c723c */ /* 0x040fec00000018ff */
[----:B------:R-:W-:Y:S01]  /*3750*/  HMMA.16816.F32 R88, R4, R20, RZ ;  /* 0x000000140458723c */ /* 0x000fe200000018ff */
[----:B--2---:R-:W-:Y:S01]  /*3760*/  LOP3.LUT R0, R9, UR16, R10, 0x96, !PT ;  /* 0x0000001009007c12 */ /* 0x004fe2000f8e960a */
[--C-:B------:R-:W-:Y:S01]  /*3770*/  FFMA.FTZ R9, R57, UR8, -R15.reuse ;  /* 0x0000000839097c23 */ /* 0x100fe2000801080f */
[----:B------:R-:W-:-:S03]  /*3780*/  FFMA.FTZ R10, R45, UR8, -R15 ;  /* 0x000000082d0a7c23 */ /* 0x000fc6000801080f */
[C---:B------:R-:W-:Y:S01]  /*3790*/  HMMA.16816.F32 R100, R4.reuse, R32, RZ ;  /* 0x000000200464723c */ /* 0x040fe200000018ff */
[----:B------:R-:W-:Y:S01]  /*37a0*/  IMAD.WIDE.U32 R60, R0, -0x326172a9, RZ ;  /* 0xcd9e8d57003c7825 */ /* 0x000fe200078e00ff */
[----:B------:R2:W-:Y:S03]  /*37b0*/  MUFU.EX2 R224, R9 ;  /* 0x0000000900e07308 */ /* 0x0005e60000000800 */
[----:B------:R-:W-:Y:S01]  /*37c0*/  FFMA.FTZ R0, R44, UR8, -R15 ;  /* 0x000000082c007c23 */ /* 0x000fe2000801080f */
[C---:B---3--:R-:W-:Y:S04]  /*37d0*/  HMMA.16816.F32 R104, R4.reuse, R28, RZ ;  /* 0x0000001c0468723c */ /* 0x048fe800000018ff */
[----:B------:R3:W-:Y:S02]  /*37e0*/  MUFU.EX2 R177, R0 ;  /* 0x0000000000b17308 */ /* 0x0007e40000000800 */
[C---:B------:R-:W-:Y:S06]  /*37f0*/  HMMA.16816.F32 R112, R4.reuse, R40, RZ ;  /* 0x000000280470723c */ /* 0x040fec00000018ff */
[----:B------:R4:W4:Y:S01]  /*3800*/  MUFU.EX2 R178, R10 ;  /* 0x0000000a00b27308 */ /* 0x0009220000000800 */
[----:B--2---:R-:W-:Y:S01]  /*3810*/  LOP3.LUT R9, R61, UR15, R2, 0x96, !PT ;  /* 0x0000000f3d097c12 */ /* 0x004fe2000f8e9602 */
[----:B------:R-:W-:Y:S01]  /*3820*/  IMAD.WIDE.U32 R2, R3, -0x2daee0ad, RZ ;  /* 0xd2511f5303027825 */ /* 0x000fe200078e00ff */
[----:B-----5:R-:W-:Y:S03]  /*3830*/  HMMA.16816.F32 R120, R4, R48, RZ ;  /* 0x000000300478723c */ /* 0x020fe600000018ff */
[----:B------:R-:W-:-:S04]  /*3840*/  IMAD.WIDE.U32 R44, R9, -0x2daee0ad, RZ ;  /* 0xd2511f53092c7825 */ /* 0x000fc800078e00ff */
[----:B---3--:R-:W-:Y:S01]  /*3850*/  FMUL.FTZ R0, R135, UR8 ;  /* 0x0000000887007c20 */ /* 0x008fe20008410000 */
[----:B-1----:R-:W-:Y:S01]  /*3860*/  HMMA.16816.F32 R128, R4, R52, RZ ;  /* 0x000000340480723c */ /* 0x002fe200000018ff */
[----:B------:R-:W-:-:S03]  /*3870*/  LOP3.LUT R2, R45, UR5, R2, 0x96, !PT ;  /* 0x000000052d027c12 */ /* 0x000fc6000f8e9602 */
[----:B------:R-:W-:Y:S02]  /*3880*/  FSEL R16, R0, RZ, P0 ;  /* 0x000000ff00107208 */ /* 0x000fe40000000000 */
[----:B------:R-:W-:Y:S01]  /*3890*/  LOP3.LUT R0, R3, UR14, R8, 0x96, !PT ;  /* 0x0000000e03007c12 */ /* 0x000fe2000f8e9608 */
[----:B------:R-:W-:Y:S01]  /*38a0*/  IMAD.WIDE.U32 R2, R2, -0x326172a9, RZ ;  /* 0xcd9e8d5702027825 */ /* 0x000fe200078e00ff */
[C---:B------:R-:W-:Y:S03]  /*38b0*/  HMMA.16816.F32 R148, R4.reuse, R38, RZ ;  /* 0x000000260494723c */ /* 0x040fe600000018ff */
[--C-:B------:R-:W-:Y:S01]  /*38c0*/  FFMA.FTZ R8, R47, UR8, -R16.reuse ;  /* 0x000000082f087c23 */ /* 0x100fe20008010810 */
[--C-:B------:R-:W-:Y:S01]  /*38d0*/  FFMA.FTZ R9, R72, UR8, -R16.reuse ;  /* 0x0000000848097c23 */ /* 0x100fe20008010810 */
[----:B------:R-:W-:Y:S01]  /*38e0*/  IMAD.WIDE.U32 R18, R0, -0x326172a9, RZ ;  /* 0xcd9e8d5700127825 */ /* 0x000fe200078e00ff */
[C---:B------:R-:W-:Y:S01]  /*38f0*/  LOP3.LUT R0, R2.reuse, 0xffff, RZ, 0xc0, !PT ;  /* 0x0000ffff02007812 */ /* 0x040fe200078ec0ff */
[----:B------:R1:W-:Y:S01]  /*3900*/  MUFU.EX2 R175, R8 ;  /* 0x0000000800af7308 */ /* 0x0003e20000000800 */
[----:B------:R-:W-:Y:S01]  /*3910*/  LOP3.LUT R11, R2, 0xff, RZ, 0xc0, !PT ;  /* 0x000000ff020b7812 */ /* 0x000fe200078ec0ff */
[----:B----4-:R-:W-:Y:S01]  /*3920*/  FFMA.FTZ R10, R56, UR8, -R16 ;  /* 0x00000008380a7c23 */ /* 0x010fe20008010810 */
[--C-:B------:R-:W-:Y:S01]  /*3930*/  SHF.R.U32.HI R17, RZ, 0x18, R2.reuse ;  /* 0x00000018ff117819 */ /* 0x100fe20000011602 */
[C---:B------:R-:W-:Y:S04]  /*3940*/  HMMA.16816.F32 R144, R4.reuse, R26, RZ ;  /* 0x0000001a0490723c */ /* 0x040fe800000018ff */
[----:B------:R2:W-:Y:S02]  /*3950*/  MUFU.EX2 R207, R9 ;  /* 0x0000000900cf7308 */ /* 0x0005e40000000800 */
[C---:B------:R-:W-:Y:S06]  /*3960*/  HMMA.16816.F32 R156, R4.reuse, R22, RZ ;  /* 0x00000016049c723c */ /* 0x040fec00000018ff */
[----:B------:R3:W4:Y:S01]  /*3970*/  MUFU.EX2 R176, R10 ;  /* 0x0000000a00b07308 */ /* 0x0007220000000800 */
[----:B-1----:R-:W-:Y:S01]  /*3980*/  SHF.R.U32.HI R8, RZ, 0x10, R2 ;  /* 0x00000010ff087819 */ /* 0x002fe20000011602 */
[----:B------:R-:W-:Y:S01]  /*3990*/  HMMA.16816.F32 R164, R4, R34, RZ ;  /* 0x0000002204a4723c */ /* 0x000fe200000018ff */
[----:B------:R-:W-:Y:S01]  /*39a0*/  LOP3.LUT R2, R3, UR22, R18, 0x96, !PT ;  /* 0x0000001603027c12 */ /* 0x000fe2000f8e9612 */
[----:B------:R-:W-:-:S04]  /*39b0*/  FFMA.FTZ R3, R73, UR8, -R16 ;  /* 0x0000000849037c23 */ /* 0x000fc80008010810 */
[----:B------:R1:W5:Y:S01]  /*39c0*/  MUFU.EX2 R206, R3 ;  /* 0x0000000300ce7308 */ /* 0x0003620000000800 */
[----:B--2---:R-:W-:Y:S01]  /*39d0*/  SHF.R.U32.HI R9, RZ, 0x8, R0 ;  /* 0x00000008ff097819 */ /* 0x004fe20000011600 */
[C---:B------:R-:W-:Y:S01]  /*39e0*/  HMMA.16816.F32 R208, R4.reuse, R30, RZ ;  /* 0x0000001e04d0723c */ /* 0x040fe200000018ff */
[----:B------:R-:W-:Y:S02]  /*39f0*/  LOP3.LUT R0, R8, 0xff, RZ, 0xc0, !PT ;  /* 0x000000ff08007812 */ /* 0x000fe400078ec0ff */
[----:B------:R-:W-:Y:S02]  /*3a00*/  PRMT R11, R11, 0x5410, R9 ;  /* 0x000054100b0b7816 */ /* 0x000fe40000000009 */
[----:B------:R-:W-:Y:S01]  /*3a10*/  PRMT R18, R0, 0x5410, R17 ;  /* 0x0000541000127816 */ /* 0x000fe20000000011 */
[----:B------:R-:W-:Y:S01]  /*3a20*/  HMMA.16816.F32 R232, R4, R42, RZ ;  /* 0x0000002a04e8723c */ /* 0x000fe200000018ff */
[----:B------:R-:W-:Y:S02]  /*3a30*/  LOP3.LUT R0, R2, 0xffff, RZ, 0xc0, !PT ;  /* 0x0000ffff02007812 */ /* 0x000fe400078ec0ff */
[----:B------:R-:W-:-:S02]  /*3a40*/  SHF.R.U32.HI R9, RZ, 0x10, R2 ;  /* 0x00000010ff097819 */ /* 0x000fc40000011602 */
[----:B------:R-:W-:Y:S01]  /*3a50*/  LOP3.LUT R17, R2, 0xff, RZ, 0xc0, !PT ;  /* 0x000000ff02117812 */ /* 0x000fe200078ec0ff */
[C---:B------:R-:W-:Y:S01]  /*3a60*/  HMMA.16816.F32 R240, R4.reuse, R50, RZ ;  /* 0x0000003204f0723c */ /* 0x040fe200000018ff */
[----:B---3--:R-:W-:Y:S02]  /*3a70*/  SHF.R.U32.HI R10, RZ, 0x8, R0 ;  /* 0x00000008ff0a7819 */ /* 0x008fe40000011600 */
[----:B------:R-:W-:Y:S02]  /*3a80*/  SHF.R.U32.HI R8, RZ, 0x18, R2 ;  /* 0x00000018ff087819 */ /* 0x000fe40000011602 */
[----:B-1----:R-:W-:Y:S01]  /*3a90*/  LOP3.LUT R3, R9, 0xff, RZ, 0xc0, !PT ;  /* 0x000000ff09037812 */ /* 0x002fe200078ec0ff */
[----:B------:R-:W-:Y:S01]  /*3aa0*/  HMMA.16816.F32 R236, R4, R54, RZ ;  /* 0x0000003604ec723c */ /* 0x000fe200000018ff */
[----:B------:R-:W-:Y:S02]  /*3ab0*/  HSET2.LE.AND R0, R11, R14, PT ;  /* 0x0000000e0b007233 */ /* 0x000fe40003803000 */
[----:B------:R-:W-:-:S02]  /*3ac0*/  PRMT R9, R17, 0x5410, R10 ;  /* 0x0000541011097816 */ /* 0x000fc4000000000a */
[----:B------:R-:W-:Y:S02]  /*3ad0*/  F2FP.F16.F32.PACK_AB R2, R178, R177 ;  /* 0x000000b1b202723e */ /* 0x000fe400000000ff */
[----:B------:R-:W-:Y:S02]  /*3ae0*/  PRMT R11, R3, 0x5410, R8 ;  /* 0x00005410030b7816 */ /* 0x000fe40000000008 */
[----:B------:R-:W-:Y:S02]  /*3af0*/  LOP3.LUT R10, R0, R2, RZ, 0xc0, !PT ;  /* 0x00000002000a7212 */ /* 0x000fe400078ec0ff */
[--C-:B------:R-:W-:Y:S02]  /*3b00*/  HSET2.LE.AND R3, R9, R14.reuse, PT ;  /* 0x0000000e09037233 */ /* 0x100fe40003803000 */
[--C-:B------:R-:W-:Y:S02]  /*3b10*/  HSET2.LE.AND R0, R18, R14.reuse, PT ;  /* 0x0000000e12007233 */ /* 0x100fe40003803000 */
[----:B------:R-:W-:-:S02]  /*3b20*/  HSET2.LE.AND R9, R11, R14, PT ;  /* 0x0000000e0b097233 */ /* 0x000fc40003803000 */
[----:B----4-:R-:W-:Y:S02]  /*3b30*/  F2FP.F16.F32.PACK_AB R2, R176, R175 ;  /* 0x000000afb002723e */ /* 0x010fe400000000ff */
[----:B------:R-:W-:Y:S02]  /*3b40*/  F2FP.F16.F32.PACK_AB R8, R224, R225 ;  /* 0x000000e1e008723e */ /* 0x000fe400000000ff */
[----:B-----5:R-:W-:Y:S02]  /*3b50*/  F2FP.F16.F32.PACK_AB R17, R206, R207 ;  /* 0x000000cfce11723e */ /* 0x020fe400000000ff */
[----:B------:R-:W-:Y:S01]  /*3b60*/  LOP3.LUT R11, R0, R2, RZ, 0xc0, !PT ;  /* 0x00000002000b7212 */ /* 0x000fe200078ec0ff */
[----:B------:R-:W-:Y:S01]  /*3b70*/  FFMA.FTZ R0, R78, UR8, -R13 ;  /* 0x000000084e007c23 */ /* 0x000fe2000801080d */
[----:B------:R-:W-:Y:S02]  /*3b80*/  LOP3.LUT R8, R3, R8, RZ, 0xc0, !PT ;  /* 0x0000000803087212 */ /* 0x000fe400078ec0ff */
[----:B------:R-:W-:Y:S01]  /*3b90*/  LOP3.LUT R9, R9, R17, RZ, 0xc0, !PT ;  /* 0x0000001109097212 */ /* 0x000fe200078ec0ff */
[----:B------:R1:W-:Y:S01]  /*3ba0*/  MUFU.EX2 R173, R0 ;  /* 0x0000000000ad7308 */ /* 0x0003e20000000800 */
[----:B------:R-:W-:-:S05]  /*3bb0*/  LOP3.LUT R2, R59, UR29, R64, 0x96, !PT ;  /* 0x0000001d3b027c12 */ /* 0x000fca000f8e9640 */
[----:B------:R-:W-:Y:S01]  /*3bc0*/  HMMA.16816.F32 R4, R8, R38, RZ ;  /* 0x000000260804723c */ /* 0x000fe200000018ff */
[----:B------:R-:W-:-:S05]  /*3bd0*/  IMAD.WIDE.U32 R2, R2, -0x2daee0ad, RZ ;  /* 0xd2511f5302027825 */ /* 0x000fca00078e00ff */
[----:B------:R-:W-:Y:S01]  /*3be0*/  HMMA.16816.F32 R96, R8, R36, RZ ;  /* 0x000000240860723c */ /* 0x000fe200000018ff */
[----:B------:R-:W-:Y:S01]  /*3bf0*/  SHF.R.U32.HI R18, RZ, 0x10, R2 ;  /* 0x00000010ff127819 */ /* 0x000fe20000011602 */
[----:B-1----:R-:W-:-:S04]  /*3c00*/  FFMA.FTZ R0, R77, UR8, -R13 ;  /* 0x000000084d007c23 */ /* 0x002fc8000801080d */
[C---:B------:R-:W-:Y:S01]  /*3c10*/  HMMA.16816.F32 R196, R8.reuse, R20, RZ ;  /* 0x0000001408c4723c */ /* 0x040fe200000018ff */
[----:B------:R1:W-:Y:S05]  /*3c20*/  MUFU.EX2 R172, R0 ;  /* 0x0000000000ac7308 */ /* 0x0003ea0000000800 */
[C---:B------:R-:W-:Y:S06]  /*3c30*/  HMMA.16816.F32 R36, R8.reuse, R24, RZ ;  /* 0x000000180824723c */ /* 0x040fec00000018ff */
[----:B------:R-:W-:Y:S01]  /*3c40*/  IMAD.MOV.U32 R57, RZ, RZ, R5 ;  /* 0x000000ffff397224 */ /* 0x000fe200078e0005 */
[----:B------:R-:W-:Y:S01]  /*3c50*/  HMMA.16816.F32 R188, R8, R32, RZ ;  /* 0x0000002008bc723c */ /* 0x000fe200000018ff */
[----:B------:R-:W-:-:S02]  /*3c60*/  IMAD.MOV.U32 R56, RZ, RZ, R4 ;  /* 0x000000ffff387224 */ /* 0x000fc400078e0004 */
[----:B------:R-:W-:Y:S02]  /*3c70*/  IMAD.MOV.U32 R87, RZ, RZ, R6 ;  /* 0x000000ffff577224 */ /* 0x000fe400078e0006 */
[----:B------:R-:W-:Y:S01]  /*3c80*/  IMAD.MOV.U32 R86, RZ, RZ, R7 ;  /* 0x000000ffff567224 */ /* 0x000fe200078e0007 */
[C---:B------:R-:W-:Y:S01]  /*3c90*/  HMMA.16816.F32 R184, R8.reuse, R28, RZ ;  /* 0x0000001c08b8723c */ /* 0x040fe200000018ff */
[----:B-1----:R-:W-:Y:S01]  /*3ca0*/  FFMA.FTZ R0, R75, UR8, -R13 ;  /* 0x000000084b007c23 */ /* 0x002fe2000801080d */
[----:B------:R-:W-:Y:S02]  /*3cb0*/  IMAD.MOV.U32 R81, RZ, RZ, R97 ;  /* 0x000000ffff517224 */ /* 0x000fe400078e0061 */
[----:B------:R-:W-:Y:S01]  /*3cc0*/  IMAD.MOV.U32 R80, RZ, RZ, R98 ;  /* 0x000000ffff507224 */ /* 0x000fe200078e0062 */
[----:B------:R1:W-:Y:S01]  /*3cd0*/  MUFU.EX2 R138, R0 ;  /* 0x00000000008a7308 */ /* 0x0003e20000000800 */
[----:B------:R-:W-:Y:S01]  /*3ce0*/  HMMA.16816.F32 R4, R8, R26, RZ ;  /* 0x0000001a0804723c */ /* 0x000fe200000018ff */
[----:B------:R-:W-:-:S02]  /*3cf0*/  IMAD.MOV.U32 R59, RZ, RZ, R81 ;  /* 0x000000ffff3b7224 */ /* 0x000fc400078e0051 */
[----:B------:R-:W-:Y:S02]  /*3d00*/  IMAD.MOV.U32 R75, RZ, RZ, R80 ;  /* 0x000000ffff4b7224 */ /* 0x000fe400078e0050 */
[----:B------:R-:W-:Y:S01]  /*3d10*/  IMAD.MOV.U32 R17, RZ, RZ, R96 ;  /* 0x000000ffff117224 */ /* 0x000fe200078e0060 */
[C---:B------:R-:W-:Y:S01]  /*3d20*/  HMMA.16816.F32 R24, R8.reuse, R34, RZ ;  /* 0x000000220818723c */ /* 0x040fe200000018ff */
[----:B------:R-:W-:Y:S02]  /*3d30*/  IMAD.MOV.U32 R73, RZ, RZ, R99 ;  /* 0x000000ffff497224 */ /* 0x000fe400078e0063 */
[----:B------:R-:W-:Y:S03]  /*3d40*/  LDSM.16.MT88.4 R96, [R213+0xb800] ;  /* 0x00b80000d560783b */ /* 0x000fe60000004200 */
[----:B------:R-:W-:Y:S01]  /*3d50*/  HMMA.16816.F32 R244, R8, R30, RZ ;  /* 0x0000001e08f4723c */ /* 0x000fe200000018ff */
[----:B------:R-:W-:-:S02]  /*3d60*/  IMAD.MOV.U32 R35, RZ, RZ, R82 ;  /* 0x000000ffff237224 */ /* 0x000fc400078e0052 */
[----:B------:R-:W-:Y:S01]  /*3d70*/  LDSM.16.MT88.4 R80, [R217+0xa800] ;  /* 0x00a80000d950783b */ /* 0x000fe20000004200 */
[----:B-1----:R-:W-:Y:S01]  /*3d80*/  FFMA.FTZ R0, R74, UR8, -R13 ;  /* 0x000000084a007c23 */ /* 0x002fe2000801080d */
[----:B------:R-:W-:Y:S01]  /*3d90*/  SHF.R.U32.HI R13, RZ, 0x18, R2 ;  /* 0x00000018ff0d7819 */ /* 0x000fe20000011602 */
[----:B------:R-:W-:Y:S01]  /*3da0*/  HMMA.16816.F32 R160, R8, R48, RZ ;  /* 0x0000003008a0723c */ /* 0x000fe200000018ff */
[----:B------:R-:W-:Y:S01]  /*3db0*/  IMAD.MOV.U32 R34, RZ, RZ, R57 ;  /* 0x000000ffff227224 */ /* 0x000fe200078e0039 */
[----:B------:R1:W-:Y:S01]  /*3dc0*/  MUFU.EX2 R137, R0 ;  /* 0x0000000000897308 */ /* 0x0003e20000000800 */
[----:B------:R-:W-:-:S03]  /*3dd0*/  IMAD.MOV.U32 R31, RZ, RZ, R56 ;  /* 0x000000ffff1f7224 */ /* 0x000fc600078e0038 */
[----:B------:R-:W-:Y:S01]  /*3de0*/  IMAD.MOV.U32 R111, RZ, RZ, R4 ;  /* 0x000000ffff6f7224 */ /* 0x000fe200078e0004 */
[C---:B------:R-:W-:Y:S01]  /*3df0*/  HMMA.16816.F32 R200, R8.reuse, R50, RZ ;  /* 0x0000003208c8723c */ /* 0x040fe200000018ff */
[----:B------:R-:W-:Y:S02]  /*3e00*/  IMAD.MOV.U32 R110, RZ, RZ, R5 ;  /* 0x000000ffff6e7224 */ /* 0x000fe400078e0005 */
[----:B------:R-:W-:Y:S02]  /*3e10*/  IMAD.MOV.U32 R109, RZ, RZ, R6 ;  /* 0x000000ffff6d7224 */ /* 0x000fe400078e0006 */
[----:B------:R-:W-:Y:S01]  /*3e20*/  IMAD.MOV.U32 R108, RZ, RZ, R7 ;  /* 0x000000ffff6c7224 */ /* 0x000fe200078e0007 */
[----:B------:R-:W-:Y:S01]  /*3e30*/  HMMA.16816.F32 R168, R8, R52, RZ ;  /* 0x0000003408a8723c */ /* 0x000fe200000018ff */
[----:B------:R-:W-:Y:S02]  /*3e40*/  IMAD.MOV.U32 R48, RZ, RZ, R111 ;  /* 0x000000ffff307224 */ /* 0x000fe400078e006f */
[----:B------:R-:W-:-:S02]  /*3e50*/  IMAD.MOV.U32 R49, RZ, RZ, R110 ;  /* 0x000000ffff317224 */ /* 0x000fc400078e006e */
[----:B------:R-:W-:Y:S01]  /*3e60*/  IMAD.MOV.U32 R50, RZ, RZ, R109 ;  /* 0x000000ffff327224 */ /* 0x000fe200078e006d */
[C---:B------:R-:W-:Y:S01]  /*3e70*/  HMMA.16816.F32 R4, R8.reuse, R22, RZ ;  /* 0x000000160804723c */ /* 0x040fe200000018ff */
[----:B-1----:R-:W-:Y:S01]  /*3e80*/  LOP3.LUT R0, R3, UR30, R62, 0x96, !PT ;  /* 0x0000001e03007c12 */ /* 0x002fe2000f8e963e */
[----:B------:R-:W-:Y:S02]  /*3e90*/  IMAD.MOV.U32 R51, RZ, RZ, R108 ;  /* 0x000000ffff337224 */ /* 0x000fe400078e006c */
[----:B------:R-:W-:Y:S01]  /*3ea0*/  LDSM.16.MT88.4 R108, [R215+0xb800] ;  /* 0x00b80000d76c783b */ /* 0x000fe20000004200 */
[----:B------:R-:W-:Y:S01]  /*3eb0*/  IMAD.MOV.U32 R77, RZ, RZ, R27 ;  /* 0x000000ffff4d7224 */ /* 0x000fe200078e001b */
[----:B------:R-:W-:Y:S01]  /*3ec0*/  HMMA.16816.F32 R192, R8, R54, RZ ;  /* 0x0000003608c0723c */ /* 0x000fe200000018ff */
[----:B------:R-:W-:Y:S02]  /*3ed0*/  IMAD.MOV.U32 R62, RZ, RZ, R26 ;  /* 0x000000ffff3e7224 */ /* 0x000fe400078e001a */
[----:B------:R-:W-:-:S02]  /*3ee0*/  IMAD.MOV.U32 R47, RZ, RZ, R25 ;  /* 0x000000ffff2f7224 */ /* 0x000fc400078e0019 */
[----:B------:R-:W-:Y:S01]  /*3ef0*/  IMAD.MOV.U32 R46, RZ, RZ, R24 ;  /* 0x000000ffff2e7224 */ /* 0x000fe200078e0018 */
[C---:B------:R-:W-:Y:S01]  /*3f00*/  HMMA.16816.F32 R180, R8.reuse, R40, RZ ;  /* 0x0000002808b4723c */ /* 0x040fe200000018ff */
[----:B------:R-:W-:Y:S01]  /*3f10*/  IMAD.MOV.U32 R54, RZ, RZ, R75 ;  /* 0x000000ffff367224 */ /* 0x000fe200078e004b */
[----:B------:R-:W1:Y:S01]  /*3f20*/  LDSM.16.MT88.4 R24, [R215+0xa800] ;  /* 0x00a80000d718783b */ /* 0x000e620000004200 */
[----:B------:R-:W-:Y:S02]  /*3f30*/  IMAD.MOV.U32 R55, RZ, RZ, R73 ;  /* 0x000000ffff377224 */ /* 0x000fe400078e0049 */
[----:B------:R-:W-:Y:S01]  /*3f40*/  IMAD.MOV.U32 R53, RZ, RZ, R59 ;  /* 0x000000ffff357224 */ /* 0x000fe200078e003b */
[----:B------:R-:W-:Y:S06]  /*3f50*/  HMMA.16816.F32 R228, R8, R42, RZ ;  /* 0x0000002a08e4723c */ /* 0x000fec00000018ff */
[----:B------:R-:W-:-:S02]  /*3f60*/  IMAD.MOV.U32 R78, RZ, RZ, R4 ;  /* 0x000000ffff4e7224 */ /* 0x000fc400078e0004 */
[--C-:B------:R-:W-:Y:S01]  /*3f70*/  FFMA.FTZ R4, R66, UR8, -R12.reuse ;  /* 0x0000000842047c23 */ /* 0x100fe2000801080c */
[----:B------:R-:W-:Y:S01]  /*3f80*/  IMAD.MOV.U32 R20, RZ, RZ, R5 ;  /* 0x000000ffff147224 */ /* 0x000fe200078e0005 */
[C---:B------:R-:W-:Y:S01]  /*3f90*/  LOP3.LUT R5, R2.reuse, 0xffff, RZ, 0xc0, !PT ;  /* 0x0000ffff02057812 */ /* 0x040fe200078ec0ff */
[----:B------:R-:W-:Y:S01]  /*3fa0*/  IMAD.MOV.U32 R72, RZ, RZ, R7 ;  /* 0x000000ffff487224 */ /* 0x000fe200078e0007 */
[----:B------:R2:W-:Y:S01]  /*3fb0*/  MUFU.EX2 R132, R4 ;  /* 0x0000000400847308 */ /* 0x0005e20000000800 */
[----:B------:R-:W-:Y:S01]  /*3fc0*/  LOP3.LUT R7, R2, 0xff, RZ, 0xc0, !PT ;  /* 0x000000ff02077812 */ /* 0x000fe200078ec0ff */
[----:B------:R-:W-:Y:S01]  /*3fd0*/  FFMA.FTZ R2, R76, UR8, -R12 ;  /* 0x000000084c027c23 */ /* 0x000fe2000801080c */
[C---:B------:R-:W-:Y:S01]  /*3fe0*/  LOP3.LUT R3, R0.reuse, 0xffff, RZ, 0xc0, !PT ;  /* 0x0000ffff00037812 */ /* 0x040fe200078ec0ff */
[----:B------:R-:W-:Y:S01]  /*3ff0*/  IMAD.MOV.U32 R21, RZ, RZ, R6 ;  /* 0x000000ffff157224 */ /* 0x000fe200078e0006 */
[----:B------:R-:W-:Y:S01]  /*4000*/  LOP3.LUT R6, R0, 0xff, RZ, 0xc0, !PT ;  /* 0x000000ff00067812 */ /* 0x000fe200078ec0ff */
[----:B------:R-:W-:Y:S01]  /*4010*/  IMAD.MOV.U32 R76, RZ, RZ, R20 ;  /* 0x000000ffff4c7224 */ /* 0x000fe200078e0014 */
[----:B------:R-:W-:Y:S01]  /*4020*/  SHF.R.U32.HI R3, RZ, 0x8, R3 ;  /* 0x00000008ff037819 */ /* 0x000fe20000011603 */
[----:B------:R3:W-:Y:S01]  /*4030*/  MUFU.EX2 R32, R2 ;  /* 0x0000000200207308 */ /* 0x0007e20000000800 */
[----:B------:R-:W-:Y:S01]  /*4040*/  SHF.R.U32.HI R5, RZ, 0x8, R5 ;  /* 0x00000008ff057819 */ /* 0x000fe20000011605 */
[----:B------:R-:W-:Y:S01]  /*4050*/  IMAD.MOV.U32 R29, RZ, RZ, R21 ;  /* 0x000000ffff1d7224 */ /* 0x000fe200078e0015 */
[----:B------:R-:W-:Y:S01]  /*4060*/  PRMT R6, R6, 0x5410, R3 ;  /* 0x0000541006067816 */ /* 0x000fe20000000003 */
[----:B------:R-:W-:Y:S01]  /*4070*/  IMAD.MOV.U32 R21, RZ, RZ, R17 ;  /* 0x000000ffff157224 */ /* 0x000fe200078e0011 */
[----:B------:R-:W-:Y:S01]  /*4080*/  PRMT R17, R7, 0x5410, R5 ;  /* 0x0000541007117816 */ /* 0x000fe20000000005 */
[----:B------:R-:W-:Y:S01]  /*4090*/  FFMA.FTZ R3, R79, UR8, -R12 ;  /* 0x000000084f037c23 */ /* 0x000fe2000801080c */
[----:B------:R-:W-:Y:S01]  /*40a0*/  SHF.R.U32.HI R7, RZ, 0x18, R0 ;  /* 0x00000018ff077819 */ /* 0x000fe20000011600 */
[----:B------:R-:W-:-:S02]  /*40b0*/  IMAD.MOV.U32 R52, RZ, RZ, R21 ;  /* 0x000000ffff347224 */ /* 0x000fc400078e0015 */
[----:B--2---:R-:W-:Y:S01]  /*40c0*/  FFMA.FTZ R4, R67, UR8, -R12 ;  /* 0x0000000843047c23 */ /* 0x004fe2000801080c */
[----:B------:R2:W4:Y:S01]  /*40d0*/  MUFU.EX2 R30, R3 ;  /* 0x00000003001e7308 */ /* 0x0005220000000800 */
[----:B------:R-:W-:Y:S01]  /*40e0*/  LOP3.LUT R5, R18, 0xff, RZ, 0xc0, !PT ;  /* 0x000000ff12057812 */ /* 0x000fe200078ec0ff */
[----:B------:R-:W5:Y:S03]  /*40f0*/  LDSM.16.MT88.4 R64, [R218+0xa800] ;  /* 0x00a80000da40783b */ /* 0x000f660000004200 */
[----:B------:R-:W-:Y:S01]  /*4100*/  PRMT R5, R5, 0x5410, R13 ;  /* 0x0000541005057816 */ /* 0x000fe2000000000d */
[----:B------:R-:W5:Y:S01]  /*4110*/  LDSM.16.MT88.4 R20, [R217+0xb800] ;  /* 0x00b80000d914783b */ /* 0x000f620000004200 */
[----:B---3--:R-:W-:Y:S01]  /*4120*/  SHF.R.U32.HI R2, RZ, 0x10, R0 ;  /* 0x00000010ff027819 */ /* 0x008fe20000011600 */
[----:B------:R3:W1:Y:S01]  /*4130*/  MUFU.EX2 R33, R4 ;  /* 0x0000000400217308 */ /* 0x0006620000000800 */
[----:B------:R-:W-:-:S02]  /*4140*/  HSET2.LE.AND R0, R6, R14, PT ;  /* 0x0000000e06007233 */ /* 0x000fc40003803000 */
[--C-:B------:R-:W-:Y:S02]  /*4150*/  HSET2.LE.AND R5, R5, R14.reuse, PT ;  /* 0x0000000e05057233 */ /* 0x100fe40003803000 */
[----:B--2---:R-:W-:Y:S02]  /*4160*/  HSET2.LE.AND R3, R17, R14, PT ;  /* 0x0000000e11037233 */ /* 0x004fe40003803000 */
[----:B----4-:R-:W-:-:S04]  /*4170*/  F2FP.F16.F32.PACK_AB R6, R30, R32 ;  /* 0x000000201e06723e */ /* 0x010fc800000000ff */
[----:B------:R-:W-:Y:S02]  /*4180*/  LOP3.LUT R127, R5, R6, RZ, 0xc0, !PT ;  /* 0x00000006057f7212 */ /* 0x000fe400078ec0ff */
[----:B---3--:R-:W-:Y:S02]  /*4190*/  LOP3.LUT R4, R2, 0xff, RZ, 0xc0, !PT ;  /* 0x000000ff02047812 */ /* 0x008fe400078ec0ff */
[----:B------:R-:W-:Y:S02]  /*41a0*/  F2FP.F16.F32.PACK_AB R2, R172, R173 ;  /* 0x000000adac02723e */ /* 0x000fe400000000ff */
[----:B------:R-:W-:Y:S02]  /*41b0*/  PRMT R4, R4, 0x5410, R7 ;  /* 0x0000541004047816 */ /* 0x000fe40000000007 */
[----:B------:R-:W-:Y:S02]  /*41c0*/  LOP3.LUT R124, R0, R2, RZ, 0xc0, !PT ;  /* 0x00000002007c7212 */ /* 0x000fe400078ec0ff */
[----:B-1----:R-:W-:-:S02]  /*41d0*/  F2FP.F16.F32.PACK_AB R2, R33, R132 ;  /* 0x000000842102723e */ /* 0x002fc400000000ff */
[----:B------:R-:W-:Y:S02]  /*41e0*/  HSET2.LE.AND R0, R4, R14, PT ;  /* 0x0000000e04007233 */ /* 0x000fe40003803000 */
[----:B------:R-:W-:-:S03]  /*41f0*/  F2FP.F16.F32.PACK_AB R4, R137, R138 ;  /* 0x0000008a8904723e */ /* 0x000fc600000000ff */
[----:B------:R-:W-:Y:S01]  /*4200*/  LOP3.LUT R125, R0, R2, RZ, 0xc0, !PT ;  /* 0x00000002007d7212 */ /* 0x000fe200078ec0ff */
[----:B------:R-:W-:Y:S01]  /*4210*/  FFMA.FTZ R0, R63, UR8, -R15 ;  /* 0x000000083f007c23 */ /* 0x000fe2000801080f */
[----:B------:R-:W-:Y:S01]  /*4220*/  LOP3.LUT R126, R3, R4, RZ, 0xc0, !PT ;  /* 0x00000004037e7212 */ /* 0x000fe200078ec0ff */
[----:B------:R-:W-:Y:S01]  /*4230*/  FFMA.FTZ R4, R71, UR8, -R16 ;  /* 0x0000000847047c23 */ /* 0x000fe20008010810 */
[----:B------:R-:W-:Y:S01]  /*4240*/  LOP3.LUT R2, R19, UR29, R60, 0x96, !PT ;  /* 0x0000001d13027c12 */ /* 0x000fe2000f8e963c */
[----:B------:R1:W-:Y:S01]  /*4250*/  MUFU.EX2 R17, R0 ;  /* 0x0000000000117308 */ /* 0x0003e20000000800 */
[----:B------:R-:W-:-:S03]  /*4260*/  IMAD.MOV.U32 R19, RZ, RZ, R47 ;  /* 0x000000ffff137224 */ /* 0x000fc600078e002f */
[----:B------:R-:W-:Y:S01]  /*4270*/  IMAD.WIDE.U32 R2, R2, -0x2daee0ad, RZ ;  /* 0xd2511f5302027825 */ /* 0x000fe200078e00ff */
[C---:B------:R-:W-:Y:S03]  /*4280*/  HMMA.16816.F32 R140, R124.reuse, R152, R140 ;  /* 0x000000987c8c723c */ /* 0x040fe6000000188c */
[----:B------:R2:W-:Y:S01]  /*4290*/  MUFU.EX2 R13, R4 ;  /* 0x00000004000d7308 */ /* 0x0005e20000000800 */
[C---:B------:R-:W-:Y:S02]  /*42a0*/  LOP3.LUT R5, R2.reuse, 0xffff, RZ, 0xc0, !PT ;  /* 0x0000ffff02057812 */ /* 0x040fe400078ec0ff */
[----:B------:R-:W-:Y:S01]  /*42b0*/  LOP3.LUT R10, R2, 0xff, RZ, 0xc0, !PT ;  /* 0x000000ff020a7812 */ /* 0x000fe200078ec0ff */
[----:B------:R-:W-:Y:S01]  /*42c0*/  HMMA.16816.F32 R148, R124, R154, R148 ;  /* 0x0000009a7c94723c */ /* 0x000fe20000001894 */
[----:B------:R-:W-:Y:S02]  /*42d0*/  SHF.R.U32.HI R9, RZ, 0x18, R2 ;  /* 0x00000018ff097819 */ /* 0x000fe40000011602 */
[----:B------:R-:W-:Y:S01]  /*42e0*/  SHF.R.U32.HI R8, RZ, 0x8, R5 ;  /* 0x00000008ff087819 */ /* 0x000fe20000011605 */
[----:B-1----:R-:W-:-:S02]  /*42f0*/  FFMA.FTZ R0, R58, UR8, -R15 ;  /* 0x000000083a007c23 */ /* 0x002fc4000801080f */
[C---:B------:R-:W-:Y:S02]  /*4300*/  HMMA.16816.F32 R40, R124.reuse, R24, R92 ;  /* 0x000000187c28723c */ /* 0x040fe4000000185c */
[----:B------:R1:W3:Y:S04]  /*4310*/  MUFU.EX2 R18, R0 ;  /* 0x0000000000127308 */ /* 0x0002e80000000800 */
[----:B-----5:R-:W-:Y:S01]  /*4320*/  HMMA.16816.F32 R56, R124, R64, R88 ;  /* 0x000000407c38723c */ /* 0x020fe20000001858 */
[----:B--2---:R-:W-:-:S04]  /*4330*/  FFMA.FTZ R4, R85, UR8, -R16 ;  /* 0x0000000855047c23 */ /* 0x004fc80008010810 */
[----:B------:R-:W-:Y:S01]  /*4340*/  MUFU.EX2 R11, R4 ;  /* 0x00000004000b7308 */ /* 0x000fe20000000800 */
[C---:B------:R-:W-:Y:S06]  /*4350*/  HMMA.16816.F32 R88, R124.reuse, R96, R104 ;  /* 0x000000607c58723c */ /* 0x040fec0000001868 */
[----:B------:R-:W-:Y:S01]  /*4360*/  HMMA.16816.F32 R104, R124, R108, R112 ;  /* 0x0000006c7c68723c */ /* 0x000fe20000001870 */
[----:B-1----:R-:W-:Y:S01]  /*4370*/  FFMA.FTZ R0, R68, UR8, -R15 ;  /* 0x0000000844007c23 */ /* 0x002fe2000801080f */
[----:B------:R-:W-:-:S03]  /*4380*/  IMAD.MOV.U32 R68, RZ, RZ, R72 ;  /* 0x000000ffff447224 */ /* 0x000fc600078e0048 */
[----:B------:R1:W-:Y:S01]  /*4390*/  MUFU.EX2 R28, R0 ;  /* 0x00000000001c7308 */ /* 0x0003e20000000800 */
[C---:B------:R-:W-:Y:S06]  /*43a0*/  HMMA.16816.F32 R72, R124.reuse, R80, R100 ;  /* 0x000000507c48723c */ /* 0x040fec0000001864 */
[----:B------:R-:W-:Y:S01]  /*43b0*/  HMMA.16816.F32 R112, R124, R116, R120 ;  /* 0x000000747c70723c */ /* 0x000fe20000001878 */
[----:B------:R-:W-:Y:S02]  /*43c0*/  IMAD.MOV.U32 R103, RZ, RZ, R29 ;  /* 0x000000ffff677224 */ /* 0x000fe400078e001d */
[----:B------:R-:W-:-:S02]  /*43d0*/  IMAD.MOV.U32 R102, RZ, RZ, R76 ;  /* 0x000000ffff667224 */ /* 0x000fc400078e004c */
[----:B------:R-:W-:Y:S01]  /*43e0*/  IMAD.MOV.U32 R101, RZ, RZ, R78 ;  /* 0x000000ffff657224 */ /* 0x000fe200078e004e */
[C---:B------:R-:W-:Y:S01]  /*43f0*/  HMMA.16816.F32 R120, R124.reuse, R20, R128 ;  /* 0x000000147c78723c */ /* 0x040fe20000001880 */
[----:B------:R-:W-:Y:S02]  /*4400*/  IMAD.MOV.U32 R100, RZ, RZ, R77 ;  /* 0x000000ffff647224 */ /* 0x000fe400078e004d */
[----:B-1----:R-:W-:Y:S01]  /*4410*/  FFMA.FTZ R0, R69, UR8, -R15 ;  /* 0x0000000845007c23 */ /* 0x002fe2000801080f */
[----:B------:R-:W-:Y:S02]  /*4420*/  IMAD.MOV.U32 R69, RZ, RZ, R62 ;  /* 0x000000ffff457224 */ /* 0x000fe400078e003e */
[C---:B------:R-:W-:Y:S01]  /*4430*/  HMMA.16816.F32 R92, R124.reuse, R98, R208 ;  /* 0x000000627c5c723c */ /* 0x040fe200000018d0 */
[----:B------:R1:W2:Y:S05]  /*4440*/  MUFU.EX2 R29, R0 ;  /* 0x00000000001d7308 */ /* 0x0002aa0000000800 */
[----:B------:R-:W-:Y:S01]  /*4450*/  HMMA.16816.F32 R60, R124, R66, R156 ;  /* 0x000000427c3c723c */ /* 0x000fe2000000189c */
[----:B------:R-:W-:-:S02]  /*4460*/  IMAD.MOV.U32 R209, RZ, RZ, R19 ;  /* 0x000000ffffd17224 */ /* 0x000fc400078e0013 */
[----:B------:R-:W-:Y:S02]  /*4470*/  IMAD.MOV.U32 R210, RZ, RZ, R69 ;  /* 0x000000ffffd27224 */ /* 0x000fe400078e0045 */
[----:B------:R-:W-:Y:S01]  /*4480*/  IMAD.MOV.U32 R211, RZ, RZ, R100 ;  /* 0x000000ffffd37224 */ /* 0x000fe200078e0064 */
[C---:B------:R-:W-:Y:S06]  /*4490*/  HMMA.16816.F32 R156, R124.reuse, R110, R232 ;  /* 0x0000006e7c9c723c */ /* 0x040fec00000018e8 */
[----:B------:R-:W-:Y:S01]  /*44a0*/  HMMA.16816.F32 R76, R124, R82, R164 ;  /* 0x000000527c4c723c */ /* 0x000fe200000018a4 */
[----:B-1----:R-:W-:Y:S01]  /*44b0*/  FFMA.FTZ R0, R70, UR8, -R16 ;  /* 0x0000000846007c23 */ /* 0x002fe20008010810 */
[----:B------:R-:W-:-:S02]  /*44c0*/  IMAD.MOV.U32 R70, RZ, RZ, R46 ;  /* 0x000000ffff467224 */ /* 0x000fc400078e002e */
[----:B------:R-:W-:Y:S01]  /*44d0*/  IMAD.MOV.U32 R232, RZ, RZ, R101 ;  /* 0x000000ffffe87224 */ /* 0x000fe200078e0065 */
[----:B------:R1:W-:Y:S01]  /*44e0*/  MUFU.EX2 R15, R0 ;  /* 0x00000000000f7308 */ /* 0x0003e20000000800 */
[----:B------:R-:W-:Y:S01]  /*44f0*/  IMAD.MOV.U32 R233, RZ, RZ, R102 ;  /* 0x000000ffffe97224 */ /* 0x000fe200078e0066 */
[C---:B------:R-:W-:Y:S01]  /*4500*/  HMMA.16816.F32 R164, R124.reuse, R118, R240 ;  /* 0x000000767ca4723c */ /* 0x040fe200000018f0 */
[----:B------:R-:W-:Y:S02]  /*4510*/  IMAD.MOV.U32 R234, RZ, RZ, R103 ;  /* 0x000000ffffea7224 */ /* 0x000fe400078e0067 */
[----:B------:R-:W-:Y:S02]  /*4520*/  IMAD.MOV.U32 R235, RZ, RZ, R68 ;  /* 0x000000ffffeb7224 */ /* 0x000fe400078e0044 */
[----:B------:R-:W-:Y:S01]  /*4530*/  IMAD.MOV.U32 R208, RZ, RZ, R70 ;  /* 0x000000ffffd07224 */ /* 0x000fe200078e0046 */
[----:B-1----:R-:W-:Y:S02]  /*4540*/  LOP3.LUT R0, R3, UR30, R44, 0x96, !PT ;  /* 0x0000001e03007c12 */ /* 0x002fe4000f8e962c */
[----:B------:R-:W-:Y:S01]  /*4550*/  SHF.R.U32.HI R3, RZ, 0x10, R2 ;  /* 0x00000010ff037819 */ /* 0x000fe20000011602 */
[----:B------:R-:W-:Y:S01]  /*4560*/  FFMA.FTZ R2, R84, UR8, -R16 ;  /* 0x0000000854027c23 */ /* 0x000fe20008010810 */
[----:B------:R-:W-:Y:S01]  /*4570*/  LOP3.LUT R7, R0, 0xff, RZ, 0xc0, !PT ;  /* 0x000000ff00077812 */ /* 0x000fe200078ec0ff */
[----:B------:R-:W-:Y:S01]  /*4580*/  HMMA.16816.F32 R44, R124, R26, R144 ;  /* 0x0000001a7c2c723c */ /* 0x000fe20000001890 */
[----:B------:R-:W-:Y:S01]  /*4590*/  LOP3.LUT R6, R3, 0xff, RZ, 0xc0, !PT ;  /* 0x000000ff03067812 */ /* 0x000fe200078ec0ff */
[----:B------:R1:W4:Y:S01]  /*45a0*/  MUFU.EX2 R12, R2 ;  /* 0x00000002000c7308 */ /* 0x0003220000000800 */
[----:B------:R-:W-:-:S02]  /*45b0*/  SHF.R.U32.HI R3, RZ, 0x10, R0 ;  /* 0x00000010ff037819 */ /* 0x000fc40000011600 */
[----:B------:R-:W-:Y:S01]  /*45c0*/  SHF.R.U32.HI R5, RZ, 0x18, R0 ;  /* 0x00000018ff057819 */ /* 0x000fe20000011600 */
[----:B------:R-:W-:Y:S01]  /*45d0*/  HMMA.16816.F32 R124, R124, R22, R236 ;  /* 0x000000167c7c723c */ /* 0x000fe200000018ec */
[----:B------:R-:W-:Y:S02]  /*45e0*/  LOP3.LUT R3, R3, 0xff, RZ, 0xc0, !PT ;  /* 0x000000ff03037812 */ /* 0x000fe400078ec0ff */
[----:B------:R-:W-:Y:S02]  /*45f0*/  PRMT R4, R6, 0x5410, R9 ;  /* 0x0000541006047816 */ /* 0x000fe40000000009 */
[----:B------:R-:W-:Y:S02]  /*4600*/  PRMT R3, R3, 0x5410, R5 ;  /* 0x0000541003037816 */ /* 0x000fe40000000005 */
[----:B---3--:R-:W-:Y:S02]  /*4610*/  F2FP.F16.F32.PACK_AB R5, R18, R17 ;  /* 0x000000111205723e */ /* 0x008fe400000000ff */
[----:B------:R-:W-:-:S02]  /*4620*/  HSET2.LE.AND R4, R4, R14, PT ;  /* 0x0000000e04047233 */ /* 0x000fc40003803000 */
[----:B-1----:R-:W-:-:S04]  /*4630*/  LOP3.LUT R2, R0, 0xffff, RZ, 0xc0, !PT ;  /* 0x0000ffff00027812 */ /* 0x002fc800078ec0ff */
[----:B------:R-:W-:Y:S02]  /*4640*/  SHF.R.U32.HI R0, RZ, 0x8, R2 ;  /* 0x00000008ff007819 */ /* 0x000fe40000011602 */
[----:B------:R-:W-:Y:S02]  /*4650*/  PRMT R2, R10, 0x5410, R8 ;  /* 0x000054100a027816 */ /* 0x000fe40000000008 */
[----:B------:R-:W-:Y:S02]  /*4660*/  PRMT R0, R7, 0x5410, R0 ;  /* 0x0000541007007816 */ /* 0x000fe40000000000 */
[--C-:B------:R-:W-:Y:S02]  /*4670*/  HSET2.LE.AND R7, R3, R14.reuse, PT ;  /* 0x0000000e03077233 */ /* 0x100fe40003803000 */
[--C-:B------:R-:W-:Y:S02]  /*4680*/  HSET2.LE.AND R2, R2, R14.reuse, PT ;  /* 0x0000000e02027233 */ /* 0x100fe40003803000 */
[----:B------:R-:W-:-:S02]  /*4690*/  HSET2.LE.AND R6, R0, R14, PT ;  /* 0x0000000e00067233 */ /* 0x000fc40003803000 */
[----:B--2---:R-:W-:Y:S02]  /*46a0*/  F2FP.F16.F32.PACK_AB R0, R29, R28 ;  /* 0x0000001c1d00723e */ /* 0x004fe400000000ff */
[----:B----4-:R-:W-:Y:S02]  /*46b0*/  F2FP.F16.F32.PACK_AB R3, R12, R13 ;  /* 0x0000000d0c03723e */ /* 0x010fe400000000ff */
[----:B------:R-:W-:Y:S01]  /*46c0*/  LOP3.LUT R130, R2, R0, RZ, 0xc0, !PT ;  /* 0x0000000002827212 */ /* 0x000fe200078ec0ff */
[----:B------:R-:W-:Y:S01]  /*46d0*/  FADD.FTZ R2, R207, R206 ;  /* 0x000000cecf027221 */ /* 0x000fe20000010000 */
[----:B------:R-:W-:Y:S02]  /*46e0*/  F2FP.F16.F32.PACK_AB R0, R11, R15 ;  /* 0x0000000f0b00723e */ /* 0x000fe400000000ff */
[----:B------:R-:W-:Y:S01]  /*46f0*/  LOP3.LUT R131, R4, R3, RZ, 0xc0, !PT ;  /* 0x0000000304837212 */ /* 0x000fe200078ec0ff */
[----:B------:R-:W-:Y:S01]  /*4700*/  IMAD.MOV.U32 R4, RZ, RZ, R31 ;  /* 0x000000ffff047224 */ /* 0x000fe200078e001f */
[----:B------:R-:W-:Y:S01]  /*4710*/  LOP3.LUT R128, R6, R5, RZ, 0xc0, !PT ;  /* 0x0000000506807212 */ /* 0x000fe200078ec0ff */
[----:B------:R-:W-:Y:S01]  /*4720*/  IMAD.MOV.U32 R5, RZ, RZ, R34 ;  /* 0x000000ffff057224 */ /* 0x000fe200078e0022 */
[----:B------:R-:W-:Y:S01]  /*4730*/  LOP3.LUT R129, R7, R0, RZ, 0xc0, !PT ;  /* 0x0000000007817212 */ /* 0x000fe200078ec0ff */
[----:B------:R-:W-:-:S02]  /*4740*/  IMAD.MOV.U32 R6, RZ, RZ, R87 ;  /* 0x000000ffff067224 */ /* 0x000fc400078e0057 */
[----:B------:R-:W-:Y:S01]  /*4750*/  FADD.FTZ R3, R225, R224 ;  /* 0x000000e0e1037221 */ /* 0x000fe20000010000 */
[----:B------:R-:W-:Y:S02]  /*4760*/  IMAD.MOV.U32 R7, RZ, RZ, R86 ;  /* 0x000000ffff077224 */ /* 0x000fe400078e0056 */
[----:B------:R-:W-:Y:S01]  /*4770*/  FADD.FTZ R0, R35, R252 ;  /* 0x000000fc23007221 */ /* 0x000fe20000010000 */
[----:B------:R-:W-:Y:S01]  /*4780*/  FADD.FTZ R2, R175, R2 ;  /* 0x00000002af027221 */ /* 0x000fe20000010000 */
[----:B------:R-:W-:Y:S01]  /*4790*/  FADD.FTZ R3, R177, R3 ;  /* 0x00000003b1037221 */ /* 0x000fe20000010000 */
[C---:B------:R-:W-:Y:S01]  /*47a0*/  HMMA.16816.F32 R144, R128.reuse, R152, R52 ;  /* 0x000000988090723c */ /* 0x040fe20000001834 */
[C---:B------:R-:W-:Y:S02]  /*47b0*/  VIADD R225, R223.reuse, 0x1000 ;  /* 0x00001000dfe17836 */ /* 0x040fe40000000000 */
[----:B------:R-:W-:Y:S01]  /*47c0*/  FADD.FTZ R2, R176, R2 ;  /* 0x00000002b0027221 */ /* 0x000fe20000010000 */
[----:B------:R-:W-:Y:S01]  /*47d0*/  FADD.FTZ R3, R178, R3 ;  /* 0x00000003b2037221 */ /* 0x000fe20000010000 */
[----:B------:R-:W-:Y:S01]  /*47e0*/  VIADD R224, R223, 0x1800 ;  /* 0x00001800dfe07836 */ /* 0x000fe20000000000 */
[----:B------:R-:W-:Y:S01]  /*47f0*/  HMMA.16816.F32 R152, R128, R154, R4 ;  /* 0x0000009a8098723c */ /* 0x000fe20000001804 */
[----:B------:R-:W-:-:S04]  /*4800*/  FADD.FTZ R15, R15, R2 ;  /* 0x000000020f0f7221 */ /* 0x000fc80000010000 */
[----:B------:R-:W-:Y:S01]  /*4810*/  FADD.FTZ R15, R11, R15 ;  /* 0x0000000f0b0f7221 */ /* 0x000fe20000010000 */
[C---:B------:R-:W-:Y:S01]  /*4820*/  HMMA.16816.F32 R52, R128.reuse, R64, R196 ;  /* 0x000000408034723c */ /* 0x040fe200000018c4 */
[----:B------:R-:W-:Y:S01]  /*4830*/  FADD.FTZ R4, R250, R226 ;  /* 0x000000e2fa047221 */ /* 0x000fe20000010000 */
[----:B------:R-:W-:Y:S01]  /*4840*/  FADD.FTZ R5, R251, R0 ;  /* 0x00000000fb057221 */ /* 0x000fe20000010000 */
[----:B------:R-:W-:Y:S01]  /*4850*/  FADD.FTZ R15, R13, R15 ;  /* 0x0000000f0d0f7221 */ /* 0x000fe20000010000 */
[----:B------:R-:W-:Y:S02]  /*4860*/  VIADD R226, R223, 0x800 ;  /* 0x00000800dfe27836 */ /* 0x000fe40000000000 */
[----:B------:R-:W-:Y:S01]  /*4870*/  FADD.FTZ R0, R204, R4 ;  /* 0x00000004cc007221 */ /* 0x000fe20000010000 */
[----:B------:R-:W-:Y:S01]  /*4880*/  FADD.FTZ R5, R205, R5 ;  /* 0x00000005cd057221 */ /* 0x000fe20000010000 */
[----:B------:R-:W-:Y:S02]  /*4890*/  HMMA.16816.F32 R64, R128, R66, R232 ;  /* 0x000000428040723c */ /* 0x000fe400000018e8 */
[----:B------:R-:W-:Y:S01]  /*48a0*/  FADD.FTZ R4, R179, R0 ;  /* 0x00000000b3047221 */ /* 0x000fe20000010000 */
[----:B------:R-:W-:Y:S01]  /*48b0*/  FADD.FTZ R0, R17, R3 ;  /* 0x0000000311007221 */ /* 0x000fe20000010000 */
[----:B------:R-:W-:-:S02]  /*48c0*/  FADD.FTZ R2, R173, R5 ;  /* 0x00000005ad027221 */ /* 0x000fc40000010000 */
        /* <DEDUP_REMOVED lines=23> */
[----:B------:R-:W-:-:S08]  /*4a40*/  NOP ;  /* 0x0000000000007918 */ /* 0x000fd00000000000 */
[----:B------:R-:W-:-:S15]  /*4a50*/  @!P6 BRA `(.L_x_1533) ;  /* 0x0000002c0040e947 */ /* 0x000fde0003800000 */
[C---:B------:R-:W-:Y:S01]  /*4a60*/  IMAD.WIDE.U32 R2, R139.reuse, -0x326172a9, RZ ;  /* 0xcd9e8d578b027825 */ /* 0x040fe200078e00ff */
[----:B------:R-:W-:Y:S01]  /*4a70*/  IADD3 R35, R139, 0x4, RZ ;  /* 0x000000048b237810 */ /* 0x000fe20007ffe0ff */
[----:B------:R-:W-:Y:S01]  /*4a80*/  USHF.L.U64.HI UR31, UR6, 0x5, UR7 ;  /* 0x00000005061f7899 */ /* 0x000fe20008010207 */
[----:B------:R-:W-:Y:S01]  /*4a90*/  MOV R132, R135 ;  /* 0x0000008700847202 */ /* 0x000fe20000000f00 */
[----:B------:R-:W-:Y:S01]  /*4aa0*/  IMAD.WIDE.U32 R228, R248, -0x2daee0ad, RZ ;  /* 0xd2511f53f8e47825 */ /* 0x000fe200078e00ff */
[----:B------:R1:W-:Y:S01]  /*4ab0*/  STL.64 [R1], R2 ;  /* 0x0000000201007387 */ /* 0x0003e20000100a00 */
[----:B------:R-:W-:Y:S01]  /*4ac0*/  LOP3.LUT R240, R3, R174, RZ, 0x3c, !PT ;  /* 0x000000ae03f07212 */ /* 0x000fe200078e3cff */
[----:B------:R-:W-:Y:S01]  /*4ad0*/  USHF.L.U32 UR37, UR6, 0x5, URZ ;  /* 0x0000000506257899 */ /* 0x000fe2000800063f */
[----:B------:R-:W-:Y:S01]  /*4ae0*/  IMAD.WIDE.U32 R250, R35, -0x326172a9, RZ ;  /* 0xcd9e8d5723fa7825 */ /* 0x000fe200078e00ff */
[----:B------:R-:W-:Y:S01]  /*4af0*/  MOV R0, R136 ;  /* 0x0000008800007202 */ /* 0x000fe20000000f00 */
[----:B------:R-:W-:Y:S01]  /*4b00*/  ULEA.HI.SX32 UR39, UR39, 0xfffffffe, 0x1b ;  /* 0xfffffffe27277891 */ /* 0x000fe2000f8fda3f */
[----:B------:R-:W-:Y:S01]  /*4b10*/  MOV R138, R133 ;  /* 0x00000085008a7202 */ /* 0x000fe20000000f00 */
[----:B------:R-:W-:Y:S01]  /*4b20*/  IMAD.WIDE.U32 R240, R240, -0x2daee0ad, RZ ;  /* 0xd2511f53f0f07825 */ /* 0x000fe200078e00ff */
[----:B------:R-:W-:Y:S01]  /*4b30*/  LOP3.LUT R238, R251, R174, RZ, 0x3c, !PT ;  /* 0x000000aefbee7212 */ /* 0x000fe200078e3cff */
[----:B------:R-:W-:Y:S01]  /*4b40*/  ULDC UR4, c[0x0][0x2ec] ;  /* 0x0000bb0000047ab9 */ /* 0x000fe20000000800 */
[----:B------:R-:W-:Y:S01]  /*4b50*/  MOV R137, R134 ;  /* 0x0000008600897202 */ /* 0x000fe20000000f00 */
[----:B------:R-:W-:Y:S01]  /*4b60*/  ULDC.64 UR12, c[0x0][0x250] ;  /* 0x00009400000c7ab9 */ /* 0x000fe20000000a00 */
[----:B------:R-:W-:Y:S01]  /*4b70*/  MOV R252, 0x7054 ;  /* 0x0000705400fc7802 */ /* 0x000fe20000000f00 */
[----:B------:R-:W-:Y:S01]  /*4b80*/  IMAD.WIDE.U32 R238, R238, -0x2daee0ad, RZ ;  /* 0xd2511f53eeee7825 */ /* 0x000fe200078e00ff */
[----:B------:R-:W-:Y:S01]  /*4b90*/  ULDC.64 UR6, c[0x0][0x218] ;  /* 0x0000860000067ab9 */ /* 0x000fe20000000a00 */
[----:B------:R-:W-:Y:S01]  /*4ba0*/  ULDC.64 UR8, c[0x0][0x248] ;  /* 0x0000920000087ab9 */ /* 0x000fe20000000a00 */
[----:B------:R-:W-:Y:S01]  /*4bb0*/  ULDC.64 UR10, c[0x0][0x220] ;  /* 0x00008800000a7ab9 */ /* 0x000fe20000000a00 */
[----:B------:R-:W-:Y:S05]  /*4bc0*/  BRA `(.L_x_1534) ;  /* 0x0000000000687947 */ /* 0x000fea0003800000 */
.L_x_1536:
        /* <DEDUP_REMOVED lines=15> */
[----:B------:R-:W-:Y:S04]  /*4cc0*/  LEA.HI.X R3, R3, UR7, R135, 0x1, P1 ;  /* 0x0000000703037c11 */ /* 0x000fe800088f0c87 */
        /* <DEDUP_REMOVED lines=8> */
[----:B------:R-:W0:Y:S01]  /*4d50*/  LDGDEPBAR ;  /* 0x00000000000079af */ /* 0x000e220000000000 */
[----:B------:R-:W-:Y:S05]  /*4d60*/  BRA `(.L_x_1535) ;  /* 0x0000000800347947 */ /* 0x000fea0003800000 */
.L_x_1534:
[----:B------:R-:W2:Y:S01]  /*4d70*/  LDL.64 R6, [R1+0x10] ;  /* 0x0000100001067983 */ /* 0x000ea20000100a00 */
[----:B------:R-:W-:Y:S01]  /*4d80*/  USHF.R.S32.HI UR36, URZ, 0x1f, UR39 ;  /* 0x0000001f3f247899 */ /* 0x000fe20008011427 */
[----:B------:R-:W-:Y:S04]  /*4d90*/  DEPBAR.LE SB0, 0x0 ;  /* 0x000080000000791a */ /* 0x000fe80000000000 */
[----:B------:R-:W-:Y:S01]  /*4da0*/  UIMAD UR36, UR36, UR12, URZ ;  /* 0x0000000c242472a4 */ /* 0x000fe2000f8e023f */
[----:B------:R-:W-:Y:S01]  /*4db0*/  BAR.SYNC.DEFER_BLOCKING 0x0 ;  /* 0x0000000000007b1d */ /* 0x000fe20000010000 */
[----:B------:R-:W-:Y:S01]  /*4dc0*/  UIMAD.WIDE.U32 UR40, UR39, UR12, URZ ;  /* 0x0000000c272872a5 */ /* 0x000fe2000f8e003f */
[----:B------:R-:W-:Y:S01]  /*4dd0*/  ISETP.LT.AND P2, PT, RZ, UR39, PT ;  /* 0x00000027ff007c0c */ /* 0x000fe2000bf41270 */
[----:B------:R-:W-:Y:S04]  /*4de0*/  UIMAD UR36, UR39, UR13, UR36 ;  /* 0x0000000d272472a4 */ /* 0x000fe8000f8e0224 */
[----:B------:R-:W-:Y:S01]  /*4df0*/  UIADD3 UR36, UR41, UR36, URZ ;  /* 0x0000002429247290 */ /* 0x000fe2000fffe03f */
[----:B-1----:R-:W-:Y:S02]  /*4e00*/  IMAD.U32 R3, RZ, RZ, UR40 ;  /* 0x00000028ff037e24 */ /* 0x002fe4000f8e00ff */
[----:B------:R-:W-:Y:S03]  /*4e10*/  IMAD.U32 R4, RZ, RZ, UR40 ;  /* 0x00000028ff047e24 */ /* 0x000fe6000f8e00ff */
[----:B------:R-:W-:Y:S01]  /*4e20*/  IMAD.U32 R5, RZ, RZ, UR36 ;  /* 0x00000024ff057e24 */ /* 0x000fe2000f8e00ff */
[----:B--2---:R-:W-:Y:S04]  /*4e30*/  LEA R3, P0, R3, R6, 0x5 ;  /* 0x0000000603037211 */ /* 0x004fe800078028ff */
[C---:B------:R-:W-:Y:S02]  /*4e40*/  LEA R2, P1, R3.reuse, UR10, 0x1 ;  /* 0x0000000a03027c11 */ /* 0x040fe4000f8208ff */
[----:B------:R-:W-:Y:S02]  /*4e50*/  LEA.HI.X R5, R4, R249, R5, 0x5, P0 ;  /* 0x000000f904057211 */ /* 0x000fe400000f2c05 */
[----:B------:R-:W-:Y:S02]  /*4e60*/  IADD3 R4, P0, R2, UR37, RZ ;  /* 0x0000002502047c10 */ /* 0x000fe4000ff1e0ff */
[----:B------:R-:W-:Y:S04]  /*4e70*/  LEA.HI.X R3, R3, UR11, R5, 0x1, P1 ;  /* 0x0000000b03037c11 */ /* 0x000fe800088f0c05 */
[----:B------:R-:W-:Y:S01]  /*4e80*/  IADD3.X R5, R3, UR31, RZ, P0, !PT ;  /* 0x0000001f03057c10 */ /* 0x000fe200087fe4ff */
[----:B------:R-:W-:Y:S01]  /*4e90*/  @!PT LDS RZ, [RZ] ;  /* 0x00000000fffff984 */ /* 0x000fe20000000800 */
[----:B------:R-:W-:Y:S01]  /*4ea0*/  @!PT LDS RZ, [RZ] ;  /* 0x00000000fffff984 */ /* 0x000fe20000000800 */
[----:B------:R-:W-:Y:S01]  /*4eb0*/  @!PT LDS RZ, [RZ] ;  /* 0x00000000fffff984 */ /* 0x000fe20000000800 */
[----:B------:R-:W-:Y:S04]  /*4ec0*/  LDGSTS.E.BYPASS.LTC128B.128 [R227+0xa000], desc[UR32][R2.64] ;  /* 0x0a00000002e37fae */ /* 0x000fe8000b901d60 */
[----:B------:R-:W-:Y:S04]  /*4ed0*/  LDGSTS.E.BYPASS.LTC128B.128 [R227+0xb000], desc[UR32][R2.64+0x80] ;  /* 0x0b00008002e37fae */ /* 0x000fe8000b901d60 */
[----:B------:R-:W-:Y:S04]  /*4ee0*/  LDGSTS.E.BYPASS.LTC128B.128 [R227+0xa800], desc[UR32][R4.64] ;  /* 0x0a80000004e37fae */ /* 0x000fe8000b901d60 */
[----:B------:R1:W-:Y:S04]  /*4ef0*/  LDGSTS.E.BYPASS.LTC128B.128 [R227+0xb800], desc[UR32][R4.64+0x80] ;  /* 0x0b80008004e37fae */ /* 0x0003e8000b901d60 */
        /* <DEDUP_REMOVED lines=110> */
[----:B------:R-:W-:Y:S05]  /*55e0*/  FMNMX.FTZ R2, R23, R2, !PT ;  /* 0x0000000217027209 */ /* 0x000fea0007810000 */
[----:B------:R-:W-:Y:S02]  /*55f0*/  FMNMX.FTZ R136, R32, R136, !PT ;  /* 0x0000008820887209 */ /* 0x000fe40007810000 */
[----:B------:R-:W-:Y:S02]  /*5600*/  FMNMX.FTZ R2, R34, R2, !PT ;  /* 0x0000000222027209 */ /* 0x000fe40007810000 */
[----:B------:R-:W-:Y:S02]  /*5610*/  FMNMX.FTZ R136, R33, R136, !PT ;  /* 0x0000008821887209 */ /* 0x000fe40007810000 */
[----:B------:R-:W-:Y:S01]  /*5620*/  FMNMX.FTZ R133, R35, R2, !PT ;  /* 0x0000000223857209 */ /* 0x000fe20007810000 */
[----:B------:R-:W-:Y:S06]  /*5630*/  @P2 BRA `(.L_x_1536) ;  /* 0xfffffff400642947 */ /* 0x000fec000383ffff */
.L_x_1535:
[----:B------:R-:W2:Y:S01]  /*5640*/  LDL.64 R180, [R1] ;  /* 0x0000000001b47983 */ /* 0x000ea20000100a00 */
[----:B------:R-:W-:Y:S02]  /*5650*/  MOV R139, UR35 ;  /* 0x00000023008b7c02 */ /* 0x000fe40008000f00 */
[--C-:B------:R-:W-:Y:S02]  /*5660*/  LOP3.LUT R174, R241, UR20, R228.reuse, 0x96, !PT ;  /* 0x00000014f1ae7c12 */ /* 0x100fe4000f8e96e4 */
[----:B------:R-:W-:Y:S01]  /*5670*/  LOP3.LUT R172, R239, UR20, R228, 0x96, !PT ;  /* 0x00000014efac7c12 */ /* 0x000fe2000f8e96e4 */
[----:B-1----:R-:W1:Y:S01]  /*5680*/  SHFL.BFLY PT, R2, R136, 0x2, 0x1f ;  /* 0x0c401f0088027f89 */ /* 0x002e6200000e0000 */
[----:B------:R-:W-:Y:S01]  /*5690*/  MOV R188, UR24 ;  /* 0x0000001800bc7c02 */ /* 0x000fe20008000f00 */
[----:B------:R-:W-:Y:S06]  /*56a0*/  IMAD.WIDE.U32 R174, R174, -0x326172a9, RZ ;  /* 0xcd9e8d57aeae7825 */ /* 0x000fec00078e00ff */
[----:B------:R-:W3:Y:S01]  /*56b0*/  SHFL.BFLY PT, R135, R133, 0x2, 0x1f ;  /* 0x0c401f0085877f89 */ /* 0x000ee200000e0000 */
[----:B------:R-:W-:Y:S01]  /*56c0*/  PRMT R188, R188, R252, UR24 ;  /* 0x00000018bcbc7e16 */ /* 0x000fe200080000fc */
[----:B------:R-:W-:Y:S06]  /*56d0*/  IMAD.WIDE.U32 R172, R172, -0x326172a9, RZ ;  /* 0xcd9e8d57acac7825 */ /* 0x000fec00078e00ff */
[----:B------:R-:W-:Y:S01]  /*56e0*/  LDSM.16.MT88.4 R184, [R215+0xa000] ;  /* 0x00a00000d7b8783b */ /* 0x000fe20000004200 */
[----:B-1----:R-:W-:Y:S02]  /*56f0*/  FMNMX.FTZ R136, R136, R2, !PT ;  /* 0x0000000288887209 */ /* 0x002fe40007810000 */
[----:B------:R-:W-:Y:S02]  /*5700*/  FMNMX.FTZ R2, R8, R137, !PT ;  /* 0x0000008908027209 */ /* 0x000fe40007810000 */
[----:B---3--:R-:W-:Y:S03]  /*5710*/  FMNMX.FTZ R135, R133, R135, !PT ;  /* 0x0000008785877209 */ /* 0x008fe60007810000 */
[----:B------:R-:W1:Y:S01]  /*5720*/  SHFL.BFLY PT, R133, R136, 0x1, 0x1f ;  /* 0x0c201f0088857f89 */ /* 0x000e6200000e0000 */
[----:B------:R-:W-:Y:S02]  /*5730*/  FMNMX.FTZ R3, R9, R2, !PT ;  /* 0x0000000209037209 */ /* 0x000fe40007810000 */
[----:B------:R-:W-:Y:S05]  /*5740*/  FMNMX.FTZ R2, R10, R138, !PT ;  /* 0x0000008a0a027209 */ /* 0x000fea0007810000 */
[----:B------:R-:W3:Y:S01]  /*5750*/  SHFL.BFLY PT, R134, R135, 0x1, 0x1f ;  /* 0x0c201f0087867f89 */ /* 0x000ee200000e0000 */
[----:B------:R-:W-:Y:S02]  /*5760*/  FMNMX.FTZ R3, R12, R3, !PT ;  /* 0x000000030c037209 */ /* 0x000fe40007810000 */
[----:B------:R-:W-:Y:S02]  /*5770*/  FMNMX.FTZ R2, R11, R2, !PT ;  /* 0x000000020b027209 */ /* 0x000fe40007810000 */
[----:B------:R-:W-:Y:S02]  /*5780*/  FMNMX.FTZ R3, R13, R3, !PT ;  /* 0x000000030d037209 */ /* 0x000fe40007810000 */
[----:B------:R-:W-:Y:S02]  /*5790*/  FMNMX.FTZ R2, R14, R2, !PT ;  /* 0x000000020e027209 */ /* 0x000fe40007810000 */
[----:B------:R-:W-:Y:S02]  /*57a0*/  FMNMX.FTZ R3, R24, R3, !PT ;  /* 0x0000000318037209 */ /* 0x000fe40007810000 */
[----:B------:R-:W-:Y:S04]  /*57b0*/  FMNMX.FTZ R2, R15, R2, !PT ;  /* 0x000000020f027209 */ /* 0x000fe80007810000 */
[----:B------:R-:W-:Y:S04]  /*57c0*/  FMNMX.FTZ R2, R26, R2, !PT ;  /* 0x000000021a027209 */ /* 0x000fe80007810000 */
[----:B------:R-:W-:Y:S02]  /*57d0*/  FMNMX.FTZ R2, R27, R2, !PT ;  /* 0x000000021b027209 */ /* 0x000fe40007810000 */
[----:B-1----:R-:W-:Y:S02]  /*57e0*/  FMNMX.FTZ R136, R136, R133, !PT ;  /* 0x0000008588887209 */ /* 0x002fe40007810000 */
[----:B------:R-:W-:Y:S02]  /*57f0*/  FMNMX.FTZ R133, R25, R3, !PT ;  /* 0x0000000319857209 */ /* 0x000fe40007810000 */
[----:B---3--:R-:W-:Y:S01]  /*5800*/  FMNMX.FTZ R135, R135, R134, !PT ;  /* 0x0000008687877209 */ /* 0x008fe20007810000 */
[----:B------:R-:W-:Y:S01]  /*5810*/  FADD.FTZ R0, -R136, R0 ;  /* 0x0000000088007221 */ /* 0x000fe20000010100 */
[----:B------:R-:W-:Y:S01]  /*5820*/  FMNMX.FTZ R133, R28, R133, !PT ;  /* 0x000000851c857209 */ /* 0x000fe20007810000 */
[C---:B------:R-:W-:Y:S01]  /*5830*/  FMUL.FTZ R189, R136.reuse, UR4 ;  /* 0x0000000488bd7c20 */ /* 0x040fe20008410000 */
[----:B------:R-:W-:Y:S01]  /*5840*/  FSETP.NEU.FTZ.AND P0, PT, R136, -INF , PT ;  /* 0xff8000008800780b */ /* 0x000fe20003f1d000 */
[----:B------:R-:W-:Y:S01]  /*5850*/  FMUL.FTZ R3, R0, UR4 ;  /* 0x0000000400037c20 */ /* 0x000fe20008410000 */
[----:B------:R-:W-:Y:S01]  /*5860*/  FADD.FTZ R0, -R135, R132 ;  /* 0x0000008487007221 */ /* 0x000fe20000010100 */
[----:B------:R-:W-:Y:S01]  /*5870*/  FMNMX.FTZ R134, R29, R133, !PT ;  /* 0x000000851d867209 */ /* 0x000fe20007810000 */
[----:B------:R-:W-:Y:S01]  /*5880*/  FMUL.FTZ R190, R135, UR4 ;  /* 0x0000000487be7c20 */ /* 0x000fe20008410000 */
[----:B------:R1:W3:Y:S01]  /*5890*/  MUFU.EX2 R132, R3 ;  /* 0x0000000300847308 */ /* 0x0002e20000000800 */
[----:B------:R-:W-:Y:S02]  /*58a0*/  FSEL R189, R189, RZ, P0 ;  /* 0x000000ffbdbd7208 */ /* 0x000fe40000000000 */
[----:B------:R-:W4:Y:S01]  /*58b0*/  SHFL.BFLY PT, R176, R134, 0x2, 0x1f ;  /* 0x0c401f0086b07f89 */ /* 0x000f2200000e0000 */
[----:B------:R-:W-:Y:S02]  /*58c0*/  FSETP.NEU.FTZ.AND P0, PT, R135, -INF , PT ;  /* 0xff8000008700780b */ /* 0x000fe40003f1d000 */
[--C-:B------:R-:W-:Y:S01]  /*58d0*/  FFMA.FTZ R16, R16, UR4, -R189.reuse ;  /* 0x0000000410107c23 */ /* 0x100fe200080108bd */
[--C-:B------:R-:W-:Y:S01]  /*58e0*/  FFMA.FTZ R17, R17, UR4, -R189.reuse ;  /* 0x0000000411117c23 */ /* 0x100fe200080108bd */
[----:B------:R-:W-:Y:S01]  /*58f0*/  FSEL R190, R190, RZ, P0 ;  /* 0x000000ffbebe7208 */ /* 0x000fe20000000000 */
[--C-:B------:R-:W-:Y:S01]  /*5900*/  FFMA.FTZ R4, R4, UR4, -R189.reuse ;  /* 0x0000000404047c23 */ /* 0x100fe200080108bd */
[----:B------:R5:W-:Y:S01]  /*5910*/  MUFU.EX2 R248, R16 ;  /* 0x0000001000f87308 */ /* 0x000be20000000800 */
[--C-:B------:R-:W-:Y:S01]  /*5920*/  FFMA.FTZ R5, R5, UR4, -R189.reuse ;  /* 0x0000000405057c23 */ /* 0x100fe200080108bd */
[--C-:B------:R-:W-:Y:S01]  /*5930*/  FFMA.FTZ R33, R33, UR4, -R189.reuse ;  /* 0x0000000421217c23 */ /* 0x100fe200080108bd */
[--C-:B------:R-:W-:Y:S01]  /*5940*/  FFMA.FTZ R18, R18, UR4, -R190.reuse ;  /* 0x0000000412127c23 */ /* 0x100fe200080108be */
[----:B------:R-:W-:Y:S01]  /*5950*/  FFMA.FTZ R32, R32, UR4, -R189 ;  /* 0x0000000420207c23 */ /* 0x000fe200080108bd */
[--C-:B------:R-:W-:Y:S01]  /*5960*/  FFMA.FTZ R34, R34, UR4, -R190.reuse ;  /* 0x0000000422227c23 */ /* 0x100fe200080108be */
[--C-:B------:R-:W-:Y:S01]  /*5970*/  FFMA.FTZ R35, R35, UR4, -R190.reuse ;  /* 0x0000000423237c23 */ /* 0x100fe200080108be */
[----:B-1----:R-:W-:Y:S01]  /*5980*/  FMUL.FTZ R3, R0, UR4 ;  /* 0x0000000400037c20 */ /* 0x002fe20008410000 */
[----:B------:R-:W-:Y:S02]  /*5990*/  FMNMX.FTZ R0, R30, R2, !PT ;  /* 0x000000021e007209 */ /* 0x000fe40007810000 */
[----:B------:R1:W-:Y:S01]  /*59a0*/  MUFU.EX2 R247, R17 ;  /* 0x0000001100f77308 */ /* 0x0003e20000000800 */
[----:B------:R-:W-:Y:S01]  /*59b0*/  LOP3.LUT R2, R229, UR39, R139, 0x96, !PT ;  /* 0x00000027e5027c12 */ /* 0x000fe2000f8e968b */
[----:B------:R-:W-:Y:S01]  /*59c0*/  FFMA.FTZ R139, R19, UR4, -R190 ;  /* 0x00000004138b7c23 */ /* 0x000fe200080108be */
[----:B------:R-:W-:Y:S01]  /*59d0*/  FMNMX.FTZ R0, R31, R0, !PT ;  /* 0x000000001f007209 */ /* 0x000fe20007810000 */
[C---:B---3--:R-:W-:Y:S01]  /*59e0*/  FMUL.FTZ R36, R132.reuse, R36 ;  /* 0x0000002484247220 */ /* 0x048fe20000410000 */
[----:B------:R-:W-:Y:S01]  /*59f0*/  FMUL.FTZ R37, R132, R37 ;  /* 0x0000002584257220 */ /* 0x000fe20000410000 */
[----:B------:R-:W-:Y:S04]  /*5a00*/  IMAD.WIDE.U32 R178, R2, -0x326172a9, RZ ;  /* 0xcd9e8d5702b27825 */ /* 0x000fe800078e00ff */
[----:B------:R-:W-:Y:S01]  /*5a10*/  FMUL.FTZ R48, R132, R48 ;  /* 0x0000003084307220 */ /* 0x000fe20000410000 */
[----:B------:R-:W3:Y:S01]  /*5a20*/  SHFL.BFLY PT, R2, R0, 0x2, 0x1f ;  /* 0x0c401f0000027f89 */ /* 0x000ee200000e0000 */
[----:B------:R3:W-:Y:S01]  /*5a30*/  MUFU.EX2 R246, R18 ;  /* 0x0000001200f67308 */ /* 0x0007e20000000800 */
[----:B----4-:R-:W-:Y:S01]  /*5a40*/  FMNMX.FTZ R134, R134, R176, !PT ;  /* 0x000000b086867209 */ /* 0x010fe20007810000 */
[C---:B------:R-:W-:Y:S01]  /*5a50*/  FMUL.FTZ R49, R132.reuse, R49 ;  /* 0x0000003184317220 */ /* 0x040fe20000410000 */
[----:B-----5:R-:W-:Y:S01]  /*5a60*/  LOP3.LUT R16, R175, UR19, R178, 0x96, !PT ;  /* 0x00000013af107c12 */ /* 0x020fe2000f8e96b2 */
[----:B------:R-:W-:Y:S01]  /*5a70*/  FMUL.FTZ R52, R132, R52 ;  /* 0x0000003484347220 */ /* 0x000fe20000410000 */
[----:B------:R-:W-:Y:S02]  /*5a80*/  LOP3.LUT R175, R179, UR21, R250, 0x96, !PT ;  /* 0x00000015b3af7c12 */ /* 0x000fe4000f8e96fa */
[----:B------:R-:W4:Y:S01]  /*5a90*/  SHFL.BFLY PT, R176, R134, 0x1, 0x1f ;  /* 0x0c201f0086b07f89 */ /* 0x000f2200000e0000 */
[----:B------:R-:W-:Y:S02]  /*5aa0*/  LOP3.LUT R173, R173, UR19, R178, 0x96, !PT ;  /* 0x00000013adad7c12 */ /* 0x000fe4000f8e96b2 */
[----:B------:R-:W-:Y:S01]  /*5ab0*/  MUFU.EX2 R244, R4 ;  /* 0x0000000400f47308 */ /* 0x000fe20000000800 */
[----:B-1----:R-:W-:Y:S04]  /*5ac0*/  IMAD.WIDE.U32 R16, R16, -0x2daee0ad, RZ ;  /* 0xd2511f5310107825 */ /* 0x002fe800078e00ff */
[C---:B------:R-:W-:Y:S01]  /*5ad0*/  FMUL.FTZ R53, R132.reuse, R53 ;  /* 0x0000003584357220 */ /* 0x040fe20000410000 */
[----:B------:R-:W-:Y:S01]  /*5ae0*/  UIADD3 UR39, UR39, -0x1, URZ ;  /* 0xffffffff27277890 */ /* 0x000fe2000fffe03f */
[C---:B------:R-:W-:Y:S01]  /*5af0*/  FMUL.FTZ R64, R132.reuse, R64 ;  /* 0x0000004084407220 */ /* 0x040fe20000410000 */
[C---:B------:R-:W-:Y:S01]  /*5b00*/  FMUL.FTZ R65, R132.reuse, R65 ;  /* 0x0000004184417220 */ /* 0x040fe20000410000 */
[C---:B------:R-:W-:Y:S01]  /*5b10*/  FMUL.FTZ R68, R132.reuse, R68 ;  /* 0x0000004484447220 */ /* 0x040fe20000410000 */
[C---:B------:R-:W-:Y:S01]  /*5b20*/  FMUL.FTZ R69, R132.reuse, R69 ;  /* 0x0000004584457220 */ /* 0x040fe20000410000 */
[----:B------:R-:W-:Y:S01]  /*5b30*/  MUFU.EX2 R243, R5 ;  /* 0x0000000500f37308 */ /* 0x000fe20000000800 */
[----:B---3--:R-:W-:Y:S04]  /*5b40*/  IMAD.WIDE.U32 R18, R173, -0x2daee0ad, RZ ;  /* 0xd2511f53ad127825 */ /* 0x008fe800078e00ff */
[C---:B------:R-:W-:Y:S01]  /*5b50*/  FMUL.FTZ R80, R132.reuse, R80 ;  /* 0x0000005084507220 */ /* 0x040fe20000410000 */
[C---:B------:R-:W-:Y:S01]  /*5b60*/  FMUL.FTZ R81, R132.reuse, R81 ;  /* 0x0000005184517220 */ /* 0x040fe20000410000 */
[C---:B------:R-:W-:Y:S01]  /*5b70*/  FMUL.FTZ R84, R132.reuse, R84 ;  /* 0x0000005484547220 */ /* 0x040fe20000410000 */
[----:B------:R-:W-:Y:S01]  /*5b80*/  FMUL.FTZ R85, R132, R85 ;  /* 0x0000005584557220 */ /* 0x000fe20000410000 */
[----:B------:R-:W-:Y:S01]  /*5b90*/  FMNMX.FTZ R0, R0, R2, !PT ;  /* 0x0000000200007209 */ /* 0x000fe20007810000 */
[----:B------:R-:W-:Y:S01]  /*5ba0*/  MUFU.EX2 R245, R139 ;  /* 0x0000008b00f57308 */ /* 0x000fe20000000800 */
[C---:B------:R-:W-:Y:S01]  /*5bb0*/  FMUL.FTZ R96, R132.reuse, R96 ;  /* 0x0000006084607220 */ /* 0x040fe20000410000 */
[C---:B------:R-:W-:Y:S01]  /*5bc0*/  FMUL.FTZ R97, R132.reuse, R97 ;  /* 0x0000006184617220 */ /* 0x040fe20000410000 */
[C---:B------:R-:W-:Y:S01]  /*5bd0*/  FMUL.FTZ R100, R132.reuse, R100 ;  /* 0x0000006484647220 */ /* 0x040fe20000410000 */
[----:B------:R-:W1:Y:S01]  /*5be0*/  SHFL.BFLY PT, R2, R0, 0x1, 0x1f ;  /* 0x0c201f0000027f89 */ /* 0x000e6200000e0000 */
[----:B------:R-:W-:Y:S01]  /*5bf0*/  FMUL.FTZ R101, R132, R101 ;  /* 0x0000006584657220 */ /* 0x000fe20000410000 */
[----:B----4-:R-:W-:Y:S01]  /*5c00*/  FMNMX.FTZ R134, R134, R176, !PT ;  /* 0x000000b086867209 */ /* 0x010fe20007810000 */
[----:B------:R-:W-:Y:S03]  /*5c10*/  FFMA.FTZ R22, R22, UR4, -R190 ;  /* 0x0000000416167c23 */ /* 0x000fe600080108be */
[----:B------:R-:W3:Y:S01]  /*5c20*/  MUFU.EX2 R3, R3 ;  /* 0x0000000300037308 */ /* 0x000ee20000000800 */
[----:B------:R-:W-:Y:S01]  /*5c30*/  FMUL.FTZ R108, R132, R108 ;  /* 0x0000006c846c7220 */ /* 0x000fe20000410000 */
[----:B------:R-:W-:Y:S01]  /*5c40*/  FSETP.NEU.FTZ.AND P0, PT, R134, -INF , PT ;  /* 0xff8000008600780b */ /* 0x000fe20003f1d000 */
[C---:B------:R-:W-:Y:S01]  /*5c50*/  FMUL.FTZ R109, R132.reuse, R109 ;  /* 0x0000006d846d7220 */ /* 0x040fe20000410000 */
[C---:B------:R-:W-:Y:S01]  /*5c60*/  FMUL.FTZ R116, R132.reuse, R116 ;  /* 0x0000007484747220 */ /* 0x040fe20000410000 */
[C---:B------:R-:W-:Y:S01]  /*5c70*/  FMUL.FTZ R117, R132.reuse, R117 ;  /* 0x0000007584757220 */ /* 0x040fe20000410000 */
[C---:B------:R-:W-:Y:S01]  /*5c80*/  FMUL.FTZ R128, R132.reuse, R128 ;  /* 0x0000008084807220 */ /* 0x040fe20000410000 */
[----:B------:R-:W-:Y:S03]  /*5c90*/  FMUL.FTZ R129, R132, R129 ;  /* 0x0000008184817220 */ /* 0x000fe60000410000 */
[----:B------:R-:W-:Y:S10]  /*5ca0*/  MUFU.EX2 R204, R34 ;  /* 0x0000002200cc7308 */ /* 0x000ff40000000800 */
[----:B------:R4:W-:Y:S01]  /*5cb0*/  MUFU.EX2 R205, R33 ;  /* 0x0000002100cd7308 */ /* 0x0009e20000000800 */
        /* <DEDUP_REMOVED lines=16> */
[--C-:B----4-:R-:W-:Y:S01]  /*5dc0*/  FFMA.FTZ R33, R20, UR4, -R189.reuse ;  /* 0x0000000414217c23 */ /* 0x110fe200080108bd */
[----:B------:R-:W-:Y:S01]  /*5dd0*/  FFMA.FTZ R189, R21, UR4, -R189 ;  /* 0x0000000415bd7c23 */ /* 0x000fe200080108bd */
        /* <DEDUP_REMOVED lines=8> */
[----:B------:R-:W-:Y:S01]  /*5e60*/  MUFU.EX2 R206, R32 ;  /* 0x0000002000ce7308 */ /* 0x000fe20000000800 */
[----:B--2---:R-:W-:Y:S01]  /*5e70*/  LOP3.LUT R133, R179, UR21, R180, 0x96, !PT ;  /* 0x00000015b3857c12 */ /* 0x004fe2000f8e96b4 */
[----:B------:R-:W-:Y:S04]  /*5e80*/  IMAD.WIDE.U32 R178, R175, -0x2daee0ad, RZ ;  /* 0xd2511f53afb27825 */ /* 0x000fe800078e00ff */
[----:B------:R-:W-:Y:S01]  /*5e90*/  IMAD.WIDE.U32 R180, R133, -0x2daee0ad, RZ ;  /* 0xd2511f5385b47825 */ /* 0x000fe200078e00ff */
[----:B------:R-:W-:Y:S02]  /*5ea0*/  LOP3.LUT R19, R19, UR16, R178, 0x96, !PT ;  /* 0x0000001013137c12 */ /* 0x000fe4000f8e96b2 */
[----:B------:R-:W-:Y:S03]  /*5eb0*/  LOP3.LUT R173, R17, UR16, R180, 0x96, !PT ;  /* 0x0000001011ad7c12 */ /* 0x000fe6000f8e96b4 */
[----:B------:R-:W-:Y:S01]  /*5ec0*/  IMAD.WIDE.U32 R196, R19, -0x326172a9, RZ ;  /* 0xcd9e8d5713c47825 */ /* 0x000fe200078e00ff */
[----:B------:R-:W-:Y:S02]  /*5ed0*/  LOP3.LUT R17, R179, UR18, R238, 0x96, !PT ;  /* 0x00000012b3117c12 */ /* 0x000fe4000f8e96ee */
[----:B------:R-:W-:Y:S01]  /*5ee0*/  LOP3.LUT R133, R181, UR18, R240, 0x96, !PT ;  /* 0x00000012b5857c12 */ /* 0x000fe2000f8e96f0 */
[----:B------:R-:W-:Y:S04]  /*5ef0*/  IMAD.WIDE.U32 R192, R173, -0x326172a9, RZ ;  /* 0xcd9e8d57adc07825 */ /* 0x000fe800078e00ff */
[----:B------:R-:W-:Y:S04]  /*5f00*/  IMAD.WIDE.U32 R178, R17, -0x326172a9, RZ ;  /* 0xcd9e8d5711b27825 */ /* 0x000fe800078e00ff */
[----:B------:R-:W-:Y:S01]  /*5f10*/  IMAD.WIDE.U32 R180, R133, -0x326172a9, RZ ;  /* 0xcd9e8d5785b47825 */ /* 0x000fe200078e00ff */
[----:B------:R-:W-:Y:S02]  /*5f20*/  LOP3.LUT R4, R179, UR17, R172, 0x96, !PT ;  /* 0x00000011b3047c12 */ /* 0x000fe4000f8e96ac */
[----:B------:R-:W-:Y:S02]  /*5f30*/  LOP3.LUT R19, R197, UR15, R178, 0x96, !PT ;  /* 0x0000000fc5137c12 */ /* 0x000fe4000f8e96b2 */
[----:B------:R-:W-:Y:S01]  /*5f40*/  LOP3.LUT R174, R181, UR17, R174, 0x96, !PT ;  /* 0x00000011b5ae7c12 */ /* 0x000fe2000f8e96ae */
[----:B------:R-:W-:Y:S01]  /*5f50*/  IMAD.WIDE.U32 R4, R4, -0x2daee0ad, RZ ;  /* 0xd2511f5304047825 */ /* 0x000fe200078e00ff */
[----:B------:R-:W-:Y:S01]  /*5f60*/  LOP3.LUT R17, R193, UR15, R180, 0x96, !PT ;  /* 0x0000000fc1117c12 */ /* 0x000fe2000f8e96b4 */
[----:B------:R-:W2:Y:S02]  /*5f70*/  LDSM.16.MT88.4 R176, [R213+0xa000] ;  /* 0x00a00000d5b0783b */ /* 0x000ea40000004200 */
[----:B------:R-:W-:Y:S01]  /*5f80*/  FMUL.FTZ R193, R134, UR4 ;  /* 0x0000000486c17c20 */ /* 0x000fe20008410000 */
[----:B------:R-:W-:Y:S01]  /*5f90*/  IMAD.WIDE.U32 R198, R19, -0x2daee0ad, RZ ;  /* 0xd2511f5313c67825 */ /* 0x000fe200078e00ff */
[----:B-1----:R-:W-:Y:S02]  /*5fa0*/  FMNMX.FTZ R133, R0, R2, !PT ;  /* 0x0000000200857209 */ /* 0x002fe40007810000 */
[----:B------:R-:W-:Y:S01]  /*5fb0*/  LOP3.LUT R19, R5, UR14, R18, 0x96, !PT ;  /* 0x0000000e05137c12 */ /* 0x000fe2000f8e9612 */
[----:B------:R-:W-:Y:S01]  /*5fc0*/  FFMA.FTZ R5, R7, UR4, -R190 ;  /* 0x0000000407057c23 */ /* 0x000fe200080108be */
[----:B------:R-:W-:Y:S01]  /*5fd0*/  IMAD.WIDE.U32 R174, R174, -0x2daee0ad, RZ ;  /* 0xd2511f53aeae7825 */ /* 0x000fe200078e00ff */
[----:B------:R-:W-:Y:S03]  /*5fe0*/  FSEL R193, R193, RZ, P0 ;  /* 0x000000ffc1c17208 */ /* 0x000fe60000000000 */
[C---:B------:R-:W-:Y:S01]  /*5ff0*/  FMUL.FTZ R191, R133.reuse, UR4 ;  /* 0x0000000485bf7c20 */ /* 0x040fe20008410000 */
[----:B------:R1:W-:Y:S01]  /*6000*/  MUFU.EX2 R237, R5 ;  /* 0x0000000500ed7308 */ /* 0x0003e20000000800 */
[----:B------:R-:W-:Y:S01]  /*6010*/  FSETP.NEU.FTZ.AND P0, PT, R133, -INF , PT ;  /* 0xff8000008500780b */ /* 0x000fe20003f1d000 */
[----:B------:R-:W-:Y:S01]  /*6020*/  IMAD.WIDE.U32 R194, R17, -0x2daee0ad, RZ ;  /* 0xd2511f5311c27825 */ /* 0x000fe200078e00ff */
[----:B------:R-:W-:Y:S03]  /*6030*/  LOP3.LUT R17, R175, UR14, R16, 0x96, !PT ;  /* 0x0000000eaf117c12 */ /* 0x000fe6000f8e9610 */
[----:B------:R-:W-:Y:S01]  /*6040*/  FFMA.FTZ R16, R6, UR4, -R190 ;  /* 0x0000000406107c23 */ /* 0x000fe200080108be */
[----:B------:R-:W-:Y:S01]  /*6050*/  FSEL R191, R191, RZ, P0 ;  /* 0x000000ffbfbf7208 */ /* 0x000fe20000000000 */
[--C-:B------:R-:W-:Y:S01]  /*6060*/  FFMA.FTZ R9, R9, UR4, -R193.reuse ;  /* 0x0000000409097c23 */ /* 0x100fe200080108c1 */
[----:B------:R-:W-:Y:S01]  /*6070*/  FFMA.FTZ R8, R8, UR4, -R193 ;  /* 0x0000000408087c23 */ /* 0x000fe200080108c1 */
[----:B------:R3:W4:Y:S01]  /*6080*/  MUFU.EX2 R242, R16 ;  /* 0x0000001000f27308 */ /* 0x0007220000000800 */
[----:B------:R-:W-:Y:S01]  /*6090*/  LOP3.LUT R4, R199, UR5, R4, 0x96, !PT ;  /* 0x00000005c7047c12 */ /* 0x000fe2000f8e9604 */
[--C-:B------:R-:W-:Y:S01]  /*60a0*/  FFMA.FTZ R10, R10, UR4, -R191.reuse ;  /* 0x000000040a0a7c23 */ /* 0x100fe200080108bf */
[----:B------:R-:W-:Y:S01]  /*60b0*/  LOP3.LUT R6, R195, UR5, R174, 0x96, !PT ;  /* 0x00000005c3067c12 */ /* 0x000fe2000f8e96ae */
[----:B------:R-:W-:Y:S04]  /*60c0*/  IMAD.WIDE.U32 R200, R17, -0x326172a9, RZ ;  /* 0xcd9e8d5711c87825 */ /* 0x000fe800078e00ff */
[----:B------:R-:W-:Y:S01]  /*60d0*/  FFMA.FTZ R11, R11, UR4, -R191 ;  /* 0x000000040b0b7c23 */ /* 0x000fe200080108bf */
[--C-:B------:R-:W-:Y:S01]  /*60e0*/  FFMA.FTZ R12, R12, UR4, -R193.reuse ;  /* 0x000000040c0c7c23 */ /* 0x100fe200080108c1 */
[----:B------:R5:W-:Y:S01]  /*60f0*/  MUFU.EX2 R235, R9 ;  /* 0x0000000900eb7308 */ /* 0x000be20000000800 */
[----:B-1----:R-:W-:Y:S04]  /*6100*/  IMAD.WIDE.U32 R4, R4, -0x326172a9, RZ ;  /* 0xcd9e8d5704047825 */ /* 0x002fe800078e00ff */
[----:B------:R-:W-:Y:S01]  /*6110*/  FFMA.FTZ R13, R13, UR4, -R193 ;  /* 0x000000040d0d7c23 */ /* 0x000fe200080108c1 */
[--C-:B------:R-:W-:Y:S01]  /*6120*/  FFMA.FTZ R14, R14, UR4, -R191.reuse ;  /* 0x000000040e0e7c23 */ /* 0x100fe200080108bf */
[----:B------:R-:W-:Y:S01]  /*6130*/  IMAD.WIDE.U32 R6, R6, -0x326172a9, RZ ;  /* 0xcd9e8d5706067825 */ /* 0x000fe200078e00ff */
[----:B------:R-:W-:Y:S02]  /*6140*/  LOP3.LUT R0, R4, 0xffff, RZ, 0xc0, !PT ;  /* 0x0000ffff04007812 */ /* 0x000fe400078ec0ff */
[----:B------:R1:W-:Y:S01]  /*6150*/  MUFU.EX2 R236, R8 ;  /* 0x0000000800ec7308 */ /* 0x0003e20000000800 */
[----:B------:R-:W-:Y:S01]  /*6160*/  IMAD.WIDE.U32 R202, R19, -0x326172a9, RZ ;  /* 0xcd9e8d5713ca7825 */ /* 0x000fe200078e00ff */
[C---:B------:R-:W-:Y:S02]  /*6170*/  LOP3.LUT R2, R6.reuse, 0xffff, RZ, 0xc0, !PT ;  /* 0x0000ffff06027812 */ /* 0x040fe400078ec0ff */
[----:B---3--:R-:W-:Y:S01]  /*6180*/  SHF.R.U32.HI R16, RZ, 0x10, R6 ;  /* 0x00000010ff107819 */ /* 0x008fe20000011606 */
[----:B------:R-:W-:Y:S01]  /*6190*/  FFMA.FTZ R15, R15, UR4, -R191 ;  /* 0x000000040f0f7c23 */ /* 0x000fe200080108bf */
[----:B------:R-:W-:Y:S01]  /*61a0*/  LOP3.LUT R18, R6, 0xff, RZ, 0xc0, !PT ;  /* 0x000000ff06127812 */ /* 0x000fe200078ec0ff */
[----:B------:R-:W-:Y:S03]  /*61b0*/  FFMA.FTZ R190, R23, UR4, -R190 ;  /* 0x0000000417be7c23 */ /* 0x000fe600080108be */
[----:B------:R3:W-:Y:S01]  /*61c0*/  MUFU.EX2 R234, R10 ;  /* 0x0000000a00ea7308 */ /* 0x0007e20000000800 */
[----:B------:R-:W-:Y:S01]  /*61d0*/  SHF.R.U32.HI R17, RZ, 0x18, R6 ;  /* 0x00000018ff117819 */ /* 0x000fe20000011606 */
[----:B------:R-:W-:Y:S01]  /*61e0*/  FMUL.FTZ R23, R3, R163 ;  /* 0x000000a303177220 */ /* 0x000fe20000410000 */
[----:B-----5:R-:W-:Y:S01]  /*61f0*/  LOP3.LUT R9, R4, 0xff, RZ, 0xc0, !PT ;  /* 0x000000ff04097812 */ /* 0x020fe200078ec0ff */
[--C-:B------:R-:W-:Y:S01]  /*6200*/  FFMA.FTZ R24, R24, UR4, -R193.reuse ;  /* 0x0000000418187c23 */ /* 0x100fe200080108c1 */
[----:B------:R-:W-:Y:S01]  /*6210*/  SHF.R.U32.HI R0, RZ, 0x8, R0 ;  /* 0x00000008ff007819 */ /* 0x000fe20000011600 */
[----:B------:R-:W-:Y:S01]  /*6220*/  FFMA.FTZ R25, R25, UR4, -R193 ;  /* 0x0000000419197c23 */ /* 0x000fe200080108c1 */
[----:B------:R-:W-:Y:S03]  /*6230*/  LOP3.LUT R6, R7, UR22, R200, 0x96, !PT ;  /* 0x0000001607067c12 */ /* 0x000fe6000f8e96c8 */
[----:B------:R-:W-:Y:S01]  /*6240*/  MUFU.EX2 R211, R11 ;  /* 0x0000000b00d37308 */ /* 0x000fe20000000800 */
[----:B------:R-:W-:Y:S01]  /*6250*/  SHF.R.U32.HI R2, RZ, 0x8, R2 ;  /* 0x00000008ff027819 */ /* 0x000fe20000011602 */
[----:B------:R-:W-:Y:S01]  /*6260*/  FFMA.FTZ R26, R26, UR4, -R191 ;  /* 0x000000041a1a7c23 */ /* 0x000fe200080108bf */
[----:B------:R-:W-:Y:S01]  /*6270*/  LOP3.LUT R7, R16, 0xff, RZ, 0xc0, !PT ;  /* 0x000000ff10077812 */ /* 0x000fe200078ec0ff */
[----:B------:R-:W-:Y:S01]  /*6280*/  FMUL.FTZ R16, R132, R152 ;  /* 0x0000009884107220 */ /* 0x000fe20000410000 */
[----:B-1----:R-:W-:Y:S01]  /*6290*/  SHF.R.U32.HI R8, RZ, 0x10, R4 ;  /* 0x00000010ff087819 */ /* 0x002fe20000011604 */
[--C-:B------:R-:W-:Y:S01]  /*62a0*/  FFMA.FTZ R28, R28, UR4, -R193.reuse ;  /* 0x000000041c1c7c23 */ /* 0x100fe200080108c1 */
[----:B------:R-:W-:Y:S03]  /*62b0*/  PRMT R18, R18, 0x5410, R2 ;  /* 0x0000541012127816 */ /* 0x000fe60000000002 */
[----:B------:R-:W-:Y:S01]  /*62c0*/  MUFU.EX2 R210, R12 ;  /* 0x0000000c00d27308 */ /* 0x000fe20000000800 */
[----:B---3--:R-:W-:Y:S01]  /*62d0*/  PRMT R10, R9, 0x5410, R0 ;  /* 0x00005410090a7816 */ /* 0x008fe20000000000 */
[----:B------:R-:W-:Y:S01]  /*62e0*/  FFMA.FTZ R193, R29, UR4, -R193 ;  /* 0x000000041dc17c23 */ /* 0x000fe200080108c1 */
[----:B------:R-:W-:Y:S01]  /*62f0*/  SHF.R.U32.HI R0, RZ, 0x10, R6 ;  /* 0x00000010ff007819 */ /* 0x000fe20000011606 */
[----:B------:R-:W-:Y:S01]  /*6300*/  FMUL.FTZ R29, R132, R169 ;  /* 0x000000a9841d7220 */ /* 0x000fe20000410000 */
[----:B------:R-:W-:Y:S02]  /*6310*/  SHF.R.U32.HI R19, RZ, 0x18, R4 ;  /* 0x00000018ff137819 */ /* 0x000fe40000011604 */
[----:B------:R-:W-:Y:S03]  /*6320*/  LOP3.LUT R2, R6, 0xffff, RZ, 0xc0, !PT ;  /* 0x0000ffff06027812 */ /* 0x000fe600078ec0ff */
[----:B------:R-:W-:Y:S01]  /*6330*/  MUFU.EX2 R209, R13 ;  /* 0x0000000d00d17308 */ /* 0x000fe20000000800 */
[----:B------:R-:W-:Y:S02]  /*6340*/  PRMT R17, R7, 0x5410, R17 ;  /* 0x0000541007117816 */ /* 0x000fe40000000011 */
[----:B------:R-:W-:Y:S02]  /*6350*/  LOP3.LUT R4, R5, UR22, R202, 0x96, !PT ;  /* 0x0000001605047c12 */ /* 0x000fe4000f8e96ca */
[----:B------:R-:W-:Y:S02]  /*6360*/  LOP3.LUT R7, R8, 0xff, RZ, 0xc0, !PT ;  /* 0x000000ff08077812 */ /* 0x000fe400078ec0ff */
[----:B------:R-:W-:Y:S03]  /*6370*/  LOP3.LUT R5, R6, 0xff, RZ, 0xc0, !PT ;  /* 0x000000ff06057812 */ /* 0x000fe600078ec0ff */
[----:B------:R-:W-:Y:S01]  /*6380*/  MUFU.EX2 R208, R14 ;  /* 0x0000000e00d07308 */ /* 0x000fe20000000800 */
[----:B------:R-:W-:Y:S02]  /*6390*/  SHF.R.U32.HI R6, RZ, 0x18, R6 ;  /* 0x00000018ff067819 */ /* 0x000fe40000011606 */
[----:B------:R-:W-:Y:S02]  /*63a0*/  LOP3.LUT R0, R0, 0xff, RZ, 0xc0, !PT ;  /* 0x000000ff00007812 */ /* 0x000fe400078ec0ff */
[----:B------:R-:W-:Y:S02]  /*63b0*/  SHF.R.U32.HI R2, RZ, 0x8, R2 ;  /* 0x00000008ff027819 */ /* 0x000fe40000011602 */
[----:B------:R-:W-:Y:S03]  /*63c0*/  PRMT R19, R7, 0x5410, R19 ;  /* 0x0000541007137816 */ /* 0x000fe60000000013 */
[----:B------:R-:W-:Y:S01]  /*63d0*/  MUFU.EX2 R207, R15 ;  /* 0x0000000f00cf7308 */ /* 0x000fe20000000800 */
[----:B------:R-:W-:Y:S02]  /*63e0*/  PRMT R7, R0, 0x5410, R6 ;  /* 0x0000541000077816 */ /* 0x000fe40000000006 */
[----:B------:R-:W-:Y:S02]  /*63f0*/  PRMT R8, R5, 0x5410, R2 ;  /* 0x0000541005087816 */ /* 0x000fe40000000002 */
[C---:B------:R-:W-:Y:S02]  /*6400*/  LOP3.LUT R0, R4.reuse, 0xffff, RZ, 0xc0, !PT ;  /* 0x0000ffff04007812 */ /* 0x040fe400078ec0ff */
[--C-:B------:R-:W-:Y:S03]  /*6410*/  SHF.R.U32.HI R2, RZ, 0x10, R4.reuse ;  /* 0x00000010ff027819 */ /* 0x100fe60000011604 */
[----:B------:R-:W-:Y:S01]  /*6420*/  MUFU.EX2 R199, R190 ;  /* 0x000000be00c77308 */ /* 0x000fe20000000800 */
[----:B------:R-:W-:Y:S02]  /*6430*/  LOP3.LUT R6, R4, 0xff, RZ, 0xc0, !PT ;  /* 0x000000ff04067812 */ /* 0x000fe400078ec0ff */
[----:B------:R-:W-:Y:S02]  /*6440*/  SHF.R.U32.HI R5, RZ, 0x18, R4 ;  /* 0x00000018ff057819 */ /* 0x000fe40000011604 */
[--C-:B------:R-:W-:Y:S01]  /*6450*/  HSET2.LE.AND R174, R18, R188.reuse, PT ;  /* 0x000000bc12ae7233 */ /* 0x100fe20003803000 */
[----:B------:R-:W-:Y:S01]  /*6460*/  FMUL.FTZ R18, R3, R154 ;  /* 0x0000009a03127220 */ /* 0x000fe20000410000 */
[----:B------:R-:W-:Y:S03]  /*6470*/  SHF.R.U32.HI R4, RZ, 0x8, R0 ;  /* 0x00000008ff047819 */ /* 0x000fe60000011600 */
[----:B------:R-:W-:Y:S01]  /*6480*/  MUFU.EX2 R202, R33 ;  /* 0x0000002100ca7308 */ /* 0x000fe20000000800 */
[----:B------:R-:W-:Y:S02]  /*6490*/  F2FP.F16.F32.PACK_AB R0, R247, R248 ;  /* 0x000000f8f700723e */ /* 0x000fe400000000ff */
[----:B------:R-:W-:Y:S02]  /*64a0*/  LOP3.LUT R2, R2, 0xff, RZ, 0xc0, !PT ;  /* 0x000000ff02027812 */ /* 0x000fe400078ec0ff */
[----:B------:R-:W-:Y:S01]  /*64b0*/  LOP3.LUT R174, R174, R0, RZ, 0xc0, !PT ;  /* 0x00000000aeae7212 */ /* 0x000fe200078ec0ff */
[----:B------:R-:W-:Y:S01]  /*64c0*/  FADD.FTZ R0, -R133, R138 ;  /* 0x0000008a85007221 */ /* 0x000fe20000010100 */
[----:B------:R-:W-:Y:S01]  /*64d0*/  PRMT R181, R2, 0x5410, R5 ;  /* 0x0000541002b57816 */ /* 0x000fe20000000005 */
[----:B------:R-:W-:Y:S01]  /*64e0*/  FADD.FTZ R2, -R134, R137 ;  /* 0x0000008986027221 */ /* 0x000fe20000010100 */
[----:B------:R-:W-:Y:S01]  /*64f0*/  PRMT R9, R6, 0x5410, R4 ;  /* 0x0000541006097816 */ /* 0x000fe20000000004 */
[----:B------:R-:W-:Y:S01]  /*6500*/  FMUL.FTZ R0, R0, UR4 ;  /* 0x0000000400007c20 */ /* 0x000fe20008410000 */
[--C-:B------:R-:W-:Y:S01]  /*6510*/  HSET2.LE.AND R4, R17, R188.reuse, PT ;  /* 0x000000bc11047233 */ /* 0x100fe20003803000 */
[----:B------:R-:W-:Y:S01]  /*6520*/  FMUL.FTZ R2, R2, UR4 ;  /* 0x0000000402027c20 */ /* 0x000fe20008410000 */
[--C-:B------:R-:W-:Y:S01]  /*6530*/  HSET2.LE.AND R6, R7, R188.reuse, PT ;  /* 0x000000bc07067233 */ /* 0x100fe20003803000 */
[----:B------:R-:W-:Y:S01]  /*6540*/  FMUL.FTZ R17, R132, R153 ;  /* 0x0000009984117220 */ /* 0x000fe20000410000 */
[--C-:B------:R-:W-:Y:S01]  /*6550*/  HSET2.LE.AND R5, R8, R188.reuse, PT ;  /* 0x000000bc08057233 */ /* 0x100fe20003803000 */
[----:B------:R-:W1:Y:S01]  /*6560*/  MUFU.EX2 R0, R0 ;  /* 0x0000000000007308 */ /* 0x000e620000000800 */
[----:B------:R-:W-:Y:S02]  /*6570*/  F2FP.F16.F32.PACK_AB R175, R245, R246 ;  /* 0x000000f6f5af723e */ /* 0x000fe400000000ff */
[----:B----4-:R-:W-:Y:S02]  /*6580*/  F2FP.F16.F32.PACK_AB R173, R237, R242 ;  /* 0x000000f2edad723e */ /* 0x010fe400000000ff */
[----:B------:R-:W-:Y:S02]  /*6590*/  F2FP.F16.F32.PACK_AB R172, R243, R244 ;  /* 0x000000f4f3ac723e */ /* 0x000fe400000000ff */
[----:B------:R-:W-:Y:S03]  /*65a0*/  LOP3.LUT R175, R4, R175, RZ, 0xc0, !PT ;  /* 0x000000af04af7212 */ /* 0x000fe600078ec0ff */
[----:B------:R-:W3:Y:S01]  /*65b0*/  MUFU.EX2 R2, R2 ;  /* 0x0000000200027308 */ /* 0x000ee20000000800 */
[----:B------:R-:W-:Y:S02]  /*65c0*/  LOP3.LUT R173, R6, R173, RZ, 0xc0, !PT ;  /* 0x000000ad06ad7212 */ /* 0x000fe400078ec0ff */
[----:B------:R-:W-:Y:S02]  /*65d0*/  LOP3.LUT R172, R5, R172, RZ, 0xc0, !PT ;  /* 0x000000ac05ac7212 */ /* 0x000fe400078ec0ff */
[--C-:B------:R-:W-:Y:S02]  /*65e0*/  HSET2.LE.AND R6, R10, R188.reuse, PT ;  /* 0x000000bc0a067233 */ /* 0x100fe40003803000 */
[--C-:B------:R-:W-:Y:S01]  /*65f0*/  HSET2.LE.AND R7, R19, R188.reuse, PT ;  /* 0x000000bc13077233 */ /* 0x100fe20003803000 */
[----:B------:R-:W-:Y:S01]  /*6600*/  FMUL.FTZ R19, R3, R155 ;  /* 0x0000009b03137220 */ /* 0x000fe20000410000 */
[--C-:B------:R-:W-:Y:S01]  /*6610*/  HSET2.LE.AND R4, R9, R188.reuse, PT ;  /* 0x000000bc09047233 */ /* 0x100fe20003803000 */
[C---:B-1----:R-:W-:Y:S01]  /*6620*/  FMUL.FTZ R10, R0.reuse, R142 ;  /* 0x0000008e000a7220 */ /* 0x042fe20000410000 */
[--C-:B------:R-:W-:Y:S01]  /*6630*/  HSET2.LE.AND R181, R181, R188.reuse, PT ;  /* 0x000000bcb5b57233 */ /* 0x100fe20003803000 */
[C---:B------:R-:W-:Y:S01]  /*6640*/  FMUL.FTZ R11, R0.reuse, R143 ;  /* 0x0000008f000b7220 */ /* 0x040fe20000410000 */
[----:B------:R-:W-:Y:S01]  /*6650*/  F2FP.F16.F32.PACK_AB R180, R235, R236 ;  /* 0x000000ecebb4723e */ /* 0x000fe200000000ff */
[C---:B------:R-:W-:Y:S01]  /*6660*/  FMUL.FTZ R14, R0.reuse, R150 ;  /* 0x00000096000e7220 */ /* 0x040fe20000410000 */
[----:B------:R-:W-:Y:S01]  /*6670*/  F2FP.F16.F32.PACK_AB R5, R211, R234 ;  /* 0x000000ead305723e */ /* 0x000fe200000000ff */
[----:B------:R-:W-:Y:S01]  /*6680*/  FMUL.FTZ R15, R0, R151 ;  /* 0x00000097000f7220 */ /* 0x000fe20000410000 */
[----:B------:R-:W-:Y:S01]  /*6690*/  F2FP.F16.F32.PACK_AB R182, R209, R210 ;  /* 0x000000d2d1b6723e */ /* 0x000fe200000000ff */
[C---:B---3--:R-:W-:Y:S01]  /*66a0*/  FMUL.FTZ R8, R2.reuse, R140 ;  /* 0x0000008c02087220 */ /* 0x048fe20000410000 */
[----:B------:R-:W-:Y:S01]  /*66b0*/  F2FP.F16.F32.PACK_AB R183, R207, R208 ;  /* 0x000000d0cfb7723e */ /* 0x000fe200000000ff */
[----:B------:R-:W-:Y:S01]  /*66c0*/  FMUL.FTZ R9, R2, R141 ;  /* 0x0000008d02097220 */ /* 0x000fe20000410000 */
[----:B------:R-:W-:Y:S01]  /*66d0*/  LOP3.LUT R180, R4, R180, RZ, 0xc0, !PT ;  /* 0x000000b404b47212 */ /* 0x000fe200078ec0ff */
[C---:B------:R-:W-:Y:S01]  /*66e0*/  FMUL.FTZ R4, R132.reuse, R144 ;  /* 0x0000009084047220 */ /* 0x040fe20000410000 */
[----:B------:R-:W-:Y:S01]  /*66f0*/  LOP3.LUT R181, R181, R5, RZ, 0xc0, !PT ;  /* 0x00000005b5b57212 */ /* 0x000fe200078ec0ff */
[----:B------:R-:W-:Y:S01]  /*6700*/  FMUL.FTZ R5, R132, R145 ;  /* 0x0000009184057220 */ /* 0x000fe20000410000 */
[----:B------:R-:W-:Y:S01]  /*6710*/  LOP3.LUT R182, R6, R182, RZ, 0xc0, !PT ;  /* 0x000000b606b67212 */ /* 0x000fe200078ec0ff */
[----:B------:R-:W-:Y:S01]  /*6720*/  FMUL.FTZ R6, R3, R146 ;  /* 0x0000009203067220 */ /* 0x000fe20000410000 */
[----:B------:R-:W-:Y:S01]  /*6730*/  LOP3.LUT R183, R7, R183, RZ, 0xc0, !PT ;  /* 0x000000b707b77212 */ /* 0x000fe200078ec0ff */
[C---:B------:R-:W-:Y:S01]  /*6740*/  FMUL.FTZ R7, R3.reuse, R147 ;  /* 0x0000009303077220 */ /* 0x040fe20000410000 */
[----:B------:R-:W1:Y:S01]  /*6750*/  LDSM.16.MT88.4 R140, [R218+0xa000] ;  /* 0x00a00000da8c783b */ /* 0x000e620000004200 */
[C---:B------:R-:W-:Y:S01]  /*6760*/  FMUL.FTZ R12, R2.reuse, R148 ;  /* 0x00000094020c7220 */ /* 0x040fe20000410000 */
[C---:B------:R-:W-:Y:S01]  /*6770*/  FMUL.FTZ R13, R2.reuse, R149 ;  /* 0x00000095020d7220 */ /* 0x040fe20000410000 */
[----:B------:R-:W-:Y:S01]  /*6780*/  FMUL.FTZ R33, R2, R157 ;  /* 0x0000009d02217220 */ /* 0x000fe20000410000 */
[----:B------:R-:W-:Y:S01]  /*6790*/  FMUL.FTZ R34, R0, R158 ;  /* 0x0000009e00227220 */ /* 0x000fe20000410000 */
[C---:B------:R-:W-:Y:S01]  /*67a0*/  FMUL.FTZ R40, R2.reuse, R40 ;  /* 0x0000002802287220 */ /* 0x040fe20000410000 */
[-C--:B--2---:R-:W-:Y:S01]  /*67b0*/  HMMA.16816.F32 R4, R172, R176.reuse, R4 ;  /* 0x000000b0ac04723c */ /* 0x084fe20000001804 */
[----:B------:R2:W-:Y:S01]  /*67c0*/  MUFU.EX2 R200, R22 ;  /* 0x0000001600c87308 */ /* 0x0005e20000000800 */
[----:B------:R-:W3:Y:S03]  /*67d0*/  LDSM.16.MT88.4 R144, [R217+0xa000] ;  /* 0x00a00000d990783b */ /* 0x000ee60000004200 */
[----:B------:R-:W-:Y:S01]  /*67e0*/  FMUL.FTZ R41, R2, R41 ;  /* 0x0000002902297220 */ /* 0x000fe20000410000 */
[C---:B------:R-:W-:Y:S05]  /*67f0*/  HMMA.16816.F32 R8, R180.reuse, R176, R8 ;  /* 0x000000b0b408723c */ /* 0x040fea0000001808 */
[----:B------:R4:W-:Y:S01]  /*6800*/  MUFU.EX2 R197, R25 ;  /* 0x0000001900c57308 */ /* 0x0009e20000000800 */
[----:B------:R-:W5:Y:S01]  /*6810*/  LDSM.16.MT88.4 R148, [R213+0xb000] ;  /* 0x00b00000d594783b */ /* 0x000f620000004200 */
[C---:B------:R-:W-:Y:S01]  /*6820*/  FMUL.FTZ R42, R0.reuse, R42 ;  /* 0x0000002a002a7220 */ /* 0x040fe20000410000 */
[-C--:B------:R-:W-:Y:S03]  /*6830*/  HMMA.16816.F32 R12, R180, R178.reuse, R12 ;  /* 0x000000b2b40c723c */ /* 0x080fe6000000180c */
[----:B------:R-:W-:Y:S03]  /*6840*/  FMUL.FTZ R43, R0, R43 ;  /* 0x0000002b002b7220 */ /* 0x000fe60000410000 */
[C---:B------:R-:W-:Y:S01]  /*6850*/  HMMA.16816.F32 R16, R172.reuse, R178, R16 ;  /* 0x000000b2ac10723c */ /* 0x040fe20000001810 */
[----:B------:R1:W-:Y:S04]  /*6860*/  MUFU.EX2 R195, R26 ;  /* 0x0000001a00c37308 */ /* 0x0003e80000000800 */
[----:B--2---:R-:W-:Y:S01]  /*6870*/  FMUL.FTZ R22, R3, R162 ;  /* 0x000000a203167220 */ /* 0x004fe20000410000 */
[-C--:B------:R-:W-:Y:S05]  /*6880*/  HMMA.16816.F32 R36, R172, R184.reuse, R36 ;  /* 0x000000b8ac24723c */ /* 0x080fea0000001824 */
[----:B------:R-:W-:Y:S01]  /*6890*/  MUFU.EX2 R193, R193 ;  /* 0x000000c100c17308 */ /* 0x000fe20000000800 */
[C---:B------:R-:W-:Y:S01]  /*68a0*/  FMUL.FTZ R44, R2.reuse, R44 ;  /* 0x0000002c022c7220 */ /* 0x040fe20000410000 */
[C---:B------:R-:W-:Y:S04]  /*68b0*/  HMMA.16816.F32 R40, R180.reuse, R184, R40 ;  /* 0x000000b8b428723c */ /* 0x040fe80000001828 */
[----:B------:R-:W-:Y:S01]  /*68c0*/  FMUL.FTZ R45, R2, R45 ;  /* 0x0000002d022d7220 */ /* 0x000fe20000410000 */
[C---:B------:R-:W-:Y:S01]  /*68d0*/  FMUL.FTZ R46, R0.reuse, R46 ;  /* 0x0000002e002e7220 */ /* 0x040fe20000410000 */
[----:B------:R-:W-:Y:S01]  /*68e0*/  FMUL.FTZ R47, R0, R47 ;  /* 0x0000002f002f7220 */ /* 0x000fe20000410000 */
[----:B----4-:R-:W-:Y:S01]  /*68f0*/  FMUL.FTZ R25, R2, R165 ;  /* 0x000000a502197220 */ /* 0x010fe20000410000 */
[----:B-1----:R-:W-:Y:S03]  /*6900*/  FMUL.FTZ R26, R0, R166 ;  /* 0x000000a6001a7220 */ /* 0x002fe60000410000 */
        /* <DEDUP_REMOVED lines=8> */
[-C--:B------:R-:W-:Y:S05]  /*6990*/  HMMA.16816.F32 R52, R172, R140.reuse, R52 ;  /* 0x0000008cac34723c */ /* 0x080fea0000001834 */
[C---:B------:R-:W-:Y:S01]  /*69a0*/  FMUL.FTZ R62, R0.reuse, R62 ;  /* 0x0000003e003e7220 */ /* 0x040fe20000410000 */
[C---:B------:R-:W-:Y:S05]  /*69b0*/  HMMA.16816.F32 R56, R180.reuse, R140, R56 ;  /* 0x0000008cb438723c */ /* 0x040fea0000001838 */
[----:B------:R-:W-:Y:S01]  /*69c0*/  FMUL.FTZ R63, R0, R63 ;  /* 0x0000003f003f7220 */ /* 0x000fe20000410000 */
[C---:B------:R-:W-:Y:S01]  /*69d0*/  FMUL.FTZ R72, R2.reuse, R72 ;  /* 0x0000004802487220 */ /* 0x040fe20000410000 */
[----:B------:R-:W-:Y:S01]  /*69e0*/  FMUL.FTZ R73, R2, R73 ;  /* 0x0000004902497220 */ /* 0x000fe20000410000 */
[C---:B------:R-:W-:Y:S03]  /*69f0*/  FMUL.FTZ R74, R0.reuse, R74 ;  /* 0x0000004a004a7220 */ /* 0x040fe60000410000 */
[----:B------:R-:W-:Y:S01]  /*6a00*/  FMUL.FTZ R75, R0, R75 ;  /* 0x0000004b004b7220 */ /* 0x000fe20000410000 */
[-C--:B------:R-:W-:Y:S03]  /*6a10*/  HMMA.16816.F32 R60, R180, R142.reuse, R60 ;  /* 0x0000008eb43c723c */ /* 0x080fe6000000183c */
[C---:B------:R-:W-:Y:S01]  /*6a20*/  FMUL.FTZ R76, R2.reuse, R76 ;  /* 0x0000004c024c7220 */ /* 0x040fe20000410000 */
[----:B------:R-:W-:Y:S01]  /*6a30*/  FMUL.FTZ R77, R2, R77 ;  /* 0x0000004d024d7220 */ /* 0x000fe20000410000 */
[C---:B------:R-:W-:Y:S01]  /*6a40*/  FMUL.FTZ R78, R0.reuse, R78 ;  /* 0x0000004e004e7220 */ /* 0x040fe20000410000 */
[C---:B------:R-:W-:Y:S01]  /*6a50*/  HMMA.16816.F32 R64, R172.reuse, R142, R64 ;  /* 0x0000008eac40723c */ /* 0x040fe20000001840 */
[----:B------:R-:W1:Y:S04]  /*6a60*/  LDSM.16.MT88.4 R140, [R215+0xb000] ;  /* 0x00b00000d78c783b */ /* 0x000e680000004200 */
[----:B------:R-:W-:Y:S01]  /*6a70*/  FMUL.FTZ R79, R0, R79 ;  /* 0x0000004f004f7220 */ /* 0x000fe20000410000 */
[-C--:B---3--:R-:W-:Y:S05]  /*6a80*/  HMMA.16816.F32 R68, R172, R144.reuse, R68 ;  /* 0x00000090ac44723c */ /* 0x088fea0000001844 */
[----:B------:R-:W-:Y:S01]  /*6a90*/  LOP3.LUT R138, R201, UR29, R192, 0x96, !PT ;  /* 0x0000001dc98a7c12 */ /* 0x000fe2000f8e96c0 */
[C---:B------:R-:W-:Y:S01]  /*6aa0*/  HMMA.16816.F32 R72, R180.reuse, R144, R72 ;  /* 0x00000090b448723c */ /* 0x040fe20000001848 */
[----:B------:R-:W-:Y:S04]  /*6ab0*/  MUFU.EX2 R201, R189 ;  /* 0x000000bd00c97308 */ /* 0x000fe80000000800 */
[C---:B------:R-:W-:Y:S01]  /*6ac0*/  FMUL.FTZ R88, R2.reuse, R88 ;  /* 0x0000005802587220 */ /* 0x040fe20000410000 */
[-C--:B------:R-:W-:Y:S05]  /*6ad0*/  HMMA.16816.F32 R76, R180, R146.reuse, R76 ;  /* 0x00000092b44c723c */ /* 0x080fea000000184c */
[----:B------:R-:W-:Y:S01]  /*6ae0*/  LOP3.LUT R144, R203, UR29, R196, 0x96, !PT ;  /* 0x0000001dcb907c12 */ /* 0x000fe2000f8e96c4 */
[C---:B------:R-:W-:Y:S01]  /*6af0*/  HMMA.16816.F32 R80, R172.reuse, R146, R80 ;  /* 0x00000092ac50723c */ /* 0x040fe20000001850 */
[----:B------:R2:W3:Y:S04]  /*6b00*/  MUFU.EX2 R203, R35 ;  /* 0x0000002300cb7308 */ /* 0x0004e80000000800 */
[----:B------:R-:W-:Y:S01]  /*6b10*/  FMUL.FTZ R89, R2, R89 ;  /* 0x0000005902597220 */ /* 0x000fe20000410000 */
[-C--:B-----5:R-:W-:Y:S05]  /*6b20*/  HMMA.16816.F32 R84, R172, R148.reuse, R84 ;  /* 0x00000094ac54723c */ /* 0x0a0fea0000001854 */
[C---:B------:R-:W-:Y:S01]  /*6b30*/  FMUL.FTZ R90, R0.reuse, R90 ;  /* 0x0000005a005a7220 */ /* 0x040fe20000410000 */
[----:B------:R-:W-:Y:S01]  /*6b40*/  FMUL.FTZ R91, R0, R91 ;  /* 0x0000005b005b7220 */ /* 0x000fe20000410000 */
[C---:B------:R-:W-:Y:S01]  /*6b50*/  FMUL.FTZ R92, R2.reuse, R92 ;  /* 0x0000005c025c7220 */ /* 0x040fe20000410000 */
[----:B------:R-:W-:Y:S03]  /*6b60*/  FMUL.FTZ R93, R2, R93 ;  /* 0x0000005d025d7220 */ /* 0x000fe60000410000 */
[----:B------:R-:W-:Y:S04]  /*6b70*/  IMAD.WIDE.U32 R138, R138, -0x2daee0ad, RZ ;  /* 0xd2511f538a8a7825 */ /* 0x000fe800078e00ff */
[----:B------:R-:W-:Y:S01]  /*6b80*/  FMUL.FTZ R94, R0, R94 ;  /* 0x0000005e005e7220 */ /* 0x000fe20000410000 */
[C---:B------:R-:W-:Y:S04]  /*6b90*/  HMMA.16816.F32 R88, R180.reuse, R148, R88 ;  /* 0x00000094b458723c */ /* 0x040fe80000001858 */
[----:B------:R-:W-:Y:S04]  /*6ba0*/  IMAD.WIDE.U32 R144, R144, -0x2daee0ad, RZ ;  /* 0xd2511f5390907825 */ /* 0x000fe800078e00ff */
[----:B------:R-:W-:Y:S03]  /*6bb0*/  FMUL.FTZ R95, R0, R95 ;  /* 0x0000005f005f7220 */ /* 0x000fe60000410000 */
[----:B------:R-:W-:Y:S01]  /*6bc0*/  LOP3.LUT R146, R138, 0xffff, RZ, 0xc0, !PT ;  /* 0x0000ffff8a927812 */ /* 0x000fe200078ec0ff */
[----:B--2---:R-:W-:Y:S01]  /*6bd0*/  FMUL.FTZ R35, R0, R159 ;  /* 0x0000009f00237220 */ /* 0x004fe20000410000 */
[----:B------:R-:W-:Y:S02]  /*6be0*/  LOP3.LUT R152, R139, UR30, R194, 0x96, !PT ;  /* 0x0000001e8b987c12 */ /* 0x000fe4000f8e96c2 */
[-C--:B------:R-:W-:Y:S01]  /*6bf0*/  HMMA.16816.F32 R92, R180, R150.reuse, R92 ;  /* 0x00000096b45c723c */ /* 0x080fe2000000185c */
[----:B------:R2:W-:Y:S02]  /*6c00*/  MUFU.EX2 R194, R28 ;  /* 0x0000001c00c27308 */ /* 0x0005e40000000800 */
[--C-:B------:R-:W-:Y:S01]  /*6c10*/  SHF.R.U32.HI R139, RZ, 0x10, R138.reuse ;  /* 0x00000010ff8b7819 */ /* 0x100fe2000001168a */
[----:B------:R-:W-:Y:S01]  /*6c20*/  FMUL.FTZ R104, R2, R104 ;  /* 0x0000006802687220 */ /* 0x000fe20000410000 */
[----:B------:R-:W-:Y:S01]  /*6c30*/  LOP3.LUT R154, R138, 0xff, RZ, 0xc0, !PT ;  /* 0x000000ff8a9a7812 */ /* 0x000fe200078ec0ff */
[C---:B------:R-:W-:Y:S05]  /*6c40*/  HMMA.16816.F32 R96, R172.reuse, R150, R96 ;  /* 0x00000096ac60723c */ /* 0x040fea0000001860 */
[----:B------:R-:W-:Y:S01]  /*6c50*/  SHF.R.U32.HI R153, RZ, 0x18, R138 ;  /* 0x00000018ff997819 */ /* 0x000fe2000001168a */
[-C--:B-1----:R-:W-:Y:S05]  /*6c60*/  HMMA.16816.F32 R100, R172, R140.reuse, R100 ;  /* 0x0000008cac64723c */ /* 0x082fea0000001864 */
[----:B------:R-:W-:Y:S01]  /*6c70*/  LOP3.LUT R138, R144, 0xffff, RZ, 0xc0, !PT ;  /* 0x0000ffff908a7812 */ /* 0x000fe200078ec0ff */
[----:B------:R-:W-:Y:S01]  /*6c80*/  FMUL.FTZ R105, R2, R105 ;  /* 0x0000006902697220 */ /* 0x000fe20000410000 */
[----:B------:R-:W-:Y:S01]  /*6c90*/  LOP3.LUT R137, R145, UR30, R198, 0x96, !PT ;  /* 0x0000001e91897c12 */ /* 0x000fe2000f8e96c6 */
[C---:B------:R-:W-:Y:S01]  /*6ca0*/  FMUL.FTZ R106, R0.reuse, R106 ;  /* 0x0000006a006a7220 */ /* 0x040fe20000410000 */
[----:B------:R1:W4:Y:S02]  /*6cb0*/  MUFU.EX2 R198, R24 ;  /* 0x0000001800c67308 */ /* 0x0003240000000800 */
[----:B------:R-:W-:Y:S01]  /*6cc0*/  SHF.R.U32.HI R145, RZ, 0x8, R146 ;  /* 0x00000008ff917819 */ /* 0x000fe20000011692 */
[----:B------:R-:W-:Y:S01]  /*6cd0*/  FMUL.FTZ R107, R0, R107 ;  /* 0x0000006b006b7220 */ /* 0x000fe20000410000 */
[----:B------:R-:W-:Y:S01]  /*6ce0*/  LOP3.LUT R139, R139, 0xff, RZ, 0xc0, !PT ;  /* 0x000000ff8b8b7812 */ /* 0x000fe200078ec0ff */
[----:B--2---:R-:W-:Y:S01]  /*6cf0*/  FMUL.FTZ R28, R132, R168 ;  /* 0x000000a8841c7220 */ /* 0x004fe20000410000 */
[----:B------:R-:W-:Y:S01]  /*6d00*/  LOP3.LUT R147, R144, 0xff, RZ, 0xc0, !PT ;  /* 0x000000ff90937812 */ /* 0x000fe200078ec0ff */
[C---:B------:R-:W-:Y:S01]  /*6d10*/  FMUL.FTZ R112, R2.reuse, R112 ;  /* 0x0000007002707220 */ /* 0x040fe20000410000 */
[----:B------:R-:W-:Y:S01]  /*6d20*/  SHF.R.U32.HI R138, RZ, 0x8, R138 ;  /* 0x00000008ff8a7819 */ /* 0x000fe2000001168a */
[----:B------:R-:W-:Y:S01]  /*6d30*/  FMUL.FTZ R113, R2, R113 ;  /* 0x0000007102717220 */ /* 0x000fe20000410000 */
[C---:B------:R-:W-:Y:S04]  /*6d40*/  HMMA.16816.F32 R104, R180.reuse, R140, R104 ;  /* 0x0000008cb468723c */ /* 0x040fe80000001868 */
[--C-:B------:R-:W-:Y:S01]  /*6d50*/  SHF.R.U32.HI R148, RZ, 0x10, R144.reuse ;  /* 0x00000010ff947819 */ /* 0x100fe20000011690 */
[----:B------:R-:W-:Y:S01]  /*6d60*/  FMUL.FTZ R114, R0, R114 ;  /* 0x0000007200727220 */ /* 0x000fe20000410000 */
[----:B------:R-:W-:Y:S01]  /*6d70*/  PRMT R155, R154, 0x5410, R145 ;  /* 0x000054109a9b7816 */ /* 0x000fe20000000091 */
[----:B------:R-:W-:Y:S01]  /*6d80*/  FMUL.FTZ R115, R0, R115 ;  /* 0x0000007300737220 */ /* 0x000fe20000410000 */
[----:B------:R-:W-:Y:S03]  /*6d90*/  LOP3.LUT R32, R152, 0xffff, RZ, 0xc0, !PT ;  /* 0x0000ffff98207812 */ /* 0x000fe600078ec0ff */
[----:B------:R-:W-:Y:S01]  /*6da0*/  PRMT R154, R139, 0x5410, R153 ;  /* 0x000054108b9a7816 */ /* 0x000fe20000000099 */
[C---:B-1----:R-:W-:Y:S01]  /*6db0*/  FMUL.FTZ R24, R2.reuse, R164 ;  /* 0x000000a402187220 */ /* 0x042fe20000410000 */
[----:B------:R-:W-:Y:S01]  /*6dc0*/  SHF.R.U32.HI R192, RZ, 0x18, R144 ;  /* 0x00000018ffc07819 */ /* 0x000fe20000011690 */
[C---:B------:R-:W-:Y:S01]  /*6dd0*/  FMUL.FTZ R120, R2.reuse, R120 ;  /* 0x0000007802787220 */ /* 0x040fe20000410000 */
[----:B------:R-:W-:Y:S01]  /*6de0*/  PRMT R153, R147, 0x5410, R138 ;  /* 0x0000541093997816 */ /* 0x000fe2000000008a */
[----:B------:R-:W-:Y:S01]  /*6df0*/  FMUL.FTZ R121, R2, R121 ;  /* 0x0000007902797220 */ /* 0x000fe20000410000 */
[----:B------:R-:W-:Y:S01]  /*6e00*/  LOP3.LUT R139, R148, 0xff, RZ, 0xc0, !PT ;  /* 0x000000ff948b7812 */ /* 0x000fe200078ec0ff */
[----:B------:R-:W1:Y:S01]  /*6e10*/  LDSM.16.MT88.4 R144, [R218+0xb000] ;  /* 0x00b00000da90783b */ /* 0x000e620000004200 */
[----:B------:R-:W-:Y:S01]  /*6e20*/  LOP3.LUT R138, R152, 0xff, RZ, 0xc0, !PT ;  /* 0x000000ff988a7812 */ /* 0x000fe200078ec0ff */
[C---:B------:R-:W-:Y:S01]  /*6e30*/  FMUL.FTZ R122, R0.reuse, R122 ;  /* 0x0000007a007a7220 */ /* 0x040fe20000410000 */
[----:B------:R-:W-:Y:S01]  /*6e40*/  SHF.R.U32.HI R32, RZ, 0x8, R32 ;  /* 0x00000008ff207819 */ /* 0x000fe20000011620 */
[----:B------:R-:W-:Y:S01]  /*6e50*/  FMUL.FTZ R123, R0, R123 ;  /* 0x0000007b007b7220 */ /* 0x000fe20000410000 */
[----:B------:R-:W-:Y:S01]  /*6e60*/  PRMT R192, R139, 0x5410, R192 ;  /* 0x000054108bc07816 */ /* 0x000fe200000000c0 */
[----:B------:R-:W-:Y:S01]  /*6e70*/  FMUL.FTZ R124, R2, R124 ;  /* 0x0000007c027c7220 */ /* 0x000fe20000410000 */
[----:B------:R-:W-:Y:S01]  /*6e80*/  PRMT R139, R138, 0x5410, R32 ;  /* 0x000054108a8b7816 */ /* 0x000fe20000000020 */
[----:B------:R-:W-:Y:S01]  /*6e90*/  FMUL.FTZ R125, R2, R125 ;  /* 0x0000007d027d7220 */ /* 0x000fe20000410000 */
[----:B------:R-:W-:Y:S01]  /*6ea0*/  SHF.R.U32.HI R20, RZ, 0x10, R152 ;  /* 0x00000010ff147819 */ /* 0x000fe20000011698 */
[C---:B------:R-:W-:Y:S01]  /*6eb0*/  FMUL.FTZ R126, R0.reuse, R126 ;  /* 0x0000007e007e7220 */ /* 0x040fe20000410000 */
[----:B------:R-:W-:Y:S01]  /*6ec0*/  SHF.R.U32.HI R32, RZ, 0x10, R137 ;  /* 0x00000010ff207819 */ /* 0x000fe20000011689 */
[----:B------:R-:W-:Y:S01]  /*6ed0*/  FMUL.FTZ R127, R0, R127 ;  /* 0x0000007f007f7220 */ /* 0x000fe20000410000 */
[----:B------:R-:W-:Y:S02]  /*6ee0*/  LOP3.LUT R150, R20, 0xff, RZ, 0xc0, !PT ;  /* 0x000000ff14967812 */ /* 0x000fe400078ec0ff */
[----:B------:R-:W-:Y:S01]  /*6ef0*/  LOP3.LUT R20, R32, 0xff, RZ, 0xc0, !PT ;  /* 0x000000ff20147812 */ /* 0x000fe200078ec0ff */
[C---:B------:R-:W-:Y:S01]  /*6f00*/  FMUL.FTZ R32, R2.reuse, R156 ;  /* 0x0000009c02207220 */ /* 0x040fe20000410000 */
[--C-:B------:R-:W-:Y:S01]  /*6f10*/  HSET2.LE.AND R151, R153, R188.reuse, PT ;  /* 0x000000bc99977233 */ /* 0x100fe20003803000 */
[----:B------:R-:W-:Y:S01]  /*6f20*/  LDSM.16.MT88.4 R156, [R215+0xa800] ;  /* 0x00a80000d79c783b */ /* 0x000fe20000004200 */
[--C-:B------:R-:W-:Y:S01]  /*6f30*/  HSET2.LE.AND R139, R139, R188.reuse, PT ;  /* 0x000000bc8b8b7233 */ /* 0x100fe20003803000 */
[----:B------:R-:W-:Y:S01]  /*6f40*/  FFMA.FTZ R2, R2, R231, R236 ;  /* 0x000000e702027223 */ /* 0x000fe200000100ec */
[--C-:B------:R-:W-:Y:S02]  /*6f50*/  HSET2.LE.AND R192, R192, R188.reuse, PT ;  /* 0x000000bcc0c07233 */ /* 0x100fe40003803000 */
[-C--:B------:R-:W-:Y:S03]  /*6f60*/  HMMA.16816.F32 R32, R180, R142.reuse, R32 ;  /* 0x0000008eb420723c */ /* 0x080fe60000001820 */
[----:B------:R-:W-:Y:S02]  /*6f70*/  SHF.R.U32.HI R152, RZ, 0x18, R152 ;  /* 0x00000018ff987819 */ /* 0x000fe40000011698 */
[C---:B------:R-:W-:Y:S01]  /*6f80*/  LOP3.LUT R138, R137.reuse, 0xff, RZ, 0xc0, !PT ;  /* 0x000000ff898a7812 */ /* 0x040fe200078ec0ff */
[C---:B------:R-:W-:Y:S01]  /*6f90*/  HMMA.16816.F32 R108, R172.reuse, R142, R108 ;  /* 0x0000008eac6c723c */ /* 0x040fe2000000186c */
[----:B------:R-:W2:Y:S04]  /*6fa0*/  LDSM.16.MT88.4 R140, [R217+0xb000] ;  /* 0x00b00000d98c783b */ /* 0x000ea80000004200 */
[----:B------:R-:W-:Y:S02]  /*6fb0*/  LOP3.LUT R21, R137, 0xffff, RZ, 0xc0, !PT ;  /* 0x0000ffff89157812 */ /* 0x000fe400078ec0ff */
[----:B------:R-:W-:Y:S01]  /*6fc0*/  PRMT R150, R150, 0x5410, R152 ;  /* 0x0000541096967816 */ /* 0x000fe20000000098 */
[----:B------:R-:W-:Y:S03]  /*6fd0*/  FFMA.FTZ R152, R27, UR4, -R191 ;  /* 0x000000041b987c23 */ /* 0x000fe600080108bf */
[----:B------:R-:W-:Y:S01]  /*6fe0*/  SHF.R.U32.HI R137, RZ, 0x18, R137 ;  /* 0x00000018ff897819 */ /* 0x000fe20000011689 */
[----:B------:R5:W4:Y:S01]  /*6ff0*/  MUFU.EX2 R196, R152 ;  /* 0x0000009800c47308 */ /* 0x000b220000000800 */
[----:B------:R-:W-:Y:S01]  /*7000*/  SHF.R.U32.HI R21, RZ, 0x8, R21 ;  /* 0x00000008ff157819 */ /* 0x000fe20000011615 */
[----:B------:R-:W-:Y:S01]  /*7010*/  FMUL.FTZ R27, R0, R167 ;  /* 0x000000a7001b7220 */ /* 0x000fe20000410000 */
[----:B------:R-:W-:Y:S01]  /*7020*/  PRMT R149, R20, 0x5410, R137 ;  /* 0x0000541014957816 */ /* 0x000fe20000000089 */
[----:B------:R-:W-:Y:S01]  /*7030*/  FMUL.FTZ R20, R132, R160 ;  /* 0x000000a084147220 */ /* 0x000fe20000410000 */
[----:B------:R-:W-:Y:S01]  /*7040*/  PRMT R148, R138, 0x5410, R21 ;  /* 0x000054108a947816 */ /* 0x000fe20000000015 */
[C---:B------:R-:W-:Y:S01]  /*7050*/  FMUL.FTZ R21, R132.reuse, R161 ;  /* 0x000000a184157220 */ /* 0x040fe20000410000 */
[----:B------:R-:W-:Y:S01]  /*7060*/  LDSM.16.MT88.4 R164, [R217+0xa800] ;  /* 0x00a80000d9a4783b */ /* 0x000fe20000004200 */
[--C-:B------:R-:W-:Y:S01]  /*7070*/  HSET2.LE.AND R137, R155, R188.reuse, PT ;  /* 0x000000bc9b897233 */ /* 0x100fe20003803000 */
[----:B------:R-:W-:Y:S01]  /*7080*/  FFMA.FTZ R132, R132, R233, R244 ;  /* 0x000000e984847223 */ /* 0x000fe200000100f4 */
[--C-:B------:R-:W-:Y:S01]  /*7090*/  HSET2.LE.AND R138, R154, R188.reuse, PT ;  /* 0x000000bc9a8a7233 */ /* 0x100fe20003803000 */
[----:B------:R-:W-:Y:S01]  /*70a0*/  FFMA.FTZ R0, R0, R230, R234 ;  /* 0x000000e600007223 */ /* 0x000fe200000100ea */
[--C-:B------:R-:W-:Y:S01]  /*70b0*/  HSET2.LE.AND R150, R150, R188.reuse, PT ;  /* 0x000000bc96967233 */ /* 0x100fe20003803000 */
[-C--:B-1----:R-:W-:Y:S02]  /*70c0*/  HMMA.16816.F32 R20, R172, R144.reuse, R20 ;  /* 0x00000090ac14723c */ /* 0x082fe40000001814 */
[----:B------:R-:W-:Y:S01]  /*70d0*/  LDSM.16.MT88.4 R160, [R218+0xa800] ;  /* 0x00a80000daa0783b */ /* 0x000fe20000004200 */
[--C-:B------:R-:W-:Y:S01]  /*70e0*/  HSET2.LE.AND R148, R148, R188.reuse, PT ;  /* 0x000000bc94947233 */ /* 0x100fe20003803000 */
[----:B------:R-:W-:Y:S01]  /*70f0*/  FADD.FTZ R132, R243, R132 ;  /* 0x00000084f3847221 */ /* 0x000fe20000010000 */
[----:B------:R-:W-:Y:S01]  /*7100*/  HSET2.LE.AND R149, R149, R188, PT ;  /* 0x000000bc95957233 */ /* 0x000fe20003803000 */
[C---:B------:R-:W-:Y:S04]  /*7110*/  HMMA.16816.F32 R112, R180.reuse, R144, R112 ;  /* 0x00000090b470723c */ /* 0x040fe80000001870 */
[----:B-----5:R-:W1:Y:S01]  /*7120*/  LDSM.16.MT88.4 R152, [R213+0xa800] ;  /* 0x00a80000d598783b */ /* 0x020e620000004200 */
[----:B------:R-:W-:Y:S01]  /*7130*/  F2FP.F16.F32.PACK_AB R178, R205, R206 ;  /* 0x000000cecdb2723e */ /* 0x000fe200000000ff */
[-C--:B------:R-:W-:Y:S05]  /*7140*/  HMMA.16816.F32 R24, R180, R146.reuse, R24 ;  /* 0x00000092b418723c */ /* 0x080fea0000001818 */
[--C-:B------:R-:W-:Y:S01]  /*7150*/  FFMA.FTZ R144, R30, UR4, -R191.reuse ;  /* 0x000000041e907c23 */ /* 0x100fe200080108bf */
[C---:B------:R-:W-:Y:S05]  /*7160*/  HMMA.16816.F32 R116, R172.reuse, R146, R116 ;  /* 0x00000092ac74723c */ /* 0x040fea0000001874 */
[----:B------:R-:W-:Y:S01]  /*7170*/  FFMA.FTZ R191, R31, UR4, -R191 ;  /* 0x000000041fbf7c23 */ /* 0x000fe200080108bf */
[C---:B------:R-:W-:Y:S01]  /*7180*/  FMUL.FTZ R30, R3.reuse, R170 ;  /* 0x000000aa031e7220 */ /* 0x040fe20000410000 */
[----:B------:R-:W-:Y:S01]  /*7190*/  FMUL.FTZ R31, R3, R171 ;  /* 0x000000ab031f7220 */ /* 0x000fe20000410000 */
[----:B---3--:R-:W-:Y:S01]  /*71a0*/  F2FP.F16.F32.PACK_AB R179, R203, R204 ;  /* 0x000000cccbb3723e */ /* 0x008fe200000000ff */
[----:B------:R-:W3:Y:S02]  /*71b0*/  LDSM.16.MT88.4 R168, [R213+0xb800] ;  /* 0x00b80000d5a8783b */ /* 0x000ee40000004200 */
[----:B------:R-:W-:Y:S01]  /*71c0*/  LOP3.LUT R178, R137, R178, RZ, 0xc0, !PT ;  /* 0x000000b289b27212 */ /* 0x000fe200078ec0ff */
[----:B------:R-:W-:Y:S01]  /*71d0*/  FFMA.FTZ R3, R3, R232, R242 ;  /* 0x000000e803037223 */ /* 0x000fe200000100f2 */
[----:B------:R5:W-:Y:S01]  /*71e0*/  MUFU.EX2 R137, R191 ;  /* 0x000000bf00897308 */ /* 0x000be20000000800 */
[-C--:B--2---:R-:W-:Y:S03]  /*71f0*/  HMMA.16816.F32 R28, R172, R140.reuse, R28 ;  /* 0x0000008cac1c723c */ /* 0x084fe6000000181c */
[----:B------:R-:W-:Y:S01]  /*7200*/  LOP3.LUT R179, R138, R179, RZ, 0xc0, !PT ;  /* 0x000000b38ab37212 */ /* 0x000fe200078ec0ff */
[----:B------:R-:W-:Y:S01]  /*7210*/  FADD.FTZ R3, R237, R3 ;  /* 0x00000003ed037221 */ /* 0x000fe20000010000 */
[----:B------:R-:W-:Y:S01]  /*7220*/  F2FP.F16.F32.PACK_AB R176, R201, R202 ;  /* 0x000000cac9b0723e */ /* 0x000fe200000000ff */
[C---:B------:R-:W-:Y:S03]  /*7230*/  HMMA.16816.F32 R120, R180.reuse, R140, R120 ;  /* 0x0000008cb478723c */ /* 0x040fe60000001878 */
[----:B------:R1:W2:Y:S02]  /*7240*/  MUFU.EX2 R138, R144 ;  /* 0x00000090008a7308 */ /* 0x0002a40000000800 */
[----:B------:R-:W-:Y:S01]  /*7250*/  F2FP.F16.F32.PACK_AB R177, R199, R200 ;  /* 0x000000c8c7b1723e */ /* 0x000fe200000000ff */
[-C--:B------:R-:W-:Y:S01]  /*7260*/  HMMA.16816.F32 R124, R180, R142.reuse, R124 ;  /* 0x0000008eb47c723c */ /* 0x080fe2000000187c */
[----:B------:R-:W-:Y:S04]  /*7270*/  LDSM.16.MT88.4 R180, [R218+0xb800] ;  /* 0x00b80000dab4783b */ /* 0x000fe80000004200 */
[----:B------:R-:W-:Y:S01]  /*7280*/  LOP3.LUT R176, R139, R176, RZ, 0xc0, !PT ;  /* 0x000000b08bb07212 */ /* 0x000fe200078ec0ff */
[----:B------:R-:W-:Y:S03]  /*7290*/  HMMA.16816.F32 R128, R172, R142, R128 ;  /* 0x0000008eac80723c */ /* 0x000fe60000001880 */
[----:B-----5:R-:W5:Y:S02]  /*72a0*/  LDSM.16.MT88.4 R188, [R215+0xb800] ;  /* 0x00b80000d7bc783b */ /* 0x020f640000004200 */
[----:B------:R-:W-:Y:S01]  /*72b0*/  LOP3.LUT R177, R150, R177, RZ, 0xc0, !PT ;  /* 0x000000b196b17212 */ /* 0x000fe200078ec0ff */
[----:B------:R-:W-:Y:S01]  /*72c0*/  FADD.FTZ R0, R211, R0 ;  /* 0x00000000d3007221 */ /* 0x000fe20000010000 */
[----:B----4-:R-:W-:Y:S01]  /*72d0*/  F2FP.F16.F32.PACK_AB R184, R197, R198 ;  /* 0x000000c6c5b8723e */ /* 0x010fe200000000ff */
[----:B------:R-:W-:Y:S03]  /*72e0*/  FADD.FTZ R3, R246, R3 ;  /* 0x00000003f6037221 */ /* 0x000fe60000010000 */
[----:B------:R-:W-:Y:S01]  /*72f0*/  F2FP.F16.F32.PACK_AB R185, R196, R195 ;  /* 0x000000c3c4b9723e */ /* 0x000fe200000000ff */
[-C--:B-1----:R-:W-:Y:S01]  /*7300*/  HMMA.16816.F32 R144, R176, R152.reuse, R4 ;  /* 0x00000098b090723c */ /* 0x082fe20000001804 */
[----:B------:R-:W1:Y:S04]  /*7310*/  LDSM.16.MT88.4 R172, [R217+0xb800] ;  /* 0x00b80000d9ac783b */ /* 0x000e680000004200 */
[----:B------:R-:W-:Y:S01]  /*7320*/  F2FP.F16.F32.PACK_AB R186, R193, R194 ;  /* 0x000000c2c1ba723e */ /* 0x000fe200000000ff */
[----:B------:R-:W-:Y:S01]  /*7330*/  FADD.FTZ R0, R208, R0 ;  /* 0x00000000d0007221 */ /* 0x000fe20000010000 */
[----:B--2---:R-:W-:Y:S01]  /*7340*/  F2FP.F16.F32.PACK_AB R187, R137, R138 ;  /* 0x0000008a89bb723e */ /* 0x004fe200000000ff */
[----:B------:R-:W-:Y:S03]  /*7350*/  FADD.FTZ R5, R235, R2 ;  /* 0x00000002eb057221 */ /* 0x000fe60000010000 */
[----:B------:R-:W-:Y:S01]  /*7360*/  LOP3.LUT R184, R148, R184, RZ, 0xc0, !PT ;  /* 0x000000b894b87212 */ /* 0x000fe200078ec0ff */
[----:B------:R-:W-:Y:S01]  /*7370*/  FADD.FTZ R2, R248, R132 ;  /* 0x00000084f8027221 */ /* 0x000fe20000010000 */
[----:B------:R-:W-:Y:S01]  /*7380*/  LOP3.LUT R185, R149, R185, RZ, 0xc0, !PT ;  /* 0x000000b995b97212 */ /* 0x000fe200078ec0ff */
[----:B------:R-:W-:Y:S01]  /*7390*/  FADD.FTZ R5, R210, R5 ;  /* 0x00000005d2057221 */ /* 0x000fe20000010000 */
[----:B------:R-:W-:Y:S01]  /*73a0*/  LOP3.LUT R186, R151, R186, RZ, 0xc0, !PT ;  /* 0x000000ba97ba7212 */ /* 0x000fe200078ec0ff */
[----:B------:R-:W-:Y:S01]  /*73b0*/  FADD.FTZ R2, R247, R2 ;  /* 0x00000002f7027221 */ /* 0x000fe20000010000 */
[----:B------:R-:W-:Y:S01]  /*73c0*/  LOP3.LUT R187, R192, R187, RZ, 0xc0, !PT ;  /* 0x000000bbc0bb7212 */ /* 0x000fe200078ec0ff */
[----:B------:R-:W-:Y:S01]  /*73d0*/  FADD.FTZ R3, R245, R3 ;  /* 0x00000003f5037221 */ /* 0x000fe20000010000 */
[----:B------:R-:W-:Y:S01]  /*73e0*/  FADD.FTZ R5, R209, R5 ;  /* 0x00000005d1057221 */ /* 0x000fe20000010000 */
[----:B------:R-:W-:Y:S01]  /*73f0*/  FADD.FTZ R4, R207, R0 ;  /* 0x00000000cf047221 */ /* 0x000fe20000010000 */
[----:B------:R-:W-:Y:S01]  /*7400*/  FADD.FTZ R0, R202, R2 ;  /* 0x00000002ca007221 */ /* 0x000fe20000010000 */
[----:B------:R-:W-:Y:S01]  /*7410*/  FADD.FTZ R2, R200, R3 ;  /* 0x00000003c8027221 */ /* 0x000fe20000010000 */
        /* <DEDUP_REMOVED lines=32> */
[-C--:B---3--:R-:W-:Y:S05]  /*7620*/  HMMA.16816.F32 R84, R176, R168.reuse, R84 ;  /* 0x000000a8b054723c */ /* 0x088fea0000001854 */
[----:B------:R-:W-:Y:S01]  /*7630*/  MOV R137, R134 ;  /* 0x0000008600897202 */ /* 0x000fe20000000f00 */
[C---:B------:R-:W-:Y:S06]  /*7640*/  HMMA.16816.F32 R88, R184.reuse, R168, R88 ;  /* 0x000000a8b858723c */ /* 0x040fec0000001858 */
[-C--:B------:R-:W-:Y:S06]  /*7650*/  HMMA.16816.F32 R92, R184, R170.reuse, R92 ;  /* 0x000000aab85c723c */ /* 0x080fec000000185c */
[C---:B------:R-:W-:Y:S06]  /*7660*/  HMMA.16816.F32 R96, R176.reuse, R170, R96 ;  /* 0x000000aab060723c */ /* 0x040fec0000001860 */
[-C--:B-----5:R-:W-:Y:S06]  /*7670*/  HMMA.16816.F32 R100, R176, R188.reuse, R100 ;  /* 0x000000bcb064723c */ /* 0x0a0fec0000001864 */
        /* <DEDUP_REMOVED lines=10> */
[----:B------:R-:W-:Y:S01]  /*7720*/  HMMA.16816.F32 R128, R176, R174, R128 ;  /* 0x000000aeb080723c */ /* 0x000fe20000001880 */
[----:B------:R-:W-:Y:S11]  /*7730*/  @!UPT UIADD3 URZ, URZ, URZ, URZ ;  /* 0x0000003f3f3ff290 */ /* 0x000ff6000fffe03f */
[----:B------:R-:W-:Y:S01]  /*7740*/  @!UPT UIADD3 URZ, URZ, URZ, URZ ;  /* 0x0000003f3f3ff290 */ /* 0x000fe2000fffe03f */
[----:B------:R-:W-:Y:S11]  /*7750*/  @P2 BRA `(.L_x_1534) ;  /* 0xffffffd400842947 */ /* 0x000ff6000383ffff */
.L_x_1533:
[----:B------:R-:W1:Y:S01]  /*7760*/  SHFL.BFLY PT, R0, R233, 0x2, 0x1f ;  /* 0x0c401f00e9007f89 */ /* 0x000e6200000e0000 */
[----:B------:R-:W-:Y:S01]  /*7770*/  ULDC UR4, c[0x0][0x38c] ;  /* 0x0000e30000047ab9 */ /* 0x000fe20000000800 */
[----:B------:R-:W-:Y:S01]  /*7780*/  MOV R9, 0x3f800000 ;  /* 0x3f80000000097802 */ /* 0x000fe20000000f00 */
[----:B------:R-:W-:Y:S01]  /*7790*/  UMOV UR5, 0x400 ;  /* 0x0000040000057882 */ /* 0x000fe20000000000 */
[----:B------:R-:W2:Y:S01]  /*77a0*/  SHFL.BFLY PT, R2, R232, 0x2, 0x1f ;  /* 0x0c401f00e8027f89 */ /* 0x000ea200000e0000 */
[----:B------:R-:W-:Y:S01]  /*77b0*/  UISETP.NE.AND UP0, UPT, UR27, -0x1, UPT ;  /* 0xffffffff1b00788c */ /* 0x000fe2000bf05270 */
[----:B------:R-:W3:Y:S01]  /*77c0*/  S2R R138, SR_TID.X ;  /* 0x00000000008a7919 */ /* 0x000ee20000002100 */
[----:B-1----:R-:W-:Y:S02]  /*77d0*/  FADD.FTZ R233, R0, R233 ;  /* 0x000000e900e97221 */ /* 0x002fe40000010000 */
[----:B------:R-:W1:Y:S01]  /*77e0*/  SHFL.BFLY PT, R0, R231, 0x2, 0x1f ;  /* 0x0c401f00e7007f89 */ /* 0x000e6200000e0000 */
[----:B--2---:R-:W-:-:S03]  /*77f0*/  FADD.FTZ R232, R2, R232 ;  /* 0x000000e802e87221 */ /* 0x004fc60000010000 */
[----:B------:R-:W2:Y:S04]  /*7800*/  SHFL.BFLY PT, R4, R233, 0x1, 0x1f ;  /* 0x0c201f00e9047f89 */ /* 0x000ea800000e0000 */
[----:B------:R-:W4:Y:S04]  /*7810*/  SHFL.BFLY PT, R2, R230, 0x2, 0x1f ;  /* 0x0c401f00e6027f89 */ /* 0x000f2800000e0000 */
[----:B------:R-:W5:Y:S01]  /*7820*/  SHFL.BFLY PT, R3, R232, 0x1, 0x1f ;  /* 0x0c201f00e8037f89 */ /* 0x000f6200000e0000 */
[----:B---3--:R-:W-:-:S04]  /*7830*/  SHF.R.S32.HI R137, RZ, 0x1f, R138 ;  /* 0x0000001fff897819 */ /* 0x008fc8000001148a */
[CC--:B------:R-:W-:Y:S02]  /*7840*/  LEA.HI R6, R137.reuse, R138.reuse, RZ, 0x2 ;  /* 0x0000008a89067211 */ /* 0x0c0fe400078f10ff */
[----:B------:R-:W-:Y:S02]  /*7850*/  LEA.HI R137, R137, R138, RZ, 0x5 ;  /* 0x0000008a89897211 */ /* 0x000fe400078f28ff */
[--C-:B------:R-:W-:Y:S01]  /*7860*/  SHF.R.S32.HI R5, RZ, 0x2, R6.reuse ;  /* 0x00000002ff057819 */ /* 0x100fe20000011406 */
[----:B-1----:R-:W-:Y:S01]  /*7870*/  FADD.FTZ R231, R0, R231 ;  /* 0x000000e700e77221 */ /* 0x002fe20000010000 */
[----:B------:R-:W-:Y:S02]  /*7880*/  MOV R0, 0x3f800000 ;  /* 0x3f80000000007802 */ /* 0x000fe40000000f00 */
[----:B------:R-:W-:Y:S01]  /*7890*/  SHF.R.S32.HI R26, RZ, 0x1f, R6 ;  /* 0x0000001fff1a7819 */ /* 0x000fe20000011406 */
[----:B--2---:R-:W-:-:S03]  /*78a0*/  FADD.FTZ R233, R233, R4 ;  /* 0x00000004e9e97221 */ /* 0x004fc60000010000 */
[----:B------:R-:W-:Y:S01]  /*78b0*/  LEA.HI R26, R26, R5, RZ, 0x3 ;  /* 0x000000051a1a7211 */ /* 0x000fe200078f18ff */
[----:B----4-:R-:W-:Y:S01]  /*78c0*/  FADD.FTZ R230, R2, R230 ;  /* 0x000000e602e67221 */ /* 0x010fe20000010000 */
[----:B------:R-:W-:Y:S02]  /*78d0*/  FSETP.NE.FTZ.AND P5, PT, R233, RZ, PT ;  /* 0x000000ffe900720b */ /* 0x000fe40003fb5000 */
[----:B------:R-:W-:Y:S01]  /*78e0*/  LOP3.LUT R26, R26, 0xfffffff8, RZ, 0xc0, !PT ;  /* 0xfffffff81a1a7812 */ /* 0x000fe200078ec0ff */
[----:B-----5:R-:W-:Y:S01]  /*78f0*/  FADD.FTZ R232, R232, R3 ;  /* 0x00000003e8e87221 */ /* 0x020fe20000010000 */
[----:B------:R-:W1:Y:S01]  /*7900*/  SHFL.BFLY PT, R4, R230, 0x1, 0x1f ;  /* 0x0c201f00e6047f89 */ /* 0x000e6200000e0000 */
[----:B------:R-:W-:Y:S02]  /*7910*/  MOV R2, 0x3f800000 ;  /* 0x3f80000000027802 */ /* 0x000fe40000000f00 */
[----:B------:R-:W-:Y:S01]  /*7920*/  IADD3 R26, R5, -R26, RZ ;  /* 0x8000001a051a7210 */ /* 0x000fe20007ffe0ff */
[----:B------:R-:W2:Y:S01]  /*7930*/  SHFL.BFLY PT, R3, R231, 0x1, 0x1f ;  /* 0x0c201f00e7037f89 */ /* 0x000ea200000e0000 */
[----:B------:R-:W-:-:S04]  /*7940*/  FSETP.NE.FTZ.AND P4, PT, R232, RZ, PT ;  /* 0x000000ffe800720b */ /* 0x000fc80003f95000 */
[----:B------:R-:W3:Y:S09]  /*7950*/  @P5 MUFU.RCP R0, R233 ;  /* 0x000000e900005308 */ /* 0x000ef20000001000 */
[----:B------:R-:W4:Y:S01]  /*7960*/  @P4 MUFU.RCP R2, R232 ;  /* 0x000000e800024308 */ /* 0x000f220000001000 */
[----:B-1----:R-:W-:Y:S01]  /*7970*/  FADD.FTZ R132, R230, R4 ;  /* 0x00000004e6847221 */ /* 0x002fe20000010000 */
[----:B---3--:R-:W-:Y:S01]  /*7980*/  FMUL.FTZ R0, R0, UR4 ;  /* 0x0000000400007c20 */ /* 0x008fe20008410000 */
[----:B--2---:R-:W-:-:S03]  /*7990*/  FADD.FTZ R231, R231, R3 ;  /* 0x00000003e7e77221 */ /* 0x004fc60000010000 */
[----:B------:R-:W-:Y:S01]  /*79a0*/  FSETP.NE.FTZ.AND P6, PT, R132, RZ, PT ;  /* 0x000000ff8400720b */ /* 0x000fe20003fd5000 */
[----:B------:R-:W-:Y:S01]  /*79b0*/  FMUL.FTZ R12, R0, R37 ;  /* 0x00000025000c7220 */ /* 0x000fe20000410000 */
[----:B------:R-:W-:Y:S01]  /*79c0*/  LOP3.LUT R3, R6, 0x3ffffffc, RZ, 0xc0, !PT ;  /* 0x3ffffffc06037812 */ /* 0x000fe200078ec0ff */
[C---:B------:R-:W-:Y:S01]  /*79d0*/  FMUL.FTZ R144, R0.reuse, R144 ;  /* 0x0000009000907220 */ /* 0x040fe20000410000 */
[----:B------:R-:W-:Y:S01]  /*79e0*/  FSETP.NE.FTZ.AND P3, PT, R231, RZ, PT ;  /* 0x000000ffe700720b */ /* 0x000fe20003f75000 */
[C---:B------:R-:W-:Y:S01]  /*79f0*/  FMUL.FTZ R5, R0.reuse, R145 ;  /* 0x0000009100057220 */ /* 0x040fe20000410000 */
        /* <DEDUP_REMOVED lines=31> */
[----:B------:R-:W1:Y:S01]  /*7bf0*/  @P6 MUFU.RCP R9, R132 ;  /* 0x0000008400096308 */ /* 0x000e620000001000 */
[----:B----4-:R-:W-:Y:S01]  /*7c00*/  FMUL.FTZ R2, R2, UR4 ;  /* 0x0000000402027c20 */ /* 0x010fe20008410000 */
[----:B------:R-:W-:-:S02]  /*7c10*/  R2P PR, R26, 0x6 ;  /* 0x000000061a007804 */ /* 0x000fc40000000000 */
[----:B------:R-:W-:Y:S01]  /*7c20*/  F2FP.F16.F32.PACK_AB R5, R5, R144 ;  /* 0x000000900505723e */ /* 0x000fe200000000ff */
        /* <DEDUP_REMOVED lines=12> */
[----:B-1----:R-:W-:Y:S01]  /*7cf0*/  FMUL.FTZ R9, R9, UR4 ;  /* 0x0000000409097c20 */ /* 0x002fe20008410000 */
[C---:B------:R-:W-:Y:S01]  /*7d00*/  FMUL.FTZ R67, R2.reuse, R67 ;  /* 0x0000004302437220 */ /* 0x040fe20000410000 */
[C---:B------:R-:W-:Y:S01]  /*7d10*/  FMUL.FTZ R70, R2.reuse, R70 ;  /* 0x0000004602467220 */ /* 0x040fe20000410000 */
[C---:B------:R-:W-:Y:S01]  /*7d20*/  FMUL.FTZ R52, R2.reuse, R71 ;  /* 0x0000004702347220 */ /* 0x040fe20000410000 */
[C---:B------:R-:W-:Y:S01]  /*7d30*/  FMUL.FTZ R82, R2.reuse, R82 ;  /* 0x0000005202527220 */ /* 0x040fe20000410000 */
[C---:B------:R-:W-:Y:S01]  /*7d40*/  FMUL.FTZ R48, R2.reuse, R83 ;  /* 0x0000005302307220 */ /* 0x040fe20000410000 */
[C---:B------:R-:W-:Y:S01]  /*7d50*/  FMUL.FTZ R86, R2.reuse, R86 ;  /* 0x0000005602567220 */ /* 0x040fe20000410000 */
[----:B------:R-:W-:Y:S01]  /*7d60*/  FMUL.FTZ R87, R2, R87 ;  /* 0x0000005702577220 */ /* 0x000fe20000410000 */
[----:B--2---:R-:W-:Y:S01]  /*7d70*/  FMUL.FTZ R0, R0, UR4 ;  /* 0x0000000400007c20 */ /* 0x004fe20008410000 */
[----:B------:R-:W1:Y:S01]  /*7d80*/  S2UR UR4, SR_CgaCtaId ;  /* 0x00000000000479c3 */ /* 0x000e620000008800 */
        /* <DEDUP_REMOVED lines=35> */
[----:B------:R-:W-:Y:S01]  /*7fc0*/  FMUL.FTZ R102, R2, R102 ;  /* 0x0000006602667220 */ /* 0x000fe20000410000 */
[----:B------:R-:W-:Y:S01]  /*7fd0*/  F2FP.F16.F32.PACK_AB R20, R20, R56 ;  /* 0x000000381414723e */ /* 0x000fe200000000ff */
[C---:B------:R-:W-:Y:S01]  /*7fe0*/  FMUL.FTZ R36, R2.reuse, R103 ;  /* 0x0000006702247220 */ /* 0x040fe20000410000 */
[----:B------:R-:W-:Y:S01]  /*7ff0*/  SHF.R.S32.HI R56, RZ, 0x5, R137 ;  /* 0x00000005ff387819 */ /* 0x000fe20000011489 */
[----:B------:R-:W-:Y:S01]  /*8000*/  FMUL.FTZ R110, R2, R110 ;  /* 0x0000006e026e7220 */ /* 0x000fe20000410000 */
[----:B------:R-:W-:Y:S01]  /*8010*/  LOP3.LUT R0, R0, 0x1c0, RZ, 0xc0, !PT ;  /* 0x000001c000007812 */ /* 0x000fe200078ec0ff */
        /* <DEDUP_REMOVED lines=11> */
[----:B-1----:R-:W-:Y:S01]  /*80d0*/  ULEA UR4, UR4, UR5, 0x18 ;  /* 0x0000000504047291 */ /* 0x002fe2000f8ec03f */
[----:B------:R-:W-:Y:S01]  /*80e0*/  LEA.HI R0, R0, R0, RZ, 0x1d ;  /* 0x0000000000007211 */ /* 0x000fe200078fe8ff */
[C---:B------:R-:W-:Y:S01]  /*80f0*/  FMUL.FTZ R142, R9.reuse, R142 ;  /* 0x0000008e098e7220 */ /* 0x040fe20000410000 */
[----:B------:R-:W-:Y:S01]  /*8100*/  ISETP.NE.U32.AND P0, PT, R26, 0x1, PT ;  /* 0x000000011a00780c */ /* 0x000fe20003f05070 */
[C---:B------:R-:W-:Y:S01]  /*8110*/  FMUL.FTZ R7, R9.reuse, R143 ;  /* 0x0000008f09077220 */ /* 0x040fe20000410000 */
[----:B------:R-:W-:Y:S01]  /*8120*/  LEA R0, R2, R0, 0x1 ;  /* 0x0000000002007211 */ /* 0x000fe200078e08ff */
[C---:B------:R-:W-:Y:S01]  /*8130*/  FMUL.FTZ R150, R9.reuse, R150 ;  /* 0x0000009609967220 */ /* 0x040fe20000410000 */
[----:B------:R-:W-:Y:S01]  /*8140*/  F2FP.F16.F32.PACK_AB R4, R4, R146 ;  /* 0x000000920404723e */ /* 0x000fe200000000ff */
[C---:B------:R-:W-:Y:S01]  /*8150*/  FMUL.FTZ R13, R9.reuse, R151 ;  /* 0x00000097090d7220 */ /* 0x040fe20000410000 */
[----:B------:R-:W-:Y:S01]  /*8160*/  LEA R0, R0, UR4, 0x1 ;  /* 0x0000000400007c11 */ /* 0x000fe2000f8e08ff */
[----:B------:R-:W-:Y:S01]  /*8170*/  FMUL.FTZ R42, R9, R42 ;  /* 0x0000002a092a7220 */ /* 0x000fe20000410000 */
[----:B------:R-:W-:Y:S01]  /*8180*/  F2FP.F16.F32.PACK_AB R3, R3, R152 ;  /* 0x000000980303723e */ /* 0x000fe200000000ff */
[C---:B------:R-:W-:Y:S01]  /*8190*/  FMUL.FTZ R17, R9.reuse, R43 ;  /* 0x0000002b09117220 */ /* 0x040fe20000410000 */
[C---:B------:R-:W-:Y:S01]  /*81a0*/  IADD3 R2, R0.reuse, -0x10, RZ ;  /* 0xfffffff000027810 */ /* 0x040fe20007ffe0ff */
[----:B------:R1:W-:Y:S01]  /*81b0*/  STS [R0], R5 ;  /* 0x0000000500007388 */ /* 0x0003e20000000800 */
[----:B------:R-:W-:Y:S01]  /*81c0*/  MOV R57, 0xffffffe0 ;  /* 0xffffffe000397802 */ /* 0x000fe20000000f00 */
[C---:B------:R-:W-:Y:S01]  /*81d0*/  FMUL.FTZ R46, R9.reuse, R46 ;  /* 0x0000002e092e7220 */ /* 0x040fe20000410000 */
[----:B------:R-:W-:Y:S01]  /*81e0*/  @P0 IADD3 R2, R0, 0x10, RZ ;  /* 0x0000001000020810 */ /* 0x000fe20007ffe0ff */
[----:B------:R-:W-:Y:S01]  /*81f0*/  STS [R0+0x400], R4 ;  /* 0x0004000400007388 */ /* 0x000fe20000000800 */
[----:B------:R-:W-:Y:S01]  /*8200*/  F2FP.F16.F32.PACK_AB R6, R6, R154 ;  /* 0x0000009a0606723e */ /* 0x000fe200000000ff */
[----:B------:R-:W-:Y:S01]  /*8210*/  FMUL.FTZ R23, R9, R47 ;  /* 0x0000002f09177220 */ /* 0x000fe20000410000 */
[----:B------:R-:W-:Y:S01]  /*8220*/  F2FP.F16.F32.PACK_AB R8, R8, R140 ;  /* 0x0000008c0808723e */ /* 0x000fe200000000ff */
[----:B------:R2:W-:Y:S01]  /*8230*/  STS [R2], R3 ;  /* 0x0000000302007388 */ /* 0x0005e20000000800 */
[----:B------:R-:W-:Y:S01]  /*8240*/  F2FP.F16.F32.PACK_AB R7, R7, R142 ;  /* 0x0000008e0707723e */ /* 0x000fe200000000ff */
[C---:B------:R-:W-:Y:S01]  /*8250*/  FMUL.FTZ R58, R9.reuse, R58 ;  /* 0x0000003a093a7220 */ /* 0x040fe20000410000 */
[----:B------:R-:W-:Y:S01]  /*8260*/  F2FP.F16.F32.PACK_AB R10, R10, R148 ;  /* 0x000000940a0a723e */ /* 0x000fe200000000ff */
[----:B------:R-:W-:Y:S01]  /*8270*/  FMUL.FTZ R25, R9, R59 ;  /* 0x0000003b09197220 */ /* 0x000fe20000410000 */
[----:B------:R-:W-:Y:S01]  /*8280*/  F2FP.F16.F32.PACK_AB R13, R13, R150 ;  /* 0x000000960d0d723e */ /* 0x000fe200000000ff */
[C---:B------:R-:W-:Y:S01]  /*8290*/  FMUL.FTZ R62, R9.reuse, R62 ;  /* 0x0000003e093e7220 */ /* 0x040fe20000410000 */
[----:B------:R-:W-:Y:S01]  /*82a0*/  F2FP.F16.F32.PACK_AB R12, R12, R15 ;  /* 0x0000000f0c0c723e */ /* 0x000fe200000000ff */
[----:B------:R-:W-:Y:S01]  /*82b0*/  FMUL.FTZ R54, R9, R63 ;  /* 0x0000003f09367220 */ /* 0x000fe20000410000 */
[----:B------:R-:W-:Y:S01]  /*82c0*/  F2FP.F16.F32.PACK_AB R11, R11, R14 ;  /* 0x0000000e0b0b723e */ /* 0x000fe200000000ff */
[----:B------:R-:W-:Y:S01]  /*82d0*/  STS [R2+0x400], R6 ;  /* 0x0004000602007388 */ /* 0x000fe20000000800 */
[----:B------:R-:W-:Y:S01]  /*82e0*/  F2FP.F16.F32.PACK_AB R15, R49, R22 ;  /* 0x00000016310f723e */ /* 0x000fe200000000ff */
[C---:B------:R-:W-:Y:S01]  /*82f0*/  FMUL.FTZ R74, R9.reuse, R74 ;  /* 0x0000004a094a7220 */ /* 0x040fe20000410000 */
[----:B------:R-:W-:Y:S01]  /*8300*/  F2FP.F16.F32.PACK_AB R14, R18, R19 ;  /* 0x00000013120e723e */ /* 0x000fe200000000ff */
[----:B------:R3:W-:Y:S01]  /*8310*/  STS [R0+0x2000], R8 ;  /* 0x0020000800007388 */ /* 0x0007e20000000800 */
[----:B------:R-:W-:Y:S01]  /*8320*/  F2FP.F16.F32.PACK_AB R16, R16, R40 ;  /* 0x000000281010723e */ /* 0x000fe200000000ff */
[----:B------:R-:W-:Y:S01]  /*8330*/  FMUL.FTZ R50, R9, R75 ;  /* 0x0000004b09327220 */ /* 0x000fe20000410000 */
[----:B-1----:R-:W-:Y:S01]  /*8340*/  MOV R5, 0x40 ;  /* 0x0000004000057802 */ /* 0x002fe20000000f00 */
[----:B------:R1:W-:Y:S01]  /*8350*/  STS [R0+0x2400], R7 ;  /* 0x0024000700007388 */ /* 0x0003e20000000800 */
[----:B------:R-:W-:Y:S01]  /*8360*/  F2FP.F16.F32.PACK_AB R17, R17, R42 ;  /* 0x0000002a1111723e */ /* 0x000fe200000000ff */
[----:B------:R-:W-:Y:S01]  /*8370*/  FMUL.FTZ R78, R9, R78 ;  /* 0x0000004e094e7220 */ /* 0x000fe20000410000 */
[----:B------:R-:W-:Y:S01]  /*8380*/  SEL R5, R5, 0xffffffc0, !P2 ;  /* 0xffffffc005057807 */ /* 0x000fe20005000000 */
[----:B------:R-:W-:Y:S01]  /*8390*/  STS [R2+0x2000], R10 ;  /* 0x0020000a02007388 */ /* 0x000fe20000000800 */
[----:B------:R-:W-:Y:S01]  /*83a0*/  F2FP.F16.F32.PACK_AB R24, R24, R44 ;  /* 0x0000002c1818723e */ /* 0x000fe200000000ff */
[----:B------:R-:W-:Y:S01]  /*83b0*/  FMUL.FTZ R79, R9, R79 ;  /* 0x0000004f094f7220 */ /* 0x000fe20000410000 */
[----:B--2---:R-:W-:Y:S01]  /*83c0*/  SEL R3, R57, 0x20, P1 ;  /* 0x0000002039037807 */ /* 0x004fe20000800000 */
[----:B------:R-:W-:Y:S01]  /*83d0*/  STS [R2+0x2400], R13 ;  /* 0x0024000d02007388 */ /* 0x000fe20000000800 */
[----:B------:R-:W-:Y:S01]  /*83e0*/  F2FP.F16.F32.PACK_AB R23, R23, R46 ;  /* 0x0000002e1717723e */ /* 0x000fe200000000ff */
[C---:B------:R-:W-:Y:S01]  /*83f0*/  FMUL.FTZ R90, R9.reuse, R90 ;  /* 0x0000005a095a7220 */ /* 0x040fe20000410000 */
[C---:B------:R-:W-:Y:S01]  /*8400*/  IADD3 R4, R0.reuse, R3, RZ ;  /* 0x0000000300047210 */ /* 0x040fe20007ffe0ff */
[----:B------:R-:W-:Y:S01]  /*8410*/  FMUL.FTZ R91, R9, R91 ;  /* 0x0000005b095b7220 */ /* 0x000fe20000410000 */
[----:B------:R-:W-:Y:S01]  /*8420*/  IADD3 R3, R3, R2, RZ ;  /* 0x0000000203037210 */ /* 0x000fe20007ffe0ff */
[----:B------:R-:W-:Y:S01]  /*8430*/  FMUL.FTZ R94, R9, R94 ;  /* 0x0000005e095e7220 */ /* 0x000fe20000410000 */
[----:B------:R-:W-:Y:S01]  /*8440*/  F2FP.F16.F32.PACK_AB R22, R53, R29 ;  /* 0x0000001d3516723e */ /* 0x000fe200000000ff */
[----:B------:R-:W-:Y:S01]  /*8450*/  STS [R4], R12 ;  /* 0x0000000c04007388 */ /* 0x000fe20000000800 */
[----:B------:R-:W-:Y:S01]  /*8460*/  F2FP.F16.F32.PACK_AB R21, R21, R27 ;  /* 0x0000001b1515723e */ /* 0x000fe200000000ff */
[----:B------:R-:W-:Y:S01]  /*8470*/  FMUL.FTZ R38, R9, R95 ;  /* 0x0000005f09267220 */ /* 0x000fe20000410000 */
[----:B------:R-:W-:Y:S01]  /*8480*/  F2FP.F16.F32.PACK_AB R19, R65, R64 ;  /* 0x000000404113723e */ /* 0x000fe200000000ff */
[----:B------:R-:W-:Y:S01]  /*8490*/  STS [R4+0x400], R11 ;  /* 0x0004000b04007388 */ /* 0x000fe20000000800 */
[----:B---3--:R-:W-:Y:S01]  /*84a0*/  IADD3 R8, R0, R5, RZ ;  /* 0x0000000500087210 */ /* 0x008fe20007ffe0ff */
[----:B------:R-:W-:Y:S01]  /*84b0*/  FMUL.FTZ R106, R9, R106 ;  /* 0x0000006a096a7220 */ /* 0x000fe20000410000 */
[----:B------:R-:W-:Y:S01]  /*84c0*/  F2FP.F16.F32.PACK_AB R18, R67, R66 ;  /* 0x000000424312723e */ /* 0x000fe200000000ff */
[----:B------:R2:W-:Y:S01]  /*84d0*/  STS [R3], R15 ;  /* 0x0000000f03007388 */ /* 0x0005e20000000800 */
[----:B-1----:R-:W-:Y:S01]  /*84e0*/  IADD3 R7, R5, R2, RZ ;  /* 0x0000000205077210 */ /* 0x002fe20007ffe0ff */
[----:B------:R-:W-:Y:S01]  /*84f0*/  FMUL.FTZ R34, R9, R107 ;  /* 0x0000006b09227220 */ /* 0x000fe20000410000 */
[----:B------:R-:W-:Y:S01]  /*8500*/  F2FP.F16.F32.PACK_AB R25, R25, R58 ;  /* 0x0000003a1919723e */ /* 0x000fe200000000ff */
[----:B------:R1:W-:Y:S01]  /*8510*/  STS [R3+0x400], R14 ;  /* 0x0004000e03007388 */ /* 0x0003e20000000800 */
[----:B------:R-:W-:Y:S01]  /*8520*/  F2FP.F16.F32.PACK_AB R55, R55, R60 ;  /* 0x0000003c3737723e */ /* 0x000fe200000000ff */
[----:B------:R-:W-:Y:S01]  /*8530*/  FMUL.FTZ R158, R9, R158 ;  /* 0x0000009e099e7220 */ /* 0x000fe20000410000 */
[----:B------:R-:W-:Y:S01]  /*8540*/  F2FP.F16.F32.PACK_AB R54, R54, R62 ;  /* 0x0000003e3636723e */ /* 0x000fe200000000ff */
[----:B------:R3:W-:Y:S01]  /*8550*/  STS [R4+0x2000], R16 ;  /* 0x0020001004007388 */ /* 0x0007e20000000800 */
[----:B------:R-:W-:Y:S01]  /*8560*/  F2FP.F16.F32.PACK_AB R53, R69, R68 ;  /* 0x000000444535723e */ /* 0x000fe200000000ff */
[----:B------:R-:W-:Y:S01]  /*8570*/  FMUL.FTZ R30, R9, R159 ;  /* 0x0000009f091e7220 */ /* 0x000fe20000410000 */
[----:B------:R-:W-:Y:S01]  /*8580*/  F2FP.F16.F32.PACK_AB R52, R52, R70 ;  /* 0x000000463434723e */ /* 0x000fe200000000ff */
[----:B------:R-:W-:Y:S01]  /*8590*/  STS [R4+0x2400], R17 ;  /* 0x0024001104007388 */ /* 0x000fe20000000800 */
[-C--:B------:R-:W-:Y:S01]  /*85a0*/  IADD3 R6, R4, R5.reuse, RZ ;  /* 0x0000000504067210 */ /* 0x080fe20007ffe0ff */
[----:B------:R-:W-:Y:S01]  /*85b0*/  @UP0 ULDC.64 UR4, c[0x0][0x298] ;  /* 0x0000a60000040ab9 */ /* 0x000fe20000000a00 */
[----:B------:R-:W-:Y:S01]  /*85c0*/  F2FP.F16.F32.PACK_AB R49, R81, R80 ;  /* 0x000000505131723e */ /* 0x000fe200000000ff */
[----:B------:R-:W-:Y:S01]  /*85d0*/  STS [R3+0x2000], R24 ;  /* 0x0020001803007388 */ /* 0x000fe20000000800 */
[----:B------:R-:W-:Y:S01]  /*85e0*/  F2FP.F16.F32.PACK_AB R48, R48, R82 ;  /* 0x000000523030723e */ /* 0x000fe200000000ff */
[----:B------:R-:W-:Y:S01]  /*85f0*/  @UP0 UIMAD.WIDE.U32 UR8, UR27, UR4, URZ ;  /* 0x000000041b0802a5 */ /* 0x000fe2000f8e003f */
[----:B------:R-:W-:Y:S01]  /*8600*/  IADD3 R5, R3, R5, RZ ;  /* 0x0000000503057210 */ /* 0x000fe20007ffe0ff */
[----:B------:R-:W-:Y:S01]  /*8610*/  STS [R3+0x2400], R23 ;  /* 0x0024001703007388 */ /* 0x000fe20000000800 */
[----:B------:R-:W-:Y:S01]  /*8620*/  F2FP.F16.F32.PACK_AB R51, R51, R72 ;  /* 0x000000483333723e */ /* 0x000fe200000000ff */
[----:B------:R-:W-:Y:S01]  /*8630*/  FMUL.FTZ R114, R9, R114 ;  /* 0x0000007209727220 */ /* 0x000fe20000410000 */
[----:B------:R-:W-:Y:S01]  /*8640*/  F2FP.F16.F32.PACK_AB R50, R50, R74 ;  /* 0x0000004a3232723e */ /* 0x000fe200000000ff */
[----:B------:R-:W-:Y:S01]  /*8650*/  STS [R8], R22 ;  /* 0x0000001608007388 */ /* 0x000fe20000000800 */
[----:B------:R-:W-:Y:S01]  /*8660*/  F2FP.F16.F32.PACK_AB R47, R77, R76 ;  /* 0x0000004c4d2f723e */ /* 0x000fe200000000ff */
[----:B------:R-:W-:Y:S01]  /*8670*/  FMUL.FTZ R115, R9, R115 ;  /* 0x0000007309737220 */ /* 0x000fe20000410000 */
[----:B------:R-:W-:Y:S01]  /*8680*/  F2FP.F16.F32.PACK_AB R46, R79, R78 ;  /* 0x0000004e4f2e723e */ /* 0x000fe200000000ff */
        /* <DEDUP_REMOVED lines=22> */
[----:B--2---:R-:W-:Y:S01]  /*87f0*/  FMUL.FTZ R15, R9, R127 ;  /* 0x0000007f090f7220 */ /* 0x004fe20000410000 */
[----:B------:R-:W-:Y:S01]  /*8800*/  F2FP.F16.F32.PACK_AB R32, R32, R110 ;  /* 0x0000006e2020723e */ /* 0x000fe200000000ff */
[----:B------:R-:W-:Y:S01]  /*8810*/  STS [R7+0x2400], R54 ;  /* 0x0024003607007388 */ /* 0x000fe20000000800 */
[----:B------:R-:W-:Y:S01]  /*8820*/  F2FP.F16.F32.PACK_AB R35, R35, R104 ;  /* 0x000000682323723e */ /* 0x000fe200000000ff */
[----:B------:R-:W-:Y:S01]  /*8830*/  @UP0 UIMAD UR6, UR27, UR5, UR9 ;  /* 0x000000051b0602a4 */ /* 0x000fe2000f8e0209 */
        /* <DEDUP_REMOVED lines=11> */
[----:B------:R-:W-:-:S02]  /*88f0*/  PLOP3.LUT P0, PT, PT, PT, UP0, 0x80, 0x0 ;  /* 0x000000000000781c */ /* 0x000fc40003f0f008 */
[----:B-1----:R-:W-:Y:S01]  /*8900*/  F2FP.F16.F32.PACK_AB R14, R113, R112 ;  /* 0x00000070710e723e */ /* 0x002fe200000000ff */
        /* <DEDUP_REMOVED lines=8> */
[----:B---3--:R-:W-:Y:S01]  /*8990*/  F2FP.F16.F32.PACK_AB R16, R125, R124 ;  /* 0x0000007c7d10723e */ /* 0x008fe200000000ff */
[----:B------:R-:W-:Y:S01]  /*89a0*/  STS [R5+0x2400], R46 ;  /* 0x0024002e05007388 */ /* 0x000fe20000000800 */
[----:B------:R-:W-:-:S03]  /*89b0*/  F2FP.F16.F32.PACK_AB R15, R15, R126 ;  /* 0x0000007e0f0f723e */ /* 0x000fc600000000ff */
        /* <DEDUP_REMOVED lines=9> */
[----:B------:R3:W-:Y:S04]  /*8a50*/  STS [R4+0x4400], R36 ;  /* 0x0044002404007388 */ /* 0x0007e80000000800 */
[----:B------:R-:W-:Y:S04]  /*8a60*/  STS [R3+0x4000], R33 ;  /* 0x0040002103007388 */ /* 0x000fe80000000800 */
[----:B------:R-:W-:Y:S01]  /*8a70*/  STS [R3+0x4400], R32 ;  /* 0x0044002003007388 */ /* 0x000fe20000000800 */
[----:B-1----:R-:W-:-:S03]  /*8a80*/  F2FP.F16.F32.PACK_AB R0, R131, R130 ;  /* 0x000000828300723e */ /* 0x002fc600000000ff */
[----:B------:R-:W-:Y:S04]  /*8a90*/  STS [R4+0x6000], R35 ;  /* 0x0060002304007388 */ /* 0x000fe80000000800 */
[----:B------:R1:W-:Y:S01]  /*8aa0*/  STS [R4+0x6400], R34 ;  /* 0x0064002204007388 */ /* 0x0003e20000000800 */
[----:B--2---:R-:W-:-:S03]  /*8ab0*/  F2FP.F16.F32.PACK_AB R2, R129, R128 ;  /* 0x000000808102723e */ /* 0x004fc600000000ff */
[----:B------:R-:W-:Y:S04]  /*8ac0*/  STS [R3+0x6000], R31 ;  /* 0x0060001f03007388 */ /* 0x000fe80000000800 */
[----:B------:R2:W-:Y:S04]  /*8ad0*/  STS [R3+0x6400], R30 ;  /* 0x0064001e03007388 */ /* 0x0005e80000000800 */
[----:B------:R4:W-:Y:S04]  /*8ae0*/  STS [R8+0x4000], R29 ;  /* 0x0040001d08007388 */ /* 0x0009e80000000800 */
[----:B------:R4:W-:Y:S01]  /*8af0*/  STS [R8+0x4400], R28 ;  /* 0x0044001c08007388 */ /* 0x0009e20000000800 */
[----:B---3--:R-:W3:Y:S03]  /*8b00*/  S2R R36, SR_TID.X ;  /* 0x0000000000247919 */ /* 0x008ee60000002100 */
[----:B------:R4:W-:Y:S01]  /*8b10*/  STS [R7+0x4000], R27 ;  /* 0x0040001b07007388 */ /* 0x0009e20000000800 */
[----:B-1----:R-:W-:-:S03]  /*8b20*/  F2FP.F16.F32.PACK_AB R4, R121, R120 ;  /* 0x000000787904723e */ /* 0x002fc600000000ff */
[----:B------:R4:W-:Y:S01]  /*8b30*/  STS [R7+0x4400], R26 ;  /* 0x0044001a07007388 */ /* 0x0009e20000000800 */
[----:B--2---:R-:W-:Y:S01]  /*8b40*/  F2FP.F16.F32.PACK_AB R3, R123, R122 ;  /* 0x0000007a7b03723e */ /* 0x004fe200000000ff */
        /* <DEDUP_REMOVED lines=8> */
.L_x_1537:
[----:B------:R-:W-:Y:S01]  /*8bd0*/  ULDC.U8 UR4, c[0x0][0x3d9] ;  /* 0x0000f64000047ab9 */ /* 0x000fe20000000000 */
[----:B------:R-:W-:Y:S01]  /*8be0*/  STS [R8+0x6000], R14 ;  /* 0x0060000e08007388 */ /* 0x000fe20000000800 */
[----:B------:R-:W-:Y:S01]  /*8bf0*/  ISETP.NE.AND P2, PT, RZ, UR4, PT ;  /* 0x00000004ff007c0c */ /* 0x000fe2000bf45270 */
[----:B------:R-:W-:Y:S01]  /*8c00*/  ULDC.U8 UR7, c[0x0][0x3d8] ;  /* 0x0000f60000077ab9 */ /* 0x000fe20000000000 */
[----:B---3--:R-:W-:Y:S01]  /*8c10*/  SHF.R.S32.HI R18, RZ, 0x1f, R36 ;  /* 0x0000001fff127819 */ /* 0x008fe20000011424 */
[----:B------:R-:W-:Y:S01]  /*8c20*/  STS [R8+0x6400], R13 ;  /* 0x0064000d08007388 */ /* 0x000fe20000000800 */
[----:B------:R-:W-:Y:S02]  /*8c30*/  ISETP.NE.AND P0, PT, RZ, UR7, PT ;  /* 0x00000007ff007c0c */ /* 0x000fe4000bf05270 */
[----:B------:R-:W-:Y:S01]  /*8c40*/  LEA.HI R17, R18, R36, RZ, 0x3 ;  /* 0x0000002412117211 */ /* 0x000fe200078f18ff */
[----:B------:R-:W-:Y:S01]  /*8c50*/  STS [R7+0x6000], R12 ;  /* 0x0060000c07007388 */ /* 0x000fe20000000800 */
[----:B------:R-:W-:-:S03]  /*8c60*/  ISETP.EQ.AND P0, PT, RZ, UR4, P0 ;  /* 0x00000004ff007c0c */ /* 0x000fc60008702270 */
[----:B------:R1:W-:Y:S04]  /*8c70*/  STS [R7+0x6400], R11 ;  /* 0x0064000b07007388 */ /* 0x0003e80000000800 */
[----:B------:R2:W-:Y:S04]  /*8c80*/  STS [R6+0x4000], R10 ;  /* 0x0040000a06007388 */ /* 0x0005e80000000800 */
[----:B------:R3:W-:Y:S04]  /*8c90*/  STS [R6+0x4400], R9 ;  /* 0x0044000906007388 */ /* 0x0007e80000000800 */
[----:B------:R-:W-:Y:S04]  /*8ca0*/  STS [R5+0x4000], R2 ;  /* 0x0040000205007388 */ /* 0x000fe80000000800 */
[----:B------:R5:W-:Y:S04]  /*8cb0*/  STS [R5+0x4400], R0 ;  /* 0x0044000005007388 */ /* 0x000be80000000800 */
[----:B------:R5:W-:Y:S04]  /*8cc0*/  STS [R6+0x6400], R3 ;  /* 0x0064000306007388 */ /* 0x000be80000000800 */
[----:B------:R5:W-:Y:S01]  /*8cd0*/  STS [R6+0x6000], R4 ;  /* 0x0060000406007388 */ /* 0x000be20000000800 */
[----:B-1----:R-:W1:Y:S01]  /*8ce0*/  @P5 LDC R11, c[0x0][0x2e8] ;  /* 0x0000ba00ff0b5b82 */ /* 0x002e620000000800 */
[----:B----4-:R-:W4:Y:S01]  /*8cf0*/  S2R R7, SR_CTAID.Y ;  /* 0x0000000000077919 */ /* 0x010f220000002600 */
[----:B--2---:R-:W-:Y:S01]  /*8d00*/  SHF.R.S32.HI R10, RZ, 0x3, R17 ;  /* 0x00000003ff0a7819 */ /* 0x004fe20000011411 */
[----:B------:R-:W2:Y:S01]  /*8d10*/  S2R R26, SR_CTAID.Z ;  /* 0x00000000001a7919 */ /* 0x000ea20000002700 */
[----:B---3--:R3:W1:Y:S01]  /*8d20*/  @P5 MUFU.LG2 R9, R233 ;  /* 0x000000e900095308 */ /* 0x0086620000000c00 */
[----:B------:R-:W1:Y:S01]  /*8d30*/  S2R R27, SR_CTAID.X ;  /* 0x00000000001b7919 */ /* 0x000e620000002500 */
[----:B------:R-:W-:Y:S01]  /*8d40*/  STS [R5+0x6400], R15 ;  /* 0x0064000f05007388 */ /* 0x000fe20000000800 */
[----:B-----5:R-:W-:-:S03]  /*8d50*/  VIADD R0, R10, 0x10 ;  /* 0x000000100a007836 */ /* 0x020fc60000000000 */
[----:B------:R5:W-:Y:S01]  /*8d60*/  STS [R5+0x6000], R16 ;  /* 0x0060001005007388 */ /* 0x000be20000000800 */
[----:B------:R-:W3:Y:S01]  /*8d70*/  @P2 LDC.64 R2, c[0x0][0x2c0] ;  /* 0x0000b000ff022b82 */ /* 0x000ee20000000a00 */
[----:B------:R-:W-:Y:S01]  /*8d80*/  ISETP.GE.AND P1, PT, R0, UR23, PT ;  /* 0x0000001700007c0c */ /* 0x000fe2000bf26270 */
[----:B------:R-:W-:-:S03]  /*8d90*/  @P2 IMAD.MOV.U32 R4, RZ, RZ, 0x1 ;  /* 0x00000001ff042424 */ /* 0x000fc600078e00ff */
[----:B------:R-:W-:Y:S02]  /*8da0*/  P2R R22, PR, RZ, 0x2 ;  /* 0x00000002ff167803 */ /* 0x000fe40000000000 */
[----:B------:R-:W-:Y:S01]  /*8db0*/  @!P0 PLOP3.LUT P1, PT, PT, PT, PT, 0x8, 0x0 ;  /* 0x000000000000881c */ /* 0x000fe20003f2e170 */
[----:B------:R-:W1:Y:S01]  /*8dc0*/  @P2 LDC R6, c[0x0][0x2c0] ;  /* 0x0000b000ff062b82 */ /* 0x000e620000000800 */
[----:B-----5:R1:W1:Y:S01]  /*8dd0*/  @P4 MUFU.LG2 R16, R232 ;  /* 0x000000e800104308 */ /* 0x0202620000000c00 */
[----:B---3--:R-:W-:Y:S01]  /*8de0*/  @P2 IMAD R0, R3, R2, RZ ;  /* 0x0000000203002224 */ /* 0x008fe200078e02ff */
[----:B------:R-:W-:Y:S01]  /*8df0*/  @!P0 CS2R R2, SRZ ;  /* 0x0000000000028805 */ /* 0x000fe2000001ff00 */
[----:B--2-4-:R-:W-:Y:S08]  /*8e00*/  @!P0 BRA `(.L_x_1538) ;  /* 0x0000000000208947 */ /* 0x014ff00003800000 */
[----:B------:R-:W2:Y:S01]  /*8e10*/  S2UR UR4, SR_CTAID.Y ;  /* 0x00000000000479c3 */ /* 0x000ea20000002600 */
[----:B------:R-:W-:Y:S01]  /*8e20*/  ULDC UR5, c[0x0][0x2c4] ;  /* 0x0000b10000057ab9 */ /* 0x000fe20000000800 */
[----:B------:R-:W-:Y:S01]  /*8e30*/  PLOP3.LUT P1, PT, PT, PT, PT, 0x80, 0x0 ;  /* 0x000000000000781c */ /* 0x000fe20003f2f070 */
[----:B--2---:R-:W-:-:S04]  /*8e40*/  UIMAD UR4, UR4, UR5, URZ ;  /* 0x00000005040472a4 */ /* 0x004fc8000f8e023f */
[----:B------:R-:W-:-:S04]  /*8e50*/  USEL UR27, UR4, UR27, !UP0 ;  /* 0x0000001b041b7287 */ /* 0x000fc8000c000000 */
[----:B------:R-:W-:Y:S02]  /*8e60*/  USHF.R.S32.HI UR4, URZ, 0x1f, UR27 ;  /* 0x0000001f3f047899 */ /* 0x000fe4000801141b */
[----:B------:R-:W-:-:S04]  /*8e70*/  IMAD.U32 R2, RZ, RZ, UR27 ;  /* 0x0000001bff027e24 */ /* 0x000fc8000f8e00ff */
[----:B------:R-:W-:Y:S02]  /*8e80*/  MOV R3, UR4 ;  /* 0x0000000400037c02 */ /* 0x000fe40008000f00 */
.L_x_1538:
[----:B------:R-:W-:Y:S05]  /*8e90*/  @P2 BRA `(.L_x_1539) ;  /* 0x0000000000182947 */ /* 0x000fea0003800000 */
[----:B------:R-:W2:Y:S01]  /*8ea0*/  LDC R0, c[0x0][0x2c4] ;  /* 0x0000b100ff007b82 */ /* 0x000ea20000000800 */
[----:B------:R-:W-:Y:S02]  /*8eb0*/  ISETP.NE.AND P0, PT, RZ, UR7, PT ;  /* 0x00000007ff007c0c */ /* 0x000fe4000bf05270 */
[----:B-1----:R-:W-:-:S05]  /*8ec0*/  MOV R6, 0x1 ;  /* 0x0000000100067802 */ /* 0x002fca0000000f00 */
[----:B------:R-:W1:Y:S08]  /*8ed0*/  LDC R4, c[0x0][0x270] ;  /* 0x00009c00ff047b82 */ /* 0x000e700000000800 */
[----:B--2---:R-:W1:Y:S02]  /*8ee0*/  @P0 LDC R0, c[0x0][0x2e4] ;  /* 0x0000b900ff000b82 */ /* 0x004e640000000800 */
[----:B-1----:R-:W-:-:S07]  /*8ef0*/  IMAD R4, R0, R4, RZ ;  /* 0x0000000400047224 */ /* 0x002fce00078e02ff */
.L_x_1539:
[----:B------:R-:W-:Y:S01]  /*8f00*/  BAR.SYNC.DEFER_BLOCKING 0x0 ;  /* 0x0000000000007b1d */ /* 0x000fe20000010000 */
[----:B------:R-:W-:Y:S01]  /*8f10*/  IMAD R4, R7, R4, RZ ;  /* 0x0000000407047224 */ /* 0x000fe200078e02ff */
[C---:B------:R-:W-:Y:S01]  /*8f20*/  IADD3 R7, R10.reuse, 0x30, RZ ;  /* 0x000000300a077810 */ /* 0x040fe20007ffe0ff */
[C---:B------:R-:W-:Y:S02]  /*8f30*/  VIADD R8, R10.reuse, 0x20 ;  /* 0x000000200a087836 */ /* 0x040fe40000000000 */
[----:B-1----:R-:W-:Y:S01]  /*8f40*/  @P5 FMUL.FTZ R9, R9, 0.69314718246459960938 ;  /* 0x3f31721809095820 */ /* 0x002fe20000410000 */
[----:B------:R-:W-:Y:S02]  /*8f50*/  VIADD R5, R10, 0x40 ;  /* 0x000000400a057836 */ /* 0x000fe40000000000 */
[----:B------:R-:W1:Y:S01]  /*8f60*/  @P4 LDC R15, c[0x0][0x2e8] ;  /* 0x0000ba00ff0f4b82 */ /* 0x000e620000000800 */
[----:B------:R-:W2:Y:S01]  /*8f70*/  @P3 MUFU.LG2 R13, R231 ;  /* 0x000000e7000d3308 */ /* 0x000ea20000000c00 */
[----:B------:R-:W-:Y:S01]  /*8f80*/  SEL R4, R4, RZ, !P1 ;  /* 0x000000ff04047207 */ /* 0x000fe20004800000 */
[----:B------:R-:W-:Y:S01]  /*8f90*/  IMAD.MOV.U32 R21, RZ, RZ, 0x7f800000 ;  /* 0x7f800000ff157424 */ /* 0x000fe200078e00ff */
[----:B------:R-:W-:Y:S01]  /*8fa0*/  ISETP.GE.AND P0, PT, R8, UR23, PT ;  /* 0x0000001708007c0c */ /* 0x000fe2000bf06270 */
[----:B------:R-:W-:Y:S01]  /*8fb0*/  @P5 FFMA.FTZ R21, R136, R11, R9 ;  /* 0x0000000b88155223 */ /* 0x000fe20000010009 */
[----:B------:R-:W-:Y:S01]  /*8fc0*/  ISETP.GE.AND P1, PT, R7, UR23, PT ;  /* 0x0000001707007c0c */ /* 0x000fe2000bf26270 */
[----:B------:R-:W-:Y:S01]  /*8fd0*/  IMAD R0, R26, R0, R4 ;  /* 0x000000001a007224 */ /* 0x000fe200078e0204 */
[----:B------:R-:W3:Y:S01]  /*8fe0*/  @P3 LDC R14, c[0x0][0x2e8] ;  /* 0x0000ba00ff0e3b82 */ /* 0x000ee20000000800 */
[----:B------:R-:W-:Y:S01]  /*8ff0*/  P2R R23, PR, RZ, 0x1 ;  /* 0x00000001ff177803 */ /* 0x000fe20000000000 */
[----:B------:R-:W-:Y:S01]  /*9000*/  IMAD R4, R27, R6, RZ ;  /* 0x000000061b047224 */ /* 0x000fe200078e02ff */
[----:B------:R-:W-:Y:S01]  /*9010*/  ISETP.GE.AND P0, PT, R5, UR23, PT ;  /* 0x0000001705007c0c */ /* 0x000fe2000bf06270 */
[----:B------:R-:W-:Y:S01]  /*9020*/  @P4 FMUL.FTZ R7, R16, 0.69314718246459960938 ;  /* 0x3f31721810074820 */ /* 0x000fe20000410000 */
[----:B------:R-:W-:Y:S01]  /*9030*/  IMAD.MOV.U32 R20, RZ, RZ, 0x7f800000 ;  /* 0x7f800000ff147424 */ /* 0x000fe200078e00ff */
[----:B------:R-:W-:Y:S01]  /*9040*/  MOV R19, 0x7f800000 ;  /* 0x7f80000000137802 */ /* 0x000fe20000000f00 */
[----:B------:R-:W-:Y:S01]  /*9050*/  IMAD.SHL.U32 R8, R4, 0x80, RZ ;  /* 0x0000008004087824 */ /* 0x000fe200078e00ff */
[----:B------:R-:W4:Y:S01]  /*9060*/  @P6 LDC R12, c[0x0][0x2e8] ;  /* 0x0000ba00ff0c6b82 */ /* 0x000f220000000800 */
[----:B------:R-:W-:Y:S01]  /*9070*/  P2R R24, PR, RZ, 0x2 ;  /* 0x00000002ff187803 */ /* 0x000fe20000000000 */
[----:B------:R1:W4:Y:S01]  /*9080*/  LDS.128 R32, [R227+0x3800] ;  /* 0x00380000e3207984 */ /* 0x0003220000000c00 */
[----:B--2---:R-:W-:Y:S01]  /*9090*/  @P3 FMUL.FTZ R5, R13, 0.69314718246459960938 ;  /* 0x3f3172180d053820 */ /* 0x004fe20000410000 */
[----:B------:R-:W-:Y:S01]  /*90a0*/  LEA.HI R13, R18, R36, RZ, 0x5 ;  /* 0x00000024120d7211 */ /* 0x000fe200078f28ff */
[----:B------:R-:W2:Y:S01]  /*90b0*/  @P6 MUFU.LG2 R9, R132 ;  /* 0x0000008400096308 */ /* 0x000ea20000000c00 */
[----:B------:R1:W2:Y:S01]  /*90c0*/  LDS.128 R28, [R227+0x7800] ;  /* 0x00780000e31c7984 */ /* 0x0002a20000000c00 */
[----:B------:R-:W-:Y:S01]  /*90d0*/  P2R R25, PR, RZ, 0x1 ;  /* 0x00000001ff197803 */ /* 0x000fe20000000000 */
[----:B-1----:R-:W-:Y:S01]  /*90e0*/  @P4 FFMA.FTZ R20, R135, R15, R7 ;  /* 0x0000000f87144223 */ /* 0x002fe20000010007 */
[----:B------:R-:W-:Y:S01]  /*90f0*/  LOP3.LUT R4, R13, 0xffffffe0, RZ, 0xc0, !PT ;  /* 0xffffffe00d047812 */ /* 0x000fe200078ec0ff */
[----:B------:R-:W-:Y:S01]  /*9100*/  BSSY B0, `(.L_x_1540) ;  /* 0x000003c000007945 */ /* 0x000fe20003800000 */
[----:B------:R-:W-:Y:S01]  /*9110*/  SHF.R.S32.HI R13, RZ, 0x1f, R8 ;  /* 0x0000001fff0d7819 */ /* 0x000fe20000011408 */
[----:B------:R-:W-:Y:S01]  /*9120*/  IMAD.MOV.U32 R18, RZ, RZ, 0x7f800000 ;  /* 0x7f800000ff127424 */ /* 0x000fe200078e00ff */
[--C-:B------:R-:W-:Y:S01]  /*9130*/  IADD3 R7, P1, P0, R8, R2, R0.reuse ;  /* 0x0000000208077210 */ /* 0x100fe2000783e000 */
[----:B------:R-:W-:Y:S01]  /*9140*/  VIADD R2, R10, 0x50 ;  /* 0x000000500a027836 */ /* 0x000fe20000000000 */
[----:B------:R-:W-:Y:S01]  /*9150*/  LOP3.LUT R8, R17, 0xfffffff8, RZ, 0xc0, !PT ;  /* 0xfffffff811087812 */ /* 0x000fe200078ec0ff */
[----:B---3--:R-:W-:Y:S01]  /*9160*/  @P3 FFMA.FTZ R19, R134, R14, R5 ;  /* 0x0000000e86133223 */ /* 0x008fe20000010005 */
[----:B------:R-:W-:-:S02]  /*9170*/  SHF.R.S32.HI R5, RZ, 0x1f, R0 ;  /* 0x0000001fff057819 */ /* 0x000fc40000011400 */
[----:B------:R-:W-:Y:S02]  /*9180*/  IADD3 R0, -R4, R36, RZ ;  /* 0x0000002404007210 */ /* 0x000fe40007ffe1ff */
[----:B------:R-:W-:Y:S01]  /*9190*/  IADD3.X R4, R13, R3, R5, P1, P0 ;  /* 0x000000030d047210 */ /* 0x000fe20000fe0405 */
[----:B--2---:R-:W-:Y:S01]  /*91a0*/  @P6 FMUL.FTZ R3, R9, 0.69314718246459960938 ;  /* 0x3f31721809036820 */ /* 0x004fe20000410000 */
[----:B------:R-:W-:Y:S02]  /*91b0*/  LOP3.LUT P0, RZ, R0, 0x3, RZ, 0xc0, !PT ;  /* 0x0000000300ff7812 */ /* 0x000fe4000780c0ff */
[----:B------:R-:W-:Y:S01]  /*91c0*/  ISETP.GE.AND P5, PT, R2, UR23, PT ;  /* 0x0000001702007c0c */ /* 0x000fe2000bfa6270 */
[----:B----4-:R-:W-:Y:S01]  /*91d0*/  @P6 FFMA.FTZ R18, R133, R12, R3 ;  /* 0x0000000c85126223 */ /* 0x010fe20000010003 */
[----:B------:R-:W-:-:S04]  /*91e0*/  IADD3 R2, -R8, R36, RZ ;  /* 0x0000002408027210 */ /* 0x000fc80007ffe1ff */
[----:B------:R-:W-:-:S05]  /*91f0*/  SHF.L.U32 R17, R2, 0x3, RZ ;  /* 0x0000000302117819 */ /* 0x000fca00000006ff */
[----:B------:R-:W-:Y:S05]  /*9200*/  @P0 BRA `(.L_x_1541) ;  /* 0x0000000000ac0947 */ /* 0x000fea0003800000 */
        /* <DEDUP_REMOVED lines=14> */
[----:B------:R-:W-:Y:S02]  /*92f0*/  @!P3 LEA.HI.X.SX32 R9, R2, R4, 0x1, P0 ;  /* 0x000000040209b211 */ /* 0x000fe400000f0eff */
[----:B------:R-:W-:-:S04]  /*9300*/  @!P2 IADD3 R12, P0, R0, R7, RZ ;  /* 0x00000007000ca210 */ /* 0x000fc80007f1e0ff */
[----:B------:R-:W-:Y:S01]  /*9310*/  @!P2 LEA.HI.X.SX32 R15, R0, R4, 0x1, P0 ;  /* 0x00000004000fa211 */ /* 0x000fe200000f0eff */
[----:B------:R-:W-:-:S05]  /*9320*/  VIADD R0, R3, 0x40 ;  /* 0x0000004003007836 */ /* 0x000fca0000000000 */
[----:B------:R-:W-:-:S13]  /*9330*/  ISETP.GE.AND P1, PT, R0, UR23, PT ;  /* 0x0000001700007c0c */ /* 0x000fda000bf26270 */
        /* <DEDUP_REMOVED lines=22> */
[----:B------:R-:W-:-:S05]  /*94a0*/  @!P0 LEA.HI.X R3, R13, R3, R0, 0x2, P4 ;  /* 0x000000030d038211 */ /* 0x000fca00020f1400 */
[----:B------:R2:W-:Y:S04]  /*94b0*/  @!P0 STG.E desc[UR32][R2.64], R18 ;  /* 0x0000001202008986 */ /* 0x0005e8000c101920 */
.L_x_1541:
[----:B------:R-:W-:Y:S05]  /*94c0*/  BSYNC B0 ;  /* 0x0000000000007941 */ /* 0x000fea0003800000 */
.L_x_1540:
        /* <DEDUP_REMOVED lines=31> */
.L_x_1543:
[----:B------:R-:W-:Y:S05]  /*96c0*/  BSYNC B0 ;  /* 0x0000000000007941 */ /* 0x000fea0003800000 */
.L_x_1542:
[----:B--2-4-:R2:W4:Y:S01]  /*96d0*/  LDS.128 R12, [R227+0x800] ;  /* 0x00080000e30c7984 */ /* 0x0145220000000c00 */
[----:B------:R-:W-:Y:S01]  /*96e0*/  ISETP.NE.AND P0, PT, R22, RZ, PT ;  /* 0x000000ff1600720c */ /* 0x000fe20003f05270 */
[----:B------:R-:W-:Y:S01]  /*96f0*/  BSSY B0, `(.L_x_1544) ;  /* 0x0000012000007945 */ /* 0x000fe20003800000 */
[----:B------:R-:W-:Y:S01]  /*9700*/  ISETP.GE.AND P1, PT, R20, UR23, PT ;  /* 0x0000001714007c0c */ /* 0x000fe2000bf26270 */
[----:B---3--:R2:W3:Y:S10]  /*9710*/  LDS.128 R8, [R227+0x4800] ;  /* 0x00480000e3087984 */ /* 0x0084f40000000c00 */
        /* <DEDUP_REMOVED lines=15> */
.L_x_1545:
[----:B------:R-:W-:Y:S05]  /*9810*/  BSYNC B0 ;  /* 0x0000000000007941 */ /* 0x000fea0003800000 */
.L_x_1544:
[----:B----4-:R4:W1:Y:S01]  /*9820*/  LDS.128 R12, [R227+0x1000] ;  /* 0x00100000e30c7984 */ /* 0x0108620000000c00 */
[----:B------:R-:W-:Y:S01]  /*9830*/  ISETP.NE.AND P0, PT, R23, RZ, PT ;  /* 0x000000ff1700720c */ /* 0x000fe20003f05270 */
[----:B------:R-:W-:Y:S02]  /*9840*/  BSSY B0, `(.L_x_1546) ;  /* 0x0000011000007945 */ /* 0x000fe40003800000 */
        /* <DEDUP_REMOVED lines=16> */
.L_x_1547:
[----:B------:R-:W-:Y:S05]  /*9950*/  BSYNC B0 ;  /* 0x0000000000007941 */ /* 0x000fea0003800000 */
.L_x_1546:
[----:B-1----:R1:W1:Y:S01]  /*9960*/  LDS.128 R12, [R227+0x1800] ;  /* 0x00180000e30c7984 */ /* 0x0022620000000c00 */
[----:B------:R-:W-:Y:S01]  /*9970*/  ISETP.NE.AND P0, PT, R24, RZ, PT ;  /* 0x000000ff1800720c */ /* 0x000fe20003f05270 */
[----:B------:R-:W-:Y:S02]  /*9980*/  BSSY B0, `(.L_x_1548) ;  /* 0x0000011000007945 */ /* 0x000fe40003800000 */
[----:B---3--:R3:W1:Y:S10]  /*9990*/  LDS.128 R8, [R227+0x5800] ;  /* 0x00580000e3087984 */ /* 0x0086740000000c00 */
        /* <DEDUP_REMOVED lines=15> */
.L_x_1549:
[----:B------:R-:W-:Y:S05]  /*9a90*/  BSYNC B0 ;  /* 0x0000000000007941 */ /* 0x000fea0003800000 */
.L_x_1548:
[----:B-1----:R1:W1:Y:S01]  /*9aa0*/  LDS.128 R12, [R227+0x2000] ;  /* 0x00200000e30c7984 */ /* 0x0022620000000c00 */
[----:B------:R-:W-:Y:S01]  /*9ab0*/  ISETP.NE.AND P0, PT, R25, RZ, PT ;  /* 0x000000ff1900720c */ /* 0x000fe20003f05270 */
[----:B------:R-:W-:Y:S02]  /*9ac0*/  BSSY B0, `(.L_x_1550) ;  /* 0x0000011000007945 */ /* 0x000fe40003800000 */
[----:B------:R1:W1:Y:S10]  /*9ad0*/  LDS.128 R8, [R227+0x6000] ;  /* 0x00600000e3087984 */ /* 0x0002740000000c00 */
        /* <DEDUP_REMOVED lines=15> */
.L_x_1551:
[----:B------:R-:W-:Y:S05]  /*9bd0*/  BSYNC B0 ;  /* 0x0000000000007941 */ /* 0x000fea0003800000 */
.L_x_1550:
        /* <DEDUP_REMOVED lines=18> */
.L_x_1553:
[----:B------:R-:W-:Y:S05]  /*9d00*/  BSYNC B0 ;  /* 0x0000000000007941 */ /* 0x000fea0003800000 */
.L_x_1552:
        /* <DEDUP_REMOVED lines=18> */
.L_x_1555:
[----:B------:R-:W-:Y:S05]  /*9e30*/  BSYNC B0 ;  /* 0x0000000000007941 */ /* 0x000fea0003800000 */
.L_x_1554:
        /* <DEDUP_REMOVED lines=16> */
.L_x_1529:
[----:B------:R-:W-:Y:S01]  /*9f40*/  ULDC.U8 UR8, c[0x0][0x3d9] ;  /* 0x0000f64000087ab9 */ /* 0x000fe20000000000 */
[----:B------:R-:W-:Y:S01]  /*9f50*/  UISETP.NE.AND UP0, UPT, UR27, -0x1, UPT ;  /* 0xffffffff1b00788c */ /* 0x000fe2000bf05270 */
[----:B------:R-:W-:Y:S01]  /*9f60*/  LEA.HI R8, R34, R91, RZ, 0x3 ;  /* 0x0000005b22087211 */ /* 0x000fe200078f18ff */
[----:B------:R-:W-:Y:S01]  /*9f70*/  UISETP.NE.AND UP3, UPT, UR8, URZ, UPT ;  /* 0x0000003f0800728c */ /* 0x000fe2000bf65270 */
[C---:B------:R-:W-:Y:S01]  /*9f80*/  LOP3.LUT P1, RZ, R91.reuse, 0x7, RZ, 0xc0, !PT ;  /* 0x000000075bff7812 */ /* 0x040fe2000782c0ff */
[----:B------:R-:W-:Y:S01]  /*9f90*/  ULDC.U8 UR13, c[0x0][0x3d8] ;  /* 0x0000f600000d7ab9 */ /* 0x000fe20000000000 */
[----:B------:R-:W-:Y:S01]  /*9fa0*/  LOP3.LUT R0, R8, 0x1ffffff8, RZ, 0xc0, !PT ;  /* 0x1ffffff808007812 */ /* 0x000fe200078ec0ff */
[----:B------:R-:W-:Y:S01]  /*9fb0*/  UISETP.NE.AND UP2, UPT, UR13, URZ, UPT ;  /* 0x0000003f0d00728c */ /* 0x000fe2000bf45270 */
[----:B------:R-:W-:Y:S01]  /*9fc0*/  SHF.R.S32.HI R8, RZ, 0x3, R8 ;  /* 0x00000003ff087819 */ /* 0x000fe20000011408 */
[----:B------:R-:W-:Y:S01]  /*9fd0*/  UIADD3 UR23, -UR7, UR23, URZ ;  /* 0x0000001707177290 */ /* 0x000fe2000fffe13f */
[----:B------:R-:W-:Y:S01]  /*9fe0*/  IMAD.U32 R6, RZ, RZ, UR28 ;  /* 0x0000001cff067e24 */ /* 0x000fe2000f8e00ff */
[----:B------:R-:W-:Y:S01]  /*9ff0*/  UISETP.EQ.AND UP2, UPT, UR8, URZ, UP2 ;  /* 0x0000003f0800728c */ /* 0x000fe20009742270 */
[----:B------:R-:W-:Y:S01]  /*a000*/  IMAD.IADD R0, R91, 0x1, -R0 ;  /* 0x000000015b007824 */ /* 0x000fe200078e0a00 */
[----:B------:R-:W-:Y:S01]  /*a010*/  @!UP0 USHF.R.S32.HI UR15, URZ, 0x1f, UR14 ;  /* 0x0000001f3f0f8899 */ /* 0x000fe2000801140e */
[----:B------:R-:W-:Y:S01]  /*a020*/  SHF.R.S32.HI R9, RZ, 0x1f, R8 ;  /* 0x0000001fff097819 */ /* 0x000fe20000011408 */
[----:B------:R-:W-:Y:S01]  /*a030*/  @UP3 ULDC.64 UR4, c[0x0][0x2c0] ;  /* 0x0000b00000043ab9 */ /* 0x000fe20000000a00 */
[----:B------:R-:W-:Y:S01]  /*a040*/  @UP0 ULDC.64 UR10, c[0x0][0x298] ;  /* 0x0000a600000a0ab9 */ /* 0x000fe20000000a00 */
[----:B------:R-:W-:Y:S01]  /*a050*/  @UP3 UIMAD UR12, UR5, UR4, URZ ;  /* 0x00000004050c32a4 */ /* 0x000fe2000f8e023f */
[----:B------:R-:W-:Y:S01]  /*a060*/  IMAD.SHL.U32 R0, R0, 0x8, RZ ;  /* 0x0000000800007824 */ /* 0x000fe200078e00ff */
[----:B------:R-:W-:Y:S01]  /*a070*/  @UP0 UIMAD.WIDE.U32 UR16, UR27, UR10, URZ ;  /* 0x0000000a1b1002a5 */ /* 0x000fe2000f8e003f */
[C---:B------:R-:W-:Y:S01]  /*a080*/  ISETP.GE.OR P1, PT, R8.reuse, UR23, P1 ;  /* 0x0000001708007c0c */ /* 0x040fe20008f26670 */
[----:B------:R-:W-:Y:S01]  /*a090*/  @!UP0 ULDC.64 UR4, c[0x0][0x290] ;  /* 0x0000a40000048ab9 */ /* 0x000fe20000000a00 */
[----:B------:R-:W-:Y:S01]  /*a0a0*/  USHF.R.S32.HI UR10, URZ, 0x1f, UR9 ;  /* 0x0000001f3f0a7899 */ /* 0x000fe20008011409 */
[C---:B------:R-:W-:Y:S01]  /*a0b0*/  VIADD R14, R8.reuse, 0x10 ;  /* 0x00000010080e7836 */ /* 0x040fe20000000000 */
[----:B------:R-:W-:Y:S01]  /*a0c0*/  @!UP0 UIMAD UR15, UR15, UR4, URZ ;  /* 0x000000040f0f82a4 */ /* 0x000fe2000f8e023f */
[C---:B------:R-:W-:Y:S01]  /*a0d0*/  VIADD R15, R8.reuse, 0x20 ;  /* 0x00000020080f7836 */ /* 0x040fe20000000000 */
[----:B------:R-:W-:Y:S01]  /*a0e0*/  @!UP0 UIMAD.WIDE.U32 UR18, UR14, UR4, URZ ;  /* 0x000000040e1282a5 */ /* 0x000fe2000f8e003f */
[C---:B------:R-:W-:Y:S01]  /*a0f0*/  VIADD R16, R8.reuse, 0x30 ;  /* 0x0000003008107836 */ /* 0x040fe20000000000 */
[----:B------:R-:W-:Y:S01]  /*a100*/  @!UP0 UIMAD UR15, UR14, UR5, UR15 ;  /* 0x000000050e0f82a4 */ /* 0x000fe2000f8e020f */
[----:B------:R-:W-:Y:S01]  /*a110*/  VIADD R18, R8, 0x40 ;  /* 0x0000004008127836 */ /* 0x000fe20000000000 */
[----:B------:R-:W-:Y:S01]  /*a120*/  @UP0 UIMAD UR11, UR27, UR11, UR17 ;  /* 0x0000000b1b0b02a4 */ /* 0x000fe2000f8e0211 */
[----:B------:R-:W-:Y:S01]  /*a130*/  BSSY B0, `(.L_x_1556) ;  /* 0x0000036000007945 */ /* 0x000fe20003800000 */
[----:B------:R-:W-:Y:S01]  /*a140*/  @!UP0 UIADD3 UR11, UR19, UR15, URZ ;  /* 0x0000000f130b8290 */ /* 0x000fe2000fffe03f */
[----:B------:R-:W-:Y:S01]  /*a150*/  P2R R22, PR, RZ, 0x2 ;  /* 0x00000002ff167803 */ /* 0x000fe20000000000 */
[----:B------:R-:W-:Y:S01]  /*a160*/  @!UP0 UMOV UR16, UR18 ;  /* 0x0000001200108c82 */ /* 0x000fe20008000000 */
[----:B------:R-:W-:Y:S01]  /*a170*/  UISETP.NE.AND UP0, UPT, UR13, URZ, !UP3 ;  /* 0x0000003f0d00728c */ /* 0x000fe2000df05270 */
[C---:B------:R-:W-:Y:S01]  /*a180*/  IADD3 R2, P0, R0.reuse, UR16, RZ ;  /* 0x0000001000027c10 */ /* 0x040fe2000ff1e0ff */
[----:B------:R-:W-:Y:S01]  /*a190*/  ULDC.64 UR4, c[0x0][0x2a0] ;  /* 0x0000a80000047ab9 */ /* 0x000fe20000000a00 */
[----:B------:R-:W-:Y:S01]  /*a1a0*/  @!UP3 ULDC UR8, c[0x0][0x2c4] ;  /* 0x0000b1000008bab9 */ /* 0x000fe20000000800 */
[----:B------:R-:W-:Y:S01]  /*a1b0*/  UIMAD UR10, UR10, UR4, URZ ;  /* 0x000000040a0a72a4 */ /* 0x000fe2000f8e023f */
[----:B------:R-:W-:Y:S01]  /*a1c0*/  LEA.HI.X.SX32 R3, R0, UR11, 0x1, P0 ;  /* 0x0000000b00037c11 */ /* 0x000fe200080f0eff */
[----:B------:R-:W-:Y:S01]  /*a1d0*/  UISETP.NE.OR UP1, UPT, UR27, -0x1, !UP2 ;  /* 0xffffffff1b00788c */ /* 0x000fe2000d725670 */
[----:B------:R-:W-:Y:S01]  /*a1e0*/  IMAD.U32 R0, RZ, RZ, UR4 ;  /* 0x00000004ff007e24 */ /* 0x000fe2000f8e00ff */
[----:B------:R-:W-:Y:S01]  /*a1f0*/  UIMAD UR5, UR9, UR5, UR10 ;  /* 0x00000005090572a4 */ /* 0x000fe2000f8e020a */
[----:B------:R-:W-:Y:S01]  /*a200*/  ISETP.GE.AND P0, PT, R8, UR23, PT ;  /* 0x0000001708007c0c */ /* 0x000fe2000bf06270 */
[----:B------:R-:W-:Y:S01]  /*a210*/  @UP2 ULDC UR11, c[0x0][0x2c4] ;  /* 0x0000b100000b2ab9 */ /* 0x000fe20000000800 */
[----:B------:R-:W-:Y:S01]  /*a220*/  @UP0 ULDC UR8, c[0x0][0x2e4] ;  /* 0x0000b90000080ab9 */ /* 0x000fe20000000800 */
[----:B------:R-:W-:Y:S01]  /*a230*/  @UP3 UMOV UR10, 0x1 ;  /* 0x00000001000a3882 */ /* 0x000fe20000000000 */
[----:B------:R-:W-:Y:S01]  /*a240*/  @!UP3 UIMAD UR10, UR8, UR6, URZ ;  /* 0x00000006080ab2a4 */ /* 0x000fe2000f8e023f */
[----:B------:R-:W-:Y:S01]  /*a250*/  IMAD.WIDE.U32 R12, R0, UR9, R2 ;  /* 0x00000009000c7c25 */ /* 0x000fe2000f8e0002 */
[----:B------:R-:W-:Y:S01]  /*a260*/  @UP3 ULDC UR4, c[0x0][0x2c0] ;  /* 0x0000b00000043ab9 */ /* 0x000fe20000000800 */
[----:B------:R-:W-:Y:S01]  /*a270*/  @!UP3 UMOV UR12, UR8 ;  /* 0x00000008000cbc82 */ /* 0x000fe20008000000 */
[----:B------:R-:W-:Y:S01]  /*a280*/  UIMAD UR10, UR14, UR10, URZ ;  /* 0x0000000a0e0a72a4 */ /* 0x000fe2000f8e023f */
[----:B------:R-:W-:Y:S01]  /*a290*/  VIADD R11, R13, UR5 ;  /* 0x000000050d0b7c36 */ /* 0x000fe20008000000 */
[----:B------:R-:W-:Y:S01]  /*a2a0*/  @!UP1 UIMAD UR27, UR14, UR11, URZ ;  /* 0x0000000b0e1b92a4 */ /* 0x000fe2000f8e023f */
[----:B------:R-:W-:Y:S01]  /*a2b0*/  ISETP.GE.AND P1, PT, R14, UR23, PT ;  /* 0x000000170e007c0c */ /* 0x000fe2000bf26270 */
[----:B------:R-:W-:Y:S01]  /*a2c0*/  USEL UR10, UR10, URZ, !UP2 ;  /* 0x0000003f0a0a7287 */ /* 0x000fe2000d000000 */
[----:B------:R-:W-:Y:S01]  /*a2d0*/  ISETP.GE.AND P2, PT, R15, UR23, PT ;  /* 0x000000170f007c0c */ /* 0x000fe2000bf46270 */
[----:B------:R-:W-:Y:S01]  /*a2e0*/  @!UP3 UMOV UR4, 0x1 ;  /* 0x000000010004b882 */ /* 0x000fe20000000000 */
[----:B------:R-:W-:Y:S01]  /*a2f0*/  @!UP2 UMOV UR16, URZ ;  /* 0x0000003f0010ac82 */ /* 0x000fe20008000000 */
[----:B------:R-:W-:Y:S01]  /*a300*/  UIMAD UR9, UR9, UR12, UR10 ;  /* 0x0000000c090972a4 */ /* 0x000fe2000f8e020a */
[----:B------:R-:W-:Y:S01]  /*a310*/  ISETP.GE.AND P3, PT, R16, UR23, PT ;  /* 0x0000001710007c0c */ /* 0x000fe2000bf66270 */
[----:B------:R-:W-:Y:S01]  /*a320*/  UIMAD UR7, UR7, UR4, URZ ;  /* 0x00000004070772a4 */ /* 0x000fe2000f8e023f */
[----:B------:R-:W-:Y:S01]  /*a330*/  ISETP.GE.AND P6, PT, R18, UR23, PT ;  /* 0x0000001712007c0c */ /* 0x000fe2000bfc6270 */
[----:B------:R-:W-:Y:S01]  /*a340*/  @UP2 UMOV UR16, UR27 ;  /* 0x0000001b00102c82 */ /* 0x000fe20008000000 */
[----:B------:R-:W-:Y:S01]  /*a350*/  @!UP2 UMOV UR17, URZ ;  /* 0x0000003f0011ac82 */ /* 0x000fe20008000000 */
[----:B------:R-:W-:Y:S01]  /*a360*/  USHF.R.S32.HI UR6, URZ, 0x1f, UR9 ;  /* 0x0000001f3f067899 */ /* 0x000fe20008011409 */
[----:B------:R-:W-:Y:S01]  /*a370*/  IMAD.WIDE R6, R6, 0x80, R8 ;  /* 0x0000008006067825 */ /* 0x000fe200078e0208 */
[----:B------:R-:W-:-:S02]  /*a380*/  @UP2 USHF.R.S32.HI UR17, URZ, 0x1f, UR27 ;  /* 0x0000001f3f112899 */ /* 0x000fc4000801141b */
[----:B------:R-:W-:Y:S01]  /*a390*/  USHF.R.S32.HI UR8, URZ, 0x1f, UR7 ;  /* 0x0000001f3f087899 */ /* 0x000fe20008011407 */
[----:B------:R-:W-:Y:S01]  /*a3a0*/  VIADD R20, R8, 0x50 ;  /* 0x0000005008147836 */ /* 0x000fe20000000000 */
        /* <DEDUP_REMOVED lines=14> */
.L_x_1557:
[----:B------:R-:W-:Y:S05]  /*a490*/  BSYNC B0 ;  /* 0x0000000000007941 */ /* 0x000fea0003800000 */
.L_x_1556:
        /* <DEDUP_REMOVED lines=18> */
.L_x_1559:
[----:B------:R-:W-:Y:S05]  /*a5c0*/  BSYNC B0 ;  /* 0x0000000000007941 */ /* 0x000fea0003800000 */
.L_x_1558:
        /* <DEDUP_REMOVED lines=18> */
.L_x_1561:
[----:B------:R-:W-:Y:S05]  /*a6f0*/  BSYNC B0 ;  /* 0x0000000000007941 */ /* 0x000fea0003800000 */
.L_x_1560:
        /* <DEDUP_REMOVED lines=17> */
.L_x_1563:
[----:B------:R-:W-:Y:S05]  /*a810*/  BSYNC B0 ;  /* 0x0000000000007941 */ /* 0x000fea0003800000 */
.L_x_1562:
[----:B------:R-:W-:Y:S01]  /*a820*/  LOP3.LUT P2, RZ, R91, 0x7, RZ, 0xc0, !PT ;  /* 0x000000075bff7812 */ /* 0x000fe2000784c0ff */
[----:B------:R-:W-:Y:S03]  /*a830*/  BSSY B0, `(.L_x_1564) ;  /* 0x0000012000007945 */ /* 0x000fe60003800000 */
[----:B------:R-:W-:-:S04]  /*a840*/  ISETP.GE.OR P0, PT, R14, UR23, P2 ;  /* 0x000000170e007c0c */ /* 0x000fc80009706670 */
[----:B------:R-:W-:Y:S01]  /*a850*/  P2R R21, PR, RZ, 0x1 ;  /* 0x00000001ff157803 */ /* 0x000fe20000000000 */
[----:B------:R-:W-:Y:S08]  /*a860*/  @P6 BRA `(.L_x_1565) ;  /* 0x0000000000386947 */ /* 0x000ff00003800000 */
        /* <DEDUP_REMOVED lines=14> */
.L_x_1565:
[----:B------:R-:W-:Y:S05]  /*a950*/  BSYNC B0 ;  /* 0x0000000000007941 */ /* 0x000fea0003800000 */
.L_x_1564:
        /* <DEDUP_REMOVED lines=17> */
.L_x_1567:
[----:B------:R-:W-:Y:S05]  /*aa70*/  BSYNC B0 ;  /* 0x0000000000007941 */ /* 0x000fea0003800000 */
.L_x_1566:
        /* <DEDUP_REMOVED lines=16> */
.L_x_1569:
[----:B------:R-:W-:Y:S05]  /*ab80*/  BSYNC B0 ;  /* 0x0000000000007941 */ /* 0x000fea0003800000 */
.L_x_1568:
        /* <DEDUP_REMOVED lines=16> */
.L_x_1571:
[----:B------:R-:W-:Y:S05]  /*ac90*/  BSYNC B0 ;  /* 0x0000000000007941 */ /* 0x000fea0003800000 */
.L_x_1570:
[----:B------:R-:W-:Y:S01]  /*aca0*/  ISETP.NE.AND P0, PT, R22, RZ, PT ;  /* 0x000000ff1600720c */ /* 0x000fe20003f05270 */
[----:B------:R-:W-:-:S12]  /*acb0*/  BSSY B0, `(.L_x_1572) ;  /* 0x000000a000007945 */ /* 0x000fd80003800000 */
        /* <DEDUP_REMOVED lines=9> */
.L_x_1573:
[----:B------:R-:W-:Y:S05]  /*ad50*/  BSYNC B0 ;  /* 0x0000000000007941 */ /* 0x000fea0003800000 */
.L_x_1572:
[----:B------:R-:W-:Y:S01]  /*ad60*/  ISETP.NE.AND P0, PT, R21, RZ, PT ;  /* 0x000000ff1500720c */ /* 0x000fe20003f05270 */
[----:B------:R-:W-:Y:S01]  /*ad70*/  BSSY B0, `(.L_x_1574) ;  /* 0x0000010000007945 */ /* 0x000fe20003800000 */
[----:B------:R-:W-:-:S04]  /*ad80*/  LOP3.LUT P5, RZ, R91, 0x7, RZ, 0xc0, !PT ;  /* 0x000000075bff7812 */ /* 0x000fc800078ac0ff */
        /* <DEDUP_REMOVED lines=14> */
.L_x_1575:
[----:B------:R-:W-:Y:S05]  /*ae70*/  BSYNC B0 ;  /* 0x0000000000007941 */ /* 0x000fea0003800000 */
.L_x_1574:
        /* <DEDUP_REMOVED lines=10> */
.L_x_1577:
[----:B------:R-:W-:Y:S05]  /*af20*/  BSYNC B0 ;  /* 0x0000000000007941 */ /* 0x000fea0003800000 */
.L_x_1576:
        /* <DEDUP_REMOVED lines=10> */
.L_x_1579:
[----:B------:R-:W-:Y:S05]  /*afd0*/  BSYNC B0 ;  /* 0x0000000000007941 */ /* 0x000fea0003800000 */
.L_x_1578:
        /* <DEDUP_REMOVED lines=10> */
.L_x_1581:
[----:B------:R-:W-:Y:S05]  /*b080*/  BSYNC B0 ;  /* 0x0000000000007941 */ /* 0x000fea0003800000 */
.L_x_1580:
        /* <DEDUP_REMOVED lines=10> */
.L_x_1583:
[----:B------:R-:W-:Y:S05]  /*b130*/  BSYNC B0 ;  /* 0x0000000000007941 */ /* 0x000fea0003800000 */
.L_x_1582:
        /* <DEDUP_REMOVED lines=10> */
.L_x_1585:
[----:B------:R-:W-:Y:S05]  /*b1e0*/  BSYNC B0 ;  /* 0x0000000000007941 */ /* 0x000fea0003800000 */
.L_x_1584:
        /* <DEDUP_REMOVED lines=10> */
.L_x_1586:
        /* <DEDUP_REMOVED lines=15> */
.L_x_2936:


//--------------------- .text._ZN5flash16flash_fwd_kernelI23Flash_fwd_kernel_traitsILi128ELi128ELi32ELi4ELb0ELb0EN7cutlass6half_tE19Flash_kernel_traitsILi128ELi128ELi32ELi4ES3_EELb0ELb0ELb0ELb0ELb0ELb1ELb1ELb0EEEvNS_16Flash_fwd_paramsE --------------------------
	.section	.text._ZN5flash16flash_fwd_kernelI23Flash_fwd_kernel_traitsILi128ELi128ELi32ELi4ELb0ELb0EN7cutlass6half_tE19Flash_kernel_traitsILi128ELi128ELi32ELi4ES3_EELb0ELb0ELb0ELb0ELb0ELb1ELb1ELb0EEEvNS_16Flash_fwd_paramsE,"ax",@progbits
	.align	128
        .global         _ZN5flash16flash_fwd_kernelI23Flash_fwd_kernel_traitsILi128ELi128ELi32ELi4ELb0ELb0EN7cutlass6half_tE19Flash_kernel_traitsILi128ELi128ELi32ELi4ES3_EELb0ELb0ELb0ELb0ELb0ELb1ELb1ELb0EEEvNS_16Flash_fwd_paramsE
        .type           _ZN5flash16flash_fwd_kernelI23Flash_fwd_kernel_traitsILi128ELi128ELi32ELi4ELb0ELb0EN7cutlass6half_tE19Flash_kernel_traitsILi128ELi128ELi32ELi4ES3_EELb0ELb0ELb0ELb0ELb0ELb1ELb1ELb0EEEvNS_16Flash_fwd_paramsE,@function
        .size           _ZN5flash16flash_fwd_kernelI23Flash_fwd_kernel_traitsILi128ELi128ELi32ELi4ELb0ELb0EN7cutlass6half_tE19Flash_kernel_traitsILi128ELi128ELi32ELi4ES3_EELb0ELb0ELb0ELb0ELb0ELb1ELb1ELb0EEEvNS_16Flash_fwd_paramsE,(.L_x_2937 - _ZN5flash16flash_fwd_kernelI23Flash_fwd_kernel_traitsILi128ELi128ELi32ELi4ELb0ELb0EN7cutlass6half_tE19Flash_kernel_traitsILi128ELi128ELi32ELi4ES3_EELb0ELb0ELb0ELb0ELb0ELb1ELb1ELb0EEEvNS_16Flash_fwd_paramsE)
        .other          _ZN5flash16flash_fwd_kernelI23Flash_fwd_kernel_traitsILi128ELi128ELi32ELi4ELb0ELb0EN7cutlass6half_tE19Flash_kernel_traitsILi128ELi128ELi32ELi4ES3_EELb0ELb0ELb0ELb0ELb0ELb1ELb1ELb0EEEvNS_16Flash_fwd_paramsE,@"STO_CUDA_ENTRY STV_DEFAULT"
_ZN5flash16flash_fwd_kernelI23Flash_fwd_kernel_traitsILi128ELi128ELi32ELi4ELb0ELb0EN7cutlass6half_tE19Flash_kernel_traitsILi128ELi128ELi32ELi4ES3_EELb0ELb0ELb0ELb0ELb0ELb1ELb1ELb0EEEvNS_16Flash_fwd_paramsE:
.text._ZN5flash16flash_fwd_kernelI23Flash_fwd_kernel_traitsILi128ELi128ELi32ELi4ELb0ELb0EN7cutlass6half_tE19Flash_kernel_traitsILi128ELi128ELi32ELi4ES3_EELb0ELb0ELb0ELb0ELb0ELb1ELb1ELb0EEEvNS_16Flash_fwd_paramsE:
        /* <DEDUP_REMOVED lines=41> */
.L_x_1587:
[----:B-1----:R-:W1:Y:S02]  /*0290*/  LDC R4, c[0x0][0x2c8] ;  /* 0x0000b200ff047b82 */ /* 0x002e640000000800 */
.L_x_1588:
        /* <DEDUP_REMOVED lines=94> */
[----:B------:R-:W2:Y:S01]  /*0880*/  @!P1 LDC.64 R12, c[0x0][0x240] ;  /* 0x00009000ff0c9b82 */ /* 0x000ea20000000a00 */
[----:B------:R1:W-:Y:S01]  /*0890*/  STL.64 [R1+0x8], R42 ;  /* 0x0000082a01007387 */ /* 0x0003e20000100a00 */
        /* <DEDUP_REMOVED lines=119> */
[----:B------:R-:W-:-:S03]  /*1010*/  ISETP.NE.AND P5, PT, R33, RZ, PT ;  /* 0x000000ff2100720c */ /* 0x000fc60003fa5270 */
        /* <DEDUP_REMOVED lines=14> */
[----:B------:R-:W-:Y:S01]  /*1100*/  @!P2 IMAD.IADD R3, R3, 0x1, R6 ;  /* 0x000000010303a824 */ /* 0x000fe200078e0206 */
[C---:B---3--:R-:W-:Y:S01]  /*1110*/  @!P2 LEA R20, P3, R2.reuse, R20, 0x1 ;  /* 0x000000140214a211 */ /* 0x048fe200078608ff */
[----:B------:R-:W-:Y:S03]  /*1120*/  @!P0 LDGSTS.E.BYPASS.LTC128B.128 [R0+0x2800], desc[UR14][R4.64] ;  /* 0x0280000004008fae */ /* 0x000fe6000b901d4e */
[----:B------:R-:W-:Y:S01]  /*1130*/  @!P2 LEA.HI.X R21, R2, R21, R3, 0x1, P3 ;  /* 0x000000150215a211 */ /* 0x000fe200018f0c03 */
[----:B------:R3:W-:Y:S01]  /*1140*/  @!P0 LDGSTS.E.BYPASS.LTC128B.128 [R0+0x6800], desc[UR14][R4.64+0x80] ;  /* 0x0680008004008fae */ /* 0x0007e2000b901d4e */
[----:B------:R-:W-:-:S02]  /*1150*/  LOP3.LUT R3, R8, 0xfffffff0, RZ, 0xc0, !PT ;  /* 0xfffffff008037812 */ /* 0x000fc400078ec0ff */
[-C--:B------:R-:W-:Y:S02]  /*1160*/  ISETP.GE.AND P0, PT, R35, R18.reuse, PT ;  /* 0x000000122300720c */ /* 0x080fe40003f06270 */
[----:B------:R-:W1:Y:S01]  /*1170*/  @!P1 LDC.64 R34, c[0x0][0x240] ;  /* 0x00009000ff229b82 */ /* 0x000e620000000a00 */
[----:B------:R-:W-:Y:S01]  /*1180*/  IMAD.IADD R6, R120, 0x1, -R3 ;  /* 0x0000000178067824 */ /* 0x000fe200078e0a03 */
[----:B------:R-:W-:Y:S02]  /*1190*/  @!P2 MOV R3, 0x400 ;  /* 0x000004000003a802 */ /* 0x000fe40000000f00 */
[----:B------:R-:W-:Y:S02]  /*11a0*/  ISETP.GE.AND P3, PT, R10, R18, PT ;  /* 0x000000120a00720c */ /* 0x000fe40003f66270 */
[----:B----4-:R-:W-:Y:S02]  /*11b0*/  @!P2 LEA R27, R25, R3, 0x18 ;  /* 0x00000003191ba211 */ /* 0x010fe400078ec0ff */
[----:B---3--:R-:W-:-:S02]  /*11c0*/  LEA.HI R4, R8, R7, RZ, 0x1 ;  /* 0x0000000708047211 */ /* 0x008fc400078f08ff */
        /* <DEDUP_REMOVED lines=36> */
.L_x_1590:
        /* <DEDUP_REMOVED lines=15> */
.L_x_1591:
[----:B------:R-:W-:Y:S01]  /*1500*/  @!P1 IMAD.X R7, RZ, RZ, R43, P5 ;  /* 0x000000ffff079224 */ /* 0x000fe200028e062b */
[----:B------:R-:W-:Y:S01]  /*1510*/  ISETP.NE.AND P5, PT, R33, RZ, PT ;  /* 0x000000ff2100720c */ /* 0x000fe20003fa5270 */
[----:B------:R-:W-:Y:S01]  /*1520*/  IMAD R0, R11, R12, RZ ;  /* 0x0000000c0b007224 */ /* 0x000fe200078e02ff */
[----:B------:R-:W-:Y:S01]  /*1530*/  @!P1 MOV R4, R16 ;  /* 0x0000001000049202 */ /* 0x000fe20000000f00 */
[----:B------:R-:W-:Y:S01]  /*1540*/  IMAD.WIDE.U32 R2, R10, R12, R28 ;  /* 0x0000000c0a027225 */ /* 0x000fe200078e001c */
[C---:B------:R-:W-:Y:S01]  /*1550*/  @!P1 LEA R23, R19.reuse, R23, 0x1 ;  /* 0x0000001713179211 */ /* 0x040fe200078e08ff */
[----:B------:R-:W-:Y:S01]  /*1560*/  ULDC.64 UR6, c[0x0][0x260] ;  /* 0x0000980000067ab9 */ /* 0x000fe20000000a00 */
[----:B------:R-:W-:Y:S01]  /*1570*/  SHF.R.S32.HI R14, RZ, 0x1f, R32 ;  /* 0x0000001fff0e7819 */ /* 0x000fe20000011420 */
[C---:B------:R-:W-:Y:S01]  /*1580*/  @!P2 IMAD R6, R19.reuse, 0x2, R27 ;  /* 0x000000021306a824 */ /* 0x040fe200078e021b */
[----:B------:R-:W-:Y:S01]  /*1590*/  IADD3 R2, P4, R8, R2, RZ ;  /* 0x0000000208027210 */ /* 0x000fe20007f9e0ff */
[----:B------:R-:W-:Y:S01]  /*15a0*/  IMAD R0, R10, R13, R0 ;  /* 0x0000000d0a007224 */ /* 0x000fe200078e0200 */
[C---:B------:R-:W-:Y:S01]  /*15b0*/  SHF.L.U64.HI R124, R12.reuse, 0x5, R13 ;  /* 0x000000050c7c7819 */ /* 0x040fe2000001020d */
        /* <DEDUP_REMOVED lines=9> */
[-C--:B------:R-:W-:Y:S01]  /*1650*/  @!P1 IMAD R0, R7, R34.reuse, RZ ;  /* 0x0000002207009224 */ /* 0x080fe200078e02ff */
[----:B------:R-:W-:Y:S01]  /*1660*/  SHF.R.S32.HI R16, RZ, 0x1f, R77 ;  /* 0x0000001fff107819 */ /* 0x000fe2000001144d */
[----:B------:R-:W-:Y:S01]  /*1670*/  @!P5 IMAD R22, R19, 0x2, R31 ;  /* 0x000000021316d824 */ /* 0x000fe200078e021f */
[----:B------:R-:W-:Y:S01]  /*1680*/  SHF.L.U32 R119, R12, 0x4, RZ ;  /* 0x000000040c777819 */ /* 0x000fe200000006ff */
[----:B------:R-:W-:Y:S01]  /*1690*/  @!P1 IMAD R9, R18, R35, R0 ;  /* 0x0000002312099224 */ /* 0x000fe200078e0200 */
[----:B------:R-:W-:Y:S01]  /*16a0*/  SHF.L.U64.HI R116, R12, 0x4, R13 ;  /* 0x000000040c747819 */ /* 0x000fe2000001020d */
[----:B------:R-:W-:Y:S01]  /*16b0*/  @!P1 IMAD.WIDE.U32 R4, R18, R34, R4 ;  /* 0x0000002212049225 */ /* 0x000fe200078e0004 */
[----:B------:R-:W-:Y:S01]  /*16c0*/  ULDC UR5, c[0x0][0x39c] ;  /* 0x0000e70000057ab9 */ /* 0x000fe20000000800 */
[----:B------:R-:W3:Y:S02]  /*16d0*/  @!P5 LDC.64 R18, c[0x0][0x218] ;  /* 0x00008600ff12db82 */ /* 0x000ee40000000a00 */
[----:B------:R-:W-:-:S04]  /*16e0*/  IMAD.WIDE.U32 R42, R32, UR6, R2 ;  /* 0x00000006202a7c25 */ /* 0x000fc8000f8e0002 */
[-C--:B------:R-:W-:Y:S01]  /*16f0*/  IMAD.WIDE.U32 R2, R10, R138.reuse, R28 ;  /* 0x0000008a0a027225 */ /* 0x080fe200078e001c */
[----:B------:R-:W-:Y:S03]  /*1700*/  STL.64 [R1+0x30], R42 ;  /* 0x0000302a01007387 */ /* 0x000fe60000100a00 */
[----:B------:R-:W-:Y:S01]  /*1710*/  IMAD R0, R11, R138, RZ ;  /* 0x0000008a0b007224 */ /* 0x000fe200078e02ff */
[----:B------:R-:W-:Y:S01]  /*1720*/  IADD3 R8, P2, R25, R2, RZ ;  /* 0x0000000219087210 */ /* 0x000fe20007f5e0ff */
[----:B------:R-:W-:Y:S01]  /*1730*/  IMAD.SHL.U32 R121, R12, 0x20, RZ ;  /* 0x000000200c797824 */ /* 0x000fe200078e00ff */
[----:B------:R-:W-:Y:S01]  /*1740*/  @!P1 IADD3 R2, R5, R9, RZ ;  /* 0x0000000905029210 */ /* 0x000fe20007ffe0ff */
[----:B------:R-:W-:Y:S01]  /*1750*/  IMAD R7, R10, R139, R0 ;  /* 0x0000008b0a077224 */ /* 0x000fe200078e0200 */
[----:B------:R-:W4:Y:S01]  /*1760*/  @!P3 LDC.64 R12, c[0x0][0x220] ;  /* 0x00008800ff0cbb82 */ /* 0x000f220000000a00 */
[----:B------:R-:W-:Y:S01]  /*1770*/  IMAD R0, R124, R77, RZ ;  /* 0x0000004d7c007224 */ /* 0x000fe200078e02ff */
[----:B------:R-:W-:Y:S01]  /*1780*/  STL [R1+0x24], R124 ;  /* 0x0000247c01007387 */ /* 0x000fe20000100800 */
[----:B--2---:R-:W-:Y:S01]  /*1790*/  IMAD R6, R14, UR6, RZ ;  /* 0x000000060e067c24 */ /* 0x004fe2000f8e02ff */
[----:B------:R-:W-:Y:S01]  /*17a0*/  IADD3.X R9, R30, R3, R7, P2, !PT ;  /* 0x000000031e097210 */ /* 0x000fe200017fe407 */
[----:B------:R-:W-:Y:S01]  /*17b0*/  IMAD.MOV.U32 R122, RZ, RZ, R42 ;  /* 0x000000ffff7a7224 */ /* 0x000fe200078e002a */
[----:B------:R-:W-:Y:S01]  /*17c0*/  STL [R1+0x20], R121 ;  /* 0x0000207901007387 */ /* 0x000fe20000100800 */
[----:B------:R-:W-:Y:S01]  /*17d0*/  IMAD R15, R32, UR7, R6 ;  /* 0x00000007200f7c24 */ /* 0x000fe2000f8e0206 */
[----:B------:R-:W2:Y:S01]  /*17e0*/  @!P6 LDC.64 R20, c[0x0][0x218] ;  /* 0x00008600ff14eb82 */ /* 0x000ea20000000a00 */
[----:B-1----:R-:W-:Y:S01]  /*17f0*/  @!P1 LEA R6, P4, R4, R26, 0x1 ;  /* 0x0000001a04069211 */ /* 0x002fe200078808ff */
[----:B------:R-:W-:Y:S01]  /*1800*/  IMAD R0, R16, R121, R0 ;  /* 0x0000007910007224 */ /* 0x000fe200078e0200 */
[----:B------:R-:W-:Y:S01]  /*1810*/  ULDC.64 UR6, c[0x0][0x268] ;  /* 0x00009a0000067ab9 */ /* 0x000fe20000000a00 */
[----:B------:R-:W-:Y:S01]  /*1820*/  IMAD.IADD R123, R43, 0x1, R15 ;  /* 0x000000012b7b7824 */ /* 0x000fe200078e020f */
[----:B------:R-:W-:Y:S01]  /*1830*/  @!P1 LEA.HI.X R7, R4, R27, R2, 0x1, P4 ;  /* 0x0000001b04079211 */ /* 0x000fe200020f0c02 */
[----:B------:R-:W-:-:S02]  /*1840*/  IMAD R5, R14, UR6, RZ ;  /* 0x000000060e057c24 */ /* 0x000fc4000f8e02ff */
[----:B------:R-:W-:Y:S01]  /*1850*/  IMAD.WIDE.U32 R2, R77, R121, R122 ;  /* 0x000000794d027225 */ /* 0x000fe200078e007a */
[----:B------:R-:W-:Y:S03]  /*1860*/  STL.64 [R1+0x18], R122 ;  /* 0x0000187a01007387 */ /* 0x000fe60000100a00 */
[----:B------:R-:W-:Y:S01]  /*1870*/  IMAD.IADD R0, R3, 0x1, R0 ;  /* 0x0000000103007824 */ /* 0x000fe200078e0200 */
[----:B---3--:R-:W-:Y:S01]  /*1880*/  @!P5 LEA R4, P4, R2, R18, 0x1 ;  /* 0x000000120204d211 */ /* 0x008fe200078808ff */
[----:B------:R-:W-:Y:S01]  /*1890*/  IMAD R14, R32, UR7, R5 ;  /* 0x00000007200e7c24 */ /* 0x000fe2000f8e0205 */
[----:B------:R-:W-:Y:S01]  /*18a0*/  @!P6 IADD3 R3, P2, R119, R2, RZ ;  /* 0x000000027703e210 */ /* 0x000fe20007f5e0ff */
[----:B------:R-:W-:Y:S01]  /*18b0*/  @!P1 LDGSTS.E.BYPASS.LTC128B.128 [R23+0x3800], desc[UR14][R6.64] ;  /* 0x0380000006179fae */ /* 0x000fe2000b901d4e */
[----:B------:R-:W-:Y:S01]  /*18c0*/  @!P5 LEA.HI.X R5, R2, R19, R0, 0x1, P4 ;  /* 0x000000130205d211 */ /* 0x000fe200020f0c00 */
[----:B------:R-:W-:-:S02]  /*18d0*/  IMAD.WIDE.U32 R24, R32, UR6, R8 ;  /* 0x0000000620187c25 */ /* 0x000fc4000f8e0008 */
[----:B------:R1:W-:Y:S02]  /*18e0*/  @!P1 LDGSTS.E.BYPASS.LTC128B.128 [R23+0x7800], desc[UR14][R6.64+0x80] ;  /* 0x0780008006179fae */ /* 0x0003e4000b901d4e */
[----:B------:R-:W-:Y:S01]  /*18f0*/  @!P6 IMAD.X R0, R116, 0x1, R0, P2 ;  /* 0x000000017400e824 */ /* 0x000fe200010e0600 */
[C---:B--2---:R-:W-:Y:S01]  /*1900*/  @!P6 LEA R2, P2, R3.reuse, R20, 0x1 ;  /* 0x000000140302e211 */ /* 0x044fe200078408ff */
[----:B------:R-:W-:Y:S03]  /*1910*/  @!P5 LDGSTS.E.BYPASS.LTC128B.128 [R22+0x8000], desc[UR14][R4.64] ;  /* 0x080000000416dfae */ /* 0x000fe6000b901d4e */
[----:B------:R-:W-:Y:S01]  /*1920*/  @!P6 LEA.HI.X R3, R3, R21, R0, 0x1, P2 ;  /* 0x000000150303e211 */ /* 0x000fe200010f0c00 */
[----:B------:R2:W-:Y:S01]  /*1930*/  @!P5 LDGSTS.E.BYPASS.LTC128B.128 [R22+0x9000], desc[UR14][R4.64+0x80] ;  /* 0x090000800416dfae */ /* 0x0005e2000b901d4e */
[----:B------:R-:W-:-:S03]  /*1940*/  SHF.L.U32 R0, R39, 0x6, RZ ;  /* 0x0000000627007819 */ /* 0x000fc600000006ff */
[----:B------:R-:W-:Y:S01]  /*1950*/  @!P6 LDGSTS.E.BYPASS.LTC128B.128 [R17+0x8800], desc[UR14][R2.64] ;  /* 0x088000000211efae */ /* 0x000fe2000b901d4e */
[----:B------:R-:W-:-:S03]  /*1960*/  LOP3.LUT R0, R0, 0x1c0, RZ, 0xc0, !PT ;  /* 0x000001c000007812 */ /* 0x000fc600078ec0ff */
[----:B------:R3:W-:Y:S04]  /*1970*/  @!P6 LDGSTS.E.BYPASS.LTC128B.128 [R17+0x9800], desc[UR14][R2.64+0x80] ;  /* 0x098000800211efae */ /* 0x0007e8000b901d4e */
[----:B------:R-:W0:Y:S04]  /*1980*/  LDGDEPBAR ;  /* 0x00000000000079af */ /* 0x000e280000000000 */
[----:B------:R-:W-:Y:S01]  /*1990*/  STL.64 [R1+0x28], R24 ;  /* 0x0000281801007387 */ /* 0x000fe20000100a00 */
[----:B-1----:R-:W-:Y:S01]  /*19a0*/  IMAD.SHL.U32 R6, R10, 0x8, RZ ;  /* 0x000000080a067824 */ /* 0x002fe200078e00ff */
[----:B------:R-:W-:Y:S01]  /*19b0*/  SHF.L.U32 R7, R38, 0x3, RZ ;  /* 0x0000000326077819 */ /* 0x000fe200000006ff */
[----:B------:R-:W1:Y:S03]  /*19c0*/  @!P0 LDC.64 R10, c[0x0][0x220] ;  /* 0x00008800ff0a8b82 */ /* 0x000e660000000a00 */
[----:B------:R-:W-:-:S02]  /*19d0*/  LOP3.LUT R8, R0, 0x8, R6, 0xf8, !PT ;  /* 0x0000000800087812 */ /* 0x000fc400078ef806 */
[----:B------:R-:W-:Y:S01]  /*19e0*/  SHF.R.U32.HI R6, RZ, 0x3, R0 ;  /* 0x00000003ff067819 */ /* 0x000fe20000011600 */
[----:B--2---:R-:W-:Y:S02]  /*19f0*/  IMAD R5, R16, R138, RZ ;  /* 0x0000008a10057224 */ /* 0x004fe400078e02ff */
[----:B------:R-:W-:Y:S01]  /*1a00*/  IMAD.SHL.U32 R4, R37, 0x40, RZ ;  /* 0x0000004025047824 */ /* 0x000fe200078e00ff */
[----:B------:R-:W-:Y:S01]  /*1a10*/  LOP3.LUT R9, R8, R6, RZ, 0x3c, !PT ;  /* 0x0000000608097212 */ /* 0x000fe200078e3cff */
[----:B------:R-:W-:Y:S01]  /*1a20*/  IMAD R5, R77, R139, R5 ;  /* 0x0000008b4d057224 */ /* 0x000fe200078e0205 */
[----:B------:R-:W-:Y:S02]  /*1a30*/  LEA.HI R8, R41, R120, RZ, 0x5 ;  /* 0x0000007829087211 */ /* 0x000fe400078f28ff */
[----:B------:R-:W-:Y:S01]  /*1a40*/  LOP3.LUT R4, R4, 0x1c0, RZ, 0xc0, !PT ;  /* 0x000001c004047812 */ /* 0x000fe200078ec0ff */
[----:B---3--:R-:W-:Y:S01]  /*1a50*/  IMAD.WIDE.U32 R2, R77, R138, RZ ;  /* 0x0000008a4d027225 */ /* 0x008fe200078e00ff */
[----:B------:R-:W-:-:S04]  /*1a60*/  DEPBAR.LE SB0, 0x0 ;  /* 0x000080000000791a */ /* 0x000fc80000000000 */
[----:B------:R-:W-:Y:S01]  /*1a70*/  IMAD.IADD R3, R3, 0x1, R5 ;  /* 0x0000000103037824 */ /* 0x000fe200078e0205 */
[----:B------:R-:W-:Y:S01]  /*1a80*/  BAR.SYNC.DEFER_BLOCKING 0x0 ;  /* 0x0000000000007b1d */ /* 0x000fe20000010000 */
[----:B------:R-:W-:Y:S01]  /*1a90*/  IMAD.IADD R5, R25, 0x1, R14 ;  /* 0x0000000119057824 */ /* 0x000fe200078e020e */
[----:B------:R-:W-:Y:S02]  /*1aa0*/  LEA R0, P1, R2, R24, 0x5 ;  /* 0x0000001802007211 */ /* 0x000fe400078228ff */
[----:B------:R-:W-:Y:S02]  /*1ab0*/  LOP3.LUT R7, R4, 0x8, R7, 0xf8, !PT ;  /* 0x0000000804077812 */ /* 0x000fe400078ef807 */
[----:B------:R-:W-:Y:S01]  /*1ac0*/  SHF.R.U32.HI R4, RZ, 0x3, R4 ;  /* 0x00000003ff047819 */ /* 0x000fe20000011604 */
[----:B------:R2:W-:Y:S01]  /*1ad0*/  STL [R1+0x38], R5 ;  /* 0x0000380501007387 */ /* 0x0005e20000100800 */
[----:B------:R-:W-:Y:S02]  /*1ae0*/  LEA.HI.X R2, R2, R5, R3, 0x5, P1 ;  /* 0x0000000502027211 */ /* 0x000fe400008f2c03 */
[----:B------:R-:W-:-:S02]  /*1af0*/  LOP3.LUT R118, R7, R4, RZ, 0x3c, !PT ;  /* 0x0000000407767212 */ /* 0x000fc400078e3cff */
[----:B----4-:R-:W-:Y:S02]  /*1b00*/  @!P3 LEA R4, P2, R0, R12, 0x1 ;  /* 0x0000000c0004b211 */ /* 0x010fe400078408ff */
[----:B------:R-:W-:Y:S02]  /*1b10*/  SHF.R.S32.HI R8, RZ, 0x5, R8 ;  /* 0x00000005ff087819 */ /* 0x000fe40000011408 */
[----:B------:R-:W-:Y:S02]  /*1b20*/  @!P0 LEA R3, P1, R138, R0, 0x4 ;  /* 0x000000008a038211 */ /* 0x000fe400078220ff */
[----:B------:R-:W-:Y:S02]  /*1b30*/  SHF.L.U32 R120, R120, 0x1, RZ ;  /* 0x0000000178787819 */ /* 0x000fe400000006ff */
[----:B-1----:R-:W-:Y:S01]  /*1b40*/  @!P0 LEA R6, P4, R3, R10, 0x1 ;  /* 0x0000000a03068211 */ /* 0x002fe200078808ff */
[----:B------:R-:W-:Y:S04]  /*1b50*/  @P3 STS.128 [R228+0xa000], RZ ;  /* 0x00a000ffe4003388 */ /* 0x000fe80000000c00 */
[----:B------:R-:W-:Y:S01]  /*1b60*/  @P3 STS.128 [R228+0xb000], RZ ;  /* 0x00b000ffe4003388 */ /* 0x000fe20000000c00 */
[----:B--2---:R-:W-:-:S04]  /*1b70*/  SHF.L.U32 R5, R36, 0x6, RZ ;  /* 0x0000000624057819 */ /* 0x004fc800000006ff */
[----:B------:R-:W-:Y:S02]  /*1b80*/  LOP3.LUT R117, R5, 0xfffffe00, RZ, 0xc0, !PT ;  /* 0xfffffe0005757812 */ /* 0x000fe400078ec0ff */
[----:B------:R-:W-:Y:S01]  /*1b90*/  @!P3 LEA.HI.X R5, R0, R13, R2, 0x1, P2 ;  /* 0x0000000d0005b211 */ /* 0x000fe200010f0c02 */
[----:B------:R-:W-:Y:S01]  /*1ba0*/  IMAD R0, R38, 0x200, R9 ;  /* 0x0000020026007824 */ /* 0x000fe200078e0209 */
[----:B------:R-:W-:Y:S01]  /*1bb0*/  @!P0 LEA.HI.X R2, R138, R2, R139, 0x4, P1 ;  /* 0x000000028a028211 */ /* 0x000fe200008f248b */
[----:B------:R-:W-:Y:S01]  /*1bc0*/  IMAD R8, R8, 0x400, R117 ;  /* 0x0000040008087824 */ /* 0x000fe200078e0275 */
[----:B------:R-:W-:Y:S01]  /*1bd0*/  R2P PR, R37, 0x6 ;  /* 0x0000000625007804 */ /* 0x000fe20000000000 */
[----:B------:R-:W-:Y:S01]  /*1be0*/  @!PT LDS RZ, [RZ] ;  /* 0x00000000fffff984 */ /* 0x000fe20000000800 */
[----:B------:R-:W-:Y:S01]  /*1bf0*/  @!PT LDS RZ, [RZ] ;  /* 0x00000000fffff984 */ /* 0x000fe20000000800 */
[----:B------:R-:W-:Y:S01]  /*1c00*/  @!PT LDS RZ, [RZ] ;  /* 0x00000000fffff984 */ /* 0x000fe20000000800 */
[----:B------:R-:W-:Y:S01]  /*1c10*/  @!P3 LDGSTS.E.BYPASS.LTC128B.128 [R228+0xa000], desc[UR14][R4.64] ;  /* 0x0a00000004e4bfae */ /* 0x000fe2000b901d4e */
[----:B------:R-:W-:Y:S01]  /*1c20*/  @!P0 LEA.HI.X R7, R3, R11, R2, 0x1, P4 ;  /* 0x0000000b03078211 */ /* 0x000fe200020f0c02 */
[----:B------:R-:W-:Y:S01]  /*1c30*/  IMAD.MOV.U32 R3, RZ, RZ, 0x10 ;  /* 0x00000010ff037424 */ /* 0x000fe200078e00ff */
[----:B------:R-:W-:Y:S01]  /*1c40*/  IADD3 R2, R118, R8, RZ ;  /* 0x0000000876027210 */ /* 0x000fe20007ffe0ff */
[----:B------:R-:W-:Y:S01]  /*1c50*/  @!P3 LDGSTS.E.BYPASS.LTC128B.128 [R228+0xb000], desc[UR14][R4.64+0x80] ;  /* 0x0b00008004e4bfae */ /* 0x000fe2000b901d4e */
[----:B------:R-:W-:-:S02]  /*1c60*/  LEA R212, R0, UR4, 0x1 ;  /* 0x0000000400d47c11 */ /* 0x000fc4000f8e08ff */
[----:B------:R-:W-:Y:S01]  /*1c70*/  LEA R214, R2, UR4, 0x1 ;  /* 0x0000000402d67c11 */ /* 0x000fe2000f8e08ff */
[----:B------:R-:W-:Y:S01]  /*1c80*/  @P0 STS.128 [R228+0xa800], RZ ;  /* 0x00a800ffe4000388 */ /* 0x000fe20000000c00 */
[----:B------:R-:W-:Y:S01]  /*1c90*/  IMAD.MOV.U32 R2, RZ, RZ, -0x20 ;  /* 0xffffffe0ff027424 */ /* 0x000fe200078e00ff */
[----:B------:R-:W-:Y:S01]  /*1ca0*/  SEL R3, R3, 0xfffffff0, !P1 ;  /* 0xfffffff003037807 */ /* 0x000fe20004800000 */
[C---:B------:R-:W-:Y:S01]  /*1cb0*/  VIADD R223, R212.reuse, 0x8020 ;  /* 0x00008020d4df7836 */ /* 0x040fe20000000000 */
[----:B------:R-:W-:Y:S01]  /*1cc0*/  @P0 STS.128 [R228+0xb800], RZ ;  /* 0x00b800ffe4000388 */ /* 0x000fe20000000c00 */
[----:B------:R-:W-:Y:S02]  /*1cd0*/  IADD3 R0, R212, 0x8000, RZ ;  /* 0x00008000d4007810 */ /* 0x000fe40007ffe0ff */
[----:B------:R-:W-:Y:S01]  /*1ce0*/  SEL R2, R2, 0x20, P2 ;  /* 0x0000002002027807 */ /* 0x000fe20001000000 */
[----:B------:R-:W-:Y:S01]  /*1cf0*/  @!PT LDS RZ, [RZ] ;  /* 0x00000000fffff984 */ /* 0x000fe20000000800 */
[----:B------:R-:W-:Y:S01]  /*1d00*/  @!PT LDS RZ, [RZ] ;  /* 0x00000000fffff984 */ /* 0x000fe20000000800 */
[----:B------:R-:W-:Y:S01]  /*1d10*/  @!PT LDS RZ, [RZ] ;  /* 0x00000000fffff984 */ /* 0x000fe20000000800 */
[----:B------:R-:W-:Y:S01]  /*1d20*/  @!P0 LDGSTS.E.BYPASS.LTC128B.128 [R228+0xa800], desc[UR14][R6.64] ;  /* 0x0a80000006e48fae */ /* 0x000fe2000b901d4e */
[----:B------:R-:W-:Y:S01]  /*1d30*/  R2P PR, R39, 0x6 ;  /* 0x0000000627007804 */ /* 0x000fe20000000000 */
[----:B------:R-:W-:Y:S01]  /*1d40*/  IMAD R216, R3, 0x2, R214 ;  /* 0x0000000203d87824 */ /* 0x000fe200078e02d6 */
[C---:B------:R-:W-:Y:S01]  /*1d50*/  LEA R222, R2.reuse, R214, 0x1 ;  /* 0x000000d602de7211 */ /* 0x040fe200078e08ff */
[----:B------:R1:W-:Y:S02]  /*1d60*/  @!P0 LDGSTS.E.BYPASS.LTC128B.128 [R228+0xb800], desc[UR14][R6.64+0x80] ;  /* 0x0b80008006e48fae */ /* 0x0003e4000b901d4e */
[----:B------:R-:W-:-:S02]  /*1d70*/  IMAD R220, R2, 0x2, R216 ;  /* 0x0000000202dc7824 */ /* 0x000fc400078e02d8 */
[----:B------:R-:W-:Y:S04]  /*1d80*/  LDSM.16.M88.4 R16, [R214] ;  /* 0x00000000d610783b */ /* 0x000fe80000000200 */
[----:B------:R-:W2:Y:S02]  /*1d90*/  LDSM.16.M88.4 R20, [R212+0x8000] ;  /* 0x00800000d414783b */ /* 0x000ea40000000200 */
[----:B------:R-:W-:Y:S01]  /*1da0*/  @P1 IADD3 R223, R0, -0x20, RZ ;  /* 0xffffffe000df1810 */ /* 0x000fe20007ffe0ff */
[----:B------:R-:W-:Y:S01]  /*1db0*/  IMAD.MOV.U32 R0, RZ, RZ, 0x40 ;  /* 0x00000040ff007424 */ /* 0x000fe200078e00ff */
[----:B------:R-:W3:Y:S04]  /*1dc0*/  LDSM.16.M88.4 R12, [R214+0x2000] ;  /* 0x00200000d60c783b */ /* 0x000ee80000000200 */
[----:B------:R-:W-:Y:S01]  /*1dd0*/  LDSM.16.M88.4 R8, [R216] ;  /* 0x00000000d808783b */ /* 0x000fe20000000200 */
[----:B------:R-:W-:-:S03]  /*1de0*/  SEL R0, R0, 0xffffffc0, !P2 ;  /* 0xffffffc000007807 */ /* 0x000fc60005000000 */
[----:B------:R-:W4:Y:S02]  /*1df0*/  LDSM.16.M88.4 R28, [R223] ;  /* 0x00000000df1c783b */ /* 0x000f240000000200 */
[----:B------:R-:W-:Y:S02]  /*1e00*/  IMAD.IADD R221, R212, 0x1, R0 ;  /* 0x00000001d4dd7824 */ /* 0x000fe400078e0200 */
[----:B------:R-:W-:Y:S01]  /*1e10*/  LDSM.16.M88.4 R40, [R222] ;  /* 0x00000000de28783b */ /* 0x000fe20000000200 */
[----:B------:R-:W-:-:S03]  /*1e20*/  IMAD.IADD R219, R0, 0x1, R223 ;  /* 0x0000000100db7824 */ /* 0x000fc600078e02df */
[----:B-1----:R-:W1:Y:S04]  /*1e30*/  LDSM.16.M88.4 R4, [R216+0x2000] ;  /* 0x00200000d804783b */ /* 0x002e680000000200 */
[----:B------:R-:W-:Y:S04]  /*1e40*/  LDSM.16.M88.4 R52, [R221+0x8000] ;  /* 0x00800000dd34783b */ /* 0x000fe80000000200 */
[----:B------:R-:W5:Y:S04]  /*1e50*/  LDSM.16.M88.4 R56, [R212+0x8800] ;  /* 0x00880000d438783b */ /* 0x000f680000000200 */
[----:B------:R-:W5:Y:S04]  /*1e60*/  LDSM.16.M88.4 R24, [R222+0x2000] ;  /* 0x00200000de18783b */ /* 0x000f680000000200 */
[----:B------:R-:W-:Y:S01]  /*1e70*/  LDSM.16.M88.4 R64, [R219] ;  /* 0x00000000db40783b */ /* 0x000fe20000000200 */
[-C--:B--2---:R-:W-:Y:S03]  /*1e80*/  HMMA.16816.F32 R36, R16, R20.reuse, RZ ;  /* 0x000000141024723c */ /* 0x084fe600000018ff */
[----:B------:R-:W2:Y:S04]  /*1e90*/  LDSM.16.M88.4 R48, [R220] ;  /* 0x00000000dc30783b */ /* 0x000ea80000000200 */
[----:B------:R-:W2:Y:S01]  /*1ea0*/  LDSM.16.M88.4 R60, [R223+0x800] ;  /* 0x00080000df3c783b */ /* 0x000ea20000000200 */
[C---:B---3--:R-:W-:Y:S03]  /*1eb0*/  HMMA.16816.F32 R32, R12.reuse, R20, RZ ;  /* 0x000000140c20723c */ /* 0x048fe600000018ff */
[----:B------:R-:W-:Y:S03]  /*1ec0*/  LDSM.16.M88.4 R100, [R212+0x9000] ;  /* 0x00900000d464783b */ /* 0x000fe60000000200 */
[-C--:B------:R-:W-:Y:S01]  /*1ed0*/  HMMA.16816.F32 R68, R12, R22.reuse, RZ ;  /* 0x000000160c44723c */ /* 0x080fe200000018ff */
[----:B------:R-:W-:Y:S04]  /*1ee0*/  LDSM.16.M88.4 R108, [R223+0x1000] ;  /* 0x00100000df6c783b */ /* 0x000fe80000000200 */
[----:B------:R-:W0:Y:S01]  /*1ef0*/  LDGDEPBAR ;  /* 0x00000000000079af */ /* 0x000e220000000000 */
[----:B------:R-:W-:Y:S06]  /*1f00*/  HMMA.16816.F32 R80, R16, R22, RZ ;  /* 0x000000161050723c */ /* 0x000fec00000018ff */
[-C--:B----4-:R-:W-:Y:S01]  /*1f10*/  HMMA.16816.F32 R44, R8, R28.reuse, R36 ;  /* 0x0000001c082c723c */ /* 0x090fe20000001824 */
[----:B------:R-:W3:Y:S05]  /*1f20*/  LDSM.16.M88.4 R36, [R220+0x2000] ;  /* 0x00200000dc24783b */ /* 0x000eea0000000200 */
[----:B-1----:R-:W-:Y:S06]  /*1f30*/  HMMA.16816.F32 R32, R4, R28, R32 ;  /* 0x0000001c0420723c */ /* 0x002fec0000001820 */
[C---:B-----5:R-:W-:Y:S06]  /*1f40*/  HMMA.16816.F32 R92, R12.reuse, R56, RZ ;  /* 0x000000380c5c723c */ /* 0x060fec00000018ff */
[----:B------:R-:W-:Y:S06]  /*1f50*/  HMMA.16816.F32 R84, R12, R58, RZ ;  /* 0x0000003a0c54723c */ /* 0x000fec00000018ff */
[-C--:B------:R-:W-:Y:S01]  /*1f60*/  HMMA.16816.F32 R88, R40, R52.reuse, R44 ;  /* 0x000000342858723c */ /* 0x080fe2000000182c */
[----:B------:R-:W1:Y:S05]  /*1f70*/  LDSM.16.M88.4 R44, [R214+0x4000] ;  /* 0x00400000d62c783b */ /* 0x000e6a0000000200 */
[----:B------:R-:W-:Y:S01]  /*1f80*/  HMMA.16816.F32 R96, R24, R52, R32 ;  /* 0x000000341860723c */ /* 0x000fe20000001820 */
[----:B------:R-:W-:Y:S05]  /*1f90*/  LDSM.16.M88.4 R32, [R214+0x6000] ;  /* 0x00600000d620783b */ /* 0x000fea0000000200 */
[----:B------:R-:W-:Y:S06]  /*1fa0*/  HMMA.16816.F32 R72, R16, R56, RZ ;  /* 0x000000381048723c */ /* 0x000fec00000018ff */
[-C--:B------:R-:W-:Y:S01]  /*1fb0*/  HMMA.16816.F32 R20, R4, R30.reuse, R68 ;  /* 0x0000001e0414723c */ /* 0x080fe20000001844 */
[----:B------:R-:W4:Y:S05]  /*1fc0*/  LDSM.16.M88.4 R68, [R221+0x8800] ;  /* 0x00880000dd44783b */ /* 0x000f2a0000000200 */
[----:B------:R-:W-:Y:S01]  /*1fd0*/  HMMA.16816.F32 R12, R8, R30, R80 ;  /* 0x0000001e080c723c */ /* 0x000fe20000001850 */
[----:B------:R-:W5:Y:S05]  /*1fe0*/  LDSM.16.M88.4 R28, [R216+0x4000] ;  /* 0x00400000d81c783b */ /* 0x000f6a0000000200 */
[----:B--2---:R-:W-:Y:S06]  /*1ff0*/  HMMA.16816.F32 R88, R48, R64, R88 ;  /* 0x000000403058723c */ /* 0x004fec0000001858 */
[----:B------:R-:W-:Y:S01]  /*2000*/  HMMA.16816.F32 R16, R16, R58, RZ ;  /* 0x0000003a1010723c */ /* 0x000fe200000018ff */
[----:B------:R-:W2:Y:S05]  /*2010*/  LDSM.16.M88.4 R56, [R219+0x800] ;  /* 0x00080000db38783b */ /* 0x000eaa0000000200 */
[C---:B------:R-:W-:Y:S06]  /*2020*/  HMMA.16816.F32 R92, R4.reuse, R60, R92 ;  /* 0x0000003c045c723c */ /* 0x040fec000000185c */
[----:B------:R-:W-:Y:S06]  /*2030*/  HMMA.16816.F32 R84, R4, R62, R84 ;  /* 0x0000003e0454723c */ /* 0x000fec0000001854 */
[----:B---3--:R-:W-:Y:S06]  /*2040*/  HMMA.16816.F32 R80, R36, R64, R96 ;  /* 0x000000402450723c */ /* 0x008fec0000001860 */
[----:B------:R-:W-:Y:S06]  /*2050*/  HMMA.16816.F32 R112, R8, R60, R72 ;  /* 0x0000003c0870723c */ /* 0x000fec0000001848 */
[-C--:B------:R-:W-:Y:S01]  /*2060*/  HMMA.16816.F32 R72, R24, R54.reuse, R20 ;  /* 0x000000361848723c */ /* 0x080fe20000001814 */
[----:B------:R-:W3:Y:S05]  /*2070*/  LDSM.16.M88.4 R20, [R216+0x6000] ;  /* 0x00600000d814783b */ /* 0x000eea0000000200 */
[----:B------:R-:W-:Y:S01]  /*2080*/  HMMA.16816.F32 R4, R40, R54, R12 ;  /* 0x000000362804723c */ /* 0x000fe2000000180c */
[----:B------:R-:W-:Y:S05]  /*2090*/  LDSM.16.M88.4 R52, [R221+0x9000] ;  /* 0x00900000dd34783b */ /* 0x000fea0000000200 */
[----:B-1----:R-:W-:Y:S06]  /*20a0*/  HMMA.16816.F32 R12, R44, R100, R88 ;  /* 0x000000642c0c723c */ /* 0x002fec0000001858 */
[----:B------:R-:W-:Y:S01]  /*20b0*/  HMMA.16816.F32 R88, R8, R62, R16 ;  /* 0x0000003e0858723c */ /* 0x000fe20000001810 */
[----:B------:R-:W1:Y:S04]  /*20c0*/  LDSM.16.M88.4 R16, [R222+0x4000] ;  /* 0x00400000de10783b */ /* 0x000e680000000200 */
[----:B------:R-:W-:Y:S01]  /*20d0*/  LDSM.16.M88.4 R60, [R219+0x1000] ;  /* 0x00100000db3c783b */ /* 0x000fe20000000200 */
[C---:B----4-:R-:W-:Y:S03]  /*20e0*/  HMMA.16816.F32 R96, R24.reuse, R68, R92 ;  /* 0x000000441860723c */ /* 0x050fe6000000185c */
[----:B------:R-:W-:Y:S03]  /*20f0*/  LDSM.16.M88.4 R8, [R220+0x4000] ;  /* 0x00400000dc08783b */ /* 0x000fe60000000200 */
[----:B------:R-:W-:Y:S01]  /*2100*/  HMMA.16816.F32 R84, R24, R70, R84 ;  /* 0x000000461854723c */ /* 0x000fe20000001854 */
[----:B------:R-:W4:Y:S05]  /*2110*/  LDSM.16.M88.4 R24, [R212+0x9800] ;  /* 0x00980000d418783b */ /* 0x000f2a0000000200 */
[----:B------:R-:W-:Y:S06]  /*2120*/  HMMA.16816.F32 R80, R32, R100, R80 ;  /* 0x000000642050723c */ /* 0x000fec0000001850 */
[-C--:B------:R-:W-:Y:S06]  /*2130*/  HMMA.16816.F32 R104, R36, R66.reuse, R72 ;  /* 0x000000422468723c */ /* 0x080fec0000001848 */
[----:B------:R-:W-:Y:S06]  /*2140*/  HMMA.16816.F32 R64, R48, R66, R4 ;  /* 0x000000423040723c */ /* 0x000fec0000001804 */
[----:B-----5:R-:W-:Y:S01]  /*2150*/  HMMA.16816.F32 R4, R28, R108, R12 ;  /* 0x0000006c1c04723c */ /* 0x020fe2000000180c */
[----:B------:R-:W5:Y:S05]  /*2160*/  LDSM.16.M88.4 R12, [R222+0x6000] ;  /* 0x00600000de0c783b */ /* 0x000f6a0000000200 */
[C---:B------:R-:W-:Y:S06]  /*2170*/  HMMA.16816.F32 R92, R40.reuse, R68, R112 ;  /* 0x00000044285c723c */ /* 0x040fec0000001870 */
[----:B------:R-:W-:Y:S06]  /*2180*/  HMMA.16816.F32 R72, R40, R70, R88 ;  /* 0x000000462848723c */ /* 0x000fec0000001858 */
[C---:B--2---:R-:W-:Y:S06]  /*2190*/  HMMA.16816.F32 R88, R36.reuse, R56, R96 ;  /* 0x000000382458723c */ /* 0x044fec0000001860 */
[----:B------:R-:W-:Y:S06]  /*21a0*/  HMMA.16816.F32 R40, R36, R58, R84 ;  /* 0x0000003a2428723c */ /* 0x000fec0000001854 */
[----:B---3--:R-:W-:Y:S06]  /*21b0*/  HMMA.16816.F32 R36, R20, R108, R80 ;  /* 0x0000006c1424723c */ /* 0x008fec0000001850 */
[----:B------:R-:W-:Y:S06]  /*21c0*/  HMMA.16816.F32 R64, R44, R102, R64 ;  /* 0x000000662c40723c */ /* 0x000fec0000001840 */
[----:B------:R-:W-:Y:S06]  /*21d0*/  HMMA.16816.F32 R84, R48, R56, R92 ;  /* 0x000000383054723c */ /* 0x000fec000000185c */
[----:B-1----:R-:W-:Y:S01]  /*21e0*/  HMMA.16816.F32 R68, R16, R52, R4 ;  /* 0x000000341044723c */ /* 0x002fe20000001804 */
[----:B------:R-:W1:Y:S05]  /*21f0*/  LDSM.16.M88.4 R4, [R220+0x6000] ;  /* 0x00600000dc04783b */ /* 0x000e6a0000000200 */
[C---:B------:R-:W-:Y:S06]  /*2200*/  HMMA.16816.F32 R80, R32.reuse, R102, R104 ;  /* 0x000000662050723c */ /* 0x040fec0000001868 */
[C---:B----4-:R-:W-:Y:S06]  /*2210*/  HMMA.16816.F32 R88, R32.reuse, R24, R88 ;  /* 0x000000182058723c */ /* 0x050fec0000001858 */
[----:B------:R-:W-:Y:S06]  /*2220*/  HMMA.16816.F32 R92, R32, R26, R40 ;  /* 0x0000001a205c723c */ /* 0x000fec0000001828 */
[----:B------:R-:W-:Y:S06]  /*2230*/  HMMA.16816.F32 R72, R48, R58, R72 ;  /* 0x0000003a3048723c */ /* 0x000fec0000001848 */
[----:B-----5:R-:W-:Y:S01]  /*2240*/  HMMA.16816.F32 R32, R12, R52, R36 ;  /* 0x000000340c20723c */ /* 0x020fe20000001824 */
[----:B------:R-:W2:Y:S05]  /*2250*/  LDSM.16.M88.4 R36, [R223+0x1800] ;  /* 0x00180000df24783b */ /* 0x000eaa0000000200 */
[----:B------:R-:W-:Y:S06]  /*2260*/  HMMA.16816.F32 R40, R28, R110, R64 ;  /* 0x0000006e1c28723c */ /* 0x000fec0000001840 */
[----:B------:R-:W-:Y:S06]  /*2270*/  HMMA.16816.F32 R56, R44, R24, R84 ;  /* 0x000000182c38723c */ /* 0x000fec0000001854 */
[----:B------:R-:W-:Y:S06]  /*2280*/  HMMA.16816.F32 R64, R8, R60, R68 ;  /* 0x0000003c0840723c */ /* 0x000fec0000001844 */
[----:B------:R-:W-:Y:S06]  /*2290*/  HMMA.16816.F32 R48, R20, R110, R80 ;  /* 0x0000006e1430723c */ /* 0x000fec0000001850 */
[----:B------:R-:W-:Y:S01]  /*22a0*/  HMMA.16816.F32 R72, R44, R26, R72 ;  /* 0x0000001a2c48723c */ /* 0x000fe20000001848 */
[----:B------:R-:W3:Y:S05]  /*22b0*/  LDSM.16.M88.4 R24, [R221+0x9800] ;  /* 0x00980000dd18783b */ /* 0x000eea0000000200 */
[----:B------:R-:W-:Y:S06]  /*22c0*/  HMMA.16816.F32 R44, R16, R54, R40 ;  /* 0x00000036102c723c */ /* 0x000fec0000001828 */
[----:B-1----:R-:W-:Y:S01]  /*22d0*/  HMMA.16816.F32 R68, R4, R60, R32 ;  /* 0x0000003c0444723c */ /* 0x002fe20000001820 */
[----:B------:R-:W-:Y:S01]  /*22e0*/  FMUL.FTZ R0, R64, UR5 ;  /* 0x0000000540007c20 */ /* 0x000fe20008410000 */
[----:B------:R-:W1:Y:S01]  /*22f0*/  LDSM.16.M88.4 R32, [R219+0x1800] ;  /* 0x00180000db20783b */ /* 0x000e620000000200 */
[----:B------:R-:W-:-:S04]  /*2300*/  DEPBAR.LE SB0, 0x0 ;  /* 0x000080000000791a */ /* 0x000fc80000000000 */
[----:B--2---:R-:W-:Y:S01]  /*2310*/  HMMA.16816.F32 R40, R28, R36, R56 ;  /* 0x000000241c28723c */ /* 0x004fe20000001838 */
[----:B------:R2:W-:Y:S05]  /*2320*/  MUFU.TANH R85, R0 ;  /* 0x0000000000557308 */ /* 0x0005ea0000002400 */
[----:B------:R-:W-:Y:S06]  /*2330*/  HMMA.16816.F32 R52, R12, R54, R48 ;  /* 0x000000360c34723c */ /* 0x000fec0000001830 */
[----:B------:R-:W-:Y:S01]  /*2340*/  HMMA.16816.F32 R56, R20, R36, R88 ;  /* 0x000000241438723c */ /* 0x000fe20000001858 */
[----:B--2---:R-:W-:-:S05]  /*2350*/  FMUL.FTZ R0, R65, UR5 ;  /* 0x0000000541007c20 */ /* 0x004fca0008410000 */
[----:B------:R-:W-:Y:S01]  /*2360*/  HMMA.16816.F32 R80, R8, R62, R44 ;  /* 0x0000003e0850723c */ /* 0x000fe2000000182c */
[----:B------:R2:W-:Y:S05]  /*2370*/  MUFU.TANH R84, R0 ;  /* 0x0000000000547308 */ /* 0x0005ea0000002400 */
[----:B------:R-:W-:Y:S06]  /*2380*/  HMMA.16816.F32 R44, R28, R38, R72 ;  /* 0x000000261c2c723c */ /* 0x000fec0000001848 */
[----:B---3--:R-:W-:Y:S06]  /*2390*/  HMMA.16816.F32 R48, R16, R24, R40 ;  /* 0x000000181030723c */ /* 0x008fec0000001828 */
[----:B------:R-:W-:Y:S01]  /*23a0*/  HMMA.16816.F32 R20, R20, R38, R92 ;  /* 0x000000261414723c */ /* 0x000fe2000000185c */
[----:B--2---:R-:W-:-:S04]  /*23b0*/  FMUL.FTZ R0, R66, UR5 ;  /* 0x0000000542007c20 */ /* 0x004fc80008410000 */
[----:B------:R2:W-:Y:S01]  /*23c0*/  MUFU.TANH R79, R0 ;  /* 0x00000000004f7308 */ /* 0x0005e20000002400 */
[----:B------:R-:W-:Y:S06]  /*23d0*/  HMMA.16816.F32 R52, R4, R62, R52 ;  /* 0x0000003e0434723c */ /* 0x000fec0000001834 */
[----:B------:R-:W-:Y:S06]  /*23e0*/  HMMA.16816.F32 R40, R12, R24, R56 ;  /* 0x000000180c28723c */ /* 0x000fec0000001838 */
[----:B------:R-:W-:Y:S01]  /*23f0*/  HMMA.16816.F32 R16, R16, R26, R44 ;  /* 0x0000001a1010723c */ /* 0x000fe2000000182c */
[----:B--2---:R-:W-:-:S05]  /*2400*/  FMUL.FTZ R0, R67, UR5 ;  /* 0x0000000543007c20 */ /* 0x004fca0008410000 */
[----:B-1----:R-:W-:Y:S01]  /*2410*/  HMMA.16816.F32 R64, R8, R32, R48 ;  /* 0x000000200840723c */ /* 0x002fe20000001830 */
[----:B------:R1:W-:Y:S05]  /*2420*/  MUFU.TANH R78, R0 ;  /* 0x00000000004e7308 */ /* 0x0003ea0000002400 */
[----:B------:R-:W-:Y:S06]  /*2430*/  HMMA.16816.F32 R12, R12, R26, R20 ;  /* 0x0000001a0c0c723c */ /* 0x000fec0000001814 */
[----:B------:R-:W-:Y:S06]  /*2440*/  HMMA.16816.F32 R28, R4, R32, R40 ;  /* 0x00000020041c723c */ /* 0x000fec0000001828 */
[----:B------:R-:W-:Y:S01]  /*2450*/  HMMA.16816.F32 R24, R8, R34, R16 ;  /* 0x000000220818723c */ /* 0x000fe20000001810 */
[----:B-1----:R-:W-:-:S04]  /*2460*/  FMUL.FTZ R0, R68, UR5 ;  /* 0x0000000544007c20 */ /* 0x002fc80008410000 */
[----:B------:R1:W-:Y:S07]  /*2470*/  MUFU.TANH R68, R0 ;  /* 0x0000000000447308 */ /* 0x0003ee0000002400 */
[----:B------:R-:W-:Y:S06]  /*2480*/  HMMA.16816.F32 R4, R4, R34, R12 ;  /* 0x000000220404723c */ /* 0x000fec000000180c */
[----:B------:R-:W-:Y:S01]  /*2490*/  FMUL.FTZ R28, R28, UR5 ;  /* 0x000000051c1c7c20 */ /* 0x000fe20008410000 */
[----:B------:R-:W-:Y:S01]  /*24a0*/  FMUL.FTZ R8, R31, UR5 ;  /* 0x000000051f087c20 */ /* 0x000fe20008410000 */
[----:B------:R-:W-:Y:S01]  /*24b0*/  FMUL.FTZ R30, R30, UR5 ;  /* 0x000000051e1e7c20 */ /* 0x000fe20008410000 */
[----:B-1----:R-:W-:Y:S01]  /*24c0*/  FMUL.FTZ R0, R69, UR5 ;  /* 0x0000000545007c20 */ /* 0x002fe20008410000 */
[----:B------:R-:W-:Y:S02]  /*24d0*/  MUFU.TANH R32, R28 ;  /* 0x0000001c00207308 */ /* 0x000fe40000002400 */
[----:B------:R-:W-:-:S06]  /*24e0*/  FMUL.FTZ R9, R24, UR5 ;  /* 0x0000000518097c20 */ /* 0x000fcc0008410000 */
[----:B------:R1:W-:Y:S06]  /*24f0*/  MUFU.TANH R61, R0 ;  /* 0x00000000003d7308 */ /* 0x0003ec0000002400 */
[----:B------:R-:W-:Y:S01]  /*2500*/  FMUL.FTZ R4, R4, UR5 ;  /* 0x0000000504047c20 */ /* 0x000fe20008410000 */
[----:B------:R-:W-:Y:S01]  /*2510*/  FMUL.FTZ R6, R6, UR5 ;  /* 0x0000000506067c20 */ /* 0x000fe20008410000 */
[----:B------:R-:W-:Y:S08]  /*2520*/  MUFU.TANH R13, R9 ;  /* 0x00000009000d7308 */ /* 0x000ff00000002400 */
[----:B------:R-:W-:Y:S01]  /*2530*/  MUFU.TANH R12, R4 ;  /* 0x00000004000c7308 */ /* 0x000fe20000002400 */
[----:B-1----:R-:W-:-:S07]  /*2540*/  FMUL.FTZ R0, R70, UR5 ;  /* 0x0000000546007c20 */ /* 0x002fce0008410000 */
[----:B------:R1:W2:Y:S08]  /*2550*/  MUFU.TANH R60, R0 ;  /* 0x00000000003c7308 */ /* 0x0002b00000002400 */
[----:B------:R-:W-:Y:S08]  /*2560*/  MUFU.TANH R28, R8 ;  /* 0x00000008001c7308 */ /* 0x000ff00000002400 */
[----:B------:R-:W-:Y:S01]  /*2570*/  MUFU.TANH R30, R30 ;  /* 0x0000001e001e7308 */ /* 0x000fe20000002400 */
[----:B-1----:R-:W-:-:S07]  /*2580*/  FMUL.FTZ R0, R71, UR5 ;  /* 0x0000000547007c20 */ /* 0x002fce0008410000 */
[----:B------:R1:W3:Y:S08]  /*2590*/  MUFU.TANH R58, R0 ;  /* 0x00000000003a7308 */ /* 0x0002f00000002400 */
[----:B------:R-:W4:Y:S01]  /*25a0*/  MUFU.TANH R21, R6 ;  /* 0x0000000600157308 */ /* 0x000f220000002400 */
[----:B-1----:R-:W-:-:S07]  /*25b0*/  FMUL.FTZ R0, R80, UR5 ;  /* 0x0000000550007c20 */ /* 0x002fce0008410000 */
        /* <DEDUP_REMOVED lines=17> */
[----:B-1----:R-:W-:-:S05]  /*26d0*/  LOP3.LUT R0, R120, 0x6, RZ, 0xc0, !PT ;  /* 0x0000000678007812 */ /* 0x002fca00078ec0ff */
[----:B------:R-:W-:-:S04]  /*26e0*/  IMAD R0, R77, 0x20, R0 ;  /* 0x000000204d007824 */ /* 0x000fc800078e0200 */
[C---:B------:R-:W-:Y:S01]  /*26f0*/  VIADD R10, R0.reuse, 0x8 ;  /* 0x00000008000a7836 */ /* 0x040fe20000000000 */
[C---:B------:R-:W-:Y:S01]  /*2700*/  IADD3 R9, R0.reuse, 0x9, RZ ;  /* 0x0000000900097810 */ /* 0x040fe20007ffe0ff */
[C---:B------:R-:W-:Y:S01]  /*2710*/  VIADD R4, R0.reuse, 0x18 ;  /* 0x0000001800047836 */ /* 0x040fe20000000000 */
[----:B------:R-:W-:Y:S01]  /*2720*/  IADD3 R8, R0, 0x1, RZ ;  /* 0x0000000100087810 */ /* 0x000fe20007ffe0ff */
[----:B------:R-:W-:Y:S01]  /*2730*/  BAR.SYNC.DEFER_BLOCKING 0x0 ;  /* 0x0000000000007b1d */ /* 0x000fe20000010000 */
[-C--:B------:R-:W-:Y:S01]  /*2740*/  ISETP.GE.AND P0, PT, R10, R76.reuse, PT ;  /* 0x0000004c0a00720c */ /* 0x080fe20003f06270 */
[----:B------:R-:W-:Y:S01]  /*2750*/  FMUL.FTZ R10, R7, UR5 ;  /* 0x00000005070a7c20 */ /* 0x000fe20008410000 */
[-C--:B------:R-:W-:Y:S02]  /*2760*/  ISETP.GE.AND P6, PT, R9, R76.reuse, PT ;  /* 0x0000004c0900720c */ /* 0x080fe40003fc6270 */
[----:B------:R-:W-:Y:S02]  /*2770*/  P2R R9, PR, RZ, 0x1 ;  /* 0x00000001ff097803 */ /* 0x000fe40000000000 */
[----:B------:R-:W-:-:S02]  /*2780*/  ISETP.GE.AND P0, PT, R0, R76, PT ;  /* 0x0000004c0000720c */ /* 0x000fc40003f06270 */
[-C--:B------:R-:W-:Y:S01]  /*2790*/  ISETP.GE.AND P3, PT, R4, R76.reuse, PT ;  /* 0x0000004c0400720c */ /* 0x080fe20003f66270 */
[----:B------:R-:W-:Y:S01]  /*27a0*/  FMUL.FTZ R4, R25, UR5 ;  /* 0x0000000519047c20 */ /* 0x000fe20008410000 */
[----:B--2---:R-:W-:Y:S02]  /*27b0*/  FSEL R22, R60, -INF , !P0 ;  /* 0xff8000003c167808 */ /* 0x004fe40004000000 */
[----:B------:R-:W-:Y:S01]  /*27c0*/  FSEL R20, R68, -INF , !P0 ;  /* 0xff80000044147808 */ /* 0x000fe20004000000 */
[----:B------:R1:W2:Y:S01]  /*27d0*/  MUFU.TANH R11, R4 ;  /* 0x00000004000b7308 */ /* 0x0002a20000002400 */
[----:B------:R-:W-:Y:S02]  /*27e0*/  FSEL R64, R79, -INF , !P0 ;  /* 0xff8000004f407808 */ /* 0x000fe40004000000 */
[----:B------:R-:W-:Y:S02]  /*27f0*/  FSEL R18, R85, -INF , !P0 ;  /* 0xff80000055127808 */ /* 0x000fe40004000000 */
[----:B------:R-:W-:Y:S01]  /*2800*/  ISETP.GE.AND P1, PT, R8, R76, PT ;  /* 0x0000004c0800720c */ /* 0x000fe20003f26270 */
[----:B------:R-:W-:Y:S01]  /*2810*/  VIADD R8, R0, 0x10 ;  /* 0x0000001000087836 */ /* 0x000fe20000000000 */
[----:B------:R-:W-:-:S02]  /*2820*/  ISETP.GE.AND P0, PT, R76, 0x21, PT ;  /* 0x000000214c00780c */ /* 0x000fc40003f06270 */
[----:B---3--:R-:W-:Y:S02]  /*2830*/  FSEL R23, R58, -INF , !P1 ;  /* 0xff8000003a177808 */ /* 0x008fe40004800000 */
[-C--:B------:R-:W-:Y:S02]  /*2840*/  ISETP.GE.AND P5, PT, R8, R76.reuse, PT ;  /* 0x0000004c0800720c */ /* 0x080fe40003fa6270 */
[C---:B------:R-:W-:Y:S02]  /*2850*/  IADD3 R8, R0.reuse, 0x11, RZ ;  /* 0x0000001100087810 */ /* 0x040fe40007ffe0ff */
[----:B------:R-:W-:Y:S02]  /*2860*/  IADD3 R0, R0, 0x19, RZ ;  /* 0x0000001900007810 */ /* 0x000fe40007ffe0ff */
[----:B------:R-:W-:Y:S01]  /*2870*/  ISETP.GE.AND P4, PT, R8, R76, PT ;  /* 0x0000004c0800720c */ /* 0x000fe20003f86270 */
[----:B------:R-:W-:Y:S01]  /*2880*/  FMUL.FTZ R8, R5, UR5 ;  /* 0x0000000505087c20 */ /* 0x000fe20008410000 */
[----:B------:R-:W-:-:S02]  /*2890*/  FSEL R19, R61, -INF , !P1 ;  /* 0xff8000003d137808 */ /* 0x000fc40004800000 */
[----:B------:R-:W-:Y:S02]  /*28a0*/  FSEL R63, R78, -INF , !P1 ;  /* 0xff8000004e3f7808 */ /* 0x000fe40004800000 */
[----:B------:R-:W-:Y:S02]  /*28b0*/  FSEL R24, R84, -INF , !P1 ;  /* 0xff80000054187808 */ /* 0x000fe40004800000 */
[----:B------:R-:W-:Y:S01]  /*28c0*/  ISETP.GE.AND P2, PT, R0, R76, PT ;  /* 0x0000004c0000720c */ /* 0x000fe20003f46270 */
[----:B-12-4-:R-:W-:-:S12]  /*28d0*/  @!P0 BRA `(.L_x_1592) ;  /* 0x00000000004c8947 */ /* 0x016fd80003800000 */
        /* <DEDUP_REMOVED lines=19> */
.L_x_1592:
[----:B------:R-:W-:Y:S01]  /*2a10*/  ISETP.NE.AND P1, PT, R9, RZ, PT ;  /* 0x000000ff0900720c */ /* 0x000fe20003f25270 */
[----:B-1----:R-:W1:Y:S01]  /*2a20*/  MUFU.TANH R5, R8 ;  /* 0x0000000800057308 */ /* 0x002e620000002400 */
[----:B------:R-:W-:Y:S02]  /*2a30*/  FMNMX.FTZ R0, R20, R19, !PT ;  /* 0x0000001314007209 */ /* 0x000fe40007810000 */
[----:B------:R-:W-:Y:S02]  /*2a40*/  FSEL R15, R37, -INF , !P1 ;  /* 0xff800000250f7808 */ /* 0x000fe40004800000 */
[----:B------:R-:W-:Y:S02]  /*2a50*/  FSEL R16, R36, -INF , !P6 ;  /* 0xff80000024107808 */ /* 0x000fe40007000000 */
[----:B------:R-:W-:Y:S01]  /*2a60*/  FMNMX.FTZ R0, R15, R0, !PT ;  /* 0x000000000f007209 */ /* 0x000fe20007810000 */
[----:B------:R2:W3:Y:S01]  /*2a70*/  MUFU.TANH R6, R10 ;  /* 0x0000000a00067308 */ /* 0x0004e20000002400 */
        /* <DEDUP_REMOVED lines=14> */
[----:B-1----:R-:W-:Y:S01]  /*2b60*/  FSEL R55, R5, -INF , !P2 ;  /* 0xff80000005377808 */ /* 0x002fe20005000000 */
[----:B------:R-:W-:Y:S01]  /*2b70*/  FMUL.FTZ R5, R82, UR5 ;  /* 0x0000000552057c20 */ /* 0x000fe20008410000 */
[----:B------:R-:W-:Y:S02]  /*2b80*/  FMNMX.FTZ R0, R57, R0, !PT ;  /* 0x0000000039007209 */ /* 0x000fe40007810000 */
[----:B------:R-:W-:Y:S02]  /*2b90*/  FSEL R68, R13, -INF , !P3 ;  /* 0xff8000000d447808 */ /* 0x000fe40005800000 */
[----:B------:R-:W-:Y:S01]  /*2ba0*/  FMNMX.FTZ R4, R65, R4, !PT ;  /* 0x0000000441047209 */ /* 0x000fe20007810000 */
[----:B------:R1:W-:Y:S01]  /*2bb0*/  MUFU.TANH R13, R5 ;  /* 0x00000005000d7308 */ /* 0x0003e20000002400 */
[----:B------:R-:W-:-:S02]  /*2bc0*/  FMNMX.FTZ R134, R55, R0, !PT ;  /* 0x0000000037867209 */ /* 0x000fc40007810000 */
[----:B--2---:R-:W-:Y:S02]  /*2bd0*/  FSEL R10, R39, -INF , !P1 ;  /* 0xff800000270a7808 */ /* 0x004fe40004800000 */
[----:B------:R-:W-:Y:S01]  /*2be0*/  FMNMX.FTZ R0, R22, R23, !PT ;  /* 0x0000001716007209 */ /* 0x000fe20007810000 */
[----:B------:R-:W2:Y:S01]  /*2bf0*/  SHFL.BFLY PT, R7, R134, 0x2, 0x1f ;  /* 0x0c401f0086077f89 */ /* 0x000ea200000e0000 */
[----:B------:R-:W-:Y:S02]  /*2c00*/  FSEL R69, R11, -INF , !P2 ;  /* 0xff8000000b457808 */ /* 0x000fe40005000000 */
[----:B------:R-:W-:Y:S02]  /*2c10*/  FMNMX.FTZ R4, R68, R4, !PT ;  /* 0x0000000444047209 */ /* 0x000fe40007810000 */
[----:B------:R-:W-:Y:S02]  /*2c20*/  FSEL R17, R38, -INF , !P6 ;  /* 0xff80000026117808 */ /* 0x000fe40007000000 */
[----:B------:R-:W-:-:S02]  /*2c30*/  FMNMX.FTZ R0, R10, R0, !PT ;  /* 0x000000000a007209 */ /* 0x000fc40007810000 */
[----:B------:R-:W-:Y:S02]  /*2c40*/  FMNMX.FTZ R4, R69, R4, !PT ;  /* 0x0000000445047209 */ /* 0x000fe40007810000 */
[----:B------:R-:W-:Y:S01]  /*2c50*/  FSEL R51, R30, -INF , !P5 ;  /* 0xff8000001e337808 */ /* 0x000fe20006800000 */
[----:B-1----:R-:W-:Y:S01]  /*2c60*/  FMUL.FTZ R5, R83, UR5 ;  /* 0x0000000553057c20 */ /* 0x002fe20008410000 */
[----:B------:R-:W-:Y:S01]  /*2c70*/  FMNMX.FTZ R0, R17, R0, !PT ;  /* 0x0000000011007209 */ /* 0x000fe20007810000 */
[----:B------:R-:W1:Y:S01]  /*2c80*/  SHFL.BFLY PT, R136, R4, 0x2, 0x1f ;  /* 0x0c401f0004887f89 */ /* 0x000e6200000e0000 */
[----:B------:R-:W-:Y:S01]  /*2c90*/  FSEL R50, R28, -INF , !P4 ;  /* 0xff8000001c327808 */ /* 0x000fe20006000000 */
[----:B------:R4:W5:Y:S01]  /*2ca0*/  MUFU.TANH R48, R5 ;  /* 0x0000000500307308 */ /* 0x0009620000002400 */
[----:B------:R-:W-:Y:S02]  /*2cb0*/  FMNMX.FTZ R0, R51, R0, !PT ;  /* 0x0000000033007209 */ /* 0x000fe40007810000 */
[----:B------:R-:W-:-:S02]  /*2cc0*/  FSEL R52, R21, -INF , !P3 ;  /* 0xff80000015347808 */ /* 0x000fc40005800000 */
[----:B------:R-:W-:Y:S02]  /*2cd0*/  FMNMX.FTZ R0, R50, R0, !PT ;  /* 0x0000000032007209 */ /* 0x000fe40007810000 */
[----:B---3--:R-:W-:Y:S02]  /*2ce0*/  FSEL R53, R6, -INF , !P2 ;  /* 0xff80000006357808 */ /* 0x008fe40005000000 */
[----:B------:R-:W-:Y:S02]  /*2cf0*/  FMNMX.FTZ R0, R52, R0, !PT ;  /* 0x0000000034007209 */ /* 0x000fe40007810000 */
[----:B--2---:R-:W-:Y:S02]  /*2d00*/  FMNMX.FTZ R134, R134, R7, !PT ;  /* 0x0000000786867209 */ /* 0x004fe40007810000 */
[----:B------:R-:W-:-:S03]  /*2d10*/  FMNMX.FTZ R0, R53, R0, !PT ;  /* 0x0000000035007209 */ /* 0x000fc60007810000 */
[----:B------:R-:W2:Y:S01]  /*2d20*/  SHFL.BFLY PT, R8, R134, 0x1, 0x1f ;  /* 0x0c201f0086087f89 */ /* 0x000ea200000e0000 */
[----:B----4-:R-:W-:Y:S01]  /*2d30*/  FMUL.FTZ R5, R27, UR5 ;  /* 0x000000051b057c20 */ /* 0x010fe20008410000 */
[----:B-----5:R-:W-:Y:S02]  /*2d40*/  FSEL R48, R48, -INF , !P6 ;  /* 0xff80000030307808 */ /* 0x020fe40007000000 */
[----:B------:R-:W3:Y:S01]  /*2d50*/  SHFL.BFLY PT, R6, R0, 0x2, 0x1f ;  /* 0x0c401f0000067f89 */ /* 0x000ee200000e0000 */
[----:B-1----:R-:W-:Y:S01]  /*2d60*/  FMNMX.FTZ R136, R4, R136, !PT ;  /* 0x0000008804887209 */ /* 0x002fe20007810000 */
[----:B------:R-:W-:Y:S01]  /*2d70*/  FMUL.FTZ R4, R66, UR5 ;  /* 0x0000000542047c20 */ /* 0x000fe20008410000 */
[----:B------:R-:W-:Y:S01]  /*2d80*/  FSEL R66, R13, -INF , !P1 ;  /* 0xff8000000d427808 */ /* 0x000fe20004800000 */
[----:B------:R-:W1:Y:S02]  /*2d90*/  MUFU.TANH R5, R5 ;  /* 0x0000000500057308 */ /* 0x000e640000002400 */
[----:B------:R-:W4:Y:S06]  /*2da0*/  SHFL.BFLY PT, R7, R136, 0x1, 0x1f ;  /* 0x0c201f0088077f89 */ /* 0x000f2c00000e0000 */
[----:B------:R5:W4:Y:S01]  /*2db0*/  MUFU.TANH R12, R4 ;  /* 0x00000004000c7308 */ /* 0x000b220000002400 */
[----:B--2---:R-:W-:-:S02]  /*2dc0*/  FMNMX.FTZ R134, R134, R8, !PT ;  /* 0x0000000886867209 */ /* 0x004fc40007810000 */
[----:B-1----:R-:W-:Y:S02]  /*2dd0*/  FSEL R62, R5, -INF , !P2 ;  /* 0xff800000053e7808 */ /* 0x002fe40005000000 */
[----:B---3--:R-:W-:Y:S02]  /*2de0*/  FMNMX.FTZ R6, R0, R6, !PT ;  /* 0x0000000600067209 */ /* 0x008fe40007810000 */
[----:B------:R-:W-:-:S03]  /*2df0*/  FSETP.NEU.FTZ.AND P1, PT, R134, -INF , PT ;  /* 0xff8000008600780b */ /* 0x000fc60003f3d000 */
[----:B------:R-:W1:Y:S01]  /*2e00*/  SHFL.BFLY PT, R133, R6, 0x1, 0x1f ;  /* 0x0c201f0006857f89 */ /* 0x000e6200000e0000 */
[----:B-----5:R-:W-:Y:S01]  /*2e10*/  FMUL.FTZ R4, R67, UR5 ;  /* 0x0000000543047c20 */ /* 0x020fe20008410000 */
[----:B----4-:R-:W-:Y:S02]  /*2e20*/  FSEL R49, R12, -INF , !P5 ;  /* 0xff8000000c317808 */ /* 0x010fe40006800000 */
[----:B------:R-:W-:Y:S01]  /*2e30*/  FMNMX.FTZ R136, R136, R7, !PT ;  /* 0x0000000788887209 */ /* 0x000fe20007810000 */
[----:B------:R2:W3:Y:S02]  /*2e40*/  MUFU.TANH R11, R4 ;  /* 0x00000004000b7308 */ /* 0x0004e40000002400 */
[----:B--2---:R-:W-:Y:S01]  /*2e50*/  FMUL.FTZ R4, R26, UR5 ;  /* 0x000000051a047c20 */ /* 0x004fe20008410000 */
[----:B---3--:R-:W-:Y:S01]  /*2e60*/  FSEL R54, R11, -INF , !P4 ;  /* 0xff8000000b367808 */ /* 0x008fe20006000000 */
[----:B------:R-:W-:Y:S01]  /*2e70*/  ULDC UR5, c[0x0][0x2ec] ;  /* 0x0000bb0000057ab9 */ /* 0x000fe20000000800 */
[----:B-1----:R-:W-:-:S03]  /*2e80*/  FMNMX.FTZ R133, R6, R133, !PT ;  /* 0x0000008506857209 */ /* 0x002fc60007810000 */
[----:B------:R1:W2:Y:S01]  /*2e90*/  MUFU.TANH R9, R4 ;  /* 0x0000000400097308 */ /* 0x0002a20000002400 */
[----:B------:R-:W-:Y:S01]  /*2ea0*/  FMUL.FTZ R14, R136, UR5 ;  /* 0x00000005880e7c20 */ /* 0x000fe20008410000 */
[----:B------:R-:W-:Y:S01]  /*2eb0*/  FMUL.FTZ R13, R134, UR5 ;  /* 0x00000005860d7c20 */ /* 0x000fe20008410000 */
[----:B------:R-:W-:-:S04]  /*2ec0*/  FMUL.FTZ R12, R133, UR5 ;  /* 0x00000005850c7c20 */ /* 0x000fc80008410000 */
[----:B------:R-:W-:Y:S02]  /*2ed0*/  FSEL R13, R13, RZ, P1 ;  /* 0x000000ff0d0d7208 */ /* 0x000fe40000800000 */
[----:B------:R-:W-:-:S04]  /*2ee0*/  FSETP.NEU.FTZ.AND P1, PT, R133, -INF , PT ;  /* 0xff8000008500780b */ /* 0x000fc80003f3d000 */
[----:B------:R-:W-:Y:S02]  /*2ef0*/  FSEL R12, R12, RZ, P1 ;  /* 0x000000ff0c0c7208 */ /* 0x000fe40000800000 */
[----:B-1----:R-:W-:Y:S02]  /*2f00*/  FMNMX.FTZ R4, R64, R63, !PT ;  /* 0x0000003f40047209 */ /* 0x002fe40007810000 */
[----:B--2---:R-:W-:Y:S02]  /*2f10*/  FSEL R61, R9, -INF , !P3 ;  /* 0xff800000093d7808 */ /* 0x004fe40005800000 */
[----:B------:R-:W-:Y:S02]  /*2f20*/  FMNMX.FTZ R0, R66, R4, !PT ;  /* 0x0000000442007209 */ /* 0x000fe40007810000 */
[----:B------:R-:W-:Y:S02]  /*2f30*/  FSETP.NEU.FTZ.AND P3, PT, R136, -INF , PT ;  /* 0xff8000008800780b */ /* 0x000fe40003f7d000 */
[----:B------:R-:W-:-:S02]  /*2f40*/  FMNMX.FTZ R0, R48, R0, !PT ;  /* 0x0000000030007209 */ /* 0x000fc40007810000 */
[----:B------:R-:W-:Y:S02]  /*2f50*/  FSEL R14, R14, RZ, P3 ;  /* 0x000000ff0e0e7208 */ /* 0x000fe40001800000 */
[----:B------:R-:W-:-:S04]  /*2f60*/  FMNMX.FTZ R0, R49, R0, !PT ;  /* 0x0000000031007209 */ /* 0x000fc80007810000 */
[----:B------:R-:W-:-:S04]  /*2f70*/  FMNMX.FTZ R0, R54, R0, !PT ;  /* 0x0000000036007209 */ /* 0x000fc80007810000 */
[----:B------:R-:W-:Y:S01]  /*2f80*/  FMNMX.FTZ R4, R61, R0, !PT ;  /* 0x000000003d047209 */ /* 0x000fe20007810000 */
[----:B------:R-:W-:-:S03]  /*2f90*/  FFMA.FTZ R0, R18, UR5, -R14 ;  /* 0x0000000512007c23 */ /* 0x000fc6000801080e */
[----:B------:R-:W-:Y:S01]  /*2fa0*/  FMNMX.FTZ R4, R62, R4, !PT ;  /* 0x000000043e047209 */ /* 0x000fe20007810000 */
[----:B------:R1:W-:Y:S04]  /*2fb0*/  MUFU.EX2 R70, R0 ;  /* 0x0000000000467308 */ /* 0x0003e80000000800 */
[----:B------:R-:W2:Y:S01]  /*2fc0*/  SHFL.BFLY PT, R5, R4, 0x2, 0x1f ;  /* 0x0c401f0004057f89 */ /* 0x000ea200000e0000 */
[----:B-1----:R-:W-:-:S04]  /*2fd0*/  FFMA.FTZ R0, R20, UR5, -R13 ;  /* 0x0000000514007c23 */ /* 0x002fc8000801080d */
[----:B------:R1:W-:Y:S01]  /*2fe0*/  MUFU.EX2 R80, R0 ;  /* 0x0000000000507308 */ /* 0x0003e20000000800 */
[----:B--2---:R-:W-:Y:S01]  /*2ff0*/  FMNMX.FTZ R4, R4, R5, !PT ;  /* 0x0000000504047209 */ /* 0x004fe20007810000 */
[----:B------:R-:W-:-:S04]  /*3000*/  FFMA.FTZ R5, R22, UR5, -R12 ;  /* 0x0000000516057c23 */ /* 0x000fc8000801080c */
[----:B------:R-:W2:Y:S02]  /*3010*/  SHFL.BFLY PT, R135, R4, 0x1, 0x1f ;  /* 0x0c201f0004877f89 */ /* 0x000ea400000e0000 */
[----:B------:R-:W-:Y:S01]  /*3020*/  MUFU.EX2 R252, R5 ;  /* 0x0000000500fc7308 */ /* 0x000fe20000000800 */
[----:B-1----:R-:W-:-:S07]  /*3030*/  FFMA.FTZ R0, R19, UR5, -R13 ;  /* 0x0000000513007c23 */ /* 0x002fce000801080d */
[----:B------:R1:W3:Y:S01]  /*3040*/  MUFU.EX2 R71, R0 ;  /* 0x0000000000477308 */ /* 0x0002e20000000800 */
[----:B--2---:R-:W-:Y:S01]  /*3050*/  FMNMX.FTZ R135, R4, R135, !PT ;  /* 0x0000008704877209 */ /* 0x004fe20007810000 */
[----:B-1----:R-:W-:Y:S01]  /*3060*/  FFMA.FTZ R0, R15, UR5, -R13 ;  /* 0x000000050f007c23 */ /* 0x002fe2000801080d */
[----:B---3--:R-:W-:Y:S02]  /*3070*/  F2FP.F16.F32.PACK_AB R4, R71, R80 ;  /* 0x000000504704723e */ /* 0x008fe400000000ff */
[----:B------:R-:W-:-:S03]  /*3080*/  FSETP.NEU.FTZ.AND P1, PT, R135, -INF , PT ;  /* 0xff8000008700780b */ /* 0x000fc60003f3d000 */
        /* <DEDUP_REMOVED lines=9> */
[----:B------:R-:W-:Y:S01]  /*3120*/  LDSM.16.MT88.4 R36, [R213+0xa000] ;  /* 0x00a00000d524783b */ /* 0x000fe20000004200 */
[----:B------:R-:W-:Y:S02]  /*3130*/  IMAD R218, R2, 0x2, R213 ;  /* 0x0000000202da7824 */ /* 0x000fe400078e02d5 */
[----:B------:R-:W-:Y:S01]  /*3140*/  FFMA.FTZ R3, R56, UR5, -R14 ;  /* 0x0000000538037c23 */ /* 0x000fe2000801080e */
[----:B------:R-:W-:Y:S02]  /*3150*/  IMAD R217, R2, 0x2, R215 ;  /* 0x0000000202d97824 */ /* 0x000fe400078e02d7 */
[----:B------:R-:W-:Y:S01]  /*3160*/  FMUL.FTZ R2, R135, UR5 ;  /* 0x0000000587027c20 */ /* 0x000fe20008410000 */
[----:B------:R-:W3:Y:S01]  /*3170*/  LDSM.16.MT88.4 R32, [R215+0xa000] ;  /* 0x00a00000d720783b */ /* 0x000ee20000004200 */
[----:B------:R-:W-:Y:S03]  /*3180*/  MUFU.EX2 R141, R3 ;  /* 0x00000003008d7308 */ /* 0x000fe60000000800 */
[----:B------:R-:W4:Y:S04]  /*3190*/  LDSM.16.MT88.4 R28, [R218+0xa000] ;  /* 0x00a00000da1c783b */ /* 0x000f280000004200 */
[----:B------:R-:W5:Y:S01]  /*31a0*/  LDSM.16.MT88.4 R20, [R213+0xb000] ;  /* 0x00b00000d514783b */ /* 0x000f620000004200 */
[----:B-1----:R-:W-:Y:S01]  /*31b0*/  FFMA.FTZ R0, R10, UR5, -R12 ;  /* 0x000000050a007c23 */ /* 0x002fe2000801080c */
[----:B--2---:R-:W-:-:S02]  /*31c0*/  F2FP.F16.F32.PACK_AB R5, R231, R252 ;  /* 0x000000fce705723e */ /* 0x004fc400000000ff */
[----:B------:R-:W-:Y:S01]  /*31d0*/  LDSM.16.MT88.4 R40, [R218+0xb000] ;  /* 0x00b00000da28783b */ /* 0x000fe20000004200 */
[----:B------:R1:W-:Y:S03]  /*31e0*/  MUFU.EX2 R142, R0 ;  /* 0x00000000008e7308 */ /* 0x0003e60000000800 */
[----:B------:R-:W-:Y:S04]  /*31f0*/  LDSM.16.MT88.4 R96, [R215+0xb800] ;  /* 0x00b80000d760783b */ /* 0x000fe80000004200 */
[----:B------:R-:W-:Y:S04]  /*3200*/  LDSM.16.MT88.4 R156, [R213+0xa800] ;  /* 0x00a80000d59c783b */ /* 0x000fe80000004200 */
[----:B------:R-:W-:Y:S04]  /*3210*/  LDSM.16.MT88.4 R172, [R215+0xa800] ;  /* 0x00a80000d7ac783b */ /* 0x000fe80000004200 */
[----:B------:R-:W-:Y:S01]  /*3220*/  LDSM.16.MT88.4 R112, [R218+0xb800] ;  /* 0x00b80000da70783b */ /* 0x000fe20000004200 */
[----:B-1----:R-:W-:-:S03]  /*3230*/  FFMA.FTZ R0, R17, UR5, -R12 ;  /* 0x0000000511007c23 */ /* 0x002fc6000801080c */
[----:B------:R-:W-:Y:S01]  /*3240*/  LDSM.16.MT88.4 R16, [R215+0xb000] ;  /* 0x00b00000d710783b */ /* 0x000fe20000004200 */
[----:B------:R1:W2:Y:S02]  /*3250*/  MUFU.EX2 R143, R0 ;  /* 0x00000000008f7308 */ /* 0x0002a40000000800 */
[--C-:B-1----:R-:W-:Y:S01]  /*3260*/  FFMA.FTZ R0, R24, UR5, -R14.reuse ;  /* 0x0000000518007c23 */ /* 0x102fe2000801080e */
[----:B--2---:R-:W-:Y:S01]  /*3270*/  F2FP.F16.F32.PACK_AB R7, R143, R142 ;  /* 0x0000008e8f07723e */ /* 0x004fe200000000ff */
[----:B------:R-:W1:Y:S04]  /*3280*/  LDSM.16.MT88.4 R24, [R217+0xa000] ;  /* 0x00a00000d918783b */ /* 0x000e680000004200 */
[----:B------:R2:W4:Y:S02]  /*3290*/  MUFU.EX2 R230, R0 ;  /* 0x0000000000e67308 */ /* 0x0005240000000800 */
[C---:B---3--:R-:W-:Y:S06]  /*32a0*/  HMMA.16816.F32 R160, R4.reuse, R32, RZ ;  /* 0x0000002004a0723c */ /* 0x048fec00000018ff */
[C---:B------:R-:W-:Y:S06]  /*32b0*/  HMMA.16816.F32 R144, R4.reuse, R36, RZ ;  /* 0x000000240490723c */ /* 0x040fec00000018ff */
[C---:B------:R-:W-:Y:S01]  /*32c0*/  HMMA.16816.F32 R152, R4.reuse, R38, RZ ;  /* 0x000000260498723c */ /* 0x040fe200000018ff */
[----:B--2---:R-:W-:Y:S01]  /*32d0*/  FFMA.FTZ R0, R44, UR5, -R14 ;  /* 0x000000052c007c23 */ /* 0x004fe2000801080e */
[----:B----4-:R-:W-:Y:S01]  /*32e0*/  F2FP.F16.F32.PACK_AB R8, R230, R70 ;  /* 0x00000046e608723e */ /* 0x010fe200000000ff */
[----:B------:R-:W2:Y:S02]  /*32f0*/  LDSM.16.MT88.4 R44, [R217+0xb000] ;  /* 0x00b00000d92c783b */ /* 0x000ea40000004200 */
[----:B------:R3:W4:Y:S01]  /*3300*/  MUFU.EX2 R140, R0 ;  /* 0x00000000008c7308 */ /* 0x0007220000000800 */
[C---:B------:R-:W-:Y:S06]  /*3310*/  HMMA.16816.F32 R72, R4.reuse, R28, RZ ;  /* 0x0000001c0448723c */ /* 0x040fec00000018ff */
[C---:B-----5:R-:W-:Y:S06]  /*3320*/  HMMA.16816.F32 R84, R4.reuse, R20, RZ ;  /* 0x000000140454723c */ /* 0x060fec00000018ff */
[----:B------:R-:W-:Y:S01]  /*3330*/  HMMA.16816.F32 R168, R4, R34, RZ ;  /* 0x0000002204a8723c */ /* 0x000fe200000018ff */
[----:B---3--:R-:W-:-:S02]  /*3340*/  FSEL R0, R2, RZ, P1 ;  /* 0x000000ff02007208 */ /* 0x008fc40000800000 */
[----:B----4-:R-:W-:-:S03]  /*3350*/  F2FP.F16.F32.PACK_AB R10, R141, R140 ;  /* 0x0000008c8d0a723e */ /* 0x010fc600000000ff */
[----:B-1----:R-:W-:Y:S01]  /*3360*/  HMMA.16816.F32 R76, R4, R24, RZ ;  /* 0x00000018044c723c */ /* 0x002fe200000018ff */
[----:B------:R-:W-:-:S04]  /*3370*/  FFMA.FTZ R2, R64, UR5, -R0 ;  /* 0x0000000540027c23 */ /* 0x000fc80008010800 */
[----:B------:R1:W-:Y:S01]  /*3380*/  MUFU.EX2 R229, R2 ;  /* 0x0000000200e57308 */ /* 0x0003e20000000800 */
[C---:B------:R-:W-:Y:S06]  /*3390*/  HMMA.16816.F32 R88, R4.reuse, R16, RZ ;  /* 0x000000100458723c */ /* 0x040fec00000018ff */
[C---:B------:R-:W-:Y:S06]  /*33a0*/  HMMA.16816.F32 R104, R4.reuse, R40, RZ ;  /* 0x000000280468723c */ /* 0x040fec00000018ff */
[----:B--2---:R-:W-:Y:S01]  /*33b0*/  HMMA.16816.F32 R120, R4, R44, RZ ;  /* 0x0000002c0478723c */ /* 0x004fe200000018ff */
[----:B-1----:R-:W-:-:S05]  /*33c0*/  FFMA.FTZ R2, R63, UR5, -R0 ;  /* 0x000000053f027c23 */ /* 0x002fca0008010800 */
        /* <DEDUP_REMOVED lines=10> */
[----:B------:R-:W2:Y:S01]  /*3470*/  LDSM.16.MT88.4 R4, [R218+0xa800] ;  /* 0x00a80000da04783b */ /* 0x000ea20000004200 */
[----:B-1----:R-:W-:-:S04]  /*3480*/  FFMA.FTZ R2, R48, UR5, -R0 ;  /* 0x0000000530027c23 */ /* 0x002fc80008010800 */
[----:B------:R-:W1:Y:S02]  /*3490*/  MUFU.EX2 R137, R2 ;  /* 0x0000000200897308 */ /* 0x000e640000000800 */
[----:B-1----:R-:W-:Y:S01]  /*34a0*/  F2FP.F16.F32.PACK_AB R11, R137, R132 ;  /* 0x00000084890b723e */ /* 0x002fe200000000ff */
[----:B------:R-:W-:-:S06]  /*34b0*/  FFMA.FTZ R2, R59, UR5, -R14 ;  /* 0x000000053b027c23 */ /* 0x000fcc000801080e */
[C---:B------:R-:W-:Y:S01]  /*34c0*/  HMMA.16816.F32 R196, R8.reuse, R32, RZ ;  /* 0x0000002008c4723c */ /* 0x040fe200000018ff */
[----:B------:R1:W-:Y:S05]  /*34d0*/  MUFU.EX2 R33, R2 ;  /* 0x0000000200217308 */ /* 0x0003ea0000000800 */
[C---:B------:R-:W-:Y:S06]  /*34e0*/  HMMA.16816.F32 R200, R8.reuse, R36, RZ ;  /* 0x0000002408c8723c */ /* 0x040fec00000018ff */
[----:B------:R-:W-:Y:S01]  /*34f0*/  HMMA.16816.F32 R248, R8, R38, RZ ;  /* 0x0000002608f8723c */ /* 0x000fe200000018ff */
[----:B-1----:R-:W-:-:S05]  /*3500*/  FFMA.FTZ R2, R60, UR5, -R13 ;  /* 0x000000053c027c23 */ /* 0x002fca000801080d */
[C---:B------:R-:W-:Y:S01]  /*3510*/  HMMA.16816.F32 R36, R8.reuse, R28, RZ ;  /* 0x0000001c0824723c */ /* 0x040fe200000018ff */
[----:B------:R1:W-:Y:S05]  /*3520*/  MUFU.EX2 R32, R2 ;  /* 0x0000000200207308 */ /* 0x0003ea0000000800 */
[C---:B------:R-:W-:Y:S06]  /*3530*/  HMMA.16816.F32 R188, R8.reuse, R24, RZ ;  /* 0x0000001808bc723c */ /* 0x040fec00000018ff */
[C---:B------:R-:W-:Y:S06]  /*3540*/  HMMA.16816.F32 R184, R8.reuse, R20, RZ ;  /* 0x0000001408b8723c */ /* 0x040fec00000018ff */
[----:B------:R-:W-:Y:S01]  /*3550*/  HMMA.16816.F32 R244, R8, R34, RZ ;  /* 0x0000002208f4723c */ /* 0x000fe200000018ff */
[----:B-1----:R-:W-:-:S04]  /*3560*/  FFMA.FTZ R2, R58, UR5, -R13 ;  /* 0x000000053a027c23 */ /* 0x002fc8000801080d */
[----:B------:R1:W3:Y:S02]  /*3570*/  MUFU.EX2 R29, R2 ;  /* 0x00000002001d7308 */ /* 0x0002e40000000800 */
[----:B------:R-:W-:Y:S01]  /*3580*/  IMAD.MOV.U32 R35, RZ, RZ, R80 ;  /* 0x000000ffff237224 */ /* 0x000fe200078e0050 */
[----:B------:R-:W-:Y:S01]  /*3590*/  HMMA.16816.F32 R240, R8, R30, RZ ;  /* 0x0000001e08f0723c */ /* 0x000fe200000018ff */
[----:B------:R-:W-:Y:S01]  /*35a0*/  LDSM.16.MT88.4 R80, [R213+0xb800] ;  /* 0x00b80000d550783b */ /* 0x000fe20000004200 */
[----:B------:R-:W-:-:S04]  /*35b0*/  IMAD.MOV.U32 R34, RZ, RZ, R71 ;  /* 0x000000ffff227224 */ /* 0x000fc800078e0047 */
[----:B------:R-:W-:Y:S01]  /*35c0*/  HMMA.16816.F32 R236, R8, R26, RZ ;  /* 0x0000001a08ec723c */ /* 0x000fe200000018ff */
[----:B------:R-:W-:-:S05]  /*35d0*/  IMAD.MOV.U32 R31, RZ, RZ, R70 ;  /* 0x000000ffff1f7224 */ /* 0x000fca00078e0046 */
[----:B------:R-:W-:Y:S01]  /*35e0*/  HMMA.16816.F32 R232, R8, R22, RZ ;  /* 0x0000001608e8723c */ /* 0x000fe200000018ff */
[----:B-1----:R-:W-:Y:S01]  /*35f0*/  FFMA.FTZ R2, R57, UR5, -R13 ;  /* 0x0000000539027c23 */ /* 0x002fe2000801080d */
[----:B---3--:R-:W-:-:S04]  /*3600*/  F2FP.F16.F32.PACK_AB R124, R29, R32 ;  /* 0x000000201d7c723e */ /* 0x008fc800000000ff */
[C---:B------:R-:W-:Y:S01]  /*3610*/  HMMA.16816.F32 R180, R8.reuse, R16, RZ ;  /* 0x0000001008b4723c */ /* 0x040fe200000018ff */
[----:B------:R1:W-:Y:S05]  /*3620*/  MUFU.EX2 R28, R2 ;  /* 0x00000002001c7308 */ /* 0x0003ea0000000800 */
[C---:B------:R-:W-:Y:S01]  /*3630*/  HMMA.16816.F32 R224, R8.reuse, R18, RZ ;  /* 0x0000001208e0723c */ /* 0x040fe200000018ff */
[----:B------:R-:W-:Y:S05]  /*3640*/  LDSM.16.MT88.4 R16, [R217+0xb800] ;  /* 0x00b80000d910783b */ /* 0x000fea0000004200 */
[----:B------:R-:W-:Y:S01]  /*3650*/  HMMA.16816.F32 R100, R8, R40, RZ ;  /* 0x000000280864723c */ /* 0x000fe200000018ff */
[----:B-1----:R-:W-:-:S05]  /*3660*/  FFMA.FTZ R2, R55, UR5, -R13 ;  /* 0x0000000537027c23 */ /* 0x002fca000801080d */
[C---:B------:R-:W-:Y:S01]  /*3670*/  HMMA.16816.F32 R208, R8.reuse, R42, RZ ;  /* 0x0000002a08d0723c */ /* 0x040fe200000018ff */
[----:B------:R1:W3:Y:S05]  /*3680*/  MUFU.EX2 R25, R2 ;  /* 0x0000000200197308 */ /* 0x0002ea0000000800 */
[C---:B------:R-:W-:Y:S06]  /*3690*/  HMMA.16816.F32 R116, R8.reuse, R44, RZ ;  /* 0x0000002c0874723c */ /* 0x040fec00000018ff */
[----:B------:R-:W-:Y:S01]  /*36a0*/  HMMA.16816.F32 R204, R8, R46, RZ ;  /* 0x0000002e08cc723c */ /* 0x000fe200000018ff */
        /* <DEDUP_REMOVED lines=10> */
[--C-:B-1----:R-:W-:Y:S01]  /*3750*/  FFMA.FTZ R2, R65, UR5, -R14.reuse ;  /* 0x0000000541027c23 */ /* 0x102fe2000801080e */
[----:B---3--:R-:W-:Y:S01]  /*3760*/  F2FP.F16.F32.PACK_AB R127, R15, R20 ;  /* 0x000000140f7f723e */ /* 0x008fe200000000ff */
[----:B------:R-:W1:Y:S04]  /*3770*/  LDSM.16.MT88.4 R64, [R217+0xa800] ;  /* 0x00a80000d940783b */ /* 0x000e680000004200 */
[----:B------:R3:W4:Y:S02]  /*3780*/  MUFU.EX2 R13, R2 ;  /* 0x00000002000d7308 */ /* 0x0007240000000800 */
[C---:B--2---:R-:W-:Y:S06]  /*3790*/  HMMA.16816.F32 R40, R124.reuse, R4, R72 ;  /* 0x000000047c28723c */ /* 0x044fec0000001848 */
[C---:B------:R-:W-:Y:S06]  /*37a0*/  HMMA.16816.F32 R44, R124.reuse, R6, R92 ;  /* 0x000000067c2c723c */ /* 0x040fec000000185c */
[----:B------:R-:W-:Y:S01]  /*37b0*/  HMMA.16816.F32 R92, R124, R98, R148 ;  /* 0x000000627c5c723c */ /* 0x000fe20000001894 */
[----:B---3--:R-:W-:-:S04]  /*37c0*/  FFMA.FTZ R2, R68, UR5, -R14 ;  /* 0x0000000544027c23 */ /* 0x008fc8000801080e */
[----:B------:R2:W-:Y:S01]  /*37d0*/  MUFU.EX2 R12, R2 ;  /* 0x00000002000c7308 */ /* 0x0005e20000000800 */
[C---:B------:R-:W-:Y:S06]  /*37e0*/  HMMA.16816.F32 R144, R124.reuse, R156, R144 ;  /* 0x0000009c7c90723c */ /* 0x040fec0000001890 */
[C---:B------:R-:W-:Y:S06]  /*37f0*/  HMMA.16816.F32 R152, R124.reuse, R158, R152 ;  /* 0x0000009e7c98723c */ /* 0x040fec0000001898 */
[----:B------:R-:W-:Y:S01]  /*3800*/  HMMA.16816.F32 R160, R124, R172, R160 ;  /* 0x000000ac7ca0723c */ /* 0x000fe200000018a0 */
[----:B--2---:R-:W-:-:S05]  /*3810*/  FFMA.FTZ R2, R69, UR5, -R14 ;  /* 0x0000000545027c23 */ /* 0x004fca000801080e */
[C---:B-1----:R-:W-:Y:S01]  /*3820*/  HMMA.16816.F32 R56, R124.reuse, R64, R76 ;  /* 0x000000407c38723c */ /* 0x042fe2000000184c */
[----:B------:R1:W2:Y:S05]  /*3830*/  MUFU.EX2 R9, R2 ;  /* 0x0000000200097308 */ /* 0x0002aa0000000800 */
[C---:B------:R-:W-:Y:S06]  /*3840*/  HMMA.16816.F32 R76, R124.reuse, R82, R128 ;  /* 0x000000527c4c723c */ /* 0x040fec0000001880 */
[----:B------:R-:W-:Y:S01]  /*3850*/  HMMA.16816.F32 R72, R124, R80, R84 ;  /* 0x000000507c48723c */ /* 0x000fe20000001854 */
[----:B----4-:R-:W-:-:S05]  /*3860*/  F2FP.F16.F32.PACK_AB R128, R13, R33 ;  /* 0x000000210d80723e */ /* 0x010fca00000000ff */
        /* <DEDUP_REMOVED lines=17> */
[----:B-1----:R-:W-:-:S07]  /*3980*/  F2FP.F16.F32.PACK_AB R131, R0, R2 ;  /* 0x000000020083723e */ /* 0x002fce00000000ff */
[C---:B------:R-:W-:Y:S06]  /*3990*/  HMMA.16816.F32 R36, R128.reuse, R4, R36 ;  /* 0x000000048024723c */ /* 0x040fec0000001824 */
[----:B------:R-:W-:Y:S01]  /*39a0*/  HMMA.16816.F32 R48, R128, R6, R240 ;  /* 0x000000068030723c */ /* 0x000fe200000018f0 */
[----:B------:R-:W-:Y:S01]  /*39b0*/  FADD.FTZ R5, R31, R230 ;  /* 0x000000e61f057221 */ /* 0x000fe20000010000 */
[----:B------:R-:W-:-:S03]  /*39c0*/  FADD.FTZ R4, R229, R179 ;  /* 0x000000b3e5047221 */ /* 0x000fc60000010000 */
        /* <DEDUP_REMOVED lines=22> */
[----:B------:R-:W-:Y:S01]  /*3b30*/  HMMA.16816.F32 R164, R128, R172, R196 ;  /* 0x000000ac80a4723c */ /* 0x000fe200000018c4 */
[----:B------:R1:W-:Y:S01]  /*3b40*/  STL [R1+0x4], R3 ;  /* 0x0000040301007387 */ /* 0x0003e20000100800 */
[----:B------:R-:W-:Y:S01]  /*3b50*/  FADD.FTZ R251, R143, R7 ;  /* 0x000000078ffb7221 */ /* 0x000fe20000010000 */
[----:B------:R-:W-:-:S02]  /*3b60*/  FADD.FTZ R252, R25, R252 ;  /* 0x000000fc19fc7221 */ /* 0x000fc40000010000 */
[----:B------:R1:W-:Y:S01]  /*3b70*/  STL [R1], R0 ;  /* 0x0000000001007387 */ /* 0x0003e20000100800 */
        /* <DEDUP_REMOVED lines=14> */
[----:B------:R-:W-:-:S02]  /*3c60*/  VIADD R226, R223, 0x800 ;  /* 0x00000800dfe27836 */ /* 0x000fc40000000000 */
[C---:B------:R-:W-:Y:S02]  /*3c70*/  VIADD R225, R223.reuse, 0x1000 ;  /* 0x00001000dfe17836 */ /* 0x040fe40000000000 */
[----:B------:R-:W-:Y:S01]  /*3c80*/  VIADD R224, R223, 0x1800 ;  /* 0x00001800dfe07836 */ /* 0x000fe20000000000 */
[----:B------:R-:W-:Y:S01]  /*3c90*/  HMMA.16816.F32 R128, R128, R18, R204 ;  /* 0x000000128080723c */ /* 0x000fe200000018cc */
[----:B------:R-:W-:-:S08]  /*3ca0*/  NOP ;  /* 0x0000000000007918 */ /* 0x000fd00000000000 */
[----:B-1----:R-:W-:-:S15]  /*3cb0*/  @!P0 BRA `(.L_x_1593) ;  /* 0x0000002400e08947 */ /* 0x002fde0003800000 */
[C---:B------:R-:W-:Y:S01]  /*3cc0*/  SHF.L.U64.HI R2, R138.reuse, 0x5, R139 ;  /* 0x000000058a027819 */ /* 0x040fe2000001028b */
[----:B------:R-:W-:Y:S01]  /*3cd0*/  IMAD.SHL.U32 R0, R138, 0x20, RZ ;  /* 0x000000208a007824 */ /* 0x000fe200078e00ff */
[----:B------:R-:W-:Y:S01]  /*3ce0*/  LEA.HI.SX32 R227, R178, 0xfffffffe, 0x1b ;  /* 0xfffffffeb2e37811 */ /* 0x000fe200078fdaff */
[----:B------:R-:W-:Y:S01]  /*3cf0*/  IMAD.MOV.U32 R3, RZ, RZ, R136 ;  /* 0x000000ffff037224 */ /* 0x000fe200078e0088 */
[----:B------:R-:W-:Y:S01]  /*3d00*/  MOV R132, R135 ;  /* 0x0000008700847202 */ /* 0x000fe20000000f00 */
[----:B------:R1:W-:Y:S01]  /*3d10*/  STL [R1+0x10], R2 ;  /* 0x0000100201007387 */ /* 0x0003e20000100800 */
[----:B------:R-:W-:Y:S01]  /*3d20*/  MOV R138, R133 ;  /* 0x00000085008a7202 */ /* 0x000fe20000000f00 */
[----:B------:R-:W-:Y:S01]  /*3d30*/  IMAD.MOV.U32 R137, RZ, RZ, R134 ;  /* 0x000000ffff897224 */ /* 0x000fe200078e0086 */
[----:B------:R-:W-:Y:S01]  /*3d40*/  ULDC UR5, c[0x0][0x39c] ;  /* 0x0000e70000057ab9 */ /* 0x000fe20000000800 */
[----:B------:R1:W-:Y:S01]  /*3d50*/  STL [R1+0x14], R0 ;  /* 0x0000140001007387 */ /* 0x0003e20000100800 */
[----:B------:R-:W-:Y:S01]  /*3d60*/  ULDC UR4, c[0x0][0x2ec] ;  /* 0x0000bb0000047ab9 */ /* 0x000fe20000000800 */
[----:B------:R-:W-:Y:S01]  /*3d70*/  ULDC.64 UR12, c[0x0][0x250] ;  /* 0x00009400000c7ab9 */ /* 0x000fe20000000a00 */
[----:B------:R-:W-:Y:S01]  /*3d80*/  ULDC.64 UR6, c[0x0][0x218] ;  /* 0x0000860000067ab9 */ /* 0x000fe20000000a00 */
[----:B------:R-:W-:Y:S01]  /*3d90*/  ULDC.64 UR8, c[0x0][0x248] ;  /* 0x0000920000087ab9 */ /* 0x000fe20000000a00 */
[----:B------:R-:W-:Y:S01]  /*3da0*/  ULDC.64 UR10, c[0x0][0x220] ;  /* 0x00008800000a7ab9 */ /* 0x000fe20000000a00 */
[----:B------:R-:W-:Y:S05]  /*3db0*/  BRA `(.L_x_1594) ;  /* 0x0000000000647947 */ /* 0x000fea0003800000 */
.L_x_1596:
[----:B------:R-:W2:Y:S01]  /*3dc0*/  LDL.64 R232, [R1+0x30] ;  /* 0x0000300001e87983 */ /* 0x000ea20000100a00 */
[----:B------:R-:W-:Y:S03]  /*3dd0*/  VIADD R0, R227, 0xffffffff ;  /* 0xffffffffe3007836 */ /* 0x000fe60000000000 */
[----:B------:R-:W5:Y:S01]  /*3de0*/  LDL.64 R230, [R1+0x18] ;  /* 0x0000180001e67983 */ /* 0x000f620000100a00 */
[----:B------:R-:W-:Y:S01]  /*3df0*/  IMAD.WIDE.U32 R6, R0, UR8, RZ ;  /* 0x0000000800067c25 */ /* 0x000fe2000f8e00ff */
[----:B------:R-:W-:Y:S02]  /*3e00*/  SHF.R.S32.HI R2, RZ, 0x1f, R0 ;  /* 0x0000001fff027819 */ /* 0x000fe40000011400 */
[----:B------:R-:W3:Y:S03]  /*3e10*/  LDL R134, [R1+0x20] ;  /* 0x0000200001867983 */ /* 0x000ee60000100800 */
[----:B------:R-:W-:Y:S01]  /*3e20*/  IMAD R2, R2, UR8, RZ ;  /* 0x0000000802027c24 */ /* 0x000fe2000f8e02ff */
[----:B------:R-:W4:Y:S03]  /*3e30*/  LDL R133, [R1+0x24] ;  /* 0x0000240001857983 */ /* 0x000f260000100800 */
[----:B------:R-:W-:Y:S04]  /*3e40*/  IMAD R2, R0, UR9, R2 ;  /* 0x0000000900027c24 */ /* 0x000fe8000f8e0202 */
[----:B------:R-:W-:Y:S01]  /*3e50*/  IMAD.IADD R2, R7, 0x1, R2 ;  /* 0x0000000107027824 */ /* 0x000fe200078e0202 */
[----:B--2---:R-:W-:Y:S04]  /*3e60*/  LEA R0, P1, R6, R232, 0x5 ;  /* 0x000000e806007211 */ /* 0x004fe800078228ff */
[----:B------:R-:W-:Y:S02]  /*3e70*/  LEA R4, P2, R0, UR6, 0x1 ;  /* 0x0000000600047c11 */ /* 0x000fe4000f8408ff */
[----:B-----5:R-:W-:Y:S02]  /*3e80*/  LEA.HI.X R2, R6, R231, R2, 0x5, P1 ;  /* 0x000000e706027211 */ /* 0x020fe400008f2c02 */
[----:B---3--:R-:W-:Y:S02]  /*3e90*/  IADD3 R6, P1, R134, R4, RZ ;  /* 0x0000000486067210 */ /* 0x008fe40007f3e0ff */
[----:B------:R-:W-:Y:S05]  /*3ea0*/  LEA.HI.X R5, R0, UR7, R2, 0x1, P2 ;  /* 0x0000000700057c11 */ /* 0x000fea00090f0c02 */
[----:B------:R-:W-:Y:S01]  /*3eb0*/  @!PT LDS RZ, [RZ] ;  /* 0x00000000fffff984 */ /* 0x000fe20000000800 */
[----:B------:R-:W-:Y:S01]  /*3ec0*/  @!PT LDS RZ, [RZ] ;  /* 0x00000000fffff984 */ /* 0x000fe20000000800 */
[----:B------:R-:W-:Y:S01]  /*3ed0*/  @!PT LDS RZ, [RZ] ;  /* 0x00000000fffff984 */ /* 0x000fe20000000800 */
[----:B------:R1:W-:Y:S01]  /*3ee0*/  LDGSTS.E.BYPASS.LTC128B.128 [R228+0x8000], desc[UR14][R4.64] ;  /* 0x0800000004e47fae */ /* 0x0003e2000b901d4e */
[----:B----4-:R-:W-:Y:S03]  /*3ef0*/  IMAD.X R7, R133, 0x1, R5, P1 ;  /* 0x0000000185077824 */ /* 0x010fe600008e0605 */
[----:B------:R1:W-:Y:S04]  /*3f00*/  LDGSTS.E.BYPASS.LTC128B.128 [R228+0x9000], desc[UR14][R4.64+0x80] ;  /* 0x0900008004e47fae */ /* 0x0003e8000b901d4e */
[----:B------:R1:W-:Y:S04]  /*3f10*/  LDGSTS.E.BYPASS.LTC128B.128 [R228+0x8800], desc[UR14][R6.64] ;  /* 0x0880000006e47fae */ /* 0x0003e8000b901d4e */
[----:B------:R1:W-:Y:S04]  /*3f20*/  LDGSTS.E.BYPASS.LTC128B.128 [R228+0x9800], desc[UR14][R6.64+0x80] ;  /* 0x0980008006e47fae */ /* 0x0003e8000b901d4e */
[----:B------:R-:W0:Y:S01]  /*3f30*/  LDGDEPBAR ;  /* 0x00000000000079af */ /* 0x000e220000000000 */
[----:B------:R-:W-:Y:S05]  /*3f40*/  BRA `(.L_x_1595) ;  /* 0x0000000c00547947 */ /* 0x000fea0003800000 */
.L_x_1594:
[----:B------:R-:W2:Y:S01]  /*3f50*/  LDL.64 R12, [R1+0x28] ;  /* 0x00002800010c7983 */ /* 0x000ea20000100a00 */
[----:B-1----:R-:W-:Y:S01]  /*3f60*/  SHF.R.S32.HI R0, RZ, 0x1f, R227 ;  /* 0x0000001fff007819 */ /* 0x002fe200000114e3 */
[----:B------:R-:W-:Y:S04]  /*3f70*/  DEPBAR.LE SB0, 0x0 ;  /* 0x000080000000791a */ /* 0x000fe80000000000 */
[----:B------:R-:W3:Y:S01]  /*3f80*/  LDL R10, [R1+0x38] ;  /* 0x00003800010a7983 */ /* 0x000ee20000100800 */
[----:B------:R-:W-:Y:S02]  /*3f90*/  IMAD R0, R0, UR12, RZ ;  /* 0x0000000c00007c24 */ /* 0x000fe4000f8e02ff */
[C---:B------:R-:W-:Y:S03]  /*3fa0*/  IMAD.WIDE.U32 R6, R227.reuse, UR12, RZ ;  /* 0x0000000ce3067c25 */ /* 0x040fe6000f8e00ff */
[----:B------:R-:W4:Y:S01]  /*3fb0*/  LDL R9, [R1+0x14] ;  /* 0x0000140001097983 */ /* 0x000f220000100800 */
[----:B------:R-:W-:Y:S05]  /*3fc0*/  IMAD R2, R227, UR13, R0 ;  /* 0x0000000de3027c24 */ /* 0x000fea000f8e0200 */
[----:B------:R-:W5:Y:S01]  /*3fd0*/  LDL R8, [R1+0x10] ;  /* 0x0000100001087983 */ /* 0x000f620000100800 */
[----:B------:R-:W-:Y:S01]  /*3fe0*/  BAR.SYNC.DEFER_BLOCKING 0x0 ;  /* 0x0000000000007b1d */ /* 0x000fe20000010000 */
[----:B------:R-:W-:Y:S02]  /*3ff0*/  IADD3 R2, R7, R2, RZ ;  /* 0x0000000207027210 */ /* 0x000fe40007ffe0ff */
[----:B--2---:R-:W-:Y:S04]  /*4000*/  LEA R0, P0, R6, R12, 0x5 ;  /* 0x0000000c06007211 */ /* 0x004fe800078028ff */
[----:B------:R-:W-:Y:S02]  /*4010*/  LEA R4, P1, R0, UR10, 0x1 ;  /* 0x0000000a00047c11 */ /* 0x000fe4000f8208ff */
[----:B---3--:R-:W-:Y:S04]  /*4020*/  LEA.HI.X R7, R6, R10, R2, 0x5, P0 ;  /* 0x0000000a06077211 */ /* 0x008fe800000f2c02 */
[----:B------:R-:W-:Y:S02]  /*4030*/  LEA.HI.X R5, R0, UR11, R7, 0x1, P1 ;  /* 0x0000000b00057c11 */ /* 0x000fe400088f0c07 */
[----:B----4-:R-:W-:Y:S03]  /*4040*/  IADD3 R6, P0, R4, R9, RZ ;  /* 0x0000000904067210 */ /* 0x010fe60007f1e0ff */
[----:B------:R-:W-:Y:S01]  /*4050*/  @!PT LDS RZ, [RZ] ;  /* 0x00000000fffff984 */ /* 0x000fe20000000800 */
[----:B------:R-:W-:Y:S01]  /*4060*/  @!PT LDS RZ, [RZ] ;  /* 0x00000000fffff984 */ /* 0x000fe20000000800 */
[----:B------:R-:W-:Y:S01]  /*4070*/  @!PT LDS RZ, [RZ] ;  /* 0x00000000fffff984 */ /* 0x000fe20000000800 */
[----:B------:R-:W-:Y:S01]  /*4080*/  LDGSTS.E.BYPASS.LTC128B.128 [R228+0xa000], desc[UR14][R4.64] ;  /* 0x0a00000004e47fae */ /* 0x000fe2000b901d4e */
[----:B-----5:R-:W-:Y:S02]  /*4090*/  IADD3.X R7, R5, R8, RZ, P0, !PT ;  /* 0x0000000805077210 */ /* 0x020fe400007fe4ff */
[----:B------:R-:W-:Y:S03]  /*40a0*/  ISETP.GT.AND P0, PT, R227, RZ, PT ;  /* 0x000000ffe300720c */ /* 0x000fe60003f04270 */
[----:B------:R-:W-:Y:S06]  /*40b0*/  LDGSTS.E.BYPASS.LTC128B.128 [R228+0xb000], desc[UR14][R4.64+0x80] ;  /* 0x0b00008004e47fae */ /* 0x000fec000b901d4e */
[----:B------:R-:W-:Y:S06]  /*40c0*/  LDGSTS.E.BYPASS.LTC128B.128 [R228+0xa800], desc[UR14][R6.64] ;  /* 0x0a80000006e47fae */ /* 0x000fec000b901d4e */
[----:B------:R1:W-:Y:S06]  /*40d0*/  LDGSTS.E.BYPASS.LTC128B.128 [R228+0xb800], desc[UR14][R6.64+0x80] ;  /* 0x0b80008006e47fae */ /* 0x0003ec000b901d4e */
[----:B------:R-:W-:Y:S06]  /*40e0*/  LDSM.16.M88.4 R32, [R214] ;  /* 0x00000000d620783b */ /* 0x000fec0000000200 */
[----:B------:R-:W1:Y:S06]  /*40f0*/  LDSM.16.M88.4 R16, [R212+0x8000] ;  /* 0x00800000d410783b */ /* 0x000e6c0000000200 */
[----:B------:R-:W2:Y:S06]  /*4100*/  LDSM.16.M88.4 R28, [R214+0x2000] ;  /* 0x00200000d61c783b */ /* 0x000eac0000000200 */
        /* <DEDUP_REMOVED lines=12> */
[----:B------:R-:W-:Y:S01]  /*41d0*/  LDSM.16.M88.4 R200, [R221+0x8800] ;  /* 0x00880000ddc8783b */ /* 0x000fe20000000200 */
[-C--:B---3--:R-:W-:Y:S05]  /*41e0*/  HMMA.16816.F32 R20, R32, R140.reuse, RZ ;  /* 0x0000008c2014723c */ /* 0x088fea00000018ff */
[----:B------:R-:W-:Y:S01]  /*41f0*/  LDSM.16.M88.4 R204, [R220] ;  /* 0x00000000dccc783b */ /* 0x000fe20000000200 */
[C---:B------:R-:W-:Y:S05]  /*4200*/  HMMA.16816.F32 R24, R28.reuse, R140, RZ ;  /* 0x0000008c1c18723c */ /* 0x040fea00000018ff */
[----:B------:R-:W-:Y:S01]  /*4210*/  LDSM.16.M88.4 R208, [R219] ;  /* 0x00000000dbd0783b */ /* 0x000fe20000000200 */
[-C--:B------:R-:W-:Y:S06]  /*4220*/  HMMA.16816.F32 R28, R28, R142.reuse, RZ ;  /* 0x0000008e1c1c723c */ /* 0x080fec00000018ff */
[----:B------:R-:W-:Y:S01]  /*4230*/  HMMA.16816.F32 R32, R32, R142, RZ ;  /* 0x0000008e2020723c */ /* 0x000fe200000018ff */
[----:B------:R-:W3:Y:S05]  /*4240*/  LDSM.16.M88.4 R140, [R222+0x2000] ;  /* 0x00200000de8c783b */ /* 0x000eea0000000200 */
        /* <DEDUP_REMOVED lines=17> */
[-C--:B------:R-:W-:Y:S06]  /*4360*/  HMMA.16816.F32 R20, R192, R200.reuse, R20 ;  /* 0x000000c8c014723c */ /* 0x080fec0000001814 */
[C---:B------:R-:W-:Y:S06]  /*4370*/  HMMA.16816.F32 R24, R140.reuse, R200, R24 ;  /* 0x000000c88c18723c */ /* 0x040fec0000001818 */
[-C--:B------:R-:W-:Y:S01]  /*4380*/  HMMA.16816.F32 R28, R140, R202.reuse, R28 ;  /* 0x000000ca8c1c723c */ /* 0x080fe2000000181c */
[----:B------:R-:W3:Y:S05]  /*4390*/  LDSM.16.M88.4 R140, [R214+0x6000] ;  /* 0x00600000d68c783b */ /* 0x000eea0000000200 */
[----:B------:R-:W-:Y:S01]  /*43a0*/  HMMA.16816.F32 R32, R192, R202, R32 ;  /* 0x000000cac020723c */ /* 0x000fe20000001820 */
[----:B------:R-:W4:Y:S05]  /*43b0*/  LDSM.16.M88.4 R192, [R212+0x9800] ;  /* 0x00980000d4c0783b */ /* 0x000f2a0000000200 */
[-C--:B------:R-:W-:Y:S01]  /*43c0*/  HMMA.16816.F32 R4, R204, R208.reuse, R4 ;  /* 0x000000d0cc04723c */ /* 0x080fe20000001804 */
[----:B------:R-:W5:Y:S05]  /*43d0*/  LDSM.16.M88.4 R200, [R225] ;  /* 0x00000000e1c8783b */ /* 0x000f6a0000000200 */
[C---:B-1----:R-:W-:Y:S06]  /*43e0*/  HMMA.16816.F32 R8, R176.reuse, R208, R8 ;  /* 0x000000d0b008723c */ /* 0x042fec0000001808 */
[-C--:B------:R-:W-:Y:S06]  /*43f0*/  HMMA.16816.F32 R12, R176, R210.reuse, R12 ;  /* 0x000000d2b00c723c */ /* 0x080fec000000180c */
[C---:B------:R-:W-:Y:S01]  /*4400*/  HMMA.16816.F32 R16, R204.reuse, R210, R16 ;  /* 0x000000d2cc10723c */ /* 0x040fe20000001810 */
[----:B------:R-:W-:Y:S05]  /*4410*/  LDSM.16.M88.4 R208, [R221+0x9000] ;  /* 0x00900000ddd0783b */ /* 0x000fea0000000200 */
[-C--:B------:R-:W-:Y:S06]  /*4420*/  HMMA.16816.F32 R20, R204, R180.reuse, R20 ;  /* 0x000000b4cc14723c */ /* 0x080fec0000001814 */
[C---:B------:R-:W-:Y:S06]  /*4430*/  HMMA.16816.F32 R24, R176.reuse, R180, R24 ;  /* 0x000000b4b018723c */ /* 0x040fec0000001818 */
[-C--:B------:R-:W-:Y:S01]  /*4440*/  HMMA.16816.F32 R28, R176, R182.reuse, R28 ;  /* 0x000000b6b01c723c */ /* 0x080fe2000000181c */
[----:B------:R-:W1:Y:S05]  /*4450*/  LDSM.16.M88.4 R176, [R216+0x6000] ;  /* 0x00600000d8b0783b */ /* 0x000e6a0000000200 */
[----:B------:R-:W-:Y:S01]  /*4460*/  HMMA.16816.F32 R32, R204, R182, R32 ;  /* 0x000000b6cc20723c */ /* 0x000fe20000001820 */
[----:B------:R-:W1:Y:S05]  /*4470*/  LDSM.16.M88.4 R180, [R224] ;  /* 0x00000000e0b4783b */ /* 0x000e6a0000000200 */
[-C--:B--2---:R-:W-:Y:S01]  /*4480*/  HMMA.16816.F32 R4, R184, R188.reuse, R4 ;  /* 0x000000bcb804723c */ /* 0x084fe20000001804 */
[----:B------:R-:W2:Y:S05]  /*4490*/  LDSM.16.M88.4 R204, [R222+0x4000] ;  /* 0x00400000decc783b */ /* 0x000eaa0000000200 */
[C---:B---3--:R-:W-:Y:S06]  /*44a0*/  HMMA.16816.F32 R8, R140.reuse, R188, R8 ;  /* 0x000000bc8c08723c */ /* 0x048fec0000001808 */
[-C--:B------:R-:W-:Y:S06]  /*44b0*/  HMMA.16816.F32 R12, R140, R190.reuse, R12 ;  /* 0x000000be8c0c723c */ /* 0x080fec000000180c */
[C---:B------:R-:W-:Y:S01]  /*44c0*/  HMMA.16816.F32 R16, R184.reuse, R190, R16 ;  /* 0x000000beb810723c */ /* 0x040fe20000001810 */
[----:B------:R-:W-:Y:S05]  /*44d0*/  LDSM.16.M88.4 R188, [R220+0x4000] ;  /* 0x00400000dcbc783b */ /* 0x000fea0000000200 */
[-C--:B----4-:R-:W-:Y:S06]  /*44e0*/  HMMA.16816.F32 R20, R184, R192.reuse, R20 ;  /* 0x000000c0b814723c */ /* 0x090fec0000001814 */
[C---:B------:R-:W-:Y:S06]  /*44f0*/  HMMA.16816.F32 R24, R140.reuse, R192, R24 ;  /* 0x000000c08c18723c */ /* 0x040fec0000001818 */
[-C--:B------:R-:W-:Y:S01]  /*4500*/  HMMA.16816.F32 R28, R140, R194.reuse, R28 ;  /* 0x000000c28c1c723c */ /* 0x080fe2000000181c */
[----:B------:R-:W3:Y:S05]  /*4510*/  LDSM.16.M88.4 R140, [R222+0x6000] ;  /* 0x00600000de8c783b */ /* 0x000eea0000000200 */
[----:B------:R-:W-:Y:S01]  /*4520*/  HMMA.16816.F32 R32, R184, R194, R32 ;  /* 0x000000c2b820723c */ /* 0x000fe20000001820 */
[----:B------:R-:W4:Y:S05]  /*4530*/  LDSM.16.M88.4 R184, [R221+0x9800] ;  /* 0x00980000ddb8783b */ /* 0x000f2a0000000200 */
[-C--:B-----5:R-:W-:Y:S01]  /*4540*/  HMMA.16816.F32 R4, R196, R200.reuse, R4 ;  /* 0x000000c8c404723c */ /* 0x0a0fe20000001804 */
[----:B------:R-:W5:Y:S05]  /*4550*/  LDSM.16.M88.4 R192, [R219+0x1000] ;  /* 0x00100000dbc0783b */ /* 0x000f6a0000000200 */
[C---:B-1----:R-:W-:Y:S06]  /*4560*/  HMMA.16816.F32 R8, R176.reuse, R200, R8 ;  /* 0x000000c8b008723c */ /* 0x042fec0000001808 */
[-C--:B------:R-:W-:Y:S06]  /*4570*/  HMMA.16816.F32 R12, R176, R202.reuse, R12 ;  /* 0x000000cab00c723c */ /* 0x080fec000000180c */
[C---:B------:R-:W-:Y:S06]  /*4580*/  HMMA.16816.F32 R16, R196.reuse, R202, R16 ;  /* 0x000000cac410723c */ /* 0x040fec0000001810 */
[-C--:B------:R-:W-:Y:S06]  /*4590*/  HMMA.16816.F32 R20, R196, R180.reuse, R20 ;  /* 0x000000b4c414723c */ /* 0x080fec0000001814 */
[C---:B------:R-:W-:Y:S06]  /*45a0*/  HMMA.16816.F32 R24, R176.reuse, R180, R24 ;  /* 0x000000b4b018723c */ /* 0x040fec0000001818 */
[-C--:B------:R-:W-:Y:S01]  /*45b0*/  HMMA.16816.F32 R28, R176, R182.reuse, R28 ;  /* 0x000000b6b01c723c */ /* 0x080fe2000000181c */
[----:B------:R-:W1:Y:S05]  /*45c0*/  LDSM.16.M88.4 R176, [R220+0x6000] ;  /* 0x00600000dcb0783b */ /* 0x000e6a0000000200 */
[----:B------:R-:W-:Y:S06]  /*45d0*/  HMMA.16816.F32 R32, R196, R182, R32 ;  /* 0x000000b6c420723c */ /* 0x000fec0000001820 */
[-C--:B--2---:R-:W-:Y:S06]  /*45e0*/  HMMA.16816.F32 R4, R204, R208.reuse, R4 ;  /* 0x000000d0cc04723c */ /* 0x084fec0000001804 */
[C---:B---3--:R-:W-:Y:S06]  /*45f0*/  HMMA.16816.F32 R8, R140.reuse, R208, R8 ;  /* 0x000000d08c08723c */ /* 0x048fec0000001808 */
[-C--:B------:R-:W-:Y:S06]  /*4600*/  HMMA.16816.F32 R12, R140, R210.reuse, R12 ;  /* 0x000000d28c0c723c */ /* 0x080fec000000180c */
[C---:B------:R-:W-:Y:S06]  /*4610*/  HMMA.16816.F32 R16, R204.reuse, R210, R16 ;  /* 0x000000d2cc10723c */ /* 0x040fec0000001810 */
[-C--:B----4-:R-:W-:Y:S06]  /*4620*/  HMMA.16816.F32 R20, R204, R184.reuse, R20 ;  /* 0x000000b8cc14723c */ /* 0x090fec0000001814 */
[C---:B------:R-:W-:Y:S06]  /*4630*/  HMMA.16816.F32 R24, R140.reuse, R184, R24 ;  /* 0x000000b88c18723c */ /* 0x040fec0000001818 */
[-C--:B------:R-:W-:Y:S06]  /*4640*/  HMMA.16816.F32 R28, R140, R186.reuse, R28 ;  /* 0x000000ba8c1c723c */ /* 0x080fec000000181c */
[----:B------:R-:W-:Y:S06]  /*4650*/  HMMA.16816.F32 R32, R204, R186, R32 ;  /* 0x000000bacc20723c */ /* 0x000fec0000001820 */
[-C--:B-----5:R-:W-:Y:S06]  /*4660*/  HMMA.16816.F32 R4, R188, R192.reuse, R4 ;  /* 0x000000c0bc04723c */ /* 0x0a0fec0000001804 */
[C---:B-1----:R-:W-:Y:S06]  /*4670*/  HMMA.16816.F32 R8, R176.reuse, R192, R8 ;  /* 0x000000c0b008723c */ /* 0x042fec0000001808 */
        /* <DEDUP_REMOVED lines=15> */
[----:B------:R-:W-:Y:S06]  /*4770*/  FMUL.FTZ R15, R15, UR5 ;  /* 0x000000050f0f7c20 */ /* 0x000fec0008410000 */
[----:B------:R-:W2:Y:S01]  /*4780*/  MUFU.TANH R182, R5 ;  /* 0x0000000500b67308 */ /* 0x000ea20000002400 */
[----:B-1----:R-:W-:Y:S09]  /*4790*/  FMNMX.FTZ R2, R141, R3, !PT ;  /* 0x000000038d027209 */ /* 0x002ff20007810000 */
[----:B------:R1:W-:Y:S10]  /*47a0*/  MUFU.TANH R183, R7 ;  /* 0x0000000700b77308 */ /* 0x0003f40000002400 */
[----:B------:R3:W-:Y:S01]  /*47b0*/  MUFU.TANH R180, R12 ;  /* 0x0000000c00b47308 */ /* 0x0007e20000002400 */
[----:B--2---:R-:W-:Y:S09]  /*47c0*/  FMNMX.FTZ R2, R182, R2, !PT ;  /* 0x00000002b6027209 */ /* 0x004ff20007810000 */
[----:B------:R2:W-:Y:S01]  /*47d0*/  MUFU.TANH R187, R11 ;  /* 0x0000000b00bb7308 */ /* 0x0005e20000002400 */
[----:B-1----:R-:W1:Y:S01]  /*47e0*/  LDSM.16.M88.4 R4, [R219+0x1800] ;  /* 0x00180000db04783b */ /* 0x002e620000000200 */
[----:B------:R-:W-:Y:S08]  /*47f0*/  DEPBAR.LE SB0, 0x0 ;  /* 0x000080000000791a */ /* 0x000ff00000000000 */
[----:B------:R4:W-:Y:S01]  /*4800*/  MUFU.TANH R185, R14 ;  /* 0x0000000e00b97308 */ /* 0x0009e20000002400 */
[----:B------:R-:W-:Y:S01]  /*4810*/  BAR.SYNC.DEFER_BLOCKING 0x0 ;  /* 0x0000000000007b1d */ /* 0x000fe20000010000 */
[----:B---3--:R-:W-:Y:S08]  /*4820*/  FMUL.FTZ R12, R16, UR5 ;  /* 0x00000005100c7c20 */ /* 0x008ff00008410000 */
[----:B------:R3:W-:Y:S01]  /*4830*/  MUFU.TANH R184, R13 ;  /* 0x0000000d00b87308 */ /* 0x0007e20000002400 */
[----:B--2---:R-:W-:Y:S09]  /*4840*/  FMUL.FTZ R11, R17, UR5 ;  /* 0x00000005110b7c20 */ /* 0x004ff20008410000 */
[----:B------:R-:W2:Y:S01]  /*4850*/  MUFU.TANH R12, R12 ;  /* 0x0000000c000c7308 */ /* 0x000ea20000002400 */
[----:B----4-:R-:W-:Y:S09]  /*4860*/  FMUL.FTZ R14, R18, UR5 ;  /* 0x00000005120e7c20 */ /* 0x010ff20008410000 */
[----:B------:R-:W4:Y:S01]  /*4870*/  MUFU.TANH R181, R10 ;  /* 0x0000000a00b57308 */ /* 0x000f220000002400 */
[----:B---3--:R-:W-:Y:S09]  /*4880*/  FMUL.FTZ R13, R19, UR5 ;  /* 0x00000005130d7c20 */ /* 0x008ff20008410000 */
[----:B------:R-:W3:Y:S01]  /*4890*/  MUFU.TANH R143, R8 ;  /* 0x00000008008f7308 */ /* 0x000ee20000002400 */
[-C--:B-1----:R-:W-:Y:S05]  /*48a0*/  HMMA.16816.F32 R20, R188, R4.reuse, R20 ;  /* 0x00000004bc14723c */ /* 0x082fea0000001814 */
[----:B--2---:R-:W-:Y:S01]  /*48b0*/  FMNMX.FTZ R2, R12, R2, !PT ;  /* 0x000000020c027209 */ /* 0x004fe20007810000 */
[C---:B------:R-:W-:Y:S03]  /*48c0*/  HMMA.16816.F32 R24, R176.reuse, R4, R24 ;  /* 0x00000004b018723c */ /* 0x040fe60000001818 */
[----:B------:R-:W-:Y:S03]  /*48d0*/  MUFU.TANH R14, R14 ;  /* 0x0000000e000e7308 */ /* 0x000fe60000002400 */
[-C--:B------:R-:W-:Y:S07]  /*48e0*/  HMMA.16816.F32 R28, R176, R6.reuse, R28 ;  /* 0x00000006b01c723c */ /* 0x080fee000000181c */
[----:B------:R-:W1:Y:S01]  /*48f0*/  MUFU.TANH R11, R11 ;  /* 0x0000000b000b7308 */ /* 0x000e620000002400 */
[----:B----4-:R-:W-:Y:S01]  /*4900*/  FMNMX.FTZ R4, R181, R138, !PT ;  /* 0x0000008ab5047209 */ /* 0x010fe20007810000 */
[----:B------:R-:W-:Y:S08]  /*4910*/  HMMA.16816.F32 R32, R188, R6, R32 ;  /* 0x00000006bc20723c */ /* 0x000ff00000001820 */
[----:B------:R-:W2:Y:S03]  /*4920*/  MUFU.TANH R186, R9 ;  /* 0x0000000900ba7308 */ /* 0x000ea60000002400 */
        /* <DEDUP_REMOVED lines=9> */
[----:B---3--:R-:W-:Y:S01]  /*49c0*/  FMNMX.FTZ R5, R143, R137, !PT ;  /* 0x000000898f057209 */ /* 0x008fe20007810000 */
[----:B------:R-:W-:Y:S01]  /*49d0*/  FMUL.FTZ R0, R31, UR5 ;  /* 0x000000051f007c20 */ /* 0x000fe20008410000 */
[----:B------:R-:W-:Y:S01]  /*49e0*/  FMUL.FTZ R28, R28, UR5 ;  /* 0x000000051c1c7c20 */ /* 0x000fe20008410000 */
[----:B------:R-:W-:Y:S03]  /*49f0*/  FMUL.FTZ R29, R29, UR5 ;  /* 0x000000051d1d7c20 */ /* 0x000fe60008410000 */
[----:B------:R-:W3:Y:S01]  /*4a00*/  MUFU.TANH R193, R20 ;  /* 0x0000001400c17308 */ /* 0x000ee20000002400 */
[----:B------:R-:W-:Y:S01]  /*4a10*/  FMUL.FTZ R30, R30, UR5 ;  /* 0x000000051e1e7c20 */ /* 0x000fe20008410000 */
[----:B-1----:R-:W-:Y:S01]  /*4a20*/  FMNMX.FTZ R2, R11, R2, !PT ;  /* 0x000000020b027209 */ /* 0x002fe20007810000 */
[----:B------:R-:W-:Y:S01]  /*4a30*/  FMUL.FTZ R32, R32, UR5 ;  /* 0x0000000520207c20 */ /* 0x000fe20008410000 */
[----:B------:R-:W-:Y:S01]  /*4a40*/  FMUL.FTZ R34, R34, UR5 ;  /* 0x0000000522227c20 */ /* 0x000fe20008410000 */
[----:B------:R-:W-:Y:S01]  /*4a50*/  FMUL.FTZ R33, R33, UR5 ;  /* 0x0000000521217c20 */ /* 0x000fe20008410000 */
[----:B------:R-:W-:Y:S01]  /*4a60*/  FMUL.FTZ R35, R35, UR5 ;  /* 0x0000000523237c20 */ /* 0x000fe20008410000 */
[----:B------:R-:W-:Y:S03]  /*4a70*/  FMNMX.FTZ R6, R187, R4, !PT ;  /* 0x00000004bb067209 */ /* 0x000fe60007810000 */
[----:B------:R1:W-:Y:S01]  /*4a80*/  MUFU.TANH R139, R0 ;  /* 0x00000000008b7308 */ /* 0x0003e20000002400 */
[----:B--2---:R-:W-:Y:S09]  /*4a90*/  FMNMX.FTZ R5, R186, R5, !PT ;  /* 0x00000005ba057209 */ /* 0x004ff20007810000 */
[----:B------:R-:W2:Y:S01]  /*4aa0*/  MUFU.TANH R194, R22 ;  /* 0x0000001600c27308 */ /* 0x000ea20000002400 */
[----:B---3--:R-:W-:Y:S02]  /*4ab0*/  FMNMX.FTZ R4, R193, R2, !PT ;  /* 0x00000002c1047209 */ /* 0x008fe40007810000 */
[----:B------:R-:W-:Y:S02]  /*4ac0*/  FMNMX.FTZ R2, R180, R5, !PT ;  /* 0x00000005b4027209 */ /* 0x000fe40007810000 */
[----:B------:R-:W-:Y:S02]  /*4ad0*/  FMNMX.FTZ R5, R185, R6, !PT ;  /* 0x00000006b9057209 */ /* 0x000fe40007810000 */
[----:B------:R-:W-:Y:S03]  /*4ae0*/  FMNMX.FTZ R2, R184, R2, !PT ;  /* 0x00000002b8027209 */ /* 0x000fe60007810000 */
[----:B------:R-:W3:Y:S01]  /*4af0*/  MUFU.TANH R192, R21 ;  /* 0x0000001500c07308 */ /* 0x000ee20000002400 */
[----:B-1----:R-:W-:Y:S04]  /*4b00*/  FMNMX.FTZ R0, R142, R132, !PT ;  /* 0x000000848e007209 */ /* 0x002fe80007810000 */
[----:B------:R-:W-:Y:S05]  /*4b10*/  FMNMX.FTZ R0, R183, R0, !PT ;  /* 0x00000000b7007209 */ /* 0x000fea0007810000 */
[----:B------:R-:W1:Y:S01]  /*4b20*/  MUFU.TANH R195, R23 ;  /* 0x0000001700c37308 */ /* 0x000e620000002400 */
[----:B------:R-:W-:Y:S04]  /*4b30*/  FMNMX.FTZ R0, R14, R0, !PT ;  /* 0x000000000e007209 */ /* 0x000fe80007810000 */
[----:B------:R-:W-:Y:S05]  /*4b40*/  FMNMX.FTZ R0, R13, R0, !PT ;  /* 0x000000000d007209 */ /* 0x000fea0007810000 */
[----:B------:R-:W4:Y:S01]  /*4b50*/  MUFU.TANH R189, R32 ;  /* 0x0000002000bd7308 */ /* 0x000f220000002400 */
[----:B--2---:R-:W-:Y:S02]  /*4b60*/  FMNMX.FTZ R0, R194, R0, !PT ;  /* 0x00000000c2007209 */ /* 0x004fe40007810000 */
[----:B---3--:R-:W-:Y:S07]  /*4b70*/  FMNMX.FTZ R4, R192, R4, !PT ;  /* 0x00000004c0047209 */ /* 0x008fee0007810000 */
[----:B------:R-:W2:Y:S01]  /*4b80*/  MUFU.TANH R15, R15 ;  /* 0x0000000f000f7308 */ /* 0x000ea20000002400 */
[----:B-1----:R-:W-:Y:S09]  /*4b90*/  FMNMX.FTZ R0, R195, R0, !PT ;  /* 0x00000000c3007209 */ /* 0x002ff20007810000 */
[----:B------:R-:W1:Y:S01]  /*4ba0*/  MUFU.TANH R196, R24 ;  /* 0x0000001800c47308 */ /* 0x000e620000002400 */
[----:B----4-:R-:W-:Y:S09]  /*4bb0*/  FMNMX.FTZ R136, R189, R4, !PT ;  /* 0x00000004bd887209 */ /* 0x010ff20007810000 */
[----:B------:R-:W-:Y:S01]  /*4bc0*/  MUFU.TANH R198, R25 ;  /* 0x0000001900c67308 */ /* 0x000fe20000002400 */
[----:B--2---:R-:W-:Y:S09]  /*4bd0*/  FMNMX.FTZ R10, R15, R5, !PT ;  /* 0x000000050f0a7209 */ /* 0x004ff20007810000 */
[----:B------:R-:W-:Y:S01]  /*4be0*/  MUFU.TANH R197, R26 ;  /* 0x0000001a00c57308 */ /* 0x000fe20000002400 */
[----:B-1----:R-:W-:Y:S09]  /*4bf0*/  FMNMX.FTZ R8, R196, R2, !PT ;  /* 0x00000002c4087209 */ /* 0x002ff20007810000 */
[----:B------:R-:W-:Y:S10]  /*4c00*/  MUFU.TANH R201, R27 ;  /* 0x0000001b00c97308 */ /* 0x000ff40000002400 */
[----:B------:R-:W-:Y:S10]  /*4c10*/  MUFU.TANH R199, R28 ;  /* 0x0000001c00c77308 */ /* 0x000ff40000002400 */
[----:B------:R-:W-:Y:S10]  /*4c20*/  MUFU.TANH R200, R29 ;  /* 0x0000001d00c87308 */ /* 0x000ff40000002400 */
[----:B------:R-:W-:Y:S10]  /*4c30*/  MUFU.TANH R140, R30 ;  /* 0x0000001e008c7308 */ /* 0x000ff40000002400 */
[----:B------:R-:W1:Y:S10]  /*4c40*/  MUFU.TANH R190, R34 ;  /* 0x0000002200be7308 */ /* 0x000e740000002400 */
[----:B------:R-:W2:Y:S10]  /*4c50*/  MUFU.TANH R188, R33 ;  /* 0x0000002100bc7308 */ /* 0x000eb40000002400 */
[----:B------:R3:W4:Y:S01]  /*4c60*/  MUFU.TANH R191, R35 ;  /* 0x0000002300bf7308 */ /* 0x0007220000002400 */
[----:B-1----:R-:W-:Y:S02]  /*4c70*/  FMNMX.FTZ R9, R190, R0, !PT ;  /* 0x00000000be097209 */ /* 0x002fe40007810000 */
[----:B--2---:R-:W-:Y:S01]  /*4c80*/  FMNMX.FTZ R136, R188, R136, !PT ;  /* 0x00000088bc887209 */ /* 0x004fe20007810000 */
[----:B------:R-:W-:Y:S06]  /*4c90*/  @P0 BRA `(.L_x_1596) ;  /* 0xfffffff000480947 */ /* 0x000fec000383ffff */
.L_x_1595:
[----:B-1----:R-:W1:Y:S01]  /*4ca0*/  SHFL.BFLY PT, R6, R136, 0x2, 0x1f ;  /* 0x0c401f0088067f89 */ /* 0x002e6200000e0000 */
[----:B----4-:R-:W-:Y:S02]  /*4cb0*/  FMNMX.FTZ R5, R191, R9, !PT ;  /* 0x00000009bf057209 */ /* 0x010fe40007810000 */
        /* <DEDUP_REMOVED lines=9> */
[----:B------:R-:W4:Y:S01]  /*4d50*/  SHFL.BFLY PT, R134, R4, 0x2, 0x1f ;  /* 0x0c401f0004867f89 */ /* 0x000f2200000e0000 */
[----:B------:R-:W-:Y:S07]  /*4d60*/  FMNMX.FTZ R0, R139, R0, !PT ;  /* 0x000000008b007209 */ /* 0x000fee0007810000 */
[----:B------:R-:W-:Y:S08]  /*4d70*/  LDSM.16.MT88.4 R176, [R215+0xa000] ;  /* 0x00a00000d7b0783b */ /* 0x000ff00000004200 */
[----:B------:R-:W5:Y:S01]  /*4d80*/  SHFL.BFLY PT, R2, R0, 0x2, 0x1f ;  /* 0x0c401f0000027f89 */ /* 0x000f6200000e0000 */
[----:B-1----:R-:W-:Y:S07]  /*4d90*/  FMNMX.FTZ R136, R136, R6, !PT ;  /* 0x0000000688887209 */ /* 0x002fee0007810000 */
[----:B------:R-:W1:Y:S01]  /*4da0*/  SHFL.BFLY PT, R6, R136, 0x1, 0x1f ;  /* 0x0c201f0088067f89 */ /* 0x000e6200000e0000 */
[----:B--2---:R-:W-:Y:S02]  /*4db0*/  FMNMX.FTZ R5, R5, R7, !PT ;  /* 0x0000000705057209 */ /* 0x004fe40007810000 */
[----:B----4-:R-:W-:Y:S05]  /*4dc0*/  FMNMX.FTZ R134, R4, R134, !PT ;  /* 0x0000008604867209 */ /* 0x010fea0007810000 */
[----:B------:R-:W2:Y:S08]  /*4dd0*/  SHFL.BFLY PT, R135, R5, 0x1, 0x1f ;  /* 0x0c201f0005877f89 */ /* 0x000eb000000e0000 */
[----:B------:R-:W4:Y:S01]  /*4de0*/  SHFL.BFLY PT, R7, R134, 0x1, 0x1f ;  /* 0x0c201f0086077f89 */ /* 0x000f2200000e0000 */
[----:B-----5:R-:W-:Y:S07]  /*4df0*/  FMNMX.FTZ R2, R0, R2, !PT ;  /* 0x0000000200027209 */ /* 0x020fee0007810000 */
[----:B------:R-:W5:Y:S01]  /*4e00*/  SHFL.BFLY PT, R4, R2, 0x1, 0x1f ;  /* 0x0c201f0002047f89 */ /* 0x000f6200000e0000 */
[----:B-1----:R-:W-:Y:S04]  /*4e10*/  FMNMX.FTZ R136, R136, R6, !PT ;  /* 0x0000000688887209 */ /* 0x002fe80007810000 */
[C---:B------:R-:W-:Y:S01]  /*4e20*/  FSETP.NEU.FTZ.AND P1, PT, R136.reuse, -INF , PT ;  /* 0xff8000008800780b */ /* 0x040fe20003f3d000 */
[----:B------:R-:W-:Y:S01]  /*4e30*/  FADD.FTZ R0, -R136, R3 ;  /* 0x0000000388007221 */ /* 0x000fe20000010100 */
[----:B--2---:R-:W-:Y:S03]  /*4e40*/  FMNMX.FTZ R135, R5, R135, !PT ;  /* 0x0000008705877209 */ /* 0x004fe60007810000 */
[----:B------:R-:W-:Y:S01]  /*4e50*/  FMUL.FTZ R3, R0, UR4 ;  /* 0x0000000400037c20 */ /* 0x000fe20008410000 */
[----:B----4-:R-:W-:Y:S01]  /*4e60*/  FMNMX.FTZ R134, R134, R7, !PT ;  /* 0x0000000786867209 */ /* 0x010fe20007810000 */
[----:B------:R-:W-:Y:S02]  /*4e70*/  FADD.FTZ R0, -R135, R132 ;  /* 0x0000008487007221 */ /* 0x000fe40000010100 */
[----:B------:R1:W2:Y:S01]  /*4e80*/  MUFU.EX2 R132, R3 ;  /* 0x0000000300847308 */ /* 0x0002a20000000800 */
[----:B-----5:R-:W-:Y:S01]  /*4e90*/  FMNMX.FTZ R133, R2, R4, !PT ;  /* 0x0000000402857209 */ /* 0x020fe20007810000 */
        /* <DEDUP_REMOVED lines=12> */
[----:B------:R-:W-:Y:S01]  /*4f60*/  FFMA.FTZ R4, R141, UR4, -R137 ;  /* 0x000000048d047c23 */ /* 0x000fe20008010889 */
[----:B------:R-:W-:Y:S01]  /*4f70*/  FSEL R138, R138, RZ, P1 ;  /* 0x000000ff8a8a7208 */ /* 0x000fe20000800000 */
[C---:B------:R-:W-:Y:S01]  /*4f80*/  FMUL.FTZ R141, R134.reuse, UR4 ;  /* 0x00000004868d7c20 */ /* 0x040fe20008410000 */
[----:B------:R-:W-:Y:S01]  /*4f90*/  FSETP.NEU.FTZ.AND P1, PT, R134, -INF , PT ;  /* 0xff8000008600780b */ /* 0x000fe20003f3d000 */
[C---:B------:R-:W-:Y:S01]  /*4fa0*/  FMUL.FTZ R32, R132.reuse, R172 ;  /* 0x000000ac84207220 */ /* 0x040fe20000410000 */
[C---:B------:R-:W-:Y:S01]  /*4fb0*/  FMUL.FTZ R33, R132.reuse, R173 ;  /* 0x000000ad84217220 */ /* 0x040fe20000410000 */
[--C-:B------:R-:W-:Y:S03]  /*4fc0*/  FFMA.FTZ R5, R13, UR4, -R138.reuse ;  /* 0x000000040d057c23 */ /* 0x100fe6000801088a */
[----:B------:R2:W-:Y:S01]  /*4fd0*/  MUFU.EX2 R248, R4 ;  /* 0x0000000400f87308 */ /* 0x0005e20000000800 */
[----:B------:R-:W-:Y:S01]  /*4fe0*/  FSEL R141, R141, RZ, P1 ;  /* 0x000000ff8d8d7208 */ /* 0x000fe20000800000 */
[C---:B------:R-:W-:Y:S01]  /*4ff0*/  FMUL.FTZ R36, R132.reuse, R36 ;  /* 0x0000002484247220 */ /* 0x040fe20000410000 */
[C---:B------:R-:W-:Y:S01]  /*5000*/  FSETP.NEU.FTZ.AND P1, PT, R133.reuse, -INF , PT ;  /* 0xff8000008500780b */ /* 0x040fe20003f3d000 */
[C---:B------:R-:W-:Y:S01]  /*5010*/  FMUL.FTZ R37, R132.reuse, R37 ;  /* 0x0000002584257220 */ /* 0x040fe20000410000 */
[----:B------:R-:W-:Y:S01]  /*5020*/  FMUL.FTZ R48, R132, R48 ;  /* 0x0000003084307220 */ /* 0x000fe20000410000 */
[--C-:B------:R-:W-:Y:S01]  /*5030*/  FFMA.FTZ R9, R184, UR4, -R141.reuse ;  /* 0x00000004b8097c23 */ /* 0x100fe2000801088d */
[----:B------:R-:W-:Y:S03]  /*5040*/  FFMA.FTZ R7, R180, UR4, -R141 ;  /* 0x00000004b4077c23 */ /* 0x000fe6000801088d */
[----:B------:R-:W4:Y:S01]  /*5050*/  MUFU.EX2 R0, R0 ;  /* 0x0000000000007308 */ /* 0x000f220000000800 */
[C---:B-1----:R-:W-:Y:S01]  /*5060*/  FMUL.FTZ R8, R2.reuse, R144 ;  /* 0x0000009002087220 */ /* 0x042fe20000410000 */
[C---:B------:R-:W-:Y:S01]  /*5070*/  FMUL.FTZ R13, R2.reuse, R153 ;  /* 0x00000099020d7220 */ /* 0x040fe20000410000 */
[C---:B------:R-:W-:Y:S01]  /*5080*/  FMUL.FTZ R24, R2.reuse, R160 ;  /* 0x000000a002187220 */ /* 0x040fe20000410000 */
[C---:B------:R-:W-:Y:S01]  /*5090*/  FMUL.FTZ R25, R2.reuse, R161 ;  /* 0x000000a102197220 */ /* 0x040fe20000410000 */
[C---:B------:R-:W-:Y:S01]  /*50a0*/  FMUL.FTZ R28, R2.reuse, R168 ;  /* 0x000000a8021c7220 */ /* 0x040fe20000410000 */
[C---:B------:R-:W-:Y:S01]  /*50b0*/  FMUL.FTZ R29, R2.reuse, R169 ;  /* 0x000000a9021d7220 */ /* 0x040fe20000410000 */
[----:B------:R-:W-:Y:S03]  /*50c0*/  FMUL.FTZ R40, R2, R40 ;  /* 0x0000002802287220 */ /* 0x000fe60000410000 */
[----:B------:R1:W-:Y:S01]  /*50d0*/  MUFU.EX2 R241, R9 ;  /* 0x0000000900f17308 */ /* 0x0003e20000000800 */
[--C-:B--2---:R-:W-:Y:S01]  /*50e0*/  FFMA.FTZ R4, R182, UR4, -R137.reuse ;  /* 0x00000004b6047c23 */ /* 0x104fe20008010889 */
[C---:B------:R-:W-:Y:S01]  /*50f0*/  FMUL.FTZ R41, R2.reuse, R41 ;  /* 0x0000002902297220 */ /* 0x040fe20000410000 */
[C---:B------:R-:W-:Y:S01]  /*5100*/  FMUL.FTZ R44, R2.reuse, R44 ;  /* 0x0000002c022c7220 */ /* 0x040fe20000410000 */
[----:B------:R-:W-:Y:S01]  /*5110*/  FMUL.FTZ R45, R2, R45 ;  /* 0x0000002d022d7220 */ /* 0x000fe20000410000 */
[C---:B------:R-:W-:Y:S01]  /*5120*/  FMUL.FTZ R49, R132.reuse, R49 ;  /* 0x0000003184317220 */ /* 0x040fe20000410000 */
[C---:B------:R-:W-:Y:S01]  /*5130*/  FMUL.FTZ R52, R132.reuse, R52 ;  /* 0x0000003484347220 */ /* 0x040fe20000410000 */
[----:B------:R-:W-:Y:S03]  /*5140*/  FMUL.FTZ R53, R132, R53 ;  /* 0x0000003584357220 */ /* 0x000fe60000410000 */
[----:B------:R2:W5:Y:S01]  /*5150*/  MUFU.EX2 R250, R4 ;  /* 0x0000000400fa7308 */ /* 0x0005620000000800 */
[C---:B----4-:R-:W-:Y:S01]  /*5160*/  FMUL.FTZ R10, R0.reuse, R146 ;  /* 0x00000092000a7220 */ /* 0x050fe20000410000 */
[C---:B------:R-:W-:Y:S01]  /*5170*/  FMUL.FTZ R26, R0.reuse, R162 ;  /* 0x000000a2001a7220 */ /* 0x040fe20000410000 */
[C---:B------:R-:W-:Y:S01]  /*5180*/  FMUL.FTZ R27, R0.reuse, R163 ;  /* 0x000000a3001b7220 */ /* 0x040fe20000410000 */
[C---:B------:R-:W-:Y:S01]  /*5190*/  FMUL.FTZ R30, R0.reuse, R170 ;  /* 0x000000aa001e7220 */ /* 0x040fe20000410000 */
[C---:B------:R-:W-:Y:S01]  /*51a0*/  FMUL.FTZ R31, R0.reuse, R171 ;  /* 0x000000ab001f7220 */ /* 0x040fe20000410000 */
[C---:B------:R-:W-:Y:S01]  /*51b0*/  FMUL.FTZ R42, R0.reuse, R42 ;  /* 0x0000002a002a7220 */ /* 0x040fe20000410000 */
[----:B------:R-:W-:Y:S03]  /*51c0*/  FMUL.FTZ R43, R0, R43 ;  /* 0x0000002b002b7220 */ /* 0x000fe60000410000 */
[----:B------:R-:W4:Y:S01]  /*51d0*/  MUFU.EX2 R3, R3 ;  /* 0x0000000300037308 */ /* 0x000f220000000800 */
[----:B-1----:R-:W-:Y:S01]  /*51e0*/  FMUL.FTZ R9, R2, R145 ;  /* 0x0000009102097220 */ /* 0x002fe20000410000 */
[C---:B------:R-:W-:Y:S01]  /*51f0*/  FMUL.FTZ R46, R0.reuse, R46 ;  /* 0x0000002e002e7220 */ /* 0x040fe20000410000 */
[----:B------:R-:W-:Y:S01]  /*5200*/  FMUL.FTZ R47, R0, R47 ;  /* 0x0000002f002f7220 */ /* 0x000fe20000410000 */
[----:B------:R-:W-:Y:S01]  /*5210*/  LDSM.16.MT88.4 R160, [R213+0xb000] ;  /* 0x00b00000d5a0783b */ /* 0x000fe20000004200 */
[C---:B------:R-:W-:Y:S01]  /*5220*/  FMUL.FTZ R56, R2.reuse, R56 ;  /* 0x0000003802387220 */ /* 0x040fe20000410000 */
[----:B------:R-:W-:Y:S01]  /*5230*/  FMUL.FTZ R57, R2, R57 ;  /* 0x0000003902397220 */ /* 0x000fe20000410000 */
[----:B------:R-:W-:Y:S03]  /*5240*/  FMUL.FTZ R58, R0, R58 ;  /* 0x0000003a003a7220 */ /* 0x000fe60000410000 */
[----:B------:R1:W-:Y:S01]  /*5250*/  MUFU.EX2 R245, R5 ;  /* 0x0000000500f57308 */ /* 0x0003e20000000800 */
[--C-:B--2---:R-:W-:Y:S01]  /*5260*/  FFMA.FTZ R4, R142, UR4, -R138.reuse ;  /* 0x000000048e047c23 */ /* 0x104fe2000801088a */
[----:B------:R-:W-:Y:S01]  /*5270*/  FMUL.FTZ R142, R133, UR4 ;  /* 0x00000004858e7c20 */ /* 0x000fe20008410000 */
[----:B-----5:R-:W-:Y:S01]  /*5280*/  F2FP.F16.F32.PACK_AB R144, R250, R248 ;  /* 0x000000f8fa90723e */ /* 0x020fe200000000ff */
[----:B------:R-:W-:Y:S01]  /*5290*/  FMUL.FTZ R59, R0, R59 ;  /* 0x0000003b003b7220 */ /* 0x000fe20000410000 */
[C---:B------:R-:W-:Y:S01]  /*52a0*/  FMUL.FTZ R60, R2.reuse, R60 ;  /* 0x0000003c023c7220 */ /* 0x040fe20000410000 */
[----:B------:R-:W-:Y:S01]  /*52b0*/  FMUL.FTZ R61, R2, R61 ;  /* 0x0000003d023d7220 */ /* 0x000fe20000410000 */
[----:B------:R-:W-:Y:S03]  /*52c0*/  FSEL R142, R142, RZ, P1 ;  /* 0x000000ff8e8e7208 */ /* 0x000fe60000800000 */
[----:B------:R2:W-:Y:S01]  /*52d0*/  MUFU.EX2 R244, R4 ;  /* 0x0000000400f47308 */ /* 0x0005e20000000800 */
[C---:B----4-:R-:W-:Y:S01]  /*52e0*/  FMUL.FTZ R6, R3.reuse, R150 ;  /* 0x0000009603067220 */ /* 0x050fe20000410000 */
[C---:B------:R-:W-:Y:S01]  /*52f0*/  FMUL.FTZ R18, R3.reuse, R158 ;  /* 0x0000009e03127220 */ /* 0x040fe20000410000 */
[C---:B------:R-:W-:Y:S01]  /*5300*/  FMUL.FTZ R19, R3.reuse, R159 ;  /* 0x0000009f03137220 */ /* 0x040fe20000410000 */
[C---:B------:R-:W-:Y:S01]  /*5310*/  FMUL.FTZ R34, R3.reuse, R174 ;  /* 0x000000ae03227220 */ /* 0x040fe20000410000 */
[----:B------:R-:W-:Y:S01]  /*5320*/  LDSM.16.MT88.4 R156, [R217+0xa000] ;  /* 0x00a00000d99c783b */ /* 0x000fe20000004200 */
[C---:B---3--:R-:W-:Y:S01]  /*5330*/  FMUL.FTZ R35, R3.reuse, R175 ;  /* 0x000000af03237220 */ /* 0x048fe20000410000 */
[C---:B------:R-:W-:Y:S03]  /*5340*/  FMUL.FTZ R38, R3.reuse, R38 ;  /* 0x0000002603267220 */ /* 0x040fe60000410000 */
[----:B------:R3:W4:Y:S01]  /*5350*/  MUFU.EX2 R239, R7 ;  /* 0x0000000700ef7308 */ /* 0x0007220000000800 */
[----:B-1----:R-:W-:Y:S01]  /*5360*/  FMUL.FTZ R5, R132, R149 ;  /* 0x0000009584057220 */ /* 0x002fe20000410000 */
[C---:B------:R-:W-:Y:S01]  /*5370*/  FMUL.FTZ R39, R3.reuse, R39 ;  /* 0x0000002703277220 */ /* 0x040fe20000410000 */
[C---:B------:R-:W-:Y:S01]  /*5380*/  FMUL.FTZ R50, R3.reuse, R50 ;  /* 0x0000003203327220 */ /* 0x040fe20000410000 */
[C---:B------:R-:W-:Y:S01]  /*5390*/  FMUL.FTZ R51, R3.reuse, R51 ;  /* 0x0000003303337220 */ /* 0x040fe20000410000 */
[C---:B------:R-:W-:Y:S01]  /*53a0*/  FMUL.FTZ R54, R3.reuse, R54 ;  /* 0x0000003603367220 */ /* 0x040fe20000410000 */
[----:B------:R-:W-:Y:S01]  /*53b0*/  FMUL.FTZ R55, R3, R55 ;  /* 0x0000003703377220 */ /* 0x000fe20000410000 */
[C---:B------:R-:W-:Y:S01]  /*53c0*/  FMUL.FTZ R62, R0.reuse, R62 ;  /* 0x0000003e003e7220 */ /* 0x040fe20000410000 */
[----:B------:R-:W-:Y:S01]  /*53d0*/  FMUL.FTZ R63, R0, R63 ;  /* 0x0000003f003f7220 */ /* 0x000fe20000410000 */
[--C-:B--2---:R-:W-:Y:S01]  /*53e0*/  FFMA.FTZ R4, R183, UR4, -R138.reuse ;  /* 0x00000004b7047c23 */ /* 0x104fe2000801088a */
[C---:B------:R-:W-:Y:S01]  /*53f0*/  FMUL.FTZ R64, R132.reuse, R64 ;  /* 0x0000004084407220 */ /* 0x040fe20000410000 */
[C---:B------:R-:W-:Y:S01]  /*5400*/  FMUL.FTZ R65, R132.reuse, R65 ;  /* 0x0000004184417220 */ /* 0x040fe20000410000 */
[C---:B------:R-:W-:Y:S01]  /*5410*/  FMUL.FTZ R66, R3.reuse, R66 ;  /* 0x0000004203427220 */ /* 0x040fe20000410000 */
[----:B------:R1:W2:Y:S01]  /*5420*/  MUFU.EX2 R246, R4 ;  /* 0x0000000400f67308 */ /* 0x0002a20000000800 */
[C---:B------:R-:W-:Y:S01]  /*5430*/  FMUL.FTZ R67, R3.reuse, R67 ;  /* 0x0000004303437220 */ /* 0x040fe20000410000 */
[C---:B------:R-:W-:Y:S01]  /*5440*/  FMUL.FTZ R68, R132.reuse, R68 ;  /* 0x0000004484447220 */ /* 0x040fe20000410000 */
[----:B------:R-:W-:Y:S01]  /*5450*/  FMUL.FTZ R69, R132, R69 ;  /* 0x0000004584457220 */ /* 0x000fe20000410000 */
[----:B---3--:R-:W-:Y:S01]  /*5460*/  FMUL.FTZ R7, R3, R151 ;  /* 0x0000009703077220 */ /* 0x008fe20000410000 */
[----:B----4-:R-:W-:Y:S01]  /*5470*/  F2FP.F16.F32.PACK_AB R150, R241, R239 ;  /* 0x000000eff196723e */ /* 0x010fe200000000ff */
        /* <DEDUP_REMOVED lines=10> */
[----:B------:R-:W-:Y:S01]  /*5520*/  FMUL.FTZ R80, R132, R80 ;  /* 0x0000005084507220 */ /* 0x000fe20000410000 */
[--C-:B-1----:R-:W-:Y:S01]  /*5530*/  FFMA.FTZ R4, R12, UR4, -R137.reuse ;  /* 0x000000040c047c23 */ /* 0x102fe20008010889 */
[----:B--2---:R-:W-:Y:S01]  /*5540*/  F2FP.F16.F32.PACK_AB R145, R246, R244 ;  /* 0x000000f4f691723e */ /* 0x004fe200000000ff */
[----:B------:R-:W-:Y:S01]  /*5550*/  FMUL.FTZ R12, R2, R152 ;  /* 0x00000098020c7220 */ /* 0x000fe20000410000 */
[C---:B------:R-:W-:Y:S01]  /*5560*/  FMUL.FTZ R81, R132.reuse, R81 ;  /* 0x0000005184517220 */ /* 0x040fe20000410000 */
[----:B------:R1:W-:Y:S01]  /*5570*/  MUFU.EX2 R247, R4 ;  /* 0x0000000400f77308 */ /* 0x0003e20000000800 */
        /* <DEDUP_REMOVED lines=16> */
[----:B-1----:R-:W-:Y:S01]  /*5680*/  FFMA.FTZ R4, R11, UR4, -R137 ;  /* 0x000000040b047c23 */ /* 0x002fe20008010889 */
[----:B------:R-:W-:Y:S01]  /*5690*/  FMUL.FTZ R11, R0, R147 ;  /* 0x00000093000b7220 */ /* 0x000fe20000410000 */
[C---:B------:R-:W-:Y:S01]  /*56a0*/  FMUL.FTZ R98, R3.reuse, R98 ;  /* 0x0000006203627220 */ /* 0x040fe20000410000 */
[C---:B------:R-:W-:Y:S01]  /*56b0*/  FMUL.FTZ R99, R3.reuse, R99 ;  /* 0x0000006303637220 */ /* 0x040fe20000410000 */
[----:B------:R1:W2:Y:S01]  /*56c0*/  MUFU.EX2 R249, R4 ;  /* 0x0000000400f97308 */ /* 0x0002a20000000800 */
        /* <DEDUP_REMOVED lines=17> */
[----:B--2---:R-:W-:Y:S01]  /*57e0*/  F2FP.F16.F32.PACK_AB R146, R249, R247 ;  /* 0x000000f7f992723e */ /* 0x004fe200000000ff */
[----:B------:R-:W-:Y:S01]  /*57f0*/  FMUL.FTZ R14, R0, R154 ;  /* 0x0000009a000e7220 */ /* 0x000fe20000410000 */
[C---:B------:R-:W-:Y:S01]  /*5800*/  FMUL.FTZ R116, R132.reuse, R116 ;  /* 0x0000007484747220 */ /* 0x040fe20000410000 */
[----:B------:R1:W2:Y:S01]  /*5810*/  MUFU.EX2 R243, R4 ;  /* 0x0000000400f37308 */ /* 0x0002a20000000800 */
[----:B------:R-:W-:Y:S01]  /*5820*/  FMUL.FTZ R117, R132, R117 ;  /* 0x0000007584757220 */ /* 0x000fe20000410000 */
[C---:B------:R-:W-:Y:S01]  /*5830*/  FMUL.FTZ R118, R3.reuse, R118 ;  /* 0x0000007603767220 */ /* 0x040fe20000410000 */
[C---:B------:R-:W-:Y:S01]  /*5840*/  FMUL.FTZ R119, R3.reuse, R119 ;  /* 0x0000007703777220 */ /* 0x040fe20000410000 */
[----:B------:R-:W-:Y:S01]  /*5850*/  FFMA.FTZ R140, R140, UR4, -R142 ;  /* 0x000000048c8c7c23 */ /* 0x000fe2000801088e */
        /* <DEDUP_REMOVED lines=8> */
[----:B------:R-:W-:Y:S01]  /*58e0*/  LDSM.16.MT88.4 R172, [R215+0xa800] ;  /* 0x00a80000d7ac783b */ /* 0x000fe20000004200 */
[C---:B------:R-:W-:Y:S01]  /*58f0*/  FMUL.FTZ R128, R132.reuse, R128 ;  /* 0x0000008084807220 */ /* 0x040fe20000410000 */
[----:B------:R-:W-:Y:S01]  /*5900*/  FMUL.FTZ R129, R132, R129 ;  /* 0x0000008184817220 */ /* 0x000fe20000410000 */
[----:B------:R-:W-:Y:S01]  /*5910*/  FMUL.FTZ R130, R3, R130 ;  /* 0x0000008203827220 */ /* 0x000fe20000410000 */
[----:B-1----:R-:W-:Y:S01]  /*5920*/  FFMA.FTZ R4, R143, UR4, -R141 ;  /* 0x000000048f047c23 */ /* 0x002fe2000801088d */
[----:B--2---:R-:W-:Y:S01]  /*5930*/  F2FP.F16.F32.PACK_AB R147, R245, R243 ;  /* 0x000000f3f593723e */ /* 0x004fe200000000ff */
[----:B------:R-:W-:Y:S01]  /*5940*/  FFMA.FTZ R143, R193, UR4, -R137 ;  /* 0x00000004c18f7c23 */ /* 0x000fe20008010889 */
[----:B------:R-:W-:Y:S01]  /*5950*/  FMUL.FTZ R131, R3, R131 ;  /* 0x0000008303837220 */ /* 0x000fe20000410000 */
[----:B------:R1:W2:Y:S10]  /*5960*/  MUFU.EX2 R240, R4 ;  /* 0x0000000400f07308 */ /* 0x0002b40000000800 */
[----:B------:R3:W-:Y:S01]  /*5970*/  MUFU.EX2 R233, R143 ;  /* 0x0000008f00e97308 */ /* 0x0007e20000000800 */
[----:B-1----:R-:W-:Y:S01]  /*5980*/  FFMA.FTZ R4, R186, UR4, -R141 ;  /* 0x00000004ba047c23 */ /* 0x002fe2000801088d */
[----:B--2---:R-:W-:Y:S08]  /*5990*/  FFMA.FTZ R2, R2, R252, R240 ;  /* 0x000000fc02027223 */ /* 0x004ff000000100f0 */
[----:B------:R1:W-:Y:S01]  /*59a0*/  MUFU.EX2 R242, R4 ;  /* 0x0000000400f27308 */ /* 0x0003e20000000800 */
[----:B---3--:R-:W-:Y:S09]  /*59b0*/  FFMA.FTZ R143, R194, UR4, -R138 ;  /* 0x00000004c28f7c23 */ /* 0x008ff2000801088a */
[----:B------:R2:W-:Y:S01]  /*59c0*/  MUFU.EX2 R230, R143 ;  /* 0x0000008f00e67308 */ /* 0x0005e20000000800 */
[----:B-1----:R-:W-:Y:S02]  /*59d0*/  FFMA.FTZ R4, R181, UR4, -R142 ;  /* 0x00000004b5047c23 */ /* 0x002fe4000801088e */
[----:B------:R-:W-:Y:S07]  /*59e0*/  LDSM.16.MT88.4 R180, [R218+0xa800] ;  /* 0x00a80000dab4783b */ /* 0x000fee0000004200 */
[----:B------:R1:W-:Y:S01]  /*59f0*/  MUFU.EX2 R236, R4 ;  /* 0x0000000400ec7308 */ /* 0x0003e20000000800 */
[----:B--2---:R-:W-:Y:S09]  /*5a00*/  FFMA.FTZ R143, R190, UR4, -R138 ;  /* 0x00000004be8f7c23 */ /* 0x004ff2000801088a */
[----:B------:R-:W-:Y:S01]  /*5a10*/  MUFU.EX2 R211, R143 ;  /* 0x0000008f00d37308 */ /* 0x000fe20000000800 */
[--C-:B-1----:R-:W-:Y:S09]  /*5a20*/  FFMA.FTZ R4, R187, UR4, -R142.reuse ;  /* 0x00000004bb047c23 */ /* 0x102ff2000801088e */
[----:B------:R1:W2:Y:S02]  /*5a30*/  MUFU.EX2 R238, R4 ;  /* 0x0000000400ee7308 */ /* 0x0002a40000000800 */
[--C-:B-1----:R-:W-:Y:S01]  /*5a40*/  FFMA.FTZ R4, R185, UR4, -R142.reuse ;  /* 0x00000004b9047c23 */ /* 0x102fe2000801088e */
[----:B--2---:R-:W-:Y:S01]  /*5a50*/  F2FP.F16.F32.PACK_AB R149, R238, R236 ;  /* 0x000000ecee95723e */ /* 0x004fe200000000ff */
[----:B------:R-:W-:Y:S06]  /*5a60*/  LDSM.16.MT88.4 R184, [R217+0xa800] ;  /* 0x00a80000d9b8783b */ /* 0x000fec0000004200 */
[----:B------:R1:W2:Y:S02]  /*5a70*/  MUFU.EX2 R235, R4 ;  /* 0x0000000400eb7308 */ /* 0x0002a40000000800 */
[----:B-1----:R-:W-:Y:S01]  /*5a80*/  FFMA.FTZ R4, R15, UR4, -R142 ;  /* 0x000000040f047c23 */ /* 0x002fe2000801088e */
[C---:B------:R-:W-:Y:S01]  /*5a90*/  FMUL.FTZ R15, R0.reuse, R155 ;  /* 0x0000009b000f7220 */ /* 0x040fe20000410000 */
[----:B------:R-:W-:Y:S01]  /*5aa0*/  FFMA.FTZ R0, R0, R251, R236 ;  /* 0x000000fb00007223 */ /* 0x000fe200000100ec */
[----:B------:R-:W1:Y:S05]  /*5ab0*/  LDSM.16.MT88.4 R152, [R218+0xa000] ;  /* 0x00a00000da98783b */ /* 0x000e6a0000004200 */
[----:B------:R3:W4:Y:S01]  /*5ac0*/  MUFU.EX2 R237, R4 ;  /* 0x0000000400ed7308 */ /* 0x0007220000000800 */
[----:B------:R-:W-:Y:S04]  /*5ad0*/  FADD.FTZ R0, R238, R0 ;  /* 0x00000000ee007221 */ /* 0x000fe80000010000 */
[----:B--2---:R-:W-:Y:S01]  /*5ae0*/  FADD.FTZ R0, R235, R0 ;  /* 0x00000000eb007221 */ /* 0x004fe20000010000 */
[----:B---3--:R-:W-:Y:S01]  /*5af0*/  FMUL.FTZ R4, R132, R148 ;  /* 0x0000009484047220 */ /* 0x008fe20000410000 */
[----:B------:R-:W-:Y:S02]  /*5b00*/  F2FP.F16.F32.PACK_AB R148, R242, R240 ;  /* 0x000000f0f294723e */ /* 0x000fe400000000ff */
[----:B----4-:R-:W-:Y:S04]  /*5b10*/  F2FP.F16.F32.PACK_AB R151, R237, R235 ;  /* 0x000000ebed97723e */ /* 0x010fe800000000ff */
[-C--:B------:R-:W-:Y:S06]  /*5b20*/  HMMA.16816.F32 R4, R144, R20.reuse, R4 ;  /* 0x000000149004723c */ /* 0x080fec0000001804 */
[C---:B------:R-:W-:Y:S06]  /*5b30*/  HMMA.16816.F32 R8, R148.reuse, R20, R8 ;  /* 0x000000149408723c */ /* 0x040fec0000001808 */
[-C--:B------:R-:W-:Y:S05]  /*5b40*/  HMMA.16816.F32 R12, R148, R22.reuse, R12 ;  /* 0x00000016940c723c */ /* 0x080fea000000180c */
[C---:B------:R-:W-:Y:S01]  /*5b50*/  FMUL.FTZ R20, R132.reuse, R164 ;  /* 0x000000a484147220 */ /* 0x040fe20000410000 */
[C---:B------:R-:W-:Y:S05]  /*5b60*/  HMMA.16816.F32 R16, R144.reuse, R22, R16 ;  /* 0x000000169010723c */ /* 0x040fea0000001810 */
[----:B------:R-:W-:Y:S01]  /*5b70*/  FMUL.FTZ R21, R132, R165 ;  /* 0x000000a584157220 */ /* 0x000fe20000410000 */
[--C-:B------:R-:W-:Y:S01]  /*5b80*/  FFMA.FTZ R164, R189, UR4, -R137.reuse ;  /* 0x00000004bda47c23 */ /* 0x100fe20008010889 */
[C---:B------:R-:W-:Y:S01]  /*5b90*/  FMUL.FTZ R22, R3.reuse, R166 ;  /* 0x000000a603167220 */ /* 0x040fe20000410000 */
[----:B------:R-:W-:Y:S02]  /*5ba0*/  FMUL.FTZ R23, R3, R167 ;  /* 0x000000a703177220 */ /* 0x000fe40000410000 */
[----:B------:R-:W-:Y:S05]  /*5bb0*/  MUFU.EX2 R231, R164 ;  /* 0x000000a400e77308 */ /* 0x000fea0000000800 */
[-C--:B------:R-:W-:Y:S06]  /*5bc0*/  HMMA.16816.F32 R20, R144, R176.reuse, R20 ;  /* 0x000000b09014723c */ /* 0x080fec0000001814 */
[C---:B------:R-:W-:Y:S06]  /*5bd0*/  HMMA.16816.F32 R24, R148.reuse, R176, R24 ;  /* 0x000000b09418723c */ /* 0x040fec0000001818 */
[-C--:B------:R-:W-:Y:S06]  /*5be0*/  HMMA.16816.F32 R28, R148, R178.reuse, R28 ;  /* 0x000000b2941c723c */ /* 0x080fec000000181c */
[C---:B------:R-:W-:Y:S06]  /*5bf0*/  HMMA.16816.F32 R32, R144.reuse, R178, R32 ;  /* 0x000000b29020723c */ /* 0x040fec0000001820 */
[-C--:B-1----:R-:W-:Y:S06]  /*5c00*/  HMMA.16816.F32 R36, R144, R152.reuse, R36 ;  /* 0x000000989024723c */ /* 0x082fec0000001824 */
[C---:B------:R-:W-:Y:S06]  /*5c10*/  HMMA.16816.F32 R40, R148.reuse, R152, R40 ;  /* 0x000000989428723c */ /* 0x040fec0000001828 */
[-C--:B------:R-:W-:Y:S06]  /*5c20*/  HMMA.16816.F32 R44, R148, R154.reuse, R44 ;  /* 0x0000009a942c723c */ /* 0x080fec000000182c */
[C---:B------:R-:W-:Y:S01]  /*5c30*/  HMMA.16816.F32 R48, R144.reuse, R154, R48 ;  /* 0x0000009a9030723c */ /* 0x040fe20000001830 */
[----:B------:R-:W1:Y:S05]  /*5c40*/  LDSM.16.MT88.4 R152, [R215+0xb000] ;  /* 0x00b00000d798783b */ /* 0x000e6a0000004200 */
[-C--:B------:R-:W-:Y:S06]  /*5c50*/  HMMA.16816.F32 R52, R144, R156.reuse, R52 ;  /* 0x0000009c9034723c */ /* 0x080fec0000001834 */
[C---:B------:R-:W-:Y:S06]  /*5c60*/  HMMA.16816.F32 R56, R148.reuse, R156, R56 ;  /* 0x0000009c9438723c */ /* 0x040fec0000001838 */
[-C--:B------:R-:W-:Y:S05]  /*5c70*/  HMMA.16816.F32 R60, R148, R158.reuse, R60 ;  /* 0x0000009e943c723c */ /* 0x080fea000000183c */
[--C-:B------:R-:W-:Y:S01]  /*5c80*/  FFMA.FTZ R156, R192, UR4, -R137.reuse ;  /* 0x00000004c09c7c23 */ /* 0x100fe20008010889 */
[C---:B------:R-:W-:Y:S03]  /*5c90*/  HMMA.16816.F32 R64, R144.reuse, R158, R64 ;  /* 0x0000009e9040723c */ /* 0x040fe60000001840 */
[----:B------:R2:W-:Y:S02]  /*5ca0*/  MUFU.EX2 R234, R156 ;  /* 0x0000009c00ea7308 */ /* 0x0005e40000000800 */
[----:B------:R-:W-:Y:S01]  /*5cb0*/  FFMA.FTZ R137, R188, UR4, -R137 ;  /* 0x00000004bc897c23 */ /* 0x000fe20008010889 */
[-C--:B------:R-:W-:Y:S07]  /*5cc0*/  HMMA.16816.F32 R68, R144, R160.reuse, R68 ;  /* 0x000000a09044723c */ /* 0x080fee0000001844 */
[----:B------:R3:W-:Y:S01]  /*5cd0*/  MUFU.EX2 R229, R137 ;  /* 0x0000008900e57308 */ /* 0x0007e20000000800 */
[C---:B------:R-:W-:Y:S06]  /*5ce0*/  HMMA.16816.F32 R72, R148.reuse, R160, R72 ;  /* 0x000000a09448723c */ /* 0x040fec0000001848 */
[-C--:B------:R-:W-:Y:S01]  /*5cf0*/  HMMA.16816.F32 R76, R148, R162.reuse, R76 ;  /* 0x000000a2944c723c */ /* 0x080fe2000000184c */
[----:B--2---:R-:W2:Y:S04]  /*5d00*/  LDSM.16.MT88.4 R156, [R218+0xb000] ;  /* 0x00b00000da9c783b */ /* 0x004ea80000004200 */
[--C-:B------:R-:W-:Y:S01]  /*5d10*/  FFMA.FTZ R160, R195, UR4, -R138.reuse ;  /* 0x00000004c3a07c23 */ /* 0x100fe2000801088a */
[C---:B------:R-:W-:Y:S03]  /*5d20*/  HMMA.16816.F32 R80, R144.reuse, R162, R80 ;  /* 0x000000a29050723c */ /* 0x040fe60000001850 */
[----:B------:R-:W-:Y:S01]  /*5d30*/  MUFU.EX2 R232, R160 ;  /* 0x000000a000e87308 */ /* 0x000fe20000000800 */
[----:B------:R-:W-:Y:S01]  /*5d40*/  LDSM.16.MT88.4 R192, [R215+0xb800] ;  /* 0x00b80000d7c0783b */ /* 0x000fe20000004200 */
[--C-:B---3--:R-:W-:Y:S01]  /*5d50*/  FFMA.FTZ R137, R196, UR4, -R141.reuse ;  /* 0x00000004c4897c23 */ /* 0x108fe2000801088d */
[-C--:B-1----:R-:W-:Y:S07]  /*5d60*/  HMMA.16816.F32 R84, R144, R152.reuse, R84 ;  /* 0x000000989054723c */ /* 0x082fee0000001854 */
[----:B------:R1:W-:Y:S01]  /*5d70*/  MUFU.EX2 R209, R137 ;  /* 0x0000008900d17308 */ /* 0x0003e20000000800 */
[C---:B------:R-:W-:Y:S04]  /*5d80*/  HMMA.16816.F32 R88, R148.reuse, R152, R88 ;  /* 0x000000989458723c */ /* 0x040fe80000001858 */
[----:B------:R-:W-:Y:S02]  /*5d90*/  FFMA.FTZ R138, R191, UR4, -R138 ;  /* 0x00000004bf8a7c23 */ /* 0x000fe4000801088a */
[-C--:B------:R-:W-:Y:S01]  /*5da0*/  HMMA.16816.F32 R92, R148, R154.reuse, R92 ;  /* 0x0000009a945c723c */ /* 0x080fe2000000185c */
[----:B------:R-:W-:Y:S02]  /*5db0*/  LDSM.16.MT88.4 R188, [R213+0xb800] ;  /* 0x00b80000d5bc783b */ /* 0x000fe40000004200 */
[----:B------:R3:W4:Y:S03]  /*5dc0*/  MUFU.EX2 R210, R138 ;  /* 0x0000008a00d27308 */ /* 0x0007260000000800 */
[C---:B------:R-:W-:Y:S03]  /*5dd0*/  HMMA.16816.F32 R96, R144.reuse, R154, R96 ;  /* 0x0000009a9060723c */ /* 0x040fe60000001860 */
[----:B------:R-:W5:Y:S02]  /*5de0*/  LDSM.16.MT88.4 R152, [R217+0xb000] ;  /* 0x00b00000d998783b */ /* 0x000f640000004200 */
[--C-:B-1----:R-:W-:Y:S04]  /*5df0*/  FFMA.FTZ R137, R198, UR4, -R141.reuse ;  /* 0x00000004c6897c23 */ /* 0x102fe8000801088d */
[----:B------:R1:W1:Y:S01]  /*5e00*/  MUFU.EX2 R208, R137 ;  /* 0x0000008900d07308 */ /* 0x0002620000000800 */
[-C--:B--2---:R-:W-:Y:S03]  /*5e10*/  HMMA.16816.F32 R100, R144, R156.reuse, R100 ;  /* 0x0000009c9064723c */ /* 0x084fe60000001864 */
[--C-:B---3--:R-:W-:Y:S01]  /*5e20*/  FFMA.FTZ R138, R197, UR4, -R142.reuse ;  /* 0x00000004c58a7c23 */ /* 0x108fe2000801088e */
[----:B----4-:R-:W-:Y:S02]  /*5e30*/  F2FP.F16.F32.PACK_AB R143, R210, R211 ;  /* 0x000000d3d28f723e */ /* 0x010fe400000000ff */
[C---:B------:R-:W-:Y:S03]  /*5e40*/  HMMA.16816.F32 R104, R148.reuse, R156, R104 ;  /* 0x0000009c9468723c */ /* 0x040fe60000001868 */
[----:B------:R-:W-:Y:S03]  /*5e50*/  MUFU.EX2 R207, R138 ;  /* 0x0000008a00cf7308 */ /* 0x000fe60000000800 */
[-C--:B------:R-:W-:Y:S07]  /*5e60*/  HMMA.16816.F32 R108, R148, R158.reuse, R108 ;  /* 0x0000009e946c723c */ /* 0x080fee000000186c */
[----:B------:R2:W-:Y:S01]  /*5e70*/  MUFU.EX2 R138, R140 ;  /* 0x0000008c008a7308 */ /* 0x0005e20000000800 */
[--C-:B-1----:R-:W-:Y:S01]  /*5e80*/  FFMA.FTZ R137, R201, UR4, -R142.reuse ;  /* 0x00000004c9897c23 */ /* 0x102fe2000801088e */
[C---:B------:R-:W-:Y:S01]  /*5e90*/  HMMA.16816.F32 R112, R144.reuse, R158, R112 ;  /* 0x0000009e9070723c */ /* 0x040fe20000001870 */
[----:B------:R-:W1:Y:S07]  /*5ea0*/  LDSM.16.MT88.4 R156, [R213+0xa800] ;  /* 0x00a80000d59c783b */ /* 0x000e6e0000004200 */
[----:B------:R3:W4:Y:S03]  /*5eb0*/  MUFU.EX2 R206, R137 ;  /* 0x0000008900ce7308 */ /* 0x0007260000000800 */
[----:B------:R-:W-:Y:S01]  /*5ec0*/  FFMA.FTZ R142, R139, UR4, -R142 ;  /* 0x000000048b8e7c23 */ /* 0x000fe2000801088e */
[----:B------:R-:W-:Y:S01]  /*5ed0*/  F2FP.F16.F32.PACK_AB R176, R208, R209 ;  /* 0x000000d1d0b0723e */ /* 0x000fe200000000ff */
[----:B------:R-:W4:Y:S01]  /*5ee0*/  LDL.LU R139, [R1] ;  /* 0x00000000018b7983 */ /* 0x000f220000300800 */
[-C--:B-----5:R-:W-:Y:S03]  /*5ef0*/  HMMA.16816.F32 R116, R144, R152.reuse, R116 ;  /* 0x000000989074723c */ /* 0x0a0fe60000001874 */
[----:B--2---:R-:W-:Y:S03]  /*5f00*/  F2FP.F16.F32.PACK_AB R140, R234, R233 ;  /* 0x000000e9ea8c723e */ /* 0x004fe600000000ff */
[C---:B------:R-:W-:Y:S05]  /*5f10*/  HMMA.16816.F32 R120, R148.reuse, R152, R120 ;  /* 0x000000989478723c */ /* 0x040fea0000001878 */
[--C-:B---3--:R-:W-:Y:S01]  /*5f20*/  FFMA.FTZ R137, R199, UR4, -R141.reuse ;  /* 0x00000004c7897c23 */ /* 0x108fe2000801088d */
[-C--:B------:R-:W-:Y:S01]  /*5f30*/  HMMA.16816.F32 R124, R148, R154.reuse, R124 ;  /* 0x0000009a947c723c */ /* 0x080fe2000000187c */
[----:B------:R-:W2:Y:S02]  /*5f40*/  LDSM.16.MT88.4 R196, [R218+0xb800] ;  /* 0x00b80000dac4783b */ /* 0x000ea40000004200 */
[----:B------:R-:W-:Y:S02]  /*5f50*/  MUFU.EX2 R205, R137 ;  /* 0x0000008900cd7308 */ /* 0x000fe40000000800 */
[----:B------:R-:W-:Y:S01]  /*5f60*/  FFMA.FTZ R141, R200, UR4, -R141 ;  /* 0x00000004c88d7c23 */ /* 0x000fe2000801088d */
[----:B------:R-:W-:Y:S03]  /*5f70*/  HMMA.16816.F32 R128, R144, R154, R128 ;  /* 0x0000009a9080723c */ /* 0x000fe60000001880 */
[----:B------:R-:W3:Y:S04]  /*5f80*/  LDSM.16.MT88.4 R200, [R217+0xb800] ;  /* 0x00b80000d9c8783b */ /* 0x000ee80000004200 */
[----:B------:R5:W1:Y:S01]  /*5f90*/  MUFU.EX2 R204, R141 ;  /* 0x0000008d00cc7308 */ /* 0x000a620000000800 */
[----:B----4-:R-:W-:Y:S09]  /*5fa0*/  F2FP.F16.F32.PACK_AB R177, R206, R207 ;  /* 0x000000cfceb1723e */ /* 0x010ff200000000ff */
[----:B------:R4:W2:Y:S01]  /*5fb0*/  MUFU.EX2 R137, R142 ;  /* 0x0000008e00897308 */ /* 0x0008a20000000800 */
[----:B-----5:R-:W-:Y:S02]  /*5fc0*/  F2FP.F16.F32.PACK_AB R141, R232, R230 ;  /* 0x000000e6e88d723e */ /* 0x020fe400000000ff */
[----:B-1----:R-:W-:Y:S02]  /*5fd0*/  F2FP.F16.F32.PACK_AB R178, R204, R205 ;  /* 0x000000cdccb2723e */ /* 0x002fe400000000ff */
[----:B----4-:R-:W-:Y:S02]  /*5fe0*/  F2FP.F16.F32.PACK_AB R142, R229, R231 ;  /* 0x000000e7e58e723e */ /* 0x010fe400000000ff */
[----:B--2---:R-:W-:Y:S05]  /*5ff0*/  F2FP.F16.F32.PACK_AB R179, R137, R138 ;  /* 0x0000008a89b3723e */ /* 0x004fea00000000ff */
[-C--:B------:R-:W-:Y:S01]  /*6000*/  HMMA.16816.F32 R148, R140, R156.reuse, R4 ;  /* 0x0000009c8c94723c */ /* 0x080fe20000001804 */
[----:B------:R-:W2:Y:S05]  /*6010*/  LDL.LU R7, [R1+0x4] ;  /* 0x0000040001077983 */ /* 0x000eaa0000300800 */
        /* <DEDUP_REMOVED lines=32> */
[-C--:B---3--:R-:W-:Y:S06]  /*6220*/  HMMA.16816.F32 R116, R140, R200.reuse, R116 ;  /* 0x000000c88c74723c */ /* 0x088fec0000001874 */
[C---:B------:R-:W-:Y:S06]  /*6230*/  HMMA.16816.F32 R120, R176.reuse, R200, R120 ;  /* 0x000000c8b078723c */ /* 0x040fec0000001878 */
[-C--:B------:R-:W-:Y:S06]  /*6240*/  HMMA.16816.F32 R124, R176, R202.reuse, R124 ;  /* 0x000000cab07c723c */ /* 0x080fec000000187c */
[----:B------:R-:W-:Y:S05]  /*6250*/  HMMA.16816.F32 R128, R140, R202, R128 ;  /* 0x000000ca8c80723c */ /* 0x000fea0000001880 */
[----:B------:R-:W-:Y:S06]  /*6260*/  FFMA.FTZ R3, R3, R139, R244 ;  /* 0x0000008b03037223 */ /* 0x000fec00000100f4 */
[----:B------:R-:W-:Y:S04]  /*6270*/  FADD.FTZ R3, R246, R3 ;  /* 0x00000003f6037221 */ /* 0x000fe80000010000 */
[----:B------:R-:W-:Y:S04]  /*6280*/  FADD.FTZ R3, R243, R3 ;  /* 0x00000003f3037221 */ /* 0x000fe80000010000 */
[----:B------:R-:W-:Y:S01]  /*6290*/  FADD.FTZ R3, R245, R3 ;  /* 0x00000003f5037221 */ /* 0x000fe20000010000 */
[----:B--2---:R-:W-:Y:S04]  /*62a0*/  FFMA.FTZ R132, R132, R7, R248 ;  /* 0x0000000784847223 */ /* 0x004fe800000100f8 */
[----:B------:R-:W-:Y:S04]  /*62b0*/  FADD.FTZ R132, R250, R132 ;  /* 0x00000084fa847221 */ /* 0x000fe80000010000 */
[----:B------:R-:W-:Y:S01]  /*62c0*/  FADD.FTZ R2, R247, R132 ;  /* 0x00000084f7027221 */ /* 0x000fe20000010000 */
[----:B------:R-:W-:Y:S03]  /*62d0*/  MOV R132, R135 ;  /* 0x0000008700847202 */ /* 0x000fe60000000f00 */
[----:B------:R-:W-:Y:S04]  /*62e0*/  FADD.FTZ R2, R249, R2 ;  /* 0x00000002f9027221 */ /* 0x000fe80000010000 */
        /* <DEDUP_REMOVED lines=18> */
[----:B------:R1:W-:Y:S02]  /*6410*/  STL [R1], R3 ;  /* 0x0000000301007387 */ /* 0x0003e40000100800 */
[----:B-1----:R-:W-:Y:S01]  /*6420*/  MOV R3, R136 ;  /* 0x0000008800037202 */ /* 0x002fe20000000f00 */
[----:B------:R-:W-:Y:S06]  /*6430*/  @P0 BRA `(.L_x_1594) ;  /* 0xffffffd800c40947 */ /* 0x000fec000383ffff */
.L_x_1593:
[----:B------:R-:W2:Y:S04]  /*6440*/  LDL.LU R4, [R1+0x4] ;  /* 0x0000040001047983 */ /* 0x000ea80000300800 */
[----:B------:R-:W3:Y:S04]  /*6450*/  LDL.LU R6, [R1] ;  /* 0x0000000001067983 */ /* 0x000ee80000300800 */
[----:B------:R-:W4:Y:S01]  /*6460*/  LDL R12, [R1+0x40] ;  /* 0x00004000010c7983 */ /* 0x000f220000100800 */
[----:B------:R-:W1:Y:S01]  /*6470*/  S2UR UR4, SR_CgaCtaId ;  /* 0x00000000000479c3 */ /* 0x000e620000008800 */
[----:B------:R-:W-:-:S02]  /*6480*/  UMOV UR5, 0x400 ;  /* 0x0000040000057882 */ /* 0x000fc40000000000 */
[----:B------:R-:W5:Y:S01]  /*6490*/  SHFL.BFLY PT, R3, R252, 0x2, 0x1f ;  /* 0x0c401f00fc037f89 */ /* 0x000f6200000e0000 */
[----:B------:R-:W5:Y:S01]  /*64a0*/  S2R R9, SR_TID.X ;  /* 0x0000000000097919 */ /* 0x000f620000002100 */
[----:B-1----:R-:W-:Y:S01]  /*64b0*/  ULEA UR4, UR4, UR5, 0x18 ;  /* 0x0000000504047291 */ /* 0x002fe2000f8ec03f */
[----:B-----5:R-:W-:-:S05]  /*64c0*/  FADD.FTZ R252, R3, R252 ;  /* 0x000000fc03fc7221 */ /* 0x020fca0000010000 */
[----:B------:R-:W1:Y:S01]  /*64d0*/  SHFL.BFLY PT, R3, R252, 0x1, 0x1f ;  /* 0x0c201f00fc037f89 */ /* 0x000e6200000e0000 */
[----:B------:R-:W-:-:S04]  /*64e0*/  SHF.R.S32.HI R8, RZ, 0x1f, R9 ;  /* 0x0000001fff087819 */ /* 0x000fc80000011409 */
[----:B------:R-:W-:Y:S01]  /*64f0*/  LEA.HI R7, R8, R9, RZ, 0x2 ;  /* 0x0000000908077211 */ /* 0x000fe200078f10ff */
[----:B-1----:R-:W-:-:S03]  /*6500*/  FADD.FTZ R252, R252, R3 ;  /* 0x00000003fcfc7221 */ /* 0x002fc60000010000 */
[----:B------:R-:W-:Y:S01]  /*6510*/  LOP3.LUT R3, R7, 0x3ffffffc, RZ, 0xc0, !PT ;  /* 0x3ffffffc07037812 */ /* 0x000fe200078ec0ff */
[----:B--2---:R-:W1:Y:S04]  /*6520*/  SHFL.BFLY PT, R0, R4, 0x2, 0x1f ;  /* 0x0c401f0004007f89 */ /* 0x004e6800000e0000 */
[----:B---3--:R-:W2:Y:S01]  /*6530*/  SHFL.BFLY PT, R2, R6, 0x2, 0x1f ;  /* 0x0c401f0006027f89 */ /* 0x008ea200000e0000 */
[----:B----4-:R-:W-:Y:S01]  /*6540*/  ISETP.NE.AND P0, PT, R12, -0x1, PT ;  /* 0xffffffff0c00780c */ /* 0x010fe20003f05270 */
[----:B-1----:R-:W-:Y:S02]  /*6550*/  FADD.FTZ R0, R0, R4 ;  /* 0x0000000400007221 */ /* 0x002fe40000010000 */
[----:B------:R-:W1:Y:S01]  /*6560*/  SHFL.BFLY PT, R4, R251, 0x2, 0x1f ;  /* 0x0c401f00fb047f89 */ /* 0x000e6200000e0000 */
[----:B--2---:R-:W-:-:S03]  /*6570*/  FADD.FTZ R2, R2, R6 ;  /* 0x0000000602027221 */ /* 0x004fc60000010000 */
[----:B------:R-:W2:Y:S04]  /*6580*/  SHFL.BFLY PT, R5, R0, 0x1, 0x1f ;  /* 0x0c201f0000057f89 */ /* 0x000ea800000e0000 */
[----:B------:R-:W3:Y:S01]  /*6590*/  SHFL.BFLY PT, R6, R2, 0x1, 0x1f ;  /* 0x0c201f0002067f89 */ /* 0x000ee200000e0000 */
[----:B-1----:R-:W-:Y:S01]  /*65a0*/  FADD.FTZ R251, R4, R251 ;  /* 0x000000fb04fb7221 */ /* 0x002fe20000010000 */
[----:B------:R-:W-:Y:S01]  /*65b0*/  SHF.R.S32.HI R4, RZ, 0x1f, R7 ;  /* 0x0000001fff047819 */ /* 0x000fe20000011407 */
[----:B--2---:R-:W-:Y:S01]  /*65c0*/  FADD.FTZ R132, R0, R5 ;  /* 0x0000000500847221 */ /* 0x004fe20000010000 */
[----:B------:R-:W-:Y:S02]  /*65d0*/  MOV R0, 0x3f800000 ;  /* 0x3f80000000007802 */ /* 0x000fe40000000f00 */
[----:B------:R-:W1:Y:S01]  /*65e0*/  SHFL.BFLY PT, R5, R251, 0x1, 0x1f ;  /* 0x0c201f00fb057f89 */ /* 0x000e6200000e0000 */
[----:B---3--:R-:W-:Y:S01]  /*65f0*/  FADD.FTZ R137, R2, R6 ;  /* 0x0000000602897221 */ /* 0x008fe20000010000 */
[----:B------:R-:W-:-:S02]  /*6600*/  FSETP.NE.FTZ.AND P4, PT, R132, RZ, PT ;  /* 0x000000ff8400720b */ /* 0x000fc40003f95000 */
[----:B------:R-:W-:Y:S02]  /*6610*/  SHF.R.S32.HI R2, RZ, 0x2, R7 ;  /* 0x00000002ff027819 */ /* 0x000fe40000011407 */
[----:B------:R-:W-:Y:S02]  /*6620*/  FSETP.NE.FTZ.AND P3, PT, R137, RZ, PT ;  /* 0x000000ff8900720b */ /* 0x000fe40003f75000 */
[----:B------:R-:W-:Y:S02]  /*6630*/  LEA.HI R4, R4, R2, RZ, 0x3 ;  /* 0x0000000204047211 */ /* 0x000fe400078f18ff */
[----:B------:R-:W-:Y:S02]  /*6640*/  IADD3 R6, -R3, R9, RZ ;  /* 0x0000000903067210 */ /* 0x000fe40007ffe1ff */
[----:B------:R-:W-:Y:S02]  /*6650*/  LOP3.LUT R4, R4, 0xfffffff8, RZ, 0xc0, !PT ;  /* 0xfffffff804047812 */ /* 0x000fe400078ec0ff */
[----:B------:R-:W-:Y:S01]  /*6660*/  MOV R3, 0x3f800000 ;  /* 0x3f80000000037802 */ /* 0x000fe20000000f00 */
[----:B------:R-:W2:Y:S01]  /*6670*/  @P4 MUFU.RCP R0, R132 ;  /* 0x0000008400004308 */ /* 0x000ea20000001000 */
[----:B------:R-:W-:-:S04]  /*6680*/  IADD3 R2, R2, -R4, RZ ;  /* 0x8000000402027210 */ /* 0x000fc80007ffe0ff */
[C---:B------:R-:W-:Y:S02]  /*6690*/  SHF.L.U32 R21, R2.reuse, 0x6, RZ ;  /* 0x0000000602157819 */ /* 0x040fe400000006ff */
[----:B------:R-:W-:Y:S01]  /*66a0*/  R2P PR, R2, 0x6 ;  /* 0x0000000602007804 */ /* 0x000fe20000000000 */
[----:B-1----:R-:W-:Y:S01]  /*66b0*/  FADD.FTZ R138, R251, R5 ;  /* 0x00000005fb8a7221 */ /* 0x002fe20000010000 */
[----:B------:R-:W-:Y:S01]  /*66c0*/  LEA.HI R5, R8, R9, RZ, 0x5 ;  /* 0x0000000908057211 */ /* 0x000fe200078f28ff */
[----:B------:R-:W1:Y:S01]  /*66d0*/  @P3 MUFU.RCP R3, R137 ;  /* 0x0000008900033308 */ /* 0x000e620000001000 */
[----:B------:R-:W3:Y:S01]  /*66e0*/  @P0 LDC.64 R8, c[0x0][0x298] ;  /* 0x0000a600ff080b82 */ /* 0x000ee20000000a00 */
[----:B------:R-:W-:-:S04]  /*66f0*/  LOP3.LUT R21, R21, 0x1c0, RZ, 0xc0, !PT ;  /* 0x000001c015157812 */ /* 0x000fc800078ec0ff */
[----:B------:R-:W-:Y:S01]  /*6700*/  LEA.HI R21, R21, R21, RZ, 0x1d ;  /* 0x0000001515157211 */ /* 0x000fe200078fe8ff */
[C---:B--2---:R-:W-:Y:S01]  /*6710*/  FMUL.FTZ R11, R0.reuse, R165 ;  /* 0x000000a5000b7220 */ /* 0x044fe20000410000 */
[C---:B------:R-:W-:Y:S01]  /*6720*/  FMUL.FTZ R165, R0.reuse, R81 ;  /* 0x0000005100a57220 */ /* 0x040fe20000410000 */
[----:B------:R-:W-:Y:S01]  /*6730*/  SHF.R.S32.HI R81, RZ, 0x5, R5 ;  /* 0x00000005ff517819 */ /* 0x000fe20000011405 */
        /* <DEDUP_REMOVED lines=31> */
[----:B---3--:R-:W-:Y:S01]  /*6930*/  @P0 IMAD.WIDE.U32 R4, R12, R8, RZ ;  /* 0x000000080c040225 */ /* 0x008fe200078e00ff */
[----:B------:R-:W-:-:S03]  /*6940*/  MOV R84, 0xffffffe0 ;  /* 0xffffffe000547802 */ /* 0x000fc60000000f00 */
[C---:B-1----:R-:W-:Y:S01]  /*6950*/  FMUL.FTZ R150, R3.reuse, R150 ;  /* 0x0000009603967220 */ /* 0x042fe20000410000 */
[----:B------:R-:W-:Y:S01]  /*6960*/  LEA R21, R0, R21, 0x1 ;  /* 0x0000001500157211 */ /* 0x000fe200078e08ff */
[C---:B------:R-:W-:Y:S01]  /*6970*/  FMUL.FTZ R151, R3.reuse, R151 ;  /* 0x0000009703977220 */ /* 0x040fe20000410000 */
[----:B------:R-:W-:Y:S01]  /*6980*/  MOV R80, 0x40 ;  /* 0x0000004000507802 */ /* 0x000fe20000000f00 */
[----:B------:R-:W-:Y:S01]  /*6990*/  FMUL.FTZ R158, R3, R158 ;  /* 0x0000009e039e7220 */ /* 0x000fe20000410000 */
[----:B------:R-:W-:Y:S01]  /*69a0*/  LEA R21, R21, UR4, 0x1 ;  /* 0x0000000415157c11 */ /* 0x000fe2000f8e08ff */
[C---:B------:R-:W-:Y:S01]  /*69b0*/  FMUL.FTZ R159, R3.reuse, R159 ;  /* 0x0000009f039f7220 */ /* 0x040fe20000410000 */
[----:B------:R-:W-:Y:S01]  /*69c0*/  @P0 IMAD R96, R12, R9, R5 ;  /* 0x000000090c600224 */ /* 0x000fe200078e0205 */
[----:B------:R-:W-:Y:S01]  /*69d0*/  @P0 MOV R85, R4 ;  /* 0x0000000400550202 */ /* 0x000fe20000000f00 */
[----:B------:R-:W-:Y:S01]  /*69e0*/  FMUL.FTZ R166, R3, R166 ;  /* 0x000000a603a67220 */ /* 0x000fe20000410000 */
[----:B------:R-:W-:-:S02]  /*69f0*/  SEL R84, R84, 0x20, P1 ;  /* 0x0000002054547807 */ /* 0x000fc40000800000 */
[----:B------:R-:W-:Y:S01]  /*6a00*/  SEL R80, R80, 0xffffffc0, !P2 ;  /* 0xffffffc050507807 */ /* 0x000fe20005000000 */
        /* <DEDUP_REMOVED lines=9> */
.L_x_1597:
        /* <DEDUP_REMOVED lines=23> */
.L_x_1598:
        /* <DEDUP_REMOVED lines=8> */
[C---:B------:R-:W-:Y:S01]  /*6c90*/  FMUL.FTZ R66, R3.reuse, R66 ;  /* 0x0000004203427220 */ /* 0x040fe20000410000 */
[----:B------:R-:W-:Y:S01]  /*6ca0*/  FSETP.NE.FTZ.AND P6, PT, R252, RZ, PT ;  /* 0x000000fffc00720b */ /* 0x000fe20003fd5000 */
[C---:B------:R-:W-:Y:S01]  /*6cb0*/  FMUL.FTZ R67, R3.reuse, R67 ;  /* 0x0000004303437220 */ /* 0x040fe20000410000 */
[----:B------:R-:W-:Y:S01]  /*6cc0*/  MOV R2, 0x3f800000 ;  /* 0x3f80000000027802 */ /* 0x000fe20000000f00 */
[C---:B------:R-:W-:Y:S01]  /*6cd0*/  FMUL.FTZ R70, R3.reuse, R70 ;  /* 0x0000004603467220 */ /* 0x040fe20000410000 */
        /* <DEDUP_REMOVED lines=325> */
.L_x_1600:
[----:B------:R-:W-:Y:S05]  /*8130*/  BSYNC B0 ;  /* 0x0000000000007941 */ /* 0x000fea0003800000 */
.L_x_1599:
[----:B--2---:R1:W5:Y:S01]  /*8140*/  LDL.64 R22, [R1+0x8] ;  /* 0x0000080001167983 */ /* 0x0043620000100a00 */
[----:B------:R-:W-:Y:S01]  /*8150*/  IADD3 R2, P1, R20, R85, RZ ;  /* 0x0000005514027210 */ /* 0x000fe20007f3e0ff */
        /* <DEDUP_REMOVED lines=21> */
[----:B-----5:R-:W-:-:S04]  /*82b0*/  IMAD R0, R23, UR4, RZ ;  /* 0x0000000417007c24 */ /* 0x020fc8000f8e02ff */
        /* <DEDUP_REMOVED lines=8> */
.L_x_1602:
[----:B------:R-:W-:Y:S05]  /*8340*/  BSYNC B0 ;  /* 0x0000000000007941 */ /* 0x000fea0003800000 */
.L_x_1601:
[----:B--2-4-:R2:W4:Y:S01]  /*8350*/  LDS.128 R12, [R228+0x800] ;  /* 0x00080000e40c7984 */ /* 0x0145220000000c00 */
[----:B------:R-:W-:Y:S01]  /*8360*/  BSSY B0, `(.L_x_1603) ;  /* 0x0000012000007945 */ /* 0x000fe20003800000 */
[----:B------:R-:W-:Y:S02]  /*8370*/  ISETP.GE.AND P1, PT, R18, R167, PT ;  /* 0x000000a71200720c */ /* 0x000fe40003f26270 */
[----:B---3--:R2:W3:Y:S01]  /*8380*/  LDS.128 R8, [R228+0x4800] ;  /* 0x00480000e4087984 */ /* 0x0084e20000000c00 */
[----:B------:R-:W-:Y:S05]  /*8390*/  @P4 BRA `(.L_x_1604) ;  /* 0x0000000000384947 */ /* 0x000fea0003800000 */
[----:B-----5:R-:W-:Y:S01]  /*83a0*/  IADD3 R0, P4, R22, 0x10, RZ ;  /* 0x0000001016007810 */ /* 0x020fe20007f9e0ff */
        /* <DEDUP_REMOVED lines=13> */
.L_x_1604:
[----:B------:R-:W-:Y:S05]  /*8480*/  BSYNC B0 ;  /* 0x0000000000007941 */ /* 0x000fea0003800000 */
.L_x_1603:
[----:B----4-:R4:W1:Y:S01]  /*8490*/  LDS.128 R12, [R228+0x1000] ;  /* 0x00100000e40c7984 */ /* 0x0108620000000c00 */
[----:B------:R-:W-:Y:S03]  /*84a0*/  BSSY B0, `(.L_x_1605) ;  /* 0x0000011000007945 */ /* 0x000fe60003800000 */
        /* <DEDUP_REMOVED lines=16> */
.L_x_1606:
[----:B------:R-:W-:Y:S05]  /*85b0*/  BSYNC B0 ;  /* 0x0000000000007941 */ /* 0x000fea0003800000 */
.L_x_1605:
[----:B-1----:R1:W1:Y:S01]  /*85c0*/  LDS.128 R12, [R228+0x1800] ;  /* 0x00180000e40c7984 */ /* 0x0022620000000c00 */
[----:B------:R-:W-:Y:S03]  /*85d0*/  BSSY B0, `(.L_x_1607) ;  /* 0x0000011000007945 */ /* 0x000fe60003800000 */
[----:B---3--:R3:W1:Y:S01]  /*85e0*/  LDS.128 R8, [R228+0x5800] ;  /* 0x00580000e4087984 */ /* 0x0086620000000c00 */
        /* <DEDUP_REMOVED lines=15> */
.L_x_1608:
[----:B------:R-:W-:Y:S05]  /*86e0*/  BSYNC B0 ;  /* 0x0000000000007941 */ /* 0x000fea0003800000 */
.L_x_1607:
[----:B-1----:R1:W1:Y:S01]  /*86f0*/  LDS.128 R12, [R228+0x2000] ;  /* 0x00200000e40c7984 */ /* 0x0022620000000c00 */
[----:B------:R-:W-:Y:S03]  /*8700*/  BSSY B0, `(.L_x_1609) ;  /* 0x0000011000007945 */ /* 0x000fe60003800000 */
[----:B------:R1:W1:Y:S01]  /*8710*/  LDS.128 R8, [R228+0x6000] ;  /* 0x00600000e4087984 */ /* 0x0002620000000c00 */
        /* <DEDUP_REMOVED lines=15> */
.L_x_1610:
[----:B------:R-:W-:Y:S05]  /*8810*/  BSYNC B0 ;  /* 0x0000000000007941 */ /* 0x000fea0003800000 */
.L_x_1609:
        /* <DEDUP_REMOVED lines=18> */
.L_x_1612:
[----:B------:R-:W-:Y:S05]  /*8940*/  BSYNC B0 ;  /* 0x0000000000007941 */ /* 0x000fea0003800000 */
.L_x_1611:
        /* <DEDUP_REMOVED lines=18> */
.L_x_1614:
[----:B------:R-:W-:Y:S05]  /*8a70*/  BSYNC B0 ;  /* 0x0000000000007941 */ /* 0x000fea0003800000 */
.L_x_1613:
[----:B------:R-:W-:Y:S05]  /*8a80*/  @P1 EXIT ;  /* 0x000000000000194d */ /* 0x000fea0003800000 */
[----:B-----5:R-:W-:Y:S01]  /*8a90*/  IADD3 R6, P0, R22, 0x70, RZ ;  /* 0x0000007016067810 */ /* 0x020fe20007f1e0ff */
        /* <DEDUP_REMOVED lines=14> */
.L_x_1589:
        /* <DEDUP_REMOVED lines=79> */
.L_x_1616:
[----:B------:R-:W-:Y:S05]  /*9070*/  BSYNC B0 ;  /* 0x0000000000007941 */ /* 0x000fea0003800000 */
.L_x_1615:
        /* <DEDUP_REMOVED lines=18> */
.L_x_1618:
[----:B------:R-:W-:Y:S05]  /*91a0*/  BSYNC B0 ;  /* 0x0000000000007941 */ /* 0x000fea0003800000 */
.L_x_1617:
        /* <DEDUP_REMOVED lines=18> */
.L_x_1620:
[----:B------:R-:W-:Y:S05]  /*92d0*/  BSYNC B0 ;  /* 0x0000000000007941 */ /* 0x000fea0003800000 */
.L_x_1619:
        /* <DEDUP_REMOVED lines=17> */
.L_x_1622:
[----:B------:R-:W-:Y:S05]  /*93f0*/  BSYNC B0 ;  /* 0x0000000000007941 */ /* 0x000fea0003800000 */
.L_x_1621:
        /* <DEDUP_REMOVED lines=17> */
.L_x_1624:
[----:B------:R-:W-:Y:S05]  /*9510*/  BSYNC B0 ;  /* 0x0000000000007941 */ /* 0x000fea0003800000 */
.L_x_1623:
        /* <DEDUP_REMOVED lines=19> */
.L_x_1626:
[----:B------:R-:W-:Y:S05]  /*9650*/  BSYNC B0 ;  /* 0x0000000000007941 */ /* 0x000fea0003800000 */
.L_x_1625:
        /* <DEDUP_REMOVED lines=16> */
.L_x_1628:
[----:B------:R-:W-:Y:S05]  /*9760*/  BSYNC B0 ;  /* 0x0000000000007941 */ /* 0x000fea0003800000 */
.L_x_1627:
        /* <DEDUP_REMOVED lines=19> */
.L_x_1630:
[----:B------:R-:W-:Y:S05]  /*98a0*/  BSYNC B0 ;  /* 0x0000000000007941 */ /* 0x000fea0003800000 */
.L_x_1629:
        /* <DEDUP_REMOVED lines=11> */
.L_x_1632:
[----:B------:R-:W-:Y:S05]  /*9960*/  BSYNC B0 ;  /* 0x0000000000007941 */ /* 0x000fea0003800000 */
.L_x_1631:
        /* <DEDUP_REMOVED lines=15> */
.L_x_1634:
[----:B------:R-:W-:Y:S05]  /*9a60*/  BSYNC B0 ;  /* 0x0000000000007941 */ /* 0x000fea0003800000 */
.L_x_1633:
        /* <DEDUP_REMOVED lines=10> */
.L_x_1636:
[----:B------:R-:W-:Y:S05]  /*9b10*/  BSYNC B0 ;  /* 0x0000000000007941 */ /* 0x000fea0003800000 */
.L_x_1635:
        /* <DEDUP_REMOVED lines=10> */
.L_x_1638:
[----:B------:R-:W-:Y:S05]  /*9bc0*/  BSYNC B0 ;  /* 0x0000000000007941 */ /* 0x000fea0003800000 */
.L_x_1637:
        /* <DEDUP_REMOVED lines=10> */
.L_x_1640:
[----:B------:R-:W-:Y:S05]  /*9c70*/  BSYNC B0 ;  /* 0x0000000000007941 */ /* 0x000fea0003800000 */
.L_x_1639:
        /* <DEDUP_REMOVED lines=10> */
.L_x_1642:
[----:B------:R-:W-:Y:S05]  /*9d20*/  BSYNC B0 ;  /* 0x0000000000007941 */ /* 0x000fea0003800000 */
.L_x_1641:
        /* <DEDUP_REMOVED lines=10> */
.L_x_1644:
[----:B------:R-:W-:Y:S05]  /*9dd0*/  BSYNC B0 ;  /* 0x0000000000007941 */ /* 0x000fea0003800000 */
.L_x_1643:
        /* <DEDUP_REMOVED lines=10> */
.L_x_1645:
        /* <DEDUP_REMOVED lines=16> */
.L_x_2937:


//--------------------- .text._ZN5flash16flash_fwd_kernelI23Flash_fwd_kernel_traitsILi128ELi128ELi32ELi4ELb0ELb0EN7cutlass6half_tE19Flash_kernel_traitsILi128ELi128ELi32ELi4ES3_EELb1ELb0ELb0ELb0ELb0ELb0ELb0ELb0EEEvNS_16Flash_fwd_paramsE --------------------------
	.section	.text._ZN5flash16flash_fwd_kernelI23Flash_fwd_kernel_traitsILi128ELi128ELi32ELi4ELb0ELb0EN7cutlass6half_tE19Flash_kernel_traitsILi128ELi128ELi32ELi4ES3_EELb1ELb0ELb0ELb0ELb0ELb0ELb0ELb0EEEvNS_16Flash_fwd_paramsE,"ax",@progbits
	.align	128
        .global         _ZN5flash16flash_fwd_kernelI23Flash_fwd_kernel_traitsILi128ELi128ELi32ELi4ELb0ELb0EN7cutlass6half_tE19Flash_kernel_traitsILi128ELi128ELi32ELi4ES3_EELb1ELb0ELb0ELb0ELb0ELb0ELb0ELb0EEEvNS_16Flash_fwd_paramsE
        .type           _ZN5flash16flash_fwd_kernelI23Flash_fwd_kernel_traitsILi128ELi128ELi32ELi4ELb0ELb0EN7cutlass6half_tE19Flash_kernel_traitsILi128ELi128ELi32ELi4ES3_EELb1ELb0ELb0ELb0ELb0ELb0ELb0ELb0EEEvNS_16Flash_fwd_paramsE,@function
        .size           _ZN5flash16flash_fwd_kernelI23Flash_fwd_kernel_traitsILi128ELi128ELi32ELi4ELb0ELb0EN7cutlass6half_tE19Flash_kernel_traitsILi128ELi128ELi32ELi4ES3_EELb1ELb0ELb0ELb0ELb0ELb0ELb0ELb0EEEvNS_16Flash_fwd_paramsE,(.L_x_2938 - _ZN5flash16flash_fwd_kernelI23Flash_fwd_kernel_traitsILi128ELi128ELi32ELi4ELb0ELb0EN7cutlass6half_tE19Flash_kernel_traitsILi128ELi128ELi32ELi4ES3_EELb1ELb0ELb0ELb0ELb0ELb0ELb0ELb0EEEvNS_16Flash_fwd_paramsE)
        .other          _ZN5flash16flash_fwd_kernelI23Flash_fwd_kernel_traitsILi128ELi128ELi32ELi4ELb0ELb0EN7cutlass6half_tE19Flash_kernel_traitsILi128ELi128ELi32ELi4ES3_EELb1ELb0ELb0ELb0ELb0ELb0ELb0ELb0EEEvNS_16Flash_fwd_paramsE,@"STO_CUDA_ENTRY STV_DEFAULT"
_ZN5flash16flash_fwd_kernelI23Flash_fwd_kernel_traitsILi128ELi128ELi32ELi4ELb0ELb0EN7cutlass6half_tE19Flash_kernel_traitsILi128ELi128ELi32ELi4ES3_EELb1ELb0ELb0ELb0ELb0ELb0ELb0ELb0EEEvNS_16Flash_fwd_paramsE:
.text._ZN5flash16flash_fwd_kernelI23Flash_fwd_kernel_traitsILi128ELi128ELi32ELi4ELb0ELb0EN7cutlass6half_tE19Flash_kernel_traitsILi128ELi128ELi32ELi4ES3_EELb1ELb0ELb0ELb0ELb0ELb0ELb0ELb0EEEvNS_16Flash_fwd_paramsE:
[----:B------:R-:W1:Y:S08]  /*0000*/  LDC R1, c[0x0][0x28] ;  /* 0x00000a00ff017b82 */ /* 0x000e700000000800 */
[----:B------:R-:W2:Y:S01]  /*0010*/  LDC R83, c[0x0][0x3ac] ;  /* 0x0000eb00ff537b82 */ /* 0x000ea20000000800 */
[----:B------:R-:W-:Y:S01]  /*0020*/  ULDC.U8 UR4, c[0x0][0x3b4] ;  /* 0x0000ed0000047ab9 */ /* 0x000fe20000000000 */
[----:B------:R-:W-:Y:S01]  /*0030*/  ULDC.64 UR8, c[0x0][0x208] ;  /* 0x0000820000087ab9 */ /* 0x000fe20000000a00 */
[----:B------:R-:W-:Y:S01]  /*0040*/  ISETP.NE.AND P3, PT, RZ, UR4, PT ;  /* 0x00000004ff007c0c */ /* 0x000fe2000bf65270 */
[----:B-1----:R-:W-:-:S04]  /*0050*/  VIADD R1, R1, 0xffffffe0 ;  /* 0xffffffe001017836 */ /* 0x002fc80000000000 */
[----:B------:R-:W1:Y:S01]  /*0060*/  LDC R172, c[0x0][0x3a8] ;  /* 0x0000ea00ffac7b82 */ /* 0x000e620000000800 */
[----:B------:R-:W-:Y:S02]  /*0070*/  ULDC.64 UR4, c[0x0][0x3a0] ;  /* 0x0000e80000047ab9 */ /* 0x000fe40000000a00 */
[----:B------:R-:W-:Y:S01]  /*0080*/  IMAD.U32 R240, RZ, RZ, UR4 ;  /* 0x00000004fff07e24 */ /* 0x000fe2000f8e00ff */
[----:B------:R-:W3:Y:S01]  /*0090*/  S2R R230, SR_CTAID.X ;  /* 0x0000000000e67919 */ /* 0x000ee20000002500 */
[----:B------:R-:W3:Y:S03]  /*00a0*/  S2R R16, SR_CTAID.Y ;  /* 0x0000000000107919 */ /* 0x000ee60000002600 */
[----:B------:R-:W4:Y:S01]  /*00b0*/  LDC.64 R2, c[0x0][0x300] ;  /* 0x0000c000ff027b82 */ /* 0x000f220000000a00 */
[----:B--2---:R-:W-:Y:S01]  /*00c0*/  @P3 IMAD.MOV.U32 R173, RZ, RZ, R83 ;  /* 0x000000ffffad3224 */ /* 0x004fe200078e0053 */
[----:B------:R-:W3:Y:S06]  /*00d0*/  S2R R19, SR_CTAID.Z ;  /* 0x0000000000137919 */ /* 0x000eec0000002700 */
[----:B------:R-:W2:Y:S01]  /*00e0*/  @P3 LDC R0, c[0x0][0x3b0] ;  /* 0x0000ec00ff003b82 */ /* 0x000ea20000000800 */
[----:B-1----:R-:W2:Y:S01]  /*00f0*/  @P3 LDG.E.64 R6, desc[UR8][R172.64] ;  /* 0x00000008ac063981 */ /* 0x002ea2000c1e1b00 */
[----:B------:R-:W-:Y:S01]  /*0100*/  IMAD.U32 R241, RZ, RZ, UR5 ;  /* 0x00000005fff17e24 */ /* 0x000fe2000f8e00ff */
[----:B------:R-:W-:Y:S01]  /*0110*/  ULDC.64 UR4, c[0x0][0x2f0] ;  /* 0x0000bc0000047ab9 */ /* 0x000fe20000000a00 */
[----:B------:R-:W1:Y:S01]  /*0120*/  S2R R82, SR_TID.X ;  /* 0x0000000000527919 */ /* 0x000e620000002100 */
[----:B------:R-:W-:-:S03]  /*0130*/  IMAD.MOV.U32 R229, RZ, RZ, -0x1 ;  /* 0xffffffffffe57424 */ /* 0x000fc600078e00ff */
[----:B------:R-:W2:Y:S01]  /*0140*/  LDC.64 R8, c[0x0][0x2f8] ;  /* 0x0000be00ff087b82 */ /* 0x000ea20000000a00 */
[----:B------:R-:W2:Y:S01]  /*0150*/  @P3 LDG.E.64 R240, desc[UR8][R240.64] ;  /* 0x00000008f0f03981 */ /* 0x000ea2000c1e1b00 */
[----:B----4-:R-:W-:Y:S02]  /*0160*/  ISETP.NE.U32.AND P0, PT, R2, RZ, PT ;  /* 0x000000ff0200720c */ /* 0x010fe40003f05070 */
[----:B------:R-:W-:Y:S02]  /*0170*/  ISETP.NE.U32.AND P4, PT, RZ, UR4, PT ;  /* 0x00000004ff007c0c */ /* 0x000fe4000bf85070 */
[----:B------:R-:W-:Y:S02]  /*0180*/  ISETP.NE.AND.EX P1, PT, R3, RZ, PT, P0 ;  /* 0x000000ff0300720c */ /* 0x000fe40003f25300 */
[----:B------:R-:W-:Y:S01]  /*0190*/  ISETP.NE.AND.EX P0, PT, RZ, UR5, PT, P4 ;  /* 0x00000005ff007c0c */ /* 0x000fe2000bf05340 */
[----:B------:R-:W4:Y:S01]  /*01a0*/  LDC.64 R2, c[0x0][0x2f8] ;  /* 0x0000be00ff027b82 */ /* 0x000f220000000a00 */
[----:B---3--:R-:W-:-:S04]  /*01b0*/  LOP3.LUT R5, R19, R230, R16, 0xfe, !PT ;  /* 0x000000e613057212 */ /* 0x008fc800078efe10 */
[----:B-1----:R-:W-:-:S03]  /*01c0*/  LOP3.LUT P2, RZ, R5, R82, RZ, 0xfc, !PT ;  /* 0x0000005205ff7212 */ /* 0x002fc6000784fcff */
[----:B------:R-:W1:Y:S10]  /*01d0*/  LDC.64 R4, c[0x0][0x2f0] ;  /* 0x0000bc00ff047b82 */ /* 0x000e740000000a00 */
[----:B------:R-:W3:Y:S01]  /*01e0*/  @!P2 LDC.64 R14, c[0x0][0x3b8] ;  /* 0x0000ee00ff0eab82 */ /* 0x000ee20000000a00 */
[----:B-1----:R-:W-:-:S07]  /*01f0*/  IMAD.WIDE R20, R16, 0x4, R4 ;  /* 0x0000000410147825 */ /* 0x002fce00078e0204 */
[----:B------:R-:W1:Y:S01]  /*0200*/  @P1 LDC.64 R4, c[0x0][0x300] ;  /* 0x0000c000ff041b82 */ /* 0x000e620000000a00 */
[----:B--2---:R-:W-:-:S07]  /*0210*/  @P3 IADD3 R172, P5, R6, R0, RZ ;  /* 0x0000000006ac3210 */ /* 0x004fce0007fbe0ff */
[----:B------:R-:W2:Y:S01]  /*0220*/  LDC.U8 R0, c[0x0][0x3c2] ;  /* 0x0000f080ff007b82 */ /* 0x000ea20000000000 */
[----:B------:R-:W-:Y:S01]  /*0230*/  @P3 IMAD.X R83, RZ, RZ, R7, P5 ;  /* 0x000000ffff533224 */ /* 0x000fe200028e0607 */
[----:B---3--:R-:W-:Y:S03]  /*0240*/  @!P2 STG.E.64 desc[UR8][R14.64], R240 ;  /* 0x000000f00e00a986 */ /* 0x008fe6000c101b08 */
[----:B------:R-:W-:-:S05]  /*0250*/  @!P2 IMAD.MOV.U32 R173, RZ, RZ, R83 ;  /* 0x000000ffffada224 */ /* 0x000fca00078e0053 */
[----:B------:R3:W-:Y:S04]  /*0260*/  @!P2 STG.E.64 desc[UR8][R14.64+0x8], R172 ;  /* 0x000008ac0e00a986 */ /* 0x0007e8000c101b08 */
[----:B------:R-:W3:Y:S04]  /*0270*/  @P0 LDG.E R229, desc[UR8][R20.64] ;  /* 0x0000000814e50981 */ /* 0x000ee8000c1e1900 */
[----:B------:R-:W3:Y:S01]  /*0280*/  @P0 LDG.E R6, desc[UR8][R20.64+0x4] ;  /* 0x0000040814060981 */ /* 0x000ee2000c1e1900 */
[----:B----4-:R-:W-:Y:S01]  /*0290*/  ISETP.EQ.U32.AND P2, PT, R2, RZ, PT ;  /* 0x000000ff0200720c */ /* 0x010fe20003f42070 */
[----:B------:R-:W-:Y:S01]  /*02a0*/  IMAD.MOV.U32 R18, RZ, RZ, -0x1 ;  /* 0xffffffffff127424 */ /* 0x000fe200078e00ff */
[----:B--2---:R-:W-:Y:S01]  /*02b0*/  ISETP.NE.AND P3, PT, R0, RZ, PT ;  /* 0x000000ff0000720c */ /* 0x004fe20003f65270 */
[C---:B-1----:R-:W-:Y:S01]  /*02c0*/  @P1 IMAD.WIDE R10, R16.reuse, 0x4, R4 ;  /* 0x00000004100a1825 */ /* 0x042fe200078e0204 */
[----:B------:R-:W1:Y:S02]  /*02d0*/  LDC R0, c[0x0][0x270] ;  /* 0x00009c00ff007b82 */ /* 0x000e640000000800 */
[----:B------:R-:W-:Y:S01]  /*02e0*/  ISETP.EQ.OR.EX P2, PT, R3, RZ, !P3, P2 ;  /* 0x000000ff0300720c */ /* 0x000fe20005f42720 */
[----:B------:R-:W-:Y:S01]  /*02f0*/  IMAD.WIDE R4, R16, 0x4, R8 ;  /* 0x0000000410047825 */ /* 0x000fe200078e0208 */
[----:B------:R-:W-:-:S03]  /*0300*/  SHF.R.S32.HI R17, RZ, 0x1f, R82 ;  /* 0x0000001fff117819 */ /* 0x000fc60000011452 */
[----:B------:R-:W-:Y:S01]  /*0310*/  IMAD.MOV.U32 R13, RZ, RZ, RZ ;  /* 0x000000ffff0d7224 */ /* 0x000fe200078e00ff */
[----:B------:R-:W-:-:S04]  /*0320*/  LEA.HI R80, R17, R82, RZ, 0x5 ;  /* 0x0000005211507211 */ /* 0x000fc800078f28ff */
[----:B------:R-:W-:Y:S01]  /*0330*/  LOP3.LUT R9, R80, 0xffffffe0, RZ, 0xc0, !PT ;  /* 0xffffffe050097812 */ /* 0x000fe200078ec0ff */
[----:B------:R2:W5:Y:S04]  /*0340*/  @P1 LDG.E R13, desc[UR8][R10.64] ;  /* 0x000000080a0d1981 */ /* 0x000568000c1e1900 */
[----:B------:R2:W5:Y:S01]  /*0350*/  @!P2 LDG.E R18, desc[UR8][R4.64] ;  /* 0x000000080412a981 */ /* 0x000562000c1e1900 */
[----:B------:R-:W-:Y:S02]  /*0360*/  IMAD.IADD R9, R82, 0x1, -R9 ;  /* 0x0000000152097824 */ /* 0x000fe400078e0a09 */
[----:B-1----:R-:W-:-:S04]  /*0370*/  IMAD R7, R16, R0, R19 ;  /* 0x0000000010077224 */ /* 0x002fc800078e0213 */
[----:B------:R-:W-:Y:S02]  /*0380*/  IMAD.SHL.U32 R7, R7, 0x20, RZ ;  /* 0x0000002007077824 */ /* 0x000fe400078e00ff */
[----:B---3--:R-:W-:-:S06]  /*0390*/  @P0 IMAD.IADD R219, R6, 0x1, -R229 ;  /* 0x0000000106db0824 */ /* 0x008fcc00078e0ae5 */
[----:B------:R-:W1:Y:S01]  /*03a0*/  @!P0 LDC R219, c[0x0][0x2c4] ;  /* 0x0000b100ffdb8b82 */ /* 0x000e620000000800 */
[----:B------:R-:W-:Y:S02]  /*03b0*/  ISETP.NE.U32.AND P0, PT, R2, RZ, PT ;  /* 0x000000ff0200720c */ /* 0x000fe40003f05070 */
[----:B------:R-:W-:Y:S02]  /*03c0*/  SHF.R.S32.HI R2, RZ, 0x1f, R7 ;  /* 0x0000001fff027819 */ /* 0x000fe40000011407 */
[----:B------:R-:W-:Y:S02]  /*03d0*/  ISETP.NE.AND.EX P2, PT, R3, RZ, PT, P0 ;  /* 0x000000ff0300720c */ /* 0x000fe40003f45300 */
[--C-:B------:R-:W-:Y:S02]  /*03e0*/  IADD3 R172, P1, P0, R7, R172, R9.reuse ;  /* 0x000000ac07ac7210 */ /* 0x100fe4000783e009 */
[----:B------:R-:W-:-:S04]  /*03f0*/  SHF.R.S32.HI R9, RZ, 0x1f, R9 ;  /* 0x0000001fff097819 */ /* 0x000fc80000011409 */
[----:B------:R-:W-:-:S05]  /*0400*/  IADD3.X R83, R2, R83, R9, P1, P0 ;  /* 0x0000005302537210 */ /* 0x000fca0000fe0409 */
[----:B--2---:R-:W-:Y:S05]  /*0410*/  @!P2 BRA `(.L_x_1646) ;  /* 0x000000000010a947 */ /* 0x004fea0003800000 */
[----:B------:R-:W2:Y:S02]  /*0420*/  @P3 LDG.E R3, desc[UR8][R4.64+0x4] ;  /* 0x0000040804033981 */ /* 0x000ea4000c1e1900 */
[----:B--2--5:R-:W-:-:S06]  /*0430*/  @P3 IADD3 R6, R3, -R18, RZ ;  /* 0x8000001203063210 */ /* 0x024fcc0007ffe0ff */
[----:B------:R3:W5:Y:S01]  /*0440*/  @!P3 LDG.E R6, desc[UR8][R4.64] ;  /* 0x000000080406b981 */ /* 0x000762000c1e1900 */
[----:B------:R-:W-:Y:S05]  /*0450*/  BRA `(.L_x_1647) ;  /* 0x0000000000047947 */ /* 0x000fea0003800000 */
.L_x_1646:
[----:B------:R-:W2:Y:S02]  /*0460*/  LDC R6, c[0x0][0x2c8] ;  /* 0x0000b200ff067b82 */ /* 0x000ea40000000800 */
.L_x_1647:
[----:B------:R-:W4:Y:S02]  /*0470*/  LDC.64 R2, c[0x0][0x308] ;  /* 0x0000c200ff027b82 */ /* 0x000f240000000a00 */
[----:B----4-:R-:W-:-:S04]  /*0480*/  ISETP.NE.U32.AND P0, PT, R2, RZ, PT ;  /* 0x000000ff0200720c */ /* 0x010fc80003f05070 */
[----:B------:R-:W-:-:S13]  /*0490*/  ISETP.NE.AND.EX P0, PT, R3, RZ, PT, P0 ;  /* 0x000000ff0300720c */ /* 0x000fda0003f05300 */
[----:B------:R-:W4:Y:S08]  /*04a0*/  @P0 LDC.64 R2, c[0x0][0x308] ;  /* 0x0000c200ff020b82 */ /* 0x000f300000000a00 */
[----:B---3--:R-:W3:Y:S01]  /*04b0*/  @!P0 LDC R5, c[0x0][0x2cc] ;  /* 0x0000b300ff058b82 */ /* 0x008ee20000000800 */
[----:B----4-:R-:W-:-:S07]  /*04c0*/  @P0 IMAD.WIDE R8, R16, 0x4, R2 ;  /* 0x0000000410080825 */ /* 0x010fce00078e0202 */
[----:B------:R-:W4:Y:S01]  /*04d0*/  @!P0 LDC.64 R2, c[0x0][0x318] ;  /* 0x0000c600ff028b82 */ /* 0x000f220000000a00 */
[----:B------:R-:W2:Y:S01]  /*04e0*/  @P0 LDG.E R84, desc[UR8][R8.64] ;  /* 0x0000000808540981 */ /* 0x000ea2000c1e1900 */
[----:B------:R-:W-:Y:S01]  /*04f0*/  IMAD.SHL.U32 R4, R230, 0x80, RZ ;  /* 0x00000080e6047824 */ /* 0x000fe200078e00ff */
[----:B----4-:R-:W-:-:S04]  /*0500*/  @!P0 ISETP.NE.U32.AND P1, PT, R2, RZ, PT ;  /* 0x000000ff0200820c */ /* 0x010fc80003f25070 */
[----:B------:R-:W-:Y:S02]  /*0510*/  @!P0 ISETP.NE.AND.EX P2, PT, R3, RZ, PT, P1 ;  /* 0x000000ff0300820c */ /* 0x000fe40003f45310 */
[----:B-1----:R-:W-:Y:S02]  /*0520*/  ISETP.GT.AND P1, PT, R219, R4, PT ;  /* 0x00000004db00720c */ /* 0x002fe40003f24270 */
[----:B---3--:R-:W-:Y:S01]  /*0530*/  @!P0 SEL R5, R5, RZ, P2 ;  /* 0x000000ff05058207 */ /* 0x008fe20001000000 */
[----:B--2--5:R-:W-:-:S03]  /*0540*/  @P0 IMAD.IADD R84, R84, 0x1, -R13 ;  /* 0x0000000154540824 */ /* 0x024fc600078e0a0d */
[----:B------:R-:W-:-:S07]  /*0550*/  @!P0 IADD3 R84, R5, R6, -R13 ;  /* 0x0000000605548210 */ /* 0x000fce0007ffe80d */
[----:B------:R-:W-:Y:S05]  /*0560*/  @!P1 EXIT ;  /* 0x000000000000994d */ /* 0x000fea0003800000 */
        /* <DEDUP_REMOVED lines=8> */
[-C--:B------:R-:W-:Y:S02]  /*05f0*/  LEA.HI R11, R17, R82.reuse, RZ, 0x3 ;  /* 0x00000052110b7211 */ /* 0x080fe400078f18ff */
[----:B------:R-:W-:Y:S02]  /*0600*/  IABS R8, R19 ;  /* 0x0000001300087213 */ /* 0x000fe40000000000 */
[----:B------:R-:W-:Y:S02]  /*0610*/  SHF.R.S32.HI R20, RZ, 0x3, R11 ;  /* 0x00000003ff147819 */ /* 0x000fe4000001140b */
[----:B------:R-:W-:Y:S02]  /*0620*/  ISETP.NE.AND P0, PT, R18, -0x1, PT ;  /* 0xffffffff1200780c */ /* 0x000fe40003f05270 */
[----:B------:R-:W-:Y:S01]  /*0630*/  LOP3.LUT R11, R11, 0xfffffff8, RZ, 0xc0, !PT ;  /* 0xfffffff80b0b7812 */ /* 0x000fe200078ec0ff */
[----:B------:R-:W-:Y:S01]  /*0640*/  IMAD.SHL.U32 R231, R20, 0x40, RZ ;  /* 0x0000004014e77824 */ /* 0x000fe200078e00ff */
[----:B------:R-:W-:Y:S01]  /*0650*/  LEA.HI R10, R17, R82, RZ, 0x4 ;  /* 0x00000052110a7211 */ /* 0x000fe200078f20ff */
[----:B------:R-:W2:Y:S01]  /*0660*/  @!P1 LDC.64 R6, c[0x0][0x228] ;  /* 0x00008a00ff069b82 */ /* 0x000ea20000000a00 */
[----:B------:R-:W-:-:S02]  /*0670*/  @!P1 SHF.R.S32.HI R9, RZ, 0x1f, R16 ;  /* 0x0000001fff099819 */ /* 0x000fc40000011410 */
[----:B------:R-:W-:Y:S02]  /*0680*/  LOP3.LUT R231, R231, 0x1c0, RZ, 0xc0, !PT ;  /* 0x000001c0e7e77812 */ /* 0x000fe400078ec0ff */
[----:B------:R-:W-:-:S03]  /*0690*/  LEA.HI R17, R17, R82, RZ, 0x6 ;  /* 0x0000005211117211 */ /* 0x000fc600078f30ff */
[----:B------:R-:W3:Y:S01]  /*06a0*/  @P1 LDC.64 R4, c[0x0][0x240] ;  /* 0x00009000ff041b82 */ /* 0x000ee20000000a00 */
[----:B-1----:R-:W-:-:S04]  /*06b0*/  IABS R14, R12 ;  /* 0x0000000c000e7213 */ /* 0x002fc80000000000 */
[----:B------:R-:W1:Y:S03]  /*06c0*/  I2F.RP R0, R14 ;  /* 0x0000000e00007306 */ /* 0x000e660000209400 */
[----:B------:R-:W4:Y:S01]  /*06d0*/  @P0 LDC.64 R226, c[0x0][0x248] ;  /* 0x00009200ffe20b82 */ /* 0x000f220000000a00 */
[----:B--2---:R-:W-:-:S04]  /*06e0*/  @!P1 IMAD.WIDE.U32 R24, R16, R6, RZ ;  /* 0x0000000610189225 */ /* 0x004fc800078e00ff */
[----:B-1----:R-:W1:Y:S01]  /*06f0*/  MUFU.RCP R22, R0 ;  /* 0x0000000000167308 */ /* 0x002e620000001000 */
[----:B---3--:R-:W-:-:S04]  /*0700*/  @P1 IMAD.WIDE.U32 R26, R229, R4, RZ ;  /* 0x00000004e51a1225 */ /* 0x008fc800078e00ff */
[----:B------:R-:W-:Y:S01]  /*0710*/  @P1 IMAD R5, R229, R5, R27 ;  /* 0x00000005e5051224 */ /* 0x000fe200078e021b */
[----:B------:R-:W-:Y:S01]  /*0720*/  @P1 MOV R15, R26 ;  /* 0x0000001a000f1202 */ /* 0x000fe20000000f00 */
[----:B------:R-:W-:Y:S02]  /*0730*/  @!P1 IMAD.MOV.U32 R15, RZ, RZ, R24 ;  /* 0x000000ffff0f9224 */ /* 0x000fe400078e0018 */
[----:B------:R-:W-:Y:S02]  /*0740*/  @P0 IMAD.IADD R24, R13, 0x1, R18 ;  /* 0x000000010d180824 */ /* 0x000fe400078e0212 */
[----:B-1----:R-:W-:Y:S01]  /*0750*/  VIADD R22, R22, 0xffffffe ;  /* 0x0ffffffe16167836 */ /* 0x002fe20000000000 */
[----:B------:R-:W-:-:S03]  /*0760*/  IADD3 R0, R20, 0x20, RZ ;  /* 0x0000002014007810 */ /* 0x000fc60007ffe0ff */
[----:B------:R-:W1:Y:S01]  /*0770*/  F2I.FTZ.U32.TRUNC.NTZ R23, R22 ;  /* 0x0000001600177305 */ /* 0x000e62000021f000 */
[----:B------:R-:W-:Y:S01]  /*0780*/  ISETP.GE.AND P4, PT, R0, R219, PT ;  /* 0x000000db0000720c */ /* 0x000fe20003f86270 */
[----:B------:R-:W-:-:S05]  /*0790*/  VIADD R0, R20, 0x30 ;  /* 0x0000003014007836 */ /* 0x000fca0000000000 */
[----:B------:R-:W-:Y:S01]  /*07a0*/  ISETP.GE.AND P6, PT, R0, R219, PT ;  /* 0x000000db0000720c */ /* 0x000fe20003fc6270 */
[----:B------:R-:W-:-:S05]  /*07b0*/  VIADD R0, R20, 0x40 ;  /* 0x0000004014007836 */ /* 0x000fca0000000000 */
[----:B------:R-:W-:Y:S01]  /*07c0*/  ISETP.GE.AND P2, PT, R0, R219, PT ;  /* 0x000000db0000720c */ /* 0x000fe20003f46270 */
[----:B------:R-:W-:Y:S02]  /*07d0*/  IMAD.IADD R0, R82, 0x1, -R11 ;  /* 0x0000000152007824 */ /* 0x000fe400078e0a0b */
[--C-:B-1----:R-:W-:Y:S01]  /*07e0*/  IMAD.MOV R3, RZ, RZ, -R23.reuse ;  /* 0x000000ffff037224 */ /* 0x102fe200078e0a17 */
[----:B------:R-:W-:Y:S01]  /*07f0*/  P2R R11, PR, RZ, 0x4 ;  /* 0x00000004ff0b7803 */ /* 0x000fe20000000000 */
[----:B------:R-:W-:Y:S02]  /*0800*/  IMAD.MOV.U32 R22, RZ, RZ, RZ ;  /* 0x000000ffff167224 */ /* 0x000fe400078e00ff */
[----:B------:R-:W-:Y:S02]  /*0810*/  IMAD R3, R3, R14, RZ ;  /* 0x0000000e03037224 */ /* 0x000fe400078e02ff */
[----:B------:R-:W-:Y:S02]  /*0820*/  IMAD.SHL.U32 R174, R0, 0x8, RZ ;  /* 0x0000000800ae7824 */ /* 0x000fe400078e00ff */
[----:B------:R-:W-:Y:S01]  /*0830*/  IMAD.HI.U32 R3, R23, R3, R22 ;  /* 0x0000000317037227 */ /* 0x000fe200078e0016 */
[----:B------:R-:W-:-:S02]  /*0840*/  LOP3.LUT R23, R10, 0xfffffff0, RZ, 0xc0, !PT ;  /* 0xfffffff00a177812 */ /* 0x000fc400078ec0ff */
[----:B------:R-:W-:Y:S01]  /*0850*/  LOP3.LUT R4, R231, 0x38, R174, 0xf8, !PT ;  /* 0x00000038e7047812 */ /* 0x000fe200078ef8ae */
[----:B------:R-:W-:Y:S01]  /*0860*/  @!P1 IMAD R22, R9, R6, RZ ;  /* 0x0000000609169224 */ /* 0x000fe200078e02ff */
[----:B------:R-:W-:Y:S01]  /*0870*/  SHF.R.U32.HI R231, RZ, 0x3, R231 ;  /* 0x00000003ffe77819 */ /* 0x000fe200000116e7 */
[----:B------:R-:W-:-:S03]  /*0880*/  IMAD.HI.U32 R3, R3, R8, RZ ;  /* 0x0000000803037227 */ /* 0x000fc600078e00ff */
[----:B------:R-:W-:Y:S01]  /*0890*/  LOP3.LUT R231, R4, R231, RZ, 0x3c, !PT ;  /* 0x000000e704e77212 */ /* 0x000fe200078e3cff */
[----:B------:R-:W-:Y:S01]  /*08a0*/  @!P1 IMAD R22, R16, R7, R22 ;  /* 0x0000000710169224 */ /* 0x000fe200078e0216 */
[----:B------:R-:W-:Y:S01]  /*08b0*/  IADD3 R9, -R3, RZ, RZ ;  /* 0x000000ff03097210 */ /* 0x000fe20007ffe1ff */
[----:B------:R-:W-:Y:S01]  /*08c0*/  IMAD.IADD R23, R82, 0x1, -R23 ;  /* 0x0000000152177824 */ /* 0x000fe200078e0a17 */
[----:B------:R-:W-:Y:S01]  /*08d0*/  LOP3.LUT R4, R19, R12, RZ, 0x3c, !PT ;  /* 0x0000000c13047212 */ /* 0x000fe200078e3cff */
[----:B------:R-:W-:Y:S02]  /*08e0*/  @!P1 IMAD.IADD R5, R25, 0x1, R22 ;  /* 0x0000000119059824 */ /* 0x000fe400078e0216 */
[----:B------:R-:W-:Y:S01]  /*08f0*/  IMAD R7, R14, R9, R8 ;  /* 0x000000090e077224 */ /* 0x000fe200078e0208 */
[----:B------:R-:W-:Y:S01]  /*0900*/  ISETP.GE.AND P1, PT, R4, RZ, PT ;  /* 0x000000ff0400720c */ /* 0x000fe20003f26270 */
[----:B------:R-:W1:Y:S01]  /*0910*/  @P0 LDC.64 R8, c[0x0][0x250] ;  /* 0x00009400ff080b82 */ /* 0x000e620000000a00 */
[----:B------:R-:W-:Y:S01]  /*0920*/  SHF.R.S32.HI R4, RZ, 0x1f, R23 ;  /* 0x0000001fff047819 */ /* 0x000fe20000011417 */
[----:B------:R-:W-:Y:S01]  /*0930*/  @P0 IMAD.IADD R6, R13, 0x1, R18 ;  /* 0x000000010d060824 */ /* 0x000fe200078e0212 */
[----:B------:R-:W-:-:S02]  /*0940*/  ISETP.GT.U32.AND P2, PT, R14, R7, PT ;  /* 0x000000070e00720c */ /* 0x000fc40003f44070 */
[----:B------:R-:W-:Y:S02]  /*0950*/  LEA.HI R4, R4, R23, RZ, 0x3 ;  /* 0x0000001704047211 */ /* 0x000fe400078f18ff */
[----:B------:R-:W-:Y:S01]  /*0960*/  SHF.L.U32 R18, R17, 0x3, RZ ;  /* 0x0000000311127819 */ /* 0x000fe200000006ff */
[----:B----4-:R-:W-:-:S03]  /*0970*/  @P0 IMAD R17, R6, R227, RZ ;  /* 0x000000e306110224 */ /* 0x010fc600078e02ff */
[----:B------:R-:W-:-:S05]  /*0980*/  LOP3.LUT R231, R231, 0xfffffe00, R18, 0xf8, !PT ;  /* 0xfffffe00e7e77812 */ /* 0x000fca00078ef812 */
[----:B------:R-:W-:-:S04]  /*0990*/  @!P2 IADD3 R7, R7, -R14, RZ ;  /* 0x8000000e0707a210 */ /* 0x000fc80007ffe0ff */
[----:B------:R-:W-:Y:S01]  /*09a0*/  ISETP.GE.U32.AND P3, PT, R7, R14, PT ;  /* 0x0000000e0700720c */ /* 0x000fe20003f66070 */
[----:B------:R-:W-:Y:S01]  /*09b0*/  @P0 IMAD.WIDE.U32 R6, R6, R226, RZ ;  /* 0x000000e206060225 */ /* 0x000fe200078e00ff */
[----:B------:R-:W-:-:S03]  /*09c0*/  LOP3.LUT R14, R4, 0xfffffff8, RZ, 0xc0, !PT ;  /* 0xfffffff8040e7812 */ /* 0x000fc600078ec0ff */
[C---:B-1----:R-:W-:Y:S01]  /*09d0*/  @P0 IMAD R22, R24.reuse, R9, RZ ;  /* 0x0000000918160224 */ /* 0x042fe200078e02ff */
[----:B------:R-:W-:Y:S01]  /*09e0*/  @P0 IADD3 R17, R7, R17, RZ ;  /* 0x0000001107110210 */ /* 0x000fe20007ffe0ff */
[----:B------:R-:W-:-:S04]  /*09f0*/  @P0 IMAD.WIDE.U32 R24, R24, R8, RZ ;  /* 0x0000000818180225 */ /* 0x000fc800078e00ff */
[----:B------:R-:W-:Y:S02]  /*0a00*/  IMAD.IADD R14, R23, 0x1, -R14 ;  /* 0x00000001170e7824 */ /* 0x000fe400078e0a0e */
[----:B------:R-:W-:Y:S02]  /*0a10*/  @P0 IMAD.IADD R22, R25, 0x1, R22 ;  /* 0x0000000119160824 */ /* 0x000fe400078e0216 */
[----:B------:R-:W-:Y:S01]  /*0a20*/  @P0 IMAD.MOV.U32 R18, RZ, RZ, R6 ;  /* 0x000000ffff120224 */ /* 0x000fe200078e0006 */
[----:B------:R-:W-:Y:S06]  /*0a30*/  @P0 BRA `(.L_x_1649) ;  /* 0x0000000000340947 */ /* 0x000fec0003800000 */
[----:B------:R-:W1:Y:S01]  /*0a40*/  LDC.64 R226, c[0x0][0x248] ;  /* 0x00009200ffe27b82 */ /* 0x000e620000000a00 */
[----:B------:R-:W-:-:S07]  /*0a50*/  SHF.R.S32.HI R17, RZ, 0x1f, R13 ;  /* 0x0000001fff117819 */ /* 0x000fce000001140d */
[----:B------:R-:W2:Y:S01]  /*0a60*/  LDC.64 R6, c[0x0][0x230] ;  /* 0x00008c00ff067b82 */ /* 0x000ea20000000a00 */
[-C--:B-1----:R-:W-:Y:S01]  /*0a70*/  IMAD R18, R17, R226.reuse, RZ ;  /* 0x000000e211127224 */ /* 0x082fe200078e02ff */
[----:B------:R-:W-:Y:S01]  /*0a80*/  SHF.R.S32.HI R17, RZ, 0x1f, R16 ;  /* 0x0000001fff117819 */ /* 0x000fe20000011410 */
        /* <DEDUP_REMOVED lines=8> */
.L_x_1649:
[----:B------:R-:W-:Y:S05]  /*0b10*/  @P0 BRA `(.L_x_1650) ;  /* 0x0000000000300947 */ /* 0x000fea0003800000 */
        /* <DEDUP_REMOVED lines=11> */
[----:B------:R-:W-:-:S07]  /*0bd0*/  IADD3 R22, R25, R7, RZ ;  /* 0x0000000719167210 */ /* 0x000fce0007ffe0ff */
.L_x_1650:
[----:B------:R-:W-:Y:S01]  /*0be0*/  @!P2 VIADD R3, R3, 0x1 ;  /* 0x000000010303a836 */ /* 0x000fe20000000000 */
[----:B------:R-:W-:Y:S01]  /*0bf0*/  ISETP.NE.AND P2, PT, R12, RZ, PT ;  /* 0x000000ff0c00720c */ /* 0x000fe20003f45270 */
[----:B------:R-:W1:Y:S01]  /*0c00*/  S2UR UR10, SR_CgaCtaId ;  /* 0x00000000000a79c3 */ /* 0x000e620000008800 */
[----:B------:R-:W-:Y:S01]  /*0c10*/  SHF.R.S32.HI R175, RZ, 0x1f, R174 ;  /* 0x0000001fffaf7819 */ /* 0x000fe200000114ae */
[----:B------:R-:W-:Y:S01]  /*0c20*/  ULDC.64 UR4, c[0x0][0x258] ;  /* 0x0000960000047ab9 */ /* 0x000fe20000000a00 */
[----:B------:R-:W-:Y:S01]  /*0c30*/  SHF.R.S32.HI R21, RZ, 0x1f, R20 ;  /* 0x0000001fff157819 */ /* 0x000fe20000011414 */
[----:B------:R-:W-:Y:S01]  /*0c40*/  ULDC.64 UR6, c[0x0][0x260] ;  /* 0x0000980000067ab9 */ /* 0x000fe20000000a00 */
[----:B------:R-:W-:Y:S01]  /*0c50*/  @P3 IADD3 R3, R3, 0x1, RZ ;  /* 0x0000000103033810 */ /* 0x000fe20007ffe0ff */
[-C--:B------:R-:W-:Y:S01]  /*0c60*/  IMAD.WIDE.U32 R30, R20, R226.reuse, R174 ;  /* 0x000000e2141e7225 */ /* 0x080fe200078e00ae */
[C---:B------:R-:W-:Y:S01]  /*0c70*/  IADD3 R26, P0, R174.reuse, R15, RZ ;  /* 0x0000000fae1a7210 */ /* 0x040fe20007f1e0ff */
[----:B------:R-:W-:Y:S01]  /*0c80*/  BSSY B0, `(.L_x_1651) ;  /* 0x0000043000007945 */ /* 0x000fe20003800000 */
[----:B------:R-:W-:Y:S01]  /*0c90*/  SHF.R.S32.HI R7, RZ, 0x1f, R19 ;  /* 0x0000001fff077819 */ /* 0x000fe20000011413 */
[----:B------:R-:W-:Y:S01]  /*0ca0*/  IMAD R6, R21, R226, RZ ;  /* 0x000000e215067224 */ /* 0x000fe200078e02ff */
[----:B------:R-:W-:Y:S01]  /*0cb0*/  IADD3 R232, R174, 0x40, RZ ;  /* 0x00000040aee87810 */ /* 0x000fe20007ffe0ff */
[----:B------:R-:W-:Y:S01]  /*0cc0*/  @!P1 IMAD.MOV R3, RZ, RZ, -R3 ;  /* 0x000000ffff039224 */ /* 0x000fe200078e0a03 */
[----:B------:R-:W-:Y:S01]  /*0cd0*/  IADD3 R236, P1, R18, R30, RZ ;  /* 0x0000001e12ec7210 */ /* 0x000fe20007f3e0ff */
[----:B------:R-:W-:Y:S01]  /*0ce0*/  IMAD R6, R20, R227, R6 ;  /* 0x000000e314067224 */ /* 0x000fe200078e0206 */
[----:B------:R-:W-:Y:S01]  /*0cf0*/  @!P2 LOP3.LUT R3, RZ, R12, RZ, 0x33, !PT ;  /* 0x0000000cff03a212 */ /* 0x000fe200078e33ff */
[----:B------:R-:W-:-:S02]  /*0d00*/  IMAD.X R27, R175, 0x1, R5, P0 ;  /* 0x00000001af1b7824 */ /* 0x000fc400000e0605 */
[-C--:B------:R-:W-:Y:S01]  /*0d10*/  IMAD.WIDE.U32 R28, R20, R8.reuse, R174 ;  /* 0x00000008141c7225 */ /* 0x080fe200078e00ae */
[----:B------:R-:W-:Y:S02]  /*0d20*/  IADD3.X R237, R17, R31, R6, P1, !PT ;  /* 0x0000001f11ed7210 */ /* 0x000fe40000ffe406 */
[----:B------:R-:W-:Y:S01]  /*0d30*/  SHF.R.S32.HI R6, RZ, 0x1f, R3 ;  /* 0x0000001fff067819 */ /* 0x000fe20000011403 */
[----:B------:R-:W-:Y:S01]  /*0d40*/  IMAD R5, R21, R8, RZ ;  /* 0x0000000815057224 */ /* 0x000fe200078e02ff */
[----:B------:R-:W-:Y:S01]  /*0d50*/  IADD3 R234, P0, R24, R28, RZ ;  /* 0x0000001c18ea7210 */ /* 0x000fe20007f1e0ff */
[----:B------:R-:W-:Y:S02]  /*0d60*/  IMAD R12, R7, UR4, RZ ;  /* 0x00000004070c7c24 */ /* 0x000fe4000f8e02ff */
[----:B------:R-:W-:Y:S02]  /*0d70*/  IMAD R5, R20, R9, R5 ;  /* 0x0000000914057224 */ /* 0x000fe400078e0205 */
[----:B------:R-:W-:-:S03]  /*0d80*/  IMAD.WIDE.U32 R16, R19, UR4, R26 ;  /* 0x0000000413107c25 */ /* 0x000fc6000f8e001a */
[----:B------:R-:W-:Y:S01]  /*0d90*/  IADD3.X R235, R22, R29, R5, P0, !PT ;  /* 0x0000001d16eb7210 */ /* 0x000fe200007fe405 */
[----:B------:R-:W-:Y:S01]  /*0da0*/  IMAD R19, R19, UR5, R12 ;  /* 0x0000000513137c24 */ /* 0x000fe2000f8e020c */
[----:B------:R-:W-:Y:S01]  /*0db0*/  ISETP.GE.AND P0, PT, R20, R219, PT ;  /* 0x000000db1400720c */ /* 0x000fe20003f06270 */
[----:B------:R-:W-:Y:S01]  /*0dc0*/  IMAD R12, R6, UR6, RZ ;  /* 0x00000006060c7c24 */ /* 0x000fe2000f8e02ff */
[----:B------:R-:W-:Y:S01]  /*0dd0*/  ULDC.64 UR4, c[0x0][0x268] ;  /* 0x00009a0000047ab9 */ /* 0x000fe20000000a00 */
[----:B------:R-:W-:Y:S01]  /*0de0*/  IMAD.WIDE.U32 R236, R3, UR6, R236 ;  /* 0x0000000603ec7c25 */ /* 0x000fe2000f8e00ec */
[----:B------:R-:W-:Y:S02]  /*0df0*/  MOV R5, 0x10 ;  /* 0x0000001000057802 */ /* 0x000fe40000000f00 */
[----:B------:R-:W-:Y:S01]  /*0e00*/  IADD3 R19, R17, R19, RZ ;  /* 0x0000001311137210 */ /* 0x000fe20007ffe0ff */
[----:B------:R-:W-:Y:S02]  /*0e10*/  IMAD R239, R3, UR7, R12 ;  /* 0x0000000703ef7c24 */ /* 0x000fe4000f8e020c */
[----:B------:R-:W-:-:S02]  /*0e20*/  VIADD R12, R20, 0x10 ;  /* 0x00000010140c7836 */ /* 0x000fc40000000000 */
[----:B------:R-:W-:Y:S02]  /*0e30*/  IMAD R6, R6, UR4, RZ ;  /* 0x0000000406067c24 */ /* 0x000fe4000f8e02ff */
[C---:B------:R-:W-:Y:S01]  /*0e40*/  IMAD.WIDE.U32 R234, R3.reuse, UR4, R234 ;  /* 0x0000000403ea7c25 */ /* 0x040fe2000f8e00ea */
[----:B------:R-:W-:Y:S01]  /*0e50*/  ISETP.GE.AND P3, PT, R12, R219, PT ;  /* 0x000000db0c00720c */ /* 0x000fe20003f66270 */
[----:B------:R-:W-:Y:S02]  /*0e60*/  UMOV UR4, 0x400 ;  /* 0x0000040000047882 */ /* 0x000fe40000000000 */
[----:B-1----:R-:W-:Y:S01]  /*0e70*/  ULEA UR4, UR10, UR4, 0x18 ;  /* 0x000000040a047291 */ /* 0x002fe2000f8ec03f */
[----:B------:R-:W-:Y:S01]  /*0e80*/  IMAD R13, R3, UR5, R6 ;  /* 0x00000005030d7c24 */ /* 0x000fe2000f8e0206 */
[----:B------:R-:W-:Y:S01]  /*0e90*/  R2P PR, R14, 0x6 ;  /* 0x000000060e007804 */ /* 0x000fe20000000000 */
[----:B------:R-:W-:Y:S01]  /*0ea0*/  VIADD R26, R20, 0x50 ;  /* 0x00000050141a7836 */ /* 0x000fe20000000000 */
[----:B------:R-:W-:Y:S01]  /*0eb0*/  MOV R3, 0x20 ;  /* 0x0000002000037802 */ /* 0x000fe20000000f00 */
[----:B------:R-:W-:Y:S01]  /*0ec0*/  IMAD.WIDE R22, R230, 0x80, R20 ;  /* 0x00000080e6167825 */ /* 0x000fe200078e0214 */
[----:B------:R-:W-:-:S02]  /*0ed0*/  LEA R231, R231, UR4, 0x1 ;  /* 0x00000004e7e77c11 */ /* 0x000fc4000f8e08ff */
        /* <DEDUP_REMOVED lines=29> */
.L_x_1652:
[----:B------:R-:W-:Y:S05]  /*10b0*/  BSYNC B0 ;  /* 0x0000000000007941 */ /* 0x000fea0003800000 */
.L_x_1651:
[----:B------:R-:W-:Y:S01]  /*10c0*/  ISETP.GE.AND P0, PT, R26, R219, PT ;  /* 0x000000db1a00720c */ /* 0x000fe20003f06270 */
[----:B------:R-:W-:Y:S01]  /*10d0*/  BSSY B0, `(.L_x_1653) ;  /* 0x0000021000007945 */ /* 0x000fe20003800000 */
[----:B------:R-:W-:Y:S02]  /*10e0*/  VIADD R28, R20, 0x60 ;  /* 0x00000060141c7836 */ /* 0x000fe40000000000 */
[----:B------:R-:W-:Y:S01]  /*10f0*/  P2R R24, PR, RZ, 0x1 ;  /* 0x00000001ff187803 */ /* 0x000fe20000000000 */
[----:B------:R-:W-:Y:S08]  /*1100*/  @P3 BRA `(.L_x_1654) ;  /* 0x0000000000743947 */ /* 0x000ff00003800000 */
        /* <DEDUP_REMOVED lines=10> */
[----:B-12---:R-:W1:Y:S01]  /*11b0*/  @!P0 LDC.64 R6, c[0x0][0x210] ;  /* 0x00008400ff068b82 */ /* 0x006e620000000a00 */
[----:B------:R-:W-:Y:S01]  /*11c0*/  IMAD R15, R26, UR7, R15 ;  /* 0x000000071a0f7c24 */ /* 0x000fe2000f8e020f */
[----:B------:R3:W-:Y:S01]  /*11d0*/  @P0 STS.128 [R231+0x800], RZ ;  /* 0x000800ffe7000388 */ /* 0x0007e20000000c00 */
[----:B-1----:R-:W-:Y:S02]  /*11e0*/  @!P0 LEA R26, P2, R30, R6, 0x1 ;  /* 0x000000061e1a8211 */ /* 0x002fe400078408ff */
[----:B------:R-:W-:-:S05]  /*11f0*/  IMAD.IADD R6, R31, 0x1, R15 ;  /* 0x000000011f067824 */ /* 0x000fca00078e020f */
        /* <DEDUP_REMOVED lines=14> */
.L_x_1654:
[----:B------:R-:W-:Y:S05]  /*12e0*/  BSYNC B0 ;  /* 0x0000000000007941 */ /* 0x000fea0003800000 */
.L_x_1653:
[----:B------:R-:W-:Y:S01]  /*12f0*/  BSSY B0, `(.L_x_1655) ;  /* 0x0000021000007945 */ /* 0x000fe20003800000 */
[----:B------:R-:W-:Y:S02]  /*1300*/  ISETP.GE.AND P3, PT, R28, R219, PT ;  /* 0x000000db1c00720c */ /* 0x000fe40003f66270 */
[----:B------:R-:W-:Y:S01]  /*1310*/  IADD3 R28, R20, 0x70, RZ ;  /* 0x00000070141c7810 */ /* 0x000fe20007ffe0ff */
[----:B------:R-:W-:Y:S05]  /*1320*/  @P4 BRA `(.L_x_1656) ;  /* 0x0000000000744947 */ /* 0x000fea0003800000 */
[----:B------:R-:W-:Y:S01]  /*1330*/  ULDC UR5, c[0x0][0x2d0] ;  /* 0x0000b40000057ab9 */ /* 0x000fe20000000800 */
[----:B---34-:R-:W-:Y:S01]  /*1340*/  IADD3 R26, P1, R22, 0x20, RZ ;  /* 0x00000020161a7810 */ /* 0x018fe20007f3e0ff */
        /* <DEDUP_REMOVED lines=27> */
.L_x_1656:
[----:B------:R-:W-:Y:S05]  /*1500*/  BSYNC B0 ;  /* 0x0000000000007941 */ /* 0x000fea0003800000 */
.L_x_1655:
[----:B------:R-:W-:Y:S01]  /*1510*/  LEA.HI.SX32 R81, R2, 0xffffffff, 0x1b ;  /* 0xffffffff02517811 */ /* 0x000fe200078fdaff */
[----:B------:R-:W-:Y:S01]  /*1520*/  BSSY B0, `(.L_x_1657) ;  /* 0x0000021000007945 */ /* 0x000fe20003800000 */
[----:B------:R-:W-:-:S03]  /*1530*/  ISETP.GE.AND P5, PT, R28, R219, PT ;  /* 0x000000db1c00720c */ /* 0x000fc60003fa6270 */
[----:B------:R-:W-:Y:S01]  /*1540*/  IMAD R15, R81, -0x20, R84 ;  /* 0xffffffe0510f7824 */ /* 0x000fe200078e0254 */
[----:B------:R-:W-:Y:S09]  /*1550*/  @P6 BRA `(.L_x_1658) ;  /* 0x0000000000746947 */ /* 0x000ff20003800000 */
[----:B------:R-:W-:Y:S01]  /*1560*/  ULDC UR5, c[0x0][0x2d0] ;  /* 0x0000b40000057ab9 */ /* 0x000fe20000000800 */
[----:B-1234-:R-:W-:Y:S01]  /*1570*/  IADD3 R26, P1, R22, 0x30, RZ ;  /* 0x00000030161a7810 */ /* 0x01efe20007f3e0ff */
        /* <DEDUP_REMOVED lines=8> */
[----:B------:R-:W1:Y:S01]  /*1600*/  @!P0 LDC.64 R6, c[0x0][0x210] ;  /* 0x00008400ff068b82 */ /* 0x000e620000000a00 */
        /* <DEDUP_REMOVED lines=18> */
.L_x_1658:
[----:B------:R-:W-:Y:S05]  /*1730*/  BSYNC B0 ;  /* 0x0000000000007941 */ /* 0x000fea0003800000 */
.L_x_1657:
[----:B------:R-:W-:Y:S01]  /*1740*/  ISETP.NE.AND P0, PT, R11, RZ, PT ;  /* 0x000000ff0b00720c */ /* 0x000fe20003f05270 */
[----:B------:R-:W-:Y:S01]  /*1750*/  BSSY B0, `(.L_x_1659) ;  /* 0x0000022000007945 */ /* 0x000fe20003800000 */
[----:B------:R-:W-:Y:S02]  /*1760*/  SHF.R.S32.HI R217, RZ, 0x4, R10 ;  /* 0x00000004ffd97819 */ /* 0x000fe4000001140a */
[----:B------:R-:W-:Y:S02]  /*1770*/  ISETP.GE.AND P6, PT, R20, R15, PT ;  /* 0x0000000f1400720c */ /* 0x000fe40003fc6270 */
[----:B------:R-:W-:-:S07]  /*1780*/  LEA.HI R25, R10, R217, RZ, 0x1 ;  /* 0x000000d90a197211 */ /* 0x000fce00078f08ff */
[----:B------:R-:W-:Y:S05]  /*1790*/  @P0 BRA `(.L_x_1660) ;  /* 0x0000000000740947 */ /* 0x000fea0003800000 */
[----:B------:R-:W-:Y:S01]  /*17a0*/  ULDC UR5, c[0x0][0x2d0] ;  /* 0x0000b40000057ab9 */ /* 0x000fe20000000800 */
[----:B------:R-:W-:Y:S01]  /*17b0*/  IADD3 R11, P1, R22, 0x40, RZ ;  /* 0x00000040160b7810 */ /* 0x000fe20007f3e0ff */
[----:B------:R-:W-:Y:S01]  /*17c0*/  ULDC.64 UR6, c[0x0][0x240] ;  /* 0x0000900000067ab9 */ /* 0x000fe20000000a00 */
[----:B------:R-:W-:Y:S01]  /*17d0*/  ISETP.GE.AND P0, PT, R174, UR5, PT ;  /* 0x00000005ae007c0c */ /* 0x000fe2000bf06270 */
[----:B-1234-:R-:W-:Y:S01]  /*17e0*/  IMAD.MOV.U32 R26, RZ, RZ, R16 ;  /* 0x000000ffff1a7224 */ /* 0x01efe200078e0010 */
[----:B------:R-:W-:Y:S01]  /*17f0*/  MOV R27, R19 ;  /* 0x00000013001b7202 */ /* 0x000fe20000000f00 */
[----:B------:R-:W-:Y:S01]  /*1800*/  IMAD.X R10, RZ, RZ, R23, P1 ;  /* 0x000000ffff0a7224 */ /* 0x000fe200008e0617 */
[----:B------:R-:W-:-:S03]  /*1810*/  ISETP.GE.AND P1, PT, R232, UR5, PT ;  /* 0x00000005e8007c0c */ /* 0x000fc6000bf26270 */
[----:B------:R-:W-:Y:S02]  /*1820*/  IMAD R10, R10, UR6, RZ ;  /* 0x000000060a0a7c24 */ /* 0x000fe4000f8e02ff */
[----:B------:R-:W-:-:S04]  /*1830*/  IMAD.WIDE.U32 R26, R11, UR6, R26 ;  /* 0x000000060b1a7c25 */ /* 0x000fc8000f8e001a */
        /* <DEDUP_REMOVED lines=19> */
.L_x_1660:
[----:B------:R-:W-:Y:S05]  /*1970*/  BSYNC B0 ;  /* 0x0000000000007941 */ /* 0x000fea0003800000 */
.L_x_1659:
[----:B------:R-:W-:Y:S01]  /*1980*/  ISETP.NE.AND P0, PT, R24, RZ, PT ;  /* 0x000000ff1800720c */ /* 0x000fe20003f05270 */
[----:B------:R-:W-:Y:S01]  /*1990*/  BSSY B0, `(.L_x_1661) ;  /* 0x0000022000007945 */ /* 0x000fe20003800000 */
[----:B-12---:R-:W-:Y:S02]  /*19a0*/  LOP3.LUT R6, R25, 0xfffffffe, RZ, 0xc0, !PT ;  /* 0xfffffffe19067812 */ /* 0x006fe400078ec0ff */
[----:B------:R-:W-:-:S03]  /*19b0*/  ISETP.GE.AND P4, PT, R20, R15, PT ;  /* 0x0000000f1400720c */ /* 0x000fc60003f86270 */
[----:B------:R-:W-:-:S06]  /*19c0*/  IMAD.IADD R217, R217, 0x1, -R6 ;  /* 0x00000001d9d97824 */ /* 0x000fcc00078e0a06 */
        /* <DEDUP_REMOVED lines=30> */
.L_x_1662:
[----:B------:R-:W-:Y:S05]  /*1bb0*/  BSYNC B0 ;  /* 0x0000000000007941 */ /* 0x000fea0003800000 */
.L_x_1661:
        /* <DEDUP_REMOVED lines=31> */
.L_x_1664:
[----:B------:R-:W-:Y:S05]  /*1db0*/  BSYNC B0 ;  /* 0x0000000000007941 */ /* 0x000fea0003800000 */
.L_x_1663:
[C---:B-12---:R-:W-:Y:S01]  /*1dc0*/  SHF.L.U64.HI R6, R226.reuse, 0x5, R227 ;  /* 0x00000005e2067819 */ /* 0x046fe200000102e3 */
        /* <DEDUP_REMOVED lines=8> */
[----:B---34-:R-:W-:-:S04]  /*1e50*/  IMAD.WIDE.U32 R26, R81, R85, R238 ;  /* 0x00000055511a7225 */ /* 0x018fc800078e00ee */
[----:B------:R-:W-:Y:S01]  /*1e60*/  IMAD R24, R7, R85, R24 ;  /* 0x0000005507187224 */ /* 0x000fe200078e0218 */
[----:B------:R-:W-:Y:S05]  /*1e70*/  @P5 BRA `(.L_x_1666) ;  /* 0x0000000000745947 */ /* 0x000fea0003800000 */
[----:B------:R-:W-:Y:S01]  /*1e80*/  ULDC UR5, c[0x0][0x2d0] ;  /* 0x0000b40000057ab9 */ /* 0x000fe20000000800 */
[----:B------:R-:W-:Y:S01]  /*1e90*/  IADD3 R17, P1, R22, 0x70, RZ ;  /* 0x0000007016117810 */ /* 0x000fe20007f3e0ff */
[----:B------:R-:W-:Y:S01]  /*1ea0*/  ULDC.64 UR6, c[0x0][0x240] ;  /* 0x0000900000067ab9 */ /* 0x000fe20000000a00 */
[----:B------:R-:W-:Y:S01]  /*1eb0*/  ISETP.GE.AND P0, PT, R174, UR5, PT ;  /* 0x00000005ae007c0c */ /* 0x000fe2000bf06270 */
[----:B------:R-:W-:Y:S02]  /*1ec0*/  IMAD.MOV.U32 R22, RZ, RZ, R16 ;  /* 0x000000ffff167224 */ /* 0x000fe400078e0010 */
[----:B------:R-:W-:Y:S01]  /*1ed0*/  IMAD.X R18, RZ, RZ, R23, P1 ;  /* 0x000000ffff127224 */ /* 0x000fe200008e0617 */
[----:B------:R-:W-:Y:S02]  /*1ee0*/  MOV R23, R19 ;  /* 0x0000001300177202 */ /* 0x000fe40000000f00 */
[----:B------:R-:W-:Y:S01]  /*1ef0*/  ISETP.GE.AND P1, PT, R232, UR5, PT ;  /* 0x00000005e8007c0c */ /* 0x000fe2000bf26270 */
[----:B------:R-:W-:-:S02]  /*1f00*/  IMAD R18, R18, UR6, RZ ;  /* 0x0000000612127c24 */ /* 0x000fc4000f8e02ff */
        /* <DEDUP_REMOVED lines=20> */
.L_x_1666:
[----:B------:R-:W-:Y:S05]  /*2050*/  BSYNC B0 ;  /* 0x0000000000007941 */ /* 0x000fea0003800000 */
.L_x_1665:
[----:B------:R-:W-:Y:S01]  /*2060*/  BSSY B0, `(.L_x_1667) ;  /* 0x0000019000007945 */ /* 0x000fe20003800000 */
[----:B------:R-:W-:Y:S01]  /*2070*/  IMAD.SHL.U32 R20, R20, 0x8, RZ ;  /* 0x0000000814147824 */ /* 0x000fe200078e00ff */
[----:B------:R-:W-:Y:S02]  /*2080*/  LOP3.LUT R25, R25, 0x1c0, RZ, 0xc0, !PT ;  /* 0x000001c019197812 */ /* 0x000fe400078ec0ff */
[----:B------:R-:W-:Y:S01]  /*2090*/  IADD3 R24, R27, R24, RZ ;  /* 0x000000181b187210 */ /* 0x000fe20007ffe0ff */
[----:B------:R-:W-:Y:S06]  /*20a0*/  @P6 BRA `(.L_x_1668) ;  /* 0x0000000000506947 */ /* 0x000fec0003800000 */
[----:B------:R-:W-:Y:S02]  /*20b0*/  ULDC UR5, c[0x0][0x2d0] ;  /* 0x0000b40000057ab9 */ /* 0x000fe40000000800 */
[----:B------:R-:W-:Y:S02]  /*20c0*/  ISETP.GE.AND P0, PT, R174, UR5, PT ;  /* 0x00000005ae007c0c */ /* 0x000fe4000bf06270 */
[----:B------:R-:W-:-:S11]  /*20d0*/  ISETP.GE.AND P1, PT, R232, UR5, PT ;  /* 0x00000005e8007c0c */ /* 0x000fd6000bf26270 */
        /* <DEDUP_REMOVED lines=17> */
.L_x_1668:
[----:B------:R-:W-:Y:S05]  /*21f0*/  BSYNC B0 ;  /* 0x0000000000007941 */ /* 0x000fea0003800000 */
.L_x_1667:
        /* <DEDUP_REMOVED lines=9> */
[----:B-1234-:R-:W1:Y:S01]  /*2290*/  @!P0 LDC.64 R10, c[0x0][0x218] ;  /* 0x00008600ff0a8b82 */ /* 0x01ee620000000a00 */
        /* <DEDUP_REMOVED lines=16> */
.L_x_1670:
[----:B------:R-:W-:Y:S05]  /*23a0*/  BSYNC B0 ;  /* 0x0000000000007941 */ /* 0x000fea0003800000 */
.L_x_1669:
[----:B------:R-:W0:Y:S01]  /*23b0*/  LDGDEPBAR ;  /* 0x00000000000079af */ /* 0x000e220000000000 */
[----:B------:R-:W-:Y:S01]  /*23c0*/  IMAD.SHL.U32 R17, R14, 0x40, RZ ;  /* 0x000000400e117824 */ /* 0x000fe200078e00ff */
[----:B-1234-:R-:W-:Y:S01]  /*23d0*/  LOP3.LUT R10, R25, 0x8, R20, 0xf8, !PT ;  /* 0x00000008190a7812 */ /* 0x01efe200078ef814 */
[----:B------:R-:W-:Y:S01]  /*23e0*/  IMAD.SHL.U32 R14, R217, 0x8, RZ ;  /* 0x00000008d90e7824 */ /* 0x000fe200078e00ff */
[----:B------:R-:W-:Y:S01]  /*23f0*/  SHF.R.U32.HI R25, RZ, 0x3, R25 ;  /* 0x00000003ff197819 */ /* 0x000fe20000011619 */
[----:B------:R-:W-:Y:S01]  /*2400*/  IMAD.SHL.U32 R11, R4, 0x40, RZ ;  /* 0x00000040040b7824 */ /* 0x000fe200078e00ff */
[----:B------:R-:W-:Y:S01]  /*2410*/  LOP3.LUT R17, R17, 0x1c0, RZ, 0xc0, !PT ;  /* 0x000001c011117812 */ /* 0x000fe200078ec0ff */
[-C--:B------:R-:W-:Y:S01]  /*2420*/  IMAD.WIDE.U32 R18, R81, R8.reuse, RZ ;  /* 0x0000000851127225 */ /* 0x080fe200078e00ff */
[----:B------:R-:W-:Y:S01]  /*2430*/  SHF.R.S32.HI R80, RZ, 0x5, R80 ;  /* 0x00000005ff507819 */ /* 0x000fe20000011450 */
[----:B------:R-:W-:Y:S01]  /*2440*/  BSSY B0, `(.L_x_1671) ;  /* 0x000002b000007945 */ /* 0x000fe20003800000 */
[----:B------:R-:W-:Y:S01]  /*2450*/  LOP3.LUT R4, R17, 0x8, R14, 0xf8, !PT ;  /* 0x0000000811047812 */ /* 0x000fe200078ef80e */
[----:B------:R-:W-:Y:S01]  /*2460*/  IMAD R14, R7, R8, RZ ;  /* 0x00000008070e7224 */ /* 0x000fe200078e02ff */
[----:B------:R-:W-:Y:S01]  /*2470*/  SHF.R.U32.HI R17, RZ, 0x3, R17 ;  /* 0x00000003ff117819 */ /* 0x000fe20000011611 */
[----:B------:R-:W-:Y:S01]  /*2480*/  IMAD.IADD R226, R235, 0x1, R13 ;  /* 0x00000001ebe27824 */ /* 0x000fe200078e020d */
[----:B------:R-:W-:Y:S01]  /*2490*/  LOP3.LUT R7, R11, 0xfffffe00, RZ, 0xc0, !PT ;  /* 0xfffffe000b077812 */ /* 0x000fe200078ec0ff */
[----:B------:R-:W-:Y:S01]  /*24a0*/  IMAD R11, R81, R9, R14 ;  /* 0x00000009510b7224 */ /* 0x000fe200078e020e */
[----:B------:R-:W-:-:S02]  /*24b0*/  LOP3.LUT R10, R10, R25, RZ, 0x3c, !PT ;  /* 0x000000190a0a7212 */ /* 0x000fc400078e3cff */
[----:B------:R-:W-:Y:S01]  /*24c0*/  LOP3.LUT R4, R4, R17, RZ, 0x3c, !PT ;  /* 0x0000001104047212 */ /* 0x000fe200078e3cff */
[----:B------:R-:W-:Y:S01]  /*24d0*/  IMAD R17, R80, 0x400, R7 ;  /* 0x0000040050117824 */ /* 0x000fe200078e0207 */
[----:B------:R-:W-:Y:S01]  /*24e0*/  LEA R13, P0, R18, R234, 0x5 ;  /* 0x000000ea120d7211 */ /* 0x000fe200078028ff */
[----:B------:R-:W-:Y:S01]  /*24f0*/  IMAD.IADD R11, R19, 0x1, R11 ;  /* 0x00000001130b7824 */ /* 0x000fe200078e020b */
[----:B------:R-:W-:Y:S01]  /*2500*/  ISETP.GE.AND P2, PT, R12, R15, PT ;  /* 0x0000000f0c00720c */ /* 0x000fe20003f46270 */
[----:B------:R-:W-:Y:S01]  /*2510*/  IMAD R217, R217, 0x200, R10 ;  /* 0x00000200d9d97824 */ /* 0x000fe200078e020a */
[----:B------:R-:W-:-:S04]  /*2520*/  DEPBAR.LE SB0, 0x0 ;  /* 0x000080000000791a */ /* 0x000fc80000000000 */
[----:B------:R-:W-:Y:S01]  /*2530*/  BAR.SYNC.DEFER_BLOCKING 0x0 ;  /* 0x0000000000007b1d */ /* 0x000fe20000010000 */
        /* <DEDUP_REMOVED lines=10> */
[----:B------:R-:W2:Y:S01]  /*25e0*/  @!P0 LDC.64 R10, c[0x0][0x220] ;  /* 0x00008800ff0a8b82 */ /* 0x000ea20000000a00 */
[----:B------:R3:W-:Y:S01]  /*25f0*/  @P0 STS.128 [R231+0xa000], RZ ;  /* 0x00a000ffe7000388 */ /* 0x0007e20000000c00 */
[----:B--2---:R-:W-:-:S04]  /*2600*/  @!P0 LEA R10, P3, R13, R10, 0x1 ;  /* 0x0000000a0d0a8211 */ /* 0x004fc800078608ff */
        /* <DEDUP_REMOVED lines=14> */
.L_x_1672:
[----:B------:R-:W-:Y:S05]  /*26f0*/  BSYNC B0 ;  /* 0x0000000000007941 */ /* 0x000fea0003800000 */
.L_x_1671:
[----:B------:R4:W-:Y:S01]  /*2700*/  @P2 STS.128 [R231+0xa800], RZ ;  /* 0x00a800ffe7002388 */ /* 0x0009e20000000c00 */
[----:B------:R-:W-:Y:S03]  /*2710*/  BSSY B0, `(.L_x_1673) ;  /* 0x000001b000007945 */ /* 0x000fe60003800000 */
[----:B------:R4:W-:Y:S01]  /*2720*/  @P2 STS.128 [R231+0xb800], RZ ;  /* 0x00b800ffe7002388 */ /* 0x0009e20000000c00 */
[----:B------:R-:W-:Y:S05]  /*2730*/  @P2 BRA `(.L_x_1674) ;  /* 0x0000000000602947 */ /* 0x000fea0003800000 */
[----:B------:R-:W-:Y:S01]  /*2740*/  ULDC UR5, c[0x0][0x2d0] ;  /* 0x0000b40000057ab9 */ /* 0x000fe20000000800 */
[----:B------:R-:W-:Y:S01]  /*2750*/  IMAD.WIDE.U32 R14, R8, 0x10, RZ ;  /* 0x00000010080e7825 */ /* 0x000fe200078e00ff */
[----:B------:R-:W-:Y:S02]  /*2760*/  ISETP.GE.AND P0, PT, R174, UR5, PT ;  /* 0x00000005ae007c0c */ /* 0x000fe4000bf06270 */
[----:B------:R-:W-:Y:S01]  /*2770*/  ISETP.GE.AND P1, PT, R232, UR5, PT ;  /* 0x00000005e8007c0c */ /* 0x000fe2000bf26270 */
[----:B------:R-:W-:Y:S01]  /*2780*/  IMAD.SHL.U32 R9, R9, 0x10, RZ ;  /* 0x0000001009097824 */ /* 0x000fe200078e00ff */
[----:B------:R-:W-:-:S04]  /*2790*/  IADD3 R13, P2, R13, R14, RZ ;  /* 0x0000000e0d0d7210 */ /* 0x000fc80007f5e0ff */
[----:B------:R-:W-:-:S05]  /*27a0*/  IADD3.X R12, R12, R15, R9, P2, !PT ;  /* 0x0000000f0c0c7210 */ /* 0x000fca00017fe409 */
[----:B--23--:R-:W2:Y:S01]  /*27b0*/  @!P0 LDC.64 R10, c[0x0][0x220] ;  /* 0x00008800ff0a8b82 */ /* 0x00cea20000000a00 */
        /* <DEDUP_REMOVED lines=16> */
.L_x_1674:
[----:B------:R-:W-:Y:S05]  /*28c0*/  BSYNC B0 ;  /* 0x0000000000007941 */ /* 0x000fea0003800000 */
.L_x_1673:
[----:B------:R-:W-:Y:S01]  /*28d0*/  LDSM.16.M88.4 R76, [R217+0x8000] ;  /* 0x00800000d94c783b */ /* 0x000fe20000000200 */
[----:B------:R-:W-:Y:S01]  /*28e0*/  R2P PR, R0, 0x6 ;  /* 0x0000000600007804 */ /* 0x000fe20000000000 */
[C---:B------:R-:W-:Y:S01]  /*28f0*/  VIADD R0, R217.reuse, 0x8000 ;  /* 0x00008000d9007836 */ /* 0x040fe20000000000 */
[----:B------:R-:W1:Y:S01]  /*2900*/  LDC.U8 R176, c[0x0][0x388] ;  /* 0x0000e200ffb07b82 */ /* 0x000e620000000000 */
[----:B--23--:R-:W2:Y:S01]  /*2910*/  LDSM.16.M88.4 R8, [R218+0x2000] ;  /* 0x00200000da08783b */ /* 0x00cea20000000200 */
[----:B------:R-:W-:Y:S02]  /*2920*/  VIADD R215, R217, 0x8020 ;  /* 0x00008020d9d77836 */ /* 0x000fe40000000000 */
[--C-:B------:R-:W-:Y:S01]  /*2930*/  IMAD R216, R5, 0x2, R218.reuse ;  /* 0x0000000205d87824 */ /* 0x100fe200078e02da */
[----:B------:R-:W3:Y:S01]  /*2940*/  LDSM.16.M88.4 R44, [R218] ;  /* 0x00000000da2c783b */ /* 0x000ee20000000200 */
[C---:B------:R-:W-:Y:S02]  /*2950*/  IMAD R214, R3.reuse, 0x2, R218 ;  /* 0x0000000203d67824 */ /* 0x040fe400078e02da */
[----:B------:R-:W-:Y:S01]  /*2960*/  IMAD R213, R3, 0x2, R216 ;  /* 0x0000000203d57824 */ /* 0x000fe200078e02d8 */
[----:B------:R-:W5:Y:S01]  /*2970*/  LDSM.16.M88.4 R68, [R217+0x8800] ;  /* 0x00880000d944783b */ /* 0x000f620000000200 */
[----:B------:R-:W-:-:S02]  /*2980*/  IMAD.SHL.U32 R82, R82, 0x2, RZ ;  /* 0x0000000252527824 */ /* 0x000fc400078e00ff */
[----:B------:R-:W-:Y:S01]  /*2990*/  @P1 VIADD R215, R0, 0xffffffe0 ;  /* 0xffffffe000d71836 */ /* 0x000fe20000000000 */
[----:B------:R-:W-:Y:S01]  /*29a0*/  LDSM.16.M88.4 R64, [R216+0x2000] ;  /* 0x00200000d840783b */ /* 0x000fe20000000200 */
[----:B------:R-:W-:Y:S01]  /*29b0*/  IMAD.MOV.U32 R0, RZ, RZ, 0x40 ;  /* 0x00000040ff007424 */ /* 0x000fe200078e00ff */
[----:B------:R-:W-:Y:S01]  /*29c0*/  LOP3.LUT R82, R82, 0x6, RZ, 0xc0, !PT ;  /* 0x0000000652527812 */ /* 0x000fe200078ec0ff */
[C---:B------:R-:W-:Y:S01]  /*29d0*/  VIADD R207, R215.reuse, 0x800 ;  /* 0x00000800d7cf7836 */ /* 0x040fe20000000000 */
[----:B------:R-:W4:Y:S01]  /*29e0*/  LDSM.16.M88.4 R60, [R215] ;  /* 0x00000000d73c783b */ /* 0x000f220000000200 */
[C---:B------:R-:W-:Y:S01]  /*29f0*/  VIADD R205, R215.reuse, 0x1000 ;  /* 0x00001000d7cd7836 */ /* 0x040fe20000000000 */
[----:B------:R-:W-:Y:S01]  /*2a00*/  SEL R0, R0, 0xffffffc0, !P2 ;  /* 0xffffffc000007807 */ /* 0x000fe20005000000 */
[----:B------:R-:W-:Y:S01]  /*2a10*/  VIADD R204, R215, 0x1800 ;  /* 0x00001800d7cc7836 */ /* 0x000fe20000000000 */
[----:B------:R-:W1:Y:S03]  /*2a20*/  LDSM.16.M88.4 R56, [R216] ;  /* 0x00000000d838783b */ /* 0x000e660000000200 */
[----:B------:R-:W-:Y:S01]  /*2a30*/  IMAD.IADD R211, R217, 0x1, R0 ;  /* 0x00000001d9d37824 */ /* 0x000fe200078e0200 */
[----:B------:R-:W1:Y:S01]  /*2a40*/  LDSM.16.M88.4 R52, [R215+0x800] ;  /* 0x00080000d734783b */ /* 0x000e620000000200 */
[----:B------:R-:W-:-:S03]  /*2a50*/  IMAD.IADD R206, R0, 0x1, R215 ;  /* 0x0000000100ce7824 */ /* 0x000fc600078e02d7 */
[----:B------:R-:W-:Y:S04]  /*2a60*/  LDSM.16.M88.4 R36, [R214+0x2000] ;  /* 0x00200000d624783b */ /* 0x000fe80000000200 */
[----:B------:R-:W1:Y:S04]  /*2a70*/  LDSM.16.M88.4 R32, [R211+0x8000] ;  /* 0x00800000d320783b */ /* 0x000e680000000200 */
[----:B------:R-:W1:Y:S01]  /*2a80*/  LDSM.16.M88.4 R40, [R214] ;  /* 0x00000000d628783b */ /* 0x000e620000000200 */
[-C--:B--2---:R-:W-:Y:S03]  /*2a90*/  HMMA.16816.F32 R20, R8, R76.reuse, RZ ;  /* 0x0000004c0814723c */ /* 0x084fe600000018ff */
[----:B------:R-:W2:Y:S04]  /*2aa0*/  LDSM.16.M88.4 R28, [R211+0x8800] ;  /* 0x00880000d31c783b */ /* 0x000ea80000000200 */
[----:B------:R-:W-:Y:S01]  /*2ab0*/  LDSM.16.M88.4 R72, [R213] ;  /* 0x00000000d548783b */ /* 0x000fe20000000200 */
[----:B---3--:R-:W-:Y:S03]  /*2ac0*/  HMMA.16816.F32 R24, R44, R76, RZ ;  /* 0x0000004c2c18723c */ /* 0x008fe600000018ff */
[----:B------:R-:W0:Y:S03]  /*2ad0*/  LDGDEPBAR ;  /* 0x00000000000079af */ /* 0x000e260000000000 */
[C---:B-----5:R-:W-:Y:S06]  /*2ae0*/  HMMA.16816.F32 R12, R8.reuse, R68, RZ ;  /* 0x00000044080c723c */ /* 0x060fec00000018ff */
[C---:B------:R-:W-:Y:S06]  /*2af0*/  HMMA.16816.F32 R16, R8.reuse, R78, RZ ;  /* 0x0000004e0810723c */ /* 0x040fec00000018ff */
[----:B------:R-:W-:Y:S06]  /*2b00*/  HMMA.16816.F32 R8, R8, R70, RZ ;  /* 0x000000460808723c */ /* 0x000fec00000018ff */
[C---:B------:R-:W-:Y:S06]  /*2b10*/  HMMA.16816.F32 R76, R44.reuse, R78, RZ ;  /* 0x0000004e2c4c723c */ /* 0x040fec00000018ff */
[----:B------:R-:W-:Y:S06]  /*2b20*/  HMMA.16816.F32 R48, R44, R68, RZ ;  /* 0x000000442c30723c */ /* 0x000fec00000018ff */
[----:B----4-:R-:W-:Y:S06]  /*2b30*/  HMMA.16816.F32 R20, R64, R60, R20 ;  /* 0x0000003c4014723c */ /* 0x010fec0000001814 */
[----:B------:R-:W-:Y:S01]  /*2b40*/  HMMA.16816.F32 R44, R44, R70, RZ ;  /* 0x000000462c2c723c */ /* 0x000fe200000018ff */
[----:B------:R-:W-:Y:S05]  /*2b50*/  LDSM.16.M88.4 R68, [R213+0x2000] ;  /* 0x00200000d544783b */ /* 0x000fea0000000200 */
[----:B-1----:R-:W-:Y:S06]  /*2b60*/  HMMA.16816.F32 R24, R56, R60, R24 ;  /* 0x0000003c3818723c */ /* 0x002fec0000001818 */
[C---:B------:R-:W-:Y:S06]  /*2b70*/  HMMA.16816.F32 R12, R64.reuse, R52, R12 ;  /* 0x00000034400c723c */ /* 0x040fec000000180c */
[C---:B------:R-:W-:Y:S06]  /*2b80*/  HMMA.16816.F32 R16, R64.reuse, R62, R16 ;  /* 0x0000003e4010723c */ /* 0x040fec0000001810 */
[----:B------:R-:W-:Y:S01]  /*2b90*/  HMMA.16816.F32 R8, R64, R54, R8 ;  /* 0x000000364008723c */ /* 0x000fe20000001808 */
[----:B------:R-:W1:Y:S05]  /*2ba0*/  LDSM.16.M88.4 R64, [R206] ;  /* 0x00000000ce40783b */ /* 0x000e6a0000000200 */
[C---:B------:R-:W-:Y:S01]  /*2bb0*/  HMMA.16816.F32 R76, R56.reuse, R62, R76 ;  /* 0x0000003e384c723c */ /* 0x040fe2000000184c */
[----:B------:R-:W3:Y:S05]  /*2bc0*/  LDSM.16.M88.4 R60, [R206+0x800] ;  /* 0x00080000ce3c783b */ /* 0x000eea0000000200 */
[----:B------:R-:W-:Y:S06]  /*2bd0*/  HMMA.16816.F32 R48, R56, R52, R48 ;  /* 0x000000343830723c */ /* 0x000fec0000001830 */
[----:B------:R-:W-:Y:S06]  /*2be0*/  HMMA.16816.F32 R20, R36, R32, R20 ;  /* 0x000000202414723c */ /* 0x000fec0000001814 */
[----:B------:R-:W-:Y:S01]  /*2bf0*/  HMMA.16816.F32 R44, R56, R54, R44 ;  /* 0x00000036382c723c */ /* 0x000fe2000000182c */
[----:B------:R-:W-:Y:S05]  /*2c00*/  LDSM.16.M88.4 R52, [R218+0x4000] ;  /* 0x00400000da34783b */ /* 0x000fea0000000200 */
[----:B------:R-:W-:Y:S06]  /*2c10*/  HMMA.16816.F32 R24, R40, R32, R24 ;  /* 0x000000202818723c */ /* 0x000fec0000001818 */
[C---:B--2---:R-:W-:Y:S06]  /*2c20*/  HMMA.16816.F32 R12, R36.reuse, R28, R12 ;  /* 0x0000001c240c723c */ /* 0x044fec000000180c */
[C---:B------:R-:W-:Y:S06]  /*2c30*/  HMMA.16816.F32 R16, R36.reuse, R34, R16 ;  /* 0x000000222410723c */ /* 0x040fec0000001810 */
[----:B------:R-:W-:Y:S01]  /*2c40*/  HMMA.16816.F32 R8, R36, R30, R8 ;  /* 0x0000001e2408723c */ /* 0x000fe20000001808 */
[----:B------:R-:W-:Y:S05]  /*2c50*/  LDSM.16.M88.4 R36, [R218+0x6000] ;  /* 0x00600000da24783b */ /* 0x000fea0000000200 */
[C---:B------:R-:W-:Y:S01]  /*2c60*/  HMMA.16816.F32 R76, R40.reuse, R34, R76 ;  /* 0x00000022284c723c */ /* 0x040fe2000000184c */
[----:B------:R-:W2:Y:S05]  /*2c70*/  LDSM.16.M88.4 R32, [R217+0x9000] ;  /* 0x00900000d920783b */ /* 0x000eaa0000000200 */
[----:B------:R-:W-:Y:S01]  /*2c80*/  HMMA.16816.F32 R56, R40, R28, R48 ;  /* 0x0000001c2838723c */ /* 0x000fe20000001830 */
[----:B------:R-:W4:Y:S05]  /*2c90*/  LDSM.16.M88.4 R48, [R217+0x9800] ;  /* 0x00980000d930783b */ /* 0x000f2a0000000200 */
[----:B-1----:R-:W-:Y:S06]  /*2ca0*/  HMMA.16816.F32 R20, R68, R64, R20 ;  /* 0x000000404414723c */ /* 0x002fec0000001814 */
[----:B------:R-:W-:Y:S01]  /*2cb0*/  HMMA.16816.F32 R44, R40, R30, R44 ;  /* 0x0000001e282c723c */ /* 0x000fe2000000182c */
[----:B------:R-:W-:Y:S04]  /*2cc0*/  LDSM.16.M88.4 R40, [R216+0x6000] ;  /* 0x00600000d828783b */ /* 0x000fe80000000200 */
[----:B------:R-:W1:Y:S01]  /*2cd0*/  LDSM.16.M88.4 R28, [R215+0x1000] ;  /* 0x00100000d71c783b */ /* 0x000e620000000200 */
[----:B------:R-:W-:Y:S06]  /*2ce0*/  HMMA.16816.F32 R24, R72, R64, R24 ;  /* 0x000000404818723c */ /* 0x000fec0000001818 */
[C---:B------:R-:W-:Y:S06]  /*2cf0*/  HMMA.16816.F32 R16, R68.reuse, R66, R16 ;  /* 0x000000424410723c */ /* 0x040fec0000001810 */
[C---:B---3--:R-:W-:Y:S06]  /*2d00*/  HMMA.16816.F32 R12, R68.reuse, R60, R12 ;  /* 0x0000003c440c723c */ /* 0x048fec000000180c */
[----:B------:R-:W-:Y:S06]  /*2d10*/  HMMA.16816.F32 R8, R68, R62, R8 ;  /* 0x0000003e4408723c */ /* 0x000fec0000001808 */
[C---:B------:R-:W-:Y:S01]  /*2d20*/  HMMA.16816.F32 R76, R72.reuse, R66, R76 ;  /* 0x00000042484c723c */ /* 0x040fe2000000184c */
[----:B------:R-:W3:Y:S05]  /*2d30*/  LDSM.16.M88.4 R64, [R216+0x4000] ;  /* 0x00400000d840783b */ /* 0x000eea0000000200 */
[----:B------:R-:W-:Y:S01]  /*2d40*/  HMMA.16816.F32 R68, R72, R60, R56 ;  /* 0x0000003c4844723c */ /* 0x000fe20000001838 */
[----:B------:R-:W5:Y:S05]  /*2d50*/  LDSM.16.M88.4 R56, [R215+0x1800] ;  /* 0x00180000d738783b */ /* 0x000f6a0000000200 */
[----:B--2---:R-:W-:Y:S06]  /*2d60*/  HMMA.16816.F32 R20, R36, R32, R20 ;  /* 0x000000202414723c */ /* 0x004fec0000001814 */
[----:B------:R-:W-:Y:S06]  /*2d70*/  HMMA.16816.F32 R44, R72, R62, R44 ;  /* 0x0000003e482c723c */ /* 0x000fec000000182c */
[----:B------:R-:W-:Y:S06]  /*2d80*/  HMMA.16816.F32 R24, R52, R32, R24 ;  /* 0x000000203418723c */ /* 0x000fec0000001818 */
[C---:B------:R-:W-:Y:S06]  /*2d90*/  HMMA.16816.F32 R16, R36.reuse, R34, R16 ;  /* 0x000000222410723c */ /* 0x040fec0000001810 */
[C---:B----4-:R-:W-:Y:S06]  /*2da0*/  HMMA.16816.F32 R12, R36.reuse, R48, R12 ;  /* 0x00000030240c723c */ /* 0x050fec000000180c */
[----:B------:R-:W-:Y:S01]  /*2db0*/  HMMA.16816.F32 R60, R36, R50, R8 ;  /* 0x00000032243c723c */ /* 0x000fe20000001808 */
[----:B------:R-:W-:Y:S04]  /*2dc0*/  LDSM.16.M88.4 R36, [R214+0x6000] ;  /* 0x00600000d624783b */ /* 0x000fe80000000200 */
[----:B------:R-:W2:Y:S01]  /*2dd0*/  LDSM.16.M88.4 R8, [R211+0x9000] ;  /* 0x00900000d308783b */ /* 0x000ea20000000200 */
[C---:B------:R-:W-:Y:S03]  /*2de0*/  HMMA.16816.F32 R76, R52.reuse, R34, R76 ;  /* 0x00000022344c723c */ /* 0x040fe6000000184c */
[----:B------:R-:W4:Y:S03]  /*2df0*/  LDSM.16.M88.4 R32, [R214+0x4000] ;  /* 0x00400000d620783b */ /* 0x000f260000000200 */
[----:B------:R-:W-:Y:S06]  /*2e00*/  HMMA.16816.F32 R68, R52, R48, R68 ;  /* 0x000000303444723c */ /* 0x000fec0000001844 */
[----:B-1----:R-:W-:Y:S06]  /*2e10*/  HMMA.16816.F32 R20, R40, R28, R20 ;  /* 0x0000001c2814723c */ /* 0x002fec0000001814 */
[----:B------:R-:W-:Y:S01]  /*2e20*/  HMMA.16816.F32 R52, R52, R50, R44 ;  /* 0x000000323434723c */ /* 0x000fe2000000182c */
[----:B------:R-:W-:Y:S04]  /*2e30*/  LDSM.16.M88.4 R48, [R213+0x6000] ;  /* 0x00600000d530783b */ /* 0x000fe80000000200 */
[----:B------:R-:W-:Y:S01]  /*2e40*/  LDSM.16.M88.4 R44, [R211+0x9800] ;  /* 0x00980000d32c783b */ /* 0x000fe20000000200 */
[----:B---3--:R-:W-:Y:S06]  /*2e50*/  HMMA.16816.F32 R24, R64, R28, R24 ;  /* 0x0000001c4018723c */ /* 0x008fec0000001818 */
[C---:B------:R-:W-:Y:S06]  /*2e60*/  HMMA.16816.F32 R16, R40.reuse, R30, R16 ;  /* 0x0000001e2810723c */ /* 0x040fec0000001810 */
[C---:B-----5:R-:W-:Y:S06]  /*2e70*/  HMMA.16816.F32 R12, R40.reuse, R56, R12 ;  /* 0x00000038280c723c */ /* 0x060fec000000180c */
[----:B------:R-:W-:Y:S01]  /*2e80*/  HMMA.16816.F32 R60, R40, R58, R60 ;  /* 0x0000003a283c723c */ /* 0x000fe2000000183c */
[----:B------:R-:W1:Y:S05]  /*2e90*/  LDSM.16.M88.4 R40, [R206+0x1000] ;  /* 0x00100000ce28783b */ /* 0x000e6a0000000200 */
[C---:B------:R-:W-:Y:S01]  /*2ea0*/  HMMA.16816.F32 R76, R64.reuse, R30, R76 ;  /* 0x0000001e404c723c */ /* 0x040fe2000000184c */
[----:B------:R-:W3:Y:S05]  /*2eb0*/  LDSM.16.M88.4 R28, [R213+0x4000] ;  /* 0x00400000d51c783b */ /* 0x000eea0000000200 */
[----:B------:R-:W-:Y:S06]  /*2ec0*/  HMMA.16816.F32 R68, R64, R56, R68 ;  /* 0x000000384044723c */ /* 0x000fec0000001844 */
[----:B--2---:R-:W-:Y:S06]  /*2ed0*/  HMMA.16816.F32 R20, R36, R8, R20 ;  /* 0x000000082414723c */ /* 0x004fec0000001814 */
[----:B------:R-:W-:Y:S01]  /*2ee0*/  HMMA.16816.F32 R64, R64, R58, R52 ;  /* 0x0000003a4040723c */ /* 0x000fe20000001834 */
[----:B------:R-:W2:Y:S01]  /*2ef0*/  LDSM.16.M88.4 R52, [R206+0x1800] ;  /* 0x00180000ce34783b */ /* 0x000ea20000000200 */
[----:B------:R-:W-:-:S04]  /*2f00*/  DEPBAR.LE SB0, 0x0 ;  /* 0x000080000000791a */ /* 0x000fc80000000000 */
[----:B----4-:R-:W-:Y:S06]  /*2f10*/  HMMA.16816.F32 R24, R32, R8, R24 ;  /* 0x000000082018723c */ /* 0x010fec0000001818 */
[----:B------:R-:W-:Y:S01]  /*2f20*/  HMMA.16816.F32 R16, R36, R10, R16 ;  /* 0x0000000a2410723c */ /* 0x000fe20000001810 */
[----:B------:R-:W-:-:S05]  /*2f30*/  IMAD R9, R81, 0x20, R82 ;  /* 0x0000002051097824 */ /* 0x000fca00078e0252 */
[----:B------:R-:W-:Y:S01]  /*2f40*/  HMMA.16816.F32 R76, R32, R10, R76 ;  /* 0x0000000a204c723c */ /* 0x000fe2000000184c */
[----:B------:R-:W-:-:S05]  /*2f50*/  ISETP.GE.AND P1, PT, R9, R84, PT ;  /* 0x000000540900720c */ /* 0x000fca0003f26270 */
[----:B-1----:R-:W-:Y:S01]  /*2f60*/  HMMA.16816.F32 R20, R48, R40, R20 ;  /* 0x000000283014723c */ /* 0x002fe20000001814 */
[----:B------:R-:W-:-:S05]  /*2f70*/  VIADD R11, R9, 0x9 ;  /* 0x00000009090b7836 */ /* 0x000fca0000000000 */
[----:B------:R-:W-:Y:S01]  /*2f80*/  HMMA.16816.F32 R12, R36, R44, R12 ;  /* 0x0000002c240c723c */ /* 0x000fe2000000180c */
[----:B------:R-:W-:Y:S01]  /*2f90*/  ISETP.GE.AND P5, PT, R11, R84, PT ;  /* 0x000000540b00720c */ /* 0x000fe20003fa6270 */
[----:B------:R-:W-:-:S04]  /*2fa0*/  VIADD R11, R9, 0x11 ;  /* 0x00000011090b7836 */ /* 0x000fc80000000000 */
[----:B------:R-:W-:Y:S01]  /*2fb0*/  HMMA.16816.F32 R60, R36, R46, R60 ;  /* 0x0000002e243c723c */ /* 0x000fe2000000183c */
[----:B------:R-:W-:-:S05]  /*2fc0*/  ISETP.GE.AND P3, PT, R11, R84, PT ;  /* 0x000000540b00720c */ /* 0x000fca0003f66270 */
[C---:B------:R-:W-:Y:S06]  /*2fd0*/  HMMA.16816.F32 R68, R32.reuse, R44, R68 ;  /* 0x0000002c2044723c */ /* 0x040fec0000001844 */
[----:B------:R-:W-:Y:S01]  /*2fe0*/  HMMA.16816.F32 R64, R32, R46, R64 ;  /* 0x0000002e2040723c */ /* 0x000fe20000001840 */
[----:B------:R-:W-:Y:S02]  /*2ff0*/  FSEL R59, R22, -INF , !P1 ;  /* 0xff800000163b7808 */ /* 0x000fe40004800000 */
[----:B------:R-:W-:-:S03]  /*3000*/  FSEL R10, R20, -INF , !P1 ;  /* 0xff800000140a7808 */ /* 0x000fc60004800000 */
[----:B---3--:R-:W-:Y:S01]  /*3010*/  HMMA.16816.F32 R24, R28, R40, R24 ;  /* 0x000000281c18723c */ /* 0x008fe20000001818 */
[C---:B------:R-:W-:Y:S02]  /*3020*/  VIADD R33, R9.reuse, 0x8 ;  /* 0x0000000809217836 */ /* 0x040fe40000000000 */
[----:B------:R-:W-:-:S03]  /*3030*/  VIADD R35, R9, 0x1 ;  /* 0x0000000109237836 */ /* 0x000fc60000000000 */
[-C--:B------:R-:W-:Y:S01]  /*3040*/  HMMA.16816.F32 R16, R48, R42.reuse, R16 ;  /* 0x0000002a3010723c */ /* 0x080fe20000001810 */
[-C--:B------:R-:W-:Y:S01]  /*3050*/  ISETP.GE.AND P6, PT, R33, R84.reuse, PT ;  /* 0x000000542100720c */ /* 0x080fe20003fc6270 */
[----:B------:R-:W-:Y:S01]  /*3060*/  VIADD R33, R9, 0x10 ;  /* 0x0000001009217836 */ /* 0x000fe20000000000 */
[-C--:B------:R-:W-:Y:S01]  /*3070*/  ISETP.GE.AND P0, PT, R35, R84.reuse, PT ;  /* 0x000000542300720c */ /* 0x080fe20003f06270 */
[----:B------:R-:W-:Y:S02]  /*3080*/  VIADD R35, R9, 0x18 ;  /* 0x0000001809237836 */ /* 0x000fe40000000000 */
[----:B------:R-:W-:Y:S01]  /*3090*/  HMMA.16816.F32 R76, R28, R42, R76 ;  /* 0x0000002a1c4c723c */ /* 0x000fe2000000184c */
[-C--:B------:R-:W-:Y:S01]  /*30a0*/  ISETP.GE.AND P4, PT, R33, R84.reuse, PT ;  /* 0x000000542100720c */ /* 0x080fe20003f86270 */
[----:B------:R-:W-:Y:S01]  /*30b0*/  VIADD R9, R9, 0x19 ;  /* 0x0000001909097836 */ /* 0x000fe20000000000 */
[----:B------:R-:W-:Y:S02]  /*30c0*/  FSEL R57, R23, -INF , !P0 ;  /* 0xff80000017397808 */ /* 0x000fe40004000000 */
[----:B------:R-:W-:Y:S01]  /*30d0*/  FSEL R8, R21, -INF , !P0 ;  /* 0xff80000015087808 */ /* 0x000fe20004000000 */
[----:B--2---:R-:W-:Y:S01]  /*30e0*/  HMMA.16816.F32 R12, R48, R52, R12 ;  /* 0x00000034300c723c */ /* 0x004fe2000000180c */
[----:B------:R-:W-:-:S05]  /*30f0*/  ISETP.GE.AND P2, PT, R35, R84, PT ;  /* 0x000000542300720c */ /* 0x000fca0003f46270 */
[----:B------:R-:W-:Y:S01]  /*3100*/  HMMA.16816.F32 R60, R48, R54, R60 ;  /* 0x00000036303c723c */ /* 0x000fe2000000183c */
[----:B------:R-:W-:Y:S02]  /*3110*/  FSEL R23, R26, -INF , !P1 ;  /* 0xff8000001a177808 */ /* 0x000fe40004800000 */
[----:B------:R-:W-:Y:S02]  /*3120*/  FSEL R33, R24, -INF , !P1 ;  /* 0xff80000018217808 */ /* 0x000fe40004800000 */
[----:B------:R-:W-:Y:S01]  /*3130*/  ISETP.GE.AND P1, PT, R84, 0x21, PT ;  /* 0x000000215400780c */ /* 0x000fe20003f26270 */
[C---:B------:R-:W-:Y:S01]  /*3140*/  HMMA.16816.F32 R68, R28.reuse, R52, R68 ;  /* 0x000000341c44723c */ /* 0x040fe20000001844 */
[----:B------:R-:W-:Y:S02]  /*3150*/  FSEL R75, R18, -INF , !P6 ;  /* 0xff800000124b7808 */ /* 0x000fe40007000000 */
[----:B------:R-:W-:Y:S02]  /*3160*/  P2R R0, PR, RZ, 0x2 ;  /* 0x00000002ff007803 */ /* 0x000fe40000000000 */
[----:B------:R-:W-:Y:S01]  /*3170*/  FSEL R72, R16, -INF , !P6 ;  /* 0xff80000010487808 */ /* 0x000fe20007000000 */
[----:B------:R-:W-:Y:S01]  /*3180*/  HMMA.16816.F32 R64, R28, R54, R64 ;  /* 0x000000361c40723c */ /* 0x000fe20000001840 */
[----:B------:R-:W-:-:S02]  /*3190*/  FSEL R27, R27, -INF , !P0 ;  /* 0xff8000001b1b7808 */ /* 0x000fc40004000000 */
[----:B------:R-:W-:Y:S02]  /*31a0*/  FSEL R25, R25, -INF , !P0 ;  /* 0xff80000019197808 */ /* 0x000fe40004000000 */
[----:B------:R-:W-:Y:S02]  /*31b0*/  ISETP.GE.AND P0, PT, R9, R84, PT ;  /* 0x000000540900720c */ /* 0x000fe40003f06270 */
[----:B------:R-:W-:Y:S02]  /*31c0*/  FSEL R29, R78, -INF , !P6 ;  /* 0xff8000004e1d7808 */ /* 0x000fe40007000000 */
[----:B------:R-:W-:Y:S02]  /*31d0*/  FSEL R31, R76, -INF , !P6 ;  /* 0xff8000004c1f7808 */ /* 0x000fe40007000000 */
[----:B------:R-:W-:Y:S02]  /*31e0*/  ISETP.NE.AND P6, PT, R0, RZ, PT ;  /* 0x000000ff0000720c */ /* 0x000fe40003fc5270 */
        /* <DEDUP_REMOVED lines=67> */
.L_x_1677:
[----:B------:R-:W-:Y:S05]  /*3620*/  BSYNC B0 ;  /* 0x0000000000007941 */ /* 0x000fea0003800000 */
.L_x_1676:
[----:B------:R-:W0:Y:S02]  /*3630*/  LDGDEPBAR ;  /* 0x00000000000079af */ /* 0x000e240000000000 */
.L_x_1675:
[----:B-12---:R-:W-:Y:S01]  /*3640*/  FMNMX.FTZ R12, R33, R25, !PT ;  /* 0x00000019210c7209 */ /* 0x006fe20007810000 */
[----:B------:R-:W-:Y:S01]  /*3650*/  IMAD.WIDE.U32 R102, R172, -0x2daee0ad, RZ ;  /* 0xd2511f53ac667825 */ /* 0x000fe200078e00ff */
[----:B------:R-:W-:Y:S01]  /*3660*/  FMNMX.FTZ R0, R23, R27, !PT ;  /* 0x0000001b17007209 */ /* 0x000fe20007810000 */
[----:B------:R-:W-:Y:S01]  /*3670*/  ULDC UR5, c[0x0][0x2ec] ;  /* 0x0000bb0000057ab9 */ /* 0x000fe20000000800 */
[----:B------:R-:W-:Y:S01]  /*3680*/  FMNMX.FTZ R12, R31, R12, !PT ;  /* 0x0000000c1f0c7209 */ /* 0x000fe20007810000 */
[C---:B------:R-:W-:Y:S01]  /*3690*/  VIADD R124, R240.reuse, 0x9e3779b9 ;  /* 0x9e3779b9f07c7836 */ /* 0x040fe20000000000 */
[----:B------:R-:W-:Y:S01]  /*36a0*/  FMNMX.FTZ R0, R29, R0, !PT ;  /* 0x000000001d007209 */ /* 0x000fe20007810000 */
[----:B------:R-:W-:Y:S01]  /*36b0*/  VIADD R88, R241, 0x76cf5d0a ;  /* 0x76cf5d0af1587836 */ /* 0x000fe20000000000 */
[----:B------:R-:W-:Y:S01]  /*36c0*/  FMNMX.FTZ R12, R77, R12, !PT ;  /* 0x0000000c4d0c7209 */ /* 0x000fe20007810000 */
[----:B------:R-:W-:Y:S01]  /*36d0*/  VIADD R89, R241, 0x32370b8f ;  /* 0x32370b8ff1597836 */ /* 0x000fe20000000000 */
[----:B------:R-:W-:Y:S01]  /*36e0*/  FMNMX.FTZ R0, R79, R0, !PT ;  /* 0x000000004f007209 */ /* 0x000fe20007810000 */
[C---:B------:R-:W-:Y:S01]  /*36f0*/  VIADD R74, R240.reuse, 0xdaa66d2b ;  /* 0xdaa66d2bf04a7836 */ /* 0x040fe20000000000 */
[----:B------:R-:W-:Y:S01]  /*3700*/  FMNMX.FTZ R12, R17, R12, !PT ;  /* 0x0000000c110c7209 */ /* 0x000fe20007810000 */
[----:B------:R-:W-:Y:S01]  /*3710*/  VIADD R91, R240, 0x78dde6e4 ;  /* 0x78dde6e4f05b7836 */ /* 0x000fe20000000000 */
[----:B------:R-:W-:Y:S01]  /*3720*/  FMNMX.FTZ R11, R179, R0, !PT ;  /* 0x00000000b30b7209 */ /* 0x000fe20007810000 */
[----:B------:R-:W-:Y:S01]  /*3730*/  IMAD R0, R230, 0x8, R80 ;  /* 0x00000008e6007824 */ /* 0x000fe200078e0250 */
[----:B------:R-:W-:Y:S01]  /*3740*/  FMNMX.FTZ R12, R69, R12, !PT ;  /* 0x0000000c450c7209 */ /* 0x000fe20007810000 */
[----:B------:R-:W-:Y:S01]  /*3750*/  VIADD R233, R241, 0xa9066899 ;  /* 0xa9066899f1e97836 */ /* 0x000fe20000000000 */
[----:B------:R-:W-:Y:S01]  /*3760*/  FMNMX.FTZ R6, R178, R11, !PT ;  /* 0x0000000bb2067209 */ /* 0x000fe20007810000 */
[----:B------:R-:W-:Y:S01]  /*3770*/  IMAD.WIDE.U32 R18, R0, -0x326172a9, RZ ;  /* 0xcd9e8d5700127825 */ /* 0x000fe200078e00ff */
[----:B------:R-:W-:-:S02]  /*3780*/  FMNMX.FTZ R12, R9, R12, !PT ;  /* 0x0000000c090c7209 */ /* 0x000fc40007810000 */
[----:B------:R-:W-:Y:S01]  /*3790*/  FMNMX.FTZ R6, R167, R6, !PT ;  /* 0x00000006a7067209 */ /* 0x000fe20007810000 */
[----:B------:R-:W-:Y:S01]  /*37a0*/  IMAD.IADD R212, R7, 0x1, R4 ;  /* 0x0000000107d47824 */ /* 0x000fe200078e0204 */
[----:B------:R-:W-:Y:S01]  /*37b0*/  FMNMX.FTZ R12, R65, R12, !PT ;  /* 0x0000000c410c7209 */ /* 0x000fe20007810000 */
[----:B------:R-:W-:Y:S01]  /*37c0*/  IMAD R224, R176, 0x10000, R176 ;  /* 0x00010000b0e07824 */ /* 0x000fe200078e02b0 */
[----:B------:R-:W-:Y:S01]  /*37d0*/  FMNMX.FTZ R6, R67, R6, !PT ;  /* 0x0000000643067209 */ /* 0x000fe20007810000 */
[----:B------:R-:W-:Y:S01]  /*37e0*/  VIADD R58, R241, 0xed9eba14 ;  /* 0xed9eba14f13a7836 */ /* 0x000fe20000000000 */
[----:B------:R-:W-:Y:S01]  /*37f0*/  LOP3.LUT R173, R83, R240, RZ, 0x3c, !PT ;  /* 0x000000f053ad7212 */ /* 0x000fe200078e3cff */
[----:B------:R-:W1:Y:S01]  /*3800*/  SHFL.BFLY PT, R13, R12, 0x2, 0x1f ;  /* 0x0c401f000c0d7f89 */ /* 0x000e6200000e0000 */
[----:B------:R-:W-:Y:S01]  /*3810*/  FMNMX.FTZ R21, R10, R8, !PT ;  /* 0x000000080a157209 */ /* 0x000fe20007810000 */
[----:B------:R-:W-:Y:S01]  /*3820*/  VIADD R177, R0, 0x4 ;  /* 0x0000000400b17836 */ /* 0x000fe20000000000 */
[----:B------:R-:W-:Y:S01]  /*3830*/  LOP3.LUT R14, R19, R173, RZ, 0x3c, !PT ;  /* 0x000000ad130e7212 */ /* 0x000fe200078e3cff */
[----:B------:R-:W2:Y:S01]  /*3840*/  SHFL.BFLY PT, R11, R6, 0x2, 0x1f ;  /* 0x0c401f00060b7f89 */ /* 0x000ea200000e0000 */
[----:B------:R-:W-:Y:S01]  /*3850*/  VIADD R19, R241, 0xbb67ae85 ;  /* 0xbb67ae85f1137836 */ /* 0x000fe20000000000 */
[----:B------:R-:W-:Y:S01]  /*3860*/  FMNMX.FTZ R21, R72, R21, !PT ;  /* 0x0000001548157209 */ /* 0x000fe20007810000 */
[----:B------:R-:W-:Y:S01]  /*3870*/  VIADD R101, R240, 0xb54cda56 ;  /* 0xb54cda56f0657836 */ /* 0x000fe20000000000 */
[----:B------:R-:W-:Y:S01]  /*3880*/  LOP3.LUT R120, R103, R81, R241, 0x96, !PT ;  /* 0x0000005167787212 */ /* 0x000fe200078e96f1 */
[----:B------:R-:W-:Y:S01]  /*3890*/  IMAD.WIDE.U32 R14, R14, -0x2daee0ad, RZ ;  /* 0xd2511f530e0e7825 */ /* 0x000fe200078e00ff */
[----:B------:R-:W-:-:S02]  /*38a0*/  FMNMX.FTZ R21, R56, R21, !PT ;  /* 0x0000001538157209 */ /* 0x000fc40007810000 */
[----:B------:R-:W-:Y:S01]  /*38b0*/  LEA R212, R212, UR4, 0x1 ;  /* 0x00000004d4d47c11 */ /* 0x000fe2000f8e08ff */
[----:B------:R-:W-:Y:S01]  /*38c0*/  IMAD.WIDE.U32 R120, R120, -0x326172a9, RZ ;  /* 0xcd9e8d5778787825 */ /* 0x000fe200078e00ff */
[----:B------:R-:W-:Y:S02]  /*38d0*/  LOP3.LUT R34, R15, R102, R19, 0x96, !PT ;  /* 0x000000660f227212 */ /* 0x000fe400078e9613 */
[----:B------:R-:W-:Y:S01]  /*38e0*/  FMNMX.FTZ R21, R222, R21, !PT ;  /* 0x00000015de157209 */ /* 0x000fe20007810000 */
[--C-:B------:R-:W-:Y:S01]  /*38f0*/  IMAD R210, R5, 0x2, R212.reuse ;  /* 0x0000000205d27824 */ /* 0x100fe200078e02d4 */
[----:B------:R-:W-:Y:S01]  /*3900*/  LDSM.16.MT88.4 R152, [R212+0xa000] ;  /* 0x00a00000d498783b */ /* 0x000fe20000004200 */
[----:B------:R-:W-:Y:S01]  /*3910*/  IMAD.WIDE.U32 R34, R34, -0x326172a9, RZ ;  /* 0xcd9e8d5722227825 */ /* 0x000fe200078e00ff */
[----:B------:R-:W-:Y:S02]  /*3920*/  FMNMX.FTZ R21, R220, R21, !PT ;  /* 0x00000015dc157209 */ /* 0x000fe40007810000 */
[----:B------:R-:W-:Y:S01]  /*3930*/  LDSM.16.MT88.4 R44, [R210+0xa000] ;  /* 0x00a00000d22c783b */ /* 0x000fe20000004200 */
[C---:B------:R-:W-:Y:S01]  /*3940*/  IMAD R209, R3.reuse, 0x2, R212 ;  /* 0x0000000203d17824 */ /* 0x040fe200078e02d4 */
[----:B-1----:R-:W-:Y:S01]  /*3950*/  FMNMX.FTZ R13, R12, R13, !PT ;  /* 0x0000000d0c0d7209 */ /* 0x002fe20007810000 */
[----:B------:R-:W-:Y:S01]  /*3960*/  IMAD R208, R3, 0x2, R210 ;  /* 0x0000000203d07824 */ /* 0x000fe200078e02d2 */
[----:B------:R-:W-:Y:S01]  /*3970*/  LOP3.LUT R12, R121, R18, R124, 0x96, !PT ;  /* 0x00000012790c7212 */ /* 0x000fe200078e967c */
[----:B------:R-:W-:Y:S01]  /*3980*/  VIADD R100, R241, 0x646e171e ;  /* 0x646e171ef1647836 */ /* 0x000fe20000000000 */
[----:B--2---:R-:W-:Y:S01]  /*3990*/  FMNMX.FTZ R6, R6, R11, !PT ;  /* 0x0000000b06067209 */ /* 0x004fe20007810000 */
[----:B------:R-:W1:Y:S01]  /*39a0*/  SHFL.BFLY PT, R166, R13, 0x1, 0x1f ;  /* 0x0c201f000da67f89 */ /* 0x000e6200000e0000 */
[----:B------:R-:W-:Y:S01]  /*39b0*/  VIADD R11, R240, 0x3c6ef372 ;  /* 0x3c6ef372f00b7836 */ /* 0x000fe20000000000 */
[----:B------:R-:W-:Y:S01]  /*39c0*/  FMNMX.FTZ R15, R202, R21, !PT ;  /* 0x00000015ca0f7209 */ /* 0x000fe20007810000 */
[----:B------:R-:W-:Y:S01]  /*39d0*/  IMAD.WIDE.U32 R20, R12, -0x2daee0ad, RZ ;  /* 0xd2511f530c147825 */ /* 0x000fe200078e00ff */
[----:B------:R-:W2:Y:S02]  /*39e0*/  SHFL.BFLY PT, R165, R6, 0x1, 0x1f ;  /* 0x0c201f0006a57f89 */ /* 0x000ea400000e0000 */
[----:B------:R-:W-:-:S02]  /*39f0*/  LOP3.LUT R242, R35, R120, R11, 0x96, !PT ;  /* 0x0000007823f27212 */ /* 0x000fc400078e960b */
[----:B------:R-:W-:Y:S01]  /*3a00*/  LOP3.LUT R14, R21, R14, R88, 0x96, !PT ;  /* 0x0000000e150e7212 */ /* 0x000fe200078e9658 */
[----:B------:R-:W-:Y:S02]  /*3a10*/  LDSM.16.MT88.4 R60, [R209+0xa000] ;  /* 0x00a00000d13c783b */ /* 0x000fe40000004200 */
[----:B------:R-:W-:Y:S02]  /*3a20*/  IMAD.WIDE.U32 R242, R242, -0x2daee0ad, RZ ;  /* 0xd2511f53f2f27825 */ /* 0x000fe400078e00ff */
[----:B------:R-:W-:Y:S03]  /*3a30*/  LDSM.16.MT88.4 R144, [R212+0xb000] ;  /* 0x00b00000d490783b */ /* 0x000fe60000004200 */
[----:B------:R-:W-:Y:S01]  /*3a40*/  LOP3.LUT R20, R243, R20, R89, 0x96, !PT ;  /* 0x00000014f3147212 */ /* 0x000fe200078e9659 */
[----:B------:R-:W-:Y:S04]  /*3a50*/  LDSM.16.MT88.4 R140, [R210+0xb000] ;  /* 0x00b00000d28c783b */ /* 0x000fe80000004200 */
[----:B------:R-:W-:Y:S01]  /*3a60*/  IMAD.WIDE.U32 R20, R20, -0x326172a9, RZ ;  /* 0xcd9e8d5714147825 */ /* 0x000fe200078e00ff */
[----:B------:R-:W-:Y:S01]  /*3a70*/  LDSM.16.MT88.4 R108, [R209+0xb000] ;  /* 0x00b00000d16c783b */ /* 0x000fe20000004200 */
[----:B-1----:R-:W-:-:S02]  /*3a80*/  FMNMX.FTZ R166, R13, R166, !PT ;  /* 0x000000a60da67209 */ /* 0x002fc40007810000 */
[----:B------:R-:W-:Y:S01]  /*3a90*/  FMNMX.FTZ R13, R200, R15, !PT ;  /* 0x0000000fc80d7209 */ /* 0x000fe20007810000 */
[----:B------:R-:W-:Y:S01]  /*3aa0*/  IMAD.WIDE.U32 R14, R14, -0x326172a9, RZ ;  /* 0xcd9e8d570e0e7825 */ /* 0x000fe200078e00ff */
[----:B------:R-:W-:-:S03]  /*3ab0*/  FSETP.NEU.FTZ.AND P0, PT, R166, -INF , PT ;  /* 0xff800000a600780b */ /* 0x000fc60003f1d000 */
[----:B------:R-:W-:Y:S01]  /*3ac0*/  FMUL.FTZ R12, R166, UR5 ;  /* 0x00000005a60c7c20 */ /* 0x000fe20008410000 */
[----:B--2---:R-:W-:Y:S01]  /*3ad0*/  FMNMX.FTZ R165, R6, R165, !PT ;  /* 0x000000a506a57209 */ /* 0x004fe20007810000 */
[----:B------:R-:W1:Y:S01]  /*3ae0*/  SHFL.BFLY PT, R164, R13, 0x2, 0x1f ;  /* 0x0c401f000da47f89 */ /* 0x000e6200000e0000 */
[----:B------:R-:W-:Y:S02]  /*3af0*/  LOP3.LUT R15, R15, R34, R74, 0x96, !PT ;  /* 0x000000220f0f7212 */ /* 0x000fe400078e964a */
[----:B------:R-:W-:Y:S01]  /*3b00*/  FSEL R12, R12, RZ, P0 ;  /* 0x000000ff0c0c7208 */ /* 0x000fe20000000000 */
[----:B------:R-:W-:Y:S01]  /*3b10*/  FMUL.FTZ R244, R165, UR5 ;  /* 0x00000005a5f47c20 */ /* 0x000fe20008410000 */
[----:B------:R-:W-:Y:S01]  /*3b20*/  LOP3.LUT R14, R21, R14, R91, 0x96, !PT ;  /* 0x0000000e150e7212 */ /* 0x000fe200078e965b */
[----:B------:R-:W-:Y:S01]  /*3b30*/  LDSM.16.MT88.4 R168, [R212+0xa800] ;  /* 0x00a80000d4a8783b */ /* 0x000fe20000004200 */
[----:B------:R-:W-:Y:S01]  /*3b40*/  FSETP.NEU.FTZ.AND P0, PT, R165, -INF , PT ;  /* 0xff800000a500780b */ /* 0x000fe20003f1d000 */
[----:B------:R-:W-:Y:S01]  /*3b50*/  FFMA.FTZ R190, R25, UR5, -R12 ;  /* 0x0000000519be7c23 */ /* 0x000fe2000801080c */
[----:B------:R-:W-:-:S04]  /*3b60*/  IMAD.WIDE.U32 R24, R15, -0x2daee0ad, RZ ;  /* 0xd2511f530f187825 */ /* 0x000fc800078e00ff */
[--C-:B------:R-:W-:Y:S01]  /*3b70*/  FFMA.FTZ R186, R31, UR5, -R12.reuse ;  /* 0x000000051fba7c23 */ /* 0x100fe2000801080c */
[----:B------:R-:W-:Y:S01]  /*3b80*/  FFMA.FTZ R185, R77, UR5, -R12 ;  /* 0x000000054db97c23 */ /* 0x000fe2000801080c */
[----:B------:R-:W-:Y:S01]  /*3b90*/  FSEL R244, R244, RZ, P0 ;  /* 0x000000fff4f47208 */ /* 0x000fe20000000000 */
[----:B------:R-:W-:Y:S01]  /*3ba0*/  IMAD.WIDE.U32 R14, R14, -0x2daee0ad, RZ ;  /* 0xd2511f530e0e7825 */ /* 0x000fe200078e00ff */
[----:B------:R-:W-:-:S03]  /*3bb0*/  LOP3.LUT R242, R25, R242, R58, 0x96, !PT ;  /* 0x000000f219f27212 */ /* 0x000fc600078e963a */
[----:B------:R-:W-:Y:S01]  /*3bc0*/  FFMA.FTZ R181, R9, UR5, -R12 ;  /* 0x0000000509b57c23 */ /* 0x000fe2000801080c */
[----:B------:R-:W-:Y:S01]  /*3bd0*/  MUFU.EX2 R186, R186 ;  /* 0x000000ba00ba7308 */ /* 0x000fe20000000800 */
[----:B------:R-:W-:Y:S01]  /*3be0*/  FFMA.FTZ R188, R23, UR5, -R244 ;  /* 0x0000000517bc7c23 */ /* 0x000fe200080108f4 */
[----:B------:R-:W-:Y:S01]  /*3bf0*/  LOP3.LUT R6, R15, R24, R233, 0x96, !PT ;  /* 0x000000180f067212 */ /* 0x000fe200078e96e9 */
[----:B------:R-:W-:-:S04]  /*3c00*/  IMAD.WIDE.U32 R242, R242, -0x326172a9, RZ ;  /* 0xcd9e8d57f2f27825 */ /* 0x000fc800078e00ff */
[----:B------:R-:W-:Y:S01]  /*3c10*/  FFMA.FTZ R180, R65, UR5, -R12 ;  /* 0x0000000541b47c23 */ /* 0x000fe2000801080c */
[--C-:B------:R-:W-:Y:S01]  /*3c20*/  FFMA.FTZ R187, R29, UR5, -R244.reuse ;  /* 0x000000051dbb7c23 */ /* 0x100fe200080108f4 */
[--C-:B------:R-:W-:Y:S01]  /*3c30*/  FFMA.FTZ R184, R79, UR5, -R244.reuse ;  /* 0x000000054fb87c23 */ /* 0x100fe200080108f4 */
[----:B------:R-:W-:Y:S01]  /*3c40*/  IMAD.WIDE.U32 R6, R6, -0x326172a9, RZ ;  /* 0xcd9e8d5706067825 */ /* 0x000fe200078e00ff */
[----:B------:R-:W2:Y:S01]  /*3c50*/  MUFU.EX2 R185, R185 ;  /* 0x000000b900b97308 */ /* 0x000ea20000000800 */
[----:B-1----:R-:W-:Y:S02]  /*3c60*/  FMNMX.FTZ R164, R13, R164, !PT ;  /* 0x000000a40da47209 */ /* 0x002fe40007810000 */
[----:B------:R-:W-:Y:S01]  /*3c70*/  FFMA.FTZ R191, R27, UR5, -R244 ;  /* 0x000000051bbf7c23 */ /* 0x000fe200080108f4 */
[----:B------:R-:W-:Y:S01]  /*3c80*/  IMAD.WIDE.U32 R22, R177, -0x326172a9, RZ ;  /* 0xcd9e8d57b1167825 */ /* 0x000fe200078e00ff */
[----:B------:R-:W-:-:S03]  /*3c90*/  LOP3.LUT R4, R6, 0xffff, RZ, 0xc0, !PT ;  /* 0x0000ffff06047812 */ /* 0x000fc600078ec0ff */
[--C-:B------:R-:W-:Y:S01]  /*3ca0*/  FFMA.FTZ R193, R33, UR5, -R12.reuse ;  /* 0x0000000521c17c23 */ /* 0x100fe2000801080c */
[----:B------:R-:W-:Y:S01]  /*3cb0*/  LOP3.LUT R13, R6, 0xff, RZ, 0xc0, !PT ;  /* 0x000000ff060d7812 */ /* 0x000fe200078ec0ff */
[----:B------:R-:W-:Y:S01]  /*3cc0*/  FFMA.FTZ R183, R17, UR5, -R12 ;  /* 0x0000000511b77c23 */ /* 0x000fe2000801080c */
[--C-:B------:R-:W-:Y:S01]  /*3cd0*/  SHF.R.U32.HI R131, RZ, 0x10, R6.reuse ;  /* 0x00000010ff837819 */ /* 0x100fe20000011606 */
[----:B------:R-:W-:Y:S01]  /*3ce0*/  MUFU.EX2 R181, R181 ;  /* 0x000000b500b57308 */ /* 0x000fe20000000800 */
[----:B------:R-:W-:Y:S01]  /*3cf0*/  SHF.R.U32.HI R18, RZ, 0x18, R6 ;  /* 0x00000018ff127819 */ /* 0x000fe20000011606 */
[----:B------:R-:W-:Y:S01]  /*3d00*/  FFMA.FTZ R182, R69, UR5, -R12 ;  /* 0x0000000545b67c23 */ /* 0x000fe2000801080c */
[----:B------:R-:W-:Y:S01]  /*3d10*/  FMNMX.FTZ R6, R59, R57, !PT ;  /* 0x000000393b067209 */ /* 0x000fe20007810000 */
[----:B------:R-:W-:Y:S01]  /*3d20*/  FFMA.FTZ R167, R167, UR5, -R244 ;  /* 0x00000005a7a77c23 */ /* 0x000fe200080108f4 */
[----:B------:R-:W-:Y:S01]  /*3d30*/  SHF.R.U32.HI R4, RZ, 0x8, R4 ;  /* 0x00000008ff047819 */ /* 0x000fe20000011604 */
[----:B------:R-:W-:Y:S01]  /*3d40*/  FFMA.FTZ R179, R179, UR5, -R244 ;  /* 0x00000005b3b37c23 */ /* 0x000fe200080108f4 */
[----:B------:R-:W-:Y:S01]  /*3d50*/  FMNMX.FTZ R6, R75, R6, !PT ;  /* 0x000000064b067209 */ /* 0x000fe20007810000 */
[----:B------:R-:W1:Y:S01]  /*3d60*/  MUFU.EX2 R180, R180 ;  /* 0x000000b400b47308 */ /* 0x000e620000000800 */
[----:B------:R-:W-:Y:S01]  /*3d70*/  PRMT R13, R13, 0x5410, R4 ;  /* 0x000054100d0d7816 */ /* 0x000fe20000000004 */
[--C-:B------:R-:W-:Y:S01]  /*3d80*/  FFMA.FTZ R178, R178, UR5, -R244.reuse ;  /* 0x00000005b2b27c23 */ /* 0x100fe200080108f4 */
[----:B------:R-:W-:Y:S01]  /*3d90*/  FMNMX.FTZ R6, R73, R6, !PT ;  /* 0x0000000649067209 */ /* 0x000fe20007810000 */
[----:B------:R-:W-:Y:S01]  /*3da0*/  FFMA.FTZ R244, R67, UR5, -R244 ;  /* 0x0000000543f47c23 */ /* 0x000fe200080108f4 */
[----:B--2---:R-:W-:Y:S01]  /*3db0*/  F2FP.F16.F32.PACK_AB R3, R185, R186 ;  /* 0x000000bab903723e */ /* 0x004fe200000000ff */
[----:B------:R-:W-:Y:S01]  /*3dc0*/  LDSM.16.MT88.4 R76, [R208+0xa000] ;  /* 0x00a00000d04c783b */ /* 0x000fe20000004200 */
[----:B------:R-:W-:Y:S01]  /*3dd0*/  HSET2.LE.AND R130, R13, R224, PT ;  /* 0x000000e00d827233 */ /* 0x000fe20003803000 */
[----:B------:R-:W-:Y:S01]  /*3de0*/  MUFU.EX2 R187, R187 ;  /* 0x000000bb00bb7308 */ /* 0x000fe20000000800 */
[----:B------:R-:W-:Y:S01]  /*3df0*/  FMNMX.FTZ R6, R223, R6, !PT ;  /* 0x00000006df067209 */ /* 0x000fe20007810000 */
[----:B------:R-:W-:Y:S01]  /*3e00*/  LDSM.16.MT88.4 R32, [R210+0xa800] ;  /* 0x00a80000d220783b */ /* 0x000fe20000004200 */
[----:B------:R-:W-:Y:S01]  /*3e10*/  LOP3.LUT R16, R7, R242, R101, 0x96, !PT ;  /* 0x000000f207107212 */ /* 0x000fe200078e9665 */
[----:B------:R-:W-:Y:S01]  /*3e20*/  VIADD R242, R240, 0x1715609d ;  /* 0x1715609df0f27836 */ /* 0x000fe20000000000 */
[----:B------:R-:W-:Y:S01]  /*3e30*/  LOP3.LUT R130, R130, R3, RZ, 0xc0, !PT ;  /* 0x0000000382827212 */ /* 0x000fe200078ec0ff */
[----:B------:R-:W-:Y:S01]  /*3e40*/  LDSM.16.MT88.4 R28, [R209+0xa800] ;  /* 0x00a80000d11c783b */ /* 0x000fe20000004200 */
[----:B------:R-:W-:Y:S01]  /*3e50*/  FMNMX.FTZ R6, R221, R6, !PT ;  /* 0x00000006dd067209 */ /* 0x000fe20007810000 */
[----:B------:R-:W2:Y:S01]  /*3e60*/  MUFU.EX2 R184, R184 ;  /* 0x000000b800b87308 */ /* 0x000ea20000000800 */
[----:B------:R-:W-:Y:S01]  /*3e70*/  LOP3.LUT R122, R23, R173, RZ, 0x3c, !PT ;  /* 0x000000ad177a7212 */ /* 0x000fe200078e3cff */
[----:B------:R-:W3:Y:S01]  /*3e80*/  SHFL.BFLY PT, R3, R164, 0x1, 0x1f ;  /* 0x0c201f00a4037f89 */ /* 0x000ee200000e0000 */
[----:B------:R-:W-:-:S02]  /*3e90*/  FMNMX.FTZ R6, R203, R6, !PT ;  /* 0x00000006cb067209 */ /* 0x000fc40007810000 */
[----:B------:R-:W-:Y:S01]  /*3ea0*/  LOP3.LUT R131, R131, 0xff, RZ, 0xc0, !PT ;  /* 0x000000ff83837812 */ /* 0x000fe200078ec0ff */
[----:B------:R-:W-:Y:S01]  /*3eb0*/  IMAD.WIDE.U32 R122, R122, -0x2daee0ad, RZ ;  /* 0xd2511f537a7a7825 */ /* 0x000fe200078e00ff */
[----:B------:R-:W-:Y:S01]  /*3ec0*/  FMNMX.FTZ R13, R201, R6, !PT ;  /* 0x00000006c90d7209 */ /* 0x000fe20007810000 */
[----:B------:R-:W-:Y:S01]  /*3ed0*/  MUFU.EX2 R188, R188 ;  /* 0x000000bc00bc7308 */ /* 0x000fe20000000800 */
[----:B------:R-:W-:Y:S01]  /*3ee0*/  PRMT R131, R131, 0x5410, R18 ;  /* 0x0000541083837816 */ /* 0x000fe20000000012 */
[----:B------:R-:W-:Y:S01]  /*3ef0*/  LDSM.16.MT88.4 R24, [R208+0xa800] ;  /* 0x00a80000d018783b */ /* 0x000fe20000004200 */
[----:B------:R-:W-:Y:S02]  /*3f00*/  LOP3.LUT R18, R243, R20, R242, 0x96, !PT ;  /* 0x00000014f3127212 */ /* 0x000fe400078e96f2 */
[----:B------:R-:W-:Y:S01]  /*3f10*/  SHF.R.U32.HI R129, RZ, 0x10, R16 ;  /* 0x00000010ff817819 */ /* 0x000fe20000011610 */
[----:B------:R-:W4:Y:S01]  /*3f20*/  SHFL.BFLY PT, R90, R13, 0x2, 0x1f ;  /* 0x0c401f000d5a7f89 */ /* 0x000f2200000e0000 */
[C---:B------:R-:W-:Y:S01]  /*3f30*/  LOP3.LUT R4, R16.reuse, 0xffff, RZ, 0xc0, !PT ;  /* 0x0000ffff10047812 */ /* 0x040fe200078ec0ff */
[----:B------:R-:W5:Y:S01]  /*3f40*/  MUFU.EX2 R191, R191 ;  /* 0x000000bf00bf7308 */ /* 0x000f620000000800 */
[----:B------:R-:W-:-:S02]  /*3f50*/  LOP3.LUT R7, R16, 0xff, RZ, 0xc0, !PT ;  /* 0x000000ff10077812 */ /* 0x000fc400078ec0ff */
[----:B------:R-:W-:Y:S01]  /*3f60*/  LOP3.LUT R102, R123, R102, R19, 0x96, !PT ;  /* 0x000000667b667212 */ /* 0x000fe200078e9613 */
[----:B------:R-:W-:Y:S01]  /*3f70*/  IMAD.WIDE.U32 R18, R18, -0x2daee0ad, RZ ;  /* 0xd2511f5312127825 */ /* 0x000fe200078e00ff */
[----:B------:R-:W-:Y:S02]  /*3f80*/  SHF.R.U32.HI R16, RZ, 0x18, R16 ;  /* 0x00000018ff107819 */ /* 0x000fe40000011610 */
[----:B------:R-:W-:Y:S01]  /*3f90*/  LOP3.LUT R129, R129, 0xff, RZ, 0xc0, !PT ;  /* 0x000000ff81817812 */ /* 0x000fe200078ec0ff */
[----:B------:R-:W-:Y:S01]  /*3fa0*/  MUFU.EX2 R193, R193 ;  /* 0x000000c100c17308 */ /* 0x000fe20000000800 */
[----:B------:R-:W-:Y:S01]  /*3fb0*/  SHF.R.U32.HI R4, RZ, 0x8, R4 ;  /* 0x00000008ff047819 */ /* 0x000fe20000011604 */
[----:B------:R-:W-:Y:S01]  /*3fc0*/  IMAD.WIDE.U32 R102, R102, -0x326172a9, RZ ;  /* 0xcd9e8d5766667825 */ /* 0x000fe200078e00ff */
[----:B------:R-:W-:Y:S02]  /*3fd0*/  PRMT R129, R129, 0x5410, R16 ;  /* 0x0000541081817816 */ /* 0x000fe40000000010 */
[----:B------:R-:W-:-:S02]  /*3fe0*/  LOP3.LUT R16, R18, 0xffff, RZ, 0xc0, !PT ;  /* 0x0000ffff12107812 */ /* 0x000fc400078ec0ff */
[----:B---3--:R-:W-:Y:S01]  /*3ff0*/  FMNMX.FTZ R164, R164, R3, !PT ;  /* 0x00000003a4a47209 */ /* 0x008fe20007810000 */
[----:B------:R-:W3:Y:S01]  /*4000*/  MUFU.EX2 R190, R190 ;  /* 0x000000be00be7308 */ /* 0x000ee20000000800 */
[----:B------:R-:W-:Y:S02]  /*4010*/  LOP3.LUT R3, R18, 0xff, RZ, 0xc0, !PT ;  /* 0x000000ff12037812 */ /* 0x000fe400078ec0ff */
[----:B------:R-:W-:Y:S01]  /*4020*/  SHF.R.U32.HI R16, RZ, 0x8, R16 ;  /* 0x00000008ff107819 */ /* 0x000fe20000011610 */
[----:B------:R-:W-:Y:S01]  /*4030*/  FMUL.FTZ R225, R164, UR5 ;  /* 0x00000005a4e17c20 */ /* 0x000fe20008410000 */
[----:B------:R-:W-:Y:S02]  /*4040*/  PRMT R7, R7, 0x5410, R4 ;  /* 0x0000541007077816 */ /* 0x000fe40000000004 */
[----:B------:R-:W-:Y:S01]  /*4050*/  PRMT R3, R3, 0x5410, R16 ;  /* 0x0000541003037816 */ /* 0x000fe20000000010 */
[----:B------:R-:W-:Y:S01]  /*4060*/  MUFU.EX2 R183, R183 ;  /* 0x000000b700b77308 */ /* 0x000fe20000000800 */
[----:B----4-:R-:W-:-:S02]  /*4070*/  FMNMX.FTZ R90, R13, R90, !PT ;  /* 0x0000005a0d5a7209 */ /* 0x010fc40007810000 */
[--C-:B------:R-:W-:Y:S02]  /*4080*/  HSET2.LE.AND R131, R131, R224.reuse, PT ;  /* 0x000000e083837233 */ /* 0x100fe40003803000 */
[----:B------:R-:W-:Y:S02]  /*4090*/  HSET2.LE.AND R42, R3, R224, PT ;  /* 0x000000e0032a7233 */ /* 0x000fe40003803000 */
[----:B-1----:R-:W-:Y:S01]  /*40a0*/  F2FP.F16.F32.PACK_AB R3, R180, R181 ;  /* 0x000000b5b403723e */ /* 0x002fe200000000ff */
[----:B------:R-:W-:Y:S01]  /*40b0*/  MUFU.EX2 R182, R182 ;  /* 0x000000b600b67308 */ /* 0x000fe20000000800 */
[----:B--2---:R-:W-:Y:S02]  /*40c0*/  F2FP.F16.F32.PACK_AB R4, R184, R187 ;  /* 0x000000bbb804723e */ /* 0x004fe400000000ff */
[----:B------:R-:W-:Y:S02]  /*40d0*/  LOP3.LUT R42, R42, R3, RZ, 0xc0, !PT ;  /* 0x000000032a2a7212 */ /* 0x000fe400078ec0ff */
[----:B------:R-:W1:Y:S01]  /*40e0*/  SHFL.BFLY PT, R3, R90, 0x1, 0x1f ;  /* 0x0c201f005a037f89 */ /* 0x000e6200000e0000 */
[----:B------:R-:W-:-:S02]  /*40f0*/  LOP3.LUT R124, R121, R22, R124, 0x96, !PT ;  /* 0x00000016797c7212 */ /* 0x000fc400078e967c */
[----:B------:R-:W-:Y:S01]  /*4100*/  LOP3.LUT R120, R103, R120, R11, 0x96, !PT ;  /* 0x0000007867787212 */ /* 0x000fe200078e960b */
[----:B------:R-:W-:Y:S01]  /*4110*/  MUFU.EX2 R167, R167 ;  /* 0x000000a700a77308 */ /* 0x000fe20000000800 */
[----:B------:R-:W-:Y:S01]  /*4120*/  LOP3.LUT R131, R131, R4, RZ, 0xc0, !PT ;  /* 0x0000000483837212 */ /* 0x000fe200078ec0ff */
[----:B------:R-:W-:Y:S01]  /*4130*/  IMAD.WIDE.U32 R124, R124, -0x2daee0ad, RZ ;  /* 0xd2511f537c7c7825 */ /* 0x000fe200078e00ff */
[--C-:B------:R-:W-:Y:S01]  /*4140*/  HSET2.LE.AND R7, R7, R224.reuse, PT ;  /* 0x000000e007077233 */ /* 0x100fe20003803000 */
[----:B------:R-:W-:Y:S01]  /*4150*/  LDSM.16.MT88.4 R20, [R212+0xb800] ;  /* 0x00b80000d414783b */ /* 0x000fe20000004200 */
[----:B------:R-:W-:Y:S01]  /*4160*/  HSET2.LE.AND R129, R129, R224, PT ;  /* 0x000000e081817233 */ /* 0x000fe20003803000 */
[----:B------:R-:W-:Y:S01]  /*4170*/  IMAD.WIDE.U32 R120, R120, -0x2daee0ad, RZ ;  /* 0xd2511f5378787825 */ /* 0x000fe200078e00ff */
[----:B-----5:R-:W-:Y:S01]  /*4180*/  F2FP.F16.F32.PACK_AB R4, R191, R188 ;  /* 0x000000bcbf04723e */ /* 0x020fe200000000ff */
[----:B------:R-:W2:Y:S01]  /*4190*/  MUFU.EX2 R244, R244 ;  /* 0x000000f400f47308 */ /* 0x000ea20000000800 */
[----:B---3--:R-:W-:Y:S01]  /*41a0*/  F2FP.F16.F32.PACK_AB R128, R190, R193 ;  /* 0x000000c1be80723e */ /* 0x008fe200000000ff */
[----:B------:R-:W-:Y:S01]  /*41b0*/  FADD.FTZ R193, R193, R190 ;  /* 0x000000bec1c17221 */ /* 0x000fe20000010000 */
[----:B------:R-:W-:Y:S01]  /*41c0*/  LOP3.LUT R12, R19, R14, R100, 0x96, !PT ;  /* 0x0000000e130c7212 */ /* 0x000fe200078e9664 */
[----:B------:R-:W-:Y:S01]  /*41d0*/  FADD.FTZ R188, R188, R191 ;  /* 0x000000bfbcbc7221 */ /* 0x000fe20000010000 */
[----:B------:R-:W-:Y:S01]  /*41e0*/  SHF.R.U32.HI R14, RZ, 0x10, R18 ;  /* 0x00000010ff0e7819 */ /* 0x000fe20000011612 */
[----:B------:R-:W-:Y:S01]  /*41f0*/  FADD.FTZ R186, R186, R193 ;  /* 0x000000c1baba7221 */ /* 0x000fe20000010000 */
[----:B------:R-:W-:Y:S01]  /*4200*/  LOP3.LUT R128, R7, R128, RZ, 0xc0, !PT ;  /* 0x0000008007807212 */ /* 0x000fe200078ec0ff */
[----:B------:R-:W-:Y:S01]  /*4210*/  MUFU.EX2 R179, R179 ;  /* 0x000000b300b37308 */ /* 0x000fe20000000800 */
[----:B------:R-:W-:Y:S01]  /*4220*/  LOP3.LUT R129, R129, R4, RZ, 0xc0, !PT ;  /* 0x0000000481817212 */ /* 0x000fe200078ec0ff */
[----:B------:R-:W-:Y:S01]  /*4230*/  FADD.FTZ R187, R187, R188 ;  /* 0x000000bcbbbb7221 */ /* 0x000fe20000010000 */
[----:B------:R-:W-:Y:S01]  /*4240*/  LOP3.LUT R88, R125, R122, R88, 0x96, !PT ;  /* 0x0000007a7d587212 */ /* 0x000fe200078e9658 */
[----:B------:R-:W3:Y:S01]  /*4250*/  LDSM.16.MT88.4 R4, [R208+0xb000] ;  /* 0x00b00000d004783b */ /* 0x000ee20000004200 */
[----:B------:R-:W-:Y:S01]  /*4260*/  LOP3.LUT R89, R121, R124, R89, 0x96, !PT ;  /* 0x0000007c79597212 */ /* 0x000fe200078e9659 */
[----:B------:R-:W-:Y:S01]  /*4270*/  FADD.FTZ R186, R185, R186 ;  /* 0x000000bab9ba7221 */ /* 0x000fe20000010000 */
[----:B------:R-:W-:Y:S01]  /*4280*/  SHF.R.U32.HI R43, RZ, 0x18, R18 ;  /* 0x00000018ff2b7819 */ /* 0x000fe20000011612 */
[----:B------:R-:W4:Y:S01]  /*4290*/  MUFU.EX2 R178, R178 ;  /* 0x000000b200b27308 */ /* 0x000f220000000800 */
[----:B------:R-:W-:Y:S01]  /*42a0*/  LOP3.LUT R14, R14, 0xff, RZ, 0xc0, !PT ;  /* 0x000000ff0e0e7812 */ /* 0x000fe200078ec0ff */
[----:B------:R-:W-:Y:S01]  /*42b0*/  IMAD.WIDE.U32 R122, R88, -0x326172a9, RZ ;  /* 0xcd9e8d57587a7825 */ /* 0x000fe200078e00ff */
[----:B------:R-:W-:Y:S01]  /*42c0*/  SHF.R.U32.HI R41, RZ, 0x10, R12 ;  /* 0x00000010ff297819 */ /* 0x000fe2000001160c */
[----:B------:R-:W5:Y:S01]  /*42d0*/  LDSM.16.MT88.4 R16, [R210+0xb800] ;  /* 0x00b80000d210783b */ /* 0x000f620000004200 */
[----:B------:R-:W-:Y:S01]  /*42e0*/  PRMT R43, R14, 0x5410, R43 ;  /* 0x000054100e2b7816 */ /* 0x000fe2000000002b */
[----:B------:R-:W-:Y:S01]  /*42f0*/  IMAD.WIDE.U32 R88, R89, -0x326172a9, RZ ;  /* 0xcd9e8d5759587825 */ /* 0x000fe200078e00ff */
[C---:B------:R-:W-:Y:S01]  /*4300*/  LOP3.LUT R14, R12.reuse, 0xffff, RZ, 0xc0, !PT ;  /* 0x0000ffff0c0e7812 */ /* 0x040fe200078ec0ff */
[----:B------:R-:W-:Y:S01]  /*4310*/  HMMA.16816.F32 R160, R128, R152, RZ ;  /* 0x0000009880a0723c */ /* 0x000fe200000018ff */
[----:B------:R-:W-:Y:S01]  /*4320*/  LOP3.LUT R11, R12, 0xff, RZ, 0xc0, !PT ;  /* 0x000000ff0c0b7812 */ /* 0x000fe200078ec0ff */
[----:B------:R-:W-:Y:S01]  /*4330*/  FADD.FTZ R184, R184, R187 ;  /* 0x000000bbb8b87221 */ /* 0x000fe20000010000 */
[----:B------:R-:W-:-:S02]  /*4340*/  FSETP.NEU.FTZ.AND P0, PT, R164, -INF , PT ;  /* 0xff800000a400780b */ /* 0x000fc40003f1d000 */
[----:B-1----:R-:W-:Y:S01]  /*4350*/  FMNMX.FTZ R3, R90, R3, !PT ;  /* 0x000000035a037209 */ /* 0x002fe20007810000 */
[C---:B------:R-:W-:Y:S01]  /*4360*/  HMMA.16816.F32 R36, R128.reuse, R44, RZ ;  /* 0x0000002c8024723c */ /* 0x040fe200000018ff */
[----:B------:R-:W-:Y:S02]  /*4370*/  LOP3.LUT R74, R123, R102, R74, 0x96, !PT ;  /* 0x000000667b4a7212 */ /* 0x000fe400078e964a */
[----:B------:R-:W-:Y:S01]  /*4380*/  SHF.R.U32.HI R12, RZ, 0x18, R12 ;  /* 0x00000018ff0c7819 */ /* 0x000fe2000001160c */
[----:B------:R-:W-:Y:S01]  /*4390*/  FMUL.FTZ R246, R3, UR5 ;  /* 0x0000000503f67c20 */ /* 0x000fe20008410000 */
[----:B------:R-:W-:Y:S01]  /*43a0*/  SHF.R.U32.HI R14, RZ, 0x8, R14 ;  /* 0x00000008ff0e7819 */ /* 0x000fe2000001160e */
[C---:B------:R-:W-:Y:S01]  /*43b0*/  HMMA.16816.F32 R52, R128.reuse, R60, RZ ;  /* 0x0000003c8034723c */ /* 0x040fe200000018ff */
[----:B------:R-:W-:Y:S02]  /*43c0*/  LOP3.LUT R41, R41, 0xff, RZ, 0xc0, !PT ;  /* 0x000000ff29297812 */ /* 0x000fe400078ec0ff */
[----:B------:R-:W-:Y:S01]  /*43d0*/  LOP3.LUT R102, R89, R122, R91, 0x96, !PT ;  /* 0x0000007a59667212 */ /* 0x000fe200078e965b */
[----:B------:R-:W-:Y:S01]  /*43e0*/  IMAD.WIDE.U32 R90, R74, -0x2daee0ad, RZ ;  /* 0xd2511f534a5a7825 */ /* 0x000fe200078e00ff */
[----:B------:R-:W-:Y:S01]  /*43f0*/  FSEL R225, R225, RZ, P0 ;  /* 0x000000ffe1e17208 */ /* 0x000fe20000000000 */
[----:B------:R-:W-:Y:S01]  /*4400*/  HMMA.16816.F32 R68, R128, R76, RZ ;  /* 0x0000004c8044723c */ /* 0x000fe200000018ff */
[----:B------:R-:W-:Y:S01]  /*4410*/  PRMT R11, R11, 0x5410, R14 ;  /* 0x000054100b0b7816 */ /* 0x000fe2000000000e */
[----:B------:R-:W-:Y:S01]  /*4420*/  IMAD.WIDE.U32 R102, R102, -0x2daee0ad, RZ ;  /* 0xd2511f5366667825 */ /* 0x000fe200078e00ff */
[----:B------:R-:W-:-:S03]  /*4430*/  PRMT R41, R41, 0x5410, R12 ;  /* 0x0000541029297816 */ /* 0x000fc6000000000c */
[--C-:B------:R-:W-:Y:S01]  /*4440*/  FFMA.FTZ R189, R10, UR5, -R225.reuse ;  /* 0x000000050abd7c23 */ /* 0x100fe200080108e1 */
[----:B------:R-:W-:Y:S01]  /*4450*/  FSETP.NEU.FTZ.AND P0, PT, R3, -INF , PT ;  /* 0xff8000000300780b */ /* 0x000fe20003f1d000 */
[--C-:B------:R-:W-:Y:S01]  /*4460*/  FFMA.FTZ R194, R8, UR5, -R225.reuse ;  /* 0x0000000508c27c23 */ /* 0x100fe200080108e1 */
[--C-:B------:R-:W-:Y:S01]  /*4470*/  HSET2.LE.AND R43, R43, R224.reuse, PT ;  /* 0x000000e02b2b7233 */ /* 0x100fe20003803000 */
[--C-:B------:R-:W-:Y:S01]  /*4480*/  FFMA.FTZ R195, R56, UR5, -R225.reuse ;  /* 0x0000000538c37c23 */ /* 0x100fe200080108e1 */
[----:B--2---:R-:W-:Y:S01]  /*4490*/  F2FP.F16.F32.PACK_AB R12, R244, R167 ;  /* 0x000000a7f40c723e */ /* 0x004fe200000000ff */
[--C-:B------:R-:W-:Y:S01]  /*44a0*/  FFMA.FTZ R192, R72, UR5, -R225.reuse ;  /* 0x0000000548c07c23 */ /* 0x100fe200080108e1 */
[----:B------:R-:W-:Y:S01]  /*44b0*/  F2FP.F16.F32.PACK_AB R9, R182, R183 ;  /* 0x000000b7b609723e */ /* 0x000fe200000000ff */
[----:B------:R-:W-:Y:S01]  /*44c0*/  MUFU.EX2 R189, R189 ;  /* 0x000000bd00bd7308 */ /* 0x000fe20000000800 */
[--C-:B------:R-:W-:Y:S01]  /*44d0*/  HSET2.LE.AND R40, R11, R224.reuse, PT ;  /* 0x000000e00b287233 */ /* 0x100fe20003803000 */
[C---:B------:R-:W-:Y:S01]  /*44e0*/  HMMA.16816.F32 R84, R128.reuse, R144, RZ ;  /* 0x000000908054723c */ /* 0x040fe200000018ff */
[----:B------:R-:W-:Y:S01]  /*44f0*/  HSET2.LE.AND R41, R41, R224, PT ;  /* 0x000000e029297233 */ /* 0x000fe20003803000 */
[--C-:B------:R-:W-:Y:S01]  /*4500*/  FFMA.FTZ R249, R200, UR5, -R225.reuse ;  /* 0x00000005c8f97c23 */ /* 0x100fe200080108e1 */
[----:B----4-:R-:W-:Y:S01]  /*4510*/  F2FP.F16.F32.PACK_AB R10, R178, R179 ;  /* 0x000000b3b20a723e */ /* 0x010fe200000000ff */
[----:B------:R-:W-:Y:S01]  /*4520*/  FFMA.FTZ R202, R202, UR5, -R225 ;  /* 0x00000005caca7c23 */ /* 0x000fe200080108e1 */
[----:B------:R-:W-:Y:S01]  /*4530*/  FSEL R246, R246, RZ, P0 ;  /* 0x000000fff6f67208 */ /* 0x000fe20000000000 */
[----:B------:R-:W-:Y:S01]  /*4540*/  MUFU.EX2 R194, R194 ;  /* 0x000000c200c27308 */ /* 0x000fe20000000800 */
[----:B------:R-:W-:Y:S01]  /*4550*/  LOP3.LUT R74, R103, R90, R233, 0x96, !PT ;  /* 0x0000005a674a7212 */ /* 0x000fe200078e96e9 */
[----:B------:R-:W-:Y:S01]  /*4560*/  HMMA.16816.F32 R96, R128, R140, RZ ;  /* 0x0000008c8060723c */ /* 0x000fe200000018ff */
[----:B------:R-:W-:Y:S01]  /*4570*/  LOP3.LUT R43, R43, R12, RZ, 0xc0, !PT ;  /* 0x0000000c2b2b7212 */ /* 0x000fe200078ec0ff */
[----:B------:R-:W-:Y:S01]  /*4580*/  FFMA.FTZ R196, R75, UR5, -R246 ;  /* 0x000000054bc47c23 */ /* 0x000fe200080108f6 */
[----:B------:R-:W-:Y:S01]  /*4590*/  LOP3.LUT R40, R40, R9, RZ, 0xc0, !PT ;  /* 0x0000000928287212 */ /* 0x000fe200078ec0ff */
[----:B------:R-:W1:Y:S01]  /*45a0*/  LDSM.16.MT88.4 R12, [R209+0xb800] ;  /* 0x00b80000d10c783b */ /* 0x000e620000004200 */
[----:B------:R-:W-:Y:S01]  /*45b0*/  LOP3.LUT R41, R41, R10, RZ, 0xc0, !PT ;  /* 0x0000000a29297212 */ /* 0x000fe200078ec0ff */
[----:B------:R-:W-:Y:S01]  /*45c0*/  IMAD.WIDE.U32 R74, R74, -0x326172a9, RZ ;  /* 0xcd9e8d574a4a7825 */ /* 0x000fe200078e00ff */
[----:B------:R-:W-:Y:S01]  /*45d0*/  LOP3.LUT R90, R91, R120, R58, 0x96, !PT ;  /* 0x000000785b5a7212 */ /* 0x000fe200078e963a */
[----:B------:R-:W2:Y:S02]  /*45e0*/  LDSM.16.MT88.4 R8, [R208+0xb800] ;  /* 0x00b80000d008783b */ /* 0x000ea40000004200 */
[--C-:B------:R-:W-:Y:S01]  /*45f0*/  FFMA.FTZ R197, R59, UR5, -R246.reuse ;  /* 0x000000053bc57c23 */ /* 0x100fe200080108f6 */
[----:B------:R-:W-:Y:S01]  /*4600*/  FFMA.FTZ R199, R73, UR5, -R246 ;  /* 0x0000000549c77c23 */ /* 0x000fe200080108f6 */
[----:B------:R-:W-:Y:S01]  /*4610*/  LOP3.LUT R58, R74, 0xffff, RZ, 0xc0, !PT ;  /* 0x0000ffff4a3a7812 */ /* 0x000fe200078ec0ff */
[----:B------:R-:W-:Y:S01]  /*4620*/  IMAD.WIDE.U32 R90, R90, -0x326172a9, RZ ;  /* 0xcd9e8d575a5a7825 */ /* 0x000fe200078e00ff */
[----:B------:R-:W-:-:S03]  /*4630*/  SHF.R.U32.HI R56, RZ, 0x10, R74 ;  /* 0x00000010ff387819 */ /* 0x000fc6000001164a */
[----:B------:R-:W-:Y:S01]  /*4640*/  FFMA.FTZ R198, R57, UR5, -R246 ;  /* 0x0000000539c67c23 */ /* 0x000fe200080108f6 */
[----:B------:R-:W-:Y:S01]  /*4650*/  LOP3.LUT R59, R74, 0xff, RZ, 0xc0, !PT ;  /* 0x000000ff4a3b7812 */ /* 0x000fe200078ec0ff */
[----:B------:R-:W-:Y:S01]  /*4660*/  MUFU.EX2 R192, R192 ;  /* 0x000000c000c07308 */ /* 0x000fe20000000800 */
[----:B------:R-:W-:Y:S01]  /*4670*/  SHF.R.U32.HI R58, RZ, 0x8, R58 ;  /* 0x00000008ff3a7819 */ /* 0x000fe2000001163a */
[C---:B------:R-:W-:Y:S01]  /*4680*/  HMMA.16816.F32 R136, R128.reuse, R108, RZ ;  /* 0x0000006c8088723c */ /* 0x040fe200000018ff */
[----:B------:R-:W-:Y:S01]  /*4690*/  SHF.R.U32.HI R73, RZ, 0x18, R74 ;  /* 0x00000018ff497819 */ /* 0x000fe2000001164a */
[--C-:B------:R-:W-:Y:S01]  /*46a0*/  FFMA.FTZ R200, R203, UR5, -R246.reuse ;  /* 0x00000005cbc87c23 */ /* 0x100fe200080108f6 */
[----:B------:R-:W-:Y:S01]  /*46b0*/  LOP3.LUT R56, R56, 0xff, RZ, 0xc0, !PT ;  /* 0x000000ff38387812 */ /* 0x000fe200078ec0ff */
[----:B------:R-:W-:Y:S01]  /*46c0*/  FFMA.FTZ R247, R201, UR5, -R246 ;  /* 0x00000005c9f77c23 */ /* 0x000fe200080108f6 */
[----:B------:R-:W-:Y:S01]  /*46d0*/  LOP3.LUT R101, R75, R90, R101, 0x96, !PT ;  /* 0x0000005a4b657212 */ /* 0x000fe200078e9665 */
[----:B------:R-:W4:Y:S01]  /*46e0*/  MUFU.EX2 R195, R195 ;  /* 0x000000c300c37308 */ /* 0x000f220000000800 */
[----:B------:R-:W-:Y:S01]  /*46f0*/  PRMT R59, R59, 0x5410, R58 ;  /* 0x000054103b3b7816 */ /* 0x000fe2000000003a */
[C---:B---3--:R-:W-:Y:S01]  /*4700*/  HMMA.16816.F32 R116, R128.reuse, R4, RZ ;  /* 0x000000048074723c */ /* 0x048fe200000018ff */
[----:B------:R-:W-:Y:S01]  /*4710*/  PRMT R57, R56, 0x5410, R73 ;  /* 0x0000541038397816 */ /* 0x000fe20000000049 */
[----:B------:R-:W-:Y:S01]  /*4720*/  FFMA.FTZ R243, R220, UR5, -R225 ;  /* 0x00000005dcf37c23 */ /* 0x000fe200080108e1 */
[----:B------:R-:W-:Y:S01]  /*4730*/  LOP3.LUT R73, R101, 0xffff, RZ, 0xc0, !PT ;  /* 0x0000ffff65497812 */ /* 0x000fe200078ec0ff */
[--C-:B------:R-:W-:Y:S01]  /*4740*/  FFMA.FTZ R220, R221, UR5, -R246.reuse ;  /* 0x00000005dddc7c23 */ /* 0x100fe200080108f6 */
[----:B------:R-:W-:Y:S01]  /*4750*/  SHF.R.U32.HI R58, RZ, 0x10, R101 ;  /* 0x00000010ff3a7819 */ /* 0x000fe20000011665 */
[----:B------:R-:W-:Y:S01]  /*4760*/  MUFU.EX2 R197, R197 ;  /* 0x000000c500c57308 */ /* 0x000fe20000000800 */
[C---:B------:R-:W-:Y:S01]  /*4770*/  HMMA.16816.F32 R148, R128.reuse, R154, RZ ;  /* 0x0000009a8094723c */ /* 0x040fe200000018ff */
[----:B------:R-:W-:Y:S01]  /*4780*/  LOP3.LUT R56, R101, 0xff, RZ, 0xc0, !PT ;  /* 0x000000ff65387812 */ /* 0x000fe200078ec0ff */
[----:B------:R-:W-:Y:S01]  /*4790*/  FFMA.FTZ R222, R222, UR5, -R225 ;  /* 0x00000005dede7c23 */ /* 0x000fe200080108e1 */
[----:B------:R-:W-:Y:S01]  /*47a0*/  SHF.R.U32.HI R73, RZ, 0x8, R73 ;  /* 0x00000008ff497819 */ /* 0x000fe20000011649 */
[----:B------:R-:W-:Y:S01]  /*47b0*/  FFMA.FTZ R223, R223, UR5, -R246 ;  /* 0x00000005dfdf7c23 */ /* 0x000fe200080108f6 */
[----:B------:R-:W-:Y:S01]  /*47c0*/  SHF.R.U32.HI R101, RZ, 0x18, R101 ;  /* 0x00000018ff657819 */ /* 0x000fe20000011665 */
[C---:B------:R-:W-:Y:S01]  /*47d0*/  HMMA.16816.F32 R48, R128.reuse, R46, RZ ;  /* 0x0000002e8030723c */ /* 0x040fe200000018ff */
[----:B------:R-:W-:Y:S01]  /*47e0*/  MUFU.EX2 R196, R196 ;  /* 0x000000c400c47308 */ /* 0x000fe20000000800 */
[----:B------:R-:W-:Y:S01]  /*47f0*/  LOP3.LUT R58, R58, 0xff, RZ, 0xc0, !PT ;  /* 0x000000ff3a3a7812 */ /* 0x000fe200078ec0ff */
[----:B------:R-:W-:Y:S01]  /*4800*/  FADD.FTZ R183, R183, R186 ;  /* 0x000000bab7b77221 */ /* 0x000fe20000010000 */
[----:B------:R-:W-:Y:S01]  /*4810*/  PRMT R73, R56, 0x5410, R73 ;  /* 0x0000541038497816 */ /* 0x000fe20000000049 */
[----:B------:R-:W-:Y:S01]  /*4820*/  FADD.FTZ R179, R179, R184 ;  /* 0x000000b8b3b37221 */ /* 0x000fe20000010000 */
[C---:B------:R-:W-:Y:S01]  /*4830*/  HMMA.16816.F32 R64, R128.reuse, R62, RZ ;  /* 0x0000003e8040723c */ /* 0x040fe200000018ff */
[----:B------:R-:W-:Y:S01]  /*4840*/  PRMT R101, R58, 0x5410, R101 ;  /* 0x000054103a657816 */ /* 0x000fe20000000065 */
[----:B------:R-:W-:Y:S01]  /*4850*/  FADD.FTZ R182, R182, R183 ;  /* 0x000000b7b6b67221 */ /* 0x000fe20000010000 */
[----:B------:R-:W3:Y:S01]  /*4860*/  MUFU.EX2 R199, R199 ;  /* 0x000000c700c77308 */ /* 0x000ee20000000800 */
[--C-:B------:R-:W-:Y:S01]  /*4870*/  HSET2.LE.AND R59, R59, R224.reuse, PT ;  /* 0x000000e03b3b7233 */ /* 0x100fe20003803000 */
[----:B------:R-:W-:Y:S01]  /*4880*/  FADD.FTZ R178, R178, R179 ;  /* 0x000000b3b2b27221 */ /* 0x000fe20000010000 */
[----:B------:R-:W-:Y:S01]  /*4890*/  HMMA.16816.F32 R80, R128, R78, RZ ;  /* 0x0000004e8050723c */ /* 0x000fe200000018ff */
[----:B------:R-:W-:-:S02]  /*48a0*/  HSET2.LE.AND R56, R57, R224, PT ;  /* 0x000000e039387233 */ /* 0x000fc40003803000 */
[--C-:B------:R-:W-:Y:S01]  /*48b0*/  HSET2.LE.AND R73, R73, R224.reuse, PT ;  /* 0x000000e049497233 */ /* 0x100fe20003803000 */
[----:B------:R-:W-:Y:S01]  /*48c0*/  FADD.FTZ R167, R167, R178 ;  /* 0x000000b2a7a77221 */ /* 0x000fe20000010000 */
[----:B------:R-:W5:Y:S01]  /*48d0*/  MUFU.EX2 R198, R198 ;  /* 0x000000c600c67308 */ /* 0x000f620000000800 */
[C---:B------:R-:W-:Y:S01]  /*48e0*/  HMMA.16816.F32 R92, R128.reuse, R146, RZ ;  /* 0x00000092805c723c */ /* 0x040fe200000018ff */
[----:B------:R-:W-:Y:S01]  /*48f0*/  HSET2.LE.AND R101, R101, R224, PT ;  /* 0x000000e065657233 */ /* 0x000fe20003803000 */
[----:B------:R-:W-:Y:S01]  /*4900*/  FADD.FTZ R244, R244, R167 ;  /* 0x000000a7f4f47221 */ /* 0x000fe20000010000 */
[----:B----4-:R-:W-:Y:S02]  /*4910*/  F2FP.F16.F32.PACK_AB R126, R195, R192 ;  /* 0x000000c0c37e723e */ /* 0x010fe400000000ff */
[----:B------:R-:W-:Y:S01]  /*4920*/  F2FP.F16.F32.PACK_AB R124, R194, R189 ;  /* 0x000000bdc27c723e */ /* 0x000fe200000000ff */
[C---:B------:R-:W-:Y:S01]  /*4930*/  HMMA.16816.F32 R104, R128.reuse, R142, RZ ;  /* 0x0000008e8068723c */ /* 0x040fe200000018ff */
[----:B------:R-:W-:Y:S01]  /*4940*/  LOP3.LUT R250, R91, R88, R242, 0x96, !PT ;  /* 0x000000585bfa7212 */ /* 0x000fe200078e96f2 */
[----:B------:R-:W-:Y:S01]  /*4950*/  MUFU.EX2 R202, R202 ;  /* 0x000000ca00ca7308 */ /* 0x000fe20000000800 */
[----:B---3--:R-:W-:Y:S01]  /*4960*/  F2FP.F16.F32.PACK_AB R127, R199, R196 ;  /* 0x000000c4c77f723e */ /* 0x008fe200000000ff */
[----:B------:R-:W-:Y:S01]  /*4970*/  FADD.FTZ R189, R189, R194 ;  /* 0x000000c2bdbd7221 */ /* 0x000fe20000010000 */
[----:B------:R-:W-:Y:S01]  /*4980*/  LOP3.LUT R126, R59, R126, RZ, 0xc0, !PT ;  /* 0x0000007e3b7e7212 */ /* 0x000fe200078ec0ff */
[C---:B------:R-:W-:Y:S01]  /*4990*/  HMMA.16816.F32 R112, R128.reuse, R110, RZ ;  /* 0x0000006e8070723c */ /* 0x040fe200000018ff */
[----:B------:R-:W-:Y:S01]  /*49a0*/  LOP3.LUT R127, R56, R127, RZ, 0xc0, !PT ;  /* 0x0000007f387f7212 */ /* 0x000fe200078ec0ff */
[----:B------:R-:W-:Y:S01]  /*49b0*/  IMAD.WIDE.U32 R250, R250, -0x2daee0ad, RZ ;  /* 0xd2511f53fafa7825 */ /* 0x000fe200078e00ff */
[----:B------:R-:W-:Y:S01]  /*49c0*/  LOP3.LUT R124, R73, R124, RZ, 0xc0, !PT ;  /* 0x0000007c497c7212 */ /* 0x000fe200078ec0ff */
[----:B------:R-:W3:Y:S01]  /*49d0*/  MUFU.EX2 R249, R249 ;  /* 0x000000f900f97308 */ /* 0x000ee20000000800 */
[----:B-----5:R-:W-:Y:S01]  /*49e0*/  F2FP.F16.F32.PACK_AB R58, R198, R197 ;  /* 0x000000c5c63a723e */ /* 0x020fe200000000ff */
[----:B------:R-:W-:Y:S01]  /*49f0*/  HMMA.16816.F32 R128, R128, R6, RZ ;  /* 0x000000068080723c */ /* 0x000fe200000018ff */
[----:B------:R-:W-:Y:S01]  /*4a00*/  LOP3.LUT R245, R251, R102, R100, 0x96, !PT ;  /* 0x00000066fbf57212 */ /* 0x000fe200078e9664 */
[----:B------:R-:W-:Y:S01]  /*4a10*/  FADD.FTZ R197, R197, R198 ;  /* 0x000000c6c5c57221 */ /* 0x000fe20000010000 */
[----:B------:R-:W-:Y:S01]  /*4a20*/  LOP3.LUT R125, R101, R58, RZ, 0xc0, !PT ;  /* 0x0000003a657d7212 */ /* 0x000fe200078ec0ff */
[----:B------:R-:W-:Y:S01]  /*4a30*/  FADD.FTZ R192, R192, R189 ;  /* 0x000000bdc0c07221 */ /* 0x000fe20000010000 */
[----:B------:R-:W-:Y:S01]  /*4a40*/  LOP3.LUT R221, R250, 0xff, RZ, 0xc0, !PT ;  /* 0x000000fffadd7812 */ /* 0x000fe200078ec0ff */
[----:B------:R-:W-:Y:S01]  /*4a50*/  HMMA.16816.F32 R160, R40, R168, R160 ;  /* 0x000000a828a0723c */ /* 0x000fe200000018a0 */
[----:B------:R-:W-:Y:S01]  /*4a60*/  MUFU.EX2 R200, R200 ;  /* 0x000000c800c87308 */ /* 0x000fe20000000800 */
[----:B------:R-:W-:Y:S01]  /*4a70*/  LOP3.LUT R203, R245, 0xff, RZ, 0xc0, !PT ;  /* 0x000000fff5cb7812 */ /* 0x000fe200078ec0ff */
[----:B------:R-:W-:Y:S01]  /*4a80*/  FADD.FTZ R196, R196, R197 ;  /* 0x000000c5c4c47221 */ /* 0x000fe20000010000 */
[----:B------:R-:W-:-:S02]  /*4a90*/  FADD.FTZ R195, R195, R192 ;  /* 0x000000c0c3c37221 */ /* 0x000fc40000010000 */
[----:B------:R-:W-:Y:S01]  /*4aa0*/  HMMA.16816.F32 R120, R124, R4, RZ ;  /* 0x000000047c78723c */ /* 0x000fe200000018ff */
[----:B------:R-:W-:Y:S02]  /*4ab0*/  FADD.FTZ R196, R199, R196 ;  /* 0x000000c4c7c47221 */ /* 0x000fe40000010000 */
[----:B------:R-:W4:Y:S03]  /*4ac0*/  MUFU.EX2 R247, R247 ;  /* 0x000000f700f77308 */ /* 0x000f260000000800 */
[C---:B------:R-:W-:Y:S01]  /*4ad0*/  HMMA.16816.F32 R36, R40.reuse, R32, R36 ;  /* 0x000000202824723c */ /* 0x040fe20000001824 */
[----:B------:R-:W-:Y:S02]  /*4ae0*/  LOP3.LUT R4, R250, 0xffff, RZ, 0xc0, !PT ;  /* 0x0000fffffa047812 */ /* 0x000fe400078ec0ff */
[----:B------:R-:W-:Y:S02]  /*4af0*/  SHF.R.U32.HI R5, RZ, 0x10, R250 ;  /* 0x00000010ff057819 */ /* 0x000fe400000116fa */
[----:B------:R-:W-:Y:S01]  /*4b00*/  MUFU.EX2 R222, R222 ;  /* 0x000000de00de7308 */ /* 0x000fe20000000800 */
[C---:B------:R-:W-:Y:S06]  /*4b10*/  HMMA.16816.F32 R52, R40.reuse, R28, R52 ;  /* 0x0000001c2834723c */ /* 0x040fec0000001834 */
[C---:B------:R-:W-:Y:S01]  /*4b20*/  HMMA.16816.F32 R68, R40.reuse, R24, R68 ;  /* 0x000000182844723c */ /* 0x040fe20000001844 */
[----:B------:R-:W5:Y:S05]  /*4b30*/  MUFU.EX2 R243, R243 ;  /* 0x000000f300f37308 */ /* 0x000f6a0000000800 */
[C---:B------:R-:W-:Y:S03]  /*4b40*/  HMMA.16816.F32 R84, R40.reuse, R20, R84 ;  /* 0x000000142854723c */ /* 0x040fe60000001854 */
[----:B------:R-:W-:Y:S03]  /*4b50*/  MUFU.EX2 R201, R223 ;  /* 0x000000df00c97308 */ /* 0x000fe60000000800 */
[C---:B------:R-:W-:Y:S05]  /*4b60*/  HMMA.16816.F32 R96, R40.reuse, R16, R96 ;  /* 0x000000102860723c */ /* 0x040fea0000001860 */
[----:B------:R-:W5:Y:S01]  /*4b70*/  MUFU.EX2 R220, R220 ;  /* 0x000000dc00dc7308 */ /* 0x000f620000000800 */
[C---:B-1----:R-:W-:Y:S06]  /*4b80*/  HMMA.16816.F32 R136, R40.reuse, R12, R136 ;  /* 0x0000000c2888723c */ /* 0x042fec0000001888 */
[C---:B--2---:R-:W-:Y:S06]  /*4b90*/  HMMA.16816.F32 R116, R40.reuse, R8, R116 ;  /* 0x000000082874723c */ /* 0x044fec0000001874 */
        /* <DEDUP_REMOVED lines=22> */
[----:B------:R-:W-:Y:S07]  /*4d00*/  HMMA.16816.F32 R124, R124, R6, RZ ;  /* 0x000000067c7c723c */ /* 0x000fee00000018ff */
[----:B------:R-:W-:-:S02]  /*4d10*/  SHF.R.U32.HI R6, RZ, 0x8, R4 ;  /* 0x00000008ff067819 */ /* 0x000fc40000011604 */
[----:B------:R-:W-:Y:S02]  /*4d20*/  SHF.R.U32.HI R7, RZ, 0x18, R250 ;  /* 0x00000018ff077819 */ /* 0x000fe400000116fa */
[----:B------:R-:W-:Y:S02]  /*4d30*/  LOP3.LUT R4, R5, 0xff, RZ, 0xc0, !PT ;  /* 0x000000ff05047812 */ /* 0x000fe400078ec0ff */
[----:B------:R-:W-:Y:S02]  /*4d40*/  PRMT R221, R221, 0x5410, R6 ;  /* 0x00005410dddd7816 */ /* 0x000fe40000000006 */
[----:B------:R-:W-:Y:S02]  /*4d50*/  LOP3.LUT R6, R245, 0xffff, RZ, 0xc0, !PT ;  /* 0x0000fffff5067812 */ /* 0x000fe400078ec0ff */
[----:B------:R-:W-:Y:S02]  /*4d60*/  SHF.R.U32.HI R5, RZ, 0x10, R245 ;  /* 0x00000010ff057819 */ /* 0x000fe400000116f5 */
[----:B------:R-:W-:-:S02]  /*4d70*/  PRMT R7, R4, 0x5410, R7 ;  /* 0x0000541004077816 */ /* 0x000fc40000000007 */
[----:B------:R-:W-:Y:S02]  /*4d80*/  SHF.R.U32.HI R6, RZ, 0x8, R6 ;  /* 0x00000008ff067819 */ /* 0x000fe40000011606 */
[----:B------:R-:W-:Y:S02]  /*4d90*/  SHF.R.U32.HI R4, RZ, 0x18, R245 ;  /* 0x00000018ff047819 */ /* 0x000fe400000116f5 */
[----:B------:R-:W-:Y:S02]  /*4da0*/  LOP3.LUT R5, R5, 0xff, RZ, 0xc0, !PT ;  /* 0x000000ff05057812 */ /* 0x000fe400078ec0ff */
[----:B------:R-:W-:Y:S02]  /*4db0*/  PRMT R203, R203, 0x5410, R6 ;  /* 0x00005410cbcb7816 */ /* 0x000fe40000000006 */
[----:B------:R-:W-:Y:S02]  /*4dc0*/  PRMT R5, R5, 0x5410, R4 ;  /* 0x0000541005057816 */ /* 0x000fe40000000004 */
[----:B------:R-:W-:-:S02]  /*4dd0*/  HSET2.LE.AND R6, R221, R224, PT ;  /* 0x000000e0dd067233 */ /* 0x000fc40003803000 */
[--C-:B------:R-:W-:Y:S02]  /*4de0*/  HSET2.LE.AND R7, R7, R224.reuse, PT ;  /* 0x000000e007077233 */ /* 0x100fe40003803000 */
[--C-:B------:R-:W-:Y:S02]  /*4df0*/  HSET2.LE.AND R4, R203, R224.reuse, PT ;  /* 0x000000e0cb047233 */ /* 0x100fe40003803000 */
[----:B------:R-:W-:Y:S02]  /*4e00*/  HSET2.LE.AND R5, R5, R224, PT ;  /* 0x000000e005057233 */ /* 0x000fe40003803000 */
[----:B---3--:R-:W-:Y:S02]  /*4e10*/  F2FP.F16.F32.PACK_AB R203, R249, R202 ;  /* 0x000000caf9cb723e */ /* 0x008fe400000000ff */
[----:B----4-:R-:W-:Y:S02]  /*4e20*/  F2FP.F16.F32.PACK_AB R224, R247, R200 ;  /* 0x000000c8f7e0723e */ /* 0x010fe400000000ff */
[----:B------:R-:W-:-:S02]  /*4e30*/  LOP3.LUT R6, R6, R203, RZ, 0xc0, !PT ;  /* 0x000000cb06067212 */ /* 0x000fc400078ec0ff */
[----:B------:R-:W-:Y:S02]  /*4e40*/  LOP3.LUT R7, R7, R224, RZ, 0xc0, !PT ;  /* 0x000000e007077212 */ /* 0x000fe400078ec0ff */
[----:B-----5:R-:W-:Y:S01]  /*4e50*/  F2FP.F16.F32.PACK_AB R203, R243, R222 ;  /* 0x000000def3cb723e */ /* 0x020fe200000000ff */
[----:B------:R-:W-:Y:S01]  /*4e60*/  FADD.FTZ R222, R222, R195 ;  /* 0x000000c3dede7221 */ /* 0x000fe20000010000 */
[----:B------:R-:W-:Y:S01]  /*4e70*/  F2FP.F16.F32.PACK_AB R224, R220, R201 ;  /* 0x000000c9dce0723e */ /* 0x000fe200000000ff */
[----:B------:R-:W-:Y:S01]  /*4e80*/  FADD.FTZ R201, R201, R196 ;  /* 0x000000c4c9c97221 */ /* 0x000fe20000010000 */
[----:B------:R-:W-:Y:S01]  /*4e90*/  LOP3.LUT R4, R4, R203, RZ, 0xc0, !PT ;  /* 0x000000cb04047212 */ /* 0x000fe200078ec0ff */
[----:B------:R-:W-:Y:S01]  /*4ea0*/  FADD.FTZ R243, R243, R222 ;  /* 0x000000def3f37221 */ /* 0x000fe20000010000 */
[----:B------:R-:W-:Y:S01]  /*4eb0*/  LOP3.LUT R5, R5, R224, RZ, 0xc0, !PT ;  /* 0x000000e005057212 */ /* 0x000fe200078ec0ff */
[----:B------:R-:W-:Y:S02]  /*4ec0*/  FADD.FTZ R201, R220, R201 ;  /* 0x000000c9dcc97221 */ /* 0x000fe40000010000 */
[----:B------:R-:W-:-:S02]  /*4ed0*/  FADD.FTZ R202, R202, R243 ;  /* 0x000000f3caca7221 */ /* 0x000fc40000010000 */
[----:B------:R-:W-:Y:S02]  /*4ee0*/  FADD.FTZ R200, R200, R201 ;  /* 0x000000c9c8c87221 */ /* 0x000fe40000010000 */
[----:B------:R-:W-:Y:S01]  /*4ef0*/  HMMA.16816.F32 R152, R4, R170, R152 ;  /* 0x000000aa0498723c */ /* 0x000fe20000001898 */
[----:B------:R-:W-:Y:S01]  /*4f00*/  FADD.FTZ R249, R249, R202 ;  /* 0x000000caf9f97221 */ /* 0x000fe20000010000 */
[----:B------:R-:W-:-:S04]  /*4f10*/  FADD.FTZ R247, R247, R200 ;  /* 0x000000c8f7f77221 */ /* 0x000fc80000010000 */
        /* <DEDUP_REMOVED lines=19> */
[----:B------:R-:W-:Y:S01]  /*5050*/  IMAD.WIDE.U32 R6, R0, -0x326172a9, RZ ;  /* 0xcd9e8d5700067825 */ /* 0x000fe200078e00ff */
[----:B------:R-:W-:Y:S01]  /*5060*/  ULDC UR4, c[0x0][0x2d0] ;  /* 0x0000b40000047ab9 */ /* 0x000fe20000000800 */
[----:B------:R-:W-:Y:S01]  /*5070*/  MOV R0, R3 ;  /* 0x0000000300007202 */ /* 0x000fe20000000f00 */
[----:B------:R-:W1:Y:S01]  /*5080*/  LDC.64 R224, c[0x0][0x250] ;  /* 0x00009400ffe07b82 */ /* 0x000e620000000a00 */
[----:B------:R-:W-:Y:S01]  /*5090*/  IMAD.WIDE.U32 R4, R177, -0x326172a9, RZ ;  /* 0xcd9e8d57b1047825 */ /* 0x000fe200078e00ff */
[----:B------:R-:W-:Y:S01]  /*50a0*/  ISETP.GE.AND P1, PT, R174, UR4, PT ;  /* 0x00000004ae007c0c */ /* 0x000fe2000bf26270 */
[----:B------:R-:W-:Y:S01]  /*50b0*/  STL.64 [R1+0x10], R6 ;  /* 0x0000100601007387 */ /* 0x000fe20000100a00 */
[-C--:B------:R-:W-:Y:S01]  /*50c0*/  LOP3.LUT R3, R7, R173.reuse, RZ, 0x3c, !PT ;  /* 0x000000ad07037212 */ /* 0x080fe200078e3cff */
[----:B------:R-:W-:Y:S01]  /*50d0*/  IMAD.MOV.U32 R167, RZ, RZ, R166 ;  /* 0x000000ffffa77224 */ /* 0x000fe200078e00a6 */
[----:B------:R-:W-:Y:S01]  /*50e0*/  LOP3.LUT R250, R5, R173, RZ, 0x3c, !PT ;  /* 0x000000ad05fa7212 */ /* 0x000fe200078e3cff */
[----:B------:R2:W-:Y:S01]  /*50f0*/  STL.64 [R1], R4 ;  /* 0x0000000401007387 */ /* 0x0005e20000100a00 */
[----:B------:R-:W-:Y:S01]  /*5100*/  LEA.HI.SX32 R245, R2, 0xfffffffe, 0x1b ;  /* 0xfffffffe02f57811 */ /* 0x000fe200078fdaff */
[----:B------:R-:W-:Y:S01]  /*5110*/  IMAD.MOV.U32 R2, RZ, RZ, R165 ;  /* 0x000000ffff027224 */ /* 0x000fe200078e00a5 */
[----:B------:R-:W-:Y:S01]  /*5120*/  MOV R169, R164 ;  /* 0x000000a400a97202 */ /* 0x000fe20000000f00 */
[----:B------:R-:W-:Y:S01]  /*5130*/  IMAD.WIDE.U32 R250, R250, -0x2daee0ad, RZ ;  /* 0xd2511f53fafa7825 */ /* 0x000fe200078e00ff */
[----:B------:R-:W-:Y:S01]  /*5140*/  PRMT R243, R176, 0x7054, R176 ;  /* 0x00007054b0f37816 */ /* 0x000fe200000000b0 */
[----:B------:R-:W-:Y:S01]  /*5150*/  ULDC UR5, c[0x0][0x2d0] ;  /* 0x0000b40000057ab9 */ /* 0x000fe20000000800 */
[----:B------:R-:W-:Y:S01]  /*5160*/  ULDC UR4, c[0x0][0x2ec] ;  /* 0x0000bb0000047ab9 */ /* 0x000fe20000000800 */
[----:B------:R-:W3:Y:S01]  /*5170*/  @!P1 LDC.64 R222, c[0x0][0x220] ;  /* 0x00008800ffde9b82 */ /* 0x000ee20000000a00 */
[----:B------:R-:W-:-:S07]  /*5180*/  ULDC.64 UR6, c[0x0][0x248] ;  /* 0x0000920000067ab9 */ /* 0x000fce0000000a00 */
[----:B------:R-:W4:Y:S01]  /*5190*/  @!P1 LDC.64 R220, c[0x0][0x220] ;  /* 0x00008800ffdc9b82 */ /* 0x000f220000000a00 */
[----:B--2---:R-:W-:-:S05]  /*51a0*/  IMAD.WIDE.U32 R4, R172, -0x2daee0ad, RZ ;  /* 0xd2511f53ac047825 */ /* 0x004fca00078e00ff */
[----:B------:R2:W-:Y:S02]  /*51b0*/  STL.64 [R1+0x18], R4 ;  /* 0x0000180401007387 */ /* 0x0005e40000100a00 */
[----:B--2---:R-:W-:-:S05]  /*51c0*/  IMAD.WIDE.U32 R4, R3, -0x2daee0ad, RZ ;  /* 0xd2511f5303047825 */ /* 0x004fca00078e00ff */
[----:B------:R2:W-:Y:S01]  /*51d0*/  STL.64 [R1+0x8], R4 ;  /* 0x0000080401007387 */ /* 0x0005e20000100a00 */
[----:B-1-34-:R-:W-:Y:S05]  /*51e0*/  BRA `(.L_x_1679) ;  /* 0x0000000000b07947 */ /* 0x01afea0003800000 */
.L_x_1681:
[----:B------:R1:W-:Y:S01]  /*51f0*/  @P1 STS.128 [R231+0x8000], RZ ;  /* 0x008000ffe7001388 */ /* 0x0003e20000000c00 */
[----:B------:R-:W2:Y:S01]  /*5200*/  @!P1 LDC.64 R176, c[0x0][0x218] ;  /* 0x00008600ffb09b82 */ /* 0x000ea20000000a00 */
[----:B------:R-:W-:Y:S04]  /*5210*/  VIADD R166, R245, 0xffffffff ;  /* 0xfffffffff5a67836 */ /* 0x000fe80000000000 */
[----:B------:R-:W-:Y:S01]  /*5220*/  IMAD.WIDE.U32 R182, R166, UR6, RZ ;  /* 0x00000006a6b67c25 */ /* 0x000fe2000f8e00ff */
[----:B------:R-:W-:Y:S02]  /*5230*/  SHF.R.S32.HI R181, RZ, 0x1f, R166 ;  /* 0x0000001fffb57819 */ /* 0x000fe400000114a6 */
[----:B------:R-:W3:Y:S01]  /*5240*/  @!P0 LDC.64 R174, c[0x0][0x218] ;  /* 0x00008600ffae8b82 */ /* 0x000ee20000000a00 */
[----:B------:R-:W-:Y:S02]  /*5250*/  LEA R179, P2, R182, R236, 0x5 ;  /* 0x000000ecb6b37211 */ /* 0x000fe400078428ff */
[----:B------:R-:W-:Y:S02]  /*5260*/  IMAD R181, R181, UR6, RZ ;  /* 0x00000006b5b57c24 */ /* 0x000fe4000f8e02ff */
[----:B------:R-:W-:Y:S02]  /*5270*/  IADD3 R3, P5, R228, R179, RZ ;  /* 0x000000b3e4037210 */ /* 0x000fe40007fbe0ff */
[----:B------:R-:W-:Y:S01]  /*5280*/  IMAD R181, R166, UR7, R181 ;  /* 0x00000007a6b57c24 */ /* 0x000fe2000f8e02b5 */
[----:B------:R-:W4:Y:S03]  /*5290*/  @!P1 LDC.64 R172, c[0x0][0x218] ;  /* 0x00008600ffac9b82 */ /* 0x000f260000000a00 */
[----:B------:R-:W-:Y:S05]  /*52a0*/  IMAD.IADD R181, R183, 0x1, R181 ;  /* 0x00000001b7b57824 */ /* 0x000fea00078e02b5 */
[----:B------:R-:W5:Y:S01]  /*52b0*/  @!P0 LDC.64 R164, c[0x0][0x218] ;  /* 0x00008600ffa48b82 */ /* 0x000f620000000a00 */
[----:B------:R-:W-:Y:S02]  /*52c0*/  LEA.HI.X R166, R182, R239, R181, 0x5, P2 ;  /* 0x000000efb6a67211 */ /* 0x000fe400010f2cb5 */
[----:B-----5:R-:W-:Y:S02]  /*52d0*/  @!P0 LEA R164, P2, R3, R164, 0x1 ;  /* 0x000000a403a48211 */ /* 0x020fe400078408ff */
[C---:B--2---:R-:W-:Y:S02]  /*52e0*/  @!P1 LEA R176, P6, R179.reuse, R176, 0x1 ;  /* 0x000000b0b3b09211 */ /* 0x044fe400078c08ff */
[C---:B---3--:R-:W-:Y:S02]  /*52f0*/  @!P0 LEA R174, P3, R179.reuse, R174, 0x1 ;  /* 0x000000aeb3ae8211 */ /* 0x048fe400078608ff */
[C-C-:B------:R-:W-:Y:S02]  /*5300*/  @!P1 LEA.HI.X R177, R179.reuse, R177, R166.reuse, 0x1, P6 ;  /* 0x000000b1b3b19211 */ /* 0x140fe400030f0ca6 */
[--C-:B------:R-:W-:Y:S02]  /*5310*/  @!P0 LEA.HI.X R175, R179, R175, R166.reuse, 0x1, P3 ;  /* 0x000000afb3af8211 */ /* 0x100fe400018f0ca6 */
[----:B----4-:R-:W-:Y:S01]  /*5320*/  @!P1 LEA R178, P4, R3, R172, 0x1 ;  /* 0x000000ac03b29211 */ /* 0x010fe200078808ff */
[----:B------:R-:W-:Y:S01]  /*5330*/  @!PT LDS RZ, [RZ] ;  /* 0x00000000fffff984 */ /* 0x000fe20000000800 */
[----:B------:R-:W-:Y:S01]  /*5340*/  @!PT LDS RZ, [RZ] ;  /* 0x00000000fffff984 */ /* 0x000fe20000000800 */
[----:B------:R-:W-:Y:S01]  /*5350*/  @!PT LDS RZ, [RZ] ;  /* 0x00000000fffff984 */ /* 0x000fe20000000800 */
[----:B------:R1:W-:Y:S01]  /*5360*/  @!P1 LDGSTS.E.BYPASS.LTC128B.128 [R231+0x8000], desc[UR8][R176.64] ;  /* 0x08000000b0e79fae */ /* 0x0003e2000b901d48 */
[----:B------:R-:W-:Y:S03]  /*5370*/  IMAD.X R172, R227, 0x1, R166, P5 ;  /* 0x00000001e3ac7824 */ /* 0x000fe600028e06a6 */
[----:B------:R1:W-:Y:S02]  /*5380*/  @P0 STS.128 [R231+0x9000], RZ ;  /* 0x009000ffe7000388 */ /* 0x0003e40000000c00 */
[C-C-:B------:R-:W-:Y:S02]  /*5390*/  @!P1 LEA.HI.X R179, R3.reuse, R173, R172.reuse, 0x1, P4 ;  /* 0x000000ad03b39211 */ /* 0x140fe400020f0cac */
        /* <DEDUP_REMOVED lines=17> */
.L_x_1679:
[----:B------:R-:W-:Y:S01]  /*54b0*/  ISETP.GE.AND P0, PT, R232, UR5, PT ;  /* 0x00000005e8007c0c */ /* 0x000fe2000bf06270 */
[----:B------:R-:W-:Y:S04]  /*54c0*/  DEPBAR.LE SB0, 0x0 ;  /* 0x000080000000791a */ /* 0x000fe80000000000 */
[----:B------:R-:W-:Y:S01]  /*54d0*/  BAR.SYNC.DEFER_BLOCKING 0x0 ;  /* 0x0000000000007b1d */ /* 0x000fe20000010000 */
[----:B------:R-:W-:Y:S01]  /*54e0*/  SHF.R.S32.HI R3, RZ, 0x1f, R245 ;  /* 0x0000001fff037819 */ /* 0x000fe200000114f5 */
[-C--:B------:R-:W-:Y:S04]  /*54f0*/  IMAD.WIDE.U32 R6, R245, R224.reuse, RZ ;  /* 0x000000e0f5067225 */ /* 0x080fe800078e00ff */
[----:B------:R-:W-:Y:S01]  /*5500*/  IMAD R166, R3, R224, RZ ;  /* 0x000000e003a67224 */ /* 0x000fe200078e02ff */
[----:B------:R-:W-:Y:S03]  /*5510*/  LEA R168, P2, R6, R234, 0x5 ;  /* 0x000000ea06a87211 */ /* 0x000fe600078428ff */
[----:B------:R-:W-:Y:S01]  /*5520*/  IMAD R166, R245, R225, R166 ;  /* 0x000000e1f5a67224 */ /* 0x000fe200078e02a6 */
[----:B------:R-:W-:Y:S03]  /*5530*/  LEA R3, P5, R224, R168, 0x4 ;  /* 0x000000a8e0037211 */ /* 0x000fe600078a20ff */
[----:B------:R-:W-:Y:S01]  /*5540*/  IMAD.IADD R166, R7, 0x1, R166 ;  /* 0x0000000107a67824 */ /* 0x000fe200078e02a6 */
[C---:B------:R-:W-:Y:S04]  /*5550*/  @!P1 LEA R10, P4, R3.reuse, R220, 0x1 ;  /* 0x000000dc030a9211 */ /* 0x040fe800078808ff */
[----:B------:R-:W-:Y:S02]  /*5560*/  LEA.HI.X R166, R6, R226, R166, 0x5, P2 ;  /* 0x000000e206a67211 */ /* 0x000fe400010f2ca6 */
[----:B------:R-:W-:Y:S02]  /*5570*/  @!P1 LEA R6, P6, R168, R222, 0x1 ;  /* 0x000000dea8069211 */ /* 0x000fe400078c08ff */
[----:B------:R-:W-:Y:S01]  /*5580*/  LEA.HI.X R170, R224, R166, R225, 0x4, P5 ;  /* 0x000000a6e0aa7211 */ /* 0x000fe200028f24e1 */
[----:B------:R-:W1:Y:S01]  /*5590*/  @!P0 LDC.64 R202, c[0x0][0x220] ;  /* 0x00008800ffca8b82 */ /* 0x000e620000000a00 */
[C---:B------:R-:W-:Y:S01]  /*55a0*/  @!P1 LEA.HI.X R7, R168.reuse, R223, R166, 0x1, P6 ;  /* 0x000000dfa8079211 */ /* 0x040fe200030f0ca6 */
[----:B------:R-:W-:Y:S01]  /*55b0*/  @P1 STS.128 [R231+0xa000], RZ ;  /* 0x00a000ffe7001388 */ /* 0x000fe20000000c00 */
[--C-:B------:R-:W-:Y:S02]  /*55c0*/  @!P1 LEA.HI.X R11, R3, R221, R170.reuse, 0x1, P4 ;  /* 0x000000dd030b9211 */ /* 0x100fe400020f0caa */
[----:B------:R-:W-:Y:S01]  /*55d0*/  ISETP.GT.AND P5, PT, R245, RZ, PT ;  /* 0x000000fff500720c */ /* 0x000fe20003fa4270 */
[----:B------:R-:W-:Y:S01]  /*55e0*/  @!PT LDS RZ, [RZ] ;  /* 0x00000000fffff984 */ /* 0x000fe20000000800 */
[----:B------:R-:W-:Y:S01]  /*55f0*/  @!PT LDS RZ, [RZ] ;  /* 0x00000000fffff984 */ /* 0x000fe20000000800 */
[----:B------:R-:W-:Y:S01]  /*5600*/  @!PT LDS RZ, [RZ] ;  /* 0x00000000fffff984 */ /* 0x000fe20000000800 */
[----:B------:R-:W-:Y:S02]  /*5610*/  @!P1 LDGSTS.E.BYPASS.LTC128B.128 [R231+0xa000], desc[UR8][R6.64] ;  /* 0x0a00000006e79fae */ /* 0x000fe4000b901d48 */
[----:B------:R-:W3:Y:S01]  /*5620*/  @!P0 LDC.64 R164, c[0x0][0x220] ;  /* 0x00008800ffa48b82 */ /* 0x000ee20000000a00 */
[----:B------:R-:W-:Y:S01]  /*5630*/  P2R R246, PR, RZ, 0x20 ;  /* 0x00000020fff67803 */ /* 0x000fe20000000000 */
[----:B------:R-:W-:Y:S01]  /*5640*/  @P0 STS.128 [R231+0xb000], RZ ;  /* 0x00b000ffe7000388 */ /* 0x000fe20000000c00 */
[C---:B---3--:R-:W-:Y:S02]  /*5650*/  @!P0 LEA R164, P2, R3.reuse, R164, 0x1 ;  /* 0x000000a403a48211 */ /* 0x048fe400078408ff */
[C---:B-1----:R-:W-:Y:S02]  /*5660*/  @!P0 LEA R202, P3, R168.reuse, R202, 0x1 ;  /* 0x000000caa8ca8211 */ /* 0x042fe400078608ff */
[----:B------:R-:W-:Y:S02]  /*5670*/  @!P0 LEA.HI.X R165, R3, R165, R170, 0x1, P2 ;  /* 0x000000a503a58211 */ /* 0x000fe400010f0caa */
[----:B------:R-:W-:Y:S05]  /*5680*/  @!P0 LEA.HI.X R203, R168, R203, R166, 0x1, P3 ;  /* 0x000000cba8cb8211 */ /* 0x000fea00018f0ca6 */
        /* <DEDUP_REMOVED lines=15> */
[----:B------:R-:W2:Y:S04]  /*5780*/  LDSM.16.M88.4 R176, [R217+0x8000] ;  /* 0x00800000d9b0783b */ /* 0x000ea80000000200 */
[----:B------:R-:W3:Y:S04]  /*5790*/  LDSM.16.M88.4 R180, [R218+0x2000] ;  /* 0x00200000dab4783b */ /* 0x000ee80000000200 */
[----:B------:R-:W5:Y:S04]  /*57a0*/  LDSM.16.M88.4 R184, [R217+0x8800] ;  /* 0x00880000d9b8783b */ /* 0x000f680000000200 */
[----:B------:R-:W0:Y:S04]  /*57b0*/  LDGDEPBAR ;  /* 0x00000000000079af */ /* 0x000e280000000000 */
[----:B------:R-:W-:Y:S04]  /*57c0*/  LDSM.16.M88.4 R188, [R216] ;  /* 0x00000000d8bc783b */ /* 0x000fe80000000200 */
[----:B------:R-:W4:Y:S04]  /*57d0*/  LDSM.16.M88.4 R192, [R215] ;  /* 0x00000000d7c0783b */ /* 0x000f280000000200 */
[----:B------:R-:W4:Y:S04]  /*57e0*/  LDSM.16.M88.4 R196, [R216+0x2000] ;  /* 0x00200000d8c4783b */ /* 0x000f280000000200 */
[----:B-1----:R-:W1:Y:S01]  /*57f0*/  LDSM.16.M88.4 R200, [R207] ;  /* 0x00000000cfc8783b */ /* 0x002e620000000200 */
[-C--:B--2---:R-:W-:Y:S06]  /*5800*/  HMMA.16816.F32 R4, R172, R176.reuse, RZ ;  /* 0x000000b0ac04723c */ /* 0x084fec00000018ff */
[C---:B---3--:R-:W-:Y:S06]  /*5810*/  HMMA.16816.F32 R8, R180.reuse, R176, RZ ;  /* 0x000000b0b408723c */ /* 0x048fec00000018ff */
[-C--:B------:R-:W-:Y:S06]  /*5820*/  HMMA.16816.F32 R12, R180, R178.reuse, RZ ;  /* 0x000000b2b40c723c */ /* 0x080fec00000018ff */
[C---:B------:R-:W-:Y:S01]  /*5830*/  HMMA.16816.F32 R16, R172.reuse, R178, RZ ;  /* 0x000000b2ac10723c */ /* 0x040fe200000018ff */
[----:B------:R-:W-:Y:S05]  /*5840*/  LDSM.16.M88.4 R176, [R211+0x8000] ;  /* 0x00800000d3b0783b */ /* 0x000fea0000000200 */
[-C--:B-----5:R-:W-:Y:S06]  /*5850*/  HMMA.16816.F32 R20, R172, R184.reuse, RZ ;  /* 0x000000b8ac14723c */ /* 0x0a0fec00000018ff */
[C---:B------:R-:W-:Y:S06]  /*5860*/  HMMA.16816.F32 R24, R180.reuse, R184, RZ ;  /* 0x000000b8b418723c */ /* 0x040fec00000018ff */
[-C--:B------:R-:W-:Y:S01]  /*5870*/  HMMA.16816.F32 R28, R180, R186.reuse, RZ ;  /* 0x000000bab41c723c */ /* 0x080fe200000018ff */
[----:B------:R-:W-:Y:S05]  /*5880*/  LDSM.16.M88.4 R180, [R214+0x2000] ;  /* 0x00200000d6b4783b */ /* 0x000fea0000000200 */
[----:B------:R-:W-:Y:S01]  /*5890*/  HMMA.16816.F32 R32, R172, R186, RZ ;  /* 0x000000baac20723c */ /* 0x000fe200000018ff */
[----:B------:R-:W2:Y:S04]  /*58a0*/  LDSM.16.M88.4 R172, [R214] ;  /* 0x00000000d6ac783b */ /* 0x000ea80000000200 */
[----:B------:R-:W3:Y:S01]  /*58b0*/  LDSM.16.M88.4 R184, [R211+0x8800] ;  /* 0x00880000d3b8783b */ /* 0x000ee20000000200 */
[-C--:B----4-:R-:W-:Y:S06]  /*58c0*/  HMMA.16816.F32 R4, R188, R192.reuse, R4 ;  /* 0x000000c0bc04723c */ /* 0x090fec0000001804 */
[C---:B------:R-:W-:Y:S06]  /*58d0*/  HMMA.16816.F32 R8, R196.reuse, R192, R8 ;  /* 0x000000c0c408723c */ /* 0x040fec0000001808 */
[-C--:B------:R-:W-:Y:S06]  /*58e0*/  HMMA.16816.F32 R12, R196, R194.reuse, R12 ;  /* 0x000000c2c40c723c */ /* 0x080fec000000180c */
[C---:B------:R-:W-:Y:S01]  /*58f0*/  HMMA.16816.F32 R16, R188.reuse, R194, R16 ;  /* 0x000000c2bc10723c */ /* 0x040fe20000001810 */
[----:B------:R-:W-:Y:S05]  /*5900*/  LDSM.16.M88.4 R192, [R213] ;  /* 0x00000000d5c0783b */ /* 0x000fea0000000200 */
[-C--:B-1----:R-:W-:Y:S06]  /*5910*/  HMMA.16816.F32 R20, R188, R200.reuse, R20 ;  /* 0x000000c8bc14723c */ /* 0x082fec0000001814 */
[C---:B------:R-:W-:Y:S06]  /*5920*/  HMMA.16816.F32 R24, R196.reuse, R200, R24 ;  /* 0x000000c8c418723c */ /* 0x040fec0000001818 */
[-C--:B------:R-:W-:Y:S01]  /*5930*/  HMMA.16816.F32 R28, R196, R202.reuse, R28 ;  /* 0x000000cac41c723c */ /* 0x080fe2000000181c */
[----:B------:R-:W1:Y:S05]  /*5940*/  LDSM.16.M88.4 R196, [R206] ;  /* 0x00000000cec4783b */ /* 0x000e6a0000000200 */
[----:B------:R-:W-:Y:S01]  /*5950*/  HMMA.16816.F32 R32, R188, R202, R32 ;  /* 0x000000cabc20723c */ /* 0x000fe20000001820 */
[----:B------:R-:W4:Y:S04]  /*5960*/  LDSM.16.M88.4 R188, [R213+0x2000] ;  /* 0x00200000d5bc783b */ /* 0x000f280000000200 */
[----:B------:R-:W-:Y:S01]  /*5970*/  LDSM.16.M88.4 R200, [R217+0x9000] ;  /* 0x00900000d9c8783b */ /* 0x000fe20000000200 */
[-C--:B--2---:R-:W-:Y:S06]  /*5980*/  HMMA.16816.F32 R4, R172, R176.reuse, R4 ;  /* 0x000000b0ac04723c */ /* 0x084fec0000001804 */
[C---:B------:R-:W-:Y:S06]  /*5990*/  HMMA.16816.F32 R8, R180.reuse, R176, R8 ;  /* 0x000000b0b408723c */ /* 0x040fec0000001808 */
[-C--:B------:R-:W-:Y:S06]  /*59a0*/  HMMA.16816.F32 R12, R180, R178.reuse, R12 ;  /* 0x000000b2b40c723c */ /* 0x080fec000000180c */
[C---:B------:R-:W-:Y:S01]  /*59b0*/  HMMA.16816.F32 R16, R172.reuse, R178, R16 ;  /* 0x000000b2ac10723c */ /* 0x040fe20000001810 */
[----:B------:R-:W2:Y:S05]  /*59c0*/  LDSM.16.M88.4 R176, [R206+0x800] ;  /* 0x00080000ceb0783b */ /* 0x000eaa0000000200 */
[-C--:B---3--:R-:W-:Y:S06]  /*59d0*/  HMMA.16816.F32 R20, R172, R184.reuse, R20 ;  /* 0x000000b8ac14723c */ /* 0x088fec0000001814 */
[C---:B------:R-:W-:Y:S06]  /*59e0*/  HMMA.16816.F32 R24, R180.reuse, R184, R24 ;  /* 0x000000b8b418723c */ /* 0x040fec0000001818 */
[-C--:B------:R-:W-:Y:S01]  /*59f0*/  HMMA.16816.F32 R28, R180, R186.reuse, R28 ;  /* 0x000000bab41c723c */ /* 0x080fe2000000181c */
[----:B------:R-:W3:Y:S05]  /*5a00*/  LDSM.16.M88.4 R180, [R218+0x4000] ;  /* 0x00400000dab4783b */ /* 0x000eea0000000200 */
[----:B------:R-:W-:Y:S01]  /*5a10*/  HMMA.16816.F32 R32, R172, R186, R32 ;  /* 0x000000baac20723c */ /* 0x000fe20000001820 */
[----:B------:R-:W5:Y:S04]  /*5a20*/  LDSM.16.M88.4 R172, [R218+0x6000] ;  /* 0x00600000daac783b */ /* 0x000f680000000200 */
[----:B------:R-:W5:Y:S01]  /*5a30*/  LDSM.16.M88.4 R184, [R217+0x9800] ;  /* 0x00980000d9b8783b */ /* 0x000f620000000200 */
[-C--:B-1----:R-:W-:Y:S06]  /*5a40*/  HMMA.16816.F32 R4, R192, R196.reuse, R4 ;  /* 0x000000c4c004723c */ /* 0x082fec0000001804 */
[C---:B----4-:R-:W-:Y:S06]  /*5a50*/  HMMA.16816.F32 R8, R188.reuse, R196, R8 ;  /* 0x000000c4bc08723c */ /* 0x050fec0000001808 */
[-C--:B------:R-:W-:Y:S06]  /*5a60*/  HMMA.16816.F32 R12, R188, R198.reuse, R12 ;  /* 0x000000c6bc0c723c */ /* 0x080fec000000180c */
[C---:B------:R-:W-:Y:S01]  /*5a70*/  HMMA.16816.F32 R16, R192.reuse, R198, R16 ;  /* 0x000000c6c010723c */ /* 0x040fe20000001810 */
[----:B------:R-:W-:Y:S05]  /*5a80*/  LDSM.16.M88.4 R196, [R204] ;  /* 0x00000000ccc4783b */ /* 0x000fea0000000200 */
[-C--:B--2---:R-:W-:Y:S06]  /*5a90*/  HMMA.16816.F32 R20, R192, R176.reuse, R20 ;  /* 0x000000b0c014723c */ /* 0x084fec0000001814 */
[C---:B------:R-:W-:Y:S06]  /*5aa0*/  HMMA.16816.F32 R24, R188.reuse, R176, R24 ;  /* 0x000000b0bc18723c */ /* 0x040fec0000001818 */
[-C--:B------:R-:W-:Y:S01]  /*5ab0*/  HMMA.16816.F32 R28, R188, R178.reuse, R28 ;  /* 0x000000b2bc1c723c */ /* 0x080fe2000000181c */
[----:B------:R-:W-:Y:S05]  /*5ac0*/  LDSM.16.M88.4 R188, [R205] ;  /* 0x00000000cdbc783b */ /* 0x000fea0000000200 */
[----:B------:R-:W-:Y:S01]  /*5ad0*/  HMMA.16816.F32 R32, R192, R178, R32 ;  /* 0x000000b2c020723c */ /* 0x000fe20000001820 */
[----:B------:R-:W1:Y:S04]  /*5ae0*/  LDSM.16.M88.4 R176, [R216+0x4000] ;  /* 0x00400000d8b0783b */ /* 0x000e680000000200 */
[----:B------:R-:W2:Y:S01]  /*5af0*/  LDSM.16.M88.4 R192, [R216+0x6000] ;  /* 0x00600000d8c0783b */ /* 0x000ea20000000200 */
[-C--:B---3--:R-:W-:Y:S06]  /*5b00*/  HMMA.16816.F32 R4, R180, R200.reuse, R4 ;  /* 0x000000c8b404723c */ /* 0x088fec0000001804 */
        /* <DEDUP_REMOVED lines=11> */
[-C--:B-1----:R-:W-:Y:S06]  /*5bc0*/  HMMA.16816.F32 R4, R176, R188.reuse, R4 ;  /* 0x000000bcb004723c */ /* 0x082fec0000001804 */
[C---:B--2---:R-:W-:Y:S06]  /*5bd0*/  HMMA.16816.F32 R8, R192.reuse, R188, R8 ;  /* 0x000000bcc008723c */ /* 0x044fec0000001808 */
[-C--:B------:R-:W-:Y:S06]  /*5be0*/  HMMA.16816.F32 R12, R192, R190.reuse, R12 ;  /* 0x000000bec00c723c */ /* 0x080fec000000180c */
[C---:B------:R-:W-:Y:S01]  /*5bf0*/  HMMA.16816.F32 R16, R176.reuse, R190, R16 ;  /* 0x000000beb010723c */ /* 0x040fe20000001810 */
[----:B------:R-:W1:Y:S05]  /*5c00*/  LDSM.16.M88.4 R188, [R211+0x9800] ;  /* 0x00980000d3bc783b */ /* 0x000e6a0000000200 */
[-C--:B------:R-:W-:Y:S06]  /*5c10*/  HMMA.16816.F32 R20, R176, R196.reuse, R20 ;  /* 0x000000c4b014723c */ /* 0x080fec0000001814 */
[C---:B------:R-:W-:Y:S06]  /*5c20*/  HMMA.16816.F32 R24, R192.reuse, R196, R24 ;  /* 0x000000c4c018723c */ /* 0x040fec0000001818 */
[-C--:B------:R-:W-:Y:S01]  /*5c30*/  HMMA.16816.F32 R28, R192, R198.reuse, R28 ;  /* 0x000000c6c01c723c */ /* 0x080fe2000000181c */
[----:B------:R-:W2:Y:S05]  /*5c40*/  LDSM.16.M88.4 R192, [R213+0x4000] ;  /* 0x00400000d5c0783b */ /* 0x000eaa0000000200 */
[----:B------:R-:W-:Y:S01]  /*5c50*/  HMMA.16816.F32 R32, R176, R198, R32 ;  /* 0x000000c6b020723c */ /* 0x000fe20000001820 */
[----:B------:R-:W5:Y:S04]  /*5c60*/  LDSM.16.M88.4 R176, [R213+0x6000] ;  /* 0x00600000d5b0783b */ /* 0x000f680000000200 */
[----:B------:R-:W5:Y:S01]  /*5c70*/  LDSM.16.M88.4 R196, [R206+0x1800] ;  /* 0x00180000cec4783b */ /* 0x000f620000000200 */
[-C--:B---3--:R-:W-:Y:S01]  /*5c80*/  HMMA.16816.F32 R4, R172, R180.reuse, R4 ;  /* 0x000000b4ac04723c */ /* 0x088fe20000001804 */
[----:B------:R-:W-:Y:S04]  /*5c90*/  DEPBAR.LE SB0, 0x0 ;  /* 0x000080000000791a */ /* 0x000fe80000000000 */
[----:B------:R-:W-:Y:S01]  /*5ca0*/  BAR.SYNC.DEFER_BLOCKING 0x0 ;  /* 0x0000000000007b1d */ /* 0x000fe20000010000 */
[C---:B----4-:R-:W-:Y:S06]  /*5cb0*/  HMMA.16816.F32 R8, R184.reuse, R180, R8 ;  /* 0x000000b4b808723c */ /* 0x050fec0000001808 */
[-C--:B------:R-:W-:Y:S06]  /*5cc0*/  HMMA.16816.F32 R12, R184, R182.reuse, R12 ;  /* 0x000000b6b80c723c */ /* 0x080fec000000180c */
[C---:B------:R-:W-:Y:S06]  /*5cd0*/  HMMA.16816.F32 R16, R172.reuse, R182, R16 ;  /* 0x000000b6ac10723c */ /* 0x040fec0000001810 */
[-C--:B-1----:R-:W-:Y:S06]  /*5ce0*/  HMMA.16816.F32 R20, R172, R188.reuse, R20 ;  /* 0x000000bcac14723c */ /* 0x082fec0000001814 */
[C---:B------:R-:W-:Y:S06]  /*5cf0*/  HMMA.16816.F32 R24, R184.reuse, R188, R24 ;  /* 0x000000bcb818723c */ /* 0x040fec0000001818 */
[-C--:B------:R-:W-:Y:S06]  /*5d00*/  HMMA.16816.F32 R28, R184, R190.reuse, R28 ;  /* 0x000000beb81c723c */ /* 0x080fec000000181c */
[----:B------:R-:W-:Y:S06]  /*5d10*/  HMMA.16816.F32 R32, R172, R190, R32 ;  /* 0x000000beac20723c */ /* 0x000fec0000001820 */
[-C--:B--2---:R-:W-:Y:S06]  /*5d20*/  HMMA.16816.F32 R4, R192, R200.reuse, R4 ;  /* 0x000000c8c004723c */ /* 0x084fec0000001804 */
[C---:B-----5:R-:W-:Y:S06]  /*5d30*/  HMMA.16816.F32 R8, R176.reuse, R200, R8 ;  /* 0x000000c8b008723c */ /* 0x060fec0000001808 */
[-C--:B------:R-:W-:Y:S06]  /*5d40*/  HMMA.16816.F32 R12, R176, R202.reuse, R12 ;  /* 0x000000cab00c723c */ /* 0x080fec000000180c */
[C---:B------:R-:W-:Y:S06]  /*5d50*/  HMMA.16816.F32 R16, R192.reuse, R202, R16 ;  /* 0x000000cac010723c */ /* 0x040fec0000001810 */
[----:B------:R-:W-:Y:S01]  /*5d60*/  FMNMX.FTZ R164, R4, R167, !PT ;  /* 0x000000a704a47209 */ /* 0x000fe20007810000 */
[-C--:B------:R-:W-:Y:S04]  /*5d70*/  HMMA.16816.F32 R20, R192, R196.reuse, R20 ;  /* 0x000000c4c014723c */ /* 0x080fe80000001814 */
        /* <DEDUP_REMOVED lines=19> */
.L_x_1680:
[----:B-1----:R-:W-:Y:S01]  /*5eb0*/  FMNMX.FTZ R164, R8, R169, !PT ;  /* 0x000000a908a47209 */ /* 0x002fe20007810000 */
[----:B------:R-:W2:Y:S01]  /*5ec0*/  LDL.64 R186, [R1+0x18] ;  /* 0x0000180001ba7983 */ /* 0x000ea20000100a00 */
[C---:B------:R-:W-:Y:S02]  /*5ed0*/  IADD3 R175, R240.reuse, -0x61c88647, RZ ;  /* 0x9e3779b9f0af7810 */ /* 0x040fe40007ffe0ff */
[----:B------:R-:W-:Y:S02]  /*5ee0*/  IADD3 R177, R240, 0x3c6ef372, RZ ;  /* 0x3c6ef372f0b17810 */ /* 0x000fe40007ffe0ff */
[----:B------:R-:W-:Y:S01]  /*5ef0*/  ISETP.NE.AND P2, PT, R246, RZ, PT ;  /* 0x000000fff600720c */ /* 0x000fe20003f45270 */
[----:B------:R-:W3:Y:S06]  /*5f00*/  LDL.64 R188, [R1+0x8] ;  /* 0x0000080001bc7983 */ /* 0x000eec0000100a00 */
[----:B------:R-:W4:Y:S06]  /*5f10*/  LDL.64 R184, [R1] ;  /* 0x0000000001b87983 */ /* 0x000f2c0000100a00 */
[----:B------:R-:W5:Y:S06]  /*5f20*/  LDL.64 R182, [R1+0x10] ;  /* 0x0000100001b67983 */ /* 0x000f6c0000100a00 */
[----:B------:R-:W1:Y:S08]  /*5f30*/  SHFL.BFLY PT, R165, R170, 0x2, 0x1f ;  /* 0x0c401f00aaa57f89 */ /* 0x000e7000000e0000 */
[----:B------:R-:W1:Y:S02]  /*5f40*/  SHFL.BFLY PT, R3, R168, 0x2, 0x1f ;  /* 0x0c401f00a8037f89 */ /* 0x000e6400000e0000 */
[----:B-1----:R-:W-:Y:S02]  /*5f50*/  FMNMX.FTZ R173, R170, R165, !PT ;  /* 0x000000a5aaad7209 */ /* 0x002fe40007810000 */
[----:B------:R-:W-:Y:S04]  /*5f60*/  FMNMX.FTZ R174, R168, R3, !PT ;  /* 0x00000003a8ae7209 */ /* 0x000fe80007810000 */
[----:B------:R-:W1:Y:S01]  /*5f70*/  SHFL.BFLY PT, R166, R173, 0x1, 0x1f ;  /* 0x0c201f00ada67f89 */ /* 0x000e6200000e0000 */
[----:B------:R-:W-:Y:S07]  /*5f80*/  FMNMX.FTZ R3, R9, R164, !PT ;  /* 0x000000a409037209 */ /* 0x000fee0007810000 */
[----:B------:R-:W1:Y:S01]  /*5f90*/  SHFL.BFLY PT, R165, R174, 0x1, 0x1f ;  /* 0x0c201f00aea57f89 */ /* 0x000e6200000e0000 */
[----:B------:R-:W-:Y:S02]  /*5fa0*/  FMNMX.FTZ R164, R12, R3, !PT ;  /* 0x000000030ca47209 */ /* 0x000fe40007810000 */
[----:B------:R-:W-:Y:S02]  /*5fb0*/  IADD3 R3, R241, -0x4498517b, RZ ;  /* 0xbb67ae85f1037810 */ /* 0x000fe40007ffe0ff */
[----:B------:R-:W-:Y:S02]  /*5fc0*/  FMNMX.FTZ R179, R13, R164, !PT ;  /* 0x000000a40db37209 */ /* 0x000fe40007810000 */
[----:B------:R-:W-:Y:S02]  /*5fd0*/  FMNMX.FTZ R164, R10, R0, !PT ;  /* 0x000000000aa47209 */ /* 0x000fe40007810000 */
[----:B------:R-:W-:Y:S02]  /*5fe0*/  FMNMX.FTZ R168, R24, R179, !PT ;  /* 0x000000b318a87209 */ /* 0x000fe40007810000 */
[----:B-1----:R-:W-:Y:S02]  /*5ff0*/  FMNMX.FTZ R166, R173, R166, !PT ;  /* 0x000000a6ada67209 */ /* 0x002fe40007810000 */
[----:B------:R-:W-:Y:S03]  /*6000*/  FMNMX.FTZ R165, R174, R165, !PT ;  /* 0x000000a5aea57209 */ /* 0x000fe60007810000 */
[C---:B------:R-:W-:Y:S01]  /*6010*/  FMUL.FTZ R252, R166.reuse, UR4 ;  /* 0x00000004a6fc7c20 */ /* 0x040fe20008410000 */
[----:B------:R-:W-:Y:S01]  /*6020*/  FSETP.NEU.FTZ.AND P0, PT, R166, -INF , PT ;  /* 0xff800000a600780b */ /* 0x000fe20003f1d000 */
[C---:B------:R-:W-:Y:S03]  /*6030*/  FADD.FTZ R2, -R165.reuse, R2 ;  /* 0x00000002a5027221 */ /* 0x040fe60000010100 */
[----:B------:R-:W-:Y:S01]  /*6040*/  FSEL R252, R252, RZ, P0 ;  /* 0x000000fffcfc7208 */ /* 0x000fe20000000000 */
[C---:B------:R-:W-:Y:S01]  /*6050*/  FMUL.FTZ R248, R165.reuse, UR4 ;  /* 0x00000004a5f87c20 */ /* 0x040fe20008410000 */
[----:B------:R-:W-:Y:S03]  /*6060*/  FSETP.NEU.FTZ.AND P0, PT, R165, -INF , PT ;  /* 0xff800000a500780b */ /* 0x000fe60003f1d000 */
[--C-:B------:R-:W-:Y:S01]  /*6070*/  FFMA.FTZ R199, R4, UR4, -R252.reuse ;  /* 0x0000000404c77c23 */ /* 0x100fe200080108fc */
[----:B------:R-:W-:Y:S01]  /*6080*/  FSEL R248, R248, RZ, P0 ;  /* 0x000000fff8f87208 */ /* 0x000fe20000000000 */
[----:B------:R-:W-:Y:S04]  /*6090*/  FFMA.FTZ R21, R21, UR4, -R252 ;  /* 0x0000000415157c23 */ /* 0x000fe800080108fc */
[--C-:B------:R-:W-:Y:S01]  /*60a0*/  FFMA.FTZ R198, R6, UR4, -R248.reuse ;  /* 0x0000000406c67c23 */ /* 0x100fe200080108f8 */
[----:B------:R-:W-:Y:S10]  /*60b0*/  MUFU.EX2 R199, R199 ;  /* 0x000000c700c77308 */ /* 0x000ff40000000800 */
[----:B------:R-:W-:Y:S01]  /*60c0*/  MUFU.EX2 R198, R198 ;  /* 0x000000c600c67308 */ /* 0x000fe20000000800 */
[----:B--2---:R-:W-:Y:S01]  /*60d0*/  LOP3.LUT R172, R187, R245, R241, 0x96, !PT ;  /* 0x000000f5bbac7212 */ /* 0x004fe200078e96f1 */
[--C-:B------:R-:W-:Y:S01]  /*60e0*/  FFMA.FTZ R187, R19, UR4, -R248.reuse ;  /* 0x0000000413bb7c23 */ /* 0x100fe200080108f8 */
[-CC-:B------:R-:W-:Y:S02]  /*60f0*/  LOP3.LUT R180, R251, R186.reuse, R3.reuse, 0x96, !PT ;  /* 0x000000bafbb47212 */ /* 0x180fe400078e9603 */
[----:B------:R-:W-:Y:S01]  /*6100*/  IADD3 R245, R245, -0x1, RZ ;  /* 0xfffffffff5f57810 */ /* 0x000fe20007ffe0ff */
[----:B------:R-:W-:Y:S01]  /*6110*/  IMAD.WIDE.U32 R172, R172, -0x326172a9, RZ ;  /* 0xcd9e8d57acac7825 */ /* 0x000fe200078e00ff */
[----:B---3--:R-:W-:Y:S03]  /*6120*/  LOP3.LUT R174, R189, R186, R3, 0x96, !PT ;  /* 0x000000babdae7212 */ /* 0x008fe600078e9603 */
[----:B------:R-:W-:Y:S01]  /*6130*/  MUFU.EX2 R187, R187 ;  /* 0x000000bb00bb7308 */ /* 0x000fe20000000800 */
[----:B------:R-:W-:Y:S01]  /*6140*/  FMNMX.FTZ R3, R25, R168, !PT ;  /* 0x000000a819037209 */ /* 0x000fe20007810000 */
[----:B------:R-:W-:Y:S04]  /*6150*/  IMAD.WIDE.U32 R180, R180, -0x326172a9, RZ ;  /* 0xcd9e8d57b4b47825 */ /* 0x000fe800078e00ff */
[----:B------:R-:W-:Y:S01]  /*6160*/  FFMA.FTZ R186, R18, UR4, -R248 ;  /* 0x0000000412ba7c23 */ /* 0x000fe200080108f8 */
[--C-:B----4-:R-:W-:Y:S01]  /*6170*/  LOP3.LUT R176, R173, R184, R175.reuse, 0x96, !PT ;  /* 0x000000b8adb07212 */ /* 0x110fe200078e96af */
[--C-:B------:R-:W-:Y:S01]  /*6180*/  FFMA.FTZ R185, R17, UR4, -R252.reuse ;  /* 0x0000000411b97c23 */ /* 0x100fe200080108fc */
[----:B------:R-:W-:Y:S01]  /*6190*/  FFMA.FTZ R184, R16, UR4, -R252 ;  /* 0x0000000410b87c23 */ /* 0x000fe200080108fc */
[----:B------:R-:W-:Y:S01]  /*61a0*/  FFMA.FTZ R189, R7, UR4, -R248 ;  /* 0x0000000407bd7c23 */ /* 0x000fe200080108f8 */
[----:B------:R-:W-:Y:S01]  /*61b0*/  IADD3 R7, R240, -0x4ab325aa, RZ ;  /* 0xb54cda56f0077810 */ /* 0x000fe20007ffe0ff */
[----:B------:R-:W-:Y:S01]  /*61c0*/  MUFU.EX2 R186, R186 ;  /* 0x000000ba00ba7308 */ /* 0x000fe20000000800 */
[----:B-----5:R-:W-:Y:S01]  /*61d0*/  LOP3.LUT R170, R173, R182, R175, 0x96, !PT ;  /* 0x000000b6adaa7212 */ /* 0x020fe200078e96af */
[----:B------:R-:W-:Y:S01]  /*61e0*/  IMAD.WIDE.U32 R174, R174, -0x326172a9, RZ ;  /* 0xcd9e8d57aeae7825 */ /* 0x000fe200078e00ff */
[----:B------:R-:W-:Y:S02]  /*61f0*/  FMNMX.FTZ R173, R11, R164, !PT ;  /* 0x000000a40bad7209 */ /* 0x000fe40007810000 */
[----:B------:R-:W-:Y:S01]  /*6200*/  FMNMX.FTZ R182, R28, R3, !PT ;  /* 0x000000031cb67209 */ /* 0x000fe20007810000 */
[----:B------:R-:W-:Y:S01]  /*6210*/  FADD.FTZ R3, -R166, R167 ;  /* 0x000000a7a6037221 */ /* 0x000fe20000010100 */
[----:B------:R-:W-:Y:S01]  /*6220*/  FMNMX.FTZ R178, R14, R173, !PT ;  /* 0x000000ad0eb27209 */ /* 0x000fe20007810000 */
[----:B------:R-:W-:Y:S01]  /*6230*/  FMUL.FTZ R167, R2, UR4 ;  /* 0x0000000402a77c20 */ /* 0x000fe20008410000 */
[----:B------:R-:W-:Y:S01]  /*6240*/  FMNMX.FTZ R164, R29, R182, !PT ;  /* 0x000000b61da47209 */ /* 0x000fe20007810000 */
[----:B------:R-:W-:Y:S01]  /*6250*/  FMUL.FTZ R168, R3, UR4 ;  /* 0x0000000403a87c20 */ /* 0x000fe20008410000 */
[----:B------:R-:W-:Y:S01]  /*6260*/  FMNMX.FTZ R3, R15, R178, !PT ;  /* 0x000000b20f037209 */ /* 0x000fe20007810000 */
[----:B------:R-:W-:Y:S01]  /*6270*/  IMAD.WIDE.U32 R182, R176, -0x2daee0ad, RZ ;  /* 0xd2511f53b0b67825 */ /* 0x000fe200078e00ff */
[-CC-:B------:R-:W-:Y:S01]  /*6280*/  LOP3.LUT R178, R181, R172.reuse, R177.reuse, 0x96, !PT ;  /* 0x000000acb5b27212 */ /* 0x180fe200078e96b1 */
[----:B------:R-:W1:Y:S01]  /*6290*/  SHFL.BFLY PT, R173, R164, 0x2, 0x1f ;  /* 0x0c401f00a4ad7f89 */ /* 0x000e6200000e0000 */
[----:B------:R-:W-:Y:S01]  /*62a0*/  FMNMX.FTZ R2, R26, R3, !PT ;  /* 0x000000031a027209 */ /* 0x000fe20007810000 */
[----:B------:R-:W-:Y:S01]  /*62b0*/  MUFU.EX2 R184, R184 ;  /* 0x000000b800b87308 */ /* 0x000fe20000000800 */
[----:B------:R-:W-:Y:S01]  /*62c0*/  LOP3.LUT R172, R175, R172, R177, 0x96, !PT ;  /* 0x000000acafac7212 */ /* 0x000fe200078e96b1 */
[----:B------:R-:W-:Y:S01]  /*62d0*/  IMAD.WIDE.U32 R178, R178, -0x2daee0ad, RZ ;  /* 0xd2511f53b2b27825 */ /* 0x000fe200078e00ff */
[----:B------:R-:W-:Y:S02]  /*62e0*/  FMNMX.FTZ R3, R27, R2, !PT ;  /* 0x000000021b037209 */ /* 0x000fe40007810000 */
[C---:B------:R-:W-:Y:S02]  /*62f0*/  IADD3 R177, R241.reuse, 0x32370b8f, RZ ;  /* 0x32370b8ff1b17810 */ /* 0x040fe40007ffe0ff */
[----:B------:R-:W-:Y:S03]  /*6300*/  FMNMX.FTZ R2, R30, R3, !PT ;  /* 0x000000031e027209 */ /* 0x000fe60007810000 */
[----:B------:R-:W-:Y:S01]  /*6310*/  MUFU.EX2 R185, R185 ;  /* 0x000000b900b97308 */ /* 0x000fe20000000800 */
[----:B------:R-:W-:Y:S02]  /*6320*/  IADD3 R175, R241, 0x76cf5d0a, RZ ;  /* 0x76cf5d0af1af7810 */ /* 0x000fe40007ffe0ff */
[----:B------:R-:W-:Y:S02]  /*6330*/  FMNMX.FTZ R3, R31, R2, !PT ;  /* 0x000000021f037209 */ /* 0x000fe40007810000 */
[----:B------:R-:W-:Y:S02]  /*6340*/  LOP3.LUT R176, R179, R182, R177, 0x96, !PT ;  /* 0x000000b6b3b07212 */ /* 0x000fe400078e96b1 */
[--C-:B------:R-:W-:Y:S01]  /*6350*/  LOP3.LUT R16, R183, R250, R175.reuse, 0x96, !PT ;  /* 0x000000fab7107212 */ /* 0x100fe200078e96af */
[----:B------:R-:W2:Y:S01]  /*6360*/  SHFL.BFLY PT, R2, R3, 0x2, 0x1f ;  /* 0x0c401f0003027f89 */ /* 0x000ea200000e0000 */
[----:B------:R-:W-:Y:S01]  /*6370*/  IMAD.WIDE.U32 R182, R170, -0x2daee0ad, RZ ;  /* 0xd2511f53aab67825 */ /* 0x000fe200078e00ff */
[----:B------:R-:W-:Y:S01]  /*6380*/  IADD3 R170, R240, -0x255992d5, RZ ;  /* 0xdaa66d2bf0aa7810 */ /* 0x000fe20007ffe0ff */
[----:B------:R-:W-:Y:S02]  /*6390*/  MUFU.EX2 R189, R189 ;  /* 0x000000bd00bd7308 */ /* 0x000fe40000000800 */
[----:B------:R-:W-:Y:S01]  /*63a0*/  IMAD.WIDE.U32 R202, R16, -0x326172a9, RZ ;  /* 0xcd9e8d5710ca7825 */ /* 0x000fe200078e00ff */
[----:B-1----:R-:W-:Y:S02]  /*63b0*/  FMNMX.FTZ R164, R164, R173, !PT ;  /* 0x000000ada4a47209 */ /* 0x002fe40007810000 */
[----:B------:R-:W-:Y:S01]  /*63c0*/  LOP3.LUT R175, R183, R188, R175, 0x96, !PT ;  /* 0x000000bcb7af7212 */ /* 0x000fe200078e96af */
[----:B------:R-:W-:Y:S01]  /*63d0*/  IMAD.WIDE.U32 R172, R172, -0x2daee0ad, RZ ;  /* 0xd2511f53acac7825 */ /* 0x000fe200078e00ff */
[----:B------:R-:W-:Y:S01]  /*63e0*/  LOP3.LUT R16, R203, R180, R170, 0x96, !PT ;  /* 0x000000b4cb107212 */ /* 0x000fe200078e96aa */
[----:B------:R-:W1:Y:S02]  /*63f0*/  SHFL.BFLY PT, R17, R164, 0x1, 0x1f ;  /* 0x0c201f00a4117f89 */ /* 0x000e6400000e0000 */
[----:B------:R-:W-:Y:S01]  /*6400*/  FFMA.FTZ R188, R5, UR4, -R252 ;  /* 0x0000000405bc7c23 */ /* 0x000fe200080108fc */
[----:B------:R-:W-:Y:S01]  /*6410*/  IMAD.WIDE.U32 R18, R176, -0x326172a9, RZ ;  /* 0xcd9e8d57b0127825 */ /* 0x000fe200078e00ff */
[----:B------:R-:W-:Y:S01]  /*6420*/  LOP3.LUT R177, R173, R182, R177, 0x96, !PT ;  /* 0x000000b6adb17212 */ /* 0x000fe200078e96b1 */
[----:B------:R-:W3:Y:S01]  /*6430*/  MUFU.EX2 R168, R168 ;  /* 0x000000a800a87308 */ /* 0x000ee20000000800 */
[----:B------:R-:W-:Y:S01]  /*6440*/  IADD3 R173, R240, 0x78dde6e4, RZ ;  /* 0x78dde6e4f0ad7810 */ /* 0x000fe20007ffe0ff */
[----:B------:R-:W-:Y:S03]  /*6450*/  IMAD.WIDE.U32 R200, R175, -0x326172a9, RZ ;  /* 0xcd9e8d57afc87825 */ /* 0x000fe600078e00ff */
[--C-:B------:R-:W-:Y:S01]  /*6460*/  LOP3.LUT R202, R19, R202, R173.reuse, 0x96, !PT ;  /* 0x000000ca13ca7212 */ /* 0x100fe200078e96ad */
[----:B------:R-:W-:Y:S01]  /*6470*/  IMAD.WIDE.U32 R196, R177, -0x326172a9, RZ ;  /* 0xcd9e8d57b1c47825 */ /* 0x000fe200078e00ff */
[----:B------:R-:W-:Y:S03]  /*6480*/  LOP3.LUT R4, R201, R174, R170, 0x96, !PT ;  /* 0x000000aec9047212 */ /* 0x000fe600078e96aa */
[----:B------:R-:W-:Y:S01]  /*6490*/  MUFU.EX2 R188, R188 ;  /* 0x000000bc00bc7308 */ /* 0x000fe20000000800 */
[----:B--2---:R-:W-:Y:S01]  /*64a0*/  FMNMX.FTZ R2, R3, R2, !PT ;  /* 0x0000000203027209 */ /* 0x004fe20007810000 */
[----:B------:R-:W-:Y:S01]  /*64b0*/  IMAD.WIDE.U32 R174, R16, -0x2daee0ad, RZ ;  /* 0xd2511f5310ae7825 */ /* 0x000fe200078e00ff */
[----:B------:R-:W-:Y:S02]  /*64c0*/  LOP3.LUT R200, R197, R200, R173, 0x96, !PT ;  /* 0x000000c8c5c87212 */ /* 0x000fe400078e96ad */
[----:B------:R-:W-:Y:S01]  /*64d0*/  IADD3 R16, R241, -0x126145ec, RZ ;  /* 0xed9eba14f1107810 */ /* 0x000fe20007ffe0ff */
[----:B------:R-:W2:Y:S01]  /*64e0*/  SHFL.BFLY PT, R3, R2, 0x1, 0x1f ;  /* 0x0c201f0002037f89 */ /* 0x000ea200000e0000 */
[----:B------:R-:W-:Y:S03]  /*64f0*/  IMAD.WIDE.U32 R202, R202, -0x2daee0ad, RZ ;  /* 0xd2511f53caca7825 */ /* 0x000fe600078e00ff */
[----:B------:R-:W4:Y:S01]  /*6500*/  MUFU.EX2 R167, R167 ;  /* 0x000000a700a77308 */ /* 0x000f220000000800 */
[----:B---3--:R-:W-:Y:S01]  /*6510*/  FMUL.FTZ R36, R168, R36 ;  /* 0x00000024a8247220 */ /* 0x008fe20000410000 */
[----:B------:R-:W-:Y:S01]  /*6520*/  IMAD.WIDE.U32 R176, R4, -0x2daee0ad, RZ ;  /* 0xd2511f5304b07825 */ /* 0x000fe200078e00ff */
[----:B-1----:R-:W-:Y:S02]  /*6530*/  FMNMX.FTZ R164, R164, R17, !PT ;  /* 0x00000011a4a47209 */ /* 0x002fe40007810000 */
[--C-:B------:R-:W-:Y:S01]  /*6540*/  LOP3.LUT R4, R175, R178, R16.reuse, 0x96, !PT ;  /* 0x000000b2af047212 */ /* 0x100fe200078e9610 */
[----:B------:R-:W-:Y:S01]  /*6550*/  IMAD.WIDE.U32 R200, R200, -0x2daee0ad, RZ ;  /* 0xd2511f53c8c87825 */ /* 0x000fe200078e00ff */
[--C-:B------:R-:W-:Y:S03]  /*6560*/  LOP3.LUT R5, R203, R174, R233.reuse, 0x96, !PT ;  /* 0x000000aecb057212 */ /* 0x100fe600078e96e9 */
[C---:B------:R-:W-:Y:S01]  /*6570*/  FMUL.FTZ R170, R164.reuse, UR4 ;  /* 0x00000004a4aa7c20 */ /* 0x040fe20008410000 */
[----:B------:R-:W-:Y:S01]  /*6580*/  FSETP.NEU.FTZ.AND P0, PT, R164, -INF , PT ;  /* 0xff800000a400780b */ /* 0x000fe20003f1d000 */
[----:B------:R-:W-:Y:S01]  /*6590*/  FMUL.FTZ R37, R168, R37 ;  /* 0x00000025a8257220 */ /* 0x000fe20000410000 */
[----:B------:R-:W-:Y:S01]  /*65a0*/  LOP3.LUT R16, R177, R172, R16, 0x96, !PT ;  /* 0x000000acb1107212 */ /* 0x000fe200078e9610 */
[----:B------:R-:W-:Y:S01]  /*65b0*/  IMAD.WIDE.U32 R172, R4, -0x326172a9, RZ ;  /* 0xcd9e8d5704ac7825 */ /* 0x000fe200078e00ff */
[----:B------:R-:W-:Y:S02]  /*65c0*/  LOP3.LUT R6, R201, R176, R233, 0x96, !PT ;  /* 0x000000b0c9067212 */ /* 0x000fe400078e96e9 */
[----:B------:R-:W-:Y:S01]  /*65d0*/  FSEL R170, R170, RZ, P0 ;  /* 0x000000ffaaaa7208 */ /* 0x000fe20000000000 */
[----:B------:R-:W-:Y:S01]  /*65e0*/  IMAD.WIDE.U32 R4, R5, -0x326172a9, RZ ;  /* 0xcd9e8d5705047825 */ /* 0x000fe200078e00ff */
[----:B------:R-:W1:Y:S02]  /*65f0*/  LDSM.16.MT88.4 R176, [R212+0xa000] ;  /* 0x00a00000d4b0783b */ /* 0x000e640000004200 */
[----:B------:R-:W-:Y:S01]  /*6600*/  LOP3.LUT R201, R173, R18, R242, 0x96, !PT ;  /* 0x00000012adc97212 */ /* 0x000fe200078e96f2 */
[----:B------:R-:W-:Y:S01]  /*6610*/  IMAD.WIDE.U32 R194, R16, -0x326172a9, RZ ;  /* 0xcd9e8d5710c27825 */ /* 0x000fe200078e00ff */
[----:B--2---:R-:W-:Y:S03]  /*6620*/  FMNMX.FTZ R3, R2, R3, !PT ;  /* 0x0000000302037209 */ /* 0x004fe60007810000 */
[--C-:B------:R-:W-:Y:S01]  /*6630*/  FFMA.FTZ R190, R9, UR4, -R170.reuse ;  /* 0x0000000409be7c23 */ /* 0x100fe200080108aa */
[----:B------:R-:W-:Y:S01]  /*6640*/  IMAD.WIDE.U32 R16, R6, -0x326172a9, RZ ;  /* 0xcd9e8d5706107825 */ /* 0x000fe200078e00ff */
[C---:B------:R-:W-:Y:S03]  /*6650*/  FSETP.NEU.FTZ.AND P0, PT, R3.reuse, -INF , PT ;  /* 0xff8000000300780b */ /* 0x040fe60003f1d000 */
[----:B------:R-:W-:Y:S01]  /*6660*/  FMUL.FTZ R246, R3, UR4 ;  /* 0x0000000403f67c20 */ /* 0x000fe20008410000 */
[----:B------:R-:W-:Y:S01]  /*6670*/  LOP3.LUT R9, R4, 0xffff, RZ, 0xc0, !PT ;  /* 0x0000ffff04097812 */ /* 0x000fe200078ec0ff */
[----:B------:R-:W-:Y:S01]  /*6680*/  FFMA.FTZ R191, R8, UR4, -R170 ;  /* 0x0000000408bf7c23 */ /* 0x000fe200080108aa */
[--C-:B------:R-:W-:Y:S01]  /*6690*/  LOP3.LUT R6, R5, R172, R7.reuse, 0x96, !PT ;  /* 0x000000ac05067212 */ /* 0x100fe200078e9607 */
[----:B------:R-:W-:Y:S01]  /*66a0*/  FADD.FTZ R0, -R3, R0 ;  /* 0x0000000003007221 */ /* 0x000fe20000010100 */
[----:B------:R-:W-:Y:S01]  /*66b0*/  FSEL R246, R246, RZ, P0 ;  /* 0x000000fff6f67208 */ /* 0x000fe20000000000 */
[----:B------:R-:W-:Y:S01]  /*66c0*/  MUFU.EX2 R190, R190 ;  /* 0x000000be00be7308 */ /* 0x000fe20000000800 */
[----:B------:R-:W-:Y:S01]  /*66d0*/  LOP3.LUT R7, R17, R194, R7, 0x96, !PT ;  /* 0x000000c211077212 */ /* 0x000fe200078e9607 */
[----:B----4-:R-:W-:Y:S01]  /*66e0*/  FMUL.FTZ R38, R167, R38 ;  /* 0x00000026a7267220 */ /* 0x010fe20000410000 */
[----:B------:R-:W-:Y:S01]  /*66f0*/  LOP3.LUT R182, R4, 0xff, RZ, 0xc0, !PT ;  /* 0x000000ff04b67812 */ /* 0x000fe200078ec0ff */
[--C-:B------:R-:W-:Y:S01]  /*6700*/  FFMA.FTZ R193, R10, UR4, -R246.reuse ;  /* 0x000000040ac17c23 */ /* 0x100fe200080108f6 */
[----:B------:R-:W-:Y:S01]  /*6710*/  SHF.R.U32.HI R9, RZ, 0x8, R9 ;  /* 0x00000008ff097819 */ /* 0x000fe20000011609 */
[----:B------:R-:W-:Y:S01]  /*6720*/  FFMA.FTZ R192, R11, UR4, -R246 ;  /* 0x000000040bc07c23 */ /* 0x000fe200080108f6 */
[----:B------:R-:W-:Y:S03]  /*6730*/  SHF.R.U32.HI R10, RZ, 0x10, R7 ;  /* 0x00000010ff0a7819 */ /* 0x000fe60000011607 */
[----:B------:R-:W-:Y:S01]  /*6740*/  MUFU.EX2 R191, R191 ;  /* 0x000000bf00bf7308 */ /* 0x000fe20000000800 */
[----:B------:R-:W-:Y:S01]  /*6750*/  LOP3.LUT R19, R16, 0xffff, RZ, 0xc0, !PT ;  /* 0x0000ffff10137812 */ /* 0x000fe200078ec0ff */
[----:B------:R-:W-:Y:S01]  /*6760*/  FMUL.FTZ R39, R167, R39 ;  /* 0x00000027a7277220 */ /* 0x000fe20000410000 */
[----:B------:R-:W-:Y:S01]  /*6770*/  SHF.R.U32.HI R17, RZ, 0x10, R16 ;  /* 0x00000010ff117819 */ /* 0x000fe20000011610 */
[----:B------:R-:W-:Y:S01]  /*6780*/  FMUL.FTZ R48, R168, R48 ;  /* 0x00000030a8307220 */ /* 0x000fe20000410000 */
[----:B------:R-:W-:Y:S01]  /*6790*/  PRMT R182, R182, 0x5410, R9 ;  /* 0x00005410b6b67816 */ /* 0x000fe20000000009 */
[C---:B------:R-:W-:Y:S01]  /*67a0*/  FMUL.FTZ R49, R168.reuse, R49 ;  /* 0x00000031a8317220 */ /* 0x040fe20000410000 */
[C---:B------:R-:W-:Y:S03]  /*67b0*/  LOP3.LUT R9, R7.reuse, 0xffff, RZ, 0xc0, !PT ;  /* 0x0000ffff07097812 */ /* 0x040fe600078ec0ff */
[----:B------:R-:W-:Y:S01]  /*67c0*/  MUFU.EX2 R193, R193 ;  /* 0x000000c100c17308 */ /* 0x000fe20000000800 */
[----:B------:R-:W-:Y:S01]  /*67d0*/  LOP3.LUT R172, R7, 0xff, RZ, 0xc0, !PT ;  /* 0x000000ff07ac7812 */ /* 0x000fe200078ec0ff */
[C---:B------:R-:W-:Y:S01]  /*67e0*/  FMUL.FTZ R50, R167.reuse, R50 ;  /* 0x00000032a7327220 */ /* 0x040fe20000410000 */
[----:B------:R-:W-:Y:S01]  /*67f0*/  SHF.R.U32.HI R5, RZ, 0x10, R4 ;  /* 0x00000010ff057819 */ /* 0x000fe20000011604 */
[----:B------:R-:W-:Y:S01]  /*6800*/  FMUL.FTZ R51, R167, R51 ;  /* 0x00000033a7337220 */ /* 0x000fe20000410000 */
[----:B------:R-:W-:Y:S01]  /*6810*/  SHF.R.U32.HI R7, RZ, 0x18, R7 ;  /* 0x00000018ff077819 */ /* 0x000fe20000011607 */
[----:B------:R-:W-:Y:S01]  /*6820*/  FMUL.FTZ R52, R168, R52 ;  /* 0x00000034a8347220 */ /* 0x000fe20000410000 */
[----:B------:R-:W-:Y:S03]  /*6830*/  LOP3.LUT R10, R10, 0xff, RZ, 0xc0, !PT ;  /* 0x000000ff0a0a7812 */ /* 0x000fe600078ec0ff */
[----:B------:R-:W-:Y:S01]  /*6840*/  MUFU.EX2 R192, R192 ;  /* 0x000000c000c07308 */ /* 0x000fe20000000800 */
[----:B------:R-:W-:Y:S01]  /*6850*/  SHF.R.U32.HI R2, RZ, 0x18, R16 ;  /* 0x00000018ff027819 */ /* 0x000fe20000011610 */
[----:B------:R-:W-:Y:S01]  /*6860*/  FMUL.FTZ R53, R168, R53 ;  /* 0x00000035a8357220 */ /* 0x000fe20000410000 */
[----:B------:R-:W-:Y:S01]  /*6870*/  LOP3.LUT R17, R17, 0xff, RZ, 0xc0, !PT ;  /* 0x000000ff11117812 */ /* 0x000fe200078ec0ff */
[----:B------:R-:W-:Y:S01]  /*6880*/  FMUL.FTZ R54, R167, R54 ;  /* 0x00000036a7367220 */ /* 0x000fe20000410000 */
[----:B------:R-:W-:Y:S01]  /*6890*/  SHF.R.U32.HI R8, RZ, 0x18, R4 ;  /* 0x00000018ff087819 */ /* 0x000fe20000011604 */
[----:B------:R-:W-:Y:S01]  /*68a0*/  FADD.FTZ R4, -R164, R169 ;  /* 0x000000a9a4047221 */ /* 0x000fe20000010100 */
[----:B------:R-:W-:Y:S01]  /*68b0*/  LOP3.LUT R5, R5, 0xff, RZ, 0xc0, !PT ;  /* 0x000000ff05057812 */ /* 0x000fe200078ec0ff */
[----:B------:R-:W-:Y:S01]  /*68c0*/  FMUL.FTZ R55, R167, R55 ;  /* 0x00000037a7377220 */ /* 0x000fe20000410000 */
[----:B------:R-:W-:Y:S01]  /*68d0*/  PRMT R10, R10, 0x5410, R7 ;  /* 0x000054100a0a7816 */ /* 0x000fe20000000007 */
[C---:B------:R-:W-:Y:S01]  /*68e0*/  FMUL.FTZ R64, R168.reuse, R64 ;  /* 0x00000040a8407220 */ /* 0x040fe20000410000 */
[----:B------:R-:W-:Y:S01]  /*68f0*/  SHF.R.U32.HI R7, RZ, 0x10, R6 ;  /* 0x00000010ff077819 */ /* 0x000fe20000011606 */
[----:B------:R-:W-:Y:S01]  /*6900*/  FMUL.FTZ R65, R168, R65 ;  /* 0x00000041a8417220 */ /* 0x000fe20000410000 */
[----:B------:R-:W-:Y:S01]  /*6910*/  PRMT R2, R17, 0x5410, R2 ;  /* 0x0000541011027816 */ /* 0x000fe20000000002 */
[----:B------:R-:W-:Y:S01]  /*6920*/  FMUL.FTZ R66, R167, R66 ;  /* 0x00000042a7427220 */ /* 0x000fe20000410000 */
[----:B------:R-:W-:Y:S01]  /*6930*/  PRMT R8, R5, 0x5410, R8 ;  /* 0x0000541005087816 */ /* 0x000fe20000000008 */
[----:B------:R-:W-:Y:S01]  /*6940*/  FMUL.FTZ R67, R167, R67 ;  /* 0x00000043a7437220 */ /* 0x000fe20000410000 */
[----:B------:R-:W-:Y:S01]  /*6950*/  LOP3.LUT R5, R6, 0xffff, RZ, 0xc0, !PT ;  /* 0x0000ffff06057812 */ /* 0x000fe200078ec0ff */
[----:B------:R-:W-:Y:S01]  /*6960*/  FMUL.FTZ R68, R168, R68 ;  /* 0x00000044a8447220 */ /* 0x000fe20000410000 */
[----:B------:R-:W-:Y:S01]  /*6970*/  LOP3.LUT R180, R6, 0xff, RZ, 0xc0, !PT ;  /* 0x000000ff06b47812 */ /* 0x000fe200078ec0ff */
[C---:B------:R-:W-:Y:S01]  /*6980*/  FMUL.FTZ R69, R168.reuse, R69 ;  /* 0x00000045a8457220 */ /* 0x040fe20000410000 */
[----:B------:R-:W-:Y:S01]  /*6990*/  LOP3.LUT R7, R7, 0xff, RZ, 0xc0, !PT ;  /* 0x000000ff07077812 */ /* 0x000fe200078ec0ff */
[C---:B------:R-:W-:Y:S01]  /*69a0*/  FMUL.FTZ R70, R167.reuse, R70 ;  /* 0x00000046a7467220 */ /* 0x040fe20000410000 */
[----:B------:R-:W-:Y:S01]  /*69b0*/  SHF.R.U32.HI R6, RZ, 0x18, R6 ;  /* 0x00000018ff067819 */ /* 0x000fe20000011606 */
[----:B------:R-:W-:Y:S01]  /*69c0*/  FMUL.FTZ R71, R167, R71 ;  /* 0x00000047a7477220 */ /* 0x000fe20000410000 */
[--C-:B------:R-:W-:Y:S01]  /*69d0*/  HSET2.LE.AND R175, R2, R243.reuse, PT ;  /* 0x000000f302af7233 */ /* 0x100fe20003803000 */
[C---:B------:R-:W-:Y:S01]  /*69e0*/  FMUL.FTZ R80, R168.reuse, R80 ;  /* 0x00000050a8507220 */ /* 0x040fe20000410000 */
[----:B------:R-:W-:Y:S01]  /*69f0*/  F2FP.F16.F32.PACK_AB R2, R187, R186 ;  /* 0x000000babb02723e */ /* 0x000fe200000000ff */
[----:B------:R-:W-:Y:S01]  /*6a00*/  FMUL.FTZ R81, R168, R81 ;  /* 0x00000051a8517220 */ /* 0x000fe20000410000 */
[----:B------:R-:W-:Y:S01]  /*6a10*/  PRMT R6, R7, 0x5410, R6 ;  /* 0x0000541007067816 */ /* 0x000fe20000000006 */
[----:B------:R-:W-:Y:S01]  /*6a20*/  FMUL.FTZ R7, R167, R163 ;  /* 0x000000a3a7077220 */ /* 0x000fe20000410000 */
[----:B------:R-:W-:Y:S01]  /*6a30*/  LOP3.LUT R175, R175, R2, RZ, 0xc0, !PT ;  /* 0x00000002afaf7212 */ /* 0x000fe200078ec0ff */
[----:B------:R-:W-:Y:S01]  /*6a40*/  FMUL.FTZ R2, R4, UR4 ;  /* 0x0000000404027c20 */ /* 0x000fe20008410000 */
[----:B------:R-:W-:Y:S01]  /*6a50*/  LOP3.LUT R174, R16, 0xff, RZ, 0xc0, !PT ;  /* 0x000000ff10ae7812 */ /* 0x000fe200078ec0ff */
[C---:B------:R-:W-:Y:S01]  /*6a60*/  FMUL.FTZ R82, R167.reuse, R82 ;  /* 0x00000052a7527220 */ /* 0x040fe20000410000 */
[----:B------:R-:W-:Y:S01]  /*6a70*/  SHF.R.U32.HI R19, RZ, 0x8, R19 ;  /* 0x00000008ff137819 */ /* 0x000fe20000011613 */
[----:B------:R-:W-:Y:S01]  /*6a80*/  FMUL.FTZ R83, R167, R83 ;  /* 0x00000053a7537220 */ /* 0x000fe20000410000 */
[--C-:B------:R-:W-:Y:S01]  /*6a90*/  HSET2.LE.AND R181, R6, R243.reuse, PT ;  /* 0x000000f306b57233 */ /* 0x100fe20003803000 */
[----:B------:R-:W-:Y:S01]  /*6aa0*/  FMUL.FTZ R6, R0, UR4 ;  /* 0x0000000400067c20 */ /* 0x000fe20008410000 */
[----:B------:R-:W-:Y:S01]  /*6ab0*/  PRMT R174, R174, 0x5410, R19 ;  /* 0x00005410aeae7816 */ /* 0x000fe20000000013 */
[----:B------:R-:W2:Y:S01]  /*6ac0*/  MUFU.EX2 R2, R2 ;  /* 0x0000000200027308 */ /* 0x000ea20000000800 */
[----:B------:R-:W-:Y:S01]  /*6ad0*/  MOV R18, R196 ;  /* 0x000000c400127202 */ /* 0x000fe20000000f00 */
[--C-:B------:R-:W-:Y:S01]  /*6ae0*/  FFMA.FTZ R196, R14, UR4, -R246.reuse ;  /* 0x000000040ec47c23 */ /* 0x100fe200080108f6 */
[----:B------:R-:W-:Y:S01]  /*6af0*/  MOV R19, R197 ;  /* 0x000000c500137202 */ /* 0x000fe20000000f00 */
[----:B------:R-:W-:Y:S01]  /*6b00*/  FFMA.FTZ R197, R15, UR4, -R246 ;  /* 0x000000040fc57c23 */ /* 0x000fe200080108f6 */
[----:B------:R-:W-:Y:S01]  /*6b10*/  MOV R16, R194 ;  /* 0x000000c200107202 */ /* 0x000fe20000000f00 */
[--C-:B------:R-:W-:Y:S01]  /*6b20*/  FFMA.FTZ R194, R12, UR4, -R170.reuse ;  /* 0x000000040cc27c23 */ /* 0x100fe200080108aa */
[----:B------:R-:W-:Y:S01]  /*6b30*/  MOV R17, R195 ;  /* 0x000000c300117202 */ /* 0x000fe20000000f00 */
[----:B------:R-:W-:Y:S02]  /*6b40*/  FFMA.FTZ R195, R13, UR4, -R170 ;  /* 0x000000040dc37c23 */ /* 0x000fe400080108aa */
[----:B------:R-:W3:Y:S01]  /*6b50*/  MUFU.EX2 R0, R6 ;  /* 0x0000000600007308 */ /* 0x000ee20000000800 */
[----:B------:R-:W-:Y:S01]  /*6b60*/  SHF.R.U32.HI R9, RZ, 0x8, R9 ;  /* 0x00000008ff097819 */ /* 0x000fe20000011609 */
[C---:B------:R-:W-:Y:S01]  /*6b70*/  FMUL.FTZ R84, R168.reuse, R84 ;  /* 0x00000054a8547220 */ /* 0x040fe20000410000 */
[----:B------:R-:W-:Y:S01]  /*6b80*/  SHF.R.U32.HI R5, RZ, 0x8, R5 ;  /* 0x00000008ff057819 */ /* 0x000fe20000011605 */
[----:B------:R-:W-:Y:S01]  /*6b90*/  FMUL.FTZ R85, R168, R85 ;  /* 0x00000055a8557220 */ /* 0x000fe20000410000 */
[----:B------:R-:W-:Y:S01]  /*6ba0*/  PRMT R172, R172, 0x5410, R9 ;  /* 0x00005410acac7816 */ /* 0x000fe20000000009 */
[----:B------:R-:W-:Y:S01]  /*6bb0*/  FMUL.FTZ R86, R167, R86 ;  /* 0x00000056a7567220 */ /* 0x000fe20000410000 */
[--C-:B------:R-:W-:Y:S03]  /*6bc0*/  HSET2.LE.AND R174, R174, R243.reuse, PT ;  /* 0x000000f3aeae7233 */ /* 0x100fe60003803000 */
[----:B------:R-:W-:Y:S01]  /*6bd0*/  MUFU.EX2 R194, R194 ;  /* 0x000000c200c27308 */ /* 0x000fe20000000800 */
[----:B------:R-:W-:Y:S01]  /*6be0*/  PRMT R180, R180, 0x5410, R5 ;  /* 0x00005410b4b47816 */ /* 0x000fe20000000005 */
[C---:B--2---:R-:W-:Y:S01]  /*6bf0*/  FMUL.FTZ R9, R2.reuse, R157 ;  /* 0x0000009d02097220 */ /* 0x044fe20000410000 */
[----:B------:R-:W-:Y:S01]  /*6c00*/  F2FP.F16.F32.PACK_AB R5, R185, R184 ;  /* 0x000000b8b905723e */ /* 0x000fe200000000ff */
[C---:B------:R-:W-:Y:S01]  /*6c10*/  FMUL.FTZ R12, R2.reuse, R152 ;  /* 0x00000098020c7220 */ /* 0x040fe20000410000 */
[--C-:B------:R-:W-:Y:S01]  /*6c20*/  HSET2.LE.AND R172, R172, R243.reuse, PT ;  /* 0x000000f3acac7233 */ /* 0x100fe20003803000 */
[----:B------:R-:W-:Y:S01]  /*6c30*/  FMUL.FTZ R13, R2, R153 ;  /* 0x00000099020d7220 */ /* 0x000fe20000410000 */
[----:B------:R-:W-:Y:S03]  /*6c40*/  LOP3.LUT R174, R174, R5, RZ, 0xc0, !PT ;  /* 0x00000005aeae7212 */ /* 0x000fe600078ec0ff */
[----:B------:R-:W2:Y:S01]  /*6c50*/  MUFU.EX2 R195, R195 ;  /* 0x000000c300c37308 */ /* 0x000ea20000000800 */
[--C-:B------:R-:W-:Y:S01]  /*6c60*/  HSET2.LE.AND R173, R10, R243.reuse, PT ;  /* 0x000000f30aad7233 */ /* 0x100fe20003803000 */
[----:B---3--:R-:W-:Y:S01]  /*6c70*/  FMUL.FTZ R10, R0, R158 ;  /* 0x0000009e000a7220 */ /* 0x008fe20000410000 */
[----:B------:R-:W-:Y:S01]  /*6c80*/  F2FP.F16.F32.PACK_AB R5, R188, R199 ;  /* 0x000000c7bc05723e */ /* 0x000fe200000000ff */
[----:B------:R-:W-:Y:S01]  /*6c90*/  FMUL.FTZ R11, R0, R159 ;  /* 0x0000009f000b7220 */ /* 0x000fe20000410000 */
[----:B------:R-:W-:Y:S01]  /*6ca0*/  F2FP.F16.F32.PACK_AB R4, R189, R198 ;  /* 0x000000c6bd04723e */ /* 0x000fe200000000ff */
[----:B------:R-:W-:Y:S01]  /*6cb0*/  FMUL.FTZ R6, R167, R162 ;  /* 0x000000a2a7067220 */ /* 0x000fe20000410000 */
[--C-:B------:R-:W-:Y:S03]  /*6cc0*/  HSET2.LE.AND R183, R8, R243.reuse, PT ;  /* 0x000000f308b77233 */ /* 0x100fe60003803000 */
[----:B------:R-:W-:Y:S01]  /*6cd0*/  MUFU.EX2 R196, R196 ;  /* 0x000000c400c47308 */ /* 0x000fe20000000800 */
[----:B------:R-:W-:Y:S01]  /*6ce0*/  LOP3.LUT R172, R172, R5, RZ, 0xc0, !PT ;  /* 0x00000005acac7212 */ /* 0x000fe200078ec0ff */
[----:B------:R-:W-:Y:S01]  /*6cf0*/  FMUL.FTZ R8, R2, R156 ;  /* 0x0000009c02087220 */ /* 0x000fe20000410000 */
[----:B------:R-:W-:Y:S01]  /*6d00*/  LOP3.LUT R173, R173, R4, RZ, 0xc0, !PT ;  /* 0x00000004adad7212 */ /* 0x000fe200078ec0ff */
[----:B------:R-:W3:Y:S01]  /*6d10*/  LDSM.16.MT88.4 R156, [R210+0xa000] ;  /* 0x00a00000d29c783b */ /* 0x000ee20000004200 */
[--C-:B------:R-:W-:Y:S01]  /*6d20*/  HSET2.LE.AND R180, R180, R243.reuse, PT ;  /* 0x000000f3b4b47233 */ /* 0x100fe20003803000 */
[----:B------:R-:W-:Y:S01]  /*6d30*/  FMUL.FTZ R14, R0, R154 ;  /* 0x0000009a000e7220 */ /* 0x000fe20000410000 */
[----:B------:R-:W-:Y:S03]  /*6d40*/  F2FP.F16.F32.PACK_AB R5, R190, R191 ;  /* 0x000000bfbe05723e */ /* 0x000fe600000000ff */
[----:B------:R-:W4:Y:S01]  /*6d50*/  MUFU.EX2 R197, R197 ;  /* 0x000000c500c57308 */ /* 0x000f220000000800 */
[----:B------:R-:W-:Y:S01]  /*6d60*/  F2FP.F16.F32.PACK_AB R4, R192, R193 ;  /* 0x000000c1c004723e */ /* 0x000fe200000000ff */
[----:B------:R-:W-:Y:S01]  /*6d70*/  FMUL.FTZ R15, R0, R155 ;  /* 0x0000009b000f7220 */ /* 0x000fe20000410000 */
[----:B------:R-:W-:Y:S01]  /*6d80*/  LOP3.LUT R180, R180, R5, RZ, 0xc0, !PT ;  /* 0x00000005b4b47212 */ /* 0x000fe200078ec0ff */
[C---:B------:R-:W-:Y:S01]  /*6d90*/  FMUL.FTZ R40, R2.reuse, R40 ;  /* 0x0000002802287220 */ /* 0x040fe20000410000 */
[----:B------:R-:W-:Y:S01]  /*6da0*/  LOP3.LUT R181, R181, R4, RZ, 0xc0, !PT ;  /* 0x00000004b5b57212 */ /* 0x000fe200078ec0ff */
[----:B------:R-:W-:Y:S01]  /*6db0*/  FMUL.FTZ R41, R2, R41 ;  /* 0x0000002902297220 */ /* 0x000fe20000410000 */
[--C-:B------:R-:W-:Y:S01]  /*6dc0*/  HSET2.LE.AND R182, R182, R243.reuse, PT ;  /* 0x000000f3b6b67233 */ /* 0x100fe20003803000 */
[C---:B------:R-:W-:Y:S01]  /*6dd0*/  FMUL.FTZ R42, R0.reuse, R42 ;  /* 0x0000002a002a7220 */ /* 0x040fe20000410000 */
[----:B--2---:R-:W-:Y:S01]  /*6de0*/  F2FP.F16.F32.PACK_AB R5, R195, R194 ;  /* 0x000000c2c305723e */ /* 0x004fe200000000ff */
[----:B------:R-:W-:Y:S01]  /*6df0*/  FMUL.FTZ R43, R0, R43 ;  /* 0x0000002b002b7220 */ /* 0x000fe20000410000 */
[----:B------:R-:W-:Y:S01]  /*6e00*/  MOV R162, R18 ;  /* 0x0000001200a27202 */ /* 0x000fe20000000f00 */
[----:B------:R-:W-:Y:S01]  /*6e10*/  FMUL.FTZ R18, R167, R150 ;  /* 0x00000096a7127220 */ /* 0x000fe20000410000 */
[----:B------:R-:W-:Y:S01]  /*6e20*/  LOP3.LUT R182, R182, R5, RZ, 0xc0, !PT ;  /* 0x00000005b6b67212 */ /* 0x000fe200078ec0ff */
[C---:B------:R-:W-:Y:S01]  /*6e30*/  FMUL.FTZ R5, R168.reuse, R161 ;  /* 0x000000a1a8057220 */ /* 0x040fe20000410000 */
[----:B------:R-:W-:Y:S01]  /*6e40*/  MOV R161, R17 ;  /* 0x0000001100a17202 */ /* 0x000fe20000000f00 */
[----:B------:R-:W-:Y:S01]  /*6e50*/  FMUL.FTZ R17, R168, R149 ;  /* 0x00000095a8117220 */ /* 0x000fe20000410000 */
[----:B----4-:R-:W-:Y:S01]  /*6e60*/  F2FP.F16.F32.PACK_AB R4, R197, R196 ;  /* 0x000000c4c504723e */ /* 0x010fe200000000ff */
[----:B------:R-:W-:Y:S01]  /*6e70*/  FMUL.FTZ R44, R2, R44 ;  /* 0x0000002c022c7220 */ /* 0x000fe20000410000 */
[----:B------:R-:W-:Y:S01]  /*6e80*/  MOV R163, R19 ;  /* 0x0000001300a37202 */ /* 0x000fe20000000f00 */
[----:B------:R-:W-:Y:S01]  /*6e90*/  FMUL.FTZ R19, R167, R151 ;  /* 0x00000097a7137220 */ /* 0x000fe20000410000 */
[----:B------:R-:W-:Y:S01]  /*6ea0*/  LOP3.LUT R183, R183, R4, RZ, 0xc0, !PT ;  /* 0x00000004b7b77212 */ /* 0x000fe200078ec0ff */
[C---:B------:R-:W-:Y:S01]  /*6eb0*/  FMUL.FTZ R4, R168.reuse, R160 ;  /* 0x000000a0a8047220 */ /* 0x040fe20000410000 */
[----:B------:R-:W-:Y:S01]  /*6ec0*/  LDSM.16.MT88.4 R152, [R208+0xa000] ;  /* 0x00a00000d098783b */ /* 0x000fe20000004200 */
[----:B------:R-:W-:Y:S01]  /*6ed0*/  MOV R160, R16 ;  /* 0x0000001000a07202 */ /* 0x000fe20000000f00 */
[----:B------:R-:W-:Y:S01]  /*6ee0*/  FMUL.FTZ R16, R168, R148 ;  /* 0x00000094a8107220 */ /* 0x000fe20000410000 */
[C---:B------:R-:W-:Y:S01]  /*6ef0*/  FMUL.FTZ R60, R2.reuse, R60 ;  /* 0x0000003c023c7220 */ /* 0x040fe20000410000 */
[----:B------:R-:W-:Y:S01]  /*6f00*/  FMUL.FTZ R61, R2, R61 ;  /* 0x0000003d023d7220 */ /* 0x000fe20000410000 */
[C---:B------:R-:W-:Y:S01]  /*6f10*/  FMUL.FTZ R62, R0.reuse, R62 ;  /* 0x0000003e003e7220 */ /* 0x040fe20000410000 */
[-C--:B-1----:R-:W-:Y:S01]  /*6f20*/  HMMA.16816.F32 R4, R172, R176.reuse, R4 ;  /* 0x000000b0ac04723c */ /* 0x082fe20000001804 */
[----:B------:R1:W-:Y:S01]  /*6f30*/  MUFU.EX2 R163, R21 ;  /* 0x0000001500a37308 */ /* 0x0003e20000000800 */
[----:B------:R-:W2:Y:S03]  /*6f40*/  LDSM.16.MT88.4 R148, [R209+0xa000] ;  /* 0x00a00000d194783b */ /* 0x000ea60000004200 */
[----:B------:R-:W-:Y:S01]  /*6f50*/  FMUL.FTZ R63, R0, R63 ;  /* 0x0000003f003f7220 */ /* 0x000fe20000410000 */
[C---:B------:R-:W-:Y:S05]  /*6f60*/  HMMA.16816.F32 R8, R180.reuse, R176, R8 ;  /* 0x000000b0b408723c */ /* 0x040fea0000001808 */
[C---:B------:R-:W-:Y:S01]  /*6f70*/  FMUL.FTZ R76, R2.reuse, R76 ;  /* 0x0000004c024c7220 */ /* 0x040fe20000410000 */
[-C--:B------:R-:W-:Y:S05]  /*6f80*/  HMMA.16816.F32 R12, R180, R178.reuse, R12 ;  /* 0x000000b2b40c723c */ /* 0x080fea000000180c */
[C---:B------:R-:W-:Y:S01]  /*6f90*/  FMUL.FTZ R77, R2.reuse, R77 ;  /* 0x0000004d024d7220 */ /* 0x040fe20000410000 */
[C---:B------:R-:W-:Y:S05]  /*6fa0*/  HMMA.16816.F32 R16, R172.reuse, R178, R16 ;  /* 0x000000b2ac10723c */ /* 0x040fea0000001810 */
[C---:B-1----:R-:W-:Y:S01]  /*6fb0*/  FMUL.FTZ R21, R2.reuse, R141 ;  /* 0x0000008d02157220 */ /* 0x042fe20000410000 */
[-C--:B---3--:R-:W-:Y:S05]  /*6fc0*/  HMMA.16816.F32 R36, R172, R156.reuse, R36 ;  /* 0x0000009cac24723c */ /* 0x088fea0000001824 */
[----:B------:R-:W-:Y:S01]  /*6fd0*/  FMUL.FTZ R45, R2, R45 ;  /* 0x0000002d022d7220 */ /* 0x000fe20000410000 */
[C---:B------:R-:W-:Y:S05]  /*6fe0*/  HMMA.16816.F32 R40, R180.reuse, R156, R40 ;  /* 0x0000009cb428723c */ /* 0x040fea0000001828 */
[C---:B------:R-:W-:Y:S01]  /*6ff0*/  FMUL.FTZ R46, R0.reuse, R46 ;  /* 0x0000002e002e7220 */ /* 0x040fe20000410000 */
[C---:B------:R-:W-:Y:S01]  /*7000*/  FMUL.FTZ R47, R0.reuse, R47 ;  /* 0x0000002f002f7220 */ /* 0x040fe20000410000 */
[----:B------:R-:W-:Y:S01]  /*7010*/  LOP3.LUT R156, R161, R162, R242, 0x96, !PT ;  /* 0x000000a2a19c7212 */ /* 0x000fe200078e96f2 */
[----:B------:R-:W-:Y:S03]  /*7020*/  FMUL.FTZ R78, R0, R78 ;  /* 0x0000004e004e7220 */ /* 0x000fe60000410000 */
[----:B------:R-:W-:Y:S01]  /*7030*/  IADD3 R157, R241, 0x646e171e, RZ ;  /* 0x646e171ef19d7810 */ /* 0x000fe20007ffe0ff */
[----:B------:R-:W-:Y:S01]  /*7040*/  IMAD.WIDE.U32 R160, R156, -0x2daee0ad, RZ ;  /* 0xd2511f539ca07825 */ /* 0x000fe200078e00ff */
[-C--:B------:R-:W-:Y:S03]  /*7050*/  HMMA.16816.F32 R44, R180, R158.reuse, R44 ;  /* 0x0000009eb42c723c */ /* 0x080fe6000000182c */
[----:B------:R-:W-:Y:S01]  /*7060*/  FMUL.FTZ R79, R0, R79 ;  /* 0x0000004f004f7220 */ /* 0x000fe20000410000 */
[----:B------:R-:W-:Y:S01]  /*7070*/  FMUL.FTZ R87, R167, R87 ;  /* 0x00000057a7577220 */ /* 0x000fe20000410000 */
[----:B------:R-:W-:Y:S01]  /*7080*/  FFMA.FTZ R203, R33, UR4, -R252 ;  /* 0x0000000421cb7c23 */ /* 0x000fe200080108fc */
[C---:B------:R-:W-:Y:S05]  /*7090*/  HMMA.16816.F32 R48, R172.reuse, R158, R48 ;  /* 0x0000009eac30723c */ /* 0x040fea0000001830 */
[C---:B------:R-:W-:Y:S01]  /*70a0*/  FMUL.FTZ R56, R2.reuse, R56 ;  /* 0x0000003802387220 */ /* 0x040fe20000410000 */
[-C--:B--2---:R-:W-:Y:S01]  /*70b0*/  HMMA.16816.F32 R52, R172, R148.reuse, R52 ;  /* 0x00000094ac34723c */ /* 0x084fe20000001834 */
[----:B------:R-:W-:Y:S04]  /*70c0*/  MUFU.EX2 R203, R203 ;  /* 0x000000cb00cb7308 */ /* 0x000fe80000000800 */
[----:B------:R-:W-:Y:S01]  /*70d0*/  FMUL.FTZ R57, R2, R57 ;  /* 0x0000003902397220 */ /* 0x000fe20000410000 */
[C---:B------:R-:W-:Y:S01]  /*70e0*/  FMUL.FTZ R58, R0.reuse, R58 ;  /* 0x0000003a003a7220 */ /* 0x040fe20000410000 */
[----:B------:R-:W-:Y:S01]  /*70f0*/  FMUL.FTZ R59, R0, R59 ;  /* 0x0000003b003b7220 */ /* 0x000fe20000410000 */
[----:B------:R-:W-:Y:S03]  /*7100*/  LOP3.LUT R158, R160, 0xffff, RZ, 0xc0, !PT ;  /* 0x0000ffffa09e7812 */ /* 0x000fe600078ec0ff */
[----:B------:R-:W-:Y:S01]  /*7110*/  FMUL.FTZ R33, R2, R145 ;  /* 0x0000009102217220 */ /* 0x000fe20000410000 */
[C---:B------:R-:W-:Y:S01]  /*7120*/  FMUL.FTZ R92, R168.reuse, R92 ;  /* 0x0000005ca85c7220 */ /* 0x040fe20000410000 */
[----:B------:R-:W-:Y:S01]  /*7130*/  FMUL.FTZ R93, R168, R93 ;  /* 0x0000005da85d7220 */ /* 0x000fe20000410000 */
[C---:B------:R-:W-:Y:S04]  /*7140*/  HMMA.16816.F32 R56, R180.reuse, R148, R56 ;  /* 0x00000094b438723c */ /* 0x040fe80000001838 */
[C---:B------:R-:W-:Y:S01]  /*7150*/  FMUL.FTZ R94, R167.reuse, R94 ;  /* 0x0000005ea75e7220 */ /* 0x040fe20000410000 */
[----:B------:R-:W-:Y:S01]  /*7160*/  FMUL.FTZ R95, R167, R95 ;  /* 0x0000005fa75f7220 */ /* 0x000fe20000410000 */
[-C--:B------:R-:W-:Y:S05]  /*7170*/  HMMA.16816.F32 R60, R180, R150.reuse, R60 ;  /* 0x00000096b43c723c */ /* 0x080fea000000183c */
[----:B------:R-:W-:Y:S01]  /*7180*/  IMAD.WIDE.U32 R148, R201, -0x2daee0ad, RZ ;  /* 0xd2511f53c9947825 */ /* 0x000fe200078e00ff */
[C---:B------:R-:W-:Y:S05]  /*7190*/  HMMA.16816.F32 R64, R172.reuse, R150, R64 ;  /* 0x00000096ac40723c */ /* 0x040fea0000001840 */
[C---:B------:R-:W-:Y:S01]  /*71a0*/  FMUL.FTZ R72, R2.reuse, R72 ;  /* 0x0000004802487220 */ /* 0x040fe20000410000 */
[-C--:B------:R-:W-:Y:S05]  /*71b0*/  HMMA.16816.F32 R68, R172, R152.reuse, R68 ;  /* 0x00000098ac44723c */ /* 0x080fea0000001844 */
[----:B------:R-:W-:Y:S01]  /*71c0*/  FMUL.FTZ R73, R2, R73 ;  /* 0x0000004902497220 */ /* 0x000fe20000410000 */
[C---:B------:R-:W-:Y:S01]  /*71d0*/  FMUL.FTZ R74, R0.reuse, R74 ;  /* 0x0000004a004a7220 */ /* 0x040fe20000410000 */
[----:B------:R-:W-:Y:S01]  /*71e0*/  FMUL.FTZ R75, R0, R75 ;  /* 0x0000004b004b7220 */ /* 0x000fe20000410000 */
[----:B------:R-:W-:Y:S03]  /*71f0*/  LOP3.LUT R202, R149, R202, R157, 0x96, !PT ;  /* 0x000000ca95ca7212 */ /* 0x000fe600078e969d */
[C---:B------:R-:W-:Y:S01]  /*7200*/  LOP3.LUT R162, R148.reuse, 0xffff, RZ, 0xc0, !PT ;  /* 0x0000ffff94a27812 */ /* 0x040fe200078ec0ff */
[----:B------:R-:W-:Y:S01]  /*7210*/  FFMA.FTZ R201, R35, UR4, -R248 ;  /* 0x0000000423c97c23 */ /* 0x000fe200080108f8 */
[--C-:B------:R-:W-:Y:S01]  /*7220*/  SHF.R.U32.HI R159, RZ, 0x10, R148.reuse ;  /* 0x00000010ff9f7819 */ /* 0x100fe20000011694 */
[C---:B------:R-:W-:Y:S04]  /*7230*/  HMMA.16816.F32 R72, R180.reuse, R152, R72 ;  /* 0x00000098b448723c */ /* 0x040fe80000001848 */
[----:B------:R-:W-:Y:S01]  /*7240*/  LOP3.LUT R178, R148, 0xff, RZ, 0xc0, !PT ;  /* 0x000000ff94b27812 */ /* 0x000fe200078ec0ff */
[----:B------:R-:W-:Y:S01]  /*7250*/  FMUL.FTZ R35, R0, R147 ;  /* 0x0000009300237220 */ /* 0x000fe20000410000 */
[-C--:B------:R-:W-:Y:S01]  /*7260*/  HMMA.16816.F32 R76, R180, R154.reuse, R76 ;  /* 0x0000009ab44c723c */ /* 0x080fe2000000184c */
[----:B------:R-:W-:Y:S04]  /*7270*/  MUFU.EX2 R201, R201 ;  /* 0x000000c900c97308 */ /* 0x000fe80000000800 */
[----:B------:R-:W-:Y:S01]  /*7280*/  SHF.R.U32.HI R156, RZ, 0x18, R148 ;  /* 0x00000018ff9c7819 */ /* 0x000fe20000011694 */
[C---:B------:R-:W-:Y:S01]  /*7290*/  HMMA.16816.F32 R80, R172.reuse, R154, R80 ;  /* 0x0000009aac50723c */ /* 0x040fe20000001850 */
[----:B------:R-:W1:Y:S04]  /*72a0*/  LDSM.16.MT88.4 R148, [R212+0xb000] ;  /* 0x00b00000d494783b */ /* 0x000e680000004200 */
[----:B------:R-:W-:Y:S01]  /*72b0*/  LOP3.LUT R152, R160, 0xff, RZ, 0xc0, !PT ;  /* 0x000000ffa0987812 */ /* 0x000fe200078ec0ff */
[C---:B------:R-:W-:Y:S01]  /*72c0*/  FMUL.FTZ R88, R2.reuse, R88 ;  /* 0x0000005802587220 */ /* 0x040fe20000410000 */
[----:B------:R-:W-:Y:S01]  /*72d0*/  SHF.R.U32.HI R153, RZ, 0x8, R158 ;  /* 0x00000008ff997819 */ /* 0x000fe2000001169e */
[----:B------:R-:W-:Y:S03]  /*72e0*/  FMUL.FTZ R89, R2, R89 ;  /* 0x0000005902597220 */ /* 0x000fe60000410000 */
[----:B------:R-:W-:Y:S01]  /*72f0*/  PRMT R158, R152, 0x5410, R153 ;  /* 0x00005410989e7816 */ /* 0x000fe20000000099 */
[C---:B------:R-:W-:Y:S01]  /*7300*/  FMUL.FTZ R90, R0.reuse, R90 ;  /* 0x0000005a005a7220 */ /* 0x040fe20000410000 */
[----:B------:R-:W-:Y:S01]  /*7310*/  SHF.R.U32.HI R153, RZ, 0x8, R162 ;  /* 0x00000008ff997819 */ /* 0x000fe200000116a2 */
[----:B------:R-:W-:Y:S01]  /*7320*/  FMUL.FTZ R91, R0, R91 ;  /* 0x0000005b005b7220 */ /* 0x000fe20000410000 */
[----:B------:R-:W-:Y:S01]  /*7330*/  SHF.R.U32.HI R152, RZ, 0x10, R160 ;  /* 0x00000010ff987819 */ /* 0x000fe200000116a0 */
[----:B------:R-:W-:Y:S01]  /*7340*/  FMUL.FTZ R96, R168, R96 ;  /* 0x00000060a8607220 */ /* 0x000fe20000410000 */
[----:B------:R-:W-:Y:S01]  /*7350*/  PRMT R178, R178, 0x5410, R153 ;  /* 0x00005410b2b27816 */ /* 0x000fe20000000099 */
[----:B------:R-:W-:Y:S01]  /*7360*/  FMUL.FTZ R97, R168, R97 ;  /* 0x00000061a8617220 */ /* 0x000fe20000410000 */
[C---:B------:R-:W-:Y:S01]  /*7370*/  LOP3.LUT R153, R202.reuse, 0xffff, RZ, 0xc0, !PT ;  /* 0x0000ffffca997812 */ /* 0x040fe200078ec0ff */
[C---:B------:R-:W-:Y:S01]  /*7380*/  FMUL.FTZ R98, R167.reuse, R98 ;  /* 0x00000062a7627220 */ /* 0x040fe20000410000 */
[----:B------:R-:W-:Y:S01]  /*7390*/  LOP3.LUT R176, R202, 0xff, RZ, 0xc0, !PT ;  /* 0x000000ffcab07812 */ /* 0x000fe200078ec0ff */
[----:B------:R-:W-:Y:S01]  /*73a0*/  FMUL.FTZ R99, R167, R99 ;  /* 0x00000063a7637220 */ /* 0x000fe20000410000 */
[----:B------:R-:W-:Y:S01]  /*73b0*/  SHF.R.U32.HI R153, RZ, 0x8, R153 ;  /* 0x00000008ff997819 */ /* 0x000fe20000011699 */
[----:B------:R-:W-:Y:S01]  /*73c0*/  FMUL.FTZ R104, R168, R104 ;  /* 0x00000068a8687220 */ /* 0x000fe20000410000 */
[----:B------:R-:W-:Y:S01]  /*73d0*/  LOP3.LUT R157, R161, R200, R157, 0x96, !PT ;  /* 0x000000c8a19d7212 */ /* 0x000fe200078e969d */
[----:B------:R-:W-:Y:S01]  /*73e0*/  FFMA.FTZ R200, R32, UR4, -R252 ;  /* 0x0000000420c87c23 */ /* 0x000fe200080108fc */
[----:B------:R-:W-:Y:S01]  /*73f0*/  SHF.R.U32.HI R161, RZ, 0x18, R160 ;  /* 0x00000018ffa17819 */ /* 0x000fe200000116a0 */
[----:B------:R-:W-:Y:S01]  /*7400*/  FMUL.FTZ R32, R2, R144 ;  /* 0x0000009002207220 */ /* 0x000fe20000410000 */
[----:B------:R-:W-:Y:S01]  /*7410*/  LOP3.LUT R160, R152, 0xff, RZ, 0xc0, !PT ;  /* 0x000000ff98a07812 */ /* 0x000fe200078ec0ff */
[----:B------:R-:W-:Y:S01]  /*7420*/  FFMA.FTZ R144, R20, UR4, -R252 ;  /* 0x0000000414907c23 */ /* 0x000fe200080108fc */
[----:B------:R-:W-:Y:S01]  /*7430*/  PRMT R176, R176, 0x5410, R153 ;  /* 0x00005410b0b07816 */ /* 0x000fe20000000099 */
[----:B------:R-:W-:Y:S01]  /*7440*/  FMUL.FTZ R105, R168, R105 ;  /* 0x00000069a8697220 */ /* 0x000fe20000410000 */
[----:B------:R-:W2:Y:S01]  /*7450*/  LDSM.16.MT88.4 R152, [R210+0xb000] ;  /* 0x00b00000d298783b */ /* 0x000ea20000004200 */
[----:B------:R3:W-:Y:S01]  /*7460*/  MUFU.EX2 R252, R144 ;  /* 0x0000009000fc7308 */ /* 0x0007e20000000800 */
[----:B------:R-:W-:Y:S01]  /*7470*/  PRMT R160, R160, 0x5410, R161 ;  /* 0x00005410a0a07816 */ /* 0x000fe200000000a1 */
[C---:B------:R-:W-:Y:S01]  /*7480*/  FMUL.FTZ R106, R167.reuse, R106 ;  /* 0x0000006aa76a7220 */ /* 0x040fe20000410000 */
[--C-:B------:R-:W-:Y:S01]  /*7490*/  SHF.R.U32.HI R161, RZ, 0x10, R202.reuse ;  /* 0x00000010ffa17819 */ /* 0x100fe200000116ca */
[----:B------:R-:W-:Y:S01]  /*74a0*/  FMUL.FTZ R107, R167, R107 ;  /* 0x0000006ba76b7220 */ /* 0x000fe20000410000 */
[----:B------:R-:W-:Y:S01]  /*74b0*/  SHF.R.U32.HI R162, RZ, 0x18, R202 ;  /* 0x00000018ffa27819 */ /* 0x000fe200000116ca */
[C---:B------:R-:W-:Y:S01]  /*74c0*/  FMUL.FTZ R112, R168.reuse, R112 ;  /* 0x00000070a8707220 */ /* 0x040fe20000410000 */
[-C--:B-1----:R-:W-:Y:S03]  /*74d0*/  HMMA.16816.F32 R84, R172, R148.reuse, R84 ;  /* 0x00000094ac54723c */ /* 0x082fe60000001854 */
[----:B------:R-:W1:Y:S01]  /*74e0*/  MUFU.EX2 R200, R200 ;  /* 0x000000c800c87308 */ /* 0x000e620000000800 */
[----:B------:R-:W-:Y:S01]  /*74f0*/  LOP3.LUT R159, R159, 0xff, RZ, 0xc0, !PT ;  /* 0x000000ff9f9f7812 */ /* 0x000fe200078ec0ff */
[----:B------:R-:W-:Y:S01]  /*7500*/  FMUL.FTZ R113, R168, R113 ;  /* 0x00000071a8717220 */ /* 0x000fe20000410000 */
[----:B------:R-:W-:Y:S01]  /*7510*/  LOP3.LUT R145, R161, 0xff, RZ, 0xc0, !PT ;  /* 0x000000ffa1917812 */ /* 0x000fe200078ec0ff */
[C---:B------:R-:W-:Y:S04]  /*7520*/  HMMA.16816.F32 R88, R180.reuse, R148, R88 ;  /* 0x00000094b458723c */ /* 0x040fe80000001858 */
[----:B------:R-:W-:Y:S01]  /*7530*/  PRMT R156, R159, 0x5410, R156 ;  /* 0x000054109f9c7816 */ /* 0x000fe2000000009c */
[----:B------:R-:W-:Y:S01]  /*7540*/  FFMA.FTZ R159, R34, UR4, -R248 ;  /* 0x00000004229f7c23 */ /* 0x000fe200080108f8 */
[----:B------:R-:W-:Y:S01]  /*7550*/  FMUL.FTZ R34, R0, R146 ;  /* 0x0000009200227220 */ /* 0x000fe20000410000 */
[----:B------:R-:W-:Y:S02]  /*7560*/  LOP3.LUT R149, R157, 0xffff, RZ, 0xc0, !PT ;  /* 0x0000ffff9d957812 */ /* 0x000fe400078ec0ff */
[----:B------:R4:W5:Y:S02]  /*7570*/  MUFU.EX2 R202, R159 ;  /* 0x0000009f00ca7308 */ /* 0x0009640000000800 */
[----:B------:R-:W-:Y:S01]  /*7580*/  PRMT R162, R145, 0x5410, R162 ;  /* 0x0000541091a27816 */ /* 0x000fe200000000a2 */
[C---:B------:R-:W-:Y:S01]  /*7590*/  FMUL.FTZ R116, R168.reuse, R116 ;  /* 0x00000074a8747220 */ /* 0x040fe20000410000 */
[----:B---3--:R-:W3:Y:S01]  /*75a0*/  LDSM.16.MT88.4 R144, [R209+0xb000] ;  /* 0x00b00000d190783b */ /* 0x008ee20000004200 */
[-C--:B------:R-:W-:Y:S03]  /*75b0*/  HMMA.16816.F32 R32, R180, R150.reuse, R32 ;  /* 0x00000096b420723c */ /* 0x080fe60000001820 */
[----:B------:R-:W-:Y:S01]  /*75c0*/  LOP3.LUT R148, R157, 0xff, RZ, 0xc0, !PT ;  /* 0x000000ff9d947812 */ /* 0x000fe200078ec0ff */
[----:B------:R-:W-:Y:S01]  /*75d0*/  FMUL.FTZ R117, R168, R117 ;  /* 0x00000075a8757220 */ /* 0x000fe20000410000 */
[----:B------:R-:W-:Y:S01]  /*75e0*/  SHF.R.U32.HI R149, RZ, 0x8, R149 ;  /* 0x00000008ff957819 */ /* 0x000fe20000011695 */
[C---:B------:R-:W-:Y:S05]  /*75f0*/  HMMA.16816.F32 R92, R172.reuse, R150, R92 ;  /* 0x00000096ac5c723c */ /* 0x040fea000000185c */
[----:B------:R-:W-:Y:S01]  /*7600*/  PRMT R148, R148, 0x5410, R149 ;  /* 0x0000541094947816 */ /* 0x000fe20000000095 */
[-C--:B--2---:R-:W-:Y:S05]  /*7610*/  HMMA.16816.F32 R96, R172, R152.reuse, R96 ;  /* 0x00000098ac60723c */ /* 0x084fea0000001860 */
[----:B------:R-:W-:Y:S01]  /*7620*/  FFMA.FTZ R149, R22, UR4, -R248 ;  /* 0x0000000416957c23 */ /* 0x000fe200080108f8 */
[C---:B------:R-:W-:Y:S01]  /*7630*/  FMUL.FTZ R100, R2.reuse, R100 ;  /* 0x0000006402647220 */ /* 0x040fe20000410000 */
[----:B------:R-:W-:Y:S01]  /*7640*/  FMUL.FTZ R101, R2, R101 ;  /* 0x0000006502657220 */ /* 0x000fe20000410000 */
[C---:B------:R-:W-:Y:S01]  /*7650*/  FMUL.FTZ R102, R0.reuse, R102 ;  /* 0x0000006600667220 */ /* 0x040fe20000410000 */
[----:B------:R2:W5:Y:S02]  /*7660*/  MUFU.EX2 R177, R149 ;  /* 0x0000009500b17308 */ /* 0x0005640000000800 */
[C---:B------:R-:W-:Y:S01]  /*7670*/  FMUL.FTZ R103, R0.reuse, R103 ;  /* 0x0000006700677220 */ /* 0x040fe20000410000 */
[--C-:B------:R-:W-:Y:S01]  /*7680*/  SHF.R.U32.HI R169, RZ, 0x10, R157.reuse ;  /* 0x00000010ffa97819 */ /* 0x100fe2000001169d */
[----:B------:R-:W-:Y:S01]  /*7690*/  FMUL.FTZ R22, R0, R142 ;  /* 0x0000008e00167220 */ /* 0x000fe20000410000 */
[----:B------:R-:W-:Y:S01]  /*76a0*/  SHF.R.U32.HI R20, RZ, 0x18, R157 ;  /* 0x00000018ff147819 */ /* 0x000fe2000001169d */
[----:B------:R-:W-:Y:S01]  /*76b0*/  FFMA.FTZ R150, R29, UR4, -R170 ;  /* 0x000000041d967c23 */ /* 0x000fe200080108aa */
[----:B------:R-:W-:Y:S01]  /*76c0*/  LOP3.LUT R169, R169, 0xff, RZ, 0xc0, !PT ;  /* 0x000000ffa9a97812 */ /* 0x000fe200078ec0ff */
[----:B------:R-:W-:Y:S01]  /*76d0*/  FFMA.FTZ R151, R27, UR4, -R246 ;  /* 0x000000041b977c23 */ /* 0x000fe200080108f6 */
[C---:B------:R-:W-:Y:S04]  /*76e0*/  HMMA.16816.F32 R100, R180.reuse, R152, R100 ;  /* 0x00000098b464723c */ /* 0x040fe80000001864 */
[----:B------:R-:W-:Y:S01]  /*76f0*/  PRMT R169, R169, 0x5410, R20 ;  /* 0x00005410a9a97816 */ /* 0x000fe20000000014 */
[----:B------:R-:W-:Y:S01]  /*7700*/  FFMA.FTZ R248, R23, UR4, -R248 ;  /* 0x0000000417f87c23 */ /* 0x000fe200080108f8 */
[----:B------:R-:W-:Y:S01]  /*7710*/  FMUL.FTZ R20, R2, R140 ;  /* 0x0000008c02147220 */ /* 0x000fe20000410000 */
[----:B------:R-:W-:Y:S01]  /*7720*/  FMUL.FTZ R23, R0, R143 ;  /* 0x0000008f00177220 */ /* 0x000fe20000410000 */
[--C-:B----4-:R-:W-:Y:S01]  /*7730*/  FFMA.FTZ R159, R24, UR4, -R170.reuse ;  /* 0x00000004189f7c23 */ /* 0x110fe200080108aa */
[----:B------:R-:W4:Y:S02]  /*7740*/  LDSM.16.MT88.4 R140, [R208+0xb000] ;  /* 0x00b00000d08c783b */ /* 0x000f240000004200 */
[--C-:B------:R-:W-:Y:S01]  /*7750*/  FFMA.FTZ R153, R25, UR4, -R170.reuse ;  /* 0x0000000419997c23 */ /* 0x100fe200080108aa */
[----:B--2---:R-:W-:Y:S01]  /*7760*/  FFMA.FTZ R149, R28, UR4, -R170 ;  /* 0x000000041c957c23 */ /* 0x004fe200080108aa */
[C---:B------:R-:W-:Y:S01]  /*7770*/  FMUL.FTZ R27, R167.reuse, R139 ;  /* 0x0000008ba71b7220 */ /* 0x040fe20000410000 */
[-C--:B------:R-:W-:Y:S01]  /*7780*/  HMMA.16816.F32 R20, R180, R154.reuse, R20 ;  /* 0x0000009ab414723c */ /* 0x080fe20000001814 */
[----:B------:R-:W-:Y:S02]  /*7790*/  MUFU.EX2 R179, R159 ;  /* 0x0000009f00b37308 */ /* 0x000fe40000000800 */
[--C-:B------:R-:W-:Y:S01]  /*77a0*/  FFMA.FTZ R152, R30, UR4, -R246.reuse ;  /* 0x000000041e987c23 */ /* 0x100fe200080108f6 */
[----:B------:R-:W-:Y:S01]  /*77b0*/  FMUL.FTZ R30, R0, R134 ;  /* 0x00000086001e7220 */ /* 0x000fe20000410000 */
[--C-:B------:R-:W-:Y:S01]  /*77c0*/  FFMA.FTZ R157, R26, UR4, -R246.reuse ;  /* 0x000000041a9d7c23 */ /* 0x100fe200080108f6 */
[C---:B------:R-:W-:Y:S05]  /*77d0*/  HMMA.16816.F32 R104, R172.reuse, R154, R104 ;  /* 0x0000009aac68723c */ /* 0x040fea0000001868 */
[----:B------:R-:W-:Y:S01]  /*77e0*/  MUFU.EX2 R161, R153 ;  /* 0x0000009900a17308 */ /* 0x000fe20000000800 */
[C---:B------:R-:W-:Y:S01]  /*77f0*/  FMUL.FTZ R24, R168.reuse, R136 ;  /* 0x00000088a8187220 */ /* 0x040fe20000410000 */
[----:B------:R-:W-:Y:S01]  /*7800*/  FMUL.FTZ R25, R168, R137 ;  /* 0x00000089a8197220 */ /* 0x000fe20000410000 */
[----:B------:R-:W-:Y:S03]  /*7810*/  FMUL.FTZ R26, R167, R138 ;  /* 0x0000008aa71a7220 */ /* 0x000fe60000410000 */
[----:B------:R-:W-:Y:S04]  /*7820*/  FFMA.FTZ R246, R31, UR4, -R246 ;  /* 0x000000041ff67c23 */ /* 0x000fe800080108f6 */
[----:B------:R-:W-:Y:S01]  /*7830*/  MUFU.EX2 R159, R151 ;  /* 0x00000097009f7308 */ /* 0x000fe20000000800 */
[C---:B------:R-:W-:Y:S01]  /*7840*/  FMUL.FTZ R28, R2.reuse, R132 ;  /* 0x00000084021c7220 */ /* 0x040fe20000410000 */
[----:B------:R-:W-:Y:S01]  /*7850*/  FMUL.FTZ R29, R2, R133 ;  /* 0x00000085021d7220 */ /* 0x000fe20000410000 */
[-C--:B---3--:R-:W-:Y:S03]  /*7860*/  HMMA.16816.F32 R24, R172, R144.reuse, R24 ;  /* 0x00000090ac18723c */ /* 0x088fe60000001818 */
[----:B------:R-:W-:Y:S01]  /*7870*/  FMUL.FTZ R31, R0, R135 ;  /* 0x00000087001f7220 */ /* 0x000fe20000410000 */
[C---:B------:R-:W-:Y:S03]  /*7880*/  FMUL.FTZ R128, R168.reuse, R128 ;  /* 0x00000080a8807220 */ /* 0x040fe60000410000 */
[----:B------:R-:W2:Y:S01]  /*7890*/  MUFU.EX2 R134, R149 ;  /* 0x0000009500867308 */ /* 0x000ea20000000800 */
[C---:B------:R-:W-:Y:S03]  /*78a0*/  FMUL.FTZ R129, R168.reuse, R129 ;  /* 0x00000081a8817220 */ /* 0x040fe60000410000 */
[----:B------:R-:W-:Y:S01]  /*78b0*/  FFMA.FTZ R199, R168, R171, R199 ;  /* 0x000000aba8c77223 */ /* 0x000fe200000100c7 */
[C---:B------:R-:W-:Y:S01]  /*78c0*/  FMUL.FTZ R108, R2.reuse, R108 ;  /* 0x0000006c026c7220 */ /* 0x040fe20000410000 */
[C---:B------:R-:W-:Y:S04]  /*78d0*/  HMMA.16816.F32 R28, R180.reuse, R144, R28 ;  /* 0x00000090b41c723c */ /* 0x040fe8000000181c */
[----:B------:R3:W-:Y:S01]  /*78e0*/  MUFU.EX2 R153, R150 ;  /* 0x0000009600997308 */ /* 0x0007e20000000800 */
[----:B------:R-:W-:Y:S01]  /*78f0*/  FMUL.FTZ R109, R2, R109 ;  /* 0x0000006d026d7220 */ /* 0x000fe20000410000 */
[C---:B------:R-:W-:Y:S01]  /*7900*/  FMUL.FTZ R110, R0.reuse, R110 ;  /* 0x0000006e006e7220 */ /* 0x040fe20000410000 */
[----:B------:R-:W-:Y:S01]  /*7910*/  FMUL.FTZ R111, R0, R111 ;  /* 0x0000006f006f7220 */ /* 0x000fe20000410000 */
[--C-:B------:R-:W-:Y:S03]  /*7920*/  HSET2.LE.AND R168, R148, R243.reuse, PT ;  /* 0x000000f394a87233 */ /* 0x100fe60003803000 */
[C---:B------:R-:W-:Y:S01]  /*7930*/  FMUL.FTZ R114, R167.reuse, R114 ;  /* 0x00000072a7727220 */ /* 0x040fe20000410000 */
[----:B------:R-:W-:Y:S01]  /*7940*/  FMUL.FTZ R115, R167, R115 ;  /* 0x00000073a7737220 */ /* 0x000fe20000410000 */
[----:B-1----:R-:W-:Y:S01]  /*7950*/  F2FP.F16.F32.PACK_AB R133, R203, R200 ;  /* 0x000000c8cb85723e */ /* 0x002fe200000000ff */
[-C--:B------:R-:W-:Y:S01]  /*7960*/  HMMA.16816.F32 R108, R180, R146.reuse, R108 ;  /* 0x00000092b46c723c */ /* 0x080fe2000000186c */
[----:B------:R-:W1:Y:S02]  /*7970*/  MUFU.EX2 R248, R248 ;  /* 0x000000f800f87308 */ /* 0x000e640000000800 */
[C---:B------:R-:W-:Y:S01]  /*7980*/  FMUL.FTZ R118, R167.reuse, R118 ;  /* 0x00000076a7767220 */ /* 0x040fe20000410000 */
[----:B------:R-:W-:Y:S01]  /*7990*/  FMUL.FTZ R119, R167, R119 ;  /* 0x00000077a7777220 */ /* 0x000fe20000410000 */
[----:B-----5:R-:W-:Y:S01]  /*79a0*/  F2FP.F16.F32.PACK_AB R132, R201, R202 ;  /* 0x000000cac984723e */ /* 0x020fe200000000ff */
[C---:B------:R-:W-:Y:S01]  /*79b0*/  HMMA.16816.F32 R112, R172.reuse, R146, R112 ;  /* 0x00000092ac70723c */ /* 0x040fe20000001870 */
[----:B---3--:R-:W3:Y:S04]  /*79c0*/  LDSM.16.MT88.4 R148, [R212+0xa800] ;  /* 0x00a80000d494783b */ /* 0x008ee80000004200 */
[----:B------:R-:W-:Y:S01]  /*79d0*/  MUFU.EX2 R246, R246 ;  /* 0x000000f600f67308 */ /* 0x000fe20000000800 */
[----:B------:R-:W-:Y:S01]  /*79e0*/  MOV R170, R177 ;  /* 0x000000b100aa7202 */ /* 0x000fe20000000f00 */
[-C--:B----4-:R-:W-:Y:S08]  /*79f0*/  HMMA.16816.F32 R116, R172, R140.reuse, R116 ;  /* 0x0000008cac74723c */ /* 0x090ff00000001874 */
[----:B------:R-:W4:Y:S03]  /*7a00*/  MUFU.EX2 R177, R157 ;  /* 0x0000009d00b17308 */ /* 0x000f260000000800 */
[C---:B------:R-:W-:Y:S01]  /*7a10*/  FMUL.FTZ R120, R2.reuse, R120 ;  /* 0x0000007802787220 */ /* 0x040fe20000410000 */
[----:B------:R-:W-:Y:S01]  /*7a20*/  FMUL.FTZ R121, R2, R121 ;  /* 0x0000007902797220 */ /* 0x000fe20000410000 */
[C---:B------:R-:W-:Y:S01]  /*7a30*/  FMUL.FTZ R122, R0.reuse, R122 ;  /* 0x0000007a007a7220 */ /* 0x040fe20000410000 */
[----:B------:R-:W-:Y:S01]  /*7a40*/  FMUL.FTZ R123, R0, R123 ;  /* 0x0000007b007b7220 */ /* 0x000fe20000410000 */
[----:B------:R-:W-:Y:S01]  /*7a50*/  MOV R145, R170 ;  /* 0x000000aa00917202 */ /* 0x000fe20000000f00 */
[C---:B------:R-:W-:Y:S01]  /*7a60*/  FMUL.FTZ R130, R167.reuse, R130 ;  /* 0x00000082a7827220 */ /* 0x040fe20000410000 */
[C---:B------:R-:W-:Y:S01]  /*7a70*/  FMUL.FTZ R131, R167.reuse, R131 ;  /* 0x00000083a7837220 */ /* 0x040fe20000410000 */
[----:B------:R-:W-:Y:S01]  /*7a80*/  FFMA.FTZ R198, R167, R244, R198 ;  /* 0x000000f4a7c67223 */ /* 0x000fe200000100c6 */
[--C-:B------:R-:W-:Y:S01]  /*7a90*/  HSET2.LE.AND R170, R158, R243.reuse, PT ;  /* 0x000000f39eaa7233 */ /* 0x100fe20003803000 */
[----:B------:R-:W5:Y:S01]  /*7aa0*/  MUFU.EX2 R167, R152 ;  /* 0x0000009800a77308 */ /* 0x000f620000000800 */
[C---:B------:R-:W-:Y:S04]  /*7ab0*/  HMMA.16816.F32 R120, R180.reuse, R140, R120 ;  /* 0x0000008cb478723c */ /* 0x040fe80000001878 */
[--C-:B------:R-:W-:Y:S01]  /*7ac0*/  HSET2.LE.AND R171, R160, R243.reuse, PT ;  /* 0x000000f3a0ab7233 */ /* 0x100fe20003803000 */
[C---:B------:R-:W-:Y:S01]  /*7ad0*/  FMUL.FTZ R124, R2.reuse, R124 ;  /* 0x0000007c027c7220 */ /* 0x040fe20000410000 */
[----:B------:R-:W-:Y:S01]  /*7ae0*/  F2FP.F16.F32.PACK_AB R135, R163, R252 ;  /* 0x000000fca387723e */ /* 0x000fe200000000ff */
[----:B------:R-:W-:Y:S01]  /*7af0*/  FMUL.FTZ R125, R2, R125 ;  /* 0x0000007d027d7220 */ /* 0x000fe20000410000 */
[C---:B------:R-:W-:Y:S03]  /*7b00*/  FMUL.FTZ R126, R0.reuse, R126 ;  /* 0x0000007e007e7220 */ /* 0x040fe60000410000 */
[C---:B------:R-:W-:Y:S01]  /*7b10*/  FMUL.FTZ R127, R0.reuse, R127 ;  /* 0x0000007f007f7220 */ /* 0x040fe20000410000 */
[----:B--2---:R-:W-:Y:S01]  /*7b20*/  MOV R244, R134 ;  /* 0x0000008600f47202 */ /* 0x004fe20000000f00 */
[----:B------:R-:W-:Y:S01]  /*7b30*/  FFMA.FTZ R193, R0, R247, R193 ;  /* 0x000000f700c17223 */ /* 0x000fe200000100c1 */
[----:B------:R-:W-:Y:S01]  /*7b40*/  LOP3.LUT R170, R170, R133, RZ, 0xc0, !PT ;  /* 0x00000085aaaa7212 */ /* 0x000fe200078ec0ff */
[----:B------:R-:W-:Y:S01]  /*7b50*/  FFMA.FTZ R191, R2, R249, R191 ;  /* 0x000000f902bf7223 */ /* 0x000fe200000100bf */
[----:B------:R-:W-:Y:S01]  /*7b60*/  LOP3.LUT R171, R171, R132, RZ, 0xc0, !PT ;  /* 0x00000084abab7212 */ /* 0x000fe200078ec0ff */
[----:B------:R-:W-:Y:S01]  /*7b70*/  FADD.FTZ R193, R192, R193 ;  /* 0x000000c1c0c17221 */ /* 0x000fe20000010000 */
[-C--:B------:R-:W-:Y:S03]  /*7b80*/  HMMA.16816.F32 R124, R180, R142.reuse, R124 ;  /* 0x0000008eb47c723c */ /* 0x080fe6000000187c */
[----:B------:R-:W-:Y:S01]  /*7b90*/  LOP3.LUT R168, R168, R135, RZ, 0xc0, !PT ;  /* 0x00000087a8a87212 */ /* 0x000fe200078ec0ff */
[----:B------:R-:W-:Y:S01]  /*7ba0*/  FADD.FTZ R199, R188, R199 ;  /* 0x000000c7bcc77221 */ /* 0x000fe20000010000 */
[----:B------:R-:W2:Y:S01]  /*7bb0*/  LDSM.16.MT88.4 R132, [R210+0xa800] ;  /* 0x00a80000d284783b */ /* 0x000ea20000004200 */
[----:B------:R-:W-:Y:S05]  /*7bc0*/  HMMA.16816.F32 R128, R172, R142, R128 ;  /* 0x0000008eac80723c */ /* 0x000fea0000001880 */
[--C-:B------:R-:W-:Y:S01]  /*7bd0*/  HSET2.LE.AND R169, R169, R243.reuse, PT ;  /* 0x000000f3a9a97233 */ /* 0x100fe20003803000 */
[----:B------:R-:W-:Y:S01]  /*7be0*/  FADD.FTZ R189, R189, R198 ;  /* 0x000000c6bdbd7221 */ /* 0x000fe20000010000 */
[----:B-1----:R-:W-:Y:S01]  /*7bf0*/  F2FP.F16.F32.PACK_AB R136, R248, R145 ;  /* 0x00000091f888723e */ /* 0x002fe200000000ff */
[----:B------:R-:W-:Y:S03]  /*7c00*/  LDSM.16.MT88.4 R172, [R208+0xb800] ;  /* 0x00b80000d0ac783b */ /* 0x000fe60000004200 */
[----:B------:R-:W-:Y:S01]  /*7c10*/  MOV R144, R179 ;  /* 0x000000b300907202 */ /* 0x000fe20000000f00 */
[----:B------:R-:W-:Y:S01]  /*7c20*/  FADD.FTZ R191, R190, R191 ;  /* 0x000000bfbebf7221 */ /* 0x000fe20000010000 */
[----:B----4-:R-:W-:Y:S01]  /*7c30*/  MOV R147, R177 ;  /* 0x000000b100937202 */ /* 0x010fe20000000f00 */
[----:B------:R-:W-:Y:S01]  /*7c40*/  FADD.FTZ R196, R196, R193 ;  /* 0x000000c1c4c47221 */ /* 0x000fe20000010000 */
[----:B------:R-:W-:Y:S01]  /*7c50*/  LOP3.LUT R169, R169, R136, RZ, 0xc0, !PT ;  /* 0x00000088a9a97212 */ /* 0x000fe200078ec0ff */
[----:B------:R-:W-:Y:S01]  /*7c60*/  FADD.FTZ R184, R184, R199 ;  /* 0x000000c7b8b87221 */ /* 0x000fe20000010000 */
[--C-:B------:R-:W-:Y:S01]  /*7c70*/  HSET2.LE.AND R176, R176, R243.reuse, PT ;  /* 0x000000f3b0b07233 */ /* 0x100fe20003803000 */
[----:B------:R-:W-:Y:S01]  /*7c80*/  FADD.FTZ R186, R186, R189 ;  /* 0x000000bdbaba7221 */ /* 0x000fe20000010000 */
[--C-:B------:R-:W-:Y:S01]  /*7c90*/  HSET2.LE.AND R177, R162, R243.reuse, PT ;  /* 0x000000f3a2b17233 */ /* 0x100fe20003803000 */
[----:B------:R-:W-:Y:S01]  /*7ca0*/  FADD.FTZ R194, R194, R191 ;  /* 0x000000bfc2c27221 */ /* 0x000fe20000010000 */
[--C-:B------:R-:W-:Y:S01]  /*7cb0*/  HSET2.LE.AND R179, R156, R243.reuse, PT ;  /* 0x000000f39cb37233 */ /* 0x100fe20003803000 */
[----:B------:R-:W-:Y:S01]  /*7cc0*/  FADD.FTZ R196, R197, R196 ;  /* 0x000000c4c5c47221 */ /* 0x000fe20000010000 */
[----:B------:R-:W-:Y:S01]  /*7cd0*/  HSET2.LE.AND R178, R178, R243, PT ;  /* 0x000000f3b2b27233 */ /* 0x000fe20003803000 */
[----:B------:R-:W-:Y:S01]  /*7ce0*/  FADD.FTZ R185, R185, R184 ;  /* 0x000000b8b9b97221 */ /* 0x000fe20000010000 */
[----:B------:R-:W-:Y:S01]  /*7cf0*/  F2FP.F16.F32.PACK_AB R137, R161, R144 ;  /* 0x00000090a189723e */ /* 0x000fe200000000ff */
[----:B------:R-:W-:Y:S01]  /*7d00*/  FADD.FTZ R186, R187, R186 ;  /* 0x000000babbba7221 */ /* 0x000fe20000010000 */
[----:B------:R-:W-:Y:S01]  /*7d10*/  F2FP.F16.F32.PACK_AB R138, R159, R147 ;  /* 0x000000939f8a723e */ /* 0x000fe200000000ff */
[----:B------:R-:W-:Y:S01]  /*7d20*/  FADD.FTZ R194, R195, R194 ;  /* 0x000000c2c3c27221 */ /* 0x000fe20000010000 */
[----:B------:R-:W-:Y:S01]  /*7d30*/  F2FP.F16.F32.PACK_AB R141, R153, R244 ;  /* 0x000000f4998d723e */ /* 0x000fe200000000ff */
[----:B------:R-:W-:Y:S01]  /*7d40*/  FADD.FTZ R185, R252, R185 ;  /* 0x000000b9fcb97221 */ /* 0x000fe20000010000 */
[----:B-----5:R-:W-:Y:S02]  /*7d50*/  F2FP.F16.F32.PACK_AB R140, R246, R167 ;  /* 0x000000a7f68c723e */ /* 0x020fe400000000ff */
[----:B------:R-:W-:Y:S02]  /*7d60*/  MOV R181, R161 ;  /* 0x000000a100b57202 */ /* 0x000fe40000000f00 */
[----:B------:R-:W-:Y:S02]  /*7d70*/  MOV R180, R163 ;  /* 0x000000a300b47202 */ /* 0x000fe40000000f00 */
[-C--:B---3--:R-:W-:Y:S01]  /*7d80*/  HMMA.16816.F32 R160, R168, R148.reuse, R4 ;  /* 0x00000094a8a0723c */ /* 0x088fe20000001804 */
[----:B------:R-:W-:Y:S04]  /*7d90*/  LDSM.16.MT88.4 R4, [R208+0xa800] ;  /* 0x00a80000d004783b */ /* 0x000fe80000004200 */
[----:B------:R-:W-:Y:S01]  /*7da0*/  LOP3.LUT R176, R176, R137, RZ, 0xc0, !PT ;  /* 0x00000089b0b07212 */ /* 0x000fe200078ec0ff */
[----:B------:R-:W-:Y:S01]  /*7db0*/  FADD.FTZ R185, R180, R185 ;  /* 0x000000b9b4b97221 */ /* 0x000fe20000010000 */
[----:B------:R-:W-:Y:S02]  /*7dc0*/  LOP3.LUT R177, R177, R138, RZ, 0xc0, !PT ;  /* 0x0000008ab1b17212 */ /* 0x000fe400078ec0ff */
[----:B------:R-:W1:Y:S02]  /*7dd0*/  LDSM.16.MT88.4 R136, [R209+0xa800] ;  /* 0x00a80000d188783b */ /* 0x000e640000004200 */
[----:B------:R-:W-:Y:S01]  /*7de0*/  LOP3.LUT R178, R178, R141, RZ, 0xc0, !PT ;  /* 0x0000008db2b27212 */ /* 0x000fe200078ec0ff */
[----:B------:R-:W-:Y:S01]  /*7df0*/  FADD.FTZ R200, R200, R185 ;  /* 0x000000b9c8c87221 */ /* 0x000fe20000010000 */
[----:B------:R-:W-:Y:S02]  /*7e00*/  LOP3.LUT R179, R179, R140, RZ, 0xc0, !PT ;  /* 0x0000008cb3b37212 */ /* 0x000fe400078ec0ff */
[----:B------:R-:W-:Y:S02]  /*7e10*/  MOV R182, R159 ;  /* 0x0000009f00b67202 */ /* 0x000fe40000000f00 */
[----:B------:R-:W-:Y:S02]  /*7e20*/  MOV R183, R153 ;  /* 0x0000009900b77202 */ /* 0x000fe40000000f00 */
[----:B------:R-:W-:Y:S01]  /*7e30*/  MOV R0, R3 ;  /* 0x0000000300007202 */ /* 0x000fe20000000f00 */
[C---:B------:R-:W-:Y:S01]  /*7e40*/  HMMA.16816.F32 R156, R176.reuse, R148, R8 ;  /* 0x00000094b09c723c */ /* 0x040fe20000001808 */
[----:B------:R-:W3:Y:S03]  /*7e50*/  LDSM.16.MT88.4 R8, [R212+0xb800] ;  /* 0x00b80000d408783b */ /* 0x000ee60000004200 */
[----:B------:R-:W-:Y:S02]  /*7e60*/  MOV R2, R165 ;  /* 0x000000a500027202 */ /* 0x000fe40000000f00 */
[-C--:B------:R-:W-:Y:S03]  /*7e70*/  HMMA.16816.F32 R152, R176, R150.reuse, R12 ;  /* 0x00000096b098723c */ /* 0x080fe6000000180c */
[----:B------:R-:W4:Y:S03]  /*7e80*/  LDSM.16.MT88.4 R12, [R210+0xb800] ;  /* 0x00b80000d20c783b */ /* 0x000f260000004200 */
[C---:B------:R-:W-:Y:S05]  /*7e90*/  HMMA.16816.F32 R148, R168.reuse, R150, R16 ;  /* 0x00000096a894723c */ /* 0x040fea0000001810 */
[----:B------:R-:W5:Y:S01]  /*7ea0*/  LDSM.16.MT88.4 R16, [R209+0xb800] ;  /* 0x00b80000d110783b */ /* 0x000f620000004200 */
[-C--:B--2---:R-:W-:Y:S06]  /*7eb0*/  HMMA.16816.F32 R36, R168, R132.reuse, R36 ;  /* 0x00000084a824723c */ /* 0x084fec0000001824 */
        /* <DEDUP_REMOVED lines=9> */
[-C--:B------:R-:W-:Y:S05]  /*7f50*/  HMMA.16816.F32 R76, R176, R6.reuse, R76 ;  /* 0x00000006b04c723c */ /* 0x080fea000000184c */
[----:B------:R-:W-:Y:S01]  /*7f60*/  MOV R4, R147 ;  /* 0x0000009300047202 */ /* 0x000fe20000000f00 */
[C---:B------:R-:W-:Y:S05]  /*7f70*/  HMMA.16816.F32 R80, R168.reuse, R6, R80 ;  /* 0x00000006a850723c */ /* 0x040fea0000001850 */
[----:B------:R-:W-:Y:S01]  /*7f80*/  MOV R5, R145 ;  /* 0x0000009100057202 */ /* 0x000fe20000000f00 */
[-C--:B---3--:R-:W-:Y:S05]  /*7f90*/  HMMA.16816.F32 R84, R168, R8.reuse, R84 ;  /* 0x00000008a854723c */ /* 0x088fea0000001854 */
[----:B------:R-:W-:Y:S01]  /*7fa0*/  MOV R7, R144 ;  /* 0x0000009000077202 */ /* 0x000fe20000000f00 */
[C---:B------:R-:W-:Y:S05]  /*7fb0*/  HMMA.16816.F32 R88, R176.reuse, R8, R88 ;  /* 0x00000008b058723c */ /* 0x040fea0000001858 */
[----:B------:R-:W-:Y:S01]  /*7fc0*/  FADD.FTZ R196, R4, R196 ;  /* 0x000000c404c47221 */ /* 0x000fe20000010000 */
[-C--:B------:R-:W-:Y:S05]  /*7fd0*/  HMMA.16816.F32 R144, R176, R10.reuse, R32 ;  /* 0x0000000ab090723c */ /* 0x080fea0000001820 */
[----:B------:R-:W-:Y:S01]  /*7fe0*/  FADD.FTZ R5, R5, R186 ;  /* 0x000000ba05057221 */ /* 0x000fe20000010000 */
[C---:B------:R-:W-:Y:S05]  /*7ff0*/  HMMA.16816.F32 R92, R168.reuse, R10, R92 ;  /* 0x0000000aa85c723c */ /* 0x040fea000000185c */
[----:B------:R-:W-:Y:S01]  /*8000*/  FADD.FTZ R194, R7, R194 ;  /* 0x000000c207c27221 */ /* 0x000fe20000010000 */
[-C--:B----4-:R-:W-:Y:S05]  /*8010*/  HMMA.16816.F32 R96, R168, R12.reuse, R96 ;  /* 0x0000000ca860723c */ /* 0x090fea0000001860 */
[----:B------:R-:W-:Y:S01]  /*8020*/  FADD.FTZ R196, R182, R196 ;  /* 0x000000c4b6c47221 */ /* 0x000fe20000010000 */
[C---:B------:R-:W-:Y:S05]  /*8030*/  HMMA.16816.F32 R100, R176.reuse, R12, R100 ;  /* 0x0000000cb064723c */ /* 0x040fea0000001864 */
[----:B------:R-:W-:Y:S01]  /*8040*/  FADD.FTZ R5, R248, R5 ;  /* 0x00000005f8057221 */ /* 0x000fe20000010000 */
[-C--:B------:R-:W-:Y:S05]  /*8050*/  HMMA.16816.F32 R140, R176, R14.reuse, R20 ;  /* 0x0000000eb08c723c */ /* 0x080fea0000001814 */
[----:B------:R-:W-:Y:S01]  /*8060*/  FADD.FTZ R194, R181, R194 ;  /* 0x000000c2b5c27221 */ /* 0x000fe20000010000 */
[C---:B------:R-:W-:Y:S05]  /*8070*/  HMMA.16816.F32 R104, R168.reuse, R14, R104 ;  /* 0x0000000ea868723c */ /* 0x040fea0000001868 */
[----:B------:R-:W-:Y:S01]  /*8080*/  FADD.FTZ R167, R167, R196 ;  /* 0x000000c4a7a77221 */ /* 0x000fe20000010000 */
[-C--:B-----5:R-:W-:Y:S05]  /*8090*/  HMMA.16816.F32 R136, R168, R16.reuse, R24 ;  /* 0x00000010a888723c */ /* 0x0a0fea0000001818 */
        /* <DEDUP_REMOVED lines=11> */
[-C--:B------:R-:W-:Y:S06]  /*8150*/  HMMA.16816.F32 R124, R176, R174.reuse, R124 ;  /* 0x000000aeb07c723c */ /* 0x080fec000000187c */
[----:B------:R-:W-:Y:S07]  /*8160*/  HMMA.16816.F32 R128, R168, R174, R128 ;  /* 0x000000aea880723c */ /* 0x000fee0000001880 */
[----:B------:R-:W-:Y:S01]  /*8170*/  MOV R169, R164 ;  /* 0x000000a400a97202 */ /* 0x000fe20000000f00 */
[----:B------:R-:W-:Y:S01]  /*8180*/  FADD.FTZ R171, R203, R200 ;  /* 0x000000c8cbab7221 */ /* 0x000fe20000010000 */
[----:B------:R-:W-:Y:S04]  /*8190*/  @!UPT UIADD3 URZ, URZ, URZ, URZ ;  /* 0x0000003f3f3ff290 */ /* 0x000fe8000fffe03f */
[----:B------:R-:W-:Y:S11]  /*81a0*/  @P2 BRA `(.L_x_1679) ;  /* 0xffffffd000c02947 */ /* 0x000ff6000383ffff */
.L_x_1678:
[----:B------:R-:W1:Y:S01]  /*81b0*/  SHFL.BFLY PT, R0, R171, 0x2, 0x1f ;  /* 0x0c401f00ab007f89 */ /* 0x000e6200000e0000 */
[----:B------:R-:W-:Y:S01]  /*81c0*/  MOV R10, 0x3f800000 ;  /* 0x3f800000000a7802 */ /* 0x000fe20000000f00 */
[----:B------:R-:W-:Y:S01]  /*81d0*/  ULDC UR4, c[0x0][0x38c] ;  /* 0x0000e30000047ab9 */ /* 0x000fe20000000800 */
[----:B------:R-:W-:Y:S01]  /*81e0*/  MOV R11, 0x3f800000 ;  /* 0x3f800000000b7802 */ /* 0x000fe20000000f00 */
[----:B------:R-:W2:Y:S01]  /*81f0*/  SHFL.BFLY PT, R5, R244, 0x2, 0x1f ;  /* 0x0c401f00f4057f89 */ /* 0x000ea200000e0000 */
[----:B------:R-:W-:-:S03]  /*8200*/  UMOV UR5, 0x400 ;  /* 0x0000040000057882 */ /* 0x000fc60000000000 */
[----:B------:R-:W3:Y:S04]  /*8210*/  SHFL.BFLY PT, R4, R249, 0x2, 0x1f ;  /* 0x0c401f00f9047f89 */ /* 0x000ee800000e0000 */
[----:B------:R-:W4:Y:S01]  /*8220*/  SHFL.BFLY PT, R8, R247, 0x2, 0x1f ;  /* 0x0c401f00f7087f89 */ /* 0x000f2200000e0000 */
[----:B-1----:R-:W-:Y:S02]  /*8230*/  FADD.FTZ R7, R0, R171 ;  /* 0x000000ab00077221 */ /* 0x002fe40000010000 */
[----:B------:R-:W1:Y:S01]  /*8240*/  S2R R0, SR_TID.X ;  /* 0x0000000000007919 */ /* 0x000e620000002100 */
[----:B--2---:R-:W-:Y:S02]  /*8250*/  FADD.FTZ R5, R5, R244 ;  /* 0x000000f405057221 */ /* 0x004fe40000010000 */
[----:B------:R-:W2:Y:S01]  /*8260*/  SHFL.BFLY PT, R2, R7, 0x1, 0x1f ;  /* 0x0c201f0007027f89 */ /* 0x000ea200000e0000 */
[----:B---3--:R-:W-:-:S03]  /*8270*/  FADD.FTZ R4, R4, R249 ;  /* 0x000000f904047221 */ /* 0x008fc60000010000 */
[----:B------:R-:W3:Y:S01]  /*8280*/  SHFL.BFLY PT, R6, R5, 0x1, 0x1f ;  /* 0x0c201f0005067f89 */ /* 0x000ee200000e0000 */
[----:B----4-:R-:W-:-:S03]  /*8290*/  FADD.FTZ R13, R8, R247 ;  /* 0x000000f7080d7221 */ /* 0x010fc60000010000 */
[----:B------:R-:W4:Y:S04]  /*82a0*/  SHFL.BFLY PT, R15, R4, 0x1, 0x1f ;  /* 0x0c201f00040f7f89 */ /* 0x000f2800000e0000 */
[----:B------:R-:W5:Y:S01]  /*82b0*/  SHFL.BFLY PT, R12, R13, 0x1, 0x1f ;  /* 0x0c201f000d0c7f89 */ /* 0x000f6200000e0000 */
[----:B--2---:R-:W-:Y:S01]  /*82c0*/  FADD.FTZ R2, R7, R2 ;  /* 0x0000000207027221 */ /* 0x004fe20000010000 */
[----:B---3--:R-:W-:Y:S01]  /*82d0*/  FADD.FTZ R6, R5, R6 ;  /* 0x0000000605067221 */ /* 0x008fe20000010000 */
[----:B-1----:R-:W-:-:S03]  /*82e0*/  SHF.R.S32.HI R5, RZ, 0x1f, R0 ;  /* 0x0000001fff057819 */ /* 0x002fc60000011400 */
[----:B------:R-:W-:Y:S01]  /*82f0*/  FSETP.NE.FTZ.AND P5, PT, R2, RZ, PT ;  /* 0x000000ff0200720b */ /* 0x000fe20003fb5000 */
[----:B----4-:R-:W-:Y:S01]  /*8300*/  FADD.FTZ R15, R4, R15 ;  /* 0x0000000f040f7221 */ /* 0x010fe20000010000 */
[----:B------:R-:W-:Y:S02]  /*8310*/  LEA.HI R9, R5, R0, RZ, 0x2 ;  /* 0x0000000005097211 */ /* 0x000fe400078f10ff */
[----:B------:R-:W-:Y:S01]  /*8320*/  FSETP.NE.FTZ.AND P4, PT, R6, RZ, PT ;  /* 0x000000ff0600720b */ /* 0x000fe20003f95000 */
[----:B-----5:R-:W-:Y:S01]  /*8330*/  FADD.FTZ R4, R13, R12 ;  /* 0x0000000c0d047221 */ /* 0x020fe20000010000 */
[--C-:B------:R-:W-:Y:S02]  /*8340*/  SHF.R.S32.HI R8, RZ, 0x2, R9.reuse ;  /* 0x00000002ff087819 */ /* 0x100fe40000011409 */
[----:B------:R-:W-:Y:S02]  /*8350*/  SHF.R.S32.HI R7, RZ, 0x1f, R9 ;  /* 0x0000001fff077819 */ /* 0x000fe40000011409 */
[----:B------:R-:W-:-:S02]  /*8360*/  FSETP.NE.FTZ.AND P3, PT, R15, RZ, PT ;  /* 0x000000ff0f00720b */ /* 0x000fc40003f75000 */
[----:B------:R-:W-:Y:S01]  /*8370*/  LEA.HI R7, R7, R8, RZ, 0x3 ;  /* 0x0000000807077211 */ /* 0x000fe200078f18ff */
[----:B------:R-:W1:Y:S01]  /*8380*/  @P5 MUFU.RCP R10, R2 ;  /* 0x00000002000a5308 */ /* 0x000e620000001000 */
[----:B------:R-:W-:Y:S02]  /*8390*/  FSETP.NE.FTZ.AND P6, PT, R4, RZ, PT ;  /* 0x000000ff0400720b */ /* 0x000fe40003fd5000 */
[----:B------:R-:W-:Y:S02]  /*83a0*/  LOP3.LUT R9, R9, 0x3ffffffc, RZ, 0xc0, !PT ;  /* 0x3ffffffc09097812 */ /* 0x000fe400078ec0ff */
[----:B------:R-:W-:Y:S02]  /*83b0*/  LOP3.LUT R7, R7, 0xfffffff8, RZ, 0xc0, !PT ;  /* 0xfffffff807077812 */ /* 0x000fe400078ec0ff */
[-C--:B------:R-:W-:Y:S01]  /*83c0*/  LEA.HI R5, R5, R0.reuse, RZ, 0x5 ;  /* 0x0000000005057211 */ /* 0x080fe200078f28ff */
[----:B------:R-:W2:Y:S01]  /*83d0*/  @P4 MUFU.RCP R11, R6 ;  /* 0x00000006000b4308 */ /* 0x000ea20000001000 */
[----:B------:R-:W-:-:S02]  /*83e0*/  IADD3 R9, -R9, R0, RZ ;  /* 0x0000000009097210 */ /* 0x000fc40007ffe1ff */
[----:B------:R-:W-:Y:S02]  /*83f0*/  IADD3 R7, R8, -R7, RZ ;  /* 0x8000000708077210 */ /* 0x000fe40007ffe0ff */
[----:B------:R-:W-:Y:S02]  /*8400*/  MOV R0, 0x3f800000 ;  /* 0x3f80000000007802 */ /* 0x000fe40000000f00 */
[----:B------:R-:W-:Y:S01]  /*8410*/  MOV R8, 0x3f800000 ;  /* 0x3f80000000087802 */ /* 0x000fe20000000f00 */
[----:B-1----:R-:W-:Y:S01]  /*8420*/  FMUL.FTZ R10, R10, UR4 ;  /* 0x000000040a0a7c20 */ /* 0x002fe20008410000 */
[----:B------:R-:W-:Y:S02]  /*8430*/  R2P PR, R7, 0x6 ;  /* 0x0000000607007804 */ /* 0x000fe40000000000 */
[----:B------:R-:W1:Y:S01]  /*8440*/  @P3 MUFU.RCP R0, R15 ;  /* 0x0000000f00003308 */ /* 0x000e620000001000 */
[----:B------:R-:W-:Y:S01]  /*8450*/  SHF.R.S32.HI R12, RZ, 0x5, R5 ;  /* 0x00000005ff0c7819 */ /* 0x000fe20000011405 */
[C---:B------:R-:W-:Y:S01]  /*8460*/  FMUL.FTZ R160, R10.reuse, R160 ;  /* 0x000000a00aa07220 */ /* 0x040fe20000410000 */
[C---:B------:R-:W-:Y:S01]  /*8470*/  FMUL.FTZ R161, R10.reuse, R161 ;  /* 0x000000a10aa17220 */ /* 0x040fe20000410000 */
[C---:B------:R-:W-:Y:S01]  /*8480*/  FMUL.FTZ R148, R10.reuse, R148 ;  /* 0x000000940a947220 */ /* 0x040fe20000410000 */
[C---:B------:R-:W-:Y:S01]  /*8490*/  FMUL.FTZ R149, R10.reuse, R149 ;  /* 0x000000950a957220 */ /* 0x040fe20000410000 */
[----:B--2---:R-:W-:Y:S01]  /*84a0*/  FMUL.FTZ R11, R11, UR4 ;  /* 0x000000040b0b7c20 */ /* 0x004fe20008410000 */
        /* <DEDUP_REMOVED lines=34> */
[----:B------:R-:W-:Y:S01]  /*86d0*/  LOP3.LUT R7, R7, 0x1, RZ, 0xc0, !PT ;  /* 0x0000000107077812 */ /* 0x000fe200078ec0ff */
[C---:B------:R-:W-:Y:S01]  /*86e0*/  FMUL.FTZ R163, R11.reuse, R163 ;  /* 0x000000a30ba37220 */ /* 0x040fe20000410000 */
[----:B------:R-:W-:Y:S01]  /*86f0*/  LOP3.LUT R10, R10, 0x1c0, RZ, 0xc0, !PT ;  /* 0x000001c00a0a7812 */ /* 0x000fe200078ec0ff */
[C---:B------:R-:W-:Y:S01]  /*8700*/  FMUL.FTZ R150, R11.reuse, R150 ;  /* 0x000000960b967220 */ /* 0x040fe20000410000 */
[----:B------:R-:W-:Y:S01]  /*8710*/  LEA R9, R12, R9, 0x9 ;  /* 0x000000090c097211 */ /* 0x000fe200078e48ff */
[----:B------:R-:W-:Y:S01]  /*8720*/  FMUL.FTZ R151, R11, R151 ;  /* 0x000000970b977220 */ /* 0x000fe20000410000 */
[----:B------:R-:W-:Y:S01]  /*8730*/  LEA.HI R10, R10, R10, RZ, 0x1d ;  /* 0x0000000a0a0a7211 */ /* 0x000fe200078fe8ff */
[C---:B------:R-:W-:Y:S01]  /*8740*/  FMUL.FTZ R156, R0.reuse, R156 ;  /* 0x0000009c009c7220 */ /* 0x040fe20000410000 */
[----:B------:R-:W-:Y:S01]  /*8750*/  ISETP.NE.U32.AND P0, PT, R7, 0x1, PT ;  /* 0x000000010700780c */ /* 0x000fe20003f05070 */
[----:B-1----:R-:W-:Y:S01]  /*8760*/  ULEA UR4, UR4, UR5, 0x18 ;  /* 0x0000000504047291 */ /* 0x002fe2000f8ec03f */
[----:B------:R-:W-:Y:S01]  /*8770*/  LEA R9, R9, R10, 0x1 ;  /* 0x0000000a09097211 */ /* 0x000fe200078e08ff */
[----:B------:R-:W-:Y:S01]  /*8780*/  FMUL.FTZ R157, R0, R157 ;  /* 0x0000009d009d7220 */ /* 0x000fe20000410000 */
[----:B------:R-:W-:Y:S01]  /*8790*/  MOV R7, 0x20 ;  /* 0x0000002000077802 */ /* 0x000fe20000000f00 */
[C---:B------:R-:W-:Y:S01]  /*87a0*/  FMUL.FTZ R158, R8.reuse, R158 ;  /* 0x0000009e089e7220 */ /* 0x040fe20000410000 */
[----:B------:R-:W-:Y:S01]  /*87b0*/  FMUL.FTZ R159, R8, R159 ;  /* 0x0000009f089f7220 */ /* 0x000fe20000410000 */
[----:B------:R-:W-:Y:S01]  /*87c0*/  LEA R9, R9, UR4, 0x1 ;  /* 0x0000000409097c11 */ /* 0x000fe2000f8e08ff */
[C---:B------:R-:W-:Y:S01]  /*87d0*/  FMUL.FTZ R152, R0.reuse, R152 ;  /* 0x0000009800987220 */ /* 0x040fe20000410000 */
[----:B------:R-:W-:Y:S01]  /*87e0*/  FMUL.FTZ R153, R0, R153 ;  /* 0x0000009900997220 */ /* 0x000fe20000410000 */
[C---:B------:R-:W-:Y:S01]  /*87f0*/  FMUL.FTZ R154, R8.reuse, R154 ;  /* 0x0000009a089a7220 */ /* 0x040fe20000410000 */
[----:B------:R-:W-:Y:S01]  /*8800*/  FMUL.FTZ R155, R8, R155 ;  /* 0x0000009b089b7220 */ /* 0x000fe20000410000 */
[----:B------:R-:W-:Y:S01]  /*8810*/  IADD3 R5, R9, -0x10, RZ ;  /* 0xfffffff009057810 */ /* 0x000fe20007ffe0ff */
[C---:B------:R-:W-:Y:S01]  /*8820*/  FMUL.FTZ R38, R11.reuse, R38 ;  /* 0x000000260b267220 */ /* 0x040fe20000410000 */
[----:B------:R-:W-:Y:S01]  /*8830*/  FMUL.FTZ R39, R11, R39 ;  /* 0x000000270b277220 */ /* 0x000fe20000410000 */
[----:B------:R-:W-:Y:S01]  /*8840*/  @P0 IADD3 R5, R9, 0x10, RZ ;  /* 0x0000001009050810 */ /* 0x000fe20007ffe0ff */
[----:B------:R-:W-:Y:S01]  /*8850*/  FMUL.FTZ R50, R11, R50 ;  /* 0x000000320b327220 */ /* 0x000fe20000410000 */
[----:B------:R-:W-:Y:S01]  /*8860*/  SEL R10, R7, 0xffffffe0, !P1 ;  /* 0xffffffe0070a7807 */ /* 0x000fe20004800000 */
[----:B------:R-:W-:Y:S01]  /*8870*/  FMUL.FTZ R51, R11, R51 ;  /* 0x000000330b337220 */ /* 0x000fe20000410000 */
[----:B------:R-:W-:Y:S01]  /*8880*/  F2FP.F16.F32.PACK_AB R160, R161, R160 ;  /* 0x000000a0a1a0723e */ /* 0x000fe200000000ff */
[C---:B------:R-:W-:Y:S01]  /*8890*/  FMUL.FTZ R40, R0.reuse, R40 ;  /* 0x0000002800287220 */ /* 0x040fe20000410000 */
[----:B------:R-:W-:Y:S01]  /*88a0*/  F2FP.F16.F32.PACK_AB R162, R163, R162 ;  /* 0x000000a2a3a2723e */ /* 0x000fe200000000ff */
[----:B------:R-:W-:Y:S01]  /*88b0*/  FMUL.FTZ R41, R0, R41 ;  /* 0x0000002900297220 */ /* 0x000fe20000410000 */
[----:B------:R-:W-:Y:S01]  /*88c0*/  MOV R13, 0x40 ;  /* 0x00000040000d7802 */ /* 0x000fe20000000f00 */
[C---:B------:R-:W-:Y:S01]  /*88d0*/  FMUL.FTZ R42, R8.reuse, R42 ;  /* 0x0000002a082a7220 */ /* 0x040fe20000410000 */
[----:B------:R-:W-:Y:S01]  /*88e0*/  FMUL.FTZ R43, R8, R43 ;  /* 0x0000002b082b7220 */ /* 0x000fe20000410000 */
[----:B------:R-:W-:Y:S01]  /*88f0*/  F2FP.F16.F32.PACK_AB R148, R149, R148 ;  /* 0x000000949594723e */ /* 0x000fe200000000ff */
[C---:B------:R-:W-:Y:S01]  /*8900*/  FMUL.FTZ R44, R0.reuse, R44 ;  /* 0x0000002c002c7220 */ /* 0x040fe20000410000 */
[----:B------:R-:W-:Y:S01]  /*8910*/  F2FP.F16.F32.PACK_AB R150, R151, R150 ;  /* 0x000000969796723e */ /* 0x000fe200000000ff */
[----:B------:R-:W-:Y:S01]  /*8920*/  FMUL.FTZ R45, R0, R45 ;  /* 0x0000002d002d7220 */ /* 0x000fe20000410000 */
[C---:B------:R-:W-:Y:S01]  /*8930*/  FMUL.FTZ R46, R8.reuse, R46 ;  /* 0x0000002e082e7220 */ /* 0x040fe20000410000 */
        /* <DEDUP_REMOVED lines=8> */
[----:B------:R-:W-:Y:S01]  /*89c0*/  FMUL.FTZ R67, R11, R67 ;  /* 0x000000430b437220 */ /* 0x000fe20000410000 */
[----:B------:R-:W-:Y:S01]  /*89d0*/  IADD3 R7, R9, R10, RZ ;  /* 0x0000000a09077210 */ /* 0x000fe20007ffe0ff */
[----:B------:R-:W-:Y:S01]  /*89e0*/  FMUL.FTZ R56, R0, R56 ;  /* 0x0000003800387220 */ /* 0x000fe20000410000 */
[----:B------:R-:W-:Y:S01]  /*89f0*/  IADD3 R17, R10, R5, RZ ;  /* 0x000000050a117210 */ /* 0x000fe20007ffe0ff */
[----:B------:R-:W-:Y:S01]  /*8a00*/  FMUL.FTZ R57, R0, R57 ;  /* 0x0000003900397220 */ /* 0x000fe20000410000 */
[----:B------:R-:W-:Y:S01]  /*8a10*/  F2FP.F16.F32.PACK_AB R36, R37, R36 ;  /* 0x000000242524723e */ /* 0x000fe200000000ff */
[C---:B------:R-:W-:Y:S01]  /*8a20*/  FMUL.FTZ R58, R8.reuse, R58 ;  /* 0x0000003a083a7220 */ /* 0x040fe20000410000 */
[----:B------:R-:W-:Y:S01]  /*8a30*/  F2FP.F16.F32.PACK_AB R38, R39, R38 ;  /* 0x000000262726723e */ /* 0x000fe200000000ff */
[----:B------:R-:W-:Y:S01]  /*8a40*/  FMUL.FTZ R59, R8, R59 ;  /* 0x0000003b083b7220 */ /* 0x000fe20000410000 */
[----:B------:R-:W-:Y:S01]  /*8a50*/  SEL R10, R13, 0xffffffc0, !P2 ;  /* 0xffffffc00d0a7807 */ /* 0x000fe20005000000 */
[----:B------:R-:W-:Y:S01]  /*8a60*/  STS [R9], R160 ;  /* 0x000000a009007388 */ /* 0x000fe20000000800 */
[----:B------:R-:W-:Y:S01]  /*8a70*/  F2FP.F16.F32.PACK_AB R48, R49, R48 ;  /* 0x000000303130723e */ /* 0x000fe200000000ff */
[C---:B------:R-:W-:Y:S01]  /*8a80*/  FMUL.FTZ R60, R0.reuse, R60 ;  /* 0x0000003c003c7220 */ /* 0x040fe20000410000 */
[----:B------:R-:W-:Y:S01]  /*8a90*/  F2FP.F16.F32.PACK_AB R50, R51, R50 ;  /* 0x000000323332723e */ /* 0x000fe200000000ff */
[----:B------:R-:W-:Y:S01]  /*8aa0*/  STS [R9+0x400], R162 ;  /* 0x000400a209007388 */ /* 0x000fe20000000800 */
[----:B------:R-:W-:Y:S01]  /*8ab0*/  FMUL.FTZ R61, R0, R61 ;  /* 0x0000003d003d7220 */ /* 0x000fe20000410000 */
[C---:B------:R-:W-:Y:S01]  /*8ac0*/  FMUL.FTZ R62, R8.reuse, R62 ;  /* 0x0000003e083e7220 */ /* 0x040fe20000410000 */
[----:B------:R-:W-:Y:S01]  /*8ad0*/  FMUL.FTZ R63, R8, R63 ;  /* 0x0000003f083f7220 */ /* 0x000fe20000410000 */
[----:B------:R-:W-:Y:S01]  /*8ae0*/  F2FP.F16.F32.PACK_AB R40, R41, R40 ;  /* 0x000000282928723e */ /* 0x000fe200000000ff */
[----:B------:R-:W-:Y:S01]  /*8af0*/  STS [R5], R148 ;  /* 0x0000009405007388 */ /* 0x000fe20000000800 */
[----:B------:R-:W-:Y:S01]  /*8b00*/  F2FP.F16.F32.PACK_AB R42, R43, R42 ;  /* 0x0000002a2b2a723e */ /* 0x000fe200000000ff */
[C---:B------:R-:W-:Y:S01]  /*8b10*/  FMUL.FTZ R70, R11.reuse, R70 ;  /* 0x000000460b467220 */ /* 0x040fe20000410000 */
[----:B------:R-:W-:Y:S01]  /*8b20*/  FMUL.FTZ R71, R11, R71 ;  /* 0x000000470b477220 */ /* 0x000fe20000410000 */
[----:B------:R-:W-:Y:S01]  /*8b30*/  STS [R5+0x400], R150 ;  /* 0x0004009605007388 */ /* 0x000fe20000000800 */
[----:B------:R-:W-:Y:S01]  /*8b40*/  F2FP.F16.F32.PACK_AB R44, R45, R44 ;  /* 0x0000002c2d2c723e */ /* 0x000fe200000000ff */
[----:B------:R-:W-:Y:S01]  /*8b50*/  FMUL.FTZ R82, R11, R82 ;  /* 0x000000520b527220 */ /* 0x000fe20000410000 */
[----:B------:R-:W-:Y:S01]  /*8b60*/  F2FP.F16.F32.PACK_AB R46, R47, R46 ;  /* 0x0000002e2f2e723e */ /* 0x000fe200000000ff */
[----:B------:R-:W-:Y:S01]  /*8b70*/  STS [R9+0x2000], R156 ;  /* 0x0020009c09007388 */ /* 0x000fe20000000800 */
[----:B------:R-:W-:Y:S01]  /*8b80*/  FMUL.FTZ R83, R11, R83 ;  /* 0x000000530b537220 */ /* 0x000fe20000410000 */
[----:B------:R-:W-:Y:S01]  /*8b90*/  F2FP.F16.F32.PACK_AB R52, R53, R52 ;  /* 0x000000343534723e */ /* 0x000fe200000000ff */
[C---:B------:R-:W-:Y:S01]  /*8ba0*/  FMUL.FTZ R72, R0.reuse, R72 ;  /* 0x0000004800487220 */ /* 0x040fe20000410000 */
[----:B------:R-:W-:Y:S01]  /*8bb0*/  STS [R9+0x2400], R158 ;  /* 0x0024009e09007388 */ /* 0x000fe20000000800 */
[----:B------:R-:W-:Y:S01]  /*8bc0*/  F2FP.F16.F32.PACK_AB R54, R55, R54 ;  /* 0x000000363736723e */ /* 0x000fe200000000ff */
[----:B------:R-:W-:Y:S01]  /*8bd0*/  FMUL.FTZ R73, R0, R73 ;  /* 0x0000004900497220 */ /* 0x000fe20000410000 */
[----:B------:R-:W-:Y:S01]  /*8be0*/  IADD3 R13, R9, R10, RZ ;  /* 0x0000000a090d7210 */ /* 0x000fe20007ffe0ff */
[----:B------:R-:W-:Y:S01]  /*8bf0*/  STS [R5+0x2000], R152 ;  /* 0x0020009805007388 */ /* 0x000fe20000000800 */
[C---:B------:R-:W-:Y:S01]  /*8c00*/  FMUL.FTZ R74, R8.reuse, R74 ;  /* 0x0000004a084a7220 */ /* 0x040fe20000410000 */
[----:B------:R-:W-:Y:S01]  /*8c10*/  FMUL.FTZ R75, R8, R75 ;  /* 0x0000004b084b7220 */ /* 0x000fe20000410000 */
[----:B------:R-:W-:Y:S01]  /*8c20*/  F2FP.F16.F32.PACK_AB R64, R65, R64 ;  /* 0x000000404140723e */ /* 0x000fe200000000ff */
[----:B------:R-:W-:Y:S01]  /*8c30*/  STS [R5+0x2400], R154 ;  /* 0x0024009a05007388 */ /* 0x000fe20000000800 */
[----:B------:R-:W-:Y:S01]  /*8c40*/  F2FP.F16.F32.PACK_AB R66, R67, R66 ;  /* 0x000000424342723e */ /* 0x000fe200000000ff */
[----:B------:R-:W-:Y:S01]  /*8c50*/  FMUL.FTZ R76, R0, R76 ;  /* 0x0000004c004c7220 */ /* 0x000fe20000410000 */
[----:B------:R-:W-:Y:S01]  /*8c60*/  IADD3 R19, R10, R5, RZ ;  /* 0x000000050a137210 */ /* 0x000fe20007ffe0ff */
[----:B------:R-:W-:Y:S01]  /*8c70*/  STS [R7], R36 ;  /* 0x0000002407007388 */ /* 0x000fe20000000800 */
[----:B------:R-:W-:Y:S01]  /*8c80*/  FMUL.FTZ R77, R0, R77 ;  /* 0x0000004d004d7220 */ /* 0x000fe20000410000 */
[C---:B------:R-:W-:Y:S01]  /*8c90*/  FMUL.FTZ R78, R8.reuse, R78 ;  /* 0x0000004e084e7220 */ /* 0x040fe20000410000 */
[----:B------:R-:W-:Y:S01]  /*8ca0*/  FMUL.FTZ R79, R8, R79 ;  /* 0x0000004f084f7220 */ /* 0x000fe20000410000 */
[----:B------:R-:W-:Y:S01]  /*8cb0*/  STS [R7+0x400], R38 ;  /* 0x0004002607007388 */ /* 0x000fe20000000800 */
[----:B------:R-:W-:Y:S01]  /*8cc0*/  F2FP.F16.F32.PACK_AB R56, R57, R56 ;  /* 0x000000383938723e */ /* 0x000fe200000000ff */
[----:B------:R-:W-:Y:S01]  /*8cd0*/  FMUL.FTZ R86, R11, R86 ;  /* 0x000000560b567220 */ /* 0x000fe20000410000 */
[----:B------:R-:W-:Y:S01]  /*8ce0*/  F2FP.F16.F32.PACK_AB R58, R59, R58 ;  /* 0x0000003a3b3a723e */ /* 0x000fe200000000ff */
[----:B------:R-:W-:Y:S01]  /*8cf0*/  STS [R17], R48 ;  /* 0x0000003011007388 */ /* 0x000fe20000000800 */
[----:B------:R-:W-:Y:S01]  /*8d00*/  FMUL.FTZ R87, R11, R87 ;  /* 0x000000570b577220 */ /* 0x000fe20000410000 */
[----:B------:R-:W-:Y:S01]  /*8d10*/  F2FP.F16.F32.PACK_AB R60, R61, R60 ;  /* 0x0000003c3d3c723e */ /* 0x000fe200000000ff */
[----:B------:R-:W-:Y:S01]  /*8d20*/  FMUL.FTZ R94, R11, R94 ;  /* 0x0000005e0b5e7220 */ /* 0x000fe20000410000 */
[----:B------:R-:W-:Y:S01]  /*8d30*/  STS [R17+0x400], R50 ;  /* 0x0004003211007388 */ /* 0x000fe20000000800 */
[----:B------:R-:W-:Y:S01]  /*8d40*/  F2FP.F16.F32.PACK_AB R62, R63, R62 ;  /* 0x0000003e3f3e723e */ /* 0x000fe200000000ff */
[----:B------:R-:W-:Y:S01]  /*8d50*/  FMUL.FTZ R95, R11, R95 ;  /* 0x0000005f0b5f7220 */ /* 0x000fe20000410000 */
[----:B------:R-:W-:Y:S01]  /*8d60*/  F2FP.F16.F32.PACK_AB R68, R69, R68 ;  /* 0x000000444544723e */ /* 0x000fe200000000ff */
[----:B------:R-:W-:Y:S01]  /*8d70*/  STS [R7+0x2000], R40 ;  /* 0x0020002807007388 */ /* 0x000fe20000000800 */
[----:B------:R-:W-:Y:S01]  /*8d80*/  F2FP.F16.F32.PACK_AB R70, R71, R70 ;  /* 0x000000464746723e */ /* 0x000fe200000000ff */
[C---:B------:R-:W-:Y:S01]  /*8d90*/  FMUL.FTZ R88, R0.reuse, R88 ;  /* 0x0000005800587220 */ /* 0x040fe20000410000 */
[----:B------:R-:W-:Y:S01]  /*8da0*/  IADD3 R23, R7, R10, RZ ;  /* 0x0000000a07177210 */ /* 0x000fe20007ffe0ff */
[----:B------:R-:W-:Y:S01]  /*8db0*/  STS [R7+0x2400], R42 ;  /* 0x0024002a07007388 */ /* 0x000fe20000000800 */
[----:B------:R-:W-:Y:S01]  /*8dc0*/  FMUL.FTZ R89, R0, R89 ;  /* 0x0000005900597220 */ /* 0x000fe20000410000 */
[C---:B------:R-:W-:Y:S01]  /*8dd0*/  FMUL.FTZ R90, R8.reuse, R90 ;  /* 0x0000005a085a7220 */ /* 0x040fe20000410000 */
[----:B------:R-:W-:Y:S01]  /*8de0*/  FMUL.FTZ R91, R8, R91 ;  /* 0x0000005b085b7220 */ /* 0x000fe20000410000 */
[----:B------:R-:W-:Y:S01]  /*8df0*/  STS [R17+0x2000], R44 ;  /* 0x0020002c11007388 */ /* 0x000fe20000000800 */
[----:B------:R-:W-:Y:S01]  /*8e00*/  F2FP.F16.F32.PACK_AB R80, R81, R80 ;  /* 0x000000505150723e */ /* 0x000fe200000000ff */
[C---:B------:R-:W-:Y:S01]  /*8e10*/  FMUL.FTZ R144, R0.reuse, R144 ;  /* 0x0000009000907220 */ /* 0x040fe20000410000 */
[----:B------:R-:W-:Y:S01]  /*8e20*/  F2FP.F16.F32.PACK_AB R82, R83, R82 ;  /* 0x000000525352723e */ /* 0x000fe200000000ff */
[----:B------:R-:W-:Y:S01]  /*8e30*/  STS [R17+0x2400], R46 ;  /* 0x0024002e11007388 */ /* 0x000fe20000000800 */
[----:B------:R-:W-:Y:S01]  /*8e40*/  IADD3 R25, R17, R10, RZ ;  /* 0x0000000a11197210 */ /* 0x000fe20007ffe0ff */
[----:B------:R-:W-:Y:S01]  /*8e50*/  FMUL.FTZ R145, R0, R145 ;  /* 0x0000009100917220 */ /* 0x000fe20000410000 */
[----:B------:R-:W-:Y:S01]  /*8e60*/  ISETP.NE.AND P1, PT, R229, -0x1, PT ;  /* 0xffffffffe500780c */ /* 0x000fe20003f25270 */
[----:B------:R-:W-:Y:S01]  /*8e70*/  STS [R13], R52 ;  /* 0x000000340d007388 */ /* 0x000fe20000000800 */
[C---:B------:R-:W-:Y:S01]  /*8e80*/  FMUL.FTZ R146, R8.reuse, R146 ;  /* 0x0000009208927220 */ /* 0x040fe20000410000 */
[----:B------:R-:W-:Y:S01]  /*8e90*/  FMUL.FTZ R147, R8, R147 ;  /* 0x0000009308937220 */ /* 0x000fe20000410000 */
[----:B------:R-:W-:Y:S01]  /*8ea0*/  F2FP.F16.F32.PACK_AB R72, R73, R72 ;  /* 0x000000484948723e */ /* 0x000fe200000000ff */
[----:B------:R-:W-:Y:S01]  /*8eb0*/  STS [R13+0x400], R54 ;  /* 0x000400360d007388 */ /* 0x000fe20000000800 */
[----:B------:R-:W-:Y:S01]  /*8ec0*/  F2FP.F16.F32.PACK_AB R74, R75, R74 ;  /* 0x0000004a4b4a723e */ /* 0x000fe200000000ff */
[C---:B------:R-:W-:Y:S01]  /*8ed0*/  FMUL.FTZ R98, R11.reuse, R98 ;  /* 0x000000620b627220 */ /* 0x040fe20000410000 */
[----:B------:R-:W-:Y:S01]  /*8ee0*/  FMUL.FTZ R99, R11, R99 ;  /* 0x000000630b637220 */ /* 0x000fe20000410000 */
[----:B------:R-:W-:Y:S01]  /*8ef0*/  STS [R19], R64 ;  /* 0x0000004013007388 */ /* 0x000fe20000000800 */
        /* <DEDUP_REMOVED lines=10> */
[C---:B------:R-:W-:Y:S01]  /*8fa0*/  FMUL.FTZ R102, R8.reuse, R102 ;  /* 0x0000006608667220 */ /* 0x040fe20000410000 */
        /* <DEDUP_REMOVED lines=11> */
[----:B------:R-:W-:Y:S01]  /*9060*/  FMUL.FTZ R138, R11, R138 ;  /* 0x0000008a0b8a7220 */ /* 0x000fe20000410000 */
[----:B------:R-:W-:Y:S01]  /*9070*/  STS [R23], R68 ;  /* 0x0000004417007388 */ /* 0x000fe20000000800 */
[----:B------:R-:W-:Y:S01]  /*9080*/  F2FP.F16.F32.PACK_AB R90, R91, R90 ;  /* 0x0000005a5b5a723e */ /* 0x000fe200000000ff */
        /* <DEDUP_REMOVED lines=24> */
[----:B------:R-:W-:Y:S01]  /*9210*/  FMUL.FTZ R118, R11, R118 ;  /* 0x000000760b767220 */ /* 0x000fe20000410000 */
[----:B------:R-:W-:Y:S01]  /*9220*/  F2FP.F16.F32.PACK_AB R102, R103, R102 ;  /* 0x000000666766723e */ /* 0x000fe200000000ff */
[----:B------:R-:W-:Y:S01]  /*9230*/  STS [R25+0x2400], R78 ;  /* 0x0024004e19007388 */ /* 0x000fe20000000800 */
[C---:B------:R-:W-:Y:S01]  /*9240*/  FMUL.FTZ R119, R11.reuse, R119 ;  /* 0x000000770b777220 */ /* 0x040fe20000410000 */
        /* <DEDUP_REMOVED lines=8> */
[C---:B------:R-:W-:Y:S01]  /*92d0*/  FMUL.FTZ R120, R0.reuse, R120 ;  /* 0x0000007800787220 */ /* 0x040fe20000410000 */
[----:B------:R-:W-:Y:S01]  /*92e0*/  F2FP.F16.F32.PACK_AB R112, R113, R112 ;  /* 0x000000707170723e */ /* 0x000fe200000000ff */
[----:B------:R-:W-:Y:S01]  /*92f0*/  STS [R5+0x4000], R92 ;  /* 0x0040005c05007388 */ /* 0x000fe20000000800 */
[----:B------:R-:W-:Y:S01]  /*9300*/  F2FP.F16.F32.PACK_AB R114, R115, R114 ;  /* 0x000000727372723e */ /* 0x000fe200000000ff */
[----:B------:R-:W-:Y:S01]  /*9310*/  FMUL.FTZ R121, R0, R121 ;  /* 0x0000007900797220 */ /* 0x000fe20000410000 */
[----:B------:R-:W-:Y:S01]  /*9320*/  F2FP.F16.F32.PACK_AB R132, R133, R132 ;  /* 0x000000848584723e */ /* 0x000fe200000000ff */
[----:B------:R-:W-:Y:S01]  /*9330*/  STS [R5+0x4400], R94 ;  /* 0x0044005e05007388 */ /* 0x000fe20000000800 */
[----:B------:R-:W-:Y:S01]  /*9340*/  F2FP.F16.F32.PACK_AB R134, R135, R134 ;  /* 0x000000868786723e */ /* 0x000fe200000000ff */
[----:B------:R-:W1:Y:S01]  /*9350*/  @P1 LDC.64 R20, c[0x0][0x298] ;  /* 0x0000a600ff141b82 */ /* 0x000e620000000a00 */
[----:B------:R-:W-:Y:S01]  /*9360*/  F2FP.F16.F32.PACK_AB R108, R109, R108 ;  /* 0x0000006c6d6c723e */ /* 0x000fe200000000ff */
[----:B------:R-:W-:Y:S01]  /*9370*/  STS [R9+0x6000], R88 ;  /* 0x0060005809007388 */ /* 0x000fe20000000800 */
[----:B------:R-:W-:Y:S01]  /*9380*/  F2FP.F16.F32.PACK_AB R110, R111, R110 ;  /* 0x0000006e6f6e723e */ /* 0x000fe200000000ff */
[C---:B------:R-:W-:Y:S01]  /*9390*/  FMUL.FTZ R10, R8.reuse, R122 ;  /* 0x0000007a080a7220 */ /* 0x040fe20000410000 */
[----:B------:R-:W-:Y:S01]  /*93a0*/  F2FP.F16.F32.PACK_AB R116, R117, R116 ;  /* 0x000000747574723e */ /* 0x000fe200000000ff */
[----:B------:R1:W-:Y:S01]  /*93b0*/  STS [R9+0x6400], R90 ;  /* 0x0064005a09007388 */ /* 0x0003e20000000800 */
[----:B------:R-:W-:Y:S01]  /*93c0*/  F2FP.F16.F32.PACK_AB R118, R119, R118 ;  /* 0x000000767776723e */ /* 0x000fe200000000ff */
[C---:B------:R-:W-:Y:S01]  /*93d0*/  FMUL.FTZ R123, R8.reuse, R123 ;  /* 0x0000007b087b7220 */ /* 0x040fe20000410000 */
[----:B------:R-:W-:Y:S01]  /*93e0*/  F2FP.F16.F32.PACK_AB R128, R129, R128 ;  /* 0x000000808180723e */ /* 0x000fe200000000ff */
[----:B------:R-:W-:Y:S01]  /*93f0*/  STS [R5+0x6000], R144 ;  /* 0x0060009005007388 */ /* 0x000fe20000000800 */
[----:B------:R-:W-:Y:S01]  /*9400*/  F2FP.F16.F32.PACK_AB R11, R11, R130 ;  /* 0x000000820b0b723e */ /* 0x000fe200000000ff */
[C---:B------:R-:W-:Y:S01]  /*9410*/  FMUL.FTZ R14, R8.reuse, R126 ;  /* 0x0000007e080e7220 */ /* 0x040fe20000410000 */
[----:B------:R-:W-:Y:S01]  /*9420*/  F2FP.F16.F32.PACK_AB R120, R121, R120 ;  /* 0x000000787978723e */ /* 0x000fe200000000ff */
[----:B------:R2:W-:Y:S01]  /*9430*/  STS [R5+0x6400], R146 ;  /* 0x0064009205007388 */ /* 0x0005e20000000800 */
[----:B------:R-:W-:Y:S01]  /*9440*/  FMUL.FTZ R127, R8, R127 ;  /* 0x0000007f087f7220 */ /* 0x000fe20000410000 */
[C---:B------:R-:W-:Y:S01]  /*9450*/  FMUL.FTZ R124, R0.reuse, R124 ;  /* 0x0000007c007c7220 */ /* 0x040fe20000410000 */
[----:B------:R-:W-:Y:S01]  /*9460*/  FMUL.FTZ R125, R0, R125 ;  /* 0x0000007d007d7220 */ /* 0x000fe20000410000 */
[----:B------:R3:W-:Y:S01]  /*9470*/  STS [R7+0x4000], R96 ;  /* 0x0040006007007388 */ /* 0x0007e20000000800 */
[----:B------:R-:W-:-:S02]  /*9480*/  F2FP.F16.F32.PACK_AB R10, R123, R10 ;  /* 0x0000000a7b0a723e */ /* 0x000fc400000000ff */
[----:B------:R-:W-:Y:S01]  /*9490*/  F2FP.F16.F32.PACK_AB R14, R127, R14 ;  /* 0x0000000e7f0e723e */ /* 0x000fe200000000ff */
[----:B------:R3:W-:Y:S01]  /*94a0*/  STS [R7+0x4400], R98 ;  /* 0x0044006207007388 */ /* 0x0007e20000000800 */
[----:B------:R-:W-:-:S03]  /*94b0*/  F2FP.F16.F32.PACK_AB R124, R125, R124 ;  /* 0x0000007c7d7c723e */ /* 0x000fc600000000ff */
[----:B------:R3:W-:Y:S04]  /*94c0*/  STS [R17+0x4000], R104 ;  /* 0x0040006811007388 */ /* 0x0007e80000000800 */
[----:B------:R3:W-:Y:S01]  /*94d0*/  STS [R17+0x4400], R106 ;  /* 0x0044006a11007388 */ /* 0x0007e20000000800 */
[----:B-1----:R-:W-:-:S03]  /*94e0*/  @P1 IMAD.WIDE.U32 R8, R229, R20, RZ ;  /* 0x00000014e5081225 */ /* 0x002fc600078e00ff */
[----:B------:R3:W-:Y:S01]  /*94f0*/  STS [R7+0x6000], R100 ;  /* 0x0060006407007388 */ /* 0x0007e20000000800 */
[----:B------:R-:W-:Y:S01]  /*9500*/  @P1 IMAD R21, R229, R21, R9 ;  /* 0x00000015e5151224 */ /* 0x000fe200078e0209 */
[----:B------:R-:W-:Y:S02]  /*9510*/  @P1 MOV R0, R8 ;  /* 0x0000000800001202 */ /* 0x000fe40000000f00 */
[----:B------:R3:W-:Y:S04]  /*9520*/  STS [R7+0x6400], R102 ;  /* 0x0064006607007388 */ /* 0x0007e80000000800 */
        /* <DEDUP_REMOVED lines=13> */
[----:B------:R3:W-:Y:S01]  /*9600*/  STS [R25+0x4400], R11 ;  /* 0x0044000b19007388 */ /* 0x0007e20000000800 */
[----:B--2---:R-:W1:Y:S03]  /*9610*/  S2R R5, SR_TID.X ;  /* 0x0000000000057919 */ /* 0x004e660000002100 */
[----:B------:R3:W-:Y:S01]  /*9620*/  STS [R23+0x6000], R120 ;  /* 0x0060007817007388 */ /* 0x0007e20000000800 */
[----:B------:R-:W-:Y:S05]  /*9630*/  @P1 BRA `(.L_x_1682) ;  /* 0x0000000000201947 */ /* 0x000fea0003800000 */
[----:B------:R-:W3:Y:S01]  /*9640*/  S2R R0, SR_CTAID.Y ;  /* 0x0000000000007919 */ /* 0x000ee20000002600 */
[----:B------:R-:W2:Y:S01]  /*9650*/  LDC.64 R8, c[0x0][0x290] ;  /* 0x0000a400ff087b82 */ /* 0x000ea20000000a00 */
[----:B---3--:R-:W-:Y:S01]  /*9660*/  SHF.R.S32.HI R7, RZ, 0x1f, R0 ;  /* 0x0000001fff077819 */ /* 0x008fe20000011400 */
[----:B--2---:R-:W-:-:S04]  /*9670*/  IMAD.WIDE.U32 R16, R0, R8, RZ ;  /* 0x0000000800107225 */ /* 0x004fc800078e00ff */
[----:B------:R-:W-:-:S04]  /*9680*/  IMAD R7, R7, R8, RZ ;  /* 0x0000000807077224 */ /* 0x000fc800078e02ff */
[----:B------:R-:W-:Y:S01]  /*9690*/  IMAD R7, R0, R9, R7 ;  /* 0x0000000900077224 */ /* 0x000fe200078e0207 */
[----:B------:R-:W-:-:S04]  /*96a0*/  MOV R0, R16 ;  /* 0x0000001000007202 */ /* 0x000fc80000000f00 */
[----:B------:R-:W-:-:S07]  /*96b0*/  IADD3 R21, R17, R7, RZ ;  /* 0x0000000711157210 */ /* 0x000fce0007ffe0ff */
.L_x_1682:
[----:B------:R2:W-:Y:S01]  /*96c0*/  STS [R23+0x6400], R10 ;  /* 0x0064000a17007388 */ /* 0x0005e20000000800 */
[----:B------:R-:W-:Y:S01]  /*96d0*/  ULDC.U8 UR5, c[0x0][0x3d8] ;  /* 0x0000f60000057ab9 */ /* 0x000fe20000000000 */
[----:B------:R-:W4:Y:S01]  /*96e0*/  @P5 LDC R27, c[0x0][0x2e8] ;  /* 0x0000ba00ff1b5b82 */ /* 0x000f220000000800 */
[----:B------:R-:W-:Y:S01]  /*96f0*/  ISETP.NE.AND P0, PT, RZ, UR5, PT ;  /* 0x00000005ff007c0c */ /* 0x000fe2000bf05270 */
[----:B------:R4:W-:Y:S01]  /*9700*/  STS [R25+0x6000], R124 ;  /* 0x0060007c19007388 */ /* 0x0009e20000000800 */
[----:B------:R-:W-:Y:S01]  /*9710*/  ULDC.U8 UR4, c[0x0][0x3d9] ;  /* 0x0000f64000047ab9 */ /* 0x000fe20000000000 */
[----:B------:R-:W2:Y:S01]  /*9720*/  @P5 MUFU.LG2 R2, R2 ;  /* 0x0000000200025308 */ /* 0x000ea20000000c00 */
[----:B------:R-:W-:Y:S01]  /*9730*/  ISETP.EQ.AND P0, PT, RZ, UR4, P0 ;  /* 0x00000004ff007c0c */ /* 0x000fe20008702270 */
[----:B---3--:R-:W3:Y:S01]  /*9740*/  S2R R17, SR_CTAID.Y ;  /* 0x0000000000117919 */ /* 0x008ee20000002600 */
[----:B------:R-:W-:Y:S01]  /*9750*/  ISETP.NE.AND P2, PT, RZ, UR4, PT ;  /* 0x00000004ff007c0c */ /* 0x000fe2000bf45270 */
[----:B------:R-:W3:Y:S01]  /*9760*/  @P4 LDC R20, c[0x0][0x2e8] ;  /* 0x0000ba00ff144b82 */ /* 0x000ee20000000800 */
[----:B-1----:R-:W-:Y:S01]  /*9770*/  SHF.R.S32.HI R22, RZ, 0x1f, R5 ;  /* 0x0000001fff167819 */ /* 0x002fe20000011405 */
[----:B------:R-:W1:Y:S02]  /*9780*/  S2R R13, SR_CTAID.Z ;  /* 0x00000000000d7919 */ /* 0x000e640000002700 */
[----:B------:R-:W1:Y:S01]  /*9790*/  @P4 MUFU.LG2 R6, R6 ;  /* 0x0000000600064308 */ /* 0x000e620000000c00 */
[CC--:B------:R-:W-:Y:S01]  /*97a0*/  LEA.HI R26, R22.reuse, R5.reuse, RZ, 0x5 ;  /* 0x00000005161a7211 */ /* 0x0c0fe200078f28ff */
[----:B------:R-:W1:Y:S01]  /*97b0*/  S2R R7, SR_CTAID.X ;  /* 0x0000000000077919 */ /* 0x000e620000002500 */
[----:B------:R-:W-:Y:S01]  /*97c0*/  LEA.HI R22, R22, R5, RZ, 0x3 ;  /* 0x0000000516167211 */ /* 0x000fe200078f18ff */
[----:B------:R-:W1:Y:S01]  /*97d0*/  @P3 LDC R19, c[0x0][0x2e8] ;  /* 0x0000ba00ff133b82 */ /* 0x000e620000000800 */
[----:B------:R1:W-:Y:S01]  /*97e0*/  STS [R25+0x6400], R14 ;  /* 0x0064000e19007388 */ /* 0x0003e20000000800 */
[----:B------:R-:W-:-:S02]  /*97f0*/  @!P0 CS2R R30, SRZ ;  /* 0x00000000001e8805 */ /* 0x000fc4000001ff00 */
[----:B--2---:R2:W1:Y:S01]  /*9800*/  @P3 MUFU.LG2 R23, R15 ;  /* 0x0000000f00173308 */ /* 0x0044620000000c00 */
[----:B------:R-:W-:-:S03]  /*9810*/  P2R R10, PR, RZ, 0x4 ;  /* 0x00000004ff0a7803 */ /* 0x000fc60000000000 */
[----:B------:R-:W1:Y:S01]  /*9820*/  @P2 LDC.64 R8, c[0x0][0x2c0] ;  /* 0x0000b000ff082b82 */ /* 0x000e620000000a00 */
[----:B------:R-:W-:Y:S01]  /*9830*/  @!P0 PLOP3.LUT P2, PT, PT, PT, PT, 0x8, 0x0 ;  /* 0x000000000000881c */ /* 0x000fe20003f4e170 */
[----:B------:R-:W-:-:S12]  /*9840*/  @!P0 BRA `(.L_x_1683) ;  /* 0x0000000000188947 */ /* 0x000fd80003800000 */
[----:B------:R-:W5:Y:S01]  /*9850*/  S2R R11, SR_CTAID.Y ;  /* 0x00000000000b7919 */ /* 0x000f620000002600 */
[----:B-1----:R-:W5:Y:S01]  /*9860*/  LDC R14, c[0x0][0x2c4] ;  /* 0x0000b100ff0e7b82 */ /* 0x002f620000000800 */
[----:B------:R-:W-:Y:S01]  /*9870*/  PLOP3.LUT P2, PT, PT, PT, PT, 0x80, 0x0 ;  /* 0x000000000000781c */ /* 0x000fe20003f4f070 */
[----:B-----5:R-:W-:-:S05]  /*9880*/  IMAD R14, R11, R14, RZ ;  /* 0x0000000e0b0e7224 */ /* 0x020fca00078e02ff */
[----:B------:R-:W-:-:S04]  /*9890*/  SEL R30, R14, R229, !P1 ;  /* 0x000000e50e1e7207 */ /* 0x000fc80004800000 */
[----:B------:R-:W-:-:S07]  /*98a0*/  SHF.R.S32.HI R31, RZ, 0x1f, R30 ;  /* 0x0000001fff1f7819 */ /* 0x000fce000001141e */
.L_x_1683:
[----:B------:R-:W-:Y:S02]  /*98b0*/  ISETP.NE.AND P0, PT, R10, RZ, PT ;  /* 0x000000ff0a00720c */ /* 0x000fe40003f05270 */
[----:B------:R-:W-:Y:S02]  /*98c0*/  SHF.R.S32.HI R16, RZ, 0x3, R22 ;  /* 0x00000003ff107819 */ /* 0x000fe40000011416 */
[----:B------:R-:W-:Y:S02]  /*98d0*/  LOP3.LUT R26, R26, 0xffffffe0, RZ, 0xc0, !PT ;  /* 0xffffffe01a1a7812 */ /* 0x000fe400078ec0ff */
[----:B------:R-:W-:Y:S01]  /*98e0*/  LOP3.LUT R22, R22, 0xfffffff8, RZ, 0xc0, !PT ;  /* 0xfffffff816167812 */ /* 0x000fe200078ec0ff */
[----:B------:R-:W-:-:S06]  /*98f0*/  VIADD R18, R16, 0x10 ;  /* 0x0000001010127836 */ /* 0x000fcc0000000000 */
[----:B-1----:R-:W1:Y:S01]  /*9900*/  @P0 LDC R14, c[0x0][0x2c0] ;  /* 0x0000b000ff0e0b82 */ /* 0x002e620000000800 */
[----:B------:R-:W-:Y:S02]  /*9910*/  @P0 IMAD R28, R9, R8, RZ ;  /* 0x00000008091c0224 */ /* 0x000fe400078e02ff */
[----:B------:R-:W-:Y:S01]  /*9920*/  @P0 IMAD.MOV.U32 R24, RZ, RZ, 0x1 ;  /* 0x00000001ff180424 */ /* 0x000fe200078e00ff */
[----:B------:R-:W-:Y:S06]  /*9930*/  @P0 BRA `(.L_x_1684) ;  /* 0x0000000000180947 */ /* 0x000fec0003800000 */
[----:B------:R-:W5:Y:S01]  /*9940*/  LDC R28, c[0x0][0x2c4] ;  /* 0x0000b100ff1c7b82 */ /* 0x000f620000000800 */
[----:B------:R-:W-:Y:S02]  /*9950*/  ISETP.NE.AND P0, PT, RZ, UR5, PT ;  /* 0x00000005ff007c0c */ /* 0x000fe4000bf05270 */
[----:B-1----:R-:W-:-:S05]  /*9960*/  MOV R14, 0x1 ;  /* 0x00000001000e7802 */ /* 0x002fca0000000f00 */
[----:B------:R-:W1:Y:S08]  /*9970*/  LDC R9, c[0x0][0x270] ;  /* 0x00009c00ff097b82 */ /* 0x000e700000000800 */
[----:B-----5:R-:W1:Y:S02]  /*9980*/  @P0 LDC R28, c[0x0][0x2e4] ;  /* 0x0000b900ff1c0b82 */ /* 0x020e640000000800 */
[----:B-1----:R-:W-:-:S07]  /*9990*/  IMAD R24, R28, R9, RZ ;  /* 0x000000091c187224 */ /* 0x002fce00078e02ff */
.L_x_1684:
[----:B------:R-:W-:Y:S01]  /*99a0*/  BAR.SYNC.DEFER_BLOCKING 0x0 ;  /* 0x0000000000007b1d */ /* 0x000fe20000010000 */
[----:B----4-:R-:W-:Y:S01]  /*99b0*/  @P5 FMUL.FTZ R25, R2, 0.69314718246459960938 ;  /* 0x3f31721802195820 */ /* 0x010fe20000410000 */
[----:B------:R-:W-:Y:S01]  /*99c0*/  ISETP.GE.AND P0, PT, R18, R219, PT ;  /* 0x000000db1200720c */ /* 0x000fe20003f06270 */
[----:B------:R-:W-:Y:S02]  /*99d0*/  IMAD.MOV.U32 R18, RZ, RZ, 0x7f800000 ;  /* 0x7f800000ff127424 */ /* 0x000fe400078e00ff */
[----:B------:R-:W-:Y:S01]  /*99e0*/  @P3 FMUL.FTZ R23, R23, 0.69314718246459960938 ;  /* 0x3f31721817173820 */ /* 0x000fe20000410000 */
[----:B------:R-:W-:Y:S02]  /*99f0*/  @P5 FFMA.FTZ R18, R166, R27, R25 ;  /* 0x0000001ba6125223 */ /* 0x000fe40000010019 */
[----:B------:R-:W4:Y:S01]  /*9a00*/  @P6 LDC R2, c[0x0][0x2e8] ;  /* 0x0000ba00ff026b82 */ /* 0x000f220000000800 */
[----:B------:R-:W-:Y:S01]  /*9a10*/  IMAD.IADD R26, R5, 0x1, -R26 ;  /* 0x00000001051a7824 */ /* 0x000fe200078e0a1a */
[----:B------:R-:W5:Y:S01]  /*9a20*/  @P6 MUFU.LG2 R4, R4 ;  /* 0x0000000400046308 */ /* 0x000f620000000c00 */
[----:B---3--:R-:W-:Y:S01]  /*9a30*/  IMAD R27, R17, R24, RZ ;  /* 0x00000018111b7224 */ /* 0x008fe200078e02ff */
[----:B--2---:R-:W-:Y:S01]  /*9a40*/  P2R R15, PR, RZ, 0x1 ;  /* 0x00000001ff0f7803 */ /* 0x004fe20000000000 */
[----:B------:R-:W-:Y:S01]  /*9a50*/  IMAD.IADD R5, R5, 0x1, -R22 ;  /* 0x0000000105057824 */ /* 0x000fe200078e0a16 */
[----:B------:R-:W-:Y:S01]  /*9a60*/  IADD3 R22, R16, 0x20, RZ ;  /* 0x0000002010167810 */ /* 0x000fe20007ffe0ff */
[----:B-1----:R-:W-:Y:S01]  /*9a70*/  IMAD R7, R7, R14, RZ ;  /* 0x0000000e07077224 */ /* 0x002fe200078e02ff */
[----:B------:R-:W-:Y:S01]  /*9a80*/  SEL R27, R27, RZ, !P2 ;  /* 0x000000ff1b1b7207 */ /* 0x000fe20005000000 */
[----:B------:R-:W-:Y:S01]  /*9a90*/  IMAD.MOV.U32 R24, RZ, RZ, 0x7f800000 ;  /* 0x7f800000ff187424 */ /* 0x000fe200078e00ff */
[----:B------:R-:W-:Y:S01]  /*9aa0*/  ISETP.GE.AND P0, PT, R22, R219, PT ;  /* 0x000000db1600720c */ /* 0x000fe20003f06270 */
[----:B------:R-:W-:Y:S01]  /*9ab0*/  @P3 FFMA.FTZ R24, R164, R19, R23 ;  /* 0x00000013a4183223 */ /* 0x000fe20000010017 */
[----:B------:R-:W-:Y:S01]  /*9ac0*/  LOP3.LUT P2, RZ, R26, 0x3, RZ, 0xc0, !PT ;  /* 0x000000031aff7812 */ /* 0x000fe2000784c0ff */
[----:B------:R-:W-:Y:S01]  /*9ad0*/  IMAD.SHL.U32 R23, R7, 0x80, RZ ;  /* 0x0000008007177824 */ /* 0x000fe200078e00ff */
[----:B------:R-:W-:Y:S01]  /*9ae0*/  IADD3 R32, R16, 0x30, RZ ;  /* 0x0000003010207810 */ /* 0x000fe20007ffe0ff */
[----:B------:R-:W-:Y:S01]  /*9af0*/  IMAD R27, R13, R28, R27 ;  /* 0x0000001c0d1b7224 */ /* 0x000fe200078e021b */
[----:B------:R-:W-:Y:S01]  /*9b00*/  P2R R22, PR, RZ, 0x1 ;  /* 0x00000001ff167803 */ /* 0x000fe20000000000 */
[----:B------:R-:W-:Y:S01]  /*9b10*/  @P4 FMUL.FTZ R6, R6, 0.69314718246459960938 ;  /* 0x3f31721806064820 */ /* 0x000fe20000410000 */
[----:B------:R1:W2:Y:S01]  /*9b20*/  LDS.128 R8, [R231+0x3800] ;  /* 0x00380000e7087984 */ /* 0x0002a20000000c00 */
[----:B------:R-:W-:Y:S01]  /*9b30*/  ISETP.GE.AND P0, PT, R32, R219, PT ;  /* 0x000000db2000720c */ /* 0x000fe20003f06270 */
[----:B-----5:R-:W-:Y:S01]  /*9b40*/  @P6 FMUL.FTZ R4, R4, 0.69314718246459960938 ;  /* 0x3f31721804046820 */ /* 0x020fe20000410000 */
[----:B------:R-:W-:Y:S01]  /*9b50*/  SHF.R.S32.HI R7, RZ, 0x1f, R23 ;  /* 0x0000001fff077819 */ /* 0x000fe20000011417 */
[----:B------:R-:W-:Y:S01]  /*9b60*/  BSSY B0, `(.L_x_1685) ;  /* 0x0000036000007945 */ /* 0x000fe20003800000 */
[----:B------:R-:W-:-:S02]  /*9b70*/  P2R R19, PR, RZ, 0x1 ;  /* 0x00000001ff137803 */ /* 0x000fc40000000000 */
[--C-:B------:R-:W-:Y:S02]  /*9b80*/  IADD3 R23, P1, P0, R23, R30, R27.reuse ;  /* 0x0000001e17177210 */ /* 0x100fe4000783e01b */
[----:B------:R-:W-:Y:S02]  /*9b90*/  SHF.R.S32.HI R30, RZ, 0x1f, R27 ;  /* 0x0000001fff1e7819 */ /* 0x000fe4000001141b */
[----:B------:R-:W-:Y:S01]  /*9ba0*/  MOV R25, 0x7f800000 ;  /* 0x7f80000000197802 */ /* 0x000fe20000000f00 */
[----:B------:R-:W-:Y:S01]  /*9bb0*/  @P4 FFMA.FTZ R25, R165, R20, R6 ;  /* 0x00000014a5194223 */ /* 0x000fe20000010006 */
[----:B------:R-:W-:Y:S01]  /*9bc0*/  MOV R20, 0x7f800000 ;  /* 0x7f80000000147802 */ /* 0x000fe20000000f00 */
[----:B----4-:R-:W-:Y:S01]  /*9bd0*/  @P6 FFMA.FTZ R20, R3, R2, R4 ;  /* 0x0000000203146223 */ /* 0x010fe20000010004 */
[----:B------:R-:W-:Y:S02]  /*9be0*/  SHF.L.U32 R27, R5, 0x3, RZ ;  /* 0x00000003051b7819 */ /* 0x000fe400000006ff */
[----:B------:R-:W-:Y:S01]  /*9bf0*/  IADD3.X R30, R7, R31, R30, P1, P0 ;  /* 0x0000001f071e7210 */ /* 0x000fe20000fe041e */
[----:B-1----:R-:W-:Y:S06]  /*9c00*/  @P2 BRA `(.L_x_1686) ;  /* 0x0000000000ac2947 */ /* 0x002fec0003800000 */
        /* <DEDUP_REMOVED lines=14> */
[CC--:B------:R-:W-:Y:S02]  /*9cf0*/  @!P3 IMAD R4, R26.reuse, R14.reuse, RZ ;  /* 0x0000000e1a04b224 */ /* 0x0c0fe400078e02ff */
[----:B------:R-:W-:Y:S02]  /*9d00*/  VIADD R26, R26, 0x48 ;  /* 0x000000481a1a7836 */ /* 0x000fe40000000000 */
[-C--:B------:R-:W-:Y:S01]  /*9d10*/  @!P2 IMAD R28, R28, R14.reuse, RZ ;  /* 0x0000000e1c1ca224 */ /* 0x080fe200078e02ff */
[----:B------:R-:W-:Y:S01]  /*9d20*/  @!P3 IADD3 R5, P0, R4, R23, RZ ;  /* 0x000000170405b210 */ /* 0x000fe20007f1e0ff */
[----:B------:R-:W-:Y:S01]  /*9d30*/  @!P1 IMAD R12, R12, R14, RZ ;  /* 0x0000000e0c0c9224 */ /* 0x000fe200078e02ff */
[----:B------:R-:W3:Y:S02]  /*9d40*/  @!P2 LDC.64 R6, c[0x0][0x2b0] ;  /* 0x0000ac00ff06ab82 */ /* 0x000ee40000000a00 */
[----:B------:R-:W-:-:S02]  /*9d50*/  @!P3 LEA.HI.X.SX32 R4, R4, R30, 0x1, P0 ;  /* 0x0000001e0404b211 */ /* 0x000fc400000f0eff */
[----:B-1----:R-:W-:-:S04]  /*9d60*/  @!P3 LEA R32, P0, R5, R2, 0x2 ;  /* 0x000000020520b211 */ /* 0x002fc800078010ff */
[----:B------:R-:W-:Y:S02]  /*9d70*/  @!P3 LEA.HI.X R33, R5, R3, R4, 0x2, P0 ;  /* 0x000000030521b211 */ /* 0x000fe400000f1404 */
[----:B------:R-:W-:Y:S01]  /*9d80*/  ISETP.GE.AND P0, PT, R26, R219, PT ;  /* 0x000000db1a00720c */ /* 0x000fe20003f06270 */
[----:B------:R-:W1:Y:S02]  /*9d90*/  @!P1 LDC.64 R4, c[0x0][0x2b0] ;  /* 0x0000ac00ff049b82 */ /* 0x000e640000000a00 */
[----:B------:R4:W-:Y:S01]  /*9da0*/  @!P3 STG.E desc[UR8][R32.64], R18 ;  /* 0x000000122000b986 */ /* 0x0009e2000c101908 */
[----:B------:R-:W-:-:S04]  /*9db0*/  @!P2 IADD3 R29, P3, R28, R23, RZ ;  /* 0x000000171c1da210 */ /* 0x000fc80007f7e0ff */
[----:B------:R-:W-:Y:S02]  /*9dc0*/  @!P2 LEA.HI.X.SX32 R28, R28, R30, 0x1, P3 ;  /* 0x0000001e1c1ca211 */ /* 0x000fe400018f0eff */
[----:B---3--:R-:W-:-:S03]  /*9dd0*/  @!P2 LEA R34, P3, R29, R6, 0x2 ;  /* 0x000000061d22a211 */ /* 0x008fc600078610ff */
[----:B------:R-:W3:Y:S01]  /*9de0*/  @!P0 LDC.64 R2, c[0x0][0x2b0] ;  /* 0x0000ac00ff028b82 */ /* 0x000ee20000000a00 */
[----:B------:R-:W-:Y:S01]  /*9df0*/  @!P2 LEA.HI.X R35, R29, R7, R28, 0x2, P3 ;  /* 0x000000071d23a211 */ /* 0x000fe200018f141c */
[----:B------:R-:W-:Y:S01]  /*9e00*/  @!P0 IMAD R14, R26, R14, RZ ;  /* 0x0000000e1a0e8224 */ /* 0x000fe200078e02ff */
[----:B------:R-:W-:-:S03]  /*9e10*/  @!P1 IADD3 R6, P3, R12, R23, RZ ;  /* 0x000000170c069210 */ /* 0x000fc60007f7e0ff */
[----:B------:R4:W-:Y:S01]  /*9e20*/  @!P2 STG.E desc[UR8][R34.64], R25 ;  /* 0x000000192200a986 */ /* 0x0009e2000c101908 */
[----:B------:R-:W-:Y:S02]  /*9e30*/  @!P1 LEA.HI.X.SX32 R12, R12, R30, 0x1, P3 ;  /* 0x0000001e0c0c9211 */ /* 0x000fe400018f0eff */
[----:B-1----:R-:W-:-:S04]  /*9e40*/  @!P1 LEA R4, P3, R6, R4, 0x2 ;  /* 0x0000000406049211 */ /* 0x002fc800078610ff */
[----:B------:R-:W-:Y:S02]  /*9e50*/  @!P1 LEA.HI.X R5, R6, R5, R12, 0x2, P3 ;  /* 0x0000000506059211 */ /* 0x000fe400018f140c */
[----:B------:R-:W-:-:S03]  /*9e60*/  @!P0 IADD3 R23, P3, R14, R23, RZ ;  /* 0x000000170e178210 */ /* 0x000fc60007f7e0ff */
[----:B------:R4:W-:Y:S01]  /*9e70*/  @!P1 STG.E desc[UR8][R4.64], R24 ;  /* 0x0000001804009986 */ /* 0x0009e2000c101908 */
[----:B------:R-:W-:Y:S02]  /*9e80*/  @!P0 LEA.HI.X.SX32 R14, R14, R30, 0x1, P3 ;  /* 0x0000001e0e0e8211 */ /* 0x000fe400018f0eff */
[----:B---3--:R-:W-:-:S04]  /*9e90*/  @!P0 LEA R2, P3, R23, R2, 0x2 ;  /* 0x0000000217028211 */ /* 0x008fc800078610ff */
[----:B------:R-:W-:-:S05]  /*9ea0*/  @!P0 LEA.HI.X R3, R23, R3, R14, 0x2, P3 ;  /* 0x0000000317038211 */ /* 0x000fca00018f140e */
[----:B------:R4:W-:Y:S04]  /*9eb0*/  @!P0 STG.E desc[UR8][R2.64], R20 ;  /* 0x0000001402008986 */ /* 0x0009e8000c101908 */
.L_x_1686:
[----:B------:R-:W-:Y:S05]  /*9ec0*/  BSYNC B0 ;  /* 0x0000000000007941 */ /* 0x000fea0003800000 */
.L_x_1685:
[----:B----4-:R-:W-:Y:S01]  /*9ed0*/  SHF.R.S32.HI R4, RZ, 0x1f, R27 ;  /* 0x0000001fff047819 */ /* 0x010fe2000001141b */
[----:B------:R1:W3:Y:S01]  /*9ee0*/  LDS.128 R28, [R231] ;  /* 0x00000000e71c7984 */ /* 0x0002e20000000c00 */
[----:B------:R-:W-:Y:S01]  /*9ef0*/  IADD3 R20, P0, R27, R0, RZ ;  /* 0x000000001b147210 */ /* 0x000fe20007f1e0ff */
[----:B------:R-:W-:Y:S01]  /*9f00*/  VIADD R0, R16, 0x50 ;  /* 0x0000005010007836 */ /* 0x000fe20000000000 */
[----:B------:R-:W-:Y:S01]  /*9f10*/  SHF.R.S32.HI R3, RZ, 0x1f, R13 ;  /* 0x0000001fff037819 */ /* 0x000fe2000001140d */
[----:B------:R-:W-:Y:S01]  /*9f20*/  ULDC.64 UR4, c[0x0][0x2a0] ;  /* 0x0000a80000047ab9 */ /* 0x000fe20000000a00 */
[----:B------:R-:W-:Y:S01]  /*9f30*/  IADD3.X R21, R4, R21, RZ, P0, !PT ;  /* 0x0000001504157210 */ /* 0x000fe200007fe4ff */
[C---:B------:R-:W-:Y:S01]  /*9f40*/  VIADD R2, R16.reuse, 0x40 ;  /* 0x0000004010027836 */ /* 0x040fe20000000000 */
[----:B------:R1:W4:Y:S01]  /*9f50*/  LDS.128 R4, [R231+0x4000] ;  /* 0x00400000e7047984 */ /* 0x0003220000000c00 */
[-C--:B------:R-:W-:Y:S01]  /*9f60*/  ISETP.GE.AND P0, PT, R16, R219.reuse, PT ;  /* 0x000000db1000720c */ /* 0x080fe20003f06270 */
[----:B------:R-:W-:Y:S01]  /*9f70*/  BSSY B0, `(.L_x_1687) ;  /* 0x0000019000007945 */ /* 0x000fe20003800000 */
[-C--:B------:R-:W-:Y:S01]  /*9f80*/  ISETP.GE.AND P6, PT, R0, R219.reuse, PT ;  /* 0x000000db0000720c */ /* 0x080fe20003fc6270 */
[----:B------:R-:W-:Y:S01]  /*9f90*/  IMAD R0, R3, UR4, RZ ;  /* 0x0000000403007c24 */ /* 0x000fe2000f8e02ff */
[----:B------:R-:W-:Y:S01]  /*9fa0*/  SHF.R.S32.HI R17, RZ, 0x1f, R16 ;  /* 0x0000001fff117819 */ /* 0x000fe20000011410 */
[----:B------:R-:W-:Y:S01]  /*9fb0*/  IMAD.WIDE.U32 R20, R13, UR4, R20 ;  /* 0x000000040d147c25 */ /* 0x000fe2000f8e0014 */
[----:B------:R-:W-:-:S03]  /*9fc0*/  ISETP.GE.AND P3, PT, R2, R219, PT ;  /* 0x000000db0200720c */ /* 0x000fc60003f66270 */
[----:B------:R-:W-:Y:S02]  /*9fd0*/  IMAD R0, R13, UR5, R0 ;  /* 0x000000050d007c24 */ /* 0x000fe4000f8e0200 */
[----:B------:R-:W-:-:S03]  /*9fe0*/  IMAD.WIDE R24, R230, 0x80, R16 ;  /* 0x00000080e6187825 */ /* 0x000fc600078e0210 */
[----:B------:R-:W-:Y:S01]  /*9ff0*/  IADD3 R33, R21, R0, RZ ;  /* 0x0000000015217210 */ /* 0x000fe20007ffe0ff */
[----:B------:R-:W-:Y:S01]  /*a000*/  VIADD R2, R16, 0x60 ;  /* 0x0000006010027836 */ /* 0x000fe20000000000 */
        /* <DEDUP_REMOVED lines=12> */
[----:B------:R-:W-:-:S09]  /*a0d0*/  ISETP.GE.AND P0, PT, R232, UR4, PT ;  /* 0x00000004e8007c0c */ /* 0x000fd2000bf06270 */
[----:B---3--:R3:W-:Y:S04]  /*a0e0*/  @!P1 STG.E.128 desc[UR8][R34.64], R28 ;  /* 0x0000001c22009986 */ /* 0x0087e8000c101d08 */
[----:B----4-:R3:W-:Y:S02]  /*a0f0*/  @!P0 STG.E.128 desc[UR8][R34.64+0x80], R4 ;  /* 0x0000800422008986 */ /* 0x0107e4000c101d08 */
.L_x_1688:
[----:B------:R-:W-:Y:S05]  /*a100*/  BSYNC B0 ;  /* 0x0000000000007941 */ /* 0x000fea0003800000 */
.L_x_1687:
[----:B------:R-:W-:Y:S01]  /*a110*/  ISETP.NE.AND P0, PT, R15, RZ, PT ;  /* 0x000000ff0f00720c */ /* 0x000fe20003f05270 */
[----:B---34-:R3:W4:Y:S01]  /*a120*/  LDS.128 R4, [R231+0x4800] ;  /* 0x00480000e7047984 */ /* 0x0187220000000c00 */
[----:B------:R-:W-:Y:S01]  /*a130*/  BSSY B0, `(.L_x_1689) ;  /* 0x0000016000007945 */ /* 0x000fe20003800000 */
[----:B------:R-:W-:Y:S01]  /*a140*/  ISETP.GE.AND P5, PT, R2, R219, PT ;  /* 0x000000db0200720c */ /* 0x000fe20003fa6270 */
[----:B------:R-:W-:Y:S01]  /*a150*/  VIADD R16, R16, 0x70 ;  /* 0x0000007010107836 */ /* 0x000fe20000000000 */
[----:B------:R3:W1:Y:S08]  /*a160*/  LDS.128 R12, [R231+0x800] ;  /* 0x00080000e70c7984 */ /* 0x0006700000000c00 */
[----:B------:R-:W-:Y:S05]  /*a170*/  @P0 BRA `(.L_x_1690) ;  /* 0x0000000000440947 */ /* 0x000fea0003800000 */
[----:B------:R-:W-:Y:S01]  /*a180*/  IADD3 R2, P0, R24, 0x10, RZ ;  /* 0x0000001018027810 */ /* 0x000fe20007f1e0ff */
[----:B------:R-:W-:Y:S01]  /*a190*/  ULDC.64 UR4, c[0x0][0x298] ;  /* 0x0000a60000047ab9 */ /* 0x000fe20000000a00 */
[----:B------:R-:W-:Y:S01]  /*a1a0*/  MOV R29, R33 ;  /* 0x00000021001d7202 */ /* 0x000fe20000000f00 */
[----:B------:R-:W-:Y:S02]  /*a1b0*/  IMAD.MOV.U32 R28, RZ, RZ, R20 ;  /* 0x000000ffff1c7224 */ /* 0x000fe400078e0014 */
[----:B------:R-:W-:Y:S02]  /*a1c0*/  IMAD.X R0, RZ, RZ, R25, P0 ;  /* 0x000000ffff007224 */ /* 0x000fe400000e0619 */
[----:B------:R-:W-:-:S04]  /*a1d0*/  IMAD.WIDE.U32 R28, R2, UR4, R28 ;  /* 0x00000004021c7c25 */ /* 0x000fc8000f8e001c */
[----:B------:R-:W-:-:S04]  /*a1e0*/  IMAD R3, R0, UR4, RZ ;  /* 0x0000000400037c24 */ /* 0x000fc8000f8e02ff */
[----:B------:R-:W-:Y:S01]  /*a1f0*/  IMAD R3, R2, UR5, R3 ;  /* 0x0000000502037c24 */ /* 0x000fe2000f8e0203 */
[----:B------:R-:W-:Y:S02]  /*a200*/  ULDC.64 UR4, c[0x0][0x280] ;  /* 0x0000a00000047ab9 */ /* 0x000fe40000000a00 */
[C---:B------:R-:W-:Y:S01]  /*a210*/  LEA R2, P0, R28.reuse, UR4, 0x1 ;  /* 0x000000041c027c11 */ /* 0x040fe2000f8008ff */
[----:B------:R-:W-:Y:S01]  /*a220*/  IMAD.IADD R3, R29, 0x1, R3 ;  /* 0x000000011d037824 */ /* 0x000fe200078e0203 */
[----:B------:R-:W-:Y:S02]  /*a230*/  ULDC UR4, c[0x0][0x2d0] ;  /* 0x0000b40000047ab9 */ /* 0x000fe40000000800 */
[----:B------:R-:W-:Y:S02]  /*a240*/  ISETP.GE.AND P1, PT, R27, UR4, PT ;  /* 0x000000041b007c0c */ /* 0x000fe4000bf26270 */
[----:B------:R-:W-:Y:S02]  /*a250*/  LEA.HI.X R3, R28, UR5, R3, 0x1, P0 ;  /* 0x000000051c037c11 */ /* 0x000fe400080f0c03 */
[----:B------:R-:W-:-:S09]  /*a260*/  ISETP.GE.AND P0, PT, R232, UR4, PT ;  /* 0x00000004e8007c0c */ /* 0x000fd2000bf06270 */
[----:B-1----:R1:W-:Y:S04]  /*a270*/  @!P1 STG.E.128 desc[UR8][R2.64], R12 ;  /* 0x0000000c02009986 */ /* 0x0023e8000c101d08 */
[----:B----4-:R1:W-:Y:S02]  /*a280*/  @!P0 STG.E.128 desc[UR8][R2.64+0x80], R4 ;  /* 0x0000800402008986 */ /* 0x0103e4000c101d08 */
.L_x_1690:
[----:B------:R-:W-:Y:S05]  /*a290*/  BSYNC B0 ;  /* 0x0000000000007941 */ /* 0x000fea0003800000 */
.L_x_1689:
[----:B-1----:R1:W1:Y:S01]  /*a2a0*/  LDS.128 R12, [R231+0x1000] ;  /* 0x00100000e70c7984 */ /* 0x0022620000000c00 */
[----:B------:R-:W-:Y:S01]  /*a2b0*/  ISETP.NE.AND P0, PT, R22, RZ, PT ;  /* 0x000000ff1600720c */ /* 0x000fe20003f05270 */
[----:B------:R-:W-:Y:S01]  /*a2c0*/  BSSY B0, `(.L_x_1691) ;  /* 0x0000015000007945 */ /* 0x000fe20003800000 */
[----:B------:R-:W-:Y:S01]  /*a2d0*/  ISETP.GE.AND P4, PT, R16, R219, PT ;  /* 0x000000db1000720c */ /* 0x000fe20003f86270 */
[----:B----4-:R4:W1:Y:S10]  /*a2e0*/  LDS.128 R4, [R231+0x5000] ;  /* 0x00500000e7047984 */ /* 0x0108740000000c00 */
        /* <DEDUP_REMOVED lines=17> */
[----:B------:R1:W-:Y:S02]  /*a400*/  @!P0 STG.E.128 desc[UR8][R2.64+0x80], R4 ;  /* 0x0000800402008986 */ /* 0x0003e4000c101d08 */
.L_x_1692:
[----:B------:R-:W-:Y:S05]  /*a410*/  BSYNC B0 ;  /* 0x0000000000007941 */ /* 0x000fea0003800000 */
.L_x_1691:
[----:B-1----:R1:W1:Y:S01]  /*a420*/  LDS.128 R12, [R231+0x1800] ;  /* 0x00180000e70c7984 */ /* 0x0022620000000c00 */
[----:B------:R-:W-:Y:S01]  /*a430*/  ISETP.NE.AND P0, PT, R19, RZ, PT ;  /* 0x000000ff1300720c */ /* 0x000fe20003f05270 */
[----:B------:R-:W-:Y:S02]  /*a440*/  BSSY B0, `(.L_x_1693) ;  /* 0x0000014000007945 */ /* 0x000fe40003800000 */
[----:B------:R1:W1:Y:S10]  /*a450*/  LDS.128 R4, [R231+0x5800] ;  /* 0x00580000e7047984 */ /* 0x0002740000000c00 */
[----:B------:R-:W-:Y:S05]  /*a460*/  @P0 BRA `(.L_x_1694) ;  /* 0x0000000000440947 */ /* 0x000fea0003800000 */
        /* <DEDUP_REMOVED lines=15> */
[----:B-1----:R1:W-:Y:S04]  /*a560*/  @!P1 STG.E.128 desc[UR8][R2.64], R12 ;  /* 0x0000000c02009986 */ /* 0x0023e8000c101d08 */
[----:B------:R1:W-:Y:S02]  /*a570*/  @!P0 STG.E.128 desc[UR8][R2.64+0x80], R4 ;  /* 0x0000800402008986 */ /* 0x0003e4000c101d08 */
.L_x_1694:
[----:B------:R-:W-:Y:S05]  /*a580*/  BSYNC B0 ;  /* 0x0000000000007941 */ /* 0x000fea0003800000 */
.L_x_1693:
[----:B-1----:R1:W1:Y:S01]  /*a590*/  LDS.128 R12, [R231+0x2000] ;  /* 0x00200000e70c7984 */ /* 0x0022620000000c00 */
[----:B------:R-:W-:Y:S03]  /*a5a0*/  BSSY B0, `(.L_x_1695) ;  /* 0x0000014000007945 */ /* 0x000fe60003800000 */
[----:B------:R1:W1:Y:S01]  /*a5b0*/  LDS.128 R4, [R231+0x6000] ;  /* 0x00600000e7047984 */ /* 0x0002620000000c00 */
        /* <DEDUP_REMOVED lines=18> */
.L_x_1696:
[----:B------:R-:W-:Y:S05]  /*a6e0*/  BSYNC B0 ;  /* 0x0000000000007941 */ /* 0x000fea0003800000 */
.L_x_1695:
        /* <DEDUP_REMOVED lines=21> */
.L_x_1698:
[----:B------:R-:W-:Y:S05]  /*a840*/  BSYNC B0 ;  /* 0x0000000000007941 */ /* 0x000fea0003800000 */
.L_x_1697:
        /* <DEDUP_REMOVED lines=21> */
.L_x_1700:
[----:B------:R-:W-:Y:S05]  /*a9a0*/  BSYNC B0 ;  /* 0x0000000000007941 */ /* 0x000fea0003800000 */
.L_x_1699:
        /* <DEDUP_REMOVED lines=17> */
[----:B--2---:R2:W-:Y:S01]  /*aac0*/  @!P1 STG.E.128 desc[UR8][R2.64], R8 ;  /* 0x0000000802009986 */ /* 0x0045e2000c101d08 */
[----:B------:R-:W-:Y:S05]  /*aad0*/  @P0 EXIT ;  /* 0x000000000000094d */ /* 0x000fea0003800000 */
[----:B-1----:R-:W-:Y:S01]  /*aae0*/  STG.E.128 desc[UR8][R2.64+0x80], R4 ;  /* 0x0000800402007986 */ /* 0x002fe2000c101d08 */
[----:B------:R-:W-:Y:S05]  /*aaf0*/  EXIT ;  /* 0x000000000000794d */ /* 0x000fea0003800000 */
.L_x_1648:
[----:B------:R-:W-:Y:S01]  /*ab00*/  ISETP.NE.AND P0, PT, R229, -0x1, PT ;  /* 0xffffffffe500780c */ /* 0x000fe20003f05270 */
[----:B------:R-:W1:Y:S01]  /*ab10*/  LDC.U8 R8, c[0x0][0x3d9] ;  /* 0x0000f640ff087b82 */ /* 0x000e620000000000 */
[----:B------:R-:W-:Y:S01]  /*ab20*/  LEA.HI R12, R17, R82, RZ, 0x3 ;  /* 0x00000052110c7211 */ /* 0x000fe200078f18ff */
[----:B------:R-:W-:Y:S01]  /*ab30*/  ULDC.64 UR4, c[0x0][0x2a0] ;  /* 0x0000a80000047ab9 */ /* 0x000fe20000000a00 */
[----:B------:R-:W-:Y:S01]  /*ab40*/  IADD3 R219, -R4, R219, RZ ;  /* 0x000000db04db7210 */ /* 0x000fe20007ffe1ff */
[----:B------:R-:W-:Y:S01]  /*ab50*/  BSSY B0, `(.L_x_1701) ;  /* 0x0000038000007945 */ /* 0x000fe20003800000 */
[----:B------:R-:W-:-:S03]  /*ab60*/  SHF.R.S32.HI R18, RZ, 0x1f, R19 ;  /* 0x0000001fff127819 */ /* 0x000fc60000011413 */
[----:B------:R-:W2:Y:S02]  /*ab70*/  LDC.U8 R9, c[0x0][0x3d8] ;  /* 0x0000f600ff097b82 */ /* 0x000ea40000000000 */
[----:B------:R-:W-:Y:S02]  /*ab80*/  IMAD R18, R18, UR4, RZ ;  /* 0x0000000412127c24 */ /* 0x000fe4000f8e02ff */
[----:B------:R-:W-:Y:S02]  /*ab90*/  @!P0 SHF.R.S32.HI R5, RZ, 0x1f, R16 ;  /* 0x0000001fff058819 */ /* 0x000fe40000011410 */
[----:B------:R-:W-:Y:S02]  /*aba0*/  IMAD R29, R19, UR5, R18 ;  /* 0x00000005131d7c24 */ /* 0x000fe4000f8e0212 */
[----:B------:R-:W3:Y:S08]  /*abb0*/  @!P0 LDC.64 R2, c[0x0][0x290] ;  /* 0x0000a400ff028b82 */ /* 0x000ef00000000a00 */
[----:B------:R-:W4:Y:S01]  /*abc0*/  @P0 LDC.64 R6, c[0x0][0x298] ;  /* 0x0000a600ff060b82 */ /* 0x000f220000000a00 */
[----:B-1----:R-:W-:-:S02]  /*abd0*/  ISETP.NE.AND P5, PT, R8, RZ, PT ;  /* 0x000000ff0800720c */ /* 0x002fc40003fa5270 */
[----:B--2---:R-:W-:-:S04]  /*abe0*/  ISETP.NE.AND P1, PT, R9, RZ, PT ;  /* 0x000000ff0900720c */ /* 0x004fc80003f25270 */
[----:B------:R-:W-:Y:S02]  /*abf0*/  ISETP.EQ.AND P2, PT, R8, RZ, P1 ;  /* 0x000000ff0800720c */ /* 0x000fe40000f42270 */
[----:B------:R-:W-:Y:S01]  /*ac00*/  ISETP.NE.AND P1, PT, R9, RZ, !P5 ;  /* 0x000000ff0900720c */ /* 0x000fe20006f25270 */
[----:B---3--:R-:W-:-:S04]  /*ac10*/  @!P0 IMAD R10, R5, R2, RZ ;  /* 0x00000002050a8224 */ /* 0x008fc800078e02ff */
[----:B------:R-:W1:Y:S01]  /*ac20*/  @!P5 LDC R5, c[0x0][0x2c4] ;  /* 0x0000b100ff05db82 */ /* 0x000e620000000800 */
[C---:B------:R-:W-:Y:S02]  /*ac30*/  @!P0 IMAD R3, R16.reuse, R3, R10 ;  /* 0x0000000310038224 */ /* 0x040fe400078e020a */
[----:B------:R-:W-:-:S04]  /*ac40*/  @!P0 IMAD.WIDE.U32 R10, R16, R2, RZ ;  /* 0x00000002100a8225 */ /* 0x000fc800078e00ff */
[C---:B----4-:R-:W-:Y:S01]  /*ac50*/  @P0 IMAD.WIDE.U32 R26, R229.reuse, R6, RZ ;  /* 0x00000006e51a0225 */ /* 0x050fe200078e00ff */
[----:B------:R-:W2:Y:S01]  /*ac60*/  @P2 LDC R9, c[0x0][0x2c4] ;  /* 0x0000b100ff092b82 */ /* 0x000ea20000000800 */
[----:B------:R-:W-:Y:S02]  /*ac70*/  P2R R6, PR, RZ, 0x4 ;  /* 0x00000004ff067803 */ /* 0x000fe40000000000 */
[----:B------:R-:W-:Y:S01]  /*ac80*/  @P0 IMAD R14, R229, R7, R27 ;  /* 0x00000007e50e0224 */ /* 0x000fe200078e021b */
[----:B------:R-:W-:Y:S01]  /*ac90*/  LOP3.LUT R7, R12, 0xfffffff8, RZ, 0xc0, !PT ;  /* 0xfffffff80c077812 */ /* 0x000fe200078ec0ff */
[----:B------:R-:W-:Y:S01]  /*aca0*/  @!P0 IMAD.MOV.U32 R26, RZ, RZ, R10 ;  /* 0x000000ffff1a8224 */ /* 0x000fe200078e000a */
[----:B------:R-:W-:Y:S01]  /*acb0*/  SHF.R.S32.HI R12, RZ, 0x3, R12 ;  /* 0x00000003ff0c7819 */ /* 0x000fe2000001140c */
[----:B------:R-:W-:Y:S02]  /*acc0*/  @!P0 IMAD.IADD R14, R11, 0x1, R3 ;  /* 0x000000010b0e8824 */ /* 0x000fe400078e0203 */
[----:B------:R-:W-:Y:S01]  /*acd0*/  IMAD.IADD R7, R82, 0x1, -R7 ;  /* 0x0000000152077824 */ /* 0x000fe200078e0a07 */
[----:B------:R-:W3:Y:S01]  /*ace0*/  @P5 LDC R11, c[0x0][0x2c0] ;  /* 0x0000b000ff0b5b82 */ /* 0x000ee20000000800 */
[C---:B------:R-:W-:Y:S01]  /*acf0*/  VIADD R10, R12.reuse, 0x10 ;  /* 0x000000100c0a7836 */ /* 0x040fe20000000000 */
[--C-:B------:R-:W-:Y:S01]  /*ad00*/  SHF.R.S32.HI R13, RZ, 0x1f, R12.reuse ;  /* 0x0000001fff0d7819 */ /* 0x100fe2000001140c */
[----:B------:R-:W-:Y:S01]  /*ad10*/  VIADD R22, R12, 0x20 ;  /* 0x000000200c167836 */ /* 0x000fe20000000000 */
[C---:B------:R-:W-:Y:S01]  /*ad20*/  ISETP.NE.AND P6, PT, R7.reuse, RZ, PT ;  /* 0x000000ff0700720c */ /* 0x040fe20003fc5270 */
[----:B------:R-:W-:Y:S01]  /*ad30*/  IMAD.SHL.U32 R7, R7, 0x8, RZ ;  /* 0x0000000807077824 */ /* 0x000fe200078e00ff */
[----:B------:R-:W-:Y:S01]  /*ad40*/  ISETP.GE.AND P3, PT, R10, R219, PT ;  /* 0x000000db0a00720c */ /* 0x000fe20003f66270 */
[----:B------:R-:W-:Y:S01]  /*ad50*/  IMAD.WIDE R230, R230, 0x80, R12 ;  /* 0x00000080e6e67825 */ /* 0x000fe200078e020c */
[----:B------:R-:W4:Y:S02]  /*ad60*/  @P5 LDC.64 R2, c[0x0][0x2c0] ;  /* 0x0000b000ff025b82 */ /* 0x000f240000000a00 */
[----:B------:R-:W-:-:S02]  /*ad70*/  IADD3 R26, P0, R7, R26, RZ ;  /* 0x0000001a071a7210 */ /* 0x000fc40007f1e0ff */
[C---:B------:R-:W-:Y:S02]  /*ad80*/  IADD3 R15, R7.reuse, 0x40, RZ ;  /* 0x00000040070f7810 */ /* 0x040fe40007ffe0ff */
[----:B------:R-:W-:Y:S02]  /*ad90*/  LEA.HI.X.SX32 R27, R7, R14, 0x1, P0 ;  /* 0x0000000e071b7211 */ /* 0x000fe400000f0eff */
[----:B-1----:R-:W1:Y:S01]  /*ada0*/  @P1 LDC R5, c[0x0][0x2e4] ;  /* 0x0000b900ff051b82 */ /* 0x002e620000000800 */
[----:B------:R-:W-:Y:S01]  /*adb0*/  ISETP.GE.AND P0, PT, R12, R219, PT ;  /* 0x000000db0c00720c */ /* 0x000fe20003f06270 */
[----:B------:R-:W-:-:S04]  /*adc0*/  IMAD.WIDE.U32 R26, R19, UR4, R26 ;  /* 0x00000004131a7c25 */ /* 0x000fc8000f8e001a */
[----:B------:R-:W-:-:S08]  /*add0*/  IMAD.IADD R29, R29, 0x1, R27 ;  /* 0x000000011d1d7824 */ /* 0x000fd000078e021b */
[----:B--2---:R-:W-:Y:S05]  /*ade0*/  @P0 BRA `(.L_x_1702) ;  /* 0x0000000000380947 */ /* 0x004fea0003800000 */
        /* <DEDUP_REMOVED lines=14> */
.L_x_1702:
[----:B------:R-:W-:Y:S05]  /*aed0*/  BSYNC B0 ;  /* 0x0000000000007941 */ /* 0x000fea0003800000 */
.L_x_1701:
[----:B------:R-:W-:Y:S01]  /*aee0*/  BSSY B0, `(.L_x_1703) ;  /* 0x0000015000007945 */ /* 0x000fe20003800000 */
[----:B------:R-:W-:Y:S02]  /*aef0*/  ISETP.GE.AND P4, PT, R22, R219, PT ;  /* 0x000000db1600720c */ /* 0x000fe40003f86270 */
[----:B------:R-:W-:Y:S01]  /*af00*/  IADD3 R20, R12, 0x30, RZ ;  /* 0x000000300c147810 */ /* 0x000fe20007ffe0ff */
[----:B------:R-:W-:Y:S05]  /*af10*/  @P3 BRA `(.L_x_1704) ;  /* 0x0000000000443947 */ /* 0x000fea0003800000 */
[----:B------:R-:W-:Y:S01]  /*af20*/  IADD3 R17, P0, R230, 0x10, RZ ;  /* 0x00000010e6117810 */ /* 0x000fe20007f1e0ff */
[----:B------:R-:W-:Y:S01]  /*af30*/  ULDC.64 UR4, c[0x0][0x298] ;  /* 0x0000a60000047ab9 */ /* 0x000fe20000000a00 */
[----:B--2---:R-:W-:Y:S01]  /*af40*/  MOV R25, R29 ;  /* 0x0000001d00197202 */ /* 0x004fe20000000f00 */
        /* <DEDUP_REMOVED lines=14> */
.L_x_1704:
[----:B------:R-:W-:Y:S05]  /*b030*/  BSYNC B0 ;  /* 0x0000000000007941 */ /* 0x000fea0003800000 */
.L_x_1703:
[----:B------:R-:W-:Y:S01]  /*b040*/  BSSY B0, `(.L_x_1705) ;  /* 0x0000014000007945 */ /* 0x000fe20003800000 */
[----:B------:R-:W-:-:S03]  /*b050*/  ISETP.GE.AND P3, PT, R20, R219, PT ;  /* 0x000000db1400720c */ /* 0x000fc60003f66270 */
[----:B------:R-:W-:Y:S10]  /*b060*/  @P4 BRA `(.L_x_1706) ;  /* 0x0000000000444947 */ /* 0x000ff40003800000 */
        /* <DEDUP_REMOVED lines=17> */
.L_x_1706:
[----:B------:R-:W-:Y:S05]  /*b180*/  BSYNC B0 ;  /* 0x0000000000007941 */ /* 0x000fea0003800000 */
.L_x_1705:
[----:B------:R-:W-:Y:S01]  /*b190*/  ISETP.NE.AND P0, PT, R6, RZ, PT ;  /* 0x000000ff0600720c */ /* 0x000fe20003f05270 */
[----:B------:R-:W-:Y:S01]  /*b1a0*/  BSSY B0, `(.L_x_1707) ;  /* 0x0000017000007945 */ /* 0x000fe20003800000 */
[C---:B------:R-:W-:Y:S01]  /*b1b0*/  VIADD R18, R12.reuse, 0x40 ;  /* 0x000000400c127836 */ /* 0x040fe20000000000 */
[----:B------:R-:W-:Y:S01]  /*b1c0*/  IADD3 R14, R12, 0x50, RZ ;  /* 0x000000500c0e7810 */ /* 0x000fe20007ffe0ff */
[----:B------:R-:W-:Y:S01]  /*b1d0*/  @P5 IMAD.MOV.U32 R21, RZ, RZ, 0x1 ;  /* 0x00000001ff155424 */ /* 0x000fe200078e00ff */
[----:B------:R-:W-:Y:S01]  /*b1e0*/  ISETP.NE.OR P4, PT, R229, -0x1, !P0 ;  /* 0xffffffffe500780c */ /* 0x000fe20004785670 */
[----:B------:R-:W-:-:S12]  /*b1f0*/  @P3 BRA `(.L_x_1708) ;  /* 0x0000000000443947 */ /* 0x000fd80003800000 */
[----:B--2---:R-:W-:Y:S01]  /*b200*/  IADD3 R24, P0, R230, 0x30, RZ ;  /* 0x00000030e6187810 */ /* 0x004fe20007f1e0ff */
        /* <DEDUP_REMOVED lines=16> */
.L_x_1708:
[----:B------:R-:W-:Y:S05]  /*b310*/  BSYNC B0 ;  /* 0x0000000000007941 */ /* 0x000fea0003800000 */
.L_x_1707:
[----:B------:R-:W-:Y:S01]  /*b320*/  ISETP.GE.AND P0, PT, R18, R219, PT ;  /* 0x000000db1200720c */ /* 0x000fe20003f06270 */
[----:B------:R-:W-:Y:S01]  /*b330*/  BSSY B0, `(.L_x_1709) ;  /* 0x000001a000007945 */ /* 0x000fe20003800000 */
[----:B------:R-:W-:Y:S01]  /*b340*/  ISETP.NE.AND P1, PT, R8, RZ, PT ;  /* 0x000000ff0800720c */ /* 0x000fe20003f25270 */
[----:B------:R-:W-:Y:S01]  /*b350*/  @!P4 IMAD R229, R16, R9, RZ ;  /* 0x0000000910e5c224 */ /* 0x000fe200078e02ff */
[----:B------:R-:W-:-:S11]  /*b360*/  ISETP.GE.AND P5, PT, R14, R219, PT ;  /* 0x000000db0e00720c */ /* 0x000fd60003fa6270 */
[----:B-1----:R-:W-:Y:S01]  /*b370*/  @!P1 IMAD R21, R5, R0, RZ ;  /* 0x0000000005159224 */ /* 0x002fe200078e02ff */
[C---:B------:R-:W-:Y:S01]  /*b380*/  IADD3 R0, R12.reuse, 0x70, RZ ;  /* 0x000000700c007810 */ /* 0x040fe20007ffe0ff */
[----:B--2-4-:R-:W-:Y:S01]  /*b390*/  @P1 IMAD R30, R3, R2, RZ ;  /* 0x00000002031e1224 */ /* 0x014fe200078e02ff */
[----:B------:R-:W-:Y:S01]  /*b3a0*/  IADD3 R2, R12, 0x60, RZ ;  /* 0x000000600c027810 */ /* 0x000fe20007ffe0ff */
[----:B------:R-:W-:Y:S06]  /*b3b0*/  @P0 BRA `(.L_x_1710) ;  /* 0x0000000000440947 */ /* 0x000fec0003800000 */
        /* <DEDUP_REMOVED lines=17> */
.L_x_1710:
[----:B------:R-:W-:Y:S05]  /*b4d0*/  BSYNC B0 ;  /* 0x0000000000007941 */ /* 0x000fea0003800000 */
.L_x_1709:
[----:B------:R-:W-:Y:S01]  /*b4e0*/  ISETP.NE.AND P1, PT, R8, RZ, PT ;  /* 0x000000ff0800720c */ /* 0x000fe20003f25270 */
[----:B------:R-:W-:Y:S01]  /*b4f0*/  IMAD R21, R16, R21, RZ ;  /* 0x0000001510157224 */ /* 0x000fe200078e02ff */
[----:B------:R-:W-:Y:S01]  /*b500*/  ISETP.NE.AND P0, PT, R6, RZ, PT ;  /* 0x000000ff0600720c */ /* 0x000fe20003f05270 */
[----:B------:R-:W-:Y:S01]  /*b510*/  BSSY B0, `(.L_x_1711) ;  /* 0x000001a000007945 */ /* 0x000fe20003800000 */
[-C--:B------:R-:W-:Y:S02]  /*b520*/  ISETP.GE.AND P3, PT, R2, R219.reuse, PT ;  /* 0x000000db0200720c */ /* 0x080fe40003f66270 */
[----:B------:R-:W-:-:S07]  /*b530*/  ISETP.GE.AND P4, PT, R0, R219, PT ;  /* 0x000000db0000720c */ /* 0x000fce0003f86270 */
[----:B------:R-:W-:Y:S01]  /*b540*/  @!P1 IMAD.MOV.U32 R30, RZ, RZ, R5 ;  /* 0x000000ffff1e9224 */ /* 0x000fe200078e0005 */
[----:B------:R-:W-:Y:S02]  /*b550*/  SEL R5, R21, RZ, !P0 ;  /* 0x000000ff15057207 */ /* 0x000fe40004000000 */
[----:B-1----:R-:W-:Y:S01]  /*b560*/  @!P0 CS2R R24, SRZ ;  /* 0x0000000000188805 */ /* 0x002fe2000001ff00 */
[----:B---3--:R-:W-:Y:S01]  /*b570*/  @!P1 IMAD.MOV.U32 R11, RZ, RZ, 0x1 ;  /* 0x00000001ff0b9424 */ /* 0x008fe200078e00ff */
[----:B------:R-:W-:Y:S01]  /*b580*/  @P0 SHF.R.S32.HI R16, RZ, 0x1f, R229 ;  /* 0x0000001fff100819 */ /* 0x000fe200000114e5 */
        /* <DEDUP_REMOVED lines=18> */
.L_x_1712:
[----:B------:R-:W-:Y:S05]  /*b6b0*/  BSYNC B0 ;  /* 0x0000000000007941 */ /* 0x000fea0003800000 */
.L_x_1711:
        /* <DEDUP_REMOVED lines=19> */
.L_x_1714:
[----:B------:R-:W-:Y:S05]  /*b7f0*/  BSYNC B0 ;  /* 0x0000000000007941 */ /* 0x000fea0003800000 */
.L_x_1713:
[----:B------:R-:W-:Y:S04]  /*b800*/  BSSY B0, `(.L_x_1715) ;  /* 0x0000012000007945 */ /* 0x000fe80003800000 */
[----:B------:R-:W-:Y:S05]  /*b810*/  @P4 BRA `(.L_x_1716) ;  /* 0x0000000000404947 */ /* 0x000fea0003800000 */
[----:B------:R-:W-:Y:S01]  /*b820*/  IADD3 R3, P0, R230, 0x70, RZ ;  /* 0x00000070e6037810 */ /* 0x000fe20007f1e0ff */
[----:B------:R-:W-:Y:S01]  /*b830*/  ULDC.64 UR4, c[0x0][0x298] ;  /* 0x0000a60000047ab9 */ /* 0x000fe20000000a00 */
[----:B------:R-:W-:Y:S01]  /*b840*/  MOV R27, R29 ;  /* 0x0000001d001b7202 */ /* 0x000fe20000000f00 */
[----:B------:R-:W-:Y:S02]  /*b850*/  ULDC UR6, c[0x0][0x2d0] ;  /* 0x0000b40000067ab9 */ /* 0x000fe40000000800 */
        /* <DEDUP_REMOVED lines=12> */
.L_x_1716:
[----:B------:R-:W-:Y:S05]  /*b920*/  BSYNC B0 ;  /* 0x0000000000007941 */ /* 0x000fea0003800000 */
.L_x_1715:
[----:B------:R-:W-:Y:S01]  /*b930*/  ISETP.NE.AND P0, PT, R6, RZ, PT ;  /* 0x000000ff0600720c */ /* 0x000fe20003f05270 */
[----:B------:R-:W-:Y:S01]  /*b940*/  IMAD R3, R4, R11, RZ ;  /* 0x0000000b04037224 */ /* 0x000fe200078e02ff */
[-C--:B------:R-:W-:Y:S01]  /*b950*/  ISETP.GE.OR P2, PT, R12, R219.reuse, P6 ;  /* 0x000000db0c00720c */ /* 0x080fe20003746670 */
[----:B------:R-:W-:Y:S01]  /*b960*/  IMAD R30, R19, R30, R5 ;  /* 0x0000001e131e7224 */ /* 0x000fe200078e0205 */
[----:B------:R-:W-:Y:S01]  /*b970*/  BSSY B0, `(.L_x_1717) ;  /* 0x0000012000007945 */ /* 0x000fe20003800000 */
[-C--:B------:R-:W-:Y:S02]  /*b980*/  ISETP.GE.OR P3, PT, R10, R219.reuse, P6 ;  /* 0x000000db0a00720c */ /* 0x080fe40003766670 */
[----:B------:R-:W-:Y:S02]  /*b990*/  SHF.R.S32.HI R5, RZ, 0x1f, R3 ;  /* 0x0000001fff057819 */ /* 0x000fe40000011403 */
[----:B------:R-:W-:-:S04]  /*b9a0*/  ISETP.GE.OR P4, PT, R22, R219, P6 ;  /* 0x000000db1600720c */ /* 0x000fc80003786670 */
[----:B------:R-:W-:Y:S02]  /*b9b0*/  @P0 IMAD.MOV.U32 R24, RZ, RZ, R229 ;  /* 0x000000ffff180224 */ /* 0x000fe400078e00e5 */
[----:B------:R-:W-:-:S03]  /*b9c0*/  @P0 IMAD.MOV.U32 R25, RZ, RZ, R16 ;  /* 0x000000ffff190224 */ /* 0x000fc600078e0010 */
[--C-:B------:R-:W-:Y:S02]  /*b9d0*/  IADD3 R3, P1, P0, R3, R24, R30.reuse ;  /* 0x0000001803037210 */ /* 0x100fe4000783e01e */
        /* <DEDUP_REMOVED lines=11> */
.L_x_1718:
[----:B------:R-:W-:Y:S05]  /*ba90*/  BSYNC B0 ;  /* 0x0000000000007941 */ /* 0x000fea0003800000 */
.L_x_1717:
[-C--:B------:R-:W-:Y:S01]  /*baa0*/  ISETP.GE.OR P0, PT, R2, R219.reuse, P6 ;  /* 0x000000db0200720c */ /* 0x080fe20003706670 */
[----:B------:R-:W-:Y:S01]  /*bab0*/  BSSY B0, `(.L_x_1719) ;  /* 0x000000f000007945 */ /* 0x000fe20003800000 */
[-C--:B------:R-:W-:Y:S02]  /*bac0*/  ISETP.GE.OR P1, PT, R20, R219.reuse, P6 ;  /* 0x000000db1400720c */ /* 0x080fe40003726670 */
[-C--:B------:R-:W-:Y:S02]  /*bad0*/  ISETP.GE.OR P2, PT, R18, R219.reuse, P6 ;  /* 0x000000db1200720c */ /* 0x080fe40003746670 */
[-C--:B------:R-:W-:Y:S02]  /*bae0*/  ISETP.GE.OR P5, PT, R14, R219.reuse, P6 ;  /* 0x000000db0e00720c */ /* 0x080fe400037a6670 */
[----:B------:R-:W-:Y:S02]  /*baf0*/  ISETP.GE.OR P6, PT, R0, R219, P6 ;  /* 0x000000db0000720c */ /* 0x000fe400037c6670 */
[----:B------:R-:W-:Y:S01]  /*bb00*/  P2R R4, PR, RZ, 0x1 ;  /* 0x00000001ff047803 */ /* 0x000fe20000000000 */
[----:B------:R-:W-:Y:S10]  /*bb10*/  @P3 BRA `(.L_x_1720) ;  /* 0x0000000000203947 */ /* 0x000ff40003800000 */
[----:B----4-:R-:W-:Y:S01]  /*bb20*/  IMAD R5, R10, R11, RZ ;  /* 0x0000000b0a057224 */ /* 0x010fe200078e02ff */
[----:B------:R-:W-:-:S04]  /*bb30*/  ULDC.64 UR4, c[0x0][0x2b0] ;  /* 0x0000ac0000047ab9 */ /* 0x000fc80000000a00 */
[----:B------:R-:W-:-:S04]  /*bb40*/  IADD3 R6, P0, R5, R3, RZ ;  /* 0x0000000305067210 */ /* 0x000fc80007f1e0ff */
[----:B------:R-:W-:Y:S02]  /*bb50*/  LEA.HI.X.SX32 R5, R5, R24, 0x1, P0 ;  /* 0x0000001805057211 */ /* 0x000fe400000f0eff */
[----:B-12---:R-:W-:-:S04]  /*bb60*/  LEA R8, P0, R6, UR4, 0x2 ;  /* 0x0000000406087c11 */ /* 0x006fc8000f8010ff */
[----:B------:R-:W-:Y:S01]  /*bb70*/  LEA.HI.X R9, R6, UR5, R5, 0x2, P0 ;  /* 0x0000000506097c11 */ /* 0x000fe200080f1405 */
[----:B------:R-:W-:-:S05]  /*bb80*/  IMAD.MOV.U32 R5, RZ, RZ, 0x7f800000 ;  /* 0x7f800000ff057424 */ /* 0x000fca00078e00ff */
[----:B------:R1:W-:Y:S03]  /*bb90*/  STG.E desc[UR8][R8.64], R5 ;  /* 0x0000000508007986 */ /* 0x0003e6000c101908 */
.L_x_1720:
[----:B------:R-:W-:Y:S05]  /*bba0*/  BSYNC B0 ;  /* 0x0000000000007941 */ /* 0x000fea0003800000 */
.L_x_1719:
[----:B------:R-:W-:Y:S04]  /*bbb0*/  BSSY B0, `(.L_x_1721) ;  /* 0x000000a000007945 */ /* 0x000fe80003800000 */
[----:B------:R-:W-:Y:S05]  /*bbc0*/  @P4 BRA `(.L_x_1722) ;  /* 0x0000000000204947 */ /* 0x000fea0003800000 */
[----:B-1--4-:R-:W-:Y:S01]  /*bbd0*/  IMAD R5, R22, R11, RZ ;  /* 0x0000000b16057224 */ /* 0x012fe200078e02ff */
[----:B------:R-:W-:-:S04]  /*bbe0*/  ULDC.64 UR4, c[0x0][0x2b0] ;  /* 0x0000ac0000047ab9 */ /* 0x000fc80000000a00 */
[----:B------:R-:W-:-:S04]  /*bbf0*/  IADD3 R6, P0, R5, R3, RZ ;  /* 0x0000000305067210 */ /* 0x000fc80007f1e0ff */
[----:B------:R-:W-:Y:S02]  /*bc00*/  LEA.HI.X.SX32 R5, R5, R24, 0x1, P0 ;  /* 0x0000001805057211 */ /* 0x000fe400000f0eff */
[----:B--2---:R-:W-:-:S04]  /*bc10*/  LEA R8, P0, R6, UR4, 0x2 ;  /* 0x0000000406087c11 */ /* 0x004fc8000f8010ff */
[----:B------:R-:W-:Y:S01]  /*bc20*/  LEA.HI.X R9, R6, UR5, R5, 0x2, P0 ;  /* 0x0000000506097c11 */ /* 0x000fe200080f1405 */
[----:B------:R-:W-:-:S05]  /*bc30*/  IMAD.MOV.U32 R5, RZ, RZ, 0x7f800000 ;  /* 0x7f800000ff057424 */ /* 0x000fca00078e00ff */
[----:B------:R1:W-:Y:S03]  /*bc40*/  STG.E desc[UR8][R8.64], R5 ;  /* 0x0000000508007986 */ /* 0x0003e6000c101908 */
.L_x_1722:
[----:B------:R-:W-:Y:S05]  /*bc50*/  BSYNC B0 ;  /* 0x0000000000007941 */ /* 0x000fea0003800000 */
.L_x_1721:
        /* <DEDUP_REMOVED lines=10> */
.L_x_1724:
[----:B------:R-:W-:Y:S05]  /*bd00*/  BSYNC B0 ;  /* 0x0000000000007941 */ /* 0x000fea0003800000 */
.L_x_1723:
        /* <DEDUP_REMOVED lines=10> */
.L_x_1726:
[----:B------:R-:W-:Y:S05]  /*bdb0*/  BSYNC B0 ;  /* 0x0000000000007941 */ /* 0x000fea0003800000 */
.L_x_1725:
        /* <DEDUP_REMOVED lines=10> */
.L_x_1728:
[----:B------:R-:W-:Y:S05]  /*be60*/  BSYNC B0 ;  /* 0x0000000000007941 */ /* 0x000fea0003800000 */
.L_x_1727:
[----:B------:R-:W-:Y:S01]  /*be70*/  ISETP.NE.AND P0, PT, R4, RZ, PT ;  /* 0x000000ff0400720c */ /* 0x000fe20003f05270 */
[----:B------:R-:W-:-:S12]  /*be80*/  BSSY B0, `(.L_x_1729) ;  /* 0x000000a000007945 */ /* 0x000fd80003800000 */
[----:B------:R-:W-:Y:S05]  /*be90*/  @P0 BRA `(.L_x_1730) ;  /* 0x0000000000200947 */ /* 0x000fea0003800000 */
[----:B------:R-:W-:Y:S01]  /*bea0*/  IMAD R2, R2, R11, RZ ;  /* 0x0000000b02027224 */ /* 0x000fe200078e02ff */
[----:B------:R-:W-:Y:S01]  /*beb0*/  ULDC.64 UR4, c[0x0][0x2b0] ;  /* 0x0000ac0000047ab9 */ /* 0x000fe20000000a00 */
[----:B----4-:R-:W-:-:S03]  /*bec0*/  IMAD.MOV.U32 R7, RZ, RZ, 0x7f800000 ;  /* 0x7f800000ff077424 */ /* 0x010fc600078e00ff */
[----:B-1----:R-:W-:-:S04]  /*bed0*/  IADD3 R5, P0, R2, R3, RZ ;  /* 0x0000000302057210 */ /* 0x002fc80007f1e0ff */
[----:B------:R-:W-:Y:S02]  /*bee0*/  LEA.HI.X.SX32 R2, R2, R24, 0x1, P0 ;  /* 0x0000001802027211 */ /* 0x000fe400000f0eff */
[----:B------:R-:W-:-:S04]  /*bef0*/  LEA R4, P0, R5, UR4, 0x2 ;  /* 0x0000000405047c11 */ /* 0x000fc8000f8010ff */
[----:B------:R-:W-:-:S05]  /*bf00*/  LEA.HI.X R5, R5, UR5, R2, 0x2, P0 ;  /* 0x0000000505057c11 */ /* 0x000fca00080f1402 */
[----:B------:R1:W-:Y:S04]  /*bf10*/  STG.E desc[UR8][R4.64], R7 ;  /* 0x0000000704007986 */ /* 0x0003e8000c101908 */
.L_x_1730:
[----:B------:R-:W-:Y:S05]  /*bf20*/  BSYNC B0 ;  /* 0x0000000000007941 */ /* 0x000fea0003800000 */
.L_x_1729:
[----:B------:R-:W-:Y:S05]  /*bf30*/  @P6 EXIT ;  /* 0x000000000000694d */ /* 0x000fea0003800000 */
[----:B------:R-:W-:Y:S01]  /*bf40*/  IMAD R0, R0, R11, RZ ;  /* 0x0000000b00007224 */ /* 0x000fe200078e02ff */
[----:B------:R-:W-:Y:S01]  /*bf50*/  ULDC.64 UR4, c[0x0][0x2b0] ;  /* 0x0000ac0000047ab9 */ /* 0x000fe20000000a00 */
[----:B-1--4-:R-:W-:-:S03]  /*bf60*/  IMAD.MOV.U32 R5, RZ, RZ, 0x7f800000 ;  /* 0x7f800000ff057424 */ /* 0x012fc600078e00ff */
[----:B------:R-:W-:-:S04]  /*bf70*/  IADD3 R3, P0, R0, R3, RZ ;  /* 0x0000000300037210 */ /* 0x000fc80007f1e0ff */
[----:B------:R-:W-:Y:S02]  /*bf80*/  LEA.HI.X.SX32 R0, R0, R24, 0x1, P0 ;  /* 0x0000001800007211 */ /* 0x000fe400000f0eff */
[----:B------:R-:W-:-:S04]  /*bf90*/  LEA R2, P0, R3, UR4, 0x2 ;  /* 0x0000000403027c11 */ /* 0x000fc8000f8010ff */
[----:B------:R-:W-:-:S05]  /*bfa0*/  LEA.HI.X R3, R3, UR5, R0, 0x2, P0 ;  /* 0x0000000503037c11 */ /* 0x000fca00080f1400 */
[----:B------:R-:W-:Y:S01]  /*bfb0*/  STG.E desc[UR8][R2.64], R5 ;  /* 0x0000000502007986 */ /* 0x000fe2000c101908 */
[----:B------:R-:W-:Y:S05]  /*bfc0*/  EXIT ;  /* 0x000000000000794d */ /* 0x000fea0003800000 */
.L_x_1731:
        /* <DEDUP_REMOVED lines=11> */
.L_x_2938:


//--------------------- .text._ZN5flash16flash_fwd_kernelI23Flash_fwd_kernel_traitsILi128ELi128ELi32ELi4ELb0ELb0EN7cutlass6half_tE19Flash_kernel_traitsILi128ELi128ELi32ELi4ES3_EELb1ELb0ELb1ELb0ELb0ELb0ELb0ELb0EEEvNS_16Flash_fwd_paramsE --------------------------
	.section	.text._ZN5flash16flash_fwd_kernelI23Flash_fwd_kernel_traitsILi128ELi128ELi32ELi4ELb0ELb0EN7cutlass6half_tE19Flash_kernel_traitsILi128ELi128ELi32ELi4ES3_EELb1ELb0ELb1ELb0ELb0ELb0ELb0ELb0EEEvNS_16Flash_fwd_paramsE,"ax",@progbits
	.align	128
        .global         _ZN5flash16flash_fwd_kernelI23Flash_fwd_kernel_traitsILi128ELi128ELi32ELi4ELb0ELb0EN7cutlass6half_tE19Flash_kernel_traitsILi128ELi128ELi32ELi4ES3_EELb1ELb0ELb1ELb0ELb0ELb0ELb0ELb0EEEvNS_16Flash_fwd_paramsE
        .type           _ZN5flash16flash_fwd_kernelI23Flash_fwd_kernel_traitsILi128ELi128ELi32ELi4ELb0ELb0EN7cutlass6half_tE19Flash_kernel_traitsILi128ELi128ELi32ELi4ES3_EELb1ELb0ELb1ELb0ELb0ELb0ELb0ELb0EEEvNS_16Flash_fwd_paramsE,@function
        .size           _ZN5flash16flash_fwd_kernelI23Flash_fwd_kernel_traitsILi128ELi128ELi32ELi4ELb0ELb0EN7cutlass6half_tE19Flash_kernel_traitsILi128ELi128ELi32ELi4ES3_EELb1ELb0ELb1ELb0ELb0ELb0ELb0ELb0EEEvNS_16Flash_fwd_paramsE,(.L_x_2939 - _ZN5flash16flash_fwd_kernelI23Flash_fwd_kernel_traitsILi128ELi128ELi32ELi4ELb0ELb0EN7cutlass6half_tE19Flash_kernel_traitsILi128ELi128ELi32ELi4ES3_EELb1ELb0ELb1ELb0ELb0ELb0ELb0ELb0EEEvNS_16Flash_fwd_paramsE)
        .other          _ZN5flash16flash_fwd_kernelI23Flash_fwd_kernel_traitsILi128ELi128ELi32ELi4ELb0ELb0EN7cutlass6half_tE19Flash_kernel_traitsILi128ELi128ELi32ELi4ES3_EELb1ELb0ELb1ELb0ELb0ELb0ELb0ELb0EEEvNS_16Flash_fwd_paramsE,@"STO_CUDA_ENTRY STV_DEFAULT"
_ZN5flash16flash_fwd_kernelI23Flash_fwd_kernel_traitsILi128ELi128ELi32ELi4ELb0ELb0EN7cutlass6half_tE19Flash_kernel_traitsILi128ELi128ELi32ELi4ES3_EELb1ELb0ELb1ELb0ELb0ELb0ELb0ELb0EEEvNS_16Flash_fwd_paramsE:
.text._ZN5flash16flash_fwd_kernelI23Flash_fwd_kernel_traitsILi128ELi128ELi32ELi4ELb0ELb0EN7cutlass6half_tE19Flash_kernel_traitsILi128ELi128ELi32ELi4ES3_EELb1ELb0ELb1ELb0ELb0ELb0ELb0ELb0EEEvNS_16Flash_fwd_paramsE:
        /* <DEDUP_REMOVED lines=51> */
[----:B------:R-:W-:Y:S01]  /*0330*/  @!P3 IMAD.MOV.U32 R5, RZ, RZ, R7 ;  /* 0x000000ffff05b224 */ /* 0x000fe200078e0007 */
[----:B------:R-:W-:-:S04]  /*0340*/  PLOP3.LUT P2, PT, PT, PT, UP0, 0x80, 0x0 ;  /* 0x000000000000781c */ /* 0x000fc80003f4f008 */
[----:B------:R1:W-:Y:S04]  /*0350*/  @!P3 STG.E.64 desc[UR22][R8.64+0x8], R4 ;  /* 0x000008040800b986 */ /* 0x0003e8000c101b16 */
[----:B-1----:R-:W2:Y:S04]  /*0360*/  @P0 LDG.E R8, desc[UR22][R2.64] ;  /* 0x0000001602080981 */ /* 0x002ea8000c1e1900 */
[----:B------:R1:W3:Y:S02]  /*0370*/  @P0 LDG.E R5, desc[UR22][R2.64+0x4] ;  /* 0x0000041602050981 */ /* 0x0002e4000c1e1900 */
[----:B-1----:R-:W-:-:S02]  /*0380*/  IMAD.U32 R2, RZ, RZ, UR8 ;  /* 0x00000008ff027e24 */ /* 0x002fc4000f8e00ff */
[----:B------:R-:W-:-:S05]  /*0390*/  IMAD.U32 R3, RZ, RZ, UR9 ;  /* 0x00000009ff037e24 */ /* 0x000fca000f8e00ff */
[----:B------:R1:W4:Y:S02]  /*03a0*/  @P1 LDG.E R0, desc[UR22][R2.64] ;  /* 0x0000001602001981 */ /* 0x000324000c1e1900 */
[----:B-1----:R-:W-:Y:S02]  /*03b0*/  IMAD.U32 R2, RZ, RZ, UR6 ;  /* 0x00000006ff027e24 */ /* 0x002fe4000f8e00ff */
[----:B------:R-:W-:Y:S01]  /*03c0*/  IMAD.U32 R3, RZ, RZ, UR7 ;  /* 0x00000007ff037e24 */ /* 0x000fe2000f8e00ff */
[----:B------:R-:W-:Y:S01]  /*03d0*/  SHF.R.S32.HI R13, RZ, 0x1f, R93 ;  /* 0x0000001fff0d7819 */ /* 0x000fe2000001145d */
[----:B------:R-:W-:-:S03]  /*03e0*/  ULDC UR7, c[0x0][0x270] ;  /* 0x00009c0000077ab9 */ /* 0x000fc60000000800 */
[----:B------:R-:W5:Y:S01]  /*03f0*/  @!P2 LDG.E R4, desc[UR22][R2.64] ;  /* 0x000000160204a981 */ /* 0x000f62000c1e1900 */
[----:B------:R-:W-:Y:S01]  /*0400*/  LEA.HI R89, R13, R93, RZ, 0x5 ;  /* 0x0000005d0d597211 */ /* 0x000fe200078f28ff */
[----:B------:R-:W-:Y:S01]  /*0410*/  UMOV UR12, URZ ;  /* 0x0000003f000c7c82 */ /* 0x000fe20008000000 */
[----:B------:R-:W-:Y:S01]  /*0420*/  UIMAD UR8, UR11, UR7, UR28 ;  /* 0x000000070b0872a4 */ /* 0x000fe2000f8e021c */
[----:B------:R-:W-:Y:S01]  /*0430*/  UMOV UR16, 0xffffffff ;  /* 0xffffffff00107882 */ /* 0x000fe20000000000 */
        /* <DEDUP_REMOVED lines=8> */
[----:B------:R-:W-:-:S05]  /*04c0*/  LOP3.LUT R0, R89, 0xffffffe0, RZ, 0xc0, !PT ;  /* 0xffffffe059007812 */ /* 0x000fca00078ec0ff */
[----:B------:R-:W-:-:S05]  /*04d0*/  IMAD.IADD R88, R93, 0x1, -R0 ;  /* 0x000000015d587824 */ /* 0x000fca00078e0a00 */
[--C-:B------:R-:W-:Y:S02]  /*04e0*/  SHF.R.S32.HI R0, RZ, 0x1f, R88.reuse ;  /* 0x0000001fff007819 */ /* 0x100fe40000011458 */
[----:B-----5:R-:W-:Y:S02]  /*04f0*/  @!P2 R2UR UR6, R4 ;  /* 0x000000000406a2ca */ /* 0x020fe400000e0000 */
[----:B------:R-:W-:Y:S01]  /*0500*/  ISETP.NE.AND.EX P2, PT, RZ, UR5, PT, P0 ;  /* 0x00000005ff007c0c */ /* 0x000fe2000bf45300 */
[----:B------:R-:W-:Y:S01]  /*0510*/  USHF.R.S32.HI UR5, URZ, 0x1f, UR4 ;  /* 0x0000001f3f057899 */ /* 0x000fe20008011404 */
[----:B------:R-:W-:-:S05]  /*0520*/  IADD3 R95, P1, P0, R6, UR4, R88 ;  /* 0x00000004065f7c10 */ /* 0x000fca000f83e058 */
[----:B------:R1:W-:Y:S01]  /*0530*/  STL [R1+0x78], R95 ;  /* 0x0000785f01007387 */ /* 0x0003e20000100800 */
[----:B------:R-:W-:-:S05]  /*0540*/  IADD3.X R94, R7, UR5, R0, P1, P0 ;  /* 0x00000005075e7c10 */ /* 0x000fca0008fe0400 */
[----:B------:R-:W-:Y:S05]  /*0550*/  @!P2 BRA `(.L_x_1732) ;  /* 0x00000000001ca947 */ /* 0x000fea0003800000 */
[----:B------:R-:W-:-:S13]  /*0560*/  PLOP3.LUT P0, PT, PT, PT, UP3, 0x80, 0x0 ;  /* 0x000000000000781c */ /* 0x000fda0003f0f038 */
[----:B------:R-:W2:Y:S04]  /*0570*/  @P0 LDG.E R0, desc[UR22][R2.64+0x4] ;  /* 0x0000041602000981 */ /* 0x000ea8000c1e1900 */
[----:B------:R-:W3:Y:S01]  /*0580*/  @!P0 LDG.E R2, desc[UR22][R2.64] ;  /* 0x0000001602028981 */ /* 0x000ee2000c1e1900 */
[----:B--2---:R-:W-:-:S13]  /*0590*/  @P0 R2UR UR8, R0 ;  /* 0x00000000000802ca */ /* 0x004fda00000e0000 */
[----:B------:R-:W-:-:S07]  /*05a0*/  @UP3 UIADD3 UR8, UR8, -UR6, URZ ;  /* 0x8000000608083290 */ /* 0x000fce000fffe03f */
[----:B---3--:R-:W-:Y:S01]  /*05b0*/  @!P0 R2UR UR8, R2 ;  /* 0x00000000020882ca */ /* 0x008fe200000e0000 */
[----:B------:R-:W-:-:S14]  /*05c0*/  BRA `(.L_x_1733) ;  /* 0x0000000000047947 */ /* 0x000fdc0003800000 */
.L_x_1732:
[----:B------:R-:W-:Y:S01]  /*05d0*/  ULDC UR8, c[0x0][0x2c8] ;  /* 0x0000b20000087ab9 */ /* 0x000fe20000000800 */
.L_x_1733:
        /* <DEDUP_REMOVED lines=20> */
[----:B------:R-:W-:Y:S02]  /*0720*/  @!UP2 UIADD3 UR24, UR4, UR8, -UR12 ;  /* 0x000000080418a290 */ /* 0x000fe4000fffe80c */
        /* <DEDUP_REMOVED lines=22> */
[----:B------:R-:W-:Y:S05]  /*0890*/  @P0 BRA `(.L_x_1734) ;  /* 0x0000001400200947 */ /* 0x000fea0003800000 */
[----:B------:R-:W-:Y:S01]  /*08a0*/  UISETP.NE.AND UP1, UPT, UR16, -0x1, UPT ;  /* 0xffffffff1000788c */ /* 0x000fe2000bf25270 */
[----:B------:R-:W-:Y:S01]  /*08b0*/  LEA.HI R8, R13, R93, RZ, 0x3 ;  /* 0x0000005d0d087211 */ /* 0x000fe200078f18ff */
[----:B------:R-:W-:Y:S01]  /*08c0*/  USHF.R.S32.HI UR10, URZ, 0x1f, UR28 ;  /* 0x0000001f3f0a7899 */ /* 0x000fe2000801141c */
[----:B------:R-:W-:Y:S01]  /*08d0*/  IMAD.U32 R6, RZ, RZ, UR17 ;  /* 0x00000011ff067e24 */ /* 0x000fe2000f8e00ff */
[----:B------:R-:W-:Y:S01]  /*08e0*/  UIADD3 UR25, -UR21, UR25, URZ ;  /* 0x0000001915197290 */ /* 0x000fe2000fffe13f */
[----:B------:R-:W-:Y:S01]  /*08f0*/  LOP3.LUT R0, R8, 0xfffffff8, RZ, 0xc0, !PT ;  /* 0xfffffff808007812 */ /* 0x000fe200078ec0ff */
[----:B------:R-:W-:Y:S01]  /*0900*/  BSSY B0, `(.L_x_1735) ;  /* 0x000004f000007945 */ /* 0x000fe20003800000 */
[----:B------:R-:W-:-:S03]  /*0910*/  SHF.R.S32.HI R8, RZ, 0x3, R8 ;  /* 0x00000003ff087819 */ /* 0x000fc60000011408 */
[----:B------:R-:W-:Y:S01]  /*0920*/  IMAD.IADD R0, R93, 0x1, -R0 ;  /* 0x000000015d007824 */ /* 0x000fe200078e0a00 */
[----:B------:R-:W-:Y:S01]  /*0930*/  @!UP1 USHF.R.S32.HI UR6, URZ, 0x1f, UR11 ;  /* 0x0000001f3f069899 */ /* 0x000fe2000801140b */
[----:B------:R-:W-:Y:S01]  /*0940*/  ISETP.GE.AND P4, PT, R8, UR25, PT ;  /* 0x0000001908007c0c */ /* 0x000fe2000bf86270 */
[----:B------:R-:W-:Y:S01]  /*0950*/  @!UP1 ULDC.64 UR4, c[0x0][0x290] ;  /* 0x0000a40000049ab9 */ /* 0x000fe20000000a00 */
[----:B------:R-:W-:Y:S01]  /*0960*/  @UP1 ULDC.64 UR8, c[0x0][0x298] ;  /* 0x0000a60000081ab9 */ /* 0x000fe20000000a00 */
[----:B------:R-:W-:Y:S01]  /*0970*/  @!UP1 UIMAD UR6, UR6, UR4, URZ ;  /* 0x00000004060692a4 */ /* 0x000fe2000f8e023f */
[----:B------:R-:W-:Y:S01]  /*0980*/  IMAD.SHL.U32 R14, R0, 0x8, RZ ;  /* 0x00000008000e7824 */ /* 0x000fe200078e00ff */
[----:B------:R-:W-:Y:S01]  /*0990*/  @UP1 UIMAD.WIDE.U32 UR18, UR16, UR8, URZ ;  /* 0x00000008101212a5 */ /* 0x000fe2000f8e003f */
[--C-:B------:R-:W-:Y:S01]  /*09a0*/  SHF.R.S32.HI R9, RZ, 0x1f, R8.reuse ;  /* 0x0000001fff097819 */ /* 0x100fe20000011408 */
[----:B------:R-:W-:Y:S01]  /*09b0*/  @!UP1 UIMAD UR14, UR11, UR5, UR6 ;  /* 0x000000050b0e92a4 */ /* 0x000fe2000f8e0206 */
[C---:B------:R-:W-:Y:S01]  /*09c0*/  VIADD R17, R8.reuse, 0x10 ;  /* 0x0000001008117836 */ /* 0x040fe20000000000 */
[----:B------:R-:W-:Y:S01]  /*09d0*/  ULDC.U8 UR8, c[0x0][0x3d8] ;  /* 0x0000f60000087ab9 */ /* 0x000fe20000000000 */
[----:B------:R-:W-:Y:S01]  /*09e0*/  ULDC.U8 UR6, c[0x0][0x3d9] ;  /* 0x0000f64000067ab9 */ /* 0x000fe20000000000 */
[----:B------:R-:W-:Y:S01]  /*09f0*/  UISETP.NE.AND UP3, UPT, UR8, URZ, UPT ;  /* 0x0000003f0800728c */ /* 0x000fe2000bf65270 */
[C---:B------:R-:W-:Y:S01]  /*0a00*/  VIADD R20, R8.reuse, 0x30 ;  /* 0x0000003008147836 */ /* 0x040fe20000000000 */
[----:B------:R-:W-:Y:S01]  /*0a10*/  UISETP.NE.AND UP2, UPT, UR6, URZ, UPT ;  /* 0x0000003f0600728c */ /* 0x000fe2000bf45270 */
[----:B------:R-:W-:Y:S01]  /*0a20*/  IADD3 R18, R8, 0x20, RZ ;  /* 0x0000002008127810 */ /* 0x000fe20007ffe0ff */
[----:B------:R-:W-:Y:S01]  /*0a30*/  @!UP1 UIMAD.WIDE.U32 UR12, UR11, UR4, URZ ;  /* 0x000000040b0c92a5 */ /* 0x000fe2000f8e003f */
[----:B------:R-:W-:Y:S01]  /*0a40*/  ISETP.NE.AND P1, PT, R0, RZ, PT ;  /* 0x000000ff0000720c */ /* 0x000fe20003f25270 */
[----:B------:R-:W-:Y:S01]  /*0a50*/  UISETP.NE.AND UP0, UPT, UR8, URZ, !UP2 ;  /* 0x0000003f0800728c */ /* 0x000fe2000d705270 */
[----:B------:R-:W-:Y:S01]  /*0a60*/  ISETP.GE.AND P3, PT, R18, UR25, PT ;  /* 0x0000001912007c0c */ /* 0x000fe2000bf66270 */
[----:B------:R-:W-:Y:S01]  /*0a70*/  UISETP.EQ.AND UP3, UPT, UR6, URZ, UP3 ;  /* 0x0000003f0600728c */ /* 0x000fe20009f62270 */
[----:B------:R-:W-:Y:S01]  /*0a80*/  ISETP.GE.AND P2, PT, R20, UR25, PT ;  /* 0x0000001914007c0c */ /* 0x000fe2000bf46270 */
[----:B------:R-:W-:Y:S01]  /*0a90*/  ULDC.64 UR4, c[0x0][0x2a0] ;  /* 0x0000a80000047ab9 */ /* 0x000fe20000000a00 */
[----:B------:R-:W-:Y:S01]  /*0aa0*/  @UP1 UIMAD UR9, UR16, UR9, UR19 ;  /* 0x00000009100912a4 */ /* 0x000fe2000f8e0213 */
[----:B------:R-:W-:Y:S01]  /*0ab0*/  IMAD.U32 R12, RZ, RZ, UR4 ;  /* 0x00000004ff0c7e24 */ /* 0x000fe2000f8e00ff */
[----:B------:R-:W-:Y:S01]  /*0ac0*/  UIMAD UR10, UR10, UR4, URZ ;  /* 0x000000040a0a72a4 */ /* 0x000fe2000f8e023f */
[----:B------:R-:W-:Y:S01]  /*0ad0*/  IMAD.WIDE R6, R6, 0x80, R8 ;  /* 0x0000008006067825 */ /* 0x000fe200078e0208 */
[----:B------:R-:W-:Y:S01]  /*0ae0*/  @!UP2 ULDC UR6, c[0x0][0x2c4] ;  /* 0x0000b1000006aab9 */ /* 0x000fe20000000800 */
[----:B------:R-:W-:Y:S01]  /*0af0*/  @UP2 UMOV UR8, 0x1 ;  /* 0x0000000100082882 */ /* 0x000fe20000000000 */
[----:B------:R-:W-:Y:S01]  /*0b00*/  UIMAD UR10, UR28, UR5, UR10 ;  /* 0x000000051c0a72a4 */ /* 0x000fe2000f8e020a */
[----:B------:R-:W-:Y:S01]  /*0b10*/  VIADD R22, R8, 0x40 ;  /* 0x0000004008167836 */ /* 0x000fe20000000000 */
[----:B------:R-:W-:Y:S01]  /*0b20*/  @UP0 ULDC UR6, c[0x0][0x2e4] ;  /* 0x0000b90000060ab9 */ /* 0x000fe20000000800 */
[----:B------:R-:W-:Y:S01]  /*0b30*/  @UP2 ULDC.64 UR4, c[0x0][0x2c0] ;  /* 0x0000b00000042ab9 */ /* 0x000fe20000000a00 */
[----:B------:R-:W-:Y:S01]  /*0b40*/  @!UP1 UIADD3 UR9, UR13, UR14, URZ ;  /* 0x0000000e0d099290 */ /* 0x000fe2000fffe03f */
[C---:B------:R-:W-:Y:S01]  /*0b50*/  IADD3 R15, R14.reuse, 0x40, RZ ;  /* 0x000000400e0f7810 */ /* 0x040fe20007ffe0ff */
[----:B------:R-:W-:Y:S01]  /*0b60*/  @!UP1 UMOV UR18, UR12 ;  /* 0x0000000c00129c82 */ /* 0x000fe20008000000 */
[----:B------:R-:W-:Y:S01]  /*0b70*/  @UP2 UIMAD UR4, UR5, UR4, URZ ;  /* 0x00000004050422a4 */ /* 0x000fe2000f8e023f */
[----:B------:R-:W-:Y:S01]  /*0b80*/  IADD3 R2, P0, R14, UR18, RZ ;  /* 0x000000120e027c10 */ /* 0x000fe2000ff1e0ff */
[----:B------:R-:W-:Y:S01]  /*0b90*/  @!UP2 UIMAD UR8, UR6, UR7, URZ ;  /* 0x000000070608a2a4 */ /* 0x000fe2000f8e023f */
[----:B------:R-:W-:-:S02]  /*0ba0*/  @UP3 ULDC UR5, c[0x0][0x2c4] ;  /* 0x0000b10000053ab9 */ /* 0x000fc40000000800 */
[----:B------:R-:W-:Y:S01]  /*0bb0*/  LEA.HI.X.SX32 R3, R14, UR9, 0x1, P0 ;  /* 0x000000090e037c11 */ /* 0x000fe200080f0eff */
[----:B------:R-:W-:Y:S01]  /*0bc0*/  @UP3 UIMAD UR5, UR11, UR5, URZ ;  /* 0x000000050b0532a4 */ /* 0x000fe2000f8e023f */
[----:B------:R-:W-:Y:S01]  /*0bd0*/  ISETP.GE.AND P0, PT, R17, UR25, PT ;  /* 0x0000001911007c0c */ /* 0x000fe2000bf06270 */
[----:B------:R-:W-:Y:S02]  /*0be0*/  UIMAD UR8, UR11, UR8, URZ ;  /* 0x000000080b0872a4 */ /* 0x000fe4000f8e023f */
[----:B------:R-:W-:Y:S01]  /*0bf0*/  @UP3 USEL UR5, UR5, UR16, !UP1 ;  /* 0x0000001005053287 */ /* 0x000fe2000c800000 */
[----:B------:R-:W-:Y:S01]  /*0c00*/  IMAD.WIDE.U32 R12, R12, UR28, R2 ;  /* 0x0000001c0c0c7c25 */ /* 0x000fe2000f8e0002 */
[----:B------:R-:W-:Y:S01]  /*0c10*/  @UP2 ULDC UR9, c[0x0][0x2c0] ;  /* 0x0000b00000092ab9 */ /* 0x000fe20000000800 */
[----:B------:R-:W-:Y:S01]  /*0c20*/  USEL UR8, UR8, URZ, !UP3 ;  /* 0x0000003f08087287 */ /* 0x000fe2000d800000 */
[----:B------:R-:W-:Y:S01]  /*0c30*/  @!UP2 UMOV UR9, 0x1 ;  /* 0x000000010009a882 */ /* 0x000fe20000000000 */
[----:B------:R-:W-:Y:S01]  /*0c40*/  @!UP2 UMOV UR4, UR6 ;  /* 0x000000060004ac82 */ /* 0x000fe20008000000 */
[----:B------:R-:W-:Y:S01]  /*0c50*/  UIMAD UR6, UR21, UR9, URZ ;  /* 0x00000009150672a4 */ /* 0x000fe2000f8e023f */
[----:B------:R-:W-:Y:S01]  /*0c60*/  VIADD R11, R13, UR10 ;  /* 0x0000000a0d0b7c36 */ /* 0x000fe20008000000 */
[----:B------:R-:W-:Y:S01]  /*0c70*/  UIMAD UR28, UR28, UR4, UR8 ;  /* 0x000000041c1c72a4 */ /* 0x000fe2000f8e0208 */
[----:B------:R-:W-:Y:S01]  /*0c80*/  @!UP3 UMOV UR12, URZ ;  /* 0x0000003f000cbc82 */ /* 0x000fe20008000000 */
[----:B------:R-:W-:Y:S01]  /*0c90*/  @UP3 UMOV UR12, UR5 ;  /* 0x00000005000c3c82 */ /* 0x000fe20008000000 */
[----:B------:R-:W-:Y:S01]  /*0ca0*/  @!UP3 UMOV UR13, URZ ;  /* 0x0000003f000dbc82 */ /* 0x000fe20008000000 */
[----:B------:R-:W-:-:S02]  /*0cb0*/  USHF.R.S32.HI UR4, URZ, 0x1f, UR6 ;  /* 0x0000001f3f047899 */ /* 0x000fc40008011406 */
[----:B------:R-:W-:Y:S02]  /*0cc0*/  @UP3 USHF.R.S32.HI UR13, URZ, 0x1f, UR5 ;  /* 0x0000001f3f0d3899 */ /* 0x000fe40008011405 */
        /* <DEDUP_REMOVED lines=18> */
.L_x_1736:
[----:B------:R-:W-:Y:S05]  /*0df0*/  BSYNC B0 ;  /* 0x0000000000007941 */ /* 0x000fea0003800000 */
.L_x_1735:
        /* <DEDUP_REMOVED lines=9> */
[----:B--2---:R-:W-:Y:S01]  /*0e90*/  IMAD.X R2, RZ, RZ, R7, P0 ;  /* 0x000000ffff027224 */ /* 0x004fe200000e0607 */
        /* <DEDUP_REMOVED lines=11> */
.L_x_1738:
[----:B------:R-:W-:Y:S05]  /*0f50*/  BSYNC B0 ;  /* 0x0000000000007941 */ /* 0x000fea0003800000 */
.L_x_1737:
        /* <DEDUP_REMOVED lines=9> */
[----:B--23--:R-:W-:Y:S01]  /*0ff0*/  IMAD.X R2, RZ, RZ, R7, P3 ;  /* 0x000000ffff027224 */ /* 0x00cfe200018e0607 */
        /* <DEDUP_REMOVED lines=11> */
.L_x_1740:
[----:B------:R-:W-:Y:S05]  /*10b0*/  BSYNC B0 ;  /* 0x0000000000007941 */ /* 0x000fea0003800000 */
.L_x_1739:
        /* <DEDUP_REMOVED lines=9> */
[----:B--234-:R-:W-:Y:S01]  /*1150*/  IMAD.X R2, RZ, RZ, R7, P2 ;  /* 0x000000ffff027224 */ /* 0x01cfe200010e0607 */
        /* <DEDUP_REMOVED lines=11> */
.L_x_1742:
[----:B------:R-:W-:Y:S05]  /*1210*/  BSYNC B0 ;  /* 0x0000000000007941 */ /* 0x000fea0003800000 */
.L_x_1741:
        /* <DEDUP_REMOVED lines=20> */
.L_x_1744:
[----:B------:R-:W-:Y:S05]  /*1360*/  BSYNC B0 ;  /* 0x0000000000007941 */ /* 0x000fea0003800000 */
.L_x_1743:
        /* <DEDUP_REMOVED lines=20> */
.L_x_1746:
[----:B------:R-:W-:Y:S05]  /*14b0*/  BSYNC B0 ;  /* 0x0000000000007941 */ /* 0x000fea0003800000 */
.L_x_1745:
        /* <DEDUP_REMOVED lines=20> */
.L_x_1748:
[----:B------:R-:W-:Y:S05]  /*1600*/  BSYNC B0 ;  /* 0x0000000000007941 */ /* 0x000fea0003800000 */
.L_x_1747:
[----:B------:R-:W-:Y:S01]  /*1610*/  BSSY B0, `(.L_x_1749) ;  /* 0x0000014000007945 */ /* 0x000fe20003800000 */
[----:B------:R-:W-:-:S03]  /*1620*/  ISETP.GE.OR P6, PT, R18, UR25, P1 ;  /* 0x0000001912007c0c */ /* 0x000fc60008fc6670 */
[----:B------:R-:W-:Y:S10]  /*1630*/  @P2 BRA `(.L_x_1750) ;  /* 0x0000000000442947 */ /* 0x000ff40003800000 */
[----:B------:R-:W-:Y:S01]  /*1640*/  IADD3 R0, P2, R6, 0x70, RZ ;  /* 0x0000007006007810 */ /* 0x000fe20007f5e0ff */
[----:B------:R-:W-:Y:S01]  /*1650*/  ULDC.64 UR4, c[0x0][0x298] ;  /* 0x0000a60000047ab9 */ /* 0x000fe20000000a00 */
[----:B--234-:R-:W-:Y:S01]  /*1660*/  MOV R3, R11 ;  /* 0x0000000b00037202 */ /* 0x01cfe20000000f00 */
        /* <DEDUP_REMOVED lines=14> */
.L_x_1750:
[----:B------:R-:W-:Y:S05]  /*1750*/  BSYNC B0 ;  /* 0x0000000000007941 */ /* 0x000fea0003800000 */
.L_x_1749:
[----:B------:R-:W-:Y:S04]  /*1760*/  BSSY B0, `(.L_x_1751) ;  /* 0x000000a000007945 */ /* 0x000fe80003800000 */
[----:B------:R-:W-:Y:S05]  /*1770*/  @P5 BRA `(.L_x_1752) ;  /* 0x0000000000205947 */ /* 0x000fea0003800000 */
[----:B------:R-:W-:Y:S01]  /*1780*/  IMAD R0, R8, UR9, RZ ;  /* 0x0000000908007c24 */ /* 0x000fe2000f8e02ff */
[----:B------:R-:W-:-:S04]  /*1790*/  ULDC.64 UR4, c[0x0][0x2b0] ;  /* 0x0000ac0000047ab9 */ /* 0x000fc80000000a00 */
[----:B--234-:R-:W-:-:S04]  /*17a0*/  IADD3 R3, P2, R0, UR6, RZ ;  /* 0x0000000600037c10 */ /* 0x01cfc8000ff5e0ff */
[----:B------:R-:W-:Y:S02]  /*17b0*/  LEA.HI.X.SX32 R0, R0, UR12, 0x1, P2 ;  /* 0x0000000c00007c11 */ /* 0x000fe400090f0eff */
[----:B------:R-:W-:-:S04]  /*17c0*/  LEA R2, P2, R3, UR4, 0x2 ;  /* 0x0000000403027c11 */ /* 0x000fc8000f8410ff */
[----:B------:R-:W-:Y:S01]  /*17d0*/  LEA.HI.X R3, R3, UR5, R0, 0x2, P2 ;  /* 0x0000000503037c11 */ /* 0x000fe200090f1400 */
[----:B------:R-:W-:-:S05]  /*17e0*/  IMAD.MOV.U32 R0, RZ, RZ, 0x7f800000 ;  /* 0x7f800000ff007424 */ /* 0x000fca00078e00ff */
[----:B------:R2:W-:Y:S03]  /*17f0*/  STG.E desc[UR22][R2.64], R0 ;  /* 0x0000000002007986 */ /* 0x0005e6000c101916 */
.L_x_1752:
[----:B------:R-:W-:Y:S05]  /*1800*/  BSYNC B0 ;  /* 0x0000000000007941 */ /* 0x000fea0003800000 */
.L_x_1751:
[----:B------:R-:W-:Y:S01]  /*1810*/  BSSY B0, `(.L_x_1753) ;  /* 0x000000f000007945 */ /* 0x000fe20003800000 */
[----:B------:R-:W-:Y:S02]  /*1820*/  ISETP.GE.OR P5, PT, R20, UR25, P1 ;  /* 0x0000001914007c0c */ /* 0x000fe40008fa6670 */
[----:B------:R-:W-:Y:S02]  /*1830*/  ISETP.GE.OR P4, PT, R22, UR25, P1 ;  /* 0x0000001916007c0c */ /* 0x000fe40008f86670 */
[----:B------:R-:W-:Y:S02]  /*1840*/  ISETP.GE.OR P3, PT, R21, UR25, P1 ;  /* 0x0000001915007c0c */ /* 0x000fe40008f66670 */
[----:B------:R-:W-:Y:S02]  /*1850*/  ISETP.GE.OR P2, PT, R19, UR25, P1 ;  /* 0x0000001913007c0c */ /* 0x000fe40008f46670 */
[----:B------:R-:W-:Y:S01]  /*1860*/  ISETP.GE.OR P1, PT, R16, UR25, P1 ;  /* 0x0000001910007c0c */ /* 0x000fe20008f26670 */
[----:B------:R-:W-:-:S12]  /*1870*/  @P0 BRA `(.L_x_1754) ;  /* 0x0000000000200947 */ /* 0x000fd80003800000 */
[----:B--2---:R-:W-:Y:S01]  /*1880*/  IMAD R0, R17, UR9, RZ ;  /* 0x0000000911007c24 */ /* 0x004fe2000f8e02ff */
[----:B------:R-:W-:-:S04]  /*1890*/  ULDC.64 UR4, c[0x0][0x2b0] ;  /* 0x0000ac0000047ab9 */ /* 0x000fc80000000a00 */
[----:B---34-:R-:W-:-:S04]  /*18a0*/  IADD3 R3, P0, R0, UR6, RZ ;  /* 0x0000000600037c10 */ /* 0x018fc8000ff1e0ff */
[----:B------:R-:W-:Y:S02]  /*18b0*/  LEA.HI.X.SX32 R0, R0, UR12, 0x1, P0 ;  /* 0x0000000c00007c11 */ /* 0x000fe400080f0eff */
[----:B------:R-:W-:-:S04]  /*18c0*/  LEA R2, P0, R3, UR4, 0x2 ;  /* 0x0000000403027c11 */ /* 0x000fc8000f8010ff */
[----:B------:R-:W-:Y:S01]  /*18d0*/  LEA.HI.X R3, R3, UR5, R0, 0x2, P0 ;  /* 0x0000000503037c11 */ /* 0x000fe200080f1400 */
[----:B------:R-:W-:-:S05]  /*18e0*/  IMAD.MOV.U32 R0, RZ, RZ, 0x7f800000 ;  /* 0x7f800000ff007424 */ /* 0x000fca00078e00ff */
[----:B------:R2:W-:Y:S03]  /*18f0*/  STG.E desc[UR22][R2.64], R0 ;  /* 0x0000000002007986 */ /* 0x0005e6000c101916 */
.L_x_1754:
[----:B------:R-:W-:Y:S05]  /*1900*/  BSYNC B0 ;  /* 0x0000000000007941 */ /* 0x000fea0003800000 */
.L_x_1753:
[----:B------:R-:W-:Y:S04]  /*1910*/  BSSY B0, `(.L_x_1755) ;  /* 0x000000a000007945 */ /* 0x000fe80003800000 */
[----:B------:R-:W-:Y:S05]  /*1920*/  @P6 BRA `(.L_x_1756) ;  /* 0x0000000000206947 */ /* 0x000fea0003800000 */
        /* <DEDUP_REMOVED lines=8> */
.L_x_1756:
[----:B------:R-:W-:Y:S05]  /*19b0*/  BSYNC B0 ;  /* 0x0000000000007941 */ /* 0x000fea0003800000 */
.L_x_1755:
        /* <DEDUP_REMOVED lines=10> */
.L_x_1758:
[----:B------:R-:W-:Y:S05]  /*1a60*/  BSYNC B0 ;  /* 0x0000000000007941 */ /* 0x000fea0003800000 */
.L_x_1757:
        /* <DEDUP_REMOVED lines=10> */
.L_x_1760:
[----:B------:R-:W-:Y:S05]  /*1b10*/  BSYNC B0 ;  /* 0x0000000000007941 */ /* 0x000fea0003800000 */
.L_x_1759:
        /* <DEDUP_REMOVED lines=10> */
.L_x_1762:
[----:B------:R-:W-:Y:S05]  /*1bc0*/  BSYNC B0 ;  /* 0x0000000000007941 */ /* 0x000fea0003800000 */
.L_x_1761:
        /* <DEDUP_REMOVED lines=10> */
.L_x_1764:
[----:B------:R-:W-:Y:S05]  /*1c70*/  BSYNC B0 ;  /* 0x0000000000007941 */ /* 0x000fea0003800000 */
.L_x_1763:
[----:B------:R-:W-:Y:S05]  /*1c80*/  @P1 EXIT ;  /* 0x000000000000194d */ /* 0x000fea0003800000 */
[----:B--2---:R-:W-:Y:S01]  /*1c90*/  IMAD R0, R16, UR9, RZ ;  /* 0x0000000910007c24 */ /* 0x004fe2000f8e02ff */
[----:B------:R-:W-:-:S04]  /*1ca0*/  ULDC.64 UR4, c[0x0][0x2b0] ;  /* 0x0000ac0000047ab9 */ /* 0x000fc80000000a00 */
[----:B---34-:R-:W-:-:S04]  /*1cb0*/  IADD3 R3, P0, R0, UR6, RZ ;  /* 0x0000000600037c10 */ /* 0x018fc8000ff1e0ff */
[----:B------:R-:W-:Y:S02]  /*1cc0*/  LEA.HI.X.SX32 R0, R0, UR12, 0x1, P0 ;  /* 0x0000000c00007c11 */ /* 0x000fe400080f0eff */
[----:B------:R-:W-:-:S04]  /*1cd0*/  LEA R2, P0, R3, UR4, 0x2 ;  /* 0x0000000403027c11 */ /* 0x000fc8000f8010ff */
[----:B------:R-:W-:Y:S01]  /*1ce0*/  LEA.HI.X R3, R3, UR5, R0, 0x2, P0 ;  /* 0x0000000503037c11 */ /* 0x000fe200080f1400 */
[----:B------:R-:W-:-:S05]  /*1cf0*/  IMAD.MOV.U32 R0, RZ, RZ, 0x7f800000 ;  /* 0x7f800000ff007424 */ /* 0x000fca00078e00ff */
[----:B------:R-:W-:Y:S01]  /*1d00*/  STG.E desc[UR22][R2.64], R0 ;  /* 0x0000000002007986 */ /* 0x000fe2000c101916 */
[----:B------:R-:W-:Y:S05]  /*1d10*/  EXIT ;  /* 0x000000000000794d */ /* 0x000fea0003800000 */
.L_x_1734:
[----:B------:R-:W2:Y:S01]  /*1d20*/  LDC R14, c[0x0][0x278] ;  /* 0x00009e00ff0e7b82 */ /* 0x000ea20000000800 */
[----:B------:R-:W3:Y:S01]  /*1d30*/  S2R R7, SR_CTAID.Z ;  /* 0x0000000000077919 */ /* 0x000ee20000002700 */
[C---:B------:R-:W-:Y:S01]  /*1d40*/  LEA.HI R5, R13.reuse, R93, RZ, 0x3 ;  /* 0x0000005d0d057211 */ /* 0x040fe200078f18ff */
[----:B------:R-:W-:Y:S01]  /*1d50*/  UIADD3 UR14, -UR21, UR25, URZ ;  /* 0x00000019150e7290 */ /* 0x000fe2000fffe13f */
[----:B------:R-:W-:Y:S01]  /*1d60*/  MOV R8, UR17 ;  /* 0x0000001100087c02 */ /* 0x000fe20008000f00 */
[----:B------:R-:W-:Y:S01]  /*1d70*/  UISETP.NE.AND UP0, UPT, UR16, -0x1, UPT ;  /* 0xffffffff1000788c */ /* 0x000fe2000bf05270 */
[----:B------:R-:W-:Y:S01]  /*1d80*/  SHF.R.S32.HI R6, RZ, 0x3, R5 ;  /* 0x00000003ff067819 */ /* 0x000fe20000011405 */
[----:B------:R-:W-:Y:S01]  /*1d90*/  UISETP.NE.AND UP1, UPT, UR6, -0x1, UPT ;  /* 0xffffffff0600788c */ /* 0x000fe2000bf25270 */
[----:B------:R-:W-:Y:S02]  /*1da0*/  MOV R101, R17 ;  /* 0x0000001100657202 */ /* 0x000fe40000000f00 */
[----:B------:R-:W-:-:S03]  /*1db0*/  LEA.HI R23, R13, R93, RZ, 0x4 ;  /* 0x0000005d0d177211 */ /* 0x000fc600078f20ff */
[----:B------:R-:W-:-:S03]  /*1dc0*/  PLOP3.LUT P1, PT, PT, PT, UP1, 0x80, 0x0 ;  /* 0x000000000000781c */ /* 0x000fc60003f2f018 */
[----:B------:R-:W-:Y:S01]  /*1dd0*/  @UP0 ULDC.64 UR4, c[0x0][0x240] ;  /* 0x0000900000040ab9 */ /* 0x000fe20000000a00 */
[----:B------:R-:W-:Y:S02]  /*1de0*/  @!UP0 USHF.R.S32.HI UR8, URZ, 0x1f, UR11 ;  /* 0x0000001f3f088899 */ /* 0x000fe4000801140b */
[----:B------:R-:W-:Y:S02]  /*1df0*/  @UP0 UIMAD.WIDE.U32 UR30, UR16, UR4, URZ ;  /* 0x00000004101e02a5 */ /* 0x000fe4000f8e003f */
[----:B------:R-:W-:Y:S02]  /*1e00*/  @UP1 UIADD3 UR7, UR12, UR6, URZ ;  /* 0x000000060c071290 */ /* 0x000fe4000fffe03f */
[----:B------:R-:W-:Y:S01]  /*1e10*/  @UP0 UIMAD UR10, UR16, UR5, UR31 ;  /* 0x00000005100a02a4 */ /* 0x000fe2000f8e021f */
[----:B--2---:R-:W-:Y:S02]  /*1e20*/  IABS R0, R14 ;  /* 0x0000000e00007213 */ /* 0x004fe40000000000 */
[----:B------:R-:W-:-:S02]  /*1e30*/  @!UP0 ULDC.64 UR4, c[0x0][0x228] ;  /* 0x00008a0000048ab9 */ /* 0x000fc40000000a00 */
[----:B------:R-:W-:Y:S01]  /*1e40*/  @!UP0 UIMAD UR8, UR8, UR4, URZ ;  /* 0x00000004080882a4 */ /* 0x000fe2000f8e023f */
[----:B------:R-:W-:Y:S01]  /*1e50*/  IMAD.MOV.U32 R11, RZ, RZ, R0 ;  /* 0x000000ffff0b7224 */ /* 0x000fe200078e0000 */
[----:B------:R-:W-:Y:S02]  /*1e60*/  @!UP0 UIMAD.WIDE.U32 UR32, UR11, UR4, URZ ;  /* 0x000000040b2082a5 */ /* 0x000fe4000f8e003f */
[----:B------:R-:W-:Y:S01]  /*1e70*/  @!UP0 UIMAD UR5, UR11, UR5, UR8 ;  /* 0x000000050b0582a4 */ /* 0x000fe2000f8e0208 */
[----:B------:R-:W2:Y:S02]  /*1e80*/  I2F.RP R2, R11 ;  /* 0x0000000b00027306 */ /* 0x000ea40000209400 */
[----:B------:R-:W-:Y:S01]  /*1e90*/  @UP1 ULDC.64 UR8, c[0x0][0x248] ;  /* 0x0000920000081ab9 */ /* 0x000fe20000000a00 */
[----:B------:R-:W-:Y:S02]  /*1ea0*/  @!UP0 UIADD3 UR10, UR33, UR5, URZ ;  /* 0x00000005210a8290 */ /* 0x000fe4000fffe03f */
[----:B------:R-:W-:-:S02]  /*1eb0*/  @UP1 UIMAD.WIDE.U32 UR34, UR7, UR8, URZ ;  /* 0x00000008072212a5 */ /* 0x000fc4000f8e003f */
[----:B------:R-:W-:Y:S01]  /*1ec0*/  @UP1 UIMAD UR7, UR7, UR9, URZ ;  /* 0x00000009070712a4 */ /* 0x000fe2000f8e023f */
[----:B------:R-:W-:-:S03]  /*1ed0*/  @!UP0 UMOV UR30, UR32 ;  /* 0x00000020001e8c82 */ /* 0x000fc60008000000 */
[----:B------:R-:W-:Y:S01]  /*1ee0*/  @UP1 UIADD3 UR31, UR35, UR7, URZ ;  /* 0x00000007231f1290 */ /* 0x000fe2000fffe03f */
[----:B--2---:R-:W2:Y:S02]  /*1ef0*/  MUFU.RCP R2, R2 ;  /* 0x0000000200027308 */ /* 0x004ea40000001000 */
[----:B--2---:R-:W-:-:S06]  /*1f00*/  VIADD R2, R2, 0xffffffe ;  /* 0x0ffffffe02027836 */ /* 0x004fcc0000000000 */
[----:B------:R-:W2:Y:S02]  /*1f10*/  F2I.FTZ.U32.TRUNC.NTZ R3, R2 ;  /* 0x0000000200037305 */ /* 0x000ea4000021f000 */
[----:B--2---:R-:W-:Y:S02]  /*1f20*/  IMAD.MOV R0, RZ, RZ, -R3 ;  /* 0x000000ffff007224 */ /* 0x004fe400078e0a03 */
[----:B------:R-:W-:Y:S02]  /*1f30*/  IMAD.MOV.U32 R2, RZ, RZ, RZ ;  /* 0x000000ffff027224 */ /* 0x000fe400078e00ff */
[----:B------:R-:W-:Y:S01]  /*1f40*/  IMAD.MOV.U32 R4, RZ, RZ, R0 ;  /* 0x000000ffff047224 */ /* 0x000fe200078e0000 */
[----:B------:R-:W-:-:S03]  /*1f50*/  IADD3 R0, R6, 0x20, RZ ;  /* 0x0000002006007810 */ /* 0x000fc60007ffe0ff */
[----:B------:R-:W-:Y:S01]  /*1f60*/  IMAD R4, R4, R11, RZ ;  /* 0x0000000b04047224 */ /* 0x000fe200078e02ff */
[----:B------:R-:W-:Y:S01]  /*1f70*/  ISETP.GE.AND P4, PT, R0, UR14, PT ;  /* 0x0000000e00007c0c */ /* 0x000fe2000bf86270 */
[----:B------:R-:W-:Y:S02]  /*1f80*/  VIADD R0, R6, 0x40 ;  /* 0x0000004006007836 */ /* 0x000fe40000000000 */
[----:B------:R-:W-:Y:S01]  /*1f90*/  IMAD.HI.U32 R3, R3, R4, R2 ;  /* 0x0000000403037227 */ /* 0x000fe200078e0002 */
[----:B---3--:R-:W-:Y:S02]  /*1fa0*/  IABS R4, R7 ;  /* 0x0000000700047213 */ /* 0x008fe40000000000 */
[----:B------:R-:W-:Y:S01]  /*1fb0*/  ISETP.GE.AND P0, PT, R0, UR14, PT ;  /* 0x0000000e00007c0c */ /* 0x000fe2000bf06270 */
[----:B------:R-:W-:Y:S01]  /*1fc0*/  VIADD R2, R6, 0x30 ;  /* 0x0000003006027836 */ /* 0x000fe20000000000 */
[----:B------:R-:W-:Y:S01]  /*1fd0*/  SHF.R.S32.HI R7, RZ, 0x1f, R6 ;  /* 0x0000001fff077819 */ /* 0x000fe20000011406 */
[----:B------:R-:W-:Y:S01]  /*1fe0*/  IMAD.HI.U32 R0, R3, R4, RZ ;  /* 0x0000000403007227 */ /* 0x000fe200078e00ff */
[----:B------:R-:W-:-:S02]  /*1ff0*/  LOP3.LUT R3, R5, 0xfffffff8, RZ, 0xc0, !PT ;  /* 0xfffffff805037812 */ /* 0x000fc400078ec0ff */
[----:B------:R-:W-:Y:S01]  /*2000*/  ISETP.GE.AND P3, PT, R2, UR14, PT ;  /* 0x0000000e02007c0c */ /* 0x000fe2000bf66270 */
[----:B------:R-:W-:Y:S01]  /*2010*/  IMAD.MOV R2, RZ, RZ, -R0 ;  /* 0x000000ffff027224 */ /* 0x000fe200078e0a00 */
[----:B------:R-:W-:Y:S01]  /*2020*/  IADD3 R21, -R3, R93, RZ ;  /* 0x0000005d03157210 */ /* 0x000fe20007ffe1ff */
[----:B------:R-:W-:-:S04]  /*2030*/  IMAD.WIDE R8, R8, 0x80, R6 ;  /* 0x0000008008087825 */ /* 0x000fc800078e0206 */
[----:B------:R-:W-:Y:S02]  /*2040*/  IMAD.SHL.U32 R16, R21, 0x8, RZ ;  /* 0x0000000815107824 */ /* 0x000fe400078e00ff */
[C---:B------:R-:W-:Y:S02]  /*2050*/  IMAD R2, R11.reuse, R2, R4 ;  /* 0x000000020b027224 */ /* 0x040fe400078e0204 */
[----:B------:R-:W-:Y:S01]  /*2060*/  IMAD.SHL.U32 R4, R6, 0x40, RZ ;  /* 0x0000004006047824 */ /* 0x000fe200078e00ff */
[----:B------:R2:W-:Y:S01]  /*2070*/  STL [R1+0x50], R16 ;  /* 0x0000501001007387 */ /* 0x0005e20000100800 */
[--C-:B------:R-:W-:Y:S01]  /*2080*/  IMAD.MOV.U32 R100, RZ, RZ, R16.reuse ;  /* 0x000000ffff647224 */ /* 0x100fe200078e0010 */
[----:B------:R-:W-:Y:S01]  /*2090*/  ISETP.GT.U32.AND P5, PT, R11, R2, PT ;  /* 0x000000020b00720c */ /* 0x000fe20003fa4070 */
[----:B------:R-:W-:Y:S01]  /*20a0*/  IMAD.MOV.U32 R100, RZ, RZ, R16 ;  /* 0x000000ffff647224 */ /* 0x000fe200078e0010 */
[----:B------:R-:W-:-:S04]  /*20b0*/  LOP3.LUT R3, R4, 0x1c0, RZ, 0xc0, !PT ;  /* 0x000001c004037812 */ /* 0x000fc800078ec0ff */
        /* <DEDUP_REMOVED lines=15> */
.L_x_1765:
[----:B------:R-:W-:Y:S01]  /*21b0*/  SHF.R.S32.HI R101, RZ, 0x1f, R100 ;  /* 0x0000001fff657819 */ /* 0x000fe20000011464 */
[----:B------:R-:W-:Y:S01]  /*21c0*/  @UP1 UIADD3 UR13, UR12, UR6, URZ ;  /* 0x000000060c0d1290 */ /* 0x000fe2000fffe03f */
[----:B------:R-:W-:Y:S01]  /*21d0*/  LOP3.LUT R5, R23, 0xfffffff0, RZ, 0xc0, !PT ;  /* 0xfffffff017057812 */ /* 0x000fe200078ec0ff */
[----:B------:R-:W-:Y:S01]  /*21e0*/  @!P5 IMAD.IADD R2, R2, 0x1, -R11 ;  /* 0x000000010202d824 */ /* 0x000fe200078e0a0b */
[----:B------:R-:W-:Y:S01]  /*21f0*/  LOP3.LUT R12, R4, R3, RZ, 0x3c, !PT ;  /* 0x00000003040c7212 */ /* 0x000fe200078e3cff */
[----:B------:R3:W-:Y:S01]  /*2200*/  STL [R1+0x54], R101 ;  /* 0x0000546501007387 */ /* 0x0007e20000100800 */
        /* <DEDUP_REMOVED lines=12> */
[----:B------:R-:W-:Y:S02]  /*22d0*/  LEA.HI R10, R13, R93, RZ, 0x6 ;  /* 0x0000005d0d0a7211 */ /* 0x000fe400078f30ff */
[----:B------:R-:W-:Y:S01]  /*22e0*/  LEA.HI R22, R2, R4, RZ, 0x3 ;  /* 0x0000000402167211 */ /* 0x000fe200078f18ff */
[----:B------:R-:W-:Y:S08]  /*22f0*/  @P1 BRA `(.L_x_1766) ;  /* 0x0000000000301947 */ /* 0x000ff00003800000 */
        /* <DEDUP_REMOVED lines=12> */
.L_x_1766:
        /* <DEDUP_REMOVED lines=15> */
[----:B------:R-:W4:Y:S01]  /*24b0*/  S2UR UR31, SR_CgaCtaId ;  /* 0x00000000001f79c3 */ /* 0x000f220000008800 */
        /* <DEDUP_REMOVED lines=23> */
[----:B----4-:R-:W-:Y:S01]  /*2630*/  ULEA UR4, UR31, UR4, 0x18 ;  /* 0x000000041f047291 */ /* 0x010fe2000f8ec03f */
        /* <DEDUP_REMOVED lines=22> */
[----:B--2---:R-:W2:Y:S01]  /*27a0*/  @!P6 LDC.64 R16, c[0x0][0x210] ;  /* 0x00008400ff10eb82 */ /* 0x004ea20000000a00 */
[----:B------:R4:W-:Y:S01]  /*27b0*/  @P6 STS.128 [R223], RZ ;  /* 0x000000ffdf006388 */ /* 0x0009e20000000c00 */
[----:B--2---:R-:W-:-:S04]  /*27c0*/  @!P6 LEA R16, P1, R12, R16, 0x1 ;  /* 0x000000100c10e211 */ /* 0x004fc800078208ff */
        /* <DEDUP_REMOVED lines=14> */
.L_x_1768:
[----:B------:R-:W-:Y:S05]  /*28b0*/  BSYNC B0 ;  /* 0x0000000000007941 */ /* 0x000fea0003800000 */
.L_x_1767:
[----:B------:R-:W-:Y:S01]  /*28c0*/  BSSY B0, `(.L_x_1769) ;  /* 0x0000021000007945 */ /* 0x000fe20003800000 */
[----:B------:R-:W-:Y:S02]  /*28d0*/  ISETP.GE.AND P1, PT, R3, UR14, PT ;  /* 0x0000000e03007c0c */ /* 0x000fe4000bf26270 */
        /* <DEDUP_REMOVED lines=12> */
[----:B--2-4-:R-:W2:Y:S01]  /*29a0*/  @!P5 LDC.64 R16, c[0x0][0x210] ;  /* 0x00008400ff10db82 */ /* 0x014ea20000000a00 */
[----:B------:R-:W-:Y:S01]  /*29b0*/  IMAD R0, R0, UR11, R3 ;  /* 0x0000000b00007c24 */ /* 0x000fe2000f8e0203 */
[----:B------:R4:W-:Y:S03]  /*29c0*/  @P5 STS.128 [R223+0x800], RZ ;  /* 0x000800ffdf005388 */ /* 0x0009e60000000c00 */
[----:B------:R-:W-:Y:S01]  /*29d0*/  IMAD.IADD R0, R13, 0x1, R0 ;  /* 0x000000010d007824 */ /* 0x000fe200078e0200 */
        /* <DEDUP_REMOVED lines=15> */
.L_x_1770:
[----:B------:R-:W-:Y:S05]  /*2ad0*/  BSYNC B0 ;  /* 0x0000000000007941 */ /* 0x000fea0003800000 */
.L_x_1769:
        /* <DEDUP_REMOVED lines=34> */
.L_x_1772:
[----:B------:R-:W-:Y:S05]  /*2d00*/  BSYNC B0 ;  /* 0x0000000000007941 */ /* 0x000fea0003800000 */
.L_x_1771:
        /* <DEDUP_REMOVED lines=33> */
.L_x_1774:
[----:B------:R-:W-:Y:S05]  /*2f20*/  BSYNC B0 ;  /* 0x0000000000007941 */ /* 0x000fea0003800000 */
.L_x_1773:
[----:B------:R-:W-:Y:S01]  /*2f30*/  SHF.R.S32.HI R18, RZ, 0x4, R23 ;  /* 0x00000004ff127819 */ /* 0x000fe20000011417 */
[----:B------:R-:W-:Y:S01]  /*2f40*/  BSSY B0, `(.L_x_1775) ;  /* 0x0000021000007945 */ /* 0x000fe20003800000 */
[----:B------:R-:W-:Y:S02]  /*2f50*/  ISETP.GE.AND P3, PT, R19, UR5, PT ;  /* 0x0000000513007c0c */ /* 0x000fe4000bf66270 */
[----:B------:R-:W-:Y:S01]  /*2f60*/  LEA.HI R5, R23, R18, RZ, 0x1 ;  /* 0x0000001217057211 */ /* 0x000fe200078f08ff */
        /* <DEDUP_REMOVED lines=30> */
.L_x_1776:
[----:B------:R-:W-:Y:S05]  /*3150*/  BSYNC B0 ;  /* 0x0000000000007941 */ /* 0x000fea0003800000 */
.L_x_1775:
[----:B------:R-:W-:Y:S01]  /*3160*/  LOP3.LUT R5, R5, 0xfffffffe, RZ, 0xc0, !PT ;  /* 0xfffffffe05057812 */ /* 0x000fe200078ec0ff */
[----:B------:R-:W-:Y:S01]  /*3170*/  BSSY B0, `(.L_x_1777) ;  /* 0x0000021000007945 */ /* 0x000fe20003800000 */
[----:B------:R-:W-:-:S03]  /*3180*/  ISETP.GE.AND P0, PT, R19, UR5, PT ;  /* 0x0000000513007c0c */ /* 0x000fc6000bf06270 */
[----:B------:R-:W-:Y:S01]  /*3190*/  IMAD.IADD R18, R18, 0x1, -R5 ;  /* 0x0000000112127824 */ /* 0x000fe200078e0a05 */
        /* <DEDUP_REMOVED lines=30> */
.L_x_1778:
[----:B------:R-:W-:Y:S05]  /*3380*/  BSYNC B0 ;  /* 0x0000000000007941 */ /* 0x000fea0003800000 */
.L_x_1777:
        /* <DEDUP_REMOVED lines=31> */
.L_x_1780:
[----:B------:R-:W-:Y:S05]  /*3580*/  BSYNC B0 ;  /* 0x0000000000007941 */ /* 0x000fea0003800000 */
.L_x_1779:
        /* <DEDUP_REMOVED lines=30> */
.L_x_1782:
[----:B------:R-:W-:Y:S05]  /*3770*/  BSYNC B0 ;  /* 0x0000000000007941 */ /* 0x000fea0003800000 */
.L_x_1781:
[----:B------:R-:W-:Y:S01]  /*3780*/  IADD3 R97, R29, R24, RZ ;  /* 0x000000181d617210 */ /* 0x000fe20007ffe0ff */
[----:B------:R-:W-:Y:S01]  /*3790*/  IMAD.MOV.U32 R96, RZ, RZ, R28 ;  /* 0x000000ffff607224 */ /* 0x000fe200078e001c */
[----:B------:R-:W-:Y:S01]  /*37a0*/  USHF.L.U32 UR31, UR8, 0x5, URZ ;  /* 0x00000005081f7899 */ /* 0x000fe2000800063f */
[----:B------:R-:W-:Y:S01]  /*37b0*/  IMAD.SHL.U32 R0, R21, 0x40, RZ ;  /* 0x0000004015007824 */ /* 0x000fe200078e00ff */
[----:B------:R-:W-:Y:S01]  /*37c0*/  USHF.L.U64.HI UR30, UR8, 0x5, UR9 ;  /* 0x00000005081e7899 */ /* 0x000fe20008010209 */
[C---:B------:R-:W-:Y:S01]  /*37d0*/  ISETP.GE.AND P1, PT, R6.reuse, UR5, PT ;  /* 0x0000000506007c0c */ /* 0x040fe2000bf26270 */
[----:B------:R1:W-:Y:S01]  /*37e0*/  STL.64 [R1+0x58], R96 ;  /* 0x0000586001007387 */ /* 0x0003e20000100a00 */
[C---:B------:R-:W-:Y:S01]  /*37f0*/  ISETP.GE.AND P5, PT, R6.reuse, UR5, PT ;  /* 0x0000000506007c0c */ /* 0x040fe2000bfa6270 */
[----:B------:R-:W-:Y:S01]  /*3800*/  IMAD.SHL.U32 R6, R6, 0x8, RZ ;  /* 0x0000000806067824 */ /* 0x000fe200078e00ff */
[----:B------:R-:W-:Y:S01]  /*3810*/  USHF.R.S32.HI UR33, URZ, 0x1f, UR12 ;  /* 0x0000001f3f217899 */ /* 0x000fe2000801140c */
[----:B------:R-:W-:Y:S01]  /*3820*/  LOP3.LUT R0, R0, 0x1c0, RZ, 0xc0, !PT ;  /* 0x000001c000007812 */ /* 0x000fe200078ec0ff */
[----:B------:R-:W-:Y:S01]  /*3830*/  UIMAD UR10, UR30, UR12, URZ ;  /* 0x0000000c1e0a72a4 */ /* 0x000fe2000f8e023f */
[----:B------:R-:W-:Y:S01]  /*3840*/  IMAD.U32 R92, RZ, RZ, UR31 ;  /* 0x0000001fff5c7e24 */ /* 0x000fe2000f8e00ff */
[----:B------:R-:W-:Y:S01]  /*3850*/  BSSY B0, `(.L_x_1783) ;  /* 0x000001e000007945 */ /* 0x000fe20003800000 */
[----:B------:R-:W-:Y:S01]  /*3860*/  LOP3.LUT R3, R0, 0x8, R6, 0xf8, !PT ;  /* 0x0000000800037812 */ /* 0x000fe200078ef806 */
[----:B------:R-:W-:Y:S01]  /*3870*/  UIMAD UR10, UR33, UR31, UR10 ;  /* 0x0000001f210a72a4 */ /* 0x000fe2000f8e020a */
[----:B------:R-:W-:Y:S01]  /*3880*/  SHF.R.U32.HI R0, RZ, 0x3, R0 ;  /* 0x00000003ff007819 */ /* 0x000fe20000011600 */
[----:B------:R-:W-:Y:S01]  /*3890*/  IMAD.WIDE.U32 R6, R92, UR12, R96 ;  /* 0x0000000c5c067c25 */ /* 0x000fe2000f8e0060 */
[----:B------:R-:W-:-:S02]  /*38a0*/  SHF.L.U32 R5, R18, 0x3, RZ ;  /* 0x0000000312057819 */ /* 0x000fc400000006ff */
[----:B------:R-:W-:Y:S01]  /*38b0*/  LOP3.LUT R12, R3, R0, RZ, 0x3c, !PT ;  /* 0x00000000030c7212 */ /* 0x000fe200078e3cff */
[----:B------:R-:W-:Y:S01]  /*38c0*/  IMAD.SHL.U32 R0, R20, 0x40, RZ ;  /* 0x0000004014007824 */ /* 0x000fe200078e00ff */
[----:B------:R-:W-:Y:S01]  /*38d0*/  IADD3 R3, R7, UR10, RZ ;  /* 0x0000000a07037c10 */ /* 0x000fe2000fffe0ff */
[----:B------:R-:W-:Y:S06]  /*38e0*/  @P1 BRA `(.L_x_1784) ;  /* 0x0000000000501947 */ /* 0x000fec0003800000 */
[----:B------:R-:W-:Y:S02]  /*38f0*/  ULDC UR10, c[0x0][0x2d0] ;  /* 0x0000b400000a7ab9 */ /* 0x000fe40000000800 */
[----:B------:R-:W-:Y:S02]  /*3900*/  ISETP.GE.AND P2, PT, R100, UR10, PT ;  /* 0x0000000a64007c0c */ /* 0x000fe4000bf46270 */
[----:B------:R-:W-:-:S11]  /*3910*/  ISETP.GE.AND P1, PT, R98, UR10, PT ;  /* 0x0000000a62007c0c */ /* 0x000fd6000bf26270 */
        /* <DEDUP_REMOVED lines=17> */
.L_x_1784:
[----:B------:R-:W-:Y:S05]  /*3a30*/  BSYNC B0 ;  /* 0x0000000000007941 */ /* 0x000fea0003800000 */
.L_x_1783:
[----:B------:R-:W-:Y:S01]  /*3a40*/  USHF.L.U64.HI UR13, UR8, 0x4, UR9 ;  /* 0x00000004080d7899 */ /* 0x000fe20008010209 */
[----:B------:R-:W-:Y:S01]  /*3a50*/  BSSY B0, `(.L_x_1785) ;  /* 0x000001a000007945 */ /* 0x000fe20003800000 */
[----:B------:R-:W-:Y:S01]  /*3a60*/  USHF.L.U32 UR28, UR8, 0x4, URZ ;  /* 0x00000004081c7899 */ /* 0x000fe2000800063f */
[----:B-1----:R-:W-:Y:S02]  /*3a70*/  LOP3.LUT R8, R0, 0x1c0, RZ, 0xc0, !PT ;  /* 0x000001c000087812 */ /* 0x002fe400078ec0ff */
[----:B------:R-:W-:Y:S09]  /*3a80*/  @P3 BRA `(.L_x_1786) ;  /* 0x0000000000583947 */ /* 0x000ff20003800000 */
[----:B------:R-:W-:Y:S01]  /*3a90*/  ULDC UR10, c[0x0][0x2d0] ;  /* 0x0000b400000a7ab9 */ /* 0x000fe20000000800 */
[----:B------:R-:W-:Y:S02]  /*3aa0*/  IADD3 R0, P3, R6, UR28, RZ ;  /* 0x0000001c06007c10 */ /* 0x000fe4000ff7e0ff */
[----:B------:R-:W-:Y:S02]  /*3ab0*/  ISETP.GE.AND P2, PT, R100, UR10, PT ;  /* 0x0000000a64007c0c */ /* 0x000fe4000bf46270 */
[----:B------:R-:W-:Y:S02]  /*3ac0*/  ISETP.GE.AND P1, PT, R98, UR10, PT ;  /* 0x0000000a62007c0c */ /* 0x000fe4000bf26270 */
[----:B------:R-:W-:-:S09]  /*3ad0*/  IADD3.X R3, R3, UR13, RZ, P3, !PT ;  /* 0x0000000d03037c10 */ /* 0x000fd20009ffe4ff */
        /* <DEDUP_REMOVED lines=17> */
.L_x_1786:
[----:B------:R-:W-:Y:S05]  /*3bf0*/  BSYNC B0 ;  /* 0x0000000000007941 */ /* 0x000fea0003800000 */
.L_x_1785:
[----:B------:R-:W0:Y:S01]  /*3c00*/  LDGDEPBAR ;  /* 0x00000000000079af */ /* 0x000e220000000000 */
[----:B------:R-:W-:Y:S01]  /*3c10*/  IMAD.IADD R11, R27, 0x1, R25 ;  /* 0x000000011b0b7824 */ /* 0x000fe200078e0219 */
[----:B------:R-:W-:Y:S01]  /*3c20*/  UIADD3 UR32, UR24, -UR20, -UR25 ;  /* 0x8000001418207290 */ /* 0x000fe2000fffe819 */
[----:B------:R-:W-:Y:S01]  /*3c30*/  IMAD.MOV.U32 R10, RZ, RZ, R26 ;  /* 0x000000ffff0a7224 */ /* 0x000fe200078e001a */
[----:B------:R-:W-:Y:S01]  /*3c40*/  USHF.L.U64.HI UR20, UR6, 0x5, UR7 ;  /* 0x0000000506147899 */ /* 0x000fe20008010207 */
[----:B-1----:R-:W-:Y:S01]  /*3c50*/  IMAD.SHL.U32 R6, R22, 0x40, RZ ;  /* 0x0000004016067824 */ /* 0x002fe200078e00ff */
[----:B------:R-:W-:Y:S01]  /*3c60*/  USHF.L.U32 UR29, UR6, 0x5, URZ ;  /* 0x00000005061d7899 */ /* 0x000fe2000800063f */
[----:B------:R-:W-:Y:S01]  /*3c70*/  LOP3.LUT R5, R8, 0x8, R5, 0xf8, !PT ;  /* 0x0000000808057812 */ /* 0x000fe200078ef805 */
[----:B------:R1:W-:Y:S01]  /*3c80*/  STL.64 [R1+0x68], R10 ;  /* 0x0000680a01007387 */ /* 0x0003e20000100a00 */
[----:B------:R-:W-:Y:S01]  /*3c90*/  UIMAD UR10, UR20, UR12, URZ ;  /* 0x0000000c140a72a4 */ /* 0x000fe2000f8e023f */
[----:B------:R-:W-:Y:S01]  /*3ca0*/  LOP3.LUT R91, R6, 0xfffffe00, RZ, 0xc0, !PT ;  /* 0xfffffe00065b7812 */ /* 0x000fe200078ec0ff */
[----:B------:R-:W-:Y:S01]  /*3cb0*/  IMAD R0, R18, 0x200, R12 ;  /* 0x0000020012007824 */ /* 0x000fe200078e020c */
[----:B------:R-:W-:Y:S01]  /*3cc0*/  MOV R6, UR12 ;  /* 0x0000000c00067c02 */ /* 0x000fe20008000f00 */
[----:B------:R-:W-:Y:S01]  /*3cd0*/  UIMAD UR10, UR33, UR29, UR10 ;  /* 0x0000001d210a72a4 */ /* 0x000fe2000f8e020a */
[----:B------:R-:W-:Y:S01]  /*3ce0*/  SHF.R.U32.HI R3, RZ, 0x3, R8 ;  /* 0x00000003ff037819 */ /* 0x000fe20000011608 */
[----:B------:R-:W-:Y:S01]  /*3cf0*/  UIADD3 UR34, UR24, 0x1, -UR25 ;  /* 0x0000000118227890 */ /* 0x000fe2000fffe819 */
[----:B------:R-:W-:Y:S01]  /*3d00*/  SHF.R.S32.HI R89, RZ, 0x5, R89 ;  /* 0x00000005ff597819 */ /* 0x000fe20000011459 */
[----:B------:R-:W-:Y:S01]  /*3d10*/  IMAD.WIDE.U32 R6, R6, UR29, R10 ;  /* 0x0000001d06067c25 */ /* 0x000fe2000f8e000a */
[----:B------:R-:W-:Y:S01]  /*3d20*/  LOP3.LUT R90, R5, R3, RZ, 0x3c, !PT ;  /* 0x00000003055a7212 */ /* 0x000fe200078e3cff */
[----:B------:R-:W-:Y:S01]  /*3d30*/  UIADD3 UR34, UR34, UR19, URZ ;  /* 0x0000001322227290 */ /* 0x000fe2000fffe03f */
[----:B------:R-:W-:Y:S01]  /*3d40*/  LEA R208, R0, UR4, 0x1 ;  /* 0x0000000400d07c11 */ /* 0x000fe2000f8e08ff */
[----:B------:R-:W-:Y:S01]  /*3d50*/  IMAD R3, R89, 0x400, R91 ;  /* 0x0000040059037824 */ /* 0x000fe200078e025b */
[----:B------:R-:W-:Y:S01]  /*3d60*/  IADD3 R0, R7, UR10, RZ ;  /* 0x0000000a07007c10 */ /* 0x000fe2000fffe0ff */
[----:B------:R-:W-:Y:S01]  /*3d70*/  BSSY B0, `(.L_x_1787) ;  /* 0x000001b000007945 */ /* 0x000fe20003800000 */
[----:B------:R-:W-:-:S04]  /*3d80*/  DEPBAR.LE SB0, 0x0 ;  /* 0x000080000000791a */ /* 0x000fc80000000000 */
[----:B------:R-:W-:Y:S01]  /*3d90*/  BAR.SYNC.DEFER_BLOCKING 0x0 ;  /* 0x0000000000007b1d */ /* 0x000fe20000010000 */
[----:B------:R-:W-:-:S05]  /*3da0*/  IADD3 R3, R90, R3, RZ ;  /* 0x000000035a037210 */ /* 0x000fca0007ffe0ff */
        /* <DEDUP_REMOVED lines=23> */
.L_x_1788:
[----:B------:R-:W-:Y:S05]  /*3f20*/  BSYNC B0 ;  /* 0x0000000000007941 */ /* 0x000fea0003800000 */
.L_x_1787:
        /* <DEDUP_REMOVED lines=29> */
.L_x_1790:
[----:B------:R-:W-:Y:S05]  /*4100*/  BSYNC B0 ;  /* 0x0000000000007941 */ /* 0x000fea0003800000 */
.L_x_1789:
[----:B------:R-:W-:Y:S01]  /*4110*/  LDSM.16.M88.4 R28, [R208+0x8000] ;  /* 0x00800000d01c783b */ /* 0x000fe20000000200 */
[----:B------:R-:W-:Y:S01]  /*4120*/  R2P PR, R21, 0x6 ;  /* 0x0000000615007804 */ /* 0x000fe20000000000 */
[C---:B------:R-:W-:Y:S01]  /*4130*/  VIADD R0, R208.reuse, 0x8000 ;  /* 0x00008000d0007836 */ /* 0x040fe20000000000 */
[----:B------:R-:W-:Y:S01]  /*4140*/  LEA R6, R89, UR21, 0x4 ;  /* 0x0000001559067c11 */ /* 0x000fe2000f8e20ff */
[----:B-1----:R-:W1:Y:S01]  /*4150*/  LDSM.16.M88.4 R8, [R210+0x2000] ;  /* 0x00200000d208783b */ /* 0x002e620000000200 */
[----:B------:R-:W-:Y:S01]  /*4160*/  VIADD R219, R208, 0x8020 ;  /* 0x00008020d0db7836 */ /* 0x000fe20000000000 */
[----:B------:R-:W5:Y:S01]  /*4170*/  LDC.U8 R249, c[0x0][0x388] ;  /* 0x0000e200fff97b82 */ /* 0x000f620000000000 */
[--C-:B------:R-:W-:Y:S01]  /*4180*/  IMAD R212, R4, 0x2, R210.reuse ;  /* 0x0000000204d47824 */ /* 0x100fe200078e02d2 */
[----:B------:R-:W3:Y:S01]  /*4190*/  LDSM.16.M88.4 R36, [R208+0x8800] ;  /* 0x00880000d024783b */ /* 0x000ee20000000200 */
[C---:B------:R-:W-:Y:S01]  /*41a0*/  IMAD R218, R2.reuse, 0x2, R210 ;  /* 0x0000000202da7824 */ /* 0x040fe200078e02d2 */
[----:B------:R-:W-:Y:S01]  /*41b0*/  UMOV UR5, UR12 ;  /* 0x0000000c00057c82 */ /* 0x000fe20008000000 */
[----:B------:R-:W-:Y:S01]  /*41c0*/  IMAD R217, R2, 0x2, R212 ;  /* 0x0000000202d97824 */ /* 0x000fe200078e02d4 */
[----:B--2-4-:R-:W2:Y:S01]  /*41d0*/  LDSM.16.M88.4 R16, [R210] ;  /* 0x00000000d210783b */ /* 0x014ea20000000200 */
[----:B------:R-:W-:Y:S01]  /*41e0*/  IMAD.U32 R7, RZ, RZ, UR34 ;  /* 0x00000022ff077e24 */ /* 0x000fe2000f8e00ff */
[----:B------:R-:W-:Y:S01]  /*41f0*/  UISETP.GT.AND UP0, UPT, UR5, UR15, UPT ;  /* 0x0000000f0500728c */ /* 0x000fe2000bf04270 */
[----:B------:R-:W-:Y:S01]  /*4200*/  @P1 VIADD R219, R0, 0xffffffe0 ;  /* 0xffffffe000db1836 */ /* 0x000fe20000000000 */
[----:B------:R-:W-:Y:S01]  /*4210*/  LDSM.16.M88.4 R12, [R212+0x2000] ;  /* 0x00200000d40c783b */ /* 0x000fe20000000200 */
[----:B------:R-:W-:Y:S01]  /*4220*/  IMAD.MOV.U32 R0, RZ, RZ, 0x40 ;  /* 0x00000040ff007424 */ /* 0x000fe200078e00ff */
[----:B------:R-:W-:Y:S01]  /*4230*/  UIADD3 UR21, UR26, -0x4ab325aa, URZ ;  /* 0xb54cda561a157890 */ /* 0x000fe2000fffe03f */
[----:B------:R-:W-:Y:S01]  /*4240*/  IMAD.SHL.U32 R93, R93, 0x2, RZ ;  /* 0x000000025d5d7824 */ /* 0x000fe200078e00ff */
[----:B------:R-:W4:Y:S01]  /*4250*/  LDSM.16.M88.4 R40, [R219] ;  /* 0x00000000db28783b */ /* 0x000f220000000200 */
[----:B------:R-:W-:Y:S01]  /*4260*/  IMAD.U32 R3, RZ, RZ, UR12 ;  /* 0x0000000cff037e24 */ /* 0x000fe2000f8e00ff */
[----:B------:R-:W-:Y:S01]  /*4270*/  SEL R0, R0, 0xffffffc0, !P2 ;  /* 0xffffffc000007807 */ /* 0x000fe20005000000 */
[----:B------:R-:W-:Y:S01]  /*4280*/  IMAD.U32 R5, RZ, RZ, UR17 ;  /* 0x00000011ff057e24 */ /* 0x000fe2000f8e00ff */
[----:B------:R-:W4:Y:S01]  /*4290*/  LDSM.16.M88.4 R48, [R219+0x800] ;  /* 0x00080000db30783b */ /* 0x000f220000000200 */
[----:B------:R-:W-:Y:S01]  /*42a0*/  LOP3.LUT R251, R93, 0x6, RZ, 0xc0, !PT ;  /* 0x000000065dfb7812 */ /* 0x000fe200078ec0ff */
[----:B------:R-:W-:Y:S01]  /*42b0*/  UIADD3 UR12, UR27, 0x646e171e, URZ ;  /* 0x646e171e1b0c7890 */ /* 0x000fe2000fffe03f */
[----:B------:R-:W-:Y:S01]  /*42c0*/  IMAD.IADD R216, R208, 0x1, R0 ;  /* 0x00000001d0d87824 */ /* 0x000fe200078e0200 */
[----:B------:R-:W4:Y:S01]  /*42d0*/  LDSM.16.M88.4 R24, [R212] ;  /* 0x00000000d418783b */ /* 0x000f220000000200 */
[----:B------:R-:W-:Y:S01]  /*42e0*/  IMAD.IADD R215, R0, 0x1, R219 ;  /* 0x0000000100d77824 */ /* 0x000fe200078e02db */
[----:B------:R-:W-:Y:S01]  /*42f0*/  SHF.R.S32.HI R0, RZ, 0x1f, R88 ;  /* 0x0000001fff007819 */ /* 0x000fe20000011458 */
[----:B------:R-:W-:Y:S01]  /*4300*/  IMAD R3, R3, 0x20, R251 ;  /* 0x0000002003037824 */ /* 0x000fe200078e02fb */
[----:B------:R-:W-:Y:S01]  /*4310*/  LDSM.16.M88.4 R20, [R218+0x2000] ;  /* 0x00200000da14783b */ /* 0x000fe20000000200 */
[----:B------:R-:W-:Y:S01]  /*4320*/  IMAD R252, R5, 0x8, R89 ;  /* 0x0000000805fc7824 */ /* 0x000fe200078e0259 */
[----:B------:R-:W-:Y:S01]  /*4330*/  LEA.HI R0, R0, R88, RZ, 0x2 ;  /* 0x0000005800007211 */ /* 0x000fe200078f10ff */
[----:B------:R-:W-:Y:S01]  /*4340*/  VIADD R5, R3, 0x1 ;  /* 0x0000000103057836 */ /* 0x000fe20000000000 */
[----:B------:R-:W4:Y:S01]  /*4350*/  LDSM.16.M88.4 R44, [R216+0x8000] ;  /* 0x00800000d82c783b */ /* 0x000f220000000200 */
[----:B-----5:R-:W-:Y:S01]  /*4360*/  IMAD R120, R249, 0x10000, R249 ;  /* 0x00010000f9787824 */ /* 0x020fe200078e02f9 */
[----:B------:R-:W-:Y:S01]  /*4370*/  SHF.R.S32.HI R0, RZ, 0x2, R0 ;  /* 0x00000002ff007819 */ /* 0x000fe20000011400 */
[C---:B------:R-:W-:Y:S01]  /*4380*/  VIADD R222, R219.reuse, 0x800 ;  /* 0x00000800dbde7836 */ /* 0x040fe20000000000 */
[----:B------:R-:W5:Y:S01]  /*4390*/  LDSM.16.M88.4 R68, [R216+0x8800] ;  /* 0x00880000d844783b */ /* 0x000f620000000200 */
[----:B------:R-:W-:-:S02]  /*43a0*/  VIADD R221, R219, 0x1000 ;  /* 0x00001000dbdd7836 */ /* 0x000fc40000000000 */
[----:B------:R-:W-:Y:S01]  /*43b0*/  IMAD.IADD R6, R0, 0x1, R6 ;  /* 0x0000000100067824 */ /* 0x000fe200078e0206 */
[C---:B-1----:R-:W-:Y:S01]  /*43c0*/  HMMA.16816.F32 R60, R8.reuse, R28, RZ ;  /* 0x0000001c083c723c */ /* 0x042fe200000018ff */
[----:B------:R-:W1:Y:S01]  /*43d0*/  LDSM.16.M88.4 R32, [R218] ;  /* 0x00000000da20783b */ /* 0x000e620000000200 */
[----:B------:R-:W-:Y:S01]  /*43e0*/  LOP3.LUT R0, R90, R91, RZ, 0xfc, !PT ;  /* 0x0000005b5a007212 */ /* 0x000fe200078efcff */
[----:B------:R-:W-:Y:S01]  /*43f0*/  VIADD R220, R219, 0x1800 ;  /* 0x00001800dbdc7836 */ /* 0x000fe20000000000 */
[----:B------:R-:W-:Y:S01]  /*4400*/  VIADDMNMX R226, R6, UR32, RZ, !PT ;  /* 0x0000002006e27c46 */ /* 0x000fe2000f8001ff */
[----:B------:R-:W0:Y:S01]  /*4410*/  LDGDEPBAR ;  /* 0x00000000000079af */ /* 0x000e220000000000 */
[C---:B---3--:R-:W-:Y:S06]  /*4420*/  HMMA.16816.F32 R52, R8.reuse, R36, RZ ;  /* 0x000000240834723c */ /* 0x048fec00000018ff */
[C---:B------:R-:W-:Y:S06]  /*4430*/  HMMA.16816.F32 R56, R8.reuse, R30, RZ ;  /* 0x0000001e0838723c */ /* 0x040fec00000018ff */
[----:B------:R-:W-:Y:S06]  /*4440*/  HMMA.16816.F32 R8, R8, R38, RZ ;  /* 0x000000260808723c */ /* 0x000fec00000018ff */
[C---:B--2---:R-:W-:Y:S06]  /*4450*/  HMMA.16816.F32 R64, R16.reuse, R28, RZ ;  /* 0x0000001c1040723c */ /* 0x044fec00000018ff */
[C---:B------:R-:W-:Y:S06]  /*4460*/  HMMA.16816.F32 R28, R16.reuse, R30, RZ ;  /* 0x0000001e101c723c */ /* 0x040fec00000018ff */
[----:B------:R-:W-:Y:S06]  /*4470*/  HMMA.16816.F32 R76, R16, R36, RZ ;  /* 0x00000024104c723c */ /* 0x000fec00000018ff */
[----:B----4-:R-:W-:Y:S06]  /*4480*/  HMMA.16816.F32 R80, R12, R40, R60 ;  /* 0x000000280c50723c */ /* 0x010fec000000183c */
[----:B------:R-:W-:Y:S06]  /*4490*/  HMMA.16816.F32 R84, R16, R38, RZ ;  /* 0x000000261054723c */ /* 0x000fec00000018ff */
[C---:B------:R-:W-:Y:S01]  /*44a0*/  HMMA.16816.F32 R72, R12.reuse, R48, R52 ;  /* 0x000000300c48723c */ /* 0x040fe20000001834 */
[----:B------:R-:W-:Y:S05]  /*44b0*/  LDSM.16.M88.4 R52, [R215+0x800] ;  /* 0x00080000d734783b */ /* 0x000fea0000000200 */
[C---:B------:R-:W-:Y:S06]  /*44c0*/  HMMA.16816.F32 R60, R12.reuse, R42, R56 ;  /* 0x0000002a0c3c723c */ /* 0x040fec0000001838 */
[----:B------:R-:W-:Y:S01]  /*44d0*/  HMMA.16816.F32 R16, R12, R50, R8 ;  /* 0x000000320c10723c */ /* 0x000fe20000001808 */
[----:B------:R-:W-:Y:S04]  /*44e0*/  LDSM.16.M88.4 R8, [R217+0x2000] ;  /* 0x00200000d908783b */ /* 0x000fe80000000200 */
[----:B------:R-:W2:Y:S01]  /*44f0*/  LDSM.16.M88.4 R12, [R215] ;  /* 0x00000000d70c783b */ /* 0x000ea20000000200 */
[C---:B------:R-:W-:Y:S06]  /*4500*/  HMMA.16816.F32 R36, R24.reuse, R40, R64 ;  /* 0x000000281824723c */ /* 0x040fec0000001840 */
[C---:B------:R-:W-:Y:S01]  /*4510*/  HMMA.16816.F32 R56, R24.reuse, R42, R28 ;  /* 0x0000002a1838723c */ /* 0x040fe2000000181c */
[----:B------:R-:W3:Y:S05]  /*4520*/  LDSM.16.M88.4 R28, [R217] ;  /* 0x00000000d91c783b */ /* 0x000eea0000000200 */
[----:B------:R-:W-:Y:S06]  /*4530*/  HMMA.16816.F32 R64, R24, R48, R76 ;  /* 0x000000301840723c */ /* 0x000fec000000184c */
[----:B------:R-:W-:Y:S06]  /*4540*/  HMMA.16816.F32 R80, R20, R44, R80 ;  /* 0x0000002c1450723c */ /* 0x000fec0000001850 */
[----:B------:R-:W-:Y:S01]  /*4550*/  HMMA.16816.F32 R76, R24, R50, R84 ;  /* 0x00000032184c723c */ /* 0x000fe20000001854 */
[----:B------:R-:W-:Y:S05]  /*4560*/  LDSM.16.M88.4 R24, [R208+0x9000] ;  /* 0x00900000d018783b */ /* 0x000fea0000000200 */
[C---:B-----5:R-:W-:Y:S06]  /*4570*/  HMMA.16816.F32 R84, R20.reuse, R68, R72 ;  /* 0x000000441454723c */ /* 0x060fec0000001848 */
[C---:B------:R-:W-:Y:S06]  /*4580*/  HMMA.16816.F32 R48, R20.reuse, R46, R60 ;  /* 0x0000002e1430723c */ /* 0x040fec000000183c */
[----:B------:R-:W-:Y:S01]  /*4590*/  HMMA.16816.F32 R40, R20, R70, R16 ;  /* 0x000000461428723c */ /* 0x000fe20000001810 */
[----:B------:R-:W4:Y:S04]  /*45a0*/  LDSM.16.M88.4 R16, [R210+0x6000] ;  /* 0x00600000d210783b */ /* 0x000f280000000200 */
[----:B------:R-:W-:Y:S01]  /*45b0*/  LDSM.16.M88.4 R20, [R210+0x4000] ;  /* 0x00400000d214783b */ /* 0x000fe20000000200 */
[C---:B-1----:R-:W-:Y:S06]  /*45c0*/  HMMA.16816.F32 R36, R32.reuse, R44, R36 ;  /* 0x0000002c2024723c */ /* 0x042fec0000001824 */
[C---:B------:R-:W-:Y:S01]  /*45d0*/  HMMA.16816.F32 R44, R32.reuse, R46, R56 ;  /* 0x0000002e202c723c */ /* 0x040fe20000001838 */
[----:B------:R-:W1:Y:S05]  /*45e0*/  LDSM.16.M88.4 R56, [R208+0x9800] ;  /* 0x00980000d038783b */ /* 0x000e6a0000000200 */
[----:B------:R-:W-:Y:S06]  /*45f0*/  HMMA.16816.F32 R60, R32, R68, R64 ;  /* 0x00000044203c723c */ /* 0x000fec0000001840 */
[----:B--2---:R-:W-:Y:S06]  /*4600*/  HMMA.16816.F32 R64, R8, R12, R80 ;  /* 0x0000000c0840723c */ /* 0x004fec0000001850 */
[----:B------:R-:W-:Y:S06]  /*4610*/  HMMA.16816.F32 R68, R32, R70, R76 ;  /* 0x000000462044723c */ /* 0x000fec000000184c */
[C---:B------:R-:W-:Y:S06]  /*4620*/  HMMA.16816.F32 R76, R8.reuse, R52, R84 ;  /* 0x00000034084c723c */ /* 0x040fec0000001854 */
[C---:B------:R-:W-:Y:S06]  /*4630*/  HMMA.16816.F32 R72, R8.reuse, R14, R48 ;  /* 0x0000000e0848723c */ /* 0x040fec0000001830 */
[----:B------:R-:W-:Y:S01]  /*4640*/  HMMA.16816.F32 R32, R8, R54, R40 ;  /* 0x000000360820723c */ /* 0x000fe20000001828 */
[----:B------:R-:W-:Y:S04]  /*4650*/  LDSM.16.M88.4 R8, [R212+0x6000] ;  /* 0x00600000d408783b */ /* 0x000fe80000000200 */
[----:B------:R-:W-:Y:S01]  /*4660*/  LDSM.16.M88.4 R40, [R219+0x1800] ;  /* 0x00180000db28783b */ /* 0x000fe20000000200 */
[C---:B---3--:R-:W-:Y:S03]  /*4670*/  HMMA.16816.F32 R48, R28.reuse, R12, R36 ;  /* 0x0000000c1c30723c */ /* 0x048fe60000001824 */
[----:B------:R-:W2:Y:S03]  /*4680*/  LDSM.16.M88.4 R36, [R219+0x1000] ;  /* 0x00100000db24783b */ /* 0x000ea60000000200 */
[C---:B------:R-:W-:Y:S01]  /*4690*/  HMMA.16816.F32 R44, R28.reuse, R14, R44 ;  /* 0x0000000e1c2c723c */ /* 0x040fe2000000182c */
[----:B------:R-:W3:Y:S05]  /*46a0*/  LDSM.16.M88.4 R12, [R212+0x4000] ;  /* 0x00400000d40c783b */ /* 0x000eea0000000200 */
[----:B------:R-:W-:Y:S06]  /*46b0*/  HMMA.16816.F32 R60, R28, R52, R60 ;  /* 0x000000341c3c723c */ /* 0x000fec000000183c */
[----:B----4-:R-:W-:Y:S06]  /*46c0*/  HMMA.16816.F32 R64, R16, R24, R64 ;  /* 0x000000181040723c */ /* 0x010fec0000001840 */
[----:B------:R-:W-:Y:S01]  /*46d0*/  HMMA.16816.F32 R52, R28, R54, R68 ;  /* 0x000000361c34723c */ /* 0x000fe20000001844 */
[----:B------:R-:W-:Y:S05]  /*46e0*/  LDSM.16.M88.4 R28, [R218+0x4000] ;  /* 0x00400000da1c783b */ /* 0x000fea0000000200 */
[C---:B-1----:R-:W-:Y:S06]  /*46f0*/  HMMA.16816.F32 R80, R16.reuse, R56, R76 ;  /* 0x000000381050723c */ /* 0x042fec000000184c */
[C---:B------:R-:W-:Y:S06]  /*4700*/  HMMA.16816.F32 R72, R16.reuse, R26, R72 ;  /* 0x0000001a1048723c */ /* 0x040fec0000001848 */
[----:B------:R-:W-:Y:S01]  /*4710*/  HMMA.16816.F32 R76, R16, R58, R32 ;  /* 0x0000003a104c723c */ /* 0x000fe20000001820 */
[----:B------:R-:W-:Y:S05]  /*4720*/  LDSM.16.M88.4 R32, [R216+0x9000] ;  /* 0x00900000d820783b */ /* 0x000fea0000000200 */
[C---:B------:R-:W-:Y:S06]  /*4730*/  HMMA.16816.F32 R48, R20.reuse, R24, R48 ;  /* 0x000000181430723c */ /* 0x040fec0000001830 */
[C---:B------:R-:W-:Y:S01]  /*4740*/  HMMA.16816.F32 R16, R20.reuse, R26, R44 ;  /* 0x0000001a1410723c */ /* 0x040fe2000000182c */
[----:B------:R-:W1:Y:S05]  /*4750*/  LDSM.16.M88.4 R24, [R218+0x6000] ;  /* 0x00600000da18783b */ /* 0x000e6a0000000200 */
[----:B------:R-:W-:Y:S06]  /*4760*/  HMMA.16816.F32 R44, R20, R56, R60 ;  /* 0x00000038142c723c */ /* 0x000fec000000183c */
[----:B--2---:R-:W-:Y:S06]  /*4770*/  HMMA.16816.F32 R64, R8, R36, R64 ;  /* 0x000000240840723c */ /* 0x004fec0000001840 */
[----:B------:R-:W-:Y:S01]  /*4780*/  HMMA.16816.F32 R68, R20, R58, R52 ;  /* 0x0000003a1444723c */ /* 0x000fe20000001834 */
[----:B------:R-:W2:Y:S04]  /*4790*/  LDSM.16.M88.4 R56, [R216+0x9800] ;  /* 0x00980000d838783b */ /* 0x000ea80000000200 */
[----:B------:R-:W-:Y:S01]  /*47a0*/  LDSM.16.M88.4 R20, [R217+0x4000] ;  /* 0x00400000d914783b */ /* 0x000fe20000000200 */
[----:B---3--:R-:W-:Y:S06]  /*47b0*/  HMMA.16816.F32 R60, R12, R36, R48 ;  /* 0x000000240c3c723c */ /* 0x008fec0000001830 */
[-C--:B------:R-:W-:Y:S06]  /*47c0*/  HMMA.16816.F32 R72, R8, R38.reuse, R72 ;  /* 0x000000260848723c */ /* 0x080fec0000001848 */
[C---:B------:R-:W-:Y:S01]  /*47d0*/  HMMA.16816.F32 R52, R12.reuse, R38, R16 ;  /* 0x000000260c34723c */ /* 0x040fe20000001810 */
[----:B------:R-:W-:Y:S04]  /*47e0*/  LDSM.16.M88.4 R16, [R217+0x6000] ;  /* 0x00600000d910783b */ /* 0x000fe80000000200 */
[----:B------:R-:W3:Y:S01]  /*47f0*/  LDSM.16.M88.4 R36, [R215+0x1000] ;  /* 0x00100000d724783b */ /* 0x000ee20000000200 */
[-C--:B------:R-:W-:Y:S06]  /*4800*/  HMMA.16816.F32 R48, R12, R40.reuse, R44 ;  /* 0x000000280c30723c */ /* 0x080fec000000182c */
[C---:B------:R-:W-:Y:S06]  /*4810*/  HMMA.16816.F32 R44, R8.reuse, R40, R80 ;  /* 0x00000028082c723c */ /* 0x040fec0000001850 */
[----:B------:R-:W-:Y:S06]  /*4820*/  HMMA.16816.F32 R76, R8, R42, R76 ;  /* 0x0000002a084c723c */ /* 0x000fec000000184c */
[----:B-1----:R-:W-:Y:S06]  /*4830*/  HMMA.16816.F32 R8, R24, R32, R64 ;  /* 0x000000201808723c */ /* 0x002fec0000001840 */
[----:B------:R-:W-:Y:S06]  /*4840*/  HMMA.16816.F32 R68, R12, R42, R68 ;  /* 0x0000002a0c44723c */ /* 0x000fec0000001844 */
[C---:B------:R-:W-:Y:S06]  /*4850*/  HMMA.16816.F32 R12, R28.reuse, R32, R60 ;  /* 0x000000201c0c723c */ /* 0x040fec000000183c */
[-C--:B--2---:R-:W-:Y:S06]  /*4860*/  HMMA.16816.F32 R60, R28, R56.reuse, R48 ;  /* 0x000000381c3c723c */ /* 0x084fec0000001830 */
[----:B------:R-:W-:Y:S06]  /*4870*/  HMMA.16816.F32 R48, R24, R56, R44 ;  /* 0x000000381830723c */ /* 0x000fec000000182c */
        /* <DEDUP_REMOVED lines=9> */
[----:B------:R-:W-:Y:S02]  /*4910*/  VIADDMNMX R227, R9, UR32, RZ, !PT ;  /* 0x0000002009e37c46 */ /* 0x000fe4000f8001ff */
[----:B------:R-:W-:Y:S02]  /*4920*/  VIADDMNMX R225, R10, UR32, RZ, !PT ;  /* 0x000000200ae17c46 */ /* 0x000fe4000f8001ff */
[----:B------:R-:W-:Y:S01]  /*4930*/  VIADDMNMX R224, R11, UR32, RZ, !PT ;  /* 0x000000200be07c46 */ /* 0x000fe2000f8001ff */
[----:B------:R-:W-:Y:S01]  /*4940*/  HMMA.16816.F32 R32, R20, R36, R12 ;  /* 0x000000241420723c */ /* 0x000fe2000000180c */
[----:B------:R-:W-:-:S02]  /*4950*/  VIMNMX R230, R8, UR24, PT ;  /* 0x0000001808e67c48 */ /* 0x000fc4000bfe0100 */
[----:B------:R-:W1:Y:S01]  /*4960*/  LDSM.16.M88.4 R8, [R215+0x1800] ;  /* 0x00180000d708783b */ /* 0x000e620000000200 */
[----:B------:R-:W-:Y:S01]  /*4970*/  ISETP.GE.AND P4, PT, R3, R231, PT ;  /* 0x000000e70300720c */ /* 0x000fe20003f86270 */
[----:B------:R-:W-:-:S04]  /*4980*/  DEPBAR.LE SB0, 0x0 ;  /* 0x000080000000791a */ /* 0x000fc80000000000 */
[----:B------:R-:W-:Y:S01]  /*4990*/  HMMA.16816.F32 R24, R24, R58, R76 ;  /* 0x0000003a1818723c */ /* 0x000fe2000000184c */
[C-C-:B------:R-:W-:Y:S02]  /*49a0*/  IADD3 R12, R7.reuse, 0x40, R6.reuse ;  /* 0x00000040070c7810 */ /* 0x140fe40007ffe006 */
[----:B------:R-:W-:Y:S01]  /*49b0*/  IADD3 R7, R7, 0x48, R6 ;  /* 0x0000004807077810 */ /* 0x000fe20007ffe006 */
[----:B------:R-:W-:Y:S01]  /*49c0*/  VIADD R6, R3, 0x9 ;  /* 0x0000000903067836 */ /* 0x000fe20000000000 */
[----:B------:R-:W-:Y:S01]  /*49d0*/  VIMNMX R229, R12, UR24, PT ;  /* 0x000000180ce57c48 */ /* 0x000fe2000bfe0100 */
[-C--:B------:R-:W-:Y:S01]  /*49e0*/  HMMA.16816.F32 R40, R16, R38.reuse, R40 ;  /* 0x000000261028723c */ /* 0x080fe20000001828 */
[----:B------:R-:W-:Y:S02]  /*49f0*/  VIMNMX R228, R7, UR24, PT ;  /* 0x0000001807e47c48 */ /* 0x000fe4000bfe0100 */
[----:B------:R-:W-:Y:S02]  /*4a00*/  ISETP.LT.OR P4, PT, R3, R226, P4 ;  /* 0x000000e20300720c */ /* 0x000fe40002781670 */
[C---:B------:R-:W-:Y:S01]  /*4a10*/  ISETP.GE.AND P6, PT, R5.reuse, R231, PT ;  /* 0x000000e70500720c */ /* 0x040fe20003fc6270 */
[----:B------:R-:W-:Y:S01]  /*4a20*/  HMMA.16816.F32 R36, R20, R38, R52 ;  /* 0x000000261424723c */ /* 0x000fe20000001834 */
[----:B------:R-:W-:-:S02]  /*4a30*/  ISETP.GE.AND P5, PT, R5, R230, PT ;  /* 0x000000e60500720c */ /* 0x000fc40003fa6270 */
[CC--:B------:R-:W-:Y:S02]  /*4a40*/  ISETP.GE.AND P2, PT, R5.reuse, R229.reuse, PT ;  /* 0x000000e50500720c */ /* 0x0c0fe40003f46270 */
[----:B------:R-:W-:Y:S01]  /*4a50*/  ISETP.GE.AND P0, PT, R5, R228, PT ;  /* 0x000000e40500720c */ /* 0x000fe20003f06270 */
[----:B------:R-:W-:Y:S01]  /*4a60*/  HMMA.16816.F32 R28, R28, R58, R68 ;  /* 0x0000003a1c1c723c */ /* 0x000fe20000001844 */
[----:B------:R-:W-:Y:S02]  /*4a70*/  FSEL R52, R32, -INF , !P4 ;  /* 0xff80000020347808 */ /* 0x000fe40006000000 */
[C---:B------:R-:W-:Y:S02]  /*4a80*/  ISETP.GE.AND P3, PT, R3.reuse, R230, PT ;  /* 0x000000e60300720c */ /* 0x040fe40003f66270 */
[C---:B------:R-:W-:Y:S02]  /*4a90*/  ISETP.GE.AND P1, PT, R3.reuse, R229, PT ;  /* 0x000000e50300720c */ /* 0x040fe40003f26270 */
[----:B------:R-:W-:-:S02]  /*4aa0*/  ISETP.GE.AND P4, PT, R3, R228, PT ;  /* 0x000000e40300720c */ /* 0x000fc40003f86270 */
[C---:B------:R-:W-:Y:S01]  /*4ab0*/  ISETP.LT.OR P6, PT, R5.reuse, R226, P6 ;  /* 0x000000e20500720c */ /* 0x040fe200037c1670 */
[----:B------:R-:W-:Y:S01]  /*4ac0*/  BAR.SYNC.DEFER_BLOCKING 0x0 ;  /* 0x0000000000007b1d */ /* 0x000fe20000010000 */
[C---:B------:R-:W-:Y:S02]  /*4ad0*/  ISETP.LT.OR P5, PT, R5.reuse, R227, P5 ;  /* 0x000000e30500720c */ /* 0x040fe40002fa1670 */
[C---:B------:R-:W-:Y:S02]  /*4ae0*/  ISETP.LT.OR P2, PT, R5.reuse, R225, P2 ;  /* 0x000000e10500720c */ /* 0x040fe40001741670 */
[----:B------:R-:W-:Y:S01]  /*4af0*/  ISETP.LT.OR P0, PT, R5, R224, P0 ;  /* 0x000000e00500720c */ /* 0x000fe20000701670 */
[C---:B------:R-:W-:Y:S01]  /*4b00*/  VIADD R5, R3.reuse, 0x8 ;  /* 0x0000000803057836 */ /* 0x040fe20000000000 */
[C---:B------:R-:W-:Y:S01]  /*4b10*/  ISETP.LT.OR P3, PT, R3.reuse, R227, P3 ;  /* 0x000000e30300720c */ /* 0x040fe20001f61670 */
[----:B-1----:R-:W-:Y:S01]  /*4b20*/  HMMA.16816.F32 R12, R16, R8, R48 ;  /* 0x00000008100c723c */ /* 0x002fe20000001830 */
[----:B------:R-:W-:-:S02]  /*4b30*/  ISETP.LT.OR P1, PT, R3, R225, P1 ;  /* 0x000000e10300720c */ /* 0x000fc40000f21670 */
[----:B------:R-:W-:Y:S02]  /*4b40*/  ISETP.LT.OR P4, PT, R3, R224, P4 ;  /* 0x000000e00300720c */ /* 0x000fe40002781670 */
[----:B------:R-:W-:Y:S01]  /*4b50*/  FSEL R53, R34, -INF , !P3 ;  /* 0xff80000022357808 */ /* 0x000fe20005800000 */
[----:B------:R-:W-:Y:S01]  /*4b60*/  HMMA.16816.F32 R16, R16, R10, R24 ;  /* 0x0000000a1010723c */ /* 0x000fe20000001818 */
[----:B------:R-:W-:Y:S02]  /*4b70*/  FSEL R54, R44, -INF , !P1 ;  /* 0xff8000002c367808 */ /* 0x000fe40004800000 */
[----:B------:R-:W-:Y:S02]  /*4b80*/  FSEL R64, R46, -INF , !P4 ;  /* 0xff8000002e407808 */ /* 0x000fe40006000000 */
[----:B------:R-:W-:Y:S02]  /*4b90*/  FSEL R55, R45, -INF , !P2 ;  /* 0xff8000002d377808 */ /* 0x000fe40005000000 */
[----:B------:R-:W-:-:S02]  /*4ba0*/  ISETP.GE.AND P3, PT, R5, R231, PT ;  /* 0x000000e70500720c */ /* 0x000fc40003f66270 */
[C---:B------:R-:W-:Y:S02]  /*4bb0*/  ISETP.GE.AND P1, PT, R5.reuse, R230, PT ;  /* 0x000000e60500720c */ /* 0x040fe40003f26270 */
[CC--:B------:R-:W-:Y:S02]  /*4bc0*/  ISETP.GE.AND P4, PT, R5.reuse, R229.reuse, PT ;  /* 0x000000e50500720c */ /* 0x0c0fe40003f86270 */
[----:B------:R-:W-:Y:S02]  /*4bd0*/  ISETP.GE.AND P2, PT, R5, R228, PT ;  /* 0x000000e40500720c */ /* 0x000fe40003f46270 */
[----:B------:R-:W-:Y:S02]  /*4be0*/  FSEL R65, R47, -INF , !P0 ;  /* 0xff8000002f417808 */ /* 0x000fe40004000000 */
[----:B------:R-:W-:Y:S02]  /*4bf0*/  ISETP.GE.AND P0, PT, R6, R229, PT ;  /* 0x000000e50600720c */ /* 0x000fe40003f06270 */
[----:B------:R-:W-:-:S02]  /*4c00*/  ISETP.LT.OR P3, PT, R5, R226, P3 ;  /* 0x000000e20500720c */ /* 0x000fc40001f61670 */
[C---:B------:R-:W-:Y:S02]  /*4c10*/  ISETP.LT.OR P1, PT, R5.reuse, R227, P1 ;  /* 0x000000e30500720c */ /* 0x040fe40000f21670 */
[CC--:B------:R-:W-:Y:S02]  /*4c20*/  ISETP.LT.OR P4, PT, R5.reuse, R225.reuse, P4 ;  /* 0x000000e10500720c */ /* 0x0c0fe40002781670 */
[----:B------:R-:W-:Y:S01]  /*4c30*/  ISETP.LT.OR P2, PT, R5, R224, P2 ;  /* 0x000000e00500720c */ /* 0x000fe20001741670 */
[----:B------:R-:W-:Y:S01]  /*4c40*/  VIADD R5, R3, 0x10 ;  /* 0x0000001003057836 */ /* 0x000fe20000000000 */
[----:B------:R-:W-:Y:S02]  /*4c50*/  ISETP.LT.OR P0, PT, R6, R225, P0 ;  /* 0x000000e10600720c */ /* 0x000fe40000701670 */
[----:B------:R-:W-:Y:S02]  /*4c60*/  FSEL R47, R42, -INF , !P2 ;  /* 0xff8000002a2f7808 */ /* 0x000fe40005000000 */
[----:B------:R-:W-:-:S02]  /*4c70*/  FSEL R38, R38, -INF , !P1 ;  /* 0xff80000026267808 */ /* 0x000fc40004800000 */
[----:B------:R-:W-:Y:S02]  /*4c80*/  FSEL R46, R40, -INF , !P4 ;  /* 0xff800000282e7808 */ /* 0x000fe40006000000 */
[----:B------:R-:W-:Y:S02]  /*4c90*/  FSEL R42, R41, -INF , !P0 ;  /* 0xff800000292a7808 */ /* 0x000fe40004000000 */
[----:B------:R-:W-:Y:S02]  /*4ca0*/  FSEL R44, R33, -INF , !P6 ;  /* 0xff800000212c7808 */ /* 0x000fe40007000000 */
[----:B------:R-:W-:Y:S02]  /*4cb0*/  FSEL R45, R35, -INF , !P5 ;  /* 0xff800000232d7808 */ /* 0x000fe40006800000 */
[C---:B------:R-:W-:Y:S01]  /*4cc0*/  ISETP.GE.AND P1, PT, R5.reuse, R231, PT ;  /* 0x000000e70500720c */ /* 0x040fe20003f26270 */
[----:B------:R-:W-:Y:S01]  /*4cd0*/  HMMA.16816.F32 R32, R20, R8, R60 ;  /* 0x000000081420723c */ /* 0x000fe2000000183c */
[----:B------:R-:W-:-:S02]  /*4ce0*/  ISETP.GE.AND P4, PT, R5, R230, PT ;  /* 0x000000e60500720c */ /* 0x000fc40003f86270 */
[C---:B------:R-:W-:Y:S02]  /*4cf0*/  ISETP.GE.AND P2, PT, R5.reuse, R229, PT ;  /* 0x000000e50500720c */ /* 0x040fe40003f46270 */
[C---:B------:R-:W-:Y:S01]  /*4d00*/  ISETP.GE.AND P0, PT, R5.reuse, R228, PT ;  /* 0x000000e40500720c */ /* 0x040fe20003f06270 */
[----:B------:R-:W-:Y:S01]  /*4d10*/  HMMA.16816.F32 R20, R20, R10, R28 ;  /* 0x0000000a1414723c */ /* 0x000fe2000000181c */
[C---:B------:R-:W-:Y:S02]  /*4d20*/  ISETP.LT.OR P1, PT, R5.reuse, R226, P1 ;  /* 0x000000e20500720c */ /* 0x040fe40000f21670 */
[C---:B------:R-:W-:Y:S02]  /*4d30*/  ISETP.LT.OR P4, PT, R5.reuse, R227, P4 ;  /* 0x000000e30500720c */ /* 0x040fe40002781670 */
[C---:B------:R-:W-:Y:S02]  /*4d40*/  ISETP.LT.OR P2, PT, R5.reuse, R225, P2 ;  /* 0x000000e10500720c */ /* 0x040fe40001741670 */
[----:B------:R-:W-:Y:S01]  /*4d50*/  ISETP.LT.OR P0, PT, R5, R224, P0 ;  /* 0x000000e00500720c */ /* 0x000fe20000701670 */
[----:B------:R-:W-:Y:S01]  /*4d60*/  VIADD R5, R3, 0x18 ;  /* 0x0000001803057836 */ /* 0x000fe20000000000 */
[----:B------:R-:W-:-:S02]  /*4d70*/  FSEL R36, R36, -INF , !P3 ;  /* 0xff80000024247808 */ /* 0x000fc40005800000 */
[C---:B------:R-:W-:Y:S02]  /*4d80*/  ISETP.GE.AND P6, PT, R6.reuse, R231, PT ;  /* 0x000000e70600720c */ /* 0x040fe40003fc6270 */
[C---:B------:R-:W-:Y:S02]  /*4d90*/  ISETP.GE.AND P5, PT, R6.reuse, R230, PT ;  /* 0x000000e60600720c */ /* 0x040fe40003fa6270 */
[----:B------:R-:W-:Y:S02]  /*4da0*/  ISETP.GE.AND P3, PT, R6, R228, PT ;  /* 0x000000e40600720c */ /* 0x000fe40003f66270 */
[----:B------:R-:W-:Y:S02]  /*4db0*/  FSEL R106, R14, -INF , !P0 ;  /* 0xff8000000e6a7808 */ /* 0x000fe40004000000 */
[----:B------:R-:W-:Y:S02]  /*4dc0*/  ISETP.GE.AND P0, PT, R5, R229, PT ;  /* 0x000000e50500720c */ /* 0x000fe40003f06270 */
[----:B------:R-:W-:-:S02]  /*4dd0*/  ISETP.LT.OR P6, PT, R6, R226, P6 ;  /* 0x000000e20600720c */ /* 0x000fc400037c1670 */
[C---:B------:R-:W-:Y:S02]  /*4de0*/  ISETP.LT.OR P5, PT, R6.reuse, R227, P5 ;  /* 0x000000e30600720c */ /* 0x040fe40002fa1670 */
[----:B------:R-:W-:Y:S01]  /*4df0*/  ISETP.LT.OR P3, PT, R6, R224, P3 ;  /* 0x000000e00600720c */ /* 0x000fe20001f61670 */
[----:B------:R-:W-:Y:S01]  /*4e00*/  VIADD R6, R3, 0x11 ;  /* 0x0000001103067836 */ /* 0x000fe20000000000 */
[----:B------:R-:W-:Y:S01]  /*4e10*/  ISETP.LT.OR P0, PT, R5, R225, P0 ;  /* 0x000000e10500720c */ /* 0x000fe20000701670 */
[----:B------:R-:W-:Y:S01]  /*4e20*/  VIADD R3, R3, 0x19 ;  /* 0x0000001903037836 */ /* 0x000fe20000000000 */
[----:B------:R-:W-:Y:S02]  /*4e30*/  FSEL R43, R43, -INF , !P3 ;  /* 0xff8000002b2b7808 */ /* 0x000fe40005800000 */
[----:B------:R-:W-:Y:S02]  /*4e40*/  FSEL R89, R16, -INF , !P0 ;  /* 0xff80000010597808 */ /* 0x000fe40004000000 */
[----:B------:R-:W-:-:S02]  /*4e50*/  ISETP.GE.AND P0, PT, R3, R228, PT ;  /* 0x000000e40300720c */ /* 0x000fc40003f06270 */
[----:B------:R-:W-:Y:S02]  /*4e60*/  FSEL R37, R37, -INF , !P6 ;  /* 0xff80000025257808 */ /* 0x000fe40007000000 */
[----:B------:R-:W-:Y:S02]  /*4e70*/  ISETP.LT.OR P0, PT, R3, R224, P0 ;  /* 0x000000e00300720c */ /* 0x000fe40000701670 */
[----:B------:R-:W-:Y:S02]  /*4e80*/  FSEL R39, R39, -INF , !P5 ;  /* 0xff80000027277808 */ /* 0x000fe40006800000 */
[----:B------:R-:W-:Y:S02]  /*4e90*/  FSEL R32, R32, -INF , !P1 ;  /* 0xff80000020207808 */ /* 0x000fe40004800000 */
[C---:B------:R-:W-:Y:S02]  /*4ea0*/  ISETP.GE.AND P5, PT, R6.reuse, R231, PT ;  /* 0x000000e70600720c */ /* 0x040fe40003fa6270 */
[----:B------:R-:W-:-:S02]  /*4eb0*/  ISETP.GE.AND P6, PT, R6, R230, PT ;  /* 0x000000e60600720c */ /* 0x000fc40003fc6270 */
[C---:B------:R-:W-:Y:S02]  /*4ec0*/  ISETP.GE.AND P3, PT, R6.reuse, R229, PT ;  /* 0x000000e50600720c */ /* 0x040fe40003f66270 */
[C---:B------:R-:W-:Y:S02]  /*4ed0*/  ISETP.GE.AND P1, PT, R6.reuse, R228, PT ;  /* 0x000000e40600720c */ /* 0x040fe40003f26270 */
[----:B------:R-:W-:Y:S02]  /*4ee0*/  FSEL R107, R19, -INF , !P0 ;  /* 0xff800000136b7808 */ /* 0x000fe40004000000 */
[----:B------:R-:W-:Y:S02]  /*4ef0*/  PLOP3.LUT P0, PT, PT, PT, UP0, 0x80, 0x0 ;  /* 0x000000000000781c */ /* 0x000fe40003f0f008 */
[C---:B------:R-:W-:Y:S02]  /*4f00*/  ISETP.LT.OR P5, PT, R6.reuse, R226, P5 ;  /* 0x000000e20600720c */ /* 0x040fe40002fa1670 */
[----:B------:R-:W-:-:S02]  /*4f10*/  ISETP.LT.OR P6, PT, R6, R227, P6 ;  /* 0x000000e30600720c */ /* 0x000fc400037c1670 */
[C---:B------:R-:W-:Y:S02]  /*4f20*/  ISETP.LT.OR P3, PT, R6.reuse, R225, P3 ;  /* 0x000000e10600720c */ /* 0x040fe40001f61670 */
[----:B------:R-:W-:Y:S02]  /*4f30*/  ISETP.LT.OR P1, PT, R6, R224, P1 ;  /* 0x000000e00600720c */ /* 0x000fe40000f21670 */
[----:B------:R-:W-:Y:S02]  /*4f40*/  FSEL R34, R34, -INF , !P4 ;  /* 0xff80000022227808 */ /* 0x000fe40006000000 */
[----:B------:R-:W-:Y:S02]  /*4f50*/  FSEL R90, R12, -INF , !P2 ;  /* 0xff8000000c5a7808 */ /* 0x000fe40005000000 */
[----:B------:R-:W-:Y:S02]  /*4f60*/  FSEL R33, R33, -INF , !P5 ;  /* 0xff80000021217808 */ /* 0x000fe40006800000 */
[----:B------:R-:W-:-:S02]  /*4f70*/  FSEL R35, R35, -INF , !P6 ;  /* 0xff80000023237808 */ /* 0x000fc40007000000 */
[----:B------:R-:W-:Y:S02]  /*4f80*/  FSEL R88, R13, -INF , !P3 ;  /* 0xff8000000d587808 */ /* 0x000fe40005800000 */
[----:B------:R-:W-:Y:S02]  /*4f90*/  FSEL R104, R15, -INF , !P1 ;  /* 0xff8000000f687808 */ /* 0x000fe40004800000 */
[CC--:B------:R-:W-:Y:S02]  /*4fa0*/  ISETP.GE.AND P4, PT, R5.reuse, R231.reuse, PT ;  /* 0x000000e70500720c */ /* 0x0c0fe40003f86270 */
[C---:B------:R-:W-:Y:S02]  /*4fb0*/  ISETP.GE.AND P2, PT, R5.reuse, R230, PT ;  /* 0x000000e60500720c */ /* 0x040fe40003f46270 */
[----:B------:R-:W-:Y:S02]  /*4fc0*/  ISETP.GE.AND P5, PT, R5, R228, PT ;  /* 0x000000e40500720c */ /* 0x000fe40003fa6270 */
[----:B------:R-:W-:-:S02]  /*4fd0*/  ISETP.GE.AND P3, PT, R3, R231, PT ;  /* 0x000000e70300720c */ /* 0x000fc40003f66270 */
[C---:B------:R-:W-:Y:S02]  /*4fe0*/  ISETP.GE.AND P1, PT, R3.reuse, R230, PT ;  /* 0x000000e60300720c */ /* 0x040fe40003f26270 */
[----:B------:R-:W-:Y:S02]  /*4ff0*/  ISETP.GE.AND P6, PT, R3, R229, PT ;  /* 0x000000e50300720c */ /* 0x000fe40003fc6270 */
[C---:B------:R-:W-:Y:S02]  /*5000*/  ISETP.LT.OR P4, PT, R5.reuse, R226, P4 ;  /* 0x000000e20500720c */ /* 0x040fe40002781670 */
[C---:B------:R-:W-:Y:S02]  /*5010*/  ISETP.LT.OR P2, PT, R5.reuse, R227, P2 ;  /* 0x000000e30500720c */ /* 0x040fe40001741670 */
[----:B------:R-:W-:Y:S02]  /*5020*/  ISETP.LT.OR P5, PT, R5, R224, P5 ;  /* 0x000000e00500720c */ /* 0x000fe40002fa1670 */
        /* <DEDUP_REMOVED lines=55> */
.L_x_1793:
[----:B------:R-:W-:Y:S05]  /*53a0*/  BSYNC B0 ;  /* 0x0000000000007941 */ /* 0x000fea0003800000 */
.L_x_1792:
[----:B------:R-:W0:Y:S02]  /*53b0*/  LDGDEPBAR ;  /* 0x00000000000079af */ /* 0x000e240000000000 */
.L_x_1791:
[----:B------:R-:W-:Y:S01]  /*53c0*/  FMNMX.FTZ R3, R52, R44, !PT ;  /* 0x0000002c34037209 */ /* 0x000fe20007810000 */
[----:B--2---:R-:W-:Y:S01]  /*53d0*/  IMAD.U32 R8, RZ, RZ, UR27 ;  /* 0x0000001bff087e24 */ /* 0x004fe2000f8e00ff */
[----:B-1----:R-:W-:Y:S01]  /*53e0*/  FMNMX.FTZ R6, R64, R65, !PT ;  /* 0x0000004140067209 */ /* 0x002fe20007810000 */
[----:B------:R-:W-:Y:S01]  /*53f0*/  IMAD.WIDE.U32 R240, R95, -0x2daee0ad, RZ ;  /* 0xd2511f535ff07825 */ /* 0x000fe200078e00ff */
[----:B------:R-:W-:Y:S01]  /*5400*/  FMNMX.FTZ R3, R36, R3, !PT ;  /* 0x0000000324037209 */ /* 0x000fe20007810000 */
[----:B------:R-:W-:Y:S01]  /*5410*/  UIADD3 UR37, UR26, -0x61c88647, URZ ;  /* 0x9e3779b91a257890 */ /* 0x000fe2000fffe03f */
[----:B------:R-:W-:Y:S01]  /*5420*/  LOP3.LUT R250, R94, UR26, RZ, 0x3c, !PT ;  /* 0x0000001a5efa7c12 */ /* 0x000fe2000f8e3cff */
[C---:B------:R-:W-:Y:S01]  /*5430*/  VIADD R248, R252.reuse, 0x4 ;  /* 0x00000004fcf87836 */ /* 0x040fe20000000000 */
[----:B------:R-:W-:Y:S01]  /*5440*/  FMNMX.FTZ R3, R37, R3, !PT ;  /* 0x0000000325037209 */ /* 0x000fe20007810000 */
[----:B------:R-:W-:Y:S01]  /*5450*/  IMAD.WIDE.U32 R12, R252, -0x326172a9, RZ ;  /* 0xcd9e8d57fc0c7825 */ /* 0x000fe200078e00ff */
[----:B------:R-:W-:Y:S01]  /*5460*/  LOP3.LUT R8, R241, UR5, R8, 0x96, !PT ;  /* 0x00000005f1087c12 */ /* 0x000fe2000f8e9608 */
[----:B------:R-:W-:Y:S01]  /*5470*/  UIADD3 UR36, UR27, -0x4498517b, URZ ;  /* 0xbb67ae851b247890 */ /* 0x000fe2000fffe03f */
[----:B------:R-:W-:Y:S01]  /*5480*/  FMNMX.FTZ R3, R32, R3, !PT ;  /* 0x0000000320037209 */ /* 0x000fe20007810000 */
[----:B------:R-:W-:Y:S01]  /*5490*/  ULDC UR32, c[0x0][0x2ec] ;  /* 0x0000bb0000207ab9 */ /* 0x000fe20000000800 */
[----:B------:R-:W-:Y:S01]  /*54a0*/  LOP3.LUT R10, R13, R250, RZ, 0x3c, !PT ;  /* 0x000000fa0d0a7212 */ /* 0x000fe200078e3cff */
[----:B------:R-:W-:Y:S01]  /*54b0*/  IMAD.WIDE.U32 R18, R8, -0x326172a9, RZ ;  /* 0xcd9e8d5708127825 */ /* 0x000fe200078e00ff */
[----:B------:R-:W-:Y:S01]  /*54c0*/  FMNMX.FTZ R3, R33, R3, !PT ;  /* 0x0000000321037209 */ /* 0x000fe20007810000 */
[----:B------:R-:W-:Y:S01]  /*54d0*/  UIADD3 UR34, UR27, 0x76cf5d0a, URZ ;  /* 0x76cf5d0a1b227890 */ /* 0x000fe2000fffe03f */
[----:B------:R-:W-:Y:S01]  /*54e0*/  LEA R209, R0, UR4, 0x1 ;  /* 0x0000000400d17c11 */ /* 0x000fe2000f8e08ff */
[----:B------:R-:W-:Y:S01]  /*54f0*/  IMAD.WIDE.U32 R10, R10, -0x2daee0ad, RZ ;  /* 0xd2511f530a0a7825 */ /* 0x000fe200078e00ff */
[----:B------:R-:W-:Y:S01]  /*5500*/  FMNMX.FTZ R3, R26, R3, !PT ;  /* 0x000000031a037209 */ /* 0x000fe20007810000 */
[----:B------:R-:W-:Y:S01]  /*5510*/  UIADD3 UR35, UR26, 0x3c6ef372, URZ ;  /* 0x3c6ef3721a237890 */ /* 0x000fe2000fffe03f */
[----:B------:R-:W-:Y:S01]  /*5520*/  LOP3.LUT R13, R19, UR37, R12, 0x96, !PT ;  /* 0x00000025130d7c12 */ /* 0x000fe2000f8e960c */
[----:B------:R-:W-:Y:S01]  /*5530*/  UIADD3 UR33, UR26, -0x255992d5, URZ ;  /* 0xdaa66d2b1a217890 */ /* 0x000fe2000fffe03f */
[----:B------:R-:W-:Y:S01]  /*5540*/  FMNMX.FTZ R3, R27, R3, !PT ;  /* 0x000000031b037209 */ /* 0x000fe20007810000 */
[----:B------:R-:W-:Y:S01]  /*5550*/  UIADD3 UR31, UR27, 0x32370b8f, URZ ;  /* 0x32370b8f1b1f7890 */ /* 0x000fe2000fffe03f */
[----:B------:R-:W-:Y:S01]  /*5560*/  IMAD R211, R4, 0x2, R209 ;  /* 0x0000000204d37824 */ /* 0x000fe200078e02d1 */
[----:B------:R-:W-:Y:S01]  /*5570*/  UIADD3 UR24, UR27, -0x126145ec, URZ ;  /* 0xed9eba141b187890 */ /* 0x000fe2000fffe03f */
[----:B------:R-:W-:Y:S01]  /*5580*/  IMAD.WIDE.U32 R20, R13, -0x2daee0ad, RZ ;  /* 0xd2511f530d147825 */ /* 0x000fe200078e00ff */
[----:B------:R-:W1:Y:S01]  /*5590*/  SHFL.BFLY PT, R5, R3, 0x2, 0x1f ;  /* 0x0c401f0003057f89 */ /* 0x000e6200000e0000 */
[----:B------:R-:W-:-:S02]  /*55a0*/  UIADD3 UR30, UR26, 0x78dde6e4, URZ ;  /* 0x78dde6e41a1e7890 */ /* 0x000fc4000fffe03f */
[----:B------:R-:W-:Y:S01]  /*55b0*/  UIADD3 UR10, UR27, -0x56f99767, URZ ;  /* 0xa90668991b0a7890 */ /* 0x000fe2000fffe03f */
[C---:B------:R-:W-:Y:S01]  /*55c0*/  IMAD R214, R2.reuse, 0x2, R209 ;  /* 0x0000000202d67824 */ /* 0x040fe200078e02d1 */
[----:B------:R-:W-:Y:S01]  /*55d0*/  UIADD3 UR11, UR26, 0x1715609d, URZ ;  /* 0x1715609d1a0b7890 */ /* 0x000fe2000fffe03f */
[----:B------:R-:W-:Y:S01]  /*55e0*/  IMAD R213, R2, 0x2, R211 ;  /* 0x0000000202d57824 */ /* 0x000fe200078e02d3 */
[----:B------:R-:W-:Y:S04]  /*55f0*/  LDSM.16.MT88.4 R172, [R211+0xa000] ;  /* 0x00a00000d3ac783b */ /* 0x000fe80000004200 */
[----:B------:R-:W-:Y:S04]  /*5600*/  LDSM.16.MT88.4 R56, [R214+0xa000] ;  /* 0x00a00000d638783b */ /* 0x000fe80000004200 */
[----:B------:R-:W-:Y:S04]  /*5610*/  LDSM.16.MT88.4 R72, [R213+0xa000] ;  /* 0x00a00000d548783b */ /* 0x000fe80000004200 */
[----:B------:R-:W-:Y:S04]  /*5620*/  LDSM.16.MT88.4 R184, [R209+0xb000] ;  /* 0x00b00000d1b8783b */ /* 0x000fe80000004200 */
[----:B------:R-:W-:Y:S01]  /*5630*/  LDSM.16.MT88.4 R176, [R211+0xb000] ;  /* 0x00b00000d3b0783b */ /* 0x000fe20000004200 */
[----:B-1----:R-:W-:-:S02]  /*5640*/  FMNMX.FTZ R136, R3, R5, !PT ;  /* 0x0000000503887209 */ /* 0x002fc40007810000 */
[----:B------:R-:W-:Y:S01]  /*5650*/  FMNMX.FTZ R5, R53, R45, !PT ;  /* 0x0000002d35057209 */ /* 0x000fe20007810000 */
[----:B------:R-:W-:Y:S01]  /*5660*/  LDSM.16.MT88.4 R180, [R214+0xb000] ;  /* 0x00b00000d6b4783b */ /* 0x000fe20000004200 */
[----:B------:R-:W-:Y:S02]  /*5670*/  FMNMX.FTZ R3, R54, R55, !PT ;  /* 0x0000003736037209 */ /* 0x000fe40007810000 */
[----:B------:R-:W-:Y:S01]  /*5680*/  FMNMX.FTZ R7, R38, R5, !PT ;  /* 0x0000000526077209 */ /* 0x000fe20007810000 */
[----:B------:R-:W1:Y:S01]  /*5690*/  SHFL.BFLY PT, R9, R136, 0x1, 0x1f ;  /* 0x0c201f0088097f89 */ /* 0x000e6200000e0000 */
[----:B------:R-:W-:Y:S02]  /*56a0*/  FMNMX.FTZ R5, R46, R3, !PT ;  /* 0x000000032e057209 */ /* 0x000fe40007810000 */
[----:B------:R-:W-:Y:S01]  /*56b0*/  FMNMX.FTZ R3, R47, R6, !PT ;  /* 0x000000062f037209 */ /* 0x000fe20007810000 */
[----:B------:R-:W-:Y:S01]  /*56c0*/  LDSM.16.MT88.4 R188, [R213+0xb000] ;  /* 0x00b00000d5bc783b */ /* 0x000fe20000004200 */
[----:B------:R-:W-:-:S02]  /*56d0*/  FMNMX.FTZ R6, R39, R7, !PT ;  /* 0x0000000727067209 */ /* 0x000fc40007810000 */
        /* <DEDUP_REMOVED lines=8> */
[----:B------:R-:W-:Y:S01]  /*5760*/  FMNMX.FTZ R8, R35, R6, !PT ;  /* 0x0000000623087209 */ /* 0x000fe20007810000 */
[----:B------:R-:W-:Y:S01]  /*5770*/  IMAD.WIDE.U32 R6, R248, -0x326172a9, RZ ;  /* 0xcd9e8d57f8067825 */ /* 0x000fe200078e00ff */
        /* <DEDUP_REMOVED lines=10> */
[----:B------:R-:W-:Y:S01]  /*5820*/  STL [R1+0x4c], R250 ;  /* 0x00004cfa01007387 */ /* 0x000fe20000100800 */
[----:B------:R-:W-:-:S02]  /*5830*/  FMNMX.FTZ R137, R107, R137, !PT ;  /* 0x000000896b897209 */ /* 0x000fc40007810000 */
[----:B------:R-:W-:Y:S01]  /*5840*/  LOP3.LUT R8, R7, R250, RZ, 0x3c, !PT ;  /* 0x000000fa07087212 */ /* 0x000fe200078e3cff */
[----:B------:R-:W2:Y:S01]  /*5850*/  SHFL.BFLY PT, R14, R3, 0x2, 0x1f ;  /* 0x0c401f00030e7f89 */ /* 0x000ea200000e0000 */
[----:B-1----:R-:W-:Y:S02]  /*5860*/  FMNMX.FTZ R136, R136, R9, !PT ;  /* 0x0000000988887209 */ /* 0x002fe40007810000 */
[----:B------:R-:W-:Y:S01]  /*5870*/  LOP3.LUT R12, R19, UR37, R6, 0x96, !PT ;  /* 0x00000025130c7c12 */ /* 0x000fe2000f8e9606 */
[----:B------:R-:W1:Y:S01]  /*5880*/  SHFL.BFLY PT, R15, R134, 0x2, 0x1f ;  /* 0x0c401f00860f7f89 */ /* 0x000e6200000e0000 */
[----:B------:R-:W-:Y:S01]  /*5890*/  IMAD.WIDE.U32 R8, R8, -0x2daee0ad, RZ ;  /* 0xd2511f5308087825 */ /* 0x000fe200078e00ff */
[----:B------:R-:W-:-:S03]  /*58a0*/  LOP3.LUT R7, R11, UR36, R240, 0x96, !PT ;  /* 0x000000240b077c12 */ /* 0x000fc6000f8e96f0 */
[C---:B------:R-:W-:Y:S01]  /*58b0*/  FMUL.FTZ R5, R136.reuse, UR32 ;  /* 0x0000002088057c20 */ /* 0x040fe20008410000 */
[----:B------:R-:W3:Y:S01]  /*58c0*/  SHFL.BFLY PT, R16, R137, 0x2, 0x1f ;  /* 0x0c401f0089107f89 */ /* 0x000ee200000e0000 */
[----:B------:R-:W-:Y:S01]  /*58d0*/  FSETP.NEU.FTZ.AND P1, PT, R136, -INF , PT ;  /* 0xff8000008800780b */ /* 0x000fe20003f3d000 */
[----:B------:R-:W-:Y:S01]  /*58e0*/  IMAD.WIDE.U32 R24, R12, -0x2daee0ad, RZ ;  /* 0xd2511f530c187825 */ /* 0x000fe200078e00ff */
[----:B------:R-:W-:Y:S02]  /*58f0*/  LOP3.LUT R6, R9, UR36, R240, 0x96, !PT ;  /* 0x0000002409067c12 */ /* 0x000fe4000f8e96f0 */
[----:B------:R-:W-:Y:S01]  /*5900*/  FSEL R5, R5, RZ, P1 ;  /* 0x000000ff05057208 */ /* 0x000fe20000800000 */
[----:B------:R-:W-:Y:S01]  /*5910*/  IMAD.WIDE.U32 R242, R7, -0x326172a9, RZ ;  /* 0xcd9e8d5707f27825 */ /* 0x000fe200078e00ff */
[----:B------:R-:W-:Y:S02]  /*5920*/  LOP3.LUT R11, R21, UR34, R10, 0x96, !PT ;  /* 0x00000022150b7c12 */ /* 0x000fe4000f8e960a */
[----:B------:R-:W-:Y:S01]  /*5930*/  LOP3.LUT R10, R25, UR34, R8, 0x96, !PT ;  /* 0x00000022190a7c12 */ /* 0x000fe2000f8e9608 */
[----:B------:R-:W-:Y:S01]  /*5940*/  IMAD.WIDE.U32 R6, R6, -0x326172a9, RZ ;  /* 0xcd9e8d5706067825 */ /* 0x000fe200078e00ff */
[----:B------:R-:W-:-:S03]  /*5950*/  LOP3.LUT R9, R243, UR35, R18, 0x96, !PT ;  /* 0x00000023f3097c12 */ /* 0x000fc6000f8e9612 */
[--C-:B------:R-:W-:Y:S01]  /*5960*/  FFMA.FTZ R8, R52, UR32, -R5.reuse ;  /* 0x0000002034087c23 */ /* 0x100fe20008010805 */
[----:B------:R-:W-:Y:S01]  /*5970*/  LOP3.LUT R13, R7, UR35, R18, 0x96, !PT ;  /* 0x00000023070d7c12 */ /* 0x000fe2000f8e9612 */
[----:B------:R-:W-:Y:S01]  /*5980*/  FFMA.FTZ R7, R44, UR32, -R5 ;  /* 0x000000202c077c23 */ /* 0x000fe20008010805 */
[----:B--2---:R-:W-:Y:S01]  /*5990*/  FMNMX.FTZ R3, R3, R14, !PT ;  /* 0x0000000e03037209 */ /* 0x004fe20007810000 */
[----:B------:R-:W-:Y:S01]  /*59a0*/  IMAD.WIDE.U32 R18, R10, -0x326172a9, RZ ;  /* 0xcd9e8d570a127825 */ /* 0x000fe200078e00ff */
[----:B------:R2:W-:Y:S01]  /*59b0*/  MUFU.EX2 R247, R8 ;  /* 0x0000000800f77308 */ /* 0x0005e20000000800 */
[----:B-1----:R-:W-:Y:S02]  /*59c0*/  FMNMX.FTZ R134, R134, R15, !PT ;  /* 0x0000000f86867209 */ /* 0x002fe40007810000 */
[----:B------:R-:W1:Y:S01]  /*59d0*/  SHFL.BFLY PT, R135, R3, 0x1, 0x1f ;  /* 0x0c201f0003877f89 */ /* 0x000e6200000e0000 */
[----:B------:R-:W-:Y:S01]  /*59e0*/  IMAD.WIDE.U32 R14, R11, -0x326172a9, RZ ;  /* 0xcd9e8d570b0e7825 */ /* 0x000fe200078e00ff */
[----:B---3--:R-:W-:-:S03]  /*59f0*/  FMNMX.FTZ R137, R137, R16, !PT ;  /* 0x0000001089897209 */ /* 0x008fc60007810000 */
[----:B------:R-:W-:Y:S01]  /*5a00*/  FFMA.FTZ R11, R37, UR32, -R5 ;  /* 0x00000020250b7c23 */ /* 0x000fe20008010805 */
[----:B------:R-:W3:Y:S01]  /*5a10*/  SHFL.BFLY PT, R16, R134, 0x1, 0x1f ;  /* 0x0c201f0086107f89 */ /* 0x000ee200000e0000 */
[----:B------:R4:W-:Y:S01]  /*5a20*/  MUFU.EX2 R244, R7 ;  /* 0x0000000700f47308 */ /* 0x0009e20000000800 */
[----:B------:R-:W-:Y:S01]  /*5a30*/  IMAD.WIDE.U32 R22, R9, -0x2daee0ad, RZ ;  /* 0xd2511f5309167825 */ /* 0x000fe200078e00ff */
[----:B------:R-:W-:Y:S01]  /*5a40*/  LOP3.LUT R10, R19, UR33, R6, 0x96, !PT ;  /* 0x00000021130a7c12 */ /* 0x000fe2000f8e9606 */
[----:B------:R-:W5:Y:S03]  /*5a50*/  SHFL.BFLY PT, R17, R137, 0x1, 0x1f ;  /* 0x0c201f0089117f89 */ /* 0x000f6600000e0000 */
[----:B------:R-:W-:Y:S02]  /*5a60*/  LOP3.LUT R12, R23, UR31, R20, 0x96, !PT ;  /* 0x0000001f170c7c12 */ /* 0x000fe4000f8e9614 */
[----:B------:R3:W-:Y:S01]  /*5a70*/  MUFU.EX2 R246, R11 ;  /* 0x0000000b00f67308 */ /* 0x0007e20000000800 */
[----:B--2---:R-:W-:-:S02]  /*5a80*/  LOP3.LUT R8, R15, UR33, R242, 0x96, !PT ;  /* 0x000000210f087c12 */ /* 0x004fc4000f8e96f2 */
[----:B------:R-:W-:-:S04]  /*5a90*/  IMAD.WIDE.U32 R20, R12, -0x326172a9, RZ ;  /* 0xcd9e8d570c147825 */ /* 0x000fc800078e00ff */
[----:B------:R-:W-:-:S04]  /*5aa0*/  IMAD.WIDE.U32 R8, R8, -0x2daee0ad, RZ ;  /* 0xd2511f5308087825 */ /* 0x000fc800078e00ff */
[--C-:B----4-:R-:W-:Y:S01]  /*5ab0*/  FFMA.FTZ R7, R36, UR32, -R5.reuse ;  /* 0x0000002024077c23 */ /* 0x110fe20008010805 */
[----:B-1----:R-:W-:Y:S01]  /*5ac0*/  FMNMX.FTZ R135, R3, R135, !PT ;  /* 0x0000008703877209 */ /* 0x002fe20007810000 */
[----:B------:R-:W-:Y:S02]  /*5ad0*/  FFMA.FTZ R3, R33, UR32, -R5 ;  /* 0x0000002021037c23 */ /* 0x000fe40008010805 */
[----:B------:R1:W2:Y:S01]  /*5ae0*/  MUFU.EX2 R245, R7 ;  /* 0x0000000700f57308 */ /* 0x0002a20000000800 */
[----:B---3--:R-:W-:Y:S02]  /*5af0*/  FMNMX.FTZ R134, R134, R16, !PT ;  /* 0x0000001086867209 */ /* 0x008fe40007810000 */
[----:B------:R-:W-:Y:S02]  /*5b00*/  LOP3.LUT R11, R21, UR30, R14, 0x96, !PT ;  /* 0x0000001e150b7c12 */ /* 0x000fe4000f8e960e */
[----:B-----5:R-:W-:-:S03]  /*5b10*/  FMNMX.FTZ R137, R137, R17, !PT ;  /* 0x0000001189897209 */ /* 0x020fc60007810000 */
[----:B------:R3:W-:Y:S01]  /*5b20*/  MUFU.EX2 R238, R3 ;  /* 0x0000000300ee7308 */ /* 0x0007e20000000800 */
[----:B------:R-:W-:Y:S01]  /*5b30*/  IMAD.WIDE.U32 R16, R11, -0x2daee0ad, RZ ;  /* 0xd2511f530b107825 */ /* 0x000fe200078e00ff */
[----:B------:R-:W-:-:S04]  /*5b40*/  FSETP.NEU.FTZ.AND P1, PT, R135, -INF , PT ;  /* 0xff8000008700780b */ /* 0x000fc80003f3d000 */
[----:B------:R-:W-:Y:S01]  /*5b50*/  LOP3.LUT R8, R17, UR10, R8, 0x96, !PT ;  /* 0x0000000a11087c12 */ /* 0x000fe2000f8e9608 */
[----:B-1----:R-:W-:-:S04]  /*5b60*/  IMAD.WIDE.U32 R6, R13, -0x2daee0ad, RZ ;  /* 0xd2511f530d067825 */ /* 0x002fc800078e00ff */
[----:B------:R-:W-:Y:S01]  /*5b70*/  IMAD.WIDE.U32 R12, R10, -0x2daee0ad, RZ ;  /* 0xd2511f530a0c7825 */ /* 0x000fe200078e00ff */
[----:B------:R-:W-:Y:S02]  /*5b80*/  LOP3.LUT R7, R7, UR31, R24, 0x96, !PT ;  /* 0x0000001f07077c12 */ /* 0x000fe4000f8e9618 */
[----:B------:R-:W-:Y:S01]  /*5b90*/  LOP3.LUT R10, R9, UR24, R22, 0x96, !PT ;  /* 0x00000018090a7c12 */ /* 0x000fe2000f8e9616 */
[----:B------:R-:W-:Y:S01]  /*5ba0*/  FFMA.FTZ R9, R32, UR32, -R5 ;  /* 0x0000002020097c23 */ /* 0x000fe20008010805 */
[----:B---3--:R-:W-:Y:S01]  /*5bb0*/  FMUL.FTZ R3, R135, UR32 ;  /* 0x0000002087037c20 */ /* 0x008fe20008410000 */
[----:B------:R-:W-:Y:S01]  /*5bc0*/  IMAD.WIDE.U32 R40, R7, -0x326172a9, RZ ;  /* 0xcd9e8d5707287825 */ /* 0x000fe200078e00ff */
[----:B------:R-:W-:Y:S01]  /*5bd0*/  LOP3.LUT R23, R13, UR24, R6, 0x96, !PT ;  /* 0x000000180d177c12 */ /* 0x000fe2000f8e9606 */
[----:B------:R1:W-:Y:S02]  /*5be0*/  MUFU.EX2 R239, R9 ;  /* 0x0000000900ef7308 */ /* 0x0003e40000000800 */
[----:B------:R-:W-:-:S04]  /*5bf0*/  IMAD.WIDE.U32 R6, R10, -0x326172a9, RZ ;  /* 0xcd9e8d570a067825 */ /* 0x000fc800078e00ff */
[----:B------:R-:W-:Y:S01]  /*5c00*/  FFMA.FTZ R10, R26, UR32, -R5 ;  /* 0x000000201a0a7c23 */ /* 0x000fe20008010805 */
[----:B------:R-:W-:Y:S01]  /*5c10*/  FSEL R3, R3, RZ, P1 ;  /* 0x000000ff03037208 */ /* 0x000fe20000800000 */
[----:B------:R-:W-:Y:S01]  /*5c20*/  IMAD.WIDE.U32 R24, R23, -0x326172a9, RZ ;  /* 0xcd9e8d5717187825 */ /* 0x000fe200078e00ff */
[----:B------:R-:W-:Y:S01]  /*5c30*/  FSETP.NEU.FTZ.AND P1, PT, R134, -INF , PT ;  /* 0xff8000008600780b */ /* 0x000fe20003f3d000 */
[----:B------:R3:W-:Y:S02]  /*5c40*/  MUFU.EX2 R237, R10 ;  /* 0x0000000a00ed7308 */ /* 0x0007e40000000800 */
[--C-:B------:R-:W-:Y:S01]  /*5c50*/  FFMA.FTZ R11, R38, UR32, -R3.reuse ;  /* 0x00000020260b7c23 */ /* 0x100fe20008010803 */
[--C-:B------:R-:W-:Y:S01]  /*5c60*/  FFMA.FTZ R14, R45, UR32, -R3.reuse ;  /* 0x000000202d0e7c23 */ /* 0x100fe20008010803 */
[--C-:B------:R-:W-:Y:S01]  /*5c70*/  FFMA.FTZ R15, R34, UR32, -R3.reuse ;  /* 0x00000020220f7c23 */ /* 0x100fe20008010803 */
[--C-:B------:R-:W-:Y:S01]  /*5c80*/  FFMA.FTZ R26, R35, UR32, -R3.reuse ;  /* 0x00000020231a7c23 */ /* 0x100fe20008010803 */
[----:B------:R-:W-:-:S02]  /*5c90*/  FFMA.FTZ R17, R29, UR32, -R3 ;  /* 0x000000201d117c23 */ /* 0x000fc40008010803 */
[----:B------:R-:W-:Y:S01]  /*5ca0*/  MUFU.EX2 R234, R11 ;  /* 0x0000000b00ea7308 */ /* 0x000fe20000000800 */
[----:B-1----:R-:W-:-:S05]  /*5cb0*/  LOP3.LUT R9, R41, UR30, R18, 0x96, !PT ;  /* 0x0000001e29097c12 */ /* 0x002fca000f8e9612 */
[----:B------:R-:W-:Y:S02]  /*5cc0*/  IMAD.WIDE.U32 R32, R9, -0x2daee0ad, RZ ;  /* 0xd2511f5309207825 */ /* 0x000fe400078e00ff */
[----:B------:R-:W-:Y:S01]  /*5cd0*/  MUFU.EX2 R205, R14 ;  /* 0x0000000e00cd7308 */ /* 0x000fe20000000800 */
[----:B---3--:R-:W-:Y:S01]  /*5ce0*/  LOP3.LUT R10, R7, UR11, R20, 0x96, !PT ;  /* 0x0000000b070a7c12 */ /* 0x008fe2000f8e9614 */
[----:B------:R-:W-:Y:S01]  /*5cf0*/  IMAD.WIDE.U32 R8, R8, -0x326172a9, RZ ;  /* 0xcd9e8d5708087825 */ /* 0x000fe200078e00ff */
[----:B------:R-:W-:-:S03]  /*5d00*/  LOP3.LUT R21, R33, UR10, R12, 0x96, !PT ;  /* 0x0000000a21157c12 */ /* 0x000fc6000f8e960c */
[----:B------:R-:W-:Y:S01]  /*5d10*/  FFMA.FTZ R7, R27, UR32, -R5 ;  /* 0x000000201b077c23 */ /* 0x000fe20008010805 */
[--C-:B------:R-:W-:Y:S01]  /*5d20*/  FFMA.FTZ R12, R39, UR32, -R3.reuse ;  /* 0x00000020270c7c23 */ /* 0x100fe20008010803 */
[--C-:B------:R-:W-:Y:S01]  /*5d30*/  FFMA.FTZ R5, R53, UR32, -R3.reuse ;  /* 0x0000002035057c23 */ /* 0x100fe20008010803 */
[----:B------:R-:W-:Y:S01]  /*5d40*/  FFMA.FTZ R20, R28, UR32, -R3 ;  /* 0x000000201c147c23 */ /* 0x000fe20008010803 */
[----:B------:R1:W-:Y:S01]  /*5d50*/  MUFU.EX2 R236, R7 ;  /* 0x0000000700ec7308 */ /* 0x0003e20000000800 */
[----:B------:R-:W-:Y:S01]  /*5d60*/  LOP3.LUT R3, R9, UR21, R6, 0x96, !PT ;  /* 0x0000001509037c12 */ /* 0x000fe2000f8e9606 */
[----:B------:R-:W3:Y:S01]  /*5d70*/  LDSM.16.MT88.4 R28, [R209+0xa000] ;  /* 0x00a00000d11c783b */ /* 0x000ee20000004200 */
[----:B------:R-:W-:Y:S02]  /*5d80*/  LOP3.LUT R13, R8, 0xff, RZ, 0xc0, !PT ;  /* 0x000000ff080d7812 */ /* 0x000fe400078ec0ff */
[----:B------:R-:W-:Y:S02]  /*5d90*/  LOP3.LUT R0, R3, 0xffff, RZ, 0xc0, !PT ;  /* 0x0000ffff03007812 */ /* 0x000fe400078ec0ff */
[----:B------:R-:W-:Y:S01]  /*5da0*/  SHF.R.U32.HI R2, RZ, 0x10, R3 ;  /* 0x00000010ff027819 */ /* 0x000fe20000011603 */
[----:B------:R-:W4:Y:S03]  /*5db0*/  MUFU.EX2 R233, R12 ;  /* 0x0000000c00e97308 */ /* 0x000f260000000800 */
[----:B------:R-:W-:-:S02]  /*5dc0*/  LOP3.LUT R4, R2, 0xff, RZ, 0xc0, !PT ;  /* 0x000000ff02047812 */ /* 0x000fc400078ec0ff */
[----:B--2---:R-:W-:-:S03]  /*5dd0*/  F2FP.F16.F32.PACK_AB R2, R246, R245 ;  /* 0x000000f5f602723e */ /* 0x004fc600000000ff */
[----:B------:R2:W5:Y:S01]  /*5de0*/  MUFU.EX2 R235, R5 ;  /* 0x0000000500eb7308 */ /* 0x0005620000000800 */
[----:B-1----:R-:W-:Y:S01]  /*5df0*/  IMAD.WIDE.U32 R6, R10, -0x2daee0ad, RZ ;  /* 0xd2511f530a067825 */ /* 0x002fe200078e00ff */
[----:B------:R-:W-:Y:S02]  /*5e00*/  SHF.R.U32.HI R10, RZ, 0x10, R8 ;  /* 0x00000010ff0a7819 */ /* 0x000fe40000011608 */
[C---:B------:R-:W-:Y:S02]  /*5e10*/  LOP3.LUT R18, R6.reuse, 0xffff, RZ, 0xc0, !PT ;  /* 0x0000ffff06127812 */ /* 0x040fe400078ec0ff */
[----:B------:R-:W-:Y:S02]  /*5e20*/  LOP3.LUT R22, R6, 0xff, RZ, 0xc0, !PT ;  /* 0x000000ff06167812 */ /* 0x000fe400078ec0ff */
[----:B------:R1:W-:Y:S01]  /*5e30*/  MUFU.EX2 R207, R15 ;  /* 0x0000000f00cf7308 */ /* 0x0003e20000000800 */
[--C-:B------:R-:W-:Y:S02]  /*5e40*/  SHF.R.U32.HI R11, RZ, 0x10, R6.reuse ;  /* 0x00000010ff0b7819 */ /* 0x100fe40000011606 */
[----:B------:R-:W-:-:S02]  /*5e50*/  SHF.R.U32.HI R19, RZ, 0x18, R6 ;  /* 0x00000018ff137819 */ /* 0x000fc40000011606 */
[----:B------:R-:W-:Y:S02]  /*5e60*/  LOP3.LUT R6, R10, 0xff, RZ, 0xc0, !PT ;  /* 0x000000ff0a067812 */ /* 0x000fe400078ec0ff */
[----:B------:R-:W-:Y:S01]  /*5e70*/  LOP3.LUT R10, R3, 0xff, RZ, 0xc0, !PT ;  /* 0x000000ff030a7812 */ /* 0x000fe200078ec0ff */
[----:B------:R1:W-:Y:S01]  /*5e80*/  MUFU.EX2 R206, R20 ;  /* 0x0000001400ce7308 */ /* 0x0003e20000000800 */
[----:B--2---:R-:W-:Y:S02]  /*5e90*/  LOP3.LUT R5, R8, 0xffff, RZ, 0xc0, !PT ;  /* 0x0000ffff08057812 */ /* 0x004fe400078ec0ff */
[----:B------:R-:W-:Y:S02]  /*5ea0*/  LOP3.LUT R9, R7, UR12, R16, 0x96, !PT ;  /* 0x0000000c07097c12 */ /* 0x000fe4000f8e9610 */
[----:B------:R-:W-:Y:S02]  /*5eb0*/  SHF.R.U32.HI R8, RZ, 0x18, R8 ;  /* 0x00000018ff087819 */ /* 0x000fe40000011608 */
[----:B------:R-:W-:Y:S01]  /*5ec0*/  SHF.R.U32.HI R7, RZ, 0x8, R5 ;  /* 0x00000008ff077819 */ /* 0x000fe20000011605 */
[----:B------:R-:W2:Y:S01]  /*5ed0*/  MUFU.EX2 R232, R17 ;  /* 0x0000001100e87308 */ /* 0x000ea20000000800 */
[----:B------:R-:W-:-:S02]  /*5ee0*/  PRMT R6, R6, 0x5410, R8 ;  /* 0x0000541006067816 */ /* 0x000fc40000000008 */
[----:B------:R-:W-:Y:S02]  /*5ef0*/  PRMT R7, R13, 0x5410, R7 ;  /* 0x000054100d077816 */ /* 0x000fe40000000007 */
[----:B------:R-:W-:Y:S02]  /*5f00*/  SHF.R.U32.HI R8, RZ, 0x18, R3 ;  /* 0x00000018ff087819 */ /* 0x000fe40000011603 */
[----:B------:R-:W-:Y:S01]  /*5f10*/  SHF.R.U32.HI R5, RZ, 0x8, R0 ;  /* 0x00000008ff057819 */ /* 0x000fe20000011600 */
[----:B------:R-:W-:Y:S01]  /*5f20*/  MUFU.EX2 R197, R26 ;  /* 0x0000001a00c57308 */ /* 0x000fe20000000800 */
[--C-:B------:R-:W-:Y:S02]  /*5f30*/  HSET2.LE.AND R0, R7, R120.reuse, PT ;  /* 0x0000007807007233 */ /* 0x100fe40003803000 */
[----:B------:R-:W-:Y:S02]  /*5f40*/  HSET2.LE.AND R3, R6, R120, PT ;  /* 0x0000007806037233 */ /* 0x000fe40003803000 */
[----:B----4-:R-:W-:-:S02]  /*5f50*/  F2FP.F16.F32.PACK_AB R7, R233, R234 ;  /* 0x000000eae907723e */ /* 0x010fc400000000ff */
[----:B------:R-:W-:Y:S02]  /*5f60*/  PRMT R5, R10, 0x5410, R5 ;  /* 0x000054100a057816 */ /* 0x000fe40000000005 */
[----:B------:R-:W-:Y:S02]  /*5f70*/  PRMT R4, R4, 0x5410, R8 ;  /* 0x0000541004047816 */ /* 0x000fe40000000008 */
[----:B------:R-:W-:Y:S02]  /*5f80*/  LOP3.LUT R6, R0, R2, RZ, 0xc0, !PT ;  /* 0x0000000200067212 */ /* 0x000fe400078ec0ff */
[----:B------:R-:W-:Y:S02]  /*5f90*/  LOP3.LUT R7, R3, R7, RZ, 0xc0, !PT ;  /* 0x0000000703077212 */ /* 0x000fe400078ec0ff */
[--C-:B------:R-:W-:Y:S02]  /*5fa0*/  HSET2.LE.AND R0, R5, R120.reuse, PT ;  /* 0x0000007805007233 */ /* 0x100fe40003803000 */
[----:B------:R-:W-:-:S02]  /*5fb0*/  HSET2.LE.AND R3, R4, R120, PT ;  /* 0x0000007804037233 */ /* 0x000fc40003803000 */
[----:B------:R-:W-:Y:S02]  /*5fc0*/  F2FP.F16.F32.PACK_AB R2, R244, R247 ;  /* 0x000000f7f402723e */ /* 0x000fe400000000ff */
[----:B-----5:R-:W-:Y:S02]  /*5fd0*/  F2FP.F16.F32.PACK_AB R5, R205, R235 ;  /* 0x000000ebcd05723e */ /* 0x020fe400000000ff */
[----:B------:R-:W-:Y:S01]  /*5fe0*/  LOP3.LUT R4, R0, R2, RZ, 0xc0, !PT ;  /* 0x0000000200047212 */ /* 0x000fe200078ec0ff */
[----:B------:R-:W-:Y:S01]  /*5ff0*/  FMUL.FTZ R0, R134, UR32 ;  /* 0x0000002086007c20 */ /* 0x000fe20008410000 */
[----:B------:R-:W-:Y:S01]  /*6000*/  LOP3.LUT R5, R3, R5, RZ, 0xc0, !PT ;  /* 0x0000000503057212 */ /* 0x000fe200078ec0ff */
[----:B------:R-:W-:-:S03]  /*6010*/  IMAD.WIDE.U32 R2, R21, -0x326172a9, RZ ;  /* 0xcd9e8d5715027825 */ /* 0x000fc600078e00ff */
[----:B------:R-:W-:Y:S02]  /*6020*/  FSEL R0, R0, RZ, P1 ;  /* 0x000000ff00007208 */ /* 0x000fe40000800000 */
[C---:B------:R-:W-:Y:S01]  /*6030*/  LOP3.LUT R13, R2.reuse, 0xffff, RZ, 0xc0, !PT ;  /* 0x0000ffff020d7812 */ /* 0x040fe200078ec0ff */
[C---:B---3--:R-:W-:Y:S01]  /*6040*/  HMMA.16816.F32 R148, R4.reuse, R28, RZ ;  /* 0x0000001c0494723c */ /* 0x048fe200000018ff */
[----:B------:R-:W-:Y:S01]  /*6050*/  LOP3.LUT R14, R2, 0xff, RZ, 0xc0, !PT ;  /* 0x000000ff020e7812 */ /* 0x000fe200078ec0ff */
[----:B------:R-:W-:Y:S01]  /*6060*/  FFMA.FTZ R10, R54, UR32, -R0 ;  /* 0x00000020360a7c23 */ /* 0x000fe20008010800 */
[----:B-1----:R-:W-:Y:S01]  /*6070*/  SHF.R.U32.HI R15, RZ, 0x10, R2 ;  /* 0x00000010ff0f7819 */ /* 0x002fe20000011602 */
[----:B------:R-:W-:Y:S01]  /*6080*/  FFMA.FTZ R12, R55, UR32, -R0 ;  /* 0x00000020370c7c23 */ /* 0x000fe20008010800 */
[----:B------:R-:W-:Y:S01]  /*6090*/  SHF.R.U32.HI R16, RZ, 0x18, R2 ;  /* 0x00000018ff107819 */ /* 0x000fe20000011602 */
[----:B------:R1:W-:Y:S01]  /*60a0*/  MUFU.EX2 R204, R10 ;  /* 0x0000000a00cc7308 */ /* 0x0003e20000000800 */
[----:B------:R-:W-:Y:S01]  /*60b0*/  LOP3.LUT R2, R9, 0xffff, RZ, 0xc0, !PT ;  /* 0x0000ffff09027812 */ /* 0x000fe200078ec0ff */
[----:B------:R-:W-:Y:S01]  /*60c0*/  HMMA.16816.F32 R160, R4, R172, RZ ;  /* 0x000000ac04a0723c */ /* 0x000fe200000018ff */
[----:B------:R-:W-:-:S02]  /*60d0*/  LOP3.LUT R8, R3, UR21, R24, 0x96, !PT ;  /* 0x0000001503087c12 */ /* 0x000fc4000f8e9618 */
[----:B------:R-:W-:Y:S02]  /*60e0*/  LOP3.LUT R3, R11, 0xff, RZ, 0xc0, !PT ;  /* 0x000000ff0b037812 */ /* 0x000fe400078ec0ff */
[----:B------:R-:W-:Y:S01]  /*60f0*/  LOP3.LUT R11, R9, 0xff, RZ, 0xc0, !PT ;  /* 0x000000ff090b7812 */ /* 0x000fe200078ec0ff */
[----:B------:R3:W-:Y:S01]  /*6100*/  MUFU.EX2 R203, R12 ;  /* 0x0000000c00cb7308 */ /* 0x0007e20000000800 */
[----:B------:R-:W-:Y:S01]  /*6110*/  SHF.R.U32.HI R2, RZ, 0x8, R2 ;  /* 0x00000008ff027819 */ /* 0x000fe20000011602 */
[C---:B------:R-:W-:Y:S01]  /*6120*/  HMMA.16816.F32 R36, R4.reuse, R56, RZ ;  /* 0x000000380424723c */ /* 0x040fe200000018ff */
[----:B------:R-:W-:Y:S02]  /*6130*/  PRMT R20, R3, 0x5410, R19 ;  /* 0x0000541003147816 */ /* 0x000fe40000000013 */
[----:B------:R-:W-:Y:S01]  /*6140*/  PRMT R19, R11, 0x5410, R2 ;  /* 0x000054100b137816 */ /* 0x000fe20000000002 */
[----:B------:R-:W-:Y:S01]  /*6150*/  FFMA.FTZ R2, R46, UR32, -R0 ;  /* 0x000000202e027c23 */ /* 0x000fe20008010800 */
[C---:B------:R-:W-:Y:S01]  /*6160*/  FMUL.FTZ R11, R137.reuse, UR32 ;  /* 0x00000020890b7c20 */ /* 0x040fe20008410000 */
[----:B------:R-:W-:Y:S01]  /*6170*/  FSETP.NEU.FTZ.AND P1, PT, R137, -INF , PT ;  /* 0xff8000008900780b */ /* 0x000fe20003f3d000 */
[----:B------:R-:W-:Y:S01]  /*6180*/  HMMA.16816.F32 R52, R4, R72, RZ ;  /* 0x000000480434723c */ /* 0x000fe200000018ff */
[----:B-1----:R-:W-:Y:S01]  /*6190*/  SHF.R.U32.HI R10, RZ, 0x8, R18 ;  /* 0x00000008ff0a7819 */ /* 0x002fe20000011612 */
[----:B------:R1:W-:Y:S01]  /*61a0*/  MUFU.EX2 R202, R2 ;  /* 0x0000000200ca7308 */ /* 0x0003e20000000800 */
[----:B------:R-:W-:-:S02]  /*61b0*/  SHF.R.U32.HI R3, RZ, 0x8, R13 ;  /* 0x00000008ff037819 */ /* 0x000fc4000001160d */
[----:B------:R-:W-:Y:S01]  /*61c0*/  PRMT R18, R22, 0x5410, R10 ;  /* 0x0000541016127816 */ /* 0x000fe2000000000a */
[C---:B------:R-:W-:Y:S01]  /*61d0*/  HMMA.16816.F32 R68, R4.reuse, R184, RZ ;  /* 0x000000b80444723c */ /* 0x040fe200000018ff */
[----:B------:R-:W-:Y:S01]  /*61e0*/  SHF.R.U32.HI R10, RZ, 0x18, R9 ;  /* 0x00000018ff0a7819 */ /* 0x000fe20000011609 */
[----:B---3--:R-:W-:Y:S01]  /*61f0*/  FFMA.FTZ R12, R42, UR32, -R0 ;  /* 0x000000202a0c7c23 */ /* 0x008fe20008010800 */
[----:B------:R-:W-:Y:S02]  /*6200*/  PRMT R17, R14, 0x5410, R3 ;  /* 0x000054100e117816 */ /* 0x000fe40000000003 */
[----:B------:R-:W-:Y:S01]  /*6210*/  LOP3.LUT R3, R8, 0xffff, RZ, 0xc0, !PT ;  /* 0x0000ffff08037812 */ /* 0x000fe200078ec0ff */
[----:B------:R-:W-:Y:S01]  /*6220*/  MUFU.EX2 R201, R12 ;  /* 0x0000000c00c97308 */ /* 0x000fe20000000800 */
[----:B------:R-:W-:Y:S01]  /*6230*/  HMMA.16816.F32 R84, R4, R176, RZ ;  /* 0x000000b00454723c */ /* 0x000fe200000018ff */
[----:B-1----:R-:W-:-:S05]  /*6240*/  SHF.R.U32.HI R2, RZ, 0x10, R9 ;  /* 0x00000010ff027819 */ /* 0x002fca0000011609 */
[----:B------:R-:W-:Y:S01]  /*6250*/  HMMA.16816.F32 R100, R4, R180, RZ ;  /* 0x000000b40464723c */ /* 0x000fe200000018ff */
[----:B------:R-:W-:Y:S02]  /*6260*/  LOP3.LUT R9, R2, 0xff, RZ, 0xc0, !PT ;  /* 0x000000ff02097812 */ /* 0x000fe400078ec0ff */
[----:B------:R-:W-:-:S03]  /*6270*/  FSEL R2, R11, RZ, P1 ;  /* 0x000000ff0b027208 */ /* 0x000fc60000800000 */
[C---:B------:R-:W-:Y:S01]  /*6280*/  HMMA.16816.F32 R116, R4.reuse, R188, RZ ;  /* 0x000000bc0474723c */ /* 0x040fe200000018ff */
[----:B------:R-:W-:Y:S02]  /*6290*/  PRMT R21, R9, 0x5410, R10 ;  /* 0x0000541009157816 */ /* 0x000fe4000000000a */
[----:B------:R-:W-:Y:S01]  /*62a0*/  LOP3.LUT R9, R15, 0xff, RZ, 0xc0, !PT ;  /* 0x000000ff0f097812 */ /* 0x000fe200078ec0ff */
[----:B------:R-:W-:Y:S01]  /*62b0*/  FFMA.FTZ R10, R64, UR32, -R2 ;  /* 0x00000020400a7c23 */ /* 0x000fe20008010802 */
[----:B------:R-:W-:Y:S01]  /*62c0*/  LOP3.LUT R11, R8, 0xff, RZ, 0xc0, !PT ;  /* 0x000000ff080b7812 */ /* 0x000fe200078ec0ff */
[C---:B------:R-:W-:Y:S01]  /*62d0*/  HMMA.16816.F32 R152, R4.reuse, R30, RZ ;  /* 0x0000001e0498723c */ /* 0x040fe200000018ff */
[----:B------:R-:W-:Y:S01]  /*62e0*/  PRMT R14, R9, 0x5410, R16 ;  /* 0x00005410090e7816 */ /* 0x000fe20000000010 */
[----:B------:R1:W-:Y:S01]  /*62f0*/  MUFU.EX2 R198, R10 ;  /* 0x0000000a00c67308 */ /* 0x0003e20000000800 */
[----:B------:R-:W-:Y:S02]  /*6300*/  FFMA.FTZ R9, R47, UR32, -R2 ;  /* 0x000000202f097c23 */ /* 0x000fe40008010802 */
[----:B------:R-:W3:Y:S01]  /*6310*/  LDSM.16.MT88.4 R44, [R211+0xa800] ;  /* 0x00a80000d32c783b */ /* 0x000ee20000004200 */
[C---:B------:R-:W-:Y:S04]  /*6320*/  HMMA.16816.F32 R168, R4.reuse, R174, RZ ;  /* 0x000000ae04a8723c */ /* 0x040fe800000018ff */
[----:B------:R4:W-:Y:S02]  /*6330*/  MUFU.EX2 R199, R9 ;  /* 0x0000000900c77308 */ /* 0x0009e40000000800 */
[C---:B------:R-:W-:Y:S06]  /*6340*/  HMMA.16816.F32 R48, R4.reuse, R58, RZ ;  /* 0x0000003a0430723c */ /* 0x040fec00000018ff */
[----:B------:R-:W-:Y:S01]  /*6350*/  HMMA.16816.F32 R80, R4, R186, RZ ;  /* 0x000000ba0450723c */ /* 0x000fe200000018ff */
[----:B-1----:R-:W-:-:S02]  /*6360*/  SHF.R.U32.HI R10, RZ, 0x8, R3 ;  /* 0x00000008ff0a7819 */ /* 0x002fc40000011603 */
[----:B------:R-:W-:Y:S02]  /*6370*/  SHF.R.U32.HI R3, RZ, 0x10, R8 ;  /* 0x00000010ff037819 */ /* 0x000fe40000011608 */
[----:B------:R-:W-:Y:S01]  /*6380*/  PRMT R12, R11, 0x5410, R10 ;  /* 0x000054100b0c7816 */ /* 0x000fe2000000000a */
[----:B------:R-:W-:Y:S01]  /*6390*/  FFMA.FTZ R10, R43, UR32, -R2 ;  /* 0x000000202b0a7c23 */ /* 0x000fe20008010802 */
[----:B------:R-:W-:Y:S01]  /*63a0*/  SHF.R.U32.HI R11, RZ, 0x18, R8 ;  /* 0x00000018ff0b7819 */ /* 0x000fe20000011608 */
[C---:B------:R-:W-:Y:S01]  /*63b0*/  HMMA.16816.F32 R96, R4.reuse, R178, RZ ;  /* 0x000000b20460723c */ /* 0x040fe200000018ff */
[----:B----4-:R-:W-:Y:S01]  /*63c0*/  LOP3.LUT R9, R3, 0xff, RZ, 0xc0, !PT ;  /* 0x000000ff03097812 */ /* 0x010fe200078ec0ff */
[----:B------:R1:W4:Y:S01]  /*63d0*/  MUFU.EX2 R200, R10 ;  /* 0x0000000a00c87308 */ /* 0x0003220000000800 */
[--C-:B------:R-:W-:Y:S02]  /*63e0*/  HSET2.LE.AND R3, R18, R120.reuse, PT ;  /* 0x0000007812037233 */ /* 0x100fe40003803000 */
[----:B------:R-:W-:Y:S01]  /*63f0*/  PRMT R13, R9, 0x5410, R11 ;  /* 0x00005410090d7816 */ /* 0x000fe2000000000b */
[----:B------:R-:W-:Y:S01]  /*6400*/  FFMA.FTZ R9, R65, UR32, -R2 ;  /* 0x0000002041097c23 */ /* 0x000fe20008010802 */
[----:B------:R-:W-:Y:S01]  /*6410*/  F2FP.F16.F32.PACK_AB R8, R236, R237 ;  /* 0x000000edec08723e */ /* 0x000fe200000000ff */
[----:B------:R-:W-:Y:S01]  /*6420*/  HMMA.16816.F32 R64, R4, R74, RZ ;  /* 0x0000004a0440723c */ /* 0x000fe200000018ff */
[----:B------:R-:W-:Y:S01]  /*6430*/  HSET2.LE.AND R11, R14, R120, PT ;  /* 0x000000780e0b7233 */ /* 0x000fe20003803000 */
[----:B------:R5:W3:Y:S01]  /*6440*/  MUFU.EX2 R196, R9 ;  /* 0x0000000900c47308 */ /* 0x000ae20000000800 */
[----:B------:R-:W-:-:S02]  /*6450*/  LOP3.LUT R130, R3, R8, RZ, 0xc0, !PT ;  /* 0x0000000803827212 */ /* 0x000fc400078ec0ff */
[--C-:B------:R-:W-:Y:S01]  /*6460*/  HSET2.LE.AND R3, R20, R120.reuse, PT ;  /* 0x0000007814037233 */ /* 0x100fe20003803000 */
[----:B------:R-:W-:Y:S01]  /*6470*/  HMMA.16816.F32 R112, R4, R182, RZ ;  /* 0x000000b60470723c */ /* 0x000fe200000018ff */
[----:B--2---:R-:W-:Y:S02]  /*6480*/  F2FP.F16.F32.PACK_AB R8, R206, R232 ;  /* 0x000000e8ce08723e */ /* 0x004fe400000000ff */
[----:B-1----:R-:W-:Y:S02]  /*6490*/  F2FP.F16.F32.PACK_AB R10, R238, R239 ;  /* 0x000000efee0a723e */ /* 0x002fe400000000ff */
[----:B------:R-:W-:Y:S02]  /*64a0*/  LOP3.LUT R131, R3, R8, RZ, 0xc0, !PT ;  /* 0x0000000803837212 */ /* 0x000fe400078ec0ff */
[----:B------:R-:W-:Y:S02]  /*64b0*/  HSET2.LE.AND R3, R17, R120, PT ;  /* 0x0000007811037233 */ /* 0x000fe40003803000 */
[----:B----4-:R-:W-:-:S02]  /*64c0*/  F2FP.F16.F32.PACK_AB R8, R200, R199 ;  /* 0x000000c7c808723e */ /* 0x010fc400000000ff */
[--C-:B-----5:R-:W-:Y:S02]  /*64d0*/  HSET2.LE.AND R9, R19, R120.reuse, PT ;  /* 0x0000007813097233 */ /* 0x120fe40003803000 */
[----:B------:R-:W-:Y:S01]  /*64e0*/  LOP3.LUT R11, R11, R8, RZ, 0xc0, !PT ;  /* 0x000000080b0b7212 */ /* 0x000fe200078ec0ff */
[----:B------:R-:W1:Y:S02]  /*64f0*/  LDSM.16.MT88.4 R16, [R213+0xb800] ;  /* 0x00b80000d510783b */ /* 0x000e640000004200 */
[----:B------:R-:W-:Y:S02]  /*6500*/  LOP3.LUT R128, R9, R10, RZ, 0xc0, !PT ;  /* 0x0000000a09807212 */ /* 0x000fe400078ec0ff */
[----:B------:R-:W-:Y:S02]  /*6510*/  F2FP.F16.F32.PACK_AB R10, R201, R202 ;  /* 0x000000cac90a723e */ /* 0x000fe400000000ff */
[----:B------:R-:W-:Y:S02]  /*6520*/  HSET2.LE.AND R9, R12, R120, PT ;  /* 0x000000780c097233 */ /* 0x000fe40003803000 */
[----:B------:R-:W-:-:S02]  /*6530*/  F2FP.F16.F32.PACK_AB R12, R203, R204 ;  /* 0x000000cccb0c723e */ /* 0x000fc400000000ff */
[----:B------:R-:W-:Y:S02]  /*6540*/  LOP3.LUT R10, R3, R10, RZ, 0xc0, !PT ;  /* 0x0000000a030a7212 */ /* 0x000fe400078ec0ff */
[----:B------:R-:W-:Y:S02]  /*6550*/  LOP3.LUT R8, R9, R12, RZ, 0xc0, !PT ;  /* 0x0000000c09087212 */ /* 0x000fe400078ec0ff */
[--C-:B------:R-:W-:Y:S02]  /*6560*/  HSET2.LE.AND R3, R13, R120.reuse, PT ;  /* 0x000000780d037233 */ /* 0x100fe40003803000 */
[----:B---3--:R-:W-:Y:S02]  /*6570*/  F2FP.F16.F32.PACK_AB R9, R196, R198 ;  /* 0x000000c6c409723e */ /* 0x008fe400000000ff */
[----:B------:R-:W-:Y:S02]  /*6580*/  HSET2.LE.AND R12, R21, R120, PT ;  /* 0x00000078150c7233 */ /* 0x000fe40003803000 */
[----:B------:R-:W-:Y:S01]  /*6590*/  LOP3.LUT R9, R3, R9, RZ, 0xc0, !PT ;  /* 0x0000000903097212 */ /* 0x000fe200078ec0ff */
[----:B------:R-:W-:Y:S01]  /*65a0*/  FFMA.FTZ R3, R90, UR32, -R0 ;  /* 0x000000205a037c23 */ /* 0x000fe20008010800 */
[----:B------:R-:W-:Y:S01]  /*65b0*/  HMMA.16816.F32 R20, R4, R190, RZ ;  /* 0x000000be0414723c */ /* 0x000fe200000018ff */
[----:B------:R-:W-:-:S02]  /*65c0*/  F2FP.F16.F32.PACK_AB R13, R197, R207 ;  /* 0x000000cfc50d723e */ /* 0x000fc400000000ff */
[----:B------:R2:W-:Y:S02]  /*65d0*/  MUFU.EX2 R195, R3 ;  /* 0x0000000300c37308 */ /* 0x0005e40000000800 */
[----:B------:R-:W-:Y:S01]  /*65e0*/  LOP3.LUT R129, R12, R13, RZ, 0xc0, !PT ;  /* 0x0000000d0c817212 */ /* 0x000fe200078ec0ff */
[C---:B------:R-:W-:Y:S06]  /*65f0*/  HMMA.16816.F32 R164, R8.reuse, R172, RZ ;  /* 0x000000ac08a4723c */ /* 0x040fec00000018ff */
[----:B------:R-:W-:Y:S06]  /*6600*/  HMMA.16816.F32 R172, R8, R174, RZ ;  /* 0x000000ae08ac723c */ /* 0x000fec00000018ff */
[----:B------:R-:W-:Y:S01]  /*6610*/  HMMA.16816.F32 R160, R128, R44, R160 ;  /* 0x0000002c80a0723c */ /* 0x000fe200000018a0 */
[----:B--2---:R-:W-:-:S04]  /*6620*/  FFMA.FTZ R3, R88, UR32, -R0 ;  /* 0x0000002058037c23 */ /* 0x004fc80008010800 */
[----:B------:R2:W-:Y:S01]  /*6630*/  MUFU.EX2 R194, R3 ;  /* 0x0000000300c27308 */ /* 0x0005e20000000800 */
[C---:B------:R-:W-:Y:S06]  /*6640*/  HMMA.16816.F32 R168, R128.reuse, R46, R168 ;  /* 0x0000002e80a8723c */ /* 0x040fec00000018a8 */
[C---:B------:R-:W-:Y:S06]  /*6650*/  HMMA.16816.F32 R148, R128.reuse, R156, R148 ;  /* 0x0000009c8094723c */ /* 0x040fec0000001894 */
[----:B------:R-:W-:Y:S01]  /*6660*/  HMMA.16816.F32 R36, R128, R60, R36 ;  /* 0x0000003c8024723c */ /* 0x000fe20000001824 */
[--C-:B--2---:R-:W-:Y:S01]  /*6670*/  FFMA.FTZ R3, R89, UR32, -R0.reuse ;  /* 0x0000002059037c23 */ /* 0x104fe20008010800 */
[----:B------:R-:W-:-:S04]  /*6680*/  FFMA.FTZ R0, R91, UR32, -R0 ;  /* 0x000000205b007c23 */ /* 0x000fc80008010800 */
[C---:B------:R-:W-:Y:S01]  /*6690*/  HMMA.16816.F32 R52, R128.reuse, R140, R52 ;  /* 0x0000008c8034723c */ /* 0x040fe20000001834 */
[----:B------:R2:W-:Y:S05]  /*66a0*/  MUFU.EX2 R193, R3 ;  /* 0x0000000300c17308 */ /* 0x0005ea0000000800 */
[C---:B------:R-:W-:Y:S03]  /*66b0*/  HMMA.16816.F32 R68, R128.reuse, R76, R68 ;  /* 0x0000004c8044723c */ /* 0x040fe60000001844 */
[----:B------:R3:W4:Y:S03]  /*66c0*/  MUFU.EX2 R192, R0 ;  /* 0x0000000000c07308 */ /* 0x0007260000000800 */
[C---:B------:R-:W-:Y:S06]  /*66d0*/  HMMA.16816.F32 R84, R128.reuse, R92, R84 ;  /* 0x0000005c8054723c */ /* 0x040fec0000001854 */
[----:B------:R-:W-:Y:S01]  /*66e0*/  HMMA.16816.F32 R100, R128, R108, R100 ;  /* 0x0000006c8064723c */ /* 0x000fe20000001864 */
[----:B--2---:R-:W-:-:S04]  /*66f0*/  FFMA.FTZ R3, R105, UR32, -R2 ;  /* 0x0000002069037c23 */ /* 0x004fc80008010802 */
[----:B------:R-:W-:Y:S01]  /*6700*/  MUFU.EX2 R133, R3 ;  /* 0x0000000300857308 */ /* 0x000fe20000000800 */
[----:B-1----:R-:W-:Y:S01]  /*6710*/  HMMA.16816.F32 R116, R128, R16, R116 ;  /* 0x000000108074723c */ /* 0x002fe20000001874 */
[----:B---3--:R-:W-:-:S05]  /*6720*/  FFMA.FTZ R0, R106, UR32, -R2 ;  /* 0x000000206a007c23 */ /* 0x008fca0008010802 */
[C---:B------:R-:W-:Y:S01]  /*6730*/  HMMA.16816.F32 R152, R128.reuse, R158, R152 ;  /* 0x0000009e8098723c */ /* 0x040fe20000001898 */
[----:B------:R1:W-:Y:S05]  /*6740*/  MUFU.EX2 R139, R0 ;  /* 0x00000000008b7308 */ /* 0x0003ea0000000800 */
[C---:B------:R-:W-:Y:S06]  /*6750*/  HMMA.16816.F32 R48, R128.reuse, R62, R48 ;  /* 0x0000003e8030723c */ /* 0x040fec0000001830 */
[----:B------:R-:W-:Y:S01]  /*6760*/  HMMA.16816.F32 R64, R128, R142, R64 ;  /* 0x0000008e8040723c */ /* 0x000fe20000001840 */
[--C-:B-1----:R-:W-:Y:S01]  /*6770*/  FFMA.FTZ R0, R104, UR32, -R2.reuse ;  /* 0x0000002068007c23 */ /* 0x102fe20008010802 */
[----:B------:R-:W-:-:S04]  /*6780*/  FFMA.FTZ R2, R107, UR32, -R2 ;  /* 0x000000206b027c23 */ /* 0x000fc80008010802 */
[C---:B------:R-:W-:Y:S01]  /*6790*/  HMMA.16816.F32 R80, R128.reuse, R78, R80 ;  /* 0x0000004e8050723c */ /* 0x040fe20000001850 */
[----:B------:R1:W-:Y:S05]  /*67a0*/  MUFU.EX2 R138, R0 ;  /* 0x00000000008a7308 */ /* 0x0003ea0000000800 */
[C---:B------:R-:W-:Y:S03]  /*67b0*/  HMMA.16816.F32 R96, R128.reuse, R94, R96 ;  /* 0x0000005e8060723c */ /* 0x040fe60000001860 */
[----:B------:R2:W3:Y:S03]  /*67c0*/  MUFU.EX2 R132, R2 ;  /* 0x0000000200847308 */ /* 0x0004e60000000800 */
[----:B------:R-:W-:Y:S06]  /*67d0*/  HMMA.16816.F32 R112, R128, R110, R112 ;  /* 0x0000006e8070723c */ /* 0x000fec0000001870 */
[----:B------:R-:W-:Y:S01]  /*67e0*/  HMMA.16816.F32 R144, R8, R28, RZ ;  /* 0x0000001c0890723c */ /* 0x000fe200000018ff */
[----:B-1----:R-:W-:-:S05]  /*67f0*/  LOP3.LUT R0, R25, UR11, R40, 0x96, !PT ;  /* 0x0000000b19007c12 */ /* 0x002fca000f8e9628 */
[----:B------:R-:W-:Y:S01]  /*6800*/  IMAD.WIDE.U32 R4, R0, -0x2daee0ad, RZ ;  /* 0xd2511f5300047825 */ /* 0x000fe200078e00ff */
[----:B------:R-:W-:Y:S04]  /*6810*/  HMMA.16816.F32 R40, R8, R56, RZ ;  /* 0x000000380828723c */ /* 0x000fe800000018ff */
[----:B------:R-:W-:Y:S02]  /*6820*/  LOP3.LUT R0, R5, UR12, R32, 0x96, !PT ;  /* 0x0000000c05007c12 */ /* 0x000fe4000f8e9620 */
[----:B------:R-:W-:Y:S01]  /*6830*/  LOP3.LUT R6, R4, 0xffff, RZ, 0xc0, !PT ;  /* 0x0000ffff04067812 */ /* 0x000fe200078ec0ff */
[----:B------:R-:W-:Y:S01]  /*6840*/  HMMA.16816.F32 R128, R128, R18, R20 ;  /* 0x000000128080723c */ /* 0x000fe20000001814 */
[----:B--2---:R-:W-:Y:S02]  /*6850*/  LOP3.LUT R2, R0, 0xffff, RZ, 0xc0, !PT ;  /* 0x0000ffff00027812 */ /* 0x004fe400078ec0ff */
[----:B------:R-:W-:-:S02]  /*6860*/  SHF.R.U32.HI R3, RZ, 0x10, R0 ;  /* 0x00000010ff037819 */ /* 0x000fc40000011600 */
[----:B------:R-:W-:Y:S01]  /*6870*/  LOP3.LUT R13, R4, 0xff, RZ, 0xc0, !PT ;  /* 0x000000ff040d7812 */ /* 0x000fe200078ec0ff */
[C---:B------:R-:W-:Y:S01]  /*6880*/  HMMA.16816.F32 R88, R8.reuse, R176, RZ ;  /* 0x000000b00858723c */ /* 0x040fe200000018ff */
[--C-:B------:R-:W-:Y:S02]  /*6890*/  SHF.R.U32.HI R7, RZ, 0x10, R4.reuse ;  /* 0x00000010ff077819 */ /* 0x100fe40000011604 */
[----:B------:R-:W-:Y:S02]  /*68a0*/  SHF.R.U32.HI R12, RZ, 0x18, R4 ;  /* 0x00000018ff0c7819 */ /* 0x000fe40000011604 */
[----:B------:R-:W-:Y:S01]  /*68b0*/  LOP3.LUT R5, R0, 0xff, RZ, 0xc0, !PT ;  /* 0x000000ff00057812 */ /* 0x000fe200078ec0ff */
[----:B------:R-:W-:Y:S01]  /*68c0*/  HMMA.16816.F32 R104, R8, R180, RZ ;  /* 0x000000b40868723c */ /* 0x000fe200000018ff */
[----:B------:R-:W-:Y:S02]  /*68d0*/  SHF.R.U32.HI R4, RZ, 0x18, R0 ;  /* 0x00000018ff047819 */ /* 0x000fe40000011600 */
[----:B------:R-:W-:-:S02]  /*68e0*/  SHF.R.U32.HI R2, RZ, 0x8, R2 ;  /* 0x00000008ff027819 */ /* 0x000fc40000011602 */
[----:B------:R-:W-:Y:S01]  /*68f0*/  SHF.R.U32.HI R0, RZ, 0x8, R6 ;  /* 0x00000008ff007819 */ /* 0x000fe20000011606 */
[C---:B------:R-:W-:Y:S01]  /*6900*/  HMMA.16816.F32 R28, R8.reuse, R30, RZ ;  /* 0x0000001e081c723c */ /* 0x040fe200000018ff */
[----:B------:R-:W-:Y:S02]  /*6910*/  LOP3.LUT R3, R3, 0xff, RZ, 0xc0, !PT ;  /* 0x000000ff03037812 */ /* 0x000fe400078ec0ff */
[----:B------:R-:W-:Y:S02]  /*6920*/  PRMT R5, R5, 0x5410, R2 ;  /* 0x0000541005057816 */ /* 0x000fe40000000002 */
[----:B------:R-:W-:Y:S01]  /*6930*/  PRMT R0, R13, 0x5410, R0 ;  /* 0x000054100d007816 */ /* 0x000fe20000000000 */
[----:B------:R-:W-:Y:S01]  /*6940*/  HMMA.16816.F32 R20, R8, R186, RZ ;  /* 0x000000ba0814723c */ /* 0x000fe200000018ff */
[----:B------:R-:W-:Y:S02]  /*6950*/  PRMT R2, R3, 0x5410, R4 ;  /* 0x0000541003027816 */ /* 0x000fe40000000004 */
[----:B------:R-:W-:-:S02]  /*6960*/  LOP3.LUT R6, R7, 0xff, RZ, 0xc0, !PT ;  /* 0x000000ff07067812 */ /* 0x000fc400078ec0ff */
[--C-:B------:R-:W-:Y:S01]  /*6970*/  HSET2.LE.AND R0, R0, R120.reuse, PT ;  /* 0x0000007800007233 */ /* 0x100fe20003803000 */
[C---:B------:R-:W-:Y:S01]  /*6980*/  HMMA.16816.F32 R24, R8.reuse, R178, RZ ;  /* 0x000000b20818723c */ /* 0x040fe200000018ff */
[----:B------:R-:W-:Y:S02]  /*6990*/  PRMT R6, R6, 0x5410, R12 ;  /* 0x0000541006067816 */ /* 0x000fe4000000000c */
[--C-:B------:R-:W-:Y:S02]  /*69a0*/  HSET2.LE.AND R7, R2, R120.reuse, PT ;  /* 0x0000007802077233 */ /* 0x100fe40003803000 */
[----:B----4-:R-:W-:Y:S01]  /*69b0*/  F2FP.F16.F32.PACK_AB R2, R192, R193 ;  /* 0x000000c1c002723e */ /* 0x010fe200000000ff */
[----:B------:R-:W-:Y:S01]  /*69c0*/  HMMA.16816.F32 R12, R8, R74, RZ ;  /* 0x0000004a080c723c */ /* 0x000fe200000018ff */
[--C-:B------:R-:W-:Y:S02]  /*69d0*/  HSET2.LE.AND R3, R6, R120.reuse, PT ;  /* 0x0000007806037233 */ /* 0x100fe40003803000 */
[----:B------:R-:W-:-:S02]  /*69e0*/  HSET2.LE.AND R5, R5, R120, PT ;  /* 0x0000007805057233 */ /* 0x000fc40003803000 */
[----:B------:R-:W-:Y:S01]  /*69f0*/  LOP3.LUT R126, R0, R2, RZ, 0xc0, !PT ;  /* 0x00000002007e7212 */ /* 0x000fe200078ec0ff */
[----:B------:R-:W-:Y:S01]  /*6a00*/  FADD.FTZ R2, R247, R244 ;  /* 0x000000f4f7027221 */ /* 0x000fe20000010000 */
[----:B---3--:R-:W-:Y:S01]  /*6a10*/  F2FP.F16.F32.PACK_AB R4, R132, R133 ;  /* 0x000000858404723e */ /* 0x008fe200000000ff */
[C---:B------:R-:W-:Y:S01]  /*6a20*/  HMMA.16816.F32 R120, R8.reuse, R188, RZ ;  /* 0x000000bc0878723c */ /* 0x040fe200000018ff */
[----:B------:R-:W-:Y:S01]  /*6a30*/  F2FP.F16.F32.PACK_AB R6, R194, R195 ;  /* 0x000000c3c206723e */ /* 0x000fe200000000ff */
[----:B------:R-:W-:Y:S01]  /*6a40*/  FADD.FTZ R2, R245, R2 ;  /* 0x00000002f5027221 */ /* 0x000fe20000010000 */
[----:B------:R-:W-:Y:S02]  /*6a50*/  F2FP.F16.F32.PACK_AB R0, R138, R139 ;  /* 0x0000008b8a00723e */ /* 0x000fe400000000ff */
[----:B------:R-:W-:Y:S01]  /*6a60*/  LOP3.LUT R127, R3, R4, RZ, 0xc0, !PT ;  /* 0x00000004037f7212 */ /* 0x000fe200078ec0ff */
[----:B------:R-:W-:Y:S01]  /*6a70*/  FADD.FTZ R3, R235, R205 ;  /* 0x000000cdeb037221 */ /* 0x000fe20000010000 */
[----:B------:R-:W-:Y:S01]  /*6a80*/  LOP3.LUT R124, R5, R6, RZ, 0xc0, !PT ;  /* 0x00000006057c7212 */ /* 0x000fe200078ec0ff */
[----:B------:R-:W-:Y:S01]  /*6a90*/  FADD.FTZ R2, R246, R2 ;  /* 0x00000002f6027221 */ /* 0x000fe20000010000 */
[----:B------:R-:W-:Y:S01]  /*6aa0*/  LOP3.LUT R125, R7, R0, RZ, 0xc0, !PT ;  /* 0x00000000077d7212 */ /* 0x000fe200078ec0ff */
[----:B------:R-:W-:Y:S01]  /*6ab0*/  FADD.FTZ R0, R204, R203 ;  /* 0x000000cbcc007221 */ /* 0x000fe20000010000 */
[----:B------:R-:W-:Y:S01]  /*6ac0*/  HMMA.16816.F32 R4, R8, R58, RZ ;  /* 0x0000003a0804723c */ /* 0x000fe200000018ff */
[----:B------:R-:W-:-:S02]  /*6ad0*/  FADD.FTZ R3, R234, R3 ;  /* 0x00000003ea037221 */ /* 0x000fc40000010000 */
[----:B------:R-:W-:Y:S02]  /*6ae0*/  FADD.FTZ R0, R202, R0 ;  /* 0x00000000ca007221 */ /* 0x000fe40000010000 */
[----:B------:R-:W-:Y:S01]  /*6af0*/  FADD.FTZ R3, R233, R3 ;  /* 0x00000003e9037221 */ /* 0x000fe20000010000 */
[----:B------:R-:W-:Y:S03]  /*6b00*/  HMMA.16816.F32 R164, R124, R44, R164 ;  /* 0x0000002c7ca4723c */ /* 0x000fe600000018a4 */
[----:B------:R-:W-:-:S03]  /*6b10*/  FADD.FTZ R3, R207, R3 ;  /* 0x00000003cf037221 */ /* 0x000fc60000010000 */
[----:B------:R-:W-:Y:S01]  /*6b20*/  HMMA.16816.F32 R172, R124, R46, R172 ;  /* 0x0000002e7cac723c */ /* 0x000fe200000018ac */
[----:B------:R-:W-:-:S04]  /*6b30*/  FADD.FTZ R3, R197, R3 ;  /* 0x00000003c5037221 */ /* 0x000fc80000010000 */
[----:B------:R-:W-:Y:S01]  /*6b40*/  FADD.FTZ R3, R232, R3 ;  /* 0x00000003e8037221 */ /* 0x000fe20000010000 */
[----:B------:R-:W-:Y:S03]  /*6b50*/  HMMA.16816.F32 R56, R8, R72, RZ ;  /* 0x000000480838723c */ /* 0x000fe600000018ff */
[----:B------:R-:W-:-:S03]  /*6b60*/  FADD.FTZ R247, R206, R3 ;  /* 0x00000003cef77221 */ /* 0x000fc60000010000 */
[----:B------:R-:W-:Y:S06]  /*6b70*/  HMMA.16816.F32 R44, R124, R62, R4 ;  /* 0x0000003e7c2c723c */ /* 0x000fec0000001804 */
[----:B------:R-:W-:Y:S01]  /*6b80*/  HMMA.16816.F32 R72, R8, R184, RZ ;  /* 0x000000b80848723c */ /* 0x000fe200000018ff */
[----:B------:R-:W-:Y:S01]  /*6b90*/  FADD.FTZ R4, R198, R196 ;  /* 0x000000c4c6047221 */ /* 0x000fe20000010000 */
[----:B------:R-:W-:-:S03]  /*6ba0*/  FADD.FTZ R5, R201, R0 ;  /* 0x00000000c9057221 */ /* 0x000fc60000010000 */
[----:B------:R-:W-:Y:S01]  /*6bb0*/  FADD.FTZ R4, R199, R4 ;  /* 0x00000004c7047221 */ /* 0x000fe20000010000 */
[C---:B------:R-:W-:Y:S03]  /*6bc0*/  HMMA.16816.F32 R32, R8.reuse, R182, RZ ;  /* 0x000000b60820723c */ /* 0x040fe600000018ff */
[----:B------:R-:W-:Y:S01]  /*6bd0*/  FADD.FTZ R0, R200, R4 ;  /* 0x00000004c8007221 */ /* 0x000fe20000010000 */
[----:B------:R-:W-:Y:S01]  /*6be0*/  FADD.FTZ R4, R239, R2 ;  /* 0x00000002ef047221 */ /* 0x000fe20000010000 */
[----:B------:R-:W-:Y:S01]  /*6bf0*/  FADD.FTZ R2, R195, R5 ;  /* 0x00000005c3027221 */ /* 0x000fe20000010000 */
[----:B------:R-:W-:Y:S01]  /*6c00*/  HMMA.16816.F32 R8, R8, R190, RZ ;  /* 0x000000be0808723c */ /* 0x000fe200000018ff */
        /* <DEDUP_REMOVED lines=11> */
[C---:B------:R-:W-:Y:S01]  /*6cc0*/  HMMA.16816.F32 R40, R124.reuse, R60, R40 ;  /* 0x0000003c7c28723c */ /* 0x040fe20000001828 */
[----:B------:R1:W-:Y:S04]  /*6cd0*/  STL [R1+0x18], R244 ;  /* 0x000018f401007387 */ /* 0x0003e80000100800 */
[----:B------:R1:W-:Y:S01]  /*6ce0*/  STL [R1+0x1c], R247 ;  /* 0x00001cf701007387 */ /* 0x0003e20000100800 */
[C---:B------:R-:W-:Y:S03]  /*6cf0*/  HMMA.16816.F32 R72, R124.reuse, R76, R72 ;  /* 0x0000004c7c48723c */ /* 0x040fe60000001848 */
[----:B------:R1:W-:Y:S03]  /*6d00*/  STL [R1+0x20], R246 ;  /* 0x000020f601007387 */ /* 0x0003e60000100800 */
[C---:B------:R-:W-:Y:S01]  /*6d10*/  HMMA.16816.F32 R88, R124.reuse, R92, R88 ;  /* 0x0000005c7c58723c */ /* 0x040fe20000001858 */
[----:B------:R1:W-:Y:S05]  /*6d20*/  STL [R1+0x24], R245 ;  /* 0x000024f501007387 */ /* 0x0003ea0000100800 */
        /* <DEDUP_REMOVED lines=11> */
[----:B------:R-:W2:Y:S01]  /*6de0*/  LDL.64 R180, [R1+0x50] ;  /* 0x0000500001b47983 */ /* 0x000ea20000100a00 */
[----:B------:R-:W-:Y:S01]  /*6df0*/  ULDC UR4, c[0x0][0x2d0] ;  /* 0x0000b40000047ab9 */ /* 0x000fe20000000800 */
[----:B------:R-:W-:-:S04]  /*6e00*/  DEPBAR.LE SB0, 0x0 ;  /* 0x000080000000791a */ /* 0x000fc80000000000 */
[----:B------:R-:W3:Y:S04]  /*6e10*/  LDL R177, [R1+0x48] ;  /* 0x0000480001b17983 */ /* 0x000ee80000100800 */
[----:B------:R-:W4:Y:S01]  /*6e20*/  LDL.64 R184, [R1+0x68] ;  /* 0x0000680001b87983 */ /* 0x000f220000100a00 */
[----:B------:R-:W-:-:S04]  /*6e30*/  UIADD3 UR38, UR18, -0x2, URZ ;  /* 0xfffffffe12267890 */ /* 0x000fc8000fffe03f */
[----:B------:R-:W-:Y:S02]  /*6e40*/  USHF.R.S32.HI UR5, URZ, 0x1f, UR38 ;  /* 0x0000001f3f057899 */ /* 0x000fe40008011426 */
[----:B------:R-:W-:Y:S01]  /*6e50*/  IMAD.U32 R2, RZ, RZ, UR38 ;  /* 0x00000026ff027e24 */ /* 0x000fe2000f8e00ff */
[----:B------:R-:W-:Y:S01]  /*6e60*/  UISETP.GT.AND UP0, UPT, UR38, UR15, UPT ;  /* 0x0000000f2600728c */ /* 0x000fe2000bf04270 */
[----:B------:R-:W-:Y:S01]  /*6e70*/  BAR.SYNC.DEFER_BLOCKING 0x0 ;  /* 0x0000000000007b1d */ /* 0x000fe20000010000 */
[----:B--2---:R-:W-:Y:S02]  /*6e80*/  ISETP.GE.AND P3, PT, R180, UR4, PT ;  /* 0x00000004b4007c0c */ /* 0x004fe4000bf66270 */
[----:B---3--:R-:W-:Y:S01]  /*6e90*/  ISETP.GE.AND P2, PT, R177, UR4, PT ;  /* 0x00000004b1007c0c */ /* 0x008fe2000bf46270 */
[----:B------:R-:W-:Y:S01]  /*6ea0*/  UIMAD UR4, UR20, UR38, URZ ;  /* 0x00000026140472a4 */ /* 0x000fe2000f8e023f */
[----:B----4-:R-:W-:-:S03]  /*6eb0*/  IMAD.WIDE.U32 R2, R2, UR29, R184 ;  /* 0x0000001d02027c25 */ /* 0x010fc6000f8e00b8 */
[----:B------:R-:W-:-:S06]  /*6ec0*/  UIMAD UR4, UR5, UR29, UR4 ;  /* 0x0000001d050472a4 */ /* 0x000fcc000f8e0204 */
[----:B------:R-:W1:Y:S01]  /*6ed0*/  @!P3 LDC.64 R10, c[0x0][0x220] ;  /* 0x00008800ff0abb82 */ /* 0x000e620000000a00 */
[----:B------:R-:W-:Y:S01]  /*6ee0*/  @P3 STS.128 [R223+0xa000], RZ ;  /* 0x00a000ffdf003388 */ /* 0x000fe20000000c00 */
[----:B------:R-:W-:Y:S01]  /*6ef0*/  IADD3 R0, P0, R2, UR25, RZ ;  /* 0x0000001902007c10 */ /* 0x000fe2000ff1e0ff */
[----:B------:R-:W-:-:S05]  /*6f00*/  VIADD R3, R3, UR4 ;  /* 0x0000000403037c36 */ /* 0x000fca0008000000 */
[----:B------:R-:W2:Y:S01]  /*6f10*/  @!P2 LDC.64 R6, c[0x0][0x220] ;  /* 0x00008800ff06ab82 */ /* 0x000ea20000000a00 */
[----:B------:R-:W-:-:S07]  /*6f20*/  IADD3.X R5, R3, UR19, RZ, P0, !PT ;  /* 0x0000001303057c10 */ /* 0x000fce00087fe4ff */
[----:B------:R-:W3:Y:S08]  /*6f30*/  @!P3 LDC.64 R8, c[0x0][0x220] ;  /* 0x00008800ff08bb82 */ /* 0x000ef00000000a00 */
[----:B------:R-:W4:Y:S01]  /*6f40*/  @!P2 LDC.64 R12, c[0x0][0x220] ;  /* 0x00008800ff0cab82 */ /* 0x000f220000000a00 */
[----:B-1----:R-:W-:-:S04]  /*6f50*/  @!P3 LEA R10, P5, R2, R10, 0x1 ;  /* 0x0000000a020ab211 */ /* 0x002fc800078a08ff */
[C---:B------:R-:W-:Y:S02]  /*6f60*/  @!P3 LEA.HI.X R11, R2.reuse, R11, R3, 0x1, P5 ;  /* 0x0000000b020bb211 */ /* 0x040fe400028f0c03 */
[----:B--2---:R-:W-:-:S03]  /*6f70*/  @!P2 LEA R6, P1, R2, R6, 0x1 ;  /* 0x000000060206a211 */ /* 0x004fc600078208ff */
[----:B------:R-:W-:Y:S01]  /*6f80*/  @!PT LDS RZ, [RZ] ;  /* 0x00000000fffff984 */ /* 0x000fe20000000800 */
[----:B------:R-:W-:Y:S01]  /*6f90*/  @!PT LDS RZ, [RZ] ;  /* 0x00000000fffff984 */ /* 0x000fe20000000800 */
[----:B------:R-:W-:Y:S01]  /*6fa0*/  @!PT LDS RZ, [RZ] ;  /* 0x00000000fffff984 */ /* 0x000fe20000000800 */
[----:B------:R-:W-:Y:S01]  /*6fb0*/  @!P3 LDGSTS.E.BYPASS.LTC128B.128 [R223+0xa000], desc[UR22][R10.64] ;  /* 0x0a0000000adfbfae */ /* 0x000fe2000b901d56 */
[----:B------:R-:W-:-:S03]  /*6fc0*/  @!P2 LEA.HI.X R7, R2, R7, R3, 0x1, P1 ;  /* 0x000000070207a211 */ /* 0x000fc600008f0c03 */
[----:B------:R-:W-:Y:S01]  /*6fd0*/  @P2 STS.128 [R223+0xb000], RZ ;  /* 0x00b000ffdf002388 */ /* 0x000fe20000000c00 */
[----:B---3--:R-:W-:-:S03]  /*6fe0*/  @!P3 LEA R8, P4, R0, R8, 0x1 ;  /* 0x000000080008b211 */ /* 0x008fc600078808ff */
[----:B------:R-:W-:Y:S01]  /*6ff0*/  @!PT LDS RZ, [RZ] ;  /* 0x00000000fffff984 */ /* 0x000fe20000000800 */
[----:B------:R-:W-:Y:S01]  /*7000*/  @!PT LDS RZ, [RZ] ;  /* 0x00000000fffff984 */ /* 0x000fe20000000800 */
[----:B------:R-:W-:Y:S01]  /*7010*/  @!PT LDS RZ, [RZ] ;  /* 0x00000000fffff984 */ /* 0x000fe20000000800 */
[----:B------:R-:W-:Y:S01]  /*7020*/  @!P2 LDGSTS.E.BYPASS.LTC128B.128 [R223+0xb000], desc[UR22][R6.64+0x80] ;  /* 0x0b00008006dfafae */ /* 0x000fe2000b901d56 */
[----:B------:R-:W-:-:S03]  /*7030*/  @!P3 LEA.HI.X R9, R0, R9, R5, 0x1, P4 ;  /* 0x000000090009b211 */ /* 0x000fc600020f0c05 */
[----:B------:R-:W-:Y:S01]  /*7040*/  @P3 STS.128 [R223+0xa800], RZ ;  /* 0x00a800ffdf003388 */ /* 0x000fe20000000c00 */
[----:B----4-:R-:W-:-:S03]  /*7050*/  @!P2 LEA R4, P0, R0, R12, 0x1 ;  /* 0x0000000c0004a211 */ /* 0x010fc600078008ff */
[----:B------:R-:W-:Y:S01]  /*7060*/  @!PT LDS RZ, [RZ] ;  /* 0x00000000fffff984 */ /* 0x000fe20000000800 */
[----:B------:R-:W-:Y:S01]  /*7070*/  @!PT LDS RZ, [RZ] ;  /* 0x00000000fffff984 */ /* 0x000fe20000000800 */
[----:B------:R-:W-:Y:S01]  /*7080*/  @!PT LDS RZ, [RZ] ;  /* 0x00000000fffff984 */ /* 0x000fe20000000800 */
[----:B------:R1:W-:Y:S01]  /*7090*/  @!P3 LDGSTS.E.BYPASS.LTC128B.128 [R223+0xa800], desc[UR22][R8.64] ;  /* 0x0a80000008dfbfae */ /* 0x0003e2000b901d56 */
[----:B------:R-:W-:Y:S01]  /*70a0*/  @!P2 LEA.HI.X R5, R0, R13, R5, 0x1, P0 ;  /* 0x0000000d0005a211 */ /* 0x000fe200000f0c05 */
[----:B------:R-:W-:Y:S02]  /*70b0*/  IMAD.U32 R0, RZ, RZ, UR38 ;  /* 0x00000026ff007e24 */ /* 0x000fe4000f8e00ff */
[----:B------:R-:W-:Y:S02]  /*70c0*/  @P2 STS.128 [R223+0xb800], RZ ;  /* 0x00b800ffdf002388 */ /* 0x000fe40000000c00 */
[----:B------:R-:W-:Y:S02]  /*70d0*/  IMAD R0, R0, 0x20, R251 ;  /* 0x0000002000007824 */ /* 0x000fe400078e02fb */
[----:B------:R-:W-:Y:S01]  /*70e0*/  @!PT LDS RZ, [RZ] ;  /* 0x00000000fffff984 */ /* 0x000fe20000000800 */
[----:B------:R-:W-:Y:S01]  /*70f0*/  @!PT LDS RZ, [RZ] ;  /* 0x00000000fffff984 */ /* 0x000fe20000000800 */
[----:B------:R-:W-:Y:S01]  /*7100*/  @!PT LDS RZ, [RZ] ;  /* 0x00000000fffff984 */ /* 0x000fe20000000800 */
[----:B------:R2:W-:Y:S02]  /*7110*/  @!P2 LDGSTS.E.BYPASS.LTC128B.128 [R223+0xb800], desc[UR22][R4.64+0x80] ;  /* 0x0b80008004dfafae */ /* 0x0005e4000b901d56 */
[----:B------:R-:W-:-:S02]  /*7120*/  VIADD R2, R0, 0x1 ;  /* 0x0000000100027836 */ /* 0x000fc40000000000 */
[----:B------:R-:W-:Y:S01]  /*7130*/  LDSM.16.M88.4 R20, [R208+0x8000] ;  /* 0x00800000d014783b */ /* 0x000fe20000000200 */
[C---:B------:R-:W-:Y:S01]  /*7140*/  ISETP.GE.AND P1, PT, R0.reuse, R229, PT ;  /* 0x000000e50000720c */ /* 0x040fe20003f26270 */
[C---:B------:R-:W-:Y:S01]  /*7150*/  VIADD R3, R0.reuse, 0x8 ;  /* 0x0000000800037836 */ /* 0x040fe20000000000 */
[C---:B------:R-:W-:Y:S01]  /*7160*/  ISETP.GE.AND P0, PT, R0.reuse, R228, PT ;  /* 0x000000e40000720c */ /* 0x040fe20003f06270 */
[----:B------:R-:W-:Y:S01]  /*7170*/  LDSM.16.M88.4 R16, [R208+0x8800] ;  /* 0x00880000d010783b */ /* 0x000fe20000000200 */
[C---:B------:R-:W-:Y:S02]  /*7180*/  ISETP.LT.OR P1, PT, R0.reuse, R225, P1 ;  /* 0x000000e10000720c */ /* 0x040fe40000f21670 */
[----:B------:R-:W-:Y:S01]  /*7190*/  ISETP.LT.OR P0, PT, R0, R224, P0 ;  /* 0x000000e00000720c */ /* 0x000fe20000701670 */
[----:B------:R-:W-:Y:S01]  /*71a0*/  LDSM.16.M88.4 R28, [R219] ;  /* 0x00000000db1c783b */ /* 0x000fe20000000200 */
[C---:B------:R-:W-:Y:S02]  /*71b0*/  ISETP.GE.AND P4, PT, R2.reuse, R229, PT ;  /* 0x000000e50200720c */ /* 0x040fe40003f86270 */
[C---:B------:R-:W-:Y:S01]  /*71c0*/  ISETP.GE.AND P5, PT, R2.reuse, R231, PT ;  /* 0x000000e70200720c */ /* 0x040fe20003fa6270 */
[----:B------:R-:W-:Y:S01]  /*71d0*/  LDSM.16.M88.4 R12, [R210] ;  /* 0x00000000d20c783b */ /* 0x000fe20000000200 */
[----:B------:R-:W-:-:S02]  /*71e0*/  ISETP.LT.OR P4, PT, R2, R225, P4 ;  /* 0x000000e10200720c */ /* 0x000fc40002781670 */
[----:B------:R-:W-:Y:S01]  /*71f0*/  ISETP.GE.AND P6, PT, R0, R231, PT ;  /* 0x000000e70000720c */ /* 0x000fe20003fc6270 */
[----:B-1----:R-:W1:Y:S01]  /*7200*/  LDSM.16.M88.4 R8, [R210+0x2000] ;  /* 0x00200000d208783b */ /* 0x002e620000000200 */
[-C--:B------:R-:W-:Y:S02]  /*7210*/  ISETP.LT.OR P5, PT, R2, R226.reuse, P5 ;  /* 0x000000e20200720c */ /* 0x080fe40002fa1670 */
[----:B------:R-:W-:Y:S01]  /*7220*/  ISETP.LT.OR P6, PT, R0, R226, P6 ;  /* 0x000000e20000720c */ /* 0x000fe200037c1670 */
[----:B------:R-:W-:Y:S04]  /*7230*/  LDSM.16.M88.4 R24, [R222] ;  /* 0x00000000de18783b */ /* 0x000fe80000000200 */
[----:B--2---:R-:W2:Y:S04]  /*7240*/  LDSM.16.M88.4 R4, [R212+0x2000] ;  /* 0x00200000d404783b */ /* 0x004ea80000000200 */
[----:B------:R-:W0:Y:S01]  /*7250*/  LDGDEPBAR ;  /* 0x00000000000079af */ /* 0x000e220000000000 */
[C---:B-1----:R-:W-:Y:S06]  /*7260*/  HMMA.16816.F32 R180, R8.reuse, R20, RZ ;  /* 0x0000001408b4723c */ /* 0x042fec00000018ff */
[C---:B------:R-:W-:Y:S06]  /*7270*/  HMMA.16816.F32 R176, R8.reuse, R22, RZ ;  /* 0x0000001608b0723c */ /* 0x040fec00000018ff */
[C---:B------:R-:W-:Y:S06]  /*7280*/  HMMA.16816.F32 R140, R8.reuse, R16, RZ ;  /* 0x00000010088c723c */ /* 0x040fec00000018ff */
[----:B------:R-:W-:Y:S01]  /*7290*/  HMMA.16816.F32 R32, R8, R18, RZ ;  /* 0x000000120820723c */ /* 0x000fe200000018ff */
[----:B------:R-:W1:Y:S05]  /*72a0*/  LDSM.16.M88.4 R8, [R212] ;  /* 0x00000000d408783b */ /* 0x000e6a0000000200 */
[C---:B--2---:R-:W-:Y:S06]  /*72b0*/  HMMA.16816.F32 R232, R4.reuse, R28, R180 ;  /* 0x0000001c04e8723c */ /* 0x044fec00000018b4 */
[----:B------:R-:W-:Y:S06]  /*72c0*/  HMMA.16816.F32 R192, R4, R30, R176 ;  /* 0x0000001e04c0723c */ /* 0x000fec00000018b0 */
[C---:B------:R-:W-:Y:S06]  /*72d0*/  HMMA.16816.F32 R180, R12.reuse, R20, RZ ;  /* 0x000000140cb4723c */ /* 0x040fec00000018ff */
[C---:B------:R-:W-:Y:S06]  /*72e0*/  HMMA.16816.F32 R176, R12.reuse, R22, RZ ;  /* 0x000000160cb0723c */ /* 0x040fec00000018ff */
[----:B------:R-:W-:Y:S06]  /*72f0*/  HMMA.16816.F32 R20, R12, R16, RZ ;  /* 0x000000100c14723c */ /* 0x000fec00000018ff */
[C---:B------:R-:W-:Y:S01]  /*7300*/  HMMA.16816.F32 R196, R4.reuse, R24, R140 ;  /* 0x0000001804c4723c */ /* 0x040fe2000000188c */
[----:B------:R-:W-:Y:S05]  /*7310*/  LDSM.16.M88.4 R140, [R216+0x8800] ;  /* 0x00880000d88c783b */ /* 0x000fea0000000200 */
[----:B------:R-:W-:Y:S01]  /*7320*/  HMMA.16816.F32 R188, R4, R26, R32 ;  /* 0x0000001a04bc723c */ /* 0x000fe20000001820 */
[----:B------:R-:W2:Y:S04]  /*7330*/  LDSM.16.M88.4 R4, [R218+0x2000] ;  /* 0x00200000da04783b */ /* 0x000ea80000000200 */
[----:B------:R-:W3:Y:S01]  /*7340*/  LDSM.16.M88.4 R32, [R216+0x8000] ;  /* 0x00800000d820783b */ /* 0x000ee20000000200 */
[----:B------:R-:W-:Y:S03]  /*7350*/  HMMA.16816.F32 R12, R12, R18, RZ ;  /* 0x000000120c0c723c */ /* 0x000fe600000018ff */
[----:B------:R-:W4:Y:S03]  /*7360*/  LDSM.16.M88.4 R16, [R218] ;  /* 0x00000000da10783b */ /* 0x000f260000000200 */
[C---:B-1----:R-:W-:Y:S06]  /*7370*/  HMMA.16816.F32 R184, R8.reuse, R28, R180 ;  /* 0x0000001c08b8723c */ /* 0x042fec00000018b4 */
[C---:B------:R-:W-:Y:S06]  /*7380*/  HMMA.16816.F32 R176, R8.reuse, R30, R176 ;  /* 0x0000001e08b0723c */ /* 0x040fec00000018b0 */
[C---:B------:R-:W-:Y:S01]  /*7390*/  HMMA.16816.F32 R180, R8.reuse, R24, R20 ;  /* 0x0000001808b4723c */ /* 0x040fe20000001814 */
[----:B------:R-:W-:Y:S05]  /*73a0*/  LDSM.16.M88.4 R20, [R215] ;  /* 0x00000000d714783b */ /* 0x000fea0000000200 */
[----:B------:R-:W-:Y:S01]  /*73b0*/  HMMA.16816.F32 R28, R8, R26, R12 ;  /* 0x0000001a081c723c */ /* 0x000fe2000000180c */
[----:B------:R-:W1:Y:S04]  /*73c0*/  LDSM.16.M88.4 R8, [R217+0x2000] ;  /* 0x00200000d908783b */ /* 0x000e680000000200 */
[----:B------:R-:W5:Y:S04]  /*73d0*/  LDSM.16.M88.4 R24, [R215+0x800] ;  /* 0x00080000d718783b */ /* 0x000f680000000200 */
[----:B------:R-:W5:Y:S01]  /*73e0*/  LDSM.16.M88.4 R12, [R217] ;  /* 0x00000000d90c783b */ /* 0x000f620000000200 */
[C---:B--2---:R-:W-:Y:S06]  /*73f0*/  HMMA.16816.F32 R236, R4.reuse, R140, R196 ;  /* 0x0000008c04ec723c */ /* 0x044fec00000018c4 */
[C---:B---3--:R-:W-:Y:S06]  /*7400*/  HMMA.16816.F32 R232, R4.reuse, R32, R232 ;  /* 0x0000002004e8723c */ /* 0x048fec00000018e8 */
[C---:B------:R-:W-:Y:S06]  /*7410*/  HMMA.16816.F32 R204, R4.reuse, R34, R192 ;  /* 0x0000002204cc723c */ /* 0x040fec00000018c0 */
[----:B------:R-:W-:Y:S01]  /*7420*/  HMMA.16816.F32 R200, R4, R142, R188 ;  /* 0x0000008e04c8723c */ /* 0x000fe200000018bc */
[----:B------:R-:W-:Y:S05]  /*7430*/  LDSM.16.M88.4 R4, [R210+0x6000] ;  /* 0x00600000d204783b */ /* 0x000fea0000000200 */
[C---:B----4-:R-:W-:Y:S06]  /*7440*/  HMMA.16816.F32 R196, R16.reuse, R32, R184 ;  /* 0x0000002010c4723c */ /* 0x050fec00000018b8 */
[C---:B------:R-:W-:Y:S01]  /*7450*/  HMMA.16816.F32 R192, R16.reuse, R34, R176 ;  /* 0x0000002210c0723c */ /* 0x040fe200000018b0 */
[----:B------:R-:W2:Y:S05]  /*7460*/  LDSM.16.M88.4 R32, [R208+0x9000] ;  /* 0x00900000d020783b */ /* 0x000eaa0000000200 */
[C---:B------:R-:W-:Y:S01]  /*7470*/  HMMA.16816.F32 R184, R16.reuse, R142, R28 ;  /* 0x0000008e10b8723c */ /* 0x040fe2000000181c */
[----:B------:R-:W3:Y:S05]  /*7480*/  LDSM.16.M88.4 R28, [R208+0x9800] ;  /* 0x00980000d01c783b */ /* 0x000eea0000000200 */
[----:B------:R-:W-:Y:S01]  /*7490*/  HMMA.16816.F32 R188, R16, R140, R180 ;  /* 0x0000008c10bc723c */ /* 0x000fe200000018b4 */
[----:B------:R-:W4:Y:S05]  /*74a0*/  LDSM.16.M88.4 R16, [R210+0x4000] ;  /* 0x00400000d210783b */ /* 0x000f2a0000000200 */
[C---:B-1----:R-:W-:Y:S06]  /*74b0*/  HMMA.16816.F32 R180, R8.reuse, R20, R232 ;  /* 0x0000001408b4723c */ /* 0x042fec00000018e8 */
[C---:B------:R-:W-:Y:S06]  /*74c0*/  HMMA.16816.F32 R176, R8.reuse, R22, R204 ;  /* 0x0000001608b0723c */ /* 0x040fec00000018cc */
[C---:B-----5:R-:W-:Y:S06]  /*74d0*/  HMMA.16816.F32 R140, R8.reuse, R24, R236 ;  /* 0x00000018088c723c */ /* 0x060fec00000018ec */
[----:B------:R-:W-:Y:S06]  /*74e0*/  HMMA.16816.F32 R8, R8, R26, R200 ;  /* 0x0000001a0808723c */ /* 0x000fec00000018c8 */
[C---:B------:R-:W-:Y:S06]  /*74f0*/  HMMA.16816.F32 R204, R12.reuse, R20, R196 ;  /* 0x000000140ccc723c */ /* 0x040fec00000018c4 */
[----:B------:R-:W-:Y:S01]  /*7500*/  HMMA.16816.F32 R200, R12, R22, R192 ;  /* 0x000000160cc8723c */ /* 0x000fe200000018c0 */
[----:B------:R-:W-:Y:S05]  /*7510*/  LDSM.16.M88.4 R20, [R220] ;  /* 0x00000000dc14783b */ /* 0x000fea0000000200 */
[----:B--2---:R-:W-:Y:S06]  /*7520*/  HMMA.16816.F32 R196, R4, R32, R180 ;  /* 0x0000002004c4723c */ /* 0x004fec00000018b4 */
[----:B------:R-:W-:Y:S06]  /*7530*/  HMMA.16816.F32 R192, R12, R24, R188 ;  /* 0x000000180cc0723c */ /* 0x000fec00000018bc */
[C---:B---3--:R-:W-:Y:S06]  /*7540*/  HMMA.16816.F32 R180, R4.reuse, R28, R140 ;  /* 0x0000001c04b4723c */ /* 0x048fec000000188c */
[C---:B------:R-:W-:Y:S06]  /*7550*/  HMMA.16816.F32 R188, R4.reuse, R34, R176 ;  /* 0x0000002204bc723c */ /* 0x040fec00000018b0 */
[----:B------:R-:W-:Y:S01]  /*7560*/  HMMA.16816.F32 R140, R4, R30, R8 ;  /* 0x0000001e048c723c */ /* 0x000fe20000001808 */
[----:B------:R-:W1:Y:S04]  /*7570*/  LDSM.16.M88.4 R4, [R212+0x6000] ;  /* 0x00600000d404783b */ /* 0x000e680000000200 */
[----:B------:R-:W2:Y:S01]  /*7580*/  LDSM.16.M88.4 R8, [R212+0x4000] ;  /* 0x00400000d408783b */ /* 0x000ea20000000200 */
[----:B------:R-:W-:Y:S03]  /*7590*/  HMMA.16816.F32 R184, R12, R26, R184 ;  /* 0x0000001a0cb8723c */ /* 0x000fe600000018b8 */
[----:B------:R-:W3:Y:S03]  /*75a0*/  LDSM.16.M88.4 R12, [R221] ;  /* 0x00000000dd0c783b */ /* 0x000ee60000000200 */
[C---:B----4-:R-:W-:Y:S06]  /*75b0*/  HMMA.16816.F32 R24, R16.reuse, R32, R204 ;  /* 0x000000201018723c */ /* 0x050fec00000018cc */
[C---:B------:R-:W-:Y:S06]  /*75c0*/  HMMA.16816.F32 R176, R16.reuse, R34, R200 ;  /* 0x0000002210b0723c */ /* 0x040fec00000018c8 */
[C---:B------:R-:W-:Y:S06]  /*75d0*/  HMMA.16816.F32 R192, R16.reuse, R28, R192 ;  /* 0x0000001c10c0723c */ /* 0x040fec00000018c0 */
[----:B------:R-:W-:Y:S01]  /*75e0*/  HMMA.16816.F32 R32, R16, R30, R184 ;  /* 0x0000001e1020723c */ /* 0x000fe200000018b8 */
[----:B------:R-:W-:Y:S04]  /*75f0*/  LDSM.16.M88.4 R16, [R218+0x6000] ;  /* 0x00600000da10783b */ /* 0x000fe80000000200 */
[----:B------:R-:W4:Y:S01]  /*7600*/  LDSM.16.M88.4 R28, [R216+0x9000] ;  /* 0x00900000d81c783b */ /* 0x000f220000000200 */
[----:B-1----:R-:W-:-:S12]  /*7610*/  HMMA.16816.F32 R200, R4, R20, R180 ;  /* 0x0000001404c8723c */ /* 0x002fd800000018b4 */
[----:B--2---:R-:W-:Y:S06]  /*7620*/  HMMA.16816.F32 R184, R8, R20, R192 ;  /* 0x0000001408b8723c */ /* 0x004fec00000018c0 */
[----:B---3--:R-:W-:Y:S06]  /*7630*/  HMMA.16816.F32 R204, R4, R14, R188 ;  /* 0x0000000e04cc723c */ /* 0x008fec00000018bc */
[-C--:B------:R-:W-:Y:S01]  /*7640*/  HMMA.16816.F32 R180, R8, R12.reuse, R24 ;  /* 0x0000000c08b4723c */ /* 0x080fe20000001818 */
[----:B------:R-:W1:Y:S05]  /*7650*/  LDSM.16.M88.4 R24, [R216+0x9800] ;  /* 0x00980000d818783b */ /* 0x000e6a0000000200 */
[C---:B------:R-:W-:Y:S06]  /*7660*/  HMMA.16816.F32 R196, R4.reuse, R12, R196 ;  /* 0x0000000c04c4723c */ /* 0x040fec00000018c4 */
[----:B------:R-:W-:Y:S01]  /*7670*/  HMMA.16816.F32 R188, R4, R22, R140 ;  /* 0x0000001604bc723c */ /* 0x000fe2000000188c */
[----:B------:R-:W2:Y:S05]  /*7680*/  LDSM.16.M88.4 R4, [R218+0x4000] ;  /* 0x00400000da04783b */ /* 0x000eaa0000000200 */
[C---:B------:R-:W-:Y:S01]  /*7690*/  HMMA.16816.F32 R176, R8.reuse, R14, R176 ;  /* 0x0000000e08b0723c */ /* 0x040fe200000018b0 */
[----:B------:R-:W-:Y:S05]  /*76a0*/  LDSM.16.M88.4 R12, [R217+0x4000] ;  /* 0x00400000d90c783b */ /* 0x000fea0000000200 */
[----:B------:R-:W-:Y:S01]  /*76b0*/  HMMA.16816.F32 R140, R8, R22, R32 ;  /* 0x00000016088c723c */ /* 0x000fe20000001820 */
[----:B------:R-:W-:Y:S04]  /*76c0*/  LDSM.16.M88.4 R8, [R217+0x6000] ;  /* 0x00600000d908783b */ /* 0x000fe80000000200 */
[----:B------:R-:W3:Y:S01]  /*76d0*/  LDSM.16.M88.4 R20, [R215+0x1000] ;  /* 0x00100000d714783b */ /* 0x000ee20000000200 */
[C---:B----4-:R-:W-:Y:S06]  /*76e0*/  HMMA.16816.F32 R32, R16.reuse, R28, R196 ;  /* 0x0000001c1020723c */ /* 0x050fec00000018c4 */
[C---:B------:R-:W-:Y:S06]  /*76f0*/  HMMA.16816.F32 R192, R16.reuse, R30, R204 ;  /* 0x0000001e10c0723c */ /* 0x040fec00000018cc */
[C---:B-1----:R-:W-:Y:S06]  /*7700*/  HMMA.16816.F32 R200, R16.reuse, R24, R200 ;  /* 0x0000001810c8723c */ /* 0x042fec00000018c8 */
[----:B------:R-:W-:Y:S06]  /*7710*/  HMMA.16816.F32 R188, R16, R26, R188 ;  /* 0x0000001a10bc723c */ /* 0x000fec00000018bc */
[C---:B--2---:R-:W-:Y:S06]  /*7720*/  HMMA.16816.F32 R16, R4.reuse, R28, R180 ;  /* 0x0000001c0410723c */ /* 0x044fec00000018b4 */
[C---:B------:R-:W-:Y:S06]  /*7730*/  HMMA.16816.F32 R176, R4.reuse, R30, R176 ;  /* 0x0000001e04b0723c */ /* 0x040fec00000018b0 */
[C---:B------:R-:W-:Y:S06]  /*7740*/  HMMA.16816.F32 R180, R4.reuse, R24, R184 ;  /* 0x0000001804b4723c */ /* 0x040fec00000018b8 */
[----:B------:R-:W-:Y:S01]  /*7750*/  HMMA.16816.F32 R140, R4, R26, R140 ;  /* 0x0000001a048c723c */ /* 0x000fe2000000188c */
[----:B------:R-:W1:Y:S01]  /*7760*/  LDSM.16.M88.4 R4, [R215+0x1800] ;  /* 0x00180000d704783b */ /* 0x000e620000000200 */
[----:B------:R-:W-:-:S04]  /*7770*/  DEPBAR.LE SB0, 0x0 ;  /* 0x000080000000791a */ /* 0x000fc80000000000 */
[-C--:B---3--:R-:W-:Y:S06]  /*7780*/  HMMA.16816.F32 R32, R8, R20.reuse, R32 ;  /* 0x000000140820723c */ /* 0x088fec0000001820 */
[----:B------:R-:W-:Y:S06]  /*7790*/  HMMA.16816.F32 R24, R12, R20, R16 ;  /* 0x000000140c18723c */ /* 0x000fec0000001810 */
[-C--:B------:R-:W-:Y:S06]  /*77a0*/  HMMA.16816.F32 R28, R8, R22.reuse, R192 ;  /* 0x00000016081c723c */ /* 0x080fec00000018c0 */
[----:B------:R-:W-:Y:S06]  /*77b0*/  HMMA.16816.F32 R20, R12, R22, R176 ;  /* 0x000000160c14723c */ /* 0x000fec00000018b0 */
[----:B------:R-:W-:-:S02]  /*77c0*/  FSEL R138, R32, -INF , !P1 ;  /* 0xff800000208a7808 */ /* 0x000fc40004800000 */
[----:B------:R-:W-:Y:S01]  /*77d0*/  FSEL R185, R34, -INF , !P0 ;  /* 0xff80000022b97808 */ /* 0x000fe20004000000 */
[----:B------:R-:W-:Y:S01]  /*77e0*/  BAR.SYNC.DEFER_BLOCKING 0x0 ;  /* 0x0000000000007b1d */ /* 0x000fe20000010000 */
[C---:B------:R-:W-:Y:S02]  /*77f0*/  ISETP.GE.AND P1, PT, R2.reuse, R230, PT ;  /* 0x000000e60200720c */ /* 0x040fe40003f26270 */
[----:B------:R-:W-:Y:S02]  /*7800*/  ISETP.GE.AND P0, PT, R2, R228, PT ;  /* 0x000000e40200720c */ /* 0x000fe40003f06270 */
[----:B------:R-:W-:Y:S02]  /*7810*/  FSEL R184, R33, -INF , !P4 ;  /* 0xff80000021b87808 */ /* 0x000fe40006000000 */
[----:B------:R-:W-:Y:S02]  /*7820*/  ISETP.GE.AND P4, PT, R0, R230, PT ;  /* 0x000000e60000720c */ /* 0x000fe40003f86270 */
[----:B------:R-:W-:-:S02]  /*7830*/  ISETP.LT.OR P1, PT, R2, R227, P1 ;  /* 0x000000e30200720c */ /* 0x000fc40000f21670 */
[----:B------:R-:W-:Y:S01]  /*7840*/  ISETP.LT.OR P0, PT, R2, R224, P0 ;  /* 0x000000e00200720c */ /* 0x000fe20000701670 */
[C---:B------:R-:W-:Y:S01]  /*7850*/  VIADD R2, R0.reuse, 0x9 ;  /* 0x0000000900027836 */ /* 0x040fe20000000000 */
[----:B------:R-:W-:Y:S02]  /*7860*/  ISETP.LT.OR P4, PT, R0, R227, P4 ;  /* 0x000000e30000720c */ /* 0x000fe40002781670 */
[----:B------:R-:W-:Y:S02]  /*7870*/  FSEL R177, R35, -INF , !P0 ;  /* 0xff80000023b17808 */ /* 0x000fe40004000000 */
[----:B------:R-:W-:Y:S01]  /*7880*/  FSEL R19, R25, -INF , !P5 ;  /* 0xff80000019137808 */ /* 0x000fe20006800000 */
[----:B-1----:R-:W-:Y:S01]  /*7890*/  HMMA.16816.F32 R32, R8, R4, R200 ;  /* 0x000000040820723c */ /* 0x002fe200000018c8 */
[----:B------:R-:W-:Y:S02]  /*78a0*/  FSEL R133, R27, -INF , !P1 ;  /* 0xff8000001b857808 */ /* 0x000fe40004800000 */
[----:B------:R-:W-:-:S02]  /*78b0*/  ISETP.GE.AND P5, PT, R3, R229, PT ;  /* 0x000000e50300720c */ /* 0x000fc40003fa6270 */
[C---:B------:R-:W-:Y:S01]  /*78c0*/  ISETP.GE.AND P1, PT, R3.reuse, R228, PT ;  /* 0x000000e40300720c */ /* 0x040fe20003f26270 */
[----:B------:R-:W-:Y:S01]  /*78d0*/  HMMA.16816.F32 R8, R8, R6, R188 ;  /* 0x000000060808723c */ /* 0x000fe200000018bc */
[----:B------:R-:W-:Y:S02]  /*78e0*/  ISETP.GE.AND P0, PT, R2, R229, PT ;  /* 0x000000e50200720c */ /* 0x000fe40003f06270 */
[----:B------:R-:W-:Y:S02]  /*78f0*/  FSEL R16, R24, -INF , !P6 ;  /* 0xff80000018107808 */ /* 0x000fe40007000000 */
[----:B------:R-:W-:Y:S02]  /*7900*/  FSEL R132, R26, -INF , !P4 ;  /* 0xff8000001a847808 */ /* 0x000fe40006000000 */
[----:B------:R-:W-:Y:S01]  /*7910*/  HMMA.16816.F32 R24, R12, R4, R180 ;  /* 0x000000040c18723c */ /* 0x000fe200000018b4 */
[C---:B------:R-:W-:Y:S02]  /*7920*/  ISETP.LT.OR P5, PT, R3.reuse, R225, P5 ;  /* 0x000000e10300720c */ /* 0x040fe40002fa1670 */
[----:B------:R-:W-:-:S02]  /*7930*/  ISETP.LT.OR P1, PT, R3, R224, P1 ;  /* 0x000000e00300720c */ /* 0x000fc40000f21670 */
[----:B------:R-:W-:Y:S01]  /*7940*/  ISETP.LT.OR P0, PT, R2, R225, P0 ;  /* 0x000000e10200720c */ /* 0x000fe20000701670 */
[----:B------:R-:W-:Y:S01]  /*7950*/  HMMA.16816.F32 R12, R12, R6, R140 ;  /* 0x000000060c0c723c */ /* 0x000fe2000000188c */
[----:B------:R-:W-:Y:S02]  /*7960*/  FSEL R139, R28, -INF , !P5 ;  /* 0xff8000001c8b7808 */ /* 0x000fe40006800000 */
[----:B------:R-:W-:Y:S02]  /*7970*/  FSEL R179, R30, -INF , !P1 ;  /* 0xff8000001eb37808 */ /* 0x000fe40004800000 */
[----:B------:R-:W-:Y:S02]  /*7980*/  FSEL R176, R29, -INF , !P0 ;  /* 0xff8000001db07808 */ /* 0x000fe40004000000 */
[C---:B------:R-:W-:Y:S02]  /*7990*/  ISETP.GE.AND P6, PT, R3.reuse, R231, PT ;  /* 0x000000e70300720c */ /* 0x040fe40003fc6270 */
        /* <DEDUP_REMOVED lines=15> */
[CC--:B------:R-:W-:Y:S02]  /*7a90*/  ISETP.GE.AND P5, PT, R3.reuse, R231.reuse, PT ;  /* 0x000000e70300720c */ /* 0x0c0fe40003fa6270 */
[C---:B------:R-:W-:Y:S02]  /*7aa0*/  ISETP.GE.AND P1, PT, R3.reuse, R230, PT ;  /* 0x000000e60300720c */ /* 0x040fe40003f26270 */
[C---:B------:R-:W-:Y:S02]  /*7ab0*/  ISETP.GE.AND P6, PT, R2.reuse, R231, PT ;  /* 0x000000e70200720c */ /* 0x040fe40003fc6270 */
[CC--:B------:R-:W-:Y:S02]  /*7ac0*/  ISETP.LT.OR P5, PT, R3.reuse, R226.reuse, P5 ;  /* 0x000000e20300720c */ /* 0x0c0fe40002fa1670 */
[----:B------:R-:W-:Y:S02]  /*7ad0*/  ISETP.LT.OR P1, PT, R3, R227, P1 ;  /* 0x000000e30300720c */ /* 0x000fe40000f21670 */
[----:B------:R-:W-:-:S02]  /*7ae0*/  ISETP.LT.OR P6, PT, R2, R226, P6 ;  /* 0x000000e20200720c */ /* 0x000fc400037c1670 */
        /* <DEDUP_REMOVED lines=15> */
[C---:B------:R-:W-:Y:S02]  /*7be0*/  ISETP.GE.AND P0, PT, R2.reuse, R231, PT ;  /* 0x000000e70200720c */ /* 0x040fe40003f06270 */
[C---:B------:R-:W-:Y:S02]  /*7bf0*/  ISETP.GE.AND P4, PT, R3.reuse, R228, PT ;  /* 0x000000e40300720c */ /* 0x040fe40003f86270 */
[----:B------:R-:W-:Y:S02]  /*7c00*/  ISETP.LT.OR P0, PT, R2, R226, P0 ;  /* 0x000000e20200720c */ /* 0x000fe40000701670 */
[----:B------:R-:W-:Y:S02]  /*7c10*/  ISETP.LT.OR P4, PT, R3, R224, P4 ;  /* 0x000000e00300720c */ /* 0x000fe40002781670 */
[----:B------:R-:W-:-:S02]  /*7c20*/  FSEL R143, R12, -INF , !P0 ;  /* 0xff8000000c8f7808 */ /* 0x000fc40004000000 */
[----:B------:R-:W-:Y:S02]  /*7c30*/  ISETP.GE.AND P0, PT, R0, R229, PT ;  /* 0x000000e50000720c */ /* 0x000fe40003f06270 */
[----:B------:R-:W-:Y:S02]  /*7c40*/  FSEL R197, R34, -INF , !P4 ;  /* 0xff80000022c57808 */ /* 0x000fe40006000000 */
[----:B------:R-:W-:Y:S02]  /*7c50*/  ISETP.LT.OR P0, PT, R0, R225, P0 ;  /* 0x000000e10000720c */ /* 0x000fe40000701670 */
[----:B------:R-:W-:Y:S02]  /*7c60*/  FSEL R195, R33, -INF , !P1 ;  /* 0xff80000021c37808 */ /* 0x000fe40004800000 */
        /* <DEDUP_REMOVED lines=8> */
[----:B------:R-:W-:Y:S02]  /*7cf0*/  FSEL R190, R8, -INF , !P4 ;  /* 0xff80000008be7808 */ /* 0x000fe40006000000 */
[----:B------:R-:W-:Y:S02]  /*7d00*/  FSEL R194, R10, -INF , !P1 ;  /* 0xff8000000ac27808 */ /* 0x000fe40004800000 */
[-C--:B------:R-:W-:Y:S02]  /*7d10*/  ISETP.GE.AND P5, PT, R2, R230.reuse, PT ;  /* 0x000000e60200720c */ /* 0x080fe40003fa6270 */
[C---:B------:R-:W-:Y:S02]  /*7d20*/  ISETP.GE.AND P6, PT, R0.reuse, R231, PT ;  /* 0x000000e70000720c */ /* 0x040fe40003fc6270 */
[C---:B------:R-:W-:Y:S02]  /*7d30*/  ISETP.GE.AND P4, PT, R0.reuse, R230, PT ;  /* 0x000000e60000720c */ /* 0x040fe40003f86270 */
[----:B------:R-:W-:-:S02]  /*7d40*/  ISETP.GE.AND P1, PT, R0, R228, PT ;  /* 0x000000e40000720c */ /* 0x000fc40003f26270 */
[-C--:B------:R-:W-:Y:S02]  /*7d50*/  ISETP.LT.OR P5, PT, R2, R227.reuse, P5 ;  /* 0x000000e30200720c */ /* 0x080fe40002fa1670 */
[C---:B------:R-:W-:Y:S02]  /*7d60*/  ISETP.LT.OR P6, PT, R0.reuse, R226, P6 ;  /* 0x000000e20000720c */ /* 0x040fe400037c1670 */
[C---:B------:R-:W-:Y:S02]  /*7d70*/  ISETP.LT.OR P4, PT, R0.reuse, R227, P4 ;  /* 0x000000e30000720c */ /* 0x040fe40002781670 */
[----:B------:R-:W-:Y:S02]  /*7d80*/  ISETP.LT.OR P1, PT, R0, R224, P1 ;  /* 0x000000e00000720c */ /* 0x000fe40000f21670 */
[----:B------:R-:W-:Y:S02]  /*7d90*/  FSEL R180, R14, -INF , !P5 ;  /* 0xff8000000eb47808 */ /* 0x000fe40006800000 */
        /* <DEDUP_REMOVED lines=53> */
.L_x_1797:
[----:B------:R-:W-:Y:S05]  /*80f0*/  BSYNC B0 ;  /* 0x0000000000007941 */ /* 0x000fea0003800000 */
.L_x_1796:
[----:B------:R-:W0:Y:S02]  /*8100*/  LDGDEPBAR ;  /* 0x00000000000079af */ /* 0x000e240000000000 */
.L_x_1795:
[----:B------:R-:W-:Y:S01]  /*8110*/  FMNMX.FTZ R0, R136, R16, !PT ;  /* 0x0000001088007209 */ /* 0x000fe20007810000 */
[----:B------:R-:W-:Y:S01]  /*8120*/  IMAD.WIDE.U32 R12, R252, -0x326172a9, RZ ;  /* 0xcd9e8d57fc0c7825 */ /* 0x000fe200078e00ff */
[----:B------:R-:W-:Y:S01]  /*8130*/  FMNMX.FTZ R2, R135, R132, !PT ;  /* 0x0000008487027209 */ /* 0x000fe20007810000 */
[----:B------:R-:W-:Y:S01]  /*8140*/  UMOV UR5, UR38 ;  /* 0x0000002600057c82 */ /* 0x000fe20008000000 */
[----:B------:R-:W-:Y:S01]  /*8150*/  FMNMX.FTZ R0, R19, R0, !PT ;  /* 0x0000000013007209 */ /* 0x000fe20007810000 */
[----:B------:R-:W-:Y:S01]  /*8160*/  IMAD.WIDE.U32 R22, R248, -0x326172a9, RZ ;  /* 0xcd9e8d57f8167825 */ /* 0x000fe200078e00ff */
        /* <DEDUP_REMOVED lines=10> */
[----:B-12---:R-:W-:Y:S02]  /*8210*/  FMNMX.FTZ R4, R134, R138, !PT ;  /* 0x0000008a86047209 */ /* 0x006fe40007810000 */
[----:B------:R-:W-:Y:S02]  /*8220*/  FMNMX.FTZ R0, R142, R0, !PT ;  /* 0x000000008e007209 */ /* 0x000fe40007810000 */
[----:B------:R-:W-:Y:S02]  /*8230*/  FMNMX.FTZ R2, R180, R2, !PT ;  /* 0x00000002b4027209 */ /* 0x000fe40007810000 */
[----:B------:R-:W-:Y:S01]  /*8240*/  FMNMX.FTZ R3, R137, R185, !PT ;  /* 0x000000b989037209 */ /* 0x000fe20007810000 */
[----:B------:R-:W1:Y:S01]  /*8250*/  SHFL.BFLY PT, R5, R0, 0x2, 0x1f ;  /* 0x0c401f0000057f89 */ /* 0x000e6200000e0000 */
[----:B------:R-:W-:-:S02]  /*8260*/  FMNMX.FTZ R4, R184, R4, !PT ;  /* 0x00000004b8047209 */ /* 0x000fc40007810000 */
[----:B------:R-:W-:Y:S02]  /*8270*/  FMNMX.FTZ R2, R181, R2, !PT ;  /* 0x00000002b5027209 */ /* 0x000fe40007810000 */
[----:B------:R-:W-:-:S03]  /*8280*/  FMNMX.FTZ R3, R177, R3, !PT ;  /* 0x00000003b1037209 */ /* 0x000fc60007810000 */
[----:B------:R-:W2:Y:S01]  /*8290*/  SHFL.BFLY PT, R6, R2, 0x2, 0x1f ;  /* 0x0c401f0002067f89 */ /* 0x000ea200000e0000 */
[----:B-1----:R-:W-:Y:S02]  /*82a0*/  FMNMX.FTZ R0, R0, R5, !PT ;  /* 0x0000000500007209 */ /* 0x002fe40007810000 */
[----:B------:R-:W-:Y:S02]  /*82b0*/  FMNMX.FTZ R5, R139, R4, !PT ;  /* 0x000000048b057209 */ /* 0x000fe40007810000 */
[----:B------:R-:W-:Y:S01]  /*82c0*/  FMNMX.FTZ R4, R179, R3, !PT ;  /* 0x00000003b3047209 */ /* 0x000fe20007810000 */
[----:B------:R-:W1:Y:S01]  /*82d0*/  SHFL.BFLY PT, R8, R0, 0x1, 0x1f ;  /* 0x0c201f0000087f89 */ /* 0x000e6200000e0000 */
[----:B------:R-:W-:Y:S02]  /*82e0*/  FMNMX.FTZ R5, R176, R5, !PT ;  /* 0x00000005b0057209 */ /* 0x000fe40007810000 */
[----:B------:R-:W-:Y:S02]  /*82f0*/  MOV R3, UR27 ;  /* 0x0000001b00037c02 */ /* 0x000fe40008000f00 */
[----:B------:R-:W-:-:S02]  /*8300*/  FMNMX.FTZ R4, R178, R4, !PT ;  /* 0x00000004b2047209 */ /* 0x000fc40007810000 */
[----:B------:R-:W-:Y:S02]  /*8310*/  FMNMX.FTZ R10, R189, R5, !PT ;  /* 0x00000005bd0a7209 */ /* 0x000fe40007810000 */
[----:B------:R-:W-:Y:S02]  /*8320*/  LOP3.LUT R3, R241, UR38, R3, 0x96, !PT ;  /* 0x00000026f1037c12 */ /* 0x000fe4000f8e9603 */
[----:B------:R-:W-:Y:S02]  /*8330*/  FMNMX.FTZ R4, R197, R4, !PT ;  /* 0x00000004c5047209 */ /* 0x000fe40007810000 */
[----:B------:R-:W-:Y:S01]  /*8340*/  FMNMX.FTZ R10, R195, R10, !PT ;  /* 0x0000000ac30a7209 */ /* 0x000fe20007810000 */
[----:B------:R-:W-:Y:S01]  /*8350*/  IMAD.WIDE.U32 R20, R3, -0x326172a9, RZ ;  /* 0xcd9e8d5703147825 */ /* 0x000fe200078e00ff */
[----:B------:R-:W-:Y:S02]  /*8360*/  FMNMX.FTZ R3, R196, R4, !PT ;  /* 0x00000004c4037209 */ /* 0x000fe40007810000 */
[----:B------:R-:W-:-:S02]  /*8370*/  FMNMX.FTZ R10, R190, R10, !PT ;  /* 0x0000000abe0a7209 */ /* 0x000fc40007810000 */
[----:B------:R-:W-:Y:S02]  /*8380*/  FMNMX.FTZ R3, R194, R3, !PT ;  /* 0x00000003c2037209 */ /* 0x000fe40007810000 */
[----:B------:R-:W-:Y:S02]  /*8390*/  FMNMX.FTZ R10, R188, R10, !PT ;  /* 0x0000000abc0a7209 */ /* 0x000fe40007810000 */
[----:B------:R-:W-:Y:S02]  /*83a0*/  FMNMX.FTZ R7, R191, R3, !PT ;  /* 0x00000003bf077209 */ /* 0x000fe40007810000 */
[----:B--2---:R-:W-:Y:S01]  /*83b0*/  FMNMX.FTZ R6, R2, R6, !PT ;  /* 0x0000000602067209 */ /* 0x004fe20007810000 */
[----:B------:R-:W2:Y:S01]  /*83c0*/  SHFL.BFLY PT, R11, R10, 0x2, 0x1f ;  /* 0x0c401f000a0b7f89 */ /* 0x000ea200000e0000 */
[----:B------:R-:W-:Y:S02]  /*83d0*/  LOP3.LUT R5, R21, UR37, R12, 0x96, !PT ;  /* 0x0000002515057c12 */ /* 0x000fe4000f8e960c */
[-C--:B------:R-:W-:Y:S01]  /*83e0*/  LOP3.LUT R4, R13, R250.reuse, RZ, 0x3c, !PT ;  /* 0x000000fa0d047212 */ /* 0x080fe200078e3cff */
[----:B------:R-:W3:Y:S01]  /*83f0*/  SHFL.BFLY PT, R12, R7, 0x2, 0x1f ;  /* 0x0c401f00070c7f89 */ /* 0x000ee200000e0000 */
[----:B------:R-:W-:Y:S01]  /*8400*/  LOP3.LUT R2, R23, R250, RZ, 0x3c, !PT ;  /* 0x000000fa17027212 */ /* 0x000fe200078e3cff */
[----:B------:R-:W-:Y:S01]  /*8410*/  IMAD.WIDE.U32 R14, R5, -0x2daee0ad, RZ ;  /* 0xd2511f53050e7825 */ /* 0x000fe200078e00ff */
[----:B-1----:R-:W-:Y:S01]  /*8420*/  FMNMX.FTZ R239, R0, R8, !PT ;  /* 0x0000000800ef7209 */ /* 0x002fe20007810000 */
[----:B------:R-:W1:Y:S01]  /*8430*/  SHFL.BFLY PT, R13, R6, 0x1, 0x1f ;  /* 0x0c201f00060d7f89 */ /* 0x000e6200000e0000 */
[----:B------:R-:W-:Y:S01]  /*8440*/  LOP3.LUT R8, R243, UR35, R20, 0x96, !PT ;  /* 0x00000023f3087c12 */ /* 0x000fe2000f8e9614 */
[----:B------:R-:W-:Y:S01]  /*8450*/  IMAD.WIDE.U32 R2, R2, -0x2daee0ad, RZ ;  /* 0xd2511f5302027825 */ /* 0x000fe200078e00ff */
[----:B------:R-:W-:-:S03]  /*8460*/  FSETP.NEU.FTZ.AND P1, PT, R239, -INF , PT ;  /* 0xff800000ef00780b */ /* 0x000fc60003f3d000 */
[----:B------:R-:W-:Y:S01]  /*8470*/  FMUL.FTZ R0, R239, UR32 ;  /* 0x00000020ef007c20 */ /* 0x000fe20008410000 */
[----:B------:R-:W-:Y:S01]  /*8480*/  LOP3.LUT R5, R21, UR37, R22, 0x96, !PT ;  /* 0x0000002515057c12 */ /* 0x000fe2000f8e9616 */
[----:B------:R-:W-:Y:S01]  /*8490*/  IMAD R9, R4, -0x2daee0ad, RZ ;  /* 0xd2511f5304097824 */ /* 0x000fe200078e02ff */
[----:B------:R-:W-:Y:S02]  /*84a0*/  LOP3.LUT R4, R3, UR36, R240, 0x96, !PT ;  /* 0x0000002403047c12 */ /* 0x000fe4000f8e96f0 */
[----:B------:R-:W-:Y:S01]  /*84b0*/  FSEL R0, R0, RZ, P1 ;  /* 0x000000ff00007208 */ /* 0x000fe20000800000 */
[----:B------:R-:W-:Y:S01]  /*84c0*/  IMAD.WIDE.U32 R24, R5, -0x2daee0ad, RZ ;  /* 0xd2511f5305187825 */ /* 0x000fe200078e00ff */
[----:B------:R-:W-:-:S03]  /*84d0*/  LOP3.LUT R3, R15, UR34, R9, 0x96, !PT ;  /* 0x000000220f037c12 */ /* 0x000fc6000f8e9609 */
[----:B------:R-:W-:-:S04]  /*84e0*/  IMAD.WIDE.U32 R8, R8, -0x2daee0ad, RZ ;  /* 0xd2511f5308087825 */ /* 0x000fc800078e00ff */
[--C-:B------:R-:W-:Y:S01]  /*84f0*/  FFMA.FTZ R19, R19, UR32, -R0.reuse ;  /* 0x0000002013137c23 */ /* 0x100fe20008010800 */
[----:B--2---:R-:W-:Y:S01]  /*8500*/  FMNMX.FTZ R10, R10, R11, !PT ;  /* 0x0000000b0a0a7209 */ /* 0x004fe20007810000 */
[----:B------:R-:W-:Y:S01]  /*8510*/  FFMA.FTZ R16, R16, UR32, -R0 ;  /* 0x0000002010107c23 */ /* 0x000fe20008010800 */
[----:B------:R-:W-:Y:S01]  /*8520*/  IMAD.WIDE.U32 R4, R4, -0x326172a9, RZ ;  /* 0xcd9e8d5704047825 */ /* 0x000fe200078e00ff */
[----:B------:R2:W-:Y:S01]  /*8530*/  MUFU.EX2 R32, R19 ;  /* 0x0000001300207308 */ /* 0x0005e20000000800 */
[----:B------:R-:W-:Y:S02]  /*8540*/  LOP3.LUT R2, R25, UR34, R2, 0x96, !PT ;  /* 0x0000002219027c12 */ /* 0x000fe4000f8e9602 */
[----:B------:R-:W-:Y:S01]  /*8550*/  FFMA.FTZ R17, R17, UR32, -R0 ;  /* 0x0000002011117c23 */ /* 0x000fe20008010800 */
[----:B------:R-:W-:Y:S01]  /*8560*/  IMAD.WIDE.U32 R22, R3, -0x326172a9, RZ ;  /* 0xcd9e8d5703167825 */ /* 0x000fe200078e00ff */
[----:B------:R-:W-:-:S03]  /*8570*/  LOP3.LUT R3, R9, UR31, R14, 0x96, !PT ;  /* 0x0000001f09037c12 */ /* 0x000fc6000f8e960e */
[----:B------:R-:W-:Y:S01]  /*8580*/  FFMA.FTZ R18, R18, UR32, -R0 ;  /* 0x0000002012127c23 */ /* 0x000fe20008010800 */
[----:B------:R-:W-:Y:S01]  /*8590*/  LOP3.LUT R9, R5, UR35, R20, 0x96, !PT ;  /* 0x0000002305097c12 */ /* 0x000fe2000f8e9614 */
[----:B------:R-:W-:Y:S01]  /*85a0*/  IMAD.WIDE.U32 R20, R2, -0x326172a9, RZ ;  /* 0xcd9e8d5702147825 */ /* 0x000fe200078e00ff */
[----:B---3--:R-:W-:Y:S01]  /*85b0*/  FMNMX.FTZ R5, R7, R12, !PT ;  /* 0x0000000c07057209 */ /* 0x008fe20007810000 */
[----:B------:R-:W-:Y:S01]  /*85c0*/  MUFU.EX2 R187, R16 ;  /* 0x0000001000bb7308 */ /* 0x000fe20000000800 */
[----:B-1----:R-:W-:Y:S01]  /*85d0*/  FMNMX.FTZ R238, R6, R13, !PT ;  /* 0x0000000d06ee7209 */ /* 0x002fe20007810000 */
[----:B------:R-:W-:Y:S01]  /*85e0*/  IMAD.WIDE.U32 R6, R3, -0x326172a9, RZ ;  /* 0xcd9e8d5703067825 */ /* 0x000fe200078e00ff */
[----:B------:R-:W-:Y:S01]  /*85f0*/  LOP3.LUT R14, R23, UR33, R242, 0x96, !PT ;  /* 0x00000021170e7c12 */ /* 0x000fe2000f8e96f2 */
[----:B------:R-:W1:Y:S01]  /*8600*/  SHFL.BFLY PT, R13, R5, 0x1, 0x1f ;  /* 0x0c201f00050d7f89 */ /* 0x000e6200000e0000 */
[C---:B------:R-:W-:Y:S01]  /*8610*/  FSETP.NEU.FTZ.AND P5, PT, R238.reuse, -INF , PT ;  /* 0xff800000ee00780b */ /* 0x040fe20003fbd000 */
[----:B------:R-:W-:Y:S01]  /*8620*/  FMUL.FTZ R12, R238, UR32 ;  /* 0x00000020ee0c7c20 */ /* 0x000fe20008410000 */
[----:B------:R-:W-:Y:S01]  /*8630*/  IMAD.WIDE.U32 R2, R9, -0x2daee0ad, RZ ;  /* 0xd2511f5309027825 */ /* 0x000fe200078e00ff */
[----:B--2---:R-:W2:Y:S01]  /*8640*/  SHFL.BFLY PT, R19, R10, 0x1, 0x1f ;  /* 0x0c201f000a137f89 */ /* 0x004ea200000e0000 */
[----:B------:R-:W-:Y:S01]  /*8650*/  LOP3.LUT R9, R7, UR30, R22, 0x96, !PT ;  /* 0x0000001e07097c12 */ /* 0x000fe2000f8e9616 */
[----:B------:R3:W-:Y:S01]  /*8660*/  MUFU.EX2 R198, R17 ;  /* 0x0000001100c67308 */ /* 0x0007e20000000800 */
[----:B------:R-:W-:Y:S01]  /*8670*/  FSEL R12, R12, RZ, P5 ;  /* 0x000000ff0c0c7208 */ /* 0x000fe20002800000 */
[----:B------:R-:W-:Y:S01]  /*8680*/  IMAD.WIDE.U32 R14, R14, -0x2daee0ad, RZ ;  /* 0xd2511f530e0e7825 */ /* 0x000fe200078e00ff */
[----:B------:R-:W-:-:S02]  /*8690*/  LOP3.LUT R3, R3, UR31, R24, 0x96, !PT ;  /* 0x0000001f03037c12 */ /* 0x000fc4000f8e9618 */
[----:B------:R-:W-:Y:S01]  /*86a0*/  LOP3.LUT R4, R21, UR33, R4, 0x96, !PT ;  /* 0x0000002115047c12 */ /* 0x000fe2000f8e9604 */
[----:B------:R-:W-:-:S04]  /*86b0*/  IMAD.WIDE.U32 R140, R9, -0x2daee0ad, RZ ;  /* 0xd2511f53098c7825 */ /* 0x000fc800078e00ff */
[----:B------:R-:W-:Y:S01]  /*86c0*/  FFMA.FTZ R7, R132, UR32, -R12 ;  /* 0x0000002084077c23 */ /* 0x000fe2000801080c */
[----:B------:R-:W-:Y:S01]  /*86d0*/  LOP3.LUT R8, R15, UR24, R8, 0x96, !PT ;  /* 0x000000180f087c12 */ /* 0x000fe2000f8e9608 */
[----:B------:R-:W-:Y:S01]  /*86e0*/  MUFU.EX2 R186, R18 ;  /* 0x0000001200ba7308 */ /* 0x000fe20000000800 */
[----:B------:R-:W-:Y:S01]  /*86f0*/  IMAD.WIDE.U32 R28, R3, -0x326172a9, RZ ;  /* 0xcd9e8d57031c7825 */ /* 0x000fe200078e00ff */
[----:B------:R-:W-:-:S03]  /*8700*/  LOP3.LUT R3, R141, UR10, R14, 0x96, !PT ;  /* 0x0000000a8d037c12 */ /* 0x000fc6000f8e960e */
[----:B------:R-:W-:-:S03]  /*8710*/  IMAD.WIDE.U32 R8, R8, -0x326172a9, RZ ;  /* 0xcd9e8d5708087825 */ /* 0x000fc600078e00ff */
[----:B------:R4:W-:Y:S01]  /*8720*/  MUFU.EX2 R35, R7 ;  /* 0x0000000700237308 */ /* 0x0009e20000000800 */
[----:B---3--:R-:W-:-:S04]  /*8730*/  IMAD.WIDE.U32 R16, R4, -0x2daee0ad, RZ ;  /* 0xd2511f5304107825 */ /* 0x008fc800078e00ff */
[----:B------:R-:W-:Y:S01]  /*8740*/  FFMA.FTZ R4, R133, UR32, -R12 ;  /* 0x0000002085047c23 */ /* 0x000fe2000801080c */
[----:B-1----:R-:W-:Y:S02]  /*8750*/  FMNMX.FTZ R236, R5, R13, !PT ;  /* 0x0000000d05ec7209 */ /* 0x002fe40007810000 */
[----:B--2---:R-:W-:Y:S02]  /*8760*/  FMNMX.FTZ R237, R10, R19, !PT ;  /* 0x000000130aed7209 */ /* 0x004fe40007810000 */
[----:B------:R-:W-:Y:S01]  /*8770*/  LOP3.LUT R11, R17, UR24, R2, 0x96, !PT ;  /* 0x00000018110b7c12 */ /* 0x000fe2000f8e9602 */
[----:B------:R-:W-:Y:S01]  /*8780*/  IMAD.WIDE.U32 R2, R3, -0x326172a9, RZ ;  /* 0xcd9e8d5703027825 */ /* 0x000fe200078e00ff */
[----:B------:R1:W-:Y:S01]  /*8790*/  MUFU.EX2 R27, R4 ;  /* 0x00000004001b7308 */ /* 0x0003e20000000800 */
[----:B------:R-:W-:Y:S02]  /*87a0*/  LOP3.LUT R141, R9, UR11, R6, 0x96, !PT ;  /* 0x0000000b098d7c12 */ /* 0x000fe4000f8e9606 */
[C---:B------:R-:W-:Y:S01]  /*87b0*/  FMUL.FTZ R14, R237.reuse, UR32 ;  /* 0x00000020ed0e7c20 */ /* 0x040fe20008410000 */
[----:B------:R-:W-:Y:S01]  /*87c0*/  FSETP.NEU.FTZ.AND P4, PT, R237, -INF , PT ;  /* 0xff800000ed00780b */ /* 0x000fe20003f9d000 */
[----:B------:R-:W-:Y:S01]  /*87d0*/  FMUL.FTZ R13, R236, UR32 ;  /* 0x00000020ec0d7c20 */ /* 0x000fe20008410000 */
[----:B------:R-:W-:-:S02]  /*87e0*/  LOP3.LUT R5, R3, UR21, R8, 0x96, !PT ;  /* 0x0000001503057c12 */ /* 0x000fc4000f8e9608 */
[C---:B------:R-:W-:Y:S01]  /*87f0*/  LOP3.LUT R6, R2.reuse, 0xffff, RZ, 0xc0, !PT ;  /* 0x0000ffff02067812 */ /* 0x040fe200078ec0ff */
[----:B------:R-:W-:Y:S01]  /*8800*/  FFMA.FTZ R3, R31, UR32, -R12 ;  /* 0x000000201f037c23 */ /* 0x000fe2000801080c */
[----:B----4-:R-:W-:Y:S02]  /*8810*/  LOP3.LUT R7, R29, UR30, R20, 0x96, !PT ;  /* 0x0000001e1d077c12 */ /* 0x010fe4000f8e9614 */
[----:B------:R-:W-:Y:S01]  /*8820*/  LOP3.LUT R9, R2, 0xff, RZ, 0xc0, !PT ;  /* 0x000000ff02097812 */ /* 0x000fe200078ec0ff */
[----:B------:R-:W-:Y:S01]  /*8830*/  MUFU.EX2 R199, R3 ;  /* 0x0000000300c77308 */ /* 0x000fe20000000800 */
[----:B------:R-:W-:Y:S01]  /*8840*/  SHF.R.U32.HI R8, RZ, 0x18, R2 ;  /* 0x00000018ff087819 */ /* 0x000fe20000011602 */
[----:B------:R-:W-:Y:S01]  /*8850*/  IMAD.WIDE.U32 R132, R7, -0x2daee0ad, RZ ;  /* 0xd2511f5307847825 */ /* 0x000fe200078e00ff */
[----:B------:R-:W-:-:S03]  /*8860*/  FSEL R14, R14, RZ, P4 ;  /* 0x000000ff0e0e7208 */ /* 0x000fc60002000000 */
[----:B-1----:R-:W-:Y:S01]  /*8870*/  FFMA.FTZ R4, R30, UR32, -R12 ;  /* 0x000000201e047c23 */ /* 0x002fe2000801080c */
[----:B------:R-:W-:Y:S01]  /*8880*/  IMAD.WIDE.U32 R30, R11, -0x326172a9, RZ ;  /* 0xcd9e8d570b1e7825 */ /* 0x000fe200078e00ff */
[----:B------:R-:W-:-:S03]  /*8890*/  SHF.R.U32.HI R6, RZ, 0x8, R6 ;  /* 0x00000008ff067819 */ /* 0x000fc60000011606 */
[----:B------:R-:W-:Y:S01]  /*88a0*/  FFMA.FTZ R7, R138, UR32, -R14 ;  /* 0x000000208a077c23 */ /* 0x000fe2000801080e */
[----:B------:R1:W2:Y:S01]  /*88b0*/  MUFU.EX2 R34, R4 ;  /* 0x0000000400227308 */ /* 0x0002a20000000800 */
[----:B------:R-:W-:Y:S01]  /*88c0*/  PRMT R19, R9, 0x5410, R6 ;  /* 0x0000541009137816 */ /* 0x000fe20000000006 */
[----:B------:R-:W-:Y:S01]  /*88d0*/  FFMA.FTZ R6, R184, UR32, -R14 ;  /* 0x00000020b8067c23 */ /* 0x000fe2000801080e */
[----:B------:R-:W-:-:S05]  /*88e0*/  LOP3.LUT R9, R5, 0xff, RZ, 0xc0, !PT ;  /* 0x000000ff05097812 */ /* 0x000fca00078ec0ff */
[----:B------:R3:W-:Y:S08]  /*88f0*/  MUFU.EX2 R26, R7 ;  /* 0x00000007001a7308 */ /* 0x0007f00000000800 */
[----:B------:R4:W5:Y:S01]  /*8900*/  MUFU.EX2 R33, R6 ;  /* 0x0000000600217308 */ /* 0x0009620000000800 */
[----:B-1----:R-:W-:Y:S02]  /*8910*/  SHF.R.U32.HI R4, RZ, 0x10, R2 ;  /* 0x00000010ff047819 */ /* 0x002fe40000011602 */
[----:B------:R-:W-:-:S02]  /*8920*/  LOP3.LUT R2, R133, UR10, R16, 0x96, !PT ;  /* 0x0000000a85027c12 */ /* 0x000fc4000f8e9610 */
[----:B------:R-:W-:Y:S02]  /*8930*/  LOP3.LUT R4, R4, 0xff, RZ, 0xc0, !PT ;  /* 0x000000ff04047812 */ /* 0x000fe400078ec0ff */
[----:B--2---:R-:W-:Y:S01]  /*8940*/  MOV R138, R34 ;  /* 0x00000022008a7202 */ /* 0x004fe20000000f00 */
[----:B------:R-:W-:Y:S01]  /*8950*/  IMAD.WIDE.U32 R2, R2, -0x326172a9, RZ ;  /* 0xcd9e8d5702027825 */ /* 0x000fe200078e00ff */
[----:B------:R-:W-:Y:S02]  /*8960*/  PRMT R23, R4, 0x5410, R8 ;  /* 0x0000541004177816 */ /* 0x000fe40000000008 */
[----:B---3--:R-:W-:Y:S02]  /*8970*/  FSEL R7, R239, RZ, P1 ;  /* 0x000000ffef077208 */ /* 0x008fe40000800000 */
[----:B------:R-:W-:Y:S02]  /*8980*/  LOP3.LUT R4, R3, UR21, R30, 0x96, !PT ;  /* 0x0000001503047c12 */ /* 0x000fe4000f8e961e */
[C---:B------:R-:W-:Y:S01]  /*8990*/  LOP3.LUT R11, R2.reuse, 0xffff, RZ, 0xc0, !PT ;  /* 0x0000ffff020b7812 */ /* 0x040fe200078ec0ff */
[----:B------:R-:W-:Y:S01]  /*89a0*/  FFMA.FTZ R3, R139, UR32, -R14 ;  /* 0x000000208b037c23 */ /* 0x000fe2000801080e */
[----:B------:R-:W-:Y:S01]  /*89b0*/  LOP3.LUT R17, R2, 0xff, RZ, 0xc0, !PT ;  /* 0x000000ff02117812 */ /* 0x000fe200078ec0ff */
[----:B------:R-:W-:Y:S01]  /*89c0*/  FADD.FTZ R18, R136, -R7 ;  /* 0x8000000788127221 */ /* 0x000fe20000010000 */
[--C-:B------:R-:W-:Y:S01]  /*89d0*/  SHF.R.U32.HI R16, RZ, 0x10, R2.reuse ;  /* 0x00000010ff107819 */ /* 0x100fe20000011602 */
[----:B------:R1:W-:Y:S01]  /*89e0*/  MUFU.EX2 R21, R3 ;  /* 0x0000000300157308 */ /* 0x0003e20000000800 */
[----:B------:R-:W-:Y:S01]  /*89f0*/  SHF.R.U32.HI R15, RZ, 0x18, R2 ;  /* 0x00000018ff0f7819 */ /* 0x000fe20000011602 */
[----:B----4-:R-:W-:Y:S01]  /*8a00*/  FFMA.FTZ R6, R176, UR32, -R14 ;  /* 0x00000020b0067c23 */ /* 0x010fe2000801080e */
[----:B------:R-:W-:Y:S01]  /*8a10*/  FSETP.NEU.FTZ.AND P1, PT, R236, -INF , PT ;  /* 0xff800000ec00780b */ /* 0x000fe20003f3d000 */
[----:B------:R-:W-:Y:S01]  /*8a20*/  FMUL.FTZ R18, R18, UR32 ;  /* 0x0000002012127c20 */ /* 0x000fe20008410000 */
[----:B------:R-:W-:Y:S01]  /*8a30*/  LOP3.LUT R2, R5, 0xffff, RZ, 0xc0, !PT ;  /* 0x0000ffff05027812 */ /* 0x000fe200078ec0ff */
[----:B-----5:R-:W-:Y:S01]  /*8a40*/  IMAD.MOV.U32 R139, RZ, RZ, R33 ;  /* 0x000000ffff8b7224 */ /* 0x020fe200078e0021 */
[----:B------:R-:W-:-:S02]  /*8a50*/  FSEL R13, R13, RZ, P1 ;  /* 0x000000ff0d0d7208 */ /* 0x000fc40000800000 */
[----:B------:R-:W-:Y:S01]  /*8a60*/  SHF.R.U32.HI R2, RZ, 0x8, R2 ;  /* 0x00000008ff027819 */ /* 0x000fe20000011602 */
[----:B------:R-:W2:Y:S01]  /*8a70*/  MUFU.EX2 R18, R18 ;  /* 0x0000001200127308 */ /* 0x000ea20000000800 */
[--C-:B------:R-:W-:Y:S02]  /*8a80*/  SHF.R.U32.HI R8, RZ, 0x18, R5.reuse ;  /* 0x00000018ff087819 */ /* 0x100fe40000011605 */
[----:B------:R-:W-:Y:S02]  /*8a90*/  PRMT R10, R9, 0x5410, R2 ;  /* 0x00005410090a7816 */ /* 0x000fe40000000002 */
[----:B------:R-:W-:Y:S02]  /*8aa0*/  LOP3.LUT R2, R4, 0xffff, RZ, 0xc0, !PT ;  /* 0x0000ffff04027812 */ /* 0x000fe400078ec0ff */
[----:B-1----:R-:W-:Y:S02]  /*8ab0*/  SHF.R.U32.HI R3, RZ, 0x10, R5 ;  /* 0x00000010ff037819 */ /* 0x002fe40000011605 */
[----:B------:R-:W-:-:S02]  /*8ac0*/  FSEL R7, R238, RZ, P5 ;  /* 0x000000ffee077208 */ /* 0x000fc40002800000 */
[----:B------:R-:W-:Y:S01]  /*8ad0*/  LOP3.LUT R5, R3, 0xff, RZ, 0xc0, !PT ;  /* 0x000000ff03057812 */ /* 0x000fe200078ec0ff */
[----:B------:R-:W-:Y:S01]  /*8ae0*/  FFMA.FTZ R3, R185, UR32, -R13 ;  /* 0x00000020b9037c23 */ /* 0x000fe2000801080d */
[----:B------:R-:W-:Y:S01]  /*8af0*/  MOV R136, R198 ;  /* 0x000000c600887202 */ /* 0x000fe20000000f00 */
[----:B------:R-:W-:Y:S01]  /*8b00*/  FADD.FTZ R22, R135, -R7 ;  /* 0x8000000787167221 */ /* 0x000fe20000010000 */
[----:B------:R-:W-:Y:S01]  /*8b10*/  PRMT R9, R5, 0x5410, R8 ;  /* 0x0000541005097816 */ /* 0x000fe20000000008 */
[----:B------:R1:W-:Y:S01]  /*8b20*/  MUFU.EX2 R251, R3 ;  /* 0x0000000300fb7308 */ /* 0x0003e20000000800 */
[----:B------:R-:W-:Y:S01]  /*8b30*/  FSEL R8, R237, RZ, P4 ;  /* 0x000000ffed087208 */ /* 0x000fe20002000000 */
[----:B------:R-:W-:Y:S01]  /*8b40*/  FFMA.FTZ R7, R177, UR32, -R13 ;  /* 0x00000020b1077c23 */ /* 0x000fe2000801080d */
[----:B------:R-:W-:Y:S01]  /*8b50*/  LOP3.LUT R5, R16, 0xff, RZ, 0xc0, !PT ;  /* 0x000000ff10057812 */ /* 0x000fe200078ec0ff */
[----:B--2---:R-:W-:Y:S01]  /*8b60*/  FMUL.FTZ R148, R148, R18 ;  /* 0x0000001294947220 */ /* 0x004fe20000410000 */
[----:B------:R-:W-:Y:S01]  /*8b70*/  MOV R176, R32 ;  /* 0x0000002000b07202 */ /* 0x000fe20000000f00 */
[----:B------:R-:W-:Y:S01]  /*8b80*/  FADD.FTZ R20, R134, -R8 ;  /* 0x8000000886147221 */ /* 0x000fe20000010000 */
[----:B------:R-:W-:Y:S01]  /*8b90*/  MOV R134, R21 ;  /* 0x0000001500867202 */ /* 0x000fe20000000f00 */
[----:B------:R2:W-:Y:S01]  /*8ba0*/  MUFU.EX2 R198, R6 ;  /* 0x0000000600c67308 */ /* 0x0005e20000000800 */
[----:B------:R-:W-:Y:S01]  /*8bb0*/  PRMT R15, R5, 0x5410, R15 ;  /* 0x00005410050f7816 */ /* 0x000fe2000000000f */
[----:B------:R-:W-:Y:S01]  /*8bc0*/  FMUL.FTZ R20, R20, UR32 ;  /* 0x0000002014147c20 */ /* 0x000fe20008410000 */
[----:B------:R-:W-:Y:S01]  /*8bd0*/  PRMT R32, R249, 0x7054, R249 ;  /* 0x00007054f9207816 */ /* 0x000fe200000000f9 */
[-C--:B------:R-:W-:Y:S01]  /*8be0*/  FMUL.FTZ R149, R149, R18.reuse ;  /* 0x0000001295957220 */ /* 0x080fe20000410000 */
[----:B------:R-:W-:Y:S01]  /*8bf0*/  SHF.R.U32.HI R5, RZ, 0x18, R4 ;  /* 0x00000018ff057819 */ /* 0x000fe20000011604 */
[----:B------:R-:W-:Y:S01]  /*8c00*/  FMUL.FTZ R152, R152, R18 ;  /* 0x0000001298987220 */ /* 0x000fe20000410000 */
[----:B------:R-:W-:Y:S01]  /*8c10*/  MOV R135, R186 ;  /* 0x000000ba00877202 */ /* 0x000fe20000000f00 */
[----:B------:R3:W-:Y:S01]  /*8c20*/  MUFU.EX2 R250, R7 ;  /* 0x0000000700fa7308 */ /* 0x0007e20000000800 */
[----:B-1----:R-:W-:Y:S01]  /*8c30*/  SHF.R.U32.HI R3, RZ, 0x8, R2 ;  /* 0x00000008ff037819 */ /* 0x002fe20000011602 */
[-C--:B------:R-:W-:Y:S01]  /*8c40*/  FMUL.FTZ R153, R153, R18.reuse ;  /* 0x0000001299997220 */ /* 0x080fe20000410000 */
[----:B------:R-:W-:Y:S01]  /*8c50*/  LOP3.LUT R2, R4, 0xff, RZ, 0xc0, !PT ;  /* 0x000000ff04027812 */ /* 0x000fe200078ec0ff */
[-C--:B------:R-:W-:Y:S01]  /*8c60*/  FMUL.FTZ R160, R160, R18.reuse ;  /* 0x00000012a0a07220 */ /* 0x080fe20000410000 */
[-C--:B------:R-:W-:Y:S01]  /*8c70*/  FMUL.FTZ R161, R161, R18.reuse ;  /* 0x00000012a1a17220 */ /* 0x080fe20000410000 */
[-C--:B------:R-:W-:Y:S01]  /*8c80*/  FMUL.FTZ R168, R168, R18.reuse ;  /* 0x00000012a8a87220 */ /* 0x080fe20000410000 */
[----:B------:R-:W-:Y:S01]  /*8c90*/  PRMT R21, R2, 0x5410, R3 ;  /* 0x0000541002157816 */ /* 0x000fe20000000003 */
[----:B------:R-:W-:Y:S01]  /*8ca0*/  FFMA.FTZ R3, R179, UR32, -R13 ;  /* 0x00000020b3037c23 */ /* 0x000fe2000801080d */
[----:B--2---:R-:W-:Y:S01]  /*8cb0*/  SHF.R.U32.HI R6, RZ, 0x8, R11 ;  /* 0x00000008ff067819 */ /* 0x004fe2000001160b */
[----:B------:R-:W-:Y:S01]  /*8cc0*/  FMUL.FTZ R169, R169, R18 ;  /* 0x00000012a9a97220 */ /* 0x000fe20000410000 */
[----:B------:R-:W-:Y:S01]  /*8cd0*/  SHF.R.U32.HI R2, RZ, 0x10, R4 ;  /* 0x00000010ff027819 */ /* 0x000fe20000011604 */
[----:B------:R-:W-:Y:S01]  /*8ce0*/  FFMA.FTZ R4, R178, UR32, -R13 ;  /* 0x00000020b2047c23 */ /* 0x000fe2000801080d */
[----:B------:R-:W-:Y:S01]  /*8cf0*/  PRMT R16, R17, 0x5410, R6 ;  /* 0x0000541011107816 */ /* 0x000fe20000000006 */
[----:B------:R1:W-:Y:S01]  /*8d00*/  MUFU.EX2 R249, R3 ;  /* 0x0000000300f97308 */ /* 0x0003e20000000800 */
[--C-:B------:R-:W-:Y:S01]  /*8d10*/  HSET2.LE.AND R6, R19, R32.reuse, PT ;  /* 0x0000002013067233 */ /* 0x100fe20003803000 */
[----:B------:R-:W-:Y:S01]  /*8d20*/  FMUL.FTZ R17, R22, UR32 ;  /* 0x0000002016117c20 */ /* 0x000fe20008410000 */
[----:B---3--:R-:W-:Y:S01]  /*8d30*/  FSEL R7, R236, RZ, P1 ;  /* 0x000000ffec077208 */ /* 0x008fe20000800000 */
[----:B------:R-:W-:Y:S01]  /*8d40*/  IMAD.MOV.U32 R186, RZ, RZ, R244 ;  /* 0x000000ffffba7224 */ /* 0x000fe200078e00f4 */
[----:B------:R-:W-:Y:S01]  /*8d50*/  MOV R178, R26 ;  /* 0x0000001a00b27202 */ /* 0x000fe20000000f00 */
[-C--:B------:R-:W-:Y:S01]  /*8d60*/  FMUL.FTZ R36, R36, R18.reuse ;  /* 0x0000001224247220 */ /* 0x080fe20000410000 */
[----:B------:R-:W-:Y:S01]  /*8d70*/  MOV R33, R245 ;  /* 0x000000f500217202 */ /* 0x000fe20000000f00 */
[----:B------:R2:W-:Y:S01]  /*8d80*/  MUFU.EX2 R248, R4 ;  /* 0x0000000400f87308 */ /* 0x0005e20000000800 */
[----:B------:R-:W-:Y:S01]  /*8d90*/  FADD.FTZ R11, R137, -R7 ;  /* 0x80000007890b7221 */ /* 0x000fe20000010000 */
[--C-:B------:R-:W-:Y:S01]  /*8da0*/  HSET2.LE.AND R7, R23, R32.reuse, PT ;  /* 0x0000002017077233 */ /* 0x100fe20003803000 */
[-C--:B------:R-:W-:Y:S01]  /*8db0*/  FMUL.FTZ R37, R37, R18.reuse ;  /* 0x0000001225257220 */ /* 0x080fe20000410000 */
[----:B------:R-:W-:Y:S01]  /*8dc0*/  MOV R137, R27 ;  /* 0x0000001b00897202 */ /* 0x000fe20000000f00 */
[-C--:B------:R-:W-:Y:S01]  /*8dd0*/  FMUL.FTZ R48, R48, R18.reuse ;  /* 0x0000001230307220 */ /* 0x080fe20000410000 */
[----:B------:R-:W3:Y:S01]  /*8de0*/  LDSM.16.MT88.4 R24, [R209+0xa000] ;  /* 0x00a00000d118783b */ /* 0x000ee20000004200 */
[----:B------:R-:W-:Y:S01]  /*8df0*/  MOV R34, R247 ;  /* 0x000000f700227202 */ /* 0x000fe20000000f00 */
[----:B------:R-:W4:Y:S01]  /*8e00*/  MUFU.EX2 R17, R17 ;  /* 0x0000001100117308 */ /* 0x000f220000000800 */
[----:B-1----:R-:W-:Y:S01]  /*8e10*/  LOP3.LUT R3, R2, 0xff, RZ, 0xc0, !PT ;  /* 0x000000ff02037812 */ /* 0x002fe200078ec0ff */
[----:B------:R-:W-:Y:S01]  /*8e20*/  FMUL.FTZ R49, R49, R18 ;  /* 0x0000001231317220 */ /* 0x000fe20000410000 */
[----:B------:R-:W-:Y:S01]  /*8e30*/  F2FP.F16.F32.PACK_AB R2, R135, R136 ;  /* 0x000000888702723e */ /* 0x000fe200000000ff */
[-C--:B------:R-:W-:Y:S01]  /*8e40*/  FMUL.FTZ R52, R52, R18.reuse ;  /* 0x0000001234347220 */ /* 0x080fe20000410000 */
[----:B------:R-:W-:Y:S01]  /*8e50*/  PRMT R19, R3, 0x5410, R5 ;  /* 0x0000541003137816 */ /* 0x000fe20000000005 */
[----:B------:R-:W-:Y:S01]  /*8e60*/  FMUL.FTZ R53, R53, R18 ;  /* 0x0000001235357220 */ /* 0x000fe20000410000 */
[----:B------:R-:W-:Y:S01]  /*8e70*/  LOP3.LUT R6, R6, R2, RZ, 0xc0, !PT ;  /* 0x0000000206067212 */ /* 0x000fe200078ec0ff */
[-C--:B------:R-:W-:Y:S01]  /*8e80*/  FMUL.FTZ R64, R64, R18.reuse ;  /* 0x0000001240407220 */ /* 0x080fe20000410000 */
[--C-:B--2---:R-:W-:Y:S01]  /*8e90*/  HSET2.LE.AND R4, R10, R32.reuse, PT ;  /* 0x000000200a047233 */ /* 0x104fe20003803000 */
[----:B------:R-:W-:Y:S01]  /*8ea0*/  FMUL.FTZ R65, R65, R18 ;  /* 0x0000001241417220 */ /* 0x000fe20000410000 */
[----:B------:R-:W-:Y:S01]  /*8eb0*/  F2FP.F16.F32.PACK_AB R2, R199, R138 ;  /* 0x0000008ac702723e */ /* 0x000fe200000000ff */
[-C--:B------:R-:W-:Y:S01]  /*8ec0*/  FMUL.FTZ R68, R68, R18.reuse ;  /* 0x0000001244447220 */ /* 0x080fe20000410000 */
[----:B------:R-:W-:Y:S01]  /*8ed0*/  F2FP.F16.F32.PACK_AB R3, R176, R187 ;  /* 0x000000bbb003723e */ /* 0x000fe200000000ff */
[----:B------:R-:W-:Y:S01]  /*8ee0*/  FMUL.FTZ R69, R69, R18 ;  /* 0x0000001245457220 */ /* 0x000fe20000410000 */
[----:B------:R-:W-:Y:S01]  /*8ef0*/  LOP3.LUT R7, R7, R2, RZ, 0xc0, !PT ;  /* 0x0000000207077212 */ /* 0x000fe200078ec0ff */
[----:B------:R-:W-:Y:S01]  /*8f00*/  FMUL.FTZ R80, R80, R18 ;  /* 0x0000001250507220 */ /* 0x000fe20000410000 */
[----:B------:R-:W-:Y:S01]  /*8f10*/  LOP3.LUT R4, R4, R3, RZ, 0xc0, !PT ;  /* 0x0000000304047212 */ /* 0x000fe200078ec0ff */
[-C--:B----4-:R-:W-:Y:S01]  /*8f20*/  FMUL.FTZ R150, R150, R17.reuse ;  /* 0x0000001196967220 */ /* 0x090fe20000410000 */
[--C-:B------:R-:W-:Y:S01]  /*8f30*/  HSET2.LE.AND R2, R16, R32.reuse, PT ;  /* 0x0000002010027233 */ /* 0x100fe20003803000 */
[-C--:B------:R-:W-:Y:S01]  /*8f40*/  FMUL.FTZ R151, R151, R17.reuse ;  /* 0x0000001197977220 */ /* 0x080fe20000410000 */
[----:B------:R-:W-:Y:S01]  /*8f50*/  F2FP.F16.F32.PACK_AB R3, R198, R134 ;  /* 0x00000086c603723e */ /* 0x000fe200000000ff */
[----:B------:R1:W2:Y:S01]  /*8f60*/  MUFU.EX2 R16, R20 ;  /* 0x0000001400107308 */ /* 0x0002a20000000800 */
[--C-:B------:R-:W-:Y:S01]  /*8f70*/  HSET2.LE.AND R5, R9, R32.reuse, PT ;  /* 0x0000002009057233 */ /* 0x100fe20003803000 */
[----:B------:R-:W-:Y:S01]  /*8f80*/  FMUL.FTZ R154, R154, R17 ;  /* 0x000000119a9a7220 */ /* 0x000fe20000410000 */
[----:B------:R-:W-:Y:S01]  /*8f90*/  F2FP.F16.F32.PACK_AB R8, R137, R35 ;  /* 0x000000238908723e */ /* 0x000fe200000000ff */
[----:B------:R-:W-:Y:S01]  /*8fa0*/  FMUL.FTZ R155, R155, R17 ;  /* 0x000000119b9b7220 */ /* 0x000fe20000410000 */
[----:B------:R-:W-:Y:S01]  /*8fb0*/  LOP3.LUT R10, R2, R3, RZ, 0xc0, !PT ;  /* 0x00000003020a7212 */ /* 0x000fe200078ec0ff */
[-C--:B------:R-:W-:Y:S01]  /*8fc0*/  FMUL.FTZ R162, R162, R17.reuse ;  /* 0x00000011a2a27220 */ /* 0x080fe20000410000 */
[--C-:B------:R-:W-:Y:S01]  /*8fd0*/  HSET2.LE.AND R2, R15, R32.reuse, PT ;  /* 0x000000200f027233 */ /* 0x100fe20003803000 */
[----:B------:R-:W-:Y:S01]  /*8fe0*/  FMUL.FTZ R163, R163, R17 ;  /* 0x00000011a3a37220 */ /* 0x000fe20000410000 */
[----:B------:R-:W-:Y:S01]  /*8ff0*/  F2FP.F16.F32.PACK_AB R3, R248, R249 ;  /* 0x000000f9f803723e */ /* 0x000fe200000000ff */
[----:B------:R-:W-:Y:S01]  /*9000*/  FMUL.FTZ R170, R170, R17 ;  /* 0x00000011aaaa7220 */ /* 0x000fe20000410000 */
[----:B------:R-:W-:Y:S01]  /*9010*/  LOP3.LUT R5, R5, R8, RZ, 0xc0, !PT ;  /* 0x0000000805057212 */ /* 0x000fe200078ec0ff */
[----:B------:R-:W-:Y:S01]  /*9020*/  FMUL.FTZ R8, R11, UR32 ;  /* 0x000000200b087c20 */ /* 0x000fe20008410000 */
[----:B------:R-:W-:Y:S01]  /*9030*/  LOP3.LUT R11, R2, R3, RZ, 0xc0, !PT ;  /* 0x00000003020b7212 */ /* 0x000fe200078ec0ff */
[-C--:B------:R-:W-:Y:S01]  /*9040*/  FMUL.FTZ R171, R171, R17.reuse ;  /* 0x00000011abab7220 */ /* 0x080fe20000410000 */
[--C-:B------:R-:W-:Y:S01]  /*9050*/  HSET2.LE.AND R2, R21, R32.reuse, PT ;  /* 0x0000002015027233 */ /* 0x100fe20003803000 */
[----:B------:R-:W4:Y:S01]  /*9060*/  MUFU.EX2 R15, R8 ;  /* 0x00000008000f7308 */ /* 0x000f220000000800 */
[----:B-1----:R-:W1:Y:S01]  /*9070*/  LDSM.16.MT88.4 R20, [R211+0xa000] ;  /* 0x00a00000d314783b */ /* 0x002e620000004200 */
[----:B------:R-:W-:Y:S01]  /*9080*/  F2FP.F16.F32.PACK_AB R3, R139, R178 ;  /* 0x000000b28b03723e */ /* 0x000fe200000000ff */
        /* <DEDUP_REMOVED lines=8> */
[C---:B---3--:R-:W-:Y:S01]  /*9110*/  HMMA.16816.F32 R148, R4.reuse, R24, R148 ;  /* 0x000000180494723c */ /* 0x048fe20000001894 */
[-C--:B------:R-:W-:Y:S01]  /*9120*/  FMUL.FTZ R38, R38, R17.reuse ;  /* 0x0000001126267220 */ /* 0x080fe20000410000 */
[-C--:B------:R-:W-:Y:S01]  /*9130*/  FMUL.FTZ R39, R39, R17.reuse ;  /* 0x0000001127277220 */ /* 0x080fe20000410000 */
[-C--:B------:R-:W-:Y:S01]  /*9140*/  FMUL.FTZ R50, R50, R17.reuse ;  /* 0x0000001132327220 */ /* 0x080fe20000410000 */
[----:B------:R-:W-:Y:S01]  /*9150*/  FMUL.FTZ R51, R51, R17 ;  /* 0x0000001133337220 */ /* 0x000fe20000410000 */
[----:B------:R-:W-:Y:S01]  /*9160*/  MOV R177, R33 ;  /* 0x0000002100b17202 */ /* 0x000fe20000000f00 */
[----:B----4-:R-:W-:Y:S01]  /*9170*/  FMUL.FTZ R146, R146, R15 ;  /* 0x0000000f92927220 */ /* 0x010fe20000410000 */
[----:B------:R-:W-:Y:S01]  /*9180*/  LOP3.LUT R8, R2, R3, RZ, 0xc0, !PT ;  /* 0x0000000302087212 */ /* 0x000fe200078ec0ff */
[-C--:B------:R-:W-:Y:S01]  /*9190*/  FMUL.FTZ R147, R147, R15.reuse ;  /* 0x0000000f93937220 */ /* 0x080fe20000410000 */
[----:B------:R-:W-:Y:S01]  /*91a0*/  HSET2.LE.AND R3, R19, R32, PT ;  /* 0x0000002013037233 */ /* 0x000fe20003803000 */
[-C--:B------:R-:W-:Y:S01]  /*91b0*/  FMUL.FTZ R158, R158, R15.reuse ;  /* 0x0000000f9e9e7220 */ /* 0x080fe20000410000 */
[----:B------:R-:W-:Y:S01]  /*91c0*/  LOP3.LUT R19, R31, UR11, R28, 0x96, !PT ;  /* 0x0000000b1f137c12 */ /* 0x000fe2000f8e961c */
[----:B------:R-:W-:Y:S01]  /*91d0*/  FMUL.FTZ R159, R159, R15 ;  /* 0x0000000f9f9f7220 */ /* 0x000fe20000410000 */
[----:B------:R-:W2:Y:S01]  /*91e0*/  LDSM.16.MT88.4 R28, [R214+0xa000] ;  /* 0x00a00000d61c783b */ /* 0x000ea20000004200 */
[----:B------:R-:W-:Y:S01]  /*91f0*/  F2FP.F16.F32.PACK_AB R2, R250, R251 ;  /* 0x000000fbfa02723e */ /* 0x000fe200000000ff */
[-C--:B------:R-:W-:Y:S01]  /*9200*/  FMUL.FTZ R166, R166, R15.reuse ;  /* 0x0000000fa6a67220 */ /* 0x080fe20000410000 */
[-C--:B------:R-:W-:Y:S01]  /*9210*/  FMUL.FTZ R167, R167, R15.reuse ;  /* 0x0000000fa7a77220 */ /* 0x080fe20000410000 */
[-C--:B------:R-:W-:Y:S01]  /*9220*/  FMUL.FTZ R174, R174, R15.reuse ;  /* 0x0000000faeae7220 */ /* 0x080fe20000410000 */
[----:B------:R-:W-:Y:S01]  /*9230*/  LOP3.LUT R9, R3, R2, RZ, 0xc0, !PT ;  /* 0x0000000203097212 */ /* 0x000fe200078ec0ff */
[-C--:B------:R-:W-:Y:S01]  /*9240*/  FMUL.FTZ R175, R175, R15.reuse ;  /* 0x0000000fafaf7220 */ /* 0x080fe20000410000 */
[----:B------:R-:W-:Y:S01]  /*9250*/  MOV R32, R246 ;  /* 0x000000f600207202 */ /* 0x000fe20000000f00 */
[----:B------:R-:W-:Y:S01]  /*9260*/  HMMA.16816.F32 R152, R4, R26, R152 ;  /* 0x0000001a0498723c */ /* 0x000fe20000001898 */
[-C--:B------:R-:W-:Y:S01]  /*9270*/  FMUL.FTZ R44, R44, R16.reuse ;  /* 0x000000102c2c7220 */ /* 0x080fe20000410000 */
[----:B------:R-:W-:Y:S01]  /*9280*/  FMUL.FTZ R45, R45, R16 ;  /* 0x000000102d2d7220 */ /* 0x000fe20000410000 */
[----:B------:R-:W-:Y:S01]  /*9290*/  FMUL.FTZ R46, R46, R15 ;  /* 0x0000000f2e2e7220 */ /* 0x000fe20000410000 */
[----:B------:R-:W-:-:S02]  /*92a0*/  IMAD.MOV.U32 R179, RZ, RZ, R32 ;  /* 0x000000ffffb37224 */ /* 0x000fc400078e0020 */
        /* <DEDUP_REMOVED lines=8> */
[----:B------:R-:W3:Y:S01]  /*9330*/  LDSM.16.MT88.4 R24, [R213+0xa000] ;  /* 0x00a00000d518783b */ /* 0x000ee20000004200 */
[----:B------:R-:W-:Y:S01]  /*9340*/  FMUL.FTZ R77, R77, R16 ;  /* 0x000000104d4d7220 */ /* 0x000fe20000410000 */
[-C--:B------:R-:W-:Y:S01]  /*9350*/  FMUL.FTZ R78, R78, R15.reuse ;  /* 0x0000000f4e4e7220 */ /* 0x080fe20000410000 */
[----:B------:R-:W-:Y:S01]  /*9360*/  FMUL.FTZ R79, R79, R15 ;  /* 0x0000000f4f4f7220 */ /* 0x000fe20000410000 */
[--C-:B------:R-:W-:Y:S01]  /*9370*/  FFMA.FTZ R2, R192, UR32, -R0.reuse ;  /* 0x00000020c0027c23 */ /* 0x100fe20008010800 */
[-C--:B-1----:R-:W-:Y:S01]  /*9380*/  HMMA.16816.F32 R160, R4, R20.reuse, R160 ;  /* 0x0000001404a0723c */ /* 0x082fe200000018a0 */
[-C--:B------:R-:W-:Y:S01]  /*9390*/  FMUL.FTZ R81, R81, R18.reuse ;  /* 0x0000001251517220 */ /* 0x080fe20000410000 */
[-C--:B------:R-:W-:Y:S01]  /*93a0*/  FMUL.FTZ R84, R84, R18.reuse ;  /* 0x0000001254547220 */ /* 0x080fe20000410000 */
[----:B------:R1:W-:Y:S01]  /*93b0*/  MUFU.EX2 R192, R2 ;  /* 0x0000000200c07308 */ /* 0x0003e20000000800 */
[-C--:B------:R-:W-:Y:S01]  /*93c0*/  FMUL.FTZ R85, R85, R18.reuse ;  /* 0x0000001255557220 */ /* 0x080fe20000410000 */
[-C--:B------:R-:W-:Y:S01]  /*93d0*/  FMUL.FTZ R54, R54, R17.reuse ;  /* 0x0000001136367220 */ /* 0x080fe20000410000 */
[----:B------:R-:W-:Y:S01]  /*93e0*/  HMMA.16816.F32 R240, R8, R20, R164 ;  /* 0x0000001408f0723c */ /* 0x000fe200000018a4 */
[-C--:B------:R-:W-:Y:S01]  /*93f0*/  FMUL.FTZ R55, R55, R17.reuse ;  /* 0x0000001137377220 */ /* 0x080fe20000410000 */
[-C--:B------:R-:W-:Y:S01]  /*9400*/  FMUL.FTZ R96, R96, R18.reuse ;  /* 0x0000001260607220 */ /* 0x080fe20000410000 */
[-C--:B------:R-:W-:Y:S01]  /*9410*/  FMUL.FTZ R66, R66, R17.reuse ;  /* 0x0000001142427220 */ /* 0x080fe20000410000 */
[-C--:B------:R-:W-:Y:S01]  /*9420*/  FMUL.FTZ R67, R67, R17.reuse ;  /* 0x0000001143437220 */ /* 0x080fe20000410000 */
[-C--:B------:R-:W-:Y:S01]  /*9430*/  FMUL.FTZ R70, R70, R17.reuse ;  /* 0x0000001146467220 */ /* 0x080fe20000410000 */
[-C--:B------:R-:W-:Y:S01]  /*9440*/  HMMA.16816.F32 R168, R4, R22.reuse, R168 ;  /* 0x0000001604a8723c */ /* 0x080fe200000018a8 */
[-C--:B------:R-:W-:Y:S01]  /*9450*/  FMUL.FTZ R71, R71, R17.reuse ;  /* 0x0000001147477220 */ /* 0x080fe20000410000 */
[-C--:B------:R-:W-:Y:S01]  /*9460*/  FMUL.FTZ R82, R82, R17.reuse ;  /* 0x0000001152527220 */ /* 0x080fe20000410000 */
[-C--:B------:R-:W-:Y:S01]  /*9470*/  FMUL.FTZ R83, R83, R17.reuse ;  /* 0x0000001153537220 */ /* 0x080fe20000410000 */
[-C--:B------:R-:W-:Y:S01]  /*9480*/  FMUL.FTZ R97, R97, R18.reuse ;  /* 0x0000001261617220 */ /* 0x080fe20000410000 */
[-C--:B------:R-:W-:Y:S01]  /*9490*/  FMUL.FTZ R100, R100, R18.reuse ;  /* 0x0000001264647220 */ /* 0x080fe20000410000 */
[----:B------:R-:W-:Y:S01]  /*94a0*/  HMMA.16816.F32 R232, R8, R22, R172 ;  /* 0x0000001608e8723c */ /* 0x000fe200000018ac */
[----:B------:R-:W4:Y:S01]  /*94b0*/  LDSM.16.MT88.4 R20, [R209+0xb000] ;  /* 0x00b00000d114783b */ /* 0x000f220000004200 */
[----:B-1----:R-:W-:Y:S01]  /*94c0*/  FFMA.FTZ R2, R183, UR32, -R0 ;  /* 0x00000020b7027c23 */ /* 0x002fe20008010800 */
[----:B------:R-:W-:Y:S01]  /*94d0*/  FMUL.FTZ R101, R101, R18 ;  /* 0x0000001265657220 */ /* 0x000fe20000410000 */
[-C--:B------:R-:W-:Y:S01]  /*94e0*/  FMUL.FTZ R86, R86, R17.reuse ;  /* 0x0000001156567220 */ /* 0x080fe20000410000 */
[----:B------:R-:W-:Y:S01]  /*94f0*/  FMUL.FTZ R87, R87, R17 ;  /* 0x0000001157577220 */ /* 0x000fe20000410000 */
[C---:B--2---:R-:W-:Y:S01]  /*9500*/  HMMA.16816.F32 R204, R4.reuse, R28, R36 ;  /* 0x0000001c04cc723c */ /* 0x044fe20000001824 */
[----:B------:R-:W-:Y:S01]  /*9510*/  MOV R173, R35 ;  /* 0x0000002300ad7202 */ /* 0x000fe20000000f00 */
[----:B------:R-:W-:Y:S01]  /*9520*/  LDSM.16.MT88.4 R36, [R214+0xb000] ;  /* 0x00b00000d624783b */ /* 0x000fe20000004200 */
[----:B------:R-:W-:Y:S01]  /*9530*/  MOV R172, R34 ;  /* 0x0000002200ac7202 */ /* 0x000fe20000000f00 */
[----:B------:R-:W-:Y:S01]  /*9540*/  FMUL.FTZ R112, R112, R18 ;  /* 0x0000001270707220 */ /* 0x000fe20000410000 */
[----:B------:R-:W-:Y:S01]  /*9550*/  MOV R175, R187 ;  /* 0x000000bb00af7202 */ /* 0x000fe20000000f00 */
[-C--:B------:R-:W-:Y:S01]  /*9560*/  HMMA.16816.F32 R200, R4, R30.reuse, R48 ;  /* 0x0000001e04c8723c */ /* 0x080fe20000001830 */
[----:B------:R-:W1:Y:S01]  /*9570*/  LDSM.16.MT88.4 R32, [R211+0xb000] ;  /* 0x00b00000d320783b */ /* 0x000e620000004200 */
[----:B------:R-:W-:Y:S01]  /*9580*/  MOV R174, R186 ;  /* 0x000000ba00ae7202 */ /* 0x000fe20000000f00 */
[-C--:B------:R-:W-:Y:S01]  /*9590*/  FMUL.FTZ R113, R113, R18.reuse ;  /* 0x0000001271717220 */ /* 0x080fe20000410000 */
[-C--:B------:R-:W-:Y:S01]  /*95a0*/  FMUL.FTZ R116, R116, R18.reuse ;  /* 0x0000001274747220 */ /* 0x080fe20000410000 */
[----:B------:R-:W2:Y:S01]  /*95b0*/  LDSM.16.MT88.4 R48, [R213+0xb000] ;  /* 0x00b00000d530783b */ /* 0x000ea20000004200 */
[C---:B------:R-:W-:Y:S01]  /*95c0*/  HMMA.16816.F32 R184, R8.reuse, R30, R44 ;  /* 0x0000001e08b8723c */ /* 0x040fe2000000182c */
[-C--:B------:R-:W-:Y:S01]  /*95d0*/  FMUL.FTZ R98, R98, R17.reuse ;  /* 0x0000001162627220 */ /* 0x080fe20000410000 */
[-C--:B------:R-:W-:Y:S01]  /*95e0*/  FMUL.FTZ R99, R99, R17.reuse ;  /* 0x0000001163637220 */ /* 0x080fe20000410000 */
[-C--:B------:R-:W-:Y:S01]  /*95f0*/  FMUL.FTZ R117, R117, R18.reuse ;  /* 0x0000001275757220 */ /* 0x080fe20000410000 */
[-C--:B------:R-:W-:Y:S01]  /*9600*/  FMUL.FTZ R128, R128, R18.reuse ;  /* 0x0000001280807220 */ /* 0x080fe20000410000 */
[----:B------:R-:W-:Y:S01]  /*9610*/  FMUL.FTZ R129, R129, R18 ;  /* 0x0000001281817220 */ /* 0x000fe20000410000 */
[-C--:B------:R-:W-:Y:S01]  /*9620*/  FMUL.FTZ R102, R102, R17.reuse ;  /* 0x0000001166667220 */ /* 0x080fe20000410000 */
[----:B------:R-:W-:Y:S01]  /*9630*/  MOV R47, R178 ;  /* 0x000000b2002f7202 */ /* 0x000fe20000000f00 */
[----:B------:R-:W-:Y:S01]  /*9640*/  FMUL.FTZ R103, R103, R17 ;  /* 0x0000001167677220 */ /* 0x000fe20000410000 */
[----:B------:R-:W-:Y:S01]  /*9650*/  MOV R46, R179 ;  /* 0x000000b3002e7202 */ /* 0x000fe20000000f00 */
[----:B------:R-:W-:Y:S01]  /*9660*/  FMUL.FTZ R114, R114, R17 ;  /* 0x0000001172727220 */ /* 0x000fe20000410000 */
[----:B------:R-:W-:Y:S01]  /*9670*/  MOV R45, R177 ;  /* 0x000000b1002d7202 */ /* 0x000fe20000000f00 */
[-C--:B------:R-:W-:Y:S01]  /*9680*/  FMUL.FTZ R115, R115, R17.reuse ;  /* 0x0000001173737220 */ /* 0x080fe20000410000 */
[----:B------:R-:W-:Y:S01]  /*9690*/  MOV R44, R176 ;  /* 0x000000b0002c7202 */ /* 0x000fe20000000f00 */
[-C--:B------:R-:W-:Y:S01]  /*96a0*/  FMUL.FTZ R118, R118, R17.reuse ;  /* 0x0000001176767220 */ /* 0x080fe20000410000 */
[C---:B---3--:R-:W-:Y:S01]  /*96b0*/  HMMA.16816.F32 R176, R8.reuse, R26, R60 ;  /* 0x0000001a08b0723c */ /* 0x048fe2000000183c */
[-C--:B------:R-:W-:Y:S01]  /*96c0*/  FMUL.FTZ R119, R119, R17.reuse ;  /* 0x0000001177777220 */ /* 0x080fe20000410000 */
        /* <DEDUP_REMOVED lines=8> */
[-C--:B------:R-:W-:Y:S01]  /*9750*/  FMUL.FTZ R59, R59, R15.reuse ;  /* 0x0000000f3b3b7220 */ /* 0x080fe20000410000 */
[----:B------:R-:W-:Y:S01]  /*9760*/  MOV R60, R138 ;  /* 0x0000008a003c7202 */ /* 0x000fe20000000f00 */
[-C--:B------:R-:W-:Y:S01]  /*9770*/  FMUL.FTZ R72, R72, R16.reuse ;  /* 0x0000001048487220 */ /* 0x080fe20000410000 */
[----:B----4-:R-:W-:Y:S01]  /*9780*/  HMMA.16816.F32 R136, R8, R22, R76 ;  /* 0x000000160888723c */ /* 0x010fe2000000184c */
[-C--:B------:R-:W-:Y:S01]  /*9790*/  FMUL.FTZ R73, R73, R16.reuse ;  /* 0x0000001049497220 */ /* 0x080fe20000410000 */
[-C--:B------:R-:W-:Y:S01]  /*97a0*/  FMUL.FTZ R74, R74, R15.reuse ;  /* 0x0000000f4a4a7220 */ /* 0x080fe20000410000 */
[----:B------:R-:W-:Y:S01]  /*97b0*/  FMUL.FTZ R75, R75, R15 ;  /* 0x0000000f4b4b7220 */ /* 0x000fe20000410000 */
[-C--:B------:R-:W-:Y:S01]  /*97c0*/  FMUL.FTZ R40, R40, R16.reuse ;  /* 0x0000001028287220 */ /* 0x080fe20000410000 */
[----:B------:R-:W-:Y:S01]  /*97d0*/  FMUL.FTZ R41, R41, R16 ;  /* 0x0000001029297220 */ /* 0x000fe20000410000 */
[C---:B------:R-:W-:Y:S01]  /*97e0*/  HMMA.16816.F32 R52, R4.reuse, R24, R52 ;  /* 0x000000180434723c */ /* 0x040fe20000001834 */
[----:B------:R-:W-:Y:S01]  /*97f0*/  IMAD.MOV.U32 R76, RZ, RZ, R198 ;  /* 0x000000ffff4c7224 */ /* 0x000fe200078e00c6 */
[----:B------:R-:W-:Y:S01]  /*9800*/  MOV R77, R199 ;  /* 0x000000c7004d7202 */ /* 0x000fe20000000f00 */
[----:B------:R3:W-:Y:S01]  /*9810*/  MUFU.EX2 R198, R2 ;  /* 0x0000000200c67308 */ /* 0x0007e20000000800 */
[----:B------:R-:W-:Y:S01]  /*9820*/  MOV R79, R134 ;  /* 0x00000086004f7202 */ /* 0x000fe20000000f00 */
[----:B------:R-:W-:Y:S01]  /*9830*/  FMUL.FTZ R42, R42, R15 ;  /* 0x0000000f2a2a7220 */ /* 0x000fe20000410000 */
[C---:B------:R-:W-:Y:S01]  /*9840*/  HMMA.16816.F32 R64, R4.reuse, R26, R64 ;  /* 0x0000001a0440723c */ /* 0x040fe20000001840 */
[----:B------:R-:W-:Y:S01]  /*9850*/  MOV R78, R135 ;  /* 0x00000087004e7202 */ /* 0x000fe20000000f00 */
[-C--:B------:R-:W-:Y:S01]  /*9860*/  FMUL.FTZ R43, R43, R15.reuse ;  /* 0x0000000f2b2b7220 */ /* 0x080fe20000410000 */
[-C--:B------:R-:W-:Y:S01]  /*9870*/  FMUL.FTZ R88, R88, R16.reuse ;  /* 0x0000001058587220 */ /* 0x080fe20000410000 */
[-C--:B------:R-:W-:Y:S01]  /*9880*/  FMUL.FTZ R89, R89, R16.reuse ;  /* 0x0000001059597220 */ /* 0x080fe20000410000 */
[-C--:B------:R-:W-:Y:S01]  /*9890*/  FMUL.FTZ R90, R90, R15.reuse ;  /* 0x0000000f5a5a7220 */ /* 0x080fe20000410000 */
[C---:B------:R-:W-:Y:S01]  /*98a0*/  HMMA.16816.F32 R68, R4.reuse, R20, R68 ;  /* 0x000000140444723c */ /* 0x040fe20000001844 */
[--C-:B------:R-:W-:Y:S01]  /*98b0*/  FFMA.FTZ R26, R194, UR32, -R13.reuse ;  /* 0x00000020c21a7c23 */ /* 0x100fe2000801080d */
[----:B------:R-:W-:Y:S01]  /*98c0*/  FFMA.FTZ R27, R191, UR32, -R13 ;  /* 0x00000020bf1b7c23 */ /* 0x000fe2000801080d */
[-C--:B------:R-:W-:Y:S01]  /*98d0*/  FMUL.FTZ R91, R91, R15.reuse ;  /* 0x0000000f5b5b7220 */ /* 0x080fe20000410000 */
[-C--:B------:R-:W-:Y:S01]  /*98e0*/  FMUL.FTZ R92, R92, R16.reuse ;  /* 0x000000105c5c7220 */ /* 0x080fe20000410000 */
[-C--:B------:R-:W-:Y:S01]  /*98f0*/  FMUL.FTZ R93, R93, R16.reuse ;  /* 0x000000105d5d7220 */ /* 0x080fe20000410000 */
[C---:B------:R-:W-:Y:S01]  /*9900*/  HMMA.16816.F32 R80, R4.reuse, R22, R80 ;  /* 0x000000160450723c */ /* 0x040fe20000001850 */
[-C--:B------:R-:W-:Y:S01]  /*9910*/  FMUL.FTZ R94, R94, R15.reuse ;  /* 0x0000000f5e5e7220 */ /* 0x080fe20000410000 */
[--C-:B---3--:R-:W-:Y:S01]  /*9920*/  FFMA.FTZ R2, R143, UR32, -R0.reuse ;  /* 0x000000208f027c23 */ /* 0x108fe20008010800 */
[----:B------:R-:W-:Y:S01]  /*9930*/  FFMA.FTZ R0, R142, UR32, -R0 ;  /* 0x000000208e007c23 */ /* 0x000fe20008010800 */
[-C--:B------:R-:W-:Y:S01]  /*9940*/  FMUL.FTZ R95, R95, R15.reuse ;  /* 0x0000000f5f5f7220 */ /* 0x080fe20000410000 */
[-C--:B------:R-:W-:Y:S01]  /*9950*/  FMUL.FTZ R104, R104, R16.reuse ;  /* 0x0000001068687220 */ /* 0x080fe20000410000 */
[----:B------:R3:W-:Y:S01]  /*9960*/  MUFU.EX2 R199, R2 ;  /* 0x0000000200c77308 */ /* 0x0007e20000000800 */
[C---:B-1----:R-:W-:Y:S01]  /*9970*/  HMMA.16816.F32 R84, R4.reuse, R32, R84 ;  /* 0x000000200454723c */ /* 0x042fe20000001854 */
[-C--:B------:R-:W-:Y:S01]  /*9980*/  FMUL.FTZ R105, R105, R16.reuse ;  /* 0x0000001069697220 */ /* 0x080fe20000410000 */
[-C--:B------:R-:W-:Y:S01]  /*9990*/  FMUL.FTZ R106, R106, R15.reuse ;  /* 0x0000000f6a6a7220 */ /* 0x080fe20000410000 */
[-C--:B------:R-:W-:Y:S01]  /*99a0*/  FMUL.FTZ R107, R107, R15.reuse ;  /* 0x0000000f6b6b7220 */ /* 0x080fe20000410000 */
[-C--:B------:R-:W-:Y:S01]  /*99b0*/  FMUL.FTZ R108, R108, R16.reuse ;  /* 0x000000106c6c7220 */ /* 0x080fe20000410000 */
[-C--:B------:R-:W-:Y:S01]  /*99c0*/  FMUL.FTZ R109, R109, R16.reuse ;  /* 0x000000106d6d7220 */ /* 0x080fe20000410000 */
[C---:B------:R-:W-:Y:S01]  /*99d0*/  HMMA.16816.F32 R96, R4.reuse, R34, R96 ;  /* 0x000000220460723c */ /* 0x040fe20000001860 */
[----:B------:R1:W4:Y:S01]  /*99e0*/  MUFU.EX2 R183, R0 ;  /* 0x0000000000b77308 */ /* 0x0003220000000800 */
[-C--:B------:R-:W-:Y:S01]  /*99f0*/  FMUL.FTZ R110, R110, R15.reuse ;  /* 0x0000000f6e6e7220 */ /* 0x080fe20000410000 */
[-C--:B------:R-:W-:Y:S01]  /*9a00*/  FMUL.FTZ R111, R111, R15.reuse ;  /* 0x0000000f6f6f7220 */ /* 0x080fe20000410000 */
[-C--:B------:R-:W-:Y:S01]  /*9a10*/  FMUL.FTZ R120, R120, R16.reuse ;  /* 0x0000001078787220 */ /* 0x080fe20000410000 */
[-C--:B------:R-:W-:Y:S01]  /*9a20*/  FMUL.FTZ R121, R121, R16.reuse ;  /* 0x0000001079797220 */ /* 0x080fe20000410000 */
[----:B------:R-:W-:Y:S01]  /*9a30*/  HMMA.16816.F32 R100, R4, R36, R100 ;  /* 0x000000240464723c */ /* 0x000fe20000001864 */
[-C--:B------:R-:W-:Y:S01]  /*9a40*/  FMUL.FTZ R122, R122, R15.reuse ;  /* 0x0000000f7a7a7220 */ /* 0x080fe20000410000 */
[----:B------:R-:W-:Y:S01]  /*9a50*/  FMUL.FTZ R123, R123, R15 ;  /* 0x0000000f7b7b7220 */ /* 0x000fe20000410000 */
[----:B------:R-:W-:Y:S01]  /*9a60*/  FMUL.FTZ R124, R124, R16 ;  /* 0x000000107c7c7220 */ /* 0x000fe20000410000 */
[----:B---3--:R-:W-:-:S04]  /*9a70*/  IMAD.WIDE.U32 R2, R141, -0x2daee0ad, RZ ;  /* 0xd2511f538d027825 */ /* 0x008fc800078e00ff */
[----:B------:R-:W-:Y:S01]  /*9a80*/  FMUL.FTZ R125, R125, R16 ;  /* 0x000000107d7d7220 */ /* 0x000fe20000410000 */
[C---:B------:R-:W-:Y:S01]  /*9a90*/  HMMA.16816.F32 R112, R4.reuse, R38, R112 ;  /* 0x000000260470723c */ /* 0x040fe20000001870 */
[-C--:B------:R-:W-:Y:S01]  /*9aa0*/  FMUL.FTZ R126, R126, R15.reuse ;  /* 0x0000000f7e7e7220 */ /* 0x080fe20000410000 */
[----:B------:R-:W-:Y:S01]  /*9ab0*/  FMUL.FTZ R127, R127, R15 ;  /* 0x0000000f7f7f7220 */ /* 0x000fe20000410000 */
[----:B------:R-:W-:Y:S01]  /*9ac0*/  SHF.R.U32.HI R23, RZ, 0x18, R2 ;  /* 0x00000018ff177819 */ /* 0x000fe20000011602 */
[----:B------:R-:W3:Y:S01]  /*9ad0*/  LDSM.16.MT88.4 R156, [R209+0xa800] ;  /* 0x00a80000d19c783b */ /* 0x000ee20000004200 */
[----:B------:R-:W-:Y:S01]  /*9ae0*/  MOV R194, R46 ;  /* 0x0000002e00c27202 */ /* 0x000fe20000000f00 */
[----:B-1----:R-:W-:Y:S01]  /*9af0*/  FFMA.FTZ R0, R193, UR32, -R12 ;  /* 0x00000020c1007c23 */ /* 0x002fe2000801080c */
[C---:B--2---:R-:W-:Y:S01]  /*9b00*/  HMMA.16816.F32 R116, R4.reuse, R48, R116 ;  /* 0x000000300474723c */ /* 0x044fe20000001874 */
[----:B------:R-:W-:Y:S01]  /*9b10*/  MOV R191, R47 ;  /* 0x0000002f00bf7202 */ /* 0x000fe20000000f00 */
[----:B------:R-:W-:Y:S04]  /*9b20*/  MUFU.EX2 R26, R26 ;  /* 0x0000001a001a7308 */ /* 0x000fe80000000800 */
[----:B------:R-:W-:Y:S01]  /*9b30*/  HMMA.16816.F32 R164, R4, R50, R128 ;  /* 0x0000003204a4723c */ /* 0x000fe20000001880 */
[----:B------:R-:W1:Y:S03]  /*9b40*/  LDC.U8 R131, c[0x0][0x388] ;  /* 0x0000e200ff837b82 */ /* 0x000e660000000000 */
[----:B------:R2:W-:Y:S02]  /*9b50*/  MUFU.EX2 R142, R0 ;  /* 0x00000000008e7308 */ /* 0x0005e40000000800 */
[----:B------:R-:W-:Y:S01]  /*9b60*/  HMMA.16816.F32 R56, R8, R24, R56 ;  /* 0x000000180838723c */ /* 0x000fe20000001838 */
[----:B------:R-:W-:Y:S01]  /*9b70*/  LOP3.LUT R4, R3, UR12, R140, 0x96, !PT ;  /* 0x0000000c03047c12 */ /* 0x000fe2000f8e968c */
[----:B------:R-:W-:Y:S01]  /*9b80*/  FFMA.FTZ R5, R189, UR32, -R14 ;  /* 0x00000020bd057c23 */ /* 0x000fe2000801080e */
[----:B------:R-:W-:-:S02]  /*9b90*/  LOP3.LUT R7, R2, 0xffff, RZ, 0xc0, !PT ;  /* 0x0000ffff02077812 */ /* 0x000fc400078ec0ff */
[----:B------:R-:W-:Y:S01]  /*9ba0*/  MOV R189, R60 ;  /* 0x0000003c00bd7202 */ /* 0x000fe20000000f00 */
[C---:B------:R-:W-:Y:S01]  /*9bb0*/  HMMA.16816.F32 R72, R8.reuse, R20, R72 ;  /* 0x000000140848723c */ /* 0x040fe20000001848 */
[----:B------:R-:W-:Y:S01]  /*9bc0*/  LOP3.LUT R24, R2, 0xff, RZ, 0xc0, !PT ;  /* 0x000000ff02187812 */ /* 0x000fe200078ec0ff */
[----:B------:R5:W-:Y:S01]  /*9bd0*/  MUFU.EX2 R135, R5 ;  /* 0x0000000500877308 */ /* 0x000be20000000800 */
[----:B------:R-:W-:Y:S01]  /*9be0*/  FFMA.FTZ R25, R196, UR32, -R13 ;  /* 0x00000020c4197c23 */ /* 0x000fe2000801080d */
[----:B------:R-:W-:Y:S02]  /*9bf0*/  MOV R196, R45 ;  /* 0x0000002d00c47202 */ /* 0x000fe40000000f00 */
[----:B------:R-:W-:Y:S01]  /*9c00*/  HMMA.16816.F32 R40, R8, R28, R40 ;  /* 0x0000001c0828723c */ /* 0x000fe20000001828 */
[----:B------:R-:W-:Y:S01]  /*9c10*/  SHF.R.U32.HI R20, RZ, 0x10, R2 ;  /* 0x00000010ff147819 */ /* 0x000fe20000011602 */
[----:B------:R-:W-:-:S04]  /*9c20*/  IMAD.WIDE.U32 R2, R19, -0x2daee0ad, RZ ;  /* 0xd2511f5313027825 */ /* 0x000fc800078e00ff */
[----:B--2---:R-:W-:Y:S01]  /*9c30*/  FFMA.FTZ R0, R182, UR32, -R12 ;  /* 0x00000020b6007c23 */ /* 0x004fe2000801080c */
[----:B------:R-:W-:Y:S01]  /*9c40*/  MOV R182, R77 ;  /* 0x0000004d00b67202 */ /* 0x000fe20000000f00 */
[----:B------:R-:W-:Y:S01]  /*9c50*/  MUFU.EX2 R27, R27 ;  /* 0x0000001b001b7308 */ /* 0x000fe20000000800 */
[C---:B------:R-:W-:Y:S01]  /*9c60*/  HMMA.16816.F32 R88, R8.reuse, R32, R88 ;  /* 0x000000200858723c */ /* 0x040fe20000001858 */
[C---:B------:R-:W-:Y:S02]  /*9c70*/  LOP3.LUT R6, R2.reuse, 0xffff, RZ, 0xc0, !PT ;  /* 0x0000ffff02067812 */ /* 0x040fe400078ec0ff */
[--C-:B------:R-:W-:Y:S02]  /*9c80*/  SHF.R.U32.HI R19, RZ, 0x10, R2.reuse ;  /* 0x00000010ff137819 */ /* 0x100fe40000011602 */
[----:B------:R-:W-:Y:S01]  /*9c90*/  LOP3.LUT R22, R2, 0xff, RZ, 0xc0, !PT ;  /* 0x000000ff02167812 */ /* 0x000fe200078ec0ff */
[C---:B------:R-:W-:Y:S01]  /*9ca0*/  HMMA.16816.F32 R32, R8.reuse, R34, R92 ;  /* 0x000000220820723c */ /* 0x040fe2000000185c */
[----:B------:R2:W3:Y:S01]  /*9cb0*/  MUFU.EX2 R143, R0 ;  /* 0x00000000008f7308 */ /* 0x0004e20000000800 */
[----:B------:R-:W-:Y:S01]  /*9cc0*/  SHF.R.U32.HI R21, RZ, 0x18, R2 ;  /* 0x00000018ff157819 */ /* 0x000fe20000011602 */
[--C-:B------:R-:W-:Y:S01]  /*9cd0*/  FFMA.FTZ R2, R190, UR32, -R14.reuse ;  /* 0x00000020be027c23 */ /* 0x100fe2000801080e */
[----:B-----5:R-:W-:Y:S01]  /*9ce0*/  FFMA.FTZ R5, R188, UR32, -R14 ;  /* 0x00000020bc057c23 */ /* 0x020fe2000801080e */
[----:B------:R-:W-:Y:S01]  /*9cf0*/  SHF.R.U32.HI R6, RZ, 0x8, R6 ;  /* 0x00000008ff067819 */ /* 0x000fe20000011606 */
[C---:B------:R-:W-:Y:S01]  /*9d00*/  HMMA.16816.F32 R104, R8.reuse, R36, R104 ;  /* 0x000000240868723c */ /* 0x040fe20000001868 */
[----:B-1----:R-:W-:Y:S01]  /*9d10*/  PRMT R193, R131, 0x7054, R131 ;  /* 0x0000705483c17816 */ /* 0x002fe20000000083 */
[----:B------:R-:W-:Y:S01]  /*9d20*/  IMAD.MOV.U32 R190, RZ, RZ, R62 ;  /* 0x000000ffffbe7224 */ /* 0x000fe200078e003e */
[----:B------:R1:W-:Y:S01]  /*9d30*/  MUFU.EX2 R133, R2 ;  /* 0x0000000200857308 */ /* 0x0003e20000000800 */
[----:B------:R-:W-:Y:S01]  /*9d40*/  PRMT R22, R22, 0x5410, R6 ;  /* 0x0000541016167816 */ /* 0x000fe20000000006 */
[----:B------:R-:W-:Y:S01]  /*9d50*/  LDSM.16.MT88.4 R92, [R211+0xb800] ;  /* 0x00b80000d35c783b */ /* 0x000fe20000004200 */
[----:B------:R-:W-:Y:S01]  /*9d60*/  HMMA.16816.F32 R28, R8, R38, R108 ;  /* 0x00000026081c723c */ /* 0x000fe2000000186c */
[----:B------:R-:W-:-:S02]  /*9d70*/  MOV R188, R63 ;  /* 0x0000003f00bc7202 */ /* 0x000fc40000000f00 */
[----:B------:R-:W-:Y:S02]  /*9d80*/  LDSM.16.MT88.4 R108, [R214+0xb800] ;  /* 0x00b80000d66c783b */ /* 0x000fe40000004200 */
[----:B------:R-:W-:Y:S01]  /*9d90*/  MUFU.EX2 R25, R25 ;  /* 0x0000001900197308 */ /* 0x000fe20000000800 */
[----:B--2---:R-:W-:Y:S01]  /*9da0*/  FFMA.FTZ R0, R180, UR32, -R12 ;  /* 0x00000020b4007c23 */ /* 0x004fe2000801080c */
[----:B------:R-:W-:Y:S01]  /*9db0*/  HMMA.16816.F32 R120, R8, R48, R120 ;  /* 0x000000300878723c */ /* 0x000fe20000001878 */
[----:B------:R-:W-:-:S05]  /*9dc0*/  MOV R180, R78 ;  /* 0x0000004e00b47202 */ /* 0x000fca0000000f00 */
[----:B------:R2:W-:Y:S01]  /*9dd0*/  MUFU.EX2 R141, R0 ;  /* 0x00000000008d7308 */ /* 0x0005e20000000800 */
[----:B-1----:R-:W-:Y:S01]  /*9de0*/  LOP3.LUT R2, R4, 0xffff, RZ, 0xc0, !PT ;  /* 0x0000ffff04027812 */ /* 0x002fe200078ec0ff */
[----:B--2---:R-:W-:Y:S01]  /*9df0*/  FFMA.FTZ R0, R181, UR32, -R12 ;  /* 0x00000020b5007c23 */ /* 0x004fe2000801080c */
[----:B------:R-:W-:Y:S02]  /*9e00*/  SHF.R.U32.HI R12, RZ, 0x8, R7 ;  /* 0x00000008ff0c7819 */ /* 0x000fe40000011607 */
[----:B------:R-:W-:-:S03]  /*9e10*/  LOP3.LUT R7, R20, 0xff, RZ, 0xc0, !PT ;  /* 0x000000ff14077812 */ /* 0x000fc600078ec0ff */
[----:B------:R1:W2:Y:S01]  /*9e20*/  MUFU.EX2 R140, R0 ;  /* 0x00000000008c7308 */ /* 0x0002a20000000800 */
[----:B------:R-:W-:Y:S02]  /*9e30*/  MOV R181, R79 ;  /* 0x0000004f00b57202 */ /* 0x000fe40000000f00 */
[----:B------:R-:W-:Y:S02]  /*9e40*/  PRMT R23, R7, 0x5410, R23 ;  /* 0x0000541007177816 */ /* 0x000fe40000000017 */
[----:B------:R-:W-:Y:S02]  /*9e50*/  SHF.R.U32.HI R7, RZ, 0x18, R4 ;  /* 0x00000018ff077819 */ /* 0x000fe40000011604 */
[----:B-1----:R-:W-:Y:S01]  /*9e60*/  LOP3.LUT R0, R3, UR12, R132, 0x96, !PT ;  /* 0x0000000c03007c12 */ /* 0x002fe2000f8e9684 */
[----:B------:R-:W-:Y:S01]  /*9e70*/  FFMA.FTZ R3, R195, UR32, -R14 ;  /* 0x00000020c3037c23 */ /* 0x000fe2000801080e */
[----:B------:R-:W-:Y:S01]  /*9e80*/  FFMA.FTZ R14, R197, UR32, -R13 ;  /* 0x00000020c50e7c23 */ /* 0x000fe2000801080d */
[----:B------:R-:W-:Y:S01]  /*9e90*/  PRMT R13, R24, 0x5410, R12 ;  /* 0x00005410180d7816 */ /* 0x000fe2000000000c */
[----:B------:R1:W5:Y:S01]  /*9ea0*/  MUFU.EX2 R132, R5 ;  /* 0x0000000500847308 */ /* 0x0003620000000800 */
[----:B------:R-:W-:-:S02]  /*9eb0*/  LOP3.LUT R12, R4, 0xff, RZ, 0xc0, !PT ;  /* 0x000000ff040c7812 */ /* 0x000fc400078ec0ff */
[----:B------:R-:W-:Y:S02]  /*9ec0*/  LOP3.LUT R6, R0, 0xff, RZ, 0xc0, !PT ;  /* 0x000000ff00067812 */ /* 0x000fe400078ec0ff */
[----:B------:R-:W-:Y:S02]  /*9ed0*/  MOV R195, R61 ;  /* 0x0000003d00c37202 */ /* 0x000fe40000000f00 */
[----:B------:R-:W-:Y:S01]  /*9ee0*/  MOV R197, R44 ;  /* 0x0000002c00c57202 */ /* 0x000fe20000000f00 */
[----:B------:R4:W5:Y:S01]  /*9ef0*/  MUFU.EX2 R134, R3 ;  /* 0x0000000300867308 */ /* 0x0009620000000800 */
[----:B------:R-:W5:Y:S04]  /*9f00*/  LDSM.16.MT88.4 R44, [R214+0xa800] ;  /* 0x00a80000d62c783b */ /* 0x000f680000004200 */
[----:B------:R-:W5:Y:S03]  /*9f10*/  LDSM.16.MT88.4 R60, [R213+0xa800] ;  /* 0x00a80000d53c783b */ /* 0x000f660000004200 */
[----:B------:R3:W5:Y:S01]  /*9f20*/  MUFU.EX2 R24, R14 ;  /* 0x0000000e00187308 */ /* 0x0007620000000800 */
[----:B-1----:R-:W-:-:S02]  /*9f30*/  SHF.R.U32.HI R5, RZ, 0x8, R2 ;  /* 0x00000008ff057819 */ /* 0x002fc40000011602 */
[----:B----4-:R-:W-:Y:S02]  /*9f40*/  LOP3.LUT R3, R19, 0xff, RZ, 0xc0, !PT ;  /* 0x000000ff13037812 */ /* 0x010fe400078ec0ff */
[----:B------:R-:W-:Y:S02]  /*9f50*/  PRMT R19, R12, 0x5410, R5 ;  /* 0x000054100c137816 */ /* 0x000fe40000000005 */
[----:B------:R-:W-:Y:S02]  /*9f60*/  PRMT R21, R3, 0x5410, R21 ;  /* 0x0000541003157816 */ /* 0x000fe40000000015 */
[----:B------:R-:W-:Y:S02]  /*9f70*/  SHF.R.U32.HI R3, RZ, 0x10, R4 ;  /* 0x00000010ff037819 */ /* 0x000fe40000011604 */
[----:B------:R-:W-:Y:S02]  /*9f80*/  LOP3.LUT R4, R0, 0xffff, RZ, 0xc0, !PT ;  /* 0x0000ffff00047812 */ /* 0x000fe400078ec0ff */
[----:B------:R-:W-:-:S02]  /*9f90*/  LOP3.LUT R3, R3, 0xff, RZ, 0xc0, !PT ;  /* 0x000000ff03037812 */ /* 0x000fc400078ec0ff */
[----:B------:R-:W-:Y:S02]  /*9fa0*/  SHF.R.U32.HI R2, RZ, 0x8, R4 ;  /* 0x00000008ff027819 */ /* 0x000fe40000011604 */
[----:B---3--:R-:W-:Y:S02]  /*9fb0*/  PRMT R14, R3, 0x5410, R7 ;  /* 0x00005410030e7816 */ /* 0x008fe40000000007 */
[----:B------:R-:W-:Y:S02]  /*9fc0*/  PRMT R20, R6, 0x5410, R2 ;  /* 0x0000541006147816 */ /* 0x000fe40000000002 */
[--C-:B------:R-:W-:Y:S02]  /*9fd0*/  SHF.R.U32.HI R2, RZ, 0x10, R0.reuse ;  /* 0x00000010ff027819 */ /* 0x100fe40000011600 */
[----:B------:R-:W-:Y:S02]  /*9fe0*/  SHF.R.U32.HI R4, RZ, 0x18, R0 ;  /* 0x00000018ff047819 */ /* 0x000fe40000011600 */
[----:B------:R-:W-:-:S02]  /*9ff0*/  LOP3.LUT R3, R2, 0xff, RZ, 0xc0, !PT ;  /* 0x000000ff02037812 */ /* 0x000fc400078ec0ff */
[--C-:B------:R-:W-:Y:S02]  /*a000*/  HSET2.LE.AND R0, R13, R193.reuse, PT ;  /* 0x000000c10d007233 */ /* 0x100fe40003803000 */
[----:B------:R-:W-:Y:S02]  /*a010*/  F2FP.F16.F32.PACK_AB R2, R183, R199 ;  /* 0x000000c7b702723e */ /* 0x000fe400000000ff */
[----:B------:R-:W-:Y:S02]  /*a020*/  PRMT R13, R3, 0x5410, R4 ;  /* 0x00005410030d7816 */ /* 0x000fe40000000004 */
[----:B------:R-:W-:Y:S02]  /*a030*/  LOP3.LUT R130, R0, R2, RZ, 0xc0, !PT ;  /* 0x0000000200827212 */ /* 0x000fe400078ec0ff */
[--C-:B------:R-:W-:Y:S02]  /*a040*/  HSET2.LE.AND R0, R19, R193.reuse, PT ;  /* 0x000000c113007233 */ /* 0x100fe40003803000 */
[--C-:B------:R-:W-:Y:S01]  /*a050*/  HSET2.LE.AND R2, R14, R193.reuse, PT ;  /* 0x000000c10e027233 */ /* 0x100fe20003803000 */
[----:B------:R-:W-:Y:S01]  /*a060*/  IMAD.MOV.U32 R14, RZ, RZ, R173 ;  /* 0x000000ffff0e7224 */ /* 0x000fe200078e00ad */
[----:B------:R-:W-:-:S02]  /*a070*/  HSET2.LE.AND R4, R23, R193, PT ;  /* 0x000000c117047233 */ /* 0x000fc40003803000 */
[----:B------:R-:W-:Y:S02]  /*a080*/  F2FP.F16.F32.PACK_AB R12, R198, R192 ;  /* 0x000000c0c60c723e */ /* 0x000fe400000000ff */
[----:B------:R-:W-:Y:S02]  /*a090*/  F2FP.F16.F32.PACK_AB R3, R143, R142 ;  /* 0x0000008e8f03723e */ /* 0x000fe400000000ff */
[----:B--2---:R-:W-:Y:S02]  /*a0a0*/  F2FP.F16.F32.PACK_AB R5, R140, R141 ;  /* 0x0000008d8c05723e */ /* 0x004fe400000000ff */
[----:B------:R-:W-:Y:S02]  /*a0b0*/  LOP3.LUT R128, R0, R12, RZ, 0xc0, !PT ;  /* 0x0000000c00807212 */ /* 0x000fe400078ec0ff */
[----:B------:R-:W-:Y:S02]  /*a0c0*/  LOP3.LUT R129, R2, R3, RZ, 0xc0, !PT ;  /* 0x0000000302817212 */ /* 0x000fe400078ec0ff */
[----:B------:R-:W-:-:S02]  /*a0d0*/  HSET2.LE.AND R6, R22, R193, PT ;  /* 0x000000c116067233 */ /* 0x000fc40003803000 */
[----:B------:R-:W-:Y:S02]  /*a0e0*/  LOP3.LUT R131, R4, R5, RZ, 0xc0, !PT ;  /* 0x0000000504837212 */ /* 0x000fe400078ec0ff */
[--C-:B------:R-:W-:Y:S02]  /*a0f0*/  HSET2.LE.AND R0, R21, R193.reuse, PT ;  /* 0x000000c115007233 */ /* 0x100fe40003803000 */
[--C-:B------:R-:W-:Y:S02]  /*a100*/  HSET2.LE.AND R3, R20, R193.reuse, PT ;  /* 0x000000c114037233 */ /* 0x100fe40003803000 */
[----:B------:R-:W-:Y:S01]  /*a110*/  HSET2.LE.AND R5, R13, R193, PT ;  /* 0x000000c10d057233 */ /* 0x000fe20003803000 */
[----:B------:R-:W-:Y:S01]  /*a120*/  HMMA.16816.F32 R20, R8, R50, R124 ;  /* 0x000000320814723c */ /* 0x000fe2000000187c */
[----:B------:R-:W-:Y:S01]  /*a130*/  MOV R193, R76 ;  /* 0x0000004c00c17202 */ /* 0x000fe20000000f00 */
[----:B------:R-:W-:Y:S01]  /*a140*/  LDSM.16.MT88.4 R124, [R213+0xb800] ;  /* 0x00b80000d57c783b */ /* 0x000fe20000004200 */
[----:B------:R-:W-:-:S02]  /*a150*/  MOV R19, R172 ;  /* 0x000000ac00137202 */ /* 0x000fc40000000f00 */
[----:B------:R-:W-:Y:S01]  /*a160*/  MOV R13, R174 ;  /* 0x000000ae000d7202 */ /* 0x000fe20000000f00 */
[----:B------:R-:W-:Y:S01]  /*a170*/  LDSM.16.MT88.4 R76, [R209+0xb800] ;  /* 0x00b80000d14c783b */ /* 0x000fe20000004200 */
[----:B------:R-:W-:Y:S01]  /*a180*/  MOV R11, R175 ;  /* 0x000000af000b7202 */ /* 0x000fe20000000f00 */
[C---:B------:R-:W-:Y:S01]  /*a190*/  HMMA.16816.F32 R148, R128.reuse, R156, R148 ;  /* 0x0000009c8094723c */ /* 0x040fe20000001894 */
[----:B-----5:R-:W-:Y:S01]  /*a1a0*/  F2FP.F16.F32.PACK_AB R7, R132, R133 ;  /* 0x000000858407723e */ /* 0x020fe200000000ff */
[----:B------:R-:W1:Y:S01]  /*a1b0*/  LDSM.16.MT88.4 R172, [R211+0xa800] ;  /* 0x00a80000d3ac783b */ /* 0x000e620000004200 */
[----:B------:R-:W-:Y:S01]  /*a1c0*/  F2FP.F16.F32.PACK_AB R4, R134, R135 ;  /* 0x000000878604723e */ /* 0x000fe200000000ff */
[----:B------:R-:W-:Y:S01]  /*a1d0*/  FFMA.FTZ R8, R13, R18, R11 ;  /* 0x000000120d087223 */ /* 0x000fe2000001000b */
[----:B------:R-:W-:Y:S01]  /*a1e0*/  F2FP.F16.F32.PACK_AB R2, R27, R26 ;  /* 0x0000001a1b02723e */ /* 0x000fe200000000ff */
[----:B------:R-:W-:Y:S01]  /*a1f0*/  HMMA.16816.F32 R152, R128, R158, R152 ;  /* 0x0000009e8098723c */ /* 0x000fe20000001898 */
[----:B------:R-:W-:Y:S01]  /*a200*/  F2FP.F16.F32.PACK_AB R12, R25, R24 ;  /* 0x00000018190c723e */ /* 0x000fe200000000ff */
[----:B------:R-:W-:Y:S01]  /*a210*/  FADD.FTZ R10, R197, R8 ;  /* 0x00000008c50a7221 */ /* 0x000fe20000010000 */
[----:B------:R-:W-:-:S02]  /*a220*/  LOP3.LUT R6, R6, R7, RZ, 0xc0, !PT ;  /* 0x0000000706067212 */ /* 0x000fc400078ec0ff */
[----:B------:R-:W-:Y:S01]  /*a230*/  LOP3.LUT R4, R3, R4, RZ, 0xc0, !PT ;  /* 0x0000000403047212 */ /* 0x000fe200078ec0ff */
[----:B------:R-:W-:Y:S01]  /*a240*/  FFMA.FTZ R3, R19, R17, R14 ;  /* 0x0000001113037223 */ /* 0x000fe2000001000e */
[----:B------:R-:W-:Y:S01]  /*a250*/  LOP3.LUT R7, R0, R2, RZ, 0xc0, !PT ;  /* 0x0000000200077212 */ /* 0x000fe200078ec0ff */
[----:B------:R-:W-:Y:S01]  /*a260*/  FFMA.FTZ R0, R194, R16, R191 ;  /* 0x00000010c2007223 */ /* 0x000fe200000100bf */
[----:B------:R-:W-:Y:S01]  /*a270*/  LOP3.LUT R5, R5, R12, RZ, 0xc0, !PT ;  /* 0x0000000c05057212 */ /* 0x000fe200078ec0ff */
[----:B------:R-:W-:Y:S01]  /*a280*/  FFMA.FTZ R2, R196, R15, R251 ;  /* 0x0000000fc4027223 */ /* 0x000fe200000100fb */
        /* <DEDUP_REMOVED lines=9> */
[----:B------:R-:W-:Y:S01]  /*a320*/  FADD.FTZ R3, R182, R3 ;  /* 0x00000003b6037221 */ /* 0x000fe20000010000 */
[----:B------:R-:W-:-:S03]  /*a330*/  FADD.FTZ R2, R193, R2 ;  /* 0x00000002c1027221 */ /* 0x000fc60000010000 */
[----:B------:R-:W-:Y:S01]  /*a340*/  FADD.FTZ R3, R142, R3 ;  /* 0x000000038e037221 */ /* 0x000fe20000010000 */
[C---:B------:R-:W-:Y:S01]  /*a350*/  HMMA.16816.F32 R52, R128.reuse, R60, R52 ;  /* 0x0000003c8034723c */ /* 0x040fe20000001834 */
[----:B------:R-:W-:Y:S01]  /*a360*/  FADD.FTZ R2, R135, R2 ;  /* 0x0000000287027221 */ /* 0x000fe20000010000 */
[----:B------:R-:W-:Y:S01]  /*a370*/  MOV R135, R238 ;  /* 0x000000ee00877202 */ /* 0x000fe20000000f00 */
[----:B------:R-:W-:Y:S02]  /*a380*/  FADD.FTZ R3, R143, R3 ;  /* 0x000000038f037221 */ /* 0x000fe40000010000 */
[----:B------:R-:W-:Y:S01]  /*a390*/  FADD.FTZ R2, R134, R2 ;  /* 0x0000000286027221 */ /* 0x000fe20000010000 */
[----:B------:R-:W-:Y:S01]  /*a3a0*/  HMMA.16816.F32 R64, R128, R62, R64 ;  /* 0x0000003e8040723c */ /* 0x000fe20000001840 */
[----:B------:R-:W-:Y:S01]  /*a3b0*/  FADD.FTZ R3, R141, R3 ;  /* 0x000000038d037221 */ /* 0x000fe20000010000 */
[----:B------:R-:W-:Y:S01]  /*a3c0*/  MOV R134, R237 ;  /* 0x000000ed00867202 */ /* 0x000fe20000000f00 */
[----:B------:R-:W-:-:S03]  /*a3d0*/  FADD.FTZ R2, R133, R2 ;  /* 0x0000000285027221 */ /* 0x000fc60000010000 */
[C---:B-1----:R-:W-:Y:S06]  /*a3e0*/  HMMA.16816.F32 R160, R128.reuse, R172, R160 ;  /* 0x000000ac80a0723c */ /* 0x042fec00000018a0 */
        /* <DEDUP_REMOVED lines=22> */
[C---:B------:R-:W-:Y:S06]  /*a550*/  HMMA.16816.F32 R60, R4.reuse, R62, R176 ;  /* 0x0000003e043c723c */ /* 0x040fec00000018b0 */
[C---:B------:R-:W-:Y:S06]  /*a560*/  HMMA.16816.F32 R76, R4.reuse, R78, R136 ;  /* 0x0000004e044c723c */ /* 0x040fec0000001888 */
[----:B------:R-:W-:Y:S01]  /*a570*/  HMMA.16816.F32 R92, R4, R94, R32 ;  /* 0x0000005e045c723c */ /* 0x000fe20000001820 */
[----:B------:R-:W-:-:S02]  /*a580*/  MOV R136, R239 ;  /* 0x000000ef00887202 */ /* 0x000fc40000000f00 */
[----:B------:R-:W-:-:S03]  /*a590*/  MOV R137, R236 ;  /* 0x000000ec00897202 */ /* 0x000fc60000000f00 */
[C---:B------:R-:W-:Y:S06]  /*a5a0*/  HMMA.16816.F32 R108, R4.reuse, R110, R28 ;  /* 0x0000006e046c723c */ /* 0x040fec000000181c */
[----:B------:R-:W-:Y:S07]  /*a5b0*/  HMMA.16816.F32 R124, R4, R126, R20 ;  /* 0x0000007e047c723c */ /* 0x000fee0000001814 */
[----:B------:R-:W-:Y:S01]  /*a5c0*/  FADD.FTZ R4, R180, R0 ;  /* 0x00000000b4047221 */ /* 0x000fe20000010000 */
[----:B------:R-:W-:-:S03]  /*a5d0*/  FADD.FTZ R0, R248, R8 ;  /* 0x00000008f8007221 */ /* 0x000fc60000010000 */
[----:B------:R-:W-:Y:S01]  /*a5e0*/  FADD.FTZ R4, R192, R4 ;  /* 0x00000004c0047221 */ /* 0x000fe20000010000 */
[----:B------:R-:W-:-:S03]  /*a5f0*/  FADD.FTZ R0, R24, R0 ;  /* 0x0000000018007221 */ /* 0x000fc60000010000 */
[----:B------:R-:W-:Y:S01]  /*a600*/  FADD.FTZ R4, R198, R4 ;  /* 0x00000004c6047221 */ /* 0x000fe20000010000 */
[----:B------:R-:W-:-:S03]  /*a610*/  FADD.FTZ R0, R25, R0 ;  /* 0x0000000019007221 */ /* 0x000fc60000010000 */
[----:B------:R-:W-:Y:S01]  /*a620*/  FADD.FTZ R4, R199, R4 ;  /* 0x00000004c7047221 */ /* 0x000fe20000010000 */
[----:B------:R-:W-:-:S03]  /*a630*/  FADD.FTZ R0, R26, R0 ;  /* 0x000000001a007221 */ /* 0x000fc60000010000 */
[----:B------:R-:W-:Y:S01]  /*a640*/  FADD.FTZ R244, R183, R4 ;  /* 0x00000004b7f47221 */ /* 0x000fe20000010000 */
[----:B------:R-:W-:-:S04]  /*a650*/  FADD.FTZ R247, R27, R0 ;  /* 0x000000001bf77221 */ /* 0x000fc80000010000 */
[----:B------:R1:W-:Y:S04]  /*a660*/  STL [R1+0x18], R244 ;  /* 0x000018f401007387 */ /* 0x0003e80000100800 */
[----:B------:R1:W-:Y:S04]  /*a670*/  STL [R1+0x1c], R245 ;  /* 0x00001cf501007387 */ /* 0x0003e80000100800 */
[----:B------:R1:W-:Y:S04]  /*a680*/  STL [R1+0x20], R246 ;  /* 0x000020f601007387 */ /* 0x0003e80000100800 */
[----:B------:R1:W-:Y:S01]  /*a690*/  STL [R1+0x24], R247 ;  /* 0x000024f701007387 */ /* 0x0003e20000100800 */
[----:B------:R-:W-:Y:S05]  /*a6a0*/  @!P0 BRA `(.L_x_1794) ;  /* 0x000000ac00a08947 */ /* 0x000fea0003800000 */
[----:B------:R-:W2:Y:S04]  /*a6b0*/  LDL.64 R188, [R1+0x70] ;  /* 0x0000700001bc7983 */ /* 0x000ea80000100a00 */
[----:B------:R-:W3:Y:S01]  /*a6c0*/  LDL.64 R180, [R1+0x68] ;  /* 0x0000680001b47983 */ /* 0x000ee20000100a00 */
[----:B------:R-:W-:Y:S01]  /*a6d0*/  UIADD3 UR33, UR18, -0x3, URZ ;  /* 0xfffffffd12217890 */ /* 0x000fe2000fffe03f */
[----:B------:R-:W4:Y:S01]  /*a6e0*/  @!P3 LDC.64 R10, c[0x0][0x220] ;  /* 0x00008800ff0abb82 */ /* 0x000f220000000a00 */
[----:B------:R-:W-:-:S04]  /*a6f0*/  DEPBAR.LE SB0, 0x0 ;  /* 0x000080000000791a */ /* 0x000fc80000000000 */
[----:B------:R-:W-:-:S03]  /*a700*/  USHF.R.S32.HI UR4, URZ, 0x1f, UR33 ;  /* 0x0000001f3f047899 */ /* 0x000fc60008011421 */
[----:B------:R-:W-:Y:S01]  /*a710*/  BAR.SYNC.DEFER_BLOCKING 0x0 ;  /* 0x0000000000007b1d */ /* 0x000fe20000010000 */
[----:B------:R-:W-:Y:S02]  /*a720*/  UIMAD.WIDE.U32 UR34, UR33, UR6, URZ ;  /* 0x00000006212272a5 */ /* 0x000fe4000f8e003f */
[----:B------:R-:W-:Y:S02]  /*a730*/  UIMAD UR4, UR4, UR6, URZ ;  /* 0x00000006040472a4 */ /* 0x000fe4000f8e023f */
[----:B------:R-:W-:-:S03]  /*a740*/  UISETP.GT.AND UP0, UPT, UR33, UR15, UPT ;  /* 0x0000000f2100728c */ /* 0x000fc6000bf04270 */
[----:B------:R-:W5:Y:S01]  /*a750*/  @!P2 LDC.64 R6, c[0x0][0x220] ;  /* 0x00008800ff06ab82 */ /* 0x000f620000000a00 */
[----:B------:R-:W-:Y:S01]  /*a760*/  UIMAD UR4, UR33, UR7, UR4 ;  /* 0x00000007210472a4 */ /* 0x000fe2000f8e0204 */
[----:B------:R-:W-:Y:S02]  /*a770*/  IMAD.U32 R0, RZ, RZ, UR34 ;  /* 0x00000022ff007e24 */ /* 0x000fe4000f8e00ff */
[----:B------:R-:W-:Y:S01]  /*a780*/  IMAD.U32 R4, RZ, RZ, UR34 ;  /* 0x00000022ff047e24 */ /* 0x000fe2000f8e00ff */
[----:B------:R-:W-:-:S03]  /*a790*/  UIADD3 UR4, UR35, UR4, URZ ;  /* 0x0000000423047290 */ /* 0x000fc6000fffe03f */
[----:B------:R-:W1:Y:S03]  /*a7a0*/  @!P3 LDC.64 R8, c[0x0][0x220] ;  /* 0x00008800ff08bb82 */ /* 0x000e660000000a00 */
[----:B------:R-:W-:-:S05]  /*a7b0*/  IMAD.U32 R3, RZ, RZ, UR4 ;  /* 0x00000004ff037e24 */ /* 0x000fca000f8e00ff */
[----:B------:R-:W1:Y:S01]  /*a7c0*/  @!P2 LDC.64 R12, c[0x0][0x220] ;  /* 0x00008800ff0cab82 */ /* 0x000e620000000a00 */
[----:B------:R-:W-:Y:S01]  /*a7d0*/  @P3 STS.128 [R223+0xa000], RZ ;  /* 0x00a000ffdf003388 */ /* 0x000fe20000000c00 */
[----:B--2---:R-:W-:-:S04]  /*a7e0*/  LEA R0, P1, R0, R188, 0x5 ;  /* 0x000000bc00007211 */ /* 0x004fc800078228ff */
[----:B------:R-:W-:Y:S02]  /*a7f0*/  IADD3 R2, P0, R0, UR25, RZ ;  /* 0x0000001900027c10 */ /* 0x000fe4000ff1e0ff */
[----:B---3--:R-:W-:Y:S02]  /*a800*/  LEA.HI.X R3, R4, R181, R3, 0x5, P1 ;  /* 0x000000b504037211 */ /* 0x008fe400008f2c03 */
[C---:B----4-:R-:W-:Y:S02]  /*a810*/  @!P3 LEA R10, P5, R0.reuse, R10, 0x1 ;  /* 0x0000000a000ab211 */ /* 0x050fe400078a08ff */
[----:B-----5:R-:W-:Y:S02]  /*a820*/  @!P2 LEA R6, P1, R0, R6, 0x1 ;  /* 0x000000060006a211 */ /* 0x020fe400078208ff */
[----:B-1----:R-:W-:Y:S02]  /*a830*/  @!P3 LEA R8, P4, R2, R8, 0x1 ;  /* 0x000000080208b211 */ /* 0x002fe400078808ff */
        /* <DEDUP_REMOVED lines=45> */
[----:B------:R-:W2:Y:S04]  /*ab10*/  LDSM.16.M88.4 R20, [R216+0x8800] ;  /* 0x00880000d814783b */ /* 0x000ea80000000200 */
[----:B------:R-:W4:Y:S01]  /*ab20*/  LDSM.16.M88.4 R8, [R218] ;  /* 0x00000000da08783b */ /* 0x000f220000000200 */
[C---:B------:R-:W-:Y:S06]  /*ab30*/  HMMA.16816.F32 R196, R12.reuse, R28, R180 ;  /* 0x0000001c0cc4723c */ /* 0x040fec00000018b4 */
[C---:B------:R-:W-:Y:S06]  /*ab40*/  HMMA.16816.F32 R180, R12.reuse, R32, R140 ;  /* 0x000000200cb4723c */ /* 0x040fec000000188c */
[C---:B------:R-:W-:Y:S06]  /*ab50*/  HMMA.16816.F32 R176, R12.reuse, R30, R176 ;  /* 0x0000001e0cb0723c */ /* 0x040fec00000018b0 */
[----:B------:R-:W-:Y:S06]  /*ab60*/  HMMA.16816.F32 R136, R12, R34, R136 ;  /* 0x000000220c88723c */ /* 0x000fec0000001888 */
[C---:B---3--:R-:W-:Y:S06]  /*ab70*/  HMMA.16816.F32 R140, R16.reuse, R28, R188 ;  /* 0x0000001c108c723c */ /* 0x048fec00000018bc */
[C---:B------:R-:W-:Y:S06]  /*ab80*/  HMMA.16816.F32 R28, R16.reuse, R30, R192 ;  /* 0x0000001e101c723c */ /* 0x040fec00000018c0 */
[C---:B------:R-:W-:Y:S01]  /*ab90*/  HMMA.16816.F32 R188, R16.reuse, R32, R24 ;  /* 0x0000002010bc723c */ /* 0x040fe20000001818 */
[----:B------:R-:W-:Y:S05]  /*aba0*/  LDSM.16.M88.4 R24, [R215+0x800] ;  /* 0x00080000d718783b */ /* 0x000fea0000000200 */
[----:B------:R-:W-:Y:S01]  /*abb0*/  HMMA.16816.F32 R12, R16, R34, R184 ;  /* 0x00000022100c723c */ /* 0x000fe200000018b8 */
[----:B------:R-:W-:Y:S04]  /*abc0*/  LDSM.16.M88.4 R16, [R217+0x2000] ;  /* 0x00200000d910783b */ /* 0x000fe80000000200 */
[----:B------:R-:W3:Y:S01]  /*abd0*/  LDSM.16.M88.4 R32, [R215] ;  /* 0x00000000d720783b */ /* 0x000ee20000000200 */
[C---:B-1----:R-:W-:Y:S06]  /*abe0*/  HMMA.16816.F32 R184, R4.reuse, R132, R196 ;  /* 0x0000008404b8723c */ /* 0x042fec00000018c4 */
[C---:B--2---:R-:W-:Y:S06]  /*abf0*/  HMMA.16816.F32 R196, R4.reuse, R20, R180 ;  /* 0x0000001404c4723c */ /* 0x044fec00000018b4 */
[C---:B------:R-:W-:Y:S06]  /*ac00*/  HMMA.16816.F32 R192, R4.reuse, R134, R176 ;  /* 0x0000008604c0723c */ /* 0x040fec00000018b0 */
[----:B------:R-:W-:Y:S01]  /*ac10*/  HMMA.16816.F32 R180, R4, R22, R136 ;  /* 0x0000001604b4723c */ /* 0x000fe20000001888 */
[----:B------:R-:W1:Y:S05]  /*ac20*/  LDSM.16.M88.4 R4, [R217] ;  /* 0x00000000d904783b */ /* 0x000e6a0000000200 */
[C---:B----4-:R-:W-:Y:S06]  /*ac30*/  HMMA.16816.F32 R176, R8.reuse, R132, R140 ;  /* 0x0000008408b0723c */ /* 0x050fec000000188c */
[C---:B------:R-:W-:Y:S01]  /*ac40*/  HMMA.16816.F32 R136, R8.reuse, R134, R28 ;  /* 0x000000860888723c */ /* 0x040fe2000000181c */
[----:B------:R-:W-:Y:S05]  /*ac50*/  LDSM.16.M88.4 R28, [R208+0x9800] ;  /* 0x00980000d01c783b */ /* 0x000fea0000000200 */
[C---:B------:R-:W-:Y:S06]  /*ac60*/  HMMA.16816.F32 R140, R8.reuse, R20, R188 ;  /* 0x00000014088c723c */ /* 0x040fec00000018bc */
[----:B------:R-:W-:Y:S01]  /*ac70*/  HMMA.16816.F32 R132, R8, R22, R12 ;  /* 0x000000160884723c */ /* 0x000fe2000000180c */
[----:B------:R-:W-:Y:S04]  /*ac80*/  LDSM.16.M88.4 R8, [R210+0x6000] ;  /* 0x00600000d208783b */ /* 0x000fe80000000200 */
[----:B------:R-:W2:Y:S01]  /*ac90*/  LDSM.16.M88.4 R20, [R208+0x9000] ;  /* 0x00900000d014783b */ /* 0x000ea20000000200 */
[C---:B---3--:R-:W-:Y:S03]  /*aca0*/  HMMA.16816.F32 R184, R16.reuse, R32, R184 ;  /* 0x0000002010b8723c */ /* 0x048fe600000018b8 */
[----:B------:R-:W3:Y:S03]  /*acb0*/  LDSM.16.M88.4 R12, [R210+0x4000] ;  /* 0x00400000d20c783b */ /* 0x000ee60000000200 */
[C---:B------:R-:W-:Y:S06]  /*acc0*/  HMMA.16816.F32 R192, R16.reuse, R34, R192 ;  /* 0x0000002210c0723c */ /* 0x040fec00000018c0 */
[C---:B------:R-:W-:Y:S06]  /*acd0*/  HMMA.16816.F32 R188, R16.reuse, R24, R196 ;  /* 0x0000001810bc723c */ /* 0x040fec00000018c4 */
[----:B------:R-:W-:Y:S06]  /*ace0*/  HMMA.16816.F32 R180, R16, R26, R180 ;  /* 0x0000001a10b4723c */ /* 0x000fec00000018b4 */
[C---:B-1----:R-:W-:Y:S06]  /*acf0*/  HMMA.16816.F32 R176, R4.reuse, R32, R176 ;  /* 0x0000002004b0723c */ /* 0x042fec00000018b0 */
[C---:B------:R-:W-:Y:S06]  /*ad00*/  HMMA.16816.F32 R136, R4.reuse, R34, R136 ;  /* 0x000000220488723c */ /* 0x040fec0000001888 */
[C---:B------:R-:W-:Y:S06]  /*ad10*/  HMMA.16816.F32 R32, R4.reuse, R24, R140 ;  /* 0x000000180420723c */ /* 0x040fec000000188c */
[----:B------:R-:W-:Y:S01]  /*ad20*/  HMMA.16816.F32 R16, R4, R26, R132 ;  /* 0x0000001a0410723c */ /* 0x000fe20000001884 */
[----:B------:R-:W-:Y:S04]  /*ad30*/  LDSM.16.M88.4 R4, [R212+0x6000] ;  /* 0x00600000d404783b */ /* 0x000fe80000000200 */
[----:B------:R-:W1:Y:S01]  /*ad40*/  LDSM.16.M88.4 R132, [R221] ;  /* 0x00000000dd84783b */ /* 0x000e620000000200 */
[C---:B--2---:R-:W-:Y:S03]  /*ad50*/  HMMA.16816.F32 R140, R8.reuse, R20, R184 ;  /* 0x00000014088c723c */ /* 0x044fe600000018b8 */
[----:B------:R-:W2:Y:S03]  /*ad60*/  LDSM.16.M88.4 R24, [R220] ;  /* 0x00000000dc18783b */ /* 0x000ea60000000200 */
[C---:B------:R-:W-:Y:S06]  /*ad70*/  HMMA.16816.F32 R192, R8.reuse, R22, R192 ;  /* 0x0000001608c0723c */ /* 0x040fec00000018c0 */
[C---:B------:R-:W-:Y:S06]  /*ad80*/  HMMA.16816.F32 R188, R8.reuse, R28, R188 ;  /* 0x0000001c08bc723c */ /* 0x040fec00000018bc */
[----:B------:R-:W-:Y:S01]  /*ad90*/  HMMA.16816.F32 R180, R8, R30, R180 ;  /* 0x0000001e08b4723c */ /* 0x000fe200000018b4 */
[----:B------:R-:W4:Y:S05]  /*ada0*/  LDSM.16.M88.4 R8, [R212+0x4000] ;  /* 0x00400000d408783b */ /* 0x000f2a0000000200 */
[C---:B---3--:R-:W-:Y:S06]  /*adb0*/  HMMA.16816.F32 R184, R12.reuse, R20, R176 ;  /* 0x000000140cb8723c */ /* 0x048fec00000018b0 */
[C---:B------:R-:W-:Y:S06]  /*adc0*/  HMMA.16816.F32 R176, R12.reuse, R22, R136 ;  /* 0x000000160cb0723c */ /* 0x040fec0000001888 */
[C---:B------:R-:W-:Y:S01]  /*add0*/  HMMA.16816.F32 R136, R12.reuse, R28, R32 ;  /* 0x0000001c0c88723c */ /* 0x040fe20000001820 */
[----:B------:R-:W-:Y:S05]  /*ade0*/  LDSM.16.M88.4 R32, [R216+0x9000] ;  /* 0x00900000d820783b */ /* 0x000fea0000000200 */
[----:B------:R-:W-:Y:S01]  /*adf0*/  HMMA.16816.F32 R20, R12, R30, R16 ;  /* 0x0000001e0c14723c */ /* 0x000fe20000001810 */
[----:B------:R-:W3:Y:S04]  /*ae00*/  LDSM.16.M88.4 R16, [R218+0x6000] ;  /* 0x00600000da10783b */ /* 0x000ee80000000200 */
[----:B------:R-:W5:Y:S01]  /*ae10*/  LDSM.16.M88.4 R28, [R216+0x9800] ;  /* 0x00980000d81c783b */ /* 0x000f620000000200 */
[C---:B-1----:R-:W-:Y:S03]  /*ae20*/  HMMA.16816.F32 R140, R4.reuse, R132, R140 ;  /* 0x00000084048c723c */ /* 0x042fe6000000188c */
[----:B------:R-:W1:Y:S03]  /*ae30*/  LDSM.16.M88.4 R12, [R218+0x4000] ;  /* 0x00400000da0c783b */ /* 0x000e660000000200 */
[C---:B------:R-:W-:Y:S06]  /*ae40*/  HMMA.16816.F32 R232, R4.reuse, R134, R192 ;  /* 0x0000008604e8723c */ /* 0x040fec00000018c0 */
[C---:B--2---:R-:W-:Y:S06]  /*ae50*/  HMMA.16816.F32 R204, R4.reuse, R24, R188 ;  /* 0x0000001804cc723c */ /* 0x044fec00000018bc */
[----:B------:R-:W-:Y:S01]  /*ae60*/  HMMA.16816.F32 R200, R4, R26, R180 ;  /* 0x0000001a04c8723c */ /* 0x000fe200000018b4 */
[----:B------:R-:W-:Y:S05]  /*ae70*/  LDSM.16.M88.4 R4, [R217+0x6000] ;  /* 0x00600000d904783b */ /* 0x000fea0000000200 */
[C---:B----4-:R-:W-:Y:S06]  /*ae80*/  HMMA.16816.F32 R196, R8.reuse, R132, R184 ;  /* 0x0000008408c4723c */ /* 0x050fec00000018b8 */
[C---:B------:R-:W-:Y:S06]  /*ae90*/  HMMA.16816.F32 R192, R8.reuse, R134, R176 ;  /* 0x0000008608c0723c */ /* 0x040fec00000018b0 */
[C---:B------:R-:W-:Y:S06]  /*aea0*/  HMMA.16816.F32 R188, R8.reuse, R24, R136 ;  /* 0x0000001808bc723c */ /* 0x040fec0000001888 */
[----:B------:R-:W-:Y:S01]  /*aeb0*/  HMMA.16816.F32 R184, R8, R26, R20 ;  /* 0x0000001a08b8723c */ /* 0x000fe20000001814 */
[----:B------:R-:W2:Y:S04]  /*aec0*/  LDSM.16.M88.4 R20, [R215+0x1800] ;  /* 0x00180000d714783b */ /* 0x000ea80000000200 */
[----:B------:R-:W4:Y:S01]  /*aed0*/  LDSM.16.M88.4 R24, [R215+0x1000] ;  /* 0x00100000d718783b */ /* 0x000f220000000200 */
[----:B---3--:R-:W-:Y:S03]  /*aee0*/  HMMA.16816.F32 R180, R16, R32, R140 ;  /* 0x0000002010b4723c */ /* 0x008fe6000000188c */
[----:B------:R-:W3:Y:S01]  /*aef0*/  LDSM.16.M88.4 R8, [R217+0x4000] ;  /* 0x00400000d908783b */ /* 0x000ee20000000200 */
[----:B------:R-:W-:-:S04]  /*af00*/  DEPBAR.LE SB0, 0x0 ;  /* 0x000080000000791a */ /* 0x000fc80000000000 */
[C---:B------:R-:W-:Y:S06]  /*af10*/  HMMA.16816.F32 R176, R16.reuse, R34, R232 ;  /* 0x0000002210b0723c */ /* 0x040fec00000018e8 */
[C---:B-----5:R-:W-:Y:S06]  /*af20*/  HMMA.16816.F32 R140, R16.reuse, R28, R204 ;  /* 0x0000001c108c723c */ /* 0x060fec00000018cc */
[----:B------:R-:W-:Y:S06]  /*af30*/  HMMA.16816.F32 R136, R16, R30, R200 ;  /* 0x0000001e1088723c */ /* 0x000fec00000018c8 */
[C---:B-1----:R-:W-:Y:S06]  /*af40*/  HMMA.16816.F32 R132, R12.reuse, R32, R196 ;  /* 0x000000200c84723c */ /* 0x042fec00000018c4 */
[C---:B------:R-:W-:Y:S06]  /*af50*/  HMMA.16816.F32 R32, R12.reuse, R34, R192 ;  /* 0x000000220c20723c */ /* 0x040fec00000018c0 */
[C---:B------:R-:W-:Y:S06]  /*af60*/  HMMA.16816.F32 R16, R12.reuse, R28, R188 ;  /* 0x0000001c0c10723c */ /* 0x040fec00000018bc */
[----:B------:R-:W-:Y:S06]  /*af70*/  HMMA.16816.F32 R12, R12, R30, R184 ;  /* 0x0000001e0c0c723c */ /* 0x000fec00000018b8 */
[C---:B--2---:R-:W-:Y:S06]  /*af80*/  HMMA.16816.F32 R184, R4.reuse, R22, R136 ;  /* 0x0000001604b8723c */ /* 0x044fec0000001888 */
[C---:B----4-:R-:W-:Y:S06]  /*af90*/  HMMA.16816.F32 R180, R4.reuse, R24, R180 ;  /* 0x0000001804b4723c */ /* 0x050fec00000018b4 */
[C---:B------:R-:W-:Y:S06]  /*afa0*/  HMMA.16816.F32 R176, R4.reuse, R26, R176 ;  /* 0x0000001a04b0723c */ /* 0x040fec00000018b0 */
[----:B------:R-:W-:Y:S06]  /*afb0*/  HMMA.16816.F32 R140, R4, R20, R140 ;  /* 0x00000014048c723c */ /* 0x000fec000000188c */
[C---:B---3--:R-:W-:Y:S06]  /*afc0*/  HMMA.16816.F32 R132, R8.reuse, R24, R132 ;  /* 0x000000180884723c */ /* 0x048fec0000001884 */
[C---:B------:R-:W-:Y:S06]  /*afd0*/  HMMA.16816.F32 R32, R8.reuse, R26, R32 ;  /* 0x0000001a0820723c */ /* 0x040fec0000001820 */
        /* <DEDUP_REMOVED lines=54> */
.L_x_1800:
[----:B------:R-:W-:Y:S05]  /*b340*/  BSYNC B0 ;  /* 0x0000000000007941 */ /* 0x000fea0003800000 */
.L_x_1799:
[----:B------:R-:W0:Y:S02]  /*b350*/  LDGDEPBAR ;  /* 0x00000000000079af */ /* 0x000e240000000000 */
.L_x_1798:
[----:B-1----:R-:W3:Y:S01]  /*b360*/  LDL R9, [R1+0x78] ;  /* 0x0000780001097983 */ /* 0x002ee20000100800 */
[----:B------:R-:W-:-:S03]  /*b370*/  IMAD.U32 R0, RZ, RZ, UR33 ;  /* 0x00000021ff007e24 */ /* 0x000fc6000f8e00ff */
[----:B------:R-:W4:Y:S01]  /*b380*/  LDL R15, [R1+0x4c] ;  /* 0x00004c00010f7983 */ /* 0x000f220000100800 */
[----:B------:R-:W1:Y:S01]  /*b390*/  S2R R2, SR_TID.X ;  /* 0x0000000000027919 */ /* 0x000e620000002100 */
[----:B------:R-:W-:Y:S02]  /*b3a0*/  IMAD.U32 R8, RZ, RZ, UR27 ;  /* 0x0000001bff087e24 */ /* 0x000fe4000f8e00ff */
[----:B------:R-:W-:Y:S01]  /*b3b0*/  VIADD R10, R252, 0x4 ;  /* 0x00000004fc0a7836 */ /* 0x000fe20000000000 */
[----:B------:R-:W-:Y:S01]  /*b3c0*/  UIADD3 UR4, UR26, -0x61c88647, URZ ;  /* 0x9e3779b91a047890 */ /* 0x000fe2000fffe03f */
[----:B------:R-:W5:Y:S01]  /*b3d0*/  LDC.U8 R188, c[0x0][0x388] ;  /* 0x0000e200ffbc7b82 */ /* 0x000f620000000000 */
[----:B-1----:R-:W-:-:S05]  /*b3e0*/  IMAD.SHL.U32 R2, R2, 0x2, RZ ;  /* 0x0000000202027824 */ /* 0x002fca00078e00ff */
[----:B------:R-:W-:-:S05]  /*b3f0*/  LOP3.LUT R2, R2, 0x6, RZ, 0xc0, !PT ;  /* 0x0000000602027812 */ /* 0x000fca00078ec0ff */
[----:B------:R-:W-:-:S04]  /*b400*/  IMAD R0, R0, 0x20, R2 ;  /* 0x0000002000007824 */ /* 0x000fc800078e0202 */
[C---:B------:R-:W-:Y:S02]  /*b410*/  VIADD R6, R0.reuse, 0x8 ;  /* 0x0000000800067836 */ /* 0x040fe40000000000 */
[----:B------:R-:W-:-:S03]  /*b420*/  VIADD R7, R0, 0x1 ;  /* 0x0000000100077836 */ /* 0x000fc60000000000 */
[-C--:B------:R-:W-:Y:S02]  /*b430*/  ISETP.GE.AND P4, PT, R6, R231.reuse, PT ;  /* 0x000000e70600720c */ /* 0x080fe40003f86270 */
[C---:B------:R-:W-:Y:S02]  /*b440*/  ISETP.GE.AND P5, PT, R7.reuse, R231, PT ;  /* 0x000000e70700720c */ /* 0x040fe40003fa6270 */
[----:B------:R-:W-:Y:S02]  /*b450*/  ISETP.GE.AND P1, PT, R0, R230, PT ;  /* 0x000000e60000720c */ /* 0x000fe40003f26270 */
[-C--:B------:R-:W-:Y:S02]  /*b460*/  ISETP.LT.OR P4, PT, R6, R226.reuse, P4 ;  /* 0x000000e20600720c */ /* 0x080fe40002781670 */
[----:B------:R-:W-:Y:S01]  /*b470*/  ISETP.LT.OR P5, PT, R7, R226, P5 ;  /* 0x000000e20700720c */ /* 0x000fe20002fa1670 */
[C---:B--2---:R-:W-:Y:S01]  /*b480*/  VIADD R5, R0.reuse, 0x9 ;  /* 0x0000000900057836 */ /* 0x044fe20000000000 */
[----:B------:R-:W-:-:S02]  /*b490*/  ISETP.LT.OR P1, PT, R0, R227, P1 ;  /* 0x000000e30000720c */ /* 0x000fc40000f21670 */
[----:B------:R-:W-:Y:S02]  /*b4a0*/  FSEL R22, R32, -INF , !P4 ;  /* 0xff80000020167808 */ /* 0x000fe40006000000 */
[----:B------:R-:W-:Y:S02]  /*b4b0*/  ISETP.GE.AND P6, PT, R0, R231, PT ;  /* 0x000000e70000720c */ /* 0x000fe40003fc6270 */
[----:B------:R-:W-:Y:S02]  /*b4c0*/  FSEL R18, R133, -INF , !P5 ;  /* 0xff80000085127808 */ /* 0x000fe40006800000 */
[-C--:B------:R-:W-:Y:S02]  /*b4d0*/  ISETP.GE.AND P4, PT, R6, R230.reuse, PT ;  /* 0x000000e60600720c */ /* 0x080fe40003f86270 */
[-C--:B------:R-:W-:Y:S02]  /*b4e0*/  ISETP.GE.AND P5, PT, R7, R230.reuse, PT ;  /* 0x000000e60700720c */ /* 0x080fe40003fa6270 */
[----:B------:R-:W-:Y:S01]  /*b4f0*/  FSEL R19, R134, -INF , !P1 ;  /* 0xff80000086137808 */ /* 0x000fe20004800000 */
[C---:B------:R-:W-:Y:S01]  /*b500*/  VIADD R4, R0.reuse, 0x10 ;  /* 0x0000001000047836 */ /* 0x040fe20000000000 */
[----:B------:R-:W-:Y:S01]  /*b510*/  ISETP.GE.AND P1, PT, R5, R230, PT ;  /* 0x000000e60500720c */ /* 0x000fe20003f26270 */
[C---:B------:R-:W-:Y:S01]  /*b520*/  VIADD R3, R0.reuse, 0x11 ;  /* 0x0000001100037836 */ /* 0x040fe20000000000 */
[----:B------:R-:W-:-:S02]  /*b530*/  ISETP.LT.OR P6, PT, R0, R226, P6 ;  /* 0x000000e20000720c */ /* 0x000fc400037c1670 */
[-C--:B------:R-:W-:Y:S02]  /*b540*/  ISETP.LT.OR P4, PT, R6, R227.reuse, P4 ;  /* 0x000000e30600720c */ /* 0x080fe40002781670 */
[-C--:B------:R-:W-:Y:S01]  /*b550*/  ISETP.LT.OR P5, PT, R7, R227.reuse, P5 ;  /* 0x000000e30700720c */ /* 0x080fe20002fa1670 */
[----:B------:R-:W-:Y:S01]  /*b560*/  VIADD R2, R0, 0x18 ;  /* 0x0000001800027836 */ /* 0x000fe20000000000 */
[C---:B------:R-:W-:Y:S02]  /*b570*/  ISETP.LT.OR P1, PT, R5.reuse, R227, P1 ;  /* 0x000000e30500720c */ /* 0x040fe40000f21670 */
[----:B------:R-:W-:Y:S02]  /*b580*/  FSEL R14, R132, -INF , !P6 ;  /* 0xff800000840e7808 */ /* 0x000fe40007000000 */
[----:B------:R-:W-:Y:S02]  /*b590*/  FSEL R25, R34, -INF , !P4 ;  /* 0xff80000022197808 */ /* 0x000fe40006000000 */
[----:B------:R-:W-:-:S02]  /*b5a0*/  ISETP.GE.AND P6, PT, R5, R231, PT ;  /* 0x000000e70500720c */ /* 0x000fc40003fc6270 */
[----:B------:R-:W-:Y:S02]  /*b5b0*/  FSEL R24, R135, -INF , !P5 ;  /* 0xff80000087187808 */ /* 0x000fe40006800000 */
[-C--:B------:R-:W-:Y:S02]  /*b5c0*/  ISETP.GE.AND P4, PT, R4, R231.reuse, PT ;  /* 0x000000e70400720c */ /* 0x080fe40003f86270 */
[-C--:B------:R-:W-:Y:S02]  /*b5d0*/  ISETP.GE.AND P5, PT, R3, R231.reuse, PT ;  /* 0x000000e70300720c */ /* 0x080fe40003fa6270 */
[----:B------:R-:W-:Y:S02]  /*b5e0*/  FSEL R27, R35, -INF , !P1 ;  /* 0xff800000231b7808 */ /* 0x000fe40004800000 */
[----:B------:R-:W-:Y:S02]  /*b5f0*/  ISETP.GE.AND P1, PT, R2, R231, PT ;  /* 0x000000e70200720c */ /* 0x000fe40003f26270 */
[----:B------:R-:W-:-:S02]  /*b600*/  ISETP.LT.OR P6, PT, R5, R226, P6 ;  /* 0x000000e20500720c */ /* 0x000fc400037c1670 */
[-C--:B------:R-:W-:Y:S02]  /*b610*/  ISETP.LT.OR P4, PT, R4, R226.reuse, P4 ;  /* 0x000000e20400720c */ /* 0x080fe40002781670 */
[-C--:B------:R-:W-:Y:S02]  /*b620*/  ISETP.LT.OR P5, PT, R3, R226.reuse, P5 ;  /* 0x000000e20300720c */ /* 0x080fe40002fa1670 */
[----:B------:R-:W-:Y:S02]  /*b630*/  ISETP.LT.OR P1, PT, R2, R226, P1 ;  /* 0x000000e20200720c */ /* 0x000fe40000f21670 */
[----:B------:R-:W-:Y:S02]  /*b640*/  FSEL R23, R33, -INF , !P6 ;  /* 0xff80000021177808 */ /* 0x000fe40007000000 */
[----:B------:R-:W-:Y:S02]  /*b650*/  FSEL R133, R136, -INF , !P4 ;  /* 0xff80000088857808 */ /* 0x000fe40006000000 */
[----:B------:R-:W-:-:S02]  /*b660*/  ISETP.GE.AND P4, PT, R0, R229, PT ;  /* 0x000000e50000720c */ /* 0x000fc40003f86270 */
[----:B------:R-:W-:Y:S02]  /*b670*/  FSEL R198, R137, -INF , !P5 ;  /* 0xff80000089c67808 */ /* 0x000fe40006800000 */
[----:B------:R-:W-:Y:S02]  /*b680*/  ISETP.GE.AND P6, PT, R0, R228, PT ;  /* 0x000000e40000720c */ /* 0x000fe40003fc6270 */
[-C--:B------:R-:W-:Y:S02]  /*b690*/  ISETP.GE.AND P5, PT, R4, R230.reuse, PT ;  /* 0x000000e60400720c */ /* 0x080fe40003fa6270 */
[----:B------:R-:W-:Y:S01]  /*b6a0*/  FSEL R200, R28, -INF , !P1 ;  /* 0xff8000001cc87808 */ /* 0x000fe20004800000 */
[----:B------:R-:W-:Y:S01]  /*b6b0*/  IMAD.WIDE.U32 R32, R252, -0x326172a9, RZ ;  /* 0xcd9e8d57fc207825 */ /* 0x000fe200078e00ff */
[----:B------:R-:W-:Y:S02]  /*b6c0*/  ISETP.GE.AND P1, PT, R3, R230, PT ;  /* 0x000000e60300720c */ /* 0x000fe40003f26270 */
[----:B------:R-:W-:Y:S01]  /*b6d0*/  ISETP.LT.OR P4, PT, R0, R225, P4 ;  /* 0x000000e10000720c */ /* 0x000fe20002781670 */
[----:B------:R-:W-:Y:S01]  /*b6e0*/  IMAD.WIDE.U32 R10, R10, -0x326172a9, RZ ;  /* 0xcd9e8d570a0a7825 */ /* 0x000fe200078e00ff */
[----:B------:R-:W-:-:S02]  /*b6f0*/  ISETP.LT.OR P6, PT, R0, R224, P6 ;  /* 0x000000e00000720c */ /* 0x000fc400037c1670 */
[-C--:B------:R-:W-:Y:S01]  /*b700*/  ISETP.LT.OR P5, PT, R4, R227.reuse, P5 ;  /* 0x000000e30400720c */ /* 0x080fe20002fa1670 */
[----:B------:R-:W-:Y:S01]  /*b710*/  VIADD R0, R0, 0x19 ;  /* 0x0000001900007836 */ /* 0x000fe20000000000 */
[----:B------:R-:W-:Y:S02]  /*b720*/  ISETP.LT.OR P1, PT, R3, R227, P1 ;  /* 0x000000e30300720c */ /* 0x000fe40000f21670 */
[----:B------:R-:W-:Y:S02]  /*b730*/  FMNMX.FTZ R12, R239, R14, !PT ;  /* 0x0000000eef0c7209 */ /* 0x000fe40007810000 */
[----:B------:R-:W-:Y:S02]  /*b740*/  FSEL R203, R138, -INF , !P5 ;  /* 0xff8000008acb7808 */ /* 0x000fe40006800000 */
[----:B------:R-:W-:Y:S02]  /*b750*/  ISETP.GE.AND P5, PT, R0, R231, PT ;  /* 0x000000e70000720c */ /* 0x000fe40003fa6270 */
[----:B------:R-:W-:-:S02]  /*b760*/  FSEL R206, R139, -INF , !P1 ;  /* 0xff8000008bce7808 */ /* 0x000fc40004800000 */
[C---:B------:R-:W-:Y:S02]  /*b770*/  ISETP.GE.AND P1, PT, R0.reuse, R230, PT ;  /* 0x000000e60000720c */ /* 0x040fe40003f26270 */
[C---:B------:R-:W-:Y:S02]  /*b780*/  ISETP.LT.OR P5, PT, R0.reuse, R226, P5 ;  /* 0x000000e20000720c */ /* 0x040fe40002fa1670 */
[----:B------:R-:W-:Y:S02]  /*b790*/  ISETP.LT.OR P1, PT, R0, R227, P1 ;  /* 0x000000e30000720c */ /* 0x000fe40000f21670 */
[----:B------:R-:W-:Y:S02]  /*b7a0*/  FSEL R199, R29, -INF , !P5 ;  /* 0xff8000001dc77808 */ /* 0x000fe40006800000 */
[----:B------:R-:W-:Y:S02]  /*b7b0*/  ISETP.GE.AND P5, PT, R2, R230, PT ;  /* 0x000000e60200720c */ /* 0x000fe40003fa6270 */
[----:B------:R-:W-:-:S02]  /*b7c0*/  FSEL R204, R31, -INF , !P1 ;  /* 0xff8000001fcc7808 */ /* 0x000fc40004800000 */
[----:B------:R-:W-:Y:S02]  /*b7d0*/  ISETP.GE.AND P1, PT, R6, R229, PT ;  /* 0x000000e50600720c */ /* 0x000fe40003f26270 */
[----:B------:R-:W-:Y:S02]  /*b7e0*/  ISETP.LT.OR P5, PT, R2, R227, P5 ;  /* 0x000000e30200720c */ /* 0x000fe40002fa1670 */
[----:B------:R-:W-:Y:S02]  /*b7f0*/  ISETP.LT.OR P1, PT, R6, R225, P1 ;  /* 0x000000e10600720c */ /* 0x000fe40000f21670 */
[----:B------:R-:W-:Y:S02]  /*b800*/  FSEL R205, R30, -INF , !P5 ;  /* 0xff8000001ecd7808 */ /* 0x000fe40006800000 */
[----:B------:R-:W-:Y:S02]  /*b810*/  ISETP.GE.AND P5, PT, R7, R229, PT ;  /* 0x000000e50700720c */ /* 0x000fe40003fa6270 */
[----:B------:R-:W-:-:S02]  /*b820*/  FSEL R29, R176, -INF , !P1 ;  /* 0xff800000b01d7808 */ /* 0x000fc40004800000 */
[C---:B------:R-:W-:Y:S02]  /*b830*/  ISETP.GE.AND P1, PT, R7.reuse, R228, PT ;  /* 0x000000e40700720c */ /* 0x040fe40003f26270 */
[C---:B------:R-:W-:Y:S02]  /*b840*/  ISETP.LT.OR P5, PT, R7.reuse, R225, P5 ;  /* 0x000000e10700720c */ /* 0x040fe40002fa1670 */
[----:B------:R-:W-:Y:S02]  /*b850*/  ISETP.LT.OR P1, PT, R7, R224, P1 ;  /* 0x000000e00700720c */ /* 0x000fe40000f21670 */
[----:B------:R-:W-:Y:S02]  /*b860*/  FSEL R26, R181, -INF , !P5 ;  /* 0xff800000b51a7808 */ /* 0x000fe40006800000 */
[----:B------:R-:W-:-:S04]  /*b870*/  ISETP.GE.AND P5, PT, R4, R229, PT ;  /* 0x000000e50400720c */ /* 0x000fc80003fa6270 */
        /* <DEDUP_REMOVED lines=9> */
[----:B------:R-:W-:Y:S01]  /*b910*/  ISETP.LT.OR P6, PT, R0, R225, P6 ;  /* 0x000000e10000720c */ /* 0x000fe200037c1670 */
[----:B------:R-:W-:Y:S01]  /*b920*/  UIADD3 UR5, UR27, -0x4498517b, URZ ;  /* 0xbb67ae851b057890 */ /* 0x000fe2000fffe03f */
[----:B---3--:R-:W-:-:S05]  /*b930*/  IMAD.WIDE.U32 R20, R9, -0x2daee0ad, RZ ;  /* 0xd2511f5309147825 */ /* 0x008fca00078e00ff */
[----:B------:R-:W-:Y:S02]  /*b940*/  LOP3.LUT R8, R21, UR33, R8, 0x96, !PT ;  /* 0x0000002115087c12 */ /* 0x000fe4000f8e9608 */
[-C--:B----4-:R-:W-:Y:S02]  /*b950*/  LOP3.LUT R13, R33, R15.reuse, RZ, 0x3c, !PT ;  /* 0x0000000f210d7212 */ /* 0x090fe400078e3cff */
[----:B------:R-:W-:Y:S01]  /*b960*/  LOP3.LUT R15, R11, R15, RZ, 0x3c, !PT ;  /* 0x0000000f0b0f7212 */ /* 0x000fe200078e3cff */
[----:B------:R-:W-:Y:S01]  /*b970*/  IMAD.WIDE.U32 R8, R8, -0x326172a9, RZ ;  /* 0xcd9e8d5708087825 */ /* 0x000fe200078e00ff */
[----:B------:R-:W-:-:S04]  /*b980*/  FMNMX.FTZ R11, R18, R12, !PT ;  /* 0x0000000c120b7209 */ /* 0x000fc80007810000 */
[C---:B------:R-:W-:Y:S02]  /*b990*/  LOP3.LUT R32, R9.reuse, UR4, R32, 0x96, !PT ;  /* 0x0000000409207c12 */ /* 0x040fe4000f8e9620 */
[----:B------:R-:W-:Y:S02]  /*b9a0*/  LOP3.LUT R12, R9, UR4, R10, 0x96, !PT ;  /* 0x00000004090c7c12 */ /* 0x000fe4000f8e960a */
[----:B------:R-:W-:-:S04]  /*b9b0*/  FMNMX.FTZ R9, R22, R11, !PT ;  /* 0x0000000b16097209 */ /* 0x000fc80007810000 */
[----:B------:R-:W-:Y:S02]  /*b9c0*/  FMNMX.FTZ R9, R23, R9, !PT ;  /* 0x0000000917097209 */ /* 0x000fe40007810000 */
[----:B------:R-:W-:Y:S02]  /*b9d0*/  FSEL R21, R180, -INF , !P4 ;  /* 0xff800000b4157808 */ /* 0x000fe40006000000 */
[----:B------:R-:W-:Y:S02]  /*b9e0*/  FMNMX.FTZ R9, R133, R9, !PT ;  /* 0x0000000985097209 */ /* 0x000fe40007810000 */
[C---:B------:R-:W-:Y:S02]  /*b9f0*/  ISETP.GE.AND P4, PT, R5.reuse, R229, PT ;  /* 0x000000e50500720c */ /* 0x040fe40003f86270 */
[----:B------:R-:W-:Y:S02]  /*ba00*/  FMNMX.FTZ R9, R198, R9, !PT ;  /* 0x00000009c6097209 */ /* 0x000fe40007810000 */
[----:B------:R-:W-:-:S02]  /*ba10*/  ISETP.LT.OR P4, PT, R5, R225, P4 ;  /* 0x000000e10500720c */ /* 0x000fc40002781670 */
[----:B------:R-:W-:Y:S02]  /*ba20*/  FMNMX.FTZ R9, R200, R9, !PT ;  /* 0x00000009c8097209 */ /* 0x000fe40007810000 */
[----:B------:R-:W-:Y:S02]  /*ba30*/  FSEL R30, R177, -INF , !P4 ;  /* 0xff800000b11e7808 */ /* 0x000fe40006000000 */
[----:B------:R-:W-:Y:S02]  /*ba40*/  ISETP.GE.AND P4, PT, R3, R229, PT ;  /* 0x000000e50300720c */ /* 0x000fe40003f86270 */
[----:B------:R-:W-:Y:S02]  /*ba50*/  FMNMX.FTZ R7, R199, R9, !PT ;  /* 0x00000009c7077209 */ /* 0x000fe40007810000 */
[----:B------:R-:W-:Y:S02]  /*ba60*/  FMNMX.FTZ R9, R238, R19, !PT ;  /* 0x00000013ee097209 */ /* 0x000fe40007810000 */
[----:B------:R-:W-:-:S02]  /*ba70*/  ISETP.LT.OR P4, PT, R3, R225, P4 ;  /* 0x000000e10300720c */ /* 0x000fc40002781670 */
[----:B------:R-:W-:Y:S02]  /*ba80*/  FMNMX.FTZ R9, R24, R9, !PT ;  /* 0x0000000918097209 */ /* 0x000fe40007810000 */
[----:B------:R-:W-:Y:S01]  /*ba90*/  FSEL R176, R141, -INF , !P4 ;  /* 0xff8000008db07808 */ /* 0x000fe20006000000 */
[----:B------:R-:W1:Y:S01]  /*baa0*/  SHFL.BFLY PT, R10, R7, 0x2, 0x1f ;  /* 0x0c401f00070a7f89 */ /* 0x000e6200000e0000 */
[----:B------:R-:W-:Y:S02]  /*bab0*/  ISETP.GE.AND P4, PT, R6, R228, PT ;  /* 0x000000e40600720c */ /* 0x000fe40003f86270 */
[----:B------:R-:W-:Y:S02]  /*bac0*/  FMNMX.FTZ R9, R25, R9, !PT ;  /* 0x0000000919097209 */ /* 0x000fe40007810000 */
[----:B------:R-:W-:Y:S02]  /*bad0*/  FSEL R177, R140, -INF , !P5 ;  /* 0xff8000008cb17808 */ /* 0x000fe40006800000 */
[----:B------:R-:W-:-:S02]  /*bae0*/  ISETP.GE.AND P5, PT, R2, R229, PT ;  /* 0x000000e50200720c */ /* 0x000fc40003fa6270 */
[----:B------:R-:W-:Y:S02]  /*baf0*/  ISETP.LT.OR P4, PT, R6, R224, P4 ;  /* 0x000000e00600720c */ /* 0x000fe40002781670 */
[----:B------:R-:W-:Y:S02]  /*bb00*/  FMNMX.FTZ R6, R27, R9, !PT ;  /* 0x000000091b067209 */ /* 0x000fe40007810000 */
[----:B------:R-:W-:Y:S02]  /*bb10*/  ISETP.LT.OR P5, PT, R2, R225, P5 ;  /* 0x000000e10200720c */ /* 0x000fe40002fa1670 */
[----:B------:R-:W-:Y:S02]  /*bb20*/  FMNMX.FTZ R5, R203, R6, !PT ;  /* 0x00000006cb057209 */ /* 0x000fe40007810000 */
[----:B------:R-:W-:Y:S02]  /*bb30*/  FSEL R180, R184, -INF , !P5 ;  /* 0xff800000b8b47808 */ /* 0x000fe40006800000 */
[----:B------:R-:W-:-:S02]  /*bb40*/  ISETP.GE.AND P5, PT, R3, R228, PT ;  /* 0x000000e40300720c */ /* 0x000fc40003fa6270 */
[----:B------:R-:W-:Y:S02]  /*bb50*/  FMNMX.FTZ R5, R206, R5, !PT ;  /* 0x00000005ce057209 */ /* 0x000fe40007810000 */
[----:B------:R-:W-:Y:S02]  /*bb60*/  FSEL R35, R178, -INF , !P4 ;  /* 0xff800000b2237808 */ /* 0x000fe40006000000 */
[C---:B------:R-:W-:Y:S02]  /*bb70*/  ISETP.GE.AND P4, PT, R2.reuse, R228, PT ;  /* 0x000000e40200720c */ /* 0x040fe40003f86270 */
[-C--:B------:R-:W-:Y:S02]  /*bb80*/  ISETP.LT.OR P5, PT, R3, R224.reuse, P5 ;  /* 0x000000e00300720c */ /* 0x080fe40002fa1670 */
[----:B------:R-:W-:Y:S02]  /*bb90*/  FMNMX.FTZ R3, R205, R5, !PT ;  /* 0x00000005cd037209 */ /* 0x000fe40007810000 */
[----:B------:R-:W-:-:S02]  /*bba0*/  ISETP.LT.OR P4, PT, R2, R224, P4 ;  /* 0x000000e00200720c */ /* 0x000fc40002781670 */
[----:B------:R-:W-:Y:S02]  /*bbb0*/  FMNMX.FTZ R2, R204, R3, !PT ;  /* 0x00000003cc027209 */ /* 0x000fe40007810000 */
[----:B------:R-:W-:Y:S02]  /*bbc0*/  FMNMX.FTZ R3, R237, R21, !PT ;  /* 0x00000015ed037209 */ /* 0x000fe40007810000 */
[----:B-1----:R-:W-:Y:S01]  /*bbd0*/  FMNMX.FTZ R7, R7, R10, !PT ;  /* 0x0000000a07077209 */ /* 0x002fe20007810000 */
[----:B------:R-:W1:Y:S01]  /*bbe0*/  SHFL.BFLY PT, R135, R2, 0x2, 0x1f ;  /* 0x0c401f0002877f89 */ /* 0x000e6200000e0000 */
[----:B------:R-:W-:Y:S02]  /*bbf0*/  FMNMX.FTZ R3, R26, R3, !PT ;  /* 0x000000031a037209 */ /* 0x000fe40007810000 */
[----:B------:R-:W-:Y:S01]  /*bc00*/  FSEL R178, R142, -INF , !P1 ;  /* 0xff8000008eb27808 */ /* 0x000fe20004800000 */
[----:B------:R-:W2:Y:S01]  /*bc10*/  SHFL.BFLY PT, R136, R7, 0x1, 0x1f ;  /* 0x0c201f0007887f89 */ /* 0x000ea200000e0000 */
[----:B------:R-:W-:-:S02]  /*bc20*/  ISETP.GE.AND P1, PT, R0, R228, PT ;  /* 0x000000e40000720c */ /* 0x000fc40003f26270 */
[----:B------:R-:W-:Y:S02]  /*bc30*/  FMNMX.FTZ R3, R29, R3, !PT ;  /* 0x000000031d037209 */ /* 0x000fe40007810000 */
[----:B------:R-:W-:Y:S02]  /*bc40*/  ISETP.LT.OR P1, PT, R0, R224, P1 ;  /* 0x000000e00000720c */ /* 0x000fe40000f21670 */
[----:B------:R-:W-:Y:S01]  /*bc50*/  FMNMX.FTZ R0, R30, R3, !PT ;  /* 0x000000031e007209 */ /* 0x000fe20007810000 */
[----:B------:R-:W-:-:S03]  /*bc60*/  IMAD.WIDE.U32 R16, R13, -0x2daee0ad, RZ ;  /* 0xd2511f530d107825 */ /* 0x000fc600078e00ff */
[----:B------:R-:W-:Y:S01]  /*bc70*/  FMNMX.FTZ R0, R177, R0, !PT ;  /* 0x00000000b1007209 */ /* 0x000fe20007810000 */
[----:B------:R-:W-:Y:S01]  /*bc80*/  UIADD3 UR4, UR27, 0x76cf5d0a, URZ ;  /* 0x76cf5d0a1b047890 */ /* 0x000fe2000fffe03f */
[----:B------:R-:W-:Y:S02]  /*bc90*/  IMAD.WIDE.U32 R4, R15, -0x2daee0ad, RZ ;  /* 0xd2511f530f047825 */ /* 0x000fe400078e00ff */
[----:B------:R-:W-:Y:S02]  /*bca0*/  FMNMX.FTZ R0, R176, R0, !PT ;  /* 0x00000000b0007209 */ /* 0x000fe40007810000 */
[----:B------:R-:W-:Y:S01]  /*bcb0*/  IMAD.WIDE.U32 R10, R32, -0x2daee0ad, RZ ;  /* 0xd2511f53200a7825 */ /* 0x000fe200078e00ff */
[----:B------:R-:W-:-:S03]  /*bcc0*/  LOP3.LUT R3, R17, UR5, R20, 0x96, !PT ;  /* 0x0000000511037c12 */ /* 0x000fc6000f8e9614 */
[----:B------:R-:W-:Y:S01]  /*bcd0*/  IMAD.WIDE.U32 R12, R12, -0x2daee0ad, RZ ;  /* 0xd2511f530c0c7825 */ /* 0x000fe200078e00ff */
[----:B------:R-:W-:Y:S02]  /*bce0*/  FSEL R142, R185, -INF , !P6 ;  /* 0xff800000b98e7808 */ /* 0x000fe40007000000 */
[----:B------:R-:W-:Y:S02]  /*bcf0*/  FMNMX.FTZ R0, R180, R0, !PT ;  /* 0x00000000b4007209 */ /* 0x000fe40007810000 */
[----:B------:R-:W-:Y:S02]  /*bd00*/  LOP3.LUT R5, R5, UR5, R20, 0x96, !PT ;  /* 0x0000000505057c12 */ /* 0x000fe4000f8e9614 */
[----:B------:R-:W-:Y:S02]  /*bd10*/  LOP3.LUT R6, R11, UR4, R16, 0x96, !PT ;  /* 0x000000040b067c12 */ /* 0x000fe4000f8e9610 */
[----:B------:R-:W-:Y:S01]  /*bd20*/  LOP3.LUT R13, R13, UR4, R4, 0x96, !PT ;  /* 0x000000040d0d7c12 */ /* 0x000fe2000f8e9604 */
[----:B------:R-:W-:Y:S01]  /*bd30*/  UIADD3 UR4, UR26, 0x3c6ef372, URZ ;  /* 0x3c6ef3721a047890 */ /* 0x000fe2000fffe03f */
[----:B-1----:R-:W-:Y:S01]  /*bd40*/  FMNMX.FTZ R135, R2, R135, !PT ;  /* 0x0000008702877209 */ /* 0x002fe20007810000 */
[----:B------:R-:W-:Y:S01]  /*bd50*/  IMAD.WIDE.U32 R2, R3, -0x326172a9, RZ ;  /* 0xcd9e8d5703027825 */ /* 0x000fe200078e00ff */
[----:B------:R-:W-:Y:S01]  /*bd60*/  FMNMX.FTZ R134, R142, R0, !PT ;  /* 0x000000008e867209 */ /* 0x000fe20007810000 */
[----:B------:R-:W-:Y:S01]  /*bd70*/  UIADD3 UR5, UR26, -0x255992d5, URZ ;  /* 0xdaa66d2b1a057890 */ /* 0x000fe2000fffe03f */
[----:B------:R-:W-:Y:S01]  /*bd80*/  FMNMX.FTZ R0, R236, R28, !PT ;  /* 0x0000001cec007209 */ /* 0x000fe20007810000 */
[----:B------:R-:W-:Y:S01]  /*bd90*/  IMAD.WIDE.U32 R4, R5, -0x326172a9, RZ ;  /* 0xcd9e8d5705047825 */ /* 0x000fe200078e00ff */
[----:B--2---:R-:W-:-:S02]  /*bda0*/  FMNMX.FTZ R136, R7, R136, !PT ;  /* 0x0000008807887209 */ /* 0x004fc40007810000 */
[--C-:B------:R-:W-:Y:S01]  /*bdb0*/  LOP3.LUT R16, R3, UR4, R8.reuse, 0x96, !PT ;  /* 0x0000000403107c12 */ /* 0x100fe2000f8e9608 */
[----:B------:R-:W-:Y:S01]  /*bdc0*/  IMAD.WIDE.U32 R6, R6, -0x326172a9, RZ ;  /* 0xcd9e8d5706067825 */ /* 0x000fe200078e00ff */
[----:B------:R-:W-:Y:S02]  /*bdd0*/  FMNMX.FTZ R3, R34, R0, !PT ;  /* 0x0000000022037209 */ /* 0x000fe40007810000 */
[----:B------:R-:W-:Y:S02]  /*bde0*/  LOP3.LUT R11, R5, UR4, R8, 0x96, !PT ;  /* 0x00000004050b7c12 */ /* 0x000fe4000f8e9608 */
[----:B------:R-:W-:Y:S02]  /*bdf0*/  LOP3.LUT R5, R7, UR5, R2, 0x96, !PT ;  /* 0x0000000507057c12 */ /* 0x000fe4000f8e9602 */
[----:B------:R-:W-:-:S04]  /*be00*/  FMNMX.FTZ R2, R35, R3, !PT ;  /* 0x0000000323027209 */ /* 0x000fc80007810000 */
[----:B------:R-:W-:Y:S02]  /*be10*/  FMNMX.FTZ R2, R132, R2, !PT ;  /* 0x0000000284027209 */ /* 0x000fe40007810000 */
[----:B------:R-:W-:Y:S02]  /*be20*/  FSEL R143, R143, -INF , !P5 ;  /* 0xff8000008f8f7808 */ /* 0x000fe40006800000 */
[----:B------:R-:W-:Y:S01]  /*be30*/  FMNMX.FTZ R137, R178, R2, !PT ;  /* 0x00000002b2897209 */ /* 0x000fe20007810000 */
[----:B------:R-:W1:Y:S01]  /*be40*/  SHFL.BFLY PT, R20, R134, 0x2, 0x1f ;  /* 0x0c401f0086147f89 */ /* 0x000e6200000e0000 */
[----:B------:R-:W-:Y:S01]  /*be50*/  FSEL R179, R186, -INF , !P4 ;  /* 0xff800000bab37808 */ /* 0x000fe20006000000 */
[----:B------:R-:W-:Y:S01]  /*be60*/  IMAD.WIDE.U32 R16, R16, -0x2daee0ad, RZ ;  /* 0xd2511f5310107825 */ /* 0x000fe200078e00ff */
[----:B------:R-:W-:Y:S02]  /*be70*/  FMNMX.FTZ R137, R143, R137, !PT ;  /* 0x000000898f897209 */ /* 0x000fe40007810000 */
[----:B------:R-:W-:-:S02]  /*be80*/  FSEL R207, R187, -INF , !P1 ;  /* 0xff800000bbcf7808 */ /* 0x000fc40004800000 */
[----:B------:R-:W-:Y:S02]  /*be90*/  FMNMX.FTZ R137, R179, R137, !PT ;  /* 0x00000089b3897209 */ /* 0x000fe40007810000 */
[----:B------:R-:W-:Y:S01]  /*bea0*/  LOP3.LUT R15, R17, UR31, R10, 0x96, !PT ;  /* 0x0000001f110f7c12 */ /* 0x000fe2000f8e960a */
[----:B------:R-:W-:Y:S01]  /*beb0*/  IMAD.WIDE.U32 R10, R11, -0x2daee0ad, RZ ;  /* 0xd2511f530b0a7825 */ /* 0x000fe200078e00ff */
[----:B------:R-:W-:Y:S01]  /*bec0*/  FMNMX.FTZ R137, R207, R137, !PT ;  /* 0x00000089cf897209 */ /* 0x000fe20007810000 */
[----:B------:R-:W2:Y:S02]  /*bed0*/  SHFL.BFLY PT, R31, R135, 0x1, 0x1f ;  /* 0x0c201f00871f7f89 */ /* 0x000ea400000e0000 */
[C---:B------:R-:W-:Y:S01]  /*bee0*/  FMUL.FTZ R9, R136.reuse, UR32 ;  /* 0x0000002088097c20 */ /* 0x040fe20008410000 */
[----:B------:R-:W-:Y:S02]  /*bef0*/  FSETP.NEU.FTZ.AND P6, PT, R136, -INF , PT ;  /* 0xff8000008800780b */ /* 0x000fe40003fdd000 */
[----:B------:R-:W-:-:S02]  /*bf00*/  LOP3.LUT R12, R11, UR31, R12, 0x96, !PT ;  /* 0x0000001f0b0c7c12 */ /* 0x000fc4000f8e960c */
[----:B------:R-:W3:Y:S01]  /*bf10*/  SHFL.BFLY PT, R11, R137, 0x2, 0x1f ;  /* 0x0c401f00890b7f89 */ /* 0x000ee200000e0000 */
[----:B------:R-:W-:Y:S01]  /*bf20*/  FSEL R0, R9, RZ, P6 ;  /* 0x000000ff09007208 */ /* 0x000fe20003000000 */
[----:B------:R-:W-:-:S04]  /*bf30*/  IMAD.WIDE.U32 R8, R13, -0x326172a9, RZ ;  /* 0xcd9e8d570d087825 */ /* 0x000fc800078e00ff */
[----:B------:R-:W-:Y:S01]  /*bf40*/  FFMA.FTZ R14, R14, UR32, -R0 ;  /* 0x000000200e0e7c23 */ /* 0x000fe20008010800 */
[----:B-1----:R-:W-:-:S03]  /*bf50*/  FMNMX.FTZ R134, R134, R20, !PT ;  /* 0x0000001486867209 */ /* 0x002fc60007810000 */
[----:B------:R1:W-:Y:S01]  /*bf60*/  MUFU.EX2 R243, R14 ;  /* 0x0000000e00f37308 */ /* 0x0003e20000000800 */
[----:B------:R-:W-:Y:S02]  /*bf70*/  LOP3.LUT R4, R9, UR5, R4, 0x96, !PT ;  /* 0x0000000509047c12 */ /* 0x000fe4000f8e9604 */
[----:B------:R-:W4:Y:S01]  /*bf80*/  SHFL.BFLY PT, R9, R134, 0x1, 0x1f ;  /* 0x0c201f0086097f89 */ /* 0x000f2200000e0000 */
[----:B------:R-:W-:Y:S01]  /*bf90*/  IMAD.WIDE.U32 R32, R12, -0x326172a9, RZ ;  /* 0xcd9e8d570c207825 */ /* 0x000fe200078e00ff */
[----:B--2---:R-:W-:-:S03]  /*bfa0*/  FMNMX.FTZ R135, R135, R31, !PT ;  /* 0x0000001f87877209 */ /* 0x004fc60007810000 */
[----:B-1----:R-:W-:-:S05]  /*bfb0*/  IMAD.WIDE.U32 R14, R15, -0x326172a9, RZ ;  /* 0xcd9e8d570f0e7825 */ /* 0x002fca00078e00ff */
[----:B------:R-:W-:Y:S01]  /*bfc0*/  LOP3.LUT R6, R15, UR30, R6, 0x96, !PT ;  /* 0x0000001e0f067c12 */ /* 0x000fe2000f8e9606 */
[----:B------:R-:W-:Y:S01]  /*bfd0*/  IMAD.WIDE.U32 R2, R5, -0x2daee0ad, RZ ;  /* 0xd2511f5305027825 */ /* 0x000fe200078e00ff */
[----:B---3--:R-:W-:-:S03]  /*bfe0*/  FMNMX.FTZ R137, R137, R11, !PT ;  /* 0x0000000b89897209 */ /* 0x008fc60007810000 */
[----:B------:R-:W-:Y:S01]  /*bff0*/  IMAD.WIDE.U32 R138, R6, -0x2daee0ad, RZ ;  /* 0xd2511f53068a7825 */ /* 0x000fe200078e00ff */
[----:B------:R-:W-:-:S03]  /*c000*/  LOP3.LUT R8, R33, UR30, R8, 0x96, !PT ;  /* 0x0000001e21087c12 */ /* 0x000fc6000f8e9608 */
[C---:B------:R-:W-:Y:S01]  /*c010*/  FMUL.FTZ R13, R135.reuse, UR32 ;  /* 0x00000020870d7c20 */ /* 0x040fe20008410000 */
[----:B------:R-:W-:Y:S01]  /*c020*/  FSETP.NEU.FTZ.AND P5, PT, R135, -INF , PT ;  /* 0xff8000008700780b */ /* 0x000fe20003fbd000 */
[----:B------:R-:W-:Y:S01]  /*c030*/  FFMA.FTZ R18, R18, UR32, -R0 ;  /* 0x0000002012127c23 */ /* 0x000fe20008010800 */
[----:B------:R-:W-:Y:S01]  /*c040*/  LOP3.LUT R6, R3, UR24, R16, 0x96, !PT ;  /* 0x0000001803067c12 */ /* 0x000fe2000f8e9610 */
[----:B------:R-:W-:Y:S01]  /*c050*/  IMAD.WIDE.U32 R4, R4, -0x2daee0ad, RZ ;  /* 0xd2511f5304047825 */ /* 0x000fe200078e00ff */
[----:B------:R-:W-:Y:S01]  /*c060*/  LOP3.LUT R2, R139, UR10, R2, 0x96, !PT ;  /* 0x0000000a8b027c12 */ /* 0x000fe2000f8e9602 */
[----:B------:R-:W1:Y:S01]  /*c070*/  SHFL.BFLY PT, R15, R137, 0x1, 0x1f ;  /* 0x0c201f00890f7f89 */ /* 0x000e6200000e0000 */
[----:B------:R-:W-:Y:S01]  /*c080*/  FSEL R13, R13, RZ, P5 ;  /* 0x000000ff0d0d7208 */ /* 0x000fe20002800000 */
[----:B------:R-:W-:Y:S01]  /*c090*/  IMAD.WIDE.U32 R140, R8, -0x2daee0ad, RZ ;  /* 0xd2511f53088c7825 */ /* 0x000fe200078e00ff */
[----:B------:R2:W-:Y:S03]  /*c0a0*/  MUFU.EX2 R242, R18 ;  /* 0x0000001200f27308 */ /* 0x0005e60000000800 */
[----:B------:R-:W-:-:S04]  /*c0b0*/  IMAD.WIDE.U32 R6, R6, -0x326172a9, RZ ;  /* 0xcd9e8d5706067825 */ /* 0x000fc800078e00ff */
[----:B------:R-:W-:Y:S01]  /*c0c0*/  FFMA.FTZ R19, R19, UR32, -R13 ;  /* 0x0000002013137c23 */ /* 0x000fe2000801080d */
[----:B------:R-:W-:Y:S01]  /*c0d0*/  IMAD.WIDE.U32 R2, R2, -0x326172a9, RZ ;  /* 0xcd9e8d5702027825 */ /* 0x000fe200078e00ff */
[----:B------:R-:W-:Y:S02]  /*c0e0*/  LOP3.LUT R139, R7, UR11, R14, 0x96, !PT ;  /* 0x0000000b078b7c12 */ /* 0x000fe4000f8e960e */
[----:B------:R3:W-:Y:S01]  /*c0f0*/  MUFU.EX2 R235, R19 ;  /* 0x0000001300eb7308 */ /* 0x0007e20000000800 */
[----:B----4-:R-:W-:Y:S02]  /*c100*/  FMNMX.FTZ R134, R134, R9, !PT ;  /* 0x0000000986867209 */ /* 0x010fe40007810000 */
[----:B------:R-:W-:Y:S02]  /*c110*/  LOP3.LUT R14, R2, 0xff, RZ, 0xc0, !PT ;  /* 0x000000ff020e7812 */ /* 0x000fe400078ec0ff */
[----:B--2---:R-:W-:Y:S02]  /*c120*/  LOP3.LUT R18, R5, UR24, R10, 0x96, !PT ;  /* 0x0000001805127c12 */ /* 0x004fe4000f8e960a */
[----:B------:R-:W-:-:S02]  /*c130*/  LOP3.LUT R5, R141, UR10, R4, 0x96, !PT ;  /* 0x0000000a8d057c12 */ /* 0x000fc4000f8e9604 */
[----:B------:R-:W-:Y:S02]  /*c140*/  LOP3.LUT R4, R3, UR21, R6, 0x96, !PT ;  /* 0x0000001503047c12 */ /* 0x000fe4000f8e9606 */
[----:B------:R-:W-:Y:S02]  /*c150*/  LOP3.LUT R6, R2, 0xffff, RZ, 0xc0, !PT ;  /* 0x0000ffff02067812 */ /* 0x000fe400078ec0ff */
[--C-:B------:R-:W-:Y:S02]  /*c160*/  SHF.R.U32.HI R7, RZ, 0x10, R2.reuse ;  /* 0x00000010ff077819 */ /* 0x100fe40000011602 */
[----:B------:R-:W-:Y:S01]  /*c170*/  SHF.R.U32.HI R8, RZ, 0x18, R2 ;  /* 0x00000018ff087819 */ /* 0x000fe20000011602 */
[----:B------:R-:W-:-:S04]  /*c180*/  IMAD.WIDE.U32 R2, R5, -0x326172a9, RZ ;  /* 0xcd9e8d5705027825 */ /* 0x000fc800078e00ff */
[----:B---3--:R-:W-:Y:S01]  /*c190*/  IMAD.WIDE.U32 R18, R18, -0x326172a9, RZ ;  /* 0xcd9e8d5712127825 */ /* 0x008fe200078e00ff */
[----:B------:R-:W-:-:S03]  /*c1a0*/  LOP3.LUT R5, R7, 0xff, RZ, 0xc0, !PT ;  /* 0x000000ff07057812 */ /* 0x000fc600078ec0ff */
[----:B------:R-:W-:Y:S01]  /*c1b0*/  FMUL.FTZ R12, R134, UR32 ;  /* 0x00000020860c7c20 */ /* 0x000fe20008410000 */
[C---:B------:R-:W-:Y:S02]  /*c1c0*/  LOP3.LUT R9, R2.reuse, 0xffff, RZ, 0xc0, !PT ;  /* 0x0000ffff02097812 */ /* 0x040fe400078ec0ff */
[----:B------:R-:W-:Y:S02]  /*c1d0*/  LOP3.LUT R10, R2, 0xff, RZ, 0xc0, !PT ;  /* 0x000000ff020a7812 */ /* 0x000fe400078ec0ff */
[--C-:B------:R-:W-:Y:S02]  /*c1e0*/  SHF.R.U32.HI R11, RZ, 0x10, R2.reuse ;  /* 0x00000010ff0b7819 */ /* 0x100fe40000011602 */
[----:B------:R-:W-:Y:S02]  /*c1f0*/  SHF.R.U32.HI R16, RZ, 0x18, R2 ;  /* 0x00000018ff107819 */ /* 0x000fe40000011602 */
[----:B------:R-:W-:Y:S02]  /*c200*/  LOP3.LUT R2, R3, UR21, R18, 0x96, !PT ;  /* 0x0000001503027c12 */ /* 0x000fe4000f8e9612 */
[----:B------:R-:W-:-:S02]  /*c210*/  FSETP.NEU.FTZ.AND P4, PT, R134, -INF , PT ;  /* 0xff8000008600780b */ /* 0x000fc40003f9d000 */
[----:B------:R-:W-:Y:S02]  /*c220*/  SHF.R.U32.HI R3, RZ, 0x10, R4 ;  /* 0x00000010ff037819 */ /* 0x000fe40000011604 */
[----:B------:R-:W-:Y:S01]  /*c230*/  PRMT R18, R5, 0x5410, R8 ;  /* 0x0000541005127816 */ /* 0x000fe20000000008 */
[----:B------:R-:W-:Y:S01]  /*c240*/  FFMA.FTZ R22, R22, UR32, -R0 ;  /* 0x0000002016167c23 */ /* 0x000fe20008010800 */
[C---:B------:R-:W-:Y:S02]  /*c250*/  LOP3.LUT R5, R4.reuse, 0xffff, RZ, 0xc0, !PT ;  /* 0x0000ffff04057812 */ /* 0x040fe400078ec0ff */
[----:B------:R-:W-:Y:S02]  /*c260*/  LOP3.LUT R8, R4, 0xff, RZ, 0xc0, !PT ;  /* 0x000000ff04087812 */ /* 0x000fe400078ec0ff */
[----:B------:R-:W-:Y:S02]  /*c270*/  SHF.R.U32.HI R7, RZ, 0x18, R4 ;  /* 0x00000018ff077819 */ /* 0x000fe40000011604 */
[----:B------:R-:W-:-:S02]  /*c280*/  SHF.R.U32.HI R6, RZ, 0x8, R6 ;  /* 0x00000008ff067819 */ /* 0x000fc40000011606 */
[----:B------:R-:W-:Y:S02]  /*c290*/  FSEL R12, R12, RZ, P4 ;  /* 0x000000ff0c0c7208 */ /* 0x000fe40002000000 */
[----:B------:R-:W-:Y:S02]  /*c2a0*/  LOP3.LUT R4, R3, 0xff, RZ, 0xc0, !PT ;  /* 0x000000ff03047812 */ /* 0x000fe400078ec0ff */
[----:B------:R-:W-:Y:S02]  /*c2b0*/  SHF.R.U32.HI R3, RZ, 0x8, R9 ;  /* 0x00000008ff037819 */ /* 0x000fe40000011609 */
[----:B-1----:R-:W-:Y:S01]  /*c2c0*/  FMNMX.FTZ R137, R137, R15, !PT ;  /* 0x0000000f89897209 */ /* 0x002fe20007810000 */
[----:B------:R1:W-:Y:S01]  /*c2d0*/  MUFU.EX2 R241, R22 ;  /* 0x0000001600f17308 */ /* 0x0003e20000000800 */
[----:B------:R-:W-:Y:S02]  /*c2e0*/  PRMT R17, R14, 0x5410, R6 ;  /* 0x000054100e117816 */ /* 0x000fe40000000006 */
[----:B------:R-:W-:Y:S01]  /*c2f0*/  PRMT R9, R4, 0x5410, R7 ;  /* 0x0000541004097816 */ /* 0x000fe20000000007 */
[----:B------:R-:W-:Y:S01]  /*c300*/  FFMA.FTZ R4, R30, UR32, -R12 ;  /* 0x000000201e047c23 */ /* 0x000fe2000801080c */
[----:B------:R-:W-:Y:S01]  /*c310*/  SHF.R.U32.HI R6, RZ, 0x8, R5 ;  /* 0x00000008ff067819 */ /* 0x000fe20000011605 */
[----:B------:R-:W-:Y:S01]  /*c320*/  FFMA.FTZ R23, R23, UR32, -R0 ;  /* 0x0000002017177c23 */ /* 0x000fe20008010800 */
[----:B------:R-:W-:Y:S01]  /*c330*/  FMUL.FTZ R14, R137, UR32 ;  /* 0x00000020890e7c20 */ /* 0x000fe20008410000 */
[----:B------:R-:W-:Y:S01]  /*c340*/  FFMA.FTZ R21, R21, UR32, -R12 ;  /* 0x0000002015157c23 */ /* 0x000fe2000801080c */
[----:B------:R-:W-:Y:S01]  /*c350*/  FSETP.NEU.FTZ.AND P1, PT, R137, -INF , PT ;  /* 0xff8000008900780b */ /* 0x000fe20003f3d000 */
[----:B------:R2:W-:Y:S01]  /*c360*/  MUFU.EX2 R196, R4 ;  /* 0x0000000400c47308 */ /* 0x0005e20000000800 */
[----:B------:R-:W-:-:S02]  /*c370*/  PRMT R8, R8, 0x5410, R6 ;  /* 0x0000541008087816 */ /* 0x000fc40000000006 */
[----:B------:R-:W-:Y:S02]  /*c380*/  LOP3.LUT R7, R11, 0xff, RZ, 0xc0, !PT ;  /* 0x000000ff0b077812 */ /* 0x000fe400078ec0ff */
[----:B-1----:R-:W-:Y:S02]  /*c390*/  PRMT R22, R10, 0x5410, R3 ;  /* 0x000054100a167816 */ /* 0x002fe40000000003 */
[C---:B------:R-:W-:Y:S01]  /*c3a0*/  LOP3.LUT R3, R2.reuse, 0xffff, RZ, 0xc0, !PT ;  /* 0x0000ffff02037812 */ /* 0x040fe200078ec0ff */
[----:B------:R-:W1:Y:S01]  /*c3b0*/  MUFU.EX2 R240, R23 ;  /* 0x0000001700f07308 */ /* 0x000e620000000800 */
[----:B------:R-:W-:Y:S01]  /*c3c0*/  LOP3.LUT R6, R2, 0xff, RZ, 0xc0, !PT ;  /* 0x000000ff02067812 */ /* 0x000fe200078ec0ff */
[--C-:B------:R-:W-:Y:S01]  /*c3d0*/  FFMA.FTZ R25, R25, UR32, -R13.reuse ;  /* 0x0000002019197c23 */ /* 0x100fe2000801080d */
[----:B------:R-:W-:Y:S01]  /*c3e0*/  FFMA.FTZ R27, R27, UR32, -R13 ;  /* 0x000000201b1b7c23 */ /* 0x000fe2000801080d */
[----:B------:R-:W-:Y:S02]  /*c3f0*/  FSEL R14, R14, RZ, P1 ;  /* 0x000000ff0e0e7208 */ /* 0x000fe40000800000 */
[----:B--2---:R-:W-:-:S02]  /*c400*/  SHF.R.U32.HI R4, RZ, 0x8, R3 ;  /* 0x00000008ff047819 */ /* 0x004fc40000011603 */
[----:B------:R2:W-:Y:S01]  /*c410*/  MUFU.EX2 R202, R21 ;  /* 0x0000001500ca7308 */ /* 0x0005e20000000800 */
[----:B------:R-:W-:Y:S01]  /*c420*/  SHF.R.U32.HI R3, RZ, 0x10, R2 ;  /* 0x00000010ff037819 */ /* 0x000fe20000011602 */
[----:B------:R-:W-:Y:S01]  /*c430*/  FFMA.FTZ R24, R24, UR32, -R13 ;  /* 0x0000002018187c23 */ /* 0x000fe2000801080d */
[--C-:B------:R-:W-:Y:S01]  /*c440*/  FFMA.FTZ R26, R26, UR32, -R12.reuse ;  /* 0x000000201a1a7c23 */ /* 0x100fe2000801080c */
[----:B------:R-:W-:-:S04]  /*c450*/  FFMA.FTZ R5, R29, UR32, -R12 ;  /* 0x000000201d057c23 */ /* 0x000fc8000801080c */
[----:B------:R-:W-:Y:S01]  /*c460*/  MUFU.EX2 R233, R25 ;  /* 0x0000001900e97308 */ /* 0x000fe20000000800 */
[----:B-----5:R-:W-:Y:S02]  /*c470*/  PRMT R188, R188, 0x7054, R188 ;  /* 0x00007054bcbc7816 */ /* 0x020fe400000000bc */
[----:B--2---:R-:W-:-:S05]  /*c480*/  PRMT R21, R7, 0x5410, R16 ;  /* 0x0000541007157816 */ /* 0x004fca0000000010 */
[----:B------:R-:W2:Y:S01]  /*c490*/  MUFU.EX2 R232, R27 ;  /* 0x0000001b00e87308 */ /* 0x000ea20000000800 */
[----:B------:R-:W-:Y:S02]  /*c4a0*/  PRMT R16, R6, 0x5410, R4 ;  /* 0x0000541006107816 */ /* 0x000fe40000000004 */
[----:B------:R-:W-:Y:S02]  /*c4b0*/  SHF.R.U32.HI R6, RZ, 0x18, R2 ;  /* 0x00000018ff067819 */ /* 0x000fe40000011602 */
[----:B------:R-:W-:Y:S01]  /*c4c0*/  LOP3.LUT R2, R3, 0xff, RZ, 0xc0, !PT ;  /* 0x000000ff03027812 */ /* 0x000fe200078ec0ff */
[----:B------:R-:W-:Y:S02]  /*c4d0*/  FFMA.FTZ R3, R34, UR32, -R14 ;  /* 0x0000002022037c23 */ /* 0x000fe4000801080e */
[----:B------:R-:W3:Y:S01]  /*c4e0*/  MUFU.EX2 R234, R24 ;  /* 0x0000001800ea7308 */ /* 0x000ee20000000800 */
[----:B------:R-:W-:Y:S01]  /*c4f0*/  PRMT R20, R2, 0x5410, R6 ;  /* 0x0000541002147816 */ /* 0x000fe20000000006 */
[----:B------:R-:W-:Y:S01]  /*c500*/  FFMA.FTZ R2, R35, UR32, -R14 ;  /* 0x0000002023027c23 */ /* 0x000fe2000801080e */
[----:B------:R-:W-:-:S05]  /*c510*/  FSEL R4, R135, RZ, P5 ;  /* 0x000000ff87047208 */ /* 0x000fca0002800000 */
[----:B------:R4:W5:Y:S01]  /*c520*/  MUFU.EX2 R201, R26 ;  /* 0x0000001a00c97308 */ /* 0x0009620000000800 */
[----:B------:R-:W-:-:S07]  /*c530*/  HSET2.LE.AND R10, R17, R188, PT ;  /* 0x000000bc110a7233 */ /* 0x000fce0003803000 */
[----:B------:R1:W-:Y:S08]  /*c540*/  MUFU.EX2 R186, R3 ;  /* 0x0000000300ba7308 */ /* 0x0003f00000000800 */
[----:B------:R2:W-:Y:S01]  /*c550*/  MUFU.EX2 R197, R5 ;  /* 0x0000000500c57308 */ /* 0x0005e20000000800 */
[----:B------:R-:W-:Y:S01]  /*c560*/  FADD.FTZ R6, R238, -R4 ;  /* 0x80000004ee067221 */ /* 0x000fe20000010000 */
[----:B------:R-:W-:Y:S01]  /*c570*/  HSET2.LE.AND R11, R18, R188, PT ;  /* 0x000000bc120b7233 */ /* 0x000fe20003803000 */
[----:B----4-:R-:W4:Y:S01]  /*c580*/  LDSM.16.MT88.4 R24, [R209+0xa000] ;  /* 0x00a00000d118783b */ /* 0x010f220000004200 */
[----:B-1----:R-:W-:-:S04]  /*c590*/  FSEL R3, R137, RZ, P1 ;  /* 0x000000ff89037208 */ /* 0x002fc80000800000 */
[----:B------:R1:W-:Y:S01]  /*c5a0*/  MUFU.EX2 R185, R2 ;  /* 0x0000000200b97308 */ /* 0x0003e20000000800 */
[--C-:B--2---:R-:W-:Y:S01]  /*c5b0*/  FFMA.FTZ R5, R28, UR32, -R14.reuse ;  /* 0x000000201c057c23 */ /* 0x104fe2000801080e */
[----:B------:R-:W-:Y:S01]  /*c5c0*/  FADD.FTZ R15, R236, -R3 ;  /* 0x80000003ec0f7221 */ /* 0x000fe20000010000 */
[----:B------:R-:W-:-:S05]  /*c5d0*/  FFMA.FTZ R3, R132, UR32, -R14 ;  /* 0x0000002084037c23 */ /* 0x000fca000801080e */
[----:B------:R2:W4:Y:S01]  /*c5e0*/  MUFU.EX2 R187, R5 ;  /* 0x0000000500bb7308 */ /* 0x0005220000000800 */
[----:B------:R-:W-:Y:S02]  /*c5f0*/  FSEL R4, R134, RZ, P4 ;  /* 0x000000ff86047208 */ /* 0x000fe40002000000 */
[----:B-1----:R-:W-:Y:S02]  /*c600*/  F2FP.F16.F32.PACK_AB R2, R240, R241 ;  /* 0x000000f1f002723e */ /* 0x002fe400000000ff */
[----:B------:R-:W-:-:S03]  /*c610*/  HSET2.LE.AND R8, R8, R188, PT ;  /* 0x000000bc08087233 */ /* 0x000fc60003803000 */
[----:B------:R1:W-:Y:S01]  /*c620*/  MUFU.EX2 R184, R3 ;  /* 0x0000000300b87308 */ /* 0x0003e20000000800 */
[----:B------:R-:W-:Y:S02]  /*c630*/  LOP3.LUT R10, R10, R2, RZ, 0xc0, !PT ;  /* 0x000000020a0a7212 */ /* 0x000fe400078ec0ff */
[----:B------:R-:W-:Y:S01]  /*c640*/  F2FP.F16.F32.PACK_AB R2, R232, R233 ;  /* 0x000000e9e802723e */ /* 0x000fe200000000ff */
[----:B------:R-:W-:Y:S01]  /*c650*/  FADD.FTZ R7, R237, -R4 ;  /* 0x80000004ed077221 */ /* 0x000fe20000010000 */
[----:B------:R-:W-:Y:S02]  /*c660*/  HSET2.LE.AND R9, R9, R188, PT ;  /* 0x000000bc09097233 */ /* 0x000fe40003803000 */
[----:B--2---:R-:W-:Y:S02]  /*c670*/  FSEL R5, R136, RZ, P6 ;  /* 0x000000ff88057208 */ /* 0x004fe40003000000 */
[----:B------:R-:W-:Y:S02]  /*c680*/  LOP3.LUT R11, R11, R2, RZ, 0xc0, !PT ;  /* 0x000000020b0b7212 */ /* 0x000fe400078ec0ff */
[----:B---3--:R-:W-:-:S02]  /*c690*/  F2FP.F16.F32.PACK_AB R4, R234, R235 ;  /* 0x000000ebea04723e */ /* 0x008fc400000000ff */
[----:B-1----:R-:W-:Y:S02]  /*c6a0*/  F2FP.F16.F32.PACK_AB R3, R242, R243 ;  /* 0x000000f3f203723e */ /* 0x002fe400000000ff */
[--C-:B------:R-:W-:Y:S02]  /*c6b0*/  HSET2.LE.AND R2, R16, R188.reuse, PT ;  /* 0x000000bc10027233 */ /* 0x100fe40003803000 */
[----:B------:R-:W-:Y:S01]  /*c6c0*/  LOP3.LUT R8, R8, R3, RZ, 0xc0, !PT ;  /* 0x0000000308087212 */ /* 0x000fe200078ec0ff */
[----:B------:R-:W-:Y:S01]  /*c6d0*/  FADD.FTZ R5, R239, -R5 ;  /* 0x80000005ef057221 */ /* 0x000fe20000010000 */
[----:B-----5:R-:W-:Y:S02]  /*c6e0*/  F2FP.F16.F32.PACK_AB R3, R201, R202 ;  /* 0x000000cac903723e */ /* 0x020fe400000000ff */
[----:B------:R-:W-:Y:S01]  /*c6f0*/  LOP3.LUT R9, R9, R4, RZ, 0xc0, !PT ;  /* 0x0000000409097212 */ /* 0x000fe200078ec0ff */
[----:B------:R-:W-:Y:S01]  /*c700*/  FMUL.FTZ R5, R5, UR32 ;  /* 0x0000002005057c20 */ /* 0x000fe20008410000 */
[----:B------:R-:W-:Y:S01]  /*c710*/  LOP3.LUT R4, R2, R3, RZ, 0xc0, !PT ;  /* 0x0000000302047212 */ /* 0x000fe200078ec0ff */
[----:B------:R-:W-:Y:S01]  /*c720*/  FMUL.FTZ R6, R6, UR32 ;  /* 0x0000002006067c20 */ /* 0x000fe20008410000 */
[----:B------:R-:W-:-:S02]  /*c730*/  HSET2.LE.AND R2, R20, R188, PT ;  /* 0x000000bc14027233 */ /* 0x000fc40003803000 */
[----:B----4-:R-:W-:Y:S01]  /*c740*/  F2FP.F16.F32.PACK_AB R3, R186, R187 ;  /* 0x000000bbba03723e */ /* 0x010fe200000000ff */
[----:B------:R1:W2:Y:S08]  /*c750*/  MUFU.EX2 R18, R5 ;  /* 0x0000000500127308 */ /* 0x0002b00000000800 */
[----:B------:R3:W4:Y:S01]  /*c760*/  MUFU.EX2 R17, R6 ;  /* 0x0000000600117308 */ /* 0x0007220000000800 */
[----:B-1----:R-:W-:-:S02]  /*c770*/  LOP3.LUT R5, R2, R3, RZ, 0xc0, !PT ;  /* 0x0000000302057212 */ /* 0x002fc400078ec0ff */
[----:B------:R-:W-:Y:S02]  /*c780*/  HSET2.LE.AND R2, R22, R188, PT ;  /* 0x000000bc16027233 */ /* 0x000fe40003803000 */
[----:B------:R-:W-:-:S04]  /*c790*/  F2FP.F16.F32.PACK_AB R3, R196, R197 ;  /* 0x000000c5c403723e */ /* 0x000fc800000000ff */
[----:B---3--:R-:W-:Y:S02]  /*c7a0*/  LOP3.LUT R6, R2, R3, RZ, 0xc0, !PT ;  /* 0x0000000302067212 */ /* 0x008fe400078ec0ff */
[----:B------:R-:W-:Y:S02]  /*c7b0*/  HSET2.LE.AND R3, R21, R188, PT ;  /* 0x000000bc15037233 */ /* 0x000fe40003803000 */
[----:B------:R-:W1:Y:S01]  /*c7c0*/  LDSM.16.MT88.4 R20, [R211+0xa000] ;  /* 0x00a00000d314783b */ /* 0x000e620000004200 */
[-C--:B--2---:R-:W-:Y:S01]  /*c7d0*/  FMUL.FTZ R152, R152, R18.reuse ;  /* 0x0000001298987220 */ /* 0x084fe20000410000 */
[----:B------:R-:W-:Y:S01]  /*c7e0*/  FMUL.FTZ R153, R153, R18 ;  /* 0x0000001299997220 */ /* 0x000fe20000410000 */
[-C--:B----4-:R-:W-:Y:S01]  /*c7f0*/  FMUL.FTZ R154, R154, R17.reuse ;  /* 0x000000119a9a7220 */ /* 0x090fe20000410000 */
[----:B------:R-:W-:-:S07]  /*c800*/  FMUL.FTZ R155, R155, R17 ;  /* 0x000000119b9b7220 */ /* 0x000fce0000410000 */
[----:B------:R-:W-:Y:S01]  /*c810*/  HMMA.16816.F32 R28, R8, R26, R152 ;  /* 0x0000001a081c723c */ /* 0x000fe20000001898 */
[----:B------:R-:W-:Y:S01]  /*c820*/  FMUL.FTZ R7, R7, UR32 ;  /* 0x0000002007077c20 */ /* 0x000fe20008410000 */
[----:B------:R-:W-:Y:S01]  /*c830*/  FMUL.FTZ R15, R15, UR32 ;  /* 0x000000200f0f7c20 */ /* 0x000fe20008410000 */
[-C--:B------:R-:W-:Y:S01]  /*c840*/  FMUL.FTZ R160, R160, R18.reuse ;  /* 0x00000012a0a07220 */ /* 0x080fe20000410000 */
[----:B------:R-:W-:Y:S01]  /*c850*/  FMUL.FTZ R161, R161, R18 ;  /* 0x00000012a1a17220 */ /* 0x000fe20000410000 */
[-C--:B------:R-:W-:Y:S01]  /*c860*/  FMUL.FTZ R162, R162, R17.reuse ;  /* 0x00000011a2a27220 */ /* 0x080fe20000410000 */
[----:B------:R-:W-:Y:S01]  /*c870*/  FMUL.FTZ R163, R163, R17 ;  /* 0x00000011a3a37220 */ /* 0x000fe20000410000 */
[----:B------:R-:W-:Y:S01]  /*c880*/  F2FP.F16.F32.PACK_AB R2, R184, R185 ;  /* 0x000000b9b802723e */ /* 0x000fe200000000ff */
[----:B------:R2:W3:Y:S08]  /*c890*/  MUFU.EX2 R16, R7 ;  /* 0x0000000700107308 */ /* 0x0004f00000000800 */
[----:B------:R-:W4:Y:S08]  /*c8a0*/  MUFU.EX2 R15, R15 ;  /* 0x0000000f000f7308 */ /* 0x000f300000000800 */
[----:B------:R-:W-:Y:S01]  /*c8b0*/  IMAD.MOV.U32 R152, RZ, RZ, R29 ;  /* 0x000000ffff987224 */ /* 0x000fe200078e001d */
[----:B--2---:R-:W-:Y:S01]  /*c8c0*/  LOP3.LUT R7, R3, R2, RZ, 0xc0, !PT ;  /* 0x0000000203077212 */ /* 0x004fe200078ec0ff */
[----:B------:R-:W-:-:S02]  /*c8d0*/  IMAD.MOV.U32 R132, RZ, RZ, R30 ;  /* 0x000000ffff847224 */ /* 0x000fc400078e001e */
[----:B------:R-:W-:Y:S02]  /*c8e0*/  IMAD.MOV.U32 R3, RZ, RZ, R31 ;  /* 0x000000ffff037224 */ /* 0x000fe400078e001f */
[----:B------:R-:W-:Y:S02]  /*c8f0*/  IMAD.MOV.U32 R2, RZ, RZ, R28 ;  /* 0x000000ffff027224 */ /* 0x000fe400078e001c */
[C---:B-1----:R-:W-:Y:S01]  /*c900*/  HMMA.16816.F32 R28, R8.reuse, R20, R160 ;  /* 0x00000014081c723c */ /* 0x042fe200000018a0 */
[-C--:B------:R-:W-:Y:S01]  /*c910*/  FMUL.FTZ R148, R148, R18.reuse ;  /* 0x0000001294947220 */ /* 0x080fe20000410000 */
[----:B------:R-:W-:Y:S01]  /*c920*/  FMUL.FTZ R149, R149, R18 ;  /* 0x0000001295957220 */ /* 0x000fe20000410000 */
[-C--:B------:R-:W-:Y:S01]  /*c930*/  FMUL.FTZ R150, R150, R17.reuse ;  /* 0x0000001196967220 */ /* 0x080fe20000410000 */
[----:B------:R-:W-:Y:S01]  /*c940*/  FMUL.FTZ R151, R151, R17 ;  /* 0x0000001197977220 */ /* 0x000fe20000410000 */
[-C--:B---3--:R-:W-:Y:S01]  /*c950*/  FMUL.FTZ R144, R144, R16.reuse ;  /* 0x0000001090907220 */ /* 0x088fe20000410000 */
[-C--:B------:R-:W-:Y:S01]  /*c960*/  FMUL.FTZ R145, R145, R16.reuse ;  /* 0x0000001091917220 */ /* 0x080fe20000410000 */
[-C--:B----4-:R-:W-:Y:S01]  /*c970*/  FMUL.FTZ R146, R146, R15.reuse ;  /* 0x0000000f92927220 */ /* 0x090fe20000410000 */
[-C--:B------:R-:W-:Y:S01]  /*c980*/  FMUL.FTZ R147, R147, R15.reuse ;  /* 0x0000000f93937220 */ /* 0x080fe20000410000 */
[-C--:B------:R-:W-:Y:S01]  /*c990*/  FMUL.FTZ R156, R156, R16.reuse ;  /* 0x000000109c9c7220 */ /* 0x080fe20000410000 */
[----:B------:R-:W-:Y:S01]  /*c9a0*/  FMUL.FTZ R157, R157, R16 ;  /* 0x000000109d9d7220 */ /* 0x000fe20000410000 */
[-C--:B------:R-:W-:Y:S01]  /*c9b0*/  FMUL.FTZ R158, R158, R15.reuse ;  /* 0x0000000f9e9e7220 */ /* 0x080fe20000410000 */
[----:B------:R-:W-:Y:S01]  /*c9c0*/  FMUL.FTZ R159, R159, R15 ;  /* 0x0000000f9f9f7220 */ /* 0x000fe20000410000 */
[-C--:B------:R-:W-:Y:S06]  /*c9d0*/  HMMA.16816.F32 R148, R8, R24.reuse, R148 ;  /* 0x000000180894723c */ /* 0x080fec0000001894 */
[C---:B------:R-:W-:Y:S06]  /*c9e0*/  HMMA.16816.F32 R144, R4.reuse, R24, R144 ;  /* 0x000000180490723c */ /* 0x040fec0000001890 */
[----:B------:R-:W-:Y:S01]  /*c9f0*/  HMMA.16816.F32 R156, R4, R26, R156 ;  /* 0x0000001a049c723c */ /* 0x000fe2000000189c */
[----:B------:R-:W-:-:S02]  /*ca00*/  IMAD.MOV.U32 R25, RZ, RZ, R31 ;  /* 0x000000ffff197224 */ /* 0x000fc400078e001f */
[----:B------:R-:W-:-:S04]  /*ca10*/  IMAD.MOV.U32 R24, RZ, RZ, R28 ;  /* 0x000000ffff187224 */ /* 0x000fc800078e001c */
[----:B------:R-:W-:Y:S02]  /*ca20*/  IMAD.MOV.U32 R27, RZ, RZ, R29 ;  /* 0x000000ffff1b7224 */ /* 0x000fe400078e001d */
[----:B------:R-:W-:Y:S02]  /*ca30*/  IMAD.MOV.U32 R26, RZ, RZ, R30 ;  /* 0x000000ffff1a7224 */ /* 0x000fe400078e001e */
[----:B------:R-:W1:Y:S01]  /*ca40*/  LDSM.16.MT88.4 R28, [R214+0xa000] ;  /* 0x00a00000d61c783b */ /* 0x000e620000004200 */
        /* <DEDUP_REMOVED lines=12> */
[----:B------:R-:W-:Y:S01]  /*cb10*/  HMMA.16816.F32 R160, R8, R22, R168 ;  /* 0x0000001608a0723c */ /* 0x000fe200000018a8 */
        /* <DEDUP_REMOVED lines=8> */
[----:B------:R-:W-:-:S02]  /*cba0*/  IMAD.MOV.U32 R169, RZ, RZ, R27 ;  /* 0x000000ffffa97224 */ /* 0x000fc400078e001b */
[----:B------:R-:W-:Y:S02]  /*cbb0*/  IMAD.MOV.U32 R170, RZ, RZ, R26 ;  /* 0x000000ffffaa7224 */ /* 0x000fe400078e001a */
[----:B------:R-:W-:Y:S02]  /*cbc0*/  IMAD.MOV.U32 R171, RZ, RZ, R25 ;  /* 0x000000ffffab7224 */ /* 0x000fe400078e0019 */
[----:B------:R-:W-:Y:S02]  /*cbd0*/  IMAD.MOV.U32 R168, RZ, RZ, R24 ;  /* 0x000000ffffa87224 */ /* 0x000fe400078e0018 */
[----:B------:R-:W2:Y:S01]  /*cbe0*/  LDSM.16.MT88.4 R24, [R213+0xa000] ;  /* 0x00a00000d518783b */ /* 0x000ea20000004200 */
[----:B------:R-:W-:Y:S01]  /*cbf0*/  IMAD.MOV.U32 R181, RZ, RZ, R247 ;  /* 0x000000ffffb57224 */ /* 0x000fe200078e00f7 */
[----:B------:R-:W-:Y:S01]  /*cc00*/  LOP3.LUT R19, R19, UR11, R32, 0x96, !PT ;  /* 0x0000000b13137c12 */ /* 0x000fe2000f8e9620 */
[----:B------:R-:W-:Y:S01]  /*cc10*/  IMAD.MOV.U32 R188, RZ, RZ, R246 ;  /* 0x000000ffffbc7224 */ /* 0x000fe200078e00f6 */
[----:B------:R-:W-:Y:S01]  /*cc20*/  HMMA.16816.F32 R164, R4, R20, R164 ;  /* 0x0000001404a4723c */ /* 0x000fe200000018a4 */
[----:B------:R-:W-:Y:S01]  /*cc30*/  IMAD.MOV.U32 R189, RZ, RZ, R245 ;  /* 0x000000ffffbd7224 */ /* 0x000fe200078e00f5 */
[----:B------:R-:W-:Y:S01]  /*cc40*/  LDSM.16.MT88.4 R32, [R211+0xb000] ;  /* 0x00b00000d320783b */ /* 0x000fe20000004200 */
[----:B------:R-:W-:-:S03]  /*cc50*/  IMAD.MOV.U32 R190, RZ, RZ, R244 ;  /* 0x000000ffffbe7224 */ /* 0x000fc600078e00f4 */
[C---:B------:R-:W-:Y:S01]  /*cc60*/  HMMA.16816.F32 R172, R4.reuse, R22, R172 ;  /* 0x0000001604ac723c */ /* 0x040fe200000018ac */
[----:B------:R-:W3:Y:S05]  /*cc70*/  LDSM.16.MT88.4 R20, [R209+0xb000] ;  /* 0x00b00000d114783b */ /* 0x000eea0000004200 */
[C---:B-1----:R-:W-:Y:S01]  /*cc80*/  HMMA.16816.F32 R248, R4.reuse, R28, R40 ;  /* 0x0000001c04f8723c */ /* 0x042fe20000001828 */
[----:B------:R-:W1:Y:S05]  /*cc90*/  LDSM.16.MT88.4 R40, [R214+0xb000] ;  /* 0x00b00000d628783b */ /* 0x000e6a0000004200 */
[----:B------:R-:W-:Y:S01]  /*cca0*/  HMMA.16816.F32 R244, R4, R30, R44 ;  /* 0x0000001e04f4723c */ /* 0x000fe2000000182c */
[----:B------:R-:W4:Y:S01]  /*ccb0*/  LDSM.16.MT88.4 R44, [R213+0xb000] ;  /* 0x00b00000d52c783b */ /* 0x000f220000004200 */
        /* <DEDUP_REMOVED lines=48> */
[----:B--2---:R-:W-:Y:S01]  /*cfc0*/  HMMA.16816.F32 R192, R8, R26, R64 ;  /* 0x0000001a08c0723c */ /* 0x004fe20000001840 */
[-C--:B------:R-:W-:Y:S01]  /*cfd0*/  FMUL.FTZ R52, R52, R18.reuse ;  /* 0x0000001234347220 */ /* 0x080fe20000410000 */
[----:B------:R-:W-:Y:S01]  /*cfe0*/  FMUL.FTZ R53, R53, R18 ;  /* 0x0000001235357220 */ /* 0x000fe20000410000 */
[-C--:B------:R-:W-:Y:S01]  /*cff0*/  FMUL.FTZ R54, R54, R17.reuse ;  /* 0x0000001136367220 */ /* 0x080fe20000410000 */
[----:B------:R-:W-:-:S03]  /*d000*/  FMUL.FTZ R55, R55, R17 ;  /* 0x0000001137377220 */ /* 0x000fc60000410000 */
[----:B------:R-:W-:Y:S02]  /*d010*/  IMAD.MOV.U32 R67, RZ, RZ, R2 ;  /* 0x000000ffff437224 */ /* 0x000fe400078e0002 */
[----:B------:R-:W-:Y:S01]  /*d020*/  FFMA.FTZ R2, R133, UR32, -R0 ;  /* 0x0000002085027c23 */ /* 0x000fe20008010800 */
[----:B------:R-:W-:Y:S01]  /*d030*/  HMMA.16816.F32 R236, R8, R30, R48 ;  /* 0x0000001e08ec723c */ /* 0x000fe20000001830 */
        /* <DEDUP_REMOVED lines=11> */
[----:B------:R-:W-:Y:S01]  /*d0f0*/  HMMA.16816.F32 R56, R4, R24, R56 ;  /* 0x000000180438723c */ /* 0x000fe20000001838 */
[----:B------:R-:W-:-:S02]  /*d100*/  IMAD.MOV.U32 R153, RZ, RZ, R160 ;  /* 0x000000ffff997224 */ /* 0x000fc400078e00a0 */
[----:B------:R-:W-:Y:S02]  /*d110*/  IMAD.MOV.U32 R49, RZ, RZ, R132 ;  /* 0x000000ffff317224 */ /* 0x000fe400078e0084 */
[----:B------:R-:W-:Y:S01]  /*d120*/  IMAD.MOV.U32 R50, RZ, RZ, R3 ;  /* 0x000000ffff327224 */ /* 0x000fe200078e0003 */
[----:B------:R-:W-:Y:S01]  /*d130*/  HMMA.16816.F32 R60, R4, R26, R60 ;  /* 0x0000001a043c723c */ /* 0x000fe2000000183c */
[----:B------:R2:W-:Y:S01]  /*d140*/  MUFU.EX2 R132, R2 ;  /* 0x0000000200847308 */ /* 0x0005e20000000800 */
[----:B------:R-:W-:-:S04]  /*d150*/  IMAD.MOV.U32 R66, RZ, RZ, R190 ;  /* 0x000000ffff427224 */ /* 0x000fc800078e00be */
[----:B---3--:R-:W-:Y:S01]  /*d160*/  HMMA.16816.F32 R72, R4, R20, R72 ;  /* 0x000000140448723c */ /* 0x008fe20000001848 */
[----:B------:R-:W-:-:S05]  /*d170*/  IMAD.MOV.U32 R65, RZ, RZ, R189 ;  /* 0x000000ffff417224 */ /* 0x000fca00078e00bd */
[----:B------:R-:W-:Y:S01]  /*d180*/  HMMA.16816.F32 R76, R4, R22, R76 ;  /* 0x00000016044c723c */ /* 0x000fe2000000184c */
[----:B------:R-:W-:-:S05]  /*d190*/  IMAD.MOV.U32 R64, RZ, RZ, R188 ;  /* 0x000000ffff407224 */ /* 0x000fca00078e00bc */
[----:B------:R-:W-:Y:S01]  /*d1a0*/  HMMA.16816.F32 R88, R4, R32, R88 ;  /* 0x000000200458723c */ /* 0x000fe20000001858 */
[----:B--2---:R-:W-:-:S05]  /*d1b0*/  IMAD.WIDE.U32 R2, R139, -0x2daee0ad, RZ ;  /* 0xd2511f538b027825 */ /* 0x004fca00078e00ff */
[C---:B------:R-:W-:Y:S06]  /*d1c0*/  HMMA.16816.F32 R92, R4.reuse, R34, R92 ;  /* 0x00000022045c723c */ /* 0x040fec000000185c */
[C---:B-1----:R-:W-:Y:S06]  /*d1d0*/  HMMA.16816.F32 R104, R4.reuse, R40, R104 ;  /* 0x000000280468723c */ /* 0x042fec0000001868 */
[C---:B------:R-:W-:Y:S06]  /*d1e0*/  HMMA.16816.F32 R108, R4.reuse, R42, R108 ;  /* 0x0000002a046c723c */ /* 0x040fec000000186c */
[C---:B----4-:R-:W-:Y:S06]  /*d1f0*/  HMMA.16816.F32 R120, R4.reuse, R44, R120 ;  /* 0x0000002c0478723c */ /* 0x050fec0000001878 */
[----:B------:R-:W-:Y:S07]  /*d200*/  HMMA.16816.F32 R160, R4, R46, R124 ;  /* 0x0000002e04a0723c */ /* 0x000fee000000187c */
[----:B------:R-:W-:Y:S01]  /*d210*/  FFMA.FTZ R4, R198, UR32, -R0 ;  /* 0x00000020c6047c23 */ /* 0x000fe20008010800 */
[----:B------:R-:W-:Y:S01]  /*d220*/  HMMA.16816.F32 R52, R8, R24, R52 ;  /* 0x000000180834723c */ /* 0x000fe20000001834 */
[----:B------:R-:W-:-:S02]  /*d230*/  LOP3.LUT R7, R2, 0xffff, RZ, 0xc0, !PT ;  /* 0x0000ffff02077812 */ /* 0x000fc400078ec0ff */
[----:B------:R1:W-:Y:S03]  /*d240*/  MUFU.EX2 R133, R4 ;  /* 0x0000000400857308 */ /* 0x0003e60000000800 */
[----:B------:R-:W-:Y:S01]  /*d250*/  HMMA.16816.F32 R68, R8, R20, R68 ;  /* 0x000000140844723c */ /* 0x000fe20000001844 */
[----:B------:R-:W-:-:S05]  /*d260*/  LOP3.LUT R24, R2, 0xff, RZ, 0xc0, !PT ;  /* 0x000000ff02187812 */ /* 0x000fca00078ec0ff */
[----:B------:R-:W-:Y:S01]  /*d270*/  HMMA.16816.F32 R188, R8, R22, R80 ;  /* 0x0000001608bc723c */ /* 0x000fe20000001850 */
[----:B------:R-:W-:-:S06]  /*d280*/  SHF.R.U32.HI R21, RZ, 0x18, R2 ;  /* 0x00000018ff157819 */ /* 0x000fcc0000011602 */
[----:B------:R-:W-:Y:S02]  /*d290*/  SHF.R.U32.HI R22, RZ, 0x10, R2 ;  /* 0x00000010ff167819 */ /* 0x000fe40000011602 */
[----:B-1----:R-:W-:Y:S01]  /*d2a0*/  LOP3.LUT R4, R3, UR12, R138, 0x96, !PT ;  /* 0x0000000c03047c12 */ /* 0x002fe2000f8e968a */
[----:B------:R-:W-:-:S04]  /*d2b0*/  IMAD.WIDE.U32 R2, R19, -0x2daee0ad, RZ ;  /* 0xd2511f5313027825 */ /* 0x000fc800078e00ff */
[----:B------:R-:W-:Y:S01]  /*d2c0*/  FFMA.FTZ R5, R200, UR32, -R0 ;  /* 0x00000020c8057c23 */ /* 0x000fe20008010800 */
[-C--:B------:R-:W-:Y:S01]  /*d2d0*/  FMUL.FTZ R84, R84, R18.reuse ;  /* 0x0000001254547220 */ /* 0x080fe20000410000 */
[----:B------:R-:W-:Y:S01]  /*d2e0*/  FMUL.FTZ R85, R85, R18 ;  /* 0x0000001255557220 */ /* 0x000fe20000410000 */
[-C--:B------:R-:W-:Y:S01]  /*d2f0*/  FMUL.FTZ R86, R86, R17.reuse ;  /* 0x0000001156567220 */ /* 0x080fe20000410000 */
[C---:B------:R-:W-:Y:S01]  /*d300*/  LOP3.LUT R6, R2.reuse, 0xffff, RZ, 0xc0, !PT ;  /* 0x0000ffff02067812 */ /* 0x040fe200078ec0ff */
[----:B------:R-:W-:Y:S01]  /*d310*/  FMUL.FTZ R87, R87, R17 ;  /* 0x0000001157577220 */ /* 0x000fe20000410000 */
[----:B------:R-:W-:Y:S02]  /*d320*/  LOP3.LUT R23, R2, 0xff, RZ, 0xc0, !PT ;  /* 0x000000ff02177812 */ /* 0x000fe400078ec0ff */
[--C-:B------:R-:W-:Y:S02]  /*d330*/  SHF.R.U32.HI R20, RZ, 0x10, R2.reuse ;  /* 0x00000010ff147819 */ /* 0x100fe40000011602 */
[----:B------:R-:W-:-:S02]  /*d340*/  SHF.R.U32.HI R19, RZ, 0x18, R2 ;  /* 0x00000018ff137819 */ /* 0x000fc40000011602 */
[----:B------:R-:W-:Y:S01]  /*d350*/  LOP3.LUT R2, R22, 0xff, RZ, 0xc0, !PT ;  /* 0x000000ff16027812 */ /* 0x000fe200078ec0ff */
[----:B------:R1:W-:Y:S03]  /*d360*/  MUFU.EX2 R138, R5 ;  /* 0x00000005008a7308 */ /* 0x0003e60000000800 */
[----:B------:R-:W-:Y:S01]  /*d370*/  PRMT R21, R2, 0x5410, R21 ;  /* 0x0000541002157816 */ /* 0x000fe20000000015 */
[----:B------:R-:W-:Y:S01]  /*d380*/  FFMA.FTZ R2, R205, UR32, -R13 ;  /* 0x00000020cd027c23 */ /* 0x000fe2000801080d */
[----:B------:R-:W-:Y:S01]  /*d390*/  HMMA.16816.F32 R84, R8, R32, R84 ;  /* 0x000000200854723c */ /* 0x000fe20000001854 */
[----:B------:R-:W-:Y:S01]  /*d3a0*/  FFMA.FTZ R0, R199, UR32, -R0 ;  /* 0x00000020c7007c23 */ /* 0x000fe20008010800 */
[----:B------:R-:W-:Y:S01]  /*d3b0*/  IMAD.MOV.U32 R126, RZ, RZ, R155 ;  /* 0x000000ffff7e7224 */ /* 0x000fe200078e009b */
[----:B------:R2:W-:Y:S01]  /*d3c0*/  MUFU.EX2 R31, R2 ;  /* 0x00000002001f7308 */ /* 0x0005e20000000800 */
[----:B------:R-:W3:Y:S01]  /*d3d0*/  LDC.U8 R155, c[0x0][0x388] ;  /* 0x0000e200ff9b7b82 */ /* 0x000ee20000000000 */
[----:B-1----:R-:W-:-:S06]  /*d3e0*/  FFMA.FTZ R5, R203, UR32, -R13 ;  /* 0x00000020cb057c23 */ /* 0x002fcc000801080d */
[----:B------:R1:W-:Y:S01]  /*d3f0*/  MUFU.EX2 R33, R5 ;  /* 0x0000000500217308 */ /* 0x0003e20000000800 */
[----:B--2---:R-:W-:-:S07]  /*d400*/  LOP3.LUT R2, R20, 0xff, RZ, 0xc0, !PT ;  /* 0x000000ff14027812 */ /* 0x004fce00078ec0ff */
[----:B------:R2:W4:Y:S01]  /*d410*/  MUFU.EX2 R139, R0 ;  /* 0x00000000008b7308 */ /* 0x0005220000000800 */
[----:B------:R-:W-:Y:S02]  /*d420*/  PRMT R20, R2, 0x5410, R19 ;  /* 0x0000541002147816 */ /* 0x000fe40000000013 */
[----:B------:R-:W-:Y:S01]  /*d430*/  LOP3.LUT R2, R4, 0xffff, RZ, 0xc0, !PT ;  /* 0x0000ffff04027812 */ /* 0x000fe200078ec0ff */
[----:B-1----:R-:W-:-:S04]  /*d440*/  FFMA.FTZ R5, R206, UR32, -R13 ;  /* 0x00000020ce057c23 */ /* 0x002fc8000801080d */
[----:B------:R1:W-:Y:S01]  /*d450*/  MUFU.EX2 R32, R5 ;  /* 0x0000000500207308 */ /* 0x0003e20000000800 */
[----:B--2---:R-:W-:Y:S02]  /*d460*/  LOP3.LUT R0, R3, UR12, R140, 0x96, !PT ;  /* 0x0000000c03007c12 */ /* 0x004fe4000f8e968c */
[----:B------:R-:W-:Y:S01]  /*d470*/  SHF.R.U32.HI R3, RZ, 0x8, R7 ;  /* 0x00000008ff037819 */ /* 0x000fe20000011607 */
[-C--:B------:R-:W-:Y:S01]  /*d480*/  FMUL.FTZ R36, R36, R18.reuse ;  /* 0x0000001224247220 */ /* 0x080fe20000410000 */
[----:B------:R-:W-:Y:S02]  /*d490*/  FMUL.FTZ R37, R37, R18 ;  /* 0x0000001225257220 */ /* 0x000fe40000410000 */
[----:B------:R-:W-:Y:S01]  /*d4a0*/  PRMT R22, R24, 0x5410, R3 ;  /* 0x0000541018167816 */ /* 0x000fe20000000003 */
[-C--:B------:R-:W-:Y:S01]  /*d4b0*/  FMUL.FTZ R38, R38, R17.reuse ;  /* 0x0000001126267220 */ /* 0x080fe20000410000 */
[----:B------:R-:W-:Y:S01]  /*d4c0*/  SHF.R.U32.HI R3, RZ, 0x8, R6 ;  /* 0x00000008ff037819 */ /* 0x000fe20000011606 */
[----:B-1----:R-:W-:Y:S01]  /*d4d0*/  FFMA.FTZ R5, R204, UR32, -R13 ;  /* 0x00000020cc057c23 */ /* 0x002fe2000801080d */
[----:B------:R-:W-:-:S03]  /*d4e0*/  FMUL.FTZ R39, R39, R17 ;  /* 0x0000001127277220 */ /* 0x000fc60000410000 */
[----:B------:R1:W2:Y:S01]  /*d4f0*/  MUFU.EX2 R30, R5 ;  /* 0x00000005001e7308 */ /* 0x0002a20000000800 */
[----:B------:R-:W-:Y:S01]  /*d500*/  PRMT R23, R23, 0x5410, R3 ;  /* 0x0000541017177816 */ /* 0x000fe20000000003 */
[--C-:B------:R-:W-:Y:S01]  /*d510*/  FFMA.FTZ R3, R177, UR32, -R12.reuse ;  /* 0x00000020b1037c23 */ /* 0x100fe2000801080c */
[----:B------:R-:W-:Y:S01]  /*d520*/  FFMA.FTZ R6, R176, UR32, -R12 ;  /* 0x00000020b0067c23 */ /* 0x000fe2000801080c */
[----:B------:R-:W-:Y:S01]  /*d530*/  HMMA.16816.F32 R36, R8, R28, R36 ;  /* 0x0000001c0824723c */ /* 0x000fe20000001824 */
[----:B------:R-:W-:-:S03]  /*d540*/  SHF.R.U32.HI R7, RZ, 0x18, R4 ;  /* 0x00000018ff077819 */ /* 0x000fc60000011604 */
[----:B------:R5:W-:Y:S01]  /*d550*/  MUFU.EX2 R28, R3 ;  /* 0x00000003001c7308 */ /* 0x000be20000000800 */
[----:B-1----:R-:W-:Y:S02]  /*d560*/  SHF.R.U32.HI R5, RZ, 0x8, R2 ;  /* 0x00000008ff057819 */ /* 0x002fe40000011602 */
[----:B------:R-:W-:-:S04]  /*d570*/  LOP3.LUT R2, R4, 0xff, RZ, 0xc0, !PT ;  /* 0x000000ff04027812 */ /* 0x000fc800078ec0ff */
[----:B------:R-:W-:Y:S01]  /*d580*/  PRMT R13, R2, 0x5410, R5 ;  /* 0x00005410020d7816 */ /* 0x000fe20000000005 */
[----:B------:R-:W-:Y:S01]  /*d590*/  FFMA.FTZ R2, R180, UR32, -R12 ;  /* 0x00000020b4027c23 */ /* 0x000fe2000801080c */
[----:B------:R1:W2:Y:S01]  /*d5a0*/  MUFU.EX2 R29, R6 ;  /* 0x00000006001d7308 */ /* 0x0002a20000000800 */
[----:B------:R-:W-:Y:S02]  /*d5b0*/  SHF.R.U32.HI R5, RZ, 0x10, R4 ;  /* 0x00000010ff057819 */ /* 0x000fe40000011604 */
[--C-:B-----5:R-:W-:Y:S02]  /*d5c0*/  SHF.R.U32.HI R3, RZ, 0x10, R0.reuse ;  /* 0x00000010ff037819 */ /* 0x120fe40000011600 */
[----:B------:R-:W-:-:S03]  /*d5d0*/  SHF.R.U32.HI R4, RZ, 0x18, R0 ;  /* 0x00000018ff047819 */ /* 0x000fc60000011600 */
[----:B------:R5:W-:Y:S01]  /*d5e0*/  MUFU.EX2 R27, R2 ;  /* 0x00000002001b7308 */ /* 0x000be20000000800 */
[----:B------:R-:W-:Y:S01]  /*d5f0*/  FFMA.FTZ R12, R142, UR32, -R12 ;  /* 0x000000208e0c7c23 */ /* 0x000fe2000801080c */
[----:B------:R-:W-:Y:S02]  /*d600*/  LOP3.LUT R5, R5, 0xff, RZ, 0xc0, !PT ;  /* 0x000000ff05057812 */ /* 0x000fe400078ec0ff */
[----:B------:R-:W-:Y:S02]  /*d610*/  LOP3.LUT R3, R3, 0xff, RZ, 0xc0, !PT ;  /* 0x000000ff03037812 */ /* 0x000fe400078ec0ff */
[C---:B-1----:R-:W-:Y:S02]  /*d620*/  LOP3.LUT R6, R0.reuse, 0xff, RZ, 0xc0, !PT ;  /* 0x000000ff00067812 */ /* 0x042fe400078ec0ff */
[----:B---3--:R-:W-:Y:S02]  /*d630*/  PRMT R82, R155, 0x7054, R155 ;  /* 0x000070549b527816 */ /* 0x008fe4000000009b */
[----:B-----5:R-:W-:Y:S01]  /*d640*/  LOP3.LUT R2, R0, 0xffff, RZ, 0xc0, !PT ;  /* 0x0000ffff00027812 */ /* 0x020fe200078ec0ff */
[----:B------:R-:W-:Y:S01]  /*d650*/  FFMA.FTZ R0, R178, UR32, -R14 ;  /* 0x00000020b2007c23 */ /* 0x000fe2000801080e */
[----:B------:R1:W-:Y:S02]  /*d660*/  MUFU.EX2 R26, R12 ;  /* 0x0000000c001a7308 */ /* 0x0003e40000000800 */
[----:B------:R-:W-:-:S02]  /*d670*/  SHF.R.U32.HI R2, RZ, 0x8, R2 ;  /* 0x00000008ff027819 */ /* 0x000fc40000011602 */
[----:B------:R-:W-:Y:S01]  /*d680*/  PRMT R19, R3, 0x5410, R4 ;  /* 0x0000541003137816 */ /* 0x000fe20000000004 */
[----:B------:R-:W-:-:S03]  /*d690*/  FFMA.FTZ R3, R179, UR32, -R14 ;  /* 0x00000020b3037c23 */ /* 0x000fc6000801080e */
[----:B------:R3:W-:Y:S01]  /*d6a0*/  MUFU.EX2 R25, R0 ;  /* 0x0000000000197308 */ /* 0x0007e20000000800 */
[-C--:B------:R-:W-:Y:S01]  /*d6b0*/  FMUL.FTZ R96, R96, R18.reuse ;  /* 0x0000001260607220 */ /* 0x080fe20000410000 */
[-C--:B------:R-:W-:Y:S01]  /*d6c0*/  FMUL.FTZ R97, R97, R18.reuse ;  /* 0x0000001261617220 */ /* 0x080fe20000410000 */
[-C--:B------:R-:W-:Y:S01]  /*d6d0*/  FMUL.FTZ R98, R98, R17.reuse ;  /* 0x0000001162627220 */ /* 0x080fe20000410000 */
[-C--:B------:R-:W-:Y:S01]  /*d6e0*/  FMUL.FTZ R99, R99, R17.reuse ;  /* 0x0000001163637220 */ /* 0x080fe20000410000 */
[-C--:B------:R-:W-:Y:S01]  /*d6f0*/  FMUL.FTZ R116, R116, R18.reuse ;  /* 0x0000001274747220 */ /* 0x080fe20000410000 */
[----:B-1----:R-:W-:Y:S02]  /*d700*/  PRMT R12, R5, 0x5410, R7 ;  /* 0x00005410050c7816 */ /* 0x002fe40000000007 */
[----:B------:R-:W-:Y:S01]  /*d710*/  PRMT R7, R6, 0x5410, R2 ;  /* 0x0000541006077816 */ /* 0x000fe20000000002 */
[--C-:B------:R-:W-:Y:S01]  /*d720*/  FFMA.FTZ R5, R207, UR32, -R14.reuse ;  /* 0x00000020cf057c23 */ /* 0x100fe2000801080e */
[----:B------:R-:W-:Y:S01]  /*d730*/  HSET2.LE.AND R2, R22, R82, PT ;  /* 0x0000005216027233 */ /* 0x000fe20003803000 */
[----:B---3--:R-:W-:Y:S01]  /*d740*/  FFMA.FTZ R0, R143, UR32, -R14 ;  /* 0x000000208f007c23 */ /* 0x008fe2000801080e */
[-C--:B------:R-:W-:Y:S01]  /*d750*/  FMUL.FTZ R117, R117, R18.reuse ;  /* 0x0000001275757220 */ /* 0x080fe20000410000 */
[-C--:B------:R-:W-:Y:S01]  /*d760*/  FMUL.FTZ R118, R118, R17.reuse ;  /* 0x0000001176767220 */ /* 0x080fe20000410000 */
[-C--:B------:R-:W-:Y:S01]  /*d770*/  FMUL.FTZ R119, R119, R17.reuse ;  /* 0x0000001177777220 */ /* 0x080fe20000410000 */
        /* <DEDUP_REMOVED lines=11> */
[----:B------:R-:W-:Y:S01]  /*d830*/  FMUL.FTZ R129, R129, R18 ;  /* 0x0000001281817220 */ /* 0x000fe20000410000 */
[-C--:B------:R-:W-:Y:S01]  /*d840*/  FMUL.FTZ R130, R130, R17.reuse ;  /* 0x0000001182827220 */ /* 0x080fe20000410000 */
[----:B------:R-:W-:Y:S01]  /*d850*/  FMUL.FTZ R131, R131, R17 ;  /* 0x0000001183837220 */ /* 0x000fe20000410000 */
[----:B------:R-:W-:Y:S01]  /*d860*/  IMAD.MOV.U32 R51, RZ, RZ, R153 ;  /* 0x000000ffff337224 */ /* 0x000fe200078e0099 */
[----:B----4-:R-:W-:-:S02]  /*d870*/  F2FP.F16.F32.PACK_AB R0, R139, R138 ;  /* 0x0000008a8b00723e */ /* 0x010fc400000000ff */
[----:B------:R-:W-:Y:S02]  /*d880*/  MOV R48, R152 ;  /* 0x0000009800307202 */ /* 0x000fe40000000f00 */
[--C-:B------:R-:W-:Y:S01]  /*d890*/  HSET2.LE.AND R4, R13, R82.reuse, PT ;  /* 0x000000520d047233 */ /* 0x100fe20003803000 */
[----:B------:R-:W-:Y:S01]  /*d8a0*/  IMAD.MOV.U32 R83, RZ, RZ, R181 ;  /* 0x000000ffff537224 */ /* 0x000fe200078e00b5 */
[----:B------:R-:W-:Y:S02]  /*d8b0*/  LOP3.LUT R6, R2, R0, RZ, 0xc0, !PT ;  /* 0x0000000002067212 */ /* 0x000fe400078ec0ff */
[--C-:B---3--:R-:W-:Y:S02]  /*d8c0*/  HSET2.LE.AND R3, R21, R82.reuse, PT ;  /* 0x0000005215037233 */ /* 0x108fe40003803000 */
[----:B------:R3:W4:Y:S01]  /*d8d0*/  MUFU.EX2 R21, R5 ;  /* 0x0000000500157308 */ /* 0x0007220000000800 */
[--C-:B------:R-:W-:Y:S02]  /*d8e0*/  HSET2.LE.AND R12, R12, R82.reuse, PT ;  /* 0x000000520c0c7233 */ /* 0x100fe40003803000 */
[----:B------:R-:W-:Y:S01]  /*d8f0*/  HSET2.LE.AND R13, R7, R82, PT ;  /* 0x00000052070d7233 */ /* 0x000fe20003803000 */
[----:B------:R-:W-:Y:S01]  /*d900*/  IMAD.MOV.U32 R125, RZ, RZ, R182 ;  /* 0x000000ffff7d7224 */ /* 0x000fe200078e00b6 */
[----:B--2---:R-:W-:-:S02]  /*d910*/  F2FP.F16.F32.PACK_AB R7, R30, R31 ;  /* 0x0000001f1e07723e */ /* 0x004fc400000000ff */
[----:B------:R-:W-:Y:S02]  /*d920*/  F2FP.F16.F32.PACK_AB R0, R32, R33 ;  /* 0x000000212000723e */ /* 0x000fe400000000ff */
[----:B------:R-:W-:Y:S01]  /*d930*/  F2FP.F16.F32.PACK_AB R2, R29, R28 ;  /* 0x0000001c1d02723e */ /* 0x000fe200000000ff */
[C---:B------:R-:W-:Y:S01]  /*d940*/  HMMA.16816.F32 R180, R8.reuse, R34, R96 ;  /* 0x0000002208b4723c */ /* 0x040fe20000001860 */
[----:B------:R-:W-:Y:S01]  /*d950*/  IMAD.MOV.U32 R204, RZ, RZ, R51 ;  /* 0x000000ffffcc7224 */ /* 0x000fe200078e0033 */
[----:B------:R-:W-:Y:S01]  /*d960*/  LOP3.LUT R7, R3, R7, RZ, 0xc0, !PT ;  /* 0x0000000703077212 */ /* 0x000fe200078ec0ff */
[----:B------:R-:W-:Y:S01]  /*d970*/  IMAD.MOV.U32 R127, RZ, RZ, R154 ;  /* 0x000000ffff7f7224 */ /* 0x000fe200078e009a */
[----:B---3--:R-:W-:Y:S02]  /*d980*/  F2FP.F16.F32.PACK_AB R5, R133, R132 ;  /* 0x000000848505723e */ /* 0x008fe400000000ff */
[C---:B------:R-:W-:Y:S01]  /*d990*/  HMMA.16816.F32 R116, R8.reuse, R44, R116 ;  /* 0x0000002c0874723c */ /* 0x040fe20000001874 */
[----:B------:R-:W-:Y:S01]  /*d9a0*/  IMAD.MOV.U32 R34, RZ, RZ, R49 ;  /* 0x000000ffff227224 */ /* 0x000fe200078e0031 */
[----:B------:R-:W-:Y:S01]  /*d9b0*/  MOV R35, R50 ;  /* 0x0000003200237202 */ /* 0x000fe20000000f00 */
[----:B------:R-:W-:Y:S01]  /*d9c0*/  IMAD.MOV.U32 R198, RZ, RZ, R83 ;  /* 0x000000ffffc67224 */ /* 0x000fe200078e0053 */
[----:B------:R-:W-:Y:S01]  /*d9d0*/  LOP3.LUT R4, R4, R5, RZ, 0xc0, !PT ;  /* 0x0000000504047212 */ /* 0x000fe200078ec0ff */
[----:B------:R-:W-:Y:S01]  /*d9e0*/  IMAD.MOV.U32 R200, RZ, RZ, R64 ;  /* 0x000000ffffc87224 */ /* 0x000fe200078e0040 */
[C---:B------:R-:W-:Y:S01]  /*d9f0*/  HMMA.16816.F32 R100, R8.reuse, R40, R100 ;  /* 0x000000280864723c */ /* 0x040fe20000001864 */
[----:B------:R-:W-:Y:S01]  /*da00*/  IMAD.MOV.U32 R45, RZ, RZ, R48 ;  /* 0x000000ffff2d7224 */ /* 0x000fe200078e0030 */
[----:B------:R-:W-:Y:S01]  /*da10*/  LOP3.LUT R5, R12, R0, RZ, 0xc0, !PT ;  /* 0x000000000c057212 */ /* 0x000fe200078ec0ff */
[----:B------:R-:W2:Y:S01]  /*da20*/  LDSM.16.MT88.4 R48, [R214+0xa800] ;  /* 0x00a80000d630783b */ /* 0x000ea20000004200 */
[----:B------:R-:W-:Y:S01]  /*da30*/  LOP3.LUT R124, R13, R2, RZ, 0xc0, !PT ;  /* 0x000000020d7c7212 */ /* 0x000fe200078ec0ff */
[----:B------:R-:W-:Y:S01]  /*da40*/  IMAD.MOV.U32 R199, RZ, RZ, R65 ;  /* 0x000000ffffc77224 */ /* 0x000fe200078e0041 */
[C---:B------:R-:W-:Y:S01]  /*da50*/  HMMA.16816.F32 R176, R8.reuse, R42, R112 ;  /* 0x0000002a08b0723c */ /* 0x040fe20000001870 */
[--C-:B------:R-:W-:Y:S01]  /*da60*/  HSET2.LE.AND R3, R23, R82.reuse, PT ;  /* 0x0000005217037233 */ /* 0x100fe20003803000 */
[----:B------:R-:W-:Y:S01]  /*da70*/  IMAD.MOV.U32 R203, RZ, RZ, R66 ;  /* 0x000000ffffcb7224 */ /* 0x000fe200078e0042 */
[--C-:B------:R-:W-:Y:S01]  /*da80*/  HSET2.LE.AND R13, R20, R82.reuse, PT ;  /* 0x00000052140d7233 */ /* 0x100fe20003803000 */
[----:B------:R-:W-:Y:S01]  /*da90*/  IMAD.MOV.U32 R44, RZ, RZ, R67 ;  /* 0x000000ffff2c7224 */ /* 0x000fe200078e0043 */
[----:B------:R-:W-:Y:S01]  /*daa0*/  HSET2.LE.AND R0, R19, R82, PT ;  /* 0x0000005213007233 */ /* 0x000fe20003803000 */
[----:B------:R-:W-:Y:S01]  /*dab0*/  HMMA.16816.F32 R140, R8, R46, R128 ;  /* 0x0000002e088c723c */ /* 0x000fe20000001880 */
[----:B------:R-:W3:Y:S04]  /*dac0*/  LDSM.16.MT88.4 R152, [R209+0xa800] ;  /* 0x00a80000d198783b */ /* 0x000ee80000004200 */
[----:B------:R-:W-:Y:S02]  /*dad0*/  LDSM.16.MT88.4 R64, [R213+0xa800] ;  /* 0x00a80000d540783b */ /* 0x000fe40000004200 */
[----:B------:R-:W-:-:S02]  /*dae0*/  IMAD.MOV.U32 R8, RZ, RZ, R168 ;  /* 0x000000ffff087224 */ /* 0x000fc400078e00a8 */
[----:B------:R-:W-:Y:S01]  /*daf0*/  IMAD.MOV.U32 R9, RZ, RZ, R169 ;  /* 0x000000ffff097224 */ /* 0x000fe200078e00a9 */
[----:B------:R-:W-:Y:S01]  /*db00*/  LDSM.16.MT88.4 R80, [R209+0xb800] ;  /* 0x00b80000d150783b */ /* 0x000fe20000004200 */
[----:B------:R-:W-:Y:S02]  /*db10*/  IMAD.MOV.U32 R10, RZ, RZ, R170 ;  /* 0x000000ffff0a7224 */ /* 0x000fe400078e00aa */
[----:B------:R-:W-:Y:S01]  /*db20*/  IMAD.MOV.U32 R11, RZ, RZ, R171 ;  /* 0x000000ffff0b7224 */ /* 0x000fe200078e00ab */
[----:B------:R-:W-:Y:S04]  /*db30*/  LDSM.16.MT88.4 R96, [R211+0xb800] ;  /* 0x00b80000d360783b */ /* 0x000fe80000004200 */
[----:B------:R-:W5:Y:S04]  /*db40*/  LDSM.16.MT88.4 R168, [R211+0xa800] ;  /* 0x00a80000d3a8783b */ /* 0x000f680000004200 */
[----:B------:R-:W5:Y:S04]  /*db50*/  LDSM.16.MT88.4 R112, [R214+0xb800] ;  /* 0x00b80000d670783b */ /* 0x000f680000004200 */
[----:B------:R-:W5:Y:S01]  /*db60*/  LDSM.16.MT88.4 R128, [R213+0xb800] ;  /* 0x00b80000d580783b */ /* 0x000f620000004200 */
[----:B-1----:R-:W-:-:S02]  /*db70*/  F2FP.F16.F32.PACK_AB R2, R22, R25 ;  /* 0x000000191602723e */ /* 0x002fc400000000ff */
[----:B------:R-:W-:Y:S02]  /*db80*/  F2FP.F16.F32.PACK_AB R12, R26, R27 ;  /* 0x0000001b1a0c723e */ /* 0x000fe400000000ff */
[----:B----4-:R-:W-:Y:S01]  /*db90*/  F2FP.F16.F32.PACK_AB R14, R21, R24 ;  /* 0x00000018150e723e */ /* 0x010fe200000000ff */
[----:B------:R-:W-:Y:S01]  /*dba0*/  IMAD.MOV.U32 R205, RZ, RZ, R125 ;  /* 0x000000ffffcd7224 */ /* 0x000fe200078e007d */
[----:B------:R-:W-:Y:S01]  /*dbb0*/  LOP3.LUT R125, R0, R2, RZ, 0xc0, !PT ;  /* 0x00000002007d7212 */ /* 0x000fe200078ec0ff */
[----:B------:R-:W-:Y:S01]  /*dbc0*/  IMAD.MOV.U32 R206, RZ, RZ, R126 ;  /* 0x000000ffffce7224 */ /* 0x000fe200078e007e */
[----:B------:R-:W-:Y:S01]  /*dbd0*/  LOP3.LUT R126, R3, R12, RZ, 0xc0, !PT ;  /* 0x0000000c037e7212 */ /* 0x000fe200078ec0ff */
[----:B------:R-:W-:Y:S01]  /*dbe0*/  IMAD.MOV.U32 R207, RZ, RZ, R127 ;  /* 0x000000ffffcf7224 */ /* 0x000fe200078e007f */
[----:B------:R-:W-:Y:S01]  /*dbf0*/  LOP3.LUT R127, R13, R14, RZ, 0xc0, !PT ;  /* 0x0000000e0d7f7212 */ /* 0x000fe200078ec0ff */
[----:B------:R-:W-:-:S06]  /*dc00*/  FFMA.FTZ R3, R199, R17, R235 ;  /* 0x00000011c7037223 */ /* 0x000fcc00000100eb */
[----:B--2---:R-:W-:Y:S01]  /*dc10*/  HMMA.16816.F32 R40, R124, R48, R248 ;  /* 0x000000307c28723c */ /* 0x004fe200000018f8 */
[----:B------:R-:W-:-:S05]  /*dc20*/  FFMA.FTZ R2, R200, R16, R202 ;  /* 0x00000010c8027223 */ /* 0x000fca00000100ca */
[----:B---3--:R-:W-:Y:S01]  /*dc30*/  HMMA.16816.F32 R144, R124, R152, R144 ;  /* 0x000000987c90723c */ /* 0x008fe20000001890 */
[----:B------:R-:W-:Y:S02]  /*dc40*/  IMAD.MOV.U32 R248, RZ, RZ, R44 ;  /* 0x000000fffff87224 */ /* 0x000fe400078e002c */
[----:B------:R-:W-:-:S03]  /*dc50*/  IMAD.MOV.U32 R249, RZ, RZ, R45 ;  /* 0x000000fffff97224 */ /* 0x000fc600078e002d */
[C---:B------:R-:W-:Y:S06]  /*dc60*/  HMMA.16816.F32 R156, R124.reuse, R154, R156 ;  /* 0x0000009a7c9c723c */ /* 0x040fec000000189c */
[C---:B-----5:R-:W-:Y:S06]  /*dc70*/  HMMA.16816.F32 R164, R124.reuse, R168, R164 ;  /* 0x000000a87ca4723c */ /* 0x060fec00000018a4 */
        /* <DEDUP_REMOVED lines=11> */
[----:B------:R-:W-:-:S05]  /*dd30*/  IMAD.MOV.U32 R250, RZ, RZ, R34 ;  /* 0x000000fffffa7224 */ /* 0x000fca00078e0022 */
[----:B------:R-:W-:Y:S01]  /*dd40*/  HMMA.16816.F32 R124, R124, R130, R160 ;  /* 0x000000827c7c723c */ /* 0x000fe200000018a0 */
[----:B------:R-:W-:Y:S02]  /*dd50*/  IMAD.MOV.U32 R251, RZ, RZ, R35 ;  /* 0x000000fffffb7224 */ /* 0x000fe400078e0023 */
[----:B------:R-:W-:-:S03]  /*dd60*/  FFMA.FTZ R0, R198, R15, R187 ;  /* 0x0000000fc6007223 */ /* 0x000fc600000100bb */
[C---:B------:R-:W-:Y:S07]  /*dd70*/  HMMA.16816.F32 R160, R4.reuse, R168, R8 ;  /* 0x000000a804a0723c */ /* 0x040fee0000001808 */
[----:B------:R-:W-:Y:S01]  /*dd80*/  FFMA.FTZ R11, R203, R18, R243 ;  /* 0x00000012cb0b7223 */ /* 0x000fe200000100f3 */
        /* <DEDUP_REMOVED lines=21> */
[----:B------:R-:W-:Y:S07]  /*dee0*/  HMMA.16816.F32 R128, R4, R130, R140 ;  /* 0x000000820480723c */ /* 0x000fee000000188c */
        /* <DEDUP_REMOVED lines=25> */
[----:B------:R-:W-:Y:S01]  /*e080*/  UMOV UR5, UR33 ;  /* 0x0000002100057c82 */ /* 0x000fe20008000000 */
[----:B------:R-:W-:Y:S05]  /*e090*/  @!P0 BRA `(.L_x_1794) ;  /* 0x0000007400248947 */ /* 0x000fea0003800000 */
[----:B------:R-:W3:Y:S04]  /*e0a0*/  LDL.64 R204, [R1+0x70] ;  /* 0x0000700001cc7983 */ /* 0x000ee80000100a00 */
[----:B------:R-:W4:Y:S01]  /*e0b0*/  LDL.64 R198, [R1+0x68] ;  /* 0x0000680001c67983 */ /* 0x000f220000100a00 */
        /* <DEDUP_REMOVED lines=13> */
[----:B------:R-:W2:Y:S03]  /*e190*/  @!P3 LDC.64 R8, c[0x0][0x220] ;  /* 0x00008800ff08bb82 */ /* 0x000ea60000000a00 */
[----:B------:R-:W-:-:S05]  /*e1a0*/  IMAD.U32 R3, RZ, RZ, UR4 ;  /* 0x00000004ff037e24 */ /* 0x000fca000f8e00ff */
[----:B------:R-:W2:Y:S01]  /*e1b0*/  @!P2 LDC.64 R12, c[0x0][0x220] ;  /* 0x00008800ff0cab82 */ /* 0x000ea20000000a00 */
[----:B------:R-:W-:Y:S01]  /*e1c0*/  @P3 STS.128 [R223+0xa000], RZ ;  /* 0x00a000ffdf003388 */ /* 0x000fe20000000c00 */
[----:B---3--:R-:W-:-:S04]  /*e1d0*/  LEA R0, P1, R0, R204, 0x5 ;  /* 0x000000cc00007211 */ /* 0x008fc800078228ff */
[----:B------:R-:W-:Y:S02]  /*e1e0*/  IADD3 R2, P0, R0, UR25, RZ ;  /* 0x0000001900027c10 */ /* 0x000fe4000ff1e0ff */
[----:B----4-:R-:W-:Y:S02]  /*e1f0*/  LEA.HI.X R3, R4, R199, R3, 0x5, P1 ;  /* 0x000000c704037211 */ /* 0x010fe400008f2c03 */
[C---:B-1----:R-:W-:Y:S02]  /*e200*/  @!P3 LEA R10, P5, R0.reuse, R10, 0x1 ;  /* 0x0000000a000ab211 */ /* 0x042fe400078a08ff */
[----:B-----5:R-:W-:Y:S02]  /*e210*/  @!P2 LEA R6, P1, R0, R6, 0x1 ;  /* 0x000000060006a211 */ /* 0x020fe400078208ff */
[----:B--2---:R-:W-:Y:S02]  /*e220*/  @!P3 LEA R8, P4, R2, R8, 0x1 ;  /* 0x000000080208b211 */ /* 0x004fe400078808ff */
        /* <DEDUP_REMOVED lines=104> */
[----:B------:R-:W-:Y:S04]  /*e8b0*/  LDSM.16.M88.4 R24, [R215+0x1000] ;  /* 0x00100000d718783b */ /* 0x000fe80000000200 */
[----:B------:R-:W2:Y:S01]  /*e8c0*/  LDSM.16.M88.4 R20, [R215+0x1800] ;  /* 0x00180000d714783b */ /* 0x000ea20000000200 */
        /* <DEDUP_REMOVED lines=10> */
[----:B--2---:R-:W-:Y:S06]  /*e970*/  HMMA.16816.F32 R192, R4, R22, R176 ;  /* 0x0000001604c0723c */ /* 0x004fec00000018b0 */
[----:B---3--:R-:W-:Y:S06]  /*e980*/  HMMA.16816.F32 R28, R8, R26, R32 ;  /* 0x0000001a081c723c */ /* 0x008fec0000001820 */
[C---:B------:R-:W-:Y:S06]  /*e990*/  HMMA.16816.F32 R188, R4.reuse, R24, R188 ;  /* 0x0000001804bc723c */ /* 0x040fec00000018bc */
[C---:B------:R-:W-:Y:S06]  /*e9a0*/  HMMA.16816.F32 R184, R4.reuse, R26, R184 ;  /* 0x0000001a04b8723c */ /* 0x040fec00000018b8 */
[----:B------:R-:W-:Y:S06]  /*e9b0*/  HMMA.16816.F32 R180, R4, R20, R180 ;  /* 0x0000001404b4723c */ /* 0x000fec00000018b4 */
        /* <DEDUP_REMOVED lines=55> */
.L_x_1803:
[----:B------:R-:W-:Y:S05]  /*ed30*/  BSYNC B0 ;  /* 0x0000000000007941 */ /* 0x000fea0003800000 */
.L_x_1802:
[----:B------:R-:W0:Y:S02]  /*ed40*/  LDGDEPBAR ;  /* 0x00000000000079af */ /* 0x000e240000000000 */
.L_x_1801:
[----:B-1----:R-:W3:Y:S01]  /*ed50*/  LDL R9, [R1+0x78] ;  /* 0x0000780001097983 */ /* 0x002ee20000100800 */
[----:B------:R-:W-:-:S03]  /*ed60*/  IMAD.U32 R0, RZ, RZ, UR33 ;  /* 0x00000021ff007e24 */ /* 0x000fc6000f8e00ff */
[----:B------:R-:W4:Y:S01]  /*ed70*/  LDL R15, [R1+0x4c] ;  /* 0x00004c00010f7983 */ /* 0x000f220000100800 */
[----:B------:R-:W1:Y:S01]  /*ed80*/  S2R R2, SR_TID.X ;  /* 0x0000000000027919 */ /* 0x000e620000002100 */
[----:B------:R-:W-:Y:S01]  /*ed90*/  IMAD.U32 R8, RZ, RZ, UR27 ;  /* 0x0000001bff087e24 */ /* 0x000fe2000f8e00ff */
[----:B------:R-:W-:Y:S01]  /*eda0*/  UIADD3 UR4, UR26, -0x61c88647, URZ ;  /* 0x9e3779b91a047890 */ /* 0x000fe2000fffe03f */
[C---:B------:R-:W-:Y:S01]  /*edb0*/  IMAD.WIDE.U32 R10, R252.reuse, -0x326172a9, RZ ;  /* 0xcd9e8d57fc0a7825 */ /* 0x040fe200078e00ff */
[----:B------:R-:W-:Y:S01]  /*edc0*/  IADD3 R12, R252, 0x4, RZ ;  /* 0x00000004fc0c7810 */ /* 0x000fe20007ffe0ff */
        /* <DEDUP_REMOVED lines=46> */
[----:B------:R-:W-:Y:S02]  /*f0b0*/  FSEL R177, R32, -INF , !P1 ;  /* 0xff80000020b17808 */ /* 0x000fe40004800000 */
[----:B------:R-:W-:Y:S02]  /*f0c0*/  ISETP.GE.AND P1, PT, R3, R230, PT ;  /* 0x000000e60300720c */ /* 0x000fe40003f26270 */
[----:B------:R-:W-:-:S02]  /*f0d0*/  ISETP.LT.OR P4, PT, R0, R225, P4 ;  /* 0x000000e10000720c */ /* 0x000fc40002781670 */
[C---:B------:R-:W-:Y:S01]  /*f0e0*/  ISETP.LT.OR P6, PT, R0.reuse, R224, P6 ;  /* 0x000000e00000720c */ /* 0x040fe200037c1670 */
[----:B------:R-:W-:Y:S01]  /*f0f0*/  VIADD R0, R0, 0x19 ;  /* 0x0000001900007836 */ /* 0x000fe20000000000 */
[-C--:B------:R-:W-:Y:S02]  /*f100*/  ISETP.LT.OR P5, PT, R4, R227.reuse, P5 ;  /* 0x000000e30400720c */ /* 0x080fe40002fa1670 */
        /* <DEDUP_REMOVED lines=23> */
[----:B------:R-:W-:Y:S02]  /*f280*/  FSEL R179, R180, -INF , !P5 ;  /* 0xff800000b4b37808 */ /* 0x000fe40006800000 */
[C---:B------:R-:W-:Y:S02]  /*f290*/  ISETP.GE.AND P5, PT, R2.reuse, R229, PT ;  /* 0x000000e50200720c */ /* 0x040fe40003fa6270 */
[----:B------:R-:W-:Y:S02]  /*f2a0*/  ISETP.GE.AND P6, PT, R5, R228, PT ;  /* 0x000000e40500720c */ /* 0x000fe40003fc6270 */
[----:B------:R-:W-:-:S02]  /*f2b0*/  ISETP.LT.OR P5, PT, R2, R225, P5 ;  /* 0x000000e10200720c */ /* 0x000fc40002fa1670 */
[----:B------:R-:W-:Y:S02]  /*f2c0*/  ISETP.LT.OR P6, PT, R5, R224, P6 ;  /* 0x000000e00500720c */ /* 0x000fe400037c1670 */
[----:B------:R-:W-:Y:S02]  /*f2d0*/  FSEL R198, R192, -INF , !P5 ;  /* 0xff800000c0c67808 */ /* 0x000fe40006800000 */
[----:B------:R-:W-:Y:S02]  /*f2e0*/  ISETP.GE.AND P5, PT, R3, R228, PT ;  /* 0x000000e40300720c */ /* 0x000fe40003fa6270 */
[----:B------:R-:W-:Y:S02]  /*f2f0*/  FSEL R34, R191, -INF , !P1 ;  /* 0xff800000bf227808 */ /* 0x000fe40004800000 */
[----:B------:R-:W-:Y:S02]  /*f300*/  ISETP.LT.OR P5, PT, R3, R224, P5 ;  /* 0x000000e00300720c */ /* 0x000fe40002fa1670 */
[----:B------:R-:W-:-:S04]  /*f310*/  ISETP.GE.AND P1, PT, R4, R228, PT ;  /* 0x000000e40400720c */ /* 0x000fc80003f26270 */
[----:B------:R-:W-:Y:S02]  /*f320*/  ISETP.LT.OR P1, PT, R4, R224, P1 ;  /* 0x000000e00400720c */ /* 0x000fe40000f21670 */
[----:B------:R-:W-:Y:S02]  /*f330*/  FSEL R132, R187, -INF , !P6 ;  /* 0xff800000bb847808 */ /* 0x000fe40007000000 */
[----:B------:R-:W-:Y:S01]  /*f340*/  FSEL R202, R182, -INF , !P1 ;  /* 0xff800000b6ca7808 */ /* 0x000fe20004800000 */
[----:B---3--:R-:W-:-:S05]  /*f350*/  IMAD.WIDE.U32 R22, R9, -0x2daee0ad, RZ ;  /* 0xd2511f5309167825 */ /* 0x008fca00078e00ff */
[----:B------:R-:W-:-:S05]  /*f360*/  LOP3.LUT R8, R23, UR33, R8, 0x96, !PT ;  /* 0x0000002117087c12 */ /* 0x000fca000f8e9608 */
[----:B------:R-:W-:Y:S01]  /*f370*/  IMAD.WIDE.U32 R8, R8, -0x326172a9, RZ ;  /* 0xcd9e8d5708087825 */ /* 0x000fe200078e00ff */
[----:B----4-:R-:W-:-:S04]  /*f380*/  LOP3.LUT R13, R11, R15, RZ, 0x3c, !PT ;  /* 0x0000000f0b0d7212 */ /* 0x010fc800078e3cff */
[----:B------:R-:W-:Y:S01]  /*f390*/  LOP3.LUT R32, R9, UR4, R10, 0x96, !PT ;  /* 0x0000000409207c12 */ /* 0x000fe2000f8e960a */
[----:B------:R-:W-:Y:S01]  /*f3a0*/  IMAD.WIDE.U32 R10, R12, -0x326172a9, RZ ;  /* 0xcd9e8d570c0a7825 */ /* 0x000fe200078e00ff */
[----:B------:R-:W-:-:S04]  /*f3b0*/  FMNMX.FTZ R12, R136, R14, !PT ;  /* 0x0000000e880c7209 */ /* 0x000fc80007810000 */
[----:B------:R-:W-:Y:S02]  /*f3c0*/  LOP3.LUT R15, R11, R15, RZ, 0x3c, !PT ;  /* 0x0000000f0b0f7212 */ /* 0x000fe400078e3cff */
[----:B------:R-:W-:Y:S02]  /*f3d0*/  FMNMX.FTZ R11, R19, R12, !PT ;  /* 0x0000000c130b7209 */ /* 0x000fe40007810000 */
[----:B------:R-:W-:Y:S02]  /*f3e0*/  LOP3.LUT R12, R9, UR4, R10, 0x96, !PT ;  /* 0x00000004090c7c12 */ /* 0x000fe4000f8e960a */
[----:B------:R-:W-:-:S04]  /*f3f0*/  FMNMX.FTZ R9, R21, R11, !PT ;  /* 0x0000000b15097209 */ /* 0x000fc80007810000 */
[----:B------:R-:W-:Y:S02]  /*f400*/  FMNMX.FTZ R9, R24, R9, !PT ;  /* 0x0000000918097209 */ /* 0x000fe40007810000 */
[----:B------:R-:W-:Y:S02]  /*f410*/  FSEL R23, R188, -INF , !P4 ;  /* 0xff800000bc177808 */ /* 0x000fe40006000000 */
[----:B------:R-:W-:Y:S02]  /*f420*/  FMNMX.FTZ R9, R133, R9, !PT ;  /* 0x0000000985097209 */ /* 0x000fe40007810000 */
[----:B------:R-:W-:Y:S02]  /*f430*/  ISETP.GE.AND P4, PT, R5, R229, PT ;  /* 0x000000e50500720c */ /* 0x000fe40003f86270 */
[----:B------:R-:W-:Y:S02]  /*f440*/  FMNMX.FTZ R9, R143, R9, !PT ;  /* 0x000000098f097209 */ /* 0x000fe40007810000 */
[----:B------:R-:W-:-:S02]  /*f450*/  ISETP.LT.OR P4, PT, R5, R225, P4 ;  /* 0x000000e10500720c */ /* 0x000fc40002781670 */
[----:B------:R-:W-:Y:S02]  /*f460*/  FMNMX.FTZ R9, R177, R9, !PT ;  /* 0x00000009b1097209 */ /* 0x000fe40007810000 */
[----:B------:R-:W-:Y:S02]  /*f470*/  FSEL R31, R185, -INF , !P4 ;  /* 0xff800000b91f7808 */ /* 0x000fe40006000000 */
[----:B------:R-:W-:Y:S02]  /*f480*/  ISETP.GE.AND P4, PT, R3, R229, PT ;  /* 0x000000e50300720c */ /* 0x000fe40003f86270 */
[----:B------:R-:W-:Y:S02]  /*f490*/  FMNMX.FTZ R7, R176, R9, !PT ;  /* 0x00000009b0077209 */ /* 0x000fe40007810000 */
[----:B------:R-:W-:Y:S02]  /*f4a0*/  FMNMX.FTZ R9, R135, R20, !PT ;  /* 0x0000001487097209 */ /* 0x000fe40007810000 */
[----:B------:R-:W-:Y:S01]  /*f4b0*/  ISETP.LT.OR P4, PT, R3, R225, P4 ;  /* 0x000000e10300720c */ /* 0x000fe20002781670 */
[----:B------:R-:W1:Y:S01]  /*f4c0*/  SHFL.BFLY PT, R10, R7, 0x2, 0x1f ;  /* 0x0c401f00070a7f89 */ /* 0x000e6200000e0000 */
[----:B------:R-:W-:-:S02]  /*f4d0*/  FMNMX.FTZ R9, R25, R9, !PT ;  /* 0x0000000919097209 */ /* 0x000fc40007810000 */
[----:B------:R-:W-:Y:S02]  /*f4e0*/  FSEL R178, R181, -INF , !P4 ;  /* 0xff800000b5b27808 */ /* 0x000fe40006000000 */
[----:B------:R-:W-:Y:S02]  /*f4f0*/  ISETP.GE.AND P4, PT, R6, R228, PT ;  /* 0x000000e40600720c */ /* 0x000fe40003f86270 */
[----:B------:R-:W-:Y:S02]  /*f500*/  FMNMX.FTZ R9, R26, R9, !PT ;  /* 0x000000091a097209 */ /* 0x000fe40007810000 */
[----:B------:R-:W-:Y:S02]  /*f510*/  ISETP.LT.OR P4, PT, R6, R224, P4 ;  /* 0x000000e00600720c */ /* 0x000fe40002781670 */
        /* <DEDUP_REMOVED lines=8> */
[----:B-1----:R-:W-:Y:S02]  /*f5a0*/  FMNMX.FTZ R4, R7, R10, !PT ;  /* 0x0000000a07047209 */ /* 0x002fe40007810000 */
[----:B------:R-:W-:Y:S01]  /*f5b0*/  FMNMX.FTZ R3, R134, R23, !PT ;  /* 0x0000001786037209 */ /* 0x000fe20007810000 */
[----:B------:R-:W1:Y:S04]  /*f5c0*/  SHFL.BFLY PT, R18, R2, 0x2, 0x1f ;  /* 0x0c401f0002127f89 */ /* 0x000e6800000e0000 */
[----:B------:R-:W2:Y:S01]  /*f5d0*/  SHFL.BFLY PT, R9, R4, 0x1, 0x1f ;  /* 0x0c201f0004097f89 */ /* 0x000ea200000e0000 */
[----:B------:R-:W-:-:S02]  /*f5e0*/  FMNMX.FTZ R3, R27, R3, !PT ;  /* 0x000000031b037209 */ /* 0x000fc40007810000 */
[C---:B------:R-:W-:Y:S02]  /*f5f0*/  ISETP.GE.AND P6, PT, R0.reuse, R229, PT ;  /* 0x000000e50000720c */ /* 0x040fe40003fc6270 */
[----:B------:R-:W-:Y:S02]  /*f600*/  ISETP.GE.AND P1, PT, R0, R228, PT ;  /* 0x000000e40000720c */ /* 0x000fe40003f26270 */
[----:B------:R-:W-:Y:S02]  /*f610*/  FMNMX.FTZ R3, R30, R3, !PT ;  /* 0x000000031e037209 */ /* 0x000fe40007810000 */
[C---:B------:R-:W-:Y:S02]  /*f620*/  ISETP.LT.OR P6, PT, R0.reuse, R225, P6 ;  /* 0x000000e10000720c */ /* 0x040fe400037c1670 */
[----:B------:R-:W-:Y:S02]  /*f630*/  ISETP.LT.OR P1, PT, R0, R224, P1 ;  /* 0x000000e00000720c */ /* 0x000fe40000f21670 */
[----:B------:R-:W-:Y:S01]  /*f640*/  FMNMX.FTZ R0, R31, R3, !PT ;  /* 0x000000031f007209 */ /* 0x000fe20007810000 */
[----:B------:R-:W-:-:S03]  /*f650*/  IMAD.WIDE.U32 R16, R13, -0x2daee0ad, RZ ;  /* 0xd2511f530d107825 */ /* 0x000fc600078e00ff */
[----:B------:R-:W-:Y:S01]  /*f660*/  FMNMX.FTZ R0, R179, R0, !PT ;  /* 0x00000000b3007209 */ /* 0x000fe20007810000 */
[----:B------:R-:W-:Y:S01]  /*f670*/  IMAD.WIDE.U32 R10, R15, -0x2daee0ad, RZ ;  /* 0xd2511f530f0a7825 */ /* 0x000fe200078e00ff */
[--C-:B------:R-:W-:Y:S01]  /*f680*/  LOP3.LUT R3, R17, UR5, R22.reuse, 0x96, !PT ;  /* 0x0000000511037c12 */ /* 0x100fe2000f8e9616 */
[----:B------:R-:W-:Y:S01]  /*f690*/  UIADD3 UR4, UR27, 0x76cf5d0a, URZ ;  /* 0x76cf5d0a1b047890 */ /* 0x000fe2000fffe03f */
[----:B------:R-:W-:Y:S01]  /*f6a0*/  FMNMX.FTZ R0, R178, R0, !PT ;  /* 0x00000000b2007209 */ /* 0x000fe20007810000 */
[----:B------:R-:W-:Y:S01]  /*f6b0*/  IMAD.WIDE.U32 R6, R32, -0x2daee0ad, RZ ;  /* 0xd2511f5320067825 */ /* 0x000fe200078e00ff */
[----:B------:R-:W-:Y:S01]  /*f6c0*/  LOP3.LUT R5, R11, UR5, R22, 0x96, !PT ;  /* 0x000000050b057c12 */ /* 0x000fe2000f8e9616 */
[----:B------:R-:W-:Y:S01]  /*f6d0*/  UIADD3 UR5, UR26, 0x3c6ef372, URZ ;  /* 0x3c6ef3721a057890 */ /* 0x000fe2000fffe03f */
[----:B-1----:R-:W-:Y:S01]  /*f6e0*/  FMNMX.FTZ R18, R2, R18, !PT ;  /* 0x0000001202127209 */ /* 0x002fe20007810000 */
[----:B------:R-:W-:Y:S01]  /*f6f0*/  IMAD.WIDE.U32 R12, R12, -0x2daee0ad, RZ ;  /* 0xd2511f530c0c7825 */ /* 0x000fe200078e00ff */
[----:B------:R-:W-:-:S02]  /*f700*/  FSEL R142, R193, -INF , !P6 ;  /* 0xff800000c18e7808 */ /* 0x000fc40007000000 */
[----:B------:R-:W-:Y:S01]  /*f710*/  FMNMX.FTZ R0, R198, R0, !PT ;  /* 0x00000000c6007209 */ /* 0x000fe20007810000 */
[----:B------:R-:W-:Y:S01]  /*f720*/  IMAD.WIDE.U32 R2, R3, -0x326172a9, RZ ;  /* 0xcd9e8d5703027825 */ /* 0x000fe200078e00ff */
[----:B--2---:R-:W-:Y:S02]  /*f730*/  FMNMX.FTZ R239, R4, R9, !PT ;  /* 0x0000000904ef7209 */ /* 0x004fe40007810000 */
[----:B------:R-:W-:Y:S02]  /*f740*/  LOP3.LUT R11, R7, UR4, R16, 0x96, !PT ;  /* 0x00000004070b7c12 */ /* 0x000fe4000f8e9610 */
[----:B------:R-:W-:Y:S01]  /*f750*/  LOP3.LUT R22, R13, UR4, R10, 0x96, !PT ;  /* 0x000000040d167c12 */ /* 0x000fe2000f8e960a */
[----:B------:R-:W-:Y:S01]  /*f760*/  FMUL.FTZ R7, R239, UR32 ;  /* 0x00000020ef077c20 */ /* 0x000fe20008410000 */
[----:B------:R-:W-:Y:S02]  /*f770*/  FMNMX.FTZ R13, R142, R0, !PT ;  /* 0x000000008e0d7209 */ /* 0x000fe40007810000 */
[----:B------:R-:W-:-:S02]  /*f780*/  FMNMX.FTZ R0, R137, R29, !PT ;  /* 0x0000001d89007209 */ /* 0x000fc40007810000 */
[----:B------:R-:W-:Y:S01]  /*f790*/  LOP3.LUT R16, R3, UR5, R8, 0x96, !PT ;  /* 0x0000000503107c12 */ /* 0x000fe2000f8e9608 */
[----:B------:R-:W-:Y:S01]  /*f7a0*/  UIADD3 UR4, UR26, -0x255992d5, URZ ;  /* 0xdaa66d2b1a047890 */ /* 0x000fe2000fffe03f */
[----:B------:R-:W-:Y:S01]  /*f7b0*/  FSETP.NEU.FTZ.AND P6, PT, R239, -INF , PT ;  /* 0xff800000ef00780b */ /* 0x000fe20003fdd000 */
[----:B------:R-:W-:Y:S01]  /*f7c0*/  IMAD.WIDE.U32 R4, R5, -0x326172a9, RZ ;  /* 0xcd9e8d5705047825 */ /* 0x000fe200078e00ff */
[----:B------:R-:W-:-:S03]  /*f7d0*/  FMNMX.FTZ R3, R34, R0, !PT ;  /* 0x0000000022037209 */ /* 0x000fc60007810000 */
[----:B------:R-:W-:Y:S01]  /*f7e0*/  IMAD.WIDE.U32 R10, R11, -0x326172a9, RZ ;  /* 0xcd9e8d570b0a7825 */ /* 0x000fe200078e00ff */
[----:B------:R-:W-:-:S03]  /*f7f0*/  FSEL R0, R7, RZ, P6 ;  /* 0x000000ff07007208 */ /* 0x000fc60003000000 */
[----:B------:R-:W-:Y:S01]  /*f800*/  IMAD.WIDE.U32 R16, R16, -0x2daee0ad, RZ ;  /* 0xd2511f5310107825 */ /* 0x000fe200078e00ff */
[----:B------:R-:W-:Y:S02]  /*f810*/  LOP3.LUT R8, R5, UR5, R8, 0x96, !PT ;  /* 0x0000000505087c12 */ /* 0x000fe4000f8e9608 */
[----:B------:R-:W-:Y:S01]  /*f820*/  LOP3.LUT R5, R11, UR4, R2, 0x96, !PT ;  /* 0x000000040b057c12 */ /* 0x000fe2000f8e9602 */
[----:B------:R-:W-:Y:S01]  /*f830*/  FFMA.FTZ R14, R14, UR32, -R0 ;  /* 0x000000200e0e7c23 */ /* 0x000fe20008010800 */
[----:B------:R-:W-:Y:S02]  /*f840*/  FMNMX.FTZ R2, R35, R3, !PT ;  /* 0x0000000323027209 */ /* 0x000fe40007810000 */
[----:B------:R-:W-:Y:S01]  /*f850*/  LOP3.LUT R15, R17, UR31, R6, 0x96, !PT ;  /* 0x0000001f110f7c12 */ /* 0x000fe2000f8e9606 */
[----:B------:R1:W-:Y:S01]  /*f860*/  MUFU.EX2 R244, R14 ;  /* 0x0000000e00f47308 */ /* 0x0003e20000000800 */
[----:B------:R-:W-:Y:S01]  /*f870*/  FMNMX.FTZ R2, R132, R2, !PT ;  /* 0x0000000284027209 */ /* 0x000fe20007810000 */
[----:B------:R-:W-:Y:S01]  /*f880*/  SHFL.BFLY PT, R32, R13, 0x2, 0x1f ;  /* 0x0c401f000d207f89 */ /* 0x000fe200000e0000 */
[----:B------:R-:W-:-:S02]  /*f890*/  FSEL R196, R183, -INF , !P5 ;  /* 0xff800000b7c47808 */ /* 0x000fc40006800000 */
[----:B------:R-:W-:Y:S01]  /*f8a0*/  FMNMX.FTZ R2, R202, R2, !PT ;  /* 0x00000002ca027209 */ /* 0x000fe20007810000 */
[----:B------:R-:W2:Y:S01]  /*f8b0*/  SHFL.BFLY PT, R33, R18, 0x1, 0x1f ;  /* 0x0c201f0012217f89 */ /* 0x000ea200000e0000 */
[----:B------:R-:W-:Y:S01]  /*f8c0*/  FSEL R203, R194, -INF , !P4 ;  /* 0xff800000c2cb7808 */ /* 0x000fe20006000000 */
[----:B-1----:R-:W-:-:S05]  /*f8d0*/  IMAD.WIDE.U32 R14, R15, -0x326172a9, RZ ;  /* 0xcd9e8d570f0e7825 */ /* 0x002fca00078e00ff */
[----:B------:R-:W-:Y:S02]  /*f8e0*/  LOP3.LUT R11, R15, UR30, R10, 0x96, !PT ;  /* 0x0000001e0f0b7c12 */ /* 0x000fe4000f8e960a */
[----:B------:R-:W-:Y:S02]  /*f8f0*/  FMNMX.FTZ R10, R196, R2, !PT ;  /* 0x00000002c40a7209 */ /* 0x000fe40007810000 */
[----:B------:R-:W-:Y:S02]  /*f900*/  FSEL R204, R195, -INF , !P1 ;  /* 0xff800000c3cc7808 */ /* 0x000fe40004800000 */
[----:B------:R-:W-:-:S04]  /*f910*/  FMNMX.FTZ R10, R203, R10, !PT ;  /* 0x0000000acb0a7209 */ /* 0x000fc80007810000 */
[----:B------:R-:W-:Y:S01]  /*f920*/  FMNMX.FTZ R10, R204, R10, !PT ;  /* 0x0000000acc0a7209 */ /* 0x000fe20007810000 */
[----:B------:R-:W-:-:S04]  /*f930*/  IMAD.WIDE.U32 R140, R11, -0x2daee0ad, RZ ;  /* 0xd2511f530b8c7825 */ /* 0x000fc800078e00ff */
[----:B------:R-:W1:Y:S01]  /*f940*/  SHFL.BFLY PT, R11, R10, 0x2, 0x1f ;  /* 0x0c401f000a0b7f89 */ /* 0x000e6200000e0000 */
[----:B------:R-:W-:Y:S01]  /*f950*/  IMAD.WIDE.U32 R8, R8, -0x2daee0ad, RZ ;  /* 0xd2511f5308087825 */ /* 0x000fe200078e00ff */
[----:B--2---:R-:W-:-:S04]  /*f960*/  FMNMX.FTZ R238, R18, R33, !PT ;  /* 0x0000002112ee7209 */ /* 0x004fc80007810000 */
[----:B------:R-:W-:Y:S01]  /*f970*/  LOP3.LUT R12, R9, UR31, R12, 0x96, !PT ;  /* 0x0000001f090c7c12 */ /* 0x000fe2000f8e960c */
[----:B------:R-:W-:Y:S01]  /*f980*/  IMAD.WIDE.U32 R6, R22, -0x326172a9, RZ ;  /* 0xcd9e8d5716067825 */ /* 0x000fe200078e00ff */
[----:B------:R-:W-:-:S03]  /*f990*/  FMNMX.FTZ R9, R13, R32, !PT ;  /* 0x000000200d097209 */ /* 0x000fc60007810000 */
[----:B------:R-:W-:Y:S01]  /*f9a0*/  IMAD.WIDE.U32 R32, R12, -0x326172a9, RZ ;  /* 0xcd9e8d570c207825 */ /* 0x000fe200078e00ff */
[----:B------:R-:W-:Y:S01]  /*f9b0*/  LOP3.LUT R4, R7, UR4, R4, 0x96, !PT ;  /* 0x0000000407047c12 */ /* 0x000fe2000f8e9604 */
[----:B------:R-:W2:Y:S02]  /*f9c0*/  SHFL.BFLY PT, R12, R9, 0x1, 0x1f ;  /* 0x0c201f00090c7f89 */ /* 0x000ea400000e0000 */
[----:B------:R-:W-:-:S04]  /*f9d0*/  IMAD.WIDE.U32 R2, R5, -0x2daee0ad, RZ ;  /* 0xd2511f5305027825 */ /* 0x000fc800078e00ff */
[----:B------:R-:W-:Y:S01]  /*f9e0*/  IMAD.WIDE.U32 R4, R4, -0x2daee0ad, RZ ;  /* 0xd2511f5304047825 */ /* 0x000fe200078e00ff */
[----:B------:R-:W-:Y:S02]  /*f9f0*/  LOP3.LUT R7, R3, UR24, R16, 0x96, !PT ;  /* 0x0000001803077c12 */ /* 0x000fe4000f8e9610 */
[----:B------:R-:W-:Y:S02]  /*fa00*/  LOP3.LUT R3, R33, UR30, R6, 0x96, !PT ;  /* 0x0000001e21037c12 */ /* 0x000fe4000f8e9606 */
[----:B------:R-:W-:Y:S02]  /*fa10*/  LOP3.LUT R18, R5, UR24, R8, 0x96, !PT ;  /* 0x0000001805127c12 */ /* 0x000fe4000f8e9608 */
[----:B-1----:R-:W-:Y:S02]  /*fa20*/  FMNMX.FTZ R5, R10, R11, !PT ;  /* 0x0000000b0a057209 */ /* 0x002fe40007810000 */
[----:B------:R-:W-:Y:S01]  /*fa30*/  LOP3.LUT R2, R141, UR10, R2, 0x96, !PT ;  /* 0x0000000a8d027c12 */ /* 0x000fe2000f8e9602 */
[----:B------:R-:W-:-:S04]  /*fa40*/  IMAD.WIDE.U32 R6, R7, -0x326172a9, RZ ;  /* 0xcd9e8d5707067825 */ /* 0x000fc800078e00ff */
[C---:B------:R-:W-:Y:S01]  /*fa50*/  FMUL.FTZ R13, R238.reuse, UR32 ;  /* 0x00000020ee0d7c20 */ /* 0x040fe20008410000 */
[----:B------:R-:W1:Y:S01]  /*fa60*/  SHFL.BFLY PT, R17, R5, 0x1, 0x1f ;  /* 0x0c201f0005117f89 */ /* 0x000e6200000e0000 */
[----:B------:R-:W-:Y:S01]  /*fa70*/  IMAD.WIDE.U32 R138, R3, -0x2daee0ad, RZ ;  /* 0xd2511f53038a7825 */ /* 0x000fe200078e00ff */
[----:B------:R-:W-:-:S03]  /*fa80*/  FSETP.NEU.FTZ.AND P5, PT, R238, -INF , PT ;  /* 0xff800000ee00780b */ /* 0x000fc60003fbd000 */
[----:B------:R-:W-:Y:S01]  /*fa90*/  IMAD.WIDE.U32 R2, R2, -0x326172a9, RZ ;  /* 0xcd9e8d5702027825 */ /* 0x000fe200078e00ff */
[----:B------:R-:W-:Y:S02]  /*faa0*/  LOP3.LUT R141, R7, UR11, R14, 0x96, !PT ;  /* 0x0000000b078d7c12 */ /* 0x000fe4000f8e960e */
[----:B------:R-:W-:Y:S01]  /*fab0*/  LOP3.LUT R7, R139, UR10, R4, 0x96, !PT ;  /* 0x0000000a8b077c12 */ /* 0x000fe2000f8e9604 */
[----:B------:R-:W-:Y:S01]  /*fac0*/  FFMA.FTZ R19, R19, UR32, -R0 ;  /* 0x0000002013137c23 */ /* 0x000fe20008010800 */
[----:B------:R-:W-:Y:S02]  /*fad0*/  FSEL R13, R13, RZ, P5 ;  /* 0x000000ff0d0d7208 */ /* 0x000fe40002800000 */
[----:B------:R-:W-:Y:S02]  /*fae0*/  LOP3.LUT R4, R3, UR21, R6, 0x96, !PT ;  /* 0x0000001503047c12 */ /* 0x000fe4000f8e9606 */
[----:B------:R-:W-:Y:S02]  /*faf0*/  LOP3.LUT R6, R2, 0xffff, RZ, 0xc0, !PT ;  /* 0x0000ffff02067812 */ /* 0x000fe400078ec0ff */
[----:B--2---:R-:W-:-:S02]  /*fb00*/  FMNMX.FTZ R237, R9, R12, !PT ;  /* 0x0000000c09ed7209 */ /* 0x004fc40007810000 */
[--C-:B------:R-:W-:Y:S02]  /*fb10*/  SHF.R.U32.HI R8, RZ, 0x10, R2.reuse ;  /* 0x00000010ff087819 */ /* 0x100fe40000011602 */
[----:B------:R-:W-:Y:S02]  /*fb20*/  LOP3.LUT R16, R2, 0xff, RZ, 0xc0, !PT ;  /* 0x000000ff02107812 */ /* 0x000fe400078ec0ff */
[----:B------:R-:W-:Y:S01]  /*fb30*/  SHF.R.U32.HI R14, RZ, 0x18, R2 ;  /* 0x00000018ff0e7819 */ /* 0x000fe20000011602 */
[----:B------:R-:W-:Y:S01]  /*fb40*/  IMAD.WIDE.U32 R2, R7, -0x326172a9, RZ ;  /* 0xcd9e8d5707027825 */ /* 0x000fe200078e00ff */
[----:B------:R2:W-:Y:S03]  /*fb50*/  MUFU.EX2 R243, R19 ;  /* 0x0000001300f37308 */ /* 0x0005e60000000800 */
[----:B------:R-:W-:Y:S01]  /*fb60*/  FFMA.FTZ R21, R21, UR32, -R0 ;  /* 0x0000002015157c23 */ /* 0x000fe20008010800 */
[----:B------:R-:W-:Y:S01]  /*fb70*/  FFMA.FTZ R20, R20, UR32, -R13 ;  /* 0x0000002014147c23 */ /* 0x000fe2000801080d */
[----:B------:R-:W-:Y:S01]  /*fb80*/  SHF.R.U32.HI R7, RZ, 0x8, R6 ;  /* 0x00000008ff077819 */ /* 0x000fe20000011606 */
[----:B------:R-:W-:Y:S01]  /*fb90*/  FMUL.FTZ R12, R237, UR32 ;  /* 0x00000020ed0c7c20 */ /* 0x000fe20008410000 */
[----:B------:R-:W-:-:S02]  /*fba0*/  LOP3.LUT R6, R8, 0xff, RZ, 0xc0, !PT ;  /* 0x000000ff08067812 */ /* 0x000fc400078ec0ff */
[----:B------:R-:W-:Y:S01]  /*fbb0*/  FSETP.NEU.FTZ.AND P4, PT, R237, -INF , PT ;  /* 0xff800000ed00780b */ /* 0x000fe20003f9d000 */
[----:B------:R3:W-:Y:S01]  /*fbc0*/  MUFU.EX2 R242, R21 ;  /* 0x0000001500f27308 */ /* 0x0007e20000000800 */
[C---:B------:R-:W-:Y:S02]  /*fbd0*/  LOP3.LUT R10, R2.reuse, 0xffff, RZ, 0xc0, !PT ;  /* 0x0000ffff020a7812 */ /* 0x040fe400078ec0ff */
[----:B------:R-:W-:Y:S02]  /*fbe0*/  LOP3.LUT R11, R2, 0xff, RZ, 0xc0, !PT ;  /* 0x000000ff020b7812 */ /* 0x000fe400078ec0ff */
[----:B------:R-:W-:Y:S01]  /*fbf0*/  SHF.R.U32.HI R15, RZ, 0x10, R2 ;  /* 0x00000010ff0f7819 */ /* 0x000fe20000011602 */
[----:B--2---:R-:W-:Y:S02]  /*fc00*/  IMAD.WIDE.U32 R18, R18, -0x326172a9, RZ ;  /* 0xcd9e8d5712127825 */ /* 0x004fe400078e00ff */
[----:B------:R2:W-:Y:S01]  /*fc10*/  MUFU.EX2 R240, R20 ;  /* 0x0000001400f07308 */ /* 0x0005e20000000800 */
[----:B------:R-:W-:-:S02]  /*fc20*/  FSEL R12, R12, RZ, P4 ;  /* 0x000000ff0c0c7208 */ /* 0x000fc40002000000 */
[----:B---3--:R-:W-:Y:S02]  /*fc30*/  PRMT R21, R6, 0x5410, R14 ;  /* 0x0000541006157816 */ /* 0x008fe4000000000e */
[C---:B------:R-:W-:Y:S01]  /*fc40*/  LOP3.LUT R6, R4.reuse, 0xffff, RZ, 0xc0, !PT ;  /* 0x0000ffff04067812 */ /* 0x040fe200078ec0ff */
[----:B------:R-:W-:Y:S01]  /*fc50*/  FFMA.FTZ R23, R23, UR32, -R12 ;  /* 0x0000002017177c23 */ /* 0x000fe2000801080c */
[----:B------:R-:W-:Y:S02]  /*fc60*/  LOP3.LUT R9, R4, 0xff, RZ, 0xc0, !PT ;  /* 0x000000ff04097812 */ /* 0x000fe400078ec0ff */
[----:B--2---:R-:W-:Y:S02]  /*fc70*/  SHF.R.U32.HI R20, RZ, 0x18, R2 ;  /* 0x00000018ff147819 */ /* 0x004fe40000011602 */
[----:B------:R-:W-:Y:S02]  /*fc80*/  LOP3.LUT R2, R3, UR21, R18, 0x96, !PT ;  /* 0x0000001503027c12 */ /* 0x000fe4000f8e9612 */
[----:B------:R-:W-:-:S02]  /*fc90*/  SHF.R.U32.HI R3, RZ, 0x10, R4 ;  /* 0x00000010ff037819 */ /* 0x000fc40000011604 */
[----:B------:R-:W-:Y:S02]  /*fca0*/  PRMT R18, R16, 0x5410, R7 ;  /* 0x0000541010127816 */ /* 0x000fe40000000007 */
[----:B------:R-:W-:Y:S02]  /*fcb0*/  SHF.R.U32.HI R8, RZ, 0x18, R4 ;  /* 0x00000018ff087819 */ /* 0x000fe40000011604 */
[----:B------:R-:W-:Y:S02]  /*fcc0*/  SHF.R.U32.HI R7, RZ, 0x8, R6 ;  /* 0x00000008ff077819 */ /* 0x000fe40000011606 */
[----:B------:R-:W-:Y:S02]  /*fcd0*/  LOP3.LUT R4, R3, 0xff, RZ, 0xc0, !PT ;  /* 0x000000ff03047812 */ /* 0x000fe400078ec0ff */
[----:B------:R-:W-:Y:S02]  /*fce0*/  SHF.R.U32.HI R3, RZ, 0x8, R10 ;  /* 0x00000008ff037819 */ /* 0x000fe4000001160a */
[----:B-1----:R-:W-:Y:S01]  /*fcf0*/  FMNMX.FTZ R236, R5, R17, !PT ;  /* 0x0000001105ec7209 */ /* 0x002fe20007810000 */
[----:B------:R1:W-:Y:S01]  /*fd00*/  MUFU.EX2 R195, R23 ;  /* 0x0000001700c37308 */ /* 0x0003e20000000800 */
[----:B------:R-:W-:Y:S01]  /*fd10*/  PRMT R17, R9, 0x5410, R7 ;  /* 0x0000541009117816 */ /* 0x000fe20000000007 */
[----:B------:R-:W-:Y:S01]  /*fd20*/  FFMA.FTZ R6, R30, UR32, -R12 ;  /* 0x000000201e067c23 */ /* 0x000fe2000801080c */
[----:B------:R-:W-:Y:S01]  /*fd30*/  PRMT R9, R4, 0x5410, R8 ;  /* 0x0000541004097816 */ /* 0x000fe20000000008 */
[----:B------:R-:W-:Y:S01]  /*fd40*/  FFMA.FTZ R4, R31, UR32, -R12 ;  /* 0x000000201f047c23 */ /* 0x000fe2000801080c */
[----:B------:R-:W-:Y:S01]  /*fd50*/  FFMA.FTZ R24, R24, UR32, -R0 ;  /* 0x0000002018187c23 */ /* 0x000fe20008010800 */
[C---:B------:R-:W-:Y:S01]  /*fd60*/  FMUL.FTZ R14, R236.reuse, UR32 ;  /* 0x00000020ec0e7c20 */ /* 0x040fe20008410000 */
[----:B------:R-:W-:Y:S01]  /*fd70*/  FSETP.NEU.FTZ.AND P1, PT, R236, -INF , PT ;  /* 0xff800000ec00780b */ /* 0x000fe20003f3d000 */
[----:B------:R2:W-:Y:S01]  /*fd80*/  MUFU.EX2 R193, R6 ;  /* 0x0000000600c17308 */ /* 0x0005e20000000800 */
[--C-:B------:R-:W-:Y:S01]  /*fd90*/  FFMA.FTZ R26, R26, UR32, -R13.reuse ;  /* 0x000000201a1a7c23 */ /* 0x100fe2000801080d */
[----:B------:R-:W-:Y:S01]  /*fda0*/  FFMA.FTZ R28, R28, UR32, -R13 ;  /* 0x000000201c1c7c23 */ /* 0x000fe2000801080d */
[----:B-1----:R-:W-:-:S02]  /*fdb0*/  PRMT R23, R11, 0x5410, R3 ;  /* 0x000054100b177816 */ /* 0x002fc40000000003 */
[----:B------:R-:W-:-:S03]  /*fdc0*/  LOP3.LUT R3, R2, 0xffff, RZ, 0xc0, !PT ;  /* 0x0000ffff02037812 */ /* 0x000fc600078ec0ff */
[----:B------:R1:W-:Y:S01]  /*fdd0*/  MUFU.EX2 R192, R4 ;  /* 0x0000000400c07308 */ /* 0x0003e20000000800 */
[----:B------:R-:W-:Y:S02]  /*fde0*/  FSEL R14, R14, RZ, P1 ;  /* 0x000000ff0e0e7208 */ /* 0x000fe40000800000 */
[----:B--2---:R-:W-:-:S05]  /*fdf0*/  LOP3.LUT R6, R2, 0xff, RZ, 0xc0, !PT ;  /* 0x000000ff02067812 */ /* 0x004fca00078ec0ff */
[----:B------:R-:W2:Y:S01]  /*fe00*/  MUFU.EX2 R241, R24 ;  /* 0x0000001800f17308 */ /* 0x000ea20000000800 */
[----:B------:R-:W-:Y:S01]  /*fe10*/  FFMA.FTZ R25, R25, UR32, -R13 ;  /* 0x0000002019197c23 */ /* 0x000fe2000801080d */
[----:B------:R-:W-:Y:S02]  /*fe20*/  LOP3.LUT R7, R15, 0xff, RZ, 0xc0, !PT ;  /* 0x000000ff0f077812 */ /* 0x000fe400078ec0ff */
[----:B-1----:R-:W-:Y:S02]  /*fe30*/  SHF.R.U32.HI R4, RZ, 0x8, R3 ;  /* 0x00000008ff047819 */ /* 0x002fe40000011603 */
[----:B------:R-:W-:Y:S02]  /*fe40*/  SHF.R.U32.HI R3, RZ, 0x10, R2 ;  /* 0x00000010ff037819 */ /* 0x000fe40000011602 */
[----:B------:R-:W-:Y:S01]  /*fe50*/  MUFU.EX2 R206, R26 ;  /* 0x0000001a00ce7308 */ /* 0x000fe20000000800 */
[----:B------:R-:W-:Y:S02]  /*fe60*/  PRMT R16, R6, 0x5410, R4 ;  /* 0x0000541006107816 */ /* 0x000fe40000000004 */
[----:B------:R-:W-:Y:S01]  /*fe70*/  SHF.R.U32.HI R6, RZ, 0x18, R2 ;  /* 0x00000018ff067819 */ /* 0x000fe20000011602 */
[----:B------:R-:W-:Y:S01]  /*fe80*/  FFMA.FTZ R27, R27, UR32, -R12 ;  /* 0x000000201b1b7c23 */ /* 0x000fe2000801080c */
[----:B------:R-:W-:Y:S01]  /*fe90*/  LOP3.LUT R2, R3, 0xff, RZ, 0xc0, !PT ;  /* 0x000000ff03027812 */ /* 0x000fe200078ec0ff */
[----:B------:R-:W-:-:S02]  /*fea0*/  FFMA.FTZ R3, R34, UR32, -R14 ;  /* 0x0000002022037c23 */ /* 0x000fc4000801080e */
[----:B------:R-:W1:Y:S01]  /*feb0*/  MUFU.EX2 R205, R28 ;  /* 0x0000001c00cd7308 */ /* 0x000e620000000800 */
[----:B------:R-:W-:Y:S02]  /*fec0*/  PRMT R22, R7, 0x5410, R20 ;  /* 0x0000541007167816 */ /* 0x000fe40000000014 */
[----:B------:R-:W-:Y:S01]  /*fed0*/  PRMT R20, R2, 0x5410, R6 ;  /* 0x0000541002147816 */ /* 0x000fe20000000006 */
[----:B------:R-:W-:Y:S01]  /*fee0*/  FFMA.FTZ R2, R35, UR32, -R14 ;  /* 0x0000002023027c23 */ /* 0x000fe2000801080e */
[----:B-----5:R-:W-:-:S03]  /*fef0*/  PRMT R232, R232, 0x7054, R232 ;  /* 0x00007054e8e87816 */ /* 0x020fc600000000e8 */
[----:B------:R-:W3:Y:S01]  /*ff00*/  MUFU.EX2 R207, R25 ;  /* 0x0000001900cf7308 */ /* 0x000ee20000000800 */
[----:B------:R-:W-:Y:S01]  /*ff10*/  FFMA.FTZ R5, R29, UR32, -R14 ;  /* 0x000000201d057c23 */ /* 0x000fe2000801080e */
[----:B------:R-:W-:-:S06]  /*ff20*/  FSEL R4, R238, RZ, P5 ;  /* 0x000000ffee047208 */ /* 0x000fcc0002800000 */
[----:B------:R4:W5:Y:S01]  /*ff30*/  MUFU.EX2 R194, R27 ;  /* 0x0000001b00c27308 */ /* 0x0009620000000800 */
[----:B------:R-:W-:-:S07]  /*ff40*/  HSET2.LE.AND R10, R18, R232, PT ;  /* 0x000000e8120a7233 */ /* 0x000fce0003803000 */
[----:B------:R2:W-:Y:S01]  /*ff50*/  MUFU.EX2 R182, R3 ;  /* 0x0000000300b67308 */ /* 0x0005e20000000800 */
[----:B------:R-:W-:Y:S01]  /*ff60*/  FADD.FTZ R6, R135, -R4 ;  /* 0x8000000487067221 */ /* 0x000fe20000010000 */
[----:B------:R-:W-:-:S06]  /*ff70*/  FSEL R4, R237, RZ, P4 ;  /* 0x000000ffed047208 */ /* 0x000fcc0002000000 */
[----:B------:R1:W-:Y:S01]  /*ff80*/  MUFU.EX2 R181, R2 ;  /* 0x0000000200b57308 */ /* 0x0003e20000000800 */
[----:B------:R-:W-:Y:S01]  /*ff90*/  HSET2.LE.AND R11, R21, R232, PT ;  /* 0x000000e8150b7233 */ /* 0x000fe20003803000 */
[----:B----4-:R-:W4:Y:S01]  /*ffa0*/  LDSM.16.MT88.4 R24, [R209+0xa000] ;  /* 0x00a00000d118783b */ /* 0x010f220000004200 */
[----:B--2---:R-:W-:-:S05]  /*ffb0*/  FSEL R3, R236, RZ, P1 ;  /* 0x000000ffec037208 */ /* 0x004fca0000800000 */
[----:B------:R2:W5:Y:S01]  /*ffc0*/  MUFU.EX2 R183, R5 ;  /* 0x0000000500b77308 */ /* 0x0005620000000800 */
[----:B------:R-:W-:Y:S01]  /*ffd0*/  FADD.FTZ R15, R137, -R3 ;  /* 0x80000003890f7221 */ /* 0x000fe20000010000 */
[----:B------:R-:W-:Y:S01]  /*ffe0*/  FFMA.FTZ R3, R132, UR32, -R14 ;  /* 0x0000002084037c23 */ /* 0x000fe2000801080e */
        /* <DEDUP_REMOVED lines=10> */
[----:B------:R-:W-:Y:S02]  /*10090*/  HSET2.LE.AND R2, R16, R232, PT ;  /* 0x000000e810027233 */ /* 0x000fe40003803000 */
[----:B-1----:R-:W-:Y:S01]  /*100a0*/  F2FP.F16.F32.PACK_AB R3, R243, R244 ;  /* 0x000000f4f303723e */ /* 0x002fe200000000ff */
[----:B------:R-:W-:-:S03]  /*100b0*/  FADD.FTZ R5, R136, -R5 ;  /* 0x8000000588057221 */ /* 0x000fc60000010000 */
[----:B------:R-:W-:Y:S02]  /*100c0*/  LOP3.LUT R8, R8, R3, RZ, 0xc0, !PT ;  /* 0x0000000308087212 */ /* 0x000fe400078ec0ff */
[----:B-----5:R-:W-:Y:S02]  /*100d0*/  F2FP.F16.F32.PACK_AB R3, R194, R195 ;  /* 0x000000c3c203723e */ /* 0x020fe400000000ff */
[----:B------:R-:W-:Y:S01]  /*100e0*/  LOP3.LUT R9, R9, R4, RZ, 0xc0, !PT ;  /* 0x0000000409097212 */ /* 0x000fe200078ec0ff */
[----:B------:R-:W-:Y:S01]  /*100f0*/  FMUL.FTZ R5, R5, UR32 ;  /* 0x0000002005057c20 */ /* 0x000fe20008410000 */
[----:B------:R-:W-:Y:S01]  /*10100*/  LOP3.LUT R4, R2, R3, RZ, 0xc0, !PT ;  /* 0x0000000302047212 */ /* 0x000fe200078ec0ff */
[----:B------:R-:W-:Y:S01]  /*10110*/  FMUL.FTZ R6, R6, UR32 ;  /* 0x0000002006067c20 */ /* 0x000fe20008410000 */
[----:B------:R-:W-:Y:S02]  /*10120*/  HSET2.LE.AND R2, R20, R232, PT ;  /* 0x000000e814027233 */ /* 0x000fe40003803000 */
[----:B------:R-:W-:Y:S01]  /*10130*/  F2FP.F16.F32.PACK_AB R3, R182, R183 ;  /* 0x000000b7b603723e */ /* 0x000fe200000000ff */
[----:B------:R1:W2:Y:S08]  /*10140*/  MUFU.EX2 R18, R5 ;  /* 0x0000000500127308 */ /* 0x0002b00000000800 */
[----:B------:R3:W5:Y:S01]  /*10150*/  MUFU.EX2 R17, R6 ;  /* 0x0000000600117308 */ /* 0x0007620000000800 */
        /* <DEDUP_REMOVED lines=8> */
[-C--:B-----5:R-:W-:Y:S01]  /*101e0*/  FMUL.FTZ R154, R154, R17.reuse ;  /* 0x000000119a9a7220 */ /* 0x0a0fe20000410000 */
[----:B------:R-:W-:-:S07]  /*101f0*/  FMUL.FTZ R155, R155, R17 ;  /* 0x000000119b9b7220 */ /* 0x000fce0000410000 */
[----:B----4-:R-:W-:Y:S01]  /*10200*/  HMMA.16816.F32 R28, R8, R26, R152 ;  /* 0x0000001a081c723c */ /* 0x010fe20000001898 */
[----:B------:R-:W-:Y:S01]  /*10210*/  FMUL.FTZ R15, R15, UR32 ;  /* 0x000000200f0f7c20 */ /* 0x000fe20008410000 */
[-C--:B------:R-:W-:Y:S01]  /*10220*/  FMUL.FTZ R160, R160, R18.reuse ;  /* 0x00000012a0a07220 */ /* 0x080fe20000410000 */
[----:B------:R-:W-:Y:S01]  /*10230*/  FMUL.FTZ R161, R161, R18 ;  /* 0x00000012a1a17220 */ /* 0x000fe20000410000 */
[-C--:B------:R-:W-:Y:S01]  /*10240*/  FMUL.FTZ R162, R162, R17.reuse ;  /* 0x00000011a2a27220 */ /* 0x080fe20000410000 */
[----:B------:R-:W-:Y:S01]  /*10250*/  FMUL.FTZ R163, R163, R17 ;  /* 0x00000011a3a37220 */ /* 0x000fe20000410000 */
[----:B------:R-:W-:Y:S01]  /*10260*/  FMUL.FTZ R7, R7, UR32 ;  /* 0x0000002007077c20 */ /* 0x000fe20008410000 */
[----:B------:R-:W-:Y:S08]  /*10270*/  MUFU.EX2 R15, R15 ;  /* 0x0000000f000f7308 */ /* 0x000ff00000000800 */
[----:B------:R2:W3:Y:S09]  /*10280*/  MUFU.EX2 R16, R7 ;  /* 0x0000000700107308 */ /* 0x0004f20000000800 */
[----:B------:R-:W-:-:S02]  /*10290*/  IMAD.MOV.U32 R154, RZ, RZ, R31 ;  /* 0x000000ffff9a7224 */ /* 0x000fc400078e001f */
[----:B------:R-:W-:Y:S02]  /*102a0*/  IMAD.MOV.U32 R153, RZ, RZ, R29 ;  /* 0x000000ffff997224 */ /* 0x000fe400078e001d */
[----:B------:R-:W-:Y:S02]  /*102b0*/  IMAD.MOV.U32 R152, RZ, RZ, R30 ;  /* 0x000000ffff987224 */ /* 0x000fe400078e001e */
[----:B------:R-:W-:Y:S02]  /*102c0*/  IMAD.MOV.U32 R135, RZ, RZ, R28 ;  /* 0x000000ffff877224 */ /* 0x000fe400078e001c */
[----:B-1----:R-:W-:Y:S01]  /*102d0*/  HMMA.16816.F32 R28, R8, R20, R160 ;  /* 0x00000014081c723c */ /* 0x002fe200000018a0 */
[----:B------:R-:W-:Y:S01]  /*102e0*/  F2FP.F16.F32.PACK_AB R2, R180, R181 ;  /* 0x000000b5b402723e */ /* 0x000fe200000000ff */
[-C--:B------:R-:W-:Y:S01]  /*102f0*/  FMUL.FTZ R148, R148, R18.reuse ;  /* 0x0000001294947220 */ /* 0x080fe20000410000 */
[----:B------:R-:W-:Y:S01]  /*10300*/  FMUL.FTZ R149, R149, R18 ;  /* 0x0000001295957220 */ /* 0x000fe20000410000 */
[-C--:B------:R-:W-:Y:S01]  /*10310*/  FMUL.FTZ R150, R150, R17.reuse ;  /* 0x0000001196967220 */ /* 0x080fe20000410000 */
[----:B------:R-:W-:Y:S01]  /*10320*/  FMUL.FTZ R151, R151, R17 ;  /* 0x0000001197977220 */ /* 0x000fe20000410000 */
[----:B--2---:R-:W-:Y:S01]  /*10330*/  LOP3.LUT R7, R3, R2, RZ, 0xc0, !PT ;  /* 0x0000000203077212 */ /* 0x004fe200078ec0ff */
[-C--:B---3--:R-:W-:Y:S01]  /*10340*/  FMUL.FTZ R144, R144, R16.reuse ;  /* 0x0000001090907220 */ /* 0x088fe20000410000 */
[----:B------:R-:W-:Y:S01]  /*10350*/  FMUL.FTZ R145, R145, R16 ;  /* 0x0000001091917220 */ /* 0x000fe20000410000 */
[-C--:B------:R-:W-:Y:S01]  /*10360*/  FMUL.FTZ R146, R146, R15.reuse ;  /* 0x0000000f92927220 */ /* 0x080fe20000410000 */
[----:B------:R-:W-:-:S02]  /*10370*/  FMUL.FTZ R147, R147, R15 ;  /* 0x0000000f93937220 */ /* 0x000fc40000410000 */
[-C--:B------:R-:W-:Y:S06]  /*10380*/  HMMA.16816.F32 R148, R8, R24.reuse, R148 ;  /* 0x000000180894723c */ /* 0x080fec0000001894 */
[----:B------:R-:W-:Y:S06]  /*10390*/  HMMA.16816.F32 R144, R4, R24, R144 ;  /* 0x000000180490723c */ /* 0x000fec0000001890 */
[----:B------:R-:W-:-:S02]  /*103a0*/  IMAD.MOV.U32 R3, RZ, RZ, R31 ;  /* 0x000000ffff037224 */ /* 0x000fc400078e001f */
[----:B------:R-:W-:Y:S02]  /*103b0*/  IMAD.MOV.U32 R25, RZ, RZ, R29 ;  /* 0x000000ffff197224 */ /* 0x000fe400078e001d */
        /* <DEDUP_REMOVED lines=18> */
[-C--:B------:R-:W-:Y:S01]  /*104e0*/  FMUL.FTZ R43, R43, R15.reuse ;  /* 0x0000000f2b2b7220 */ /* 0x080fe20000410000 */
[C---:B------:R-:W-:Y:S06]  /*104f0*/  HMMA.16816.F32 R164, R4.reuse, R20, R164 ;  /* 0x0000001404a4723c */ /* 0x040fec00000018a4 */
[-C--:B------:R-:W-:Y:S06]  /*10500*/  HMMA.16816.F32 R172, R4, R22.reuse, R172 ;  /* 0x0000001604ac723c */ /* 0x080fec00000018ac */
[----:B------:R-:W-:Y:S06]  /*10510*/  HMMA.16816.F32 R160, R8, R22, R168 ;  /* 0x0000001608a0723c */ /* 0x000fec00000018a8 */
[C---:B-1----:R-:W-:Y:S01]  /*10520*/  HMMA.16816.F32 R20, R4.reuse, R28, R40 ;  /* 0x0000001c0414723c */ /* 0x042fe20000001828 */
        /* <DEDUP_REMOVED lines=9> */
[----:B------:R-:W-:Y:S01]  /*105c0*/  LOP3.LUT R19, R19, UR11, R32, 0x96, !PT ;  /* 0x0000000b13137c12 */ /* 0x000fe2000f8e9620 */
[----:B------:R-:W-:Y:S01]  /*105d0*/  HMMA.16816.F32 R156, R4, R26, R156 ;  /* 0x0000001a049c723c */ /* 0x000fe2000000189c */
[----:B------:R-:W-:Y:S01]  /*105e0*/  IMAD.MOV.U32 R170, RZ, RZ, R24 ;  /* 0x000000ffffaa7224 */ /* 0x000fe200078e0018 */
[----:B------:R-:W-:Y:S04]  /*105f0*/  LDSM.16.MT88.4 R32, [R211+0xb000] ;  /* 0x00b00000d320783b */ /* 0x000fe80000004200 */
[----:B------:R-:W1:Y:S01]  /*10600*/  LDSM.16.MT88.4 R24, [R213+0xa000] ;  /* 0x00a00000d518783b */ /* 0x000e620000004200 */
[----:B------:R-:W-:-:S02]  /*10610*/  IMAD.MOV.U32 R171, RZ, RZ, R3 ;  /* 0x000000ffffab7224 */ /* 0x000fc400078e0003 */
[----:B------:R-:W-:Y:S01]  /*10620*/  IMAD.MOV.U32 R168, RZ, RZ, R2 ;  /* 0x000000ffffa87224 */ /* 0x000fe200078e0002 */
[----:B------:R-:W-:Y:S01]  /*10630*/  LDSM.16.MT88.4 R40, [R214+0xb000] ;  /* 0x00b00000d628783b */ /* 0x000fe20000004200 */
[----:B------:R-:W-:Y:S02]  /*10640*/  IMAD.MOV.U32 R184, RZ, RZ, R248 ;  /* 0x000000ffffb87224 */ /* 0x000fe400078e00f8 */
[----:B------:R-:W-:Y:S01]  /*10650*/  IMAD.MOV.U32 R134, RZ, RZ, R23 ;  /* 0x000000ffff867224 */ /* 0x000fe200078e0017 */
[----:B------:R-:W-:Y:S01]  /*10660*/  MOV R3, R22 ;  /* 0x0000001600037202 */ /* 0x000fe20000000f00 */
[----:B------:R-:W-:Y:S01]  /*10670*/  IMAD.MOV.U32 R132, RZ, RZ, R21 ;  /* 0x000000ffff847224 */ /* 0x000fe200078e0015 */
[----:B------:R-:W-:Y:S01]  /*10680*/  HMMA.16816.F32 R248, R4, R30, R44 ;  /* 0x0000001e04f8723c */ /* 0x000fe2000000182c */
[----:B------:R-:W-:Y:S01]  /*10690*/  IMAD.MOV.U32 R2, RZ, RZ, R20 ;  /* 0x000000ffff027224 */ /* 0x000fe200078e0014 */
[----:B------:R-:W-:Y:S04]  /*106a0*/  LDSM.16.MT88.4 R44, [R213+0xb000] ;  /* 0x00b00000d52c783b */ /* 0x000fe80000004200 */
[----:B------:R-:W2:Y:S01]  /*106b0*/  LDSM.16.MT88.4 R20, [R209+0xb000] ;  /* 0x00b00000d114783b */ /* 0x000ea20000004200 */
        /* <DEDUP_REMOVED lines=44> */
[----:B-1----:R-:W-:Y:S01]  /*10980*/  HMMA.16816.F32 R188, R8, R26, R64 ;  /* 0x0000001a08bc723c */ /* 0x002fe20000001840 */
[-C--:B------:R-:W-:Y:S01]  /*10990*/  FMUL.FTZ R52, R52, R18.reuse ;  /* 0x0000001234347220 */ /* 0x080fe20000410000 */
[----:B------:R-:W-:Y:S01]  /*109a0*/  FMUL.FTZ R53, R53, R18 ;  /* 0x0000001235357220 */ /* 0x000fe20000410000 */
[-C--:B------:R-:W-:Y:S01]  /*109b0*/  FMUL.FTZ R54, R54, R17.reuse ;  /* 0x0000001136367220 */ /* 0x080fe20000410000 */
[----:B------:R-:W-:-:S03]  /*109c0*/  FMUL.FTZ R55, R55, R17 ;  /* 0x0000001137377220 */ /* 0x000fc60000410000 */
[----:B------:R-:W-:Y:S02]  /*109d0*/  IMAD.MOV.U32 R65, RZ, RZ, R2 ;  /* 0x000000ffff417224 */ /* 0x000fe400078e0002 */
[----:B------:R-:W-:Y:S01]  /*109e0*/  FFMA.FTZ R2, R133, UR32, -R0 ;  /* 0x0000002085027c23 */ /* 0x000fe20008010800 */
        /* <DEDUP_REMOVED lines=12> */
[----:B------:R-:W-:Y:S01]  /*10ab0*/  IMAD.MOV.U32 R136, RZ, RZ, R163 ;  /* 0x000000ffff887224 */ /* 0x000fe200078e00a3 */
[----:B------:R-:W-:Y:S01]  /*10ac0*/  MOV R67, R3 ;  /* 0x0000000300437202 */ /* 0x000fe20000000f00 */
[----:B------:R-:W-:-:S02]  /*10ad0*/  IMAD.MOV.U32 R66, RZ, RZ, R132 ;  /* 0x000000ffff427224 */ /* 0x000fc400078e0084 */
[----:B------:R1:W-:Y:S01]  /*10ae0*/  MUFU.EX2 R132, R2 ;  /* 0x0000000200847308 */ /* 0x0003e20000000800 */
[----:B------:R-:W-:Y:S01]  /*10af0*/  HMMA.16816.F32 R60, R4, R26, R60 ;  /* 0x0000001a043c723c */ /* 0x000fe2000000183c */
[----:B------:R-:W-:-:S05]  /*10b00*/  IMAD.MOV.U32 R64, RZ, RZ, R184 ;  /* 0x000000ffff407224 */ /* 0x000fca00078e00b8 */
[C---:B--2---:R-:W-:Y:S06]  /*10b10*/  HMMA.16816.F32 R72, R4.reuse, R20, R72 ;  /* 0x000000140448723c */ /* 0x044fec0000001848 */
[----:B------:R-:W-:Y:S01]  /*10b20*/  HMMA.16816.F32 R76, R4, R22, R76 ;  /* 0x00000016044c723c */ /* 0x000fe2000000184c */
[----:B-1----:R-:W-:-:S05]  /*10b30*/  IMAD.WIDE.U32 R2, R141, -0x2daee0ad, RZ ;  /* 0xd2511f538d027825 */ /* 0x002fca00078e00ff */
[C---:B------:R-:W-:Y:S06]  /*10b40*/  HMMA.16816.F32 R88, R4.reuse, R32, R88 ;  /* 0x000000200458723c */ /* 0x040fec0000001858 */
[C---:B------:R-:W-:Y:S06]  /*10b50*/  HMMA.16816.F32 R92, R4.reuse, R34, R92 ;  /* 0x00000022045c723c */ /* 0x040fec000000185c */
[C---:B------:R-:W-:Y:S06]  /*10b60*/  HMMA.16816.F32 R104, R4.reuse, R40, R104 ;  /* 0x000000280468723c */ /* 0x040fec0000001868 */
[C---:B------:R-:W-:Y:S06]  /*10b70*/  HMMA.16816.F32 R108, R4.reuse, R42, R108 ;  /* 0x0000002a046c723c */ /* 0x040fec000000186c */
[C---:B------:R-:W-:Y:S06]  /*10b80*/  HMMA.16816.F32 R120, R4.reuse, R44, R120 ;  /* 0x0000002c0478723c */ /* 0x040fec0000001878 */
[----:B------:R-:W-:Y:S01]  /*10b90*/  HMMA.16816.F32 R160, R4, R46, R124 ;  /* 0x0000002e04a0723c */ /* 0x000fe2000000187c */
[----:B------:R-:W-:-:S06]  /*10ba0*/  FMUL.FTZ R48, R48, R18 ;  /* 0x0000001230307220 */ /* 0x000fcc0000410000 */
[----:B------:R-:W-:Y:S01]  /*10bb0*/  FFMA.FTZ R4, R143, UR32, -R0 ;  /* 0x000000208f047c23 */ /* 0x000fe20008010800 */
[----:B------:R-:W-:Y:S01]  /*10bc0*/  IMAD.MOV.U32 R127, RZ, RZ, R185 ;  /* 0x000000ffff7f7224 */ /* 0x000fe200078e00b9 */
[C---:B------:R-:W-:Y:S01]  /*10bd0*/  HMMA.16816.F32 R52, R8.reuse, R24, R52 ;  /* 0x000000180834723c */ /* 0x040fe20000001834 */
[----:B------:R-:W-:Y:S01]  /*10be0*/  LOP3.LUT R7, R2, 0xffff, RZ, 0xc0, !PT ;  /* 0x0000ffff02077812 */ /* 0x000fe200078ec0ff */
[----:B------:R1:W-:Y:S01]  /*10bf0*/  MUFU.EX2 R133, R4 ;  /* 0x0000000400857308 */ /* 0x0003e20000000800 */
[----:B------:R-:W-:Y:S01]  /*10c00*/  FMUL.FTZ R49, R49, R18 ;  /* 0x0000001231317220 */ /* 0x000fe20000410000 */
[-C--:B------:R-:W-:Y:S02]  /*10c10*/  FMUL.FTZ R50, R50, R17.reuse ;  /* 0x0000001132327220 */ /* 0x080fe40000410000 */
[----:B------:R-:W-:Y:S01]  /*10c20*/  HMMA.16816.F32 R68, R8, R20, R68 ;  /* 0x000000140844723c */ /* 0x000fe20000001844 */
[----:B------:R-:W-:Y:S01]  /*10c30*/  LOP3.LUT R24, R2, 0xff, RZ, 0xc0, !PT ;  /* 0x000000ff02187812 */ /* 0x000fe200078ec0ff */
[----:B------:R-:W-:-:S04]  /*10c40*/  FMUL.FTZ R51, R51, R17 ;  /* 0x0000001133337220 */ /* 0x000fc80000410000 */
[----:B------:R-:W-:Y:S01]  /*10c50*/  HMMA.16816.F32 R184, R8, R22, R80 ;  /* 0x0000001608b8723c */ /* 0x000fe20000001850 */
[----:B------:R-:W-:Y:S02]  /*10c60*/  SHF.R.U32.HI R21, RZ, 0x18, R2 ;  /* 0x00000018ff157819 */ /* 0x000fe40000011602 */
[----:B-1----:R-:W-:-:S04]  /*10c70*/  LOP3.LUT R4, R3, UR12, R140, 0x96, !PT ;  /* 0x0000000c03047c12 */ /* 0x002fc8000f8e968c */
[----:B------:R-:W-:Y:S01]  /*10c80*/  SHF.R.U32.HI R22, RZ, 0x10, R2 ;  /* 0x00000010ff167819 */ /* 0x000fe20000011602 */
        /* <DEDUP_REMOVED lines=9> */
[----:B------:R-:W-:Y:S01]  /*10d20*/  SHF.R.U32.HI R19, RZ, 0x18, R2 ;  /* 0x00000018ff137819 */ /* 0x000fe20000011602 */
[----:B------:R-:W-:Y:S01]  /*10d30*/  HMMA.16816.F32 R232, R8, R30, R48 ;  /* 0x0000001e08e8723c */ /* 0x000fe20000001830 */
[----:B------:R-:W-:-:S04]  /*10d40*/  LOP3.LUT R2, R22, 0xff, RZ, 0xc0, !PT ;  /* 0x000000ff16027812 */ /* 0x000fc800078ec0ff */
[----:B------:R-:W-:Y:S02]  /*10d50*/  PRMT R21, R2, 0x5410, R21 ;  /* 0x0000541002157816 */ /* 0x000fe40000000015 */
[----:B------:R-:W-:Y:S02]  /*10d60*/  IMAD.MOV.U32 R48, RZ, RZ, R134 ;  /* 0x000000ffff307224 */ /* 0x000fe400078e0086 */
[----:B------:R1:W-:Y:S01]  /*10d70*/  MUFU.EX2 R134, R5 ;  /* 0x0000000500867308 */ /* 0x0003e20000000800 */
[----:B------:R-:W-:Y:S01]  /*10d80*/  FFMA.FTZ R2, R200, UR32, -R13 ;  /* 0x00000020c8027c23 */ /* 0x000fe2000801080d */
[----:B------:R-:W-:Y:S01]  /*10d90*/  HMMA.16816.F32 R84, R8, R32, R84 ;  /* 0x000000200854723c */ /* 0x000fe20000001854 */
[----:B------:R-:W-:Y:S01]  /*10da0*/  FFMA.FTZ R0, R176, UR32, -R0 ;  /* 0x00000020b0007c23 */ /* 0x000fe20008010800 */
[----:B------:R-:W-:Y:S02]  /*10db0*/  IMAD.MOV.U32 R126, RZ, RZ, R155 ;  /* 0x000000ffff7e7224 */ /* 0x000fe400078e009b */
[----:B------:R-:W2:Y:S02]  /*10dc0*/  LDC.U8 R155, c[0x0][0x388] ;  /* 0x0000e200ff9b7b82 */ /* 0x000ea40000000000 */
[----:B------:R3:W-:Y:S01]  /*10dd0*/  MUFU.EX2 R31, R2 ;  /* 0x00000002001f7308 */ /* 0x0007e20000000800 */
[----:B------:R-:W-:-:S02]  /*10de0*/  IMAD.MOV.U32 R49, RZ, RZ, R135 ;  /* 0x000000ffff317224 */ /* 0x000fc400078e0087 */
[----:B-1----:R-:W-:-:S05]  /*10df0*/  FFMA.FTZ R5, R197, UR32, -R13 ;  /* 0x00000020c5057c23 */ /* 0x002fca000801080d */
[----:B------:R1:W-:Y:S01]  /*10e00*/  MUFU.EX2 R33, R5 ;  /* 0x0000000500217308 */ /* 0x0003e20000000800 */
[----:B---3--:R-:W-:-:S07]  /*10e10*/  LOP3.LUT R2, R20, 0xff, RZ, 0xc0, !PT ;  /* 0x000000ff14027812 */ /* 0x008fce00078ec0ff */
[----:B------:R3:W4:Y:S01]  /*10e20*/  MUFU.EX2 R135, R0 ;  /* 0x0000000000877308 */ /* 0x0007220000000800 */
[----:B------:R-:W-:Y:S02]  /*10e30*/  PRMT R20, R2, 0x5410, R19 ;  /* 0x0000541002147816 */ /* 0x000fe40000000013 */
[----:B------:R-:W-:Y:S01]  /*10e40*/  LOP3.LUT R2, R4, 0xffff, RZ, 0xc0, !PT ;  /* 0x0000ffff04027812 */ /* 0x000fe200078ec0ff */
[----:B-1----:R-:W-:-:S04]  /*10e50*/  FFMA.FTZ R5, R201, UR32, -R13 ;  /* 0x00000020c9057c23 */ /* 0x002fc8000801080d */
[----:B------:R1:W-:Y:S01]  /*10e60*/  MUFU.EX2 R32, R5 ;  /* 0x0000000500207308 */ /* 0x0003e20000000800 */
[----:B---3--:R-:W-:Y:S02]  /*10e70*/  LOP3.LUT R0, R3, UR12, R138, 0x96, !PT ;  /* 0x0000000c03007c12 */ /* 0x008fe4000f8e968a */
        /* <DEDUP_REMOVED lines=8> */
[----:B------:R1:W3:Y:S01]  /*10f00*/  MUFU.EX2 R30, R5 ;  /* 0x00000005001e7308 */ /* 0x0002e20000000800 */
        /* <DEDUP_REMOVED lines=10> */
[----:B------:R1:W3:Y:S01]  /*10fb0*/  MUFU.EX2 R29, R6 ;  /* 0x00000006001d7308 */ /* 0x0002e20000000800 */
        /* <DEDUP_REMOVED lines=8> */
[----:B--2---:R-:W-:Y:S02]  /*11040*/  PRMT R83, R155, 0x7054, R155 ;  /* 0x000070549b537816 */ /* 0x004fe4000000009b */
        /* <DEDUP_REMOVED lines=10> */
[----:B-1----:R-:W-:Y:S02]  /*110f0*/  PRMT R12, R5, 0x5410, R7 ;  /* 0x00005410050c7816 */ /* 0x002fe40000000007 */
[----:B------:R-:W-:Y:S01]  /*11100*/  PRMT R7, R6, 0x5410, R2 ;  /* 0x0000541006077816 */ /* 0x000fe20000000002 */
[--C-:B------:R-:W-:Y:S01]  /*11110*/  FFMA.FTZ R5, R204, UR32, -R14.reuse ;  /* 0x00000020cc057c23 */ /* 0x100fe2000801080e */
[----:B------:R-:W-:Y:S01]  /*11120*/  HSET2.LE.AND R2, R22, R83, PT ;  /* 0x0000005316027233 */ /* 0x000fe20003803000 */
[----:B--2---:R-:W-:Y:S01]  /*11130*/  FFMA.FTZ R0, R196, UR32, -R14 ;  /* 0x00000020c4007c23 */ /* 0x004fe2000801080e */
[----:B------:R1:W-:Y:S01]  /*11140*/  MUFU.EX2 R24, R3 ;  /* 0x0000000300187308 */ /* 0x0003e20000000800 */
[-C--:B------:R-:W-:Y:S01]  /*11150*/  FMUL.FTZ R99, R99, R17.reuse ;  /* 0x0000001163637220 */ /* 0x080fe20000410000 */
[-C--:B------:R-:W-:Y:S01]  /*11160*/  FMUL.FTZ R100, R100, R18.reuse ;  /* 0x0000001264647220 */ /* 0x080fe20000410000 */
[----:B------:R-:W-:Y:S01]  /*11170*/  FMUL.FTZ R101, R101, R18 ;  /* 0x0000001265657220 */ /* 0x000fe20000410000 */
[-C--:B------:R-:W-:Y:S01]  /*11180*/  FMUL.FTZ R102, R102, R17.reuse ;  /* 0x0000001166667220 */ /* 0x080fe20000410000 */
[----:B------:R-:W-:-:S03]  /*11190*/  FMUL.FTZ R103, R103, R17 ;  /* 0x0000001167677220 */ /* 0x000fc60000410000 */
        /* <DEDUP_REMOVED lines=9> */
[--C-:B-1----:R-:W-:Y:S01]  /*11230*/  HSET2.LE.AND R3, R21, R83.reuse, PT ;  /* 0x0000005315037233 */ /* 0x102fe20003803000 */
[-C--:B------:R-:W-:Y:S01]  /*11240*/  FMUL.FTZ R128, R128, R18.reuse ;  /* 0x0000001280807220 */ /* 0x080fe20000410000 */
[----:B------:R-:W-:Y:S01]  /*11250*/  FMUL.FTZ R129, R129, R18 ;  /* 0x0000001281817220 */ /* 0x000fe20000410000 */
[-C--:B------:R-:W-:Y:S01]  /*11260*/  FMUL.FTZ R130, R130, R17.reuse ;  /* 0x0000001182827220 */ /* 0x080fe20000410000 */
[----:B------:R-:W-:Y:S01]  /*11270*/  FMUL.FTZ R131, R131, R17 ;  /* 0x0000001183837220 */ /* 0x000fe20000410000 */
[----:B------:R-:W-:-:S02]  /*11280*/  HSET2.LE.AND R4, R13, R83, PT ;  /* 0x000000530d047233 */ /* 0x000fc40003803000 */
[----:B----4-:R-:W-:Y:S01]  /*11290*/  F2FP.F16.F32.PACK_AB R0, R135, R134 ;  /* 0x000000868700723e */ /* 0x010fe200000000ff */
[----:B------:R1:W4:Y:S01]  /*112a0*/  MUFU.EX2 R21, R5 ;  /* 0x0000000500157308 */ /* 0x0003220000000800 */
[--C-:B------:R-:W-:Y:S01]  /*112b0*/  HSET2.LE.AND R12, R12, R83.reuse, PT ;  /* 0x000000530c0c7233 */ /* 0x100fe20003803000 */
[----:B------:R-:W-:Y:S01]  /*112c0*/  IMAD.MOV.U32 R50, RZ, RZ, R153 ;  /* 0x000000ffff327224 */ /* 0x000fe200078e0099 */
[----:B------:R-:W-:Y:S01]  /*112d0*/  LOP3.LUT R6, R2, R0, RZ, 0xc0, !PT ;  /* 0x0000000002067212 */ /* 0x000fe200078ec0ff */
[----:B------:R-:W-:Y:S01]  /*112e0*/  IMAD.MOV.U32 R51, RZ, RZ, R152 ;  /* 0x000000ffff337224 */ /* 0x000fe200078e0098 */
[----:B------:R-:W-:Y:S02]  /*112f0*/  HSET2.LE.AND R13, R7, R83, PT ;  /* 0x00000053070d7233 */ /* 0x000fe40003803000 */
[----:B---3--:R-:W-:Y:S02]  /*11300*/  F2FP.F16.F32.PACK_AB R7, R30, R31 ;  /* 0x0000001f1e07723e */ /* 0x008fe400000000ff */
[----:B------:R-:W-:-:S02]  /*11310*/  F2FP.F16.F32.PACK_AB R0, R32, R33 ;  /* 0x000000212000723e */ /* 0x000fc400000000ff */
[----:B------:R-:W-:Y:S01]  /*11320*/  F2FP.F16.F32.PACK_AB R2, R29, R28 ;  /* 0x0000001c1d02723e */ /* 0x000fe200000000ff */
[----:B------:R-:W-:Y:S01]  /*11330*/  IMAD.MOV.U32 R202, RZ, RZ, R137 ;  /* 0x000000ffffca7224 */ /* 0x000fe200078e0089 */
[----:B-1----:R-:W-:Y:S01]  /*11340*/  F2FP.F16.F32.PACK_AB R5, R133, R132 ;  /* 0x000000848505723e */ /* 0x002fe200000000ff */
[----:B------:R-:W-:Y:S01]  /*11350*/  IMAD.MOV.U32 R203, RZ, RZ, R136 ;  /* 0x000000ffffcb7224 */ /* 0x000fe200078e0088 */
[C---:B------:R-:W-:Y:S01]  /*11360*/  HMMA.16816.F32 R176, R8.reuse, R34, R96 ;  /* 0x0000002208b0723c */ /* 0x040fe20000001860 */
[----:B------:R-:W-:Y:S01]  /*11370*/  LOP3.LUT R7, R3, R7, RZ, 0xc0, !PT ;  /* 0x0000000703077212 */ /* 0x000fe200078ec0ff */
[----:B------:R-:W-:Y:S01]  /*11380*/  IMAD.MOV.U32 R125, RZ, RZ, R154 ;  /* 0x000000ffff7d7224 */ /* 0x000fe200078e009a */
[----:B------:R-:W-:Y:S01]  /*11390*/  LOP3.LUT R4, R4, R5, RZ, 0xc0, !PT ;  /* 0x0000000504047212 */ /* 0x000fe200078ec0ff */
[----:B------:R-:W-:Y:S01]  /*113a0*/  IMAD.MOV.U32 R197, RZ, RZ, R64 ;  /* 0x000000ffffc57224 */ /* 0x000fe200078e0040 */
[----:B------:R-:W-:Y:S01]  /*113b0*/  LOP3.LUT R5, R12, R0, RZ, 0xc0, !PT ;  /* 0x000000000c057212 */ /* 0x000fe200078ec0ff */
[C---:B------:R-:W-:Y:S01]  /*113c0*/  HMMA.16816.F32 R100, R8.reuse, R40, R100 ;  /* 0x000000280864723c */ /* 0x040fe20000001864 */
[----:B------:R-:W-:Y:S01]  /*113d0*/  LOP3.LUT R124, R13, R2, RZ, 0xc0, !PT ;  /* 0x000000020d7c7212 */ /* 0x000fe200078ec0ff */
[----:B------:R-:W-:Y:S01]  /*113e0*/  IMAD.MOV.U32 R34, RZ, RZ, R49 ;  /* 0x000000ffff227224 */ /* 0x000fe200078e0031 */
[--C-:B------:R-:W-:Y:S01]  /*113f0*/  HSET2.LE.AND R3, R23, R83.reuse, PT ;  /* 0x0000005317037233 */ /* 0x100fe20003803000 */
[----:B------:R-:W-:Y:S01]  /*11400*/  IMAD.MOV.U32 R35, RZ, RZ, R50 ;  /* 0x000000ffff237224 */ /* 0x000fe200078e0032 */
[--C-:B------:R-:W-:Y:S01]  /*11410*/  HSET2.LE.AND R13, R20, R83.reuse, PT ;  /* 0x00000053140d7233 */ /* 0x100fe20003803000 */
[C---:B------:R-:W-:Y:S01]  /*11420*/  HMMA.16816.F32 R140, R8.reuse, R42, R112 ;  /* 0x0000002a088c723c */ /* 0x040fe20000001870 */
[----:B------:R-:W-:Y:S01]  /*11430*/  HSET2.LE.AND R0, R19, R83, PT ;  /* 0x0000005313007233 */ /* 0x000fe20003803000 */
[----:B------:R-:W-:Y:S01]  /*11440*/  IMAD.MOV.U32 R40, RZ, RZ, R65 ;  /* 0x000000ffff287224 */ /* 0x000fe200078e0041 */
[----:B------:R-:W-:Y:S01]  /*11450*/  MOV R198, R51 ;  /* 0x0000003300c67202 */ /* 0x000fe20000000f00 */
[----:B------:R-:W-:Y:S01]  /*11460*/  IMAD.MOV.U32 R41, RZ, RZ, R66 ;  /* 0x000000ffff297224 */ /* 0x000fe200078e0042 */
[----:B------:R-:W1:Y:S01]  /*11470*/  LDSM.16.MT88.4 R152, [R209+0xa800] ;  /* 0x00a80000d198783b */ /* 0x000e620000004200 */
[----:B------:R-:W-:Y:S01]  /*11480*/  HMMA.16816.F32 R116, R8, R44, R116 ;  /* 0x0000002c0874723c */ /* 0x000fe20000001874 */
[----:B------:R-:W-:-:S02]  /*11490*/  IMAD.MOV.U32 R42, RZ, RZ, R67 ;  /* 0x000000ffff2a7224 */ /* 0x000fc400078e0043 */
[----:B------:R-:W-:Y:S01]  /*114a0*/  IMAD.MOV.U32 R43, RZ, RZ, R48 ;  /* 0x000000ffff2b7224 */ /* 0x000fe200078e0030 */
[----:B------:R-:W-:Y:S02]  /*114b0*/  LDSM.16.MT88.4 R64, [R213+0xa800] ;  /* 0x00a80000d540783b */ /* 0x000fe40000004200 */
[----:B------:R-:W-:Y:S02]  /*114c0*/  HMMA.16816.F32 R136, R8, R46, R128 ;  /* 0x0000002e0888723c */ /* 0x000fe40000001880 */
[----:B------:R-:W3:Y:S04]  /*114d0*/  LDSM.16.MT88.4 R48, [R214+0xa800] ;  /* 0x00a80000d630783b */ /* 0x000ee80000004200 */
[----:B------:R-:W-:Y:S01]  /*114e0*/  LDSM.16.MT88.4 R80, [R209+0xb800] ;  /* 0x00b80000d150783b */ /* 0x000fe20000004200 */
[----:B------:R-:W-:-:S02]  /*114f0*/  IMAD.MOV.U32 R8, RZ, RZ, R168 ;  /* 0x000000ffff087224 */ /* 0x000fc400078e00a8 */
[----:B------:R-:W-:Y:S01]  /*11500*/  IMAD.MOV.U32 R9, RZ, RZ, R169 ;  /* 0x000000ffff097224 */ /* 0x000fe200078e00a9 */
[----:B------:R-:W-:Y:S01]  /*11510*/  LDSM.16.MT88.4 R96, [R211+0xb800] ;  /* 0x00b80000d360783b */ /* 0x000fe20000004200 */
[----:B------:R-:W-:Y:S02]  /*11520*/  IMAD.MOV.U32 R10, RZ, RZ, R170 ;  /* 0x000000ffff0a7224 */ /* 0x000fe400078e00aa */
[----:B------:R-:W-:Y:S01]  /*11530*/  IMAD.MOV.U32 R11, RZ, RZ, R171 ;  /* 0x000000ffff0b7224 */ /* 0x000fe200078e00ab */
[----:B------:R-:W-:Y:S04]  /*11540*/  LDSM.16.MT88.4 R112, [R214+0xb800] ;  /* 0x00b80000d670783b */ /* 0x000fe80000004200 */
[----:B------:R-:W5:Y:S04]  /*11550*/  LDSM.16.MT88.4 R168, [R211+0xa800] ;  /* 0x00a80000d3a8783b */ /* 0x000f680000004200 */
[----:B------:R-:W5:Y:S01]  /*11560*/  LDSM.16.MT88.4 R128, [R213+0xb800] ;  /* 0x00b80000d580783b */ /* 0x000f620000004200 */
[----:B--2---:R-:W-:-:S02]  /*11570*/  F2FP.F16.F32.PACK_AB R2, R22, R25 ;  /* 0x000000191602723e */ /* 0x004fc400000000ff */
        /* <DEDUP_REMOVED lines=8> */
[----:B------:R-:W-:Y:S01]  /*11600*/  FFMA.FTZ R3, R247, R17, R240 ;  /* 0x00000011f7037223 */ /* 0x000fe200000100f0 */
[----:B------:R-:W-:-:S05]  /*11610*/  FFMA.FTZ R2, R246, R16, R195 ;  /* 0x00000010f6027223 */ /* 0x000fca00000100c3 */
[C---:B-1----:R-:W-:Y:S06]  /*11620*/  HMMA.16816.F32 R144, R124.reuse, R152, R144 ;  /* 0x000000987c90723c */ /* 0x042fec0000001890 */
[C---:B------:R-:W-:Y:S06]  /*11630*/  HMMA.16816.F32 R156, R124.reuse, R154, R156 ;  /* 0x0000009a7c9c723c */ /* 0x040fec000000189c */
[C---:B---3--:R-:W-:Y:S06]  /*11640*/  HMMA.16816.F32 R40, R124.reuse, R48, R40 ;  /* 0x000000307c28723c */ /* 0x048fec0000001828 */
        /* <DEDUP_REMOVED lines=12> */
[----:B------:R-:W-:-:S05]  /*11710*/  MOV R248, R34 ;  /* 0x0000002200f87202 */ /* 0x000fca0000000f00 */
[----:B------:R-:W-:Y:S01]  /*11720*/  HMMA.16816.F32 R124, R124, R130, R160 ;  /* 0x000000827c7c723c */ /* 0x000fe200000018a0 */
[----:B------:R-:W-:Y:S02]  /*11730*/  IMAD.MOV.U32 R249, RZ, RZ, R35 ;  /* 0x000000fffff97224 */ /* 0x000fe400078e0023 */
[----:B------:R-:W-:-:S03]  /*11740*/  FFMA.FTZ R0, R245, R15, R183 ;  /* 0x0000000ff5007223 */ /* 0x000fc600000100b7 */
[----:B------:R-:W-:Y:S01]  /*11750*/  HMMA.16816.F32 R160, R4, R168, R8 ;  /* 0x000000a804a0723c */ /* 0x000fe20000001808 */
[----:B------:R-:W-:Y:S02]  /*11760*/  IMAD.MOV.U32 R250, RZ, RZ, R198 ;  /* 0x000000fffffa7224 */ /* 0x000fe400078e00c6 */
[----:B------:R-:W-:-:S04]  /*11770*/  IMAD.MOV.U32 R251, RZ, RZ, R199 ;  /* 0x000000fffffb7224 */ /* 0x000fc800078e00c7 */
        /* <DEDUP_REMOVED lines=49> */
[----:B------:R-:W-:-:S02]  /*11a90*/  IMAD.MOV.U32 R135, RZ, RZ, R238 ;  /* 0x000000ffff877224 */ /* 0x000fc400078e00ee */
[----:B------:R-:W-:Y:S02]  /*11aa0*/  IMAD.MOV.U32 R136, RZ, RZ, R239 ;  /* 0x000000ffff887224 */ /* 0x000fe400078e00ef */
[----:B------:R-:W-:Y:S02]  /*11ab0*/  IMAD.MOV.U32 R137, RZ, RZ, R236 ;  /* 0x000000ffff897224 */ /* 0x000fe400078e00ec */
[----:B------:R-:W-:Y:S01]  /*11ac0*/  IMAD.MOV.U32 R134, RZ, RZ, R237 ;  /* 0x000000ffff867224 */ /* 0x000fe200078e00ed */
[----:B------:R-:W-:Y:S06]  /*11ad0*/  @!P0 BRA `(.L_x_1794) ;  /* 0x0000003800948947 */ /* 0x000fec0003800000 */
[----:B------:R-:W2:Y:S04]  /*11ae0*/  LDL.64 R198, [R1+0x70] ;  /* 0x0000700001c67983 */ /* 0x000ea80000100a00 */
        /* <DEDUP_REMOVED lines=14> */
[----:B------:R-:W3:Y:S03]  /*11bd0*/  @!P3 LDC.64 R8, c[0x0][0x220] ;  /* 0x00008800ff08bb82 */ /* 0x000ee60000000a00 */
[----:B------:R-:W-:-:S05]  /*11be0*/  IMAD.U32 R3, RZ, RZ, UR4 ;  /* 0x00000004ff037e24 */ /* 0x000fca000f8e00ff */
[----:B------:R-:W3:Y:S01]  /*11bf0*/  @!P2 LDC.64 R12, c[0x0][0x220] ;  /* 0x00008800ff0cab82 */ /* 0x000ee20000000a00 */
[----:B------:R-:W-:Y:S01]  /*11c00*/  @P3 STS.128 [R223+0xa000], RZ ;  /* 0x00a000ffdf003388 */ /* 0x000fe20000000c00 */
[----:B--2---:R-:W-:-:S04]  /*11c10*/  LEA R0, P1, R0, R198, 0x5 ;  /* 0x000000c600007211 */ /* 0x004fc800078228ff */
[----:B------:R-:W-:Y:S02]  /*11c20*/  IADD3 R2, P0, R0, UR25, RZ ;  /* 0x0000001900027c10 */ /* 0x000fe4000ff1e0ff */
[----:B----4-:R-:W-:Y:S02]  /*11c30*/  LEA.HI.X R3, R4, R201, R3, 0x5, P1 ;  /* 0x000000c904037211 */ /* 0x010fe400008f2c03 */
[C---:B-1----:R-:W-:Y:S02]  /*11c40*/  @!P3 LEA R10, P5, R0.reuse, R10, 0x1 ;  /* 0x0000000a000ab211 */ /* 0x042fe400078a08ff */
[----:B-----5:R-:W-:Y:S02]  /*11c50*/  @!P2 LEA R6, P1, R0, R6, 0x1 ;  /* 0x000000060006a211 */ /* 0x020fe400078208ff */
[----:B---3--:R-:W-:Y:S02]  /*11c60*/  @!P3 LEA R8, P4, R2, R8, 0x1 ;  /* 0x000000080208b211 */ /* 0x008fe400078808ff */
        /* <DEDUP_REMOVED lines=117> */
[C---:B------:R-:W-:Y:S06]  /*123c0*/  HMMA.16816.F32 R184, R4.reuse, R22, R136 ;  /* 0x0000001604b8723c */ /* 0x040fec0000001888 */
[C---:B----4-:R-:W-:Y:S06]  /*123d0*/  HMMA.16816.F32 R180, R4.reuse, R24, R180 ;  /* 0x0000001804b4723c */ /* 0x050fec00000018b4 */
        /* <DEDUP_REMOVED lines=57> */
.L_x_1806:
[----:B------:R-:W-:Y:S05]  /*12770*/  BSYNC B0 ;  /* 0x0000000000007941 */ /* 0x000fea0003800000 */
.L_x_1805:
[----:B------:R-:W0:Y:S02]  /*12780*/  LDGDEPBAR ;  /* 0x00000000000079af */ /* 0x000e240000000000 */
.L_x_1804:
[----:B------:R-:W3:Y:S04]  /*12790*/  LDL R0, [R1+0x78] ;  /* 0x0000780001007983 */ /* 0x000ee80000100800 */
[----:B------:R-:W4:Y:S01]  /*127a0*/  LDL R3, [R1+0x4c] ;  /* 0x00004c0001037983 */ /* 0x000f220000100800 */
[----:B------:R-:W-:Y:S01]  /*127b0*/  IMAD.U32 R2, RZ, RZ, UR33 ;  /* 0x00000021ff027e24 */ /* 0x000fe2000f8e00ff */
[----:B------:R-:W-:Y:S01]  /*127c0*/  UIADD3 UR4, UR26, -0x61c88647, URZ ;  /* 0x9e3779b91a047890 */ /* 0x000fe2000fffe03f */
[C---:B-12---:R-:W-:Y:S01]  /*127d0*/  VIADD R4, R252.reuse, 0x4 ;  /* 0x00000004fc047836 */ /* 0x046fe20000000000 */
[----:B------:R-:W1:Y:S01]  /*127e0*/  S2R R5, SR_TID.X ;  /* 0x0000000000057919 */ /* 0x000e620000002100 */
[----:B------:R-:W-:Y:S01]  /*127f0*/  IMAD.WIDE.U32 R8, R252, -0x326172a9, RZ ;  /* 0xcd9e8d57fc087825 */ /* 0x000fe200078e00ff */
[----:B------:R-:W-:Y:S01]  /*12800*/  UIADD3 UR5, UR27, 0x76cf5d0a, URZ ;  /* 0x76cf5d0a1b057890 */ /* 0x000fe2000fffe03f */
[----:B------:R-:W2:Y:S02]  /*12810*/  LDC.U8 R200, c[0x0][0x388] ;  /* 0x0000e200ffc87b82 */ /* 0x000ea40000000000 */
[----:B--2---:R-:W-:Y:S01]  /*12820*/  PRMT R200, R200, 0x7054, R200 ;  /* 0x00007054c8c87816 */ /* 0x004fe200000000c8 */
[----:B-1----:R-:W-:-:S05]  /*12830*/  IMAD.SHL.U32 R5, R5, 0x2, RZ ;  /* 0x0000000205057824 */ /* 0x002fca00078e00ff */
[----:B------:R-:W-:Y:S01]  /*12840*/  LOP3.LUT R5, R5, 0x6, RZ, 0xc0, !PT ;  /* 0x0000000605057812 */ /* 0x000fe200078ec0ff */
[----:B---3--:R-:W-:-:S04]  /*12850*/  IMAD.WIDE.U32 R14, R0, -0x2daee0ad, RZ ;  /* 0xd2511f53000e7825 */ /* 0x008fc800078e00ff */
[----:B------:R-:W-:Y:S01]  /*12860*/  IMAD.U32 R0, RZ, RZ, UR27 ;  /* 0x0000001bff007e24 */ /* 0x000fe2000f8e00ff */
[----:B----4-:R-:W-:-:S04]  /*12870*/  LOP3.LUT R9, R9, R3, RZ, 0x3c, !PT ;  /* 0x0000000309097212 */ /* 0x010fc800078e3cff */
[----:B------:R-:W-:-:S05]  /*12880*/  LOP3.LUT R0, R15, UR33, R0, 0x96, !PT ;  /* 0x000000210f007c12 */ /* 0x000fca000f8e9600 */
[----:B------:R-:W-:-:S04]  /*12890*/  IMAD.WIDE.U32 R6, R0, -0x326172a9, RZ ;  /* 0xcd9e8d5700067825 */ /* 0x000fc800078e00ff */
[----:B------:R-:W-:Y:S01]  /*128a0*/  IMAD R0, R2, 0x20, R5 ;  /* 0x0000002002007824 */ /* 0x000fe200078e0205 */
[----:B------:R-:W-:Y:S01]  /*128b0*/  LOP3.LUT R11, R7, UR4, R8, 0x96, !PT ;  /* 0x00000004070b7c12 */ /* 0x000fe2000f8e9608 */
[----:B------:R-:W-:-:S03]  /*128c0*/  IMAD.WIDE.U32 R4, R4, -0x326172a9, RZ ;  /* 0xcd9e8d5704047825 */ /* 0x000fc600078e00ff */
[CC--:B------:R-:W-:Y:S01]  /*128d0*/  ISETP.GE.AND P0, PT, R0.reuse, R231.reuse, PT ;  /* 0x000000e70000720c */ /* 0x0c0fe20003f06270 */
[C---:B------:R-:W-:Y:S01]  /*128e0*/  VIADD R2, R0.reuse, 0x1 ;  /* 0x0000000100027836 */ /* 0x040fe20000000000 */
[----:B------:R-:W-:Y:S01]  /*128f0*/  LOP3.LUT R12, R7, UR4, R4, 0x96, !PT ;  /* 0x00000004070c7c12 */ /* 0x000fe2000f8e9604 */
[C---:B------:R-:W-:Y:S01]  /*12900*/  VIADD R4, R0.reuse, 0x10 ;  /* 0x0000001000047836 */ /* 0x040fe20000000000 */
[----:B------:R-:W-:Y:S01]  /*12910*/  ISETP.LT.OR P0, PT, R0, R226, P0 ;  /* 0x000000e20000720c */ /* 0x000fe20000701670 */
[----:B------:R-:W-:Y:S01]  /*12920*/  UIADD3 UR4, UR27, -0x4498517b, URZ ;  /* 0xbb67ae851b047890 */ /* 0x000fe2000fffe03f */
[----:B------:R-:W-:Y:S01]  /*12930*/  ISETP.GE.AND P3, PT, R2, R231, PT ;  /* 0x000000e70200720c */ /* 0x000fe20003f66270 */
[----:B------:R-:W-:Y:S01]  /*12940*/  IMAD.WIDE.U32 R12, R12, -0x2daee0ad, RZ ;  /* 0xd2511f530c0c7825 */ /* 0x000fe200078e00ff */
[C---:B------:R-:W-:Y:S02]  /*12950*/  ISETP.GE.AND P6, PT, R2.reuse, R230, PT ;  /* 0x000000e60200720c */ /* 0x040fe40003fc6270 */
[----:B------:R-:W-:-:S02]  /*12960*/  ISETP.GE.AND P5, PT, R2, R229, PT ;  /* 0x000000e50200720c */ /* 0x000fc40003fa6270 */
[----:B------:R-:W-:Y:S02]  /*12970*/  ISETP.GE.AND P1, PT, R2, R228, PT ;  /* 0x000000e40200720c */ /* 0x000fe40003f26270 */
[----:B------:R-:W-:Y:S02]  /*12980*/  FSEL R7, R132, -INF , !P0 ;  /* 0xff80000084077808 */ /* 0x000fe40004000000 */
[C---:B------:R-:W-:Y:S02]  /*12990*/  ISETP.GE.AND P2, PT, R0.reuse, R230, PT ;  /* 0x000000e60000720c */ /* 0x040fe40003f46270 */
[C---:B------:R-:W-:Y:S02]  /*129a0*/  ISETP.GE.AND P4, PT, R0.reuse, R229, PT ;  /* 0x000000e50000720c */ /* 0x040fe40003f86270 */
[----:B------:R-:W-:Y:S02]  /*129b0*/  ISETP.GE.AND P0, PT, R0, R228, PT ;  /* 0x000000e40000720c */ /* 0x000fe40003f06270 */
[----:B------:R-:W-:-:S02]  /*129c0*/  ISETP.LT.OR P3, PT, R2, R226, P3 ;  /* 0x000000e20200720c */ /* 0x000fc40001f61670 */
[C---:B------:R-:W-:Y:S02]  /*129d0*/  ISETP.LT.OR P6, PT, R2.reuse, R227, P6 ;  /* 0x000000e30200720c */ /* 0x040fe400037c1670 */
[C---:B------:R-:W-:Y:S02]  /*129e0*/  ISETP.LT.OR P5, PT, R2.reuse, R225, P5 ;  /* 0x000000e10200720c */ /* 0x040fe40002fa1670 */
[-C--:B------:R-:W-:Y:S01]  /*129f0*/  ISETP.LT.OR P1, PT, R2, R224.reuse, P1 ;  /* 0x000000e00200720c */ /* 0x080fe20000f21670 */
[C---:B------:R-:W-:Y:S01]  /*12a00*/  VIADD R2, R0.reuse, 0x8 ;  /* 0x0000000800027836 */ /* 0x040fe20000000000 */
        /* <DEDUP_REMOVED lines=17> */
[----:B------:R-:W-:Y:S01]  /*12b20*/  LOP3.LUT R10, R5, R3, RZ, 0x3c, !PT ;  /* 0x00000003050a7212 */ /* 0x000fe200078e3cff */
[----:B------:R-:W-:Y:S01]  /*12b30*/  VIADD R3, R0, 0x11 ;  /* 0x0000001100037836 */ /* 0x000fe20000000000 */
[----:B------:R-:W-:Y:S02]  /*12b40*/  ISETP.GE.AND P6, PT, R2, R231, PT ;  /* 0x000000e70200720c */ /* 0x000fe40003fc6270 */
[----:B------:R-:W-:Y:S02]  /*12b50*/  FMNMX.FTZ R5, R239, R7, !PT ;  /* 0x00000007ef057209 */ /* 0x000fe40007810000 */
[----:B------:R-:W-:Y:S02]  /*12b60*/  FSEL R25, R181, -INF , !P5 ;  /* 0xff800000b5197808 */ /* 0x000fe40006800000 */
[----:B------:R-:W-:Y:S02]  /*12b70*/  FSEL R132, R183, -INF , !P1 ;  /* 0xff800000b7847808 */ /* 0x000fe40004800000 */
[----:B------:R-:W-:-:S02]  /*12b80*/  FSEL R19, R28, -INF , !P2 ;  /* 0xff8000001c137808 */ /* 0x000fc40005000000 */
[C---:B------:R-:W-:Y:S02]  /*12b90*/  ISETP.GE.AND P1, PT, R2.reuse, R230, PT ;  /* 0x000000e60200720c */ /* 0x040fe40003f26270 */
[C---:B------:R-:W-:Y:S02]  /*12ba0*/  ISETP.GE.AND P5, PT, R2.reuse, R229, PT ;  /* 0x000000e50200720c */ /* 0x040fe40003fa6270 */
[C---:B------:R-:W-:Y:S02]  /*12bb0*/  ISETP.GE.AND P2, PT, R2.reuse, R228, PT ;  /* 0x000000e40200720c */ /* 0x040fe40003f46270 */
[----:B------:R-:W-:Y:S02]  /*12bc0*/  ISETP.LT.OR P6, PT, R2, R226, P6 ;  /* 0x000000e20200720c */ /* 0x000fe400037c1670 */
[----:B------:R-:W-:Y:S02]  /*12bd0*/  FSEL R20, R30, -INF , !P4 ;  /* 0xff8000001e147808 */ /* 0x000fe40006000000 */
[----:B------:R-:W-:-:S02]  /*12be0*/  ISETP.GE.AND P4, PT, R4, R231, PT ;  /* 0x000000e70400720c */ /* 0x000fc40003f86270 */
[----:B------:R-:W-:Y:S02]  /*12bf0*/  FMNMX.FTZ R5, R16, R5, !PT ;  /* 0x0000000510057209 */ /* 0x000fe40007810000 */
[C---:B------:R-:W-:Y:S02]  /*12c00*/  ISETP.LT.OR P1, PT, R2.reuse, R227, P1 ;  /* 0x000000e30200720c */ /* 0x040fe40000f21670 */
[C---:B------:R-:W-:Y:S02]  /*12c10*/  ISETP.LT.OR P5, PT, R2.reuse, R225, P5 ;  /* 0x000000e10200720c */ /* 0x040fe40002fa1670 */
[----:B------:R-:W-:Y:S02]  /*12c20*/  ISETP.LT.OR P2, PT, R2, R224, P2 ;  /* 0x000000e00200720c */ /* 0x000fe40001741670 */
[----:B------:R-:W-:Y:S02]  /*12c30*/  FSEL R18, R29, -INF , !P6 ;  /* 0xff8000001d127808 */ /* 0x000fe40007000000 */
[C---:B------:R-:W-:Y:S01]  /*12c40*/  IADD3 R2, R0.reuse, 0x18, RZ ;  /* 0x0000001800027810 */ /* 0x040fe20007ffe0ff */
[----:B------:R-:W-:Y:S01]  /*12c50*/  VIADD R0, R0, 0x19 ;  /* 0x0000001900007836 */ /* 0x000fe20000000000 */
[----:B------:R-:W-:-:S02]  /*12c60*/  ISETP.GE.AND P6, PT, R3, R231, PT ;  /* 0x000000e70300720c */ /* 0x000fc40003fc6270 */
[-C--:B------:R-:W-:Y:S02]  /*12c70*/  ISETP.LT.OR P4, PT, R4, R226.reuse, P4 ;  /* 0x000000e20400720c */ /* 0x080fe40002781670 */
[----:B------:R-:W-:Y:S02]  /*12c80*/  FMNMX.FTZ R5, R19, R5, !PT ;  /* 0x0000000513057209 */ /* 0x000fe40007810000 */
[----:B------:R-:W-:Y:S02]  /*12c90*/  FSEL R32, R177, -INF , !P5 ;  /* 0xff800000b1207808 */ /* 0x000fe40006800000 */
[----:B------:R-:W-:Y:S02]  /*12ca0*/  ISETP.GE.AND P5, PT, R2, R231, PT ;  /* 0x000000e70200720c */ /* 0x000fe40003fa6270 */
[----:B------:R-:W-:Y:S02]  /*12cb0*/  FSEL R177, R140, -INF , !P4 ;  /* 0xff8000008cb17808 */ /* 0x000fe40006000000 */
[----:B------:R-:W-:-:S02]  /*12cc0*/  ISETP.LT.OR P6, PT, R3, R226, P6 ;  /* 0x000000e20300720c */ /* 0x000fc400037c1670 */
[----:B------:R-:W-:Y:S02]  /*12cd0*/  FMNMX.FTZ R5, R18, R5, !PT ;  /* 0x0000000512057209 */ /* 0x000fe40007810000 */
[----:B------:R-:W-:Y:S02]  /*12ce0*/  FSEL R23, R31, -INF , !P1 ;  /* 0xff8000001f177808 */ /* 0x000fe40004800000 */
[----:B------:R-:W-:Y:S02]  /*12cf0*/  FSEL R27, R176, -INF , !P0 ;  /* 0xff800000b01b7808 */ /* 0x000fe40004000000 */
[----:B------:R-:W-:Y:S02]  /*12d00*/  FSEL R34, R178, -INF , !P3 ;  /* 0xff800000b2227808 */ /* 0x000fe40005800000 */
[C---:B------:R-:W-:Y:S02]  /*12d10*/  ISETP.GE.AND P1, PT, R4.reuse, R230, PT ;  /* 0x000000e60400720c */ /* 0x040fe40003f26270 */
[----:B------:R-:W-:-:S02]  /*12d20*/  ISETP.GE.AND P0, PT, R4, R229, PT ;  /* 0x000000e50400720c */ /* 0x000fc40003f06270 */
[----:B------:R-:W-:Y:S02]  /*12d30*/  ISETP.GE.AND P3, PT, R4, R228, PT ;  /* 0x000000e40400720c */ /* 0x000fe40003f66270 */
[----:B------:R-:W-:Y:S02]  /*12d40*/  ISETP.GE.AND P4, PT, R0, R231, PT ;  /* 0x000000e70000720c */ /* 0x000fe40003f86270 */
[----:B------:R-:W-:Y:S02]  /*12d50*/  ISETP.LT.OR P5, PT, R2, R226, P5 ;  /* 0x000000e20200720c */ /* 0x000fe40002fa1670 */
[----:B------:R-:W-:Y:S02]  /*12d60*/  FSEL R176, R141, -INF , !P6 ;  /* 0xff8000008db07808 */ /* 0x000fe40007000000 */
[----:B------:R-:W-:Y:S02]  /*12d70*/  FMNMX.FTZ R5, R177, R5, !PT ;  /* 0x00000005b1057209 */ /* 0x000fe40007810000 */
[----:B------:R-:W-:-:S02]  /*12d80*/  ISETP.LT.OR P1, PT, R4, R227, P1 ;  /* 0x000000e30400720c */ /* 0x000fc40000f21670 */
[C---:B------:R-:W-:Y:S02]  /*12d90*/  ISETP.LT.OR P0, PT, R4.reuse, R225, P0 ;  /* 0x000000e10400720c */ /* 0x040fe40000701670 */
[----:B------:R-:W-:Y:S02]  /*12da0*/  ISETP.LT.OR P3, PT, R4, R224, P3 ;  /* 0x000000e00400720c */ /* 0x000fe40001f61670 */
[----:B------:R-:W-:Y:S02]  /*12db0*/  ISETP.LT.OR P4, PT, R0, R226, P4 ;  /* 0x000000e20000720c */ /* 0x000fe40002781670 */
[----:B------:R-:W-:Y:S02]  /*12dc0*/  FSEL R133, R136, -INF , !P5 ;  /* 0xff80000088857808 */ /* 0x000fe40006800000 */
[----:B------:R-:W-:Y:S02]  /*12dd0*/  FMNMX.FTZ R4, R176, R5, !PT ;  /* 0x00000005b0047209 */ /* 0x000fe40007810000 */
[----:B------:R-:W-:-:S02]  /*12de0*/  FSEL R178, R137, -INF , !P4 ;  /* 0xff80000089b27808 */ /* 0x000fc40006000000 */
[----:B------:R-:W-:Y:S02]  /*12df0*/  FMNMX.FTZ R4, R133, R4, !PT ;  /* 0x0000000485047209 */ /* 0x000fe40007810000 */
[----:B------:R-:W-:Y:S02]  /*12e00*/  FMNMX.FTZ R5, R238, R17, !PT ;  /* 0x00000011ee057209 */ /* 0x000fe40007810000 */
[----:B------:R-:W-:Y:S02]  /*12e10*/  FMNMX.FTZ R4, R178, R4, !PT ;  /* 0x00000004b2047209 */ /* 0x000fe40007810000 */
[----:B------:R-:W-:Y:S02]  /*12e20*/  FMNMX.FTZ R5, R21, R5, !PT ;  /* 0x0000000515057209 */ /* 0x000fe40007810000 */
[----:B------:R-:W-:Y:S01]  /*12e30*/  FSEL R35, R179, -INF , !P2 ;  /* 0xff800000b3237808 */ /* 0x000fe20005000000 */
[----:B------:R-:W1:Y:S01]  /*12e40*/  SHFL.BFLY PT, R8, R4, 0x2, 0x1f ;  /* 0x0c401f0004087f89 */ /* 0x000e6200000e0000 */
[----:B------:R-:W-:-:S02]  /*12e50*/  ISETP.GE.AND P5, PT, R3, R230, PT ;  /* 0x000000e60300720c */ /* 0x000fc40003fa6270 */
[C---:B------:R-:W-:Y:S02]  /*12e60*/  ISETP.GE.AND P6, PT, R3.reuse, R229, PT ;  /* 0x000000e50300720c */ /* 0x040fe40003fc6270 */
[C---:B------:R-:W-:Y:S02]  /*12e70*/  ISETP.GE.AND P2, PT, R3.reuse, R228, PT ;  /* 0x000000e40300720c */ /* 0x040fe40003f46270 */
[----:B------:R-:W-:Y:S02]  /*12e80*/  FMNMX.FTZ R5, R20, R5, !PT ;  /* 0x0000000514057209 */ /* 0x000fe40007810000 */
[C---:B------:R-:W-:Y:S02]  /*12e90*/  ISETP.LT.OR P5, PT, R3.reuse, R227, P5 ;  /* 0x000000e30300720c */ /* 0x040fe40002fa1670 */
[C---:B------:R-:W-:Y:S02]  /*12ea0*/  ISETP.LT.OR P6, PT, R3.reuse, R225, P6 ;  /* 0x000000e10300720c */ /* 0x040fe400037c1670 */
[----:B------:R-:W-:-:S02]  /*12eb0*/  ISETP.LT.OR P2, PT, R3, R224, P2 ;  /* 0x000000e00300720c */ /* 0x000fc40001741670 */
[-C--:B------:R-:W-:Y:S02]  /*12ec0*/  ISETP.GE.AND P4, PT, R2, R230.reuse, PT ;  /* 0x000000e60200720c */ /* 0x080fe40003f86270 */
[----:B------:R-:W-:Y:S02]  /*12ed0*/  FSEL R179, R142, -INF , !P1 ;  /* 0xff8000008eb37808 */ /* 0x000fe40004800000 */
[----:B------:R-:W-:Y:S02]  /*12ee0*/  FMNMX.FTZ R3, R23, R5, !PT ;  /* 0x0000000517037209 */ /* 0x000fe40007810000 */
[----:B------:R-:W-:Y:S02]  /*12ef0*/  ISETP.GE.AND P1, PT, R0, R230, PT ;  /* 0x000000e60000720c */ /* 0x000fe40003f26270 */
[----:B------:R-:W-:Y:S02]  /*12f00*/  ISETP.LT.OR P4, PT, R2, R227, P4 ;  /* 0x000000e30200720c */ /* 0x000fe40002781670 */
[----:B------:R-:W-:-:S02]  /*12f10*/  FSEL R180, R143, -INF , !P5 ;  /* 0xff8000008fb47808 */ /* 0x000fc40006800000 */
[----:B------:R-:W-:Y:S02]  /*12f20*/  FMNMX.FTZ R3, R179, R3, !PT ;  /* 0x00000003b3037209 */ /* 0x000fe40007810000 */
[----:B------:R-:W-:Y:S02]  /*12f30*/  ISETP.LT.OR P1, PT, R0, R227, P1 ;  /* 0x000000e30000720c */ /* 0x000fe40000f21670 */
[----:B------:R-:W-:Y:S02]  /*12f40*/  FSEL R195, R138, -INF , !P4 ;  /* 0xff8000008ac37808 */ /* 0x000fe40006000000 */
[----:B------:R-:W-:Y:S02]  /*12f50*/  FMNMX.FTZ R3, R180, R3, !PT ;  /* 0x00000003b4037209 */ /* 0x000fe40007810000 */
[----:B------:R-:W-:Y:S02]  /*12f60*/  FSEL R198, R188, -INF , !P0 ;  /* 0xff800000bcc67808 */ /* 0x000fe40004000000 */
[----:B------:R-:W-:-:S02]  /*12f70*/  FSEL R196, R139, -INF , !P1 ;  /* 0xff8000008bc47808 */ /* 0x000fc40004800000 */
[CC--:B------:R-:W-:Y:S02]  /*12f80*/  ISETP.GE.AND P4, PT, R0.reuse, R229.reuse, PT ;  /* 0x000000e50000720c */ /* 0x0c0fe40003f86270 */
[-C--:B------:R-:W-:Y:S02]  /*12f90*/  ISETP.GE.AND P0, PT, R0, R228.reuse, PT ;  /* 0x000000e40000720c */ /* 0x080fe40003f06270 */
[C---:B------:R-:W-:Y:S02]  /*12fa0*/  ISETP.GE.AND P5, PT, R2.reuse, R229, PT ;  /* 0x000000e50200720c */ /* 0x040fe40003fa6270 */
[----:B------:R-:W-:Y:S02]  /*12fb0*/  ISETP.GE.AND P1, PT, R2, R228, PT ;  /* 0x000000e40200720c */ /* 0x000fe40003f26270 */
[----:B------:R-:W-:Y:S02]  /*12fc0*/  FMNMX.FTZ R3, R195, R3, !PT ;  /* 0x00000003c3037209 */ /* 0x000fe40007810000 */
[----:B------:R-:W-:-:S02]  /*12fd0*/  ISETP.LT.OR P4, PT, R0, R225, P4 ;  /* 0x000000e10000720c */ /* 0x000fc40002781670 */
[-C--:B------:R-:W-:Y:S02]  /*12fe0*/  ISETP.LT.OR P0, PT, R0, R224.reuse, P0 ;  /* 0x000000e00000720c */ /* 0x080fe40000701670 */
[C---:B------:R-:W-:Y:S02]  /*12ff0*/  ISETP.LT.OR P5, PT, R2.reuse, R225, P5 ;  /* 0x000000e10200720c */ /* 0x040fe40002fa1670 */
[----:B------:R-:W-:Y:S02]  /*13000*/  ISETP.LT.OR P1, PT, R2, R224, P1 ;  /* 0x000000e00200720c */ /* 0x000fe40000f21670 */
[----:B-1----:R-:W-:Y:S01]  /*13010*/  FMNMX.FTZ R0, R4, R8, !PT ;  /* 0x0000000804007209 */ /* 0x002fe20007810000 */
[----:B------:R-:W-:Y:S01]  /*13020*/  IMAD.WIDE.U32 R8, R9, -0x2daee0ad, RZ ;  /* 0xd2511f5309087825 */ /* 0x000fe200078e00ff */
[----:B------:R-:W-:Y:S02]  /*13030*/  FMNMX.FTZ R2, R196, R3, !PT ;  /* 0x00000003c4027209 */ /* 0x000fe40007810000 */
[----:B------:R-:W-:Y:S01]  /*13040*/  FMNMX.FTZ R3, R237, R22, !PT ;  /* 0x00000016ed037209 */ /* 0x000fe20007810000 */
[----:B------:R-:W1:Y:S01]  /*13050*/  SHFL.BFLY PT, R24, R0, 0x1, 0x1f ;  /* 0x0c201f0000187f89 */ /* 0x000e6200000e0000 */
[----:B------:R-:W-:Y:S01]  /*13060*/  FSEL R192, R189, -INF , !P6 ;  /* 0xff800000bdc07808 */ /* 0x000fe20007000000 */
[----:B------:R-:W-:Y:S01]  /*13070*/  IMAD.WIDE.U32 R4, R10, -0x2daee0ad, RZ ;  /* 0xd2511f530a047825 */ /* 0x000fe200078e00ff */
[----:B------:R-:W-:Y:S01]  /*13080*/  FMNMX.FTZ R3, R25, R3, !PT ;  /* 0x0000000319037209 */ /* 0x000fe20007810000 */
[----:B------:R-:W2:Y:S01]  /*13090*/  SHFL.BFLY PT, R15, R2, 0x2, 0x1f ;  /* 0x0c401f00020f7f89 */ /* 0x000ea200000e0000 */
[----:B------:R-:W-:Y:S01]  /*130a0*/  FSEL R194, R184, -INF , !P5 ;  /* 0xff800000b8c27808 */ /* 0x000fe20006800000 */
[----:B------:R-:W-:Y:S01]  /*130b0*/  IMAD.WIDE.U32 R10, R11, -0x2daee0ad, RZ ;  /* 0xd2511f530b0a7825 */ /* 0x000fe200078e00ff */
[----:B------:R-:W-:-:S02]  /*130c0*/  FMNMX.FTZ R3, R27, R3, !PT ;  /* 0x000000031b037209 */ /* 0x000fc40007810000 */
[--C-:B------:R-:W-:Y:S02]  /*130d0*/  LOP3.LUT R9, R9, UR4, R14.reuse, 0x96, !PT ;  /* 0x0000000409097c12 */ /* 0x100fe4000f8e960e */
[----:B------:R-:W-:Y:S02]  /*130e0*/  FMNMX.FTZ R3, R32, R3, !PT ;  /* 0x0000000320037209 */ /* 0x000fe40007810000 */
[----:B------:R-:W-:Y:S01]  /*130f0*/  LOP3.LUT R5, R5, UR4, R14, 0x96, !PT ;  /* 0x0000000405057c12 */ /* 0x000fe2000f8e960e */
[----:B------:R-:W-:Y:S01]  /*13100*/  UIADD3 UR4, UR26, -0x255992d5, URZ ;  /* 0xdaa66d2b1a047890 */ /* 0x000fe2000fffe03f */
[----:B------:R-:W-:Y:S02]  /*13110*/  FMNMX.FTZ R3, R198, R3, !PT ;  /* 0x00000003c6037209 */ /* 0x000fe40007810000 */
[----:B------:R-:W-:Y:S01]  /*13120*/  LOP3.LUT R26, R11, UR5, R8, 0x96, !PT ;  /* 0x000000050b1a7c12 */ /* 0x000fe2000f8e9608 */
[----:B------:R-:W-:Y:S01]  /*13130*/  IMAD.WIDE.U32 R8, R9, -0x326172a9, RZ ;  /* 0xcd9e8d5709087825 */ /* 0x000fe200078e00ff */
[----:B------:R-:W-:-:S02]  /*13140*/  FMNMX.FTZ R3, R192, R3, !PT ;  /* 0x00000003c0037209 */ /* 0x000fc40007810000 */
[----:B------:R-:W-:Y:S01]  /*13150*/  LOP3.LUT R28, R13, UR5, R4, 0x96, !PT ;  /* 0x000000050d1c7c12 */ /* 0x000fe2000f8e9604 */
[----:B------:R-:W-:Y:S01]  /*13160*/  UIADD3 UR5, UR26, 0x3c6ef372, URZ ;  /* 0x3c6ef3721a057890 */ /* 0x000fe2000fffe03f */
[----:B------:R-:W-:Y:S02]  /*13170*/  FSEL R193, R185, -INF , !P4 ;  /* 0xff800000b9c17808 */ /* 0x000fe40006000000 */
[----:B------:R-:W-:Y:S02]  /*13180*/  FMNMX.FTZ R3, R194, R3, !PT ;  /* 0x00000003c2037209 */ /* 0x000fe40007810000 */
[----:B-1----:R-:W-:Y:S02]  /*13190*/  FMNMX.FTZ R136, R0, R24, !PT ;  /* 0x0000001800887209 */ /* 0x002fe40007810000 */
[----:B--2---:R-:W-:Y:S02]  /*131a0*/  FMNMX.FTZ R135, R2, R15, !PT ;  /* 0x0000000f02877209 */ /* 0x004fe40007810000 */
[----:B------:R-:W-:Y:S01]  /*131b0*/  FMNMX.FTZ R134, R193, R3, !PT ;  /* 0x00000003c1867209 */ /* 0x000fe20007810000 */
[----:B------:R-:W-:Y:S01]  /*131c0*/  IMAD.WIDE.U32 R2, R5, -0x326172a9, RZ ;  /* 0xcd9e8d5705027825 */ /* 0x000fe200078e00ff */
[----:B------:R-:W-:-:S03]  /*131d0*/  FMNMX.FTZ R0, R236, R33, !PT ;  /* 0x00000021ec007209 */ /* 0x000fc60007810000 */
[----:B------:R-:W-:Y:S01]  /*131e0*/  FMUL.FTZ R11, R136, UR32 ;  /* 0x00000020880b7c20 */ /* 0x000fe20008410000 */
[----:B------:R-:W-:Y:S01]  /*131f0*/  LOP3.LUT R14, R9, UR5, R6, 0x96, !PT ;  /* 0x00000005090e7c12 */ /* 0x000fe2000f8e9606 */
[----:B------:R-:W-:Y:S01]  /*13200*/  IMAD.WIDE.U32 R4, R26, -0x326172a9, RZ ;  /* 0xcd9e8d571a047825 */ /* 0x000fe200078e00ff */
[----:B------:R-:W-:Y:S01]  /*13210*/  FMNMX.FTZ R9, R132, R0, !PT ;  /* 0x0000000084097209 */ /* 0x000fe20007810000 */
[----:B------:R-:W1:Y:S01]  /*13220*/  SHFL.BFLY PT, R24, R134, 0x2, 0x1f ;  /* 0x0c401f0086187f89 */ /* 0x000e6200000e0000 */
[----:B------:R-:W-:Y:S01]  /*13230*/  FSEL R205, R190, -INF , !P3 ;  /* 0xff800000becd7808 */ /* 0x000fe20005800000 */
[----:B------:R-:W-:Y:S01]  /*13240*/  IMAD.WIDE.U32 R14, R14, -0x2daee0ad, RZ ;  /* 0xd2511f530e0e7825 */ /* 0x000fe200078e00ff */
[----:B------:R-:W-:Y:S01]  /*13250*/  LOP3.LUT R13, R5, UR4, R8, 0x96, !PT ;  /* 0x00000004050d7c12 */ /* 0x000fe2000f8e9608 */
[----:B------:R-:W2:Y:S01]  /*13260*/  SHFL.BFLY PT, R29, R135, 0x1, 0x1f ;  /* 0x0c201f00871d7f89 */ /* 0x000ea200000e0000 */
[----:B------:R-:W-:Y:S02]  /*13270*/  FMNMX.FTZ R5, R34, R9, !PT ;  /* 0x0000000922057209 */ /* 0x000fe40007810000 */
[----:B------:R-:W-:-:S02]  /*13280*/  FSEL R206, R191, -INF , !P2 ;  /* 0xff800000bfce7808 */ /* 0x000fc40005000000 */
[----:B------:R-:W-:Y:S02]  /*13290*/  FMNMX.FTZ R5, R35, R5, !PT ;  /* 0x0000000523057209 */ /* 0x000fe40007810000 */
[----:B------:R-:W-:Y:S02]  /*132a0*/  FSETP.NEU.FTZ.AND P3, PT, R136, -INF , PT ;  /* 0xff8000008800780b */ /* 0x000fe40003f7d000 */
[----:B------:R-:W-:Y:S02]  /*132b0*/  FMNMX.FTZ R137, R205, R5, !PT ;  /* 0x00000005cd897209 */ /* 0x000fe40007810000 */
[----:B------:R-:W-:Y:S02]  /*132c0*/  FSEL R233, R186, -INF , !P1 ;  /* 0xff800000bae97808 */ /* 0x000fe40004800000 */
[----:B------:R-:W-:Y:S02]  /*132d0*/  FSEL R0, R11, RZ, P3 ;  /* 0x000000ff0b007208 */ /* 0x000fe40001800000 */
[----:B------:R-:W-:-:S02]  /*132e0*/  FMNMX.FTZ R137, R206, R137, !PT ;  /* 0x00000089ce897209 */ /* 0x000fc40007810000 */
[----:B------:R-:W-:Y:S01]  /*132f0*/  LOP3.LUT R11, R3, UR5, R6, 0x96, !PT ;  /* 0x00000005030b7c12 */ /* 0x000fe2000f8e9606 */
[----:B------:R-:W-:Y:S01]  /*13300*/  FFMA.FTZ R3, R7, UR32, -R0 ;  /* 0x0000002007037c23 */ /* 0x000fe20008010800 */
[----:B------:R-:W-:Y:S01]  /*13310*/  LOP3.LUT R10, R15, UR31, R10, 0x96, !PT ;  /* 0x0000001f0f0a7c12 */ /* 0x000fe2000f8e960a */
[----:B------:R-:W-:Y:S01]  /*13320*/  IMAD.WIDE.U32 R6, R28, -0x326172a9, RZ ;  /* 0xcd9e8d571c067825 */ /* 0x000fe200078e00ff */
[----:B------:R-:W-:Y:S01]  /*13330*/  FSEL R235, R187, -INF , !P0 ;  /* 0xff800000bbeb7808 */ /* 0x000fe20004000000 */
[----:B------:R3:W-:Y:S01]  /*13340*/  MUFU.EX2 R244, R3 ;  /* 0x0000000300f47308 */ /* 0x0007e20000000800 */
[----:B------:R-:W-:Y:S01]  /*13350*/  FMNMX.FTZ R137, R233, R137, !PT ;  /* 0x00000089e9897209 */ /* 0x000fe20007810000 */
[----:B------:R-:W-:Y:S01]  /*13360*/  IMAD.WIDE.U32 R8, R11, -0x2daee0ad, RZ ;  /* 0xd2511f530b087825 */ /* 0x000fe200078e00ff */
[----:B-1----:R-:W-:-:S03]  /*13370*/  FMNMX.FTZ R134, R134, R24, !PT ;  /* 0x0000001886867209 */ /* 0x002fc60007810000 */
[----:B------:R-:W-:Y:S01]  /*13380*/  FFMA.FTZ R16, R16, UR32, -R0 ;  /* 0x0000002010107c23 */ /* 0x000fe20008010800 */
[----:B------:R-:W-:Y:S01]  /*13390*/  FMNMX.FTZ R137, R235, R137, !PT ;  /* 0x00000089eb897209 */ /* 0x000fe20007810000 */
[----:B------:R-:W-:Y:S01]  /*133a0*/  IMAD.WIDE.U32 R10, R10, -0x326172a9, RZ ;  /* 0xcd9e8d570a0a7825 */ /* 0x000fe200078e00ff */
[----:B------:R-:W-:Y:S01]  /*133b0*/  LOP3.LUT R12, R9, UR31, R12, 0x96, !PT ;  /* 0x0000001f090c7c12 */ /* 0x000fe2000f8e960c */
[----:B------:R1:W-:Y:S01]  /*133c0*/  MUFU.EX2 R243, R16 ;  /* 0x0000001000f37308 */ /* 0x0003e20000000800 */
[----:B------:R-:W4:Y:S01]  /*133d0*/  SHFL.BFLY PT, R9, R134, 0x1, 0x1f ;  /* 0x0c201f0086097f89 */ /* 0x000f2200000e0000 */
[----:B------:R-:W-:Y:S01]  /*133e0*/  LOP3.LUT R15, R7, UR4, R2, 0x96, !PT ;  /* 0x00000004070f7c12 */ /* 0x000fe2000f8e9602 */
[----:B------:R-:W-:Y:S01]  /*133f0*/  FFMA.FTZ R19, R19, UR32, -R0 ;  /* 0x0000002013137c23 */ /* 0x000fe20008010800 */
[----:B------:R-:W-:Y:S01]  /*13400*/  LOP3.LUT R4, R11, UR30, R4, 0x96, !PT ;  /* 0x0000001e0b047c12 */ /* 0x000fe2000f8e9604 */
[----:B------:R-:W-:Y:S01]  /*13410*/  IMAD.WIDE.U32 R30, R12, -0x326172a9, RZ ;  /* 0xcd9e8d570c1e7825 */ /* 0x000fe200078e00ff */
[----:B------:R-:W5:Y:S01]  /*13420*/  SHFL.BFLY PT, R11, R137, 0x2, 0x1f ;  /* 0x0c401f00890b7f89 */ /* 0x000f6200000e0000 */
[----:B--2---:R-:W-:Y:S01]  /*13430*/  FMNMX.FTZ R135, R135, R29, !PT ;  /* 0x0000001d87877209 */ /* 0x004fe20007810000 */
[----:B------:R-:W-:Y:S01]  /*13440*/  MUFU.EX2 R242, R19 ;  /* 0x0000001300f27308 */ /* 0x000fe20000000800 */
[----:B---3--:R-:W-:-:S04]  /*13450*/  IMAD.WIDE.U32 R2, R13, -0x2daee0ad, RZ ;  /* 0xd2511f530d027825 */ /* 0x008fc800078e00ff */
[----:B------:R-:W-:Y:S01]  /*13460*/  FFMA.FTZ R18, R18, UR32, -R0 ;  /* 0x0000002012127c23 */ /* 0x000fe20008010800 */
[C---:B------:R-:W-:Y:S01]  /*13470*/  FSETP.NEU.FTZ.AND P2, PT, R135.reuse, -INF , PT ;  /* 0xff8000008700780b */ /* 0x040fe20003f5d000 */
[----:B------:R-:W-:Y:S01]  /*13480*/  FMUL.FTZ R13, R135, UR32 ;  /* 0x00000020870d7c20 */ /* 0x000fe20008410000 */
[----:B------:R-:W-:Y:S01]  /*13490*/  IMAD.WIDE.U32 R142, R4, -0x2daee0ad, RZ ;  /* 0xd2511f53048e7825 */ /* 0x000fe200078e00ff */
[----:B------:R-:W-:Y:S01]  /*134a0*/  LOP3.LUT R7, R3, UR24, R14, 0x96, !PT ;  /* 0x0000001803077c12 */ /* 0x000fe2000f8e960e */
[----:B------:R-:W-:Y:S01]  /*134b0*/  UMOV UR5, UR33 ;  /* 0x0000002100057c82 */ /* 0x000fe20008000000 */
[----:B------:R-:W-:Y:S01]  /*134c0*/  LOP3.LUT R3, R31, UR30, R6, 0x96, !PT ;  /* 0x0000001e1f037c12 */ /* 0x000fe2000f8e9606 */
[----:B------:R-:W-:Y:S01]  /*134d0*/  IMAD.WIDE.U32 R4, R15, -0x2daee0ad, RZ ;  /* 0xd2511f530f047825 */ /* 0x000fe200078e00ff */
[----:B------:R-:W-:Y:S01]  /*134e0*/  LOP3.LUT R2, R143, UR10, R2, 0x96, !PT ;  /* 0x0000000a8f027c12 */ /* 0x000fe2000f8e9602 */
[----:B------:R-:W-:Y:S01]  /*134f0*/  MUFU.EX2 R241, R18 ;  /* 0x0000001200f17308 */ /* 0x000fe20000000800 */
[----:B------:R-:W-:Y:S01]  /*13500*/  FSEL R13, R13, RZ, P2 ;  /* 0x000000ff0d0d7208 */ /* 0x000fe20001000000 */
[----:B------:R-:W-:Y:S01]  /*13510*/  IMAD.WIDE.U32 R140, R3, -0x2daee0ad, RZ ;  /* 0xd2511f53038c7825 */ /* 0x000fe200078e00ff */
[----:B------:R-:W-:-:S02]  /*13520*/  LOP3.LUT R28, R5, UR24, R8, 0x96, !PT ;  /* 0x00000018051c7c12 */ /* 0x000fc4000f8e9608 */
[----:B------:R-:W-:Y:S01]  /*13530*/  MOV R182, R248 ;  /* 0x000000f800b67202 */ /* 0x000fe20000000f00 */
[----:B------:R-:W-:Y:S01]  /*13540*/  IMAD.WIDE.U32 R6, R7, -0x326172a9, RZ ;  /* 0xcd9e8d5707067825 */ /* 0x000fe200078e00ff */
[----:B----4-:R-:W-:-:S03]  /*13550*/  FMNMX.FTZ R134, R134, R9, !PT ;  /* 0x0000000986867209 */ /* 0x010fc60007810000 */
[----:B------:R-:W-:Y:S01]  /*13560*/  FFMA.FTZ R17, R17, UR32, -R13 ;  /* 0x0000002011117c23 */ /* 0x000fe2000801080d */
[----:B------:R-:W-:Y:S01]  /*13570*/  LOP3.LUT R5, R141, UR10, R4, 0x96, !PT ;  /* 0x0000000a8d057c12 */ /* 0x000fe2000f8e9604 */
[----:B------:R-:W-:Y:S01]  /*13580*/  IMAD.WIDE.U32 R2, R2, -0x326172a9, RZ ;  /* 0xcd9e8d5702027825 */ /* 0x000fe200078e00ff */
[----:B-----5:R-:W-:-:S03]  /*13590*/  FMNMX.FTZ R137, R137, R11, !PT ;  /* 0x0000000b89897209 */ /* 0x020fc60007810000 */
[----:B------:R-:W-:Y:S01]  /*135a0*/  FMUL.FTZ R12, R134, UR32 ;  /* 0x00000020860c7c20 */ /* 0x000fe20008410000 */
[----:B------:R-:W-:Y:S01]  /*135b0*/  LOP3.LUT R143, R7, UR11, R10, 0x96, !PT ;  /* 0x0000000b078f7c12 */ /* 0x000fe2000f8e960a */
[----:B------:R-:W-:Y:S01]  /*135c0*/  IMAD.WIDE.U32 R28, R28, -0x326172a9, RZ ;  /* 0xcd9e8d571c1c7825 */ /* 0x000fe200078e00ff */
[----:B------:R-:W-:Y:S01]  /*135d0*/  LOP3.LUT R4, R3, UR21, R6, 0x96, !PT ;  /* 0x0000001503047c12 */ /* 0x000fe2000f8e9606 */
[----:B------:R-:W2:Y:S01]  /*135e0*/  SHFL.BFLY PT, R15, R137, 0x1, 0x1f ;  /* 0x0c201f00890f7f89 */ /* 0x000ea200000e0000 */
[----:B------:R-:W-:Y:S01]  /*135f0*/  LOP3.LUT R6, R2, 0xffff, RZ, 0xc0, !PT ;  /* 0x0000ffff02067812 */ /* 0x000fe200078ec0ff */
[----:B------:R3:W-:Y:S01]  /*13600*/  MUFU.EX2 R240, R17 ;  /* 0x0000001100f07308 */ /* 0x0007e20000000800 */
[----:B------:R-:W-:Y:S01]  /*13610*/  FSETP.NEU.FTZ.AND P1, PT, R134, -INF , PT ;  /* 0xff8000008600780b */ /* 0x000fe20003f3d000 */
[--C-:B------:R-:W-:Y:S01]  /*13620*/  FFMA.FTZ R21, R21, UR32, -R13.reuse ;  /* 0x0000002015157c23 */ /* 0x100fe2000801080d */
[--C-:B------:R-:W-:Y:S01]  /*13630*/  SHF.R.U32.HI R7, RZ, 0x10, R2.reuse ;  /* 0x00000010ff077819 */ /* 0x100fe20000011602 */
[--C-:B------:R-:W-:Y:S01]  /*13640*/  FFMA.FTZ R20, R20, UR32, -R13.reuse ;  /* 0x0000002014147c23 */ /* 0x100fe2000801080d */
[----:B------:R-:W-:Y:S01]  /*13650*/  LOP3.LUT R14, R2, 0xff, RZ, 0xc0, !PT ;  /* 0x000000ff020e7812 */ /* 0x000fe200078ec0ff */
[----:B------:R-:W-:Y:S01]  /*13660*/  FFMA.FTZ R23, R23, UR32, -R13 ;  /* 0x0000002017177c23 */ /* 0x000fe2000801080d */
[----:B------:R-:W-:Y:S01]  /*13670*/  SHF.R.U32.HI R8, RZ, 0x18, R2 ;  /* 0x00000018ff087819 */ /* 0x000fe20000011602 */
[----:B------:R-:W-:Y:S01]  /*13680*/  IMAD.WIDE.U32 R2, R5, -0x326172a9, RZ ;  /* 0xcd9e8d5705027825 */ /* 0x000fe200078e00ff */
[----:B------:R-:W-:Y:S01]  /*13690*/  SHF.R.U32.HI R6, RZ, 0x8, R6 ;  /* 0x00000008ff067819 */ /* 0x000fe20000011606 */
[----:B------:R-:W4:Y:S01]  /*136a0*/  MUFU.EX2 R234, R21 ;  /* 0x0000001500ea7308 */ /* 0x000f220000000800 */
[----:B------:R-:W-:-:S02]  /*136b0*/  FSEL R12, R12, RZ, P1 ;  /* 0x000000ff0c0c7208 */ /* 0x000fc40000800000 */
[----:B------:R-:W-:Y:S02]  /*136c0*/  LOP3.LUT R5, R7, 0xff, RZ, 0xc0, !PT ;  /* 0x000000ff07057812 */ /* 0x000fe400078ec0ff */
[----:B------:R-:W-:Y:S01]  /*136d0*/  LOP3.LUT R9, R2, 0xffff, RZ, 0xc0, !PT ;  /* 0x0000ffff02097812 */ /* 0x000fe200078ec0ff */
[----:B------:R-:W-:Y:S01]  /*136e0*/  FFMA.FTZ R22, R22, UR32, -R12 ;  /* 0x0000002016167c23 */ /* 0x000fe2000801080c */
[----:B------:R-:W-:Y:S01]  /*136f0*/  LOP3.LUT R10, R2, 0xff, RZ, 0xc0, !PT ;  /* 0x000000ff020a7812 */ /* 0x000fe200078ec0ff */
[----:B------:R-:W-:Y:S01]  /*13700*/  MUFU.EX2 R232, R20 ;  /* 0x0000001400e87308 */ /* 0x000fe20000000800 */
[--C-:B------:R-:W-:Y:S02]  /*13710*/  SHF.R.U32.HI R11, RZ, 0x10, R2.reuse ;  /* 0x00000010ff0b7819 */ /* 0x100fe40000011602 */
[----:B-1----:R-:W-:Y:S02]  /*13720*/  SHF.R.U32.HI R16, RZ, 0x18, R2 ;  /* 0x00000018ff107819 */ /* 0x002fe40000011602 */
[----:B------:R-:W-:Y:S01]  /*13730*/  PRMT R14, R14, 0x5410, R6 ;  /* 0x000054100e0e7816 */ /* 0x000fe20000000006 */
[----:B------:R-:W-:Y:S01]  /*13740*/  FFMA.FTZ R6, R25, UR32, -R12 ;  /* 0x0000002019067c23 */ /* 0x000fe2000801080c */
[----:B------:R-:W-:Y:S01]  /*13750*/  LOP3.LUT R2, R3, UR21, R28, 0x96, !PT ;  /* 0x0000001503027c12 */ /* 0x000fe2000f8e961c */
[----:B------:R-:W1:Y:S01]  /*13760*/  MUFU.EX2 R207, R23 ;  /* 0x0000001700cf7308 */ /* 0x000e620000000800 */
[----:B---3--:R-:W-:-:S02]  /*13770*/  PRMT R17, R5, 0x5410, R8 ;  /* 0x0000541005117816 */ /* 0x008fc40000000008 */
[C---:B------:R-:W-:Y:S02]  /*13780*/  LOP3.LUT R3, R4.reuse, 0xffff, RZ, 0xc0, !PT ;  /* 0x0000ffff04037812 */ /* 0x040fe400078ec0ff */
[--C-:B------:R-:W-:Y:S02]  /*13790*/  SHF.R.U32.HI R5, RZ, 0x10, R4.reuse ;  /* 0x00000010ff057819 */ /* 0x100fe40000011604 */
[----:B--2---:R-:W-:Y:S01]  /*137a0*/  FMNMX.FTZ R137, R137, R15, !PT ;  /* 0x0000000f89897209 */ /* 0x004fe20007810000 */
[----:B------:R2:W-:Y:S01]  /*137b0*/  MUFU.EX2 R199, R6 ;  /* 0x0000000600c77308 */ /* 0x0005e20000000800 */
[----:B------:R-:W-:Y:S02]  /*137c0*/  LOP3.LUT R8, R4, 0xff, RZ, 0xc0, !PT ;  /* 0x000000ff04087812 */ /* 0x000fe400078ec0ff */
[----:B------:R-:W-:Y:S01]  /*137d0*/  SHF.R.U32.HI R7, RZ, 0x18, R4 ;  /* 0x00000018ff077819 */ /* 0x000fe20000011604 */
[----:B------:R-:W-:Y:S01]  /*137e0*/  FMUL.FTZ R19, R137, UR32 ;  /* 0x0000002089137c20 */ /* 0x000fe20008410000 */
[----:B------:R-:W-:Y:S01]  /*137f0*/  LOP3.LUT R4, R5, 0xff, RZ, 0xc0, !PT ;  /* 0x000000ff05047812 */ /* 0x000fe200078ec0ff */
[----:B------:R-:W-:Y:S01]  /*13800*/  FFMA.FTZ R5, R27, UR32, -R12 ;  /* 0x000000201b057c23 */ /* 0x000fe2000801080c */
[----:B------:R-:W-:Y:S01]  /*13810*/  FSETP.NEU.FTZ.AND P0, PT, R137, -INF , PT ;  /* 0xff8000008900780b */ /* 0x000fe20003f1d000 */
[----:B------:R-:W3:Y:S01]  /*13820*/  LDSM.16.MT88.4 R24, [R209+0xa000] ;  /* 0x00a00000d118783b */ /* 0x000ee20000004200 */
[----:B------:R-:W-:Y:S01]  /*13830*/  MUFU.EX2 R204, R22 ;  /* 0x0000001600cc7308 */ /* 0x000fe20000000800 */
[----:B------:R-:W-:-:S02]  /*13840*/  LOP3.LUT R138, R29, UR11, R30, 0x96, !PT ;  /* 0x0000000b1d8a7c12 */ /* 0x000fc4000f8e961e */
[----:B------:R-:W-:Y:S01]  /*13850*/  FSEL R19, R19, RZ, P0 ;  /* 0x000000ff13137208 */ /* 0x000fe20000000000 */
[----:B------:R-:W-:Y:S01]  /*13860*/  LDSM.16.MT88.4 R28, [R213+0xa000] ;  /* 0x00a00000d51c783b */ /* 0x000fe20000004200 */
[----:B--2---:R-:W-:-:S03]  /*13870*/  SHF.R.U32.HI R6, RZ, 0x8, R3 ;  /* 0x00000008ff067819 */ /* 0x004fc60000011603 */
[----:B------:R2:W-:Y:S01]  /*13880*/  MUFU.EX2 R197, R5 ;  /* 0x0000000500c57308 */ /* 0x0005e20000000800 */
[----:B------:R-:W-:Y:S02]  /*13890*/  SHF.R.U32.HI R3, RZ, 0x8, R9 ;  /* 0x00000008ff037819 */ /* 0x000fe40000011609 */
[----:B------:R-:W-:Y:S01]  /*138a0*/  PRMT R9, R4, 0x5410, R7 ;  /* 0x0000541004097816 */ /* 0x000fe20000000007 */
[----:B------:R-:W-:Y:S01]  /*138b0*/  FFMA.FTZ R4, R32, UR32, -R12 ;  /* 0x0000002020047c23 */ /* 0x000fe2000801080c */
[----:B------:R-:W-:Y:S02]  /*138c0*/  PRMT R21, R10, 0x5410, R3 ;  /* 0x000054100a157816 */ /* 0x000fe40000000003 */
[----:B------:R-:W-:Y:S01]  /*138d0*/  LOP3.LUT R3, R2, 0xffff, RZ, 0xc0, !PT ;  /* 0x0000ffff02037812 */ /* 0x000fe200078ec0ff */
[----:B------:R5:W-:Y:S01]  /*138e0*/  MUFU.EX2 R187, R4 ;  /* 0x0000000400bb7308 */ /* 0x000be20000000800 */
[----:B------:R-:W-:Y:S02]  /*138f0*/  PRMT R8, R8, 0x5410, R6 ;  /* 0x0000541008087816 */ /* 0x000fe40000000006 */
[----:B------:R-:W-:-:S02]  /*13900*/  LOP3.LUT R7, R11, 0xff, RZ, 0xc0, !PT ;  /* 0x000000ff0b077812 */ /* 0x000fc400078ec0ff */
[----:B------:R-:W-:Y:S02]  /*13910*/  LOP3.LUT R6, R2, 0xff, RZ, 0xc0, !PT ;  /* 0x000000ff02067812 */ /* 0x000fe400078ec0ff */
[----:B------:R-:W-:Y:S01]  /*13920*/  PRMT R20, R7, 0x5410, R16 ;  /* 0x0000541007147816 */ /* 0x000fe20000000010 */
[----:B--2---:R-:W-:Y:S01]  /*13930*/  FFMA.FTZ R5, R33, UR32, -R19 ;  /* 0x0000002021057c23 */ /* 0x004fe20008010813 */
[--C-:B------:R-:W-:Y:S02]  /*13940*/  HSET2.LE.AND R10, R14, R200.reuse, PT ;  /* 0x000000c80e0a7233 */ /* 0x100fe40003803000 */
[--C-:B------:R-:W-:Y:S01]  /*13950*/  HSET2.LE.AND R11, R17, R200.reuse, PT ;  /* 0x000000c8110b7233 */ /* 0x100fe20003803000 */
[----:B------:R2:W-:Y:S01]  /*13960*/  MUFU.EX2 R186, R5 ;  /* 0x0000000500ba7308 */ /* 0x0005e20000000800 */
[--C-:B------:R-:W-:Y:S02]  /*13970*/  HSET2.LE.AND R8, R8, R200.reuse, PT ;  /* 0x000000c808087233 */ /* 0x100fe40003803000 */
[----:B------:R-:W-:-:S02]  /*13980*/  HSET2.LE.AND R9, R9, R200, PT ;  /* 0x000000c809097233 */ /* 0x000fc40003803000 */
[----:B-----5:R-:W-:Y:S02]  /*13990*/  SHF.R.U32.HI R4, RZ, 0x8, R3 ;  /* 0x00000008ff047819 */ /* 0x020fe40000011603 */
[----:B------:R-:W-:Y:S02]  /*139a0*/  SHF.R.U32.HI R3, RZ, 0x10, R2 ;  /* 0x00000010ff037819 */ /* 0x000fe40000011602 */
[----:B------:R-:W-:Y:S02]  /*139b0*/  PRMT R16, R6, 0x5410, R4 ;  /* 0x0000541006107816 */ /* 0x000fe40000000004 */
[----:B------:R-:W-:Y:S02]  /*139c0*/  SHF.R.U32.HI R6, RZ, 0x18, R2 ;  /* 0x00000018ff067819 */ /* 0x000fe40000011602 */
[----:B------:R-:W-:Y:S01]  /*139d0*/  LOP3.LUT R2, R3, 0xff, RZ, 0xc0, !PT ;  /* 0x000000ff03027812 */ /* 0x000fe200078ec0ff */
[----:B------:R-:W-:Y:S01]  /*139e0*/  FFMA.FTZ R3, R132, UR32, -R19 ;  /* 0x0000002084037c23 */ /* 0x000fe20008010813 */
[----:B------:R-:W-:-:S02]  /*139f0*/  FSEL R4, R135, RZ, P2 ;  /* 0x000000ff87047208 */ /* 0x000fc40001000000 */
[----:B--2---:R-:W-:Y:S01]  /*13a00*/  FSEL R5, R136, RZ, P3 ;  /* 0x000000ff88057208 */ /* 0x004fe20001800000 */
[----:B------:R2:W-:Y:S01]  /*13a10*/  MUFU.EX2 R185, R3 ;  /* 0x0000000300b97308 */ /* 0x0005e20000000800 */
[----:B------:R-:W-:Y:S01]  /*13a20*/  PRMT R15, R2, 0x5410, R6 ;  /* 0x00005410020f7816 */ /* 0x000fe20000000006 */
[----:B------:R-:W-:Y:S01]  /*13a30*/  FFMA.FTZ R2, R34, UR32, -R19 ;  /* 0x0000002022027c23 */ /* 0x000fe20008010813 */
[----:B------:R-:W-:Y:S01]  /*13a40*/  FADD.FTZ R6, R238, -R4 ;  /* 0x80000004ee067221 */ /* 0x000fe20000010000 */
[----:B------:R-:W-:Y:S01]  /*13a50*/  FADD.FTZ R5, R239, -R5 ;  /* 0x80000005ef057221 */ /* 0x000fe20000010000 */
[----:B------:R-:W-:Y:S02]  /*13a60*/  FSEL R4, R134, RZ, P1 ;  /* 0x000000ff86047208 */ /* 0x000fe40000800000 */
[----:B------:R-:W-:Y:S01]  /*13a70*/  FMUL.FTZ R6, R6, UR32 ;  /* 0x0000002006067c20 */ /* 0x000fe20008410000 */
[----:B------:R5:W-:Y:S01]  /*13a80*/  MUFU.EX2 R184, R2 ;  /* 0x0000000200b87308 */ /* 0x000be20000000800 */
[----:B------:R-:W-:Y:S01]  /*13a90*/  FMUL.FTZ R5, R5, UR32 ;  /* 0x0000002005057c20 */ /* 0x000fe20008410000 */
[----:B------:R-:W-:Y:S01]  /*13aa0*/  FADD.FTZ R7, R237, -R4 ;  /* 0x80000004ed077221 */ /* 0x000fe20000010000 */
[----:B----4-:R-:W-:-:S03]  /*13ab0*/  F2FP.F16.F32.PACK_AB R4, R234, R240 ;  /* 0x000000f0ea04723e */ /* 0x010fc600000000ff */
[----:B------:R-:W-:Y:S01]  /*13ac0*/  FMUL.FTZ R7, R7, UR32 ;  /* 0x0000002007077c20 */ /* 0x000fe20008410000 */
[----:B------:R-:W-:Y:S01]  /*13ad0*/  LOP3.LUT R9, R9, R4, RZ, 0xc0, !PT ;  /* 0x0000000409097212 */ /* 0x000fe200078ec0ff */
[----:B------:R-:W4:Y:S01]  /*13ae0*/  MUFU.EX2 R18, R5 ;  /* 0x0000000500127308 */ /* 0x000f220000000800 */
[----:B--2---:R-:W-:-:S05]  /*13af0*/  FSEL R3, R137, RZ, P0 ;  /* 0x000000ff89037208 */ /* 0x004fca0000000000 */
[----:B------:R-:W-:Y:S01]  /*13b00*/  FADD.FTZ R14, R236, -R3 ;  /* 0x80000003ec0e7221 */ /* 0x000fe20000010000 */
[----:B------:R-:W-:Y:S01]  /*13b10*/  FFMA.FTZ R3, R35, UR32, -R19 ;  /* 0x0000002023037c23 */ /* 0x000fe20008010813 */
[----:B------:R-:W2:Y:S01]  /*13b20*/  MUFU.EX2 R17, R6 ;  /* 0x0000000600117308 */ /* 0x000ea20000000800 */
[----:B-----5:R-:W-:Y:S01]  /*13b30*/  F2FP.F16.F32.PACK_AB R2, R241, R242 ;  /* 0x000000f2f102723e */ /* 0x020fe200000000ff */
[----:B------:R-:W-:-:S03]  /*13b40*/  FMUL.FTZ R14, R14, UR32 ;  /* 0x000000200e0e7c20 */ /* 0x000fc60008410000 */
[----:B------:R-:W-:Y:S02]  /*13b50*/  LOP3.LUT R10, R10, R2, RZ, 0xc0, !PT ;  /* 0x000000020a0a7212 */ /* 0x000fe400078ec0ff */
[----:B-1----:R-:W-:Y:S01]  /*13b60*/  F2FP.F16.F32.PACK_AB R2, R207, R232 ;  /* 0x000000e8cf02723e */ /* 0x002fe200000000ff */
[----:B------:R1:W-:Y:S01]  /*13b70*/  MUFU.EX2 R139, R3 ;  /* 0x00000003008b7308 */ /* 0x0003e20000000800 */
[-C--:B----4-:R-:W-:Y:S01]  /*13b80*/  FMUL.FTZ R148, R148, R18.reuse ;  /* 0x0000001294947220 */ /* 0x090fe20000410000 */
[----:B------:R-:W-:Y:S01]  /*13b90*/  FMUL.FTZ R149, R149, R18 ;  /* 0x0000001295957220 */ /* 0x000fe20000410000 */
[----:B------:R-:W-:Y:S01]  /*13ba0*/  LOP3.LUT R11, R11, R2, RZ, 0xc0, !PT ;  /* 0x000000020b0b7212 */ /* 0x000fe200078ec0ff */
[-C--:B------:R-:W-:Y:S01]  /*13bb0*/  FMUL.FTZ R152, R152, R18.reuse ;  /* 0x0000001298987220 */ /* 0x080fe20000410000 */
[--C-:B------:R-:W-:Y:S01]  /*13bc0*/  HSET2.LE.AND R2, R16, R200.reuse, PT ;  /* 0x000000c810027233 */ /* 0x100fe20003803000 */
[-C--:B------:R-:W-:Y:S01]  /*13bd0*/  FMUL.FTZ R153, R153, R18.reuse ;  /* 0x0000001299997220 */ /* 0x080fe20000410000 */
[-C--:B------:R-:W-:Y:S01]  /*13be0*/  FMUL.FTZ R160, R160, R18.reuse ;  /* 0x00000012a0a07220 */ /* 0x080fe20000410000 */
[----:B------:R-:W4:Y:S01]  /*13bf0*/  MUFU.EX2 R16, R7 ;  /* 0x0000000700107308 */ /* 0x000f220000000800 */
        /* <DEDUP_REMOVED lines=8> */
[----:B-1----:R-:W-:Y:S01]  /*13c80*/  F2FP.F16.F32.PACK_AB R3, R243, R244 ;  /* 0x000000f4f303723e */ /* 0x002fe200000000ff */
[-C--:B------:R-:W-:Y:S01]  /*13c90*/  FMUL.FTZ R169, R169, R18.reuse ;  /* 0x00000012a9a97220 */ /* 0x080fe20000410000 */
[-C--:B------:R-:W-:Y:S01]  /*13ca0*/  FMUL.FTZ R170, R170, R17.reuse ;  /* 0x00000011aaaa7220 */ /* 0x080fe20000410000 */
[----:B------:R-:W-:Y:S01]  /*13cb0*/  FMUL.FTZ R171, R171, R17 ;  /* 0x00000011abab7220 */ /* 0x000fe20000410000 */
[----:B------:R-:W-:Y:S01]  /*13cc0*/  LOP3.LUT R8, R8, R3, RZ, 0xc0, !PT ;  /* 0x0000000308087212 */ /* 0x000fe200078ec0ff */
[----:B------:R-:W-:Y:S01]  /*13cd0*/  FMUL.FTZ R48, R48, R18 ;  /* 0x0000001230307220 */ /* 0x000fe20000410000 */
[----:B------:R-:W-:Y:S01]  /*13ce0*/  F2FP.F16.F32.PACK_AB R3, R199, R204 ;  /* 0x000000ccc703723e */ /* 0x000fe200000000ff */
[----:B------:R-:W-:Y:S01]  /*13cf0*/  FMUL.FTZ R49, R49, R18 ;  /* 0x0000001231317220 */ /* 0x000fe20000410000 */
[-C--:B----4-:R-:W-:Y:S01]  /*13d00*/  FMUL.FTZ R144, R144, R16.reuse ;  /* 0x0000001090907220 */ /* 0x090fe20000410000 */
[-C--:B------:R-:W-:Y:S01]  /*13d10*/  FMUL.FTZ R145, R145, R16.reuse ;  /* 0x0000001091917220 */ /* 0x080fe20000410000 */
[----:B------:R-:W-:Y:S01]  /*13d20*/  LOP3.LUT R4, R2, R3, RZ, 0xc0, !PT ;  /* 0x0000000302047212 */ /* 0x000fe200078ec0ff */
[----:B---3--:R-:W-:Y:S01]  /*13d30*/  HMMA.16816.F32 R32, R8, R24, R148 ;  /* 0x000000180820723c */ /* 0x008fe20000001894 */
[--C-:B------:R-:W-:Y:S01]  /*13d40*/  HSET2.LE.AND R2, R15, R200.reuse, PT ;  /* 0x000000c80f027233 */ /* 0x100fe20003803000 */
[----:B------:R-:W-:Y:S01]  /*13d50*/  FMUL.FTZ R156, R156, R16 ;  /* 0x000000109c9c7220 */ /* 0x000fe20000410000 */
[----:B------:R-:W-:Y:S01]  /*13d60*/  F2FP.F16.F32.PACK_AB R3, R185, R186 ;  /* 0x000000bab903723e */ /* 0x000fe200000000ff */
[----:B------:R-:W1:Y:S01]  /*13d70*/  MUFU.EX2 R15, R14 ;  /* 0x0000000e000f7308 */ /* 0x000e620000000800 */
[-C--:B------:R-:W-:Y:S01]  /*13d80*/  FMUL.FTZ R157, R157, R16.reuse ;  /* 0x000000109d9d7220 */ /* 0x080fe20000410000 */
[-C--:B------:R-:W-:Y:S01]  /*13d90*/  FMUL.FTZ R164, R164, R16.reuse ;  /* 0x00000010a4a47220 */ /* 0x080fe20000410000 */
[----:B------:R-:W-:Y:S01]  /*13da0*/  LOP3.LUT R5, R2, R3, RZ, 0xc0, !PT ;  /* 0x0000000302057212 */ /* 0x000fe200078ec0ff */
[-C--:B------:R-:W-:Y:S01]  /*13db0*/  FMUL.FTZ R165, R165, R16.reuse ;  /* 0x00000010a5a57220 */ /* 0x080fe20000410000 */
[--C-:B------:R-:W-:Y:S01]  /*13dc0*/  HSET2.LE.AND R2, R21, R200.reuse, PT ;  /* 0x000000c815027233 */ /* 0x100fe20003803000 */
[-C--:B------:R-:W-:Y:S01]  /*13dd0*/  FMUL.FTZ R172, R172, R16.reuse ;  /* 0x00000010acac7220 */ /* 0x080fe20000410000 */
[----:B------:R-:W-:Y:S01]  /*13de0*/  F2FP.F16.F32.PACK_AB R3, R187, R197 ;  /* 0x000000c5bb03723e */ /* 0x000fe200000000ff */
[-C--:B------:R-:W-:Y:S01]  /*13df0*/  FMUL.FTZ R173, R173, R16.reuse ;  /* 0x00000010adad7220 */ /* 0x080fe20000410000 */
[-C--:B------:R-:W-:Y:S01]  /*13e00*/  FMUL.FTZ R40, R40, R16.reuse ;  /* 0x0000001028287220 */ /* 0x080fe20000410000 */
[-C--:B------:R-:W-:Y:S01]  /*13e10*/  FMUL.FTZ R41, R41, R16.reuse ;  /* 0x0000001029297220 */ /* 0x080fe20000410000 */
[----:B------:R-:W-:Y:S01]  /*13e20*/  LOP3.LUT R6, R2, R3, RZ, 0xc0, !PT ;  /* 0x0000000302067212 */ /* 0x000fe200078ec0ff */
[-C--:B------:R-:W-:Y:S01]  /*13e30*/  FMUL.FTZ R44, R44, R16.reuse ;  /* 0x000000102c2c7220 */ /* 0x080fe20000410000 */
[----:B------:R-:W-:Y:S01]  /*13e40*/  HSET2.LE.AND R3, R20, R200, PT ;  /* 0x000000c814037233 */ /* 0x000fe20003803000 */
[----:B------:R-:W-:Y:S01]  /*13e50*/  FMUL.FTZ R45, R45, R16 ;  /* 0x000000102d2d7220 */ /* 0x000fe20000410000 */
[----:B------:R-:W2:Y:S01]  /*13e60*/  LDSM.16.MT88.4 R20, [R211+0xa000] ;  /* 0x00a00000d314783b */ /* 0x000ea20000004200 */
[----:B------:R-:W-:Y:S01]  /*13e70*/  F2FP.F16.F32.PACK_AB R2, R139, R184 ;  /* 0x000000b88b02723e */ /* 0x000fe200000000ff */
[-C--:B-1----:R-:W-:Y:S01]  /*13e80*/  FMUL.FTZ R146, R146, R15.reuse ;  /* 0x0000000f92927220 */ /* 0x082fe20000410000 */
[-C--:B------:R-:W-:Y:S01]  /*13e90*/  FMUL.FTZ R147, R147, R15.reuse ;  /* 0x0000000f93937220 */ /* 0x080fe20000410000 */
[----:B------:R-:W-:Y:S01]  /*13ea0*/  FMUL.FTZ R158, R158, R15 ;  /* 0x0000000f9e9e7220 */ /* 0x000fe20000410000 */
[----:B------:R-:W-:Y:S01]  /*13eb0*/  LOP3.LUT R7, R3, R2, RZ, 0xc0, !PT ;  /* 0x0000000203077212 */ /* 0x000fe200078ec0ff */
[----:B------:R-:W-:-:S02]  /*13ec0*/  IMAD.MOV.U32 R132, RZ, RZ, R35 ;  /* 0x000000ffff847224 */ /* 0x000fc400078e0023 */
[-C--:B------:R-:W-:Y:S01]  /*13ed0*/  FMUL.FTZ R159, R159, R15.reuse ;  /* 0x0000000f9f9f7220 */ /* 0x080fe20000410000 */
[----:B------:R-:W-:Y:S02]  /*13ee0*/  IMAD.MOV.U32 R14, RZ, RZ, R32 ;  /* 0x000000ffff0e7224 */ /* 0x000fe400078e0020 */
[-C--:B------:R-:W-:Y:S01]  /*13ef0*/  FMUL.FTZ R166, R166, R15.reuse ;  /* 0x0000000fa6a67220 */ /* 0x080fe20000410000 */
[----:B------:R-:W-:Y:S02]  /*13f00*/  IMAD.MOV.U32 R3, RZ, RZ, R33 ;  /* 0x000000ffff037224 */ /* 0x000fe400078e0021 */
[-C--:B------:R-:W-:Y:S01]  /*13f10*/  FMUL.FTZ R167, R167, R15.reuse ;  /* 0x0000000fa7a77220 */ /* 0x080fe20000410000 */
[----:B------:R-:W-:Y:S01]  /*13f20*/  IMAD.MOV.U32 R2, RZ, RZ, R34 ;  /* 0x000000ffff027224 */ /* 0x000fe200078e0022 */
[----:B------:R-:W-:Y:S01]  /*13f30*/  HMMA.16816.F32 R144, R4, R24, R144 ;  /* 0x000000180490723c */ /* 0x000fe20000001890 */
[-C--:B------:R-:W-:Y:S01]  /*13f40*/  FMUL.FTZ R174, R174, R15.reuse ;  /* 0x0000000faeae7220 */ /* 0x080fe20000410000 */
[-C--:B------:R-:W-:Y:S01]  /*13f50*/  FMUL.FTZ R175, R175, R15.reuse ;  /* 0x0000000fafaf7220 */ /* 0x080fe20000410000 */
[-C--:B------:R-:W-:Y:S01]  /*13f60*/  FMUL.FTZ R42, R42, R15.reuse ;  /* 0x0000000f2a2a7220 */ /* 0x080fe20000410000 */
[-C--:B------:R-:W-:Y:S01]  /*13f70*/  FMUL.FTZ R43, R43, R15.reuse ;  /* 0x0000000f2b2b7220 */ /* 0x080fe20000410000 */
[-C--:B------:R-:W-:Y:S01]  /*13f80*/  FMUL.FTZ R46, R46, R15.reuse ;  /* 0x0000000f2e2e7220 */ /* 0x080fe20000410000 */
[-C--:B------:R-:W-:Y:S01]  /*13f90*/  HMMA.16816.F32 R32, R8, R26.reuse, R152 ;  /* 0x0000001a0820723c */ /* 0x080fe20000001898 */
[----:B------:R-:W-:Y:S01]  /*13fa0*/  FMUL.FTZ R47, R47, R15 ;  /* 0x0000000f2f2f7220 */ /* 0x000fe20000410000 */
[-C--:B------:R-:W-:Y:S01]  /*13fb0*/  FMUL.FTZ R50, R50, R17.reuse ;  /* 0x0000001132327220 */ /* 0x080fe20000410000 */
[----:B------:R-:W-:Y:S01]  /*13fc0*/  FMUL.FTZ R51, R51, R17 ;  /* 0x0000001133337220 */ /* 0x000fe20000410000 */
        /* <DEDUP_REMOVED lines=17> */
[-C--:B--2---:R-:W-:Y:S01]  /*140e0*/  HMMA.16816.F32 R24, R8, R20.reuse, R160 ;  /* 0x000000140818723c */ /* 0x084fe200000018a0 */
[-C--:B------:R-:W-:Y:S01]  /*140f0*/  FMUL.FTZ R75, R75, R15.reuse ;  /* 0x0000000f4b4b7220 */ /* 0x080fe20000410000 */
[----:B------:R-:W-:Y:S01]  /*14100*/  FMUL.FTZ R78, R78, R15 ;  /* 0x0000000f4e4e7220 */ /* 0x000fe20000410000 */
[----:B------:R-:W-:Y:S01]  /*14110*/  IMAD.MOV.U32 R155, RZ, RZ, R34 ;  /* 0x000000ffff9b7224 */ /* 0x000fe200078e0022 */
[----:B------:R-:W-:Y:S01]  /*14120*/  MOV R152, R33 ;  /* 0x0000002100987202 */ /* 0x000fe20000000f00 */
[----:B------:R-:W-:Y:S01]  /*14130*/  IMAD.MOV.U32 R154, RZ, RZ, R35 ;  /* 0x000000ffff9a7224 */ /* 0x000fe200078e0023 */
[----:B------:R-:W-:Y:S01]  /*14140*/  HMMA.16816.F32 R164, R4, R20, R164 ;  /* 0x0000001404a4723c */ /* 0x000fe200000018a4 */
[----:B------:R-:W-:-:S02]  /*14150*/  IMAD.MOV.U32 R153, RZ, RZ, R32 ;  /* 0x000000ffff997224 */ /* 0x000fc400078e0020 */
[-C--:B------:R-:W-:Y:S01]  /*14160*/  FMUL.FTZ R79, R79, R15.reuse ;  /* 0x0000000f4f4f7220 */ /* 0x080fe20000410000 */
[----:B------:R-:W1:Y:S01]  /*14170*/  LDSM.16.MT88.4 R32, [R214+0xa000] ;  /* 0x00a00000d620783b */ /* 0x000e620000004200 */
        /* <DEDUP_REMOVED lines=14> */
[----:B------:R-:W-:-:S02]  /*14260*/  IMAD.MOV.U32 R189, RZ, RZ, R27 ;  /* 0x000000ffffbd7224 */ /* 0x000fc400078e001b */
[-C--:B------:R-:W-:Y:S01]  /*14270*/  FMUL.FTZ R106, R106, R15.reuse ;  /* 0x0000000f6a6a7220 */ /* 0x080fe20000410000 */
[----:B------:R-:W-:Y:S02]  /*14280*/  IMAD.MOV.U32 R188, RZ, RZ, R25 ;  /* 0x000000ffffbc7224 */ /* 0x000fe400078e0019 */
[-C--:B------:R-:W-:Y:S01]  /*14290*/  FMUL.FTZ R107, R107, R15.reuse ;  /* 0x0000000f6b6b7220 */ /* 0x080fe20000410000 */
[----:B------:R-:W-:Y:S02]  /*142a0*/  IMAD.MOV.U32 R183, RZ, RZ, R24 ;  /* 0x000000ffffb77224 */ /* 0x000fe400078e0018 */
[-C--:B------:R-:W-:Y:S01]  /*142b0*/  FMUL.FTZ R110, R110, R15.reuse ;  /* 0x0000000f6e6e7220 */ /* 0x080fe20000410000 */
[----:B------:R-:W-:Y:S02]  /*142c0*/  IMAD.MOV.U32 R181, RZ, RZ, R26 ;  /* 0x000000ffffb57224 */ /* 0x000fe400078e001a */
[-C--:B------:R-:W-:Y:S01]  /*142d0*/  FMUL.FTZ R111, R111, R15.reuse ;  /* 0x0000000f6f6f7220 */ /* 0x080fe20000410000 */
[----:B------:R-:W-:Y:S01]  /*142e0*/  HMMA.16816.F32 R24, R8, R22, R168 ;  /* 0x000000160818723c */ /* 0x000fe200000018a8 */
[----:B------:R-:W2:Y:S01]  /*142f0*/  LDSM.16.MT88.4 R20, [R209+0xb000] ;  /* 0x00b00000d114783b */ /* 0x000ea20000004200 */
        /* <DEDUP_REMOVED lines=19> */
[----:B------:R-:W-:Y:S01]  /*14430*/  FMUL.FTZ R81, R81, R18 ;  /* 0x0000001251517220 */ /* 0x000fe20000410000 */
[----:B------:R-:W-:Y:S01]  /*14440*/  FMUL.FTZ R82, R82, R17 ;  /* 0x0000001152527220 */ /* 0x000fe20000410000 */
[----:B------:R-:W-:Y:S01]  /*14450*/  HMMA.16816.F32 R160, R4, R34, R44 ;  /* 0x0000002204a0723c */ /* 0x000fe2000000182c */
[----:B------:R-:W-:Y:S01]  /*14460*/  IMAD.MOV.U32 R171, RZ, RZ, R24 ;  /* 0x000000ffffab7224 */ /* 0x000fe200078e0018 */
[----:B------:R-:W3:Y:S01]  /*14470*/  LDSM.16.MT88.4 R44, [R213+0xb000] ;  /* 0x00b00000d52c783b */ /* 0x000ee20000004200 */
[----:B------:R-:W-:-:S02]  /*14480*/  IMAD.MOV.U32 R170, RZ, RZ, R25 ;  /* 0x000000ffffaa7224 */ /* 0x000fc400078e0019 */
[-C--:B------:R-:W-:Y:S01]  /*14490*/  FMUL.FTZ R83, R83, R17.reuse ;  /* 0x0000001153537220 */ /* 0x080fe20000410000 */
[----:B------:R-:W-:Y:S01]  /*144a0*/  IMAD.MOV.U32 R169, RZ, RZ, R26 ;  /* 0x000000ffffa97224 */ /* 0x000fe200078e001a */
[----:B------:R-:W-:Y:S01]  /*144b0*/  HMMA.16816.F32 R236, R8, R34, R48 ;  /* 0x0000002208ec723c */ /* 0x000fe20000001830 */
[----:B------:R-:W-:Y:S02]  /*144c0*/  IMAD.MOV.U32 R168, RZ, RZ, R27 ;  /* 0x000000ffffa87224 */ /* 0x000fe400078e001b */
[-C--:B------:R-:W-:Y:S01]  /*144d0*/  FMUL.FTZ R52, R52, R18.reuse ;  /* 0x0000001234347220 */ /* 0x080fe20000410000 */
[----:B------:R-:W4:Y:S01]  /*144e0*/  LDSM.16.MT88.4 R24, [R211+0xb000] ;  /* 0x00b00000d318783b */ /* 0x000f220000004200 */
[----:B------:R-:W-:Y:S01]  /*144f0*/  FMUL.FTZ R53, R53, R18 ;  /* 0x0000001235357220 */ /* 0x000fe20000410000 */
[----:B------:R-:W-:Y:S01]  /*14500*/  FMUL.FTZ R54, R54, R17 ;  /* 0x0000001136367220 */ /* 0x000fe20000410000 */
[----:B------:R-:W-:Y:S01]  /*14510*/  HMMA.16816.F32 R56, R4, R28, R56 ;  /* 0x0000001c0438723c */ /* 0x000fe20000001838 */
[----:B------:R-:W-:-:S02]  /*14520*/  IMAD.MOV.U32 R51, RZ, RZ, R153 ;  /* 0x000000ffff337224 */ /* 0x000fc400078e0099 */
[----:B------:R-:W-:Y:S01]  /*14530*/  FMUL.FTZ R55, R55, R17 ;  /* 0x0000001137377220 */ /* 0x000fe20000410000 */
[----:B------:R-:W-:Y:S02]  /*14540*/  IMAD.MOV.U32 R153, RZ, RZ, R2 ;  /* 0x000000ffff997224 */ /* 0x000fe400078e0002 */
[----:B------:R-:W-:Y:S01]  /*14550*/  FFMA.FTZ R2, R177, UR32, -R0 ;  /* 0x00000020b1027c23 */ /* 0x000fe20008010800 */
[----:B------:R-:W-:Y:S01]  /*14560*/  IMAD.MOV.U32 R48, RZ, RZ, R152 ;  /* 0x000000ffff307224 */ /* 0x000fe200078e0098 */
[C---:B------:R-:W-:Y:S01]  /*14570*/  HMMA.16816.F32 R60, R4.reuse, R30, R60 ;  /* 0x0000001e043c723c */ /* 0x040fe2000000183c */
[----:B------:R-:W-:Y:S01]  /*14580*/  IMAD.MOV.U32 R152, RZ, RZ, R3 ;  /* 0x000000ffff987224 */ /* 0x000fe200078e0003 */
[----:B------:R5:W-:Y:S01]  /*14590*/  MUFU.EX2 R34, R2 ;  /* 0x0000000200227308 */ /* 0x000be20000000800 */
[----:B------:R-:W-:Y:S01]  /*145a0*/  FFMA.FTZ R3, R133, UR32, -R0 ;  /* 0x0000002085037c23 */ /* 0x000fe20008010800 */
[----:B------:R-:W-:Y:S01]  /*145b0*/  IMAD.MOV.U32 R50, RZ, RZ, R154 ;  /* 0x000000ffff327224 */ /* 0x000fe200078e009a */
[----:B------:R-:W-:Y:S01]  /*145c0*/  MOV R154, R132 ;  /* 0x00000084009a7202 */ /* 0x000fe20000000f00 */
[----:B--2---:R-:W-:Y:S01]  /*145d0*/  HMMA.16816.F32 R72, R4, R20, R72 ;  /* 0x000000140448723c */ /* 0x004fe20000001848 */
[----:B------:R-:W-:-:S02]  /*145e0*/  IMAD.MOV.U32 R49, RZ, RZ, R155 ;  /* 0x000000ffff317224 */ /* 0x000fc400078e009b */
[-C--:B------:R-:W-:Y:S01]  /*145f0*/  FMUL.FTZ R84, R84, R18.reuse ;  /* 0x0000001254547220 */ /* 0x080fe20000410000 */
[----:B------:R-:W-:Y:S01]  /*14600*/  IMAD.MOV.U32 R155, RZ, RZ, R14 ;  /* 0x000000ffff9b7224 */ /* 0x000fe200078e000e */
[----:B------:R-:W-:Y:S01]  /*14610*/  MUFU.EX2 R133, R3 ;  /* 0x0000000300857308 */ /* 0x000fe20000000800 */
        /* <DEDUP_REMOVED lines=8> */
[--C-:B-----5:R-:W-:Y:S01]  /*146a0*/  FFMA.FTZ R2, R176, UR32, -R0.reuse ;  /* 0x00000020b0027c23 */ /* 0x120fe20008010800 */
[----:B------:R-:W-:Y:S01]  /*146b0*/  FFMA.FTZ R0, R178, UR32, -R0 ;  /* 0x00000020b2007c23 */ /* 0x000fe20008010800 */
[-C--:B------:R-:W-:Y:S01]  /*146c0*/  FMUL.FTZ R99, R99, R17.reuse ;  /* 0x0000001163637220 */ /* 0x080fe20000410000 */
[-C--:B------:R-:W-:Y:S01]  /*146d0*/  FMUL.FTZ R100, R100, R18.reuse ;  /* 0x0000001264647220 */ /* 0x080fe20000410000 */
[----:B------:R1:W-:Y:S01]  /*146e0*/  MUFU.EX2 R132, R2 ;  /* 0x0000000200847308 */ /* 0x0003e20000000800 */
[C---:B------:R-:W-:Y:S01]  /*146f0*/  HMMA.16816.F32 R108, R4.reuse, R42, R108 ;  /* 0x0000002a046c723c */ /* 0x040fe2000000186c */
[-C--:B------:R-:W-:Y:S01]  /*14700*/  FMUL.FTZ R101, R101, R18.reuse ;  /* 0x0000001265657220 */ /* 0x080fe20000410000 */
[-C--:B------:R-:W-:Y:S01]  /*14710*/  FMUL.FTZ R102, R102, R17.reuse ;  /* 0x0000001166667220 */ /* 0x080fe20000410000 */
[-C--:B------:R-:W-:Y:S01]  /*14720*/  FMUL.FTZ R103, R103, R17.reuse ;  /* 0x0000001167677220 */ /* 0x080fe20000410000 */
[-C--:B------:R-:W-:Y:S01]  /*14730*/  FMUL.FTZ R112, R112, R18.reuse ;  /* 0x0000001270707220 */ /* 0x080fe20000410000 */
[-C--:B------:R-:W-:Y:S01]  /*14740*/  FMUL.FTZ R113, R113, R18.reuse ;  /* 0x0000001271717220 */ /* 0x080fe20000410000 */
[C---:B---3--:R-:W-:Y:S01]  /*14750*/  HMMA.16816.F32 R120, R4.reuse, R44, R120 ;  /* 0x0000002c0478723c */ /* 0x048fe20000001878 */
[----:B------:R2:W-:Y:S01]  /*14760*/  MUFU.EX2 R35, R0 ;  /* 0x0000000000237308 */ /* 0x0005e20000000800 */
[-C--:B------:R-:W-:Y:S01]  /*14770*/  FMUL.FTZ R114, R114, R17.reuse ;  /* 0x0000001172727220 */ /* 0x080fe20000410000 */
[-C--:B------:R-:W-:Y:S01]  /*14780*/  FMUL.FTZ R115, R115, R17.reuse ;  /* 0x0000001173737220 */ /* 0x080fe20000410000 */
[-C--:B------:R-:W-:Y:S01]  /*14790*/  FMUL.FTZ R116, R116, R18.reuse ;  /* 0x0000001274747220 */ /* 0x080fe20000410000 */
[-C--:B------:R-:W-:Y:S01]  /*147a0*/  FMUL.FTZ R117, R117, R18.reuse ;  /* 0x0000001275757220 */ /* 0x080fe20000410000 */
[----:B----4-:R-:W-:Y:S01]  /*147b0*/  HMMA.16816.F32 R88, R4, R24, R88 ;  /* 0x000000180458723c */ /* 0x010fe20000001858 */
[-C--:B------:R-:W-:Y:S01]  /*147c0*/  FMUL.FTZ R118, R118, R17.reuse ;  /* 0x0000001176767220 */ /* 0x080fe20000410000 */
[----:B------:R-:W-:Y:S01]  /*147d0*/  FMUL.FTZ R119, R119, R17 ;  /* 0x0000001177777220 */ /* 0x000fe20000410000 */
[----:B------:R-:W-:Y:S01]  /*147e0*/  FMUL.FTZ R128, R128, R18 ;  /* 0x0000001280807220 */ /* 0x000fe20000410000 */
[----:B-1----:R-:W-:-:S04]  /*147f0*/  IMAD.WIDE.U32 R2, R143, -0x2daee0ad, RZ ;  /* 0xd2511f538f027825 */ /* 0x002fc800078e00ff */
[----:B------:R-:W-:Y:S01]  /*14800*/  FMUL.FTZ R129, R129, R18 ;  /* 0x0000001281817220 */ /* 0x000fe20000410000 */
[----:B------:R-:W-:Y:S01]  /*14810*/  HMMA.16816.F32 R92, R4, R26, R92 ;  /* 0x0000001a045c723c */ /* 0x000fe2000000185c */
[-C--:B------:R-:W-:Y:S01]  /*14820*/  FMUL.FTZ R130, R130, R17.reuse ;  /* 0x0000001182827220 */ /* 0x080fe20000410000 */
[----:B------:R-:W-:Y:S01]  /*14830*/  FMUL.FTZ R131, R131, R17 ;  /* 0x0000001183837220 */ /* 0x000fe20000410000 */
[----:B------:R-:W-:-:S03]  /*14840*/  SHF.R.U32.HI R14, RZ, 0x10, R2 ;  /* 0x00000010ff0e7819 */ /* 0x000fc60000011602 */
[----:B------:R-:W-:Y:S01]  /*14850*/  HMMA.16816.F32 R148, R4, R46, R124 ;  /* 0x0000002e0494723c */ /* 0x000fe2000000187c */
[----:B--2---:R-:W-:-:S05]  /*14860*/  FFMA.FTZ R0, R180, UR32, -R13 ;  /* 0x00000020b4007c23 */ /* 0x004fca000801080d */
[C---:B------:R-:W-:Y:S01]  /*14870*/  HMMA.16816.F32 R36, R8.reuse, R32, R36 ;  /* 0x000000200824723c */ /* 0x040fe20000001824 */
[----:B------:R-:W-:Y:S01]  /*14880*/  FFMA.FTZ R4, R179, UR32, -R13 ;  /* 0x00000020b3047c23 */ /* 0x000fe2000801080d */
[----:B------:R-:W-:Y:S01]  /*14890*/  IMAD.MOV.U32 R125, RZ, RZ, R189 ;  /* 0x000000ffff7d7224 */ /* 0x000fe200078e00bd */
[----:B------:R-:W-:Y:S01]  /*148a0*/  LOP3.LUT R7, R2, 0xffff, RZ, 0xc0, !PT ;  /* 0x0000ffff02077812 */ /* 0x000fe200078ec0ff */
[----:B------:R-:W-:Y:S01]  /*148b0*/  IMAD.MOV.U32 R126, RZ, RZ, R188 ;  /* 0x000000ffff7e7224 */ /* 0x000fe200078e00bc */
[----:B------:R1:W-:Y:S01]  /*148c0*/  MUFU.EX2 R33, R4 ;  /* 0x0000000400217308 */ /* 0x0003e20000000800 */
[C---:B------:R-:W-:Y:S01]  /*148d0*/  HMMA.16816.F32 R200, R8.reuse, R30, R64 ;  /* 0x0000001e08c8723c */ /* 0x040fe20000001840 */
[----:B------:R-:W-:Y:S01]  /*148e0*/  FFMA.FTZ R5, R196, UR32, -R13 ;  /* 0x00000020c4057c23 */ /* 0x000fe2000801080d */
[----:B------:R-:W2:Y:S01]  /*148f0*/  LDC.U8 R66, c[0x0][0x388] ;  /* 0x0000e200ff427b82 */ /* 0x000ea20000000000 */
[----:B------:R-:W-:Y:S02]  /*14900*/  IMAD.MOV.U32 R127, RZ, RZ, R183 ;  /* 0x000000ffff7f7224 */ /* 0x000fe400078e00b7 */
[----:B------:R-:W-:Y:S01]  /*14910*/  IMAD.MOV.U32 R124, RZ, RZ, R181 ;  /* 0x000000ffff7c7224 */ /* 0x000fe200078e00b5 */
[----:B------:R-:W-:Y:S01]  /*14920*/  HMMA.16816.F32 R68, R8, R20, R68 ;  /* 0x000000140844723c */ /* 0x000fe20000001844 */
[----:B------:R3:W-:Y:S01]  /*14930*/  MUFU.EX2 R31, R0 ;  /* 0x00000000001f7308 */ /* 0x0007e20000000800 */
[----:B------:R-:W-:-:S02]  /*14940*/  IMAD.MOV.U32 R67, RZ, RZ, R182 ;  /* 0x000000ffff437224 */ /* 0x000fc400078e00b6 */
[----:B------:R-:W-:Y:S02]  /*14950*/  IMAD.MOV.U32 R196, RZ, RZ, R153 ;  /* 0x000000ffffc47224 */ /* 0x000fe400078e0099 */
[C---:B------:R-:W-:Y:S01]  /*14960*/  HMMA.16816.F32 R188, R8.reuse, R22, R80 ;  /* 0x0000001608bc723c */ /* 0x040fe20000001850 */
[----:B------:R-:W-:Y:S01]  /*14970*/  LOP3.LUT R20, R2, 0xff, RZ, 0xc0, !PT ;  /* 0x000000ff02147812 */ /* 0x000fe200078ec0ff */
[----:B------:R-:W-:Y:S01]  /*14980*/  LDSM.16.MT88.4 R80, [R209+0xb800] ;  /* 0x00b80000d150783b */ /* 0x000fe20000004200 */
[----:B------:R4:W-:Y:S01]  /*14990*/  MUFU.EX2 R30, R5 ;  /* 0x00000005001e7308 */ /* 0x0009e20000000800 */
[----:B-1----:R-:W-:Y:S02]  /*149a0*/  LOP3.LUT R4, R3, UR12, R142, 0x96, !PT ;  /* 0x0000000c03047c12 */ /* 0x002fe4000f8e968e */
[----:B------:R-:W-:Y:S01]  /*149b0*/  HMMA.16816.F32 R52, R8, R28, R52 ;  /* 0x0000001c0834723c */ /* 0x000fe20000001834 */
[----:B------:R-:W-:Y:S01]  /*149c0*/  SHF.R.U32.HI R22, RZ, 0x18, R2 ;  /* 0x00000018ff167819 */ /* 0x000fe20000011602 */
[----:B------:R-:W-:-:S04]  /*149d0*/  IMAD.WIDE.U32 R2, R138, -0x2daee0ad, RZ ;  /* 0xd2511f538a027825 */ /* 0x000fc800078e00ff */
[----:B---3--:R-:W-:Y:S01]  /*149e0*/  FFMA.FTZ R0, R195, UR32, -R13 ;  /* 0x00000020c3007c23 */ /* 0x008fe2000801080d */
[C---:B------:R-:W-:Y:S01]  /*149f0*/  LOP3.LUT R6, R2.reuse, 0xffff, RZ, 0xc0, !PT ;  /* 0x0000ffff02067812 */ /* 0x040fe200078ec0ff */
[C---:B------:R-:W-:Y:S01]  /*14a00*/  HMMA.16816.F32 R84, R8.reuse, R24, R84 ;  /* 0x000000180854723c */ /* 0x040fe20000001854 */
[----:B------:R-:W-:Y:S01]  /*14a10*/  LOP3.LUT R21, R2, 0xff, RZ, 0xc0, !PT ;  /* 0x000000ff02157812 */ /* 0x000fe200078ec0ff */
[----:B------:R1:W3:Y:S01]  /*14a20*/  MUFU.EX2 R32, R0 ;  /* 0x0000000000207308 */ /* 0x0002e20000000800 */
[----:B------:R-:W-:Y:S01]  /*14a30*/  SHF.R.U32.HI R13, RZ, 0x18, R2 ;  /* 0x00000018ff0d7819 */ /* 0x000fe20000011602 */
[----:B------:R-:W-:Y:S01]  /*14a40*/  IMAD.MOV.U32 R195, RZ, RZ, R67 ;  /* 0x000000ffffc37224 */ /* 0x000fe200078e0043 */
[----:B------:R-:W-:Y:S01]  /*14a50*/  SHF.R.U32.HI R6, RZ, 0x8, R6 ;  /* 0x00000008ff067819 */ /* 0x000fe20000011606 */
[C---:B------:R-:W-:Y:S01]  /*14a60*/  HMMA.16816.F32 R180, R8.reuse, R26, R96 ;  /* 0x0000001a08b4723c */ /* 0x040fe20000001860 */
[----:B----4-:R-:W-:Y:S01]  /*14a70*/  LOP3.LUT R5, R14, 0xff, RZ, 0xc0, !PT ;  /* 0x000000ff0e057812 */ /* 0x010fe200078ec0ff */
[----:B------:R-:W-:Y:S01]  /*14a80*/  IMAD.MOV.U32 R138, RZ, RZ, R154 ;  /* 0x000000ffff8a7224 */ /* 0x000fe200078e009a */
[----:B------:R-:W-:Y:S01]  /*14a90*/  LOP3.LUT R14, R4, 0xff, RZ, 0xc0, !PT ;  /* 0x000000ff040e7812 */ /* 0x000fe200078ec0ff */
[----:B------:R-:W-:Y:S01]  /*14aa0*/  LDSM.16.MT88.4 R96, [R211+0xb800] ;  /* 0x00b80000d360783b */ /* 0x000fe20000004200 */
[----:B------:R-:W-:Y:S01]  /*14ab0*/  PRMT R23, R5, 0x5410, R22 ;  /* 0x0000541005177816 */ /* 0x000fe20000000016 */
[----:B------:R-:W-:Y:S01]  /*14ac0*/  HMMA.16816.F32 R100, R8, R40, R100 ;  /* 0x000000280864723c */ /* 0x000fe20000001864 */
[----:B------:R-:W-:-:S02]  /*14ad0*/  PRMT R22, R21, 0x5410, R6 ;  /* 0x0000541015167816 */ /* 0x000fc40000000006 */
[----:B------:R-:W-:Y:S02]  /*14ae0*/  LOP3.LUT R5, R4, 0xffff, RZ, 0xc0, !PT ;  /* 0x0000ffff04057812 */ /* 0x000fe400078ec0ff */
[----:B------:R-:W-:Y:S01]  /*14af0*/  SHF.R.U32.HI R6, RZ, 0x10, R4 ;  /* 0x00000010ff067819 */ /* 0x000fe20000011604 */
[C---:B------:R-:W-:Y:S01]  /*14b00*/  HMMA.16816.F32 R176, R8.reuse, R42, R112 ;  /* 0x0000002a08b0723c */ /* 0x040fe20000001870 */
[----:B-1----:R-:W-:Y:S01]  /*14b10*/  LOP3.LUT R0, R3, UR12, R140, 0x96, !PT ;  /* 0x0000000c03007c12 */ /* 0x002fe2000f8e968c */
[----:B------:R-:W-:Y:S01]  /*14b20*/  LDSM.16.MT88.4 R112, [R214+0xb800] ;  /* 0x00b80000d670783b */ /* 0x000fe20000004200 */
[----:B------:R-:W-:Y:S02]  /*14b30*/  SHF.R.U32.HI R3, RZ, 0x8, R7 ;  /* 0x00000008ff037819 */ /* 0x000fe40000011607 */
[----:B------:R-:W-:Y:S01]  /*14b40*/  SHF.R.U32.HI R7, RZ, 0x10, R2 ;  /* 0x00000010ff077819 */ /* 0x000fe20000011602 */
[--C-:B------:R-:W-:Y:S01]  /*14b50*/  FFMA.FTZ R2, R198, UR32, -R12.reuse ;  /* 0x00000020c6027c23 */ /* 0x100fe2000801080c */
[----:B------:R-:W-:Y:S01]  /*14b60*/  PRMT R24, R20, 0x5410, R3 ;  /* 0x0000541014187816 */ /* 0x000fe20000000003 */
[C---:B------:R-:W-:Y:S01]  /*14b70*/  HMMA.16816.F32 R116, R8.reuse, R44, R116 ;  /* 0x0000002c0874723c */ /* 0x040fe20000001874 */
[----:B------:R-:W-:Y:S01]  /*14b80*/  LOP3.LUT R3, R7, 0xff, RZ, 0xc0, !PT ;  /* 0x000000ff07037812 */ /* 0x000fe200078ec0ff */
[----:B------:R1:W-:Y:S01]  /*14b90*/  MUFU.EX2 R29, R2 ;  /* 0x00000002001d7308 */ /* 0x0003e20000000800 */
[----:B------:R-:W-:Y:S01]  /*14ba0*/  FFMA.FTZ R7, R193, UR32, -R12 ;  /* 0x00000020c1077c23 */ /* 0x000fe2000801080c */
[--C-:B------:R-:W-:Y:S01]  /*14bb0*/  SHF.R.U32.HI R20, RZ, 0x18, R0.reuse ;  /* 0x00000018ff147819 */ /* 0x100fe20000011600 */
[----:B------:R-:W-:Y:S01]  /*14bc0*/  IMAD.MOV.U32 R193, RZ, RZ, R49 ;  /* 0x000000ffffc17224 */ /* 0x000fe200078e0031 */
[----:B------:R-:W-:Y:S01]  /*14bd0*/  PRMT R21, R3, 0x5410, R13 ;  /* 0x0000541003157816 */ /* 0x000fe2000000000d */
[----:B------:R-:W-:Y:S01]  /*14be0*/  HMMA.16816.F32 R140, R8, R46, R128 ;  /* 0x0000002e088c723c */ /* 0x000fe20000001880 */
[----:B------:R-:W-:Y:S01]  /*14bf0*/  SHF.R.U32.HI R3, RZ, 0x10, R0 ;  /* 0x00000010ff037819 */ /* 0x000fe20000011600 */
[----:B------:R-:W-:Y:S01]  /*14c00*/  LDSM.16.MT88.4 R128, [R213+0xb800] ;  /* 0x00b80000d580783b */ /* 0x000fe20000004200 */
[----:B------:R-:W-:Y:S01]  /*14c10*/  LOP3.LUT R13, R0, 0xff, RZ, 0xc0, !PT ;  /* 0x000000ff000d7812 */ /* 0x000fe200078ec0ff */
[----:B------:R4:W-:Y:S01]  /*14c20*/  MUFU.EX2 R26, R7 ;  /* 0x00000007001a7308 */ /* 0x0009e20000000800 */
[----:B------:R-:W-:Y:S01]  /*14c30*/  LOP3.LUT R6, R6, 0xff, RZ, 0xc0, !PT ;  /* 0x000000ff06067812 */ /* 0x000fe200078ec0ff */
[----:B------:R-:W-:Y:S01]  /*14c40*/  IMAD.MOV.U32 R45, RZ, RZ, R127 ;  /* 0x000000ffff2d7224 */ /* 0x000fe200078e007f */
[----:B------:R-:W-:Y:S01]  /*14c50*/  LOP3.LUT R3, R3, 0xff, RZ, 0xc0, !PT ;  /* 0x000000ff03037812 */ /* 0x000fe200078ec0ff */
[----:B------:R-:W-:Y:S01]  /*14c60*/  IMAD.MOV.U32 R8, RZ, RZ, R171 ;  /* 0x000000ffff087224 */ /* 0x000fe200078e00ab */
[----:B--2---:R-:W-:Y:S01]  /*14c70*/  PRMT R66, R66, 0x7054, R66 ;  /* 0x0000705442427816 */ /* 0x004fe20000000042 */
[----:B------:R-:W-:Y:S01]  /*14c80*/  IMAD.MOV.U32 R9, RZ, RZ, R170 ;  /* 0x000000ffff097224 */ /* 0x000fe200078e00aa */
[----:B------:R-:W-:Y:S01]  /*14c90*/  MOV R198, R152 ;  /* 0x0000009800c67202 */ /* 0x000fe20000000f00 */
[----:B-1----:R-:W-:Y:S01]  /*14ca0*/  FFMA.FTZ R2, R192, UR32, -R12 ;  /* 0x00000020c0027c23 */ /* 0x002fe2000801080c */
[----:B------:R-:W-:Y:S01]  /*14cb0*/  IMAD.MOV.U32 R10, RZ, RZ, R169 ;  /* 0x000000ffff0a7224 */ /* 0x000fe200078e00a9 */
[--C-:B------:R-:W-:Y:S01]  /*14cc0*/  HSET2.LE.AND R21, R21, R66.reuse, PT ;  /* 0x0000004215157233 */ /* 0x100fe20003803000 */
[----:B------:R-:W-:Y:S01]  /*14cd0*/  IMAD.MOV.U32 R11, RZ, RZ, R168 ;  /* 0x000000ffff0b7224 */ /* 0x000fe200078e00a8 */
[----:B------:R1:W-:Y:S01]  /*14ce0*/  MUFU.EX2 R28, R2 ;  /* 0x00000002001c7308 */ /* 0x0003e20000000800 */
[----:B------:R-:W-:Y:S01]  /*14cf0*/  IMAD.MOV.U32 R192, RZ, RZ, R155 ;  /* 0x000000ffffc07224 */ /* 0x000fe200078e009b */
[----:B------:R-:W-:Y:S01]  /*14d00*/  LDSM.16.MT88.4 R168, [R211+0xa800] ;  /* 0x00a80000d3a8783b */ /* 0x000fe20000004200 */
[----:B----4-:R-:W-:-:S03]  /*14d10*/  HSET2.LE.AND R7, R23, R66, PT ;  /* 0x0000004217077233 */ /* 0x010fc60003803000 */
[----:B------:R-:W-:Y:S01]  /*14d20*/  LDSM.16.MT88.4 R152, [R209+0xa800] ;  /* 0x00a80000d198783b */ /* 0x000fe20000004200 */
[----:B------:R-:W-:Y:S02]  /*14d30*/  IMAD.MOV.U32 R23, RZ, RZ, R125 ;  /* 0x000000ffff177224 */ /* 0x000fe400078e007d */
[----:B-1----:R-:W-:Y:S01]  /*14d40*/  FFMA.FTZ R2, R194, UR32, -R12 ;  /* 0x00000020c2027c23 */ /* 0x002fe2000801080c */
[----:B------:R-:W-:Y:S01]  /*14d50*/  SHF.R.U32.HI R12, RZ, 0x18, R4 ;  /* 0x00000018ff0c7819 */ /* 0x000fe20000011604 */
[----:B------:R-:W-:Y:S01]  /*14d60*/  IMAD.MOV.U32 R194, RZ, RZ, R50 ;  /* 0x000000ffffc27224 */ /* 0x000fe200078e0032 */
[----:B------:R-:W-:Y:S01]  /*14d70*/  SHF.R.U32.HI R4, RZ, 0x8, R5 ;  /* 0x00000008ff047819 */ /* 0x000fe20000011605 */
[----:B------:R1:W-:Y:S01]  /*14d80*/  MUFU.EX2 R27, R2 ;  /* 0x00000002001b7308 */ /* 0x0003e20000000800 */
[----:B------:R-:W-:Y:S02]  /*14d90*/  PRMT R6, R6, 0x5410, R12 ;  /* 0x0000541006067816 */ /* 0x000fe4000000000c */
[----:B------:R-:W-:-:S02]  /*14da0*/  PRMT R4, R14, 0x5410, R4 ;  /* 0x000054100e047816 */ /* 0x000fc40000000004 */
[----:B------:R-:W-:Y:S02]  /*14db0*/  PRMT R5, R3, 0x5410, R20 ;  /* 0x0000541003057816 */ /* 0x000fe40000000014 */
[--C-:B------:R-:W-:Y:S02]  /*14dc0*/  HSET2.LE.AND R3, R24, R66.reuse, PT ;  /* 0x0000004218037233 */ /* 0x100fe40003803000 */
[--C-:B------:R-:W-:Y:S02]  /*14dd0*/  HSET2.LE.AND R20, R22, R66.reuse, PT ;  /* 0x0000004216147233 */ /* 0x100fe40003803000 */
[--C-:B------:R-:W-:Y:S02]  /*14de0*/  HSET2.LE.AND R4, R4, R66.reuse, PT ;  /* 0x0000004204047233 */ /* 0x100fe40003803000 */
[----:B------:R-:W-:Y:S01]  /*14df0*/  HSET2.LE.AND R12, R5, R66, PT ;  /* 0x00000042050c7233 */ /* 0x000fe20003803000 */
[--C-:B------:R-:W-:Y:S01]  /*14e00*/  FFMA.FTZ R5, R235, UR32, -R19.reuse ;  /* 0x00000020eb057c23 */ /* 0x100fe20008010813 */
[----:B------:R-:W-:Y:S01]  /*14e10*/  IMAD.MOV.U32 R235, RZ, RZ, R126 ;  /* 0x000000ffffeb7224 */ /* 0x000fe200078e007e */
[----:B-1----:R-:W-:Y:S01]  /*14e20*/  LOP3.LUT R2, R0, 0xffff, RZ, 0xc0, !PT ;  /* 0x0000ffff00027812 */ /* 0x002fe200078ec0ff */
[----:B------:R-:W-:Y:S01]  /*14e30*/  FFMA.FTZ R0, R205, UR32, -R19 ;  /* 0x00000020cd007c23 */ /* 0x000fe20008010813 */
[----:B------:R-:W-:-:S02]  /*14e40*/  IMAD.MOV.U32 R205, RZ, RZ, R48 ;  /* 0x000000ffffcd7224 */ /* 0x000fc400078e0030 */
[----:B------:R-:W-:Y:S01]  /*14e50*/  SHF.R.U32.HI R2, RZ, 0x8, R2 ;  /* 0x00000008ff027819 */ /* 0x000fe20000011602 */
[----:B------:R1:W-:Y:S03]  /*14e60*/  MUFU.EX2 R25, R0 ;  /* 0x0000000000197308 */ /* 0x0003e60000000800 */
[----:B------:R-:W-:Y:S02]  /*14e70*/  PRMT R2, R13, 0x5410, R2 ;  /* 0x000054100d027816 */ /* 0x000fe40000000002 */
[----:B------:R-:W-:-:S03]  /*14e80*/  HSET2.LE.AND R13, R6, R66, PT ;  /* 0x00000042060d7233 */ /* 0x000fc60003803000 */
[----:B------:R-:W-:Y:S02]  /*14e90*/  HSET2.LE.AND R14, R2, R66, PT ;  /* 0x00000042020e7233 */ /* 0x000fe40003803000 */
[----:B------:R-:W-:Y:S01]  /*14ea0*/  LDSM.16.MT88.4 R64, [R213+0xa800] ;  /* 0x00a80000d540783b */ /* 0x000fe20000004200 */
[----:B---3--:R-:W-:-:S04]  /*14eb0*/  F2FP.F16.F32.PACK_AB R2, R30, R32 ;  /* 0x000000201e02723e */ /* 0x008fc800000000ff */
[----:B------:R-:W-:Y:S01]  /*14ec0*/  LOP3.LUT R7, R7, R2, RZ, 0xc0, !PT ;  /* 0x0000000207077212 */ /* 0x000fe200078ec0ff */
[--C-:B-1----:R-:W-:Y:S01]  /*14ed0*/  FFMA.FTZ R0, R206, UR32, -R19.reuse ;  /* 0x00000020ce007c23 */ /* 0x102fe20008010813 */
[----:B------:R-:W-:Y:S02]  /*14ee0*/  MOV R206, R51 ;  /* 0x0000003300ce7202 */ /* 0x000fe40000000f00 */
[----:B------:R-:W1:Y:S01]  /*14ef0*/  LDSM.16.MT88.4 R48, [R214+0xa800] ;  /* 0x00a80000d630783b */ /* 0x000e620000004200 */
[----:B------:R2:W3:Y:S02]  /*14f00*/  MUFU.EX2 R24, R0 ;  /* 0x0000000000187308 */ /* 0x0004e40000000800 */
[----:B--2---:R-:W-:Y:S01]  /*14f10*/  FFMA.FTZ R0, R233, UR32, -R19 ;  /* 0x00000020e9007c23 */ /* 0x004fe20008010813 */
[----:B---3--:R-:W-:-:S05]  /*14f20*/  F2FP.F16.F32.PACK_AB R2, R24, R25 ;  /* 0x000000191802723e */ /* 0x008fca00000000ff */
[----:B------:R2:W-:Y:S01]  /*14f30*/  MUFU.EX2 R19, R5 ;  /* 0x0000000500137308 */ /* 0x0005e20000000800 */
[----:B------:R-:W-:Y:S01]  /*14f40*/  IMAD.MOV.U32 R233, RZ, RZ, R124 ;  /* 0x000000ffffe97224 */ /* 0x000fe200078e007c */
[----:B------:R-:W-:-:S06]  /*14f50*/  LOP3.LUT R125, R12, R2, RZ, 0xc0, !PT ;  /* 0x000000020c7d7212 */ /* 0x000fcc00078ec0ff */
[----:B------:R3:W4:Y:S01]  /*14f60*/  MUFU.EX2 R22, R0 ;  /* 0x0000000000167308 */ /* 0x0007220000000800 */
[----:B--2---:R-:W-:-:S04]  /*14f70*/  F2FP.F16.F32.PACK_AB R5, R31, R33 ;  /* 0x000000211f05723e */ /* 0x004fc800000000ff */
[----:B------:R-:W-:Y:S02]  /*14f80*/  LOP3.LUT R5, R13, R5, RZ, 0xc0, !PT ;  /* 0x000000050d057212 */ /* 0x000fe400078ec0ff */
[----:B---3--:R-:W-:Y:S02]  /*14f90*/  F2FP.F16.F32.PACK_AB R0, R35, R133 ;  /* 0x000000852300723e */ /* 0x008fe400000000ff */
[----:B----4-:R-:W-:Y:S02]  /*14fa0*/  F2FP.F16.F32.PACK_AB R2, R19, R22 ;  /* 0x000000161302723e */ /* 0x010fe400000000ff */
[----:B------:R-:W-:Y:S02]  /*14fb0*/  LOP3.LUT R6, R3, R0, RZ, 0xc0, !PT ;  /* 0x0000000003067212 */ /* 0x000fe400078ec0ff */
[----:B------:R-:W-:Y:S02]  /*14fc0*/  F2FP.F16.F32.PACK_AB R0, R28, R29 ;  /* 0x0000001d1c00723e */ /* 0x000fe400000000ff */
[----:B------:R-:W-:Y:S01]  /*14fd0*/  LOP3.LUT R127, R21, R2, RZ, 0xc0, !PT ;  /* 0x00000002157f7212 */ /* 0x000fe200078ec0ff */
[----:B------:R-:W-:Y:S01]  /*14fe0*/  FFMA.FTZ R2, R246, R16, R204 ;  /* 0x00000010f6027223 */ /* 0x000fe200000100cc */
[----:B------:R-:W-:-:S02]  /*14ff0*/  LOP3.LUT R124, R14, R0, RZ, 0xc0, !PT ;  /* 0x000000000e7c7212 */ /* 0x000fc400078ec0ff */
[----:B------:R-:W-:Y:S02]  /*15000*/  F2FP.F16.F32.PACK_AB R0, R26, R27 ;  /* 0x0000001b1a00723e */ /* 0x000fe400000000ff */
[----:B------:R-:W-:Y:S02]  /*15010*/  F2FP.F16.F32.PACK_AB R3, R132, R34 ;  /* 0x000000228403723e */ /* 0x000fe400000000ff */
[----:B------:R-:W-:Y:S01]  /*15020*/  LOP3.LUT R126, R20, R0, RZ, 0xc0, !PT ;  /* 0x00000000147e7212 */ /* 0x000fe200078ec0ff */
[----:B------:R-:W-:Y:S01]  /*15030*/  FFMA.FTZ R0, R245, R15, R186 ;  /* 0x0000000ff5007223 */ /* 0x000fe200000100ba */
[----:B------:R-:W-:Y:S01]  /*15040*/  LOP3.LUT R4, R4, R3, RZ, 0xc0, !PT ;  /* 0x0000000304047212 */ /* 0x000fe200078ec0ff */
[----:B------:R-:W-:-:S04]  /*15050*/  FFMA.FTZ R3, R247, R17, R240 ;  /* 0x00000011f7037223 */ /* 0x000fc800000100f0 */
[C---:B-1----:R-:W-:Y:S06]  /*15060*/  HMMA.16816.F32 R40, R124.reuse, R48, R248 ;  /* 0x000000307c28723c */ /* 0x042fec00000018f8 */
[C---:B------:R-:W-:Y:S01]  /*15070*/  HMMA.16816.F32 R144, R124.reuse, R152, R144 ;  /* 0x000000987c90723c */ /* 0x040fe20000001890 */
[----:B------:R-:W-:Y:S02]  /*15080*/  IMAD.MOV.U32 R248, RZ, RZ, R45 ;  /* 0x000000fffff87224 */ /* 0x000fe400078e002d */
[----:B------:R-:W-:Y:S02]  /*15090*/  IMAD.MOV.U32 R249, RZ, RZ, R235 ;  /* 0x000000fffff97224 */ /* 0x000fe400078e00eb */
[----:B------:R-:W-:Y:S01]  /*150a0*/  IMAD.MOV.U32 R250, RZ, RZ, R233 ;  /* 0x000000fffffa7224 */ /* 0x000fe200078e00e9 */
[----:B------:R-:W-:Y:S01]  /*150b0*/  HMMA.16816.F32 R156, R124, R154, R156 ;  /* 0x0000009a7c9c723c */ /* 0x000fe2000000189c */
[----:B------:R-:W-:-:S05]  /*150c0*/  IMAD.MOV.U32 R251, RZ, RZ, R23 ;  /* 0x000000fffffb7224 */ /* 0x000fca00078e0017 */
[C---:B------:R-:W-:Y:S06]  /*150d0*/  HMMA.16816.F32 R164, R124.reuse, R168, R164 ;  /* 0x000000a87ca4723c */ /* 0x040fec00000018a4 */
[C---:B------:R-:W-:Y:S06]  /*150e0*/  HMMA.16816.F32 R172, R124.reuse, R170, R172 ;  /* 0x000000aa7cac723c */ /* 0x040fec00000018ac */
[C---:B------:R-:W-:Y:S06]  /*150f0*/  HMMA.16816.F32 R44, R124.reuse, R50, R160 ;  /* 0x000000327c2c723c */ /* 0x040fec00000018a0 */
[----:B------:R-:W-:Y:S01]  /*15100*/  HMMA.16816.F32 R56, R124, R64, R56 ;  /* 0x000000407c38723c */ /* 0x000fe20000001838 */
[----:B------:R-:W-:Y:S01]  /*15110*/  IMAD.MOV.U32 R160, RZ, RZ, R206 ;  /* 0x000000ffffa07224 */ /* 0x000fe200078e00ce */
[----:B------:R-:W-:Y:S01]  /*15120*/  MOV R161, R205 ;  /* 0x000000cd00a17202 */ /* 0x000fe20000000f00 */
[----:B------:R-:W-:-:S02]  /*15130*/  IMAD.MOV.U32 R162, RZ, RZ, R193 ;  /* 0x000000ffffa27224 */ /* 0x000fc400078e00c1 */
[----:B------:R-:W-:Y:S01]  /*15140*/  IMAD.MOV.U32 R163, RZ, RZ, R194 ;  /* 0x000000ffffa37224 */ /* 0x000fe200078e00c2 */
        /* <DEDUP_REMOVED lines=10> */
[----:B------:R-:W-:-:S02]  /*151f0*/  IMAD.MOV.U32 R148, RZ, RZ, R192 ;  /* 0x000000ffff947224 */ /* 0x000fc400078e00c0 */
[----:B------:R-:W-:Y:S02]  /*15200*/  IMAD.MOV.U32 R149, RZ, RZ, R198 ;  /* 0x000000ffff957224 */ /* 0x000fe400078e00c6 */
[----:B------:R-:W-:Y:S01]  /*15210*/  IMAD.MOV.U32 R150, RZ, RZ, R196 ;  /* 0x000000ffff967224 */ /* 0x000fe200078e00c4 */
[----:B------:R-:W-:Y:S01]  /*15220*/  HMMA.16816.F32 R52, R4, R64, R52 ;  /* 0x000000400434723c */ /* 0x000fe20000001834 */
[----:B------:R-:W-:-:S05]  /*15230*/  IMAD.MOV.U32 R151, RZ, RZ, R138 ;  /* 0x000000ffff977224 */ /* 0x000fca00078e008a */
[C---:B------:R-:W-:Y:S06]  /*15240*/  HMMA.16816.F32 R68, R4.reuse, R80, R68 ;  /* 0x000000500444723c */ /* 0x040fec0000001844 */
[C---:B------:R-:W-:Y:S06]  /*15250*/  HMMA.16816.F32 R148, R4.reuse, R152, R148 ;  /* 0x000000980494723c */ /* 0x040fec0000001894 */
[C---:B------:R-:W-:Y:S06]  /*15260*/  HMMA.16816.F32 R152, R4.reuse, R154, R160 ;  /* 0x0000009a0498723c */ /* 0x040fec00000018a0 */
[C---:B------:R-:W-:Y:S06]  /*15270*/  HMMA.16816.F32 R160, R4.reuse, R168, R248 ;  /* 0x000000a804a0723c */ /* 0x040fec00000018f8 */
[C---:B------:R-:W-:Y:S06]  /*15280*/  HMMA.16816.F32 R168, R4.reuse, R170, R8 ;  /* 0x000000aa04a8723c */ /* 0x040fec0000001808 */
[C---:B------:R-:W-:Y:S01]  /*15290*/  HMMA.16816.F32 R84, R4.reuse, R96, R84 ;  /* 0x000000600454723c */ /* 0x040fe20000001854 */
[----:B------:R-:W-:Y:S01]  /*152a0*/  FFMA.FTZ R11, R195, R18, R244 ;  /* 0x00000012c30b7223 */ /* 0x000fe200000100f4 */
[----:B------:R-:W-:Y:S01]  /*152b0*/  FADD.FTZ R10, R234, R3 ;  /* 0x00000003ea0a7221 */ /* 0x000fe20000010000 */
[----:B------:R-:W-:Y:S01]  /*152c0*/  FADD.FTZ R9, R199, R2 ;  /* 0x00000002c7097221 */ /* 0x000fe20000010000 */
        /* <DEDUP_REMOVED lines=37> */
[----:B------:R4:W-:Y:S02]  /*15520*/  STL [R1+0x24], R0 ;  /* 0x0000240001007387 */ /* 0x0009e40000100800 */
.L_x_1794:
[----:B------:R-:W-:-:S06]  /*15530*/  UISETP.GT.AND UP0, UPT, UR5, UR15, UPT ;  /* 0x0000000f0500728c */ /* 0x000fcc000bf04270 */
[----:B------:R-:W-:-:S13]  /*15540*/  PLOP3.LUT P0, PT, PT, PT, UP0, 0x80, 0x0 ;  /* 0x000000000000781c */ /* 0x000fda0003f0f008 */
[----:B------:R-:W-:Y:S05]  /*15550*/  @!P0 BRA `(.L_x_1807) ;  /* 0x0000003800548947 */ /* 0x000fea0003800000 */
[----:B----4-:R-:W4:Y:S01]  /*15560*/  LDL.64 R4, [R1+0x50] ;  /* 0x0000500001047983 */ /* 0x010f220000100a00 */
[----:B------:R-:W-:Y:S01]  /*15570*/  ULDC UR4, c[0x0][0x2d0] ;  /* 0x0000b40000047ab9 */ /* 0x000fe20000000800 */
[----:B------:R-:W-:Y:S01]  /*15580*/  IADD3 R0, R252, 0x4, RZ ;  /* 0x00000004fc007810 */ /* 0x000fe20007ffe0ff */
[----:B------:R-:W-:Y:S01]  /*15590*/  IMAD.MOV.U32 R132, RZ, RZ, R136 ;  /* 0x000000ffff847224 */ /* 0x000fe200078e0088 */
[----:B------:R-:W5:Y:S01]  /*155a0*/  LDL.LU R2, [R1+0x4c] ;  /* 0x00004c0001027983 */ /* 0x000f620000300800 */
[----:B------:R-:W-:Y:S01]  /*155b0*/  MOV R133, R135 ;  /* 0x0000008700857202 */ /* 0x000fe20000000f00 */
[----:B------:R-:W-:Y:S01]  /*155c0*/  IMAD.MOV.U32 R138, RZ, RZ, R134 ;  /* 0x000000ffff8a7224 */ /* 0x000fe200078e0086 */
[----:B------:R-:W-:Y:S01]  /*155d0*/  MOV R139, R137 ;  /* 0x00000089008b7202 */ /* 0x000fe20000000f00 */
[----:B------:R-:W1:Y:S01]  /*155e0*/  LDL.LU R3, [R1+0x78] ;  /* 0x0000780001037983 */ /* 0x000e620000300800 */
[----:B------:R-:W-:Y:S01]  /*155f0*/  ULDC UR8, c[0x0][0x2d0] ;  /* 0x0000b40000087ab9 */ /* 0x000fe20000000800 */
[----:B------:R-:W-:Y:S01]  /*15600*/  ULDC.64 UR6, c[0x0][0x248] ;  /* 0x0000920000067ab9 */ /* 0x000fe20000000a00 */
[----:B----4-:R-:W-:Y:S01]  /*15610*/  ISETP.GE.AND P4, PT, R4, UR4, PT ;  /* 0x0000000404007c0c */ /* 0x010fe2000bf86270 */
[----:B------:R-:W-:Y:S01]  /*15620*/  ULDC UR4, c[0x0][0x2ec] ;  /* 0x0000bb0000047ab9 */ /* 0x000fe20000000800 */
[----:B------:R-:W4:Y:S01]  /*15630*/  LDC.U8 R4, c[0x0][0x388] ;  /* 0x0000e200ff047b82 */ /* 0x000f220000000000 */
[----:B-123--:R-:W-:-:S10]  /*15640*/  IMAD.WIDE.U32 R246, R3, -0x2daee0ad, RZ ;  /* 0xd2511f5303f67825 */ /* 0x00efd400078e00ff */
[----:B------:R-:W1:Y:S08]  /*15650*/  @!P4 LDC.64 R8, c[0x0][0x220] ;  /* 0x00008800ff08cb82 */ /* 0x000e700000000a00 */
[----:B------:R-:W2:Y:S01]  /*15660*/  @!P4 LDC.64 R6, c[0x0][0x220] ;  /* 0x00008800ff06cb82 */ /* 0x000ea20000000a00 */
[----:B----4-:R-:W-:Y:S01]  /*15670*/  PRMT R4, R4, 0x7054, R4 ;  /* 0x0000705404047816 */ /* 0x010fe20000000004 */
[----:B------:R-:W-:Y:S01]  /*15680*/  IMAD.WIDE.U32 R4, R0, -0x326172a9, RZ ;  /* 0xcd9e8d5700047825 */ /* 0x000fe200078e00ff */
[----:B-1----:R-:W-:Y:S04]  /*15690*/  @!P4 STL.64 [R1+0x40], R8 ;  /* 0x000040080100c387 */ /* 0x002fe80000100a00 */
[----:B--2---:R1:W-:Y:S02]  /*156a0*/  @!P4 STL.64 [R1+0x38], R6 ;  /* 0x000038060100c387 */ /* 0x0043e40000100a00 */
[----:B-1----:R-:W-:-:S05]  /*156b0*/  IMAD.WIDE.U32 R6, R252, -0x326172a9, RZ ;  /* 0xcd9e8d57fc067825 */ /* 0x002fca00078e00ff */
[----:B------:R1:W-:Y:S01]  /*156c0*/  STL.64 [R1+0x28], R6 ;  /* 0x0000280601007387 */ /* 0x0003e20000100a00 */
[-C--:B-----5:R-:W-:Y:S02]  /*156d0*/  LOP3.LUT R0, R7, R2.reuse, RZ, 0x3c, !PT ;  /* 0x0000000207007212 */ /* 0x0a0fe400078e3cff */
[----:B------:R-:W-:Y:S01]  /*156e0*/  LOP3.LUT R2, R5, R2, RZ, 0x3c, !PT ;  /* 0x0000000205027212 */ /* 0x000fe200078e3cff */
[----:B------:R2:W-:Y:S04]  /*156f0*/  STL.64 [R1+0x10], R4 ;  /* 0x0000100401007387 */ /* 0x0005e80000100a00 */
[----:B-1----:R-:W3:Y:S04]  /*15700*/  LDL.LU.64 R6, [R1+0x68] ;  /* 0x0000680001067983 */ /* 0x002ee80000300a00 */
[----:B--2---:R-:W2:Y:S01]  /*15710*/  LDL.LU.64 R4, [R1+0x70] ;  /* 0x0000700001047983 */ /* 0x004ea20000300a00 */
[----:B------:R-:W-:-:S04]  /*15720*/  IMAD.WIDE.U32 R8, R0, -0x2daee0ad, RZ ;  /* 0xd2511f5300087825 */ /* 0x000fc800078e00ff */
[----:B------:R-:W-:Y:S01]  /*15730*/  IMAD.WIDE.U32 R2, R2, -0x2daee0ad, RZ ;  /* 0xd2511f5302027825 */ /* 0x000fe200078e00ff */
[----:B------:R-:W-:Y:S04]  /*15740*/  STL.64 [R1], R8 ;  /* 0x0000000801007387 */ /* 0x000fe80000100a00 */
[----:B------:R3:W-:Y:S02]  /*15750*/  STL.64 [R1+0x8], R2 ;  /* 0x0000080201007387 */ /* 0x0007e40000100a00 */
[----:B---3--:R-:W-:Y:S01]  /*15760*/  IMAD.MOV.U32 R3, RZ, RZ, R7 ;  /* 0x000000ffff037224 */ /* 0x008fe200078e0007 */
[----:B--2---:R-:W-:-:S05]  /*15770*/  MOV R2, R4 ;  /* 0x0000000400027202 */ /* 0x004fca0000000f00 */
[----:B------:R1:W-:Y:S01]  /*15780*/  STL.64 [R1+0x30], R2 ;  /* 0x0000300201007387 */ /* 0x0003e20000100a00 */
[----:B------:R-:W-:Y:S05]  /*15790*/  BRA `(.L_x_1808) ;  /* 0x0000000000c47947 */ /* 0x000fea0003800000 */
.L_x_1810:
        /* <DEDUP_REMOVED lines=49> */
.L_x_1808:
[----:B-1----:R-:W2:Y:S01]  /*15ab0*/  LDL R0, [R1+0x48] ;  /* 0x0000480001007983 */ /* 0x002ea20000100800 */
        /* <DEDUP_REMOVED lines=20> */
[----:B-----5:R-:W-:Y:S02]  /*15c00*/  @!P4 LEA.HI.X R11, R2, R15, R3, 0x1, P5 ;  /* 0x0000000f020bc211 */ /* 0x020fe400028f0c03 */
[----:B------:R-:W-:Y:S02]  /*15c10*/  IADD3.X R5, R3, UR19, RZ, P0, !PT ;  /* 0x0000001303057c10 */ /* 0x000fe400087fe4ff */
[C---:B------:R-:W-:Y:S01]  /*15c20*/  @!P4 LEA R8, P3, R0.reuse, R4, 0x1 ;  /* 0x000000040008c211 */ /* 0x040fe200078608ff */
[----:B------:R-:W-:Y:S01]  /*15c30*/  @!PT LDS RZ, [RZ] ;  /* 0x00000000fffff984 */ /* 0x000fe20000000800 */
[----:B------:R-:W-:Y:S01]  /*15c40*/  @!PT LDS RZ, [RZ] ;  /* 0x00000000fffff984 */ /* 0x000fe20000000800 */
[----:B------:R-:W-:Y:S01]  /*15c50*/  @!PT LDS RZ, [RZ] ;  /* 0x00000000fffff984 */ /* 0x000fe20000000800 */
[----:B------:R-:W-:Y:S02]  /*15c60*/  @!P4 LDGSTS.E.BYPASS.LTC128B.128 [R223+0xa000], desc[UR22][R10.64] ;  /* 0x0a0000000adfcfae */ /* 0x000fe4000b901d56 */
[----:B------:R-:W2:Y:S01]  /*15c70*/  @!P1 LDC.64 R12, c[0x0][0x220] ;  /* 0x00008800ff0c9b82 */ /* 0x000ea20000000a00 */
[----:B------:R-:W-:Y:S01]  /*15c80*/  @!P4 LEA.HI.X R9, R0, R14, R5, 0x1, P3 ;  /* 0x0000000e0009c211 */ /* 0x000fe200018f0c05 */
        /* <DEDUP_REMOVED lines=30> */
[C---:B------:R-:W-:Y:S01]  /*15e70*/  VIADD R134, R0.reuse, 0x1 ;  /* 0x0000000100867836 */ /* 0x040fe20000000000 */
[----:B------:R-:W4:Y:S01]  /*15e80*/  LDSM.16.M88.4 R180, [R219] ;  /* 0x00000000dbb4783b */ /* 0x000f220000000200 */
[CC--:B------:R-:W-:Y:S01]  /*15e90*/  ISETP.GE.AND P2, PT, R0.reuse, R227.reuse, PT ;  /* 0x000000e30000720c */ /* 0x0c0fe20003f46270 */
[C---:B------:R-:W-:Y:S01]  /*15ea0*/  VIADD R3, R0.reuse, 0x11 ;  /* 0x0000001100037836 */ /* 0x040fe20000000000 */
[C---:B------:R-:W-:Y:S01]  /*15eb0*/  ISETP.GE.AND P5, PT, R0.reuse, R226, PT ;  /* 0x000000e20000720c */ /* 0x040fe20003fa6270 */
[----:B------:R-:W5:Y:S01]  /*15ec0*/  LDSM.16.M88.4 R184, [R212+0x2000] ;  /* 0x00200000d4b8783b */ /* 0x000f620000000200 */
[C---:B------:R-:W-:Y:S01]  /*15ed0*/  ISETP.GE.OR P2, PT, R0.reuse, R230, !P2 ;  /* 0x000000e60000720c */ /* 0x040fe20005746670 */
[----:B------:R-:W-:Y:S01]  /*15ee0*/  VIADD R2, R0, 0x18 ;  /* 0x0000001800027836 */ /* 0x000fe20000000000 */
[C---:B------:R-:W-:Y:S01]  /*15ef0*/  ISETP.GE.AND P3, PT, R134.reuse, R226, PT ;  /* 0x000000e28600720c */ /* 0x040fe20003f66270 */
[----:B------:R-:W5:Y:S01]  /*15f00*/  LDSM.16.M88.4 R188, [R222] ;  /* 0x00000000debc783b */ /* 0x000f620000000200 */
[C---:B------:R-:W-:Y:S02]  /*15f10*/  ISETP.GE.AND P0, PT, R134.reuse, R227, PT ;  /* 0x000000e38600720c */ /* 0x040fe40003f06270 */
[CC--:B------:R-:W-:Y:S01]  /*15f20*/  ISETP.GE.OR P3, PT, R134.reuse, R231.reuse, !P3 ;  /* 0x000000e78600720c */ /* 0x0c0fe20005f66670 */
[----:B------:R-:W-:Y:S01]  /*15f30*/  LDSM.16.M88.4 R192, [R218] ;  /* 0x00000000dac0783b */ /* 0x000fe20000000200 */
[----:B------:R-:W-:Y:S02]  /*15f40*/  ISETP.GE.OR P0, PT, R134, R230, !P0 ;  /* 0x000000e68600720c */ /* 0x000fe40004706670 */
[C---:B------:R-:W-:Y:S01]  /*15f50*/  ISETP.GE.OR P5, PT, R0.reuse, R231, !P5 ;  /* 0x000000e70000720c */ /* 0x040fe20006fa6670 */
[----:B------:R-:W5:Y:S01]  /*15f60*/  LDSM.16.M88.4 R196, [R216+0x8000] ;  /* 0x00800000d8c4783b */ /* 0x000f620000000200 */
[C---:B------:R-:W-:Y:S01]  /*15f70*/  ISETP.GE.AND P6, PT, R0.reuse, R225, PT ;  /* 0x000000e10000720c */ /* 0x040fe20003fc6270 */
[-C--:B--2---:R-:W-:Y:S02]  /*15f80*/  HMMA.16816.F32 R4, R32, R16.reuse, RZ ;  /* 0x000000102004723c */ /* 0x084fe400000018ff */
[----:B------:R-:W2:Y:S01]  /*15f90*/  LDSM.16.M88.4 R200, [R218+0x2000] ;  /* 0x00200000dac8783b */ /* 0x000ea20000000200 */
[----:B------:R-:W-:Y:S03]  /*15fa0*/  ISETP.GE.OR P6, PT, R0, R229, !P6 ;  /* 0x000000e50000720c */ /* 0x000fe600077c6670 */
[----:B------:R-:W-:Y:S01]  /*15fb0*/  LDSM.16.M88.4 R204, [R217+0x2000] ;  /* 0x00200000d9cc783b */ /* 0x000fe20000000200 */
[C---:B---3--:R-:W-:Y:S06]  /*15fc0*/  HMMA.16816.F32 R8, R28.reuse, R16, RZ ;  /* 0x000000101c08723c */ /* 0x048fec00000018ff */
[-C--:B------:R-:W-:Y:S06]  /*15fd0*/  HMMA.16816.F32 R12, R28, R18.reuse, RZ ;  /* 0x000000121c0c723c */ /* 0x080fec00000018ff */
[C---:B------:R-:W-:Y:S06]  /*15fe0*/  HMMA.16816.F32 R16, R32.reuse, R18, RZ ;  /* 0x000000122010723c */ /* 0x040fec00000018ff */
[-C--:B-1----:R-:W-:Y:S06]  /*15ff0*/  HMMA.16816.F32 R20, R32, R140.reuse, RZ ;  /* 0x0000008c2014723c */ /* 0x082fec00000018ff */
        /* <DEDUP_REMOVED lines=8> */
[----:B------:R-:W-:Y:S05]  /*16080*/  LDSM.16.M88.4 R180, [R217] ;  /* 0x00000000d9b4783b */ /* 0x000fea0000000200 */
[-C--:B------:R-:W-:Y:S06]  /*16090*/  HMMA.16816.F32 R20, R176, R188.reuse, R20 ;  /* 0x000000bcb014723c */ /* 0x080fec0000001814 */
[C---:B------:R-:W-:Y:S06]  /*160a0*/  HMMA.16816.F32 R24, R184.reuse, R188, R24 ;  /* 0x000000bcb818723c */ /* 0x040fec0000001818 */
[-C--:B------:R-:W-:Y:S01]  /*160b0*/  HMMA.16816.F32 R28, R184, R190.reuse, R28 ;  /* 0x000000beb81c723c */ /* 0x080fe2000000181c */
[----:B------:R-:W3:Y:S05]  /*160c0*/  LDSM.16.M88.4 R184, [R215] ;  /* 0x00000000d7b8783b */ /* 0x000eea0000000200 */
[----:B------:R-:W-:Y:S01]  /*160d0*/  HMMA.16816.F32 R32, R176, R190, R32 ;  /* 0x000000beb020723c */ /* 0x000fe20000001820 */
[----:B------:R-:W4:Y:S04]  /*160e0*/  LDSM.16.M88.4 R176, [R215+0x800] ;  /* 0x00080000d7b0783b */ /* 0x000f280000000200 */
[----:B------:R-:W-:Y:S01]  /*160f0*/  LDSM.16.M88.4 R188, [R210+0x4000] ;  /* 0x00400000d2bc783b */ /* 0x000fe20000000200 */
[-C--:B------:R-:W-:Y:S06]  /*16100*/  HMMA.16816.F32 R4, R192, R196.reuse, R4 ;  /* 0x000000c4c004723c */ /* 0x080fec0000001804 */
[C---:B--2---:R-:W-:Y:S06]  /*16110*/  HMMA.16816.F32 R8, R200.reuse, R196, R8 ;  /* 0x000000c4c808723c */ /* 0x044fec0000001808 */
[-C--:B------:R-:W-:Y:S06]  /*16120*/  HMMA.16816.F32 R12, R200, R198.reuse, R12 ;  /* 0x000000c6c80c723c */ /* 0x080fec000000180c */
[C---:B------:R-:W-:Y:S01]  /*16130*/  HMMA.16816.F32 R16, R192.reuse, R198, R16 ;  /* 0x000000c6c010723c */ /* 0x040fe20000001810 */
[----:B------:R-:W2:Y:S05]  /*16140*/  LDSM.16.M88.4 R196, [R208+0x9000] ;  /* 0x00900000d0c4783b */ /* 0x000eaa0000000200 */
[-C--:B-1----:R-:W-:Y:S06]  /*16150*/  HMMA.16816.F32 R20, R192, R140.reuse, R20 ;  /* 0x0000008cc014723c */ /* 0x082fec0000001814 */
[C---:B------:R-:W-:Y:S06]  /*16160*/  HMMA.16816.F32 R24, R200.reuse, R140, R24 ;  /* 0x0000008cc818723c */ /* 0x040fec0000001818 */
[-C--:B------:R-:W-:Y:S01]  /*16170*/  HMMA.16816.F32 R28, R200, R142.reuse, R28 ;  /* 0x0000008ec81c723c */ /* 0x080fe2000000181c */
[----:B------:R-:W1:Y:S05]  /*16180*/  LDSM.16.M88.4 R200, [R210+0x6000] ;  /* 0x00600000d2c8783b */ /* 0x000e6a0000000200 */
[----:B------:R-:W-:Y:S01]  /*16190*/  HMMA.16816.F32 R32, R192, R142, R32 ;  /* 0x0000008ec020723c */ /* 0x000fe20000001820 */
[----:B------:R-:W5:Y:S04]  /*161a0*/  LDSM.16.M88.4 R140, [R208+0x9800] ;  /* 0x00980000d08c783b */ /* 0x000f680000000200 */
[----:B------:R-:W-:Y:S01]  /*161b0*/  LDSM.16.M88.4 R192, [R221] ;  /* 0x00000000ddc0783b */ /* 0x000fe20000000200 */
        /* <DEDUP_REMOVED lines=8> */
[----:B------:R-:W4:Y:S05]  /*16240*/  LDSM.16.M88.4 R204, [R212+0x6000] ;  /* 0x00600000d4cc783b */ /* 0x000f2a0000000200 */
[----:B------:R-:W-:Y:S01]  /*16250*/  HMMA.16816.F32 R32, R180, R178, R32 ;  /* 0x000000b2b420723c */ /* 0x000fe20000001820 */
[----:B------:R-:W4:Y:S04]  /*16260*/  LDSM.16.M88.4 R176, [R220] ;  /* 0x00000000dcb0783b */ /* 0x000f280000000200 */
[----:B------:R-:W-:Y:S01]  /*16270*/  LDSM.16.M88.4 R180, [R218+0x4000] ;  /* 0x00400000dab4783b */ /* 0x000fe20000000200 */
[-C--:B--2---:R-:W-:Y:S06]  /*16280*/  HMMA.16816.F32 R4, R188, R196.reuse, R4 ;  /* 0x000000c4bc04723c */ /* 0x084fec0000001804 */
[C---:B-1----:R-:W-:Y:S06]  /*16290*/  HMMA.16816.F32 R8, R200.reuse, R196, R8 ;  /* 0x000000c4c808723c */ /* 0x042fec0000001808 */
[-C--:B------:R-:W-:Y:S06]  /*162a0*/  HMMA.16816.F32 R12, R200, R198.reuse, R12 ;  /* 0x000000c6c80c723c */ /* 0x080fec000000180c */
[C---:B------:R-:W-:Y:S01]  /*162b0*/  HMMA.16816.F32 R16, R188.reuse, R198, R16 ;  /* 0x000000c6bc10723c */ /* 0x040fe20000001810 */
[----:B------:R-:W1:Y:S05]  /*162c0*/  LDSM.16.M88.4 R196, [R216+0x9000] ;  /* 0x00900000d8c4783b */ /* 0x000e6a0000000200 */
[-C--:B-----5:R-:W-:Y:S06]  /*162d0*/  HMMA.16816.F32 R20, R188, R140.reuse, R20 ;  /* 0x0000008cbc14723c */ /* 0x0a0fec0000001814 */
[C---:B------:R-:W-:Y:S06]  /*162e0*/  HMMA.16816.F32 R24, R200.reuse, R140, R24 ;  /* 0x0000008cc818723c */ /* 0x040fec0000001818 */
[-C--:B------:R-:W-:Y:S01]  /*162f0*/  HMMA.16816.F32 R28, R200, R142.reuse, R28 ;  /* 0x0000008ec81c723c */ /* 0x080fe2000000181c */
[----:B------:R-:W2:Y:S05]  /*16300*/  LDSM.16.M88.4 R200, [R218+0x6000] ;  /* 0x00600000dac8783b */ /* 0x000eaa0000000200 */
[----:B------:R-:W-:Y:S01]  /*16310*/  HMMA.16816.F32 R32, R188, R142, R32 ;  /* 0x0000008ebc20723c */ /* 0x000fe20000001820 */
[----:B------:R-:W5:Y:S04]  /*16320*/  LDSM.16.M88.4 R140, [R216+0x9800] ;  /* 0x00980000d88c783b */ /* 0x000f680000000200 */
[----:B------:R-:W-:Y:S01]  /*16330*/  LDSM.16.M88.4 R188, [R217+0x4000] ;  /* 0x00400000d9bc783b */ /* 0x000fe20000000200 */
[-C--:B---3--:R-:W-:Y:S06]  /*16340*/  HMMA.16816.F32 R4, R184, R192.reuse, R4 ;  /* 0x000000c0b804723c */ /* 0x088fec0000001804 */
[C---:B----4-:R-:W-:Y:S06]  /*16350*/  HMMA.16816.F32 R8, R204.reuse, R192, R8 ;  /* 0x000000c0cc08723c */ /* 0x050fec0000001808 */
[-C--:B------:R-:W-:Y:S06]  /*16360*/  HMMA.16816.F32 R12, R204, R194.reuse, R12 ;  /* 0x000000c2cc0c723c */ /* 0x080fec000000180c */
[C---:B------:R-:W-:Y:S01]  /*16370*/  HMMA.16816.F32 R16, R184.reuse, R194, R16 ;  /* 0x000000c2b810723c */ /* 0x040fe20000001810 */
[----:B------:R-:W3:Y:S05]  /*16380*/  LDSM.16.M88.4 R192, [R215+0x1000] ;  /* 0x00100000d7c0783b */ /* 0x000eea0000000200 */
[-C--:B------:R-:W-:Y:S06]  /*16390*/  HMMA.16816.F32 R20, R184, R176.reuse, R20 ;  /* 0x000000b0b814723c */ /* 0x080fec0000001814 */
[C---:B------:R-:W-:Y:S06]  /*163a0*/  HMMA.16816.F32 R24, R204.reuse, R176, R24 ;  /* 0x000000b0cc18723c */ /* 0x040fec0000001818 */
[-C--:B------:R-:W-:Y:S01]  /*163b0*/  HMMA.16816.F32 R28, R204, R178.reuse, R28 ;  /* 0x000000b2cc1c723c */ /* 0x080fe2000000181c */
[----:B------:R-:W4:Y:S05]  /*163c0*/  LDSM.16.M88.4 R204, [R217+0x6000] ;  /* 0x00600000d9cc783b */ /* 0x000f2a0000000200 */
[----:B------:R-:W-:Y:S01]  /*163d0*/  HMMA.16816.F32 R32, R184, R178, R32 ;  /* 0x000000b2b820723c */ /* 0x000fe20000001820 */
[----:B------:R-:W4:Y:S01]  /*163e0*/  LDSM.16.M88.4 R176, [R215+0x1800] ;  /* 0x00180000d7b0783b */ /* 0x000f220000000200 */
[----:B------:R-:W-:Y:S04]  /*163f0*/  DEPBAR.LE SB0, 0x0 ;  /* 0x000080000000791a */ /* 0x000fe80000000000 */
[-C--:B-1----:R-:W-:Y:S01]  /*16400*/  HMMA.16816.F32 R4, R180, R196.reuse, R4 ;  /* 0x000000c4b404723c */ /* 0x082fe20000001804 */
[----:B------:R-:W-:Y:S05]  /*16410*/  BAR.SYNC.DEFER_BLOCKING 0x0 ;  /* 0x0000000000007b1d */ /* 0x000fea0000010000 */
[C---:B--2---:R-:W-:Y:S06]  /*16420*/  HMMA.16816.F32 R8, R200.reuse, R196, R8 ;  /* 0x000000c4c808723c */ /* 0x044fec0000001808 */
[-C--:B------:R-:W-:Y:S06]  /*16430*/  HMMA.16816.F32 R12, R200, R198.reuse, R12 ;  /* 0x000000c6c80c723c */ /* 0x080fec000000180c */
[C---:B------:R-:W-:Y:S06]  /*16440*/  HMMA.16816.F32 R16, R180.reuse, R198, R16 ;  /* 0x000000c6b410723c */ /* 0x040fec0000001810 */
[-C--:B-----5:R-:W-:Y:S06]  /*16450*/  HMMA.16816.F32 R20, R180, R140.reuse, R20 ;  /* 0x0000008cb414723c */ /* 0x0a0fec0000001814 */
        /* <DEDUP_REMOVED lines=8> */
[-C--:B------:R-:W-:Y:S04]  /*164e0*/  HMMA.16816.F32 R20, R188, R176.reuse, R20 ;  /* 0x000000b0bc14723c */ /* 0x080fe80000001814 */
[----:B------:R-:W-:Y:S01]  /*164f0*/  FSEL R180, R5, -INF , !P3 ;  /* 0xff80000005b47808 */ /* 0x000fe20005800000 */
[----:B------:R-:W-:Y:S01]  /*16500*/  VIADD R6, R0, 0x8 ;  /* 0x0000000800067836 */ /* 0x000fe20000000000 */
[----:B------:R-:W-:Y:S01]  /*16510*/  FSEL R182, R7, -INF , !P0 ;  /* 0xff80000007b67808 */ /* 0x000fe20004000000 */
[C---:B------:R-:W-:Y:S04]  /*16520*/  HMMA.16816.F32 R24, R204.reuse, R176, R24 ;  /* 0x000000b0cc18723c */ /* 0x040fe80000001818 */
[-C--:B------:R-:W-:Y:S01]  /*16530*/  ISETP.GE.AND P0, PT, R6, R226.reuse, PT ;  /* 0x000000e20600720c */ /* 0x080fe20003f06270 */
[----:B------:R-:W-:Y:S01]  /*16540*/  VIADD R5, R0, 0x9 ;  /* 0x0000000900057836 */ /* 0x000fe20000000000 */
[----:B------:R-:W-:Y:S01]  /*16550*/  FSEL R143, R4, -INF , !P5 ;  /* 0xff800000048f7808 */ /* 0x000fe20006800000 */
[-C--:B------:R-:W-:Y:S03]  /*16560*/  HMMA.16816.F32 R28, R204, R178.reuse, R28 ;  /* 0x000000b2cc1c723c */ /* 0x080fe6000000181c */
[-C--:B------:R-:W-:Y:S01]  /*16570*/  ISETP.GE.OR P0, PT, R6, R231.reuse, !P0 ;  /* 0x000000e70600720c */ /* 0x080fe20004706670 */
[----:B------:R-:W-:Y:S01]  /*16580*/  VIADD R4, R0, 0x10 ;  /* 0x0000001000047836 */ /* 0x000fe20000000000 */
[-C--:B------:R-:W-:Y:S01]  /*16590*/  ISETP.GE.AND P3, PT, R5, R226.reuse, PT ;  /* 0x000000e20500720c */ /* 0x080fe20003f66270 */
[----:B------:R-:W-:Y:S04]  /*165a0*/  HMMA.16816.F32 R32, R188, R178, R32 ;  /* 0x000000b2bc20723c */ /* 0x000fe80000001820 */
[----:B------:R-:W-:Y:S02]  /*165b0*/  ISETP.GE.AND P2, PT, R4, R226, PT ;  /* 0x000000e20400720c */ /* 0x000fe40003f46270 */
[----:B------:R-:W-:Y:S02]  /*165c0*/  FMNMX.FTZ R7, R143, R132, !PT ;  /* 0x000000848f077209 */ /* 0x000fe40007810000 */
[----:B------:R-:W-:Y:S02]  /*165d0*/  FSEL R142, R16, -INF , !P0 ;  /* 0xff800000108e7808 */ /* 0x000fe40004000000 */
[----:B------:R-:W-:Y:S02]  /*165e0*/  ISETP.GE.OR P3, PT, R5, R231, !P3 ;  /* 0x000000e70500720c */ /* 0x000fe40005f66670 */
[----:B------:R-:W-:Y:S02]  /*165f0*/  FMNMX.FTZ R7, R180, R7, !PT ;  /* 0x00000007b4077209 */ /* 0x000fe40007810000 */
[----:B------:R-:W-:Y:S02]  /*16600*/  ISETP.GE.AND P0, PT, R3, R226, PT ;  /* 0x000000e20300720c */ /* 0x000fe40003f06270 */
[----:B------:R-:W-:Y:S02]  /*16610*/  ISETP.GE.AND P5, PT, R0, R224, PT ;  /* 0x000000e00000720c */ /* 0x000fe40003fa6270 */
[----:B------:R-:W-:Y:S02]  /*16620*/  ISETP.GE.OR P2, PT, R4, R231, !P2 ;  /* 0x000000e70400720c */ /* 0x000fe40005746670 */
[----:B------:R-:W-:Y:S02]  /*16630*/  FSEL R141, R17, -INF , !P3 ;  /* 0xff800000118d7808 */ /* 0x000fe40005800000 */
[----:B------:R-:W-:Y:S02]  /*16640*/  FMNMX.FTZ R135, R142, R7, !PT ;  /* 0x000000078e877209 */ /* 0x000fe40007810000 */
[----:B------:R-:W-:Y:S02]  /*16650*/  ISETP.GE.OR P0, PT, R3, R231, !P0 ;  /* 0x000000e70300720c */ /* 0x000fe40004706670 */
[C---:B------:R-:W-:Y:S01]  /*16660*/  ISETP.GE.OR P5, PT, R0.reuse, R228, !P5 ;  /* 0x000000e40000720c */ /* 0x040fe20006fa6670 */
[----:B------:R-:W-:Y:S01]  /*16670*/  VIADD R0, R0, 0x19 ;  /* 0x0000001900007836 */ /* 0x000fe20000000000 */
[-C--:B------:R-:W-:Y:S02]  /*16680*/  ISETP.GE.AND P3, PT, R2, R226.reuse, PT ;  /* 0x000000e20200720c */ /* 0x080fe40003f66270 */
[----:B------:R-:W-:Y:S02]  /*16690*/  FSEL R204, R20, -INF , !P2 ;  /* 0xff80000014cc7808 */ /* 0x000fe40005000000 */
[----:B------:R-:W-:Y:S02]  /*166a0*/  FMNMX.FTZ R135, R141, R135, !PT ;  /* 0x000000878d877209 */ /* 0x000fe40007810000 */
[----:B------:R-:W-:Y:S02]  /*166b0*/  FSEL R207, R21, -INF , !P0 ;  /* 0xff80000015cf7808 */ /* 0x000fe40004000000 */
[----:B------:R-:W-:Y:S02]  /*166c0*/  PLOP3.LUT P0, PT, PT, PT, UP0, 0x80, 0x0 ;  /* 0x000000000000781c */ /* 0x000fe40003f0f008 */
[----:B------:R-:W-:Y:S02]  /*166d0*/  ISETP.GE.AND P2, PT, R0, R226, PT ;  /* 0x000000e20000720c */ /* 0x000fe40003f46270 */
[----:B------:R-:W-:Y:S02]  /*166e0*/  ISETP.GE.OR P3, PT, R2, R231, !P3 ;  /* 0x000000e70200720c */ /* 0x000fe40005f66670 */
[----:B------:R-:W-:Y:S02]  /*166f0*/  FMNMX.FTZ R135, R204, R135, !PT ;  /* 0x00000087cc877209 */ /* 0x000fe40007810000 */
[----:B------:R-:W-:Y:S02]  /*16700*/  ISETP.GE.OR P2, PT, R0, R231, !P2 ;  /* 0x000000e70000720c */ /* 0x000fe40005746670 */
[----:B------:R-:W-:Y:S02]  /*16710*/  FSEL R199, R32, -INF , !P3 ;  /* 0xff80000020c77808 */ /* 0x000fe40005800000 */
[----:B------:R-:W-:Y:S02]  /*16720*/  FMNMX.FTZ R135, R207, R135, !PT ;  /* 0x00000087cf877209 */ /* 0x000fe40007810000 */
[----:B------:R-:W-:Y:S02]  /*16730*/  FSEL R200, R33, -INF , !P2 ;  /* 0xff80000021c87808 */ /* 0x000fe40005000000 */
[----:B------:R-:W-:Y:S02]  /*16740*/  FMNMX.FTZ R135, R199, R135, !PT ;  /* 0x00000087c7877209 */ /* 0x000fe40007810000 */
[-C--:B------:R-:W-:Y:S02]  /*16750*/  ISETP.GE.AND P3, PT, R6, R227.reuse, PT ;  /* 0x000000e30600720c */ /* 0x080fe40003f66270 */
[----:B------:R-:W-:Y:S02]  /*16760*/  ISETP.GE.AND P2, PT, R5, R227, PT ;  /* 0x000000e30500720c */ /* 0x000fe40003f46270 */
[----:B------:R-:W-:Y:S01]  /*16770*/  FMNMX.FTZ R135, R200, R135, !PT ;  /* 0x00000087c8877209 */ /* 0x000fe20007810000 */
[----:B------:R-:W-:Y:S10]  /*16780*/  @P0 BRA `(.L_x_1810) ;  /* 0xfffffff000040947 */ /* 0x000ff4000383ffff */
.L_x_1809:
[-C--:B------:R-:W-:Y:S01]  /*16790*/  ISETP.GE.OR P3, PT, R6, R230.reuse, !P3 ;  /* 0x000000e60600720c */ /* 0x080fe20005f66670 */
[----:B------:R-:W2:Y:S01]  /*167a0*/  LDL.64 R176, [R1+0x8] ;  /* 0x0000080001b07983 */ /* 0x000ea20000100a00 */
[----:B------:R-:W-:Y:S01]  /*167b0*/  FMNMX.FTZ R7, R181, R133, !PT ;  /* 0x00000085b5077209 */ /* 0x000fe20007810000 */
[----:B------:R-:W-:Y:S01]  /*167c0*/  UIADD3 UR5, UR27, -0x4498517b, URZ ;  /* 0xbb67ae851b057890 */ /* 0x000fe2000fffe03f */
[-C--:B------:R-:W-:Y:S01]  /*167d0*/  ISETP.GE.AND P1, PT, R4, R227.reuse, PT ;  /* 0x000000e30400720c */ /* 0x080fe20003f26270 */
[----:B------:R-:W-:Y:S01]  /*167e0*/  UIADD3 UR32, UR26, -0x61c88647, URZ ;  /* 0x9e3779b91a207890 */ /* 0x000fe2000fffe03f */
[----:B------:R-:W-:Y:S01]  /*167f0*/  ISETP.GE.AND P0, PT, R3, R227, PT ;  /* 0x000000e30300720c */ /* 0x000fe20003f06270 */
[----:B------:R-:W3:Y:S01]  /*16800*/  LDL.64 R190, [R1+0x28] ;  /* 0x0000280001be7983 */ /* 0x000ee20000100a00 */
[-C--:B------:R-:W-:Y:S01]  /*16810*/  ISETP.GE.OR P2, PT, R5, R230.reuse, !P2 ;  /* 0x000000e60500720c */ /* 0x080fe20005746670 */
[----:B------:R-:W-:Y:S01]  /*16820*/  UIADD3 UR18, UR26, 0x3c6ef372, URZ ;  /* 0x3c6ef3721a127890 */ /* 0x000fe2000fffe03f */
[----:B------:R-:W-:Y:S01]  /*16830*/  FSEL R18, R18, -INF , !P3 ;  /* 0xff80000012127808 */ /* 0x000fe20005800000 */
[----:B------:R-:W-:Y:S01]  /*16840*/  UISETP.GT.AND UP0, UPT, UR9, UR15, UPT ;  /* 0x0000000f0900728c */ /* 0x000fe2000bf04270 */
[----:B------:R-:W-:Y:S01]  /*16850*/  FMNMX.FTZ R7, R182, R7, !PT ;  /* 0x00000007b6077209 */ /* 0x000fe20007810000 */
[----:B------:R-:W4:Y:S01]  /*16860*/  LDL.64 R188, [R1+0x10] ;  /* 0x0000100001bc7983 */ /* 0x000f220000100a00 */
[-C--:B------:R-:W-:Y:S02]  /*16870*/  ISETP.GE.OR P1, PT, R4, R230.reuse, !P1 ;  /* 0x000000e60400720c */ /* 0x080fe40004f26670 */
[-C--:B------:R-:W-:Y:S02]  /*16880*/  ISETP.GE.OR P0, PT, R3, R230.reuse, !P0 ;  /* 0x000000e60300720c */ /* 0x080fe40004706670 */
[----:B------:R-:W-:Y:S01]  /*16890*/  FSEL R19, R19, -INF , !P2 ;  /* 0xff80000013137808 */ /* 0x000fe20005000000 */
[----:B------:R-:W5:Y:S01]  /*168a0*/  LDL.64 R178, [R1] ;  /* 0x0000000001b27983 */ /* 0x000f620000100a00 */
[----:B------:R-:W-:Y:S02]  /*168b0*/  FMNMX.FTZ R7, R18, R7, !PT ;  /* 0x0000000712077209 */ /* 0x000fe40007810000 */
[----:B------:R-:W-:Y:S02]  /*168c0*/  FSEL R202, R22, -INF , !P1 ;  /* 0xff80000016ca7808 */ /* 0x000fe40004800000 */
[----:B------:R-:W-:Y:S01]  /*168d0*/  ISETP.GE.AND P1, PT, R2, R227, PT ;  /* 0x000000e30200720c */ /* 0x000fe20003f26270 */
[----:B-1----:R-:W1:Y:S01]  /*168e0*/  SHFL.BFLY PT, R136, R135, 0x2, 0x1f ;  /* 0x0c401f0087887f89 */ /* 0x002e6200000e0000 */
[----:B------:R-:W-:Y:S02]  /*168f0*/  FSEL R201, R23, -INF , !P0 ;  /* 0xff80000017c97808 */ /* 0x000fe40004000000 */
[----:B------:R-:W-:Y:S02]  /*16900*/  FMNMX.FTZ R7, R19, R7, !PT ;  /* 0x0000000713077209 */ /* 0x000fe40007810000 */
[----:B------:R-:W-:Y:S02]  /*16910*/  ISETP.GE.AND P0, PT, R0, R227, PT ;  /* 0x000000e30000720c */ /* 0x000fe40003f06270 */
[-C--:B------:R-:W-:Y:S02]  /*16920*/  ISETP.GE.OR P1, PT, R2, R230.reuse, !P1 ;  /* 0x000000e60200720c */ /* 0x080fe40004f26670 */
[----:B------:R-:W-:Y:S02]  /*16930*/  ISETP.GE.AND P3, PT, R134, R225, PT ;  /* 0x000000e18600720c */ /* 0x000fe40003f66270 */
[----:B------:R-:W-:Y:S02]  /*16940*/  ISETP.GE.OR P0, PT, R0, R230, !P0 ;  /* 0x000000e60000720c */ /* 0x000fe40004706670 */
[----:B------:R-:W-:Y:S02]  /*16950*/  FSEL R187, R34, -INF , !P1 ;  /* 0xff80000022bb7808 */ /* 0x000fe40004800000 */
[----:B------:R-:W-:Y:S02]  /*16960*/  ISETP.GE.OR P3, PT, R134, R229, !P3 ;  /* 0x000000e58600720c */ /* 0x000fe40005f66670 */
[-C--:B------:R-:W-:Y:S02]  /*16970*/  ISETP.GE.AND P1, PT, R6, R225.reuse, PT ;  /* 0x000000e10600720c */ /* 0x080fe40003f26270 */
[----:B------:R-:W-:Y:S02]  /*16980*/  FSEL R17, R8, -INF , !P6 ;  /* 0xff80000008117808 */ /* 0x000fe40007000000 */
[----:B------:R-:W-:Y:S02]  /*16990*/  FSEL R198, R35, -INF , !P0 ;  /* 0xff80000023c67808 */ /* 0x000fe40004000000 */
[----:B------:R-:W-:Y:S02]  /*169a0*/  ISETP.GE.AND P0, PT, R5, R225, PT ;  /* 0x000000e10500720c */ /* 0x000fe40003f06270 */
[----:B-1----:R-:W-:Y:S02]  /*169b0*/  FMNMX.FTZ R136, R135, R136, !PT ;  /* 0x0000008887887209 */ /* 0x002fe40007810000 */
[----:B------:R-:W-:Y:S02]  /*169c0*/  FMNMX.FTZ R135, R202, R7, !PT ;  /* 0x00000007ca877209 */ /* 0x000fe40007810000 */
[----:B------:R-:W-:Y:S02]  /*169d0*/  ISETP.GE.OR P1, PT, R6, R229, !P1 ;  /* 0x000000e50600720c */ /* 0x000fe40004f26670 */
[----:B------:R-:W-:Y:S02]  /*169e0*/  FMNMX.FTZ R135, R201, R135, !PT ;  /* 0x00000087c9877209 */ /* 0x000fe40007810000 */
[----:B------:R-:W-:Y:S02]  /*169f0*/  FSEL R21, R9, -INF , !P3 ;  /* 0xff80000009157808 */ /* 0x000fe40005800000 */
[----:B------:R-:W-:Y:S01]  /*16a00*/  FMNMX.FTZ R7, R17, R138, !PT ;  /* 0x0000008a11077209 */ /* 0x000fe20007810000 */
[----:B------:R-:W-:Y:S01]  /*16a10*/  SHFL.BFLY PT, R9, R136, 0x1, 0x1f ;  /* 0x0c201f0088097f89 */ /* 0x000fe200000e0000 */
[----:B------:R-:W-:Y:S02]  /*16a20*/  FMNMX.FTZ R135, R187, R135, !PT ;  /* 0x00000087bb877209 */ /* 0x000fe40007810000 */
[----:B------:R-:W-:Y:S02]  /*16a30*/  ISETP.GE.OR P0, PT, R5, R229, !P0 ;  /* 0x000000e50500720c */ /* 0x000fe40004706670 */
[----:B------:R-:W-:Y:S02]  /*16a40*/  ISETP.GE.AND P6, PT, R4, R225, PT ;  /* 0x000000e10400720c */ /* 0x000fe40003fc6270 */
[----:B------:R-:W-:Y:S02]  /*16a50*/  FSEL R22, R12, -INF , !P1 ;  /* 0xff8000000c167808 */ /* 0x000fe40004800000 */
[----:B------:R-:W-:Y:S02]  /*16a60*/  FMNMX.FTZ R7, R21, R7, !PT ;  /* 0x0000000715077209 */ /* 0x000fe40007810000 */
[----:B------:R-:W-:Y:S02]  /*16a70*/  FMNMX.FTZ R135, R198, R135, !PT ;  /* 0x00000087c6877209 */ /* 0x000fe40007810000 */
[----:B------:R-:W-:Y:S02]  /*16a80*/  FSEL R23, R13, -INF , !P0 ;  /* 0xff8000000d177808 */ /* 0x000fe40004000000 */
[C---:B------:R-:W-:Y:S01]  /*16a90*/  ISETP.GE.AND P1, PT, R3.reuse, R225, PT ;  /* 0x000000e10300720c */ /* 0x040fe20003f26270 */
[----:B------:R-:W1:Y:S01]  /*16aa0*/  SHFL.BFLY PT, R8, R135, 0x2, 0x1f ;  /* 0x0c401f0087087f89 */ /* 0x000e6200000e0000 */
[----:B------:R-:W-:Y:S02]  /*16ab0*/  ISETP.GE.OR P6, PT, R4, R229, !P6 ;  /* 0x000000e50400720c */ /* 0x000fe400077c6670 */
[----:B------:R-:W-:Y:S02]  /*16ac0*/  FMNMX.FTZ R7, R22, R7, !PT ;  /* 0x0000000716077209 */ /* 0x000fe40007810000 */
[----:B------:R-:W-:Y:S02]  /*16ad0*/  ISETP.GE.AND P0, PT, R2, R225, PT ;  /* 0x000000e10200720c */ /* 0x000fe40003f06270 */
[----:B------:R-:W-:Y:S02]  /*16ae0*/  ISETP.GE.OR P1, PT, R3, R229, !P1 ;  /* 0x000000e50300720c */ /* 0x000fe40004f26670 */
[----:B------:R-:W-:Y:S02]  /*16af0*/  FSEL R203, R24, -INF , !P6 ;  /* 0xff80000018cb7808 */ /* 0x000fe40007000000 */
[----:B------:R-:W-:Y:S02]  /*16b00*/  FMNMX.FTZ R7, R23, R7, !PT ;  /* 0x0000000717077209 */ /* 0x000fe40007810000 */
[----:B------:R-:W-:Y:S02]  /*16b10*/  ISETP.GE.OR P0, PT, R2, R229, !P0 ;  /* 0x000000e50200720c */ /* 0x000fe40004706670 */
[-C--:B------:R-:W-:Y:S02]  /*16b20*/  ISETP.GE.AND P2, PT, R134, R224.reuse, PT ;  /* 0x000000e08600720c */ /* 0x080fe40003f46270 */
[----:B------:R-:W-:Y:S02]  /*16b30*/  ISETP.GE.AND P3, PT, R0, R225, PT ;  /* 0x000000e10000720c */ /* 0x000fe40003f66270 */
[----:B------:R-:W-:Y:S02]  /*16b40*/  FSEL R206, R25, -INF , !P1 ;  /* 0xff80000019ce7808 */ /* 0x000fe40004800000 */
[----:B------:R-:W-:Y:S02]  /*16b50*/  FMNMX.FTZ R7, R203, R7, !PT ;  /* 0x00000007cb077209 */ /* 0x000fe40007810000 */
[----:B------:R-:W-:Y:S02]  /*16b60*/  FSEL R241, R28, -INF , !P0 ;  /* 0xff8000001cf17808 */ /* 0x000fe40004000000 */
[----:B------:R-:W-:Y:S02]  /*16b70*/  ISETP.GE.AND P0, PT, R4, R224, PT ;  /* 0x000000e00400720c */ /* 0x000fe40003f06270 */
[----:B------:R-:W-:Y:S02]  /*16b80*/  ISETP.GE.OR P2, PT, R134, R228, !P2 ;  /* 0x000000e48600720c */ /* 0x000fe40005746670 */
[----:B------:R-:W-:Y:S02]  /*16b90*/  ISETP.GE.AND P1, PT, R6, R224, PT ;  /* 0x000000e00600720c */ /* 0x000fe40003f26270 */
[----:B------:R-:W-:Y:S02]  /*16ba0*/  FSEL R16, R10, -INF , !P5 ;  /* 0xff8000000a107808 */ /* 0x000fe40006800000 */
[----:B------:R-:W-:Y:S02]  /*16bb0*/  ISETP.GE.OR P3, PT, R0, R229, !P3 ;  /* 0x000000e50000720c */ /* 0x000fe40005f66670 */
[----:B------:R-:W-:Y:S02]  /*16bc0*/  FMNMX.FTZ R7, R206, R7, !PT ;  /* 0x00000007ce077209 */ /* 0x000fe40007810000 */
[-C--:B------:R-:W-:Y:S02]  /*16bd0*/  ISETP.GE.OR P0, PT, R4, R228.reuse, !P0 ;  /* 0x000000e40400720c */ /* 0x080fe40004706670 */
[----:B------:R-:W-:Y:S02]  /*16be0*/  FSEL R20, R11, -INF , !P2 ;  /* 0xff8000000b147808 */ /* 0x000fe40005000000 */
[----:B------:R-:W-:Y:S02]  /*16bf0*/  FMNMX.FTZ R4, R16, R139, !PT ;  /* 0x0000008b10047209 */ /* 0x000fe40007810000 */
[----:B------:R-:W-:Y:S02]  /*16c00*/  ISETP.GE.OR P1, PT, R6, R228, !P1 ;  /* 0x000000e40600720c */ /* 0x000fe40004f26670 */
[-C--:B------:R-:W-:Y:S02]  /*16c10*/  ISETP.GE.AND P6, PT, R5, R224.reuse, PT ;  /* 0x000000e00500720c */ /* 0x080fe40003fc6270 */
[----:B------:R-:W-:Y:S02]  /*16c20*/  FSEL R240, R29, -INF , !P3 ;  /* 0xff8000001df07808 */ /* 0x000fe40005800000 */
[----:B------:R-:W-:Y:S02]  /*16c30*/  FMNMX.FTZ R7, R241, R7, !PT ;  /* 0x00000007f1077209 */ /* 0x000fe40007810000 */
[----:B------:R-:W-:Y:S02]  /*16c40*/  ISETP.GE.AND P2, PT, R3, R224, PT ;  /* 0x000000e00300720c */ /* 0x000fe40003f46270 */
[----:B------:R-:W-:Y:S02]  /*16c50*/  FMNMX.FTZ R4, R20, R4, !PT ;  /* 0x0000000414047209 */ /* 0x000fe40007810000 */
[----:B------:R-:W-:Y:S02]  /*16c60*/  FSEL R14, R14, -INF , !P1 ;  /* 0xff8000000e0e7808 */ /* 0x000fe40004800000 */
[----:B------:R-:W-:Y:S02]  /*16c70*/  ISETP.GE.OR P6, PT, R5, R228, !P6 ;  /* 0x000000e40500720c */ /* 0x000fe400077c6670 */
[----:B------:R-:W-:Y:S02]  /*16c80*/  FMNMX.FTZ R5, R240, R7, !PT ;  /* 0x00000007f0057209 */ /* 0x000fe40007810000 */
[----:B------:R-:W-:Y:S02]  /*16c90*/  ISETP.GE.AND P1, PT, R2, R224, PT ;  /* 0x000000e00200720c */ /* 0x000fe40003f26270 */
[----:B------:R-:W-:Y:S01]  /*16ca0*/  ISETP.GE.OR P2, PT, R3, R228, !P2 ;  /* 0x000000e40300720c */ /* 0x000fe20005746670 */
[----:B------:R-:W1:Y:S01]  /*16cb0*/  SHFL.BFLY PT, R134, R5, 0x2, 0x1f ;  /* 0x0c401f0005867f89 */ /* 0x000e6200000e0000 */
[----:B------:R-:W-:Y:S02]  /*16cc0*/  FSEL R15, R15, -INF , !P6 ;  /* 0xff8000000f0f7808 */ /* 0x000fe40007000000 */
[----:B------:R-:W-:Y:S02]  /*16cd0*/  FMNMX.FTZ R3, R14, R4, !PT ;  /* 0x000000040e037209 */ /* 0x000fe40007810000 */
[----:B------:R-:W-:Y:S02]  /*16ce0*/  ISETP.GE.AND P3, PT, R0, R224, PT ;  /* 0x000000e00000720c */ /* 0x000fe40003f66270 */
[----:B------:R-:W-:Y:S02]  /*16cf0*/  ISETP.GE.OR P1, PT, R2, R228, !P1 ;  /* 0x000000e40200720c */ /* 0x000fe40004f26670 */
[----:B------:R-:W-:Y:S02]  /*16d00*/  FSEL R205, R26, -INF , !P0 ;  /* 0xff8000001acd7808 */ /* 0x000fe40004000000 */
[----:B------:R-:W-:Y:S02]  /*16d10*/  FMNMX.FTZ R2, R15, R3, !PT ;  /* 0x000000030f027209 */ /* 0x000fe40007810000 */
[----:B-1----:R-:W-:Y:S02]  /*16d20*/  FMNMX.FTZ R135, R135, R8, !PT ;  /* 0x0000000887877209 */ /* 0x002fe40007810000 */
[----:B------:R-:W-:Y:S02]  /*16d30*/  ISETP.GE.OR P3, PT, R0, R228, !P3 ;  /* 0x000000e40000720c */ /* 0x000fe40005f66670 */
[----:B------:R-:W-:Y:S01]  /*16d40*/  FMNMX.FTZ R0, R205, R2, !PT ;  /* 0x00000002cd007209 */ /* 0x000fe20007810000 */
[----:B------:R-:W1:Y:S01]  /*16d50*/  SHFL.BFLY PT, R6, R135, 0x1, 0x1f ;  /* 0x0c201f0087067f89 */ /* 0x000e6200000e0000 */
[----:B------:R-:W-:Y:S01]  /*16d60*/  FSEL R232, R27, -INF , !P2 ;  /* 0xff8000001be87808 */ /* 0x000fe20005000000 */
[----:B------:R-:W-:Y:S01]  /*16d70*/  IMAD.U32 R2, RZ, RZ, UR27 ;  /* 0x0000001bff027e24 */ /* 0x000fe2000f8e00ff */
[----:B------:R-:W-:Y:S02]  /*16d80*/  FSEL R235, R30, -INF , !P1 ;  /* 0xff8000001eeb7808 */ /* 0x000fe40004800000 */
[----:B------:R-:W-:Y:S02]  /*16d90*/  FMNMX.FTZ R0, R232, R0, !PT ;  /* 0x00000000e8007209 */ /* 0x000fe40007810000 */
[----:B------:R-:W-:Y:S02]  /*16da0*/  FMNMX.FTZ R136, R136, R9, !PT ;  /* 0x0000000988887209 */ /* 0x000fe40007810000 */
[----:B------:R-:W-:Y:S02]  /*16db0*/  FSEL R140, R31, -INF , !P3 ;  /* 0xff8000001f8c7808 */ /* 0x000fe40005800000 */
[----:B------:R-:W-:Y:S01]  /*16dc0*/  FMNMX.FTZ R0, R235, R0, !PT ;  /* 0x00000000eb007209 */ /* 0x000fe20007810000 */
[C---:B------:R-:W-:Y:S01]  /*16dd0*/  FMUL.FTZ R184, R136.reuse, UR4 ;  /* 0x0000000488b87c20 */ /* 0x040fe20008410000 */
[----:B------:R-:W-:Y:S02]  /*16de0*/  FSETP.NEU.FTZ.AND P3, PT, R136, -INF , PT ;  /* 0xff8000008800780b */ /* 0x000fe40003f7d000 */
[----:B------:R-:W-:Y:S02]  /*16df0*/  FMNMX.FTZ R0, R140, R0, !PT ;  /* 0x000000008c007209 */ /* 0x000fe40007810000 */
[----:B------:R-:W-:Y:S02]  /*16e00*/  FSEL R184, R184, RZ, P3 ;  /* 0x000000ffb8b87208 */ /* 0x000fe40001800000 */
[----:B------:R-:W-:Y:S02]  /*16e10*/  LOP3.LUT R3, R247, UR9, R2, 0x96, !PT ;  /* 0x00000009f7037c12 */ /* 0x000fe4000f8e9602 */
[----:B------:R-:W1:Y:S01]  /*16e20*/  SHFL.BFLY PT, R2, R0, 0x2, 0x1f ;  /* 0x0c401f0000027f89 */ /* 0x000e6200000e0000 */
[----:B------:R-:W-:Y:S01]  /*16e30*/  FMNMX.FTZ R134, R5, R134, !PT ;  /* 0x0000008605867209 */ /* 0x000fe20007810000 */
[--C-:B------:R-:W-:Y:S01]  /*16e40*/  FFMA.FTZ R5, R141, UR4, -R184.reuse ;  /* 0x000000048d057c23 */ /* 0x100fe200080108b8 */
[----:B-1----:R-:W-:Y:S01]  /*16e50*/  FMNMX.FTZ R135, R135, R6, !PT ;  /* 0x0000000687877209 */ /* 0x002fe20007810000 */
[----:B------:R-:W-:Y:S04]  /*16e60*/  IMAD.WIDE.U32 R10, R3, -0x326172a9, RZ ;  /* 0xcd9e8d57030a7825 */ /* 0x000fe800078e00ff */
[----:B------:R-:W-:Y:S01]  /*16e70*/  FFMA.FTZ R142, R142, UR4, -R184 ;  /* 0x000000048e8e7c23 */ /* 0x000fe200080108b8 */
[----:B------:R-:W-:Y:S01]  /*16e80*/  MUFU.EX2 R32, R5 ;  /* 0x0000000500207308 */ /* 0x000fe20000000800 */
[C---:B------:R-:W-:Y:S01]  /*16e90*/  FSETP.NEU.FTZ.AND P2, PT, R135.reuse, -INF , PT ;  /* 0xff8000008700780b */ /* 0x040fe20003f5d000 */
[----:B------:R-:W-:Y:S05]  /*16ea0*/  FMUL.FTZ R4, R135, UR4 ;  /* 0x0000000487047c20 */ /* 0x000fea0008410000 */
[----:B------:R-:W-:Y:S03]  /*16eb0*/  FSEL R141, R4, RZ, P2 ;  /* 0x000000ff048d7208 */ /* 0x000fe60001000000 */
[----:B------:R-:W-:Y:S02]  /*16ec0*/  MUFU.EX2 R33, R142 ;  /* 0x0000008e00217308 */ /* 0x000fe40000000800 */
[--C-:B------:R-:W-:Y:S01]  /*16ed0*/  FFMA.FTZ R18, R18, UR4, -R141.reuse ;  /* 0x0000000412127c23 */ /* 0x100fe2000801088d */
[--C-:B------:R-:W-:Y:S07]  /*16ee0*/  FFMA.FTZ R19, R19, UR4, -R141.reuse ;  /* 0x0000000413137c23 */ /* 0x100fee000801088d */
[----:B------:R1:W-:Y:S01]  /*16ef0*/  MUFU.EX2 R245, R18 ;  /* 0x0000001200f57308 */ /* 0x0003e20000000800 */
[----:B------:R-:W-:Y:S09]  /*16f00*/  FMNMX.FTZ R0, R0, R2, !PT ;  /* 0x0000000200007209 */ /* 0x000ff20007810000 */
[----:B------:R-:W5:Y:S01]  /*16f10*/  MUFU.EX2 R244, R19 ;  /* 0x0000001300f47308 */ /* 0x000f620000000800 */
[----:B-1----:R-:W1:Y:S02]  /*16f20*/  SHFL.BFLY PT, R18, R134, 0x1, 0x1f ;  /* 0x0c201f0086127f89 */ /* 0x002e6400000e0000 */
[----:B-1----:R-:W-:Y:S04]  /*16f30*/  FMNMX.FTZ R134, R134, R18, !PT ;  /* 0x0000001286867209 */ /* 0x002fe80007810000 */
[C---:B------:R-:W-:Y:S01]  /*16f40*/  FSETP.NEU.FTZ.AND P1, PT, R134.reuse, -INF , PT ;  /* 0xff8000008600780b */ /* 0x040fe20003f3d000 */
[----:B------:R-:W-:Y:S05]  /*16f50*/  FMUL.FTZ R186, R134, UR4 ;  /* 0x0000000486ba7c20 */ /* 0x000fea0008410000 */
[----:B------:R-:W-:Y:S05]  /*16f60*/  FSEL R186, R186, RZ, P1 ;  /* 0x000000ffbaba7208 */ /* 0x000fea0000800000 */
[--C-:B------:R-:W-:Y:S01]  /*16f70*/  FFMA.FTZ R21, R21, UR4, -R186.reuse ;  /* 0x0000000415157c23 */ /* 0x100fe200080108ba */
[----:B------:R-:W-:Y:S03]  /*16f80*/  FFMA.FTZ R17, R17, UR4, -R186 ;  /* 0x0000000411117c23 */ /* 0x000fe600080108ba */
[----:B------:R-:W-:Y:S10]  /*16f90*/  MUFU.EX2 R242, R21 ;  /* 0x0000001500f27308 */ /* 0x000ff40000000800 */
[----:B------:R-:W1:Y:S01]  /*16fa0*/  MUFU.EX2 R243, R17 ;  /* 0x0000001100f37308 */ /* 0x000e620000000800 */
[----:B--2---:R-:W-:Y:S05]  /*16fb0*/  LOP3.LUT R3, R177, UR5, R246, 0x96, !PT ;  /* 0x00000005b1037c12 */ /* 0x004fea000f8e96f6 */
[----:B------:R-:W-:Y:S01]  /*16fc0*/  IMAD.WIDE.U32 R24, R3, -0x326172a9, RZ ;  /* 0xcd9e8d5703187825 */ /* 0x000fe200078e00ff */
[C---:B---3--:R-:W-:Y:S05]  /*16fd0*/  LOP3.LUT R4, R11.reuse, UR32, R190, 0x96, !PT ;  /* 0x000000200b047c12 */ /* 0x048fea000f8e96be */
[----:B------:R-:W-:Y:S01]  /*16fe0*/  IMAD.WIDE.U32 R4, R4, -0x2daee0ad, RZ ;  /* 0xd2511f5304047825 */ /* 0x000fe200078e00ff */
[----:B----4-:R-:W-:Y:S05]  /*16ff0*/  LOP3.LUT R3, R11, UR32, R188, 0x96, !PT ;  /* 0x000000200b037c12 */ /* 0x010fea000f8e96bc */
[----:B------:R-:W-:Y:S01]  /*17000*/  IMAD.WIDE.U32 R2, R3, -0x2daee0ad, RZ ;  /* 0xd2511f5303027825 */ /* 0x000fe200078e00ff */
[----:B-----5:R-:W-:Y:S01]  /*17010*/  LOP3.LUT R8, R179, UR5, R246, 0x96, !PT ;  /* 0x00000005b3087c12 */ /* 0x020fe2000f8e96f6 */
[----:B------:R-:W-:Y:S01]  /*17020*/  UIADD3 UR5, UR27, 0x76cf5d0a, URZ ;  /* 0x76cf5d0a1b057890 */ /* 0x000fe2000fffe03f */
[----:B------:R-:W-:Y:S03]  /*17030*/  F2FP.F16.F32.PACK_AB R179, R244, R245 ;  /* 0x000000f5f4b3723e */ /* 0x000fe600000000ff */
[----:B------:R-:W-:Y:S03]  /*17040*/  IMAD.WIDE.U32 R8, R8, -0x326172a9, RZ ;  /* 0xcd9e8d5708087825 */ /* 0x000fe600078e00ff */
[----:B------:R-:W-:Y:S02]  /*17050*/  LOP3.LUT R6, R5, UR5, R178, 0x96, !PT ;  /* 0x0000000505067c12 */ /* 0x000fe4000f8e96b2 */
[----:B------:R-:W-:Y:S01]  /*17060*/  LOP3.LUT R5, R3, UR5, R176, 0x96, !PT ;  /* 0x0000000503057c12 */ /* 0x000fe2000f8e96b0 */
[----:B------:R-:W-:Y:S01]  /*17070*/  FFMA.FTZ R3, R180, UR4, -R184 ;  /* 0x00000004b4037c23 */ /* 0x000fe200080108b8 */
[--C-:B------:R-:W-:Y:S01]  /*17080*/  LOP3.LUT R12, R9, UR18, R10.reuse, 0x96, !PT ;  /* 0x00000012090c7c12 */ /* 0x100fe2000f8e960a */
[----:B------:R-:W-:Y:S01]  /*17090*/  IMAD.WIDE.U32 R6, R6, -0x326172a9, RZ ;  /* 0xcd9e8d5706067825 */ /* 0x000fe200078e00ff */
[----:B------:R-:W-:Y:S01]  /*170a0*/  LOP3.LUT R10, R25, UR18, R10, 0x96, !PT ;  /* 0x00000012190a7c12 */ /* 0x000fe2000f8e960a */
[----:B------:R2:W-:Y:S01]  /*170b0*/  MUFU.EX2 R252, R3 ;  /* 0x0000000300fc7308 */ /* 0x0005e20000000800 */
[----:B------:R-:W-:Y:S01]  /*170c0*/  UIADD3 UR18, UR26, -0x255992d5, URZ ;  /* 0xdaa66d2b1a127890 */ /* 0x000fe2000fffe03f */
[----:B------:R-:W-:Y:S01]  /*170d0*/  IMAD.WIDE.U32 R12, R12, -0x2daee0ad, RZ ;  /* 0xd2511f530c0c7825 */ /* 0x000fe200078e00ff */
[----:B------:R-:W3:Y:S01]  /*170e0*/  LDC.U8 R176, c[0x0][0x388] ;  /* 0x0000e200ffb07b82 */ /* 0x000ee20000000000 */
[----:B------:R-:W-:Y:S01]  /*170f0*/  UMOV UR5, UR9 ;  /* 0x0000000900057c82 */ /* 0x000fe20008000000 */
[----:B------:R-:W-:Y:S01]  /*17100*/  F2FP.F16.F32.PACK_AB R178, R32, R33 ;  /* 0x0000002120b2723e */ /* 0x000fe200000000ff */
[----:B------:R-:W-:Y:S01]  /*17110*/  IMAD.WIDE.U32 R10, R10, -0x2daee0ad, RZ ;  /* 0xd2511f530a0a7825 */ /* 0x000fe200078e00ff */
[----:B------:R-:W-:Y:S03]  /*17120*/  LOP3.LUT R13, R13, UR31, R4, 0x96, !PT ;  /* 0x0000001f0d0d7c12 */ /* 0x000fe6000f8e9604 */
[----:B------:R-:W-:Y:S01]  /*17130*/  FFMA.FTZ R4, R143, UR4, -R184 ;  /* 0x000000048f047c23 */ /* 0x000fe200080108b8 */
[----:B------:R-:W-:Y:S02]  /*17140*/  LOP3.LUT R7, R7, UR18, R8, 0x96, !PT ;  /* 0x0000001207077c12 */ /* 0x000fe4000f8e9608 */
[----:B------:R-:W-:Y:S01]  /*17150*/  LOP3.LUT R9, R11, UR31, R2, 0x96, !PT ;  /* 0x0000001f0b097c12 */ /* 0x000fe2000f8e9602 */
[----:B------:R4:W-:Y:S01]  /*17160*/  MUFU.EX2 R26, R4 ;  /* 0x00000004001a7308 */ /* 0x0009e20000000800 */
[----:B------:R-:W5:Y:S01]  /*17170*/  SHFL.BFLY PT, R2, R0, 0x1, 0x1f ;  /* 0x0c201f0000027f89 */ /* 0x000f6200000e0000 */
[----:B------:R-:W-:Y:S01]  /*17180*/  IMAD.WIDE.U32 R192, R13, -0x326172a9, RZ ;  /* 0xcd9e8d570dc07825 */ /* 0x000fe200078e00ff */
[----:B-1----:R-:W-:Y:S03]  /*17190*/  F2FP.F16.F32.PACK_AB R180, R242, R243 ;  /* 0x000000f3f2b4723e */ /* 0x002fe600000000ff */
[--C-:B--2---:R-:W-:Y:S01]  /*171a0*/  FFMA.FTZ R3, R181, UR4, -R141.reuse ;  /* 0x00000004b5037c23 */ /* 0x104fe2000801088d */
[----:B------:R-:W-:Y:S01]  /*171b0*/  IMAD.WIDE.U32 R190, R9, -0x326172a9, RZ ;  /* 0xcd9e8d5709be7825 */ /* 0x000fe200078e00ff */
[----:B------:R-:W-:Y:S02]  /*171c0*/  LOP3.LUT R11, R193, UR30, R6, 0x96, !PT ;  /* 0x0000001ec10b7c12 */ /* 0x000fe4000f8e9606 */
[----:B------:R1:W-:Y:S01]  /*171d0*/  MUFU.EX2 R251, R3 ;  /* 0x0000000300fb7308 */ /* 0x0003e20000000800 */
[----:B------:R-:W-:Y:S04]  /*171e0*/  IMAD.WIDE.U32 R6, R7, -0x2daee0ad, RZ ;  /* 0xd2511f5307067825 */ /* 0x000fe800078e00ff */
[----:B------:R-:W-:Y:S01]  /*171f0*/  IMAD.WIDE.U32 R194, R11, -0x2daee0ad, RZ ;  /* 0xd2511f530bc27825 */ /* 0x000fe200078e00ff */
[----:B------:R-:W-:Y:S02]  /*17200*/  LOP3.LUT R12, R7, UR24, R12, 0x96, !PT ;  /* 0x00000018070c7c12 */ /* 0x000fe4000f8e960c */
[----:B---3--:R-:W-:Y:S01]  /*17210*/  PRMT R19, R176, 0x7054, R176 ;  /* 0x00007054b0137816 */ /* 0x008fe200000000b0 */
[----:B----4-:R-:W-:Y:S01]  /*17220*/  IMAD.WIDE.U32 R4, R5, -0x326172a9, RZ ;  /* 0xcd9e8d5705047825 */ /* 0x010fe200078e00ff */
[----:B------:R-:W-:Y:S03]  /*17230*/  LOP3.LUT R6, R195, UR10, R6, 0x96, !PT ;  /* 0x0000000ac3067c12 */ /* 0x000fe6000f8e9606 */
[----:B------:R-:W-:Y:S01]  /*17240*/  IMAD.WIDE.U32 R188, R12, -0x326172a9, RZ ;  /* 0xcd9e8d570cbc7825 */ /* 0x000fe200078e00ff */
[----:B------:R-:W-:Y:S02]  /*17250*/  LOP3.LUT R5, R5, UR18, R24, 0x96, !PT ;  /* 0x0000001205057c12 */ /* 0x000fe4000f8e9618 */
[----:B------:R-:W-:Y:S01]  /*17260*/  LOP3.LUT R8, R191, UR30, R4, 0x96, !PT ;  /* 0x0000001ebf087c12 */ /* 0x000fe2000f8e9604 */
[----:B-1----:R-:W-:Y:S01]  /*17270*/  FFMA.FTZ R3, R182, UR4, -R141 ;  /* 0x00000004b6037c23 */ /* 0x002fe2000801088d */
[----:B-----5:R-:W-:Y:S01]  /*17280*/  FMNMX.FTZ R137, R0, R2, !PT ;  /* 0x0000000200897209 */ /* 0x020fe20007810000 */
[----:B------:R-:W-:Y:S02]  /*17290*/  IMAD.WIDE.U32 R4, R5, -0x2daee0ad, RZ ;  /* 0xd2511f5305047825 */ /* 0x000fe400078e00ff */
[----:B------:R1:W2:Y:S01]  /*172a0*/  MUFU.EX2 R250, R3 ;  /* 0x0000000300fa7308 */ /* 0x0002a20000000800 */
[----:B------:R-:W-:Y:S01]  /*172b0*/  FSETP.NEU.FTZ.AND P0, PT, R137, -INF , PT ;  /* 0xff8000008900780b */ /* 0x000fe20003f1d000 */
[----:B------:R-:W-:Y:S01]  /*172c0*/  IMAD.WIDE.U32 R196, R8, -0x2daee0ad, RZ ;  /* 0xd2511f5308c47825 */ /* 0x000fe200078e00ff */
[----:B------:R-:W-:Y:S03]  /*172d0*/  LOP3.LUT R8, R5, UR24, R10, 0x96, !PT ;  /* 0x0000001805087c12 */ /* 0x000fe6000f8e960a */
[----:B------:R-:W-:Y:S02]  /*172e0*/  FMUL.FTZ R185, R137, UR4 ;  /* 0x0000000489b97c20 */ /* 0x000fe40008410000 */
[----:B------:R-:W-:Y:S03]  /*172f0*/  IMAD.WIDE.U32 R142, R8, -0x326172a9, RZ ;  /* 0xcd9e8d57088e7825 */ /* 0x000fe600078e00ff */
[----:B------:R-:W-:Y:S05]  /*17300*/  FSEL R185, R185, RZ, P0 ;  /* 0x000000ffb9b97208 */ /* 0x000fea0000000000 */
[--C-:B------:R-:W-:Y:S01]  /*17310*/  FFMA.FTZ R20, R20, UR4, -R185.reuse ;  /* 0x0000000414147c23 */ /* 0x100fe200080108b9 */
[----:B-1----:R-:W-:Y:S01]  /*17320*/  LOP3.LUT R3, R197, UR10, R4, 0x96, !PT ;  /* 0x0000000ac5037c12 */ /* 0x002fe2000f8e9604 */
[----:B------:R-:W-:Y:S04]  /*17330*/  IMAD.WIDE.U32 R4, R6, -0x326172a9, RZ ;  /* 0xcd9e8d5706047825 */ /* 0x000fe800078e00ff */
[----:B------:R-:W-:Y:S01]  /*17340*/  FFMA.FTZ R16, R16, UR4, -R185 ;  /* 0x0000000410107c23 */ /* 0x000fe200080108b9 */
[----:B------:R1:W-:Y:S01]  /*17350*/  MUFU.EX2 R238, R20 ;  /* 0x0000001400ee7308 */ /* 0x0003e20000000800 */
[----:B--2---:R-:W-:Y:S01]  /*17360*/  F2FP.F16.F32.PACK_AB R177, R250, R251 ;  /* 0x000000fbfab1723e */ /* 0x004fe200000000ff */
[----:B------:R-:W-:Y:S01]  /*17370*/  IMAD.WIDE.U32 R2, R3, -0x326172a9, RZ ;  /* 0xcd9e8d5703027825 */ /* 0x000fe200078e00ff */
[----:B------:R-:W-:Y:S02]  /*17380*/  SHF.R.U32.HI R11, RZ, 0x10, R4 ;  /* 0x00000010ff0b7819 */ /* 0x000fe40000011604 */
[----:B------:R-:W-:Y:S02]  /*17390*/  LOP3.LUT R7, R4, 0xffff, RZ, 0xc0, !PT ;  /* 0x0000ffff04077812 */ /* 0x000fe400078ec0ff */
[C---:B------:R-:W-:Y:S03]  /*173a0*/  LOP3.LUT R6, R2.reuse, 0xffff, RZ, 0xc0, !PT ;  /* 0x0000ffff02067812 */ /* 0x040fe600078ec0ff */
[----:B------:R-:W2:Y:S01]  /*173b0*/  MUFU.EX2 R239, R16 ;  /* 0x0000001000ef7308 */ /* 0x000ea20000000800 */
[----:B------:R-:W-:Y:S02]  /*173c0*/  LOP3.LUT R0, R3, UR21, R142, 0x96, !PT ;  /* 0x0000001503007c12 */ /* 0x000fe4000f8e968e */
[----:B------:R-:W-:Y:S02]  /*173d0*/  LOP3.LUT R9, R2, 0xff, RZ, 0xc0, !PT ;  /* 0x000000ff02097812 */ /* 0x000fe400078ec0ff */
[----:B------:R-:W-:Y:S02]  /*173e0*/  SHF.R.U32.HI R3, RZ, 0x8, R6 ;  /* 0x00000008ff037819 */ /* 0x000fe40000011606 */
[----:B------:R-:W-:Y:S02]  /*173f0*/  LOP3.LUT R12, R4, 0xff, RZ, 0xc0, !PT ;  /* 0x000000ff040c7812 */ /* 0x000fe400078ec0ff */
[----:B------:R-:W-:Y:S01]  /*17400*/  PRMT R182, R9, 0x5410, R3 ;  /* 0x0000541009b67816 */ /* 0x000fe20000000003 */
[----:B------:R-:W-:Y:S01]  /*17410*/  FFMA.FTZ R3, R23, UR4, -R186 ;  /* 0x0000000417037c23 */ /* 0x000fe200080108ba */
[----:B------:R-:W-:Y:S02]  /*17420*/  SHF.R.U32.HI R10, RZ, 0x18, R4 ;  /* 0x00000018ff0a7819 */ /* 0x000fe40000011604 */
[----:B------:R-:W-:Y:S01]  /*17430*/  LOP3.LUT R4, R5, UR21, R188, 0x96, !PT ;  /* 0x0000001505047c12 */ /* 0x000fe2000f8e96bc */
[----:B------:R3:W-:Y:S01]  /*17440*/  MUFU.EX2 R236, R3 ;  /* 0x0000000300ec7308 */ /* 0x0007e20000000800 */
[----:B------:R-:W-:Y:S02]  /*17450*/  LOP3.LUT R5, R11, 0xff, RZ, 0xc0, !PT ;  /* 0x000000ff0b057812 */ /* 0x000fe400078ec0ff */
[--C-:B------:R-:W-:Y:S02]  /*17460*/  SHF.R.U32.HI R8, RZ, 0x10, R2.reuse ;  /* 0x00000010ff087819 */ /* 0x100fe40000011602 */
[----:B------:R-:W-:Y:S01]  /*17470*/  SHF.R.U32.HI R11, RZ, 0x18, R2 ;  /* 0x00000018ff0b7819 */ /* 0x000fe20000011602 */
[----:B------:R-:W-:Y:S01]  /*17480*/  FFMA.FTZ R2, R22, UR4, -R186 ;  /* 0x0000000416027c23 */ /* 0x000fe200080108ba */
[----:B------:R-:W-:Y:S01]  /*17490*/  SHF.R.U32.HI R7, RZ, 0x8, R7 ;  /* 0x00000008ff077819 */ /* 0x000fe20000011607 */
[----:B-1----:R-:W1:Y:S01]  /*174a0*/  LDSM.16.MT88.4 R20, [R209+0xa000] ;  /* 0x00a00000d114783b */ /* 0x002e620000004200 */
[----:B------:R-:W-:Y:S01]  /*174b0*/  SHF.R.U32.HI R6, RZ, 0x10, R4 ;  /* 0x00000010ff067819 */ /* 0x000fe20000011604 */
[----:B------:R4:W-:Y:S01]  /*174c0*/  MUFU.EX2 R237, R2 ;  /* 0x0000000200ed7308 */ /* 0x0009e20000000800 */
[----:B------:R-:W-:Y:S02]  /*174d0*/  PRMT R13, R12, 0x5410, R7 ;  /* 0x000054100c0d7816 */ /* 0x000fe40000000007 */
[----:B------:R-:W-:Y:S02]  /*174e0*/  PRMT R12, R5, 0x5410, R10 ;  /* 0x00005410050c7816 */ /* 0x000fe4000000000a */
[----:B------:R-:W-:Y:S01]  /*174f0*/  LOP3.LUT R10, R8, 0xff, RZ, 0xc0, !PT ;  /* 0x000000ff080a7812 */ /* 0x000fe200078ec0ff */
[----:B---3--:R-:W-:Y:S01]  /*17500*/  FFMA.FTZ R3, R14, UR4, -R185 ;  /* 0x000000040e037c23 */ /* 0x008fe200080108b9 */
[----:B------:R-:W-:Y:S02]  /*17510*/  LOP3.LUT R7, R0, 0xff, RZ, 0xc0, !PT ;  /* 0x000000ff00077812 */ /* 0x000fe400078ec0ff */
[----:B------:R-:W-:Y:S01]  /*17520*/  LOP3.LUT R5, R4, 0xffff, RZ, 0xc0, !PT ;  /* 0x0000ffff04057812 */ /* 0x000fe200078ec0ff */
[----:B------:R3:W-:Y:S01]  /*17530*/  MUFU.EX2 R234, R3 ;  /* 0x0000000300ea7308 */ /* 0x0007e20000000800 */
[----:B------:R-:W-:Y:S02]  /*17540*/  PRMT R11, R10, 0x5410, R11 ;  /* 0x000054100a0b7816 */ /* 0x000fe4000000000b */
[----:B------:R-:W-:Y:S02]  /*17550*/  LOP3.LUT R9, R4, 0xff, RZ, 0xc0, !PT ;  /* 0x000000ff04097812 */ /* 0x000fe400078ec0ff */
[----:B------:R-:W-:Y:S02]  /*17560*/  SHF.R.U32.HI R8, RZ, 0x18, R4 ;  /* 0x00000018ff087819 */ /* 0x000fe40000011604 */
[----:B----4-:R-:W-:Y:S02]  /*17570*/  LOP3.LUT R2, R0, 0xffff, RZ, 0xc0, !PT ;  /* 0x0000ffff00027812 */ /* 0x010fe400078ec0ff */
[----:B------:R-:W-:Y:S02]  /*17580*/  SHF.R.U32.HI R4, RZ, 0x8, R5 ;  /* 0x00000008ff047819 */ /* 0x000fe40000011605 */
[----:B------:R-:W-:Y:S02]  /*17590*/  SHF.R.U32.HI R2, RZ, 0x8, R2 ;  /* 0x00000008ff027819 */ /* 0x000fe40000011602 */
[----:B------:R-:W-:Y:S02]  /*175a0*/  LOP3.LUT R5, R6, 0xff, RZ, 0xc0, !PT ;  /* 0x000000ff06057812 */ /* 0x000fe400078ec0ff */
[----:B------:R-:W-:Y:S02]  /*175b0*/  PRMT R10, R7, 0x5410, R2 ;  /* 0x00005410070a7816 */ /* 0x000fe40000000002 */
[--C-:B------:R-:W-:Y:S02]  /*175c0*/  SHF.R.U32.HI R2, RZ, 0x10, R0.reuse ;  /* 0x00000010ff027819 */ /* 0x100fe40000011600 */
[----:B------:R-:W-:Y:S02]  /*175d0*/  SHF.R.U32.HI R6, RZ, 0x18, R0 ;  /* 0x00000018ff067819 */ /* 0x000fe40000011600 */
[----:B------:R-:W-:Y:S02]  /*175e0*/  FSEL R0, R136, RZ, P3 ;  /* 0x000000ff88007208 */ /* 0x000fe40001800000 */
[----:B------:R-:W-:Y:S02]  /*175f0*/  PRMT R9, R9, 0x5410, R4 ;  /* 0x0000541009097816 */ /* 0x000fe40000000004 */
[----:B------:R-:W-:Y:S01]  /*17600*/  LOP3.LUT R4, R2, 0xff, RZ, 0xc0, !PT ;  /* 0x000000ff02047812 */ /* 0x000fe200078ec0ff */
[----:B------:R-:W-:Y:S01]  /*17610*/  FADD.FTZ R0, -R0, R132 ;  /* 0x0000008400007221 */ /* 0x000fe20000010100 */
[----:B---3--:R-:W-:Y:S02]  /*17620*/  FSEL R3, R135, RZ, P2 ;  /* 0x000000ff87037208 */ /* 0x008fe40001000000 */
[----:B------:R-:W-:Y:S02]  /*17630*/  FSEL R2, R134, RZ, P1 ;  /* 0x000000ff86027208 */ /* 0x000fe40000800000 */
[----:B------:R-:W-:Y:S01]  /*17640*/  PRMT R7, R4, 0x5410, R6 ;  /* 0x0000541004077816 */ /* 0x000fe20000000006 */
[----:B------:R-:W-:Y:S01]  /*17650*/  FADD.FTZ R4, -R3, R133 ;  /* 0x0000008503047221 */ /* 0x000fe20000010100 */
[----:B------:R-:W-:Y:S01]  /*17660*/  PRMT R8, R5, 0x5410, R8 ;  /* 0x0000541005087816 */ /* 0x000fe20000000008 */
[----:B------:R-:W-:Y:S01]  /*17670*/  FADD.FTZ R3, -R2, R138 ;  /* 0x0000008a02037221 */ /* 0x000fe20000010100 */
[----:B------:R-:W-:Y:S01]  /*17680*/  FMUL.FTZ R2, R0, UR4 ;  /* 0x0000000400027c20 */ /* 0x000fe20008410000 */
[----:B------:R-:W-:Y:S01]  /*17690*/  FSEL R0, R137, RZ, P0 ;  /* 0x000000ff89007208 */ /* 0x000fe20000000000 */
[----:B------:R-:W-:Y:S01]  /*176a0*/  FFMA.FTZ R5, R15, UR4, -R185 ;  /* 0x000000040f057c23 */ /* 0x000fe200080108b9 */
[--C-:B------:R-:W-:Y:S01]  /*176b0*/  HSET2.LE.AND R176, R9, R19.reuse, PT ;  /* 0x0000001309b07233 */ /* 0x100fe20003803000 */
[----:B------:R3:W4:Y:S01]  /*176c0*/  MUFU.EX2 R133, R2 ;  /* 0x0000000200857308 */ /* 0x0007220000000800 */
[--C-:B------:R-:W-:Y:S02]  /*176d0*/  HSET2.LE.AND R6, R12, R19.reuse, PT ;  /* 0x000000130c067233 */ /* 0x100fe40003803000 */
[--C-:B------:R-:W-:Y:S02]  /*176e0*/  HSET2.LE.AND R183, R11, R19.reuse, PT ;  /* 0x000000130bb77233 */ /* 0x100fe40003803000 */
[----:B--2---:R-:W-:Y:S02]  /*176f0*/  F2FP.F16.F32.PACK_AB R181, R238, R239 ;  /* 0x000000efeeb5723e */ /* 0x004fe400000000ff */
[----:B------:R-:W-:Y:S03]  /*17700*/  LOP3.LUT R179, R6, R179, RZ, 0xc0, !PT ;  /* 0x000000b306b37212 */ /* 0x000fe600078ec0ff */
[----:B------:R2:W5:Y:S01]  /*17710*/  MUFU.EX2 R233, R5 ;  /* 0x0000000500e97308 */ /* 0x0005620000000800 */
[--C-:B------:R-:W-:Y:S02]  /*17720*/  HSET2.LE.AND R182, R182, R19.reuse, PT ;  /* 0x00000013b6b67233 */ /* 0x100fe40003803000 */
[----:B------:R-:W-:Y:S02]  /*17730*/  LOP3.LUT R142, R189, UR11, R192, 0x96, !PT ;  /* 0x0000000bbd8e7c12 */ /* 0x000fe4000f8e96c0 */
[----:B------:R-:W-:Y:S02]  /*17740*/  LOP3.LUT R138, R143, UR11, R190, 0x96, !PT ;  /* 0x0000000b8f8a7c12 */ /* 0x000fe4000f8e96be */
[----:B------:R-:W-:Y:S01]  /*17750*/  PLOP3.LUT P0, PT, PT, PT, UP0, 0x80, 0x0 ;  /* 0x000000000000781c */ /* 0x000fe20003f0f008 */
[----:B------:R-:W-:Y:S04]  /*17760*/  IMAD.WIDE.U32 R142, R142, -0x2daee0ad, RZ ;  /* 0xd2511f538e8e7825 */ /* 0x000fe800078e00ff */
[----:B---3--:R-:W-:Y:S01]  /*17770*/  FADD.FTZ R2, -R0, R139 ;  /* 0x0000008b00027221 */ /* 0x008fe20000010100 */
[----:B------:R-:W-:Y:S01]  /*17780*/  FMUL.FTZ R0, R4, UR4 ;  /* 0x0000000404007c20 */ /* 0x000fe20008410000 */
[----:B------:R-:W-:Y:S01]  /*17790*/  F2FP.F16.F32.PACK_AB R4, R252, R26 ;  /* 0x0000001afc04723e */ /* 0x000fe200000000ff */
[C---:B----4-:R-:W-:Y:S01]  /*177a0*/  FMUL.FTZ R16, R133.reuse, R152 ;  /* 0x0000009885107220 */ /* 0x050fe20000410000 */
[C---:B------:R-:W-:Y:S01]  /*177b0*/  FMUL.FTZ R17, R133.reuse, R153 ;  /* 0x0000009985117220 */ /* 0x040fe20000410000 */
[----:B------:R3:W4:Y:S01]  /*177c0*/  MUFU.EX2 R132, R0 ;  /* 0x0000000000847308 */ /* 0x0007220000000800 */
[----:B------:R-:W-:Y:S01]  /*177d0*/  LOP3.LUT R176, R176, R4, RZ, 0xc0, !PT ;  /* 0x00000004b0b07212 */ /* 0x000fe200078ec0ff */
[C---:B------:R-:W-:Y:S01]  /*177e0*/  FMUL.FTZ R36, R133.reuse, R36 ;  /* 0x0000002485247220 */ /* 0x040fe20000410000 */
[--C-:B--2---:R-:W-:Y:S01]  /*177f0*/  HSET2.LE.AND R5, R13, R19.reuse, PT ;  /* 0x000000130d057233 */ /* 0x104fe20003803000 */
[C---:B------:R-:W-:Y:S01]  /*17800*/  FMUL.FTZ R37, R133.reuse, R37 ;  /* 0x0000002585257220 */ /* 0x040fe20000410000 */
[--C-:B------:R-:W-:Y:S01]  /*17810*/  HSET2.LE.AND R4, R10, R19.reuse, PT ;  /* 0x000000130a047233 */ /* 0x100fe20003803000 */
[C---:B------:R-:W-:Y:S01]  /*17820*/  FMUL.FTZ R48, R133.reuse, R48 ;  /* 0x0000003085307220 */ /* 0x040fe20000410000 */
[----:B------:R-:W-:Y:S01]  /*17830*/  FMUL.FTZ R49, R133, R49 ;  /* 0x0000003185317220 */ /* 0x000fe20000410000 */
[----:B------:R-:W-:Y:S01]  /*17840*/  LOP3.LUT R178, R5, R178, RZ, 0xc0, !PT ;  /* 0x000000b205b27212 */ /* 0x000fe200078ec0ff */
[C---:B------:R-:W-:Y:S01]  /*17850*/  FMUL.FTZ R52, R133.reuse, R52 ;  /* 0x0000003485347220 */ /* 0x040fe20000410000 */
[--C-:B------:R-:W-:Y:S01]  /*17860*/  HSET2.LE.AND R5, R8, R19.reuse, PT ;  /* 0x0000001308057233 */ /* 0x100fe20003803000 */
[C---:B------:R-:W-:Y:S01]  /*17870*/  FMUL.FTZ R53, R133.reuse, R53 ;  /* 0x0000003585357220 */ /* 0x040fe20000410000 */
[----:B------:R-:W-:Y:S01]  /*17880*/  LOP3.LUT R180, R4, R180, RZ, 0xc0, !PT ;  /* 0x000000b404b47212 */ /* 0x000fe200078ec0ff */
[----:B------:R-:W-:Y:S01]  /*17890*/  FMUL.FTZ R64, R133, R64 ;  /* 0x0000004085407220 */ /* 0x000fe20000410000 */
[----:B-----5:R-:W-:Y:S01]  /*178a0*/  F2FP.F16.F32.PACK_AB R4, R233, R234 ;  /* 0x000000eae904723e */ /* 0x020fe200000000ff */
[----:B------:R-:W-:Y:S01]  /*178b0*/  FMUL.FTZ R65, R133, R65 ;  /* 0x0000004185417220 */ /* 0x000fe20000410000 */
[----:B------:R-:W-:Y:S01]  /*178c0*/  LOP3.LUT R177, R5, R177, RZ, 0xc0, !PT ;  /* 0x000000b105b17212 */ /* 0x000fe200078ec0ff */
[----:B---3--:R-:W-:Y:S01]  /*178d0*/  FMUL.FTZ R0, R3, UR4 ;  /* 0x0000000403007c20 */ /* 0x008fe20008410000 */
[----:B------:R-:W-:Y:S01]  /*178e0*/  HSET2.LE.AND R5, R7, R19, PT ;  /* 0x0000001307057233 */ /* 0x000fe20003803000 */
[C---:B----4-:R-:W-:Y:S01]  /*178f0*/  FMUL.FTZ R6, R132.reuse, R150 ;  /* 0x0000009684067220 */ /* 0x050fe20000410000 */
[----:B------:R-:W-:Y:S01]  /*17900*/  LOP3.LUT R183, R183, R4, RZ, 0xc0, !PT ;  /* 0x00000004b7b77212 */ /* 0x000fe200078ec0ff */
[----:B------:R2:W3:Y:S01]  /*17910*/  MUFU.EX2 R3, R0 ;  /* 0x0000000000037308 */ /* 0x0004e20000000800 */
[----:B------:R-:W-:Y:S01]  /*17920*/  FMUL.FTZ R4, R133, R148 ;  /* 0x0000009485047220 */ /* 0x000fe20000410000 */
[----:B------:R-:W-:Y:S01]  /*17930*/  LOP3.LUT R181, R5, R181, RZ, 0xc0, !PT ;  /* 0x000000b505b57212 */ /* 0x000fe200078ec0ff */
[----:B------:R-:W-:Y:S01]  /*17940*/  FMUL.FTZ R5, R133, R149 ;  /* 0x0000009585057220 */ /* 0x000fe20000410000 */
[C---:B------:R-:W-:Y:S01]  /*17950*/  FMUL.FTZ R7, R132.reuse, R151 ;  /* 0x0000009784077220 */ /* 0x040fe20000410000 */
[C---:B------:R-:W-:Y:S01]  /*17960*/  FMUL.FTZ R34, R132.reuse, R170 ;  /* 0x000000aa84227220 */ /* 0x040fe20000410000 */
[----:B------:R-:W-:Y:S01]  /*17970*/  LDSM.16.MT88.4 R148, [R214+0xa000] ;  /* 0x00a00000d694783b */ /* 0x000fe20000004200 */
[C---:B------:R-:W-:Y:S01]  /*17980*/  FMUL.FTZ R35, R132.reuse, R171 ;  /* 0x000000ab84237220 */ /* 0x040fe20000410000 */
[C---:B------:R-:W-:Y:S01]  /*17990*/  FMUL.FTZ R18, R132.reuse, R154 ;  /* 0x0000009a84127220 */ /* 0x040fe20000410000 */
[----:B------:R-:W-:Y:S01]  /*179a0*/  FMUL.FTZ R19, R132, R155 ;  /* 0x0000009b84137220 */ /* 0x000fe20000410000 */
[----:B------:R-:W-:Y:S01]  /*179b0*/  LOP3.LUT R155, R142, 0xff, RZ, 0xc0, !PT ;  /* 0x000000ff8e9b7812 */ /* 0x000fe200078ec0ff */
[-C--:B-1----:R-:W-:Y:S05]  /*179c0*/  HMMA.16816.F32 R4, R176, R20.reuse, R4 ;  /* 0x00000014b004723c */ /* 0x082fea0000001804 */
[----:B------:R-:W-:Y:S01]  /*179d0*/  FMUL.FTZ R38, R132, R38 ;  /* 0x0000002684267220 */ /* 0x000fe20000410000 */
[----:B--2---:R-:W-:Y:S01]  /*179e0*/  FMUL.FTZ R0, R2, UR4 ;  /* 0x0000000402007c20 */ /* 0x004fe20008410000 */
[C---:B---3--:R-:W-:Y:S01]  /*179f0*/  FMUL.FTZ R8, R3.reuse, R144 ;  /* 0x0000009003087220 */ /* 0x048fe20000410000 */
[C---:B------:R-:W-:Y:S03]  /*17a00*/  FMUL.FTZ R9, R3.reuse, R145 ;  /* 0x0000009103097220 */ /* 0x040fe60000410000 */
[----:B------:R-:W-:Y:S01]  /*17a10*/  F2FP.F16.F32.PACK_AB R2, R236, R237 ;  /* 0x000000edec02723e */ /* 0x000fe200000000ff */
[----:B------:R-:W1:Y:S01]  /*17a20*/  MUFU.EX2 R0, R0 ;  /* 0x0000000000007308 */ /* 0x000e620000000800 */
[C---:B------:R-:W-:Y:S01]  /*17a30*/  FMUL.FTZ R12, R3.reuse, R156 ;  /* 0x0000009c030c7220 */ /* 0x040fe20000410000 */
[C---:B------:R-:W-:Y:S01]  /*17a40*/  FMUL.FTZ R13, R3.reuse, R157 ;  /* 0x0000009d030d7220 */ /* 0x040fe20000410000 */
[----:B------:R-:W-:Y:S01]  /*17a50*/  LOP3.LUT R182, R182, R2, RZ, 0xc0, !PT ;  /* 0x00000002b6b67212 */ /* 0x000fe200078ec0ff */
[C---:B------:R-:W-:Y:S01]  /*17a60*/  FMUL.FTZ R25, R3.reuse, R165 ;  /* 0x000000a503197220 */ /* 0x040fe20000410000 */
        /* <DEDUP_REMOVED lines=11> */
[----:B------:R-:W-:Y:S01]  /*17b20*/  FMUL.FTZ R54, R132, R54 ;  /* 0x0000003684367220 */ /* 0x000fe20000410000 */
        /* <DEDUP_REMOVED lines=8> */
[C---:B------:R-:W-:Y:S04]  /*17bb0*/  HMMA.16816.F32 R8, R180.reuse, R20, R8 ;  /* 0x00000014b408723c */ /* 0x040fe80000001808 */
[----:B------:R-:W-:Y:S01]  /*17bc0*/  FMUL.FTZ R31, R0, R175 ;  /* 0x000000af001f7220 */ /* 0x000fe20000410000 */
[----:B------:R-:W-:Y:S01]  /*17bd0*/  IMAD.MOV.U32 R166, RZ, RZ, R33 ;  /* 0x000000ffffa67224 */ /* 0x000fe200078e0021 */
[-C--:B------:R-:W-:Y:S05]  /*17be0*/  HMMA.16816.F32 R12, R180, R22.reuse, R12 ;  /* 0x00000016b40c723c */ /* 0x080fea000000180c */
[C---:B------:R-:W-:Y:S01]  /*17bf0*/  FMUL.FTZ R21, R133.reuse, R161 ;  /* 0x000000a185157220 */ /* 0x040fe20000410000 */
[C---:B------:R-:W-:Y:S01]  /*17c00*/  HMMA.16816.F32 R16, R176.reuse, R22, R16 ;  /* 0x00000016b010723c */ /* 0x040fe20000001810 */
[----:B------:R-:W2:Y:S04]  /*17c10*/  LDC.U8 R161, c[0x0][0x388] ;  /* 0x0000e200ffa17b82 */ /* 0x000ea80000000000 */
[C---:B------:R-:W-:Y:S01]  /*17c20*/  FMUL.FTZ R20, R133.reuse, R160 ;  /* 0x000000a085147220 */ /* 0x040fe20000410000 */
[----:B------:R-:W-:Y:S02]  /*17c30*/  IMAD.MOV.U32 R167, RZ, RZ, R32 ;  /* 0x000000ffffa77224 */ /* 0x000fe400078e0020 */
[C---:B------:R-:W-:Y:S03]  /*17c40*/  FMUL.FTZ R22, R132.reuse, R162 ;  /* 0x000000a284167220 */ /* 0x040fe60000410000 */
[----:B------:R-:W-:Y:S01]  /*17c50*/  FMUL.FTZ R23, R132, R163 ;  /* 0x000000a384177220 */ /* 0x000fe20000410000 */
[C---:B------:R-:W-:Y:S01]  /*17c60*/  FMUL.FTZ R32, R133.reuse, R168 ;  /* 0x000000a885207220 */ /* 0x040fe20000410000 */
[----:B------:R-:W-:Y:S01]  /*17c70*/  FMUL.FTZ R33, R133, R169 ;  /* 0x000000a985217220 */ /* 0x000fe20000410000 */
[C---:B------:R-:W-:Y:S01]  /*17c80*/  FMUL.FTZ R42, R0.reuse, R42 ;  /* 0x0000002a002a7220 */ /* 0x040fe20000410000 */
[----:B------:R-:W-:Y:S01]  /*17c90*/  LDSM.16.MT88.4 R168, [R211+0xa800] ;  /* 0x00a80000d3a8783b */ /* 0x000fe20000004200 */
        /* <DEDUP_REMOVED lines=8> */
[-C--:B-1----:R-:W-:Y:S03]  /*17d20*/  HMMA.16816.F32 R20, R176, R144.reuse, R20 ;  /* 0x00000090b014723c */ /* 0x082fe60000001814 */
[----:B--2---:R-:W-:Y:S01]  /*17d30*/  PRMT R172, R161, 0x7054, R161 ;  /* 0x00007054a1ac7816 */ /* 0x004fe200000000a1 */
[----:B------:R-:W-:Y:S01]  /*17d40*/  FMUL.FTZ R61, R3, R61 ;  /* 0x0000003d033d7220 */ /* 0x000fe20000410000 */
[C---:B------:R-:W-:Y:S01]  /*17d50*/  FMUL.FTZ R62, R0.reuse, R62 ;  /* 0x0000003e003e7220 */ /* 0x040fe20000410000 */
[C---:B------:R-:W-:Y:S05]  /*17d60*/  HMMA.16816.F32 R24, R180.reuse, R144, R24 ;  /* 0x00000090b418723c */ /* 0x040fea0000001818 */
[----:B------:R-:W-:Y:S01]  /*17d70*/  FMUL.FTZ R63, R0, R63 ;  /* 0x0000003f003f7220 */ /* 0x000fe20000410000 */
[-C--:B------:R-:W-:Y:S05]  /*17d80*/  HMMA.16816.F32 R28, R180, R146.reuse, R28 ;  /* 0x00000092b41c723c */ /* 0x080fea000000181c */
[----:B------:R-:W-:Y:S01]  /*17d90*/  LOP3.LUT R152, R143, UR12, R194, 0x96, !PT ;  /* 0x0000000c8f987c12 */ /* 0x000fe2000f8e96c2 */
[C---:B------:R-:W-:Y:S01]  /*17da0*/  HMMA.16816.F32 R32, R176.reuse, R146, R32 ;  /* 0x00000092b020723c */ /* 0x040fe20000001820 */
[----:B------:R-:W1:Y:S04]  /*17db0*/  LDSM.16.MT88.4 R144, [R213+0xa000] ;  /* 0x00a00000d590783b */ /* 0x000e680000004200 */
[----:B------:R-:W-:Y:S01]  /*17dc0*/  IMAD.WIDE.U32 R138, R138, -0x2daee0ad, RZ ;  /* 0xd2511f538a8a7825 */ /* 0x000fe200078e00ff */
[-C--:B------:R-:W-:Y:S05]  /*17dd0*/  HMMA.16816.F32 R36, R176, R148.reuse, R36 ;  /* 0x00000094b024723c */ /* 0x080fea0000001824 */
[----:B------:R-:W-:Y:S01]  /*17de0*/  LOP3.LUT R143, R142, 0xffff, RZ, 0xc0, !PT ;  /* 0x0000ffff8e8f7812 */ /* 0x000fe200078ec0ff */
[C---:B------:R-:W-:Y:S05]  /*17df0*/  HMMA.16816.F32 R40, R180.reuse, R148, R40 ;  /* 0x00000094b428723c */ /* 0x040fea0000001828 */
[----:B------:R-:W-:Y:S01]  /*17e00*/  SHF.R.U32.HI R153, RZ, 0x18, R142 ;  /* 0x00000018ff997819 */ /* 0x000fe2000001168e */
[-C--:B------:R-:W-:Y:S05]  /*17e10*/  HMMA.16816.F32 R44, R180, R150.reuse, R44 ;  /* 0x00000096b42c723c */ /* 0x080fea000000182c */
[C---:B------:R-:W-:Y:S01]  /*17e20*/  FMUL.FTZ R55, R132.reuse, R55 ;  /* 0x0000003784377220 */ /* 0x040fe20000410000 */
[C---:B------:R-:W-:Y:S01]  /*17e30*/  HMMA.16816.F32 R48, R176.reuse, R150, R48 ;  /* 0x00000096b030723c */ /* 0x040fe20000001830 */
[----:B------:R-:W2:Y:S04]  /*17e40*/  LDSM.16.MT88.4 R148, [R209+0xb000] ;  /* 0x00b00000d194783b */ /* 0x000ea80000004200 */
[----:B------:R-:W-:Y:S01]  /*17e50*/  LOP3.LUT R2, R139, UR12, R196, 0x96, !PT ;  /* 0x0000000c8b027c12 */ /* 0x000fe2000f8e96c4 */
[C---:B------:R-:W-:Y:S01]  /*17e60*/  FMUL.FTZ R68, R133.reuse, R68 ;  /* 0x0000004485447220 */ /* 0x040fe20000410000 */
[----:B------:R-:W-:Y:S01]  /*17e70*/  SHF.R.U32.HI R154, RZ, 0x18, R138 ;  /* 0x00000018ff9a7819 */ /* 0x000fe2000001168a */
[----:B------:R-:W-:Y:S03]  /*17e80*/  FMUL.FTZ R69, R133, R69 ;  /* 0x0000004585457220 */ /* 0x000fe60000410000 */
[C---:B------:R-:W-:Y:S01]  /*17e90*/  FMUL.FTZ R70, R132.reuse, R70 ;  /* 0x0000004684467220 */ /* 0x040fe20000410000 */
[----:B------:R-:W-:Y:S01]  /*17ea0*/  FMUL.FTZ R71, R132, R71 ;  /* 0x0000004784477220 */ /* 0x000fe20000410000 */
[C---:B------:R-:W-:Y:S01]  /*17eb0*/  FMUL.FTZ R72, R3.reuse, R72 ;  /* 0x0000004803487220 */ /* 0x040fe20000410000 */
[C---:B------:R-:W-:Y:S01]  /*17ec0*/  FMUL.FTZ R73, R3.reuse, R73 ;  /* 0x0000004903497220 */ /* 0x040fe20000410000 */
[C---:B------:R-:W-:Y:S01]  /*17ed0*/  FMUL.FTZ R74, R0.reuse, R74 ;  /* 0x0000004a004a7220 */ /* 0x040fe20000410000 */
[C---:B------:R-:W-:Y:S01]  /*17ee0*/  FMUL.FTZ R75, R0.reuse, R75 ;  /* 0x0000004b004b7220 */ /* 0x040fe20000410000 */
[-C--:B-1----:R-:W-:Y:S03]  /*17ef0*/  HMMA.16816.F32 R52, R176, R144.reuse, R52 ;  /* 0x00000090b034723c */ /* 0x082fe60000001834 */
[C---:B------:R-:W-:Y:S01]  /*17f00*/  FMUL.FTZ R76, R3.reuse, R76 ;  /* 0x0000004c034c7220 */ /* 0x040fe20000410000 */
[----:B------:R-:W-:Y:S01]  /*17f10*/  FMUL.FTZ R77, R3, R77 ;  /* 0x0000004d034d7220 */ /* 0x000fe20000410000 */
[----:B------:R-:W-:Y:S01]  /*17f20*/  FMUL.FTZ R78, R0, R78 ;  /* 0x0000004e004e7220 */ /* 0x000fe20000410000 */
[C---:B------:R-:W-:Y:S05]  /*17f30*/  HMMA.16816.F32 R56, R180.reuse, R144, R56 ;  /* 0x00000090b438723c */ /* 0x040fea0000001838 */
[C---:B------:R-:W-:Y:S01]  /*17f40*/  FMUL.FTZ R66, R132.reuse, R66 ;  /* 0x0000004284427220 */ /* 0x040fe20000410000 */
[-C--:B------:R-:W-:Y:S05]  /*17f50*/  HMMA.16816.F32 R60, R180, R146.reuse, R60 ;  /* 0x00000092b43c723c */ /* 0x080fea000000183c */
[----:B------:R-:W-:Y:S01]  /*17f60*/  FMUL.FTZ R67, R132, R67 ;  /* 0x0000004384437220 */ /* 0x000fe20000410000 */
[----:B------:R-:W-:Y:S01]  /*17f70*/  SHF.R.U32.HI R145, RZ, 0x8, R143 ;  /* 0x00000008ff917819 */ /* 0x000fe2000001168f */
[----:B------:R-:W-:Y:S01]  /*17f80*/  FMUL.FTZ R79, R0, R79 ;  /* 0x0000004f004f7220 */ /* 0x000fe20000410000 */
[----:B------:R-:W-:Y:S03]  /*17f90*/  SHF.R.U32.HI R144, RZ, 0x10, R142 ;  /* 0x00000010ff907819 */ /* 0x000fe6000001168e */
[----:B------:R-:W-:Y:S01]  /*17fa0*/  PRMT R160, R155, 0x5410, R145 ;  /* 0x000054109ba07816 */ /* 0x000fe20000000091 */
[C---:B------:R-:W-:Y:S04]  /*17fb0*/  HMMA.16816.F32 R64, R176.reuse, R146, R64 ;  /* 0x00000092b040723c */ /* 0x040fe80000001840 */
[----:B------:R-:W-:Y:S01]  /*17fc0*/  FFMA.FTZ R142, R199, UR4, -R184 ;  /* 0x00000004c78e7c23 */ /* 0x000fe200080108b8 */
[C---:B------:R-:W-:Y:S01]  /*17fd0*/  LOP3.LUT R139, R138.reuse, 0xffff, RZ, 0xc0, !PT ;  /* 0x0000ffff8a8b7812 */ /* 0x040fe200078ec0ff */
[-C--:B--2---:R-:W-:Y:S02]  /*17fe0*/  HMMA.16816.F32 R68, R176, R148.reuse, R68 ;  /* 0x00000094b044723c */ /* 0x084fe40000001844 */
[----:B------:R1:W-:Y:S03]  /*17ff0*/  MUFU.EX2 R249, R142 ;  /* 0x0000008e00f97308 */ /* 0x0003e60000000800 */
[----:B------:R-:W-:Y:S01]  /*18000*/  LOP3.LUT R146, R138, 0xff, RZ, 0xc0, !PT ;  /* 0x000000ff8a927812 */ /* 0x000fe200078ec0ff */
[C---:B------:R-:W-:Y:S05]  /*18010*/  HMMA.16816.F32 R72, R180.reuse, R148, R72 ;  /* 0x00000094b448723c */ /* 0x040fea0000001848 */
[----:B------:R-:W-:Y:S01]  /*18020*/  SHF.R.U32.HI R147, RZ, 0x10, R138 ;  /* 0x00000010ff937819 */ /* 0x000fe2000001168a */
[-C--:B------:R-:W-:Y:S05]  /*18030*/  HMMA.16816.F32 R76, R180, R150.reuse, R76 ;  /* 0x00000096b44c723c */ /* 0x080fea000000184c */
[----:B------:R-:W-:Y:S01]  /*18040*/  FFMA.FTZ R138, R198, UR4, -R141 ;  /* 0x00000004c68a7c23 */ /* 0x000fe2000801088d */
[----:B------:R-:W-:Y:S01]  /*18050*/  SHF.R.U32.HI R143, RZ, 0x8, R139 ;  /* 0x00000008ff8f7819 */ /* 0x000fe2000001168b */
[--C-:B------:R-:W-:Y:S01]  /*18060*/  FFMA.FTZ R139, R200, UR4, -R184.reuse ;  /* 0x00000004c88b7c23 */ /* 0x100fe200080108b8 */
[----:B-1----:R-:W-:Y:S01]  /*18070*/  FFMA.FTZ R142, R187, UR4, -R141 ;  /* 0x00000004bb8e7c23 */ /* 0x002fe2000801088d */
[----:B------:R1:W-:Y:S02]  /*18080*/  MUFU.EX2 R198, R138 ;  /* 0x0000008a00c67308 */ /* 0x0003e40000000800 */
[----:B------:R-:W-:Y:S01]  /*18090*/  PRMT R164, R146, 0x5410, R143 ;  /* 0x0000541092a47816 */ /* 0x000fe2000000008f */
[C---:B------:R-:W-:Y:S01]  /*180a0*/  FMUL.FTZ R80, R133.reuse, R80 ;  /* 0x0000005085507220 */ /* 0x040fe20000410000 */
[----:B------:R-:W-:Y:S01]  /*180b0*/  LOP3.LUT R143, R152, 0xff, RZ, 0xc0, !PT ;  /* 0x000000ff988f7812 */ /* 0x000fe200078ec0ff */
[----:B------:R-:W-:Y:S01]  /*180c0*/  FMUL.FTZ R81, R133, R81 ;  /* 0x0000005185517220 */ /* 0x000fe20000410000 */
[----:B------:R-:W-:Y:S01]  /*180d0*/  LOP3.LUT R144, R144, 0xff, RZ, 0xc0, !PT ;  /* 0x000000ff90907812 */ /* 0x000fe200078ec0ff */
[C---:B------:R-:W-:Y:S03]  /*180e0*/  FMUL.FTZ R82, R132.reuse, R82 ;  /* 0x0000005284527220 */ /* 0x040fe60000410000 */
[----:B------:R2:W-:Y:S01]  /*180f0*/  MUFU.EX2 R248, R139 ;  /* 0x0000008b00f87308 */ /* 0x0005e20000000800 */
[----:B------:R-:W-:Y:S01]  /*18100*/  FMUL.FTZ R83, R132, R83 ;  /* 0x0000005384537220 */ /* 0x000fe20000410000 */
[----:B------:R-:W-:Y:S01]  /*18110*/  PRMT R159, R144, 0x5410, R153 ;  /* 0x00005410909f7816 */ /* 0x000fe20000000099 */
[C---:B------:R-:W-:Y:S01]  /*18120*/  FMUL.FTZ R88, R3.reuse, R88 ;  /* 0x0000005803587220 */ /* 0x040fe20000410000 */
[----:B------:R-:W-:Y:S01]  /*18130*/  LOP3.LUT R153, R2, 0xff, RZ, 0xc0, !PT ;  /* 0x000000ff02997812 */ /* 0x000fe200078ec0ff */
[----:B------:R-:W-:Y:S01]  /*18140*/  FMUL.FTZ R89, R3, R89 ;  /* 0x0000005903597220 */ /* 0x000fe20000410000 */
[C---:B------:R-:W-:Y:S01]  /*18150*/  FMUL.FTZ R90, R0.reuse, R90 ;  /* 0x0000005a005a7220 */ /* 0x040fe20000410000 */
[----:B------:R-:W-:Y:S01]  /*18160*/  FMUL.FTZ R91, R0, R91 ;  /* 0x0000005b005b7220 */ /* 0x000fe20000410000 */
[C---:B------:R-:W-:Y:S02]  /*18170*/  HMMA.16816.F32 R80, R176.reuse, R150, R80 ;  /* 0x00000096b050723c */ /* 0x040fe40000001850 */
[----:B------:R3:W-:Y:S01]  /*18180*/  MUFU.EX2 R199, R142 ;  /* 0x0000008e00c77308 */ /* 0x0007e20000000800 */
[----:B------:R-:W-:Y:S01]  /*18190*/  LDSM.16.MT88.4 R148, [R214+0xb000] ;  /* 0x00b00000d694783b */ /* 0x000fe20000004200 */
[--C-:B-1----:R-:W-:Y:S01]  /*181a0*/  FFMA.FTZ R138, R204, UR4, -R184.reuse ;  /* 0x00000004cc8a7c23 */ /* 0x102fe200080108b8 */
[----:B------:R-:W-:Y:S01]  /*181b0*/  FFMA.FTZ R184, R207, UR4, -R184 ;  /* 0x00000004cfb87c23 */ /* 0x000fe200080108b8 */
[C---:B------:R-:W-:Y:S01]  /*181c0*/  FMUL.FTZ R84, R133.reuse, R84 ;  /* 0x0000005485547220 */ /* 0x040fe20000410000 */
[----:B------:R-:W-:Y:S01]  /*181d0*/  FMUL.FTZ R85, R133, R85 ;  /* 0x0000005585557220 */ /* 0x000fe20000410000 */
[----:B------:R-:W-:Y:S04]  /*181e0*/  FMUL.FTZ R86, R132, R86 ;  /* 0x0000005684567220 */ /* 0x000fe80000410000 */
[----:B------:R1:W-:Y:S01]  /*181f0*/  MUFU.EX2 R204, R138 ;  /* 0x0000008a00cc7308 */ /* 0x0003e20000000800 */
[----:B--2---:R-:W-:Y:S01]  /*18200*/  LOP3.LUT R139, R152, 0xffff, RZ, 0xc0, !PT ;  /* 0x0000ffff988b7812 */ /* 0x004fe200078ec0ff */
[----:B------:R-:W-:Y:S01]  /*18210*/  FMUL.FTZ R87, R132, R87 ;  /* 0x0000005784577220 */ /* 0x000fe20000410000 */
[C---:B------:R-:W-:Y:S01]  /*18220*/  FMUL.FTZ R92, R3.reuse, R92 ;  /* 0x0000005c035c7220 */ /* 0x040fe20000410000 */
[----:B------:R-:W-:Y:S01]  /*18230*/  FMUL.FTZ R93, R3, R93 ;  /* 0x0000005d035d7220 */ /* 0x000fe20000410000 */
[----:B------:R-:W-:Y:S01]  /*18240*/  SHF.R.U32.HI R139, RZ, 0x8, R139 ;  /* 0x00000008ff8b7819 */ /* 0x000fe2000001168b */
[C---:B------:R-:W-:Y:S04]  /*18250*/  FMUL.FTZ R94, R0.reuse, R94 ;  /* 0x0000005e005e7220 */ /* 0x040fe80000410000 */
[----:B------:R-:W-:Y:S01]  /*18260*/  MUFU.EX2 R200, R184 ;  /* 0x000000b800c87308 */ /* 0x000fe20000000800 */
[----:B---3--:R-:W-:Y:S01]  /*18270*/  LOP3.LUT R142, R147, 0xff, RZ, 0xc0, !PT ;  /* 0x000000ff938e7812 */ /* 0x008fe200078ec0ff */
[----:B------:R-:W-:Y:S01]  /*18280*/  FMUL.FTZ R95, R0, R95 ;  /* 0x0000005f005f7220 */ /* 0x000fe20000410000 */
[----:B------:R-:W-:Y:S01]  /*18290*/  PRMT R158, R143, 0x5410, R139 ;  /* 0x000054108f9e7816 */ /* 0x000fe2000000008b */
[--C-:B------:R-:W-:Y:S01]  /*182a0*/  FFMA.FTZ R143, R202, UR4, -R141.reuse ;  /* 0x00000004ca8f7c23 */ /* 0x100fe2000801088d */
[----:B------:R-:W-:Y:S01]  /*182b0*/  PRMT R187, R142, 0x5410, R154 ;  /* 0x000054108ebb7816 */ /* 0x000fe2000000009a */
[----:B------:R-:W-:Y:S01]  /*182c0*/  FFMA.FTZ R141, R201, UR4, -R141 ;  /* 0x00000004c98d7c23 */ /* 0x000fe2000801088d */
[--C-:B------:R-:W-:Y:S01]  /*182d0*/  SHF.R.U32.HI R154, RZ, 0x18, R152.reuse ;  /* 0x00000018ff9a7819 */ /* 0x100fe20000011698 */
[----:B------:R-:W2:Y:S01]  /*182e0*/  LDSM.16.MT88.4 R144, [R211+0xb000] ;  /* 0x00b00000d390783b */ /* 0x000ea20000004200 */
[----:B------:R-:W-:Y:S01]  /*182f0*/  SHF.R.U32.HI R139, RZ, 0x10, R152 ;  /* 0x00000010ff8b7819 */ /* 0x000fe20000011698 */
[----:B------:R3:W-:Y:S01]  /*18300*/  MUFU.EX2 R197, R141 ;  /* 0x0000008d00c57308 */ /* 0x0007e20000000800 */
[--C-:B------:R-:W-:Y:S01]  /*18310*/  SHF.R.U32.HI R152, RZ, 0x18, R2.reuse ;  /* 0x00000018ff987819 */ /* 0x100fe20000011602 */
[C---:B------:R-:W-:Y:S01]  /*18320*/  FMUL.FTZ R104, R3.reuse, R104 ;  /* 0x0000006803687220 */ /* 0x040fe20000410000 */
[----:B-1----:R-:W-:Y:S01]  /*18330*/  LOP3.LUT R138, R2, 0xffff, RZ, 0xc0, !PT ;  /* 0x0000ffff028a7812 */ /* 0x002fe200078ec0ff */
[----:B------:R-:W-:Y:S01]  /*18340*/  FMUL.FTZ R105, R3, R105 ;  /* 0x0000006903697220 */ /* 0x000fe20000410000 */
[----:B------:R-:W-:Y:S01]  /*18350*/  SHF.R.U32.HI R142, RZ, 0x10, R2 ;  /* 0x00000010ff8e7819 */ /* 0x000fe20000011602 */
[----:B------:R-:W-:Y:S01]  /*18360*/  FFMA.FTZ R2, R203, UR4, -R186 ;  /* 0x00000004cb027c23 */ /* 0x000fe200080108ba */
[----:B------:R-:W-:Y:S01]  /*18370*/  LOP3.LUT R139, R139, 0xff, RZ, 0xc0, !PT ;  /* 0x000000ff8b8b7812 */ /* 0x000fe200078ec0ff */
[----:B------:R-:W-:Y:S01]  /*18380*/  FMUL.FTZ R106, R0, R106 ;  /* 0x0000006a006a7220 */ /* 0x000fe20000410000 */
[----:B------:R-:W-:Y:S01]  /*18390*/  SHF.R.U32.HI R138, RZ, 0x8, R138 ;  /* 0x00000008ff8a7819 */ /* 0x000fe2000001168a */
[----:B------:R1:W-:Y:S01]  /*183a0*/  MUFU.EX2 R195, R2 ;  /* 0x0000000200c37308 */ /* 0x0003e20000000800 */
[----:B------:R-:W-:Y:S01]  /*183b0*/  LOP3.LUT R142, R142, 0xff, RZ, 0xc0, !PT ;  /* 0x000000ff8e8e7812 */ /* 0x000fe200078ec0ff */
[----:B------:R-:W-:Y:S01]  /*183c0*/  FMUL.FTZ R107, R0, R107 ;  /* 0x0000006b006b7220 */ /* 0x000fe20000410000 */
[----:B------:R-:W-:Y:S01]  /*183d0*/  PRMT R157, R153, 0x5410, R138 ;  /* 0x00005410999d7816 */ /* 0x000fe2000000008a */
[C---:B------:R-:W-:Y:S01]  /*183e0*/  FMUL.FTZ R108, R3.reuse, R108 ;  /* 0x0000006c036c7220 */ /* 0x040fe20000410000 */
[----:B------:R-:W-:Y:S01]  /*183f0*/  PRMT R156, R142, 0x5410, R152 ;  /* 0x000054108e9c7816 */ /* 0x000fe20000000098 */
[----:B------:R-:W-:Y:S01]  /*18400*/  FMUL.FTZ R109, R3, R109 ;  /* 0x0000006d036d7220 */ /* 0x000fe20000410000 */
[----:B---3--:R-:W-:Y:S01]  /*18410*/  PRMT R141, R139, 0x5410, R154 ;  /* 0x000054108b8d7816 */ /* 0x008fe2000000009a */
[--C-:B------:R-:W-:Y:S01]  /*18420*/  FFMA.FTZ R139, R235, UR4, -R185.reuse ;  /* 0x00000004eb8b7c23 */ /* 0x100fe200080108b9 */
[----:B------:R-:W3:Y:S01]  /*18430*/  LDSM.16.MT88.4 R152, [R213+0xb000] ;  /* 0x00b00000d598783b */ /* 0x000ee20000004200 */
[C---:B------:R-:W-:Y:S01]  /*18440*/  FMUL.FTZ R110, R0.reuse, R110 ;  /* 0x0000006e006e7220 */ /* 0x040fe20000410000 */
[C---:B------:R-:W-:Y:S01]  /*18450*/  FMUL.FTZ R111, R0.reuse, R111 ;  /* 0x0000006f006f7220 */ /* 0x040fe20000410000 */
[----:B------:R4:W-:Y:S01]  /*18460*/  MUFU.EX2 R189, R139 ;  /* 0x0000008b00bd7308 */ /* 0x0009e20000000800 */
[C---:B------:R-:W-:Y:S01]  /*18470*/  FMUL.FTZ R120, R3.reuse, R120 ;  /* 0x0000007803787220 */ /* 0x040fe20000410000 */
[C---:B------:R-:W-:Y:S01]  /*18480*/  FMUL.FTZ R121, R3.reuse, R121 ;  /* 0x0000007903797220 */ /* 0x040fe20000410000 */
[C---:B------:R-:W-:Y:S01]  /*18490*/  FMUL.FTZ R122, R0.reuse, R122 ;  /* 0x0000007a007a7220 */ /* 0x040fe20000410000 */
[----:B------:R-:W-:Y:S01]  /*184a0*/  FMUL.FTZ R123, R0, R123 ;  /* 0x0000007b007b7220 */ /* 0x000fe20000410000 */
[--C-:B-1----:R-:W-:Y:S01]  /*184b0*/  FFMA.FTZ R2, R206, UR4, -R186.reuse ;  /* 0x00000004ce027c23 */ /* 0x102fe200080108ba */
[C---:B------:R-:W-:Y:S01]  /*184c0*/  FMUL.FTZ R124, R3.reuse, R124 ;  /* 0x0000007c037c7220 */ /* 0x040fe20000410000 */
[----:B------:R-:W-:Y:S01]  /*184d0*/  FMUL.FTZ R125, R3, R125 ;  /* 0x0000007d037d7220 */ /* 0x000fe20000410000 */
[C---:B------:R-:W-:Y:S02]  /*184e0*/  FMUL.FTZ R126, R0.reuse, R126 ;  /* 0x0000007e007e7220 */ /* 0x040fe40000410000 */
[----:B------:R1:W5:Y:S01]  /*184f0*/  MUFU.EX2 R194, R2 ;  /* 0x0000000200c27308 */ /* 0x0003620000000800 */
[----:B------:R-:W-:Y:S01]  /*18500*/  FMUL.FTZ R127, R0, R127 ;  /* 0x0000007f007f7220 */ /* 0x000fe20000410000 */
[--C-:B------:R-:W-:Y:S01]  /*18510*/  HSET2.LE.AND R138, R159, R172.reuse, PT ;  /* 0x000000ac9f8a7233 */ /* 0x100fe20003803000 */
[C---:B------:R-:W-:Y:S01]  /*18520*/  FMUL.FTZ R96, R133.reuse, R96 ;  /* 0x0000006085607220 */ /* 0x040fe20000410000 */
[C---:B------:R-:W-:Y:S01]  /*18530*/  FMUL.FTZ R97, R133.reuse, R97 ;  /* 0x0000006185617220 */ /* 0x040fe20000410000 */
[C---:B------:R-:W-:Y:S01]  /*18540*/  FMUL.FTZ R98, R132.reuse, R98 ;  /* 0x0000006284627220 */ /* 0x040fe20000410000 */
[----:B------:R-:W-:Y:S01]  /*18550*/  FMUL.FTZ R99, R132, R99 ;  /* 0x0000006384637220 */ /* 0x000fe20000410000 */
[-C--:B--2---:R-:W-:Y:S03]  /*18560*/  HMMA.16816.F32 R84, R176, R144.reuse, R84 ;  /* 0x00000090b054723c */ /* 0x084fe60000001854 */
[----:B------:R-:W2:Y:S01]  /*18570*/  MUFU.EX2 R196, R143 ;  /* 0x0000008f00c47308 */ /* 0x000ea20000000800 */
[--C-:B----4-:R-:W-:Y:S01]  /*18580*/  HSET2.LE.AND R139, R157, R172.reuse, PT ;  /* 0x000000ac9d8b7233 */ /* 0x110fe20003803000 */
[C---:B------:R-:W-:Y:S01]  /*18590*/  FMUL.FTZ R100, R133.reuse, R100 ;  /* 0x0000006485647220 */ /* 0x040fe20000410000 */
[----:B------:R-:W-:Y:S01]  /*185a0*/  FMUL.FTZ R101, R133, R101 ;  /* 0x0000006585657220 */ /* 0x000fe20000410000 */
[C---:B------:R-:W-:Y:S04]  /*185b0*/  HMMA.16816.F32 R88, R180.reuse, R144, R88 ;  /* 0x00000090b458723c */ /* 0x040fe80000001858 */
[--C-:B-1----:R-:W-:Y:S02]  /*185c0*/  FFMA.FTZ R2, R205, UR4, -R185.reuse ;  /* 0x00000004cd027c23 */ /* 0x102fe400080108b9 */
[-C--:B------:R-:W-:Y:S01]  /*185d0*/  HMMA.16816.F32 R92, R180, R146.reuse, R92 ;  /* 0x00000092b45c723c */ /* 0x080fe2000000185c */
[----:B------:R-:W4:Y:S01]  /*185e0*/  LDL.LU R205, [R1+0x18] ;  /* 0x0000180001cd7983 */ /* 0x000f220000300800 */
[----:B------:R1:W-:Y:S03]  /*185f0*/  MUFU.EX2 R193, R2 ;  /* 0x0000000200c17308 */ /* 0x0003e60000000800 */
[----:B------:R-:W4:Y:S01]  /*18600*/  LDL.LU R203, [R1+0x1c] ;  /* 0x00001c0001cb7983 */ /* 0x000f220000300800 */
[C---:B------:R-:W-:Y:S03]  /*18610*/  HMMA.16816.F32 R96, R176.reuse, R146, R96 ;  /* 0x00000092b060723c */ /* 0x040fe60000001860 */
[----:B------:R-:W4:Y:S02]  /*18620*/  LDL.LU R201, [R1+0x20] ;  /* 0x0000200001c97983 */ /* 0x000f240000300800 */
[----:B-----5:R-:W-:Y:S01]  /*18630*/  F2FP.F16.F32.PACK_AB R184, R194, R195 ;  /* 0x000000c3c2b8723e */ /* 0x020fe200000000ff */
[C---:B------:R-:W-:Y:S01]  /*18640*/  FMUL.FTZ R102, R132.reuse, R102 ;  /* 0x0000006684667220 */ /* 0x040fe20000410000 */
[----:B------:R-:W-:Y:S01]  /*18650*/  FMUL.FTZ R103, R132, R103 ;  /* 0x0000006784677220 */ /* 0x000fe20000410000 */
[--C-:B------:R-:W-:Y:S03]  /*18660*/  HSET2.LE.AND R144, R156, R172.reuse, PT ;  /* 0x000000ac9c907233 */ /* 0x100fe60003803000 */
[----:B------:R-:W-:Y:S01]  /*18670*/  LOP3.LUT R184, R139, R184, RZ, 0xc0, !PT ;  /* 0x000000b88bb87212 */ /* 0x000fe200078ec0ff */
[C---:B------:R-:W-:Y:S01]  /*18680*/  FMUL.FTZ R112, R133.reuse, R112 ;  /* 0x0000007085707220 */ /* 0x040fe20000410000 */
[----:B------:R-:W5:Y:S01]  /*18690*/  LDL.LU R139, [R1+0x24] ;  /* 0x00002400018b7983 */ /* 0x000f620000300800 */
[-C--:B------:R-:W-:Y:S03]  /*186a0*/  HMMA.16816.F32 R100, R176, R148.reuse, R100 ;  /* 0x00000094b064723c */ /* 0x080fe60000001864 */
[--C-:B-1----:R-:W-:Y:S01]  /*186b0*/  FFMA.FTZ R2, R232, UR4, -R185.reuse ;  /* 0x00000004e8027c23 */ /* 0x102fe200080108b9 */
[C---:B------:R-:W-:Y:S01]  /*186c0*/  FMUL.FTZ R113, R133.reuse, R113 ;  /* 0x0000007185717220 */ /* 0x040fe20000410000 */
[C---:B------:R-:W-:Y:S01]  /*186d0*/  FMUL.FTZ R114, R132.reuse, R114 ;  /* 0x0000007284727220 */ /* 0x040fe20000410000 */
[C---:B------:R-:W-:Y:S01]  /*186e0*/  HMMA.16816.F32 R104, R180.reuse, R148, R104 ;  /* 0x00000094b468723c */ /* 0x040fe20000001868 */
[----:B------:R1:W2:Y:S04]  /*186f0*/  MUFU.EX2 R192, R2 ;  /* 0x0000000200c07308 */ /* 0x0002a80000000800 */
[C---:B------:R-:W-:Y:S01]  /*18700*/  FMUL.FTZ R115, R132.reuse, R115 ;  /* 0x0000007384737220 */ /* 0x040fe20000410000 */
[-C--:B------:R-:W-:Y:S05]  /*18710*/  HMMA.16816.F32 R108, R180, R150.reuse, R108 ;  /* 0x00000096b46c723c */ /* 0x080fea000000186c */
[C---:B------:R-:W-:Y:S01]  /*18720*/  FMUL.FTZ R116, R133.reuse, R116 ;  /* 0x0000007485747220 */ /* 0x040fe20000410000 */
[C---:B------:R-:W-:Y:S05]  /*18730*/  HMMA.16816.F32 R112, R176.reuse, R150, R112 ;  /* 0x00000096b070723c */ /* 0x040fea0000001870 */
[----:B------:R-:W-:Y:S01]  /*18740*/  FMUL.FTZ R117, R133, R117 ;  /* 0x0000007585757220 */ /* 0x000fe20000410000 */
[--C-:B-1----:R-:W-:Y:S01]  /*18750*/  FFMA.FTZ R2, R241, UR4, -R186.reuse ;  /* 0x00000004f1027c23 */ /* 0x102fe200080108ba */
[C---:B------:R-:W-:Y:S01]  /*18760*/  FMUL.FTZ R118, R132.reuse, R118 ;  /* 0x0000007684767220 */ /* 0x040fe20000410000 */
[----:B------:R-:W-:Y:S02]  /*18770*/  FMUL.FTZ R119, R132, R119 ;  /* 0x0000007784777220 */ /* 0x000fe40000410000 */
[----:B------:R1:W-:Y:S01]  /*18780*/  MUFU.EX2 R191, R2 ;  /* 0x0000000200bf7308 */ /* 0x0003e20000000800 */
[----:B------:R-:W-:Y:S01]  /*18790*/  FFMA.FTZ R186, R240, UR4, -R186 ;  /* 0x00000004f0ba7c23 */ /* 0x000fe200080108ba */
[----:B------:R-:W-:Y:S01]  /*187a0*/  FFMA.FTZ R185, R140, UR4, -R185 ;  /* 0x000000048cb97c23 */ /* 0x000fe200080108b9 */
[--C-:B------:R-:W-:Y:S01]  /*187b0*/  HSET2.LE.AND R140, R158, R172.reuse, PT ;  /* 0x000000ac9e8c7233 */ /* 0x100fe20003803000 */
[C---:B------:R-:W-:Y:S01]  /*187c0*/  FMUL.FTZ R128, R133.reuse, R128 ;  /* 0x0000008085807220 */ /* 0x040fe20000410000 */
[-C--:B---3--:R-:W-:Y:S05]  /*187d0*/  HMMA.16816.F32 R116, R176, R152.reuse, R116 ;  /* 0x00000098b074723c */ /* 0x088fea0000001874 */
[----:B------:R3:W3:Y:S01]  /*187e0*/  MUFU.EX2 R190, R186 ;  /* 0x000000ba00be7308 */ /* 0x0006e20000000800 */
[----:B------:R-:W-:Y:S01]  /*187f0*/  F2FP.F16.F32.PACK_AB R142, R248, R249 ;  /* 0x000000f9f88e723e */ /* 0x000fe200000000ff */
[----:B------:R-:W-:Y:S01]  /*18800*/  FMUL.FTZ R129, R133, R129 ;  /* 0x0000008185817220 */ /* 0x000fe20000410000 */
[C---:B------:R-:W-:Y:S07]  /*18810*/  HMMA.16816.F32 R120, R180.reuse, R152, R120 ;  /* 0x00000098b478723c */ /* 0x040fee0000001878 */
[----:B------:R3:W3:Y:S01]  /*18820*/  MUFU.EX2 R188, R185 ;  /* 0x000000b900bc7308 */ /* 0x0006e20000000800 */
[-C--:B------:R-:W-:Y:S01]  /*18830*/  HMMA.16816.F32 R124, R180, R154.reuse, R124 ;  /* 0x0000009ab47c723c */ /* 0x080fe2000000187c */
[----:B------:R-:W-:Y:S02]  /*18840*/  LDSM.16.MT88.4 R180, [R214+0xa800] ;  /* 0x00a80000d6b4783b */ /* 0x000fe40000004200 */
[--C-:B-1----:R-:W-:Y:S01]  /*18850*/  HSET2.LE.AND R2, R160, R172.reuse, PT ;  /* 0x000000aca0027233 */ /* 0x102fe20003803000 */
[----:B------:R-:W-:Y:S01]  /*18860*/  FMUL.FTZ R130, R132, R130 ;  /* 0x0000008284827220 */ /* 0x000fe20000410000 */
[----:B------:R-:W-:Y:S01]  /*18870*/  F2FP.F16.F32.PACK_AB R143, R198, R199 ;  /* 0x000000c7c68f723e */ /* 0x000fe200000000ff */
[----:B------:R-:W-:Y:S03]  /*18880*/  FMUL.FTZ R131, R132, R131 ;  /* 0x0000008384837220 */ /* 0x000fe60000410000 */
[----:B------:R-:W1:Y:S02]  /*18890*/  LDSM.16.MT88.4 R160, [R209+0xa800] ;  /* 0x00a80000d1a0783b */ /* 0x000e640000004200 */
[----:B------:R-:W-:Y:S01]  /*188a0*/  LOP3.LUT R142, R2, R142, RZ, 0xc0, !PT ;  /* 0x0000008e028e7212 */ /* 0x000fe200078ec0ff */
[----:B------:R-:W-:Y:S01]  /*188b0*/  IMAD.MOV.U32 R207, RZ, RZ, R167 ;  /* 0x000000ffffcf7224 */ /* 0x000fe200078e00a7 */
[----:B------:R-:W-:Y:S01]  /*188c0*/  LOP3.LUT R143, R138, R143, RZ, 0xc0, !PT ;  /* 0x0000008f8a8f7212 */ /* 0x000fe200078ec0ff */
[----:B------:R-:W-:Y:S01]  /*188d0*/  IMAD.MOV.U32 R202, RZ, RZ, R166 ;  /* 0x000000ffffca7224 */ /* 0x000fe200078e00a6 */
[----:B------:R-:W-:Y:S04]  /*188e0*/  HMMA.16816.F32 R128, R176, R154, R128 ;  /* 0x0000009ab080723c */ /* 0x000fe80000001880 */
[--C-:B------:R-:W-:Y:S01]  /*188f0*/  HSET2.LE.AND R141, R141, R172.reuse, PT ;  /* 0x000000ac8d8d7233 */ /* 0x100fe20003803000 */
[----:B------:R-:W-:Y:S01]  /*18900*/  IMAD.MOV.U32 R206, RZ, RZ, R165 ;  /* 0x000000ffffce7224 */ /* 0x000fe200078e00a5 */
[----:B------:R-:W-:Y:S02]  /*18910*/  F2FP.F16.F32.PACK_AB R2, R200, R204 ;  /* 0x000000ccc802723e */ /* 0x000fe400000000ff */
[----:B--2---:R-:W-:Y:S03]  /*18920*/  F2FP.F16.F32.PACK_AB R138, R197, R196 ;  /* 0x000000c4c58a723e */ /* 0x004fe600000000ff */
[----:B------:R-:W-:Y:S02]  /*18930*/  LOP3.LUT R140, R140, R2, RZ, 0xc0, !PT ;  /* 0x000000028c8c7212 */ /* 0x000fe400078ec0ff */
[----:B------:R-:W-:Y:S02]  /*18940*/  LOP3.LUT R141, R141, R138, RZ, 0xc0, !PT ;  /* 0x0000008a8d8d7212 */ /* 0x000fe400078ec0ff */
[--C-:B---3--:R-:W-:Y:S02]  /*18950*/  HSET2.LE.AND R186, R164, R172.reuse, PT ;  /* 0x000000aca4ba7233 */ /* 0x108fe40003803000 */
[----:B------:R-:W-:Y:S02]  /*18960*/  HSET2.LE.AND R187, R187, R172, PT ;  /* 0x000000acbbbb7233 */ /* 0x000fe40003803000 */
[----:B------:R-:W-:Y:S02]  /*18970*/  F2FP.F16.F32.PACK_AB R185, R192, R193 ;  /* 0x000000c1c0b9723e */ /* 0x000fe400000000ff */
[----:B------:R-:W-:Y:S02]  /*18980*/  F2FP.F16.F32.PACK_AB R2, R190, R191 ;  /* 0x000000bfbe02723e */ /* 0x000fe400000000ff */
[----:B------:R-:W-:Y:S02]  /*18990*/  F2FP.F16.F32.PACK_AB R138, R188, R189 ;  /* 0x000000bdbc8a723e */ /* 0x000fe400000000ff */
[----:B------:R-:W-:Y:S02]  /*189a0*/  LOP3.LUT R185, R144, R185, RZ, 0xc0, !PT ;  /* 0x000000b990b97212 */ /* 0x000fe400078ec0ff */
[----:B------:R-:W-:Y:S02]  /*189b0*/  LOP3.LUT R186, R186, R2, RZ, 0xc0, !PT ;  /* 0x00000002baba7212 */ /* 0x000fe400078ec0ff */
[----:B------:R-:W-:Y:S01]  /*189c0*/  LOP3.LUT R187, R187, R138, RZ, 0xc0, !PT ;  /* 0x0000008abbbb7212 */ /* 0x000fe200078ec0ff */
[----:B------:R-:W-:Y:S01]  /*189d0*/  IMAD.MOV.U32 R138, RZ, RZ, R134 ;  /* 0x000000ffff8a7224 */ /* 0x000fe200078e0086 */
[-C--:B-1----:R-:W-:Y:S01]  /*189e0*/  HMMA.16816.F32 R148, R140, R160.reuse, R4 ;  /* 0x000000a08c94723c */ /* 0x082fe20000001804 */
[----:B------:R-:W1:Y:S05]  /*189f0*/  LDSM.16.MT88.4 R4, [R213+0xa800] ;  /* 0x00a80000d504783b */ /* 0x000e6a0000004200 */
[C---:B------:R-:W-:Y:S03]  /*18a00*/  HMMA.16816.F32 R144, R184.reuse, R160, R8 ;  /* 0x000000a0b890723c */ /* 0x040fe60000001808 */
[----:B------:R-:W2:Y:S03]  /*18a10*/  LDSM.16.MT88.4 R8, [R209+0xb800] ;  /* 0x00b80000d108783b */ /* 0x000ea60000004200 */
[-C--:B------:R-:W-:Y:S05]  /*18a20*/  HMMA.16816.F32 R156, R184, R162.reuse, R12 ;  /* 0x000000a2b89c723c */ /* 0x080fea000000180c */
[----:B------:R-:W3:Y:S01]  /*18a30*/  LDSM.16.MT88.4 R12, [R211+0xb800] ;  /* 0x00b80000d30c783b */ /* 0x000ee20000004200 */
[C---:B------:R-:W-:Y:S06]  /*18a40*/  HMMA.16816.F32 R152, R140.reuse, R162, R16 ;  /* 0x000000a28c98723c */ /* 0x040fec0000001810 */
[-C--:B------:R-:W-:Y:S01]  /*18a50*/  HMMA.16816.F32 R160, R140, R168.reuse, R20 ;  /* 0x000000a88ca0723c */ /* 0x080fe20000001814 */
[----:B------:R-:W3:Y:S05]  /*18a60*/  LDSM.16.MT88.4 R16, [R214+0xb800] ;  /* 0x00b80000d610783b */ /* 0x000eea0000004200 */
[C---:B------:R-:W-:Y:S03]  /*18a70*/  HMMA.16816.F32 R164, R184.reuse, R168, R24 ;  /* 0x000000a8b8a4723c */ /* 0x040fe60000001818 */
[----:B------:R-:W3:Y:S03]  /*18a80*/  LDSM.16.MT88.4 R20, [R213+0xb800] ;  /* 0x00b80000d514783b */ /* 0x000ee60000004200 */
        /* <DEDUP_REMOVED lines=10> */
[-C--:B--2---:R-:W-:Y:S06]  /*18b30*/  HMMA.16816.F32 R68, R140, R8.reuse, R68 ;  /* 0x000000088c44723c */ /* 0x084fec0000001844 */
[C---:B------:R-:W-:Y:S06]  /*18b40*/  HMMA.16816.F32 R72, R184.reuse, R8, R72 ;  /* 0x00000008b848723c */ /* 0x040fec0000001848 */
[-C--:B------:R-:W-:Y:S06]  /*18b50*/  HMMA.16816.F32 R76, R184, R10.reuse, R76 ;  /* 0x0000000ab84c723c */ /* 0x080fec000000184c */
[C---:B------:R-:W-:Y:S06]  /*18b60*/  HMMA.16816.F32 R80, R140.reuse, R10, R80 ;  /* 0x0000000a8c50723c */ /* 0x040fec0000001850 */
[-C--:B---3--:R-:W-:Y:S06]  /*18b70*/  HMMA.16816.F32 R84, R140, R12.reuse, R84 ;  /* 0x0000000c8c54723c */ /* 0x088fec0000001854 */
        /* <DEDUP_REMOVED lines=11> */
[----:B----4-:R-:W-:Y:S01]  /*18c30*/  FFMA.FTZ R4, R133, R205, R206 ;  /* 0x000000cd85047223 */ /* 0x010fe200000100ce */
[----:B------:R-:W-:Y:S01]  /*18c40*/  FFMA.FTZ R2, R132, R203, R251 ;  /* 0x000000cb84027223 */ /* 0x000fe200000100fb */
[----:B------:R-:W-:Y:S04]  /*18c50*/  IMAD.MOV.U32 R133, RZ, RZ, R135 ;  /* 0x000000ffff857224 */ /* 0x000fe800078e0087 */
[----:B------:R-:W-:Y:S01]  /*18c60*/  FADD.FTZ R4, R252, R4 ;  /* 0x00000004fc047221 */ /* 0x000fe20000010000 */
[----:B------:R-:W-:Y:S01]  /*18c70*/  FFMA.FTZ R3, R3, R201, R243 ;  /* 0x000000c903037223 */ /* 0x000fe200000100f3 */
[----:B------:R-:W-:Y:S01]  /*18c80*/  FADD.FTZ R2, R250, R2 ;  /* 0x00000002fa027221 */ /* 0x000fe20000010000 */
[----:B------:R-:W-:Y:S02]  /*18c90*/  IMAD.MOV.U32 R132, RZ, RZ, R136 ;  /* 0x000000ffff847224 */ /* 0x000fe400078e0088 */
[----:B------:R-:W-:Y:S01]  /*18ca0*/  FADD.FTZ R5, R202, R4 ;  /* 0x00000004ca057221 */ /* 0x000fe20000010000 */
[----:B------:R-:W-:Y:S01]  /*18cb0*/  FADD.FTZ R3, R242, R3 ;  /* 0x00000003f2037221 */ /* 0x000fe20000010000 */
[----:B------:R-:W-:Y:S01]  /*18cc0*/  FADD.FTZ R2, R245, R2 ;  /* 0x00000002f5027221 */ /* 0x000fe20000010000 */
[----:B-----5:R-:W-:Y:S02]  /*18cd0*/  FFMA.FTZ R0, R0, R139, R239 ;  /* 0x0000008b00007223 */ /* 0x020fe400000100ef */
[----:B------:R-:W-:Y:S01]  /*18ce0*/  FADD.FTZ R4, R237, R3 ;  /* 0x00000003ed047221 */ /* 0x000fe20000010000 */
[----:B------:R-:W-:Y:S01]  /*18cf0*/  FADD.FTZ R2, R244, R2 ;  /* 0x00000002f4027221 */ /* 0x000fe20000010000 */
[----:B------:R-:W-:Y:S02]  /*18d00*/  IMAD.MOV.U32 R139, RZ, RZ, R137 ;  /* 0x000000ffff8b7224 */ /* 0x000fe400078e0089 */
[----:B------:R-:W-:Y:S01]  /*18d10*/  FADD.FTZ R0, R238, R0 ;  /* 0x00000000ee007221 */ /* 0x000fe20000010000 */
[----:B------:R-:W-:Y:S03]  /*18d20*/  FADD.FTZ R4, R236, R4 ;  /* 0x00000004ec047221 */ /* 0x000fe60000010000 */
        /* <DEDUP_REMOVED lines=19> */
[----:B------:R1:W-:Y:S04]  /*18e60*/  STL [R1+0x18], R4 ;  /* 0x0000180401007387 */ /* 0x0003e80000100800 */
[----:B------:R1:W-:Y:S04]  /*18e70*/  STL [R1+0x1c], R3 ;  /* 0x00001c0301007387 */ /* 0x0003e80000100800 */
[----:B------:R1:W-:Y:S04]  /*18e80*/  STL [R1+0x20], R2 ;  /* 0x0000200201007387 */ /* 0x0003e80000100800 */
[----:B------:R1:W-:Y:S01]  /*18e90*/  STL [R1+0x24], R0 ;  /* 0x0000240001007387 */ /* 0x0003e20000100800 */
[----:B------:R-:W-:Y:S05]  /*18ea0*/  @P0 BRA `(.L_x_1808) ;  /* 0xffffffcc00000947 */ /* 0x000fea000383ffff */
.L_x_1807:
[----:B-1--4-:R-:W4:Y:S01]  /*18eb0*/  LDL.LU R4, [R1+0x18] ;  /* 0x0000180001047983 */ /* 0x012f220000300800 */
[----:B------:R-:W-:-:S03]  /*18ec0*/  ULDC UR4, c[0x0][0x38c] ;  /* 0x0000e30000047ab9 */ /* 0x000fc60000000800 */
[----:B------:R-:W5:Y:S04]  /*18ed0*/  LDL.LU R3, [R1+0x1c] ;  /* 0x00001c0001037983 */ /* 0x000f680000300800 */
[----:B------:R-:W2:Y:S04]  /*18ee0*/  LDL.LU R6, [R1+0x20] ;  /* 0x0000200001067983 */ /* 0x000ea80000300800 */
[----:B------:R-:W3:Y:S01]  /*18ef0*/  LDL.LU R7, [R1+0x24] ;  /* 0x0000240001077983 */ /* 0x000ee20000300800 */
[----:B------:R-:W-:Y:S01]  /*18f00*/  UMOV UR5, 0x400 ;  /* 0x0000040000057882 */ /* 0x000fe20000000000 */
[----:B------:R-:W-:Y:S01]  /*18f10*/  UISETP.NE.AND UP0, UPT, UR16, -0x1, UPT ;  /* 0xffffffff1000788c */ /* 0x000fe2000bf05270 */
[----:B------:R-:W1:Y:S02]  /*18f20*/  S2R R176, SR_TID.X ;  /* 0x0000000000b07919 */ /* 0x000e640000002100 */
[----:B-1----:R-:W-:-:S04]  /*18f30*/  SHF.R.S32.HI R143, RZ, 0x1f, R176 ;  /* 0x0000001fff8f7819 */ /* 0x002fc800000114b0 */
[CC--:B------:R-:W-:Y:S02]  /*18f40*/  LEA.HI R8, R143.reuse, R176.reuse, RZ, 0x2 ;  /* 0x000000b08f087211 */ /* 0x0c0fe400078f10ff */
[----:B------:R-:W-:Y:S02]  /*18f50*/  LEA.HI R143, R143, R176, RZ, 0x5 ;  /* 0x000000b08f8f7211 */ /* 0x000fe400078f28ff */
[----:B------:R-:W-:Y:S01]  /*18f60*/  SHF.R.S32.HI R25, RZ, 0x1f, R8 ;  /* 0x0000001fff197819 */ /* 0x000fe20000011408 */
[----:B----4-:R-:W1:Y:S04]  /*18f70*/  SHFL.BFLY PT, R2, R4, 0x2, 0x1f ;  /* 0x0c401f0004027f89 */ /* 0x010e6800000e0000 */
[----:B-----5:R-:W4:Y:S04]  /*18f80*/  SHFL.BFLY PT, R0, R3, 0x2, 0x1f ;  /* 0x0c401f0003007f89 */ /* 0x020f2800000e0000 */
[----:B--2---:R-:W2:Y:S01]  /*18f90*/  SHFL.BFLY PT, R5, R6, 0x2, 0x1f ;  /* 0x0c401f0006057f89 */ /* 0x004ea200000e0000 */
[----:B-1----:R-:W-:-:S03]  /*18fa0*/  FADD.FTZ R2, R2, R4 ;  /* 0x0000000402027221 */ /* 0x002fc60000010000 */
[----:B---3--:R-:W-:Y:S01]  /*18fb0*/  SHFL.BFLY PT, R4, R7, 0x2, 0x1f ;  /* 0x0c401f0007047f89 */ /* 0x008fe200000e0000 */
[----:B----4-:R-:W-:-:S03]  /*18fc0*/  FADD.FTZ R0, R0, R3 ;  /* 0x0000000300007221 */ /* 0x010fc60000010000 */
[----:B------:R-:W1:Y:S01]  /*18fd0*/  SHFL.BFLY PT, R132, R2, 0x1, 0x1f ;  /* 0x0c201f0002847f89 */ /* 0x000e6200000e0000 */
[----:B--2---:R-:W-:-:S03]  /*18fe0*/  FADD.FTZ R5, R5, R6 ;  /* 0x0000000605057221 */ /* 0x004fc60000010000 */
[----:B------:R-:W2:Y:S04]  /*18ff0*/  SHFL.BFLY PT, R3, R0, 0x1, 0x1f ;  /* 0x0c201f0000037f89 */ /* 0x000ea800000e0000 */
[----:B------:R-:W3:Y:S01]  /*19000*/  SHFL.BFLY PT, R6, R5, 0x1, 0x1f ;  /* 0x0c201f0005067f89 */ /* 0x000ee200000e0000 */
[----:B-1----:R-:W-:Y:S01]  /*19010*/  FADD.FTZ R132, R2, R132 ;  /* 0x0000008402847221 */ /* 0x002fe20000010000 */
[----:B------:R-:W-:Y:S01]  /*19020*/  FADD.FTZ R2, R4, R7 ;  /* 0x0000000704027221 */ /* 0x000fe20000010000 */
[----:B------:R-:W-:Y:S01]  /*19030*/  MOV R4, 0x3f800000 ;  /* 0x3f80000000047802 */ /* 0x000fe20000000f00 */
[----:B--2---:R-:W-:Y:S02]  /*19040*/  FADD.FTZ R133, R0, R3 ;  /* 0x0000000300857221 */ /* 0x004fe40000010000 */
[----:B------:R-:W-:Y:S01]  /*19050*/  FSETP.NE.FTZ.AND P6, PT, R132, RZ, PT ;  /* 0x000000ff8400720b */ /* 0x000fe20003fd5000 */
[----:B------:R-:W1:Y:S01]  /*19060*/  SHFL.BFLY PT, R7, R2, 0x1, 0x1f ;  /* 0x0c201f0002077f89 */ /* 0x000e6200000e0000 */
[----:B------:R-:W-:Y:S01]  /*19070*/  MOV R0, 0x3f800000 ;  /* 0x3f80000000007802 */ /* 0x000fe20000000f00 */
[----:B---3--:R-:W-:Y:S01]  /*19080*/  FADD.FTZ R138, R5, R6 ;  /* 0x00000006058a7221 */ /* 0x008fe20000010000 */
[----:B------:R-:W-:-:S02]  /*19090*/  LOP3.LUT R5, R8, 0x3ffffffc, RZ, 0xc0, !PT ;  /* 0x3ffffffc08057812 */ /* 0x000fc400078ec0ff */
[----:B------:R-:W-:Y:S02]  /*190a0*/  FSETP.NE.FTZ.AND P0, PT, R133, RZ, PT ;  /* 0x000000ff8500720b */ /* 0x000fe40003f15000 */
[----:B------:R-:W-:Y:S02]  /*190b0*/  FSETP.NE.FTZ.AND P5, PT, R138, RZ, PT ;  /* 0x000000ff8a00720b */ /* 0x000fe40003fb5000 */
[----:B------:R-:W-:Y:S02]  /*190c0*/  SHF.R.S32.HI R6, RZ, 0x5, R143 ;  /* 0x00000005ff067819 */ /* 0x000fe4000001148f */
[----:B------:R-:W-:Y:S01]  /*190d0*/  IADD3 R5, -R5, R176, RZ ;  /* 0x000000b005057210 */ /* 0x000fe20007ffe1ff */
[----:B------:R-:W2:Y:S01]  /*190e0*/  @P6 MUFU.RCP R0, R132 ;  /* 0x0000008400006308 */ /* 0x000ea20000001000 */
[----:B------:R-:W-:Y:S02]  /*190f0*/  SHF.R.S32.HI R3, RZ, 0x2, R8 ;  /* 0x00000002ff037819 */ /* 0x000fe40000011408 */
[----:B------:R-:W-:-:S02]  /*19100*/  LEA R141, R6, R5, 0x9 ;  /* 0x00000005068d7211 */ /* 0x000fc400078e48ff */
[----:B------:R-:W-:Y:S02]  /*19110*/  LEA.HI R25, R25, R3, RZ, 0x3 ;  /* 0x0000000319197211 */ /* 0x000fe400078f18ff */
[----:B------:R-:W-:Y:S01]  /*19120*/  P2R R142, PR, RZ, 0x40 ;  /* 0x00000040ff8e7803 */ /* 0x000fe20000000000 */
[----:B------:R-:W3:Y:S01]  /*19130*/  @P0 MUFU.RCP R4, R133 ;  /* 0x0000008500040308 */ /* 0x000ee20000001000 */
[----:B------:R-:W-:Y:S01]  /*19140*/  LOP3.LUT R25, R25, 0xfffffff8, RZ, 0xc0, !PT ;  /* 0xfffffff819197812 */ /* 0x000fe200078ec0ff */
[----:B-1----:R-:W-:Y:S01]  /*19150*/  FADD.FTZ R139, R2, R7 ;  /* 0x00000007028b7221 */ /* 0x002fe20000010000 */
[----:B------:R-:W-:Y:S02]  /*19160*/  MOV R2, 0x3f800000 ;  /* 0x3f80000000027802 */ /* 0x000fe40000000f00 */
[----:B------:R-:W-:Y:S02]  /*19170*/  IADD3 R25, R3, -R25, RZ ;  /* 0x8000001903197210 */ /* 0x000fe40007ffe0ff */
[----:B------:R-:W-:Y:S01]  /*19180*/  FSETP.NE.FTZ.AND P4, PT, R139, RZ, PT ;  /* 0x000000ff8b00720b */ /* 0x000fe20003f95000 */
[----:B--2---:R-:W-:Y:S01]  /*19190*/  FMUL.FTZ R0, R0, UR4 ;  /* 0x0000000400007c20 */ /* 0x004fe20008410000 */
[----:B------:R-:W1:Y:S02]  /*191a0*/  @P5 MUFU.RCP R2, R138 ;  /* 0x0000008a00025308 */ /* 0x000e640000001000 */
[----:B------:R-:W-:Y:S01]  /*191b0*/  R2P PR, R25, 0x6 ;  /* 0x0000000619007804 */ /* 0x000fe20000000000 */
        /* <DEDUP_REMOVED lines=33> */
[----:B---3--:R-:W-:Y:S01]  /*193d0*/  FMUL.FTZ R3, R4, UR4 ;  /* 0x0000000404037c20 */ /* 0x008fe20008410000 */
[----:B-1----:R-:W-:Y:S01]  /*193e0*/  FMUL.FTZ R2, R2, UR4 ;  /* 0x0000000402027c20 */ /* 0x002fe20008410000 */
[----:B------:R-:W-:-:S02]  /*193f0*/  F2FP.F16.F32.PACK_AB R5, R5, R148 ;  /* 0x000000940505723e */ /* 0x000fc400000000ff */
[----:B------:R-:W-:Y:S01]  /*19400*/  FMUL.FTZ R150, R3, R150 ;  /* 0x0000009603967220 */ /* 0x000fe20000410000 */
        /* <DEDUP_REMOVED lines=53> */
[C---:B------:R-:W-:Y:S01]  /*19760*/  SHF.L.U32 R0, R25.reuse, 0x6, RZ ;  /* 0x0000000619007819 */ /* 0x040fe200000006ff */
        /* <DEDUP_REMOVED lines=14> */
[----:B------:R-:W-:Y:S01]  /*19850*/  LOP3.LUT R0, R0, 0x1c0, RZ, 0xc0, !PT ;  /* 0x000001c000007812 */ /* 0x000fe200078ec0ff */
[----:B-1----:R-:W-:Y:S01]  /*19860*/  ULEA UR4, UR4, UR5, 0x18 ;  /* 0x0000000504047291 */ /* 0x002fe2000f8ec03f */
[----:B------:R-:W-:Y:S01]  /*19870*/  LOP3.LUT R2, R25, 0x1, RZ, 0xc0, !PT ;  /* 0x0000000119027812 */ /* 0x000fe200078ec0ff */
[C---:B------:R-:W-:Y:S01]  /*19880*/  FMUL.FTZ R4, R3.reuse, R151 ;  /* 0x0000009703047220 */ /* 0x040fe20000410000 */
[----:B------:R-:W-:Y:S01]  /*19890*/  LEA.HI R0, R0, R0, RZ, 0x1d ;  /* 0x0000000000007211 */ /* 0x000fe200078fe8ff */
[C---:B------:R-:W-:Y:S01]  /*198a0*/  FMUL.FTZ R50, R3.reuse, R50 ;  /* 0x0000003203327220 */ /* 0x040fe20000410000 */
[----:B------:R-:W-:Y:S01]  /*198b0*/  ISETP.NE.U32.AND P3, PT, R2, 0x1, PT ;  /* 0x000000010200780c */ /* 0x000fe20003f65070 */
[----:B------:R-:W-:Y:S01]  /*198c0*/  FMUL.FTZ R51, R3, R51 ;  /* 0x0000003303337220 */ /* 0x000fe20000410000 */
[----:B------:R-:W-:Y:S01]  /*198d0*/  LEA R0, R141, R0, 0x1 ;  /* 0x000000008d007211 */ /* 0x000fe200078e08ff */
[C---:B------:R-:W-:Y:S01]  /*198e0*/  FMUL.FTZ R54, R3.reuse, R54 ;  /* 0x0000003603367220 */ /* 0x040fe20000410000 */
[C---:B------:R-:W-:Y:S01]  /*198f0*/  FMUL.FTZ R55, R3.reuse, R55 ;  /* 0x0000003703377220 */ /* 0x040fe20000410000 */
[C---:B------:R-:W-:Y:S01]  /*19900*/  FMUL.FTZ R154, R3.reuse, R154 ;  /* 0x0000009a039a7220 */ /* 0x040fe20000410000 */
        /* <DEDUP_REMOVED lines=28> */
[----:B------:R-:W-:Y:S01]  /*19ad0*/  F2FP.F16.F32.PACK_AB R19, R19, R17 ;  /* 0x000000111313723e */ /* 0x000fe200000000ff */
[----:B------:R-:W-:Y:S01]  /*19ae0*/  @UP0 ULDC.64 UR4, c[0x0][0x298] ;  /* 0x0000a60000040ab9 */ /* 0x000fe20000000a00 */
[----:B------:R-:W-:Y:S01]  /*19af0*/  IADD3 R2, R0, -0x10, RZ ;  /* 0xfffffff000027810 */ /* 0x000fe20007ffe0ff */
[----:B------:R-:W-:Y:S01]  /*19b00*/  STS [R0+0x400], R4 ;  /* 0x0004000400007388 */ /* 0x000fe20000000800 */
[----:B------:R-:W-:Y:S01]  /*19b10*/  F2FP.F16.F32.PACK_AB R3, R153, R152 ;  /* 0x000000989903723e */ /* 0x000fe200000000ff */
[----:B------:R-:W-:Y:S01]  /*19b20*/  @UP0 UIMAD.WIDE.U32 UR8, UR16, UR4, URZ ;  /* 0x00000004100802a5 */ /* 0x000fe2000f8e003f */
[----:B------:R-:W-:-:S02]  /*19b30*/  F2FP.F16.F32.PACK_AB R17, R51, R50 ;  /* 0x000000323311723e */ /* 0x000fc400000000ff */
[----:B------:R-:W-:Y:S01]  /*19b40*/  @P3 IADD3 R2, R0, 0x10, RZ ;  /* 0x0000001000023810 */ /* 0x000fe20007ffe0ff */
[----:B------:R-:W-:Y:S01]  /*19b50*/  @UP0 UIMAD UR6, UR16, UR5, UR9 ;  /* 0x00000005100602a4 */ /* 0x000fe2000f8e0209 */
[----:B------:R-:W-:Y:S02]  /*19b60*/  F2FP.F16.F32.PACK_AB R50, R55, R54 ;  /* 0x000000363732723e */ /* 0x000fe400000000ff */
[----:B------:R-:W-:Y:S01]  /*19b70*/  MOV R54, 0x20 ;  /* 0x0000002000367802 */ /* 0x000fe20000000f00 */
[----:B------:R2:W-:Y:S01]  /*19b80*/  STS [R2], R3 ;  /* 0x0000000302007388 */ /* 0x0005e20000000800 */
[----:B------:R-:W-:Y:S02]  /*19b90*/  F2FP.F16.F32.PACK_AB R6, R6, R154 ;  /* 0x0000009a0606723e */ /* 0x000fe400000000ff */
[----:B------:R-:W-:Y:S02]  /*19ba0*/  F2FP.F16.F32.PACK_AB R8, R8, R144 ;  /* 0x000000900808723e */ /* 0x000fe400000000ff */
[----:B------:R-:W-:Y:S01]  /*19bb0*/  F2FP.F16.F32.PACK_AB R7, R7, R146 ;  /* 0x000000920707723e */ /* 0x000fe200000000ff */
[----:B------:R-:W-:Y:S01]  /*19bc0*/  STS [R2+0x400], R6 ;  /* 0x0004000602007388 */ /* 0x000fe20000000800 */
[----:B------:R-:W-:-:S02]  /*19bd0*/  F2FP.F16.F32.PACK_AB R9, R9, R156 ;  /* 0x0000009c0909723e */ /* 0x000fc400000000ff */
[----:B------:R-:W-:Y:S01]  /*19be0*/  F2FP.F16.F32.PACK_AB R12, R12, R158 ;  /* 0x0000009e0c0c723e */ /* 0x000fe200000000ff */
[----:B------:R3:W-:Y:S01]  /*19bf0*/  STS [R0+0x2000], R8 ;  /* 0x0020000800007388 */ /* 0x0007e20000000800 */
[----:B-1----:R-:W-:Y:S02]  /*19c00*/  MOV R5, 0x40 ;  /* 0x0000004000057802 */ /* 0x002fe40000000f00 */
[----:B------:R-:W-:Y:S01]  /*19c10*/  F2FP.F16.F32.PACK_AB R11, R11, R160 ;  /* 0x000000a00b0b723e */ /* 0x000fe200000000ff */
[----:B------:R1:W-:Y:S01]  /*19c20*/  STS [R0+0x2400], R7 ;  /* 0x0024000700007388 */ /* 0x0003e20000000800 */
[----:B------:R-:W-:Y:S02]  /*19c30*/  F2FP.F16.F32.PACK_AB R10, R10, R162 ;  /* 0x000000a20a0a723e */ /* 0x000fe400000000ff */
[----:B------:R-:W-:Y:S01]  /*19c40*/  SEL R5, R5, 0xffffffc0, !P2 ;  /* 0xffffffc005057807 */ /* 0x000fe20005000000 */
[----:B------:R-:W-:Y:S01]  /*19c50*/  STS [R2+0x2000], R9 ;  /* 0x0020000902007388 */ /* 0x000fe20000000800 */
[----:B------:R-:W-:-:S02]  /*19c60*/  F2FP.F16.F32.PACK_AB R14, R14, R168 ;  /* 0x000000a80e0e723e */ /* 0x000fc400000000ff */
[----:B------:R-:W-:Y:S01]  /*19c70*/  F2FP.F16.F32.PACK_AB R13, R13, R170 ;  /* 0x000000aa0d0d723e */ /* 0x000fe200000000ff */
[----:B------:R-:W-:Y:S01]  /*19c80*/  STS [R2+0x2400], R12 ;  /* 0x0024000c02007388 */ /* 0x000fe20000000800 */
[----:B------:R-:W-:Y:S02]  /*19c90*/  F2FP.F16.F32.PACK_AB R15, R15, R164 ;  /* 0x000000a40f0f723e */ /* 0x000fe400000000ff */
[----:B--2---:R-:W-:Y:S02]  /*19ca0*/  SEL R3, R54, 0xffffffe0, !P1 ;  /* 0xffffffe036037807 */ /* 0x004fe40004800000 */
[----:B------:R-:W-:Y:S02]  /*19cb0*/  F2FP.F16.F32.PACK_AB R16, R16, R166 ;  /* 0x000000a61010723e */ /* 0x000fe400000000ff */
[----:B------:R-:W-:Y:S02]  /*19cc0*/  IADD3 R4, R0, R3, RZ ;  /* 0x0000000300047210 */ /* 0x000fe40007ffe0ff */
[----:B------:R-:W-:-:S02]  /*19cd0*/  IADD3 R3, R3, R2, RZ ;  /* 0x0000000203037210 */ /* 0x000fc40007ffe0ff */
[----:B------:R-:W-:Y:S01]  /*19ce0*/  F2FP.F16.F32.PACK_AB R23, R23, R172 ;  /* 0x000000ac1717723e */ /* 0x000fe200000000ff */
[----:B------:R-:W-:Y:S01]  /*19cf0*/  STS [R4], R11 ;  /* 0x0000000b04007388 */ /* 0x000fe20000000800 */
[----:B------:R-:W-:Y:S02]  /*19d00*/  F2FP.F16.F32.PACK_AB R22, R22, R174 ;  /* 0x000000ae1616723e */ /* 0x000fe400000000ff */
[----:B------:R-:W-:Y:S01]  /*19d10*/  F2FP.F16.F32.PACK_AB R21, R21, R18 ;  /* 0x000000121515723e */ /* 0x000fe200000000ff */
[----:B------:R-:W-:Y:S01]  /*19d20*/  STS [R4+0x400], R10 ;  /* 0x0004000a04007388 */ /* 0x000fe20000000800 */
[----:B------:R-:W-:Y:S02]  /*19d30*/  F2FP.F16.F32.PACK_AB R20, R20, R38 ;  /* 0x000000261414723e */ /* 0x000fe400000000ff */
[----:B---3--:R-:W-:Y:S01]  /*19d40*/  IADD3 R8, R0, R5, RZ ;  /* 0x0000000500087210 */ /* 0x008fe20007ffe0ff */
[----:B------:R-:W-:Y:S01]  /*19d50*/  STS [R3], R14 ;  /* 0x0000000e03007388 */ /* 0x000fe20000000800 */
[----:B------:R-:W-:-:S02]  /*19d60*/  F2FP.F16.F32.PACK_AB R18, R27, R31 ;  /* 0x0000001f1b12723e */ /* 0x000fc400000000ff */
[----:B-1----:R-:W-:Y:S01]  /*19d70*/  IADD3 R7, R5, R2, RZ ;  /* 0x0000000205077210 */ /* 0x002fe20007ffe0ff */
[----:B------:R-:W-:Y:S01]  /*19d80*/  STS [R3+0x400], R13 ;  /* 0x0004000d03007388 */ /* 0x000fe20000000800 */
[----:B------:R-:W-:Y:S02]  /*19d90*/  F2FP.F16.F32.PACK_AB R24, R24, R42 ;  /* 0x0000002a1818723e */ /* 0x000fe400000000ff */
[----:B------:R-:W-:Y:S01]  /*19da0*/  F2FP.F16.F32.PACK_AB R53, R53, R26 ;  /* 0x0000001a3535723e */ /* 0x000fe200000000ff */
[----:B------:R1:W-:Y:S01]  /*19db0*/  STS [R4+0x2000], R15 ;  /* 0x0020000f04007388 */ /* 0x0003e20000000800 */
[----:B------:R-:W-:Y:S02]  /*19dc0*/  F2FP.F16.F32.PACK_AB R52, R52, R46 ;  /* 0x0000002e3434723e */ /* 0x000fe400000000ff */
[----:B------:R-:W-:Y:S01]  /*19dd0*/  F2FP.F16.F32.PACK_AB R51, R35, R140 ;  /* 0x0000008c2333723e */ /* 0x000fe200000000ff */
[----:B------:R-:W-:Y:S01]  /*19de0*/  STS [R4+0x2400], R16 ;  /* 0x0024001004007388 */ /* 0x000fe20000000800 */
[----:B------:R-:W-:-:S02]  /*19df0*/  IADD3 R6, R4, R5, RZ ;  /* 0x0000000504067210 */ /* 0x000fc40007ffe0ff */
[----:B------:R-:W-:Y:S01]  /*19e00*/  F2FP.F16.F32.PACK_AB R47, R65, R64 ;  /* 0x00000040412f723e */ /* 0x000fe200000000ff */
[----:B------:R-:W-:Y:S01]  /*19e10*/  STS [R3+0x2000], R23 ;  /* 0x0020001703007388 */ /* 0x000fe20000000800 */
[----:B------:R-:W-:Y:S02]  /*19e20*/  F2FP.F16.F32.PACK_AB R46, R67, R66 ;  /* 0x00000042432e723e */ /* 0x000fe400000000ff */
[----:B------:R-:W-:Y:S01]  /*19e30*/  IADD3 R5, R3, R5, RZ ;  /* 0x0000000503057210 */ /* 0x000fe20007ffe0ff */
        /* <DEDUP_REMOVED lines=35> */
[----:B------:R-:W-:Y:S01]  /*1a070*/  PLOP3.LUT P1, PT, PT, PT, UP0, 0x80, 0x0 ;  /* 0x000000000000781c */ /* 0x000fe20003f2f008 */
[----:B------:R-:W-:Y:S01]  /*1a080*/  STS [R5+0x400], R46 ;  /* 0x0004002e05007388 */ /* 0x000fe20000000800 */
[----:B-1----:R-:W-:Y:S02]  /*1a090*/  F2FP.F16.F32.PACK_AB R15, R105, R104 ;  /* 0x00000068690f723e */ /* 0x002fe400000000ff */
        /* <DEDUP_REMOVED lines=9> */
[----:B--2---:R-:W-:Y:S01]  /*1a130*/  F2FP.F16.F32.PACK_AB R17, R125, R124 ;  /* 0x0000007c7d11723e */ /* 0x004fe200000000ff */
        /* <DEDUP_REMOVED lines=22> */
[----:B------:R-:W4:Y:S03]  /*1a2a0*/  S2R R18, SR_TID.X ;  /* 0x0000000000127919 */ /* 0x000f260000002100 */
[----:B------:R3:W-:Y:S01]  /*1a2b0*/  STS [R7+0x4000], R25 ;  /* 0x0040001907007388 */ /* 0x0007e20000000800 */
[----:B-1----:R-:W-:-:S02]  /*1a2c0*/  F2FP.F16.F32.PACK_AB R4, R121, R120 ;  /* 0x000000787904723e */ /* 0x002fc400000000ff */
        /* <DEDUP_REMOVED lines=9> */
.L_x_1811:
[----:B------:R-:W-:Y:S01]  /*1a360*/  ULDC.U8 UR4, c[0x0][0x3d9] ;  /* 0x0000f64000047ab9 */ /* 0x000fe20000000000 */
[----:B------:R-:W-:Y:S01]  /*1a370*/  STS [R7+0x4400], R13 ;  /* 0x0044000d07007388 */ /* 0x000fe20000000800 */
[----:B------:R-:W-:Y:S01]  /*1a380*/  ISETP.NE.AND P3, PT, RZ, UR4, PT ;  /* 0x00000004ff007c0c */ /* 0x000fe2000bf65270 */
[----:B------:R-:W-:Y:S02]  /*1a390*/  ULDC.U8 UR7, c[0x0][0x3d8] ;  /* 0x0000f60000077ab9 */ /* 0x000fe40000000000 */
[----:B------:R1:W-:Y:S01]  /*1a3a0*/  STS [R8+0x6000], R15 ;  /* 0x0060000f08007388 */ /* 0x0003e20000000800 */
[----:B------:R-:W-:-:S03]  /*1a3b0*/  ISETP.NE.AND P2, PT, RZ, UR7, PT ;  /* 0x00000007ff007c0c */ /* 0x000fc6000bf45270 */
[----:B------:R3:W-:Y:S01]  /*1a3c0*/  STS [R8+0x6400], R14 ;  /* 0x0064000e08007388 */ /* 0x0007e20000000800 */
[----:B------:R-:W-:-:S03]  /*1a3d0*/  ISETP.EQ.AND P2, PT, RZ, UR4, P2 ;  /* 0x00000004ff007c0c */ /* 0x000fc60009742270 */
[----:B------:R-:W-:Y:S04]  /*1a3e0*/  STS [R7+0x6000], R12 ;  /* 0x0060000c07007388 */ /* 0x000fe80000000800 */
[----:B------:R2:W-:Y:S04]  /*1a3f0*/  STS [R7+0x6400], R11 ;  /* 0x0064000b07007388 */ /* 0x0005e80000000800 */
[----:B------:R4:W-:Y:S02]  /*1a400*/  STS [R6+0x4000], R10 ;  /* 0x0040000a06007388 */ /* 0x0009e40000000800 */
[----:B------:R-:W-:-:S02]  /*1a410*/  @!P2 PLOP3.LUT P1, PT, PT, PT, PT, 0x8, 0x0 ;  /* 0x000000000000a81c */ /* 0x000fc40003f2e170 */
[----:B------:R5:W-:Y:S04]  /*1a420*/  STS [R6+0x4400], R9 ;  /* 0x0044000906007388 */ /* 0x000be80000000800 */
[----:B------:R-:W-:Y:S01]  /*1a430*/  STS [R5+0x4000], R2 ;  /* 0x0040000205007388 */ /* 0x000fe20000000800 */
[----:B-1----:R-:W1:Y:S03]  /*1a440*/  @P6 LDC R15, c[0x0][0x2e8] ;  /* 0x0000ba00ff0f6b82 */ /* 0x002e660000000800 */
[----:B------:R5:W-:Y:S01]  /*1a450*/  STS [R5+0x4400], R0 ;  /* 0x0044000005007388 */ /* 0x000be20000000800 */
[----:B---3--:R3:W1:Y:S03]  /*1a460*/  @P0 MUFU.LG2 R8, R133 ;  /* 0x0000008500080308 */ /* 0x0086660000000c00 */
[----:B------:R3:W-:Y:S04]  /*1a470*/  STS [R6+0x6400], R3 ;  /* 0x0064000306007388 */ /* 0x0007e80000000800 */
[----:B------:R3:W-:Y:S01]  /*1a480*/  STS [R6+0x6000], R4 ;  /* 0x0060000406007388 */ /* 0x0007e20000000800 */
[----:B--2---:R-:W2:Y:S03]  /*1a490*/  @P0 LDC R11, c[0x0][0x2e8] ;  /* 0x0000ba00ff0b0b82 */ /* 0x004ea60000000800 */
[----:B------:R-:W-:Y:S01]  /*1a4a0*/  STS [R5+0x6000], R17 ;  /* 0x0060001105007388 */ /* 0x000fe20000000800 */
[----:B----4-:R-:W-:-:S03]  /*1a4b0*/  SHF.R.S32.HI R10, RZ, 0x1f, R18 ;  /* 0x0000001fff0a7819 */ /* 0x010fc60000011412 */
[----:B------:R4:W-:Y:S01]  /*1a4c0*/  STS [R5+0x6400], R16 ;  /* 0x0064001005007388 */ /* 0x0009e20000000800 */
[----:B------:R-:W-:Y:S01]  /*1a4d0*/  LEA.HI R10, R10, R18, RZ, 0x3 ;  /* 0x000000120a0a7211 */ /* 0x000fe200078f18ff */
[----:B-----5:R1:W1:Y:S01]  /*1a4e0*/  @P6 MUFU.LG2 R9, R132 ;  /* 0x0000008400096308 */ /* 0x0202620000000c00 */
[----:B------:R-:W1:Y:S02]  /*1a4f0*/  S2R R7, SR_CTAID.Y ;  /* 0x0000000000077919 */ /* 0x000e640000002600 */
[----:B------:R-:W-:Y:S01]  /*1a500*/  SHF.R.S32.HI R10, RZ, 0x3, R10 ;  /* 0x00000003ff0a7819 */ /* 0x000fe2000001140a */
[----:B------:R-:W1:Y:S01]  /*1a510*/  S2R R28, SR_CTAID.Z ;  /* 0x00000000001c7919 */ /* 0x000e620000002700 */
[----:B------:R-:W-:Y:S01]  /*1a520*/  LOP3.LUT R0, R143, 0xffffffe0, RZ, 0xc0, !PT ;  /* 0xffffffe08f007812 */ /* 0x000fe200078ec0ff */
[----:B------:R-:W1:Y:S01]  /*1a530*/  S2R R20, SR_CTAID.X ;  /* 0x0000000000147919 */ /* 0x000e620000002500 */
[----:B---3--:R-:W3:Y:S03]  /*1a540*/  @P3 LDC.64 R2, c[0x0][0x2c0] ;  /* 0x0000b000ff023b82 */ /* 0x008ee60000000a00 */
[----:B------:R-:W-:-:S02]  /*1a550*/  IMAD.IADD R0, R176, 0x1, -R0 ;  /* 0x00000001b0007824 */ /* 0x000fc400078e0a00 */
[----:B------:R-:W-:-:S03]  /*1a560*/  VIADD R6, R10, 0x10 ;  /* 0x000000100a067836 */ /* 0x000fc60000000000 */
[----:B------:R-:W-:Y:S01]  /*1a570*/  LOP3.LUT P6, RZ, R0, 0x3, RZ, 0xc0, !PT ;  /* 0x0000000300ff7812 */ /* 0x000fe200078cc0ff */
[----:B------:R-:W-:Y:S01]  /*1a580*/  @P3 IMAD.MOV.U32 R4, RZ, RZ, 0x1 ;  /* 0x00000001ff043424 */ /* 0x000fe200078e00ff */
[----:B----4-:R-:W4:Y:S01]  /*1a590*/  @P3 LDC R5, c[0x0][0x2c0] ;  /* 0x0000b000ff053b82 */ /* 0x010f220000000800 */
[----:B------:R1:W1:Y:S01]  /*1a5a0*/  @P5 MUFU.LG2 R16, R138 ;  /* 0x0000008a00105308 */ /* 0x0002620000000c00 */
[----:B---3--:R-:W-:Y:S01]  /*1a5b0*/  @P3 IMAD R0, R3, R2, RZ ;  /* 0x0000000203003224 */ /* 0x008fe200078e02ff */
[----:B------:R-:W-:Y:S01]  /*1a5c0*/  @!P2 CS2R R2, SRZ ;  /* 0x000000000002a805 */ /* 0x000fe2000001ff00 */
[----:B-12---:R-:W-:Y:S07]  /*1a5d0*/  @!P2 BRA `(.L_x_1812) ;  /* 0x00000000001ca947 */ /* 0x006fee0003800000 */
[----:B------:R-:W1:Y:S01]  /*1a5e0*/  S2UR UR5, SR_CTAID.Y ;  /* 0x00000000000579c3 */ /* 0x000e620000002600 */
[----:B------:R-:W-:Y:S01]  /*1a5f0*/  ULDC UR4, c[0x0][0x2c4] ;  /* 0x0000b10000047ab9 */ /* 0x000fe20000000800 */
[----:B------:R-:W-:Y:S01]  /*1a600*/  PLOP3.LUT P1, PT, PT, PT, PT, 0x80, 0x0 ;  /* 0x000000000000781c */ /* 0x000fe20003f2f070 */
[----:B-1----:R-:W-:-:S04]  /*1a610*/  @!UP0 UIMAD UR16, UR5, UR4, URZ ;  /* 0x00000004051082a4 */ /* 0x002fc8000f8e023f */
[----:B------:R-:W-:Y:S02]  /*1a620*/  USHF.R.S32.HI UR4, URZ, 0x1f, UR16 ;  /* 0x0000001f3f047899 */ /* 0x000fe40008011410 */
[----:B------:R-:W-:-:S04]  /*1a630*/  IMAD.U32 R2, RZ, RZ, UR16 ;  /* 0x00000010ff027e24 */ /* 0x000fc8000f8e00ff */
[----:B------:R-:W-:Y:S02]  /*1a640*/  MOV R3, UR4 ;  /* 0x0000000400037c02 */ /* 0x000fe40008000f00 */
.L_x_1812:
[----:B------:R-:W-:Y:S05]  /*1a650*/  @P3 BRA `(.L_x_1813) ;  /* 0x0000000000183947 */ /* 0x000fea0003800000 */
[----:B------:R-:W1:Y:S01]  /*1a660*/  LDC R0, c[0x0][0x2c4] ;  /* 0x0000b100ff007b82 */ /* 0x000e620000000800 */
[----:B------:R-:W-:Y:S02]  /*1a670*/  ISETP.NE.AND P2, PT, RZ, UR7, PT ;  /* 0x00000007ff007c0c */ /* 0x000fe4000bf45270 */
[----:B----4-:R-:W-:-:S05]  /*1a680*/  MOV R5, 0x1 ;  /* 0x0000000100057802 */ /* 0x010fca0000000f00 */
[----:B------:R-:W2:Y:S08]  /*1a690*/  LDC R4, c[0x0][0x270] ;  /* 0x00009c00ff047b82 */ /* 0x000eb00000000800 */
[----:B-1----:R-:W2:Y:S02]  /*1a6a0*/  @P2 LDC R0, c[0x0][0x2e4] ;  /* 0x0000b900ff002b82 */ /* 0x002ea40000000800 */
[----:B--2---:R-:W-:-:S07]  /*1a6b0*/  IMAD R4, R0, R4, RZ ;  /* 0x0000000400047224 */ /* 0x004fce00078e02ff */
.L_x_1813:
[----:B------:R-:W-:Y:S01]  /*1a6c0*/  BAR.SYNC.DEFER_BLOCKING 0x0 ;  /* 0x0000000000007b1d */ /* 0x000fe20000010000 */
[----:B------:R-:W-:Y:S01]  /*1a6d0*/  ISETP.NE.AND P2, PT, R142, RZ, PT ;  /* 0x000000ff8e00720c */ /* 0x000fe20003f45270 */
[----:B------:R-:W-:Y:S01]  /*1a6e0*/  IMAD R4, R7, R4, RZ ;  /* 0x0000000407047224 */ /* 0x000fe200078e02ff */
[----:B------:R-:W-:Y:S01]  /*1a6f0*/  ISETP.GE.AND P3, PT, R6, UR14, PT ;  /* 0x0000000e06007c0c */ /* 0x000fe2000bf66270 */
[C---:B------:R-:W-:Y:S01]  /*1a700*/  VIADD R6, R10.reuse, 0x30 ;  /* 0x000000300a067836 */ /* 0x040fe20000000000 */
[----:B------:R-:W-:-:S03]  /*1a710*/  IADD3 R7, R10, 0x20, RZ ;  /* 0x000000200a077810 */ /* 0x000fc60007ffe0ff */
[----:B------:R-:W1:Y:S01]  /*1a720*/  @P5 LDC R14, c[0x0][0x2e8] ;  /* 0x0000ba00ff0e5b82 */ /* 0x000e620000000800 */
[----:B------:R-:W2:Y:S01]  /*1a730*/  @P4 MUFU.LG2 R12, R139 ;  /* 0x0000008b000c4308 */ /* 0x000ea20000000c00 */
[----:B------:R-:W-:Y:S01]  /*1a740*/  SEL R4, R4, RZ, !P1 ;  /* 0x000000ff04047207 */ /* 0x000fe20004800000 */
[----:B------:R-:W-:Y:S01]  /*1a750*/  @P0 FMUL.FTZ R8, R8, 0.69314718246459960938 ;  /* 0x3f31721808080820 */ /* 0x000fe20000410000 */
[----:B------:R-:W-:Y:S01]  /*1a760*/  ISETP.GE.AND P1, PT, R6, UR14, PT ;  /* 0x0000000e06007c0c */ /* 0x000fe2000bf26270 */
[----:B----4-:R-:W-:Y:S01]  /*1a770*/  IMAD R6, R20, R5, RZ ;  /* 0x0000000514067224 */ /* 0x010fe200078e02ff */
[----:B------:R-:W-:Y:S01]  /*1a780*/  MOV R22, 0x7f800000 ;  /* 0x7f80000000167802 */ /* 0x000fe20000000f00 */
[----:B------:R-:W-:Y:S01]  /*1a790*/  IMAD.MOV.U32 R23, RZ, RZ, 0x7f800000 ;  /* 0x7f800000ff177424 */ /* 0x000fe200078e00ff */
[----:B------:R-:W3:Y:S01]  /*1a7a0*/  @P4 LDC R13, c[0x0][0x2e8] ;  /* 0x0000ba00ff0d4b82 */ /* 0x000ee20000000800 */
[----:B------:R-:W-:Y:S01]  /*1a7b0*/  @P2 FMUL.FTZ R9, R9, 0.69314718246459960938 ;  /* 0x3f31721809092820 */ /* 0x000fe20000410000 */
[----:B------:R-:W-:-:S02]  /*1a7c0*/  IMAD R0, R28, R0, R4 ;  /* 0x000000001c007224 */ /* 0x000fc400078e0204 */
[----:B------:R-:W-:Y:S01]  /*1a7d0*/  @P0 FFMA.FTZ R23, R135, R11, R8 ;  /* 0x0000000b87170223 */ /* 0x000fe20000010008 */
[----:B------:R-:W-:Y:S01]  /*1a7e0*/  IADD3 R4, R10, 0x40, RZ ;  /* 0x000000400a047810 */ /* 0x000fe20007ffe0ff */
[----:B------:R-:W-:Y:S01]  /*1a7f0*/  @P2 FFMA.FTZ R22, R136, R15, R9 ;  /* 0x0000000f88162223 */ /* 0x000fe20000010009 */
[----:B------:R-:W-:Y:S01]  /*1a800*/  ISETP.GE.AND P2, PT, R7, UR14, PT ;  /* 0x0000000e07007c0c */ /* 0x000fe2000bf46270 */
[----:B------:R-:W-:Y:S01]  /*1a810*/  @P5 FMUL.FTZ R8, R16, 0.69314718246459960938 ;  /* 0x3f31721810085820 */ /* 0x000fe20000410000 */
[----:B------:R-:W-:Y:S01]  /*1a820*/  SHF.L.U32 R6, R6, 0x7, RZ ;  /* 0x0000000706067819 */ /* 0x000fe200000006ff */
[----:B------:R-:W-:Y:S01]  /*1a830*/  IMAD.MOV.U32 R20, RZ, RZ, 0x7f800000 ;  /* 0x7f800000ff147424 */ /* 0x000fe200078e00ff */
[----:B------:R4:W4:Y:S01]  /*1a840*/  LDS.128 R24, [R223+0x3800] ;  /* 0x00380000df187984 */ /* 0x0009220000000c00 */
[----:B--2---:R-:W-:Y:S01]  /*1a850*/  @P4 FMUL.FTZ R7, R12, 0.69314718246459960938 ;  /* 0x3f3172180c074820 */ /* 0x004fe20000410000 */
[----:B------:R-:W-:Y:S01]  /*1a860*/  MOV R19, 0x7f800000 ;  /* 0x7f80000000137802 */ /* 0x000fe20000000f00 */
[----:B------:R-:W-:Y:S01]  /*1a870*/  BSSY B0, `(.L_x_1814) ;  /* 0x000003f000007945 */ /* 0x000fe20003800000 */
[----:B------:R-:W-:Y:S01]  /*1a880*/  ISETP.GE.AND P0, PT, R4, UR14, PT ;  /* 0x0000000e04007c0c */ /* 0x000fe2000bf06270 */
[----:B-1----:R-:W-:Y:S01]  /*1a890*/  @P5 FFMA.FTZ R19, R134, R14, R8 ;  /* 0x0000000e86135223 */ /* 0x002fe20000010008 */
[----:B------:R-:W-:Y:S01]  /*1a8a0*/  SHF.R.S32.HI R4, RZ, 0x1f, R6 ;  /* 0x0000001fff047819 */ /* 0x000fe20000011406 */
[----:B---3--:R-:W-:Y:S01]  /*1a8b0*/  @P4 FFMA.FTZ R20, R137, R13, R7 ;  /* 0x0000000d89144223 */ /* 0x008fe20000010007 */
[----:B------:R-:W-:-:S02]  /*1a8c0*/  IADD3 R6, P5, P4, R6, R2, R0 ;  /* 0x0000000206067210 */ /* 0x000fc40007cbe000 */
[----:B------:R-:W-:-:S04]  /*1a8d0*/  SHF.R.S32.HI R0, RZ, 0x1f, R0 ;  /* 0x0000001fff007819 */ /* 0x000fc80000011400 */
[----:B------:R-:W-:Y:S01]  /*1a8e0*/  IADD3.X R4, R4, R3, R0, P5, P4 ;  /* 0x0000000304047210 */ /* 0x000fe20002fe8400 */
[----:B----4-:R-:W-:Y:S06]  /*1a8f0*/  @P6 BRA `(.L_x_1815) ;  /* 0x0000000000d86947 */ /* 0x010fec0003800000 */
        /* <DEDUP_REMOVED lines=54> */
.L_x_1815:
[----:B------:R-:W-:Y:S05]  /*1ac60*/  BSYNC B0 ;  /* 0x0000000000007941 */ /* 0x000fea0003800000 */
.L_x_1814:
[----:B------:R-:W3:Y:S04]  /*1ac70*/  LDL.64 R30, [R1+0x50] ;  /* 0x00005000011e7983 */ /* 0x000ee80000100a00 */
[----:B------:R-:W4:Y:S01]  /*1ac80*/  LDL R0, [R1+0x48] ;  /* 0x0000480001007983 */ /* 0x000f220000100800 */
[----:B--2---:R-:W-:Y:S01]  /*1ac90*/  SHF.R.S32.HI R4, RZ, 0x1f, R28 ;  /* 0x0000001fff047819 */ /* 0x004fe2000001141c */
[----:B------:R-:W-:Y:S02]  /*1aca0*/  ULDC.64 UR4, c[0x0][0x2a0] ;  /* 0x0000a80000047ab9 */ /* 0x000fe40000000a00 */
[----:B------:R1:W2:Y:S04]  /*1acb0*/  LDS.128 R20, [R223] ;  /* 0x00000000df147984 */ /* 0x0002a80000000c00 */
[----:B------:R1:W1:Y:S01]  /*1acc0*/  LDS.128 R16, [R223+0x4000] ;  /* 0x00400000df107984 */ /* 0x0002620000000c00 */
[----:B------:R-:W-:-:S02]  /*1acd0*/  MOV R6, UR17 ;  /* 0x0000001100067c02 */ /* 0x000fc40008000f00 */
[--C-:B------:R-:W-:Y:S01]  /*1ace0*/  SHF.R.S32.HI R11, RZ, 0x1f, R10.reuse ;  /* 0x0000001fff0b7819 */ /* 0x100fe2000001140a */
[----:B------:R-:W-:Y:S01]  /*1acf0*/  BSSY B0, `(.L_x_1816) ;  /* 0x000001d000007945 */ /* 0x000fe20003800000 */
[----:B------:R-:W-:Y:S02]  /*1ad00*/  VIADD R14, R10, 0x60 ;  /* 0x000000600a0e7836 */ /* 0x000fe40000000000 */
[----:B------:R-:W-:Y:S01]  /*1ad10*/  IMAD.WIDE R6, R6, 0x80, R10 ;  /* 0x0000008006067825 */ /* 0x000fe200078e020a */
[----:B---3--:R-:W-:Y:S02]  /*1ad20*/  SHF.R.S32.HI R3, RZ, 0x1f, R30 ;  /* 0x0000001fff037819 */ /* 0x008fe4000001141e */
[----:B------:R-:W-:Y:S01]  /*1ad30*/  IADD3 R2, P4, R30, UR8, RZ ;  /* 0x000000081e027c10 */ /* 0x000fe2000ff9e0ff */
[----:B----4-:R-:W-:-:S03]  /*1ad40*/  IMAD.MOV.U32 R15, RZ, RZ, R0 ;  /* 0x000000ffff0f7224 */ /* 0x010fc600078e0000 */
[----:B------:R-:W-:Y:S01]  /*1ad50*/  IADD3.X R3, R3, UR6, RZ, P4, !PT ;  /* 0x0000000603037c10 */ /* 0x000fe2000a7fe4ff */
[C---:B------:R-:W-:Y:S01]  /*1ad60*/  VIADD R0, R10.reuse, 0x50 ;  /* 0x000000500a007836 */ /* 0x040fe20000000000 */
[----:B------:R-:W-:-:S04]  /*1ad70*/  ISETP.GE.AND P4, PT, R10, UR14, PT ;  /* 0x0000000e0a007c0c */ /* 0x000fc8000bf86270 */
[----:B------:R-:W-:Y:S01]  /*1ad80*/  ISETP.GE.AND P5, PT, R0, UR14, PT ;  /* 0x0000000e00007c0c */ /* 0x000fe2000bfa6270 */
[----:B------:R-:W-:Y:S02]  /*1ad90*/  IMAD R0, R4, UR4, RZ ;  /* 0x0000000404007c24 */ /* 0x000fe4000f8e02ff */
[----:B------:R-:W-:-:S04]  /*1ada0*/  IMAD.WIDE.U32 R12, R28, UR4, R2 ;  /* 0x000000041c0c7c25 */ /* 0x000fc8000f8e0002 */
[----:B------:R-:W-:-:S05]  /*1adb0*/  IMAD R0, R28, UR5, R0 ;  /* 0x000000051c007c24 */ /* 0x000fca000f8e0200 */
[----:B------:R-:W-:Y:S01]  /*1adc0*/  IADD3 R9, R0, R13, RZ ;  /* 0x0000000d00097210 */ /* 0x000fe20007ffe0ff */
        /* <DEDUP_REMOVED lines=14> */
[----:B------:R1:W-:Y:S02]  /*1aeb0*/  @!P4 STG.E.128 desc[UR22][R2.64+0x80], R16 ;  /* 0x000080100200c986 */ /* 0x0003e4000c101d16 */
.L_x_1817:
[----:B------:R-:W-:Y:S05]  /*1aec0*/  BSYNC B0 ;  /* 0x0000000000007941 */ /* 0x000fea0003800000 */
.L_x_1816:
[----:B-1----:R1:W2:Y:S01]  /*1aed0*/  LDS.128 R20, [R223+0x800] ;  /* 0x00080000df147984 */ /* 0x0022a20000000c00 */
[----:B------:R-:W-:Y:S01]  /*1aee0*/  BSSY B0, `(.L_x_1818) ;  /* 0x0000016000007945 */ /* 0x000fe20003800000 */
[----:B------:R-:W-:Y:S02]  /*1aef0*/  ISETP.GE.AND P4, PT, R14, UR14, PT ;  /* 0x0000000e0e007c0c */ /* 0x000fe4000bf86270 */
[----:B------:R1:W3:Y:S01]  /*1af00*/  LDS.128 R16, [R223+0x4800] ;  /* 0x00480000df107984 */ /* 0x0002e20000000c00 */
        /* <DEDUP_REMOVED lines=19> */
.L_x_1819:
[----:B------:R-:W-:Y:S05]  /*1b040*/  BSYNC B0 ;  /* 0x0000000000007941 */ /* 0x000fea0003800000 */
.L_x_1818:
[----:B--2-4-:R2:W4:Y:S01]  /*1b050*/  LDS.128 R20, [R223+0x1000] ;  /* 0x00100000df147984 */ /* 0x0145220000000c00 */
        /* <DEDUP_REMOVED lines=21> */
.L_x_1821:
[----:B------:R-:W-:Y:S05]  /*1b1b0*/  BSYNC B0 ;  /* 0x0000000000007941 */ /* 0x000fea0003800000 */
.L_x_1820:
        /* <DEDUP_REMOVED lines=21> */
.L_x_1823:
[----:B------:R-:W-:Y:S05]  /*1b310*/  BSYNC B0 ;  /* 0x0000000000007941 */ /* 0x000fea0003800000 */
.L_x_1822:
        /* <DEDUP_REMOVED lines=21> */
.L_x_1825:
[----:B------:R-:W-:Y:S05]  /*1b470*/  BSYNC B0 ;  /* 0x0000000000007941 */ /* 0x000fea0003800000 */
.L_x_1824:
        /* <DEDUP_REMOVED lines=21> */
.L_x_1827:
[----:B------:R-:W-:Y:S05]  /*1b5d0*/  BSYNC B0 ;  /* 0x0000000000007941 */ /* 0x000fea0003800000 */
.L_x_1826:
        /* <DEDUP_REMOVED lines=21> */
.L_x_1829:
[----:B------:R-:W-:Y:S05]  /*1b730*/  BSYNC B0 ;  /* 0x0000000000007941 */ /* 0x000fea0003800000 */
.L_x_1828:
        /* <DEDUP_REMOVED lines=21> */
.L_x_1830:
        /* <DEDUP_REMOVED lines=15> */
.L_x_2939:


//--------------------- .text._ZN5flash16flash_fwd_kernelI23Flash_fwd_kernel_traitsILi128ELi128ELi32ELi4ELb0ELb0EN7cutlass6half_tE19Flash_kernel_traitsILi128ELi128ELi32ELi4ES3_EELb1ELb0ELb0ELb0ELb1ELb1ELb0ELb0EEEvNS_16Flash_fwd_paramsE --------------------------
	.section	.text._ZN5flash16flash_fwd_kernelI23Flash_fwd_kernel_traitsILi128ELi128ELi32ELi4ELb0ELb0EN7cutlass6half_tE19Flash_kernel_traitsILi128ELi128ELi32ELi4ES3_EELb1ELb0ELb0ELb0ELb1ELb1ELb0ELb0EEEvNS_16Flash_fwd_paramsE,"ax",@progbits
	.align	128
        .global         _ZN5flash16flash_fwd_kernelI23Flash_fwd_kernel_traitsILi128ELi128ELi32ELi4ELb0ELb0EN7cutlass6half_tE19Flash_kernel_traitsILi128ELi128ELi32ELi4ES3_EELb1ELb0ELb0ELb0ELb1ELb1ELb0ELb0EEEvNS_16Flash_fwd_paramsE
        .type           _ZN5flash16flash_fwd_kernelI23Flash_fwd_kernel_traitsILi128ELi128ELi32ELi4ELb0ELb0EN7cutlass6half_tE19Flash_kernel_traitsILi128ELi128ELi32ELi4ES3_EELb1ELb0ELb0ELb0ELb1ELb1ELb0ELb0EEEvNS_16Flash_fwd_paramsE,@function
        .size           _ZN5flash16flash_fwd_kernelI23Flash_fwd_kernel_traitsILi128ELi128ELi32ELi4ELb0ELb0EN7cutlass6half_tE19Flash_kernel_traitsILi128ELi128ELi32ELi4ES3_EELb1ELb0ELb0ELb0ELb1ELb1ELb0ELb0EEEvNS_16Flash_fwd_paramsE,(.L_x_2940 - _ZN5flash16flash_fwd_kernelI23Flash_fwd_kernel_traitsILi128ELi128ELi32ELi4ELb0ELb0EN7cutlass6half_tE19Flash_kernel_traitsILi128ELi128ELi32ELi4ES3_EELb1ELb0ELb0ELb0ELb1ELb1ELb0ELb0EEEvNS_16Flash_fwd_paramsE)
        .other          _ZN5flash16flash_fwd_kernelI23Flash_fwd_kernel_traitsILi128ELi128ELi32ELi4ELb0ELb0EN7cutlass6half_tE19Flash_kernel_traitsILi128ELi128ELi32ELi4ES3_EELb1ELb0ELb0ELb0ELb1ELb1ELb0ELb0EEEvNS_16Flash_fwd_paramsE,@"STO_CUDA_ENTRY STV_DEFAULT"
_ZN5flash16flash_fwd_kernelI23Flash_fwd_kernel_traitsILi128ELi128ELi32ELi4ELb0ELb0EN7cutlass6half_tE19Flash_kernel_traitsILi128ELi128ELi32ELi4ES3_EELb1ELb0ELb0ELb0ELb1ELb1ELb0ELb0EEEvNS_16Flash_fwd_paramsE:
.text._ZN5flash16flash_fwd_kernelI23Flash_fwd_kernel_traitsILi128ELi128ELi32ELi4ELb0ELb0EN7cutlass6half_tE19Flash_kernel_traitsILi128ELi128ELi32ELi4ES3_EELb1ELb0ELb0ELb0ELb1ELb1ELb0ELb0EEEvNS_16Flash_fwd_paramsE:
        /* <DEDUP_REMOVED lines=9> */
[----:B------:R-:W4:Y:S01]  /*0090*/  S2R R98, SR_CTAID.X ;  /* 0x0000000000627919 */ /* 0x000f220000002500 */
[----:B-1----:R-:W-:Y:S01]  /*00a0*/  VIADD R1, R1, 0xffffffe0 ;  /* 0xffffffe001017836 */ /* 0x002fe20000000000 */
[----:B------:R-:W-:-:S05]  /*00b0*/  ULDC UR4, c[0x0][0x2c4] ;  /* 0x0000b10000047ab9 */ /* 0x000fca0000000800 */
[----:B------:R2:W4:Y:S01]  /*00c0*/  @P3 LDG.E.64 R6, desc[UR16][R2.64] ;  /* 0x0000001002063981 */ /* 0x000522000c1e1b00 */
[----:B------:R-:W1:Y:S01]  /*00d0*/  LDC.64 R4, c[0x0][0x300] ;  /* 0x0000c000ff047b82 */ /* 0x000e620000000a00 */
[----:B--2---:R-:W-:Y:S01]  /*00e0*/  @P3 IMAD.MOV.U32 R2, RZ, RZ, R81 ;  /* 0x000000ffff023224 */ /* 0x004fe200078e0051 */
[----:B---3--:R-:W-:-:S06]  /*00f0*/  @P3 MOV R3, R82 ;  /* 0x0000005200033202 */ /* 0x008fcc0000000f00 */
[----:B------:R-:W2:Y:S01]  /*0100*/  @P3 LDG.E.64 R2, desc[UR16][R2.64] ;  /* 0x0000001002023981 */ /* 0x000ea2000c1e1b00 */
[----:B-1----:R-:W-:Y:S01]  /*0110*/  ISETP.NE.U32.AND P2, PT, R4, RZ, PT ;  /* 0x000000ff0400720c */ /* 0x002fe20003f45070 */
[----:B------:R-:W-:Y:S01]  /*0120*/  IMAD.MOV.U32 R18, RZ, RZ, RZ ;  /* 0x000000ffff127224 */ /* 0x000fe200078e00ff */
[----:B------:R-:W4:Y:S02]  /*0130*/  S2R R96, SR_CTAID.Y ;  /* 0x0000000000607919 */ /* 0x000f240000002600 */
[----:B------:R-:W-:Y:S02]  /*0140*/  ISETP.NE.AND.EX P2, PT, R5, RZ, PT, P2 ;  /* 0x000000ff0500720c */ /* 0x000fe40003f45320 */
[----:B------:R-:W1:Y:S01]  /*0150*/  LDC.64 R4, c[0x0][0x308] ;  /* 0x0000c200ff047b82 */ /* 0x000e620000000a00 */
[----:B------:R-:W4:Y:S01]  /*0160*/  S2R R97, SR_CTAID.Z ;  /* 0x0000000000617919 */ /* 0x000f220000002700 */
[----:B------:R-:W3:Y:S09]  /*0170*/  S2R R95, SR_TID.X ;  /* 0x00000000005f7919 */ /* 0x000ef20000002100 */
[----:B------:R-:W3:Y:S01]  /*0180*/  @P2 LDC.64 R8, c[0x0][0x300] ;  /* 0x0000c000ff082b82 */ /* 0x000ee20000000a00 */
[----:B-1----:R-:W-:-:S04]  /*0190*/  ISETP.NE.U32.AND P0, PT, R4, RZ, PT ;  /* 0x000000ff0400720c */ /* 0x002fc80003f05070 */
[----:B------:R-:W-:Y:S02]  /*01a0*/  ISETP.NE.AND.EX P0, PT, R5, RZ, PT, P0 ;  /* 0x000000ff0500720c */ /* 0x000fe40003f05300 */
[----:B----4-:R-:W-:Y:S01]  /*01b0*/  LOP3.LUT R0, R97, R98, R96, 0xfe, !PT ;  /* 0x0000006261007212 */ /* 0x010fe200078efe60 */
[----:B---3--:R-:W-:-:S03]  /*01c0*/  @P2 IMAD.WIDE R4, R96, 0x4, R8 ;  /* 0x0000000460042825 */ /* 0x008fc600078e0208 */
[----:B------:R-:W-:Y:S02]  /*01d0*/  LOP3.LUT P4, RZ, R0, R95, RZ, 0xfc, !PT ;  /* 0x0000005f00ff7212 */ /* 0x000fe4000788fcff */
[----:B------:R-:W2:Y:S11]  /*01e0*/  @P3 LDC R0, c[0x0][0x3b0] ;  /* 0x0000ec00ff003b82 */ /* 0x000eb60000000800 */
[----:B------:R-:W1:Y:S01]  /*01f0*/  @!P4 LDC.64 R10, c[0x0][0x3b8] ;  /* 0x0000ee00ff0acb82 */ /* 0x000e620000000a00 */
[----:B------:R-:W-:-:S02]  /*0200*/  @P3 R2UR UR18, R6 ;  /* 0x00000000061232ca */ /* 0x000fc400000e0000 */
[----:B------:R-:W-:Y:S02]  /*0210*/  @P3 R2UR UR19, R7 ;  /* 0x00000000071332ca */ /* 0x000fe400000e0000 */
[----:B--2---:R-:W-:-:S09]  /*0220*/  @P3 IADD3 R81, P1, R2, R0, RZ ;  /* 0x0000000002513210 */ /* 0x004fd20007f3e0ff */
[----:B------:R-:W-:Y:S02]  /*0230*/  IMAD.U32 R2, RZ, RZ, UR18 ;  /* 0x00000012ff027e24 */ /* 0x000fe4000f8e00ff */
[----:B------:R-:W-:Y:S01]  /*0240*/  @P3 IMAD.X R82, RZ, RZ, R3, P1 ;  /* 0x000000ffff523224 */ /* 0x000fe200008e0603 */
[----:B------:R-:W-:-:S05]  /*0250*/  MOV R3, UR19 ;  /* 0x0000001300037c02 */ /* 0x000fca0008000f00 */
[----:B-1----:R1:W-:Y:S02]  /*0260*/  @!P4 STG.E.64 desc[UR16][R10.64], R2 ;  /* 0x000000020a00c986 */ /* 0x0023e4000c101b10 */
[----:B-1----:R-:W-:Y:S01]  /*0270*/  @!P4 IMAD.MOV.U32 R2, RZ, RZ, R81 ;  /* 0x000000ffff02c224 */ /* 0x002fe200078e0051 */
[----:B------:R-:W-:-:S05]  /*0280*/  @!P4 MOV R3, R82 ;  /* 0x000000520003c202 */ /* 0x000fca0000000f00 */
[----:B------:R1:W-:Y:S04]  /*0290*/  @!P4 STG.E.64 desc[UR16][R10.64+0x8], R2 ;  /* 0x000008020a00c986 */ /* 0x0003e8000c101b10 */
[----:B------:R2:W5:Y:S01]  /*02a0*/  @P2 LDG.E R18, desc[UR16][R4.64] ;  /* 0x0000001004122981 */ /* 0x000562000c1e1900 */
[----:B-1----:R-:W1:Y:S02]  /*02b0*/  @P0 LDC.64 R2, c[0x0][0x308] ;  /* 0x0000c200ff020b82 */ /* 0x002e640000000a00 */
[----:B-1----:R-:W-:-:S05]  /*02c0*/  @P0 IMAD.WIDE R2, R96, 0x4, R2 ;  /* 0x0000000460020825 */ /* 0x002fca00078e0202 */
[----:B------:R2:W5:Y:S01]  /*02d0*/  @P0 LDG.E R21, desc[UR16][R2.64] ;  /* 0x0000001002150981 */ /* 0x000562000c1e1900 */
[----:B------:R-:W-:-:S05]  /*02e0*/  IMAD.SHL.U32 R0, R98, 0x80, RZ ;  /* 0x0000008062007824 */ /* 0x000fca00078e00ff */
[----:B------:R-:W-:-:S13]  /*02f0*/  ISETP.GE.AND P1, PT, R0, UR4, PT ;  /* 0x0000000400007c0c */ /* 0x000fda000bf26270 */
[----:B------:R-:W-:Y:S05]  /*0300*/  @P1 EXIT ;  /* 0x000000000000194d */ /* 0x000fea0003800000 */
[----:B------:R-:W1:Y:S01]  /*0310*/  LDC R28, c[0x0][0x278] ;  /* 0x00009e00ff1c7b82 */ /* 0x000e620000000800 */
[----:B------:R-:W-:Y:S01]  /*0320*/  SHF.R.S32.HI R24, RZ, 0x1f, R95 ;  /* 0x0000001fff187819 */ /* 0x000fe2000001145f */
[----:B------:R-:W-:Y:S01]  /*0330*/  ULDC.64 UR4, c[0x0][0x228] ;  /* 0x00008a0000047ab9 */ /* 0x000fe20000000a00 */
[----:B------:R-:W-:Y:S01]  /*0340*/  SHF.R.S32.HI R27, RZ, 0x1f, R96 ;  /* 0x0000001fff1b7819 */ /* 0x000fe20000011460 */
[----:B------:R-:W-:Y:S01]  /*0350*/  ULDC.64 UR6, c[0x0][0x240] ;  /* 0x0000900000067ab9 */ /* 0x000fe20000000a00 */
[CC--:B------:R-:W-:Y:S01]  /*0360*/  LEA.HI R7, R24.reuse, R95.reuse, RZ, 0x4 ;  /* 0x0000005f18077211 */ /* 0x0c0fe200078f20ff */
[----:B------:R-:W-:Y:S01]  /*0370*/  ULDC.64 UR8, c[0x0][0x210] ;  /* 0x0000840000087ab9 */ /* 0x000fe20000000a00 */
[-C--:B------:R-:W-:Y:S01]  /*0380*/  LEA.HI R14, R24, R95.reuse, RZ, 0x3 ;  /* 0x0000005f180e7211 */ /* 0x080fe200078f18ff */
[----:B------:R-:W3:Y:S01]  /*0390*/  S2UR UR10, SR_CgaCtaId ;  /* 0x00000000000a79c3 */ /* 0x000ee20000008800 */
[----:B--2---:R-:W-:Y:S01]  /*03a0*/  SHF.R.S32.HI R2, RZ, 0x4, R7 ;  /* 0x00000004ff027819 */ /* 0x004fe20000011407 */
[----:B------:R-:W-:Y:S01]  /*03b0*/  USHF.L.U32 UR20, UR6, 0x5, URZ ;  /* 0x0000000506147899 */ /* 0x000fe2000800063f */
[----:B------:R-:W-:Y:S01]  /*03c0*/  LOP3.LUT R3, R14, 0xfffffff8, RZ, 0xc0, !PT ;  /* 0xfffffff80e037812 */ /* 0x000fe200078ec0ff */
[----:B------:R-:W-:Y:S01]  /*03d0*/  ULDC.64 UR12, c[0x0][0x250] ;  /* 0x00009400000c7ab9 */ /* 0x000fe20000000a00 */
[----:B------:R-:W-:Y:S01]  /*03e0*/  LEA.HI R0, R7, R2, RZ, 0x1 ;  /* 0x0000000207007211 */ /* 0x000fe200078f08ff */
[----:B-----5:R-:W-:Y:S01]  /*03f0*/  @P0 IMAD.IADD R83, R21, 0x1, -R18 ;  /* 0x0000000115530824 */ /* 0x020fe200078e0a12 */
[----:B------:R-:W-:Y:S01]  /*0400*/  SHF.R.S32.HI R10, RZ, 0x3, R14 ;  /* 0x00000003ff0a7819 */ /* 0x000fe2000001140e */
[----:B------:R-:W-:Y:S01]  /*0410*/  IMAD.IADD R25, R95, 0x1, -R3 ;  /* 0x000000015f197824 */ /* 0x000fe200078e0a03 */
[----:B------:R-:W-:Y:S01]  /*0420*/  LOP3.LUT R0, R0, 0xfffffffe, RZ, 0xc0, !PT ;  /* 0xfffffffe00007812 */ /* 0x000fe200078ec0ff */
[----:B------:R-:W2:Y:S01]  /*0430*/  @!P0 LDC.64 R16, c[0x0][0x2c8] ;  /* 0x0000b200ff108b82 */ /* 0x000ea20000000a00 */
[-C--:B------:R-:W-:Y:S01]  /*0440*/  LEA.HI R5, R24, R95.reuse, RZ, 0x6 ;  /* 0x0000005f18057211 */ /* 0x080fe200078f30ff */
[----:B------:R-:W-:Y:S01]  /*0450*/  IMAD.SHL.U32 R12, R25, 0x8, RZ ;  /* 0x00000008190c7824 */ /* 0x000fe200078e00ff */
[----:B------:R-:W-:Y:S01]  /*0460*/  SHF.R.S32.HI R11, RZ, 0x1f, R10 ;  /* 0x0000001fff0b7819 */ /* 0x000fe2000001140a */
[----:B------:R-:W-:Y:S01]  /*0470*/  IMAD.IADD R20, R2, 0x1, -R0 ;  /* 0x0000000102147824 */ /* 0x000fe200078e0a00 */
[----:B------:R-:W-:Y:S01]  /*0480*/  LEA.HI R94, R24, R95, RZ, 0x5 ;  /* 0x0000005f185e7211 */ /* 0x000fe200078f28ff */
[----:B------:R-:W-:Y:S01]  /*0490*/  IMAD.SHL.U32 R0, R10, 0x40, RZ ;  /* 0x000000400a007824 */ /* 0x000fe200078e00ff */
[----:B-1----:R-:W-:Y:S01]  /*04a0*/  IABS R23, R28 ;  /* 0x0000001c00177213 */ /* 0x002fe20000000000 */
[----:B------:R-:W-:Y:S01]  /*04b0*/  IMAD R2, R27, UR4, RZ ;  /* 0x000000041b027c24 */ /* 0x000fe2000f8e02ff */
[----:B------:R-:W-:Y:S01]  /*04c0*/  SHF.R.S32.HI R13, RZ, 0x1f, R12 ;  /* 0x0000001fff0d7819 */ /* 0x000fe2000001140c */
[----:B------:R-:W-:Y:S01]  /*04d0*/  IMAD.SHL.U32 R5, R5, 0x8, RZ ;  /* 0x0000000805057824 */ /* 0x000fe200078e00ff */
[----:B------:R-:W1:Y:S01]  /*04e0*/  I2F.RP R8, R23 ;  /* 0x0000001700087306 */ /* 0x000e620000209400 */
[----:B------:R-:W-:Y:S01]  /*04f0*/  LOP3.LUT R0, R0, 0x1c0, RZ, 0xc0, !PT ;  /* 0x000001c000007812 */ /* 0x000fe200078ec0ff */
[----:B------:R-:W-:Y:S01]  /*0500*/  USHF.L.U64.HI UR21, UR12, 0x5, UR13 ;  /* 0x000000050c157899 */ /* 0x000fe2000801020d */
[----:B------:R-:W-:-:S02]  /*0510*/  SHF.R.S32.HI R139, RZ, 0x5, R94 ;  /* 0x00000005ff8b7819 */ /* 0x000fc4000001145e */
[----:B------:R-:W-:Y:S02]  /*0520*/  SHF.R.U32.HI R6, RZ, 0x3, R0 ;  /* 0x00000003ff067819 */ /* 0x000fe40000011600 */
[----:B------:R-:W-:Y:S01]  /*0530*/  LOP3.LUT R4, R0, 0x38, R12, 0xf8, !PT ;  /* 0x0000003800047812 */ /* 0x000fe200078ef80c */
[C---:B------:R-:W-:Y:S02]  /*0540*/  IMAD R0, R96.reuse, UR5, R2 ;  /* 0x0000000560007c24 */ /* 0x040fe4000f8e0202 */
[----:B------:R-:W-:Y:S01]  /*0550*/  IMAD.WIDE.U32 R2, R96, UR4, R12 ;  /* 0x0000000460027c25 */ /* 0x000fe2000f8e000c */
[----:B------:R-:W-:Y:S01]  /*0560*/  LOP3.LUT R6, R4, R6, RZ, 0x3c, !PT ;  /* 0x0000000604067212 */ /* 0x000fe200078e3cff */
[----:B------:R-:W-:Y:S01]  /*0570*/  ULDC.64 UR4, c[0x0][0x258] ;  /* 0x0000960000047ab9 */ /* 0x000fe20000000a00 */
[----:B------:R-:W-:Y:S01]  /*0580*/  LOP3.LUT R4, R7, 0xfffffff0, RZ, 0xc0, !PT ;  /* 0xfffffff007047812 */ /* 0x000fe200078ec0ff */
[----:B------:R-:W-:Y:S01]  /*0590*/  IMAD.IADD R3, R3, 0x1, R0 ;  /* 0x0000000103037824 */ /* 0x000fe200078e0200 */
[----:B-1----:R-:W1:Y:S01]  /*05a0*/  MUFU.RCP R8, R8 ;  /* 0x0000000800087308 */ /* 0x002e620000001000 */
[----:B------:R-:W-:-:S02]  /*05b0*/  SHF.R.S32.HI R7, RZ, 0x1f, R97 ;  /* 0x0000001fff077819 */ /* 0x000fc40000011461 */
[----:B------:R-:W-:Y:S01]  /*05c0*/  IMAD.IADD R0, R95, 0x1, -R4 ;  /* 0x000000015f007824 */ /* 0x000fe200078e0a04 */
[----:B------:R-:W-:Y:S01]  /*05d0*/  LOP3.LUT R228, R6, 0x7ffffe00, R5, 0xf8, !PT ;  /* 0x7ffffe0006e47812 */ /* 0x000fe200078ef805 */
[----:B------:R-:W-:-:S03]  /*05e0*/  IMAD.WIDE.U32 R2, R97, UR4, R2 ;  /* 0x0000000461027c25 */ /* 0x000fc6000f8e0002 */
[----:B------:R-:W-:Y:S01]  /*05f0*/  SHF.R.S32.HI R4, RZ, 0x1f, R0 ;  /* 0x0000001fff047819 */ /* 0x000fe20000011400 */
[----:B------:R-:W-:Y:S01]  /*0600*/  IMAD R6, R7, UR4, RZ ;  /* 0x0000000407067c24 */ /* 0x000fe2000f8e02ff */
[----:B------:R-:W-:Y:S02]  /*0610*/  USHF.L.U64.HI UR4, UR6, 0x5, UR7 ;  /* 0x0000000506047899 */ /* 0x000fe40008010207 */
[----:B------:R-:W-:Y:S01]  /*0620*/  LEA.HI R19, R4, R0, RZ, 0x3 ;  /* 0x0000000004137211 */ /* 0x000fe200078f18ff */
[----:B------:R-:W-:Y:S01]  /*0630*/  IMAD R6, R97, UR5, R6 ;  /* 0x0000000561067c24 */ /* 0x000fe2000f8e0206 */
[----:B------:R-:W-:Y:S01]  /*0640*/  UMOV UR5, 0x400 ;  /* 0x0000040000057882 */ /* 0x000fe20000000000 */
[----:B------:R-:W-:Y:S01]  /*0650*/  IMAD.WIDE R4, R98, 0x80, R10 ;  /* 0x0000008062047825 */ /* 0x000fe200078e020a */
[----:B------:R-:W-:Y:S01]  /*0660*/  LOP3.LUT R7, R19, 0xfffffff8, RZ, 0xc0, !PT ;  /* 0xfffffff813077812 */ /* 0x000fe200078ec0ff */
[----:B---3--:R-:W-:Y:S02]  /*0670*/  ULEA UR5, UR10, UR5, 0x18 ;  /* 0x000000050a057291 */ /* 0x008fe4000f8ec03f */
[----:B-1----:R-:W-:Y:S01]  /*0680*/  VIADD R8, R8, 0xffffffe ;  /* 0x0ffffffe08087836 */ /* 0x002fe20000000000 */
[----:B------:R-:W-:Y:S01]  /*0690*/  ULDC.64 UR10, c[0x0][0x268] ;  /* 0x00009a00000a7ab9 */ /* 0x000fe20000000a00 */
[----:B------:R-:W-:-:S02]  /*06a0*/  IMAD.IADD R3, R3, 0x1, R6 ;  /* 0x0000000103037824 */ /* 0x000fc400078e0206 */
[----:B------:R-:W-:Y:S01]  /*06b0*/  IMAD R5, R5, UR6, RZ ;  /* 0x0000000605057c24 */ /* 0x000fe2000f8e02ff */
[----:B------:R1:W3:Y:S01]  /*06c0*/  F2I.FTZ.U32.TRUNC.NTZ R9, R8 ;  /* 0x0000000800097305 */ /* 0x0002e2000021f000 */
[----:B------:R-:W-:Y:S01]  /*06d0*/  IMAD.SHL.U32 R6, R25, 0x40, RZ ;  /* 0x0000004019067824 */ /* 0x000fe200078e00ff */
[----:B------:R-:W-:Y:S01]  /*06e0*/  LEA R228, R228, UR5, 0x1 ;  /* 0x00000005e4e47c11 */ /* 0x000fe2000f8e08ff */
[----:B------:R-:W-:Y:S02]  /*06f0*/  IMAD.IADD R26, R0, 0x1, -R7 ;  /* 0x00000001001a7824 */ /* 0x000fe400078e0a07 */
[----:B------:R-:W-:Y:S01]  /*0700*/  IMAD R7, R4, UR7, R5 ;  /* 0x0000000704077c24 */ /* 0x000fe2000f8e0205 */
[----:B------:R-:W-:Y:S01]  /*0710*/  LOP3.LUT R0, R6, 0x1c0, RZ, 0xc0, !PT ;  /* 0x000001c006007812 */ /* 0x000fe200078ec0ff */
[----:B------:R-:W-:Y:S01]  /*0720*/  IMAD.WIDE.U32 R4, R4, UR6, R2 ;  /* 0x0000000604047c25 */ /* 0x000fe2000f8e0002 */
[----:B------:R-:W-:Y:S02]  /*0730*/  ULDC.64 UR6, c[0x0][0x230] ;  /* 0x00008c0000067ab9 */ /* 0x000fe40000000a00 */
[----:B------:R-:W-:Y:S01]  /*0740*/  LOP3.LUT R6, R0, 0x8, R14, 0xf8, !PT ;  /* 0x0000000800067812 */ /* 0x000fe200078ef80e */
[----:B------:R-:W-:Y:S01]  /*0750*/  IMAD.IADD R3, R5, 0x1, R7 ;  /* 0x0000000105037824 */ /* 0x000fe200078e0207 */
[C---:B------:R-:W-:Y:S01]  /*0760*/  LEA R2, P1, R4.reuse, UR8, 0x1 ;  /* 0x0000000804027c11 */ /* 0x040fe2000f8208ff */
[----:B------:R-:W4:Y:S01]  /*0770*/  @!P0 LDC.64 R14, c[0x0][0x318] ;  /* 0x0000c600ff0e8b82 */ /* 0x000f220000000a00 */
[----:B------:R-:W-:Y:S01]  /*0780*/  SHF.R.U32.HI R0, RZ, 0x3, R0 ;  /* 0x00000003ff007819 */ /* 0x000fe20000011600 */
[----:B-1----:R-:W-:Y:S01]  /*0790*/  IMAD.MOV.U32 R8, RZ, RZ, RZ ;  /* 0x000000ffff087224 */ /* 0x002fe200078e00ff */
[----:B------:R-:W-:Y:S01]  /*07a0*/  LEA.HI.X R3, R4, UR9, R3, 0x1, P1 ;  /* 0x0000000904037c11 */ /* 0x000fe200088f0c03 */
[----:B------:R-:W-:Y:S01]  /*07b0*/  ULDC.64 UR8, c[0x0][0x248] ;  /* 0x0000920000087ab9 */ /* 0x000fe20000000a00 */
[----:B------:R-:W-:Y:S01]  /*07c0*/  LOP3.LUT R22, R6, R0, RZ, 0x3c, !PT ;  /* 0x0000000006167212 */ /* 0x000fe200078e3cff */
[--C-:B---3--:R-:W-:Y:S01]  /*07d0*/  IMAD.MOV R0, RZ, RZ, -R9.reuse ;  /* 0x000000ffff007224 */ /* 0x108fe200078e0a09 */
[----:B------:R-:W-:Y:S01]  /*07e0*/  IADD3 R6, P1, R2, UR20, RZ ;  /* 0x0000001402067c10 */ /* 0x000fe2000ff3e0ff */
[----:B------:R-:W-:Y:S01]  /*07f0*/  @!PT LDS RZ, [RZ] ;  /* 0x00000000fffff984 */ /* 0x000fe20000000800 */
[----:B------:R-:W-:Y:S01]  /*0800*/  @!PT LDS RZ, [RZ] ;  /* 0x00000000fffff984 */ /* 0x000fe20000000800 */
[----:B------:R-:W-:Y:S01]  /*0810*/  @!PT LDS RZ, [RZ] ;  /* 0x00000000fffff984 */ /* 0x000fe20000000800 */
[----:B------:R-:W-:Y:S01]  /*0820*/  LDGSTS.E.BYPASS.LTC128B.128 [R228], desc[UR16][R2.64] ;  /* 0x0000000002e47fae */ /* 0x000fe2000b901d50 */
[----:B------:R-:W-:Y:S01]  /*0830*/  USHF.L.U64.HI UR14, UR8, 0x5, UR9 ;  /* 0x00000005080e7899 */ /* 0x000fe20008010209 */
[----:B------:R-:W-:Y:S01]  /*0840*/  IMAD R0, R0, R23, RZ ;  /* 0x0000001700007224 */ /* 0x000fe200078e02ff */
[----:B------:R-:W-:Y:S01]  /*0850*/  IADD3.X R7, R3, UR4, RZ, P1, !PT ;  /* 0x0000000403077c10 */ /* 0x000fe20008ffe4ff */
[----:B------:R1:W-:Y:S01]  /*0860*/  LDGSTS.E.BYPASS.LTC128B.128 [R228+0x4000], desc[UR16][R2.64+0x80] ;  /* 0x0400008002e47fae */ /* 0x0003e2000b901d50 */
[----:B------:R-:W-:Y:S01]  /*0870*/  IADD3 R4, P1, R6, UR20, RZ ;  /* 0x0000001406047c10 */ /* 0x000fe2000ff3e0ff */
[----:B------:R-:W-:Y:S01]  /*0880*/  IMAD.HI.U32 R8, R9, R0, R8 ;  /* 0x0000000009087227 */ /* 0x000fe200078e0008 */
[----:B------:R-:W-:Y:S01]  /*0890*/  USHF.L.U32 UR15, UR8, 0x5, URZ ;  /* 0x00000005080f7899 */ /* 0x000fe2000800063f */
[----:B------:R-:W-:Y:S01]  /*08a0*/  LDGSTS.E.BYPASS.LTC128B.128 [R228+0x800], desc[UR16][R6.64] ;  /* 0x0080000006e47fae */ /* 0x000fe2000b901d50 */
[----:B------:R-:W-:-:S03]  /*08b0*/  IADD3.X R5, R7, UR4, RZ, P1, !PT ;  /* 0x0000000407057c10 */ /* 0x000fc60008ffe4ff */
[----:B------:R3:W-:Y:S04]  /*08c0*/  LDGSTS.E.BYPASS.LTC128B.128 [R228+0x4800], desc[UR16][R6.64+0x80] ;  /* 0x0480008006e47fae */ /* 0x0007e8000b901d50 */
[----:B------:R-:W-:Y:S04]  /*08d0*/  LDGSTS.E.BYPASS.LTC128B.128 [R228+0x1000], desc[UR16][R4.64] ;  /* 0x0100000004e47fae */ /* 0x000fe8000b901d50 */
[----:B------:R-:W-:Y:S01]  /*08e0*/  LDGSTS.E.BYPASS.LTC128B.128 [R228+0x5000], desc[UR16][R4.64+0x80] ;  /* 0x0500008004e47fae */ /* 0x000fe2000b901d50 */
[----:B-1----:R-:W-:-:S05]  /*08f0*/  IABS R2, R97 ;  /* 0x0000006100027213 */ /* 0x002fca0000000000 */
[----:B------:R-:W-:Y:S01]  /*0900*/  IMAD.MOV.U32 R9, RZ, RZ, R2 ;  /* 0x000000ffff097224 */ /* 0x000fe200078e0002 */
[----:B------:R-:W-:-:S03]  /*0910*/  IADD3 R2, P1, R4, UR20, RZ ;  /* 0x0000001404027c10 */ /* 0x000fc6000ff3e0ff */
[----:B------:R-:W-:Y:S01]  /*0920*/  IMAD.HI.U32 R8, R8, R9, RZ ;  /* 0x0000000908087227 */ /* 0x000fe200078e00ff */
[----:B------:R-:W-:Y:S02]  /*0930*/  IADD3.X R3, R5, UR4, RZ, P1, !PT ;  /* 0x0000000405037c10 */ /* 0x000fe40008ffe4ff */
[----:B---3--:R-:W-:Y:S01]  /*0940*/  IADD3 R6, P1, R2, UR20, RZ ;  /* 0x0000001402067c10 */ /* 0x008fe2000ff3e0ff */
[----:B------:R-:W-:Y:S02]  /*0950*/  IMAD.MOV R0, RZ, RZ, -R8 ;  /* 0x000000ffff007224 */ /* 0x000fe400078e0a08 */
        /* <DEDUP_REMOVED lines=11> */
[----:B------:R-:W-:Y:S02]  /*0a10*/  LOP3.LUT R0, R97, R28, RZ, 0x3c, !PT ;  /* 0x0000001c61007212 */ /* 0x000fe400078e3cff */
[----:B-1----:R-:W-:-:S04]  /*0a20*/  IADD3 R2, P3, R6, UR20, RZ ;  /* 0x0000001406027c10 */ /* 0x002fc8000ff7e0ff */
[----:B------:R-:W-:-:S05]  /*0a30*/  IADD3.X R3, R7, UR4, RZ, P3, !PT ;  /* 0x0000000407037c10 */ /* 0x000fca0009ffe4ff */
[----:B------:R-:W-:Y:S01]  /*0a40*/  @P4 VIADD R8, R8, 0x1 ;  /* 0x0000000108084836 */ /* 0x000fe20000000000 */
[----:B---3--:R-:W-:Y:S01]  /*0a50*/  IADD3 R6, P1, R10, R18, RZ ;  /* 0x000000120a067210 */ /* 0x008fe20007f3e0ff */
[----:B------:R-:W-:Y:S01]  /*0a60*/  LDGSTS.E.BYPASS.LTC128B.128 [R228+0x2800], desc[UR16][R2.64] ;  /* 0x0280000002e47fae */ /* 0x000fe2000b901d50 */
[----:B------:R-:W-:Y:S02]  /*0a70*/  IADD3 R10, P3, R2, UR20, RZ ;  /* 0x00000014020a7c10 */ /* 0x000fe4000ff7e0ff */
[----:B------:R-:W-:Y:S01]  /*0a80*/  LEA.HI.X.SX32 R4, R18, R11, 0x1, P1 ;  /* 0x0000000b12047211 */ /* 0x000fe200008f0eff */
[----:B------:R1:W-:Y:S01]  /*0a90*/  LDGSTS.E.BYPASS.LTC128B.128 [R228+0x6800], desc[UR16][R2.64+0x80] ;  /* 0x0680008002e47fae */ /* 0x0003e2000b901d50 */
[----:B------:R-:W-:Y:S02]  /*0aa0*/  IADD3.X R11, R3, UR4, RZ, P3, !PT ;  /* 0x00000004030b7c10 */ /* 0x000fe40009ffe4ff */
[----:B----4-:R-:W-:Y:S02]  /*0ab0*/  @!P0 ISETP.NE.U32.AND P3, PT, R14, RZ, PT ;  /* 0x000000ff0e00820c */ /* 0x010fe40003f65070 */
[----:B------:R-:W-:Y:S01]  /*0ac0*/  ISETP.GE.AND P1, PT, R0, RZ, PT ;  /* 0x000000ff0000720c */ /* 0x000fe20003f26270 */
[----:B------:R-:W-:Y:S01]  /*0ad0*/  LDGSTS.E.BYPASS.LTC128B.128 [R228+0x3000], desc[UR16][R10.64] ;  /* 0x030000000ae47fae */ /* 0x000fe2000b901d50 */
[----:B------:R-:W-:-:S03]  /*0ae0*/  @!P0 ISETP.NE.AND.EX P3, PT, R15, RZ, PT, P3 ;  /* 0x000000ff0f00820c */ /* 0x000fc60003f65330 */
[----:B------:R-:W-:Y:S01]  /*0af0*/  LDGSTS.E.BYPASS.LTC128B.128 [R228+0x7000], desc[UR16][R10.64+0x80] ;  /* 0x070000800ae47fae */ /* 0x000fe2000b901d50 */
[----:B--2---:R-:W-:-:S04]  /*0b00*/  @!P0 SEL R0, R17, RZ, P3 ;  /* 0x000000ff11008207 */ /* 0x004fc80001800000 */
[----:B------:R-:W-:-:S05]  /*0b10*/  @!P0 IADD3 R83, R0, R16, -R18 ;  /* 0x0000001000538210 */ /* 0x000fca0007ffe812 */
[----:B------:R-:W-:Y:S02]  /*0b20*/  VIADD R0, R83, 0x1f ;  /* 0x0000001f53007836 */ /* 0x000fe40000000000 */
[C---:B-1----:R-:W-:Y:S02]  /*0b30*/  IMAD R2, R4.reuse, UR8, RZ ;  /* 0x0000000804027c24 */ /* 0x042fe4000f8e02ff */
[----:B------:R-:W-:Y:S02]  /*0b40*/  IMAD R4, R4, UR12, RZ ;  /* 0x0000000c04047c24 */ /* 0x000fe4000f8e02ff */
[C---:B------:R-:W-:Y:S02]  /*0b50*/  IMAD R5, R6.reuse, UR9, R2 ;  /* 0x0000000906057c24 */ /* 0x040fe4000f8e0202 */
[----:B------:R-:W-:-:S04]  /*0b60*/  IMAD.WIDE.U32 R2, R6, UR8, R12 ;  /* 0x0000000806027c25 */ /* 0x000fc8000f8e000c */
[----:B------:R-:W-:Y:S02]  /*0b70*/  IMAD.IADD R5, R3, 0x1, R5 ;  /* 0x0000000103057824 */ /* 0x000fe400078e0205 */
[C---:B------:R-:W-:Y:S02]  /*0b80*/  IMAD R3, R6.reuse, UR13, R4 ;  /* 0x0000000d06037c24 */ /* 0x040fe4000f8e0204 */
[----:B------:R-:W-:-:S04]  /*0b90*/  IMAD.WIDE.U32 R6, R6, UR12, R12 ;  /* 0x0000000c06067c25 */ /* 0x000fc8000f8e000c */
[----:B------:R-:W-:Y:S02]  /*0ba0*/  IMAD.IADD R3, R7, 0x1, R3 ;  /* 0x0000000107037824 */ /* 0x000fe400078e0203 */
[----:B------:R-:W-:Y:S02]  /*0bb0*/  IMAD.MOV.U32 R4, RZ, RZ, R2 ;  /* 0x000000ffff047224 */ /* 0x000fe400078e0002 */
[----:B------:R-:W-:Y:S02]  /*0bc0*/  IMAD R7, R27, UR6, RZ ;  /* 0x000000061b077c24 */ /* 0x000fe4000f8e02ff */
[----:B------:R-:W-:Y:S02]  /*0bd0*/  IMAD.MOV.U32 R12, RZ, RZ, R8 ;  /* 0x000000ffff0c7224 */ /* 0x000fe400078e0008 */
[----:B------:R-:W-:Y:S02]  /*0be0*/  IMAD.MOV.U32 R2, RZ, RZ, R6 ;  /* 0x000000ffff027224 */ /* 0x000fe400078e0006 */
[----:B------:R-:W-:-:S02]  /*0bf0*/  IMAD R6, R96, UR7, R7 ;  /* 0x0000000760067c24 */ /* 0x000fc4000f8e0207 */
[----:B------:R-:W-:Y:S01]  /*0c00*/  IMAD.WIDE.U32 R4, R96, UR6, R4 ;  /* 0x0000000660047c25 */ /* 0x000fe2000f8e0004 */
[----:B------:R-:W-:-:S03]  /*0c10*/  ULDC.64 UR6, c[0x0][0x238] ;  /* 0x00008e0000067ab9 */ /* 0x000fc60000000a00 */
[----:B------:R-:W-:Y:S01]  /*0c20*/  @!P1 IMAD.MOV R12, RZ, RZ, -R12 ;  /* 0x000000ffff0c9224 */ /* 0x000fe200078e0a0c */
[----:B------:R-:W-:Y:S01]  /*0c30*/  @!P2 LOP3.LUT R12, RZ, R28, RZ, 0x33, !PT ;  /* 0x0000001cff0ca212 */ /* 0x000fe200078e33ff */
[----:B------:R-:W-:Y:S02]  /*0c40*/  IMAD R8, R27, UR6, RZ ;  /* 0x000000061b087c24 */ /* 0x000fe4000f8e02ff */
[----:B------:R-:W-:Y:S01]  /*0c50*/  IMAD.IADD R5, R5, 0x1, R6 ;  /* 0x0000000105057824 */ /* 0x000fe200078e0206 */
[----:B------:R-:W-:Y:S01]  /*0c60*/  SHF.R.S32.HI R6, RZ, 0x1f, R0 ;  /* 0x0000001fff067819 */ /* 0x000fe20000011400 */
[C---:B------:R-:W-:Y:S01]  /*0c70*/  IMAD R8, R96.reuse, UR7, R8 ;  /* 0x0000000760087c24 */ /* 0x040fe2000f8e0208 */
[----:B------:R-:W-:Y:S01]  /*0c80*/  SHF.R.S32.HI R7, RZ, 0x1f, R12 ;  /* 0x0000001fff077819 */ /* 0x000fe2000001140c */
[----:B------:R-:W-:Y:S01]  /*0c90*/  IMAD.WIDE.U32 R2, R96, UR6, R2 ;  /* 0x0000000660027c25 */ /* 0x000fe2000f8e0002 */
[----:B------:R-:W-:Y:S01]  /*0ca0*/  ULDC.64 UR6, c[0x0][0x260] ;  /* 0x0000980000067ab9 */ /* 0x000fe20000000a00 */
[----:B------:R-:W-:-:S02]  /*0cb0*/  LEA.HI R132, R6, R0, RZ, 0x5 ;  /* 0x0000000006847211 */ /* 0x000fc400078f28ff */
[----:B------:R-:W-:Y:S01]  /*0cc0*/  IMAD.IADD R9, R3, 0x1, R8 ;  /* 0x0000000103097824 */ /* 0x000fe200078e0208 */
[----:B------:R-:W-:Y:S01]  /*0cd0*/  IADD3 R6, P1, R10, UR20, RZ ;  /* 0x000000140a067c10 */ /* 0x000fe2000ff3e0ff */
[----:B------:R-:W-:Y:S01]  /*0ce0*/  IMAD R3, R7, UR6, RZ ;  /* 0x0000000607037c24 */ /* 0x000fe2000f8e02ff */
[----:B------:R-:W-:Y:S01]  /*0cf0*/  LEA.HI.SX32 R80, R132, 0xffffffff, 0x1b ;  /* 0xffffffff84507811 */ /* 0x000fe200078fdaff */
[C---:B------:R-:W-:Y:S01]  /*0d00*/  IMAD.WIDE.U32 R30, R12.reuse, UR6, R4 ;  /* 0x000000060c1e7c25 */ /* 0x040fe2000f8e0004 */
[----:B------:R-:W-:Y:S02]  /*0d10*/  USHF.L.U32 UR20, UR12, 0x5, URZ ;  /* 0x000000050c147899 */ /* 0x000fe4000800063f */
[----:B------:R-:W-:Y:S01]  /*0d20*/  SHF.R.S32.HI R0, RZ, 0x1f, R80 ;  /* 0x0000001fff007819 */ /* 0x000fe20000011450 */
[----:B------:R-:W-:Y:S01]  /*0d30*/  IMAD R3, R12, UR7, R3 ;  /* 0x000000070c037c24 */ /* 0x000fe2000f8e0203 */
[----:B------:R-:W-:Y:S01]  /*0d40*/  ULDC.64 UR6, c[0x0][0x218] ;  /* 0x0000860000067ab9 */ /* 0x000fe20000000a00 */
[----:B------:R-:W-:Y:S01]  /*0d50*/  IMAD.MOV.U32 R8, RZ, RZ, R2 ;  /* 0x000000ffff087224 */ /* 0x000fe200078e0002 */
[----:B------:R-:W-:Y:S01]  /*0d60*/  STL.64 [R1+0x18], R30 ;  /* 0x0000181e01007387 */ /* 0x000fe20000100a00 */
[----:B------:R-:W-:-:S02]  /*0d70*/  IMAD R2, R80, UR14, RZ ;  /* 0x0000000e50027c24 */ /* 0x000fc4000f8e02ff */
[----:B------:R-:W-:Y:S02]  /*0d80*/  IMAD.IADD R101, R31, 0x1, R3 ;  /* 0x000000011f657824 */ /* 0x000fe400078e0203 */
[----:B------:R-:W-:Y:S02]  /*0d90*/  IMAD.MOV.U32 R100, RZ, RZ, R30 ;  /* 0x000000ffff647224 */ /* 0x000fe400078e001e */
[----:B------:R-:W-:Y:S02]  /*0da0*/  IMAD R2, R0, UR15, R2 ;  /* 0x0000000f00027c24 */ /* 0x000fe4000f8e0202 */
[----:B------:R-:W-:Y:S01]  /*0db0*/  IMAD.WIDE.U32 R4, R80, UR15, R100 ;  /* 0x0000000f50047c25 */ /* 0x000fe2000f8e0064 */
[----:B------:R-:W-:Y:S03]  /*0dc0*/  STL.64 [R1+0x8], R100 ;  /* 0x0000086401007387 */ /* 0x000fe60000100a00 */
[----:B------:R-:W-:-:S02]  /*0dd0*/  IMAD R0, R0, UR12, RZ ;  /* 0x0000000c00007c24 */ /* 0x000fc4000f8e02ff */
[----:B------:R-:W-:Y:S01]  /*0de0*/  IMAD.IADD R3, R5, 0x1, R2 ;  /* 0x0000000105037824 */ /* 0x000fe200078e0202 */
[----:B------:R-:W-:Y:S01]  /*0df0*/  LEA R2, P0, R4, UR6, 0x1 ;  /* 0x0000000604027c11 */ /* 0x000fe2000f8008ff */
[----:B------:R-:W-:Y:S02]  /*0e00*/  IMAD R13, R80, UR13, R0 ;  /* 0x0000000d500d7c24 */ /* 0x000fe4000f8e0200 */
[----:B------:R-:W-:Y:S01]  /*0e10*/  IMAD R0, R7, UR10, RZ ;  /* 0x0000000a07007c24 */ /* 0x000fe2000f8e02ff */
[----:B------:R-:W-:Y:S01]  /*0e20*/  IADD3.X R7, R11, UR4, RZ, P1, !PT ;  /* 0x000000040b077c10 */ /* 0x000fe20008ffe4ff */
[----:B------:R-:W-:Y:S01]  /*0e30*/  IMAD.WIDE.U32 R16, R12, UR10, R8 ;  /* 0x0000000a0c107c25 */ /* 0x000fe2000f8e0008 */
[----:B------:R-:W-:Y:S01]  /*0e40*/  LEA.HI.X R3, R4, UR7, R3, 0x1, P0 ;  /* 0x0000000704037c11 */ /* 0x000fe200080f0c03 */
[----:B------:R-:W-:Y:S01]  /*0e50*/  UIADD3 UR4, UR5, 0x8000, URZ ;  /* 0x0000800005047890 */ /* 0x000fe2000fffe03f */
[----:B------:R-:W-:Y:S01]  /*0e60*/  IADD3 R4, P1, R2, UR15, RZ ;  /* 0x0000000f02047c10 */ /* 0x000fe2000ff3e0ff */
[----:B------:R-:W-:Y:S01]  /*0e70*/  LDGSTS.E.BYPASS.LTC128B.128 [R228+0x3800], desc[UR16][R6.64] ;  /* 0x0380000006e47fae */ /* 0x000fe2000b901d50 */
[----:B------:R-:W-:-:S02]  /*0e80*/  IMAD.WIDE.U32 R14, R80, UR12, RZ ;  /* 0x0000000c500e7c25 */ /* 0x000fc4000f8e00ff */
[----:B------:R-:W-:Y:S01]  /*0e90*/  IADD3.X R5, R3, UR14, RZ, P1, !PT ;  /* 0x0000000e03057c10 */ /* 0x000fe20008ffe4ff */
[----:B------:R-:W-:Y:S01]  /*0ea0*/  LDGSTS.E.BYPASS.LTC128B.128 [R228+0x7800], desc[UR16][R6.64+0x80] ;  /* 0x0780008006e47fae */ /* 0x000fe2000b901d50 */
[----:B------:R-:W-:Y:S01]  /*0eb0*/  IMAD R12, R12, UR11, R0 ;  /* 0x0000000b0c0c7c24 */ /* 0x000fe2000f8e0200 */
[----:B------:R-:W-:Y:S01]  /*0ec0*/  LEA R8, P0, R14, R16, 0x5 ;  /* 0x000000100e087211 */ /* 0x000fe200078028ff */
[----:B------:R-:W-:Y:S01]  /*0ed0*/  IMAD.IADD R0, R15, 0x1, R13 ;  /* 0x000000010f007824 */ /* 0x000fe200078e020d */
[----:B------:R-:W-:Y:S01]  /*0ee0*/  LDGSTS.E.BYPASS.LTC128B.128 [R228+0x8000], desc[UR16][R2.64] ;  /* 0x0800000002e47fae */ /* 0x000fe2000b901d50 */
[----:B------:R-:W-:Y:S01]  /*0ef0*/  IMAD.IADD R252, R17, 0x1, R12 ;  /* 0x0000000111fc7824 */ /* 0x000fe200078e020c */
[----:B------:R-:W-:Y:S01]  /*0f00*/  ULDC.64 UR10, c[0x0][0x220] ;  /* 0x00008800000a7ab9 */ /* 0x000fe20000000a00 */
[----:B------:R-:W-:Y:S01]  /*0f10*/  LOP3.LUT P1, RZ, R26, 0x2, RZ, 0xc0, !PT ;  /* 0x000000021aff7812 */ /* 0x000fe2000782c0ff */
[----:B------:R1:W-:Y:S02]  /*0f20*/  LDGSTS.E.BYPASS.LTC128B.128 [R228+0x9000], desc[UR16][R2.64+0x80] ;  /* 0x0900008002e47fae */ /* 0x0003e4000b901d50 */
[----:B------:R-:W-:Y:S01]  /*0f30*/  LEA.HI.X R14, R14, R252, R0, 0x5, P0 ;  /* 0x000000fc0e0e7211 */ /* 0x000fe200000f2c00 */
[----:B------:R-:W-:Y:S01]  /*0f40*/  IMAD.SHL.U32 R0, R26, 0x40, RZ ;  /* 0x000000401a007824 */ /* 0x000fe200078e00ff */
[----:B------:R-:W-:Y:S04]  /*0f50*/  LDGSTS.E.BYPASS.LTC128B.128 [R228+0x8800], desc[UR16][R4.64] ;  /* 0x0880000004e47fae */ /* 0x000fe8000b901d50 */
[----:B------:R2:W-:Y:S01]  /*0f60*/  LDGSTS.E.BYPASS.LTC128B.128 [R228+0x9800], desc[UR16][R4.64+0x80] ;  /* 0x0980008004e47fae */ /* 0x0005e2000b901d50 */
[----:B------:R-:W-:-:S03]  /*0f70*/  LOP3.LUT R0, R0, 0x1c0, RZ, 0xc0, !PT ;  /* 0x000001c000007812 */ /* 0x000fc600078ec0ff */
[----:B------:R-:W0:Y:S04]  /*0f80*/  LDGDEPBAR ;  /* 0x00000000000079af */ /* 0x000e280000000000 */
[----:B------:R-:W-:Y:S01]  /*0f90*/  STL.64 [R1+0x10], R16 ;  /* 0x0000101001007387 */ /* 0x000fe20000100a00 */
[----:B-1----:R-:W-:Y:S02]  /*0fa0*/  IMAD.SHL.U32 R2, R20, 0x8, RZ ;  /* 0x0000000814027824 */ /* 0x002fe400078e00ff */
[----:B------:R-:W-:-:S03]  /*0fb0*/  IMAD.SHL.U32 R3, R19, 0x40, RZ ;  /* 0x0000004013037824 */ /* 0x000fc600078e00ff */
[----:B------:R-:W-:Y:S02]  /*0fc0*/  LOP3.LUT R2, R0, 0x8, R2, 0xf8, !PT ;  /* 0x0000000800027812 */ /* 0x000fe400078ef802 */
[----:B------:R-:W-:Y:S01]  /*0fd0*/  SHF.R.U32.HI R0, RZ, 0x3, R0 ;  /* 0x00000003ff007819 */ /* 0x000fe20000011600 */
[----:B------:R-:W-:-:S04]  /*0fe0*/  DEPBAR.LE SB0, 0x0 ;  /* 0x000080000000791a */ /* 0x000fc80000000000 */
[----:B------:R-:W-:Y:S01]  /*0ff0*/  LOP3.LUT R93, R3, 0xfffffe00, RZ, 0xc0, !PT ;  /* 0xfffffe00035d7812 */ /* 0x000fe200078ec0ff */
[----:B------:R-:W-:Y:S01]  /*1000*/  IMAD.MOV.U32 R3, RZ, RZ, 0x20 ;  /* 0x00000020ff037424 */ /* 0x000fe200078e00ff */
[----:B------:R-:W-:Y:S01]  /*1010*/  BAR.SYNC.DEFER_BLOCKING 0x0 ;  /* 0x0000000000007b1d */ /* 0x000fe20000010000 */
[----:B--2---:R-:W-:Y:S02]  /*1020*/  LEA R4, P0, R8, UR10, 0x1 ;  /* 0x0000000a08047c11 */ /* 0x004fe4000f8008ff */
[----:B------:R-:W-:Y:S01]  /*1030*/  LOP3.LUT R92, R2, R0, RZ, 0x3c, !PT ;  /* 0x00000000025c7212 */ /* 0x000fe200078e3cff */
[----:B------:R-:W-:Y:S01]  /*1040*/  IMAD R2, R139, 0x400, R93 ;  /* 0x000004008b027824 */ /* 0x000fe200078e025d */
[----:B------:R-:W-:Y:S01]  /*1050*/  LEA.HI.X R5, R8, UR11, R14, 0x1, P0 ;  /* 0x0000000b08057c11 */ /* 0x000fe200080f0c0e */
[----:B------:R-:W-:Y:S01]  /*1060*/  IMAD R0, R20, 0x200, R22 ;  /* 0x0000020014007824 */ /* 0x000fe200078e0216 */
[----:B------:R-:W-:Y:S01]  /*1070*/  IADD3 R6, P0, R4, UR20, RZ ;  /* 0x0000001404067c10 */ /* 0x000fe2000ff1e0ff */
[----:B------:R-:W-:Y:S01]  /*1080*/  IMAD.IADD R2, R2, 0x1, R92 ;  /* 0x0000000102027824 */ /* 0x000fe200078e025c */
[----:B------:R-:W-:Y:S01]  /*1090*/  SEL R3, R3, 0xffffffe0, !P1 ;  /* 0xffffffe003037807 */ /* 0x000fe20004800000 */
[----:B------:R-:W-:Y:S01]  /*10a0*/  IMAD R139, R98, 0x8, R139 ;  /* 0x00000008628b7824 */ /* 0x000fe200078e028b */
[----:B------:R-:W-:-:S02]  /*10b0*/  IADD3.X R7, R5, UR21, RZ, P0, !PT ;  /* 0x0000001505077c10 */ /* 0x000fc400087fe4ff */
[----:B------:R-:W-:Y:S01]  /*10c0*/  LEA R213, R2, UR5, 0x1 ;  /* 0x0000000502d57c11 */ /* 0x000fe2000f8e08ff */
[----:B------:R-:W-:Y:S01]  /*10d0*/  IMAD.MOV.U32 R2, RZ, RZ, 0x40 ;  /* 0x00000040ff027424 */ /* 0x000fe200078e00ff */
[C---:B------:R-:W-:Y:S01]  /*10e0*/  LEA R24, R0.reuse, UR5, 0x1 ;  /* 0x0000000500187c11 */ /* 0x040fe2000f8e08ff */
[----:B------:R-:W-:Y:S01]  /*10f0*/  VIADD R231, R139, 0x4 ;  /* 0x000000048be77836 */ /* 0x000fe20000000000 */
[----:B------:R-:W-:Y:S01]  /*1100*/  LOP3.LUT P0, RZ, R25, 0x2, RZ, 0xc0, !PT ;  /* 0x0000000219ff7812 */ /* 0x000fe2000780c0ff */
[----:B------:R-:W-:Y:S01]  /*1110*/  IMAD.IADD R215, R213, 0x1, R3 ;  /* 0x00000001d5d77824 */ /* 0x000fe200078e0203 */
[----:B------:R-:W-:Y:S01]  /*1120*/  LEA R222, R0, UR4, 0x1 ;  /* 0x0000000400de7c11 */ /* 0x000fe2000f8e08ff */
[----:B------:R-:W-:Y:S01]  /*1130*/  ULDC UR4, c[0x0][0x270] ;  /* 0x00009c0000047ab9 */ /* 0x000fe20000000800 */
[----:B------:R-:W-:Y:S01]  /*1140*/  LOP3.LUT P1, RZ, R26, 0x4, RZ, 0xc0, !PT ;  /* 0x000000041aff7812 */ /* 0x000fe2000782c0ff */
[----:B------:R-:W-:Y:S01]  /*1150*/  @!PT LDS RZ, [RZ] ;  /* 0x00000000fffff984 */ /* 0x000fe20000000800 */
[----:B------:R-:W-:Y:S01]  /*1160*/  @!PT LDS RZ, [RZ] ;  /* 0x00000000fffff984 */ /* 0x000fe20000000800 */
[----:B------:R-:W-:Y:S01]  /*1170*/  @!PT LDS RZ, [RZ] ;  /* 0x00000000fffff984 */ /* 0x000fe20000000800 */
[----:B------:R-:W-:Y:S02]  /*1180*/  LDGSTS.E.BYPASS.LTC128B.128 [R228+0xa000], desc[UR16][R4.64] ;  /* 0x0a00000004e47fae */ /* 0x000fe4000b901d50 */
[----:B------:R-:W-:Y:S01]  /*1190*/  VIADD R223, R222, 0x20 ;  /* 0x00000020dedf7836 */ /* 0x000fe20000000000 */
[----:B------:R-:W-:Y:S01]  /*11a0*/  SEL R0, R2, 0xffffffc0, !P1 ;  /* 0xffffffc002007807 */ /* 0x000fe20004800000 */
[----:B------:R-:W-:Y:S04]  /*11b0*/  LDGSTS.E.BYPASS.LTC128B.128 [R228+0xb000], desc[UR16][R4.64+0x80] ;  /* 0x0b00008004e47fae */ /* 0x000fe8000b901d50 */
[----:B------:R-:W-:Y:S01]  /*11c0*/  @P0 VIADD R223, R222, 0xffffffe0 ;  /* 0xffffffe0dedf0836 */ /* 0x000fe20000000000 */
[----:B------:R-:W-:Y:S01]  /*11d0*/  LOP3.LUT P0, RZ, R25, 0x4, RZ, 0xc0, !PT ;  /* 0x0000000419ff7812 */ /* 0x000fe2000780c0ff */
[----:B------:R-:W-:Y:S01]  /*11e0*/  LDGSTS.E.BYPASS.LTC128B.128 [R228+0xa800], desc[UR16][R6.64] ;  /* 0x0a80000006e47fae */ /* 0x000fe2000b901d50 */
[----:B------:R-:W-:-:S02]  /*11f0*/  IMAD.IADD R221, R213, 0x1, R0 ;  /* 0x00000001d5dd7824 */ /* 0x000fc400078e0200 */
[----:B------:R-:W-:Y:S01]  /*1200*/  SEL R2, R2, 0xffffffc0, !P0 ;  /* 0xffffffc002027807 */ /* 0x000fe20004000000 */
[----:B------:R1:W-:Y:S01]  /*1210*/  LDGSTS.E.BYPASS.LTC128B.128 [R228+0xb800], desc[UR16][R6.64+0x80] ;  /* 0x0b80008006e47fae */ /* 0x0003e2000b901d50 */
[----:B------:R-:W-:-:S03]  /*1220*/  IMAD.IADD R219, R215, 0x1, R0 ;  /* 0x00000001d7db7824 */ /* 0x000fc600078e0200 */
[----:B------:R-:W-:Y:S01]  /*1230*/  LDSM.16.M88.4 R16, [R24+0x8000] ;  /* 0x008000001810783b */ /* 0x000fe20000000200 */
[----:B------:R-:W-:Y:S02]  /*1240*/  IMAD.IADD R220, R222, 0x1, R2 ;  /* 0x00000001dedc7824 */ /* 0x000fe400078e0202 */
[----:B------:R-:W-:Y:S01]  /*1250*/  IMAD.IADD R218, R2, 0x1, R223 ;  /* 0x0000000102da7824 */ /* 0x000fe200078e02df */
[----:B------:R-:W-:Y:S01]  /*1260*/  LDSM.16.M88.4 R28, [R24+0x8800] ;  /* 0x00880000181c783b */ /* 0x000fe20000000200 */
[----:B------:R-:W-:-:S03]  /*1270*/  LOP3.LUT R2, R94, 0xffffffe0, RZ, 0xc0, !PT ;  /* 0xffffffe05e027812 */ /* 0x000fc600078ec0ff */
[----:B------:R-:W2:Y:S04]  /*1280*/  LDSM.16.M88.4 R8, [R213] ;  /* 0x00000000d508783b */ /* 0x000ea80000000200 */
[----:B------:R-:W-:Y:S04]  /*1290*/  LDSM.16.M88.4 R32, [R223] ;  /* 0x00000000df20783b */ /* 0x000fe80000000200 */
[----:B------:R-:W-:Y:S04]  /*12a0*/  LDSM.16.M88.4 R12, [R215+0x2000] ;  /* 0x00200000d70c783b */ /* 0x000fe80000000200 */
[----:B------:R-:W-:Y:S04]  /*12b0*/  LDSM.16.M88.4 R36, [R223+0x800] ;  /* 0x00080000df24783b */ /* 0x000fe80000000200 */
[----:B-1----:R-:W1:Y:S04]  /*12c0*/  LDSM.16.M88.4 R4, [R213+0x2000] ;  /* 0x00200000d504783b */ /* 0x002e680000000200 */
[----:B------:R-:W3:Y:S04]  /*12d0*/  LDSM.16.M88.4 R20, [R215] ;  /* 0x00000000d714783b */ /* 0x000ee80000000200 */
[----:B------:R-:W-:Y:S04]  /*12e0*/  LDSM.16.M88.4 R44, [R220] ;  /* 0x00000000dc2c783b */ /* 0x000fe80000000200 */
[----:B------:R-:W0:Y:S01]  /*12f0*/  LDGDEPBAR ;  /* 0x00000000000079af */ /* 0x000e220000000000 */
[C---:B--2---:R-:W-:Y:S06]  /*1300*/  HMMA.16816.F32 R64, R8.reuse, R16, RZ ;  /* 0x000000100840723c */ /* 0x044fec00000018ff */
[C---:B------:R-:W-:Y:S06]  /*1310*/  HMMA.16816.F32 R88, R8.reuse, R18, RZ ;  /* 0x000000120858723c */ /* 0x040fec00000018ff */
[----:B------:R-:W-:Y:S06]  /*1320*/  HMMA.16816.F32 R48, R8, R28, RZ ;  /* 0x0000001c0830723c */ /* 0x000fec00000018ff */
[C---:B-1----:R-:W-:Y:S06]  /*1330*/  HMMA.16816.F32 R52, R4.reuse, R16, RZ ;  /* 0x000000100434723c */ /* 0x042fec00000018ff */
[C---:B------:R-:W-:Y:S01]  /*1340*/  HMMA.16816.F32 R60, R4.reuse, R18, RZ ;  /* 0x00000012043c723c */ /* 0x040fe200000018ff */
[----:B------:R-:W1:Y:S05]  /*1350*/  LDSM.16.M88.4 R16, [R221+0x2000] ;  /* 0x00200000dd10783b */ /* 0x000e6a0000000200 */
[C---:B------:R-:W-:Y:S06]  /*1360*/  HMMA.16816.F32 R56, R4.reuse, R28, RZ ;  /* 0x0000001c0438723c */ /* 0x040fec00000018ff */
[-C--:B------:R-:W-:Y:S01]  /*1370*/  HMMA.16816.F32 R40, R4, R30.reuse, RZ ;  /* 0x0000001e0428723c */ /* 0x080fe200000018ff */
[----:B------:R-:W-:Y:S05]  /*1380*/  LDSM.16.M88.4 R4, [R221] ;  /* 0x00000000dd04783b */ /* 0x000fea0000000200 */
[----:B------:R-:W-:Y:S01]  /*1390*/  HMMA.16816.F32 R72, R8, R30, RZ ;  /* 0x0000001e0848723c */ /* 0x000fe200000018ff */
[----:B------:R-:W2:Y:S04]  /*13a0*/  LDSM.16.M88.4 R28, [R220+0x800] ;  /* 0x00080000dc1c783b */ /* 0x000ea80000000200 */
[----:B------:R-:W-:Y:S01]  /*13b0*/  LDSM.16.M88.4 R8, [R219+0x2000] ;  /* 0x00200000db08783b */ /* 0x000fe20000000200 */
[C---:B------:R-:W-:Y:S06]  /*13c0*/  HMMA.16816.F32 R84, R12.reuse, R32, R52 ;  /* 0x000000200c54723c */ /* 0x040fec0000001834 */
[C---:B------:R-:W-:Y:S06]  /*13d0*/  HMMA.16816.F32 R76, R12.reuse, R36, R56 ;  /* 0x000000240c4c723c */ /* 0x040fec0000001838 */
[C---:B------:R-:W-:Y:S06]  /*13e0*/  HMMA.16816.F32 R68, R12.reuse, R34, R60 ;  /* 0x000000220c44723c */ /* 0x040fec000000183c */
[----:B------:R-:W-:Y:S01]  /*13f0*/  HMMA.16816.F32 R60, R12, R38, R40 ;  /* 0x000000260c3c723c */ /* 0x000fe20000001828 */
[----:B------:R-:W4:Y:S04]  /*1400*/  LDSM.16.M88.4 R40, [R218] ;  /* 0x00000000da28783b */ /* 0x000f280000000200 */
[----:B------:R-:W-:Y:S01]  /*1410*/  LDSM.16.M88.4 R12, [R219] ;  /* 0x00000000db0c783b */ /* 0x000fe20000000200 */
[C---:B---3--:R-:W-:Y:S06]  /*1420*/  HMMA.16816.F32 R52, R20.reuse, R32, R64 ;  /* 0x000000201434723c */ /* 0x048fec0000001840 */
[C---:B------:R-:W-:Y:S01]  /*1430*/  HMMA.16816.F32 R56, R20.reuse, R36, R48 ;  /* 0x000000241438723c */ /* 0x040fe20000001830 */
[----:B------:R-:W3:Y:S05]  /*1440*/  LDSM.16.M88.4 R48, [R218+0x800] ;  /* 0x00080000da30783b */ /* 0x000eea0000000200 */
[C---:B------:R-:W-:Y:S06]  /*1450*/  HMMA.16816.F32 R32, R20.reuse, R34, R88 ;  /* 0x000000221420723c */ /* 0x040fec0000001858 */
[----:B------:R-:W-:Y:S06]  /*1460*/  HMMA.16816.F32 R20, R20, R38, R72 ;  /* 0x000000261414723c */ /* 0x000fec0000001848 */
[C---:B-1----:R-:W-:Y:S06]  /*1470*/  HMMA.16816.F32 R36, R16.reuse, R44, R84 ;  /* 0x0000002c1024723c */ /* 0x042fec0000001854 */
[C---:B--2---:R-:W-:Y:S06]  /*1480*/  HMMA.16816.F32 R76, R16.reuse, R28, R76 ;  /* 0x0000001c104c723c */ /* 0x044fec000000184c */
[C---:B------:R-:W-:Y:S06]  /*1490*/  HMMA.16816.F32 R68, R16.reuse, R46, R68 ;  /* 0x0000002e1044723c */ /* 0x040fec0000001844 */
[----:B------:R-:W-:Y:S06]  /*14a0*/  HMMA.16816.F32 R64, R16, R30, R60 ;  /* 0x0000001e1040723c */ /* 0x000fec000000183c */
[C---:B------:R-:W-:Y:S06]  /*14b0*/  HMMA.16816.F32 R16, R4.reuse, R44, R52 ;  /* 0x0000002c0410723c */ /* 0x040fec0000001834 */
[C---:B------:R-:W-:Y:S01]  /*14c0*/  HMMA.16816.F32 R44, R4.reuse, R46, R32 ;  /* 0x0000002e042c723c */ /* 0x040fe20000001820 */
[----:B------:R-:W-:Y:S05]  /*14d0*/  LDSM.16.M88.4 R32, [R24+0x9000] ;  /* 0x009000001820783b */ /* 0x000fea0000000200 */
[C---:B------:R-:W-:Y:S06]  /*14e0*/  HMMA.16816.F32 R52, R4.reuse, R28, R56 ;  /* 0x0000001c0434723c */ /* 0x040fec0000001838 */
[----:B------:R-:W-:Y:S01]  /*14f0*/  HMMA.16816.F32 R20, R4, R30, R20 ;  /* 0x0000001e0414723c */ /* 0x000fe20000001814 */
[----:B------:R-:W1:Y:S04]  /*1500*/  LDSM.16.M88.4 R4, [R213+0x6000] ;  /* 0x00600000d504783b */ /* 0x000e680000000200 */
[----:B------:R2:W1:Y:S01]  /*1510*/  LDSM.16.M88.4 R28, [R24+0x9800] ;  /* 0x00980000181c783b */ /* 0x0004620000000200 */
[C---:B----4-:R-:W-:Y:S03]  /*1520*/  HMMA.16816.F32 R60, R8.reuse, R40, R36 ;  /* 0x00000028083c723c */ /* 0x050fe60000001824 */
[----:B------:R-:W-:Y:S03]  /*1530*/  LDSM.16.M88.4 R36, [R223+0x1000] ;  /* 0x00100000df24783b */ /* 0x000fe60000000200 */
[C---:B---3--:R-:W-:Y:S06]  /*1540*/  HMMA.16816.F32 R84, R8.reuse, R48, R76 ;  /* 0x000000300854723c */ /* 0x048fec000000184c */
[----:B------:R-:W-:Y:S01]  /*1550*/  HMMA.16816.F32 R76, R8, R50, R64 ;  /* 0x00000032084c723c */ /* 0x000fe20000001840 */
[----:B------:R-:W-:Y:S05]  /*1560*/  LDSM.16.M88.4 R64, [R220+0x1000] ;  /* 0x00100000dc40783b */ /* 0x000fea0000000200 */
[----:B------:R-:W-:Y:S01]  /*1570*/  HMMA.16816.F32 R72, R12, R40, R16 ;  /* 0x000000280c48723c */ /* 0x000fe20000001810 */
[----:B------:R-:W-:Y:S05]  /*1580*/  LDSM.16.M88.4 R16, [R215+0x6000] ;  /* 0x00600000d710783b */ /* 0x000fea0000000200 */
[-C--:B--2---:R-:W-:Y:S01]  /*1590*/  HMMA.16816.F32 R24, R8, R42.reuse, R68 ;  /* 0x0000002a0818723c */ /* 0x084fe20000001844 */
[----:B------:R-:W2:Y:S04]  /*15a0*/  LDSM.16.M88.4 R8, [R213+0x4000] ;  /* 0x00400000d508783b */ /* 0x000ea80000000200 */
[----:B------:R-:W3:Y:S01]  /*15b0*/  LDSM.16.M88.4 R68, [R223+0x1800] ;  /* 0x00180000df44783b */ /* 0x000ee20000000200 */
        /* <DEDUP_REMOVED lines=8> */
[----:B------:R-:W-:Y:S01]  /*1640*/  HMMA.16816.F32 R60, R4, R30, R76 ;  /* 0x0000001e043c723c */ /* 0x000fe2000000184c */
[----:B------:R-:W-:Y:S05]  /*1650*/  LDSM.16.M88.4 R4, [R219+0x6000] ;  /* 0x00600000db04783b */ /* 0x000fea0000000200 */
[C---:B--2---:R-:W-:Y:S06]  /*1660*/  HMMA.16816.F32 R52, R8.reuse, R28, R52 ;  /* 0x0000001c0834723c */ /* 0x044fec0000001834 */
[C---:B------:R-:W-:Y:S01]  /*1670*/  HMMA.16816.F32 R76, R8.reuse, R30, R12 ;  /* 0x0000001e084c723c */ /* 0x040fe2000000180c */
[----:B------:R-:W2:Y:S04]  /*1680*/  LDSM.16.M88.4 R28, [R220+0x1800] ;  /* 0x00180000dc1c783b */ /* 0x000ea80000000200 */
[----:B------:R-:W4:Y:S01]  /*1690*/  LDSM.16.M88.4 R12, [R221+0x4000] ;  /* 0x00400000dd0c783b */ /* 0x000f220000000200 */
[C---:B------:R-:W-:Y:S06]  /*16a0*/  HMMA.16816.F32 R72, R8.reuse, R32, R72 ;  /* 0x000000200848723c */ /* 0x040fec0000001848 */
[----:B------:R-:W-:Y:S01]  /*16b0*/  HMMA.16816.F32 R56, R8, R34, R56 ;  /* 0x000000220838723c */ /* 0x000fe20000001838 */
[----:B------:R-:W4:Y:S05]  /*16c0*/  LDSM.16.M88.4 R32, [R218+0x1000] ;  /* 0x00100000da20783b */ /* 0x000f2a0000000200 */
[C---:B------:R-:W-:Y:S06]  /*16d0*/  HMMA.16816.F32 R8, R16.reuse, R36, R40 ;  /* 0x000000241008723c */ /* 0x040fec0000001828 */
[C---:B------:R-:W-:Y:S06]  /*16e0*/  HMMA.16816.F32 R40, R16.reuse, R38, R44 ;  /* 0x000000261028723c */ /* 0x040fec000000182c */
[C---:B---3--:R-:W-:Y:S06]  /*16f0*/  HMMA.16816.F32 R48, R16.reuse, R68, R48 ;  /* 0x000000441030723c */ /* 0x048fec0000001830 */
[----:B------:R-:W-:Y:S01]  /*1700*/  HMMA.16816.F32 R44, R16, R70, R60 ;  /* 0x00000046102c723c */ /* 0x000fe2000000183c */
[----:B------:R-:W3:Y:S05]  /*1710*/  LDSM.16.M88.4 R16, [R218+0x1800] ;  /* 0x00180000da10783b */ /* 0x000eea0000000200 */
[C---:B-1----:R-:W-:Y:S06]  /*1720*/  HMMA.16816.F32 R72, R24.reuse, R36, R72 ;  /* 0x000000241848723c */ /* 0x042fec0000001848 */
[----:B------:R-:W-:Y:S06]  /*1730*/  HMMA.16816.F32 R60, R24, R38, R56 ;  /* 0x00000026183c723c */ /* 0x000fec0000001838 */
[----:B------:R-:W-:Y:S01]  /*1740*/  HMMA.16816.F32 R56, R20, R64, R8 ;  /* 0x000000401438723c */ /* 0x000fe20000001808 */
[----:B------:R-:W1:Y:S01]  /*1750*/  LDSM.16.M88.4 R8, [R219+0x4000] ;  /* 0x00400000db08783b */ /* 0x000e620000000200 */
[----:B------:R-:W-:-:S04]  /*1760*/  DEPBAR.LE SB0, 0x0 ;  /* 0x000080000000791a */ /* 0x000fc80000000000 */
[C---:B------:R-:W-:Y:S06]  /*1770*/  HMMA.16816.F32 R40, R20.reuse, R66, R40 ;  /* 0x000000421428723c */ /* 0x040fec0000001828 */
[C---:B--2---:R-:W-:Y:S06]  /*1780*/  HMMA.16816.F32 R48, R20.reuse, R28, R48 ;  /* 0x0000001c1430723c */ /* 0x044fec0000001830 */
[----:B------:R-:W-:Y:S06]  /*1790*/  HMMA.16816.F32 R20, R20, R30, R44 ;  /* 0x0000001e1414723c */ /* 0x000fec000000182c */
[C---:B------:R-:W-:Y:S06]  /*17a0*/  HMMA.16816.F32 R52, R24.reuse, R68, R52 ;  /* 0x000000441834723c */ /* 0x040fec0000001834 */
[----:B------:R-:W-:Y:S06]  /*17b0*/  HMMA.16816.F32 R24, R24, R70, R76 ;  /* 0x000000461818723c */ /* 0x000fec000000184c */
[C---:B----4-:R-:W-:Y:S06]  /*17c0*/  HMMA.16816.F32 R36, R12.reuse, R64, R72 ;  /* 0x000000400c24723c */ /* 0x050fec0000001848 */
[----:B------:R-:W-:Y:S06]  /*17d0*/  HMMA.16816.F32 R44, R12, R66, R60 ;  /* 0x000000420c2c723c */ /* 0x000fec000000183c */
[C---:B------:R-:W-:Y:S06]  /*17e0*/  HMMA.16816.F32 R64, R4.reuse, R32, R56 ;  /* 0x000000200440723c */ /* 0x040fec0000001838 */
[C---:B------:R-:W-:Y:S06]  /*17f0*/  HMMA.16816.F32 R60, R4.reuse, R34, R40 ;  /* 0x00000022043c723c */ /* 0x040fec0000001828 */
[C---:B---3--:R-:W-:Y:S06]  /*1800*/  HMMA.16816.F32 R88, R4.reuse, R16, R48 ;  /* 0x000000100458723c */ /* 0x048fec0000001830 */
[----:B------:R-:W-:Y:S06]  /*1810*/  HMMA.16816.F32 R84, R4, R18, R20 ;  /* 0x000000120454723c */ /* 0x000fec0000001814 */
[----:B------:R-:W-:Y:S01]  /*1820*/  HMMA.16816.F32 R40, R12, R28, R52 ;  /* 0x0000001c0c28723c */ /* 0x000fe20000001834 */
[----:B------:R-:W-:-:S02]  /*1830*/  IMAD R5, R96, UR4, R97 ;  /* 0x0000000460057c24 */ /* 0x000fc4000f8e0261 */
[----:B------:R-:W-:Y:S02]  /*1840*/  IMAD.IADD R4, R95, 0x1, -R2 ;  /* 0x000000015f047824 */ /* 0x000fe400078e0a02 */
[----:B------:R-:W-:Y:S01]  /*1850*/  IMAD.SHL.U32 R2, R5, 0x20, RZ ;  /* 0x0000002005027824 */ /* 0x000fe200078e00ff */
[----:B------:R-:W-:Y:S01]  /*1860*/  HMMA.16816.F32 R12, R12, R30, R24 ;  /* 0x0000001e0c0c723c */ /* 0x000fe20000001818 */
[----:B------:R-:W-:Y:S01]  /*1870*/  FMNMX.FTZ R5, R64, R65, !PT ;  /* 0x0000004140057209 */ /* 0x000fe20007810000 */
[----:B------:R-:W-:Y:S02]  /*1880*/  BAR.SYNC.DEFER_BLOCKING 0x0 ;  /* 0x0000000000007b1d */ /* 0x000fe40000010000 */
[----:B------:R-:W-:Y:S02]  /*1890*/  IADD3 R230, P1, P0, R2, R81, R4 ;  /* 0x0000005102e67210 */ /* 0x000fe4000783e004 */
[----:B------:R-:W-:Y:S01]  /*18a0*/  FMNMX.FTZ R6, R60, R5, !PT ;  /* 0x000000053c067209 */ /* 0x000fe20007810000 */
[----:B-1----:R-:W-:Y:S01]  /*18b0*/  HMMA.16816.F32 R72, R8, R32, R36 ;  /* 0x000000200848723c */ /* 0x002fe20000001824 */
[----:B------:R-:W-:-:S02]  /*18c0*/  SHF.R.S32.HI R5, RZ, 0x1f, R2 ;  /* 0x0000001fff057819 */ /* 0x000fc40000011402 */
[----:B------:R-:W-:Y:S02]  /*18d0*/  SHF.R.S32.HI R2, RZ, 0x1f, R4 ;  /* 0x0000001fff027819 */ /* 0x000fe40000011404 */
[----:B------:R-:W-:Y:S01]  /*18e0*/  FMNMX.FTZ R4, R61, R6, !PT ;  /* 0x000000063d047209 */ /* 0x000fe20007810000 */
[C---:B------:R-:W-:Y:S01]  /*18f0*/  HMMA.16816.F32 R76, R8.reuse, R34, R44 ;  /* 0x00000022084c723c */ /* 0x040fe2000000182c */
[----:B------:R-:W-:Y:S02]  /*1900*/  IADD3.X R20, R5, R82, R2, P1, P0 ;  /* 0x0000005205147210 */ /* 0x000fe40000fe0402 */
[----:B------:R-:W-:Y:S02]  /*1910*/  ISETP.GE.AND P0, PT, R83, 0x21, PT ;  /* 0x000000215300780c */ /* 0x000fe40003f06270 */
[----:B------:R-:W-:Y:S01]  /*1920*/  FMNMX.FTZ R4, R88, R4, !PT ;  /* 0x0000000458047209 */ /* 0x000fe20007810000 */
[----:B------:R-:W-:Y:S01]  /*1930*/  HMMA.16816.F32 R164, R8, R16, R40 ;  /* 0x0000001008a4723c */ /* 0x000fe20000001828 */
[----:B------:R-:W-:-:S02]  /*1940*/  FMNMX.FTZ R2, R66, R67, !PT ;  /* 0x0000004342027209 */ /* 0x000fc40007810000 */
[----:B------:R-:W-:Y:S02]  /*1950*/  FMNMX.FTZ R4, R89, R4, !PT ;  /* 0x0000000459047209 */ /* 0x000fe40007810000 */
[----:B------:R-:W-:Y:S01]  /*1960*/  FMNMX.FTZ R2, R62, R2, !PT ;  /* 0x000000023e027209 */ /* 0x000fe20007810000 */
[----:B------:R-:W-:Y:S01]  /*1970*/  HMMA.16816.F32 R156, R8, R18, R12 ;  /* 0x00000012089c723c */ /* 0x000fe2000000180c */
[----:B------:R-:W-:-:S06]  /*1980*/  FMNMX.FTZ R4, R84, R4, !PT ;  /* 0x0000000454047209 */ /* 0x000fcc0007810000 */
[----:B------:R-:W-:Y:S02]  /*1990*/  FMNMX.FTZ R10, R63, R2, !PT ;  /* 0x000000023f0a7209 */ /* 0x000fe40007810000 */
[----:B------:R-:W-:Y:S01]  /*19a0*/  FMNMX.FTZ R14, R85, R4, !PT ;  /* 0x00000004550e7209 */ /* 0x000fe20007810000 */
[----:B------:R-:W-:-:S14]  /*19b0*/  @!P0 BRA `(.L_x_1831) ;  /* 0x0000000000588947 */ /* 0x000fdc0003800000 */
[----:B------:R-:W-:Y:S01]  /*19c0*/  LEA.HI.SX32 R2, R132, 0xfffffffe, 0x1b ;  /* 0xfffffffe84027811 */ /* 0x000fe200078fdaff */
[----:B------:R-:W-:Y:S02]  /*19d0*/  USHF.L.U32 UR4, UR8, 0x4, URZ ;  /* 0x0000000408047899 */ /* 0x000fe4000800063f */
[----:B------:R-:W-:Y:S01]  /*19e0*/  USHF.L.U64.HI UR8, UR8, 0x4, UR9 ;  /* 0x0000000408087899 */ /* 0x000fe20008010209 */
[----:B------:R-:W-:Y:S01]  /*19f0*/  SHF.R.S32.HI R5, RZ, 0x1f, R2 ;  /* 0x0000001fff057819 */ /* 0x000fe20000011402 */
[C---:B------:R-:W-:Y:S02]  /*1a00*/  IMAD R4, R2.reuse, UR14, RZ ;  /* 0x0000000e02047c24 */ /* 0x040fe4000f8e02ff */
[----:B------:R-:W-:-:S04]  /*1a10*/  IMAD.WIDE.U32 R6, R2, UR15, R100 ;  /* 0x0000000f02067c25 */ /* 0x000fc8000f8e0064 */
[----:B------:R-:W-:Y:S01]  /*1a20*/  IMAD R5, R5, UR15, R4 ;  /* 0x0000000f05057c24 */ /* 0x000fe2000f8e0204 */
[----:B------:R-:W-:Y:S01]  /*1a30*/  LEA R4, P2, R6, UR6, 0x1 ;  /* 0x0000000606047c11 */ /* 0x000fe2000f8408ff */
[----:B------:R-:W-:Y:S02]  /*1a40*/  IMAD.U32 R2, RZ, RZ, UR4 ;  /* 0x00000004ff027e24 */ /* 0x000fe4000f8e00ff */
[----:B------:R-:W-:Y:S02]  /*1a50*/  IMAD.IADD R5, R7, 0x1, R5 ;  /* 0x0000000107057824 */ /* 0x000fe400078e0205 */
[----:B------:R-:W-:Y:S01]  /*1a60*/  IMAD.U32 R7, RZ, RZ, UR8 ;  /* 0x00000008ff077e24 */ /* 0x000fe2000f8e00ff */
        /* <DEDUP_REMOVED lines=11> */
.L_x_1831:
[----:B------:R-:W2:Y:S01]  /*1b20*/  SHFL.BFLY PT, R7, R14, 0x2, 0x1f ;  /* 0x0c401f000e077f89 */ /* 0x000ea200000e0000 */
[----:B------:R-:W-:Y:S01]  /*1b30*/  FMNMX.FTZ R2, R90, R10, !PT ;  /* 0x0000000a5a027209 */ /* 0x000fe20007810000 */
[----:B------:R-:W-:Y:S01]  /*1b40*/  IMAD.WIDE.U32 R18, R231, -0x326172a9, RZ ;  /* 0xcd9e8d57e7127825 */ /* 0x000fe200078e00ff */
[----:B------:R-:W-:Y:S01]  /*1b50*/  LOP3.LUT R172, R20, UR18, RZ, 0x3c, !PT ;  /* 0x0000001214ac7c12 */ /* 0x000fe2000f8e3cff */
[----:B------:R-:W-:Y:S01]  /*1b60*/  UIADD3 UR6, UR19, -0x4498517b, URZ ;  /* 0xbb67ae8513067890 */ /* 0x000fe2000fffe03f */
[----:B------:R-:W-:Y:S01]  /*1b70*/  FMNMX.FTZ R2, R91, R2, !PT ;  /* 0x000000025b027209 */ /* 0x000fe20007810000 */
[----:B------:R-:W-:Y:S01]  /*1b80*/  IMAD.WIDE.U32 R10, R230, -0x2daee0ad, RZ ;  /* 0xd2511f53e60a7825 */ /* 0x000fe200078e00ff */
[----:B-1----:R-:W-:Y:S01]  /*1b90*/  LOP3.LUT R4, R19, R172, RZ, 0x3c, !PT ;  /* 0x000000ac13047212 */ /* 0x002fe200078e3cff */
[----:B------:R-:W-:Y:S01]  /*1ba0*/  UIADD3 UR4, UR18, -0x61c88647, URZ ;  /* 0x9e3779b912047890 */ /* 0x000fe2000fffe03f */
[----:B------:R-:W-:Y:S01]  /*1bb0*/  FMNMX.FTZ R2, R86, R2, !PT ;  /* 0x0000000256027209 */ /* 0x000fe20007810000 */
[----:B------:R-:W-:Y:S01]  /*1bc0*/  IMAD.WIDE.U32 R20, R139, -0x326172a9, RZ ;  /* 0xcd9e8d578b147825 */ /* 0x000fe200078e00ff */
[----:B------:R-:W-:-:S02]  /*1bd0*/  UIADD3 UR28, UR18, 0x3c6ef372, URZ ;  /* 0x3c6ef372121c7890 */ /* 0x000fc4000fffe03f */
[----:B------:R-:W-:Y:S01]  /*1be0*/  FMNMX.FTZ R16, R87, R2, !PT ;  /* 0x0000000257107209 */ /* 0x000fe20007810000 */
[----:B------:R-:W-:Y:S01]  /*1bf0*/  IMAD.WIDE.U32 R12, R4, -0x2daee0ad, RZ ;  /* 0xd2511f53040c7825 */ /* 0x000fe200078e00ff */
[----:B------:R-:W-:Y:S01]  /*1c00*/  LOP3.LUT R2, R11, UR19, R80, 0x96, !PT ;  /* 0x000000130b027c12 */ /* 0x000fe2000f8e9650 */
[----:B------:R-:W-:Y:S02]  /*1c10*/  UIADD3 UR27, UR19, 0x76cf5d0a, URZ ;  /* 0x76cf5d0a131b7890 */ /* 0x000fe4000fffe03f */
[----:B------:R-:W1:Y:S01]  /*1c20*/  SHFL.BFLY PT, R17, R16, 0x2, 0x1f ;  /* 0x0c401f0010117f89 */ /* 0x000e6200000e0000 */
[----:B------:R-:W-:Y:S01]  /*1c30*/  LOP3.LUT R6, R13, UR6, R10, 0x96, !PT ;  /* 0x000000060d067c12 */ /* 0x000fe2000f8e960a */
[----:B------:R-:W-:Y:S01]  /*1c40*/  IMAD.WIDE.U32 R4, R2, -0x326172a9, RZ ;  /* 0xcd9e8d5702047825 */ /* 0x000fe200078e00ff */
[----:B------:R-:W-:Y:S02]  /*1c50*/  UIADD3 UR25, UR19, 0x32370b8f, URZ ;  /* 0x32370b8f13197890 */ /* 0x000fe4000fffe03f */
[----:B------:R-:W-:Y:S01]  /*1c60*/  UIADD3 UR26, UR18, -0x255992d5, URZ ;  /* 0xdaa66d2b121a7890 */ /* 0x000fe2000fffe03f */
[----:B--2---:R-:W-:Y:S01]  /*1c70*/  FMNMX.FTZ R11, R14, R7, !PT ;  /* 0x000000070e0b7209 */ /* 0x004fe20007810000 */
[----:B------:R-:W-:Y:S01]  /*1c80*/  IMAD.WIDE.U32 R8, R6, -0x326172a9, RZ ;  /* 0xcd9e8d5706087825 */ /* 0x000fe200078e00ff */
[----:B------:R-:W-:Y:S01]  /*1c90*/  LOP3.LUT R6, R21, R172, RZ, 0x3c, !PT ;  /* 0x000000ac15067212 */ /* 0x000fe200078e3cff */
[----:B------:R-:W-:Y:S01]  /*1ca0*/  UIADD3 UR24, UR18, 0x78dde6e4, URZ ;  /* 0x78dde6e412187890 */ /* 0x000fe2000fffe03f */
[----:B------:R-:W-:Y:S01]  /*1cb0*/  LOP3.LUT R2, R5, UR4, R18, 0x96, !PT ;  /* 0x0000000405027c12 */ /* 0x000fe2000f8e9612 */
[----:B------:R-:W2:Y:S01]  /*1cc0*/  SHFL.BFLY PT, R13, R11, 0x1, 0x1f ;  /* 0x0c201f000b0d7f89 */ /* 0x000ea200000e0000 */
[----:B------:R-:W-:Y:S01]  /*1cd0*/  LOP3.LUT R9, R9, UR28, R4, 0x96, !PT ;  /* 0x0000001c09097c12 */ /* 0x000fe2000f8e9604 */
[----:B------:R-:W-:Y:S01]  /*1ce0*/  IMAD.WIDE.U32 R56, R6, -0x2daee0ad, RZ ;  /* 0xd2511f5306387825 */ /* 0x000fe200078e00ff */
[----:B------:R-:W-:Y:S01]  /*1cf0*/  LOP3.LUT R19, R5, UR4, R20, 0x96, !PT ;  /* 0x0000000405137c12 */ /* 0x000fe2000f8e9614 */
[----:B------:R-:W-:-:S02]  /*1d00*/  UIADD3 UR23, UR19, -0x126145ec, URZ ;  /* 0xed9eba1413177890 */ /* 0x000fc4000fffe03f */
[----:B------:R-:W-:Y:S01]  /*1d10*/  IMAD.WIDE.U32 R6, R2, -0x2daee0ad, RZ ;  /* 0xd2511f5302067825 */ /* 0x000fe200078e00ff */
[----:B------:R-:W-:Y:S01]  /*1d20*/  LOP3.LUT R10, R57, UR6, R10, 0x96, !PT ;  /* 0x00000006390a7c12 */ /* 0x000fe2000f8e960a */
[----:B------:R-:W-:Y:S01]  /*1d30*/  ULDC UR4, c[0x0][0x2ec] ;  /* 0x0000bb0000047ab9 */ /* 0x000fe20000000800 */
[----:B------:R-:W-:Y:S01]  /*1d40*/  UIADD3 UR22, UR19, -0x56f99767, URZ ;  /* 0xa906689913167890 */ /* 0x000fe2000fffe03f */
[----:B------:R-:W-:Y:S01]  /*1d50*/  IMAD.WIDE.U32 R14, R9, -0x2daee0ad, RZ ;  /* 0xd2511f53090e7825 */ /* 0x000fe200078e00ff */
[----:B------:R-:W-:Y:S01]  /*1d60*/  LOP3.LUT R7, R7, UR27, R12, 0x96, !PT ;  /* 0x0000001b07077c12 */ /* 0x000fe2000f8e960c */
[----:B------:R-:W-:Y:S01]  /*1d70*/  UIADD3 UR6, UR18, -0x4ab325aa, URZ ;  /* 0xb54cda5612067890 */ /* 0x000fe2000fffe03f */
[----:B-1----:R-:W-:Y:S01]  /*1d80*/  FMNMX.FTZ R12, R16, R17, !PT ;  /* 0x00000011100c7209 */ /* 0x002fe20007810000 */
[----:B------:R-:W-:Y:S01]  /*1d90*/  IMAD.WIDE.U32 R40, R10, -0x326172a9, RZ ;  /* 0xcd9e8d570a287825 */ /* 0x000fe200078e00ff */
[----:B------:R-:W-:Y:S01]  /*1da0*/  LOP3.LUT R9, R15, UR25, R6, 0x96, !PT ;  /* 0x000000190f097c12 */ /* 0x000fe2000f8e9606 */
[----:B------:R-:W-:Y:S01]  /*1db0*/  ULDC.U8 UR31, c[0x0][0x388] ;  /* 0x0000e200001f7ab9 */ /* 0x000fe20000000000 */
[----:B------:R-:W-:Y:S01]  /*1dc0*/  LOP3.LUT R2, R92, R93, RZ, 0xfc, !PT ;  /* 0x0000005d5c027212 */ /* 0x000fe200078efcff */
[----:B------:R-:W-:Y:S01]  /*1dd0*/  IMAD.WIDE.U32 R6, R7, -0x326172a9, RZ ;  /* 0xcd9e8d5707067825 */ /* 0x000fe200078e00ff */
[----:B------:R-:W-:Y:S01]  /*1de0*/  LOP3.LUT R41, R41, UR28, R4, 0x96, !PT ;  /* 0x0000001c29297c12 */ /* 0x000fe2000f8e9604 */
[----:B------:R-:W-:Y:S01]  /*1df0*/  UIADD3 UR30, UR18, 0x1715609d, URZ ;  /* 0x1715609d121e7890 */ /* 0x000fe2000fffe03f */
[----:B------:R-:W-:Y:S01]  /*1e00*/  FMNMX.FTZ R4, R72, R73, !PT ;  /* 0x0000004948047209 */ /* 0x000fe20007810000 */
[----:B------:R-:W-:Y:S01]  /*1e10*/  IMAD.WIDE.U32 R68, R9, -0x326172a9, RZ ;  /* 0xcd9e8d5709447825 */ /* 0x000fe200078e00ff */
[----:B------:R-:W-:Y:S01]  /*1e20*/  LOP3.LUT R5, R7, UR26, R8, 0x96, !PT ;  /* 0x0000001a07057c12 */ /* 0x000fe2000f8e9608 */
[----:B------:R-:W1:Y:S01]  /*1e30*/  SHFL.BFLY PT, R9, R12, 0x1, 0x1f ;  /* 0x0c201f000c097f89 */ /* 0x000e6200000e0000 */
[----:B--2---:R-:W-:-:S02]  /*1e40*/  FMNMX.FTZ R134, R11, R13, !PT ;  /* 0x0000000d0b867209 */ /* 0x004fc40007810000 */
[----:B------:R-:W-:Y:S02]  /*1e50*/  LOP3.LUT R7, R69, UR24, R6, 0x96, !PT ;  /* 0x0000001845077c12 */ /* 0x000fe4000f8e9606 */
[----:B------:R-:W-:Y:S01]  /*1e60*/  FMNMX.FTZ R6, R76, R4, !PT ;  /* 0x000000044c067209 */ /* 0x000fe20007810000 */
[----:B------:R-:W-:-:S04]  /*1e70*/  IMAD.WIDE.U32 R4, R5, -0x2daee0ad, RZ ;  /* 0xd2511f5305047825 */ /* 0x000fc800078e00ff */
[C---:B------:R-:W-:Y:S01]  /*1e80*/  FMUL.FTZ R8, R134.reuse, UR4 ;  /* 0x0000000486087c20 */ /* 0x040fe20008410000 */
[----:B------:R-:W-:Y:S01]  /*1e90*/  FSETP.NEU.FTZ.AND P1, PT, R134, -INF , PT ;  /* 0xff8000008600780b */ /* 0x000fe20003f3d000 */
[----:B------:R-:W-:Y:S01]  /*1ea0*/  IMAD.WIDE.U32 R58, R7, -0x2daee0ad, RZ ;  /* 0xd2511f53073a7825 */ /* 0x000fe200078e00ff */
[----:B------:R-:W-:Y:S02]  /*1eb0*/  FMNMX.FTZ R7, R77, R6, !PT ;  /* 0x000000064d077209 */ /* 0x000fe40007810000 */
[----:B------:R-:W-:Y:S02]  /*1ec0*/  LOP3.LUT R6, R5, UR23, R14, 0x96, !PT ;  /* 0x0000001705067c12 */ /* 0x000fe4000f8e960e */
[----:B------:R-:W-:Y:S02]  /*1ed0*/  FMNMX.FTZ R5, R164, R7, !PT ;  /* 0x00000007a4057209 */ /* 0x000fe40007810000 */
[----:B------:R-:W-:Y:S01]  /*1ee0*/  FSEL R13, R8, RZ, P1 ;  /* 0x000000ff080d7208 */ /* 0x000fe20000800000 */
[----:B------:R-:W-:Y:S01]  /*1ef0*/  IMAD.WIDE.U32 R42, R6, -0x326172a9, RZ ;  /* 0xcd9e8d57062a7825 */ /* 0x000fe200078e00ff */
[----:B------:R-:W-:-:S02]  /*1f00*/  FMNMX.FTZ R8, R165, R5, !PT ;  /* 0x00000005a5087209 */ /* 0x000fc40007810000 */
[----:B------:R-:W-:Y:S01]  /*1f10*/  FMNMX.FTZ R7, R74, R75, !PT ;  /* 0x0000004b4a077209 */ /* 0x000fe20007810000 */
[--C-:B------:R-:W-:Y:S01]  /*1f20*/  FFMA.FTZ R6, R64, UR4, -R13.reuse ;  /* 0x0000000440067c23 */ /* 0x100fe2000801080d */
[----:B------:R-:W-:Y:S02]  /*1f30*/  FMNMX.FTZ R8, R156, R8, !PT ;  /* 0x000000089c087209 */ /* 0x000fe40007810000 */
[----:B-1----:R-:W-:Y:S01]  /*1f40*/  FMNMX.FTZ R133, R12, R9, !PT ;  /* 0x000000090c857209 */ /* 0x002fe20007810000 */
[----:B------:R1:W-:Y:S01]  /*1f50*/  MUFU.EX2 R83, R6 ;  /* 0x0000000600537308 */ /* 0x0003e20000000800 */
[----:B------:R-:W-:Y:S01]  /*1f60*/  FMNMX.FTZ R9, R157, R8, !PT ;  /* 0x000000089d097209 */ /* 0x000fe20007810000 */
[----:B------:R-:W-:Y:S01]  /*1f70*/  FFMA.FTZ R8, R65, UR4, -R13 ;  /* 0x0000000441087c23 */ /* 0x000fe2000801080d */
[----:B------:R-:W-:Y:S02]  /*1f80*/  LOP3.LUT R4, R59, UR22, R4, 0x96, !PT ;  /* 0x000000163b047c12 */ /* 0x000fe4000f8e9604 */
[----:B------:R-:W-:Y:S01]  /*1f90*/  FMNMX.FTZ R7, R78, R7, !PT ;  /* 0x000000074e077209 */ /* 0x000fe20007810000 */
[----:B------:R-:W2:Y:S01]  /*1fa0*/  SHFL.BFLY PT, R17, R9, 0x2, 0x1f ;  /* 0x0c401f0009117f89 */ /* 0x000ea200000e0000 */
[----:B------:R-:W-:Y:S01]  /*1fb0*/  FSETP.NEU.FTZ.AND P1, PT, R133, -INF , PT ;  /* 0xff8000008500780b */ /* 0x000fe20003f3d000 */
[----:B------:R-:W-:Y:S01]  /*1fc0*/  IMAD.WIDE.U32 R4, R4, -0x326172a9, RZ ;  /* 0xcd9e8d5704047825 */ /* 0x000fe200078e00ff */
[----:B------:R-:W-:Y:S01]  /*1fd0*/  FMNMX.FTZ R7, R79, R7, !PT ;  /* 0x000000074f077209 */ /* 0x000fe20007810000 */
[----:B------:R3:W-:Y:S01]  /*1fe0*/  MUFU.EX2 R82, R8 ;  /* 0x0000000800527308 */ /* 0x0007e20000000800 */
[----:B------:R-:W-:Y:S01]  /*1ff0*/  LEA R212, R2, UR5, 0x1 ;  /* 0x0000000502d47c11 */ /* 0x000fe2000f8e08ff */
[----:B------:R-:W-:Y:S01]  /*2000*/  UIADD3 UR5, UR19, 0x646e171e, URZ ;  /* 0x646e171e13057890 */ /* 0x000fe2000fffe03f */
[----:B------:R-:W-:-:S02]  /*2010*/  LOP3.LUT R10, R4, 0xffff, RZ, 0xc0, !PT ;  /* 0x0000ffff040a7812 */ /* 0x000fc400078ec0ff */
[----:B------:R-:W-:Y:S01]  /*2020*/  LOP3.LUT R16, R4, 0xff, RZ, 0xc0, !PT ;  /* 0x000000ff04107812 */ /* 0x000fe200078ec0ff */
[----:B------:R-:W-:Y:S01]  /*2030*/  IMAD.IADD R214, R3, 0x1, R212 ;  /* 0x0000000103d67824 */ /* 0x000fe200078e02d4 */
[----:B-1----:R-:W-:Y:S01]  /*2040*/  LOP3.LUT R6, R5, UR6, R42, 0x96, !PT ;  /* 0x0000000605067c12 */ /* 0x002fe2000f8e962a */
[----:B------:R-:W-:Y:S01]  /*2050*/  IMAD.U32 R3, RZ, RZ, UR31 ;  /* 0x0000001fff037e24 */ /* 0x000fe2000f8e00ff */
[----:B------:R-:W-:Y:S01]  /*2060*/  FMNMX.FTZ R5, R166, R7, !PT ;  /* 0x00000007a6057209 */ /* 0x000fe20007810000 */
[----:B------:R-:W-:Y:S01]  /*2070*/  FFMA.FTZ R7, R60, UR4, -R13 ;  /* 0x000000043c077c23 */ /* 0x000fe2000801080d */
[----:B------:R-:W-:Y:S01]  /*2080*/  SHF.R.U32.HI R11, RZ, 0x10, R4 ;  /* 0x00000010ff0b7819 */ /* 0x000fe20000011604 */
[----:B------:R-:W-:Y:S01]  /*2090*/  IMAD.IADD R217, R0, 0x1, R212 ;  /* 0x0000000100d97824 */ /* 0x000fe200078e02d4 */
[----:B------:R-:W-:Y:S01]  /*20a0*/  FMNMX.FTZ R5, R167, R5, !PT ;  /* 0x00000005a7057209 */ /* 0x000fe20007810000 */
[----:B------:R1:W-:Y:S01]  /*20b0*/  MUFU.EX2 R119, R7 ;  /* 0x0000000700777308 */ /* 0x0003e20000000800 */
[----:B------:R-:W-:Y:S01]  /*20c0*/  SHF.R.U32.HI R15, RZ, 0x18, R4 ;  /* 0x00000018ff0f7819 */ /* 0x000fe20000011604 */
[----:B------:R-:W-:Y:S01]  /*20d0*/  FMUL.FTZ R4, R133, UR4 ;  /* 0x0000000485047c20 */ /* 0x000fe20008410000 */
[----:B------:R-:W-:Y:S01]  /*20e0*/  FMNMX.FTZ R5, R158, R5, !PT ;  /* 0x000000059e057209 */ /* 0x000fe20007810000 */
[----:B------:R-:W-:Y:S01]  /*20f0*/  IMAD.IADD R216, R0, 0x1, R214 ;  /* 0x0000000100d87824 */ /* 0x000fe200078e02d6 */
[----:B------:R-:W-:Y:S01]  /*2100*/  SHF.R.U32.HI R14, RZ, 0x8, R10 ;  /* 0x00000008ff0e7819 */ /* 0x000fe2000001160a */
[----:B------:R-:W-:Y:S01]  /*2110*/  LDSM.16.MT88.4 R32, [R212+0xa000] ;  /* 0x00a00000d420783b */ /* 0x000fe20000004200 */
[----:B------:R-:W-:-:S02]  /*2120*/  FMNMX.FTZ R10, R159, R5, !PT ;  /* 0x000000059f0a7209 */ /* 0x000fc40007810000 */
[----:B---3--:R-:W-:Y:S01]  /*2130*/  LOP3.LUT R8, R6, 0xffff, RZ, 0xc0, !PT ;  /* 0x0000ffff06087812 */ /* 0x008fe200078ec0ff */
[----:B------:R-:W-:Y:S01]  /*2140*/  LDSM.16.MT88.4 R24, [R214+0xa000] ;  /* 0x00a00000d618783b */ /* 0x000fe20000004200 */
[----:B------:R-:W-:Y:S02]  /*2150*/  FSEL R12, R4, RZ, P1 ;  /* 0x000000ff040c7208 */ /* 0x000fe40000800000 */
[----:B--2---:R-:W-:Y:S01]  /*2160*/  FMNMX.FTZ R9, R9, R17, !PT ;  /* 0x0000001109097209 */ /* 0x004fe20007810000 */
[----:B------:R-:W2:Y:S01]  /*2170*/  SHFL.BFLY PT, R18, R10, 0x2, 0x1f ;  /* 0x0c401f000a127f89 */ /* 0x000ea200000e0000 */
[----:B------:R-:W-:Y:S01]  /*2180*/  LOP3.LUT R4, R11, 0xff, RZ, 0xc0, !PT ;  /* 0x000000ff0b047812 */ /* 0x000fe200078ec0ff */
[----:B------:R-:W-:Y:S01]  /*2190*/  FFMA.FTZ R2, R66, UR4, -R12 ;  /* 0x0000000442027c23 */ /* 0x000fe2000801080c */
[----:B-1----:R-:W-:Y:S01]  /*21a0*/  FFMA.FTZ R7, R61, UR4, -R13 ;  /* 0x000000043d077c23 */ /* 0x002fe2000801080d */
[----:B------:R-:W-:Y:S01]  /*21b0*/  LOP3.LUT R5, R6, 0xff, RZ, 0xc0, !PT ;  /* 0x000000ff06057812 */ /* 0x000fe200078ec0ff */
[----:B------:R-:W1:Y:S01]  /*21c0*/  SHFL.BFLY PT, R11, R9, 0x1, 0x1f ;  /* 0x0c201f00090b7f89 */ /* 0x000e6200000e0000 */
[----:B------:R3:W-:Y:S01]  /*21d0*/  MUFU.EX2 R118, R2 ;  /* 0x0000000200767308 */ /* 0x0007e20000000800 */
[----:B------:R-:W-:-:S02]  /*21e0*/  PRMT R16, R16, 0x5410, R14 ;  /* 0x0000541010107816 */ /* 0x000fc4000000000e */
[----:B------:R-:W-:Y:S01]  /*21f0*/  LEA R14, R3, UR31, 0x10 ;  /* 0x0000001f030e7c11 */ /* 0x000fe2000f8e80ff */
[----:B------:R-:W-:Y:S04]  /*2200*/  LDSM.16.MT88.4 R20, [R217+0xa000] ;  /* 0x00a00000d914783b */ /* 0x000fe80000004200 */
[----:B------:R4:W5:Y:S01]  /*2210*/  MUFU.EX2 R181, R7 ;  /* 0x0000000700b57308 */ /* 0x0009620000000800 */
[----:B------:R-:W-:Y:S01]  /*2220*/  HSET2.LE.AND R0, R16, R14, PT ;  /* 0x0000000e10007233 */ /* 0x000fe20003803000 */
[----:B------:R-:W-:Y:S04]  /*2230*/  LDSM.16.MT88.4 R28, [R216+0xa000] ;  /* 0x00a00000d81c783b */ /* 0x000fe80000004200 */
[----:B------:R-:W-:Y:S01]  /*2240*/  LDSM.16.MT88.4 R36, [R212+0xb000] ;  /* 0x00b00000d424783b */ /* 0x000fe20000004200 */
[----:B---3--:R-:W-:Y:S01]  /*2250*/  FFMA.FTZ R2, R67, UR4, -R12 ;  /* 0x0000000443027c23 */ /* 0x008fe2000801080c */
[----:B--2---:R-:W-:-:S02]  /*2260*/  FMNMX.FTZ R10, R10, R18, !PT ;  /* 0x000000120a0a7209 */ /* 0x004fc40007810000 */
[----:B------:R-:W-:Y:S01]  /*2270*/  LDSM.16.MT88.4 R44, [R214+0xb000] ;  /* 0x00b00000d62c783b */ /* 0x000fe20000004200 */
[----:B------:R5:W-:Y:S01]  /*2280*/  MUFU.EX2 R97, R2 ;  /* 0x0000000200617308 */ /* 0x000be20000000800 */
[----:B-1----:R-:W-:Y:S02]  /*2290*/  FMNMX.FTZ R136, R9, R11, !PT ;  /* 0x0000000b09887209 */ /* 0x002fe40007810000 */
[----:B------:R-:W-:Y:S01]  /*22a0*/  LDSM.16.MT88.4 R48, [R217+0xb000] ;  /* 0x00b00000d930783b */ /* 0x000fe20000004200 */
[----:B----4-:R-:W-:Y:S01]  /*22b0*/  SHF.R.U32.HI R7, RZ, 0x8, R8 ;  /* 0x00000008ff077819 */ /* 0x010fe20000011608 */
[----:B------:R-:W-:Y:S01]  /*22c0*/  FFMA.FTZ R8, R62, UR4, -R12 ;  /* 0x000000043e087c23 */ /* 0x000fe2000801080c */
[----:B------:R-:W-:Y:S01]  /*22d0*/  FSETP.NEU.FTZ.AND P1, PT, R136, -INF , PT ;  /* 0xff8000008800780b */ /* 0x000fe20003f3d000 */
[----:B------:R-:W1:Y:S02]  /*22e0*/  SHFL.BFLY PT, R11, R10, 0x1, 0x1f ;  /* 0x0c201f000a0b7f89 */ /* 0x000e6400000e0000 */
[----:B------:R2:W-:Y:S02]  /*22f0*/  MUFU.EX2 R96, R8 ;  /* 0x0000000800607308 */ /* 0x0005e40000000800 */
[----:B------:R-:W3:Y:S04]  /*2300*/  LDSM.16.MT88.4 R52, [R216+0xb000] ;  /* 0x00b00000d834783b */ /* 0x000ee80000004200 */
[----:B------:R-:W4:Y:S01]  /*2310*/  LDSM.16.MT88.4 R64, [R217+0xa800] ;  /* 0x00a80000d940783b */ /* 0x000f220000004200 */
[----:B-----5:R-:W-:-:S03]  /*2320*/  F2FP.F16.F32.PACK_AB R2, R181, R119 ;  /* 0x00000077b502723e */ /* 0x020fc600000000ff */
[----:B------:R-:W5:Y:S01]  /*2330*/  LDSM.16.MT88.4 R152, [R212+0xa800] ;  /* 0x00a80000d498783b */ /* 0x000f620000004200 */
[----:B--2---:R-:W-:Y:S02]  /*2340*/  PRMT R8, R4, 0x5410, R15 ;  /* 0x0000541004087816 */ /* 0x004fe4000000000f */
[----:B------:R-:W-:Y:S01]  /*2350*/  PRMT R15, R5, 0x5410, R7 ;  /* 0x00005410050f7816 */ /* 0x000fe20000000007 */
[----:B------:R-:W-:Y:S01]  /*2360*/  FFMA.FTZ R5, R63, UR4, -R12 ;  /* 0x000000043f057c23 */ /* 0x000fe2000801080c */
[--C-:B------:R-:W-:Y:S02]  /*2370*/  SHF.R.U32.HI R4, RZ, 0x10, R6.reuse ;  /* 0x00000010ff047819 */ /* 0x100fe40000011606 */
[----:B------:R-:W-:Y:S01]  /*2380*/  SHF.R.U32.HI R6, RZ, 0x18, R6 ;  /* 0x00000018ff067819 */ /* 0x000fe20000011606 */
[----:B------:R-:W2:Y:S01]  /*2390*/  MUFU.EX2 R180, R5 ;  /* 0x0000000500b47308 */ /* 0x000ea20000000800 */
[----:B------:R-:W-:Y:S02]  /*23a0*/  LOP3.LUT R4, R4, 0xff, RZ, 0xc0, !PT ;  /* 0x000000ff04047812 */ /* 0x000fe400078ec0ff */
[----:B------:R-:W-:Y:S01]  /*23b0*/  HSET2.LE.AND R3, R8, R14, PT ;  /* 0x0000000e08037233 */ /* 0x000fe20003803000 */
[----:B------:R-:W-:Y:S01]  /*23c0*/  IMAD.WIDE.U32 R8, R41, -0x2daee0ad, RZ ;  /* 0xd2511f5329087825 */ /* 0x000fe200078e00ff */
[----:B------:R-:W-:-:S02]  /*23d0*/  PRMT R4, R4, 0x5410, R6 ;  /* 0x0000541004047816 */ /* 0x000fc40000000006 */
[----:B------:R-:W-:Y:S02]  /*23e0*/  LOP3.LUT R6, R0, R2, RZ, 0xc0, !PT ;  /* 0x0000000200067212 */ /* 0x000fe400078ec0ff */
[----:B------:R-:W-:Y:S02]  /*23f0*/  HSET2.LE.AND R0, R15, R14, PT ;  /* 0x0000000e0f007233 */ /* 0x000fe40003803000 */
[----:B------:R-:W-:Y:S02]  /*2400*/  F2FP.F16.F32.PACK_AB R2, R82, R83 ;  /* 0x000000535202723e */ /* 0x000fe400000000ff */
[----:B-1----:R-:W-:Y:S02]  /*2410*/  FMNMX.FTZ R135, R10, R11, !PT ;  /* 0x0000000b0a877209 */ /* 0x002fe40007810000 */
[----:B--2---:R-:W-:Y:S02]  /*2420*/  F2FP.F16.F32.PACK_AB R7, R180, R96 ;  /* 0x00000060b407723e */ /* 0x004fe400000000ff */
[----:B------:R-:W-:-:S02]  /*2430*/  F2FP.F16.F32.PACK_AB R5, R97, R118 ;  /* 0x000000766105723e */ /* 0x000fc400000000ff */
[----:B------:R-:W-:Y:S02]  /*2440*/  LOP3.LUT R7, R3, R7, RZ, 0xc0, !PT ;  /* 0x0000000703077212 */ /* 0x000fe400078ec0ff */
[----:B------:R-:W-:Y:S01]  /*2450*/  HSET2.LE.AND R3, R4, R14, PT ;  /* 0x0000000e04037233 */ /* 0x000fe20003803000 */
[----:B------:R-:W-:-:S04]  /*2460*/  FMUL.FTZ R4, R136, UR4 ;  /* 0x0000000488047c20 */ /* 0x000fc80008410000 */
[----:B------:R-:W-:Y:S02]  /*2470*/  LOP3.LUT R5, R3, R5, RZ, 0xc0, !PT ;  /* 0x0000000503057212 */ /* 0x000fe400078ec0ff */
[----:B------:R-:W-:Y:S02]  /*2480*/  FSEL R15, R4, RZ, P1 ;  /* 0x000000ff040f7208 */ /* 0x000fe40000800000 */
[----:B------:R-:W-:Y:S01]  /*2490*/  LOP3.LUT R4, R0, R2, RZ, 0xc0, !PT ;  /* 0x0000000200047212 */ /* 0x000fe200078ec0ff */
[----:B------:R-:W-:Y:S01]  /*24a0*/  IMAD.WIDE.U32 R2, R19, -0x2daee0ad, RZ ;  /* 0xd2511f5313027825 */ /* 0x000fe200078e00ff */
[----:B------:R-:W-:-:S03]  /*24b0*/  FSETP.NEU.FTZ.AND P1, PT, R135, -INF , PT ;  /* 0xff8000008700780b */ /* 0x000fc60003f3d000 */
[----:B------:R-:W-:Y:S01]  /*24c0*/  FFMA.FTZ R0, R72, UR4, -R15 ;  /* 0x0000000448007c23 */ /* 0x000fe2000801080f */
[----:B------:R-:W-:-:S03]  /*24d0*/  LOP3.LUT R3, R3, UR27, R56, 0x96, !PT ;  /* 0x0000001b03037c12 */ /* 0x000fc6000f8e9638 */
[----:B------:R1:W-:Y:S01]  /*24e0*/  MUFU.EX2 R99, R0 ;  /* 0x0000000000637308 */ /* 0x0003e20000000800 */
[C---:B------:R-:W-:Y:S06]  /*24f0*/  HMMA.16816.F32 R140, R4.reuse, R32, RZ ;  /* 0x00000020048c723c */ /* 0x040fec00000018ff */
[C---:B------:R-:W-:Y:S06]  /*2500*/  HMMA.16816.F32 R112, R4.reuse, R24, RZ ;  /* 0x000000180470723c */ /* 0x040fec00000018ff */
[----:B------:R-:W-:Y:S01]  /*2510*/  HMMA.16816.F32 R92, R4, R20, RZ ;  /* 0x00000014045c723c */ /* 0x000fe200000018ff */
[----:B-1----:R-:W-:Y:S01]  /*2520*/  LOP3.LUT R0, R9, UR25, R2, 0x96, !PT ;  /* 0x0000001909007c12 */ /* 0x002fe2000f8e9602 */
[----:B------:R-:W-:Y:S01]  /*2530*/  FFMA.FTZ R9, R73, UR4, -R15 ;  /* 0x0000000449097c23 */ /* 0x000fe2000801080f */
[----:B------:R-:W-:-:S03]  /*2540*/  IMAD.WIDE.U32 R2, R3, -0x326172a9, RZ ;  /* 0xcd9e8d5703027825 */ /* 0x000fc600078e00ff */
[----:B------:R-:W-:Y:S01]  /*2550*/  HMMA.16816.F32 R100, R4, R28, RZ ;  /* 0x0000001c0464723c */ /* 0x000fe200000018ff */
[----:B------:R1:W-:Y:S01]  /*2560*/  MUFU.EX2 R98, R9 ;  /* 0x0000000900627308 */ /* 0x0003e20000000800 */
[----:B------:R-:W-:-:S04]  /*2570*/  IMAD.WIDE.U32 R60, R0, -0x326172a9, RZ ;  /* 0xcd9e8d57003c7825 */ /* 0x000fc800078e00ff */
[----:B------:R-:W-:Y:S01]  /*2580*/  FFMA.FTZ R0, R76, UR4, -R15 ;  /* 0x000000044c007c23 */ /* 0x000fe2000801080f */
[----:B------:R-:W-:Y:S01]  /*2590*/  LOP3.LUT R3, R3, UR26, R40, 0x96, !PT ;  /* 0x0000001a03037c12 */ /* 0x000fe2000f8e9628 */
[C---:B------:R-:W-:Y:S01]  /*25a0*/  HMMA.16816.F32 R104, R4.reuse, R36, RZ ;  /* 0x000000240468723c */ /* 0x040fe200000018ff */
[----:B------:R-:W-:Y:S01]  /*25b0*/  LOP3.LUT R10, R61, UR24, R2, 0x96, !PT ;  /* 0x000000183d0a7c12 */ /* 0x000fe2000f8e9602 */
[----:B------:R2:W-:Y:S02]  /*25c0*/  MUFU.EX2 R117, R0 ;  /* 0x0000000000757308 */ /* 0x0005e40000000800 */
[----:B------:R-:W-:Y:S02]  /*25d0*/  IMAD.WIDE.U32 R2, R3, -0x2daee0ad, RZ ;  /* 0xd2511f5303027825 */ /* 0x000fe400078e00ff */
[----:B------:R-:W-:Y:S02]  /*25e0*/  HMMA.16816.F32 R128, R4, R44, RZ ;  /* 0x0000002c0480723c */ /* 0x000fe400000018ff */
[----:B------:R-:W-:-:S04]  /*25f0*/  IMAD.WIDE.U32 R62, R10, -0x2daee0ad, RZ ;  /* 0xd2511f530a3e7825 */ /* 0x000fc800078e00ff */
[----:B------:R-:W-:Y:S01]  /*2600*/  HMMA.16816.F32 R120, R4, R48, RZ ;  /* 0x000000300478723c */ /* 0x000fe200000018ff */
[----:B-1----:R-:W-:Y:S01]  /*2610*/  FMUL.FTZ R9, R135, UR4 ;  /* 0x0000000487097c20 */ /* 0x002fe20008410000 */
[----:B------:R-:W-:-:S04]  /*2620*/  LOP3.LUT R2, R63, UR22, R2, 0x96, !PT ;  /* 0x000000163f027c12 */ /* 0x000fc8000f8e9602 */
[----:B------:R-:W-:Y:S01]  /*2630*/  FSEL R16, R9, RZ, P1 ;  /* 0x000000ff09107208 */ /* 0x000fe20000800000 */
[----:B------:R-:W-:Y:S01]  /*2640*/  HMMA.16816.F32 R148, R4, R34, RZ ;  /* 0x000000220494723c */ /* 0x000fe200000018ff */
[----:B--2---:R-:W-:-:S03]  /*2650*/  FFMA.FTZ R0, R77, UR4, -R15 ;  /* 0x000000044d007c23 */ /* 0x004fc6000801080f */
[--C-:B------:R-:W-:Y:S01]  /*2660*/  FFMA.FTZ R11, R79, UR4, -R16.reuse ;  /* 0x000000044f0b7c23 */ /* 0x100fe20008010810 */
[----:B------:R1:W2:Y:S01]  /*2670*/  MUFU.EX2 R73, R0 ;  /* 0x0000000000497308 */ /* 0x0002a20000000800 */
[C---:B------:R-:W-:Y:S06]  /*2680*/  HMMA.16816.F32 R144, R4.reuse, R26, RZ ;  /* 0x0000001a0490723c */ /* 0x040fec00000018ff */
[C---:B------:R-:W-:Y:S01]  /*2690*/  HMMA.16816.F32 R176, R4.reuse, R22, RZ ;  /* 0x0000001604b0723c */ /* 0x040fe200000018ff */
[----:B------:R-:W-:Y:S05]  /*26a0*/  MUFU.EX2 R182, R11 ;  /* 0x0000000b00b67308 */ /* 0x000fea0000000800 */
[----:B------:R-:W-:Y:S01]  /*26b0*/  HMMA.16816.F32 R184, R4, R30, RZ ;  /* 0x0000001e04b8723c */ /* 0x000fe200000018ff */
[----:B-1----:R-:W-:-:S05]  /*26c0*/  FFMA.FTZ R0, R74, UR4, -R16 ;  /* 0x000000044a007c23 */ /* 0x002fca0008010810 */
[C---:B------:R-:W-:Y:S01]  /*26d0*/  HMMA.16816.F32 R196, R4.reuse, R38, RZ ;  /* 0x0000002604c4723c */ /* 0x040fe200000018ff */
[----:B------:R1:W-:Y:S05]  /*26e0*/  MUFU.EX2 R81, R0 ;  /* 0x0000000000517308 */ /* 0x0003ea0000000800 */
[C---:B------:R-:W-:Y:S06]  /*26f0*/  HMMA.16816.F32 R204, R4.reuse, R46, RZ ;  /* 0x0000002e04cc723c */ /* 0x040fec00000018ff */
[C---:B------:R-:W-:Y:S06]  /*2700*/  HMMA.16816.F32 R232, R4.reuse, R50, RZ ;  /* 0x0000003204e8723c */ /* 0x040fec00000018ff */
[----:B---3--:R-:W-:Y:S01]  /*2710*/  HMMA.16816.F32 R224, R4, R54, RZ ;  /* 0x0000003604e0723c */ /* 0x008fe200000018ff */
[----:B-1----:R-:W-:Y:S01]  /*2720*/  LOP3.LUT R0, R3, UR23, R8, 0x96, !PT ;  /* 0x0000001703007c12 */ /* 0x002fe2000f8e9608 */
[----:B------:R-:W-:-:S04]  /*2730*/  IMAD.WIDE.U32 R2, R2, -0x326172a9, RZ ;  /* 0xcd9e8d5702027825 */ /* 0x000fc800078e00ff */
[----:B------:R-:W-:Y:S01]  /*2740*/  FFMA.FTZ R8, R78, UR4, -R16 ;  /* 0x000000044e087c23 */ /* 0x000fe20008010810 */
[----:B------:R-:W-:Y:S01]  /*2750*/  IMAD.WIDE.U32 R18, R0, -0x326172a9, RZ ;  /* 0xcd9e8d5700127825 */ /* 0x000fe200078e00ff */
[C---:B------:R-:W-:Y:S02]  /*2760*/  LOP3.LUT R0, R2.reuse, 0xffff, RZ, 0xc0, !PT ;  /* 0x0000ffff02007812 */ /* 0x040fe400078ec0ff */
[----:B------:R1:W3:Y:S01]  /*2770*/  MUFU.EX2 R116, R8 ;  /* 0x0000000800747308 */ /* 0x0002e20000000800 */
[----:B------:R-:W-:Y:S01]  /*2780*/  LOP3.LUT R10, R2, 0xff, RZ, 0xc0, !PT ;  /* 0x000000ff020a7812 */ /* 0x000fe200078ec0ff */
[----:B------:R-:W-:Y:S01]  /*2790*/  HMMA.16816.F32 R76, R4, R52, RZ ;  /* 0x00000034044c723c */ /* 0x000fe200000018ff */
[----:B------:R-:W-:Y:S02]  /*27a0*/  SHF.R.U32.HI R17, RZ, 0x18, R2 ;  /* 0x00000018ff117819 */ /* 0x000fe40000011602 */
[----:B------:R-:W-:-:S04]  /*27b0*/  SHF.R.U32.HI R9, RZ, 0x8, R0 ;  /* 0x00000008ff097819 */ /* 0x000fc80000011600 */
[----:B------:R-:W-:Y:S02]  /*27c0*/  PRMT R11, R10, 0x5410, R9 ;  /* 0x000054100a0b7816 */ /* 0x000fe40000000009 */
[----:B-1----:R-:W-:Y:S02]  /*27d0*/  SHF.R.U32.HI R8, RZ, 0x10, R2 ;  /* 0x00000010ff087819 */ /* 0x002fe40000011602 */
[----:B------:R-:W-:Y:S01]  /*27e0*/  LOP3.LUT R2, R3, UR6, R18, 0x96, !PT ;  /* 0x0000000603027c12 */ /* 0x000fe2000f8e9612 */
[----:B------:R-:W-:Y:S01]  /*27f0*/  FFMA.FTZ R3, R75, UR4, -R16 ;  /* 0x000000044b037c23 */ /* 0x000fe20008010810 */
[----:B------:R-:W-:Y:S02]  /*2800*/  LOP3.LUT R0, R8, 0xff, RZ, 0xc0, !PT ;  /* 0x000000ff08007812 */ /* 0x000fe400078ec0ff */
[----:B------:R-:W-:Y:S01]  /*2810*/  SHF.R.U32.HI R9, RZ, 0x10, R2 ;  /* 0x00000010ff097819 */ /* 0x000fe20000011602 */
[----:B------:R1:W4:Y:S01]  /*2820*/  MUFU.EX2 R183, R3 ;  /* 0x0000000300b77308 */ /* 0x0003220000000800 */
[----:B------:R-:W-:-:S02]  /*2830*/  PRMT R18, R0, 0x5410, R17 ;  /* 0x0000541000127816 */ /* 0x000fc40000000011 */
[C---:B------:R-:W-:Y:S02]  /*2840*/  LOP3.LUT R0, R2.reuse, 0xffff, RZ, 0xc0, !PT ;  /* 0x0000ffff02007812 */ /* 0x040fe400078ec0ff */
[----:B------:R-:W-:Y:S02]  /*2850*/  LOP3.LUT R17, R2, 0xff, RZ, 0xc0, !PT ;  /* 0x000000ff02117812 */ /* 0x000fe400078ec0ff */
[----:B------:R-:W-:Y:S02]  /*2860*/  SHF.R.U32.HI R10, RZ, 0x8, R0 ;  /* 0x00000008ff0a7819 */ /* 0x000fe40000011600 */
[----:B------:R-:W-:Y:S02]  /*2870*/  SHF.R.U32.HI R8, RZ, 0x18, R2 ;  /* 0x00000018ff087819 */ /* 0x000fe40000011602 */
[----:B------:R-:W-:Y:S02]  /*2880*/  HSET2.LE.AND R0, R11, R14, PT ;  /* 0x0000000e0b007233 */ /* 0x000fe40003803000 */
[----:B--2---:R-:W-:-:S02]  /*2890*/  F2FP.F16.F32.PACK_AB R2, R73, R117 ;  /* 0x000000754902723e */ /* 0x004fc400000000ff */
[----:B-1----:R-:W-:Y:S02]  /*28a0*/  LOP3.LUT R3, R9, 0xff, RZ, 0xc0, !PT ;  /* 0x000000ff09037812 */ /* 0x002fe400078ec0ff */
[----:B------:R-:W-:Y:S02]  /*28b0*/  PRMT R9, R17, 0x5410, R10 ;  /* 0x0000541011097816 */ /* 0x000fe4000000000a */
[----:B------:R-:W-:Y:S02]  /*28c0*/  PRMT R11, R3, 0x5410, R8 ;  /* 0x00005410030b7816 */ /* 0x000fe40000000008 */
[----:B------:R-:W-:Y:S02]  /*28d0*/  LOP3.LUT R10, R0, R2, RZ, 0xc0, !PT ;  /* 0x00000002000a7212 */ /* 0x000fe400078ec0ff */
[--C-:B------:R-:W-:Y:S02]  /*28e0*/  HSET2.LE.AND R3, R9, R14.reuse, PT ;  /* 0x0000000e09037233 */ /* 0x100fe40003803000 */
[----:B------:R-:W-:-:S02]  /*28f0*/  HSET2.LE.AND R0, R18, R14, PT ;  /* 0x0000000e12007233 */ /* 0x000fc40003803000 */
[----:B------:R-:W-:Y:S02]  /*2900*/  HSET2.LE.AND R9, R11, R14, PT ;  /* 0x0000000e0b097233 */ /* 0x000fe40003803000 */
[----:B---3--:R-:W-:Y:S02]  /*2910*/  F2FP.F16.F32.PACK_AB R2, R182, R116 ;  /* 0x00000074b602723e */ /* 0x008fe400000000ff */
[----:B------:R-:W-:Y:S02]  /*2920*/  F2FP.F16.F32.PACK_AB R8, R98, R99 ;  /* 0x000000636208723e */ /* 0x000fe400000000ff */
[----:B----4-:R-:W-:Y:S02]  /*2930*/  F2FP.F16.F32.PACK_AB R17, R183, R81 ;  /* 0x00000051b711723e */ /* 0x010fe400000000ff */
[----:B------:R-:W-:Y:S01]  /*2940*/  LOP3.LUT R11, R0, R2, RZ, 0xc0, !PT ;  /* 0x00000002000b7212 */ /* 0x000fe200078ec0ff */
[----:B------:R-:W-:Y:S01]  /*2950*/  FFMA.FTZ R0, R88, UR4, -R13 ;  /* 0x0000000458007c23 */ /* 0x000fe2000801080d */
[----:B------:R-:W-:-:S02]  /*2960*/  LOP3.LUT R8, R3, R8, RZ, 0xc0, !PT ;  /* 0x0000000803087212 */ /* 0x000fc400078ec0ff */
[----:B------:R-:W-:Y:S01]  /*2970*/  LOP3.LUT R9, R9, R17, RZ, 0xc0, !PT ;  /* 0x0000001109097212 */ /* 0x000fe200078ec0ff */
[----:B------:R1:W2:Y:S01]  /*2980*/  MUFU.EX2 R70, R0 ;  /* 0x0000000000467308 */ /* 0x0002a20000000800 */
[----:B------:R-:W-:Y:S01]  /*2990*/  LOP3.LUT R2, R43, UR30, R68, 0x96, !PT ;  /* 0x0000001e2b027c12 */ /* 0x000fe2000f8e9644 */
[----:B------:R-:W-:-:S04]  /*29a0*/  IMAD.MOV.U32 R43, RZ, RZ, R81 ;  /* 0x000000ffff2b7224 */ /* 0x000fc800078e0051 */
[----:B------:R-:W-:Y:S01]  /*29b0*/  HMMA.16816.F32 R4, R8, R26, RZ ;  /* 0x0000001a0804723c */ /* 0x000fe200000018ff */
[----:B------:R-:W-:-:S05]  /*29c0*/  IMAD.WIDE.U32 R2, R2, -0x2daee0ad, RZ ;  /* 0xd2511f5302027825 */ /* 0x000fca00078e00ff */
[C---:B------:R-:W-:Y:S01]  /*29d0*/  HMMA.16816.F32 R236, R8.reuse, R38, RZ ;  /* 0x0000002608ec723c */ /* 0x040fe200000018ff */
[--C-:B------:R-:W-:Y:S02]  /*29e0*/  SHF.R.U32.HI R18, RZ, 0x10, R2.reuse ;  /* 0x00000010ff127819 */ /* 0x100fe40000011602 */
[----:B------:R-:W-:Y:S01]  /*29f0*/  SHF.R.U32.HI R17, RZ, 0x18, R2 ;  /* 0x00000018ff117819 */ /* 0x000fe20000011602 */
[----:B-1----:R-:W-:Y:S01]  /*2a00*/  FFMA.FTZ R0, R89, UR4, -R13 ;  /* 0x0000000459007c23 */ /* 0x002fe2000801080d */
[----:B--2---:R-:W-:Y:S01]  /*2a10*/  IMAD.MOV.U32 R89, RZ, RZ, R70 ;  /* 0x000000ffff597224 */ /* 0x004fe200078e0046 */
[----:B------:R-:W-:Y:S01]  /*2a20*/  HMMA.16816.F32 R108, R8, R34, RZ ;  /* 0x00000022086c723c */ /* 0x000fe200000018ff */
[----:B------:R-:W-:Y:S01]  /*2a30*/  IMAD.MOV.U32 R38, RZ, RZ, R83 ;  /* 0x000000ffff267224 */ /* 0x000fe200078e0053 */
[----:B------:R1:W-:Y:S01]  /*2a40*/  MUFU.EX2 R88, R0 ;  /* 0x0000000000587308 */ /* 0x0003e20000000800 */
[----:B------:R-:W-:-:S03]  /*2a50*/  IMAD.MOV.U32 R39, RZ, RZ, R99 ;  /* 0x000000ffff277224 */ /* 0x000fc600078e0063 */
[C---:B------:R-:W-:Y:S06]  /*2a60*/  HMMA.16816.F32 R200, R8.reuse, R46, RZ ;  /* 0x0000002e08c8723c */ /* 0x040fec00000018ff */
[----:B------:R-:W-:Y:S02]  /*2a70*/  IMAD.MOV.U32 R75, RZ, RZ, R4 ;  /* 0x000000ffff4b7224 */ /* 0x000fe400078e0004 */
[----:B------:R-:W-:Y:S01]  /*2a80*/  FFMA.FTZ R4, R90, UR4, -R12 ;  /* 0x000000045a047c23 */ /* 0x000fe2000801080c */
[----:B------:R-:W-:Y:S01]  /*2a90*/  IMAD.MOV.U32 R138, RZ, RZ, R5 ;  /* 0x000000ffff8a7224 */ /* 0x000fe200078e0005 */
[----:B------:R-:W-:Y:S01]  /*2aa0*/  HMMA.16816.F32 R160, R8, R48, RZ ;  /* 0x0000003008a0723c */ /* 0x000fe200000018ff */
[----:B------:R-:W-:Y:S01]  /*2ab0*/  IMAD.MOV.U32 R137, RZ, RZ, R6 ;  /* 0x000000ffff897224 */ /* 0x000fe200078e0006 */
[----:B------:R-:W-:Y:S01]  /*2ac0*/  MUFU.EX2 R175, R4 ;  /* 0x0000000400af7308 */ /* 0x000fe20000000800 */
[----:B------:R-:W-:-:S02]  /*2ad0*/  IMAD.MOV.U32 R90, RZ, RZ, R180 ;  /* 0x000000ffff5a7224 */ /* 0x000fc400078e00b4 */
[----:B-1----:R-:W-:Y:S01]  /*2ae0*/  FFMA.FTZ R0, R84, UR4, -R13 ;  /* 0x0000000454007c23 */ /* 0x002fe2000801080d */
[----:B------:R-:W-:Y:S02]  /*2af0*/  IMAD.MOV.U32 R84, RZ, RZ, R7 ;  /* 0x000000ffff547224 */ /* 0x000fe400078e0007 */
[----:B------:R-:W-:Y:S01]  /*2b00*/  FFMA.FTZ R7, R91, UR4, -R12 ;  /* 0x000000045b077c23 */ /* 0x000fe2000801080c */
[C---:B------:R-:W-:Y:S01]  /*2b10*/  HMMA.16816.F32 R68, R8.reuse, R28, RZ ;  /* 0x0000001c0844723c */ /* 0x040fe200000018ff */
[----:B------:R-:W-:Y:S01]  /*2b20*/  IMAD.MOV.U32 R91, RZ, RZ, R119 ;  /* 0x000000ffff5b7224 */ /* 0x000fe200078e0077 */
[----:B------:R1:W2:Y:S01]  /*2b30*/  MUFU.EX2 R72, R0 ;  /* 0x0000000000487308 */ /* 0x0002a20000000800 */
[----:B------:R-:W-:Y:S02]  /*2b40*/  IMAD.MOV.U32 R57, RZ, RZ, R109 ;  /* 0x000000ffff397224 */ /* 0x000fe400078e006d */
[----:B------:R-:W-:Y:S01]  /*2b50*/  IMAD.MOV.U32 R56, RZ, RZ, R110 ;  /* 0x000000ffff387224 */ /* 0x000fe200078e006e */
[----:B------:R-:W-:Y:S01]  /*2b60*/  HMMA.16816.F32 R244, R8, R30, RZ ;  /* 0x0000001e08f4723c */ /* 0x000fe200000018ff */
[----:B------:R-:W-:-:S02]  /*2b70*/  IMAD.MOV.U32 R41, RZ, RZ, R111 ;  /* 0x000000ffff297224 */ /* 0x000fc400078e006f */
[----:B------:R-:W-:Y:S01]  /*2b80*/  IMAD.MOV.U32 R40, RZ, RZ, R108 ;  /* 0x000000ffff287224 */ /* 0x000fe200078e006c */
[----:B------:R-:W-:Y:S01]  /*2b90*/  MUFU.EX2 R174, R7 ;  /* 0x0000000700ae7308 */ /* 0x000fe20000000800 */
[----:B------:R-:W-:Y:S01]  /*2ba0*/  LDSM.16.MT88.4 R108, [R214+0xb800] ;  /* 0x00b80000d66c783b */ /* 0x000fe20000004200 */
[C---:B------:R-:W-:Y:S01]  /*2bb0*/  HMMA.16816.F32 R208, R8.reuse, R24, RZ ;  /* 0x0000001808d0723c */ /* 0x040fe200000018ff */
[----:B------:R-:W-:Y:S02]  /*2bc0*/  IMAD.MOV.U32 R48, RZ, RZ, R181 ;  /* 0x000000ffff307224 */ /* 0x000fe400078e00b5 */
[----:B------:R-:W3:Y:S01]  /*2bd0*/  LDSM.16.MT88.4 R24, [R214+0xa800] ;  /* 0x00a80000d618783b */ /* 0x000ee20000004200 */
[----:B------:R-:W-:Y:S02]  /*2be0*/  IMAD.MOV.U32 R46, RZ, RZ, R75 ;  /* 0x000000ffff2e7224 */ /* 0x000fe400078e004b */
[----:B------:R-:W-:Y:S01]  /*2bf0*/  HMMA.16816.F32 R28, R8, R44, RZ ;  /* 0x0000002c081c723c */ /* 0x000fe200000018ff */
[----:B-1----:R-:W-:Y:S01]  /*2c00*/  FFMA.FTZ R0, R85, UR4, -R13 ;  /* 0x0000000455007c23 */ /* 0x002fe2000801080d */
[----:B------:R-:W-:Y:S01]  /*2c10*/  LOP3.LUT R13, R2, 0xff, RZ, 0xc0, !PT ;  /* 0x000000ff020d7812 */ /* 0x000fe200078ec0ff */
[----:B--2---:R-:W-:-:S02]  /*2c20*/  IMAD.MOV.U32 R49, RZ, RZ, R72 ;  /* 0x000000ffff317224 */ /* 0x004fc400078e0048 */
[----:B------:R1:W2:Y:S01]  /*2c30*/  MUFU.EX2 R74, R0 ;  /* 0x00000000004a7308 */ /* 0x0002a20000000800 */
[----:B------:R-:W-:Y:S01]  /*2c40*/  IMAD.MOV.U32 R72, RZ, RZ, R97 ;  /* 0x000000ffff487224 */ /* 0x000fe200078e0061 */
[C---:B------:R-:W-:Y:S01]  /*2c50*/  HMMA.16816.F32 R188, R8.reuse, R20, RZ ;  /* 0x0000001408bc723c */ /* 0x040fe200000018ff */
[----:B------:R-:W-:Y:S02]  /*2c60*/  IMAD.MOV.U32 R44, RZ, RZ, R118 ;  /* 0x000000ffff2c7224 */ /* 0x000fe400078e0076 */
[----:B------:R-:W-:Y:S02]  /*2c70*/  IMAD.MOV.U32 R45, RZ, RZ, R117 ;  /* 0x000000ffff2d7224 */ /* 0x000fe400078e0075 */
[----:B------:R-:W-:Y:S01]  /*2c80*/  IMAD.MOV.U32 R85, RZ, RZ, R56 ;  /* 0x000000ffff557224 */ /* 0x000fe200078e0038 */
[C---:B------:R-:W-:Y:S01]  /*2c90*/  HMMA.16816.F32 R248, R8.reuse, R22, RZ ;  /* 0x0000001608f8723c */ /* 0x040fe200000018ff */
[----:B------:R-:W-:Y:S05]  /*2ca0*/  LDSM.16.MT88.4 R20, [R216+0xb800] ;  /* 0x00b80000d814783b */ /* 0x000fea0000004200 */
[C---:B------:R-:W-:Y:S01]  /*2cb0*/  HMMA.16816.F32 R240, R8.reuse, R32, RZ ;  /* 0x0000002008f0723c */ /* 0x040fe200000018ff */
[----:B-1----:R-:W-:Y:S01]  /*2cc0*/  LOP3.LUT R0, R3, UR5, R58, 0x96, !PT ;  /* 0x0000000503007c12 */ /* 0x002fe2000f8e963a */
[----:B--2---:R-:W-:Y:S01]  /*2cd0*/  IMAD.MOV.U32 R47, RZ, RZ, R74 ;  /* 0x000000ffff2f7224 */ /* 0x004fe200078e004a */
[----:B------:R-:W-:Y:S01]  /*2ce0*/  LOP3.LUT R3, R2, 0xffff, RZ, 0xc0, !PT ;  /* 0x0000ffff02037812 */ /* 0x000fe200078ec0ff */
[----:B------:R-:W-:Y:S01]  /*2cf0*/  FFMA.FTZ R2, R86, UR4, -R12 ;  /* 0x0000000456027c23 */ /* 0x000fe2000801080c */
[C---:B------:R-:W-:Y:S01]  /*2d00*/  LOP3.LUT R4, R0.reuse, 0xffff, RZ, 0xc0, !PT ;  /* 0x0000ffff00047812 */ /* 0x040fe200078ec0ff */
[----:B------:R-:W-:Y:S01]  /*2d10*/  IMAD.MOV.U32 R86, RZ, RZ, R98 ;  /* 0x000000ffff567224 */ /* 0x000fe200078e0062 */
[----:B------:R-:W-:Y:S01]  /*2d20*/  SHF.R.U32.HI R5, RZ, 0x8, R3 ;  /* 0x00000008ff057819 */ /* 0x000fe20000011603 */
[----:B------:R1:W-:Y:S01]  /*2d30*/  MUFU.EX2 R173, R2 ;  /* 0x0000000200ad7308 */ /* 0x0003e20000000800 */
[----:B------:R-:W-:Y:S01]  /*2d40*/  LOP3.LUT R6, R0, 0xff, RZ, 0xc0, !PT ;  /* 0x000000ff00067812 */ /* 0x000fe200078ec0ff */
[----:B------:R-:W-:Y:S01]  /*2d50*/  IMAD.MOV.U32 R74, RZ, RZ, R96 ;  /* 0x000000ffff4a7224 */ /* 0x000fe200078e0060 */
[----:B------:R-:W-:Y:S01]  /*2d60*/  SHF.R.U32.HI R3, RZ, 0x8, R4 ;  /* 0x00000008ff037819 */ /* 0x000fe20000011604 */
[----:B------:R-:W-:Y:S01]  /*2d70*/  LDSM.16.MT88.4 R96, [R212+0xb800] ;  /* 0x00b80000d460783b */ /* 0x000fe20000004200 */
[----:B------:R-:W-:Y:S01]  /*2d80*/  SHF.R.U32.HI R7, RZ, 0x18, R0 ;  /* 0x00000018ff077819 */ /* 0x000fe20000011600 */
[C---:B------:R-:W-:Y:S01]  /*2d90*/  HMMA.16816.F32 R32, R8.reuse, R36, RZ ;  /* 0x000000240820723c */ /* 0x040fe200000018ff */
[----:B------:R-:W-:Y:S01]  /*2da0*/  PRMT R6, R6, 0x5410, R3 ;  /* 0x0000541006067816 */ /* 0x000fe20000000003 */
[----:B------:R-:W-:Y:S01]  /*2db0*/  FFMA.FTZ R3, R87, UR4, -R12 ;  /* 0x0000000457037c23 */ /* 0x000fe2000801080c */
[----:B------:R-:W-:Y:S01]  /*2dc0*/  IMAD.MOV.U32 R87, RZ, RZ, R82 ;  /* 0x000000ffff577224 */ /* 0x000fe200078e0052 */
[----:B------:R-:W-:Y:S01]  /*2dd0*/  PRMT R13, R13, 0x5410, R5 ;  /* 0x000054100d0d7816 */ /* 0x000fe20000000005 */
[----:B------:R-:W-:Y:S01]  /*2de0*/  LDSM.16.MT88.4 R80, [R216+0xa800] ;  /* 0x00a80000d850783b */ /* 0x000fe20000004200 */
[----:B------:R2:W4:Y:S01]  /*2df0*/  MUFU.EX2 R229, R3 ;  /* 0x0000000300e57308 */ /* 0x0005220000000800 */
[----:B------:R-:W-:Y:S01]  /*2e00*/  LOP3.LUT R5, R18, 0xff, RZ, 0xc0, !PT ;  /* 0x000000ff12057812 */ /* 0x000fe200078ec0ff */
[----:B------:R-:W-:Y:S01]  /*2e10*/  IMAD.MOV.U32 R12, RZ, RZ, R116 ;  /* 0x000000ffff0c7224 */ /* 0x000fe200078e0074 */
[C---:B------:R-:W-:Y:S01]  /*2e20*/  HMMA.16816.F32 R192, R8.reuse, R50, RZ ;  /* 0x0000003208c0723c */ /* 0x040fe200000018ff */
[----:B------:R-:W3:Y:S01]  /*2e30*/  LDSM.16.MT88.4 R116, [R217+0xb800] ;  /* 0x00b80000d974783b */ /* 0x000ee20000004200 */
[----:B-1----:R-:W-:Y:S01]  /*2e40*/  SHF.R.U32.HI R2, RZ, 0x10, R0 ;  /* 0x00000010ff027819 */ /* 0x002fe20000011600 */
[----:B------:R-:W-:Y:S01]  /*2e50*/  IMAD.MOV.U32 R37, RZ, RZ, R57 ;  /* 0x000000ffff257224 */ /* 0x000fe200078e0039 */
[----:B------:R-:W-:Y:S01]  /*2e60*/  HSET2.LE.AND R0, R6, R14, PT ;  /* 0x0000000e06007233 */ /* 0x000fe20003803000 */
[----:B------:R-:W-:Y:S01]  /*2e70*/  IMAD.MOV.U32 R36, RZ, RZ, R40 ;  /* 0x000000ffff247224 */ /* 0x000fe200078e0028 */
[----:B------:R-:W-:Y:S01]  /*2e80*/  LOP3.LUT R4, R2, 0xff, RZ, 0xc0, !PT ;  /* 0x000000ff02047812 */ /* 0x000fe200078ec0ff */
[----:B------:R-:W-:Y:S01]  /*2e90*/  HMMA.16816.F32 R168, R8, R52, RZ ;  /* 0x0000003408a8723c */ /* 0x000fe200000018ff */
[----:B------:R-:W-:Y:S01]  /*2ea0*/  F2FP.F16.F32.PACK_AB R2, R88, R89 ;  /* 0x000000595802723e */ /* 0x000fe200000000ff */
[----:B------:R-:W-:Y:S01]  /*2eb0*/  IMAD.MOV.U32 R51, RZ, RZ, R182 ;  /* 0x000000ffff337224 */ /* 0x000fe200078e00b6 */
[----:B------:R-:W-:Y:S01]  /*2ec0*/  PRMT R4, R4, 0x5410, R7 ;  /* 0x0000541004047816 */ /* 0x000fe20000000007 */
[----:B------:R-:W-:Y:S01]  /*2ed0*/  IMAD.MOV.U32 R7, RZ, RZ, R137 ;  /* 0x000000ffff077224 */ /* 0x000fe200078e0089 */
[----:B------:R-:W-:-:S02]  /*2ee0*/  LOP3.LUT R124, R0, R2, RZ, 0xc0, !PT ;  /* 0x00000002007c7212 */ /* 0x000fc400078ec0ff */
[----:B------:R-:W-:Y:S01]  /*2ef0*/  F2FP.F16.F32.PACK_AB R2, R174, R175 ;  /* 0x000000afae02723e */ /* 0x000fe200000000ff */
[----:B------:R-:W-:Y:S01]  /*2f00*/  IMAD.MOV.U32 R52, RZ, RZ, R183 ;  /* 0x000000ffff347224 */ /* 0x000fe200078e00b7 */
[--C-:B------:R-:W-:Y:S01]  /*2f10*/  HSET2.LE.AND R0, R4, R14.reuse, PT ;  /* 0x0000000e04007233 */ /* 0x100fe20003803000 */
[----:B------:R-:W-:Y:S01]  /*2f20*/  HMMA.16816.F32 R180, R8, R54, RZ ;  /* 0x0000003608b4723c */ /* 0x000fe200000018ff */
[----:B------:R-:W-:Y:S01]  /*2f30*/  PRMT R5, R5, 0x5410, R17 ;  /* 0x0000541005057816 */ /* 0x000fe20000000011 */
[----:B------:R-:W-:Y:S01]  /*2f40*/  IMAD.MOV.U32 R17, RZ, RZ, R84 ;  /* 0x000000ffff117224 */ /* 0x000fe200078e0054 */
[--C-:B--2---:R-:W-:Y:S01]  /*2f50*/  HSET2.LE.AND R3, R13, R14.reuse, PT ;  /* 0x0000000e0d037233 */ /* 0x104fe20003803000 */
[----:B------:R-:W-:Y:S01]  /*2f60*/  IMAD.MOV.U32 R13, RZ, RZ, R138 ;  /* 0x000000ffff0d7224 */ /* 0x000fe200078e008a */
[----:B------:R-:W-:Y:S01]  /*2f70*/  LOP3.LUT R125, R0, R2, RZ, 0xc0, !PT ;  /* 0x00000002007d7212 */ /* 0x000fe200078ec0ff */
[----:B------:R-:W-:Y:S01]  /*2f80*/  FFMA.FTZ R0, R164, UR4, -R15 ;  /* 0x00000004a4007c23 */ /* 0x000fe2000801080f */
[----:B------:R-:W-:Y:S01]  /*2f90*/  HSET2.LE.AND R5, R5, R14, PT ;  /* 0x0000000e05057233 */ /* 0x000fe20003803000 */
[----:B------:R-:W-:Y:S01]  /*2fa0*/  IMAD.MOV.U32 R55, RZ, RZ, R72 ;  /* 0x000000ffff377224 */ /* 0x000fe200078e0048 */
[----:B------:R-:W-:Y:S01]  /*2fb0*/  F2FP.F16.F32.PACK_AB R4, R47, R49 ;  /* 0x000000312f04723e */ /* 0x000fe200000000ff */
[----:B------:R1:W-:Y:S01]  /*2fc0*/  MUFU.EX2 R138, R0 ;  /* 0x00000000008a7308 */ /* 0x0003e20000000800 */
[----:B----4-:R-:W-:Y:S01]  /*2fd0*/  F2FP.F16.F32.PACK_AB R6, R229, R173 ;  /* 0x000000ade506723e */ /* 0x010fe200000000ff */
[----:B------:R-:W-:Y:S01]  /*2fe0*/  IMAD.MOV.U32 R54, RZ, RZ, R49 ;  /* 0x000000ffff367224 */ /* 0x000fe200078e0031 */
[----:B------:R-:W-:Y:S01]  /*2ff0*/  LOP3.LUT R126, R3, R4, RZ, 0xc0, !PT ;  /* 0x00000004037e7212 */ /* 0x000fe200078ec0ff */
[----:B------:R-:W-:Y:S01]  /*3000*/  FFMA.FTZ R4, R158, UR4, -R16 ;  /* 0x000000049e047c23 */ /* 0x000fe20008010810 */
[----:B------:R-:W-:Y:S01]  /*3010*/  LOP3.LUT R127, R5, R6, RZ, 0xc0, !PT ;  /* 0x00000006057f7212 */ /* 0x000fe200078ec0ff */
[----:B------:R-:W-:Y:S01]  /*3020*/  IMAD.MOV.U32 R49, RZ, RZ, R13 ;  /* 0x000000ffff317224 */ /* 0x000fe200078e000d */
[----:B------:R-:W-:Y:S01]  /*3030*/  LOP3.LUT R2, R19, UR30, R60, 0x96, !PT ;  /* 0x0000001e13027c12 */ /* 0x000fe2000f8e963c */
[----:B------:R2:W-:Y:S01]  /*3040*/  MUFU.EX2 R13, R4 ;  /* 0x00000004000d7308 */ /* 0x0005e20000000800 */
[----:B------:R-:W-:-:S02]  /*3050*/  IMAD.MOV.U32 R50, RZ, RZ, R7 ;  /* 0x000000ffff327224 */ /* 0x000fc400078e0007 */
[----:B------:R-:W-:Y:S01]  /*3060*/  IMAD.MOV.U32 R53, RZ, RZ, R43 ;  /* 0x000000ffff357224 */ /* 0x000fe200078e002b */
[----:B------:R-:W-:Y:S01]  /*3070*/  HMMA.16816.F32 R56, R124, R64, R92 ;  /* 0x000000407c38723c */ /* 0x000fe2000000185c */
[----:B------:R-:W-:-:S04]  /*3080*/  IMAD.WIDE.U32 R2, R2, -0x2daee0ad, RZ ;  /* 0xd2511f5302027825 */ /* 0x000fc800078e00ff */
[----:B-1----:R-:W-:Y:S01]  /*3090*/  FFMA.FTZ R0, R165, UR4, -R15 ;  /* 0x00000004a5007c23 */ /* 0x002fe2000801080f */
[C---:B------:R-:W-:Y:S01]  /*30a0*/  LOP3.LUT R5, R2.reuse, 0xffff, RZ, 0xc0, !PT ;  /* 0x0000ffff02057812 */ /* 0x040fe200078ec0ff */
[----:B------:R-:W-:Y:S01]  /*30b0*/  IMAD.MOV.U32 R92, RZ, RZ, R74 ;  /* 0x000000ffff5c7224 */ /* 0x000fe200078e004a */
[----:B------:R-:W-:Y:S01]  /*30c0*/  LOP3.LUT R10, R2, 0xff, RZ, 0xc0, !PT ;  /* 0x000000ff020a7812 */ /* 0x000fe200078ec0ff */
[----:B------:R1:W4:Y:S01]  /*30d0*/  MUFU.EX2 R137, R0 ;  /* 0x0000000000897308 */ /* 0x0003220000000800 */
[----:B------:R-:W-:Y:S01]  /*30e0*/  SHF.R.U32.HI R9, RZ, 0x18, R2 ;  /* 0x00000018ff097819 */ /* 0x000fe20000011602 */
[----:B------:R-:W-:Y:S01]  /*30f0*/  IMAD.MOV.U32 R94, RZ, RZ, R12 ;  /* 0x000000ffff5e7224 */ /* 0x000fe200078e000c */
[----:B------:R-:W-:Y:S01]  /*3100*/  SHF.R.U32.HI R8, RZ, 0x8, R5 ;  /* 0x00000008ff087819 */ /* 0x000fe20000011605 */
[----:B--2---:R-:W-:Y:S01]  /*3110*/  FFMA.FTZ R4, R167, UR4, -R16 ;  /* 0x00000004a7047c23 */ /* 0x004fe20008010810 */
[----:B------:R-:W-:Y:S01]  /*3120*/  IMAD.MOV.U32 R84, RZ, RZ, R41 ;  /* 0x000000ffff547224 */ /* 0x000fe200078e0029 */
[----:B-----5:R-:W-:Y:S01]  /*3130*/  HMMA.16816.F32 R140, R124, R152, R140 ;  /* 0x000000987c8c723c */ /* 0x020fe2000000188c */
[----:B------:R-:W-:Y:S01]  /*3140*/  IMAD.MOV.U32 R95, RZ, RZ, R45 ;  /* 0x000000ffff5f7224 */ /* 0x000fe200078e002d */
[----:B------:R-:W-:Y:S01]  /*3150*/  MUFU.EX2 R11, R4 ;  /* 0x00000004000b7308 */ /* 0x000fe20000000800 */
[----:B------:R-:W-:-:S02]  /*3160*/  IMAD.MOV.U32 R93, RZ, RZ, R91 ;  /* 0x000000ffff5d7224 */ /* 0x000fc400078e005b */
[----:B------:R-:W-:Y:S01]  /*3170*/  IMAD.MOV.U32 R165, RZ, RZ, R44 ;  /* 0x000000ffffa57224 */ /* 0x000fe200078e002c */
[C---:B---3--:R-:W-:Y:S01]  /*3180*/  HMMA.16816.F32 R40, R124.reuse, R24, R112 ;  /* 0x000000187c28723c */ /* 0x048fe20000001870 */
[----:B------:R-:W-:Y:S02]  /*3190*/  IMAD.MOV.U32 R164, RZ, RZ, R47 ;  /* 0x000000ffffa47224 */ /* 0x000fe400078e002f */
[----:B-1----:R-:W-:Y:S01]  /*31a0*/  FFMA.FTZ R0, R156, UR4, -R15 ;  /* 0x000000049c007c23 */ /* 0x002fe2000801080f */
[----:B------:R-:W-:Y:S02]  /*31b0*/  IMAD.MOV.U32 R156, RZ, RZ, R73 ;  /* 0x000000ffff9c7224 */ /* 0x000fe400078e0049 */
[C---:B------:R-:W-:Y:S01]  /*31c0*/  HMMA.16816.F32 R112, R124.reuse, R116, R120 ;  /* 0x000000747c70723c */ /* 0x040fe20000001878 */
[----:B------:R-:W-:Y:S01]  /*31d0*/  IMAD.MOV.U32 R19, RZ, RZ, R164 ;  /* 0x000000ffff137224 */ /* 0x000fe200078e00a4 */
[----:B------:R1:W-:Y:S04]  /*31e0*/  MUFU.EX2 R18, R0 ;  /* 0x0000000000127308 */ /* 0x0003e80000000800 */
[C---:B------:R-:W-:Y:S06]  /*31f0*/  HMMA.16816.F32 R72, R124.reuse, R80, R100 ;  /* 0x000000507c48723c */ /* 0x040fec0000001864 */
[----:B------:R-:W-:Y:S01]  /*3200*/  HMMA.16816.F32 R120, R124, R20, R76 ;  /* 0x000000147c78723c */ /* 0x000fe2000000184c */
[----:B------:R-:W-:-:S02]  /*3210*/  IMAD.MOV.U32 R103, RZ, RZ, R51 ;  /* 0x000000ffff677224 */ /* 0x000fc400078e0033 */
[----:B------:R-:W-:Y:S02]  /*3220*/  IMAD.MOV.U32 R51, RZ, RZ, R17 ;  /* 0x000000ffff337224 */ /* 0x000fe400078e0011 */
[----:B------:R-:W-:Y:S01]  /*3230*/  IMAD.MOV.U32 R101, RZ, RZ, R90 ;  /* 0x000000ffff657224 */ /* 0x000fe200078e005a */
[C---:B------:R-:W-:Y:S01]  /*3240*/  HMMA.16816.F32 R76, R124.reuse, R82, R184 ;  /* 0x000000527c4c723c */ /* 0x040fe200000018b8 */
[----:B-1----:R-:W-:Y:S01]  /*3250*/  FFMA.FTZ R0, R157, UR4, -R15 ;  /* 0x000000049d007c23 */ /* 0x002fe2000801080f */
[----:B------:R-:W-:Y:S02]  /*3260*/  IMAD.MOV.U32 R100, RZ, RZ, R89 ;  /* 0x000000ffff647224 */ /* 0x000fe400078e0059 */
[----:B------:R-:W-:Y:S01]  /*3270*/  IMAD.MOV.U32 R157, RZ, RZ, R88 ;  /* 0x000000ffff9d7224 */ /* 0x000fe200078e0058 */
[----:B------:R1:W2:Y:S01]  /*3280*/  MUFU.EX2 R17, R0 ;  /* 0x0000000000117308 */ /* 0x0002a20000000800 */
        /* <DEDUP_REMOVED lines=9> */
[----:B-1----:R-:W-:-:S05]  /*3320*/  FFMA.FTZ R0, R166, UR4, -R16 ;  /* 0x00000004a6007c23 */ /* 0x002fca0008010810 */
[C---:B------:R-:W-:Y:S01]  /*3330*/  HMMA.16816.F32 R44, R124.reuse, R26, R144 ;  /* 0x0000001a7c2c723c */ /* 0x040fe20000001890 */
[----:B------:R1:W-:Y:S05]  /*3340*/  MUFU.EX2 R15, R0 ;  /* 0x00000000000f7308 */ /* 0x0003ea0000000800 */
[C---:B------:R-:W-:Y:S01]  /*3350*/  HMMA.16816.F32 R164, R124.reuse, R118, R232 ;  /* 0x000000767ca4723c */ /* 0x040fe200000018e8 */
[----:B-1----:R-:W-:Y:S02]  /*3360*/  LOP3.LUT R0, R3, UR5, R62, 0x96, !PT ;  /* 0x0000000503007c12 */ /* 0x002fe4000f8e963e */
[----:B------:R-:W-:Y:S01]  /*3370*/  SHF.R.U32.HI R3, RZ, 0x10, R2 ;  /* 0x00000010ff037819 */ /* 0x000fe20000011602 */
[----:B------:R-:W-:Y:S01]  /*3380*/  FFMA.FTZ R2, R159, UR4, -R16 ;  /* 0x000000049f027c23 */ /* 0x000fe20008010810 */
[----:B------:R-:W-:Y:S01]  /*3390*/  LOP3.LUT R7, R0, 0xff, RZ, 0xc0, !PT ;  /* 0x000000ff00077812 */ /* 0x000fe200078ec0ff */
[----:B------:R-:W-:Y:S01]  /*33a0*/  HMMA.16816.F32 R60, R124, R66, R176 ;  /* 0x000000427c3c723c */ /* 0x000fe200000018b0 */
[----:B------:R-:W-:Y:S01]  /*33b0*/  LOP3.LUT R6, R3, 0xff, RZ, 0xc0, !PT ;  /* 0x000000ff03067812 */ /* 0x000fe200078ec0ff */
[----:B------:R1:W3:Y:S01]  /*33c0*/  MUFU.EX2 R12, R2 ;  /* 0x00000002000c7308 */ /* 0x0002e20000000800 */
[----:B------:R-:W-:Y:S01]  /*33d0*/  SHF.R.U32.HI R3, RZ, 0x10, R0 ;  /* 0x00000010ff037819 */ /* 0x000fe20000011600 */
[----:B------:R-:W-:Y:S01]  /*33e0*/  IMAD.MOV.U32 R16, RZ, RZ, R54 ;  /* 0x000000ffff107224 */ /* 0x000fe200078e0036 */
[----:B------:R-:W-:-:S02]  /*33f0*/  SHF.R.U32.HI R5, RZ, 0x18, R0 ;  /* 0x00000018ff057819 */ /* 0x000fc40000011600 */
[----:B------:R-:W-:Y:S01]  /*3400*/  LOP3.LUT R3, R3, 0xff, RZ, 0xc0, !PT ;  /* 0x000000ff03037812 */ /* 0x000fe200078ec0ff */
[----:B------:R-:W-:Y:S01]  /*3410*/  IMAD.MOV.U32 R177, RZ, RZ, R101 ;  /* 0x000000ffffb17224 */ /* 0x000fe200078e0065 */
[----:B------:R-:W-:Y:S01]  /*3420*/  PRMT R4, R6, 0x5410, R9 ;  /* 0x0000541006047816 */ /* 0x000fe20000000009 */
[----:B------:R-:W-:Y:S01]  /*3430*/  IMAD.MOV.U32 R9, RZ, RZ, R92 ;  /* 0x000000ffff097224 */ /* 0x000fe200078e005c */
[----:B------:R-:W-:Y:S01]  /*3440*/  PRMT R3, R3, 0x5410, R5 ;  /* 0x0000541003037816 */ /* 0x000fe20000000005 */
[----:B------:R-:W-:Y:S01]  /*3450*/  HMMA.16816.F32 R92, R124, R98, R196 ;  /* 0x000000627c5c723c */ /* 0x000fe200000018c4 */
[----:B----4-:R-:W-:Y:S01]  /*3460*/  F2FP.F16.F32.PACK_AB R5, R137, R138 ;  /* 0x0000008a8905723e */ /* 0x010fe200000000ff */
[----:B------:R-:W-:Y:S01]  /*3470*/  IMAD.MOV.U32 R176, RZ, RZ, R102 ;  /* 0x000000ffffb07224 */ /* 0x000fe200078e0066 */
[----:B------:R-:W-:Y:S01]  /*3480*/  HSET2.LE.AND R4, R4, R14, PT ;  /* 0x0000000e04047233 */ /* 0x000fe20003803000 */
[----:B------:R-:W-:Y:S02]  /*3490*/  IMAD.MOV.U32 R178, RZ, RZ, R100 ;  /* 0x000000ffffb27224 */ /* 0x000fe400078e0064 */
[----:B------:R-:W-:Y:S01]  /*34a0*/  IMAD.MOV.U32 R179, RZ, RZ, R157 ;  /* 0x000000ffffb37224 */ /* 0x000fe200078e009d */
[----:B-1----:R-:W-:Y:S01]  /*34b0*/  LOP3.LUT R2, R0, 0xffff, RZ, 0xc0, !PT ;  /* 0x0000ffff00027812 */ /* 0x002fe200078ec0ff */
[----:B------:R-:W-:-:S02]  /*34c0*/  IMAD.MOV.U32 R196, RZ, RZ, R52 ;  /* 0x000000ffffc47224 */ /* 0x000fc400078e0034 */
[----:B------:R-:W-:Y:S01]  /*34d0*/  IMAD.MOV.U32 R197, RZ, RZ, R53 ;  /* 0x000000ffffc57224 */ /* 0x000fe200078e0035 */
[----:B------:R-:W-:Y:S01]  /*34e0*/  SHF.R.U32.HI R0, RZ, 0x8, R2 ;  /* 0x00000008ff007819 */ /* 0x000fe20000011602 */
[----:B------:R-:W-:Y:S01]  /*34f0*/  IMAD.MOV.U32 R198, RZ, RZ, R87 ;  /* 0x000000ffffc67224 */ /* 0x000fe200078e0057 */
[----:B------:R-:W-:Y:S01]  /*3500*/  PRMT R2, R10, 0x5410, R8 ;  /* 0x000054100a027816 */ /* 0x000fe20000000008 */
[----:B------:R-:W-:Y:S01]  /*3510*/  IMAD.MOV.U32 R199, RZ, RZ, R38 ;  /* 0x000000ffffc77224 */ /* 0x000fe200078e0026 */
[----:B------:R-:W-:Y:S01]  /*3520*/  PRMT R0, R7, 0x5410, R0 ;  /* 0x0000541007007816 */ /* 0x000fe20000000000 */
[----:B------:R-:W-:Y:S01]  /*3530*/  IMAD.MOV.U32 R10, RZ, RZ, R156 ;  /* 0x000000ffff0a7224 */ /* 0x000fe200078e009c */
[--C-:B------:R-:W-:Y:S01]  /*3540*/  HSET2.LE.AND R7, R3, R14.reuse, PT ;  /* 0x0000000e03077233 */ /* 0x100fe20003803000 */
[----:B------:R-:W-:Y:S01]  /*3550*/  IMAD.MOV.U32 R8, RZ, RZ, R103 ;  /* 0x000000ffff087224 */ /* 0x000fe200078e0067 */
[--C-:B------:R-:W-:Y:S01]  /*3560*/  HSET2.LE.AND R2, R2, R14.reuse, PT ;  /* 0x0000000e02027233 */ /* 0x100fe20003803000 */
[----:B------:R-:W-:Y:S01]  /*3570*/  HMMA.16816.F32 R156, R124, R110, R204 ;  /* 0x0000006e7c9c723c */ /* 0x000fe200000018cc */
[----:B------:R-:W-:Y:S01]  /*3580*/  HSET2.LE.AND R6, R0, R14, PT ;  /* 0x0000000e00067233 */ /* 0x000fe20003803000 */
[----:B------:R-:W-:Y:S01]  /*3590*/  IMAD.MOV.U32 R14, RZ, RZ, R55 ;  /* 0x000000ffff0e7224 */ /* 0x000fe200078e0037 */
[----:B--2---:R-:W-:-:S02]  /*35a0*/  F2FP.F16.F32.PACK_AB R0, R17, R18 ;  /* 0x000000121100723e */ /* 0x004fc400000000ff */
[----:B---3--:R-:W-:Y:S01]  /*35b0*/  F2FP.F16.F32.PACK_AB R3, R12, R13 ;  /* 0x0000000d0c03723e */ /* 0x008fe200000000ff */
[----:B------:R-:W-:Y:S01]  /*35c0*/  HMMA.16816.F32 R124, R124, R22, R224 ;  /* 0x000000167c7c723c */ /* 0x000fe200000018e0 */
[----:B------:R-:W-:Y:S01]  /*35d0*/  LOP3.LUT R130, R2, R0, RZ, 0xc0, !PT ;  /* 0x0000000002827212 */ /* 0x000fe200078ec0ff */
[----:B------:R-:W-:Y:S01]  /*35e0*/  IMAD.MOV.U32 R2, RZ, RZ, R39 ;  /* 0x000000ffff027224 */ /* 0x000fe200078e0027 */
[----:B------:R-:W-:Y:S01]  /*35f0*/  F2FP.F16.F32.PACK_AB R0, R11, R15 ;  /* 0x0000000f0b00723e */ /* 0x000fe200000000ff */
[----:B------:R-:W-:Y:S01]  /*3600*/  IMAD.MOV.U32 R204, RZ, RZ, R36 ;  /* 0x000000ffffcc7224 */ /* 0x000fe200078e0024 */
[----:B------:R-:W-:Y:S01]  /*3610*/  LOP3.LUT R131, R4, R3, RZ, 0xc0, !PT ;  /* 0x0000000304837212 */ /* 0x000fe200078ec0ff */
[----:B------:R-:W-:Y:S01]  /*3620*/  IMAD.MOV.U32 R3, RZ, RZ, R86 ;  /* 0x000000ffff037224 */ /* 0x000fe200078e0056 */
[----:B------:R-:W-:Y:S01]  /*3630*/  LOP3.LUT R129, R7, R0, RZ, 0xc0, !PT ;  /* 0x0000000007817212 */ /* 0x000fe200078ec0ff */
[----:B------:R-:W-:Y:S01]  /*3640*/  IMAD.MOV.U32 R205, RZ, RZ, R37 ;  /* 0x000000ffffcd7224 */ /* 0x000fe200078e0025 */
[----:B------:R-:W-:Y:S01]  /*3650*/  LOP3.LUT R128, R6, R5, RZ, 0xc0, !PT ;  /* 0x0000000506807212 */ /* 0x000fe200078ec0ff */
        /* <DEDUP_REMOVED lines=18> */
[----:B------:R-:W-:Y:S02]  /*3780*/  IMAD.MOV.U32 R207, RZ, RZ, R84 ;  /* 0x000000ffffcf7224 */ /* 0x000fe400078e0054 */
        /* <DEDUP_REMOVED lines=13> */
[----:B------:R-:W-:-:S02]  /*3860*/  VIADD R226, R223, 0x800 ;  /* 0x00000800dfe27836 */ /* 0x000fc40000000000 */
[----:B------:R-:W-:Y:S01]  /*3870*/  HMMA.16816.F32 R68, R128, R80, R68 ;  /* 0x000000508044723c */ /* 0x000fe20000001844 */
[C---:B------:R-:W-:Y:S02]  /*3880*/  VIADD R225, R223.reuse, 0x1000 ;  /* 0x00001000dfe17836 */ /* 0x040fe40000000000 */
[----:B------:R-:W-:-:S03]  /*3890*/  VIADD R224, R223, 0x1800 ;  /* 0x00001800dfe07836 */ /* 0x000fc60000000000 */
        /* <DEDUP_REMOVED lines=16> */
[----:B------:R-:W-:Y:S01]  /*39a0*/  LEA.HI.SX32 R227, R132, 0xfffffffe, 0x1b ;  /* 0xfffffffe84e37811 */ /* 0x000fe200078fdaff */
[----:B------:R-:W-:Y:S01]  /*39b0*/  ULDC UR4, c[0x0][0x2ec] ;  /* 0x0000bb0000047ab9 */ /* 0x000fe20000000800 */
[----:B------:R-:W-:Y:S01]  /*39c0*/  MOV R132, R135 ;  /* 0x0000008700847202 */ /* 0x000fe20000000f00 */
[----:B------:R-:W-:Y:S01]  /*39d0*/  IMAD.WIDE.U32 R250, R231, -0x326172a9, RZ ;  /* 0xcd9e8d57e7fa7825 */ /* 0x000fe200078e00ff */
[----:B------:R1:W-:Y:S01]  /*39e0*/  STL.64 [R1], R2 ;  /* 0x0000000201007387 */ /* 0x0003e20000100a00 */
[----:B------:R-:W-:Y:S01]  /*39f0*/  LOP3.LUT R242, R3, R172, RZ, 0x3c, !PT ;  /* 0x000000ac03f27212 */ /* 0x000fe200078e3cff */
[----:B------:R-:W-:Y:S01]  /*3a00*/  ULDC.64 UR10, c[0x0][0x220] ;  /* 0x00008800000a7ab9 */ /* 0x000fe20000000a00 */
[----:B------:R-:W-:Y:S01]  /*3a10*/  MOV R0, R136 ;  /* 0x0000008800007202 */ /* 0x000fe20000000f00 */
[----:B------:R-:W-:Y:S01]  /*3a20*/  IMAD.WIDE.U32 R230, R230, -0x2daee0ad, RZ ;  /* 0xd2511f53e6e67825 */ /* 0x000fe200078e00ff */
[----:B------:R-:W-:Y:S01]  /*3a30*/  LOP3.LUT R240, R251, R172, RZ, 0x3c, !PT ;  /* 0x000000acfbf07212 */ /* 0x000fe200078e3cff */
[----:B------:R-:W-:Y:S01]  /*3a40*/  ULDC.64 UR12, c[0x0][0x250] ;  /* 0x00009400000c7ab9 */ /* 0x000fe20000000a00 */
[----:B------:R-:W-:Y:S01]  /*3a50*/  MOV R138, R133 ;  /* 0x00000085008a7202 */ /* 0x000fe20000000f00 */
[----:B------:R-:W-:Y:S01]  /*3a60*/  IMAD.WIDE.U32 R242, R242, -0x2daee0ad, RZ ;  /* 0xd2511f53f2f27825 */ /* 0x000fe200078e00ff */
[----:B------:R-:W-:Y:S01]  /*3a70*/  MOV R137, R134 ;  /* 0x0000008600897202 */ /* 0x000fe20000000f00 */
[----:B------:R-:W-:Y:S01]  /*3a80*/  ULDC.64 UR6, c[0x0][0x218] ;  /* 0x0000860000067ab9 */ /* 0x000fe20000000a00 */
[----:B------:R-:W-:Y:S01]  /*3a90*/  ULDC.64 UR8, c[0x0][0x248] ;  /* 0x0000920000087ab9 */ /* 0x000fe20000000a00 */
[----:B------:R-:W-:Y:S01]  /*3aa0*/  IMAD.WIDE.U32 R240, R240, -0x2daee0ad, RZ ;  /* 0xd2511f53f0f07825 */ /* 0x000fe200078e00ff */
[----:B------:R-:W-:Y:S06]  /*3ab0*/  BRA `(.L_x_1833) ;  /* 0x00000000005c7947 */ /* 0x000fec0003800000 */
.L_x_1835:
[----:B------:R-:W2:Y:S01]  /*3ac0*/  LDL.64 R238, [R1+0x18] ;  /* 0x0000180001ee7983 */ /* 0x000ea20000100a00 */
[----:B------:R-:W-:Y:S03]  /*3ad0*/  VIADD R2, R227, 0xffffffff ;  /* 0xffffffffe3027836 */ /* 0x000fe60000000000 */
[----:B------:R-:W3:Y:S01]  /*3ae0*/  LDL.64 R236, [R1+0x8] ;  /* 0x0000080001ec7983 */ /* 0x000ee20000100a00 */
[C---:B------:R-:W-:Y:S01]  /*3af0*/  IMAD.WIDE.U32 R134, R2.reuse, UR8, RZ ;  /* 0x0000000802867c25 */ /* 0x040fe2000f8e00ff */
[----:B------:R-:W-:Y:S05]  /*3b00*/  SHF.R.S32.HI R3, RZ, 0x1f, R2 ;  /* 0x0000001fff037819 */ /* 0x000fea0000011402 */
[----:B------:R-:W-:Y:S04]  /*3b10*/  IMAD R3, R3, UR8, RZ ;  /* 0x0000000803037c24 */ /* 0x000fe8000f8e02ff */
[----:B------:R-:W-:Y:S04]  /*3b20*/  IMAD R2, R2, UR9, R3 ;  /* 0x0000000902027c24 */ /* 0x000fe8000f8e0203 */
[----:B------:R-:W-:Y:S01]  /*3b30*/  IMAD.IADD R135, R135, 0x1, R2 ;  /* 0x0000000187877824 */ /* 0x000fe200078e0202 */
[C---:B--2---:R-:W-:Y:S04]  /*3b40*/  LEA R3, P1, R134.reuse, R238, 0x5 ;  /* 0x000000ee86037211 */ /* 0x044fe800078228ff */
[C---:B------:R-:W-:Y:S02]  /*3b50*/  LEA R2, P2, R3.reuse, UR6, 0x1 ;  /* 0x0000000603027c11 */ /* 0x040fe4000f8408ff */
        /* <DEDUP_REMOVED lines=13> */
.L_x_1833:
[----:B------:R-:W2:Y:S01]  /*3c30*/  LDL.64 R6, [R1+0x10] ;  /* 0x0000100001067983 */ /* 0x000ea20000100a00 */
[----:B-1----:R-:W-:Y:S01]  /*3c40*/  SHF.R.S32.HI R2, RZ, 0x1f, R227 ;  /* 0x0000001fff027819 */ /* 0x002fe200000114e3 */
[----:B------:R-:W-:Y:S04]  /*3c50*/  DEPBAR.LE SB0, 0x0 ;  /* 0x000080000000791a */ /* 0x000fe80000000000 */
[----:B------:R-:W-:Y:S01]  /*3c60*/  BAR.SYNC.DEFER_BLOCKING 0x0 ;  /* 0x0000000000007b1d */ /* 0x000fe20000010000 */
[----:B------:R-:W-:Y:S02]  /*3c70*/  IMAD R2, R2, UR12, RZ ;  /* 0x0000000c02027c24 */ /* 0x000fe4000f8e02ff */
[C---:B------:R-:W-:Y:S04]  /*3c80*/  IMAD.WIDE.U32 R4, R227.reuse, UR12, RZ ;  /* 0x0000000ce3047c25 */ /* 0x040fe8000f8e00ff */
[----:B------:R-:W-:Y:S04]  /*3c90*/  IMAD R2, R227, UR13, R2 ;  /* 0x0000000de3027c24 */ /* 0x000fe8000f8e0202 */
[----:B------:R-:W-:Y:S01]  /*3ca0*/  IMAD.IADD R5, R5, 0x1, R2 ;  /* 0x0000000105057824 */ /* 0x000fe200078e0202 */
[C---:B--2---:R-:W-:Y:S04]  /*3cb0*/  LEA R3, P0, R4.reuse, R6, 0x5 ;  /* 0x0000000604037211 */ /* 0x044fe800078028ff */
        /* <DEDUP_REMOVED lines=9> */
[----:B------:R-:W-:Y:S03]  /*3d50*/  ISETP.GT.AND P0, PT, R227, RZ, PT ;  /* 0x000000ffe300720c */ /* 0x000fe60003f04270 */
[----:B------:R-:W-:Y:S04]  /*3d60*/  LDGSTS.E.BYPASS.LTC128B.128 [R228+0xb000], desc[UR16][R2.64+0x80] ;  /* 0x0b00008002e47fae */ /* 0x000fe8000b901d50 */
[----:B------:R-:W-:Y:S04]  /*3d70*/  LDGSTS.E.BYPASS.LTC128B.128 [R228+0xa800], desc[UR16][R4.64] ;  /* 0x0a80000004e47fae */ /* 0x000fe8000b901d50 */
[----:B------:R1:W-:Y:S04]  /*3d80*/  LDGSTS.E.BYPASS.LTC128B.128 [R228+0xb800], desc[UR16][R4.64+0x80] ;  /* 0x0b80008004e47fae */ /* 0x0003e8000b901d50 */
[----:B------:R-:W-:Y:S04]  /*3d90*/  LDSM.16.M88.4 R32, [R213] ;  /* 0x00000000d520783b */ /* 0x000fe80000000200 */
[----:B------:R-:W1:Y:S04]  /*3da0*/  LDSM.16.M88.4 R16, [R222] ;  /* 0x00000000de10783b */ /* 0x000e680000000200 */
        /* <DEDUP_REMOVED lines=8> */
[----:B------:R-:W5:Y:S01]  /*3e30*/  LDSM.16.M88.4 R196, [R220] ;  /* 0x00000000dcc4783b */ /* 0x000f620000000200 */
        /* <DEDUP_REMOVED lines=105> */
.L_x_1834:
[----:B------:R-:W2:Y:S01]  /*44d0*/  LDL.64 R174, [R1] ;  /* 0x0000000001ae7983 */ /* 0x000ea20000100a00 */
[----:B------:R-:W-:Y:S01]  /*44e0*/  UIADD3 UR29, UR19, -0x4498517b, URZ ;  /* 0xbb67ae85131d7890 */ /* 0x000fe2000fffe03f */
[----:B------:R-:W-:Y:S01]  /*44f0*/  LOP3.LUT R172, R231, UR19, R227, 0x96, !PT ;  /* 0x00000013e7ac7c12 */ /* 0x000fe2000f8e96e3 */
[----:B------:R-:W-:Y:S01]  /*4500*/  UIADD3 UR5, UR18, -0x61c88647, URZ ;  /* 0x9e3779b912057890 */ /* 0x000fe2000fffe03f */
[----:B------:R-:W-:Y:S02]  /*4510*/  MOV R188, UR31 ;  /* 0x0000001f00bc7c02 */ /* 0x000fe40008000f00 */
[----:B-1----:R-:W1:Y:S01]  /*4520*/  SHFL.BFLY PT, R2, R136, 0x2, 0x1f ;  /* 0x0c401f0088027f89 */ /* 0x002e6200000e0000 */
[----:B------:R-:W-:Y:S01]  /*4530*/  IMAD.WIDE.U32 R172, R172, -0x326172a9, RZ ;  /* 0xcd9e8d57acac7825 */ /* 0x000fe200078e00ff */
[----:B------:R-:W-:Y:S06]  /*4540*/  MOV R182, 0x7054 ;  /* 0x0000705400b67802 */ /* 0x000fec0000000f00 */
[----:B------:R-:W3:Y:S01]  /*4550*/  SHFL.BFLY PT, R135, R133, 0x2, 0x1f ;  /* 0x0c401f0085877f89 */ /* 0x000ee200000e0000 */
[----:B------:R-:W-:Y:S07]  /*4560*/  PRMT R188, R188, R182, UR31 ;  /* 0x0000001fbcbc7e16 */ /* 0x000fee00080000b6 */
        /* <DEDUP_REMOVED lines=9> */
[----:B------:R-:W-:Y:S04]  /*4600*/  FMNMX.FTZ R2, R11, R2, !PT ;  /* 0x000000020b027209 */ /* 0x000fe80007810000 */
[----:B------:R-:W-:Y:S04]  /*4610*/  FMNMX.FTZ R2, R14, R2, !PT ;  /* 0x000000020e027209 */ /* 0x000fe80007810000 */
        /* <DEDUP_REMOVED lines=16> */
[----:B------:R-:W-:Y:S02]  /*4720*/  FMNMX.FTZ R133, R28, R133, !PT ;  /* 0x000000851c857209 */ /* 0x000fe40007810000 */
[----:B------:R-:W-:Y:S01]  /*4730*/  LOP3.LUT R134, R241, UR29, R230, 0x96, !PT ;  /* 0x0000001df1867c12 */ /* 0x000fe2000f8e96e6 */
[--C-:B------:R-:W-:Y:S01]  /*4740*/  FFMA.FTZ R16, R16, UR4, -R189.reuse ;  /* 0x0000000410107c23 */ /* 0x100fe200080108bd */
[----:B------:R-:W-:Y:S01]  /*4750*/  FMNMX.FTZ R133, R29, R133, !PT ;  /* 0x000000851d857209 */ /* 0x000fe20007810000 */
[--C-:B------:R-:W-:Y:S01]  /*4760*/  FFMA.FTZ R17, R17, UR4, -R189.reuse ;  /* 0x0000000411117c23 */ /* 0x100fe200080108bd */
[----:B------:R-:W-:Y:S01]  /*4770*/  FSETP.NEU.FTZ.AND P1, PT, R135, -INF , PT ;  /* 0xff8000008700780b */ /* 0x000fe20003f3d000 */
[----:B------:R-:W-:Y:S01]  /*4780*/  MUFU.EX2 R249, R16 ;  /* 0x0000001000f97308 */ /* 0x000fe20000000800 */
[----:B------:R-:W-:Y:S01]  /*4790*/  IMAD.WIDE.U32 R180, R134, -0x326172a9, RZ ;  /* 0xcd9e8d5786b47825 */ /* 0x000fe200078e00ff */
[----:B------:R-:W4:Y:S02]  /*47a0*/  SHFL.BFLY PT, R139, R133, 0x2, 0x1f ;  /* 0x0c401f00858b7f89 */ /* 0x000f2400000e0000 */
[----:B------:R-:W-:Y:S01]  /*47b0*/  LOP3.LUT R134, R173, UR5, R250, 0x96, !PT ;  /* 0x00000005ad867c12 */ /* 0x000fe2000f8e96fa */
[--C-:B------:R-:W-:Y:S01]  /*47c0*/  FFMA.FTZ R4, R4, UR4, -R189.reuse ;  /* 0x0000000404047c23 */ /* 0x100fe200080108bd */
[----:B------:R-:W-:Y:S01]  /*47d0*/  FSEL R190, R190, RZ, P1 ;  /* 0x000000ffbebe7208 */ /* 0x000fe20000800000 */
[----:B-1----:R-:W-:Y:S03]  /*47e0*/  FMUL.FTZ R3, R0, UR4 ;  /* 0x0000000400037c20 */ /* 0x002fe60008410000 */
[----:B------:R-:W-:Y:S01]  /*47f0*/  MUFU.EX2 R248, R17 ;  /* 0x0000001100f87308 */ /* 0x000fe20000000800 */
[----:B------:R-:W-:Y:S01]  /*4800*/  FMNMX.FTZ R0, R30, R2, !PT ;  /* 0x000000021e007209 */ /* 0x000fe20007810000 */
[--C-:B------:R-:W-:Y:S01]  /*4810*/  FFMA.FTZ R5, R5, UR4, -R189.reuse ;  /* 0x0000000405057c23 */ /* 0x100fe200080108bd */
[----:B------:R-:W-:Y:S01]  /*4820*/  LOP3.LUT R2, R243, UR29, R230, 0x96, !PT ;  /* 0x0000001df3027c12 */ /* 0x000fe2000f8e96e6 */
[--C-:B------:R-:W-:Y:S01]  /*4830*/  FFMA.FTZ R18, R18, UR4, -R190.reuse ;  /* 0x0000000412127c23 */ /* 0x100fe200080108be */
[----:B------:R-:W-:Y:S01]  /*4840*/  FMNMX.FTZ R0, R31, R0, !PT ;  /* 0x000000001f007209 */ /* 0x000fe20007810000 */
[--C-:B------:R-:W-:Y:S01]  /*4850*/  FFMA.FTZ R19, R19, UR4, -R190.reuse ;  /* 0x0000000413137c23 */ /* 0x100fe200080108be */
[--C-:B------:R-:W-:Y:S01]  /*4860*/  FFMA.FTZ R6, R6, UR4, -R190.reuse ;  /* 0x0000000406067c23 */ /* 0x100fe200080108be */
[----:B------:R-:W-:Y:S02]  /*4870*/  IMAD.WIDE.U32 R178, R2, -0x326172a9, RZ ;  /* 0xcd9e8d5702b27825 */ /* 0x000fe400078e00ff */
[----:B------:R-:W-:Y:S01]  /*4880*/  MUFU.EX2 R247, R18 ;  /* 0x0000001200f77308 */ /* 0x000fe20000000800 */
[----:B------:R-:W1:Y:S01]  /*4890*/  SHFL.BFLY PT, R2, R0, 0x2, 0x1f ;  /* 0x0c401f0000027f89 */ /* 0x000e6200000e0000 */
[--C-:B------:R-:W-:Y:S01]  /*48a0*/  FFMA.FTZ R7, R7, UR4, -R190.reuse ;  /* 0x0000000407077c23 */ /* 0x100fe200080108be */
[C---:B---3--:R-:W-:Y:S01]  /*48b0*/  FMUL.FTZ R36, R132.reuse, R36 ;  /* 0x0000002484247220 */ /* 0x048fe20000410000 */
[C---:B------:R-:W-:Y:S01]  /*48c0*/  FMUL.FTZ R37, R132.reuse, R37 ;  /* 0x0000002584257220 */ /* 0x040fe20000410000 */
[C---:B------:R-:W-:Y:S01]  /*48d0*/  FMUL.FTZ R48, R132.reuse, R48 ;  /* 0x0000003084307220 */ /* 0x040fe20000410000 */
[C---:B------:R-:W-:Y:S01]  /*48e0*/  FMUL.FTZ R49, R132.reuse, R49 ;  /* 0x0000003184317220 */ /* 0x040fe20000410000 */
[C---:B------:R-:W-:Y:S03]  /*48f0*/  FMUL.FTZ R52, R132.reuse, R52 ;  /* 0x0000003484347220 */ /* 0x040fe60000410000 */
[----:B------:R-:W-:Y:S01]  /*4900*/  MUFU.EX2 R245, R4 ;  /* 0x0000000400f57308 */ /* 0x000fe20000000800 */
[----:B----4-:R-:W-:Y:S01]  /*4910*/  FMNMX.FTZ R133, R133, R139, !PT ;  /* 0x0000008b85857209 */ /* 0x010fe20007810000 */
        /* <DEDUP_REMOVED lines=9> */
[----:B------:R-:W-:Y:S01]  /*49b0*/  FMUL.FTZ R85, R132, R85 ;  /* 0x0000005584557220 */ /* 0x000fe20000410000 */
[--C-:B------:R-:W-:Y:S01]  /*49c0*/  FFMA.FTZ R20, R20, UR4, -R189.reuse ;  /* 0x0000000414147c23 */ /* 0x100fe200080108bd */
[--C-:B------:R-:W-:Y:S01]  /*49d0*/  FFMA.FTZ R21, R21, UR4, -R189.reuse ;  /* 0x0000000415157c23 */ /* 0x100fe200080108bd */
[--C-:B------:R-:W-:Y:S01]  /*49e0*/  FFMA.FTZ R22, R22, UR4, -R190.reuse ;  /* 0x0000000416167c23 */ /* 0x100fe200080108be */
[--C-:B------:R-:W-:Y:S03]  /*49f0*/  FFMA.FTZ R32, R32, UR4, -R189.reuse ;  /* 0x0000000420207c23 */ /* 0x100fe600080108bd */
[----:B------:R-:W-:Y:S01]  /*4a00*/  MUFU.EX2 R244, R5 ;  /* 0x0000000500f47308 */ /* 0x000fe20000000800 */
[----:B-1----:R-:W-:Y:S01]  /*4a10*/  FMNMX.FTZ R0, R0, R2, !PT ;  /* 0x0000000200007209 */ /* 0x002fe20007810000 */
[----:B------:R-:W-:Y:S01]  /*4a20*/  FFMA.FTZ R189, R33, UR4, -R189 ;  /* 0x0000000421bd7c23 */ /* 0x000fe200080108bd */
[--C-:B------:R-:W-:Y:S01]  /*4a30*/  FFMA.FTZ R23, R23, UR4, -R190.reuse ;  /* 0x0000000417177c23 */ /* 0x100fe200080108be */
[C---:B------:R-:W-:Y:S01]  /*4a40*/  FMUL.FTZ R96, R132.reuse, R96 ;  /* 0x0000006084607220 */ /* 0x040fe20000410000 */
[C---:B------:R-:W-:Y:S01]  /*4a50*/  FMUL.FTZ R97, R132.reuse, R97 ;  /* 0x0000006184617220 */ /* 0x040fe20000410000 */
[----:B------:R-:W-:Y:S01]  /*4a60*/  SHFL.BFLY PT, R2, R0, 0x1, 0x1f ;  /* 0x0c201f0000027f89 */ /* 0x000fe200000e0000 */
[C---:B------:R-:W-:Y:S03]  /*4a70*/  FMUL.FTZ R100, R132.reuse, R100 ;  /* 0x0000006484647220 */ /* 0x040fe60000410000 */
[----:B------:R-:W-:Y:S01]  /*4a80*/  MUFU.EX2 R239, R6 ;  /* 0x0000000600ef7308 */ /* 0x000fe20000000800 */
[----:B------:R-:W-:Y:S01]  /*4a90*/  FMUL.FTZ R101, R132, R101 ;  /* 0x0000006584657220 */ /* 0x000fe20000410000 */
[--C-:B------:R-:W-:Y:S01]  /*4aa0*/  FFMA.FTZ R34, R34, UR4, -R190.reuse ;  /* 0x0000000422227c23 */ /* 0x100fe200080108be */
[----:B------:R-:W-:Y:S01]  /*4ab0*/  FFMA.FTZ R190, R35, UR4, -R190 ;  /* 0x0000000423be7c23 */ /* 0x000fe200080108be */
[C---:B------:R-:W-:Y:S01]  /*4ac0*/  FMUL.FTZ R108, R132.reuse, R108 ;  /* 0x0000006c846c7220 */ /* 0x040fe20000410000 */
[C---:B------:R-:W-:Y:S01]  /*4ad0*/  FMUL.FTZ R109, R132.reuse, R109 ;  /* 0x0000006d846d7220 */ /* 0x040fe20000410000 */
[C---:B------:R-:W-:Y:S01]  /*4ae0*/  FMUL.FTZ R116, R132.reuse, R116 ;  /* 0x0000007484747220 */ /* 0x040fe20000410000 */
[C---:B------:R-:W-:Y:S03]  /*4af0*/  FMUL.FTZ R117, R132.reuse, R117 ;  /* 0x0000007584757220 */ /* 0x040fe60000410000 */
[----:B------:R-:W-:Y:S01]  /*4b00*/  MUFU.EX2 R238, R7 ;  /* 0x0000000700ee7308 */ /* 0x000fe20000000800 */
[C---:B------:R-:W-:Y:S01]  /*4b10*/  FMUL.FTZ R128, R132.reuse, R128 ;  /* 0x0000008084807220 */ /* 0x040fe20000410000 */
[----:B------:R-:W-:Y:S08]  /*4b20*/  FMUL.FTZ R129, R132, R129 ;  /* 0x0000008184817220 */ /* 0x000ff00000410000 */
[----:B------:R-:W1:Y:S10]  /*4b30*/  MUFU.EX2 R3, R3 ;  /* 0x0000000300037308 */ /* 0x000e740000000800 */
[----:B------:R-:W-:Y:S10]  /*4b40*/  MUFU.EX2 R205, R21 ;  /* 0x0000001500cd7308 */ /* 0x000ff40000000800 */
[----:B------:R-:W-:Y:S01]  /*4b50*/  MUFU.EX2 R204, R22 ;  /* 0x0000001600cc7308 */ /* 0x000fe20000000800 */
        /* <DEDUP_REMOVED lines=27> */
[----:B------:R-:W-:Y:S01]  /*4d10*/  UIADD3 UR5, UR18, -0x4ab325aa, URZ ;  /* 0xb54cda5612057890 */ /* 0x000fe2000fffe03f */
[--C-:B------:R-:W-:Y:S02]  /*4d20*/  LOP3.LUT R174, R179, UR28, R172.reuse, 0x96, !PT ;  /* 0x0000001cb3ae7c12 */ /* 0x100fe4000f8e96ac */
[----:B------:R-:W-:Y:S01]  /*4d30*/  LOP3.LUT R173, R181, UR28, R172, 0x96, !PT ;  /* 0x0000001cb5ad7c12 */ /* 0x000fe2000f8e96ac */
[----:B------:R-:W-:Y:S04]  /*4d40*/  IMAD.WIDE.U32 R16, R16, -0x2daee0ad, RZ ;  /* 0xd2511f5310107825 */ /* 0x000fe800078e00ff */
[----:B------:R-:W-:Y:S01]  /*4d50*/  IMAD.WIDE.U32 R174, R174, -0x2daee0ad, RZ ;  /* 0xd2511f53aeae7825 */ /* 0x000fe200078e00ff */
[----:B------:R-:W-:Y:S03]  /*4d60*/  LOP3.LUT R172, R17, UR27, R242, 0x96, !PT ;  /* 0x0000001b11ac7c12 */ /* 0x000fe6000f8e96f2 */
[----:B------:R-:W-:Y:S01]  /*4d70*/  IMAD.WIDE.U32 R176, R173, -0x2daee0ad, RZ ;  /* 0xd2511f53adb07825 */ /* 0x000fe200078e00ff */
[----:B------:R-:W-:Y:S02]  /*4d80*/  LOP3.LUT R139, R175, UR25, R16, 0x96, !PT ;  /* 0x00000019af8b7c12 */ /* 0x000fe4000f8e9610 */
[----:B------:R-:W-:Y:S01]  /*4d90*/  F2FP.F16.F32.PACK_AB R175, R246, R247 ;  /* 0x000000f7f6af723e */ /* 0x000fe200000000ff */
[----:B------:R-:W-:Y:S02]  /*4da0*/  IMAD.WIDE.U32 R16, R134, -0x2daee0ad, RZ ;  /* 0xd2511f5386107825 */ /* 0x000fe400078e00ff */
[----:B------:R-:W1:Y:S02]  /*4db0*/  SHFL.BFLY PT, R134, R133, 0x1, 0x1f ;  /* 0x0c201f0085867f89 */ /* 0x000e6400000e0000 */
[----:B------:R-:W-:Y:S01]  /*4dc0*/  IMAD.WIDE.U32 R172, R172, -0x326172a9, RZ ;  /* 0xcd9e8d57acac7825 */ /* 0x000fe200078e00ff */
[----:B------:R-:W-:Y:S02]  /*4dd0*/  LOP3.LUT R17, R17, UR27, R240, 0x96, !PT ;  /* 0x0000001b11117c12 */ /* 0x000fe4000f8e96f0 */
[----:B------:R-:W-:Y:S01]  /*4de0*/  LOP3.LUT R18, R177, UR25, R16, 0x96, !PT ;  /* 0x00000019b1127c12 */ /* 0x000fe2000f8e9610 */
[----:B------:R-:W-:Y:S01]  /*4df0*/  IMAD.WIDE.U32 R192, R139, -0x326172a9, RZ ;  /* 0xcd9e8d578bc07825 */ /* 0x000fe200078e00ff */
[----:B------:R-:W-:Y:S02]  /*4e00*/  LOP3.LUT R19, R173, UR26, R178, 0x96, !PT ;  /* 0x0000001aad137c12 */ /* 0x000fe4000f8e96b2 */
[----:B------:R-:W-:Y:S01]  /*4e10*/  F2FP.F16.F32.PACK_AB R173, R238, R239 ;  /* 0x000000efeead723e */ /* 0x000fe200000000ff */
[----:B------:R-:W-:Y:S01]  /*4e20*/  IMAD.WIDE.U32 R16, R17, -0x326172a9, RZ ;  /* 0xcd9e8d5711107825 */ /* 0x000fe200078e00ff */
[----:B------:R-:W-:Y:S03]  /*4e30*/  LOP3.LUT R172, R193, UR24, R172, 0x96, !PT ;  /* 0x00000018c1ac7c12 */ /* 0x000fe6000f8e96ac */
[----:B------:R-:W-:Y:S01]  /*4e40*/  IMAD.WIDE.U32 R202, R18, -0x326172a9, RZ ;  /* 0xcd9e8d5712ca7825 */ /* 0x000fe200078e00ff */
[----:B------:R-:W-:Y:S03]  /*4e50*/  LOP3.LUT R4, R17, UR26, R180, 0x96, !PT ;  /* 0x0000001a11047c12 */ /* 0x000fe6000f8e96b4 */
[----:B------:R-:W-:Y:S01]  /*4e60*/  IMAD.WIDE.U32 R198, R172, -0x2daee0ad, RZ ;  /* 0xd2511f53acc67825 */ /* 0x000fe200078e00ff */
[----:B------:R-:W-:Y:S02]  /*4e70*/  LOP3.LUT R16, R203, UR24, R16, 0x96, !PT ;  /* 0x00000018cb107c12 */ /* 0x000fe4000f8e9610 */
[----:B------:R-:W-:Y:S01]  /*4e80*/  F2FP.F16.F32.PACK_AB R172, R244, R245 ;  /* 0x000000f5f4ac723e */ /* 0x000fe200000000ff */
[----:B------:R-:W-:Y:S01]  /*4e90*/  IMAD.WIDE.U32 R4, R4, -0x2daee0ad, RZ ;  /* 0xd2511f5304047825 */ /* 0x000fe200078e00ff */
[----:B------:R-:W-:Y:S02]  /*4ea0*/  MUFU.EX2 R203, R23 ;  /* 0x0000001700cb7308 */ /* 0x000fe40000000800 */
[----:B-1----:R-:W-:Y:S01]  /*4eb0*/  FMNMX.FTZ R134, R133, R134, !PT ;  /* 0x0000008685867209 */ /* 0x002fe20007810000 */
[----:B------:R-:W-:Y:S01]  /*4ec0*/  IMAD.WIDE.U32 R18, R19, -0x2daee0ad, RZ ;  /* 0xd2511f5313127825 */ /* 0x000fe200078e00ff */
[----:B------:R-:W-:Y:S02]  /*4ed0*/  FMNMX.FTZ R133, R0, R2, !PT ;  /* 0x0000000200857209 */ /* 0x000fe40007810000 */
[C---:B------:R-:W-:Y:S01]  /*4ee0*/  FSETP.NEU.FTZ.AND P1, PT, R134.reuse, -INF , PT ;  /* 0xff8000008600780b */ /* 0x040fe20003f3d000 */
[----:B------:R-:W-:Y:S01]  /*4ef0*/  FMUL.FTZ R193, R134, UR4 ;  /* 0x0000000486c17c20 */ /* 0x000fe20008410000 */
[----:B------:R-:W-:Y:S04]  /*4f00*/  IMAD.WIDE.U32 R200, R16, -0x2daee0ad, RZ ;  /* 0xd2511f5310c87825 */ /* 0x000fe800078e00ff */
[----:B------:R-:W-:Y:S01]  /*4f10*/  FMUL.FTZ R191, R133, UR4 ;  /* 0x0000000485bf7c20 */ /* 0x000fe20008410000 */
[----:B------:R-:W-:Y:S02]  /*4f20*/  LOP3.LUT R17, R5, UR23, R176, 0x96, !PT ;  /* 0x0000001705117c12 */ /* 0x000fe4000f8e96b0 */
[----:B------:R-:W-:Y:S01]  /*4f30*/  FSEL R193, R193, RZ, P1 ;  /* 0x000000ffc1c17208 */ /* 0x000fe20000800000 */
[----:B------:R-:W1:Y:S01]  /*4f40*/  LDSM.16.MT88.4 R176, [R212+0xa000] ;  /* 0x00a00000d4b0783b */ /* 0x000e620000004200 */
[----:B------:R-:W-:Y:S01]  /*4f50*/  FSETP.NEU.FTZ.AND P1, PT, R133, -INF , PT ;  /* 0xff8000008500780b */ /* 0x000fe20003f3d000 */
[----:B------:R-:W-:Y:S01]  /*4f60*/  IMAD.WIDE.U32 R196, R17, -0x326172a9, RZ ;  /* 0xcd9e8d5711c47825 */ /* 0x000fe200078e00ff */
[----:B------:R-:W-:Y:S03]  /*4f70*/  LOP3.LUT R5, R199, UR22, R18, 0x96, !PT ;  /* 0x00000016c7057c12 */ /* 0x000fe6000f8e9612 */
[--C-:B------:R-:W-:Y:S01]  /*4f80*/  FFMA.FTZ R9, R9, UR4, -R193.reuse ;  /* 0x0000000409097c23 */ /* 0x100fe200080108c1 */
[----:B------:R-:W-:Y:S01]  /*4f90*/  FFMA.FTZ R8, R8, UR4, -R193 ;  /* 0x0000000408087c23 */ /* 0x000fe200080108c1 */
[----:B------:R-:W-:Y:S01]  /*4fa0*/  LOP3.LUT R6, R201, UR22, R4, 0x96, !PT ;  /* 0x00000016c9067c12 */ /* 0x000fe2000f8e9604 */
[----:B------:R-:W-:Y:S01]  /*4fb0*/  IMAD.WIDE.U32 R4, R5, -0x326172a9, RZ ;  /* 0xcd9e8d5705047825 */ /* 0x000fe200078e00ff */
[----:B------:R2:W-:Y:S02]  /*4fc0*/  MUFU.EX2 R236, R9 ;  /* 0x0000000900ec7308 */ /* 0x0005e40000000800 */
[----:B------:R-:W-:Y:S01]  /*4fd0*/  FSEL R191, R191, RZ, P1 ;  /* 0x000000ffbfbf7208 */ /* 0x000fe20000800000 */
[----:B------:R-:W-:Y:S01]  /*4fe0*/  IMAD.WIDE.U32 R6, R6, -0x326172a9, RZ ;  /* 0xcd9e8d5706067825 */ /* 0x000fe200078e00ff */
[----:B------:R-:W-:Y:S02]  /*4ff0*/  LOP3.LUT R174, R19, UR23, R174, 0x96, !PT ;  /* 0x0000001713ae7c12 */ /* 0x000fe4000f8e96ae */
[----:B------:R-:W-:Y:S01]  /*5000*/  LOP3.LUT R2, R4, 0xffff, RZ, 0xc0, !PT ;  /* 0x0000ffff04027812 */ /* 0x000fe200078ec0ff */
[--C-:B------:R-:W-:Y:S03]  /*5010*/  FFMA.FTZ R11, R11, UR4, -R191.reuse ;  /* 0x000000040b0b7c23 */ /* 0x100fe600080108bf */
[----:B------:R3:W4:Y:S01]  /*5020*/  MUFU.EX2 R237, R8 ;  /* 0x0000000800ed7308 */ /* 0x0007220000000800 */
[----:B------:R-:W-:Y:S01]  /*5030*/  IMAD.WIDE.U32 R194, R174, -0x326172a9, RZ ;  /* 0xcd9e8d57aec27825 */ /* 0x000fe200078e00ff */
[----:B------:R-:W-:Y:S02]  /*5040*/  SHF.R.U32.HI R0, RZ, 0x10, R4 ;  /* 0x00000010ff007819 */ /* 0x000fe40000011604 */
[----:B------:R-:W-:Y:S01]  /*5050*/  LOP3.LUT R16, R4, 0xff, RZ, 0xc0, !PT ;  /* 0x000000ff04107812 */ /* 0x000fe200078ec0ff */
[----:B------:R-:W-:Y:S01]  /*5060*/  FFMA.FTZ R10, R10, UR4, -R191 ;  /* 0x000000040a0a7c23 */ /* 0x000fe200080108bf */
[----:B------:R-:W-:Y:S01]  /*5070*/  LOP3.LUT R18, R6, 0xff, RZ, 0xc0, !PT ;  /* 0x000000ff06127812 */ /* 0x000fe200078ec0ff */
[--C-:B------:R-:W-:Y:S03]  /*5080*/  FFMA.FTZ R12, R12, UR4, -R193.reuse ;  /* 0x000000040c0c7c23 */ /* 0x100fe600080108c1 */
[----:B------:R5:W-:Y:S01]  /*5090*/  MUFU.EX2 R211, R11 ;  /* 0x0000000b00d37308 */ /* 0x000be20000000800 */
[----:B--2---:R-:W-:Y:S01]  /*50a0*/  LOP3.LUT R9, R6, 0xffff, RZ, 0xc0, !PT ;  /* 0x0000ffff06097812 */ /* 0x004fe200078ec0ff */
[----:B------:R-:W-:Y:S01]  /*50b0*/  FFMA.FTZ R13, R13, UR4, -R193 ;  /* 0x000000040d0d7c23 */ /* 0x000fe200080108c1 */
[--C-:B------:R-:W-:Y:S01]  /*50c0*/  SHF.R.U32.HI R19, RZ, 0x10, R6.reuse ;  /* 0x00000010ff137819 */ /* 0x100fe20000011606 */
[--C-:B------:R-:W-:Y:S01]  /*50d0*/  FFMA.FTZ R14, R14, UR4, -R191.reuse ;  /* 0x000000040e0e7c23 */ /* 0x100fe200080108bf */
[----:B------:R-:W-:Y:S01]  /*50e0*/  SHF.R.U32.HI R139, RZ, 0x18, R6 ;  /* 0x00000018ff8b7819 */ /* 0x000fe20000011606 */
[----:B------:R-:W-:Y:S01]  /*50f0*/  FFMA.FTZ R15, R15, UR4, -R191 ;  /* 0x000000040f0f7c23 */ /* 0x000fe200080108bf */
[----:B------:R-:W-:Y:S03]  /*5100*/  SHF.R.U32.HI R2, RZ, 0x8, R2 ;  /* 0x00000008ff027819 */ /* 0x000fe60000011602 */
[----:B------:R2:W1:Y:S01]  /*5110*/  MUFU.EX2 R235, R10 ;  /* 0x0000000a00eb7308 */ /* 0x0004620000000800 */
[----:B---3--:R-:W-:Y:S01]  /*5120*/  SHF.R.U32.HI R8, RZ, 0x18, R4 ;  /* 0x00000018ff087819 */ /* 0x008fe20000011604 */
[----:B------:R-:W-:Y:S01]  /*5130*/  FFMA.FTZ R24, R24, UR4, -R193 ;  /* 0x0000000418187c23 */ /* 0x000fe200080108c1 */
[----:B------:R-:W-:Y:S01]  /*5140*/  SHF.R.U32.HI R6, RZ, 0x8, R9 ;  /* 0x00000008ff067819 */ /* 0x000fe20000011609 */
[----:B------:R-:W-:Y:S01]  /*5150*/  FFMA.FTZ R25, R25, UR4, -R193 ;  /* 0x0000000419197c23 */ /* 0x000fe200080108c1 */
[----:B------:R-:W-:Y:S01]  /*5160*/  LOP3.LUT R4, R5, UR5, R194, 0x96, !PT ;  /* 0x0000000505047c12 */ /* 0x000fe2000f8e96c2 */
[----:B------:R-:W-:Y:S01]  /*5170*/  FFMA.FTZ R26, R26, UR4, -R191 ;  /* 0x000000041a1a7c23 */ /* 0x000fe200080108bf */
[----:B------:R-:W-:Y:S03]  /*5180*/  LOP3.LUT R5, R0, 0xff, RZ, 0xc0, !PT ;  /* 0x000000ff00057812 */ /* 0x000fe600078ec0ff */
[----:B------:R-:W-:Y:S01]  /*5190*/  MUFU.EX2 R210, R12 ;  /* 0x0000000c00d27308 */ /* 0x000fe20000000800 */
[----:B------:R-:W-:Y:S02]  /*51a0*/  PRMT R16, R16, 0x5410, R2 ;  /* 0x0000541010107816 */ /* 0x000fe40000000002 */
[----:B------:R-:W-:Y:S02]  /*51b0*/  PRMT R18, R18, 0x5410, R6 ;  /* 0x0000541012127816 */ /* 0x000fe40000000006 */
[C---:B------:R-:W-:Y:S02]  /*51c0*/  LOP3.LUT R2, R4.reuse, 0xffff, RZ, 0xc0, !PT ;  /* 0x0000ffff04027812 */ /* 0x040fe400078ec0ff */
[----:B------:R-:W-:Y:S03]  /*51d0*/  SHF.R.U32.HI R6, RZ, 0x10, R4 ;  /* 0x00000010ff067819 */ /* 0x000fe60000011604 */
[----:B------:R-:W-:Y:S01]  /*51e0*/  MUFU.EX2 R209, R13 ;  /* 0x0000000d00d17308 */ /* 0x000fe20000000800 */
[----:B------:R-:W-:Y:S01]  /*51f0*/  LOP3.LUT R0, R7, UR5, R196, 0x96, !PT ;  /* 0x0000000507007c12 */ /* 0x000fe2000f8e96c4 */
[----:B------:R-:W-:Y:S01]  /*5200*/  UIADD3 UR5, UR19, 0x646e171e, URZ ;  /* 0x646e171e13057890 */ /* 0x000fe2000fffe03f */
[----:B------:R-:W-:Y:S02]  /*5210*/  PRMT R17, R5, 0x5410, R8 ;  /* 0x0000541005117816 */ /* 0x000fe40000000008 */
[----:B------:R-:W-:Y:S02]  /*5220*/  LOP3.LUT R7, R4, 0xff, RZ, 0xc0, !PT ;  /* 0x000000ff04077812 */ /* 0x000fe400078ec0ff */
[----:B------:R-:W-:Y:S03]  /*5230*/  SHF.R.U32.HI R5, RZ, 0x18, R4 ;  /* 0x00000018ff057819 */ /* 0x000fe60000011604 */
[----:B------:R-:W-:Y:S01]  /*5240*/  MUFU.EX2 R208, R14 ;  /* 0x0000000e00d07308 */ /* 0x000fe20000000800 */
[----:B------:R-:W-:Y:S01]  /*5250*/  LOP3.LUT R8, R19, 0xff, RZ, 0xc0, !PT ;  /* 0x000000ff13087812 */ /* 0x000fe200078ec0ff */
[----:B------:R-:W-:Y:S01]  /*5260*/  FMUL.FTZ R19, R3, R155 ;  /* 0x0000009b03137220 */ /* 0x000fe20000410000 */
[----:B------:R-:W-:Y:S02]  /*5270*/  SHF.R.U32.HI R4, RZ, 0x8, R2 ;  /* 0x00000008ff047819 */ /* 0x000fe40000011602 */
[----:B------:R-:W-:Y:S02]  /*5280*/  LOP3.LUT R2, R6, 0xff, RZ, 0xc0, !PT ;  /* 0x000000ff06027812 */ /* 0x000fe400078ec0ff */
[----:B-----5:R-:W-:Y:S03]  /*5290*/  PRMT R11, R8, 0x5410, R139 ;  /* 0x00005410080b7816 */ /* 0x020fe6000000008b */
[----:B------:R-:W-:Y:S01]  /*52a0*/  MUFU.EX2 R207, R15 ;  /* 0x0000000f00cf7308 */ /* 0x000fe20000000800 */
[----:B------:R-:W-:Y:S02]  /*52b0*/  PRMT R8, R2, 0x5410, R5 ;  /* 0x0000541002087816 */ /* 0x000fe40000000005 */
[----:B------:R-:W-:Y:S02]  /*52c0*/  PRMT R9, R7, 0x5410, R4 ;  /* 0x0000541007097816 */ /* 0x000fe40000000004 */
[----:B------:R-:W-:Y:S02]  /*52d0*/  LOP3.LUT R2, R0, 0xffff, RZ, 0xc0, !PT ;  /* 0x0000ffff00027812 */ /* 0x000fe400078ec0ff */
[--C-:B------:R-:W-:Y:S03]  /*52e0*/  SHF.R.U32.HI R4, RZ, 0x10, R0.reuse ;  /* 0x00000010ff047819 */ /* 0x100fe60000011600 */
[----:B------:R-:W-:Y:S01]  /*52f0*/  MUFU.EX2 R201, R189 ;  /* 0x000000bd00c97308 */ /* 0x000fe20000000800 */
[--C-:B------:R-:W-:Y:S01]  /*5300*/  HSET2.LE.AND R174, R16, R188.reuse, PT ;  /* 0x000000bc10ae7233 */ /* 0x100fe20003803000 */
[----:B------:R-:W-:Y:S01]  /*5310*/  FMUL.FTZ R16, R132, R152 ;  /* 0x0000009884107220 */ /* 0x000fe20000410000 */
[----:B------:R-:W-:Y:S02]  /*5320*/  LOP3.LUT R7, R0, 0xff, RZ, 0xc0, !PT ;  /* 0x000000ff00077812 */ /* 0x000fe400078ec0ff */
[----:B------:R-:W-:Y:S02]  /*5330*/  SHF.R.U32.HI R6, RZ, 0x18, R0 ;  /* 0x00000018ff067819 */ /* 0x000fe40000011600 */
[----:B------:R-:W-:Y:S03]  /*5340*/  SHF.R.U32.HI R5, RZ, 0x8, R2 ;  /* 0x00000008ff057819 */ /* 0x000fe60000011602 */
[----:B------:R-:W-:Y:S01]  /*5350*/  MUFU.EX2 R199, R190 ;  /* 0x000000be00c77308 */ /* 0x000fe20000000800 */
[----:B------:R-:W-:Y:S02]  /*5360*/  LOP3.LUT R2, R4, 0xff, RZ, 0xc0, !PT ;  /* 0x000000ff04027812 */ /* 0x000fe400078ec0ff */
[----:B------:R-:W-:Y:S02]  /*5370*/  F2FP.F16.F32.PACK_AB R0, R248, R249 ;  /* 0x000000f9f800723e */ /* 0x000fe400000000ff */
[----:B------:R-:W-:Y:S01]  /*5380*/  PRMT R181, R2, 0x5410, R6 ;  /* 0x0000541002b57816 */ /* 0x000fe20000000006 */
[----:B------:R-:W-:Y:S01]  /*5390*/  FADD.FTZ R2, -R134, R137 ;  /* 0x0000008986027221 */ /* 0x000fe20000010100 */
[----:B------:R-:W-:Y:S01]  /*53a0*/  LOP3.LUT R174, R174, R0, RZ, 0xc0, !PT ;  /* 0x00000000aeae7212 */ /* 0x000fe200078ec0ff */
[----:B------:R-:W-:Y:S01]  /*53b0*/  FADD.FTZ R0, -R133, R138 ;  /* 0x0000008a85007221 */ /* 0x000fe20000010100 */
[--C-:B------:R-:W-:Y:S01]  /*53c0*/  HSET2.LE.AND R4, R17, R188.reuse, PT ;  /* 0x000000bc11047233 */ /* 0x100fe20003803000 */
[----:B------:R-:W-:Y:S01]  /*53d0*/  FMUL.FTZ R2, R2, UR4 ;  /* 0x0000000402027c20 */ /* 0x000fe20008410000 */
[--C-:B------:R-:W-:Y:S01]  /*53e0*/  HSET2.LE.AND R6, R8, R188.reuse, PT ;  /* 0x000000bc08067233 */ /* 0x100fe20003803000 */
[----:B------:R-:W-:Y:S01]  /*53f0*/  FMUL.FTZ R0, R0, UR4 ;  /* 0x0000000400007c20 */ /* 0x000fe20008410000 */
[----:B--2---:R-:W-:Y:S01]  /*5400*/  PRMT R10, R7, 0x5410, R5 ;  /* 0x00005410070a7816 */ /* 0x004fe20000000005 */
[----:B------:R-:W-:Y:S01]  /*5410*/  FMUL.FTZ R17, R132, R153 ;  /* 0x0000009984117220 */ /* 0x000fe20000410000 */
[--C-:B------:R-:W-:Y:S01]  /*5420*/  HSET2.LE.AND R5, R9, R188.reuse, PT ;  /* 0x000000bc09057233 */ /* 0x100fe20003803000 */
[----:B------:R-:W2:Y:S01]  /*5430*/  MUFU.EX2 R2, R2 ;  /* 0x0000000200027308 */ /* 0x000ea20000000800 */
[----:B------:R-:W-:Y:S02]  /*5440*/  LOP3.LUT R175, R4, R175, RZ, 0xc0, !PT ;  /* 0x000000af04af7212 */ /* 0x000fe400078ec0ff */
[----:B------:R-:W-:Y:S02]  /*5450*/  LOP3.LUT R173, R6, R173, RZ, 0xc0, !PT ;  /* 0x000000ad06ad7212 */ /* 0x000fe400078ec0ff */
[----:B------:R-:W-:Y:S02]  /*5460*/  LOP3.LUT R172, R5, R172, RZ, 0xc0, !PT ;  /* 0x000000ac05ac7212 */ /* 0x000fe400078ec0ff */
[--C-:B------:R-:W-:Y:S03]  /*5470*/  HSET2.LE.AND R6, R18, R188.reuse, PT ;  /* 0x000000bc12067233 */ /* 0x100fe60003803000 */
[----:B------:R-:W3:Y:S01]  /*5480*/  MUFU.EX2 R0, R0 ;  /* 0x0000000000007308 */ /* 0x000ee20000000800 */
[--C-:B------:R-:W-:Y:S01]  /*5490*/  HSET2.LE.AND R7, R11, R188.reuse, PT ;  /* 0x000000bc0b077233 */ /* 0x100fe20003803000 */
[----:B------:R-:W-:Y:S01]  /*54a0*/  FMUL.FTZ R18, R3, R154 ;  /* 0x0000009a03127220 */ /* 0x000fe20000410000 */
[--C-:B------:R-:W-:Y:S02]  /*54b0*/  HSET2.LE.AND R4, R10, R188.reuse, PT ;  /* 0x000000bc0a047233 */ /* 0x100fe40003803000 */
[--C-:B------:R-:W-:Y:S02]  /*54c0*/  HSET2.LE.AND R181, R181, R188.reuse, PT ;  /* 0x000000bcb5b57233 */ /* 0x100fe40003803000 */
[----:B----4-:R-:W-:Y:S02]  /*54d0*/  F2FP.F16.F32.PACK_AB R180, R236, R237 ;  /* 0x000000edecb4723e */ /* 0x010fe400000000ff */
[----:B-1----:R-:W-:Y:S01]  /*54e0*/  F2FP.F16.F32.PACK_AB R5, R211, R235 ;  /* 0x000000ebd305723e */ /* 0x002fe200000000ff */
[C---:B--2---:R-:W-:Y:S01]  /*54f0*/  FMUL.FTZ R8, R2.reuse, R140 ;  /* 0x0000008c02087220 */ /* 0x044fe20000410000 */
[----:B------:R-:W-:Y:S01]  /*5500*/  F2FP.F16.F32.PACK_AB R182, R209, R210 ;  /* 0x000000d2d1b6723e */ /* 0x000fe200000000ff */
[C---:B------:R-:W-:Y:S01]  /*5510*/  FMUL.FTZ R9, R2.reuse, R141 ;  /* 0x0000008d02097220 */ /* 0x040fe20000410000 */
        /* <DEDUP_REMOVED lines=9> */
[----:B------:R-:W-:Y:S01]  /*55b0*/  FMUL.FTZ R7, R3, R147 ;  /* 0x0000009303077220 */ /* 0x000fe20000410000 */
[C---:B---3--:R-:W-:Y:S01]  /*55c0*/  FMUL.FTZ R10, R0.reuse, R142 ;  /* 0x0000008e000a7220 */ /* 0x048fe20000410000 */
[----:B------:R-:W-:Y:S01]  /*55d0*/  FMUL.FTZ R11, R0, R143 ;  /* 0x0000008f000b7220 */ /* 0x000fe20000410000 */
[----:B------:R-:W-:Y:S01]  /*55e0*/  LDSM.16.MT88.4 R144, [R216+0xa000] ;  /* 0x00a00000d890783b */ /* 0x000fe20000004200 */
[----:B------:R-:W-:Y:S01]  /*55f0*/  FMUL.FTZ R13, R2, R149 ;  /* 0x00000095020d7220 */ /* 0x000fe20000410000 */
[C---:B------:R-:W-:Y:S01]  /*5600*/  FMUL.FTZ R14, R0.reuse, R150 ;  /* 0x00000096000e7220 */ /* 0x040fe20000410000 */
[C---:B------:R-:W-:Y:S01]  /*5610*/  FMUL.FTZ R15, R0.reuse, R151 ;  /* 0x00000097000f7220 */ /* 0x040fe20000410000 */
[-C--:B------:R-:W-:Y:S04]  /*5620*/  HMMA.16816.F32 R4, R172, R176.reuse, R4 ;  /* 0x000000b0ac04723c */ /* 0x080fe80000001804 */
[----:B------:R-:W1:Y:S01]  /*5630*/  LDSM.16.MT88.4 R140, [R217+0xa000] ;  /* 0x00a00000d98c783b */ /* 0x000e620000004200 */
[----:B------:R-:W-:Y:S01]  /*5640*/  FMUL.FTZ R23, R0, R159 ;  /* 0x0000009f00177220 */ /* 0x000fe20000410000 */
[C---:B------:R-:W-:Y:S05]  /*5650*/  HMMA.16816.F32 R8, R180.reuse, R176, R8 ;  /* 0x000000b0b408723c */ /* 0x040fea0000001808 */
[C---:B------:R-:W-:Y:S01]  /*5660*/  FMUL.FTZ R40, R2.reuse, R40 ;  /* 0x0000002802287220 */ /* 0x040fe20000410000 */
[-C--:B------:R-:W-:Y:S01]  /*5670*/  HMMA.16816.F32 R12, R180, R178.reuse, R12 ;  /* 0x000000b2b40c723c */ /* 0x080fe2000000180c */
[----:B------:R-:W2:Y:S04]  /*5680*/  LDSM.16.MT88.4 R148, [R212+0xb000] ;  /* 0x00b00000d494783b */ /* 0x000ea80000004200 */
[----:B------:R-:W-:Y:S01]  /*5690*/  FMUL.FTZ R41, R2, R41 ;  /* 0x0000002902297220 */ /* 0x000fe20000410000 */
[C---:B------:R-:W-:Y:S05]  /*56a0*/  HMMA.16816.F32 R16, R172.reuse, R178, R16 ;  /* 0x000000b2ac10723c */ /* 0x040fea0000001810 */
[C---:B------:R-:W-:Y:S01]  /*56b0*/  FMUL.FTZ R42, R0.reuse, R42 ;  /* 0x0000002a002a7220 */ /* 0x040fe20000410000 */
[-C--:B------:R-:W-:Y:S05]  /*56c0*/  HMMA.16816.F32 R36, R172, R184.reuse, R36 ;  /* 0x000000b8ac24723c */ /* 0x080fea0000001824 */
[----:B------:R-:W-:Y:S01]  /*56d0*/  FMUL.FTZ R43, R0, R43 ;  /* 0x0000002b002b7220 */ /* 0x000fe20000410000 */
[C---:B------:R-:W-:Y:S01]  /*56e0*/  FMUL.FTZ R44, R2.reuse, R44 ;  /* 0x0000002c022c7220 */ /* 0x040fe20000410000 */
[----:B------:R-:W-:Y:S01]  /*56f0*/  FMUL.FTZ R45, R2, R45 ;  /* 0x0000002d022d7220 */ /* 0x000fe20000410000 */
[C---:B------:R-:W-:Y:S03]  /*5700*/  FMUL.FTZ R46, R0.reuse, R46 ;  /* 0x0000002e002e7220 */ /* 0x040fe60000410000 */
[----:B------:R-:W-:Y:S01]  /*5710*/  FMUL.FTZ R47, R0, R47 ;  /* 0x0000002f002f7220 */ /* 0x000fe20000410000 */
[C---:B------:R-:W-:Y:S04]  /*5720*/  HMMA.16816.F32 R40, R180.reuse, R184, R40 ;  /* 0x000000b8b428723c */ /* 0x040fe80000001828 */
[C---:B------:R-:W-:Y:S01]  /*5730*/  FMUL.FTZ R56, R2.reuse, R56 ;  /* 0x0000003802387220 */ /* 0x040fe20000410000 */
[----:B------:R-:W-:Y:S01]  /*5740*/  FMUL.FTZ R57, R2, R57 ;  /* 0x0000003902397220 */ /* 0x000fe20000410000 */
[-C--:B------:R-:W-:Y:S05]  /*5750*/  HMMA.16816.F32 R44, R180, R186.reuse, R44 ;  /* 0x000000bab42c723c */ /* 0x080fea000000182c */
[C---:B------:R-:W-:Y:S01]  /*5760*/  FMUL.FTZ R58, R0.reuse, R58 ;  /* 0x0000003a003a7220 */ /* 0x040fe20000410000 */
[C---:B------:R-:W-:Y:S05]  /*5770*/  HMMA.16816.F32 R48, R172.reuse, R186, R48 ;  /* 0x000000baac30723c */ /* 0x040fea0000001830 */
[----:B------:R-:W-:Y:S01]  /*5780*/  FMUL.FTZ R59, R0, R59 ;  /* 0x0000003b003b7220 */ /* 0x000fe20000410000 */
[-C--:B-1----:R-:W-:Y:S05]  /*5790*/  HMMA.16816.F32 R52, R172, R140.reuse, R52 ;  /* 0x0000008cac34723c */ /* 0x082fea0000001834 */
[C---:B------:R-:W-:Y:S01]  /*57a0*/  FMUL.FTZ R60, R2.reuse, R60 ;  /* 0x0000003c023c7220 */ /* 0x040fe20000410000 */
[C---:B------:R-:W-:Y:S05]  /*57b0*/  HMMA.16816.F32 R56, R180.reuse, R140, R56 ;  /* 0x0000008cb438723c */ /* 0x040fea0000001838 */
[----:B------:R-:W-:Y:S01]  /*57c0*/  FMUL.FTZ R61, R2, R61 ;  /* 0x0000003d023d7220 */ /* 0x000fe20000410000 */
[C---:B------:R-:W-:Y:S01]  /*57d0*/  FMUL.FTZ R62, R0.reuse, R62 ;  /* 0x0000003e003e7220 */ /* 0x040fe20000410000 */
[----:B------:R-:W-:Y:S01]  /*57e0*/  FMUL.FTZ R63, R0, R63 ;  /* 0x0000003f003f7220 */ /* 0x000fe20000410000 */
[C---:B------:R-:W-:Y:S03]  /*57f0*/  FMUL.FTZ R72, R2.reuse, R72 ;  /* 0x0000004802487220 */ /* 0x040fe60000410000 */
[----:B------:R-:W-:Y:S01]  /*5800*/  FMUL.FTZ R73, R2, R73 ;  /* 0x0000004902497220 */ /* 0x000fe20000410000 */
[C---:B------:R-:W-:Y:S01]  /*5810*/  FMUL.FTZ R74, R0.reuse, R74 ;  /* 0x0000004a004a7220 */ /* 0x040fe20000410000 */
        /* <DEDUP_REMOVED lines=8> */
[-C--:B------:R-:W-:Y:S05]  /*58a0*/  HMMA.16816.F32 R68, R172, R144.reuse, R68 ;  /* 0x00000090ac44723c */ /* 0x080fea0000001844 */
[----:B------:R-:W-:Y:S01]  /*58b0*/  LOP3.LUT R138, R195, UR30, R192, 0x96, !PT ;  /* 0x0000001ec38a7c12 */ /* 0x000fe2000f8e96c0 */
[C---:B------:R-:W-:Y:S01]  /*58c0*/  HMMA.16816.F32 R72, R180.reuse, R144, R72 ;  /* 0x00000090b448723c */ /* 0x040fe20000001848 */
[----:B------:R3:W-:Y:S04]  /*58d0*/  MUFU.EX2 R195, R26 ;  /* 0x0000001a00c37308 */ /* 0x0007e80000000800 */
[C---:B------:R-:W-:Y:S01]  /*58e0*/  FMUL.FTZ R88, R2.reuse, R88 ;  /* 0x0000005802587220 */ /* 0x040fe20000410000 */
[-C--:B------:R-:W-:Y:S05]  /*58f0*/  HMMA.16816.F32 R76, R180, R146.reuse, R76 ;  /* 0x00000092b44c723c */ /* 0x080fea000000184c */
[----:B------:R-:W-:Y:S01]  /*5900*/  FMUL.FTZ R89, R2, R89 ;  /* 0x0000005902597220 */ /* 0x000fe20000410000 */
[C---:B------:R-:W-:Y:S05]  /*5910*/  HMMA.16816.F32 R80, R172.reuse, R146, R80 ;  /* 0x00000092ac50723c */ /* 0x040fea0000001850 */
[----:B------:R-:W-:Y:S01]  /*5920*/  LOP3.LUT R144, R197, UR30, R202, 0x96, !PT ;  /* 0x0000001ec5907c12 */ /* 0x000fe2000f8e96ca */
[-C--:B--2---:R-:W-:Y:S01]  /*5930*/  HMMA.16816.F32 R84, R172, R148.reuse, R84 ;  /* 0x00000094ac54723c */ /* 0x084fe20000001854 */
[----:B------:R-:W2:Y:S04]  /*5940*/  MUFU.EX2 R202, R32 ;  /* 0x0000002000ca7308 */ /* 0x000ea80000000800 */
[C---:B------:R-:W-:Y:S01]  /*5950*/  FMUL.FTZ R90, R0.reuse, R90 ;  /* 0x0000005a005a7220 */ /* 0x040fe20000410000 */
[C---:B------:R-:W-:Y:S01]  /*5960*/  FMUL.FTZ R91, R0.reuse, R91 ;  /* 0x0000005b005b7220 */ /* 0x040fe20000410000 */
[----:B---3--:R-:W-:Y:S01]  /*5970*/  FMUL.FTZ R26, R0, R166 ;  /* 0x000000a6001a7220 */ /* 0x008fe20000410000 */
[----:B------:R-:W-:Y:S03]  /*5980*/  FMUL.FTZ R92, R2, R92 ;  /* 0x0000005c025c7220 */ /* 0x000fe60000410000 */
[----:B------:R3:W-:Y:S01]  /*5990*/  MUFU.EX2 R197, R25 ;  /* 0x0000001900c57308 */ /* 0x0007e20000000800 */
[----:B------:R-:W-:Y:S04]  /*59a0*/  IMAD.WIDE.U32 R138, R138, -0x2daee0ad, RZ ;  /* 0xd2511f538a8a7825 */ /* 0x000fe800078e00ff */
[----:B------:R-:W-:Y:S01]  /*59b0*/  FMUL.FTZ R93, R2, R93 ;  /* 0x0000005d025d7220 */ /* 0x000fe20000410000 */
[C---:B------:R-:W-:Y:S04]  /*59c0*/  HMMA.16816.F32 R88, R180.reuse, R148, R88 ;  /* 0x00000094b458723c */ /* 0x040fe80000001858 */
[----:B------:R-:W-:Y:S01]  /*59d0*/  IMAD.WIDE.U32 R144, R144, -0x2daee0ad, RZ ;  /* 0xd2511f5390907825 */ /* 0x000fe200078e00ff */
[----:B------:R-:W-:Y:S02]  /*59e0*/  LOP3.LUT R146, R138, 0xffff, RZ, 0xc0, !PT ;  /* 0x0000ffff8a927812 */ /* 0x000fe400078ec0ff */
[----:B------:R-:W-:Y:S01]  /*59f0*/  LOP3.LUT R152, R139, UR5, R198, 0x96, !PT ;  /* 0x000000058b987c12 */ /* 0x000fe2000f8e96c6 */
[----:B------:R-:W-:Y:S01]  /*5a00*/  FMUL.FTZ R94, R0, R94 ;  /* 0x0000005e005e7220 */ /* 0x000fe20000410000 */
[----:B------:R4:W-:Y:S02]  /*5a10*/  MUFU.EX2 R198, R24 ;  /* 0x0000001800c67308 */ /* 0x0009e40000000800 */
[----:B------:R-:W-:Y:S01]  /*5a20*/  LOP3.LUT R154, R138, 0xff, RZ, 0xc0, !PT ;  /* 0x000000ff8a9a7812 */ /* 0x000fe200078ec0ff */
[----:B------:R-:W-:Y:S01]  /*5a30*/  FMUL.FTZ R95, R0, R95 ;  /* 0x0000005f005f7220 */ /* 0x000fe20000410000 */
[--C-:B------:R-:W-:Y:S01]  /*5a40*/  SHF.R.U32.HI R153, RZ, 0x18, R138.reuse ;  /* 0x00000018ff997819 */ /* 0x100fe2000001168a */
[C---:B---3--:R-:W-:Y:S01]  /*5a50*/  FMUL.FTZ R25, R2.reuse, R165 ;  /* 0x000000a502197220 */ /* 0x048fe20000410000 */
[----:B------:R-:W-:Y:S01]  /*5a60*/  SHF.R.U32.HI R139, RZ, 0x10, R138 ;  /* 0x00000010ff8b7819 */ /* 0x000fe2000001168a */
[----:B------:R-:W-:Y:S01]  /*5a70*/  FMUL.FTZ R104, R2, R104 ;  /* 0x0000006802687220 */ /* 0x000fe20000410000 */
[----:B------:R-:W-:Y:S01]  /*5a80*/  LOP3.LUT R138, R144, 0xffff, RZ, 0xc0, !PT ;  /* 0x0000ffff908a7812 */ /* 0x000fe200078ec0ff */
[----:B------:R-:W-:Y:S01]  /*5a90*/  FMUL.FTZ R105, R2, R105 ;  /* 0x0000006902697220 */ /* 0x000fe20000410000 */
[-C--:B------:R-:W-:Y:S03]  /*5aa0*/  HMMA.16816.F32 R92, R180, R150.reuse, R92 ;  /* 0x00000096b45c723c */ /* 0x080fe6000000185c */
[----:B------:R-:W-:Y:S01]  /*5ab0*/  LOP3.LUT R137, R145, UR5, R200, 0x96, !PT ;  /* 0x0000000591897c12 */ /* 0x000fe2000f8e96c8 */
[----:B------:R-:W-:Y:S01]  /*5ac0*/  FMUL.FTZ R106, R0, R106 ;  /* 0x0000006a006a7220 */ /* 0x000fe20000410000 */
[----:B------:R-:W-:Y:S01]  /*5ad0*/  SHF.R.U32.HI R145, RZ, 0x8, R146 ;  /* 0x00000008ff917819 */ /* 0x000fe20000011692 */
[C---:B------:R-:W-:Y:S01]  /*5ae0*/  HMMA.16816.F32 R96, R172.reuse, R150, R96 ;  /* 0x00000096ac60723c */ /* 0x040fe20000001860 */
[----:B------:R3:W5:Y:S04]  /*5af0*/  MUFU.EX2 R200, R34 ;  /* 0x0000002200c87308 */ /* 0x0007680000000800 */
[----:B------:R-:W-:Y:S01]  /*5b00*/  LOP3.LUT R147, R144, 0xff, RZ, 0xc0, !PT ;  /* 0x000000ff90937812 */ /* 0x000fe200078ec0ff */
[-C--:B-1----:R-:W-:Y:S05]  /*5b10*/  HMMA.16816.F32 R100, R172, R140.reuse, R100 ;  /* 0x0000008cac64723c */ /* 0x082fea0000001864 */
[----:B------:R-:W-:Y:S01]  /*5b20*/  SHF.R.U32.HI R138, RZ, 0x8, R138 ;  /* 0x00000008ff8a7819 */ /* 0x000fe2000001168a */
[----:B------:R-:W-:Y:S01]  /*5b30*/  FMUL.FTZ R107, R0, R107 ;  /* 0x0000006b006b7220 */ /* 0x000fe20000410000 */
[----:B------:R-:W-:Y:S01]  /*5b40*/  SHF.R.U32.HI R148, RZ, 0x10, R144 ;  /* 0x00000010ff947819 */ /* 0x000fe20000011690 */
[----:B----4-:R-:W-:Y:S03]  /*5b50*/  FMUL.FTZ R24, R2, R164 ;  /* 0x000000a402187220 */ /* 0x010fe60000410000 */
[----:B------:R-:W-:Y:S01]  /*5b60*/  PRMT R176, R154, 0x5410, R145 ;  /* 0x000054109ab07816 */ /* 0x000fe20000000091 */
[----:B---3--:R-:W-:Y:S01]  /*5b70*/  FMUL.FTZ R34, R3, R162 ;  /* 0x000000a203227220 */ /* 0x008fe20000410000 */
[C---:B------:R-:W-:Y:S04]  /*5b80*/  HMMA.16816.F32 R104, R180.reuse, R140, R104 ;  /* 0x0000008cb468723c */ /* 0x040fe80000001868 */
[----:B------:R-:W-:Y:S01]  /*5b90*/  PRMT R154, R147, 0x5410, R138 ;  /* 0x00005410939a7816 */ /* 0x000fe2000000008a */
[C---:B------:R-:W-:Y:S01]  /*5ba0*/  FMUL.FTZ R112, R2.reuse, R112 ;  /* 0x0000007002707220 */ /* 0x040fe20000410000 */
[----:B------:R-:W-:Y:S01]  /*5bb0*/  SHF.R.U32.HI R144, RZ, 0x18, R144 ;  /* 0x00000018ff907819 */ /* 0x000fe20000011690 */
[----:B------:R-:W-:Y:S01]  /*5bc0*/  FMUL.FTZ R113, R2, R113 ;  /* 0x0000007102717220 */ /* 0x000fe20000410000 */
[----:B------:R-:W-:Y:S03]  /*5bd0*/  LOP3.LUT R138, R148, 0xff, RZ, 0xc0, !PT ;  /* 0x000000ff948a7812 */ /* 0x000fe600078ec0ff */
[----:B------:R-:W-:Y:S01]  /*5be0*/  LOP3.LUT R139, R139, 0xff, RZ, 0xc0, !PT ;  /* 0x000000ff8b8b7812 */ /* 0x000fe200078ec0ff */
[----:B------:R-:W-:Y:S01]  /*5bf0*/  FMUL.FTZ R114, R0, R114 ;  /* 0x0000007200727220 */ /* 0x000fe20000410000 */
[----:B------:R-:W-:Y:S01]  /*5c00*/  LOP3.LUT R20, R152, 0xffff, RZ, 0xc0, !PT ;  /* 0x0000ffff98147812 */ /* 0x000fe200078ec0ff */
[----:B------:R-:W-:Y:S01]  /*5c10*/  FMUL.FTZ R115, R0, R115 ;  /* 0x0000007300737220 */ /* 0x000fe20000410000 */
[----:B------:R-:W-:Y:S01]  /*5c20*/  PRMT R192, R138, 0x5410, R144 ;  /* 0x000054108ac07816 */ /* 0x000fe20000000090 */
[----:B------:R-:W-:Y:S01]  /*5c30*/  FMUL.FTZ R120, R2, R120 ;  /* 0x0000007802787220 */ /* 0x000fe20000410000 */
[----:B------:R-:W-:Y:S01]  /*5c40*/  PRMT R155, R139, 0x5410, R153 ;  /* 0x000054108b9b7816 */ /* 0x000fe20000000099 */
[----:B------:R-:W1:Y:S01]  /*5c50*/  LDSM.16.MT88.4 R144, [R217+0xb000] ;  /* 0x00b00000d990783b */ /* 0x000e620000004200 */
[----:B------:R-:W-:Y:S01]  /*5c60*/  LOP3.LUT R139, R152, 0xff, RZ, 0xc0, !PT ;  /* 0x000000ff988b7812 */ /* 0x000fe200078ec0ff */
[----:B------:R-:W-:Y:S01]  /*5c70*/  FMUL.FTZ R121, R2, R121 ;  /* 0x0000007902797220 */ /* 0x000fe20000410000 */
[----:B------:R-:W-:Y:S01]  /*5c80*/  SHF.R.U32.HI R20, RZ, 0x8, R20 ;  /* 0x00000008ff147819 */ /* 0x000fe20000011614 */
[C---:B------:R-:W-:Y:S01]  /*5c90*/  FMUL.FTZ R122, R0.reuse, R122 ;  /* 0x0000007a007a7220 */ /* 0x040fe20000410000 */
[----:B------:R-:W-:Y:S01]  /*5ca0*/  LOP3.LUT R21, R137, 0xffff, RZ, 0xc0, !PT ;  /* 0x0000ffff89157812 */ /* 0x000fe200078ec0ff */
[----:B------:R-:W-:Y:S01]  /*5cb0*/  FMUL.FTZ R123, R0, R123 ;  /* 0x0000007b007b7220 */ /* 0x000fe20000410000 */
[----:B------:R-:W-:Y:S01]  /*5cc0*/  PRMT R153, R139, 0x5410, R20 ;  /* 0x000054108b997816 */ /* 0x000fe20000000014 */
[C---:B------:R-:W-:Y:S01]  /*5cd0*/  FMUL.FTZ R124, R2.reuse, R124 ;  /* 0x0000007c027c7220 */ /* 0x040fe20000410000 */
[--C-:B------:R-:W-:Y:S01]  /*5ce0*/  SHF.R.U32.HI R20, RZ, 0x10, R152.reuse ;  /* 0x00000010ff147819 */ /* 0x100fe20000011698 */
[----:B------:R-:W-:Y:S01]  /*5cf0*/  FMUL.FTZ R125, R2, R125 ;  /* 0x0000007d027d7220 */ /* 0x000fe20000410000 */
[----:B------:R-:W-:Y:S01]  /*5d00*/  SHF.R.U32.HI R22, RZ, 0x10, R137 ;  /* 0x00000010ff167819 */ /* 0x000fe20000011689 */
[----:B------:R-:W-:Y:S01]  /*5d10*/  FMUL.FTZ R126, R0, R126 ;  /* 0x0000007e007e7220 */ /* 0x000fe20000410000 */
[----:B------:R-:W-:Y:S01]  /*5d20*/  LOP3.LUT R138, R20, 0xff, RZ, 0xc0, !PT ;  /* 0x000000ff148a7812 */ /* 0x000fe200078ec0ff */
[C---:B------:R-:W-:Y:S01]  /*5d30*/  FMUL.FTZ R20, R2.reuse, R156 ;  /* 0x0000009c02147220 */ /* 0x040fe20000410000 */
[----:B------:R-:W-:Y:S01]  /*5d40*/  SHF.R.U32.HI R33, RZ, 0x8, R21 ;  /* 0x00000008ff217819 */ /* 0x000fe20000011615 */
[----:B------:R-:W-:Y:S01]  /*5d50*/  FMUL.FTZ R21, R2, R157 ;  /* 0x0000009d02157220 */ /* 0x000fe20000410000 */
[----:B------:R-:W-:Y:S01]  /*5d60*/  LOP3.LUT R32, R22, 0xff, RZ, 0xc0, !PT ;  /* 0x000000ff16207812 */ /* 0x000fe200078ec0ff */
[C---:B------:R-:W-:Y:S01]  /*5d70*/  FMUL.FTZ R22, R0.reuse, R158 ;  /* 0x0000009e00167220 */ /* 0x040fe20000410000 */
[--C-:B------:R-:W-:Y:S01]  /*5d80*/  HSET2.LE.AND R150, R155, R188.reuse, PT ;  /* 0x000000bc9b967233 */ /* 0x100fe20003803000 */
[----:B------:R-:W-:Y:S01]  /*5d90*/  LDSM.16.MT88.4 R156, [R214+0xa800] ;  /* 0x00a80000d69c783b */ /* 0x000fe20000004200 */
[--C-:B------:R-:W-:Y:S01]  /*5da0*/  HSET2.LE.AND R151, R154, R188.reuse, PT ;  /* 0x000000bc9a977233 */ /* 0x100fe20003803000 */
[----:B------:R-:W-:Y:S01]  /*5db0*/  FMUL.FTZ R127, R0, R127 ;  /* 0x0000007f007f7220 */ /* 0x000fe20000410000 */
[--C-:B------:R-:W-:Y:S01]  /*5dc0*/  HSET2.LE.AND R192, R192, R188.reuse, PT ;  /* 0x000000bcc0c07233 */ /* 0x100fe20003803000 */
[----:B------:R-:W-:Y:S01]  /*5dd0*/  FFMA.FTZ R2, R2, R232, R237 ;  /* 0x000000e802027223 */ /* 0x000fe200000100ed */
[-C--:B------:R-:W-:Y:S03]  /*5de0*/  HMMA.16816.F32 R20, R180, R142.reuse, R20 ;  /* 0x0000008eb414723c */ /* 0x080fe60000001814 */
[----:B------:R-:W-:Y:S02]  /*5df0*/  SHF.R.U32.HI R152, RZ, 0x18, R152 ;  /* 0x00000018ff987819 */ /* 0x000fe40000011698 */
[----:B------:R-:W-:Y:S01]  /*5e00*/  LOP3.LUT R139, R137, 0xff, RZ, 0xc0, !PT ;  /* 0x000000ff898b7812 */ /* 0x000fe200078ec0ff */
[C---:B------:R-:W-:Y:S01]  /*5e10*/  HMMA.16816.F32 R108, R172.reuse, R142, R108 ;  /* 0x0000008eac6c723c */ /* 0x040fe2000000186c */
[----:B------:R-:W3:Y:S04]  /*5e20*/  LDSM.16.MT88.4 R140, [R216+0xb000] ;  /* 0x00b00000d88c783b */ /* 0x000ee80000004200 */
[----:B------:R-:W-:Y:S01]  /*5e30*/  PRMT R138, R138, 0x5410, R152 ;  /* 0x000054108a8a7816 */ /* 0x000fe20000000098 */
[----:B------:R-:W-:Y:S01]  /*5e40*/  FFMA.FTZ R152, R27, UR4, -R191 ;  /* 0x000000041b987c23 */ /* 0x000fe200080108bf */
[----:B------:R-:W-:Y:S01]  /*5e50*/  SHF.R.U32.HI R137, RZ, 0x18, R137 ;  /* 0x00000018ff897819 */ /* 0x000fe20000011689 */
[----:B------:R-:W-:Y:S02]  /*5e60*/  FMUL.FTZ R27, R0, R167 ;  /* 0x000000a7001b7220 */ /* 0x000fe40000410000 */
[----:B------:R4:W5:Y:S01]  /*5e70*/  MUFU.EX2 R196, R152 ;  /* 0x0000009800c47308 */ /* 0x0009620000000800 */
[----:B------:R-:W-:Y:S01]  /*5e80*/  PRMT R148, R139, 0x5410, R33 ;  /* 0x000054108b947816 */ /* 0x000fe20000000021 */
[----:B------:R-:W-:Y:S01]  /*5e90*/  FMUL.FTZ R33, R132, R161 ;  /* 0x000000a184217220 */ /* 0x000fe20000410000 */
[----:B------:R-:W-:Y:S01]  /*5ea0*/  PRMT R149, R32, 0x5410, R137 ;  /* 0x0000541020957816 */ /* 0x000fe20000000089 */
[----:B------:R-:W-:Y:S01]  /*5eb0*/  FMUL.FTZ R32, R132, R160 ;  /* 0x000000a084207220 */ /* 0x000fe20000410000 */
[----:B------:R-:W-:Y:S01]  /*5ec0*/  LDSM.16.MT88.4 R164, [R216+0xa800] ;  /* 0x00a80000d8a4783b */ /* 0x000fe20000004200 */
[--C-:B------:R-:W-:Y:S01]  /*5ed0*/  HSET2.LE.AND R137, R153, R188.reuse, PT ;  /* 0x000000bc99897233 */ /* 0x100fe20003803000 */
[----:B------:R-:W-:Y:S01]  /*5ee0*/  FFMA.FTZ R0, R0, R229, R235 ;  /* 0x000000e500007223 */ /* 0x000fe200000100eb */
[--C-:B------:R-:W-:Y:S02]  /*5ef0*/  HSET2.LE.AND R139, R176, R188.reuse, PT ;  /* 0x000000bcb08b7233 */ /* 0x100fe40003803000 */
[--C-:B------:R-:W-:Y:S01]  /*5f00*/  HSET2.LE.AND R138, R138, R188.reuse, PT ;  /* 0x000000bc8a8a7233 */ /* 0x100fe20003803000 */
[-C--:B-1----:R-:W-:Y:S02]  /*5f10*/  HMMA.16816.F32 R32, R172, R144.reuse, R32 ;  /* 0x00000090ac20723c */ /* 0x082fe40000001820 */
[----:B------:R-:W-:Y:S01]  /*5f20*/  LDSM.16.MT88.4 R160, [R217+0xa800] ;  /* 0x00a80000d9a0783b */ /* 0x000fe20000004200 */
[--C-:B------:R-:W-:Y:S01]  /*5f30*/  HSET2.LE.AND R148, R148, R188.reuse, PT ;  /* 0x000000bc94947233 */ /* 0x100fe20003803000 */
[----:B------:R-:W-:Y:S01]  /*5f40*/  FADD.FTZ R0, R211, R0 ;  /* 0x00000000d3007221 */ /* 0x000fe20000010000 */
[----:B------:R-:W-:Y:S01]  /*5f50*/  HSET2.LE.AND R149, R149, R188, PT ;  /* 0x000000bc95957233 */ /* 0x000fe20003803000 */
[C---:B------:R-:W-:Y:S04]  /*5f60*/  HMMA.16816.F32 R112, R180.reuse, R144, R112 ;  /* 0x00000090b470723c */ /* 0x040fe80000001870 */
[----:B----4-:R-:W1:Y:S01]  /*5f70*/  LDSM.16.MT88.4 R152, [R212+0xa800] ;  /* 0x00a80000d498783b */ /* 0x010e620000004200 */
[----:B------:R-:W-:Y:S01]  /*5f80*/  F2FP.F16.F32.PACK_AB R176, R205, R206 ;  /* 0x000000cecdb0723e */ /* 0x000fe200000000ff */
[-C--:B------:R-:W-:Y:S05]  /*5f90*/  HMMA.16816.F32 R24, R180, R146.reuse, R24 ;  /* 0x00000092b418723c */ /* 0x080fea0000001818 */
[----:B------:R-:W-:Y:S01]  /*5fa0*/  FFMA.FTZ R144, R28, UR4, -R193 ;  /* 0x000000041c907c23 */ /* 0x000fe200080108c1 */
[C---:B------:R-:W-:Y:S03]  /*5fb0*/  HMMA.16816.F32 R116, R172.reuse, R146, R116 ;  /* 0x00000092ac74723c */ /* 0x040fe60000001874 */
[----:B------:R-:W-:Y:S02]  /*5fc0*/  MUFU.EX2 R194, R144 ;  /* 0x0000009000c27308 */ /* 0x000fe40000000800 */
[--C-:B------:R-:W-:Y:S01]  /*5fd0*/  FFMA.FTZ R145, R30, UR4, -R191.reuse ;  /* 0x000000041e917c23 */ /* 0x100fe200080108bf */
[----:B------:R-:W-:Y:S01]  /*5fe0*/  FFMA.FTZ R191, R31, UR4, -R191 ;  /* 0x000000041fbf7c23 */ /* 0x000fe200080108bf */
[----:B------:R-:W-:Y:S01]  /*5ff0*/  FFMA.FTZ R193, R29, UR4, -R193 ;  /* 0x000000041dc17c23 */ /* 0x000fe200080108c1 */
[C---:B------:R-:W-:Y:S03]  /*6000*/  FMUL.FTZ R28, R132.reuse, R168 ;  /* 0x000000a8841c7220 */ /* 0x040fe60000410000 */
[C---:B------:R-:W-:Y:S01]  /*6010*/  FMUL.FTZ R29, R132.reuse, R169 ;  /* 0x000000a9841d7220 */ /* 0x040fe20000410000 */
[C---:B------:R-:W-:Y:S01]  /*6020*/  FMUL.FTZ R30, R3.reuse, R170 ;  /* 0x000000aa031e7220 */ /* 0x040fe20000410000 */
[----:B------:R-:W-:Y:S01]  /*6030*/  FMUL.FTZ R31, R3, R171 ;  /* 0x000000ab031f7220 */ /* 0x000fe20000410000 */
[----:B------:R-:W-:Y:S01]  /*6040*/  F2FP.F16.F32.PACK_AB R177, R203, R204 ;  /* 0x000000cccbb1723e */ /* 0x000fe200000000ff */
[----:B------:R-:W4:Y:S01]  /*6050*/  LDSM.16.MT88.4 R168, [R212+0xb800] ;  /* 0x00b80000d4a8783b */ /* 0x000f220000004200 */
[----:B------:R-:W-:Y:S01]  /*6060*/  LOP3.LUT R176, R137, R176, RZ, 0xc0, !PT ;  /* 0x000000b089b07212 */ /* 0x000fe200078ec0ff */
[----:B------:R-:W-:Y:S01]  /*6070*/  FFMA.FTZ R132, R132, R234, R245 ;  /* 0x000000ea84847223 */ /* 0x000fe200000100f5 */
[----:B------:R1:W-:Y:S01]  /*6080*/  MUFU.EX2 R137, R191 ;  /* 0x000000bf00897308 */ /* 0x0003e20000000800 */
[----:B------:R-:W-:Y:S01]  /*6090*/  LOP3.LUT R177, R138, R177, RZ, 0xc0, !PT ;  /* 0x000000b18ab17212 */ /* 0x000fe200078ec0ff */
[-C--:B---3--:R-:W-:Y:S03]  /*60a0*/  HMMA.16816.F32 R28, R172, R140.reuse, R28 ;  /* 0x0000008cac1c723c */ /* 0x088fe6000000181c */
[----:B--2---:R-:W-:Y:S01]  /*60b0*/  F2FP.F16.F32.PACK_AB R178, R201, R202 ;  /* 0x000000cac9b2723e */ /* 0x004fe200000000ff */
[----:B------:R-:W-:Y:S01]  /*60c0*/  FFMA.FTZ R3, R3, R233, R239 ;  /* 0x000000e903037223 */ /* 0x000fe200000100ef */
[----:B-----5:R-:W-:Y:S01]  /*60d0*/  F2FP.F16.F32.PACK_AB R179, R199, R200 ;  /* 0x000000c8c7b3723e */ /* 0x020fe200000000ff */
[C---:B------:R-:W-:Y:S02]  /*60e0*/  HMMA.16816.F32 R120, R180.reuse, R140, R120 ;  /* 0x0000008cb478723c */ /* 0x040fe40000001878 */
[----:B------:R-:W2:Y:S03]  /*60f0*/  MUFU.EX2 R193, R193 ;  /* 0x000000c100c17308 */ /* 0x000ea60000000800 */
[----:B------:R-:W-:Y:S01]  /*6100*/  LOP3.LUT R178, R139, R178, RZ, 0xc0, !PT ;  /* 0x000000b28bb27212 */ /* 0x000fe200078ec0ff */
[-C--:B------:R-:W-:Y:S01]  /*6110*/  HMMA.16816.F32 R124, R180, R142.reuse, R124 ;  /* 0x0000008eb47c723c */ /* 0x080fe2000000187c */
[----:B------:R-:W-:Y:S05]  /*6120*/  LDSM.16.MT88.4 R180, [R217+0xb800] ;  /* 0x00b80000d9b4783b */ /* 0x000fea0000004200 */
[----:B------:R3:W5:Y:S01]  /*6130*/  MUFU.EX2 R138, R145 ;  /* 0x00000091008a7308 */ /* 0x0007620000000800 */
[----:B------:R-:W-:Y:S01]  /*6140*/  LOP3.LUT R179, R150, R179, RZ, 0xc0, !PT ;  /* 0x000000b396b37212 */ /* 0x000fe200078ec0ff */
[----:B------:R-:W-:Y:S01]  /*6150*/  HMMA.16816.F32 R128, R172, R142, R128 ;  /* 0x0000008eac80723c */ /* 0x000fe20000001880 */
[----:B-1----:R-:W1:Y:S03]  /*6160*/  LDSM.16.MT88.4 R188, [R214+0xb800] ;  /* 0x00b80000d6bc783b */ /* 0x002e660000004200 */
[----:B------:R-:W-:Y:S01]  /*6170*/  F2FP.F16.F32.PACK_AB R184, R197, R198 ;  /* 0x000000c6c5b8723e */ /* 0x000fe200000000ff */
[----:B------:R-:W-:Y:S01]  /*6180*/  FADD.FTZ R132, R244, R132 ;  /* 0x00000084f4847221 */ /* 0x000fe20000010000 */
[----:B------:R-:W-:Y:S01]  /*6190*/  F2FP.F16.F32.PACK_AB R185, R196, R195 ;  /* 0x000000c3c4b9723e */ /* 0x000fe200000000ff */
[----:B------:R-:W-:Y:S01]  /*61a0*/  FADD.FTZ R3, R238, R3 ;  /* 0x00000003ee037221 */ /* 0x000fe20000010000 */
[----:B--2---:R-:W-:Y:S01]  /*61b0*/  F2FP.F16.F32.PACK_AB R186, R193, R194 ;  /* 0x000000c2c1ba723e */ /* 0x004fe200000000ff */
[----:B------:R-:W2:Y:S02]  /*61c0*/  LDSM.16.MT88.4 R172, [R216+0xb800] ;  /* 0x00b80000d8ac783b */ /* 0x000ea40000004200 */
[----:B------:R-:W-:Y:S01]  /*61d0*/  LOP3.LUT R184, R148, R184, RZ, 0xc0, !PT ;  /* 0x000000b894b87212 */ /* 0x000fe200078ec0ff */
[-C--:B---3--:R-:W-:Y:S05]  /*61e0*/  HMMA.16816.F32 R144, R176, R152.reuse, R4 ;  /* 0x00000098b090723c */ /* 0x088fea0000001804 */
[----:B-----5:R-:W-:Y:S01]  /*61f0*/  F2FP.F16.F32.PACK_AB R187, R137, R138 ;  /* 0x0000008a89bb723e */ /* 0x020fe200000000ff */
[----:B------:R-:W-:Y:S01]  /*6200*/  FADD.FTZ R0, R208, R0 ;  /* 0x00000000d0007221 */ /* 0x000fe20000010000 */
[----:B------:R-:W-:Y:S01]  /*6210*/  LOP3.LUT R185, R149, R185, RZ, 0xc0, !PT ;  /* 0x000000b995b97212 */ /* 0x000fe200078ec0ff */
[----:B------:R-:W-:Y:S03]  /*6220*/  FADD.FTZ R6, R236, R2 ;  /* 0x00000002ec067221 */ /* 0x000fe60000010000 */
        /* <DEDUP_REMOVED lines=29> */
[----:B------:R-:W-:Y:S01]  /*6400*/  IADD3 R0, R227, -0x1, RZ ;  /* 0xffffffffe3007810 */ /* 0x000fe20007ffe0ff */
        /* <DEDUP_REMOVED lines=9> */
[----:B------:R-:W-:Y:S01]  /*64a0*/  FADD.FTZ R234, R201, R4 ;  /* 0x00000004c9ea7221 */ /* 0x000fe20000010000 */
[-C--:B----4-:R-:W-:Y:S05]  /*64b0*/  HMMA.16816.F32 R84, R176, R168.reuse, R84 ;  /* 0x000000a8b054723c */ /* 0x090fea0000001854 */
[----:B------:R-:W-:Y:S01]  /*64c0*/  FADD.FTZ R233, R199, R5 ;  /* 0x00000005c7e97221 */ /* 0x000fe20000010000 */
[C---:B------:R-:W-:Y:S05]  /*64d0*/  HMMA.16816.F32 R88, R184.reuse, R168, R88 ;  /* 0x000000a8b858723c */ /* 0x040fea0000001858 */
[----:B------:R-:W-:Y:S01]  /*64e0*/  FADD.FTZ R232, R193, R3 ;  /* 0x00000003c1e87221 */ /* 0x000fe20000010000 */
        /* <DEDUP_REMOVED lines=17> */
[----:B------:R-:W-:Y:S01]  /*6600*/  HMMA.16816.F32 R128, R176, R174, R128 ;  /* 0x000000aeb080723c */ /* 0x000fe20000001880 */
[----:B------:R-:W-:Y:S11]  /*6610*/  @!UPT UIADD3 URZ, URZ, URZ, URZ ;  /* 0x0000003f3f3ff290 */ /* 0x000ff6000fffe03f */
[----:B------:R-:W-:Y:S01]  /*6620*/  @!UPT UIADD3 URZ, URZ, URZ, URZ ;  /* 0x0000003f3f3ff290 */ /* 0x000fe2000fffe03f */
[----:B------:R-:W-:Y:S11]  /*6630*/  @P0 BRA `(.L_x_1833) ;  /* 0xffffffd4007c0947 */ /* 0x000ff6000383ffff */
.L_x_1832:
[----:B------:R-:W1:Y:S01]  /*6640*/  SHFL.BFLY PT, R0, R234, 0x2, 0x1f ;  /* 0x0c401f00ea007f89 */ /* 0x000e6200000e0000 */
[----:B------:R-:W-:Y:S01]  /*6650*/  ULDC UR4, c[0x0][0x38c] ;  /* 0x0000e30000047ab9 */ /* 0x000fe20000000800 */
[----:B------:R-:W-:Y:S01]  /*6660*/  UMOV UR5, 0x400 ;  /* 0x0000040000057882 */ /* 0x000fe20000000000 */
[----:B------:R-:W-:Y:S01]  /*6670*/  BSSY B0, `(.L_x_1836) ;  /* 0x00001b1000007945 */ /* 0x000fe20003800000 */
[----:B------:R-:W2:Y:S04]  /*6680*/  SHFL.BFLY PT, R3, R233, 0x2, 0x1f ;  /* 0x0c401f00e9037f89 */ /* 0x000ea800000e0000 */
[----:B------:R-:W3:Y:S01]  /*6690*/  SHFL.BFLY PT, R2, R229, 0x2, 0x1f ;  /* 0x0c401f00e5027f89 */ /* 0x000ee200000e0000 */
[----:B------:R-:W4:Y:S01]  /*66a0*/  S2R R137, SR_TID.X ;  /* 0x0000000000897919 */ /* 0x000f220000002100 */
[----:B------:R-:W5:Y:S01]  /*66b0*/  S2R R172, SR_TID.X ;  /* 0x0000000000ac7919 */ /* 0x000f620000002100 */
[----:B-1----:R-:W-:-:S02]  /*66c0*/  FADD.FTZ R234, R0, R234 ;  /* 0x000000ea00ea7221 */ /* 0x002fc40000010000 */
[----:B------:R-:W1:Y:S01]  /*66d0*/  SHFL.BFLY PT, R0, R232, 0x2, 0x1f ;  /* 0x0c401f00e8007f89 */ /* 0x000e6200000e0000 */
[----:B--2---:R-:W-:-:S03]  /*66e0*/  FADD.FTZ R233, R3, R233 ;  /* 0x000000e903e97221 */ /* 0x004fc60000010000 */
[----:B------:R-:W2:Y:S01]  /*66f0*/  SHFL.BFLY PT, R4, R234, 0x1, 0x1f ;  /* 0x0c201f00ea047f89 */ /* 0x000ea200000e0000 */
[----:B---3--:R-:W-:-:S03]  /*6700*/  FADD.FTZ R229, R2, R229 ;  /* 0x000000e502e57221 */ /* 0x008fc60000010000 */
[----:B------:R-:W3:Y:S01]  /*6710*/  SHFL.BFLY PT, R3, R233, 0x1, 0x1f ;  /* 0x0c201f00e9037f89 */ /* 0x000ee200000e0000 */
[----:B----4-:R-:W-:-:S04]  /*6720*/  SHF.R.S32.HI R6, RZ, 0x1f, R137 ;  /* 0x0000001fff067819 */ /* 0x010fc80000011489 */
[----:B------:R-:W-:Y:S01]  /*6730*/  LEA.HI R6, R6, R137, RZ, 0x5 ;  /* 0x0000008906067211 */ /* 0x000fe200078f28ff */
[----:B-1----:R-:W-:Y:S01]  /*6740*/  FADD.FTZ R232, R0, R232 ;  /* 0x000000e800e87221 */ /* 0x002fe20000010000 */
[----:B------:R-:W-:Y:S02]  /*6750*/  MOV R0, 0x3f800000 ;  /* 0x3f80000000007802 */ /* 0x000fe40000000f00 */
[----:B-----5:R-:W-:Y:S01]  /*6760*/  SHF.R.S32.HI R138, RZ, 0x1f, R172 ;  /* 0x0000001fff8a7819 */ /* 0x020fe200000114ac */
[----:B--2---:R-:W-:Y:S01]  /*6770*/  FADD.FTZ R234, R234, R4 ;  /* 0x00000004eaea7221 */ /* 0x004fe20000010000 */
[----:B------:R-:W1:Y:S02]  /*6780*/  SHFL.BFLY PT, R2, R232, 0x1, 0x1f ;  /* 0x0c201f00e8027f89 */ /* 0x000e6400000e0000 */
[----:B------:R-:W-:Y:S01]  /*6790*/  LEA.HI R5, R138, R172, RZ, 0x2 ;  /* 0x000000ac8a057211 */ /* 0x000fe200078f10ff */
[----:B---3--:R-:W-:Y:S01]  /*67a0*/  FADD.FTZ R233, R233, R3 ;  /* 0x00000003e9e97221 */ /* 0x008fe20000010000 */
[----:B------:R-:W2:Y:S01]  /*67b0*/  SHFL.BFLY PT, R4, R229, 0x1, 0x1f ;  /* 0x0c201f00e5047f89 */ /* 0x000ea200000e0000 */
[----:B------:R-:W-:-:S02]  /*67c0*/  FSETP.NE.FTZ.AND P6, PT, R234, RZ, PT ;  /* 0x000000ffea00720b */ /* 0x000fc40003fd5000 */
[CC--:B------:R-:W-:Y:S02]  /*67d0*/  LEA.HI R173, R138.reuse, R172.reuse, RZ, 0x3 ;  /* 0x000000ac8aad7211 */ /* 0x0c0fe400078f18ff */
[----:B------:R-:W-:Y:S02]  /*67e0*/  FSETP.NE.FTZ.AND P5, PT, R233, RZ, PT ;  /* 0x000000ffe900720b */ /* 0x000fe40003fb5000 */
[----:B------:R-:W-:Y:S02]  /*67f0*/  SHF.R.S32.HI R132, RZ, 0x2, R5 ;  /* 0x00000002ff847819 */ /* 0x000fe40000011405 */
[----:B------:R-:W-:Y:S02]  /*6800*/  LEA.HI R138, R138, R172, RZ, 0x5 ;  /* 0x000000ac8a8a7211 */ /* 0x000fe400078f28ff */
[----:B------:R-:W-:-:S03]  /*6810*/  MOV R3, 0x3f800000 ;  /* 0x3f80000000037802 */ /* 0x000fc60000000f00 */
[----:B------:R-:W3:Y:S01]  /*6820*/  @P6 MUFU.RCP R0, R234 ;  /* 0x000000ea00006308 */ /* 0x000ee20000001000 */
[----:B-1----:R-:W-:Y:S01]  /*6830*/  FADD.FTZ R232, R232, R2 ;  /* 0x00000002e8e87221 */ /* 0x002fe20000010000 */
[----:B------:R-:W-:-:S06]  /*6840*/  LOP3.LUT R2, R6, 0xffffffe0, RZ, 0xc0, !PT ;  /* 0xffffffe006027812 */ /* 0x000fcc00078ec0ff */
[----:B------:R-:W1:Y:S01]  /*6850*/  @P5 MUFU.RCP R3, R233 ;  /* 0x000000e900035308 */ /* 0x000e620000001000 */
[----:B--2---:R-:W-:Y:S01]  /*6860*/  FADD.FTZ R229, R229, R4 ;  /* 0x00000004e5e57221 */ /* 0x004fe20000010000 */
[----:B------:R-:W-:Y:S02]  /*6870*/  IADD3 R137, -R2, R137, RZ ;  /* 0x0000008902897210 */ /* 0x000fe40007ffe1ff */
[----:B------:R-:W-:Y:S02]  /*6880*/  SHF.R.S32.HI R4, RZ, 0x1f, R5 ;  /* 0x0000001fff047819 */ /* 0x000fe40000011405 */
[----:B------:R-:W-:Y:S02]  /*6890*/  LOP3.LUT R2, R5, 0x3ffffffc, RZ, 0xc0, !PT ;  /* 0x3ffffffc05027812 */ /* 0x000fe400078ec0ff */
[----:B------:R-:W-:Y:S01]  /*68a0*/  FSETP.NE.FTZ.AND P4, PT, R232, RZ, PT ;  /* 0x000000ffe800720b */ /* 0x000fe20003f95000 */
[----:B---3--:R-:W-:Y:S01]  /*68b0*/  FMUL.FTZ R0, R0, UR4 ;  /* 0x0000000400007c20 */ /* 0x008fe20008410000 */
[----:B------:R-:W-:-:S02]  /*68c0*/  FSETP.NE.FTZ.AND P3, PT, R229, RZ, PT ;  /* 0x000000ffe500720b */ /* 0x000fc40003f75000 */
[----:B------:R-:W-:Y:S01]  /*68d0*/  LOP3.LUT R5, R173, 0xfffffff8, RZ, 0xc0, !PT ;  /* 0xfffffff8ad057812 */ /* 0x000fe200078ec0ff */
[----:B------:R-:W-:Y:S01]  /*68e0*/  FMUL.FTZ R144, R0, R144 ;  /* 0x0000009000907220 */ /* 0x000fe20000410000 */
[----:B------:R-:W-:Y:S01]  /*68f0*/  IADD3 R139, -R2, R172, RZ ;  /* 0x000000ac028b7210 */ /* 0x000fe20007ffe1ff */
        /* <DEDUP_REMOVED lines=33> */
[----:B-1----:R-:W-:Y:S01]  /*6b10*/  FMUL.FTZ R3, R3, UR4 ;  /* 0x0000000403037c20 */ /* 0x002fe20008410000 */
[----:B------:R-:W-:-:S02]  /*6b20*/  MOV R0, 0x3f800000 ;  /* 0x3f80000000007802 */ /* 0x000fc40000000f00 */
[----:B------:R-:W-:Y:S01]  /*6b30*/  LEA.HI R4, R4, R132, RZ, 0x3 ;  /* 0x0000008404047211 */ /* 0x000fe200078f18ff */
[C---:B------:R-:W-:Y:S01]  /*6b40*/  FMUL.FTZ R13, R3.reuse, R38 ;  /* 0x00000026030d7220 */ /* 0x040fe20000410000 */
[----:B------:R-:W1:Y:S01]  /*6b50*/  @P4 MUFU.RCP R2, R232 ;  /* 0x000000e800024308 */ /* 0x000e620000001000 */
[C---:B------:R-:W-:Y:S01]  /*6b60*/  FMUL.FTZ R10, R3.reuse, R39 ;  /* 0x00000027030a7220 */ /* 0x040fe20000410000 */
[----:B------:R-:W-:Y:S01]  /*6b70*/  LOP3.LUT R4, R4, 0xfffffff8, RZ, 0xc0, !PT ;  /* 0xfffffff804047812 */ /* 0x000fe200078ec0ff */
[C---:B------:R-:W-:Y:S01]  /*6b80*/  FMUL.FTZ R19, R3.reuse, R50 ;  /* 0x0000003203137220 */ /* 0x040fe20000410000 */
[C---:B------:R-:W-:Y:S01]  /*6b90*/  FMUL.FTZ R18, R3.reuse, R51 ;  /* 0x0000003303127220 */ /* 0x040fe20000410000 */
[C---:B------:R-:W-:Y:S01]  /*6ba0*/  FMUL.FTZ R21, R3.reuse, R55 ;  /* 0x0000003703157220 */ /* 0x040fe20000410000 */
[----:B------:R-:W-:Y:S01]  /*6bb0*/  IADD3 R132, R132, -R4, RZ ;  /* 0x8000000484847210 */ /* 0x000fe20007ffe0ff */
[C---:B------:R-:W-:Y:S01]  /*6bc0*/  FMUL.FTZ R26, R3.reuse, R67 ;  /* 0x00000043031a7220 */ /* 0x040fe20000410000 */
[----:B------:R-:W2:Y:S01]  /*6bd0*/  @P3 MUFU.RCP R0, R229 ;  /* 0x000000e500003308 */ /* 0x000ea20000001000 */
[----:B------:R-:W-:Y:S01]  /*6be0*/  F2FP.F16.F32.PACK_AB R10, R10, R13 ;  /* 0x0000000d0a0a723e */ /* 0x000fe200000000ff */
[C---:B------:R-:W-:Y:S01]  /*6bf0*/  FMUL.FTZ R28, R3.reuse, R66 ;  /* 0x00000042031c7220 */ /* 0x040fe20000410000 */
[----:B------:R-:W-:Y:S01]  /*6c00*/  F2FP.F16.F32.PACK_AB R13, R18, R19 ;  /* 0x00000013120d723e */ /* 0x000fe200000000ff */
[C---:B------:R-:W-:Y:S01]  /*6c10*/  FMUL.FTZ R146, R3.reuse, R146 ;  /* 0x0000009203927220 */ /* 0x040fe20000410000 */
[----:B------:R-:W-:Y:S01]  /*6c20*/  F2FP.F16.F32.PACK_AB R22, R22, R52 ;  /* 0x000000341616723e */ /* 0x000fe200000000ff */
[----:B------:R-:W-:Y:S01]  /*6c30*/  FMUL.FTZ R4, R3, R147 ;  /* 0x0000009303047220 */ /* 0x000fe20000410000 */
[----:B------:R-:W-:Y:S01]  /*6c40*/  F2FP.F16.F32.PACK_AB R19, R29, R32 ;  /* 0x000000201d13723e */ /* 0x000fe200000000ff */
[C---:B------:R-:W-:Y:S01]  /*6c50*/  FMUL.FTZ R154, R3.reuse, R154 ;  /* 0x0000009a039a7220 */ /* 0x040fe20000410000 */
[----:B-1----:R-:W-:Y:S01]  /*6c60*/  FMUL.FTZ R2, R2, UR4 ;  /* 0x0000000402027c20 */ /* 0x002fe20008410000 */
[----:B------:R-:W-:Y:S01]  /*6c70*/  SHF.R.S32.HI R32, RZ, 0x5, R138 ;  /* 0x00000005ff207819 */ /* 0x000fe2000001148a */
[C---:B------:R-:W-:Y:S01]  /*6c80*/  FMUL.FTZ R6, R3.reuse, R155 ;  /* 0x0000009b03067220 */ /* 0x040fe20000410000 */
[----:B------:R-:W-:Y:S01]  /*6c90*/  LOP3.LUT R52, R132, 0x1, RZ, 0xc0, !PT ;  /* 0x0000000184347812 */ /* 0x000fe200078ec0ff */
        /* <DEDUP_REMOVED lines=41> */
[C---:B------:R-:W-:Y:S01]  /*6f30*/  FMUL.FTZ R9, R2.reuse, R149 ;  /* 0x0000009502097220 */ /* 0x040fe20000410000 */
        /* <DEDUP_REMOVED lines=26> */
[----:B------:R-:W-:Y:S01]  /*70e0*/  R2P PR, R132, 0x6 ;  /* 0x0000000684007804 */ /* 0x000fe20000000000 */
[----:B-1----:R-:W-:Y:S01]  /*70f0*/  ULEA UR4, UR4, UR5, 0x18 ;  /* 0x0000000504047291 */ /* 0x002fe2000f8ec03f */
[----:B------:R-:W-:Y:S01]  /*7100*/  LEA R2, R32, R139, 0x9 ;  /* 0x0000008b20027211 */ /* 0x000fe200078e48ff */
[C---:B------:R-:W-:Y:S01]  /*7110*/  FMUL.FTZ R54, R3.reuse, R54 ;  /* 0x0000003603367220 */ /* 0x040fe20000410000 */
[----:B------:R-:W-:Y:S01]  /*7120*/  LEA.HI R0, R0, R0, RZ, 0x1d ;  /* 0x0000000000007211 */ /* 0x000fe200078fe8ff */
[C---:B------:R-:W-:Y:S01]  /*7130*/  FMUL.FTZ R70, R3.reuse, R70 ;  /* 0x0000004603467220 */ /* 0x040fe20000410000 */
[----:B------:R-:W-:Y:S01]  /*7140*/  ISETP.NE.U32.AND P0, PT, R52, 0x1, PT ;  /* 0x000000013400780c */ /* 0x000fe20003f05070 */
[C---:B------:R-:W-:Y:S01]  /*7150*/  FMUL.FTZ R71, R3.reuse, R71 ;  /* 0x0000004703477220 */ /* 0x040fe20000410000 */
[----:B------:R-:W-:Y:S01]  /*7160*/  LEA R0, R2, R0, 0x1 ;  /* 0x0000000002007211 */ /* 0x000fe200078e08ff */
[C---:B------:R-:W-:Y:S01]  /*7170*/  FMUL.FTZ R82, R3.reuse, R82 ;  /* 0x0000005203527220 */ /* 0x040fe20000410000 */
[----:B------:R-:W-:Y:S01]  /*7180*/  F2FP.F16.F32.PACK_AB R4, R4, R146 ;  /* 0x000000920404723e */ /* 0x000fe200000000ff */
[----:B------:R-:W-:Y:S01]  /*7190*/  FMUL.FTZ R83, R3, R83 ;  /* 0x0000005303537220 */ /* 0x000fe20000410000 */
[----:B------:R-:W-:Y:S01]  /*71a0*/  LEA R0, R0, UR4, 0x1 ;  /* 0x0000000400007c11 */ /* 0x000fe2000f8e08ff */
[----:B------:R-:W-:Y:S01]  /*71b0*/  ULDC.U8 UR4, c[0x0][0x3d9] ;  /* 0x0000f64000047ab9 */ /* 0x000fe20000000000 */
[----:B------:R-:W-:Y:S01]  /*71c0*/  F2FP.F16.F32.PACK_AB R29, R69, R68 ;  /* 0x00000044451d723e */ /* 0x000fe200000000ff */
[C---:B------:R-:W-:Y:S01]  /*71d0*/  FMUL.FTZ R86, R3.reuse, R86 ;  /* 0x0000005603567220 */ /* 0x040fe20000410000 */
[C---:B------:R-:W-:Y:S01]  /*71e0*/  IADD3 R2, R0.reuse, -0x10, RZ ;  /* 0xfffffff000027810 */ /* 0x040fe20007ffe0ff */
[C---:B------:R-:W-:Y:S01]  /*71f0*/  FMUL.FTZ R87, R3.reuse, R87 ;  /* 0x0000005703577220 */ /* 0x040fe20000410000 */
[----:B------:R-:W-:Y:S01]  /*7200*/  MOV R68, 0x20 ;  /* 0x0000002000447802 */ /* 0x000fe20000000f00 */
[C---:B------:R-:W-:Y:S01]  /*7210*/  FMUL.FTZ R98, R3.reuse, R98 ;  /* 0x0000006203627220 */ /* 0x040fe20000410000 */
[----:B------:R-:W-:Y:S01]  /*7220*/  @P0 IADD3 R2, R0, 0x10, RZ ;  /* 0x0000001000020810 */ /* 0x000fe20007ffe0ff */
        /* <DEDUP_REMOVED lines=14> */
[----:B------:R1:W-:Y:S01]  /*7310*/  STS [R0+0x400], R4 ;  /* 0x0004000400007388 */ /* 0x0003e20000000800 */
[----:B------:R-:W-:Y:S01]  /*7320*/  ISETP.NE.AND P0, PT, RZ, UR4, PT ;  /* 0x00000004ff007c0c */ /* 0x000fe2000bf05270 */
[----:B------:R-:W-:Y:S01]  /*7330*/  ULDC.U8 UR5, c[0x0][0x3d8] ;  /* 0x0000f60000057ab9 */ /* 0x000fe20000000000 */
[----:B------:R-:W-:Y:S01]  /*7340*/  F2FP.F16.F32.PACK_AB R3, R153, R152 ;  /* 0x000000989903723e */ /* 0x000fe200000000ff */
[----:B------:R-:W-:Y:S01]  /*7350*/  STS [R0], R5 ;  /* 0x0000000500007388 */ /* 0x000fe20000000800 */
[----:B------:R-:W-:-:S02]  /*7360*/  F2FP.F16.F32.PACK_AB R6, R6, R154 ;  /* 0x0000009a0606723e */ /* 0x000fc400000000ff */
[----:B------:R-:W-:Y:S01]  /*7370*/  F2FP.F16.F32.PACK_AB R8, R8, R140 ;  /* 0x0000008c0808723e */ /* 0x000fe200000000ff */
[----:B------:R2:W-:Y:S01]  /*7380*/  STS [R2], R3 ;  /* 0x0000000302007388 */ /* 0x0005e20000000800 */
        /* <DEDUP_REMOVED lines=10> */
[----:B------:R-:W-:Y:S01]  /*7430*/  F2FP.F16.F32.PACK_AB R16, R16, R44 ;  /* 0x0000002c1010723e */ /* 0x000fe200000000ff */
[----:B------:R5:W-:Y:S01]  /*7440*/  STS [R2+0x2000], R9 ;  /* 0x0020000902007388 */ /* 0x000be20000000800 */
[----:B-1----:R-:W-:Y:S02]  /*7450*/  SEL R4, R68, 0xffffffe0, !P1 ;  /* 0xffffffe044047807 */ /* 0x002fe40004800000 */
[----:B------:R-:W-:Y:S01]  /*7460*/  F2FP.F16.F32.PACK_AB R23, R23, R46 ;  /* 0x0000002e1717723e */ /* 0x000fe200000000ff */
[----:B------:R1:W-:Y:S01]  /*7470*/  STS [R2+0x2400], R12 ;  /* 0x0024000c02007388 */ /* 0x0003e20000000800 */
[----:B------:R-:W-:-:S02]  /*7480*/  F2FP.F16.F32.PACK_AB R21, R21, R54 ;  /* 0x000000361515723e */ /* 0x000fc400000000ff */
[----:B------:R-:W-:Y:S02]  /*7490*/  F2FP.F16.F32.PACK_AB R18, R26, R28 ;  /* 0x0000001c1a12723e */ /* 0x000fe400000000ff */
[----:B--2---:R-:W-:Y:S02]  /*74a0*/  IADD3 R3, R0, R4, RZ ;  /* 0x0000000400037210 */ /* 0x004fe40007ffe0ff */
[----:B------:R-:W-:Y:S02]  /*74b0*/  F2FP.F16.F32.PACK_AB R20, R20, R56 ;  /* 0x000000381414723e */ /* 0x000fe400000000ff */
[----:B---3--:R-:W-:Y:S01]  /*74c0*/  MOV R6, 0x40 ;  /* 0x0000004000067802 */ /* 0x008fe20000000f00 */
[----:B------:R-:W-:Y:S01]  /*74d0*/  STS [R3], R11 ;  /* 0x0000000b03007388 */ /* 0x000fe20000000800 */
[----:B------:R-:W-:Y:S02]  /*74e0*/  F2FP.F16.F32.PACK_AB R24, R24, R58 ;  /* 0x0000003a1818723e */ /* 0x000fe400000000ff */
[----:B------:R-:W-:Y:S01]  /*74f0*/  SEL R6, R6, 0xffffffc0, !P2 ;  /* 0xffffffc006067807 */ /* 0x000fe20005000000 */
[----:B------:R2:W-:Y:S01]  /*7500*/  STS [R3+0x400], R10 ;  /* 0x0004000a03007388 */ /* 0x0005e20000000800 */
[----:B------:R-:W-:-:S02]  /*7510*/  F2FP.F16.F32.PACK_AB R31, R31, R25 ;  /* 0x000000191f1f723e */ /* 0x000fc400000000ff */
[----:B----4-:R-:W-:Y:S02]  /*7520*/  IADD3 R7, R4, R2, RZ ;  /* 0x0000000204077210 */ /* 0x010fe40007ffe0ff */
[----:B------:R-:W-:Y:S02]  /*7530*/  IADD3 R5, R0, R6, RZ ;  /* 0x0000000600057210 */ /* 0x000fe40007ffe0ff */
[----:B------:R-:W-:Y:S01]  /*7540*/  IADD3 R8, R6, R2, RZ ;  /* 0x0000000206087210 */ /* 0x000fe20007ffe0ff */
[----:B------:R3:W-:Y:S01]  /*7550*/  STS [R7], R14 ;  /* 0x0000000e07007388 */ /* 0x0007e20000000800 */
[----:B------:R-:W-:Y:S01]  /*7560*/  F2FP.F16.F32.PACK_AB R30, R30, R62 ;  /* 0x0000003e1e1e723e */ /* 0x000fe200000000ff */
[----:B-----5:R-:W4:Y:S01]  /*7570*/  @P5 MUFU.LG2 R9, R233 ;  /* 0x000000e900095308 */ /* 0x020f220000000c00 */
[----:B------:R-:W-:Y:S01]  /*7580*/  F2FP.F16.F32.PACK_AB R28, R71, R70 ;  /* 0x00000046471c723e */ /* 0x000fe200000000ff */
[----:B------:R5:W-:Y:S01]  /*7590*/  STS [R7+0x400], R13 ;  /* 0x0004000d07007388 */ /* 0x000be20000000800 */
[----:B------:R-:W-:Y:S01]  /*75a0*/  IADD3 R4, R3, R6, RZ ;  /* 0x0000000603047210 */ /* 0x000fe20007ffe0ff */
[----:B-1----:R-:W1:Y:S01]  /*75b0*/  @P5 LDC R12, c[0x0][0x2e8] ;  /* 0x0000ba00ff0c5b82 */ /* 0x002e620000000800 */
[----:B------:R-:W-:Y:S01]  /*75c0*/  F2FP.F16.F32.PACK_AB R26, R81, R80 ;  /* 0x00000050511a723e */ /* 0x000fe200000000ff */
[----:B------:R-:W-:Y:S01]  /*75d0*/  STS [R3+0x2000], R15 ;  /* 0x0020000f03007388 */ /* 0x000fe20000000800 */
[----:B------:R-:W-:-:S02]  /*75e0*/  F2FP.F16.F32.PACK_AB R25, R83, R82 ;  /* 0x000000525319723e */ /* 0x000fc400000000ff */
[----:B------:R-:W-:Y:S01]  /*75f0*/  IADD3 R6, R7, R6, RZ ;  /* 0x0000000607067210 */ /* 0x000fe20007ffe0ff */
[----:B------:R4:W-:Y:S01]  /*7600*/  STS [R3+0x2400], R17 ;  /* 0x0024001103007388 */ /* 0x0009e20000000800 */
[----:B------:R-:W-:Y:S02]  /*7610*/  F2FP.F16.F32.PACK_AB R27, R27, R72 ;  /* 0x000000481b1b723e */ /* 0x000fe400000000ff */
[----:B------:R-:W-:Y:S01]  /*7620*/  F2FP.F16.F32.PACK_AB R51, R51, R74 ;  /* 0x0000004a3333723e */ /* 0x000fe200000000ff */
[----:B------:R4:W-:Y:S01]  /*7630*/  STS [R7+0x2000], R16 ;  /* 0x0020001007007388 */ /* 0x0009e20000000800 */
[----:B--2---:R-:W2:Y:S01]  /*7640*/  @P0 LDC.64 R10, c[0x0][0x2c0] ;  /* 0x0000b000ff0a0b82 */ /* 0x004ea20000000a00 */
[----:B------:R-:W-:Y:S02]  /*7650*/  F2FP.F16.F32.PACK_AB R50, R50, R76 ;  /* 0x0000004c3232723e */ /* 0x000fe400000000ff */
[----:B------:R-:W-:Y:S01]  /*7660*/  STS [R7+0x2400], R23 ;  /* 0x0024001707007388 */ /* 0x000fe20000000800 */
[----:B------:R-:W-:-:S02]  /*7670*/  F2FP.F16.F32.PACK_AB R49, R49, R78 ;  /* 0x0000004e3131723e */ /* 0x000fc400000000ff */
[----:B------:R-:W-:Y:S01]  /*7680*/  F2FP.F16.F32.PACK_AB R48, R85, R84 ;  /* 0x000000545530723e */ /* 0x000fe200000000ff */
[----:B------:R-:W-:Y:S01]  /*7690*/  STS [R5], R22 ;  /* 0x0000001605007388 */ /* 0x000fe20000000800 */
[----:B------:R-:W-:Y:S01]  /*76a0*/  F2FP.F16.F32.PACK_AB R47, R87, R86 ;  /* 0x00000056572f723e */ /* 0x000fe200000000ff */
[----:B---3--:R-:W-:Y:S01]  /*76b0*/  @P4 MUFU.LG2 R14, R232 ;  /* 0x000000e8000e4308 */ /* 0x008fe20000000c00 */
[----:B------:R-:W-:Y:S01]  /*76c0*/  F2FP.F16.F32.PACK_AB R44, R97, R96 ;  /* 0x00000060612c723e */ /* 0x000fe200000000ff */
[----:B------:R-:W-:Y:S01]  /*76d0*/  STS [R5+0x400], R21 ;  /* 0x0004001505007388 */ /* 0x000fe20000000800 */
[----:B------:R-:W-:Y:S01]  /*76e0*/  F2FP.F16.F32.PACK_AB R43, R99, R98 ;  /* 0x00000062632b723e */ /* 0x000fe200000000ff */
[----:B-----5:R-:W3:Y:S01]  /*76f0*/  @P6 LDC R13, c[0x0][0x2e8] ;  /* 0x0000ba00ff0d6b82 */ /* 0x020ee20000000800 */
        /* <DEDUP_REMOVED lines=8> */
[----:B------:R-:W-:Y:S01]  /*7780*/  STS [R5+0x2000], R20 ;  /* 0x0020001405007388 */ /* 0x000fe20000000800 */
[----:B------:R-:W-:Y:S02]  /*7790*/  F2FP.F16.F32.PACK_AB R39, R39, R102 ;  /* 0x000000662727723e */ /* 0x000fe400000000ff */
[----:B------:R-:W-:Y:S01]  /*77a0*/  F2FP.F16.F32.PACK_AB R36, R109, R108 ;  /* 0x0000006c6d24723e */ /* 0x000fe200000000ff */
[----:B------:R5:W-:Y:S01]  /*77b0*/  STS [R5+0x2400], R24 ;  /* 0x0024001805007388 */ /* 0x000be20000000800 */
[----:B------:R-:W-:Y:S01]  /*77c0*/  F2FP.F16.F32.PACK_AB R35, R35, R110 ;  /* 0x0000006e2323723e */ /* 0x000fe200000000ff */
[----:B------:R-:W4:Y:S01]  /*77d0*/  @P4 LDC R16, c[0x0][0x2e8] ;  /* 0x0000ba00ff104b82 */ /* 0x000f220000000800 */
[----:B------:R-:W-:Y:S01]  /*77e0*/  ISETP.NE.AND P1, PT, RZ, UR5, PT ;  /* 0x00000005ff007c0c */ /* 0x000fe2000bf25270 */
[----:B------:R-:W-:Y:S01]  /*77f0*/  STS [R8+0x2000], R31 ;  /* 0x0020001f08007388 */ /* 0x000fe20000000800 */
[----:B------:R-:W-:-:S02]  /*7800*/  F2FP.F16.F32.PACK_AB R38, R38, R104 ;  /* 0x000000682626723e */ /* 0x000fc400000000ff */
[----:B------:R-:W-:Y:S01]  /*7810*/  F2FP.F16.F32.PACK_AB R37, R37, R106 ;  /* 0x0000006a2525723e */ /* 0x000fe200000000ff */
[----:B------:R-:W-:Y:S01]  /*7820*/  STS [R8+0x2400], R30 ;  /* 0x0024001e08007388 */ /* 0x000fe20000000800 */
[----:B------:R-:W-:Y:S02]  /*7830*/  F2FP.F16.F32.PACK_AB R34, R34, R156 ;  /* 0x0000009c2222723e */ /* 0x000fe400000000ff */
[----:B------:R-:W-:Y:S01]  /*7840*/  F2FP.F16.F32.PACK_AB R33, R33, R158 ;  /* 0x0000009e2121723e */ /* 0x000fe200000000ff */
[----:B------:R-:W-:Y:S01]  /*7850*/  STS [R4], R29 ;  /* 0x0000001d04007388 */ /* 0x000fe20000000800 */
[----:B------:R-:W-:Y:S02]  /*7860*/  ISETP.NE.OR P2, PT, RZ, UR4, !P1 ;  /* 0x00000004ff007c0c */ /* 0x000fe4000cf45670 */
        /* <DEDUP_REMOVED lines=8> */
[----:B------:R-:W-:Y:S01]  /*78f0*/  F2FP.F16.F32.PACK_AB R55, R55, R114 ;  /* 0x000000723737723e */ /* 0x000fe200000000ff */
[----:B------:R-:W3:Y:S01]  /*7900*/  @!P2 LDC R15, c[0x0][0x2c4] ;  /* 0x0000b100ff0fab82 */ /* 0x000ee20000000800 */
        /* <DEDUP_REMOVED lines=15> */
[----:B-----5:R-:W-:Y:S01]  /*7a00*/  MOV R24, 0x7f800000 ;  /* 0x7f80000000187802 */ /* 0x020fe20000000f00 */
[----:B------:R-:W-:Y:S01]  /*7a10*/  STS [R0+0x4400], R47 ;  /* 0x0044002f00007388 */ /* 0x000fe20000000800 */
[----:B-1----:R-:W-:Y:S02]  /*7a20*/  MOV R25, 0x7f800000 ;  /* 0x7f80000000197802 */ /* 0x002fe40000000f00 */
[----:B------:R-:W-:Y:S01]  /*7a30*/  MOV R22, 0x7f800000 ;  /* 0x7f80000000167802 */ /* 0x000fe20000000f00 */
[----:B------:R-:W-:Y:S01]  /*7a40*/  STS [R2+0x4000], R44 ;  /* 0x0040002c02007388 */ /* 0x000fe20000000800 */
[----:B------:R-:W-:-:S03]  /*7a50*/  MOV R23, 0x7f800000 ;  /* 0x7f80000000177802 */ /* 0x000fc60000000f00 */
        /* <DEDUP_REMOVED lines=12> */
[----:B-----5:R-:W5:Y:S03]  /*7b20*/  @!P0 LDC R2, c[0x0][0x2e4] ;  /* 0x0000b900ff028b82 */ /* 0x020f660000000800 */
        /* <DEDUP_REMOVED lines=8> */
[----:B--2---:R-:W-:-:S02]  /*7bb0*/  @P0 IMAD R7, R11, R10, RZ ;  /* 0x0000000a0b070224 */ /* 0x004fc400078e02ff */
[----:B------:R-:W5:Y:S01]  /*7bc0*/  @!P0 LDC R11, c[0x0][0x2c4] ;  /* 0x0000b100ff0b8b82 */ /* 0x000f620000000800 */
[----:B------:R-:W-:Y:S01]  /*7bd0*/  STS [R5+0x6000], R56 ;  /* 0x0060003805007388 */ /* 0x000fe20000000800 */
[----:B------:R-:W2:Y:S03]  /*7be0*/  @P6 MUFU.LG2 R10, R234 ;  /* 0x000000ea000a6308 */ /* 0x000ea60000000c00 */
[----:B------:R1:W-:Y:S04]  /*7bf0*/  STS [R5+0x6400], R55 ;  /* 0x0064003705007388 */ /* 0x0003e80000000800 */
[----:B------:R-:W-:Y:S01]  /*7c00*/  STS [R8+0x6000], R52 ;  /* 0x0060003408007388 */ /* 0x000fe20000000800 */
[----:B----4-:R-:W-:-:S03]  /*7c10*/  SHF.R.S32.HI R27, RZ, 0x1f, R26 ;  /* 0x0000001fff1b7819 */ /* 0x010fc6000001141a */
[----:B------:R4:W-:Y:S01]  /*7c20*/  STS [R8+0x6400], R60 ;  /* 0x0064003c08007388 */ /* 0x0009e20000000800 */
[----:B------:R-:W2:Y:S03]  /*7c30*/  S2R R28, SR_CTAID.Z ;  /* 0x00000000001c7919 */ /* 0x000ea60000002700 */
[----:B------:R-:W-:Y:S01]  /*7c40*/  STS [R4+0x4000], R59 ;  /* 0x0040003b04007388 */ /* 0x000fe20000000800 */
[----:B-----5:R-:W-:-:S03]  /*7c50*/  @!P0 SEL R7, R11, R2, !P1 ;  /* 0x000000020b078207 */ /* 0x020fc60004800000 */
[----:B------:R-:W-:Y:S01]  /*7c60*/  STS [R4+0x4400], R62 ;  /* 0x0044003e04007388 */ /* 0x000fe20000000800 */
[----:B------:R-:W-:-:S03]  /*7c70*/  CS2R R2, SRZ ;  /* 0x0000000000027805 */ /* 0x000fc6000001ff00 */
[----:B------:R-:W-:Y:S01]  /*7c80*/  STS [R6+0x4000], R61 ;  /* 0x0040003d06007388 */ /* 0x000fe20000000800 */
[----:B-1----:R-:W-:Y:S01]  /*7c90*/  @P0 MOV R5, 0x1 ;  /* 0x0000000100050802 */ /* 0x002fe20000000f00 */
[----:B------:R-:W-:Y:S02]  /*7ca0*/  @!P0 IMAD R5, R7, R0, RZ ;  /* 0x0000000007058224 */ /* 0x000fe400078e02ff */
[C---:B---3--:R-:W-:Y:S01]  /*7cb0*/  @!P2 IMAD R0, R26.reuse, R15, RZ ;  /* 0x0000000f1a00a224 */ /* 0x048fe200078e02ff */
[----:B------:R-:W-:Y:S01]  /*7cc0*/  STS [R6+0x4400], R63 ;  /* 0x0044003f06007388 */ /* 0x000fe20000000800 */
[----:B------:R-:W1:Y:S01]  /*7cd0*/  @P3 MUFU.LG2 R15, R229 ;  /* 0x000000e5000f3308 */ /* 0x000e620000000c00 */
[----:B------:R-:W-:Y:S01]  /*7ce0*/  IMAD R5, R26, R5, RZ ;  /* 0x000000051a057224 */ /* 0x000fe200078e02ff */
[----:B----4-:R-:W3:Y:S01]  /*7cf0*/  @P0 LDC R8, c[0x0][0x2c0] ;  /* 0x0000b000ff080b82 */ /* 0x010ee20000000800 */
[----:B------:R-:W-:Y:S01]  /*7d00*/  STS [R4+0x6000], R64 ;  /* 0x0060004004007388 */ /* 0x000fe20000000800 */
[----:B------:R-:W-:-:S02]  /*7d10*/  @!P2 SHF.R.S32.HI R3, RZ, 0x1f, R0 ;  /* 0x0000001fff03a819 */ /* 0x000fc40000011400 */
[----:B------:R-:W-:Y:S01]  /*7d20*/  @!P2 MOV R2, R0 ;  /* 0x000000000002a202 */ /* 0x000fe20000000f00 */
[----:B------:R4:W-:Y:S04]  /*7d30*/  STS [R4+0x6400], R67 ;  /* 0x0064004304007388 */ /* 0x0009e80000000800 */
[----:B------:R-:W-:Y:S04]  /*7d40*/  STS [R6+0x6000], R66 ;  /* 0x0060004206007388 */ /* 0x000fe80000000800 */
[----:B------:R5:W-:Y:S01]  /*7d50*/  STS [R6+0x6400], R65 ;  /* 0x0064004106007388 */ /* 0x000be20000000800 */
[----:B------:R-:W-:Y:S01]  /*7d60*/  @!P0 MOV R8, 0x1 ;  /* 0x0000000100088802 */ /* 0x000fe20000000f00 */
[----:B----4-:R-:W-:Y:S01]  /*7d70*/  @P5 FMUL.FTZ R4, R9, 0.69314718246459960938 ;  /* 0x3f31721809045820 */ /* 0x010fe20000410000 */
[----:B------:R-:W-:-:S03]  /*7d80*/  SEL R9, R5, RZ, P2 ;  /* 0x000000ff05097207 */ /* 0x000fc60001000000 */
[----:B---3--:R-:W-:Y:S01]  /*7d90*/  IMAD R5, R29, R8, RZ ;  /* 0x000000081d057224 */ /* 0x008fe200078e02ff */
[----:B------:R-:W-:Y:S01]  /*7da0*/  BAR.SYNC.DEFER_BLOCKING 0x0 ;  /* 0x0000000000007b1d */ /* 0x000fe20000010000 */
[----:B------:R-:W-:Y:S01]  /*7db0*/  LOP3.LUT P2, RZ, R137, 0x3, RZ, 0xc0, !PT ;  /* 0x0000000389ff7812 */ /* 0x000fe2000784c0ff */
[----:B------:R-:W-:Y:S01]  /*7dc0*/  @P5 FFMA.FTZ R25, R135, R12, R4 ;  /* 0x0000000c87195223 */ /* 0x000fe20000010004 */
[----:B--2---:R-:W-:Y:S01]  /*7dd0*/  IMAD R4, R28, R7, R9 ;  /* 0x000000071c047224 */ /* 0x004fe200078e0209 */
[----:B------:R-:W-:Y:S01]  /*7de0*/  SHF.L.U32 R0, R5, 0x7, RZ ;  /* 0x0000000705007819 */ /* 0x000fe200000006ff */
[----:B-----5:R-:W-:Y:S01]  /*7df0*/  @P6 FMUL.FTZ R6, R10, 0.69314718246459960938 ;  /* 0x3f3172180a066820 */ /* 0x020fe20000410000 */
[----:B------:R-:W-:Y:S01]  /*7e00*/  @P4 FMUL.FTZ R7, R14, 0.69314718246459960938 ;  /* 0x3f3172180e074820 */ /* 0x000fe20000410000 */
[----:B------:R-:W-:Y:S02]  /*7e10*/  SHF.L.U32 R12, R172, 0x3, RZ ;  /* 0x00000003ac0c7819 */ /* 0x000fe400000006ff */
        /* <DEDUP_REMOVED lines=54> */
.L_x_1837:
[----:B------:R-:W-:Y:S05]  /*8180*/  BSYNC B0 ;  /* 0x0000000000007941 */ /* 0x000fea0003800000 */
.L_x_1836:
        /* <DEDUP_REMOVED lines=71> */
.L_x_1838:
        /* <DEDUP_REMOVED lines=16> */
.L_x_2940:


//--------------------- .text._ZN5flash16flash_fwd_kernelI23Flash_fwd_kernel_traitsILi128ELi128ELi32ELi4ELb0ELb0EN7cutlass6half_tE19Flash_kernel_traitsILi128ELi128ELi32ELi4ES3_EELb0ELb0ELb0ELb0ELb1ELb1ELb1ELb0EEEvNS_16Flash_fwd_paramsE --------------------------
	.section	.text._ZN5flash16flash_fwd_kernelI23Flash_fwd_kernel_traitsILi128ELi128ELi32ELi4ELb0ELb0EN7cutlass6half_tE19Flash_kernel_traitsILi128ELi128ELi32ELi4ES3_EELb0ELb0ELb0ELb0ELb1ELb1ELb1ELb0EEEvNS_16Flash_fwd_paramsE,"ax",@progbits
	.align	128
        .global         _ZN5flash16flash_fwd_kernelI23Flash_fwd_kernel_traitsILi128ELi128ELi32ELi4ELb0ELb0EN7cutlass6half_tE19Flash_kernel_traitsILi128ELi128ELi32ELi4ES3_EELb0ELb0ELb0ELb0ELb1ELb1ELb1ELb0EEEvNS_16Flash_fwd_paramsE
        .type           _ZN5flash16flash_fwd_kernelI23Flash_fwd_kernel_traitsILi128ELi128ELi32ELi4ELb0ELb0EN7cutlass6half_tE19Flash_kernel_traitsILi128ELi128ELi32ELi4ES3_EELb0ELb0ELb0ELb0ELb1ELb1ELb1ELb0EEEvNS_16Flash_fwd_paramsE,@function
        .size           _ZN5flash16flash_fwd_kernelI23Flash_fwd_kernel_traitsILi128ELi128ELi32ELi4ELb0ELb0EN7cutlass6half_tE19Flash_kernel_traitsILi128ELi128ELi32ELi4ES3_EELb0ELb0ELb0ELb0ELb1ELb1ELb1ELb0EEEvNS_16Flash_fwd_paramsE,(.L_x_2941 - _ZN5flash16flash_fwd_kernelI23Flash_fwd_kernel_traitsILi128ELi128ELi32ELi4ELb0ELb0EN7cutlass6half_tE19Flash_kernel_traitsILi128ELi128ELi32ELi4ES3_EELb0ELb0ELb0ELb0ELb1ELb1ELb1ELb0EEEvNS_16Flash_fwd_paramsE)
        .other          _ZN5flash16flash_fwd_kernelI23Flash_fwd_kernel_traitsILi128ELi128ELi32ELi4ELb0ELb0EN7cutlass6half_tE19Flash_kernel_traitsILi128ELi128ELi32ELi4ES3_EELb0ELb0ELb0ELb0ELb1ELb1ELb1ELb0EEEvNS_16Flash_fwd_paramsE,@"STO_CUDA_ENTRY STV_DEFAULT"
_ZN5flash16flash_fwd_kernelI23Flash_fwd_kernel_traitsILi128ELi128ELi32ELi4ELb0ELb0EN7cutlass6half_tE19Flash_kernel_traitsILi128ELi128ELi32ELi4ES3_EELb0ELb0ELb0ELb0ELb1ELb1ELb1ELb0EEEvNS_16Flash_fwd_paramsE:
.text._ZN5flash16flash_fwd_kernelI23Flash_fwd_kernel_traitsILi128ELi128ELi32ELi4ELb0ELb0EN7cutlass6half_tE19Flash_kernel_traitsILi128ELi128ELi32ELi4ES3_EELb0ELb0ELb0ELb0ELb1ELb1ELb1ELb0EEEvNS_16Flash_fwd_paramsE:
        /* <DEDUP_REMOVED lines=12> */
[----:B------:R-:W3:Y:S08]  /*00c0*/  @P0 LDC.64 R6, c[0x0][0x300] ;  /* 0x0000c000ff060b82 */ /* 0x000ef00000000a00 */
[----:B------:R-:W1:Y:S01]  /*00d0*/  @P3 LDC.64 R4, c[0x0][0x308] ;  /* 0x0000c200ff043b82 */ /* 0x000e620000000a00 */
[----:B---3--:R-:W-:-:S05]  /*00e0*/  @P0 IMAD.WIDE R2, R30, 0x4, R6 ;  /* 0x000000041e020825 */ /* 0x008fca00078e0206 */
        /* <DEDUP_REMOVED lines=59> */
[----:B------:R-:W-:Y:S01]  /*04a0*/  SHF.L.U32 R6, R6, 0x3, RZ ;  /* 0x0000000306067819 */ /* 0x000fe200000006ff */
[----:B------:R-:W-:Y:S01]  /*04b0*/  USHF.L.U64.HI UR4, UR6, 0x5, UR7 ;  /* 0x0000000506047899 */ /* 0x000fe20008010207 */
[----:B------:R-:W-:Y:S01]  /*04c0*/  LEA.HI R241, R28, R242, RZ, 0x5 ;  /* 0x000000f21cf17211 */ /* 0x000fe200078f28ff */
[----:B------:R-:W-:Y:S01]  /*04d0*/  IMAD R7, R32, UR5, R7 ;  /* 0x0000000520077c24 */ /* 0x000fe2000f8e0207 */
[----:B------:R-:W-:Y:S01]  /*04e0*/  LOP3.LUT R227, R8, 0x7ffffe00, R6, 0xf8, !PT ;  /* 0x7ffffe0008e37812 */ /* 0x000fe200078ef806 */
[----:B------:R-:W-:Y:S01]  /*04f0*/  UMOV UR5, 0x400 ;  /* 0x0000040000057882 */ /* 0x000fe20000000000 */
[----:B------:R-:W-:Y:S01]  /*0500*/  STL [R1+0x14], R120 ;  /* 0x0000147801007387 */ /* 0x000fe20000100800 */
[----:B-1----:R-:W-:Y:S01]  /*0510*/  SHF.R.S32.HI R10, RZ, 0x1f, R0 ;  /* 0x0000001fff0a7819 */ /* 0x002fe20000011400 */
[----:B--2---:R-:W-:Y:S01]  /*0520*/  VIADD R8, R9, 0xffffffe ;  /* 0x0ffffffe09087836 */ /* 0x004fe20000000000 */
[----:B------:R-:W-:Y:S01]  /*0530*/  ULEA UR5, UR10, UR5, 0x18 ;  /* 0x000000050a057291 */ /* 0x000fe2000f8ec03f */
[----:B------:R-:W-:Y:S01]  /*0540*/  IMAD.IADD R3, R3, 0x1, R7 ;  /* 0x0000000103037824 */ /* 0x000fe200078e0207 */
[----:B------:R-:W-:Y:S01]  /*0550*/  LEA.HI R21, R10, R0, RZ, 0x3 ;  /* 0x000000000a157211 */ /* 0x000fe200078f18ff */
[----:B------:R-:W-:Y:S01]  /*0560*/  IMAD.SHL.U32 R7, R24, 0x40, RZ ;  /* 0x0000004018077824 */ /* 0x000fe200078e00ff */
[----:B------:R1:W2:Y:S01]  /*0570*/  F2I.FTZ.U32.TRUNC.NTZ R9, R8 ;  /* 0x0000000800097305 */ /* 0x0002a2000021f000 */
[----:B------:R-:W-:Y:S01]  /*0580*/  IMAD.WIDE.U32 R2, R4, UR6, R2 ;  /* 0x0000000604027c25 */ /* 0x000fe2000f8e0002 */
[----:B------:R-:W-:Y:S01]  /*0590*/  LOP3.LUT R6, R21, 0xfffffff8, RZ, 0xc0, !PT ;  /* 0xfffffff815067812 */ /* 0x000fe200078ec0ff */
[----:B------:R-:W-:Y:S01]  /*05a0*/  ULDC.64 UR10, c[0x0][0x250] ;  /* 0x00009400000a7ab9 */ /* 0x000fe20000000a00 */
        /* <DEDUP_REMOVED lines=11> */
[----:B-1----:R-:W-:Y:S01]  /*0660*/  MOV R8, RZ ;  /* 0x000000ff00087202 */ /* 0x002fe20000000f00 */
[----:B------:R-:W-:Y:S01]  /*0670*/  USHF.L.U64.HI UR15, UR10, 0x5, UR11 ;  /* 0x000000050a0f7899 */ /* 0x000fe2000801020b */
        /* <DEDUP_REMOVED lines=41> */
[----:B------:R-:W-:Y:S01]  /*0910*/  @P4 IADD3 R10, R10, 0x1, RZ ;  /* 0x000000010a0a4810 */ /* 0x000fe20007ffe0ff */
        /* <DEDUP_REMOVED lines=37> */
[----:B------:R-:W-:Y:S01]  /*0b70*/  IADD3 R5, R3, R10, RZ ;  /* 0x0000000a03057210 */ /* 0x000fe20007ffe0ff */
[C---:B------:R-:W-:Y:S01]  /*0b80*/  IMAD.WIDE.U32 R34, R0.reuse, UR6, R6 ;  /* 0x0000000600227c25 */ /* 0x040fe2000f8e0006 */
[----:B------:R-:W-:Y:S02]  /*0b90*/  SHF.R.S32.HI R3, RZ, 0x1f, R11 ;  /* 0x0000001fff037819 */ /* 0x000fe4000001140b */
[----:B------:R-:W-:Y:S01]  /*0ba0*/  IADD3.X R9, R9, UR4, RZ, P1, !PT ;  /* 0x0000000409097c10 */ /* 0x000fe20008ffe4ff */
[----:B------:R-:W-:Y:S01]  /*0bb0*/  IMAD R10, R0, UR7, R4 ;  /* 0x00000007000a7c24 */ /* 0x000fe2000f8e0204 */
[----:B------:R-:W-:Y:S01]  /*0bc0*/  ULDC.64 UR6, c[0x0][0x218] ;  /* 0x0000860000067ab9 */ /* 0x000fe20000000a00 */
[----:B------:R-:W-:Y:S01]  /*0bd0*/  IMAD R6, R120, R11, RZ ;  /* 0x0000000b78067224 */ /* 0x000fe200078e02ff */
[----:B------:R-:W-:Y:S01]  /*0be0*/  STL.64 [R1+0x20], R34 ;  /* 0x0000202201007387 */ /* 0x000fe20000100a00 */
[----:B------:R-:W-:Y:S01]  /*0bf0*/  IMAD.IADD R119, R35, 0x1, R10 ;  /* 0x0000000123777824 */ /* 0x000fe200078e020a */
[----:B------:R-:W-:Y:S01]  /*0c00*/  UIADD3 UR4, UR5, 0x8000, URZ ;  /* 0x0000800005047890 */ /* 0x000fe2000fffe03f */
[----:B------:R-:W-:Y:S01]  /*0c10*/  IMAD.MOV.U32 R118, RZ, RZ, R34 ;  /* 0x000000ffff767224 */ /* 0x000fe200078e0022 */
[----:B------:R-:W-:Y:S01]  /*0c20*/  LDGSTS.E.BYPASS.LTC128B.128 [R227+0x3800], desc[UR16][R8.64] ;  /* 0x0380000008e37fae */ /* 0x000fe2000b901d50 */
[----:B------:R-:W-:-:S02]  /*0c30*/  IMAD.MOV.U32 R4, RZ, RZ, R2 ;  /* 0x000000ffff047224 */ /* 0x000fc400078e0002 */
[CC--:B------:R-:W-:Y:S01]  /*0c40*/  IMAD R2, R3.reuse, R117.reuse, R6 ;  /* 0x0000007503027224 */ /* 0x0c0fe200078e0206 */
[----:B------:R-:W-:Y:S01]  /*0c50*/  LDGSTS.E.BYPASS.LTC128B.128 [R227+0x7800], desc[UR16][R8.64+0x80] ;  /* 0x0780008008e37fae */ /* 0x000fe2000b901d50 */
[----:B------:R-:W-:Y:S02]  /*0c60*/  IMAD R3, R3, UR10, RZ ;  /* 0x0000000a03037c24 */ /* 0x000fe4000f8e02ff */
[C---:B------:R-:W-:Y:S01]  /*0c70*/  IMAD.WIDE.U32 R6, R11.reuse, R117, R118 ;  /* 0x000000750b067225 */ /* 0x040fe200078e0076 */
[----:B------:R-:W-:Y:S03]  /*0c80*/  STL [R1+0x10], R117 ;  /* 0x0000107501007387 */ /* 0x000fe60000100800 */
[----:B------:R-:W-:Y:S01]  /*0c90*/  IMAD R13, R11, UR11, R3 ;  /* 0x0000000b0b0d7c24 */ /* 0x000fe2000f8e0203 */
[----:B------:R-:W-:Y:S01]  /*0ca0*/  STL.64 [R1+0x8], R118 ;  /* 0x0000087601007387 */ /* 0x000fe20000100a00 */
[----:B------:R-:W-:-:S02]  /*0cb0*/  IMAD R3, R12, UR8, RZ ;  /* 0x000000080c037c24 */ /* 0x000fc4000f8e02ff */
[----:B------:R-:W-:Y:S01]  /*0cc0*/  IMAD.IADD R7, R7, 0x1, R2 ;  /* 0x0000000107077824 */ /* 0x000fe200078e0202 */
[----:B------:R-:W-:Y:S01]  /*0cd0*/  LEA R2, P0, R6, UR6, 0x1 ;  /* 0x0000000606027c11 */ /* 0x000fe2000f8008ff */
[----:B------:R-:W-:-:S03]  /*0ce0*/  IMAD.WIDE.U32 R14, R0, UR8, R4 ;  /* 0x00000008000e7c25 */ /* 0x000fc6000f8e0004 */
[----:B------:R-:W-:Y:S01]  /*0cf0*/  IADD3 R4, P1, R2, R117, RZ ;  /* 0x0000007502047210 */ /* 0x000fe20007f3e0ff */
[----:B------:R-:W-:Y:S01]  /*0d00*/  IMAD R5, R0, UR9, R3 ;  /* 0x0000000900057c24 */ /* 0x000fe2000f8e0203 */
[----:B------:R-:W-:Y:S01]  /*0d10*/  LEA.HI.X R3, R6, UR7, R7, 0x1, P0 ;  /* 0x0000000706037c11 */ /* 0x000fe200080f0c07 */
[----:B------:R-:W-:Y:S01]  /*0d20*/  IMAD.WIDE.U32 R10, R11, UR10, RZ ;  /* 0x0000000a0b0a7c25 */ /* 0x000fe2000f8e00ff */
[----:B------:R-:W-:Y:S01]  /*0d30*/  ULDC.64 UR8, c[0x0][0x220] ;  /* 0x0000880000087ab9 */ /* 0x000fe20000000a00 */
[----:B------:R-:W-:Y:S01]  /*0d40*/  STL.64 [R1+0x18], R14 ;  /* 0x0000180e01007387 */ /* 0x000fe20000100a00 */
[----:B------:R-:W-:Y:S01]  /*0d50*/  IADD3 R7, R15, R5, RZ ;  /* 0x000000050f077210 */ /* 0x000fe20007ffe0ff */
[----:B------:R-:W-:Y:S01]  /*0d60*/  IMAD.X R5, R3, 0x1, R120, P1 ;  /* 0x0000000103057824 */ /* 0x000fe200008e0678 */
[----:B------:R-:W-:Y:S01]  /*0d70*/  LEA R6, P0, R10, R14, 0x5 ;  /* 0x0000000e0a067211 */ /* 0x000fe200078028ff */
[----:B------:R-:W-:Y:S01]  /*0d80*/  LDGSTS.E.BYPASS.LTC128B.128 [R227+0x8000], desc[UR16][R2.64] ;  /* 0x0800000002e37fae */ /* 0x000fe2000b901d50 */
[----:B------:R-:W-:Y:S01]  /*0d90*/  IMAD.IADD R0, R11, 0x1, R13 ;  /* 0x000000010b007824 */ /* 0x000fe200078e020d */
[----:B------:R-:W-:-:S02]  /*0da0*/  LOP3.LUT P1, RZ, R25, 0x2, RZ, 0xc0, !PT ;  /* 0x0000000219ff7812 */ /* 0x000fc4000782c0ff */
[----:B------:R1:W-:Y:S02]  /*0db0*/  LDGSTS.E.BYPASS.LTC128B.128 [R227+0x9000], desc[UR16][R2.64+0x80] ;  /* 0x0900008002e37fae */ /* 0x0003e4000b901d50 */
[----:B------:R-:W-:Y:S01]  /*0dc0*/  LEA.HI.X R10, R10, R7, R0, 0x5, P0 ;  /* 0x000000070a0a7211 */ /* 0x000fe200000f2c00 */
[----:B------:R-:W-:Y:S01]  /*0dd0*/  IMAD.SHL.U32 R0, R25, 0x40, RZ ;  /* 0x0000004019007824 */ /* 0x000fe200078e00ff */
[----:B------:R-:W-:Y:S04]  /*0de0*/  LDGSTS.E.BYPASS.LTC128B.128 [R227+0x8800], desc[UR16][R4.64] ;  /* 0x0880000004e37fae */ /* 0x000fe8000b901d50 */
[----:B------:R2:W-:Y:S01]  /*0df0*/  LDGSTS.E.BYPASS.LTC128B.128 [R227+0x9800], desc[UR16][R4.64+0x80] ;  /* 0x0980008004e37fae */ /* 0x0005e2000b901d50 */
[----:B------:R-:W-:-:S03]  /*0e00*/  LOP3.LUT R0, R0, 0x1c0, RZ, 0xc0, !PT ;  /* 0x000001c000007812 */ /* 0x000fc600078ec0ff */
[----:B------:R-:W0:Y:S04]  /*0e10*/  LDGDEPBAR ;  /* 0x00000000000079af */ /* 0x000e280000000000 */
[----:B------:R3:W-:Y:S01]  /*0e20*/  STL [R1+0x28], R7 ;  /* 0x0000280701007387 */ /* 0x0007e20000100800 */
        /* <DEDUP_REMOVED lines=12> */
[----:B------:R-:W-:Y:S01]  /*0ef0*/  IMAD.MOV.U32 R3, RZ, RZ, 0x20 ;  /* 0x00000020ff037424 */ /* 0x000fe200078e00ff */
[----:B------:R-:W-:Y:S01]  /*0f00*/  IADD3 R6, P0, R4, UR14, RZ ;  /* 0x0000000e04067c10 */ /* 0x000fe2000ff1e0ff */
[----:B------:R-:W-:Y:S01]  /*0f10*/  IMAD.IADD R2, R2, 0x1, R115 ;  /* 0x0000000102027824 */ /* 0x000fe200078e0273 */
[----:B------:R-:W-:-:S02]  /*0f20*/  LEA R0, R23, R26, 0x9 ;  /* 0x0000001a17007211 */ /* 0x000fc400078e48ff */
[----:B---3--:R-:W-:Y:S02]  /*0f30*/  IADD3.X R7, R5, UR15, RZ, P0, !PT ;  /* 0x0000000f05077c10 */ /* 0x008fe400087fe4ff */
[----:B------:R-:W-:Y:S02]  /*0f40*/  LEA R213, R2, UR5, 0x1 ;  /* 0x0000000502d57c11 */ /* 0x000fe4000f8e08ff */
[----:B------:R-:W-:Y:S02]  /*0f50*/  LEA R28, R0, UR5, 0x1 ;  /* 0x00000005001c7c11 */ /* 0x000fe4000f8e08ff */
[----:B------:R-:W-:Y:S02]  /*0f60*/  LOP3.LUT P0, RZ, R24, 0x2, RZ, 0xc0, !PT ;  /* 0x0000000218ff7812 */ /* 0x000fe4000780c0ff */
[----:B------:R-:W-:Y:S01]  /*0f70*/  LEA R222, R0, UR4, 0x1 ;  /* 0x0000000400de7c11 */ /* 0x000fe2000f8e08ff */
[----:B------:R-:W-:Y:S01]  /*0f80*/  ULDC UR4, c[0x0][0x39c] ;  /* 0x0000e70000047ab9 */ /* 0x000fe20000000800 */
[----:B------:R-:W-:-:S02]  /*0f90*/  SEL R3, R3, 0xffffffe0, !P1 ;  /* 0xffffffe003037807 */ /* 0x000fc40004800000 */
[----:B------:R-:W-:Y:S01]  /*0fa0*/  MOV R2, 0x40 ;  /* 0x0000004000027802 */ /* 0x000fe20000000f00 */
[----:B------:R-:W-:Y:S01]  /*0fb0*/  @!PT LDS RZ, [RZ] ;  /* 0x00000000fffff984 */ /* 0x000fe20000000800 */
[----:B------:R-:W-:Y:S01]  /*0fc0*/  @!PT LDS RZ, [RZ] ;  /* 0x00000000fffff984 */ /* 0x000fe20000000800 */
[----:B------:R-:W-:Y:S01]  /*0fd0*/  @!PT LDS RZ, [RZ] ;  /* 0x00000000fffff984 */ /* 0x000fe20000000800 */
[----:B------:R-:W-:Y:S01]  /*0fe0*/  LDGSTS.E.BYPASS.LTC128B.128 [R227+0xa000], desc[UR16][R4.64] ;  /* 0x0a00000004e37fae */ /* 0x000fe2000b901d50 */
[C---:B------:R-:W-:Y:S01]  /*0ff0*/  VIADD R223, R222.reuse, 0x20 ;  /* 0x00000020dedf7836 */ /* 0x040fe20000000000 */
[----:B------:R-:W-:Y:S01]  /*1000*/  LOP3.LUT P1, RZ, R25, 0x4, RZ, 0xc0, !PT ;  /* 0x0000000419ff7812 */ /* 0x000fe2000782c0ff */
[----:B------:R-:W-:Y:S01]  /*1010*/  IMAD.IADD R215, R213, 0x1, R3 ;  /* 0x00000001d5d77824 */ /* 0x000fe200078e0203 */
[----:B------:R-:W-:Y:S02]  /*1020*/  LDGSTS.E.BYPASS.LTC128B.128 [R227+0xb000], desc[UR16][R4.64+0x80] ;  /* 0x0b00008004e37fae */ /* 0x000fe4000b901d50 */
[----:B------:R-:W-:Y:S01]  /*1030*/  @P0 VIADD R223, R222, 0xffffffe0 ;  /* 0xffffffe0dedf0836 */ /* 0x000fe20000000000 */
[----:B------:R-:W-:Y:S01]  /*1040*/  LOP3.LUT P0, RZ, R24, 0x4, RZ, 0xc0, !PT ;  /* 0x0000000418ff7812 */ /* 0x000fe2000780c0ff */
[----:B------:R-:W-:Y:S03]  /*1050*/  LDGSTS.E.BYPASS.LTC128B.128 [R227+0xa800], desc[UR16][R6.64] ;  /* 0x0a80000006e37fae */ /* 0x000fe6000b901d50 */
[C---:B------:R-:W-:Y:S01]  /*1060*/  SEL R0, R2.reuse, 0xffffffc0, !P0 ;  /* 0xffffffc002007807 */ /* 0x040fe20004000000 */
[----:B------:R1:W-:Y:S01]  /*1070*/  LDGSTS.E.BYPASS.LTC128B.128 [R227+0xb800], desc[UR16][R6.64+0x80] ;  /* 0x0b80008006e37fae */ /* 0x0003e2000b901d50 */
[----:B------:R-:W-:-:S02]  /*1080*/  SEL R2, R2, 0xffffffc0, !P1 ;  /* 0xffffffc002027807 */ /* 0x000fc40004800000 */
[----:B------:R-:W-:Y:S01]  /*1090*/  ISETP.GE.AND P0, PT, R114, 0x21, PT ;  /* 0x000000217200780c */ /* 0x000fe20003f06270 */
[----:B------:R-:W-:Y:S01]  /*10a0*/  LDSM.16.M88.4 R16, [R213] ;  /* 0x00000000d510783b */ /* 0x000fe20000000200 */
[----:B------:R-:W-:Y:S02]  /*10b0*/  IMAD.IADD R220, R222, 0x1, R0 ;  /* 0x00000001dedc7824 */ /* 0x000fe400078e0200 */
[--C-:B------:R-:W-:Y:S01]  /*10c0*/  IMAD.IADD R221, R213, 0x1, R2.reuse ;  /* 0x00000001d5dd7824 */ /* 0x100fe200078e0202 */
[----:B------:R-:W2:Y:S01]  /*10d0*/  LDSM.16.M88.4 R20, [R28+0x8000] ;  /* 0x008000001c14783b */ /* 0x000ea20000000200 */
[----:B------:R-:W-:Y:S02]  /*10e0*/  IMAD.IADD R218, R0, 0x1, R223 ;  /* 0x0000000100da7824 */ /* 0x000fe400078e02df */
[----:B------:R-:W-:Y:S01]  /*10f0*/  IMAD.IADD R219, R215, 0x1, R2 ;  /* 0x00000001d7db7824 */ /* 0x000fe200078e0202 */
[----:B------:R-:W3:Y:S04]  /*1100*/  LDSM.16.M88.4 R12, [R213+0x2000] ;  /* 0x00200000d50c783b */ /* 0x000ee80000000200 */
[----:B------:R-:W-:Y:S04]  /*1110*/  LDSM.16.M88.4 R8, [R215] ;  /* 0x00000000d708783b */ /* 0x000fe80000000200 */
[----:B------:R-:W4:Y:S04]  /*1120*/  LDSM.16.M88.4 R32, [R223] ;  /* 0x00000000df20783b */ /* 0x000f280000000200 */
[----:B------:R-:W-:Y:S04]  /*1130*/  LDSM.16.M88.4 R56, [R220] ;  /* 0x00000000dc38783b */ /* 0x000fe80000000200 */
[----:B-1----:R-:W1:Y:S04]  /*1140*/  LDSM.16.M88.4 R4, [R215+0x2000] ;  /* 0x00200000d704783b */ /* 0x002e680000000200 */
[----:B------:R-:W-:Y:S04]  /*1150*/  LDSM.16.M88.4 R44, [R221] ;  /* 0x00000000dd2c783b */ /* 0x000fe80000000200 */
[----:B------:R-:W1:Y:S04]  /*1160*/  LDSM.16.M88.4 R60, [R28+0x8800] ;  /* 0x008800001c3c783b */ /* 0x000e680000000200 */
[----:B------:R-:W1:Y:S04]  /*1170*/  LDSM.16.M88.4 R24, [R221+0x2000] ;  /* 0x00200000dd18783b */ /* 0x000e680000000200 */
        /* <DEDUP_REMOVED lines=8> */
[----:B------:R-:W-:Y:S01]  /*1200*/  LDSM.16.M88.4 R28, [R28+0x9800] ;  /* 0x009800001c1c783b */ /* 0x000fe20000000200 */
[----:B------:R-:W-:Y:S03]  /*1210*/  HMMA.16816.F32 R80, R16, R22, RZ ;  /* 0x000000161050723c */ /* 0x000fe600000018ff */
[----:B------:R-:W0:Y:S03]  /*1220*/  LDGDEPBAR ;  /* 0x00000000000079af */ /* 0x000e260000000000 */
[-C--:B----4-:R-:W-:Y:S01]  /*1230*/  HMMA.16816.F32 R48, R8, R32.reuse, R40 ;  /* 0x000000200830723c */ /* 0x090fe20000001828 */
[----:B------:R-:W3:Y:S05]  /*1240*/  LDSM.16.M88.4 R40, [R219+0x2000] ;  /* 0x00200000db28783b */ /* 0x000eea0000000200 */
[----:B-1----:R-:W-:Y:S06]  /*1250*/  HMMA.16816.F32 R36, R4, R32, R36 ;  /* 0x000000200424723c */ /* 0x002fec0000001824 */
[C---:B------:R-:W-:Y:S06]  /*1260*/  HMMA.16816.F32 R92, R12.reuse, R60, RZ ;  /* 0x0000003c0c5c723c */ /* 0x040fec00000018ff */
[----:B------:R-:W-:Y:S06]  /*1270*/  HMMA.16816.F32 R84, R12, R62, RZ ;  /* 0x0000003e0c54723c */ /* 0x000fec00000018ff */
[----:B------:R-:W-:Y:S01]  /*1280*/  HMMA.16816.F32 R88, R44, R56, R48 ;  /* 0x000000382c58723c */ /* 0x000fe20000001830 */
[----:B------:R-:W1:Y:S05]  /*1290*/  LDSM.16.M88.4 R48, [R213+0x4000] ;  /* 0x00400000d530783b */ /* 0x000e6a0000000200 */
[----:B------:R-:W-:Y:S06]  /*12a0*/  HMMA.16816.F32 R76, R16, R60, RZ ;  /* 0x0000003c104c723c */ /* 0x000fec00000018ff */
[----:B------:R-:W-:Y:S01]  /*12b0*/  HMMA.16816.F32 R96, R24, R56, R36 ;  /* 0x000000381860723c */ /* 0x000fe20000001824 */
[----:B------:R-:W-:Y:S05]  /*12c0*/  LDSM.16.M88.4 R36, [R213+0x6000] ;  /* 0x00600000d524783b */ /* 0x000fea0000000200 */
[-C--:B------:R-:W-:Y:S01]  /*12d0*/  HMMA.16816.F32 R20, R4, R34.reuse, R72 ;  /* 0x000000220414723c */ /* 0x080fe20000001848 */
[----:B------:R-:W4:Y:S05]  /*12e0*/  LDSM.16.M88.4 R72, [R220+0x800] ;  /* 0x00080000dc48783b */ /* 0x000f2a0000000200 */
[----:B------:R-:W-:Y:S01]  /*12f0*/  HMMA.16816.F32 R12, R8, R34, R80 ;  /* 0x00000022080c723c */ /* 0x000fe20000001850 */
[----:B------:R-:W4:Y:S04]  /*1300*/  LDSM.16.M88.4 R32, [R215+0x4000] ;  /* 0x00400000d720783b */ /* 0x000f280000000200 */
[----:B------:R-:W-:Y:S01]  /*1310*/  LDSM.16.M88.4 R80, [R220+0x1000] ;  /* 0x00100000dc50783b */ /* 0x000fe20000000200 */
[----:B--2---:R-:W-:Y:S06]  /*1320*/  HMMA.16816.F32 R88, R52, R68, R88 ;  /* 0x000000443458723c */ /* 0x004fec0000001858 */
[----:B------:R-:W-:Y:S06]  /*1330*/  HMMA.16816.F32 R16, R16, R62, RZ ;  /* 0x0000003e1010723c */ /* 0x000fec00000018ff */
[C---:B------:R-:W-:Y:S06]  /*1340*/  HMMA.16816.F32 R92, R4.reuse, R64, R92 ;  /* 0x00000040045c723c */ /* 0x040fec000000185c */
[----:B------:R-:W-:Y:S06]  /*1350*/  HMMA.16816.F32 R84, R4, R66, R84 ;  /* 0x000000420454723c */ /* 0x000fec0000001854 */
[----:B------:R-:W-:Y:S06]  /*1360*/  HMMA.16816.F32 R108, R8, R64, R76 ;  /* 0x00000040086c723c */ /* 0x000fec000000184c */
[----:B---3--:R-:W-:Y:S06]  /*1370*/  HMMA.16816.F32 R76, R40, R68, R96 ;  /* 0x00000044284c723c */ /* 0x008fec0000001860 */
[-C--:B------:R-:W-:Y:S01]  /*1380*/  HMMA.16816.F32 R60, R24, R58.reuse, R20 ;  /* 0x0000003a183c723c */ /* 0x080fe20000001814 */
[----:B------:R-:W-:Y:S05]  /*1390*/  LDSM.16.M88.4 R20, [R215+0x6000] ;  /* 0x00600000d714783b */ /* 0x000fea0000000200 */
[----:B------:R-:W-:Y:S01]  /*13a0*/  HMMA.16816.F32 R4, R44, R58, R12 ;  /* 0x0000003a2c04723c */ /* 0x000fe2000000180c */
[----:B------:R-:W2:Y:S05]  /*13b0*/  LDSM.16.M88.4 R56, [R218+0x800] ;  /* 0x00080000da38783b */ /* 0x000eaa0000000200 */
[----:B-1----:R-:W-:Y:S06]  /*13c0*/  HMMA.16816.F32 R12, R48, R100, R88 ;  /* 0x00000064300c723c */ /* 0x002fec0000001858 */
[----:B------:R-:W-:Y:S01]  /*13d0*/  HMMA.16816.F32 R64, R8, R66, R16 ;  /* 0x000000420840723c */ /* 0x000fe20000001810 */
[----:B------:R-:W1:Y:S04]  /*13e0*/  LDSM.16.M88.4 R16, [R221+0x4000] ;  /* 0x00400000dd10783b */ /* 0x000e680000000200 */
[----:B------:R-:W-:Y:S01]  /*13f0*/  LDSM.16.M88.4 R8, [R219+0x4000] ;  /* 0x00400000db08783b */ /* 0x000fe20000000200 */
[C---:B----4-:R-:W-:Y:S06]  /*1400*/  HMMA.16816.F32 R88, R24.reuse, R72, R92 ;  /* 0x000000481858723c */ /* 0x050fec000000185c */
[----:B------:R-:W-:Y:S06]  /*1410*/  HMMA.16816.F32 R84, R24, R74, R84 ;  /* 0x0000004a1854723c */ /* 0x000fec0000001854 */
[----:B------:R-:W-:Y:S06]  /*1420*/  HMMA.16816.F32 R24, R36, R100, R76 ;  /* 0x000000642418723c */ /* 0x000fec000000184c */
[-C--:B------:R-:W-:Y:S01]  /*1430*/  HMMA.16816.F32 R92, R40, R70.reuse, R60 ;  /* 0x00000046285c723c */ /* 0x080fe2000000183c */
[----:B------:R-:W-:Y:S05]  /*1440*/  LDSM.16.M88.4 R60, [R218+0x1000] ;  /* 0x00100000da3c783b */ /* 0x000fea0000000200 */
[----:B------:R-:W-:Y:S06]  /*1450*/  HMMA.16816.F32 R68, R52, R70, R4 ;  /* 0x000000463444723c */ /* 0x000fec0000001804 */
[----:B------:R-:W-:Y:S01]  /*1460*/  HMMA.16816.F32 R4, R32, R104, R12 ;  /* 0x000000682004723c */ /* 0x000fe2000000180c */
[----:B------:R-:W3:Y:S05]  /*1470*/  LDSM.16.M88.4 R12, [R221+0x6000] ;  /* 0x00600000dd0c783b */ /* 0x000eea0000000200 */
[----:B------:R-:W-:Y:S06]  /*1480*/  HMMA.16816.F32 R76, R44, R72, R108 ;  /* 0x000000482c4c723c */ /* 0x000fec000000186c */
[C---:B--2---:R-:W-:Y:S06]  /*1490*/  HMMA.16816.F32 R88, R40.reuse, R56, R88 ;  /* 0x000000382858723c */ /* 0x044fec0000001858 */
[----:B------:R-:W-:Y:S06]  /*14a0*/  HMMA.16816.F32 R40, R40, R58, R84 ;  /* 0x0000003a2828723c */ /* 0x000fec0000001854 */
[----:B------:R-:W-:Y:S06]  /*14b0*/  HMMA.16816.F32 R24, R20, R104, R24 ;  /* 0x000000681418723c */ /* 0x000fec0000001818 */
[----:B------:R-:W-:Y:S06]  /*14c0*/  HMMA.16816.F32 R72, R44, R74, R64 ;  /* 0x0000004a2c48723c */ /* 0x000fec0000001840 */
[----:B-1----:R-:W-:Y:S01]  /*14d0*/  HMMA.16816.F32 R64, R16, R80, R4 ;  /* 0x000000501040723c */ /* 0x002fe20000001804 */
[----:B------:R-:W1:Y:S05]  /*14e0*/  LDSM.16.M88.4 R4, [R219+0x6000] ;  /* 0x00600000db04783b */ /* 0x000e6a0000000200 */
[----:B------:R-:W-:Y:S06]  /*14f0*/  HMMA.16816.F32 R44, R48, R102, R68 ;  /* 0x00000066302c723c */ /* 0x000fec0000001844 */
[----:B------:R-:W-:Y:S06]  /*1500*/  HMMA.16816.F32 R76, R52, R56, R76 ;  /* 0x00000038344c723c */ /* 0x000fec000000184c */
[C---:B------:R-:W-:Y:S06]  /*1510*/  HMMA.16816.F32 R68, R36.reuse, R102, R92 ;  /* 0x000000662444723c */ /* 0x040fec000000185c */
[C---:B------:R-:W-:Y:S06]  /*1520*/  HMMA.16816.F32 R88, R36.reuse, R28, R88 ;  /* 0x0000001c2458723c */ /* 0x040fec0000001858 */
[----:B------:R-:W-:Y:S01]  /*1530*/  HMMA.16816.F32 R84, R36, R30, R40 ;  /* 0x0000001e2454723c */ /* 0x000fe20000001828 */
[----:B------:R-:W2:Y:S05]  /*1540*/  LDSM.16.M88.4 R36, [R223+0x1800] ;  /* 0x00180000df24783b */ /* 0x000eaa0000000200 */
[----:B---3--:R-:W-:Y:S06]  /*1550*/  HMMA.16816.F32 R24, R12, R80, R24 ;  /* 0x000000500c18723c */ /* 0x008fec0000001818 */
[----:B------:R-:W-:Y:S06]  /*1560*/  HMMA.16816.F32 R40, R32, R106, R44 ;  /* 0x0000006a2028723c */ /* 0x000fec000000182c */
[----:B------:R-:W-:Y:S06]  /*1570*/  HMMA.16816.F32 R72, R52, R58, R72 ;  /* 0x0000003a3448723c */ /* 0x000fec0000001848 */
[----:B------:R-:W-:Y:S06]  /*1580*/  HMMA.16816.F32 R52, R48, R28, R76 ;  /* 0x0000001c3034723c */ /* 0x000fec000000184c */
[----:B------:R-:W-:Y:S06]  /*1590*/  HMMA.16816.F32 R56, R8, R60, R64 ;  /* 0x0000003c0838723c */ /* 0x000fec0000001840 */
[----:B------:R-:W-:Y:S06]  /*15a0*/  HMMA.16816.F32 R44, R20, R106, R68 ;  /* 0x0000006a142c723c */ /* 0x000fec0000001844 */
[----:B-1----:R-:W-:Y:S01]  /*15b0*/  HMMA.16816.F32 R64, R4, R60, R24 ;  /* 0x0000003c0440723c */ /* 0x002fe20000001818 */
[----:B------:R-:W1:Y:S05]  /*15c0*/  LDSM.16.M88.4 R24, [R220+0x1800] ;  /* 0x00180000dc18783b */ /* 0x000e6a0000000200 */
[----:B------:R-:W-:Y:S06]  /*15d0*/  HMMA.16816.F32 R40, R16, R82, R40 ;  /* 0x000000521028723c */ /* 0x000fec0000001828 */
[----:B------:R-:W-:Y:S01]  /*15e0*/  HMMA.16816.F32 R72, R48, R30, R72 ;  /* 0x0000001e3048723c */ /* 0x000fe20000001848 */
[----:B------:R-:W-:Y:S01]  /*15f0*/  FMUL.FTZ R0, R56, UR4 ;  /* 0x0000000438007c20 */ /* 0x000fe20008410000 */
[----:B------:R-:W3:Y:S01]  /*1600*/  LDSM.16.M88.4 R28, [R218+0x1800] ;  /* 0x00180000da1c783b */ /* 0x000ee20000000200 */
[----:B------:R-:W-:-:S04]  /*1610*/  DEPBAR.LE SB0, 0x0 ;  /* 0x000080000000791a */ /* 0x000fc80000000000 */
[----:B--2---:R-:W-:Y:S01]  /*1620*/  HMMA.16816.F32 R48, R32, R36, R52 ;  /* 0x000000242030723c */ /* 0x004fe20000001834 */
[----:B------:R2:W-:Y:S05]  /*1630*/  MUFU.TANH R76, R0 ;  /* 0x00000000004c7308 */ /* 0x0005ea0000002400 */
[----:B------:R-:W-:Y:S06]  /*1640*/  HMMA.16816.F32 R44, R12, R82, R44 ;  /* 0x000000520c2c723c */ /* 0x000fec000000182c */
[----:B------:R-:W-:Y:S01]  /*1650*/  HMMA.16816.F32 R52, R20, R36, R88 ;  /* 0x000000241434723c */ /* 0x000fe20000001858 */
[----:B--2---:R-:W-:-:S05]  /*1660*/  FMUL.FTZ R0, R57, UR4 ;  /* 0x0000000439007c20 */ /* 0x004fca0008410000 */
[----:B------:R-:W-:Y:S01]  /*1670*/  HMMA.16816.F32 R68, R8, R62, R40 ;  /* 0x0000003e0844723c */ /* 0x000fe20000001828 */
[----:B------:R2:W4:Y:S05]  /*1680*/  MUFU.TANH R77, R0 ;  /* 0x00000000004d7308 */ /* 0x00052a0000002400 */
[----:B-1----:R-:W-:Y:S06]  /*1690*/  HMMA.16816.F32 R48, R16, R24, R48 ;  /* 0x000000181030723c */ /* 0x002fec0000001830 */
[----:B------:R-:W-:Y:S06]  /*16a0*/  HMMA.16816.F32 R44, R4, R62, R44 ;  /* 0x0000003e042c723c */ /* 0x000fec000000182c */
[----:B------:R-:W-:Y:S01]  /*16b0*/  HMMA.16816.F32 R32, R32, R38, R72 ;  /* 0x000000262020723c */ /* 0x000fe20000001848 */
[----:B--2---:R-:W-:-:S04]  /*16c0*/  FMUL.FTZ R0, R58, UR4 ;  /* 0x000000043a007c20 */ /* 0x004fc80008410000 */
[----:B------:R1:W-:Y:S01]  /*16d0*/  MUFU.TANH R79, R0 ;  /* 0x00000000004f7308 */ /* 0x0003e20000002400 */
[----:B------:R-:W-:Y:S06]  /*16e0*/  HMMA.16816.F32 R40, R12, R24, R52 ;  /* 0x000000180c28723c */ /* 0x000fec0000001834 */
[----:B------:R-:W-:Y:S06]  /*16f0*/  HMMA.16816.F32 R36, R20, R38, R84 ;  /* 0x000000261424723c */ /* 0x000fec0000001854 */
[----:B---3--:R-:W-:Y:S01]  /*1700*/  HMMA.16816.F32 R48, R8, R28, R48 ;  /* 0x0000001c0830723c */ /* 0x008fe20000001830 */
[----:B-1----:R-:W-:-:S05]  /*1710*/  FMUL.FTZ R0, R59, UR4 ;  /* 0x000000043b007c20 */ /* 0x002fca0008410000 */
[----:B------:R-:W-:Y:S01]  /*1720*/  HMMA.16816.F32 R16, R16, R26, R32 ;  /* 0x0000001a1010723c */ /* 0x000fe20000001820 */
[----:B------:R1:W-:Y:S05]  /*1730*/  MUFU.TANH R78, R0 ;  /* 0x00000000004e7308 */ /* 0x0003ea0000002400 */
[----:B------:R-:W-:Y:S06]  /*1740*/  HMMA.16816.F32 R20, R4, R28, R40 ;  /* 0x0000001c0414723c */ /* 0x000fec0000001828 */
[----:B------:R-:W-:Y:S01]  /*1750*/  HMMA.16816.F32 R12, R12, R26, R36 ;  /* 0x0000001a0c0c723c */ /* 0x000fe20000001824 */
[----:B-1----:R-:W-:-:S04]  /*1760*/  FMUL.FTZ R0, R64, UR4 ;  /* 0x0000000440007c20 */ /* 0x002fc80008410000 */
[----:B------:R1:W-:Y:S07]  /*1770*/  MUFU.TANH R59, R0 ;  /* 0x00000000003b7308 */ /* 0x0003ee0000002400 */
[----:B------:R-:W-:-:S12]  /*1780*/  HMMA.16816.F32 R16, R8, R30, R16 ;  /* 0x0000001e0810723c */ /* 0x000fd80000001810 */
[----:B------:R-:W-:Y:S01]  /*1790*/  HMMA.16816.F32 R4, R4, R30, R12 ;  /* 0x0000001e0404723c */ /* 0x000fe2000000180c */
[----:B-1----:R-:W-:-:S04]  /*17a0*/  FMUL.FTZ R0, R65, UR4 ;  /* 0x0000000441007c20 */ /* 0x002fc80008410000 */
[----:B------:R1:W-:-:S15]  /*17b0*/  MUFU.TANH R57, R0 ;  /* 0x0000000000397308 */ /* 0x0003de0000002400 */
[----:B------:R-:W-:-:S04]  /*17c0*/  NOP ;  /* 0x0000000000007918 */ /* 0x000fc80000000000 */
[----:B------:R-:W-:Y:S01]  /*17d0*/  FMUL.FTZ R8, R4, UR4 ;  /* 0x0000000404087c20 */ /* 0x000fe20008410000 */
[----:B-1----:R-:W-:Y:S01]  /*17e0*/  FMUL.FTZ R0, R66, UR4 ;  /* 0x0000000442007c20 */ /* 0x002fe20008410000 */
[----:B----4-:R-:W-:Y:S01]  /*17f0*/  FMNMX.FTZ R4, R76, R77, !PT ;  /* 0x0000004d4c047209 */ /* 0x010fe20007810000 */
[----:B------:R-:W-:Y:S01]  /*1800*/  FMUL.FTZ R5, R5, UR4 ;  /* 0x0000000405057c20 */ /* 0x000fe20008410000 */
[----:B------:R-:W-:Y:S01]  /*1810*/  MUFU.TANH R52, R8 ;  /* 0x0000000800347308 */ /* 0x000fe20000002400 */
[----:B------:R-:W-:Y:S01]  /*1820*/  FMUL.FTZ R6, R6, UR4 ;  /* 0x0000000406067c20 */ /* 0x000fe20008410000 */
[----:B------:R-:W-:-:S06]  /*1830*/  FMUL.FTZ R12, R7, UR4 ;  /* 0x00000004070c7c20 */ /* 0x000fcc0008410000 */
[----:B------:R1:W-:Y:S02]  /*1840*/  MUFU.TANH R60, R0 ;  /* 0x00000000003c7308 */ /* 0x0003e40000002400 */
[----:B-1----:R-:W-:-:S06]  /*1850*/  FMUL.FTZ R0, R67, UR4 ;  /* 0x0000000443007c20 */ /* 0x002fcc0008410000 */
[----:B------:R1:W2:Y:S02]  /*1860*/  MUFU.TANH R58, R0 ;  /* 0x00000000003a7308 */ /* 0x0002a40000002400 */
[----:B-1----:R-:W-:Y:S01]  /*1870*/  FMUL.FTZ R0, R68, UR4 ;  /* 0x0000000444007c20 */ /* 0x002fe20008410000 */
[----:B--2---:R-:W-:-:S05]  /*1880*/  FMNMX.FTZ R11, R60, R58, !PT ;  /* 0x0000003a3c0b7209 */ /* 0x004fca0007810000 */
[----:B------:R1:W2:Y:S02]  /*1890*/  MUFU.TANH R61, R0 ;  /* 0x00000000003d7308 */ /* 0x0002a40000002400 */
[----:B-1----:R-:W-:Y:S01]  /*18a0*/  FMUL.FTZ R0, R69, UR4 ;  /* 0x0000000445007c20 */ /* 0x002fe20008410000 */
[----:B--2---:R-:W-:-:S05]  /*18b0*/  FMNMX.FTZ R4, R61, R4, !PT ;  /* 0x000000043d047209 */ /* 0x004fca0007810000 */
[----:B------:R1:W2:Y:S02]  /*18c0*/  MUFU.TANH R62, R0 ;  /* 0x00000000003e7308 */ /* 0x0002a40000002400 */
[----:B-1----:R-:W-:Y:S01]  /*18d0*/  FMUL.FTZ R0, R44, UR4 ;  /* 0x000000042c007c20 */ /* 0x002fe20008410000 */
[----:B--2---:R-:W-:-:S05]  /*18e0*/  FMNMX.FTZ R4, R62, R4, !PT ;  /* 0x000000043e047209 */ /* 0x004fca0007810000 */
        /* <DEDUP_REMOVED lines=8> */
[----:B------:R-:W-:Y:S08]  /*1970*/  MUFU.TANH R48, R5 ;  /* 0x0000000500307308 */ /* 0x000ff00000002400 */
[----:B------:R1:W2:Y:S02]  /*1980*/  MUFU.TANH R64, R0 ;  /* 0x0000000000407308 */ /* 0x0002a40000002400 */
[----:B-1----:R-:W-:Y:S01]  /*1990*/  FMUL.FTZ R0, R49, UR4 ;  /* 0x0000000431007c20 */ /* 0x002fe20008410000 */
[----:B--2---:R-:W-:-:S05]  /*19a0*/  FMNMX.FTZ R4, R64, R4, !PT ;  /* 0x0000000440047209 */ /* 0x004fca0007810000 */
[----:B------:R-:W-:Y:S08]  /*19b0*/  MUFU.TANH R49, R6 ;  /* 0x0000000600317308 */ /* 0x000ff00000002400 */
        /* <DEDUP_REMOVED lines=11> */
[----:B------:R1:W2:Y:S02]  /*1a70*/  MUFU.TANH R68, R0 ;  /* 0x0000000000447308 */ /* 0x0002a40000002400 */
[----:B-1----:R-:W-:Y:S01]  /*1a80*/  FMUL.FTZ R0, R17, UR4 ;  /* 0x0000000411007c20 */ /* 0x002fe20008410000 */
[----:B--2---:R-:W-:-:S05]  /*1a90*/  FMNMX.FTZ R4, R68, R4, !PT ;  /* 0x0000000444047209 */ /* 0x004fca0007810000 */
[----:B------:R1:W2:Y:S02]  /*1aa0*/  MUFU.TANH R69, R0 ;  /* 0x0000000000457308 */ /* 0x0002a40000002400 */
[----:B-1----:R-:W-:Y:S02]  /*1ab0*/  FMNMX.FTZ R0, R59, R57, !PT ;  /* 0x000000393b007209 */ /* 0x002fe40007810000 */
[----:B--2---:R-:W-:Y:S02]  /*1ac0*/  FMNMX.FTZ R10, R69, R4, !PT ;  /* 0x00000004450a7209 */ /* 0x004fe40007810000 */
[----:B------:R-:W-:-:S04]  /*1ad0*/  FMNMX.FTZ R0, R25, R0, !PT ;  /* 0x0000000019007209 */ /* 0x000fc80007810000 */
[----:B------:R-:W-:-:S04]  /*1ae0*/  FMNMX.FTZ R0, R24, R0, !PT ;  /* 0x0000000018007209 */ /* 0x000fc80007810000 */
[----:B------:R-:W-:-:S04]  /*1af0*/  FMNMX.FTZ R0, R56, R0, !PT ;  /* 0x0000000038007209 */ /* 0x000fc80007810000 */
[----:B------:R-:W-:-:S04]  /*1b00*/  FMNMX.FTZ R0, R55, R0, !PT ;  /* 0x0000000037007209 */ /* 0x000fc80007810000 */
[----:B------:R-:W-:-:S04]  /*1b10*/  FMNMX.FTZ R0, R52, R0, !PT ;  /* 0x0000000034007209 */ /* 0x000fc80007810000 */
        /* <DEDUP_REMOVED lines=23> */
.L_x_1839:
[----:B------:R-:W-:Y:S01]  /*1c90*/  FMNMX.FTZ R0, R28, R11, !PT ;  /* 0x0000000b1c007209 */ /* 0x000fe20007810000 */
[----:B------:R-:W2:Y:S01]  /*1ca0*/  MUFU.TANH R15, R12 ;  /* 0x0000000c000f7308 */ /* 0x000ea20000002400 */
[----:B------:R-:W3:Y:S01]  /*1cb0*/  SHFL.BFLY PT, R136, R10, 0x2, 0x1f ;  /* 0x0c401f000a887f89 */ /* 0x000ee200000e0000 */
[----:B-1----:R-:W-:Y:S01]  /*1cc0*/  FMUL.FTZ R4, R70, UR4 ;  /* 0x0000000446047c20 */ /* 0x002fe20008410000 */
[----:B------:R-:W-:Y:S02]  /*1cd0*/  FMNMX.FTZ R0, R40, R0, !PT ;  /* 0x0000000028007209 */ /* 0x000fe40007810000 */
[----:B------:R-:W1:Y:S02]  /*1ce0*/  SHFL.BFLY PT, R5, R134, 0x2, 0x1f ;  /* 0x0c401f0086057f89 */ /* 0x000e6400000e0000 */
[----:B------:R-:W-:Y:S01]  /*1cf0*/  FMNMX.FTZ R0, R54, R0, !PT ;  /* 0x0000000036007209 */ /* 0x000fe20007810000 */
[----:B------:R4:W5:Y:S03]  /*1d00*/  MUFU.TANH R9, R4 ;  /* 0x0000000400097308 */ /* 0x0009660000002400 */
[----:B------:R-:W-:-:S04]  /*1d10*/  FMNMX.FTZ R0, R53, R0, !PT ;  /* 0x0000000035007209 */ /* 0x000fc80007810000 */
[----:B------:R-:W-:-:S04]  /*1d20*/  FMNMX.FTZ R0, R49, R0, !PT ;  /* 0x0000000031007209 */ /* 0x000fc80007810000 */
[----:B--2---:R-:W-:Y:S01]  /*1d30*/  FMNMX.FTZ R8, R15, R0, !PT ;  /* 0x000000000f087209 */ /* 0x004fe20007810000 */
[----:B------:R-:W-:-:S04]  /*1d40*/  FMUL.FTZ R0, R50, UR4 ;  /* 0x0000000432007c20 */ /* 0x000fc80008410000 */
[----:B------:R2:W-:Y:S01]  /*1d50*/  MUFU.TANH R70, R0 ;  /* 0x0000000000467308 */ /* 0x0005e20000002400 */
[----:B----4-:R-:W-:Y:S01]  /*1d60*/  FMUL.FTZ R4, R71, UR4 ;  /* 0x0000000447047c20 */ /* 0x010fe20008410000 */
[----:B---3--:R-:W-:Y:S02]  /*1d70*/  FMNMX.FTZ R136, R10, R136, !PT ;  /* 0x000000880a887209 */ /* 0x008fe40007810000 */
[----:B-1----:R-:W-:-:S03]  /*1d80*/  FMNMX.FTZ R134, R134, R5, !PT ;  /* 0x0000000586867209 */ /* 0x002fc60007810000 */
[----:B------:R-:W1:Y:S01]  /*1d90*/  SHFL.BFLY PT, R6, R136, 0x1, 0x1f ;  /* 0x0c201f0088067f89 */ /* 0x000e6200000e0000 */
[----:B------:R3:W4:Y:S03]  /*1da0*/  MUFU.TANH R11, R4 ;  /* 0x00000004000b7308 */ /* 0x0007260000002400 */
[----:B------:R-:W5:Y:S04]  /*1db0*/  SHFL.BFLY PT, R5, R8, 0x2, 0x1f ;  /* 0x0c401f0008057f89 */ /* 0x000f6800000e0000 */
[----:B------:R-:W4:Y:S01]  /*1dc0*/  SHFL.BFLY PT, R7, R134, 0x1, 0x1f ;  /* 0x0c201f0086077f89 */ /* 0x000f2200000e0000 */
[----:B--2---:R-:W-:-:S04]  /*1dd0*/  FMUL.FTZ R0, R51, UR4 ;  /* 0x0000000433007c20 */ /* 0x004fc80008410000 */
[----:B------:R2:W4:Y:S01]  /*1de0*/  MUFU.TANH R71, R0 ;  /* 0x0000000000477308 */ /* 0x0005220000002400 */
[----:B---3--:R-:W-:-:S07]  /*1df0*/  FMUL.FTZ R4, R19, UR4 ;  /* 0x0000000413047c20 */ /* 0x008fce0008410000 */
[----:B------:R-:W-:Y:S01]  /*1e00*/  MUFU.TANH R129, R4 ;  /* 0x0000000400817308 */ /* 0x000fe20000002400 */
[----:B-1----:R-:W-:Y:S02]  /*1e10*/  FMNMX.FTZ R136, R136, R6, !PT ;  /* 0x0000000688887209 */ /* 0x002fe40007810000 */
[----:B-----5:R-:W-:Y:S02]  /*1e20*/  FMNMX.FTZ R8, R8, R5, !PT ;  /* 0x0000000508087209 */ /* 0x020fe40007810000 */
[----:B------:R-:W-:Y:S01]  /*1e30*/  FSETP.NEU.FTZ.AND P2, PT, R136, -INF , PT ;  /* 0xff8000008800780b */ /* 0x000fe20003f5d000 */
[----:B--2---:R-:W-:Y:S01]  /*1e40*/  FMUL.FTZ R0, R18, UR4 ;  /* 0x0000000412007c20 */ /* 0x004fe20008410000 */
[----:B------:R-:W-:Y:S01]  /*1e50*/  ULDC UR4, c[0x0][0x2ec] ;  /* 0x0000bb0000047ab9 */ /* 0x000fe20000000800 */
[----:B----4-:R-:W-:Y:S01]  /*1e60*/  FMNMX.FTZ R134, R134, R7, !PT ;  /* 0x0000000786867209 */ /* 0x010fe20007810000 */
[----:B------:R-:W-:Y:S01]  /*1e70*/  FMUL.FTZ R14, R136, UR4 ;  /* 0x00000004880e7c20 */ /* 0x000fe20008410000 */
[----:B------:R1:W2:Y:S01]  /*1e80*/  MUFU.TANH R128, R0 ;  /* 0x0000000000807308 */ /* 0x0002a20000002400 */
[----:B------:R-:W3:Y:S01]  /*1e90*/  SHFL.BFLY PT, R133, R8, 0x1, 0x1f ;  /* 0x0c201f0008857f89 */ /* 0x000ee200000e0000 */
[C---:B------:R-:W-:Y:S01]  /*1ea0*/  FSETP.NEU.FTZ.AND P1, PT, R134.reuse, -INF , PT ;  /* 0xff8000008600780b */ /* 0x040fe20003f3d000 */
[----:B------:R-:W-:Y:S01]  /*1eb0*/  FMUL.FTZ R13, R134, UR4 ;  /* 0x00000004860d7c20 */ /* 0x000fe20008410000 */
[----:B------:R-:W-:-:S04]  /*1ec0*/  FSEL R14, R14, RZ, P2 ;  /* 0x000000ff0e0e7208 */ /* 0x000fc80001000000 */
[----:B------:R-:W-:Y:S02]  /*1ed0*/  FSEL R13, R13, RZ, P1 ;  /* 0x000000ff0d0d7208 */ /* 0x000fe40000800000 */
[----:B-1----:R-:W-:-:S04]  /*1ee0*/  FMNMX.FTZ R0, R79, R78, !PT ;  /* 0x0000004e4f007209 */ /* 0x002fc80007810000 */
[----:B------:R-:W-:-:S04]  /*1ef0*/  FMNMX.FTZ R0, R9, R0, !PT ;  /* 0x0000000009007209 */ /* 0x000fc80007810000 */
[----:B------:R-:W-:Y:S02]  /*1f00*/  FMNMX.FTZ R0, R11, R0, !PT ;  /* 0x000000000b007209 */ /* 0x000fe40007810000 */
[----:B---3--:R-:W-:Y:S02]  /*1f10*/  FMNMX.FTZ R133, R8, R133, !PT ;  /* 0x0000008508857209 */ /* 0x008fe40007810000 */
[----:B------:R-:W-:Y:S02]  /*1f20*/  FMNMX.FTZ R0, R70, R0, !PT ;  /* 0x0000000046007209 */ /* 0x000fe40007810000 */
[C---:B------:R-:W-:Y:S01]  /*1f30*/  FSETP.NEU.FTZ.AND P1, PT, R133.reuse, -INF , PT ;  /* 0xff8000008500780b */ /* 0x040fe20003f3d000 */
[----:B------:R-:W-:Y:S01]  /*1f40*/  FMUL.FTZ R12, R133, UR4 ;  /* 0x00000004850c7c20 */ /* 0x000fe20008410000 */
[----:B------:R-:W-:-:S04]  /*1f50*/  FMNMX.FTZ R0, R71, R0, !PT ;  /* 0x0000000047007209 */ /* 0x000fc80007810000 */
[----:B--2---:R-:W-:Y:S01]  /*1f60*/  FMNMX.FTZ R4, R128, R0, !PT ;  /* 0x0000000080047209 */ /* 0x004fe20007810000 */
[----:B------:R-:W-:Y:S01]  /*1f70*/  FFMA.FTZ R0, R76, UR4, -R14 ;  /* 0x000000044c007c23 */ /* 0x000fe2000801080e */
[----:B------:R-:W-:Y:S02]  /*1f80*/  FSEL R12, R12, RZ, P1 ;  /* 0x000000ff0c0c7208 */ /* 0x000fe40000800000 */
        /* <DEDUP_REMOVED lines=18> */
[----:B-1----:R-:W-:Y:S02]  /*20b0*/  LOP3.LUT R0, R115, R116, RZ, 0xfc, !PT ;  /* 0x0000007473007212 */ /* 0x002fe400078efcff */
[----:B--2---:R-:W-:Y:S02]  /*20c0*/  F2FP.F16.F32.PACK_AB R6, R240, R239 ;  /* 0x000000eff006723e */ /* 0x004fe400000000ff */
[----:B------:R-:W-:Y:S01]  /*20d0*/  LEA R212, R0, UR5, 0x1 ;  /* 0x0000000500d47c11 */ /* 0x000fe2000f8e08ff */
[----:B------:R-:W-:-:S03]  /*20e0*/  FFMA.FTZ R0, R58, UR4, -R12 ;  /* 0x000000043a007c23 */ /* 0x000fc6000801080c */
[-C--:B------:R-:W-:Y:S01]  /*20f0*/  IADD3 R214, R3, R212.reuse, RZ ;  /* 0x000000d403d67210 */ /* 0x080fe20007ffe0ff */
[----:B------:R1:W2:Y:S01]  /*2100*/  MUFU.EX2 R232, R0 ;  /* 0x0000000000e87308 */ /* 0x0002a20000000800 */
[C---:B------:R-:W-:Y:S01]  /*2110*/  IADD3 R217, R2.reuse, R212, RZ ;  /* 0x000000d402d97210 */ /* 0x040fe20007ffe0ff */
[----:B------:R-:W3:Y:S01]  /*2120*/  LDSM.16.MT88.4 R36, [R212+0xa000] ;  /* 0x00a00000d424783b */ /* 0x000ee20000004200 */
[----:B------:R-:W-:Y:S01]  /*2130*/  IADD3 R216, R2, R214, RZ ;  /* 0x000000d602d87210 */ /* 0x000fe20007ffe0ff */
[----:B------:R-:W-:Y:S01]  /*2140*/  FMUL.FTZ R2, R135, UR4 ;  /* 0x0000000487027c20 */ /* 0x000fe20008410000 */
[----:B------:R-:W-:Y:S01]  /*2150*/  FFMA.FTZ R3, R62, UR4, -R14 ;  /* 0x000000043e037c23 */ /* 0x000fe2000801080e */
[----:B------:R-:W-:Y:S03]  /*2160*/  LDSM.16.MT88.4 R20, [R212+0xb000] ;  /* 0x00b00000d414783b */ /* 0x000fe60000004200 */
[----:B------:R-:W-:Y:S01]  /*2170*/  MUFU.EX2 R231, R3 ;  /* 0x0000000300e77308 */ /* 0x000fe20000000800 */
[----:B------:R-:W-:Y:S04]  /*2180*/  LDSM.16.MT88.4 R24, [R216+0xa000] ;  /* 0x00a00000d818783b */ /* 0x000fe80000004200 */
[----:B------:R-:W-:Y:S01]  /*2190*/  LDSM.16.MT88.4 R32, [R214+0xa000] ;  /* 0x00a00000d620783b */ /* 0x000fe20000004200 */
[----:B-1----:R-:W-:-:S03]  /*21a0*/  FFMA.FTZ R0, R28, UR4, -R12 ;  /* 0x000000041c007c23 */ /* 0x002fc6000801080c */
[----:B------:R-:W-:Y:S01]  /*21b0*/  LDSM.16.MT88.4 R16, [R214+0xb000] ;  /* 0x00b00000d610783b */ /* 0x000fe20000004200 */
[----:B--2---:R-:W-:Y:S01]  /*21c0*/  F2FP.F16.F32.PACK_AB R5, R232, R234 ;  /* 0x000000eae805723e */ /* 0x004fe200000000ff */
[----:B------:R1:W-:Y:S02]  /*21d0*/  MUFU.EX2 R233, R0 ;  /* 0x0000000000e97308 */ /* 0x0003e40000000800 */
[----:B------:R-:W2:Y:S04]  /*21e0*/  LDSM.16.MT88.4 R28, [R217+0xa000] ;  /* 0x00a00000d91c783b */ /* 0x000ea80000004200 */
[----:B------:R-:W-:Y:S04]  /*21f0*/  LDSM.16.MT88.4 R44, [R216+0xb000] ;  /* 0x00b00000d82c783b */ /* 0x000fe80000004200 */
[----:B------:R-:W-:Y:S04]  /*2200*/  LDSM.16.MT88.4 R80, [R212+0xb800] ;  /* 0x00b80000d450783b */ /* 0x000fe80000004200 */
[----:B------:R-:W-:Y:S01]  /*2210*/  LDSM.16.MT88.4 R156, [R212+0xa800] ;  /* 0x00a80000d49c783b */ /* 0x000fe20000004200 */
[----:B-1----:R-:W-:-:S03]  /*2220*/  FFMA.FTZ R0, R40, UR4, -R12 ;  /* 0x0000000428007c23 */ /* 0x002fc6000801080c */
[----:B------:R-:W-:Y:S01]  /*2230*/  LDSM.16.MT88.4 R172, [R214+0xa800] ;  /* 0x00a80000d6ac783b */ /* 0x000fe20000004200 */
[----:B------:R1:W4:Y:S03]  /*2240*/  MUFU.EX2 R235, R0 ;  /* 0x0000000000eb7308 */ /* 0x0003260000000800 */
[----:B------:R-:W5:Y:S04]  /*2250*/  LDSM.16.MT88.4 R40, [R217+0xb000] ;  /* 0x00b00000d928783b */ /* 0x000f680000004200 */
[----:B------:R-:W-:Y:S04]  /*2260*/  LDSM.16.MT88.4 R96, [R214+0xb800] ;  /* 0x00b80000d660783b */ /* 0x000fe80000004200 */
[----:B------:R-:W-:Y:S01]  /*2270*/  LDSM.16.MT88.4 R112, [R217+0xb800] ;  /* 0x00b80000d970783b */ /* 0x000fe20000004200 */
[----:B-1----:R-:W-:Y:S01]  /*2280*/  FFMA.FTZ R0, R77, UR4, -R14 ;  /* 0x000000044d007c23 */ /* 0x002fe2000801080e */
[----:B----4-:R-:W-:-:S03]  /*2290*/  F2FP.F16.F32.PACK_AB R7, R235, R233 ;  /* 0x000000e9eb07723e */ /* 0x010fc600000000ff */
[----:B------:R1:W4:Y:S04]  /*22a0*/  MUFU.EX2 R229, R0 ;  /* 0x0000000000e57308 */ /* 0x0003280000000800 */
[C---:B---3--:R-:W-:Y:S06]  /*22b0*/  HMMA.16816.F32 R144, R4.reuse, R36, RZ ;  /* 0x000000240490723c */ /* 0x048fec00000018ff */
[C---:B------:R-:W-:Y:S06]  /*22c0*/  HMMA.16816.F32 R152, R4.reuse, R38, RZ ;  /* 0x000000260498723c */ /* 0x040fec00000018ff */
[----:B--2---:R-:W-:Y:S01]  /*22d0*/  HMMA.16816.F32 R84, R4, R30, RZ ;  /* 0x0000001e0454723c */ /* 0x004fe200000018ff */
[----:B-1----:R-:W-:Y:S01]  /*22e0*/  FFMA.FTZ R0, R61, UR4, -R14 ;  /* 0x000000043d007c23 */ /* 0x002fe2000801080e */
[----:B----4-:R-:W-:-:S03]  /*22f0*/  F2FP.F16.F32.PACK_AB R8, R229, R238 ;  /* 0x000000eee508723e */ /* 0x010fc600000000ff */
[----:B------:R1:W2:Y:S01]  /*2300*/  MUFU.EX2 R230, R0 ;  /* 0x0000000000e67308 */ /* 0x0002a20000000800 */
[C---:B------:R-:W-:Y:S06]  /*2310*/  HMMA.16816.F32 R60, R4.reuse, R28, RZ ;  /* 0x0000001c043c723c */ /* 0x040fec00000018ff */
[C---:B------:R-:W-:Y:S06]  /*2320*/  HMMA.16816.F32 R72, R4.reuse, R24, RZ ;  /* 0x000000180448723c */ /* 0x040fec00000018ff */
[----:B------:R-:W-:Y:S01]  /*2330*/  HMMA.16816.F32 R92, R4, R26, RZ ;  /* 0x0000001a045c723c */ /* 0x000fe200000018ff */
[----:B-1----:R-:W-:-:S02]  /*2340*/  FSEL R0, R2, RZ, P1 ;  /* 0x000000ff02007208 */ /* 0x002fc40000800000 */
[----:B--2---:R-:W-:-:S03]  /*2350*/  F2FP.F16.F32.PACK_AB R10, R231, R230 ;  /* 0x000000e6e70a723e */ /* 0x004fc600000000ff */
[----:B------:R-:W-:Y:S01]  /*2360*/  HMMA.16816.F32 R108, R4, R22, RZ ;  /* 0x00000016046c723c */ /* 0x000fe200000018ff */
[----:B------:R-:W-:-:S04]  /*2370*/  FFMA.FTZ R2, R79, UR4, -R0 ;  /* 0x000000044f027c23 */ /* 0x000fc80008010800 */
        /* <DEDUP_REMOVED lines=8> */
[C---:B-----5:R-:W-:Y:S06]  /*2400*/  HMMA.16816.F32 R104, R4.reuse, R40, RZ ;  /* 0x000000280468723c */ /* 0x060fec00000018ff */
        /* <DEDUP_REMOVED lines=8> */
[----:B------:R1:W3:Y:S02]  /*2490*/  MUFU.EX2 R137, R2 ;  /* 0x0000000200897308 */ /* 0x0002e40000000800 */
[----:B-1----:R-:W-:Y:S01]  /*24a0*/  FFMA.FTZ R2, R64, UR4, -R14 ;  /* 0x0000000440027c23 */ /* 0x002fe2000801080e */
[----:B---3--:R-:W-:-:S05]  /*24b0*/  F2FP.F16.F32.PACK_AB R11, R137, R132 ;  /* 0x00000084890b723e */ /* 0x008fca00000000ff */
[----:B------:R1:W-:Y:S02]  /*24c0*/  MUFU.EX2 R226, R2 ;  /* 0x0000000200e27308 */ /* 0x0003e40000000800 */
        /* <DEDUP_REMOVED lines=8> */
[----:B-1----:R-:W-:-:S05]  /*2550*/  FFMA.FTZ R2, R55, UR4, -R13 ;  /* 0x0000000437027c23 */ /* 0x002fca000801080d */
[C---:B------:R-:W-:Y:S01]  /*2560*/  HMMA.16816.F32 R24, R8.reuse, R20, RZ ;  /* 0x000000140818723c */ /* 0x040fe200000018ff */
[----:B------:R1:W3:Y:S05]  /*2570*/  MUFU.EX2 R211, R2 ;  /* 0x0000000200d37308 */ /* 0x0002ea0000000800 */
[C---:B------:R-:W-:Y:S06]  /*2580*/  HMMA.16816.F32 R188, R8.reuse, R22, RZ ;  /* 0x0000001608bc723c */ /* 0x040fec00000018ff */
[C---:B------:R-:W-:Y:S06]  /*2590*/  HMMA.16816.F32 R176, R8.reuse, R32, RZ ;  /* 0x0000002008b0723c */ /* 0x040fec00000018ff */
[----:B------:R-:W-:Y:S01]  /*25a0*/  HMMA.16816.F32 R200, R8, R34, RZ ;  /* 0x0000002208c8723c */ /* 0x000fe200000018ff */
[----:B-1----:R-:W-:Y:S01]  /*25b0*/  FFMA.FTZ R2, R52, UR4, -R13 ;  /* 0x0000000434027c23 */ /* 0x002fe2000801080d */
[----:B---3--:R-:W-:-:S03]  /*25c0*/  F2FP.F16.F32.PACK_AB R124, R211, R224 ;  /* 0x000000e0d37c723e */ /* 0x008fc600000000ff */
        /* <DEDUP_REMOVED lines=8> */
[----:B------:R-:W-:Y:S01]  /*2650*/  HMMA.16816.F32 R16, R8, R46, RZ ;  /* 0x0000002e0810723c */ /* 0x000fe200000018ff */
[----:B-1----:R-:W-:Y:S01]  /*2660*/  FFMA.FTZ R2, R54, UR4, -R12 ;  /* 0x0000000436027c23 */ /* 0x002fe2000801080c */
[----:B---3--:R-:W-:-:S05]  /*2670*/  F2FP.F16.F32.PACK_AB R126, R252, R210 ;  /* 0x000000d2fc7e723e */ /* 0x008fca00000000ff */
[----:B------:R-:W-:Y:S01]  /*2680*/  FADD.FTZ R10, R234, R232 ;  /* 0x000000e8ea0a7221 */ /* 0x000fe20000010000 */
[----:B------:R1:W-:Y:S03]  /*2690*/  MUFU.EX2 R208, R2 ;  /* 0x0000000200d07308 */ /* 0x0003e60000000800 */
[----:B------:R-:W-:Y:S01]  /*26a0*/  FADD.FTZ R10, R233, R10 ;  /* 0x0000000ae90a7221 */ /* 0x000fe20000010000 */
[----:B-1----:R-:W-:-:S04]  /*26b0*/  FFMA.FTZ R2, R53, UR4, -R12 ;  /* 0x0000000435027c23 */ /* 0x002fc8000801080c */
[----:B------:R1:W3:Y:S02]  /*26c0*/  MUFU.EX2 R139, R2 ;  /* 0x00000002008b7308 */ /* 0x0002e40000000800 */
[--C-:B-1----:R-:W-:Y:S01]  /*26d0*/  FFMA.FTZ R2, R49, UR4, -R12.reuse ;  /* 0x0000000431027c23 */ /* 0x102fe2000801080c */
[----:B---3--:R-:W-:Y:S01]  /*26e0*/  F2FP.F16.F32.PACK_AB R125, R139, R208 ;  /* 0x000000d08b7d723e */ /* 0x008fe200000000ff */
[----:B------:R-:W1:Y:S04]  /*26f0*/  LDSM.16.MT88.4 R48, [R217+0xa800] ;  /* 0x00a80000d930783b */ /* 0x000e680000004200 */
[----:B------:R3:W-:Y:S02]  /*2700*/  MUFU.EX2 R138, R2 ;  /* 0x00000002008a7308 */ /* 0x0007e40000000800 */
[----:B---3--:R-:W-:-:S06]  /*2710*/  FFMA.FTZ R2, R15, UR4, -R12 ;  /* 0x000000040f027c23 */ /* 0x008fcc000801080c */
[----:B------:R3:W4:Y:S02]  /*2720*/  MUFU.EX2 R12, R2 ;  /* 0x00000002000c7308 */ /* 0x0007240000000800 */
[--C-:B---3--:R-:W-:Y:S01]  /*2730*/  FFMA.FTZ R2, R65, UR4, -R14.reuse ;  /* 0x0000000441027c23 */ /* 0x108fe2000801080e */
[----:B----4-:R-:W-:Y:S01]  /*2740*/  F2FP.F16.F32.PACK_AB R127, R12, R138 ;  /* 0x0000008a0c7f723e */ /* 0x010fe200000000ff */
[----:B------:R-:W3:Y:S04]  /*2750*/  LDSM.16.MT88.4 R64, [R216+0xa800] ;  /* 0x00a80000d840783b */ /* 0x000ee80000004200 */
[----:B------:R4:W-:Y:S02]  /*2760*/  MUFU.EX2 R15, R2 ;  /* 0x00000002000f7308 */ /* 0x0009e40000000800 */
[C---:B--2---:R-:W-:Y:S06]  /*2770*/  HMMA.16816.F32 R120, R124.reuse, R4, R120 ;  /* 0x000000047c78723c */ /* 0x044fec0000001878 */
[C---:B-1----:R-:W-:Y:S06]  /*2780*/  HMMA.16816.F32 R40, R124.reuse, R48, R60 ;  /* 0x000000307c28723c */ /* 0x042fec000000183c */
[----:B------:R-:W-:Y:S01]  /*2790*/  HMMA.16816.F32 R144, R124, R156, R144 ;  /* 0x0000009c7c90723c */ /* 0x000fe20000001890 */
[----:B----4-:R-:W-:-:S04]  /*27a0*/  FFMA.FTZ R2, R68, UR4, -R14 ;  /* 0x0000000444027c23 */ /* 0x010fc8000801080e */
[----:B------:R1:W-:Y:S01]  /*27b0*/  MUFU.EX2 R13, R2 ;  /* 0x00000002000d7308 */ /* 0x0003e20000000800 */
[C---:B------:R-:W-:Y:S06]  /*27c0*/  HMMA.16816.F32 R160, R124.reuse, R172, R160 ;  /* 0x000000ac7ca0723c */ /* 0x040fec00000018a0 */
[C---:B------:R-:W-:Y:S06]  /*27d0*/  HMMA.16816.F32 R88, R124.reuse, R96, R88 ;  /* 0x000000607c58723c */ /* 0x040fec0000001858 */
[----:B------:R-:W-:Y:S01]  /*27e0*/  HMMA.16816.F32 R104, R124, R112, R104 ;  /* 0x000000707c68723c */ /* 0x000fe20000001868 */
[----:B-1----:R-:W-:-:S05]  /*27f0*/  FFMA.FTZ R2, R69, UR4, -R14 ;  /* 0x0000000445027c23 */ /* 0x002fca000801080e */
[C---:B---3--:R-:W-:Y:S01]  /*2800*/  HMMA.16816.F32 R56, R124.reuse, R64, R72 ;  /* 0x000000407c38723c */ /* 0x048fe20000001848 */
        /* <DEDUP_REMOVED lines=15> */
[--C-:B-1----:R-:W-:Y:S01]  /*2900*/  FFMA.FTZ R2, R128, UR4, -R0.reuse ;  /* 0x0000000480027c23 */ /* 0x102fe20008010800 */
[----:B------:R-:W-:Y:S01]  /*2910*/  FFMA.FTZ R0, R129, UR4, -R0 ;  /* 0x0000000481007c23 */ /* 0x000fe20008010800 */
[----:B------:R-:W-:-:S02]  /*2920*/  F2FP.F16.F32.PACK_AB R128, R15, R226 ;  /* 0x000000e20f80723e */ /* 0x000fc400000000ff */
[----:B--2---:R-:W-:Y:S02]  /*2930*/  F2FP.F16.F32.PACK_AB R129, R3, R8 ;  /* 0x000000080381723e */ /* 0x004fe400000000ff */
[----:B------:R-:W-:Y:S08]  /*2940*/  MUFU.EX2 R2, R2 ;  /* 0x0000000200027308 */ /* 0x000ff00000000800 */
[----:B------:R-:W1:Y:S02]  /*2950*/  MUFU.EX2 R0, R0 ;  /* 0x0000000000007308 */ /* 0x000e640000000800 */
[----:B-1----:R-:W-:-:S07]  /*2960*/  F2FP.F16.F32.PACK_AB R131, R0, R2 ;  /* 0x000000020083723e */ /* 0x002fce00000000ff */
[C---:B------:R-:W-:Y:S06]  /*2970*/  HMMA.16816.F32 R116, R128.reuse, R4, R116 ;  /* 0x000000048074723c */ /* 0x040fec0000001874 */
[----:B------:R-:W-:Y:S01]  /*2980*/  HMMA.16816.F32 R148, R128, R156, R180 ;  /* 0x0000009c8094723c */ /* 0x000fe200000018b4 */
[----:B------:R-:W-:Y:S01]  /*2990*/  LOP3.LUT R4, R241, 0xffffffe0, RZ, 0xc0, !PT ;  /* 0xffffffe0f1047812 */ /* 0x000fe200078ec0ff */
[----:B------:R-:W-:-:S03]  /*29a0*/  FADD.FTZ R5, R238, R229 ;  /* 0x000000e5ee057221 */ /* 0x000fc60000010000 */
[----:B------:R-:W-:Y:S01]  /*29b0*/  IADD3 R9, -R4, R242, RZ ;  /* 0x000000f204097210 */ /* 0x000fe20007ffe1ff */
[----:B------:R-:W-:Y:S01]  /*29c0*/  FADD.FTZ R4, R225, R209 ;  /* 0x000000d1e1047221 */ /* 0x000fe20000010000 */
[----:B------:R-:W-:Y:S01]  /*29d0*/  FADD.FTZ R5, R230, R5 ;  /* 0x00000005e6057221 */ /* 0x000fe20000010000 */
[C---:B------:R-:W-:Y:S01]  /*29e0*/  HMMA.16816.F32 R164, R128.reuse, R172, R176 ;  /* 0x000000ac80a4723c */ /* 0x040fe200000018b0 */
[----:B------:R-:W-:Y:S01]  /*29f0*/  IADD3 R225, R223, 0x1000, RZ ;  /* 0x00001000dfe17810 */ /* 0x000fe20007ffe0ff */
[----:B------:R-:W-:Y:S01]  /*2a00*/  FADD.FTZ R4, R132, R4 ;  /* 0x0000000484047221 */ /* 0x000fe20000010000 */
[----:B------:R-:W-:Y:S01]  /*2a10*/  FADD.FTZ R5, R231, R5 ;  /* 0x00000005e7057221 */ /* 0x000fe20000010000 */
[----:B------:R1:W-:Y:S02]  /*2a20*/  STL [R1+0x2c], R9 ;  /* 0x00002c0901007387 */ /* 0x0003e40000100800 */
[----:B------:R-:W-:Y:S01]  /*2a30*/  FADD.FTZ R4, R137, R4 ;  /* 0x0000000489047221 */ /* 0x000fe20000010000 */
[----:B------:R-:W-:Y:S01]  /*2a40*/  FADD.FTZ R5, R226, R5 ;  /* 0x00000005e2057221 */ /* 0x000fe20000010000 */
[----:B------:R-:W-:Y:S01]  /*2a50*/  HMMA.16816.F32 R36, R128, R48, R36 ;  /* 0x000000308024723c */ /* 0x000fe20000001824 */
[----:B------:R-:W-:Y:S01]  /*2a60*/  IADD3 R226, R223, 0x800, RZ ;  /* 0x00000800dfe27810 */ /* 0x000fe20007ffe0ff */
[----:B------:R-:W-:Y:S01]  /*2a70*/  FADD.FTZ R8, R8, R4 ;  /* 0x0000000408087221 */ /* 0x000fe20000010000 */
[----:B------:R-:W-:-:S03]  /*2a80*/  FADD.FTZ R5, R15, R5 ;  /* 0x000000050f057221 */ /* 0x000fc60000010000 */
[----:B------:R-:W-:Y:S01]  /*2a90*/  FADD.FTZ R8, R3, R8 ;  /* 0x0000000803087221 */ /* 0x000fe20000010000 */
[----:B------:R-:W-:Y:S01]  /*2aa0*/  FADD.FTZ R5, R13, R5 ;  /* 0x000000050d057221 */ /* 0x000fe20000010000 */
[----:B------:R-:W-:Y:S02]  /*2ab0*/  HMMA.16816.F32 R52, R128, R64, R28 ;  /* 0x000000408034723c */ /* 0x000fe4000000181c */
[----:B------:R-:W-:Y:S01]  /*2ac0*/  FADD.FTZ R8, R2, R8 ;  /* 0x0000000802087221 */ /* 0x000fe20000010000 */
[----:B------:R-:W-:-:S03]  /*2ad0*/  FADD.FTZ R2, R11, R5 ;  /* 0x000000050b027221 */ /* 0x000fc60000010000 */
[----:B------:R-:W-:Y:S01]  /*2ae0*/  FADD.FTZ R0, R0, R8 ;  /* 0x0000000800007221 */ /* 0x000fe20000010000 */
[C---:B------:R-:W-:Y:S01]  /*2af0*/  HMMA.16816.F32 R68, R128.reuse, R80, R24 ;  /* 0x000000508044723c */ /* 0x040fe20000001818 */
[----:B------:R2:W-:Y:S04]  /*2b00*/  STL [R1+0x4], R2 ;  /* 0x0000040201007387 */ /* 0x0005e80000100800 */
[----:B------:R2:W-:Y:S01]  /*2b10*/  STL [R1], R0 ;  /* 0x0000000001007387 */ /* 0x0005e20000100800 */
[----:B-1----:R-:W-:Y:S01]  /*2b20*/  FADD.FTZ R9, R237, R236 ;  /* 0x000000eced097221 */ /* 0x002fe20000010000 */
[----:B------:R-:W-:Y:S03]  /*2b30*/  HMMA.16816.F32 R84, R128, R96, R20 ;  /* 0x000000608054723c */ /* 0x000fe60000001814 */
        /* <DEDUP_REMOVED lines=11> */
[----:B------:R-:W-:-:S03]  /*2bf0*/  FADD.FTZ R7, R235, R10 ;  /* 0x0000000aeb077221 */ /* 0x000fc60000010000 */
[----:B------:R-:W-:Y:S01]  /*2c00*/  FADD.FTZ R4, R224, R6 ;  /* 0x00000006e0047221 */ /* 0x000fe20000010000 */
[----:B------:R-:W-:Y:S01]  /*2c10*/  FADD.FTZ R6, R208, R7 ;  /* 0x00000007d0067221 */ /* 0x000fe20000010000 */
[----:B------:R-:W-:Y:S02]  /*2c20*/  IADD3 R224, R223, 0x1800, RZ ;  /* 0x00001800dfe07810 */ /* 0x000fe40007ffe0ff */
[----:B------:R-:W-:Y:S01]  /*2c30*/  FADD.FTZ R4, R211, R4 ;  /* 0x00000004d3047221 */ /* 0x000fe20000010000 */
[----:B------:R-:W-:-:S03]  /*2c40*/  FADD.FTZ R3, R139, R6 ;  /* 0x000000068b037221 */ /* 0x000fc60000010000 */
[----:B------:R-:W-:Y:S01]  /*2c50*/  FADD.FTZ R4, R210, R4 ;  /* 0x00000004d2047221 */ /* 0x000fe20000010000 */
[----:B------:R-:W-:-:S03]  /*2c60*/  FADD.FTZ R3, R138, R3 ;  /* 0x000000038a037221 */ /* 0x000fc60000010000 */
[----:B------:R-:W-:Y:S01]  /*2c70*/  FADD.FTZ R252, R252, R4 ;  /* 0x00000004fcfc7221 */ /* 0x000fe20000010000 */
[----:B------:R-:W-:Y:S01]  /*2c80*/  FADD.FTZ R251, R12, R3 ;  /* 0x000000030cfb7221 */ /* 0x000fe20000010000 */
[----:B--2---:R-:W-:Y:S06]  /*2c90*/  @!P0 BRA `(.L_x_1840) ;  /* 0x0000002400c88947 */ /* 0x004fec0003800000 */
[----:B------:R-:W-:Y:S01]  /*2ca0*/  LEA.HI.SX32 R228, R228, 0xfffffffe, 0x1b ;  /* 0xfffffffee4e47811 */ /* 0x000fe200078fdaff */
[----:B------:R-:W-:Y:S01]  /*2cb0*/  IMAD.MOV.U32 R132, RZ, RZ, R135 ;  /* 0x000000ffff847224 */ /* 0x000fe200078e0087 */
        /* <DEDUP_REMOVED lines=9> */
[----:B------:R-:W-:Y:S05]  /*2d50*/  BRA `(.L_x_1841) ;  /* 0x0000000000647947 */ /* 0x000fea0003800000 */
.L_x_1843:
        /* <DEDUP_REMOVED lines=25> */
.L_x_1841:
[----:B------:R-:W2:Y:S01]  /*2ef0*/  LDL.64 R10, [R1+0x18] ;  /* 0x00001800010a7983 */ /* 0x000ea20000100a00 */
[----:B------:R-:W-:Y:S01]  /*2f00*/  SHF.R.S32.HI R0, RZ, 0x1f, R228 ;  /* 0x0000001fff007819 */ /* 0x000fe200000114e4 */
[----:B------:R-:W-:Y:S04]  /*2f10*/  DEPBAR.LE SB0, 0x0 ;  /* 0x000080000000791a */ /* 0x000fe80000000000 */
[----:B------:R-:W3:Y:S01]  /*2f20*/  LDL R8, [R1+0x28] ;  /* 0x0000280001087983 */ /* 0x000ee20000100800 */
[----:B------:R-:W-:Y:S02]  /*2f30*/  IMAD R0, R0, UR12, RZ ;  /* 0x0000000c00007c24 */ /* 0x000fe4000f8e02ff */
[C---:B------:R-:W-:Y:S01]  /*2f40*/  IMAD.WIDE.U32 R6, R228.reuse, UR12, RZ ;  /* 0x0000000ce4067c25 */ /* 0x040fe2000f8e00ff */
[----:B------:R-:W-:Y:S03]  /*2f50*/  BAR.SYNC.DEFER_BLOCKING 0x0 ;  /* 0x0000000000007b1d */ /* 0x000fe60000010000 */
[----:B------:R-:W-:Y:S05]  /*2f60*/  IMAD R2, R228, UR13, R0 ;  /* 0x0000000de4027c24 */ /* 0x000fea000f8e0200 */
[----:B------:R-:W-:Y:S02]  /*2f70*/  IADD3 R2, R7, R2, RZ ;  /* 0x0000000207027210 */ /* 0x000fe40007ffe0ff */
        /* <DEDUP_REMOVED lines=9> */
[----:B------:R-:W-:Y:S01]  /*3010*/  LDGSTS.E.BYPASS.LTC128B.128 [R227+0xa000], desc[UR16][R4.64] ;  /* 0x0a00000004e37fae */ /* 0x000fe2000b901d50 */
[----:B------:R-:W-:Y:S07]  /*3020*/  ISETP.GT.AND P0, PT, R228, RZ, PT ;  /* 0x000000ffe400720c */ /* 0x000fee0003f04270 */
[----:B------:R-:W-:Y:S08]  /*3030*/  LDGSTS.E.BYPASS.LTC128B.128 [R227+0xb000], desc[UR16][R4.64+0x80] ;  /* 0x0b00008004e37fae */ /* 0x000ff0000b901d50 */
[----:B------:R-:W-:Y:S08]  /*3040*/  LDGSTS.E.BYPASS.LTC128B.128 [R227+0xa800], desc[UR16][R6.64] ;  /* 0x0a80000006e37fae */ /* 0x000ff0000b901d50 */
[----:B------:R1:W-:Y:S08]  /*3050*/  LDGSTS.E.BYPASS.LTC128B.128 [R227+0xb800], desc[UR16][R6.64+0x80] ;  /* 0x0b80008006e37fae */ /* 0x0003f0000b901d50 */
[----:B------:R-:W-:Y:S08]  /*3060*/  LDSM.16.M88.4 R32, [R213] ;  /* 0x00000000d520783b */ /* 0x000ff00000000200 */
[----:B------:R-:W1:Y:S08]  /*3070*/  LDSM.16.M88.4 R16, [R222] ;  /* 0x00000000de10783b */ /* 0x000e700000000200 */
[----:B------:R-:W2:Y:S08]  /*3080*/  LDSM.16.M88.4 R28, [R213+0x2000] ;  /* 0x00200000d51c783b */ /* 0x000eb00000000200 */
[----:B------:R-:W3:Y:S08]  /*3090*/  LDSM.16.M88.4 R140, [R222+0x800] ;  /* 0x00080000de8c783b */ /* 0x000ef00000000200 */
[----:B------:R-:W0:Y:S08]  /*30a0*/  LDGDEPBAR ;  /* 0x00000000000079af */ /* 0x000e300000000000 */
[----:B------:R-:W-:Y:S08]  /*30b0*/  LDSM.16.M88.4 R176, [R215] ;  /* 0x00000000d7b0783b */ /* 0x000ff00000000200 */
[----:B------:R-:W4:Y:S01]  /*30c0*/  LDSM.16.M88.4 R180, [R223] ;  /* 0x00000000dfb4783b */ /* 0x000f220000000200 */
[-C--:B-1----:R-:W-:Y:S07]  /*30d0*/  HMMA.16816.F32 R4, R32, R16.reuse, RZ ;  /* 0x000000102004723c */ /* 0x082fee00000018ff */
[----:B------:R-:W1:Y:S01]  /*30e0*/  LDSM.16.M88.4 R184, [R215+0x2000] ;  /* 0x00200000d7b8783b */ /* 0x000e620000000200 */
[C---:B--2---:R-:W-:Y:S07]  /*30f0*/  HMMA.16816.F32 R8, R28.reuse, R16, RZ ;  /* 0x000000101c08723c */ /* 0x044fee00000018ff */
[----:B------:R-:W2:Y:S01]  /*3100*/  LDSM.16.M88.4 R188, [R226] ;  /* 0x00000000e2bc783b */ /* 0x000ea20000000200 */
[-C--:B------:R-:W-:Y:S06]  /*3110*/  HMMA.16816.F32 R12, R28, R18.reuse, RZ ;  /* 0x000000121c0c723c */ /* 0x080fec00000018ff */
[C---:B------:R-:W-:Y:S01]  /*3120*/  HMMA.16816.F32 R16, R32.reuse, R18, RZ ;  /* 0x000000122010723c */ /* 0x040fe200000018ff */
[----:B------:R-:W-:Y:S05]  /*3130*/  LDSM.16.M88.4 R192, [R221] ;  /* 0x00000000ddc0783b */ /* 0x000fea0000000200 */
[-C--:B---3--:R-:W-:Y:S03]  /*3140*/  HMMA.16816.F32 R20, R32, R140.reuse, RZ ;  /* 0x0000008c2014723c */ /* 0x088fe600000018ff */
[----:B------:R-:W3:Y:S03]  /*3150*/  LDSM.16.M88.4 R196, [R220] ;  /* 0x00000000dcc4783b */ /* 0x000ee60000000200 */
[C---:B------:R-:W-:Y:S05]  /*3160*/  HMMA.16816.F32 R24, R28.reuse, R140, RZ ;  /* 0x0000008c1c18723c */ /* 0x040fea00000018ff */
[----:B------:R-:W-:Y:S01]  /*3170*/  LDSM.16.M88.4 R200, [R220+0x800] ;  /* 0x00080000dcc8783b */ /* 0x000fe20000000200 */
[-C--:B------:R-:W-:Y:S06]  /*3180*/  HMMA.16816.F32 R28, R28, R142.reuse, RZ ;  /* 0x0000008e1c1c723c */ /* 0x080fec00000018ff */
[----:B------:R-:W-:Y:S01]  /*3190*/  HMMA.16816.F32 R32, R32, R142, RZ ;  /* 0x0000008e2020723c */ /* 0x000fe200000018ff */
[----:B------:R-:W5:Y:S05]  /*31a0*/  LDSM.16.M88.4 R140, [R221+0x2000] ;  /* 0x00200000dd8c783b */ /* 0x000f6a0000000200 */
[-C--:B----4-:R-:W-:Y:S03]  /*31b0*/  HMMA.16816.F32 R4, R176, R180.reuse, R4 ;  /* 0x000000b4b004723c */ /* 0x090fe60000001804 */
[----:B------:R-:W-:Y:S03]  /*31c0*/  LDSM.16.M88.4 R204, [R219] ;  /* 0x00000000dbcc783b */ /* 0x000fe60000000200 */
[C---:B-1----:R-:W-:Y:S05]  /*31d0*/  HMMA.16816.F32 R8, R184.reuse, R180, R8 ;  /* 0x000000b4b808723c */ /* 0x042fea0000001808 */
[----:B------:R-:W1:Y:S01]  /*31e0*/  LDSM.16.M88.4 R208, [R218] ;  /* 0x00000000dad0783b */ /* 0x000e620000000200 */
[-C--:B------:R-:W-:Y:S06]  /*31f0*/  HMMA.16816.F32 R12, R184, R182.reuse, R12 ;  /* 0x000000b6b80c723c */ /* 0x080fec000000180c */
[C---:B------:R-:W-:Y:S01]  /*3200*/  HMMA.16816.F32 R16, R176.reuse, R182, R16 ;  /* 0x000000b6b010723c */ /* 0x040fe20000001810 */
[----:B------:R-:W-:Y:S05]  /*3210*/  LDSM.16.M88.4 R180, [R218+0x800] ;  /* 0x00080000dab4783b */ /* 0x000fea0000000200 */
[-C--:B--2---:R-:W-:Y:S06]  /*3220*/  HMMA.16816.F32 R20, R176, R188.reuse, R20 ;  /* 0x000000bcb014723c */ /* 0x084fec0000001814 */
[C---:B------:R-:W-:Y:S06]  /*3230*/  HMMA.16816.F32 R24, R184.reuse, R188, R24 ;  /* 0x000000bcb818723c */ /* 0x040fec0000001818 */
[-C--:B------:R-:W-:Y:S01]  /*3240*/  HMMA.16816.F32 R28, R184, R190.reuse, R28 ;  /* 0x000000beb81c723c */ /* 0x080fe2000000181c */
[----:B------:R-:W-:Y:S05]  /*3250*/  LDSM.16.M88.4 R184, [R213+0x4000] ;  /* 0x00400000d5b8783b */ /* 0x000fea0000000200 */
[----:B------:R-:W-:Y:S03]  /*3260*/  HMMA.16816.F32 R32, R176, R190, R32 ;  /* 0x000000beb020723c */ /* 0x000fe60000001820 */
[----:B------:R-:W2:Y:S03]  /*3270*/  LDSM.16.M88.4 R176, [R219+0x2000] ;  /* 0x00200000dbb0783b */ /* 0x000ea60000000200 */
[-C--:B---3--:R-:W-:Y:S05]  /*3280*/  HMMA.16816.F32 R4, R192, R196.reuse, R4 ;  /* 0x000000c4c004723c */ /* 0x088fea0000001804 */
[----:B------:R-:W3:Y:S01]  /*3290*/  LDSM.16.M88.4 R188, [R222+0x1000] ;  /* 0x00100000debc783b */ /* 0x000ee20000000200 */
[C---:B-----5:R-:W-:Y:S06]  /*32a0*/  HMMA.16816.F32 R8, R140.reuse, R196, R8 ;  /* 0x000000c48c08723c */ /* 0x060fec0000001808 */
[-C--:B------:R-:W-:Y:S06]  /*32b0*/  HMMA.16816.F32 R12, R140, R198.reuse, R12 ;  /* 0x000000c68c0c723c */ /* 0x080fec000000180c */
[C---:B------:R-:W-:Y:S01]  /*32c0*/  HMMA.16816.F32 R16, R192.reuse, R198, R16 ;  /* 0x000000c6c010723c */ /* 0x040fe20000001810 */
[----:B------:R-:W-:Y:S05]  /*32d0*/  LDSM.16.M88.4 R196, [R215+0x4000] ;  /* 0x00400000d7c4783b */ /* 0x000fea0000000200 */
[-C--:B------:R-:W-:Y:S06]  /*32e0*/  HMMA.16816.F32 R20, R192, R200.reuse, R20 ;  /* 0x000000c8c014723c */ /* 0x080fec0000001814 */
[C---:B------:R-:W-:Y:S06]  /*32f0*/  HMMA.16816.F32 R24, R140.reuse, R200, R24 ;  /* 0x000000c88c18723c */ /* 0x040fec0000001818 */
[-C--:B------:R-:W-:Y:S01]  /*3300*/  HMMA.16816.F32 R28, R140, R202.reuse, R28 ;  /* 0x000000ca8c1c723c */ /* 0x080fe2000000181c */
[----:B------:R-:W4:Y:S05]  /*3310*/  LDSM.16.M88.4 R140, [R213+0x6000] ;  /* 0x00600000d58c783b */ /* 0x000f2a0000000200 */
[----:B------:R-:W-:Y:S03]  /*3320*/  HMMA.16816.F32 R32, R192, R202, R32 ;  /* 0x000000cac020723c */ /* 0x000fe60000001820 */
[----:B------:R-:W5:Y:S03]  /*3330*/  LDSM.16.M88.4 R192, [R222+0x1800] ;  /* 0x00180000dec0783b */ /* 0x000f660000000200 */
[-C--:B-1----:R-:W-:Y:S05]  /*3340*/  HMMA.16816.F32 R4, R204, R208.reuse, R4 ;  /* 0x000000d0cc04723c */ /* 0x082fea0000001804 */
[----:B------:R-:W1:Y:S01]  /*3350*/  LDSM.16.M88.4 R200, [R225] ;  /* 0x00000000e1c8783b */ /* 0x000e620000000200 */
[C---:B--2---:R-:W-:Y:S06]  /*3360*/  HMMA.16816.F32 R8, R176.reuse, R208, R8 ;  /* 0x000000d0b008723c */ /* 0x044fec0000001808 */
[-C--:B------:R-:W-:Y:S06]  /*3370*/  HMMA.16816.F32 R12, R176, R210.reuse, R12 ;  /* 0x000000d2b00c723c */ /* 0x080fec000000180c */
[C---:B------:R-:W-:Y:S01]  /*3380*/  HMMA.16816.F32 R16, R204.reuse, R210, R16 ;  /* 0x000000d2cc10723c */ /* 0x040fe20000001810 */
[----:B------:R-:W-:Y:S05]  /*3390*/  LDSM.16.M88.4 R208, [R220+0x1000] ;  /* 0x00100000dcd0783b */ /* 0x000fea0000000200 */
[-C--:B------:R-:W-:Y:S06]  /*33a0*/  HMMA.16816.F32 R20, R204, R180.reuse, R20 ;  /* 0x000000b4cc14723c */ /* 0x080fec0000001814 */
[C---:B------:R-:W-:Y:S06]  /*33b0*/  HMMA.16816.F32 R24, R176.reuse, R180, R24 ;  /* 0x000000b4b018723c */ /* 0x040fec0000001818 */
[-C--:B------:R-:W-:Y:S01]  /*33c0*/  HMMA.16816.F32 R28, R176, R182.reuse, R28 ;  /* 0x000000b6b01c723c */ /* 0x080fe2000000181c */
[----:B------:R-:W2:Y:S05]  /*33d0*/  LDSM.16.M88.4 R176, [R215+0x6000] ;  /* 0x00600000d7b0783b */ /* 0x000eaa0000000200 */
[----:B------:R-:W-:Y:S03]  /*33e0*/  HMMA.16816.F32 R32, R204, R182, R32 ;  /* 0x000000b6cc20723c */ /* 0x000fe60000001820 */
[----:B------:R-:W2:Y:S03]  /*33f0*/  LDSM.16.M88.4 R180, [R224] ;  /* 0x00000000e0b4783b */ /* 0x000ea60000000200 */
[-C--:B---3--:R-:W-:Y:S05]  /*3400*/  HMMA.16816.F32 R4, R184, R188.reuse, R4 ;  /* 0x000000bcb804723c */ /* 0x088fea0000001804 */
[----:B------:R-:W3:Y:S01]  /*3410*/  LDSM.16.M88.4 R204, [R221+0x4000] ;  /* 0x00400000ddcc783b */ /* 0x000ee20000000200 */
[C---:B----4-:R-:W-:Y:S06]  /*3420*/  HMMA.16816.F32 R8, R140.reuse, R188, R8 ;  /* 0x000000bc8c08723c */ /* 0x050fec0000001808 */
[-C--:B------:R-:W-:Y:S06]  /*3430*/  HMMA.16816.F32 R12, R140, R190.reuse, R12 ;  /* 0x000000be8c0c723c */ /* 0x080fec000000180c */
[C---:B------:R-:W-:Y:S01]  /*3440*/  HMMA.16816.F32 R16, R184.reuse, R190, R16 ;  /* 0x000000beb810723c */ /* 0x040fe20000001810 */
[----:B------:R-:W-:Y:S05]  /*3450*/  LDSM.16.M88.4 R188, [R219+0x4000] ;  /* 0x00400000dbbc783b */ /* 0x000fea0000000200 */
[-C--:B-----5:R-:W-:Y:S06]  /*3460*/  HMMA.16816.F32 R20, R184, R192.reuse, R20 ;  /* 0x000000c0b814723c */ /* 0x0a0fec0000001814 */
[C---:B------:R-:W-:Y:S06]  /*3470*/  HMMA.16816.F32 R24, R140.reuse, R192, R24 ;  /* 0x000000c08c18723c */ /* 0x040fec0000001818 */
[-C--:B------:R-:W-:Y:S01]  /*3480*/  HMMA.16816.F32 R28, R140, R194.reuse, R28 ;  /* 0x000000c28c1c723c */ /* 0x080fe2000000181c */
[----:B------:R-:W4:Y:S05]  /*3490*/  LDSM.16.M88.4 R140, [R221+0x6000] ;  /* 0x00600000dd8c783b */ /* 0x000f2a0000000200 */
[----:B------:R-:W-:Y:S03]  /*34a0*/  HMMA.16816.F32 R32, R184, R194, R32 ;  /* 0x000000c2b820723c */ /* 0x000fe60000001820 */
[----:B------:R-:W5:Y:S03]  /*34b0*/  LDSM.16.M88.4 R184, [R220+0x1800] ;  /* 0x00180000dcb8783b */ /* 0x000f660000000200 */
[-C--:B-1----:R-:W-:Y:S05]  /*34c0*/  HMMA.16816.F32 R4, R196, R200.reuse, R4 ;  /* 0x000000c8c404723c */ /* 0x082fea0000001804 */
[----:B------:R-:W1:Y:S01]  /*34d0*/  LDSM.16.M88.4 R192, [R218+0x1000] ;  /* 0x00100000dac0783b */ /* 0x000e620000000200 */
[C---:B--2---:R-:W-:Y:S06]  /*34e0*/  HMMA.16816.F32 R8, R176.reuse, R200, R8 ;  /* 0x000000c8b008723c */ /* 0x044fec0000001808 */
[-C--:B------:R-:W-:Y:S06]  /*34f0*/  HMMA.16816.F32 R12, R176, R202.reuse, R12 ;  /* 0x000000cab00c723c */ /* 0x080fec000000180c */
[C---:B------:R-:W-:Y:S06]  /*3500*/  HMMA.16816.F32 R16, R196.reuse, R202, R16 ;  /* 0x000000cac410723c */ /* 0x040fec0000001810 */
[-C--:B------:R-:W-:Y:S06]  /*3510*/  HMMA.16816.F32 R20, R196, R180.reuse, R20 ;  /* 0x000000b4c414723c */ /* 0x080fec0000001814 */
[C---:B------:R-:W-:Y:S06]  /*3520*/  HMMA.16816.F32 R24, R176.reuse, R180, R24 ;  /* 0x000000b4b018723c */ /* 0x040fec0000001818 */
[-C--:B------:R-:W-:Y:S01]  /*3530*/  HMMA.16816.F32 R28, R176, R182.reuse, R28 ;  /* 0x000000b6b01c723c */ /* 0x080fe2000000181c */
[----:B------:R-:W2:Y:S05]  /*3540*/  LDSM.16.M88.4 R176, [R219+0x6000] ;  /* 0x00600000dbb0783b */ /* 0x000eaa0000000200 */
[----:B------:R-:W-:Y:S06]  /*3550*/  HMMA.16816.F32 R32, R196, R182, R32 ;  /* 0x000000b6c420723c */ /* 0x000fec0000001820 */
[-C--:B---3--:R-:W-:Y:S06]  /*3560*/  HMMA.16816.F32 R4, R204, R208.reuse, R4 ;  /* 0x000000d0cc04723c */ /* 0x088fec0000001804 */
[C---:B----4-:R-:W-:Y:S06]  /*3570*/  HMMA.16816.F32 R8, R140.reuse, R208, R8 ;  /* 0x000000d08c08723c */ /* 0x050fec0000001808 */
[-C--:B------:R-:W-:Y:S06]  /*3580*/  HMMA.16816.F32 R12, R140, R210.reuse, R12 ;  /* 0x000000d28c0c723c */ /* 0x080fec000000180c */
[C---:B------:R-:W-:Y:S06]  /*3590*/  HMMA.16816.F32 R16, R204.reuse, R210, R16 ;  /* 0x000000d2cc10723c */ /* 0x040fec0000001810 */
[-C--:B-----5:R-:W-:Y:S06]  /*35a0*/  HMMA.16816.F32 R20, R204, R184.reuse, R20 ;  /* 0x000000b8cc14723c */ /* 0x0a0fec0000001814 */
[C---:B------:R-:W-:Y:S06]  /*35b0*/  HMMA.16816.F32 R24, R140.reuse, R184, R24 ;  /* 0x000000b88c18723c */ /* 0x040fec0000001818 */
[-C--:B------:R-:W-:Y:S06]  /*35c0*/  HMMA.16816.F32 R28, R140, R186.reuse, R28 ;  /* 0x000000ba8c1c723c */ /* 0x080fec000000181c */
[----:B------:R-:W-:Y:S06]  /*35d0*/  HMMA.16816.F32 R32, R204, R186, R32 ;  /* 0x000000bacc20723c */ /* 0x000fec0000001820 */
        /* <DEDUP_REMOVED lines=100> */
.L_x_1842:
        /* <DEDUP_REMOVED lines=378> */
.L_x_1840:
[----:B------:R-:W2:Y:S04]  /*53c0*/  LDL.LU R4, [R1+0x4] ;  /* 0x0000040001047983 */ /* 0x000ea80000300800 */
[----:B------:R-:W3:Y:S04]  /*53d0*/  LDL.LU R5, [R1] ;  /* 0x0000000001057983 */ /* 0x000ee80000300800 */
[----:B------:R-:W4:Y:S04]  /*53e0*/  LDL R178, [R1+0x2c] ;  /* 0x00002c0001b27983 */ /* 0x000f280000100800 */
[----:B------:R-:W1:Y:S01]  /*53f0*/  SHFL.BFLY PT, R3, R252, 0x2, 0x1f ;  /* 0x0c401f00fc037f89 */ /* 0x000e6200000e0000 */
[----:B------:R-:W5:Y:S01]  /*5400*/  S2R R176, SR_TID.X ;  /* 0x0000000000b07919 */ /* 0x000f620000002100 */
[----:B-1----:R-:W-:Y:S01]  /*5410*/  FADD.FTZ R252, R3, R252 ;  /* 0x000000fc03fc7221 */ /* 0x002fe20000010000 */
[----:B-----5:R-:W-:-:S04]  /*5420*/  SHF.R.S32.HI R142, RZ, 0x1f, R176 ;  /* 0x0000001fff8e7819 */ /* 0x020fc800000114b0 */
[----:B------:R-:W-:Y:S01]  /*5430*/  LEA.HI R177, R142, R176, RZ, 0x3 ;  /* 0x000000b08eb17211 */ /* 0x000fe200078f18ff */
[----:B------:R-:W1:Y:S01]  /*5440*/  S2UR UR4, SR_CgaCtaId ;  /* 0x00000000000479c3 */ /* 0x000e620000008800 */
[----:B------:R-:W-:Y:S02]  /*5450*/  UMOV UR5, 0x400 ;  /* 0x0000040000057882 */ /* 0x000fe40000000000 */
[----:B-1----:R-:W-:-:S03]  /*5460*/  ULEA UR4, UR4, UR5, 0x18 ;  /* 0x0000000504047291 */ /* 0x002fc6000f8ec03f */
[----:B------:R-:W-:Y:S01]  /*5470*/  ULDC.U8 UR5, c[0x0][0x3d8] ;  /* 0x0000f60000057ab9 */ /* 0x000fe20000000000 */
[----:B--2---:R-:W1:Y:S04]  /*5480*/  SHFL.BFLY PT, R0, R4, 0x2, 0x1f ;  /* 0x0c401f0004007f89 */ /* 0x004e6800000e0000 */
[----:B---3--:R-:W2:Y:S01]  /*5490*/  SHFL.BFLY PT, R2, R5, 0x2, 0x1f ;  /* 0x0c401f0005027f89 */ /* 0x008ea200000e0000 */
[----:B-1----:R-:W-:-:S03]  /*54a0*/  FADD.FTZ R0, R0, R4 ;  /* 0x0000000400007221 */ /* 0x002fc60000010000 */
[----:B------:R-:W1:Y:S01]  /*54b0*/  SHFL.BFLY PT, R4, R251, 0x2, 0x1f ;  /* 0x0c401f00fb047f89 */ /* 0x000e6200000e0000 */
[----:B--2---:R-:W-:-:S03]  /*54c0*/  FADD.FTZ R2, R2, R5 ;  /* 0x0000000502027221 */ /* 0x004fc60000010000 */
[----:B------:R-:W2:Y:S04]  /*54d0*/  SHFL.BFLY PT, R132, R0, 0x1, 0x1f ;  /* 0x0c201f0000847f89 */ /* 0x000ea800000e0000 */
[----:B------:R-:W3:Y:S04]  /*54e0*/  SHFL.BFLY PT, R137, R2, 0x1, 0x1f ;  /* 0x0c201f0002897f89 */ /* 0x000ee800000e0000 */
[----:B------:R-:W5:Y:S01]  /*54f0*/  SHFL.BFLY PT, R5, R252, 0x1, 0x1f ;  /* 0x0c201f00fc057f89 */ /* 0x000f6200000e0000 */
[----:B-1----:R-:W-:-:S05]  /*5500*/  FADD.FTZ R251, R4, R251 ;  /* 0x000000fb04fb7221 */ /* 0x002fca0000010000 */
[----:B------:R-:W1:Y:S01]  /*5510*/  SHFL.BFLY PT, R3, R251, 0x1, 0x1f ;  /* 0x0c201f00fb037f89 */ /* 0x000e6200000e0000 */
[----:B--2---:R-:W-:-:S05]  /*5520*/  FADD.FTZ R132, R0, R132 ;  /* 0x0000008400847221 */ /* 0x004fca0000010000 */
[----:B------:R-:W-:Y:S01]  /*5530*/  FSETP.NE.FTZ.AND P5, PT, R132, RZ, PT ;  /* 0x000000ff8400720b */ /* 0x000fe20003fb5000 */
[----:B---3--:R-:W-:Y:S01]  /*5540*/  FADD.FTZ R137, R2, R137 ;  /* 0x0000008902897221 */ /* 0x008fe20000010000 */
[----:B-----5:R-:W-:Y:S01]  /*5550*/  FADD.FTZ R252, R252, R5 ;  /* 0x00000005fcfc7221 */ /* 0x020fe20000010000 */
[----:B------:R-:W-:Y:S02]  /*5560*/  LEA.HI R4, R142, R176, RZ, 0x2 ;  /* 0x000000b08e047211 */ /* 0x000fe400078f10ff */
[----:B------:R-:W-:Y:S02]  /*5570*/  MOV R0, 0x3f800000 ;  /* 0x3f80000000007802 */ /* 0x000fe40000000f00 */
[----:B------:R-:W-:Y:S02]  /*5580*/  FSETP.NE.FTZ.AND P4, PT, R137, RZ, PT ;  /* 0x000000ff8900720b */ /* 0x000fe40003f95000 */
[----:B------:R-:W-:Y:S02]  /*5590*/  FSETP.NE.FTZ.AND P3, PT, R252, RZ, PT ;  /* 0x000000fffc00720b */ /* 0x000fe40003f75000 */
[----:B------:R-:W-:-:S02]  /*55a0*/  LOP3.LUT R5, R4, 0x3ffffffc, RZ, 0xc0, !PT ;  /* 0x3ffffffc04057812 */ /* 0x000fc400078ec0ff */
[----:B------:R-:W-:Y:S01]  /*55b0*/  LOP3.LUT R2, R177, 0xfffffff8, RZ, 0xc0, !PT ;  /* 0xfffffff8b1027812 */ /* 0x000fe200078ec0ff */
[----:B------:R-:W2:Y:S01]  /*55c0*/  @P5 MUFU.RCP R0, R132 ;  /* 0x0000008400005308 */ /* 0x000ea20000001000 */
[-C--:B------:R-:W-:Y:S02]  /*55d0*/  LEA.HI R142, R142, R176.reuse, RZ, 0x5 ;  /* 0x000000b08e8e7211 */ /* 0x080fe400078f28ff */
[-C--:B------:R-:W-:Y:S01]  /*55e0*/  IADD3 R143, -R5, R176.reuse, RZ ;  /* 0x000000b0058f7210 */ /* 0x080fe20007ffe1ff */
[----:B-1----:R-:W-:Y:S01]  /*55f0*/  FADD.FTZ R251, R251, R3 ;  /* 0x00000003fbfb7221 */ /* 0x002fe20000010000 */
[----:B------:R-:W-:Y:S02]  /*5600*/  IADD3 R176, -R2, R176, RZ ;  /* 0x000000b002b07210 */ /* 0x000fe40007ffe1ff */
[----:B------:R-:W-:Y:S02]  /*5610*/  MOV R3, 0x3f800000 ;  /* 0x3f80000000037802 */ /* 0x000fe40000000f00 */
[----:B------:R-:W-:-:S04]  /*5620*/  MOV R2, 0x3f800000 ;  /* 0x3f80000000027802 */ /* 0x000fc80000000f00 */
[----:B------:R-:W1:Y:S01]  /*5630*/  @P4 MUFU.RCP R3, R137 ;  /* 0x0000008900034308 */ /* 0x000e620000001000 */
[----:B------:R-:W-:-:S07]  /*5640*/  FSETP.NE.FTZ.AND P0, PT, R251, RZ, PT ;  /* 0x000000fffb00720b */ /* 0x000fce0003f15000 */
[----:B------:R-:W3:Y:S01]  /*5650*/  @P3 MUFU.RCP R2, R252 ;  /* 0x000000fc00023308 */ /* 0x000ee20000001000 */
        /* <DEDUP_REMOVED lines=35> */
[----:B------:R-:W-:Y:S01]  /*5890*/  FMUL.FTZ R33, R3, R67 ;  /* 0x0000004303217220 */ /* 0x000fe20000410000 */
[----:B---3--:R-:W-:-:S02]  /*58a0*/  FMUL.FTZ R28, R2, R57 ;  /* 0x00000039021c7220 */ /* 0x008fc40000410000 */
        /* <DEDUP_REMOVED lines=62> */
[----:B------:R-:W-:-:S04]  /*5c90*/  SHF.R.S32.HI R3, RZ, 0x1f, R4 ;  /* 0x0000001fff037819 */ /* 0x000fc80000011404 */
[----:B------:R-:W-:-:S04]  /*5ca0*/  LEA.HI R3, R3, R2, RZ, 0x3 ;  /* 0x0000000203037211 */ /* 0x000fc800078f18ff */
[----:B------:R-:W-:Y:S01]  /*5cb0*/  LOP3.LUT R3, R3, 0xfffffff8, RZ, 0xc0, !PT ;  /* 0xfffffff803037812 */ /* 0x000fe200078ec0ff */
[C---:B-1----:R-:W-:Y:S01]  /*5cc0*/  FMUL.FTZ R25, R0.reuse, R42 ;  /* 0x0000002a00197220 */ /* 0x042fe20000410000 */
[----:B------:R-:W-:Y:S02]  /*5cd0*/  FMUL.FTZ R31, R0, R46 ;  /* 0x0000002e001f7220 */ /* 0x000fe40000410000 */
        /* <DEDUP_REMOVED lines=35> */
[----:B------:R-:W-:Y:S02]  /*5f10*/  SHF.R.S32.HI R33, RZ, 0x5, R142 ;  /* 0x00000005ff217819 */ /* 0x000fe4000001148e */
[----:B------:R-:W-:Y:S02]  /*5f20*/  LOP3.LUT R0, R0, 0x1c0, RZ, 0xc0, !PT ;  /* 0x000001c000007812 */ /* 0x000fe400078ec0ff */
[----:B------:R-:W-:-:S02]  /*5f30*/  LOP3.LUT R60, R3, 0x1, RZ, 0xc0, !PT ;  /* 0x00000001033c7812 */ /* 0x000fc400078ec0ff */
[----:B------:R-:W-:Y:S02]  /*5f40*/  LEA R2, R33, R143, 0x9 ;  /* 0x0000008f21027211 */ /* 0x000fe400078e48ff */
[----:B------:R-:W-:Y:S02]  /*5f50*/  LEA.HI R0, R0, R0, RZ, 0x1d ;  /* 0x0000000000007211 */ /* 0x000fe400078fe8ff */
[----:B------:R-:W-:Y:S02]  /*5f60*/  ISETP.NE.U32.AND P1, PT, R60, 0x1, PT ;  /* 0x000000013c00780c */ /* 0x000fe40003f25070 */
[----:B------:R-:W-:-:S04]  /*5f70*/  LEA R0, R2, R0, 0x1 ;  /* 0x0000000002007211 */ /* 0x000fc800078e08ff */
[----:B------:R-:W-:Y:S02]  /*5f80*/  LEA R0, R0, UR4, 0x1 ;  /* 0x0000000400007c11 */ /* 0x000fe4000f8e08ff */
[----:B------:R-:W-:Y:S02]  /*5f90*/  F2FP.F16.F32.PACK_AB R6, R6, R148 ;  /* 0x000000940606723e */ /* 0x000fe400000000ff */
[----:B------:R-:W-:Y:S02]  /*5fa0*/  F2FP.F16.F32.PACK_AB R5, R5, R150 ;  /* 0x000000960505723e */ /* 0x000fe400000000ff */
[C---:B------:R-:W-:Y:S02]  /*5fb0*/  IADD3 R2, R0.reuse, -0x10, RZ ;  /* 0xfffffff000027810 */ /* 0x040fe40007ffe0ff */
[----:B------:R-:W-:Y:S02]  /*5fc0*/  F2FP.F16.F32.PACK_AB R4, R157, R156 ;  /* 0x0000009c9d04723e */ /* 0x000fe400000000ff */
[----:B------:R-:W-:-:S02]  /*5fd0*/  @P1 IADD3 R2, R0, 0x10, RZ ;  /* 0x0000001000021810 */ /* 0x000fc40007ffe0ff */
[----:B------:R-:W-:Y:S02]  /*5fe0*/  R2P PR, R3, 0x6 ;  /* 0x0000000603007804 */ /* 0x000fe40000000000 */
[----:B------:R-:W-:Y:S01]  /*5ff0*/  MOV R3, 0x20 ;  /* 0x0000002000037802 */ /* 0x000fe20000000f00 */
[----:B------:R-:W-:Y:S01]  /*6000*/  STS [R0], R6 ;  /* 0x0000000600007388 */ /* 0x000fe20000000800 */
[----:B------:R-:W-:-:S03]  /*6010*/  ULDC.U8 UR4, c[0x0][0x3d9] ;  /* 0x0000f64000047ab9 */ /* 0x000fc60000000000 */
[----:B------:R-:W-:Y:S04]  /*6020*/  STS [R0+0x400], R5 ;  /* 0x0004000500007388 */ /* 0x000fe80000000800 */
[----:B------:R1:W-:Y:S01]  /*6030*/  STS [R2], R4 ;  /* 0x0000000402007388 */ /* 0x0003e20000000800 */
[----:B------:R-:W-:Y:S02]  /*6040*/  F2FP.F16.F32.PACK_AB R7, R7, R158 ;  /* 0x0000009e0707723e */ /* 0x000fe400000000ff */
[----:B------:R-:W-:Y:S02]  /*6050*/  F2FP.F16.F32.PACK_AB R9, R9, R144 ;  /* 0x000000900909723e */ /* 0x000fe400000000ff */
[----:B------:R-:W-:Y:S02]  /*6060*/  F2FP.F16.F32.PACK_AB R8, R147, R8 ;  /* 0x000000089308723e */ /* 0x000fe400000000ff */
[----:B------:R-:W-:-:S02]  /*6070*/  F2FP.F16.F32.PACK_AB R10, R10, R152 ;  /* 0x000000980a0a723e */ /* 0x000fc400000000ff */
[----:B------:R-:W-:Y:S02]  /*6080*/  F2FP.F16.F32.PACK_AB R13, R155, R13 ;  /* 0x0000000d9b0d723e */ /* 0x000fe400000000ff */
[----:B------:R-:W-:Y:S01]  /*6090*/  F2FP.F16.F32.PACK_AB R11, R11, R166 ;  /* 0x000000a60b0b723e */ /* 0x000fe200000000ff */
[----:B------:R2:W-:Y:S01]  /*60a0*/  STS [R2+0x400], R7 ;  /* 0x0004000702007388 */ /* 0x0005e20000000800 */
[----:B-1----:R-:W-:Y:S02]  /*60b0*/  SEL R4, R3, 0xffffffe0, !P1 ;  /* 0xffffffe003047807 */ /* 0x002fe40004800000 */
[----:B------:R-:W-:Y:S02]  /*60c0*/  ISETP.NE.AND P1, PT, RZ, UR4, PT ;  /* 0x00000004ff007c0c */ /* 0x000fe4000bf25270 */
[----:B------:R-:W-:Y:S02]  /*60d0*/  IADD3 R3, R0, R4, RZ ;  /* 0x0000000400037210 */ /* 0x000fe40007ffe0ff */
[----:B------:R-:W-:Y:S01]  /*60e0*/  MOV R6, 0x40 ;  /* 0x0000004000067802 */ /* 0x000fe20000000f00 */
[----:B------:R-:W-:Y:S01]  /*60f0*/  STS [R0+0x2000], R9 ;  /* 0x0020000900007388 */ /* 0x000fe20000000800 */
[----:B------:R-:W-:-:S03]  /*6100*/  F2FP.F16.F32.PACK_AB R12, R12, R164 ;  /* 0x000000a40c0c723e */ /* 0x000fc600000000ff */
[----:B------:R1:W-:Y:S01]  /*6110*/  STS [R0+0x2400], R8 ;  /* 0x0024000800007388 */ /* 0x0003e20000000800 */
[----:B------:R-:W-:-:S03]  /*6120*/  SEL R6, R6, 0xffffffc0, !P2 ;  /* 0xffffffc006067807 */ /* 0x000fc60005000000 */
[----:B------:R-:W-:Y:S01]  /*6130*/  STS [R2+0x2000], R10 ;  /* 0x0020000a02007388 */ /* 0x000fe20000000800 */
[----:B------:R-:W-:-:S03]  /*6140*/  F2FP.F16.F32.PACK_AB R15, R15, R172 ;  /* 0x000000ac0f0f723e */ /* 0x000fc600000000ff */
[----:B------:R-:W-:Y:S01]  /*6150*/  STS [R2+0x2400], R13 ;  /* 0x0024000d02007388 */ /* 0x000fe20000000800 */
[----:B------:R-:W-:Y:S02]  /*6160*/  F2FP.F16.F32.PACK_AB R14, R14, R174 ;  /* 0x000000ae0e0e723e */ /* 0x000fe400000000ff */
[----:B--2---:R-:W-:Y:S01]  /*6170*/  IADD3 R7, R4, R2, RZ ;  /* 0x0000000204077210 */ /* 0x004fe20007ffe0ff */
[----:B------:R2:W-:Y:S01]  /*6180*/  STS [R3+0x400], R11 ;  /* 0x0004000b03007388 */ /* 0x0005e20000000800 */
[----:B------:R-:W-:Y:S02]  /*6190*/  F2FP.F16.F32.PACK_AB R16, R16, R160 ;  /* 0x000000a01010723e */ /* 0x000fe400000000ff */
[----:B------:R-:W-:Y:S02]  /*61a0*/  F2FP.F16.F32.PACK_AB R18, R163, R18 ;  /* 0x00000012a312723e */ /* 0x000fe400000000ff */
[----:B------:R-:W-:Y:S02]  /*61b0*/  F2FP.F16.F32.PACK_AB R17, R17, R168 ;  /* 0x000000a81111723e */ /* 0x000fe400000000ff */
[----:B------:R-:W-:Y:S01]  /*61c0*/  F2FP.F16.F32.PACK_AB R24, R171, R24 ;  /* 0x00000018ab18723e */ /* 0x000fe200000000ff */
[----:B------:R3:W-:Y:S01]  /*61d0*/  STS [R3], R12 ;  /* 0x0000000c03007388 */ /* 0x0007e20000000800 */
[----:B------:R-:W-:-:S02]  /*61e0*/  F2FP.F16.F32.PACK_AB R23, R23, R20 ;  /* 0x000000141717723e */ /* 0x000fc400000000ff */
[----:B------:R-:W-:Y:S02]  /*61f0*/  F2FP.F16.F32.PACK_AB R22, R22, R19 ;  /* 0x000000131616723e */ /* 0x000fe400000000ff */
[----:B------:R-:W-:Y:S01]  /*6200*/  IADD3 R5, R0, R6, RZ ;  /* 0x0000000600057210 */ /* 0x000fe20007ffe0ff */
[----:B------:R-:W-:Y:S01]  /*6210*/  STS [R7], R15 ;  /* 0x0000000f07007388 */ /* 0x000fe20000000800 */
[----:B------:R-:W-:Y:S02]  /*6220*/  F2FP.F16.F32.PACK_AB R20, R49, R30 ;  /* 0x0000001e3114723e */ /* 0x000fe400000000ff */
[----:B------:R-:W-:Y:S01]  /*6230*/  F2FP.F16.F32.PACK_AB R19, R27, R29 ;  /* 0x0000001d1b13723e */ /* 0x000fe200000000ff */
[----:B------:R-:W-:Y:S01]  /*6240*/  STS [R7+0x400], R14 ;  /* 0x0004000e07007388 */ /* 0x000fe20000000800 */
[----:B-1----:R-:W-:Y:S02]  /*6250*/  IADD3 R8, R6, R2, RZ ;  /* 0x0000000206087210 */ /* 0x002fe40007ffe0ff */
[----:B------:R-:W-:-:S02]  /*6260*/  F2FP.F16.F32.PACK_AB R21, R21, R40 ;  /* 0x000000281515723e */ /* 0x000fc400000000ff */
[----:B------:R-:W-:Y:S02]  /*6270*/  F2FP.F16.F32.PACK_AB R25, R43, R25 ;  /* 0x000000192b19723e */ /* 0x000fe400000000ff */
[----:B------:R-:W-:Y:S01]  /*6280*/  F2FP.F16.F32.PACK_AB R32, R32, R44 ;  /* 0x0000002c2020723e */ /* 0x000fe200000000ff */
[----:B--2---:R-:W1:Y:S01]  /*6290*/  @P1 LDC.64 R10, c[0x0][0x2c0] ;  /* 0x0000b000ff0a1b82 */ /* 0x004e620000000a00 */
[----:B------:R-:W-:Y:S01]  /*62a0*/  F2FP.F16.F32.PACK_AB R31, R47, R31 ;  /* 0x0000001f2f1f723e */ /* 0x000fe200000000ff */
[----:B------:R2:W-:Y:S01]  /*62b0*/  STS [R3+0x2000], R16 ;  /* 0x0020001003007388 */ /* 0x0005e20000000800 */
[----:B------:R-:W-:Y:S02]  /*62c0*/  F2FP.F16.F32.PACK_AB R30, R37, R138 ;  /* 0x0000008a251e723e */ /* 0x000fe400000000ff */
[----:B------:R-:W-:Y:S01]  /*62d0*/  F2FP.F16.F32.PACK_AB R29, R55, R54 ;  /* 0x00000036371d723e */ /* 0x000fe200000000ff */
[----:B------:R-:W-:Y:S01]  /*62e0*/  STS [R3+0x2400], R18 ;  /* 0x0024001203007388 */ /* 0x000fe20000000800 */
[----:B------:R-:W-:Y:S01]  /*62f0*/  IADD3 R4, R3, R6, RZ ;  /* 0x0000000603047210 */ /* 0x000fe20007ffe0ff */
[----:B---3--:R-:W3:Y:S01]  /*6300*/  @P4 LDC R12, c[0x0][0x2e8] ;  /* 0x0000ba00ff0c4b82 */ /* 0x008ee20000000800 */
[----:B------:R-:W-:Y:S01]  /*6310*/  F2FP.F16.F32.PACK_AB R27, R139, R140 ;  /* 0x0000008c8b1b723e */ /* 0x000fe200000000ff */
[----:B------:R5:W-:Y:S01]  /*6320*/  STS [R7+0x2000], R17 ;  /* 0x0020001107007388 */ /* 0x000be20000000800 */
[----:B------:R-:W-:-:S03]  /*6330*/  IADD3 R6, R7, R6, RZ ;  /* 0x0000000607067210 */ /* 0x000fc60007ffe0ff */
[----:B------:R-:W-:Y:S01]  /*6340*/  STS [R7+0x2400], R24 ;  /* 0x0024001807007388 */ /* 0x000fe20000000800 */
[----:B------:R-:W-:Y:S02]  /*6350*/  F2FP.F16.F32.PACK_AB R52, R59, R52 ;  /* 0x000000343b34723e */ /* 0x000fe400000000ff */
        /* <DEDUP_REMOVED lines=20> */
[----:B------:R-:W-:Y:S02]  /*64a0*/  ISETP.NE.AND P2, PT, RZ, UR5, PT ;  /* 0x00000005ff007c0c */ /* 0x000fe4000bf45270 */
        /* <DEDUP_REMOVED lines=17> */
[----:B------:R-:W4:Y:S01]  /*65c0*/  @P4 MUFU.LG2 R9, R137 ;  /* 0x0000008900094308 */ /* 0x000f220000000c00 */
[----:B------:R-:W3:Y:S02]  /*65d0*/  @P5 LDC R13, c[0x0][0x2e8] ;  /* 0x0000ba00ff0d5b82 */ /* 0x000ee40000000800 */
[----:B------:R-:W-:Y:S04]  /*65e0*/  STS [R4+0x2400], R52 ;  /* 0x0024003404007388 */ /* 0x000fe80000000800 */
[----:B------:R-:W-:Y:S01]  /*65f0*/  STS [R6+0x2000], R51 ;  /* 0x0020003306007388 */ /* 0x000fe20000000800 */
[----:B------:R-:W-:Y:S01]  /*6600*/  F2FP.F16.F32.PACK_AB R60, R117, R116 ;  /* 0x00000074753c723e */ /* 0x000fe200000000ff */
[----:B--2---:R-:W2:Y:S02]  /*6610*/  @P3 LDC R16, c[0x0][0x2e8] ;  /* 0x0000ba00ff103b82 */ /* 0x004ea40000000800 */
[----:B------:R-:W-:Y:S01]  /*6620*/  STS [R6+0x2400], R50 ;  /* 0x0024003206007388 */ /* 0x000fe20000000800 */
[----:B------:R-:W-:-:S03]  /*6630*/  ISETP.NE.OR P6, PT, RZ, UR4, !P2 ;  /* 0x00000004ff007c0c */ /* 0x000fc6000d7c5670 */
[----:B------:R-:W-:Y:S01]  /*6640*/  STS [R0+0x4000], R49 ;  /* 0x0040003100007388 */ /* 0x000fe20000000800 */
[----:B------:R-:W-:Y:S01]  /*6650*/  F2FP.F16.F32.PACK_AB R62, R129, R128 ;  /* 0x00000080813e723e */ /* 0x000fe200000000ff */
[----:B-----5:R-:W5:Y:S02]  /*6660*/  @P0 LDC R17, c[0x0][0x2e8] ;  /* 0x0000ba00ff110b82 */ /* 0x020f640000000800 */
[----:B------:R-:W-:Y:S04]  /*6670*/  STS [R0+0x4400], R48 ;  /* 0x0044003000007388 */ /* 0x000fe80000000800 */
[----:B------:R-:W-:Y:S01]  /*6680*/  STS [R2+0x4000], R45 ;  /* 0x0040002d02007388 */ /* 0x000fe20000000800 */
[----:B------:R-:W-:Y:S01]  /*6690*/  F2FP.F16.F32.PACK_AB R59, R101, R100 ;  /* 0x00000064653b723e */ /* 0x000fe200000000ff */
[----:B------:R-:W4:Y:S02]  /*66a0*/  @!P6 LDC R15, c[0x0][0x2c4] ;  /* 0x0000b100ff0feb82 */ /* 0x000f240000000800 */
        /* <DEDUP_REMOVED lines=12> */
[----:B---3--:R-:W3:Y:S03]  /*6770*/  @!P1 LDC R2, c[0x0][0x2e4] ;  /* 0x0000b900ff029b82 */ /* 0x008ee60000000800 */
[----:B------:R-:W-:Y:S04]  /*6780*/  STS [R7+0x6000], R35 ;  /* 0x0060002307007388 */ /* 0x000fe80000000800 */
[----:B------:R2:W-:Y:S01]  /*6790*/  STS [R7+0x6400], R34 ;  /* 0x0064002207007388 */ /* 0x0005e20000000800 */
[----:B------:R-:W4:Y:S03]  /*67a0*/  S2R R26, SR_CTAID.Y ;  /* 0x00000000001a7919 */ /* 0x000f260000002600 */
[----:B------:R-:W-:Y:S04]  /*67b0*/  STS [R5+0x4000], R59 ;  /* 0x0040003b05007388 */ /* 0x000fe80000000800 */
[----:B------:R-:W-:Y:S04]  /*67c0*/  STS [R5+0x4400], R58 ;  /* 0x0044003a05007388 */ /* 0x000fe80000000800 */
[----:B------:R-:W-:Y:S01]  /*67d0*/  STS [R8+0x4000], R55 ;  /* 0x0040003708007388 */ /* 0x000fe20000000800 */
[----:B--2---:R-:W-:-:S02]  /*67e0*/  @P1 IMAD R7, R11, R10, RZ ;  /* 0x0000000a0b071224 */ /* 0x004fc400078e02ff */
[----:B------:R-:W3:Y:S01]  /*67f0*/  @!P1 LDC R11, c[0x0][0x2c4] ;  /* 0x0000b100ff0b9b82 */ /* 0x000ee20000000800 */
[----:B------:R-:W-:Y:S01]  /*6800*/  STS [R8+0x4400], R54 ;  /* 0x0044003608007388 */ /* 0x000fe20000000800 */
[----:B------:R-:W2:Y:S03]  /*6810*/  S2R R29, SR_CTAID.X ;  /* 0x00000000001d7919 */ /* 0x000ea60000002500 */
[----:B------:R-:W-:Y:S04]  /*6820*/  STS [R5+0x6000], R57 ;  /* 0x0060003905007388 */ /* 0x000fe80000000800 */
[----:B------:R-:W-:Y:S04]  /*6830*/  STS [R5+0x6400], R56 ;  /* 0x0064003805007388 */ /* 0x000fe80000000800 */
[----:B------:R-:W-:Y:S04]  /*6840*/  STS [R8+0x6000], R53 ;  /* 0x0060003508007388 */ /* 0x000fe80000000800 */
[----:B------:R5:W-:Y:S01]  /*6850*/  STS [R8+0x6400], R61 ;  /* 0x0064003d08007388 */ /* 0x000be20000000800 */
[----:B------:R-:W2:Y:S01]  /*6860*/  S2R R28, SR_CTAID.Z ;  /* 0x00000000001c7919 */ /* 0x000ea20000002700 */
[----:B---3--:R-:W-:-:S02]  /*6870*/  @!P1 SEL R7, R11, R2, !P2 ;  /* 0x000000020b079207 */ /* 0x008fc40005000000 */
[----:B------:R-:W-:Y:S01]  /*6880*/  F2FP.F16.F32.PACK_AB R63, R119, R118 ;  /* 0x00000076773f723e */ /* 0x000fe200000000ff */
[----:B------:R-:W3:Y:S01]  /*6890*/  @P5 MUFU.LG2 R10, R132 ;  /* 0x00000084000a5308 */ /* 0x000ee20000000c00 */
[----:B------:R-:W-:Y:S01]  /*68a0*/  F2FP.F16.F32.PACK_AB R64, R64, R130 ;  /* 0x000000824040723e */ /* 0x000fe200000000ff */
[----:B-----5:R-:W2:Y:S01]  /*68b0*/  @P1 LDC R8, c[0x0][0x2c0] ;  /* 0x0000b000ff081b82 */ /* 0x020ea20000000800 */
[----:B------:R-:W-:Y:S02]  /*68c0*/  F2FP.F16.F32.PACK_AB R65, R65, R120 ;  /* 0x000000784141723e */ /* 0x000fe400000000ff */
[----:B------:R-:W-:Y:S02]  /*68d0*/  F2FP.F16.F32.PACK_AB R68, R123, R68 ;  /* 0x000000447b44723e */ /* 0x000fe400000000ff */
[----:B------:R-:W-:Y:S01]  /*68e0*/  @P1 MOV R5, 0x1 ;  /* 0x0000000100051802 */ /* 0x000fe20000000f00 */
[----:B-1----:R-:W-:Y:S01]  /*68f0*/  @!P1 IMAD R5, R7, R0, RZ ;  /* 0x0000000007059224 */ /* 0x002fe200078e02ff */
[----:B------:R-:W-:Y:S01]  /*6900*/  STS [R4+0x4000], R60 ;  /* 0x0040003c04007388 */ /* 0x000fe20000000800 */
[C---:B----4-:R-:W-:Y:S01]  /*6910*/  @!P6 IMAD R0, R26.reuse, R15, RZ ;  /* 0x0000000f1a00e224 */ /* 0x050fe200078e02ff */
[----:B------:R-:W1:Y:S02]  /*6920*/  @P3 MUFU.LG2 R14, R252 ;  /* 0x000000fc000e3308 */ /* 0x000e640000000c00 */
[----:B------:R-:W-:Y:S01]  /*6930*/  STS [R4+0x4400], R63 ;  /* 0x0044003f04007388 */ /* 0x000fe20000000800 */
[----:B------:R-:W-:-:S03]  /*6940*/  IMAD R5, R26, R5, RZ ;  /* 0x000000051a057224 */ /* 0x000fc600078e02ff */
[----:B------:R-:W-:Y:S02]  /*6950*/  STS [R6+0x4000], R62 ;  /* 0x0040003e06007388 */ /* 0x000fe40000000800 */
[----:B------:R-:W4:Y:S02]  /*6960*/  @P0 MUFU.LG2 R15, R251 ;  /* 0x000000fb000f0308 */ /* 0x000f240000000c00 */
[----:B------:R-:W-:Y:S04]  /*6970*/  STS [R6+0x4400], R64 ;  /* 0x0044004006007388 */ /* 0x000fe80000000800 */
[----:B------:R-:W-:Y:S01]  /*6980*/  STS [R4+0x6000], R65 ;  /* 0x0060004104007388 */ /* 0x000fe20000000800 */
[----:B------:R-:W-:-:S03]  /*6990*/  @!P1 MOV R8, 0x1 ;  /* 0x0000000100089802 */ /* 0x000fc60000000f00 */
[----:B------:R5:W-:Y:S01]  /*69a0*/  STS [R4+0x6400], R68 ;  /* 0x0064004404007388 */ /* 0x000be20000000800 */
[----:B------:R-:W-:Y:S02]  /*69b0*/  MOV R25, 0x7f800000 ;  /* 0x7f80000000197802 */ /* 0x000fe40000000f00 */
[----:B------:R-:W-:Y:S02]  /*69c0*/  F2FP.F16.F32.PACK_AB R67, R67, R124 ;  /* 0x0000007c4343723e */ /* 0x000fe400000000ff */
[----:B------:R-:W-:Y:S02]  /*69d0*/  F2FP.F16.F32.PACK_AB R66, R127, R66 ;  /* 0x000000427f42723e */ /* 0x000fe400000000ff */
[----:B------:R-:W-:Y:S01]  /*69e0*/  CS2R R2, SRZ ;  /* 0x0000000000027805 */ /* 0x000fe2000001ff00 */
[----:B------:R-:W-:Y:S01]  /*69f0*/  STS [R6+0x6000], R67 ;  /* 0x0060004306007388 */ /* 0x000fe20000000800 */
[----:B------:R-:W-:Y:S02]  /*6a00*/  @!P6 SHF.R.S32.HI R3, RZ, 0x1f, R0 ;  /* 0x0000001fff03e819 */ /* 0x000fe40000011400 */
[----:B------:R-:W-:Y:S01]  /*6a10*/  @!P6 MOV R2, R0 ;  /* 0x000000000002e202 */ /* 0x000fe20000000f00 */
[----:B------:R3:W-:Y:S01]  /*6a20*/  STS [R6+0x6400], R66 ;  /* 0x0064004206007388 */ /* 0x0007e20000000800 */
[----:B-----5:R-:W-:Y:S01]  /*6a30*/  @P4 FMUL.FTZ R4, R9, 0.69314718246459960938 ;  /* 0x3f31721809044820 */ /* 0x020fe20000410000 */
[----:B------:R-:W-:Y:S01]  /*6a40*/  SEL R9, R5, RZ, P6 ;  /* 0x000000ff05097207 */ /* 0x000fe20003000000 */
[----:B--2---:R-:W-:-:S02]  /*6a50*/  IMAD R5, R29, R8, RZ ;  /* 0x000000081d057224 */ /* 0x004fc400078e02ff */
[----:B------:R-:W-:Y:S01]  /*6a60*/  @P4 FFMA.FTZ R25, R135, R12, R4 ;  /* 0x0000000c87194223 */ /* 0x000fe20000010004 */
[----:B------:R-:W-:Y:S01]  /*6a70*/  LOP3.LUT P4, RZ, R178, 0x3, RZ, 0xc0, !PT ;  /* 0x00000003b2ff7812 */ /* 0x000fe2000788c0ff */
[----:B------:R-:W-:Y:S01]  /*6a80*/  IMAD R4, R28, R7, R9 ;  /* 0x000000071c047224 */ /* 0x000fe200078e0209 */
[----:B------:R-:W-:Y:S02]  /*6a90*/  SHF.L.U32 R0, R5, 0x7, RZ ;  /* 0x0000000705007819 */ /* 0x000fe400000006ff */
[----:B------:R-:W-:Y:S01]  /*6aa0*/  MOV R24, 0x7f800000 ;  /* 0x7f80000000187802 */ /* 0x000fe20000000f00 */
[----:B---3--:R-:W-:Y:S01]  /*6ab0*/  @P5 FMUL.FTZ R6, R10, 0.69314718246459960938 ;  /* 0x3f3172180a065820 */ /* 0x008fe20000410000 */
[----:B------:R-:W-:Y:S01]  /*6ac0*/  IADD3 R10, P2, P1, R0, R2, R4 ;  /* 0x00000002000a7210 */ /* 0x000fe2000795e004 */
[----:B-1----:R-:W-:Y:S01]  /*6ad0*/  @P3 FMUL.FTZ R7, R14, 0.69314718246459960938 ;  /* 0x3f3172180e073820 */ /* 0x002fe20000410000 */
[----:B------:R-:W-:Y:S01]  /*6ae0*/  SHF.R.S32.HI R5, RZ, 0x1f, R0 ;  /* 0x0000001fff057819 */ /* 0x000fe20000011400 */
[----:B------:R-:W-:Y:S01]  /*6af0*/  @P5 FFMA.FTZ R24, R136, R13, R6 ;  /* 0x0000000d88185223 */ /* 0x000fe20000010006 */
[----:B----4-:R-:W-:Y:S01]  /*6b00*/  @P0 FMUL.FTZ R6, R15, 0.69314718246459960938 ;  /* 0x3f3172180f060820 */ /* 0x010fe20000410000 */
[----:B------:R-:W-:Y:S01]  /*6b10*/  SHF.R.S32.HI R4, RZ, 0x1f, R4 ;  /* 0x0000001fff047819 */ /* 0x000fe20000011404 */
[----:B------:R-:W-:Y:S01]  /*6b20*/  BSSY B0, `(.L_x_1844) ;  /* 0x0000037000007945 */ /* 0x000fe20003800000 */
[----:B------:R-:W-:-:S02]  /*6b30*/  SHF.L.U32 R12, R176, 0x3, RZ ;  /* 0x00000003b00c7819 */ /* 0x000fc400000006ff */
[----:B------:R-:W-:Y:S01]  /*6b40*/  MOV R23, 0x7f800000 ;  /* 0x7f80000000177802 */ /* 0x000fe20000000f00 */
[----:B------:R-:W-:Y:S01]  /*6b50*/  @P3 FFMA.FTZ R23, R134, R16, R7 ;  /* 0x0000001086173223 */ /* 0x000fe20000010007 */
[----:B------:R-:W-:Y:S01]  /*6b60*/  MOV R22, 0x7f800000 ;  /* 0x7f80000000167802 */ /* 0x000fe20000000f00 */
[----:B------:R-:W-:Y:S01]  /*6b70*/  @P0 FFMA.FTZ R22, R133, R17, R6 ;  /* 0x0000001185160223 */ /* 0x000fe20000010006 */
[----:B------:R-:W-:Y:S02]  /*6b80*/  IADD3.X R9, R5, R3, R4, P2, P1 ;  /* 0x0000000305097210 */ /* 0x000fe400017e2404 */
[----:B------:R-:W-:Y:S02]  /*6b90*/  SHF.R.S32.HI R27, RZ, 0x1f, R26 ;  /* 0x0000001fff1b7819 */ /* 0x000fe4000001141a */
[----:B------:R-:W-:Y:S01]  /*6ba0*/  SHF.R.S32.HI R13, RZ, 0x1f, R12 ;  /* 0x0000001fff0d7819 */ /* 0x000fe2000001140c */
[----:B------:R-:W-:Y:S06]  /*6bb0*/  BAR.SYNC.DEFER_BLOCKING 0x0 ;  /* 0x0000000000007b1d */ /* 0x000fec0000010000 */
        /* <DEDUP_REMOVED lines=45> */
.L_x_1845:
[----:B------:R-:W-:Y:S05]  /*6e90*/  BSYNC B0 ;  /* 0x0000000000007941 */ /* 0x000fea0003800000 */
.L_x_1844:
        /* <DEDUP_REMOVED lines=71> */
.L_x_1846:
        /* <DEDUP_REMOVED lines=15> */
.L_x_2941:


//--------------------- .text._ZN5flash16flash_fwd_kernelI23Flash_fwd_kernel_traitsILi128ELi128ELi32ELi4ELb0ELb0EN7cutlass6half_tE19Flash_kernel_traitsILi128ELi128ELi32ELi4ES3_EELb1ELb0ELb0ELb1ELb0ELb0ELb0ELb0EEEvNS_16Flash_fwd_paramsE --------------------------
	.section	.text._ZN5flash16flash_fwd_kernelI23Flash_fwd_kernel_traitsILi128ELi128ELi32ELi4ELb0ELb0EN7cutlass6half_tE19Flash_kernel_traitsILi128ELi128ELi32ELi4ES3_EELb1ELb0ELb0ELb1ELb0ELb0ELb0ELb0EEEvNS_16Flash_fwd_paramsE,"ax",@progbits
	.align	128
        .global         _ZN5flash16flash_fwd_kernelI23Flash_fwd_kernel_traitsILi128ELi128ELi32ELi4ELb0ELb0EN7cutlass6half_tE19Flash_kernel_traitsILi128ELi128ELi32ELi4ES3_EELb1ELb0ELb0ELb1ELb0ELb0ELb0ELb0EEEvNS_16Flash_fwd_paramsE
        .type           _ZN5flash16flash_fwd_kernelI23Flash_fwd_kernel_traitsILi128ELi128ELi32ELi4ELb0ELb0EN7cutlass6half_tE19Flash_kernel_traitsILi128ELi128ELi32ELi4ES3_EELb1ELb0ELb0ELb1ELb0ELb0ELb0ELb0EEEvNS_16Flash_fwd_paramsE,@function
        .size           _ZN5flash16flash_fwd_kernelI23Flash_fwd_kernel_traitsILi128ELi128ELi32ELi4ELb0ELb0EN7cutlass6half_tE19Flash_kernel_traitsILi128ELi128ELi32ELi4ES3_EELb1ELb0ELb0ELb1ELb0ELb0ELb0ELb0EEEvNS_16Flash_fwd_paramsE,(.L_x_2942 - _ZN5flash16flash_fwd_kernelI23Flash_fwd_kernel_traitsILi128ELi128ELi32ELi4ELb0ELb0EN7cutlass6half_tE19Flash_kernel_traitsILi128ELi128ELi32ELi4ES3_EELb1ELb0ELb0ELb1ELb0ELb0ELb0ELb0EEEvNS_16Flash_fwd_paramsE)
        .other          _ZN5flash16flash_fwd_kernelI23Flash_fwd_kernel_traitsILi128ELi128ELi32ELi4ELb0ELb0EN7cutlass6half_tE19Flash_kernel_traitsILi128ELi128ELi32ELi4ES3_EELb1ELb0ELb0ELb1ELb0ELb0ELb0ELb0EEEvNS_16Flash_fwd_paramsE,@"STO_CUDA_ENTRY STV_DEFAULT"
_ZN5flash16flash_fwd_kernelI23Flash_fwd_kernel_traitsILi128ELi128ELi32ELi4ELb0ELb0EN7cutlass6half_tE19Flash_kernel_traitsILi128ELi128ELi32ELi4ES3_EELb1ELb0ELb0ELb1ELb0ELb0ELb0ELb0EEEvNS_16Flash_fwd_paramsE:
.text._ZN5flash16flash_fwd_kernelI23Flash_fwd_kernel_traitsILi128ELi128ELi32ELi4ELb0ELb0EN7cutlass6half_tE19Flash_kernel_traitsILi128ELi128ELi32ELi4ES3_EELb1ELb0ELb0ELb1ELb0ELb0ELb0ELb0EEEvNS_16Flash_fwd_paramsE:
[----:B------:R-:W1:Y:S08]  /*0000*/  LDC R1, c[0x0][0x28] ;  /* 0x00000a00ff017b82 */ /* 0x000e700000000800 */
[----:B------:R-:W2:Y:S01]  /*0010*/  LDC R6, c[0x0][0x3a8] ;  /* 0x0000ea00ff067b82 */ /* 0x000ea20000000800 */
[----:B------:R-:W-:Y:S01]  /*0020*/  ULDC.U8 UR4, c[0x0][0x3b4] ;  /* 0x0000ed0000047ab9 */ /* 0x000fe20000000000 */
[----:B------:R-:W-:Y:S01]  /*0030*/  ULDC.64 UR18, c[0x0][0x208] ;  /* 0x0000820000127ab9 */ /* 0x000fe20000000a00 */
[----:B------:R-:W-:Y:S01]  /*0040*/  ISETP.NE.AND P2, PT, RZ, UR4, PT ;  /* 0x00000004ff007c0c */ /* 0x000fe2000bf45270 */
[----:B-1----:R-:W-:-:S04]  /*0050*/  VIADD R1, R1, 0xffffffd0 ;  /* 0xffffffd001017836 */ /* 0x002fc80000000000 */
[----:B------:R-:W1:Y:S01]  /*0060*/  LDC R5, c[0x0][0x3ac] ;  /* 0x0000eb00ff057b82 */ /* 0x000e620000000800 */
[----:B------:R-:W-:Y:S01]  /*0070*/  ULDC.64 UR4, c[0x0][0x3a0] ;  /* 0x0000e80000047ab9 */ /* 0x000fe20000000a00 */
[----:B------:R-:W3:Y:S01]  /*0080*/  S2R R252, SR_TID.X ;  /* 0x0000000000fc7919 */ /* 0x000ee20000002100 */
[----:B------:R-:W-:Y:S01]  /*0090*/  IMAD.U32 R224, RZ, RZ, UR4 ;  /* 0x00000004ffe07e24 */ /* 0x000fe2000f8e00ff */
[----:B------:R-:W-:Y:S01]  /*00a0*/  ULDC.64 UR6, c[0x0][0x2f0] ;  /* 0x0000bc0000067ab9 */ /* 0x000fe20000000a00 */
[----:B------:R-:W-:-:S03]  /*00b0*/  ULDC.64 UR8, c[0x0][0x2f0] ;  /* 0x0000bc0000087ab9 */ /* 0x000fc60000000a00 */
[----:B------:R-:W-:Y:S01]  /*00c0*/  S2UR UR16, SR_CTAID.X ;  /* 0x00000000001079c3 */ /* 0x000fe20000002500 */
[----:B--2---:R-:W-:-:S07]  /*00d0*/  @P2 IMAD.MOV.U32 R2, RZ, RZ, R6 ;  /* 0x000000ffff022224 */ /* 0x004fce00078e0006 */
[----:B------:R-:W2:Y:S01]  /*00e0*/  S2UR UR24, SR_CTAID.Y ;  /* 0x00000000001879c3 */ /* 0x000ea20000002600 */
[----:B-1----:R-:W-:-:S07]  /*00f0*/  @P2 IMAD.MOV.U32 R3, RZ, RZ, R5 ;  /* 0x000000ffff032224 */ /* 0x002fce00078e0005 */
[----:B------:R-:W1:Y:S01]  /*0100*/  S2UR UR22, SR_CTAID.Z ;  /* 0x00000000001679c3 */ /* 0x000e620000002700 */
[----:B------:R-:W4:Y:S01]  /*0110*/  @P2 LDG.E.64 R2, desc[UR18][R2.64] ;  /* 0x0000001202022981 */ /* 0x000f22000c1e1b00 */
[----:B------:R-:W-:-:S06]  /*0120*/  IMAD.U32 R225, RZ, RZ, UR5 ;  /* 0x00000005ffe17e24 */ /* 0x000fcc000f8e00ff */
[----:B------:R-:W4:Y:S01]  /*0130*/  @P2 LDC R0, c[0x0][0x3b0] ;  /* 0x0000ec00ff002b82 */ /* 0x000f220000000800 */
[----:B------:R-:W5:Y:S01]  /*0140*/  @P2 LDG.E.64 R224, desc[UR18][R224.64] ;  /* 0x00000012e0e02981 */ /* 0x000f62000c1e1b00 */
[----:B------:R-:W-:Y:S02]  /*0150*/  UISETP.NE.U32.AND UP2, UPT, UR6, URZ, UPT ;  /* 0x0000003f0600728c */ /* 0x000fe4000bf45070 */
[----:B--2---:R-:W-:Y:S02]  /*0160*/  UIMAD.WIDE UR8, UR24, 0x4, UR8 ;  /* 0x00000004180878a5 */ /* 0x004fe4000f8e0208 */
[----:B------:R-:W-:Y:S01]  /*0170*/  UISETP.NE.AND.EX UP2, UPT, UR7, URZ, UPT, UP2 ;  /* 0x0000003f0700728c */ /* 0x000fe2000bf45320 */
[----:B------:R-:W-:Y:S02]  /*0180*/  ULDC.U8 UR6, c[0x0][0x3c2] ;  /* 0x0000f08000067ab9 */ /* 0x000fe40000000000 */
[----:B------:R-:W-:Y:S02]  /*0190*/  UISETP.NE.AND UP3, UPT, UR6, URZ, UPT ;  /* 0x0000003f0600728c */ /* 0x000fe4000bf65270 */
[----:B-1----:R-:W-:Y:S01]  /*01a0*/  ULOP3.LUT UR4, UR22, UR16, UR24, 0xfe, !UPT ;  /* 0x0000001016047292 */ /* 0x002fe2000f8efe18 */
[----:B------:R-:W-:Y:S01]  /*01b0*/  PLOP3.LUT P0, PT, PT, PT, UP2, 0x80, 0x0 ;  /* 0x000000000000781c */ /* 0x000fe20003f0f028 */
[----:B------:R-:W-:-:S04]  /*01c0*/  ULDC.64 UR6, c[0x0][0x2f8] ;  /* 0x0000be0000067ab9 */ /* 0x000fc80000000a00 */
[----:B---3--:R-:W-:Y:S01]  /*01d0*/  LOP3.LUT P3, RZ, R252, UR4, RZ, 0xfc, !PT ;  /* 0x00000004fcff7c12 */ /* 0x008fe2000f86fcff */
[----:B------:R-:W-:Y:S02]  /*01e0*/  ULDC.64 UR4, c[0x0][0x300] ;  /* 0x0000c00000047ab9 */ /* 0x000fe40000000a00 */
[----:B------:R-:W-:-:S04]  /*01f0*/  UISETP.NE.U32.AND UP1, UPT, UR4, URZ, UPT ;  /* 0x0000003f0400728c */ /* 0x000fc8000bf25070 */
[----:B------:R-:W-:-:S03]  /*0200*/  UISETP.NE.AND.EX UP1, UPT, UR5, URZ, UPT, UP1 ;  /* 0x0000003f0500728c */ /* 0x000fc6000bf25310 */
[----:B------:R-:W-:Y:S02]  /*0210*/  ULDC.64 UR4, c[0x0][0x2f8] ;  /* 0x0000be0000047ab9 */ /* 0x000fe40000000a00 */
[----:B------:R-:W-:Y:S01]  /*0220*/  UISETP.EQ.U32.AND UP0, UPT, UR4, URZ, UPT ;  /* 0x0000003f0400728c */ /* 0x000fe2000bf02070 */
[----:B------:R-:W5:Y:S03]  /*0230*/  @!P3 LDC.64 R8, c[0x0][0x3b8] ;  /* 0x0000ee00ff08bb82 */ /* 0x000f660000000a00 */
[----:B------:R-:W-:Y:S02]  /*0240*/  UISETP.EQ.OR.EX UP0, UPT, UR5, URZ, !UP3, UP0 ;  /* 0x0000003f0500728c */ /* 0x000fe4000df02700 */
[----:B------:R-:W-:Y:S01]  /*0250*/  UIMAD.WIDE UR6, UR24, 0x4, UR6 ;  /* 0x00000004180678a5 */ /* 0x000fe2000f8e0206 */
[----:B----4-:R-:W-:Y:S01]  /*0260*/  @P2 IADD3 R6, P1, R2, R0, RZ ;  /* 0x0000000002062210 */ /* 0x010fe20007f3e0ff */
[----:B------:R-:W-:-:S04]  /*0270*/  IMAD.U32 R2, RZ, RZ, UR8 ;  /* 0x00000008ff027e24 */ /* 0x000fc8000f8e00ff */
[----:B------:R-:W-:Y:S01]  /*0280*/  @P2 IMAD.X R5, RZ, RZ, R3, P1 ;  /* 0x000000ffff052224 */ /* 0x000fe200008e0603 */
[----:B------:R-:W-:Y:S01]  /*0290*/  PLOP3.LUT P1, PT, PT, PT, UP1, 0x80, 0x0 ;  /* 0x000000000000781c */ /* 0x000fe20003f2f018 */
[----:B------:R-:W-:Y:S01]  /*02a0*/  IMAD.U32 R3, RZ, RZ, UR9 ;  /* 0x00000009ff037e24 */ /* 0x000fe2000f8e00ff */
[----:B------:R-:W-:Y:S01]  /*02b0*/  @UP1 ULDC.64 UR8, c[0x0][0x300] ;  /* 0x0000c00000081ab9 */ /* 0x000fe20000000a00 */
[----:B------:R-:W-:Y:S01]  /*02c0*/  @!P3 IMAD.MOV.U32 R4, RZ, RZ, R6 ;  /* 0x000000ffff04b224 */ /* 0x000fe200078e0006 */
[----:B------:R-:W-:Y:S01]  /*02d0*/  @UP1 UIMAD.WIDE UR8, UR24, 0x4, UR8 ;  /* 0x00000004180818a5 */ /* 0x000fe2000f8e0208 */
[----:B-----5:R-:W-:Y:S01]  /*02e0*/  @!P3 STG.E.64 desc[UR18][R8.64], R224 ;  /* 0x000000e00800b986 */ /* 0x020fe2000c101b12 */
[----:B------:R-:W-:-:S03]  /*02f0*/  PLOP3.LUT P2, PT, PT, PT, UP0, 0x80, 0x0 ;  /* 0x000000000000781c */ /* 0x000fc60003f4f008 */
[----:B------:R1:W-:Y:S04]  /*0300*/  @!P3 STG.E.64 desc[UR18][R8.64+0x8], R4 ;  /* 0x000008040800b986 */ /* 0x0003e8000c101b12 */
[----:B------:R-:W2:Y:S04]  /*0310*/  @P0 LDG.E R7, desc[UR18][R2.64+0x4] ;  /* 0x0000041202070981 */ /* 0x000ea8000c1e1900 */
[----:B-1----:R1:W3:Y:S02]  /*0320*/  @P0 LDG.E R8, desc[UR18][R2.64] ;  /* 0x0000001202080981 */ /* 0x0022e4000c1e1900 */
[----:B-1----:R-:W-:Y:S01]  /*0330*/  IMAD.U32 R2, RZ, RZ, UR8 ;  /* 0x00000008ff027e24 */ /* 0x002fe2000f8e00ff */
[----:B------:R-:W-:Y:S01]  /*0340*/  SHF.R.S32.HI R11, RZ, 0x1f, R252 ;  /* 0x0000001fff0b7819 */ /* 0x000fe200000114fc */
[----:B------:R-:W-:Y:S01]  /*0350*/  IMAD.U32 R3, RZ, RZ, UR9 ;  /* 0x00000009ff037e24 */ /* 0x000fe2000f8e00ff */
[----:B------:R-:W-:Y:S01]  /*0360*/  UMOV UR15, 0xffffffff ;  /* 0xffffffff000f7882 */ /* 0x000fe20000000000 */
[----:B------:R-:W-:-:S03]  /*0370*/  ULDC UR8, c[0x0][0x270] ;  /* 0x00009c0000087ab9 */ /* 0x000fc60000000800 */
[----:B------:R1:W4:Y:S02]  /*0380*/  @P1 LDG.E R0, desc[UR18][R2.64] ;  /* 0x0000001202001981 */ /* 0x000324000c1e1900 */
[----:B-1----:R-:W-:Y:S02]  /*0390*/  IMAD.U32 R2, RZ, RZ, UR6 ;  /* 0x00000006ff027e24 */ /* 0x002fe4000f8e00ff */
[----:B------:R-:W-:-:S05]  /*03a0*/  IMAD.U32 R3, RZ, RZ, UR7 ;  /* 0x00000007ff037e24 */ /* 0x000fca000f8e00ff */
        /* <DEDUP_REMOVED lines=9> */
[----:B------:R-:W-:Y:S01]  /*0440*/  @UP2 UIADD3 UR21, UR21, -UR15, URZ ;  /* 0x8000000f15152290 */ /* 0x000fe2000fffe03f */
[----:B----4-:R-:W-:Y:S02]  /*0450*/  @P1 R2UR UR11, R0 ;  /* 0x00000000000b12ca */ /* 0x010fe400000e0000 */
[----:B------:R-:W-:-:S05]  /*0460*/  LOP3.LUT R0, R25, 0xffffffe0, RZ, 0xc0, !PT ;  /* 0xffffffe019007812 */ /* 0x000fca00078ec0ff */
[----:B------:R-:W-:Y:S01]  /*0470*/  IMAD.IADD R88, R252, 0x1, -R0 ;  /* 0x00000001fc587824 */ /* 0x000fe200078e0a00 */
[----:B------:R-:W-:-:S04]  /*0480*/  @!UP2 ULDC UR21, c[0x0][0x2c4] ;  /* 0x0000b1000015aab9 */ /* 0x000fc80000000800 */
[--C-:B------:R-:W-:Y:S02]  /*0490*/  SHF.R.S32.HI R0, RZ, 0x1f, R88.reuse ;  /* 0x0000001fff007819 */ /* 0x100fe40000011458 */
[----:B-----5:R-:W-:Y:S02]  /*04a0*/  @!P2 R2UR UR6, R4 ;  /* 0x000000000406a2ca */ /* 0x020fe400000e0000 */
[----:B------:R-:W-:Y:S01]  /*04b0*/  ISETP.NE.AND.EX P2, PT, RZ, UR5, PT, P0 ;  /* 0x00000005ff007c0c */ /* 0x000fe2000bf45300 */
[----:B------:R-:W-:Y:S01]  /*04c0*/  USHF.R.S32.HI UR5, URZ, 0x1f, UR4 ;  /* 0x0000001f3f057899 */ /* 0x000fe20008011404 */
[----:B------:R-:W-:-:S05]  /*04d0*/  IADD3 R245, P1, P0, R6, UR4, R88 ;  /* 0x0000000406f57c10 */ /* 0x000fca000f83e058 */
[----:B------:R-:W-:-:S06]  /*04e0*/  IADD3.X R172, R5, UR5, R0, P1, P0 ;  /* 0x0000000505ac7c10 */ /* 0x000fcc0008fe0400 */
        /* <DEDUP_REMOVED lines=8> */
.L_x_1847:
[----:B------:R-:W-:-:S05]  /*0570*/  ULDC UR7, c[0x0][0x2c8] ;  /* 0x0000b20000077ab9 */ /* 0x000fca0000000800 */
.L_x_1848:
        /* <DEDUP_REMOVED lines=21> */
[----:B------:R-:W-:-:S06]  /*06d0*/  UISETP.GE.AND UP0, UPT, UR20, 0x1, UPT ;  /* 0x000000011400788c */ /* 0x000fcc000bf06270 */
[----:B------:R-:W-:-:S13]  /*06e0*/  PLOP3.LUT P0, PT, PT, PT, UP0, 0x80, 0x0 ;  /* 0x000000000000781c */ /* 0x000fda0003f0f008 */
[----:B------:R-:W-:Y:S05]  /*06f0*/  @!P0 BRA `(.L_x_1849) ;  /* 0x000000b8000c8947 */ /* 0x000fea0003800000 */
[----:B------:R-:W1:Y:S01]  /*0700*/  LDC R13, c[0x0][0x278] ;  /* 0x00009e00ff0d7b82 */ /* 0x000e620000000800 */
[----:B------:R-:W2:Y:S01]  /*0710*/  S2R R7, SR_CTAID.Z ;  /* 0x0000000000077919 */ /* 0x000ea20000002700 */
[----:B------:R-:W-:Y:S01]  /*0720*/  UISETP.NE.AND UP1, UPT, UR15, -0x1, UPT ;  /* 0xffffffff0f00788c */ /* 0x000fe2000bf25270 */
[CC--:B------:R-:W-:Y:S01]  /*0730*/  LEA.HI R5, R11.reuse, R252.reuse, RZ, 0x3 ;  /* 0x000000fc0b057211 */ /* 0x0c0fe200078f18ff */
[----:B------:R-:W-:Y:S01]  /*0740*/  UISETP.NE.AND UP0, UPT, UR6, -0x1, UPT ;  /* 0xffffffff0600788c */ /* 0x000fe2000bf05270 */
[----:B------:R-:W-:Y:S01]  /*0750*/  LEA.HI R24, R11, R252, RZ, 0x4 ;  /* 0x000000fc0b187211 */ /* 0x000fe200078f20ff */
[----:B------:R-:W-:Y:S01]  /*0760*/  UIADD3 UR14, -UR17, UR21, URZ ;  /* 0x00000015110e7290 */ /* 0x000fe2000fffe13f */
[----:B------:R-:W-:Y:S01]  /*0770*/  SHF.R.S32.HI R6, RZ, 0x3, R5 ;  /* 0x00000003ff067819 */ /* 0x000fe20000011405 */
[----:B------:R-:W-:Y:S01]  /*0780*/  IMAD.U32 R8, RZ, RZ, UR16 ;  /* 0x00000010ff087e24 */ /* 0x000fe2000f8e00ff */
[----:B------:R-:W-:Y:S01]  /*0790*/  USHF.R.S32.HI UR23, URZ, 0x1f, UR22 ;  /* 0x0000001f3f177899 */ /* 0x000fe20008011416 */
[----:B------:R-:W-:-:S02]  /*07a0*/  PLOP3.LUT P1, PT, PT, PT, UP0, 0x80, 0x0 ;  /* 0x000000000000781c */ /* 0x000fc40003f2f008 */
[----:B------:R-:W-:Y:S01]  /*07b0*/  VIADD R4, R6, 0x20 ;  /* 0x0000002006047836 */ /* 0x000fe20000000000 */
[----:B------:R-:W-:Y:S01]  /*07c0*/  @UP1 ULDC.64 UR4, c[0x0][0x240] ;  /* 0x0000900000041ab9 */ /* 0x000fe20000000a00 */
[----:B------:R-:W-:Y:S02]  /*07d0*/  @!UP1 USHF.R.S32.HI UR7, URZ, 0x1f, UR24 ;  /* 0x0000001f3f079899 */ /* 0x000fe40008011418 */
[----:B------:R-:W-:Y:S01]  /*07e0*/  @UP1 UIMAD.WIDE.U32 UR12, UR15, UR4, URZ ;  /* 0x000000040f0c12a5 */ /* 0x000fe2000f8e003f */
[----:B------:R-:W-:Y:S01]  /*07f0*/  ISETP.GE.AND P4, PT, R4, UR14, PT ;  /* 0x0000000e04007c0c */ /* 0x000fe2000bf86270 */
[----:B------:R-:W-:Y:S01]  /*0800*/  @UP0 UIADD3 UR25, UR11, UR6, URZ ;  /* 0x000000060b190290 */ /* 0x000fe2000fffe03f */
[----:B------:R-:W-:Y:S01]  /*0810*/  LOP3.LUT R4, R24, 0xfffffff0, RZ, 0xc0, !PT ;  /* 0xfffffff018047812 */ /* 0x000fe200078ec0ff */
[----:B------:R-:W-:Y:S01]  /*0820*/  @UP1 UIMAD UR10, UR15, UR5, UR13 ;  /* 0x000000050f0a12a4 */ /* 0x000fe2000f8e020d */
[----:B------:R-:W-:Y:S02]  /*0830*/  @UP0 ULDC.64 UR8, c[0x0][0x248] ;  /* 0x0000920000080ab9 */ /* 0x000fe40000000a00 */
[----:B------:R-:W-:Y:S01]  /*0840*/  @!UP1 ULDC.64 UR4, c[0x0][0x228] ;  /* 0x00008a0000049ab9 */ /* 0x000fe20000000a00 */
[----:B-1----:R-:W-:Y:S01]  /*0850*/  IABS R10, R13 ;  /* 0x0000000d000a7213 */ /* 0x002fe20000000000 */
[----:B------:R-:W-:Y:S01]  /*0860*/  @!UP1 UIMAD UR7, UR7, UR4, URZ ;  /* 0x00000004070792a4 */ /* 0x000fe2000f8e023f */
[----:B------:R-:W-:Y:S01]  /*0870*/  IMAD.IADD R4, R252, 0x1, -R4 ;  /* 0x00000001fc047824 */ /* 0x000fe200078e0a04 */
[----:B------:R-:W-:Y:S01]  /*0880*/  @!UP1 UIMAD.WIDE.U32 UR26, UR24, UR4, URZ ;  /* 0x00000004181a92a5 */ /* 0x000fe2000f8e003f */
[----:B------:R-:W1:Y:S01]  /*0890*/  I2F.RP R2, R10 ;  /* 0x0000000a00027306 */ /* 0x000e620000209400 */
[----:B------:R-:W-:-:S02]  /*08a0*/  @UP0 UIMAD.WIDE.U32 UR28, UR25, UR8, URZ ;  /* 0x00000008191c02a5 */ /* 0x000fc4000f8e003f */
[----:B------:R-:W-:Y:S01]  /*08b0*/  @!UP1 UIMAD UR5, UR24, UR5, UR7 ;  /* 0x00000005180592a4 */ /* 0x000fe2000f8e0207 */
        /* <DEDUP_REMOVED lines=12> */
[----:B------:R-:W-:Y:S02]  /*0980*/  VIADD R3, R6, 0x30 ;  /* 0x0000003006037836 */ /* 0x000fe40000000000 */
[----:B------:R-:W-:-:S03]  /*0990*/  IMAD.HI.U32 R0, R2, R7, RZ ;  /* 0x0000000702007227 */ /* 0x000fc600078e00ff */
[----:B------:R-:W-:Y:S01]  /*09a0*/  ISETP.GE.AND P3, PT, R3, UR14, PT ;  /* 0x0000000e03007c0c */ /* 0x000fe2000bf66270 */
[----:B------:R-:W-:Y:S02]  /*09b0*/  IMAD.MOV R2, RZ, RZ, -R0 ;  /* 0x000000ffff027224 */ /* 0x000fe400078e0a00 */
[----:B------:R-:W-:Y:S02]  /*09c0*/  VIADD R3, R6, 0x40 ;  /* 0x0000004006037836 */ /* 0x000fe40000000000 */
[C---:B------:R-:W-:Y:S01]  /*09d0*/  IMAD R2, R10.reuse, R2, R7 ;  /* 0x000000020a027224 */ /* 0x040fe200078e0207 */
[--C-:B------:R-:W-:Y:S02]  /*09e0*/  SHF.R.S32.HI R7, RZ, 0x1f, R6.reuse ;  /* 0x0000001fff077819 */ /* 0x100fe40000011406 */
[----:B------:R-:W-:Y:S02]  /*09f0*/  ISETP.GE.AND P0, PT, R3, UR14, PT ;  /* 0x0000000e03007c0c */ /* 0x000fe4000bf06270 */
[----:B------:R-:W-:Y:S01]  /*0a00*/  ISETP.GT.U32.AND P5, PT, R10, R2, PT ;  /* 0x000000020a00720c */ /* 0x000fe20003fa4070 */
[----:B------:R-:W-:Y:S01]  /*0a10*/  IMAD.WIDE R8, R8, 0x80, R6 ;  /* 0x0000008008087825 */ /* 0x000fe200078e0206 */
[----:B------:R-:W-:-:S04]  /*0a20*/  LOP3.LUT R3, R13, UR22, RZ, 0x3c, !PT ;  /* 0x000000160d037c12 */ /* 0x000fc8000f8e3cff */
[----:B------:R-:W-:-:S07]  /*0a30*/  ISETP.GE.AND P2, PT, R3, RZ, PT ;  /* 0x000000ff0300720c */ /* 0x000fce0003f46270 */
[----:B------:R-:W-:Y:S02]  /*0a40*/  @!P5 IMAD.IADD R2, R2, 0x1, -R10 ;  /* 0x000000010202d824 */ /* 0x000fe400078e0a0a */
[----:B------:R-:W-:Y:S01]  /*0a50*/  @!P5 VIADD R0, R0, 0x1 ;  /* 0x000000010000d836 */ /* 0x000fe20000000000 */
[----:B------:R-:W-:Y:S02]  /*0a60*/  ISETP.NE.AND P5, PT, R13, RZ, PT ;  /* 0x000000ff0d00720c */ /* 0x000fe40003fa5270 */
[----:B------:R-:W-:Y:S02]  /*0a70*/  ISETP.GE.U32.AND P6, PT, R2, R10, PT ;  /* 0x0000000a0200720c */ /* 0x000fe40003fc6070 */
[----:B------:R-:W-:Y:S02]  /*0a80*/  LOP3.LUT R2, R5, 0xfffffff8, RZ, 0xc0, !PT ;  /* 0xfffffff805027812 */ /* 0x000fe400078ec0ff */
        /* <DEDUP_REMOVED lines=19> */
.L_x_1850:
        /* <DEDUP_REMOVED lines=23> */
.L_x_1851:
        /* <DEDUP_REMOVED lines=10> */
[----:B------:R-:W-:Y:S01]  /*0dd0*/  @P6 VIADD R0, R0, 0x1 ;  /* 0x0000000100006836 */ /* 0x000fe20000000000 */
[----:B------:R-:W-:Y:S01]  /*0de0*/  LOP3.LUT R223, R12, 0xfffffe00, R223, 0xf8, !PT ;  /* 0xfffffe000cdf7812 */ /* 0x000fe200078ef8df */
[----:B------:R-:W-:Y:S01]  /*0df0*/  IMAD.IADD R20, R4, 0x1, -R11 ;  /* 0x0000000104147824 */ /* 0x000fe200078e0a0b */
[----:B------:R-:W-:Y:S01]  /*0e00*/  IADD3.X R11, R3, UR25, R5, P1, !PT ;  /* 0x00000019030b7c10 */ /* 0x000fe20008ffe405 */
[----:B------:R-:W-:Y:S01]  /*0e10*/  IMAD.WIDE.U32 R2, R6, UR6, R138 ;  /* 0x0000000606027c25 */ /* 0x000fe2000f8e008a */
[----:B------:R-:W-:Y:S01]  /*0e20*/  @!P2 IADD3 R0, -R0, RZ, RZ ;  /* 0x000000ff0000a210 */ /* 0x000fe20007ffe1ff */
[----:B------:R-:W1:Y:S01]  /*0e30*/  S2UR UR25, SR_CgaCtaId ;  /* 0x00000000001979c3 */ /* 0x000e620000008800 */
[----:B------:R-:W-:Y:S01]  /*0e40*/  @!P5 LOP3.LUT R0, RZ, R13, RZ, 0x33, !PT ;  /* 0x0000000dff00d212 */ /* 0x000fe200078e33ff */
[----:B------:R-:W-:Y:S01]  /*0e50*/  IMAD R5, R7, UR6, RZ ;  /* 0x0000000607057c24 */ /* 0x000fe2000f8e02ff */
[----:B------:R-:W-:Y:S01]  /*0e60*/  IADD3 R2, P2, R2, UR26, RZ ;  /* 0x0000001a02027c10 */ /* 0x000fe2000ff5e0ff */
[----:B------:R-:W-:Y:S01]  /*0e70*/  VIADD R18, R6, 0x10 ;  /* 0x0000001006127836 */ /* 0x000fe20000000000 */
[----:B------:R-:W-:Y:S01]  /*0e80*/  IADD3 R4, P1, R138, UR12, RZ ;  /* 0x0000000c8a047c10 */ /* 0x000fe2000ff3e0ff */
[C---:B------:R-:W-:Y:S01]  /*0e90*/  IMAD R13, R6.reuse, UR7, R5 ;  /* 0x00000007060d7c24 */ /* 0x040fe2000f8e0205 */
[----:B------:R-:W-:Y:S01]  /*0ea0*/  SHF.R.S32.HI R12, RZ, 0x1f, R0 ;  /* 0x0000001fff0c7819 */ /* 0x000fe20000011400 */
[----:B------:R-:W-:Y:S01]  /*0eb0*/  UIMAD UR5, UR22, UR5, UR4 ;  /* 0x00000005160572a4 */ /* 0x000fe2000f8e0204 */
[----:B------:R-:W-:Y:S01]  /*0ec0*/  IADD3.X R5, R139, UR10, RZ, P1, !PT ;  /* 0x0000000a8b057c10 */ /* 0x000fe20008ffe4ff */
[----:B------:R-:W-:Y:S01]  /*0ed0*/  ULDC.64 UR10, c[0x0][0x268] ;  /* 0x00009a00000a7ab9 */ /* 0x000fe20000000a00 */
[----:B------:R-:W-:Y:S01]  /*0ee0*/  IADD3.X R3, R3, UR13, R13, P2, !PT ;  /* 0x0000000d03037c10 */ /* 0x000fe200097fe40d */
[----:B------:R-:W-:Y:S01]  /*0ef0*/  ULDC.64 UR12, c[0x0][0x260] ;  /* 0x00009800000c7ab9 */ /* 0x000fe20000000a00 */
[----:B------:R-:W-:Y:S01]  /*0f00*/  ISETP.GE.AND P6, PT, R6, UR14, PT ;  /* 0x0000000e06007c0c */ /* 0x000fe2000bfc6270 */
[----:B------:R-:W-:Y:S01]  /*0f10*/  IMAD.WIDE.U32 R28, R0, UR12, R10 ;  /* 0x0000000c001c7c25 */ /* 0x000fe2000f8e000a */
[----:B------:R-:W-:Y:S01]  /*0f20*/  ISETP.GE.AND P5, PT, R18, UR14, PT ;  /* 0x0000000e12007c0c */ /* 0x000fe2000bfa6270 */
[----:B------:R-:W-:-:S02]  /*0f30*/  UMOV UR4, 0x400 ;  /* 0x0000040000047882 */ /* 0x000fc40000000000 */
[----:B------:R-:W-:Y:S01]  /*0f40*/  IMAD.WIDE.U32 R26, R0, UR10, R2 ;  /* 0x0000000a001a7c25 */ /* 0x000fe2000f8e0002 */
[----:B------:R2:W-:Y:S01]  /*0f50*/  STL.64 [R1+0x20], R28 ;  /* 0x0000201c01007387 */ /* 0x0005e20000100a00 */
[----:B------:R-:W-:Y:S02]  /*0f60*/  R2P PR, R20, 0x6 ;  /* 0x0000000614007804 */ /* 0x000fe40000000000 */
[----:B------:R-:W-:Y:S01]  /*0f70*/  IMAD.WIDE.U32 R16, R16, UR22, R4 ;  /* 0x0000001610107c25 */ /* 0x000fe2000f8e0004 */
[----:B------:R2:W-:Y:S01]  /*0f80*/  STL.64 [R1+0x18], R26 ;  /* 0x0000181a01007387 */ /* 0x0005e20000100a00 */
[----:B-1----:R-:W-:Y:S01]  /*0f90*/  ULEA UR4, UR25, UR4, 0x18 ;  /* 0x0000000419047291 */ /* 0x002fe2000f8ec03f */
[----:B------:R-:W-:Y:S01]  /*0fa0*/  IADD3 R3, R6, 0x50, RZ ;  /* 0x0000005006037810 */ /* 0x000fe20007ffe0ff */
[----:B------:R-:W-:Y:S01]  /*0fb0*/  IMAD R4, R12, UR12, RZ ;  /* 0x0000000c0c047c24 */ /* 0x000fe2000f8e02ff */
[----:B------:R-:W-:Y:S01]  /*0fc0*/  IADD3 R11, R17, UR5, RZ ;  /* 0x00000005110b7c10 */ /* 0x000fe2000fffe0ff */
[----:B------:R-:W-:-:S02]  /*0fd0*/  IMAD.MOV.U32 R2, RZ, RZ, 0x20 ;  /* 0x00000020ff027424 */ /* 0x000fc400078e00ff */
[----:B------:R-:W-:Y:S01]  /*0fe0*/  IMAD R22, R0, UR13, R4 ;  /* 0x0000000d00167c24 */ /* 0x000fe2000f8e0204 */
[----:B------:R-:W-:Y:S01]  /*0ff0*/  LEA R223, R223, UR4, 0x1 ;  /* 0x00000004dfdf7c11 */ /* 0x000fe2000f8e08ff */
[----:B------:R-:W-:Y:S01]  /*1000*/  IMAD R4, R12, UR10, RZ ;  /* 0x0000000a0c047c24 */ /* 0x000fe2000f8e02ff */
[----:B------:R-:W-:Y:S01]  /*1010*/  SEL R2, R2, 0xffffffe0, !P2 ;  /* 0xffffffe002027807 */ /* 0x000fe20005000000 */
[----:B------:R-:W-:Y:S02]  /*1020*/  VIADD R247, R138, 0x40 ;  /* 0x000000408af77836 */ /* 0x000fe40000000000 */
[----:B------:R-:W-:Y:S01]  /*1030*/  IMAD R23, R0, UR11, R4 ;  /* 0x0000000b00177c24 */ /* 0x000fe2000f8e0204 */
[----:B------:R-:W-:-:S04]  /*1040*/  MOV R4, 0x10 ;  /* 0x0000001000047802 */ /* 0x000fc80000000f00 */
        /* <DEDUP_REMOVED lines=28> */
.L_x_1853:
[----:B------:R-:W-:Y:S05]  /*1210*/  BSYNC B0 ;  /* 0x0000000000007941 */ /* 0x000fea0003800000 */
.L_x_1852:
        /* <DEDUP_REMOVED lines=33> */
.L_x_1855:
[----:B------:R-:W-:Y:S05]  /*1430*/  BSYNC B0 ;  /* 0x0000000000007941 */ /* 0x000fea0003800000 */
.L_x_1854:
        /* <DEDUP_REMOVED lines=33> */
.L_x_1857:
[----:B------:R-:W-:Y:S05]  /*1650*/  BSYNC B0 ;  /* 0x0000000000007941 */ /* 0x000fea0003800000 */
.L_x_1856:
        /* <DEDUP_REMOVED lines=32> */
.L_x_1859:
[----:B------:R-:W-:Y:S05]  /*1860*/  BSYNC B0 ;  /* 0x0000000000007941 */ /* 0x000fea0003800000 */
.L_x_1858:
        /* <DEDUP_REMOVED lines=31> */
.L_x_1861:
[----:B------:R-:W-:Y:S05]  /*1a60*/  BSYNC B0 ;  /* 0x0000000000007941 */ /* 0x000fea0003800000 */
.L_x_1860:
        /* <DEDUP_REMOVED lines=31> */
.L_x_1863:
[----:B------:R-:W-:Y:S05]  /*1c60*/  BSYNC B0 ;  /* 0x0000000000007941 */ /* 0x000fea0003800000 */
.L_x_1862:
        /* <DEDUP_REMOVED lines=31> */
.L_x_1865:
[----:B------:R-:W-:Y:S05]  /*1e60*/  BSYNC B0 ;  /* 0x0000000000007941 */ /* 0x000fea0003800000 */
.L_x_1864:
[----:B------:R-:W-:Y:S01]  /*1e70*/  UIADD3 UR5, UR20, 0x1f, URZ ;  /* 0x0000001f14057890 */ /* 0x000fe2000fffe03f */
[----:B------:R-:W-:Y:S01]  /*1e80*/  BSSY B0, `(.L_x_1866) ;  /* 0x0000021000007945 */ /* 0x000fe20003800000 */
[----:B------:R-:W-:Y:S02]  /*1e90*/  USHF.L.U32 UR13, UR8, 0x5, URZ ;  /* 0x00000005080d7899 */ /* 0x000fe4000800063f */
[----:B------:R-:W-:-:S04]  /*1ea0*/  USHF.R.S32.HI UR12, URZ, 0x1f, UR5 ;  /* 0x0000001f3f0c7899 */ /* 0x000fc80008011405 */
[----:B------:R-:W-:Y:S01]  /*1eb0*/  ULEA.HI UR12, UR12, UR5, URZ, 0x5 ;  /* 0x000000050c0c7291 */ /* 0x000fe2000f8f283f */
[----:B------:R-:W-:Y:S11]  /*1ec0*/  @P4 BRA `(.L_x_1867) ;  /* 0x0000000000704947 */ /* 0x000ff60003800000 */
        /* <DEDUP_REMOVED lines=28> */
.L_x_1867:
[----:B------:R-:W-:Y:S05]  /*2090*/  BSYNC B0 ;  /* 0x0000000000007941 */ /* 0x000fea0003800000 */
.L_x_1866:
[----:B------:R-:W-:Y:S01]  /*20a0*/  ULEA.HI.SX32 UR25, UR12, 0xffffffff, 0x1b ;  /* 0xffffffff0c197891 */ /* 0x000fe2000f8fda3f */
[----:B------:R-:W-:Y:S01]  /*20b0*/  IMAD.IADD R93, R29, 0x1, R22 ;  /* 0x000000011d5d7824 */ /* 0x000fe200078e0216 */
[----:B------:R-:W-:Y:S01]  /*20c0*/  MOV R92, R28 ;  /* 0x0000001c005c7202 */ /* 0x000fe20000000f00 */
[----:B------:R-:W-:Y:S01]  /*20d0*/  USHF.L.U64.HI UR26, UR8, 0x5, UR9 ;  /* 0x00000005081a7899 */ /* 0x000fe20008010209 */
[----:B------:R-:W-:Y:S01]  /*20e0*/  IMAD.U32 R91, RZ, RZ, UR13 ;  /* 0x0000000dff5b7e24 */ /* 0x000fe2000f8e00ff */
[----:B------:R-:W-:Y:S01]  /*20f0*/  UIMAD UR27, UR25, -0x20, UR20 ;  /* 0xffffffe0191b78a4 */ /* 0x000fe2000f8e0214 */
[----:B------:R-:W-:Y:S01]  /*2100*/  BSSY B0, `(.L_x_1868) ;  /* 0x000001e000007945 */ /* 0x000fe20003800000 */
[----:B------:R2:W-:Y:S01]  /*2110*/  STL.64 [R1+0x10], R92 ;  /* 0x0000105c01007387 */ /* 0x0005e20000100a00 */
[----:B------:R-:W-:Y:S01]  /*2120*/  USHF.R.S32.HI UR5, URZ, 0x1f, UR25 ;  /* 0x0000001f3f057899 */ /* 0x000fe20008011419 */
[----:B-1----:R-:W-:Y:S01]  /*2130*/  IMAD.WIDE.U32 R8, R91, UR25, R92 ;  /* 0x000000195b087c25 */ /* 0x002fe2000f8e005c */
[----:B------:R-:W-:Y:S01]  /*2140*/  UIMAD UR10, UR26, UR25, URZ ;  /* 0x000000191a0a72a4 */ /* 0x000fe2000f8e023f */
[----:B------:R-:W-:-:S02]  /*2150*/  ISETP.GE.AND P0, PT, R6, UR27, PT ;  /* 0x0000001b06007c0c */ /* 0x000fc4000bf06270 */
[----:B------:R-:W-:Y:S01]  /*2160*/  ISETP.GE.AND P3, PT, R18, UR27, PT ;  /* 0x0000001b12007c0c */ /* 0x000fe2000bf66270 */
[----:B------:R-:W-:-:S06]  /*2170*/  UIMAD UR10, UR5, UR13, UR10 ;  /* 0x0000000d050a72a4 */ /* 0x000fcc000f8e020a */
[----:B------:R-:W-:-:S04]  /*2180*/  IADD3 R3, R9, UR10, RZ ;  /* 0x0000000a09037c10 */ /* 0x000fc8000fffe0ff */
        /* <DEDUP_REMOVED lines=21> */
.L_x_1869:
[----:B------:R-:W-:Y:S05]  /*22e0*/  BSYNC B0 ;  /* 0x0000000000007941 */ /* 0x000fea0003800000 */
.L_x_1868:
        /* <DEDUP_REMOVED lines=26> */
.L_x_1871:
[----:B------:R-:W-:Y:S05]  /*2490*/  BSYNC B0 ;  /* 0x0000000000007941 */ /* 0x000fea0003800000 */
.L_x_1870:
[----:B------:R-:W-:Y:S01]  /*24a0*/  ULDC.64 UR10, c[0x0][0x3c8] ;  /* 0x0000f200000a7ab9 */ /* 0x000fe20000000a00 */
[----:B------:R-:W0:Y:S01]  /*24b0*/  LDGDEPBAR ;  /* 0x00000000000079af */ /* 0x000e220000000000 */
[----:B------:R-:W-:-:S04]  /*24c0*/  UISETP.NE.U32.AND UP1, UPT, UR10, URZ, UPT ;  /* 0x0000003f0a00728c */ /* 0x000fc8000bf25070 */
[----:B------:R-:W-:-:S06]  /*24d0*/  UISETP.NE.AND.EX UP1, UPT, UR11, URZ, UPT, UP1 ;  /* 0x0000003f0b00728c */ /* 0x000fcc000bf25310 */
[----:B------:R-:W-:-:S05]  /*24e0*/  PLOP3.LUT P2, PT, PT, PT, UP1, 0x80, 0x0 ;  /* 0x000000000000781c */ /* 0x000fca0003f4f018 */
[----:B------:R-:W-:Y:S01]  /*24f0*/  @UP1 USHF.R.S32.HI UR30, URZ, 0x1f, UR24 ;  /* 0x0000001f3f1e1899 */ /* 0x000fe20008011418 */
[----:B------:R-:W-:-:S03]  /*2500*/  @UP1 ULDC.64 UR8, c[0x0][0x3d0] ;  /* 0x0000f40000081ab9 */ /* 0x000fc60000000a00 */
[----:B------:R-:W-:Y:S02]  /*2510*/  @UP1 UIMAD UR30, UR30, UR8, URZ ;  /* 0x000000081e1e12a4 */ /* 0x000fe4000f8e023f */
[----:B------:R-:W-:Y:S02]  /*2520*/  @UP1 UIMAD.WIDE.U32 UR22, UR24, UR8, UR22 ;  /* 0x00000008181612a5 */ /* 0x000fe4000f8e0016 */
[----:B------:R-:W-:Y:S01]  /*2530*/  @UP1 UIMAD UR9, UR24, UR9, UR30 ;  /* 0x00000009180912a4 */ /* 0x000fe2000f8e021e */
[----:B------:R-:W-:Y:S01]  /*2540*/  SHF.R.S32.HI R7, RZ, 0x4, R24 ;  /* 0x00000004ff077819 */ /* 0x000fe20000011418 */
[----:B------:R-:W-:Y:S01]  /*2550*/  @UP1 ULEA UR10, UP0, UR22, UR10, 0x2 ;  /* 0x0000000a160a1291 */ /* 0x000fe2000f80103f */
[----:B------:R-:W-:Y:S01]  /*2560*/  IMAD.SHL.U32 R0, R19, 0x40, RZ ;  /* 0x0000004013007824 */ /* 0x000fe200078e00ff */
[----:B------:R-:W-:Y:S01]  /*2570*/  @UP1 UIADD3 UR9, UR23, UR9, URZ ;  /* 0x0000000917091290 */ /* 0x000fe2000fffe03f */
[----:B------:R-:W-:-:S04]  /*2580*/  DEPBAR.LE SB0, 0x0 ;  /* 0x000080000000791a */ /* 0x000fc80000000000 */
[----:B------:R-:W-:Y:S01]  /*2590*/  @UP1 ULEA.HI.X UR11, UR22, UR11, UR9, 0x2, UP0 ;  /* 0x0000000b160b1291 */ /* 0x000fe200080f1409 */
[----:B-1----:R-:W-:Y:S01]  /*25a0*/  IMAD.U32 R8, RZ, RZ, UR10 ;  /* 0x0000000aff087e24 */ /* 0x002fe2000f8e00ff */
[----:B------:R-:W-:-:S04]  /*25b0*/  @UP1 ULDC UR8, c[0x0][0x2e8] ;  /* 0x0000ba0000081ab9 */ /* 0x000fc80000000800 */
[----:B------:R-:W-:-:S05]  /*25c0*/  IMAD.U32 R9, RZ, RZ, UR11 ;  /* 0x0000000bff097e24 */ /* 0x000fca000f8e00ff */
[----:B------:R1:W5:Y:S01]  /*25d0*/  @P2 LDG.E R11, desc[UR18][R8.64] ;  /* 0x00000012080b2981 */ /* 0x000362000c1e1900 */
[----:B------:R-:W-:Y:S01]  /*25e0*/  LEA.HI R3, R24, R7, RZ, 0x1 ;  /* 0x0000000718037211 */ /* 0x000fe200078f08ff */
[----:B------:R-:W-:Y:S01]  /*25f0*/  IMAD.SHL.U32 R5, R6, 0x8, RZ ;  /* 0x0000000806057824 */ /* 0x000fe200078e00ff */
[----:B------:R-:W-:Y:S01]  /*2600*/  LOP3.LUT R0, R0, 0x1c0, RZ, 0xc0, !PT ;  /* 0x000001c000007812 */ /* 0x000fe200078ec0ff */
[----:B------:R-:W5:Y:S01]  /*2610*/  @P2 MUFU.RCP R10, UR8 ;  /* 0x00000008000a2d08 */ /* 0x000f620008001000 */
[----:B------:R-:W-:Y:S01]  /*2620*/  LOP3.LUT R3, R3, 0xfffffffe, RZ, 0xc0, !PT ;  /* 0xfffffffe03037812 */ /* 0x000fe200078ec0ff */
[----:B------:R-:W-:Y:S01]  /*2630*/  IMAD.IADD R12, R27, 0x1, R23 ;  /* 0x000000011b0c7824 */ /* 0x000fe200078e0217 */
[----:B------:R-:W-:Y:S01]  /*2640*/  ISETP.GE.AND P1, PT, R6, UR27, PT ;  /* 0x0000001b06007c0c */ /* 0x000fe2000bf26270 */
[----:B------:R-:W-:Y:S01]  /*2650*/  BAR.SYNC.DEFER_BLOCKING 0x0 ;  /* 0x0000000000007b1d */ /* 0x000fe20000010000 */
[----:B------:R-:W-:Y:S01]  /*2660*/  UIMAD.WIDE.U32 UR8, UR25, UR6, URZ ;  /* 0x00000006190872a5 */ /* 0x000fe2000f8e003f */
[----:B------:R-:W-:Y:S01]  /*2670*/  IMAD.IADD R3, R7, 0x1, -R3 ;  /* 0x0000000107037824 */ /* 0x000fe200078e0a03 */
[----:B------:R-:W-:Y:S01]  /*2680*/  UIMAD UR5, UR5, UR6, URZ ;  /* 0x00000006050572a4 */ /* 0x000fe2000f8e023f */
[----:B------:R-:W-:Y:S01]  /*2690*/  IMAD.SHL.U32 R7, R20, 0x40, RZ ;  /* 0x0000004014077824 */ /* 0x000fe200078e00ff */
[----:B------:R-:W-:Y:S01]  /*26a0*/  SHF.R.S32.HI R137, RZ, 0x5, R25 ;  /* 0x00000005ff897819 */ /* 0x000fe20000011419 */
[----:B------:R-:W-:Y:S01]  /*26b0*/  BSSY B0, `(.L_x_1872) ;  /* 0x0000034000007945 */ /* 0x000fe20003800000 */
[----:B------:R-:W-:Y:S01]  /*26c0*/  IMAD.U32 R6, RZ, RZ, UR8 ;  /* 0x00000008ff067e24 */ /* 0x000fe2000f8e00ff */
[----:B------:R2:W-:Y:S01]  /*26d0*/  STL [R1+0x28], R12 ;  /* 0x0000280c01007387 */ /* 0x0005e20000100800 */
[----:B------:R-:W-:Y:S01]  /*26e0*/  UIMAD UR5, UR25, UR7, UR5 ;  /* 0x00000007190572a4 */ /* 0x000fe2000f8e0205 */
[----:B------:R-:W-:-:S03]  /*26f0*/  ISETP.GE.AND P3, PT, R18, UR27, PT ;  /* 0x0000001b12007c0c */ /* 0x000fc6000bf66270 */
[----:B------:R-:W-:Y:S01]  /*2700*/  UIADD3 UR5, UR9, UR5, URZ ;  /* 0x0000000509057290 */ /* 0x000fe2000fffe03f */
[----:B-1----:R-:W-:Y:S01]  /*2710*/  LOP3.LUT R8, R0, 0x8, R5, 0xf8, !PT ;  /* 0x0000000800087812 */ /* 0x002fe200078ef805 */
[----:B------:R-:W-:Y:S01]  /*2720*/  IMAD.SHL.U32 R9, R3, 0x8, RZ ;  /* 0x0000000803097824 */ /* 0x000fe200078e00ff */
[----:B------:R-:W-:Y:S02]  /*2730*/  SHF.R.U32.HI R5, RZ, 0x3, R0 ;  /* 0x00000003ff057819 */ /* 0x000fe40000011600 */
[----:B------:R-:W-:Y:S02]  /*2740*/  LOP3.LUT R0, R7, 0x1c0, RZ, 0xc0, !PT ;  /* 0x000001c007007812 */ /* 0x000fe400078ec0ff */
[----:B------:R-:W-:Y:S01]  /*2750*/  LOP3.LUT R5, R8, R5, RZ, 0x3c, !PT ;  /* 0x0000000508057212 */ /* 0x000fe200078e3cff */
[----:B------:R2:W-:Y:S01]  /*2760*/  @P1 STS.128 [R223+0xa000], RZ ;  /* 0x00a000ffdf001388 */ /* 0x0005e20000000c00 */
[----:B------:R-:W-:Y:S02]  /*2770*/  LOP3.LUT R8, R0, 0x8, R9, 0xf8, !PT ;  /* 0x0000000800087812 */ /* 0x000fe400078ef809 */
[----:B------:R-:W-:Y:S01]  /*2780*/  SHF.R.U32.HI R7, RZ, 0x3, R0 ;  /* 0x00000003ff077819 */ /* 0x000fe20000011600 */
[----:B------:R-:W-:Y:S01]  /*2790*/  IMAD R0, R3, 0x200, R5 ;  /* 0x0000020003007824 */ /* 0x000fe200078e0205 */
[----:B------:R2:W-:Y:S01]  /*27a0*/  @P1 STS.128 [R223+0xb000], RZ ;  /* 0x00b000ffdf001388 */ /* 0x0005e20000000c00 */
[----:B------:R-:W-:Y:S01]  /*27b0*/  IMAD.SHL.U32 R3, R21, 0x40, RZ ;  /* 0x0000004015037824 */ /* 0x000fe200078e00ff */
[----:B------:R-:W-:Y:S01]  /*27c0*/  LOP3.LUT R90, R8, R7, RZ, 0x3c, !PT ;  /* 0x00000007085a7212 */ /* 0x000fe200078e3cff */
[----:B------:R-:W-:Y:S01]  /*27d0*/  IMAD.U32 R7, RZ, RZ, UR9 ;  /* 0x00000009ff077e24 */ /* 0x000fe2000f8e00ff */
[----:B------:R-:W-:Y:S01]  /*27e0*/  LEA R5, P0, R6, R26, 0x5 ;  /* 0x0000001a06057211 */ /* 0x000fe200078028ff */
[----:B------:R-:W-:Y:S01]  /*27f0*/  IMAD.U32 R8, RZ, RZ, UR5 ;  /* 0x00000005ff087e24 */ /* 0x000fe2000f8e00ff */
[----:B------:R-:W-:Y:S01]  /*2800*/  LOP3.LUT R89, R3, 0xfffffe00, RZ, 0xc0, !PT ;  /* 0xfffffe0003597812 */ /* 0x000fe200078ec0ff */
[----:B------:R-:W-:Y:S01]  /*2810*/  UMOV UR5, URZ ;  /* 0x0000003f00057c82 */ /* 0x000fe20008000000 */
[----:B------:R-:W-:-:S02]  /*2820*/  LEA R208, R0, UR4, 0x1 ;  /* 0x0000000400d07c11 */ /* 0x000fc4000f8e08ff */
[----:B------:R-:W-:Y:S01]  /*2830*/  LEA.HI.X R8, R6, R12, R8, 0x5, P0 ;  /* 0x0000000c06087211 */ /* 0x000fe200000f2c08 */
[----:B------:R-:W-:Y:S02]  /*2840*/  IMAD R7, R137, 0x400, R89 ;  /* 0x0000040089077824 */ /* 0x000fe400078e0259 */
[----:B-----5:R-:W-:-:S05]  /*2850*/  @P2 FMUL.FTZ R3, R11, R10 ;  /* 0x0000000a0b032220 */ /* 0x020fca0000410000 */
[----:B------:R-:W-:Y:S01]  /*2860*/  @P2 R2UR UR8, R3 ;  /* 0x00000000030822ca */ /* 0x000fe200000e0000 */
[----:B------:R-:W-:-:S05]  /*2870*/  IMAD.IADD R3, R90, 0x1, R7 ;  /* 0x000000015a037824 */ /* 0x000fca00078e0207 */
[----:B------:R-:W-:-:S07]  /*2880*/  LEA R210, R3, UR4, 0x1 ;  /* 0x0000000403d27c11 */ /* 0x000fce000f8e08ff */
        /* <DEDUP_REMOVED lines=22> */
.L_x_1873:
[----:B------:R-:W-:Y:S05]  /*29f0*/  BSYNC B0 ;  /* 0x0000000000007941 */ /* 0x000fea0003800000 */
.L_x_1872:
        /* <DEDUP_REMOVED lines=29> */
.L_x_1875:
[----:B------:R-:W-:Y:S05]  /*2bd0*/  BSYNC B0 ;  /* 0x0000000000007941 */ /* 0x000fea0003800000 */
.L_x_1874:
[----:B------:R-:W-:Y:S01]  /*2be0*/  LDSM.16.M88.4 R8, [R210] ;  /* 0x00000000d208783b */ /* 0x000fe20000000200 */
[----:B------:R-:W-:Y:S01]  /*2bf0*/  R2P PR, R19, 0x6 ;  /* 0x0000000613007804 */ /* 0x000fe20000000000 */
[C---:B------:R-:W-:Y:S01]  /*2c00*/  VIADD R0, R208.reuse, 0x8000 ;  /* 0x00008000d0007836 */ /* 0x040fe20000000000 */
[----:B------:R-:W-:Y:S01]  /*2c10*/  UISETP.GE.AND UP0, UPT, UR20, 0x21, UPT ;  /* 0x000000211400788c */ /* 0x000fe2000bf06270 */
[----:B------:R-:W5:Y:S01]  /*2c20*/  LDSM.16.M88.4 R28, [R208+0x8000] ;  /* 0x00800000d01c783b */ /* 0x000f620000000200 */
[----:B------:R-:W-:Y:S01]  /*2c30*/  VIADD R219, R208, 0x8020 ;  /* 0x00008020d0db7836 */ /* 0x000fe20000000000 */
[----:B------:R-:W-:Y:S01]  /*2c40*/  ULDC.U8 UR8, c[0x0][0x388] ;  /* 0x0000e20000087ab9 */ /* 0x000fe20000000000 */
[--C-:B------:R-:W-:Y:S01]  /*2c50*/  IMAD R212, R4, 0x2, R210.reuse ;  /* 0x0000000204d47824 */ /* 0x100fe200078e02d2 */
[----:B------:R-:W5:Y:S01]  /*2c60*/  LDSM.16.M88.4 R32, [R208+0x8800] ;  /* 0x00880000d020783b */ /* 0x000f620000000200 */
[C---:B------:R-:W-:Y:S02]  /*2c70*/  IMAD R218, R2.reuse, 0x2, R210 ;  /* 0x0000000202da7824 */ /* 0x040fe400078e02d2 */
[----:B------:R-:W-:Y:S01]  /*2c80*/  IMAD R217, R2, 0x2, R212 ;  /* 0x0000000202d97824 */ /* 0x000fe200078e02d4 */
[----:B---34-:R-:W3:Y:S01]  /*2c90*/  LDSM.16.M88.4 R12, [R210+0x2000] ;  /* 0x00200000d20c783b */ /* 0x018ee20000000200 */
[----:B-12---:R-:W-:-:S02]  /*2ca0*/  IMAD.SHL.U32 R6, R252, 0x2, RZ ;  /* 0x00000002fc067824 */ /* 0x006fc400078e00ff */
[----:B------:R-:W-:Y:S01]  /*2cb0*/  @P1 VIADD R219, R0, 0xffffffe0 ;  /* 0xffffffe000db1836 */ /* 0x000fe20000000000 */
[----:B------:R-:W-:Y:S01]  /*2cc0*/  LDSM.16.M88.4 R16, [R212] ;  /* 0x00000000d410783b */ /* 0x000fe20000000200 */
[----:B------:R-:W-:Y:S01]  /*2cd0*/  IMAD.MOV.U32 R0, RZ, RZ, 0x40 ;  /* 0x00000040ff007424 */ /* 0x000fe200078e00ff */
[----:B------:R-:W-:Y:S01]  /*2ce0*/  LOP3.LUT R6, R6, 0x6, RZ, 0xc0, !PT ;  /* 0x0000000606067812 */ /* 0x000fe200078ec0ff */
[C---:B------:R-:W-:Y:S01]  /*2cf0*/  VIADD R222, R219.reuse, 0x800 ;  /* 0x00000800dbde7836 */ /* 0x040fe20000000000 */
[----:B------:R-:W1:Y:S01]  /*2d00*/  LDSM.16.M88.4 R36, [R219] ;  /* 0x00000000db24783b */ /* 0x000e620000000200 */
[C---:B------:R-:W-:Y:S01]  /*2d10*/  VIADD R221, R219.reuse, 0x1000 ;  /* 0x00001000dbdd7836 */ /* 0x040fe20000000000 */
[----:B------:R-:W-:Y:S01]  /*2d20*/  SEL R0, R0, 0xffffffc0, !P2 ;  /* 0xffffffc000007807 */ /* 0x000fe20005000000 */
[----:B------:R-:W-:Y:S01]  /*2d30*/  VIADD R220, R219, 0x1800 ;  /* 0x00001800dbdc7836 */ /* 0x000fe20000000000 */
[----:B------:R-:W2:Y:S03]  /*2d40*/  LDSM.16.M88.4 R44, [R219+0x800] ;  /* 0x00080000db2c783b */ /* 0x000ea60000000200 */
[----:B------:R-:W-:Y:S01]  /*2d50*/  IMAD.IADD R216, R208, 0x1, R0 ;  /* 0x00000001d0d87824 */ /* 0x000fe200078e0200 */
[----:B------:R-:W4:Y:S01]  /*2d60*/  LDSM.16.M88.4 R24, [R212+0x2000] ;  /* 0x00200000d418783b */ /* 0x000f220000000200 */
[----:B------:R-:W-:Y:S01]  /*2d70*/  IMAD.IADD R215, R0, 0x1, R219 ;  /* 0x0000000100d77824 */ /* 0x000fe200078e02db */
[----:B------:R-:W-:-:S02]  /*2d80*/  SHF.R.S32.HI R0, RZ, 0x1f, R88 ;  /* 0x0000001fff007819 */ /* 0x000fc40000011458 */
[----:B------:R-:W-:Y:S02]  /*2d90*/  LDSM.16.M88.4 R20, [R218] ;  /* 0x00000000da14783b */ /* 0x000fe40000000200 */
[----:B------:R-:W-:Y:S02]  /*2da0*/  LEA.HI R0, R0, R88, RZ, 0x2 ;  /* 0x0000005800007211 */ /* 0x000fe400078f10ff */
[----:B------:R-:W4:Y:S02]  /*2db0*/  LDSM.16.M88.4 R64, [R216+0x8800] ;  /* 0x00880000d840783b */ /* 0x000f240000000200 */
[----:B------:R-:W-:Y:S02]  /*2dc0*/  SHF.R.S32.HI R0, RZ, 0x2, R0 ;  /* 0x00000002ff007819 */ /* 0x000fe40000011400 */
[----:B------:R-:W4:Y:S03]  /*2dd0*/  LDSM.16.M88.4 R40, [R216+0x8000] ;  /* 0x00800000d828783b */ /* 0x000f260000000200 */
[----:B------:R-:W-:Y:S01]  /*2de0*/  IMAD R3, R137, 0x10, R0 ;  /* 0x0000001089037824 */ /* 0x000fe200078e0200 */
[----:B-----5:R-:W-:Y:S01]  /*2df0*/  HMMA.16816.F32 R60, R8, R28, RZ ;  /* 0x0000001c083c723c */ /* 0x020fe200000018ff */
[----:B------:R-:W-:Y:S01]  /*2e00*/  LDSM.16.M88.4 R80, [R215+0x1800] ;  /* 0x00180000d750783b */ /* 0x000fe20000000200 */
[----:B------:R-:W-:-:S02]  /*2e10*/  IMAD.U32 R0, RZ, RZ, UR20 ;  /* 0x00000014ff007e24 */ /* 0x000fc4000f8e00ff */
[----:B------:R-:W-:Y:S01]  /*2e20*/  VIADD R205, R3, UR17 ;  /* 0x0000001103cd7c36 */ /* 0x000fe20008000000 */
[----:B------:R-:W0:Y:S01]  /*2e30*/  LDGDEPBAR ;  /* 0x00000000000079af */ /* 0x000e220000000000 */
[C---:B------:R-:W-:Y:S01]  /*2e40*/  HMMA.16816.F32 R52, R8.reuse, R32, RZ ;  /* 0x000000200834723c */ /* 0x040fe200000018ff */
[----:B------:R-:W-:Y:S02]  /*2e50*/  IMAD.U32 R3, RZ, RZ, UR25 ;  /* 0x00000019ff037e24 */ /* 0x000fe4000f8e00ff */
[----:B------:R-:W-:Y:S02]  /*2e60*/  IADD3 R5, R0, -UR21, R205 ;  /* 0x8000001500057c10 */ /* 0x000fe4000fffe0cd */
[----:B------:R-:W-:Y:S01]  /*2e70*/  IMAD R3, R3, 0x20, R6 ;  /* 0x0000002003037824 */ /* 0x000fe200078e0206 */
[----:B------:R-:W-:Y:S01]  /*2e80*/  HMMA.16816.F32 R56, R8, R30, RZ ;  /* 0x0000001e0838723c */ /* 0x000fe200000018ff */
[C---:B------:R-:W-:Y:S01]  /*2e90*/  IADD3 R6, R5.reuse, 0x48, RZ ;  /* 0x0000004805067810 */ /* 0x040fe20007ffe0ff */
[----:B------:R-:W-:Y:S01]  /*2ea0*/  VIADD R7, R5, 0x40 ;  /* 0x0000004005077836 */ /* 0x000fe20000000000 */
[----:B------:R-:W-:-:S02]  /*2eb0*/  LOP3.LUT R0, R90, R89, RZ, 0xfc, !PT ;  /* 0x000000595a007212 */ /* 0x000fc400078efcff */
[----:B------:R-:W-:Y:S01]  /*2ec0*/  ISETP.GE.AND P1, PT, R3, UR20, PT ;  /* 0x0000001403007c0c */ /* 0x000fe2000bf26270 */
[----:B------:R-:W-:Y:S06]  /*2ed0*/  HMMA.16816.F32 R48, R8, R34, RZ ;  /* 0x000000220830723c */ /* 0x000fec00000018ff */
[C---:B---3--:R-:W-:Y:S06]  /*2ee0*/  HMMA.16816.F32 R8, R12.reuse, R28, RZ ;  /* 0x0000001c0c08723c */ /* 0x048fec00000018ff */
[C---:B------:R-:W-:Y:S06]  /*2ef0*/  HMMA.16816.F32 R28, R12.reuse, R30, RZ ;  /* 0x0000001e0c1c723c */ /* 0x040fec00000018ff */
[C---:B------:R-:W-:Y:S06]  /*2f00*/  HMMA.16816.F32 R72, R12.reuse, R32, RZ ;  /* 0x000000200c48723c */ /* 0x040fec00000018ff */
[----:B------:R-:W-:Y:S01]  /*2f10*/  HMMA.16816.F32 R68, R12, R34, RZ ;  /* 0x000000220c44723c */ /* 0x000fe200000018ff */
[----:B------:R-:W3:Y:S05]  /*2f20*/  LDSM.16.M88.4 R12, [R218+0x2000] ;  /* 0x00200000da0c783b */ /* 0x000eea0000000200 */
[C---:B-1----:R-:W-:Y:S06]  /*2f30*/  HMMA.16816.F32 R76, R16.reuse, R36, R60 ;  /* 0x00000024104c723c */ /* 0x042fec000000183c */
[C---:B--2---:R-:W-:Y:S06]  /*2f40*/  HMMA.16816.F32 R60, R16.reuse, R44, R52 ;  /* 0x0000002c103c723c */ /* 0x044fec0000001834 */
[C---:B------:R-:W-:Y:S06]  /*2f50*/  HMMA.16816.F32 R56, R16.reuse, R38, R56 ;  /* 0x000000261038723c */ /* 0x040fec0000001838 */
[----:B------:R-:W-:Y:S01]  /*2f60*/  HMMA.16816.F32 R48, R16, R46, R48 ;  /* 0x0000002e1030723c */ /* 0x000fe20000001830 */
[----:B------:R-:W-:Y:S05]  /*2f70*/  LDSM.16.M88.4 R16, [R215] ;  /* 0x00000000d710783b */ /* 0x000fea0000000200 */
[C---:B----4-:R-:W-:Y:S01]  /*2f80*/  HMMA.16816.F32 R32, R24.reuse, R36, R8 ;  /* 0x000000241820723c */ /* 0x050fe20000001808 */
[----:B------:R-:W1:Y:S05]  /*2f90*/  LDSM.16.M88.4 R8, [R217] ;  /* 0x00000000d908783b */ /* 0x000e6a0000000200 */
[C---:B------:R-:W-:Y:S01]  /*2fa0*/  HMMA.16816.F32 R36, R24.reuse, R38, R28 ;  /* 0x000000261824723c */ /* 0x040fe2000000181c */
[----:B------:R-:W2:Y:S05]  /*2fb0*/  LDSM.16.M88.4 R28, [R215+0x800] ;  /* 0x00080000d71c783b */ /* 0x000eaa0000000200 */
[C---:B------:R-:W-:Y:S06]  /*2fc0*/  HMMA.16816.F32 R52, R24.reuse, R44, R72 ;  /* 0x0000002c1834723c */ /* 0x040fec0000001848 */
[----:B------:R-:W-:Y:S01]  /*2fd0*/  HMMA.16816.F32 R44, R24, R46, R68 ;  /* 0x0000002e182c723c */ /* 0x000fe20000001844 */
[----:B------:R-:W4:Y:S05]  /*2fe0*/  LDSM.16.M88.4 R24, [R217+0x2000] ;  /* 0x00200000d918783b */ /* 0x000f2a0000000200 */
[C---:B------:R-:W-:Y:S06]  /*2ff0*/  HMMA.16816.F32 R72, R20.reuse, R64, R60 ;  /* 0x000000401448723c */ /* 0x040fec000000183c */
[C---:B------:R-:W-:Y:S06]  /*3000*/  HMMA.16816.F32 R68, R20.reuse, R40, R76 ;  /* 0x000000281444723c */ /* 0x040fec000000184c */
[C---:B------:R-:W-:Y:S06]  /*3010*/  HMMA.16816.F32 R60, R20.reuse, R42, R56 ;  /* 0x0000002a143c723c */ /* 0x040fec0000001838 */
[----:B------:R-:W-:Y:S01]  /*3020*/  HMMA.16816.F32 R56, R20, R66, R48 ;  /* 0x000000421438723c */ /* 0x000fe20000001830 */
[----:B------:R-:W-:Y:S05]  /*3030*/  LDSM.16.M88.4 R20, [R210+0x4000] ;  /* 0x00400000d214783b */ /* 0x000fea0000000200 */
[C---:B---3--:R-:W-:Y:S06]  /*3040*/  HMMA.16816.F32 R48, R12.reuse, R40, R32 ;  /* 0x000000280c30723c */ /* 0x048fec0000001820 */
[C---:B------:R-:W-:Y:S01]  /*3050*/  HMMA.16816.F32 R40, R12.reuse, R42, R36 ;  /* 0x0000002a0c28723c */ /* 0x040fe20000001824 */
[----:B------:R-:W3:Y:S05]  /*3060*/  LDSM.16.M88.4 R36, [R208+0x9000] ;  /* 0x00900000d024783b */ /* 0x000eea0000000200 */
[C---:B------:R-:W-:Y:S06]  /*3070*/  HMMA.16816.F32 R32, R12.reuse, R64, R52 ;  /* 0x000000400c20723c */ /* 0x040fec0000001834 */
[----:B------:R-:W-:Y:S01]  /*3080*/  HMMA.16816.F32 R44, R12, R66, R44 ;  /* 0x000000420c2c723c */ /* 0x000fe2000000182c */
[----:B------:R-:W5:Y:S05]  /*3090*/  LDSM.16.M88.4 R12, [R208+0x9800] ;  /* 0x00980000d00c783b */ /* 0x000f6a0000000200 */
[C---:B-1----:R-:W-:Y:S06]  /*30a0*/  HMMA.16816.F32 R52, R8.reuse, R16, R68 ;  /* 0x000000100834723c */ /* 0x042fec0000001844 */
[C---:B------:R-:W-:Y:S06]  /*30b0*/  HMMA.16816.F32 R60, R8.reuse, R18, R60 ;  /* 0x00000012083c723c */ /* 0x040fec000000183c */
[C---:B--2---:R-:W-:Y:S06]  /*30c0*/  HMMA.16816.F32 R68, R8.reuse, R28, R72 ;  /* 0x0000001c0844723c */ /* 0x044fec0000001848 */
[----:B------:R-:W-:Y:S01]  /*30d0*/  HMMA.16816.F32 R56, R8, R30, R56 ;  /* 0x0000001e0838723c */ /* 0x000fe20000001838 */
[----:B------:R-:W1:Y:S05]  /*30e0*/  LDSM.16.M88.4 R8, [R210+0x6000] ;  /* 0x00600000d208783b */ /* 0x000e6a0000000200 */
[C---:B----4-:R-:W-:Y:S06]  /*30f0*/  HMMA.16816.F32 R72, R24.reuse, R16, R48 ;  /* 0x000000101848723c */ /* 0x050fec0000001830 */
[C---:B------:R-:W-:Y:S01]  /*3100*/  HMMA.16816.F32 R84, R24.reuse, R18, R40 ;  /* 0x000000121854723c */ /* 0x040fe20000001828 */
[----:B------:R-:W-:Y:S05]  /*3110*/  LDSM.16.M88.4 R16, [R212+0x4000] ;  /* 0x00400000d410783b */ /* 0x000fea0000000200 */
[C---:B------:R-:W-:Y:S01]  /*3120*/  HMMA.16816.F32 R64, R24.reuse, R28, R32 ;  /* 0x0000001c1840723c */ /* 0x040fe20000001820 */
[----:B------:R-:W2:Y:S05]  /*3130*/  LDSM.16.M88.4 R32, [R219+0x1000] ;  /* 0x00100000db20783b */ /* 0x000eaa0000000200 */
[----:B------:R-:W-:Y:S01]  /*3140*/  HMMA.16816.F32 R40, R24, R30, R44 ;  /* 0x0000001e1828723c */ /* 0x000fe2000000182c */
[----:B------:R-:W4:Y:S04]  /*3150*/  LDSM.16.M88.4 R28, [R219+0x1800] ;  /* 0x00180000db1c783b */ /* 0x000f280000000200 */
[----:B------:R-:W4:Y:S01]  /*3160*/  LDSM.16.M88.4 R24, [R212+0x6000] ;  /* 0x00600000d418783b */ /* 0x000f220000000200 */
[C---:B---3--:R-:W-:Y:S03]  /*3170*/  HMMA.16816.F32 R44, R20.reuse, R36, R52 ;  /* 0x00000024142c723c */ /* 0x048fe60000001834 */
[----:B------:R-:W-:Y:S03]  /*3180*/  LDSM.16.M88.4 R52, [R216+0x9000] ;  /* 0x00900000d834783b */ /* 0x000fe60000000200 */
[C---:B------:R-:W-:Y:S06]  /*3190*/  HMMA.16816.F32 R48, R20.reuse, R38, R60 ;  /* 0x000000261430723c */ /* 0x040fec000000183c */
[C---:B-----5:R-:W-:Y:S06]  /*31a0*/  HMMA.16816.F32 R68, R20.reuse, R12, R68 ;  /* 0x0000000c1444723c */ /* 0x060fec0000001844 */
[----:B------:R-:W-:Y:S01]  /*31b0*/  HMMA.16816.F32 R60, R20, R14, R56 ;  /* 0x0000000e143c723c */ /* 0x000fe20000001838 */
[----:B------:R-:W3:Y:S04]  /*31c0*/  LDSM.16.M88.4 R20, [R218+0x4000] ;  /* 0x00400000da14783b */ /* 0x000ee80000000200 */
[----:B------:R-:W5:Y:S01]  /*31d0*/  LDSM.16.M88.4 R56, [R216+0x9800] ;  /* 0x00980000d838783b */ /* 0x000f620000000200 */
[C---:B-1----:R-:W-:Y:S06]  /*31e0*/  HMMA.16816.F32 R72, R8.reuse, R36, R72 ;  /* 0x000000240848723c */ /* 0x042fec0000001848 */
[C---:B------:R-:W-:Y:S06]  /*31f0*/  HMMA.16816.F32 R84, R8.reuse, R38, R84 ;  /* 0x000000260854723c */ /* 0x040fec0000001854 */
[C---:B------:R-:W-:Y:S06]  /*3200*/  HMMA.16816.F32 R76, R8.reuse, R12, R64 ;  /* 0x0000000c084c723c */ /* 0x040fec0000001840 */
[----:B------:R-:W-:Y:S01]  /*3210*/  HMMA.16816.F32 R40, R8, R14, R40 ;  /* 0x0000000e0828723c */ /* 0x000fe20000001828 */
[----:B------:R-:W1:Y:S04]  /*3220*/  LDSM.16.M88.4 R12, [R218+0x6000] ;  /* 0x00600000da0c783b */ /* 0x000e680000000200 */
[----:B------:R-:W-:Y:S01]  /*3230*/  LDSM.16.M88.4 R8, [R217+0x4000] ;  /* 0x00400000d908783b */ /* 0x000fe20000000200 */
[C---:B--2---:R-:W-:Y:S06]  /*3240*/  HMMA.16816.F32 R36, R16.reuse, R32, R44 ;  /* 0x000000201024723c */ /* 0x044fec000000182c */
[C---:B------:R-:W-:Y:S06]  /*3250*/  HMMA.16816.F32 R44, R16.reuse, R34, R48 ;  /* 0x00000022102c723c */ /* 0x040fec0000001830 */
[C---:B----4-:R-:W-:Y:S06]  /*3260*/  HMMA.16816.F32 R68, R16.reuse, R28, R68 ;  /* 0x0000001c1044723c */ /* 0x050fec0000001844 */
[----:B------:R-:W-:Y:S01]  /*3270*/  HMMA.16816.F32 R60, R16, R30, R60 ;  /* 0x0000001e103c723c */ /* 0x000fe2000000183c */
[----:B------:R-:W2:Y:S05]  /*3280*/  LDSM.16.M88.4 R16, [R215+0x1000] ;  /* 0x00100000d710783b */ /* 0x000eaa0000000200 */
[C---:B------:R-:W-:Y:S06]  /*3290*/  HMMA.16816.F32 R64, R24.reuse, R32, R72 ;  /* 0x000000201840723c */ /* 0x040fec0000001848 */
[C---:B------:R-:W-:Y:S06]  /*32a0*/  HMMA.16816.F32 R72, R24.reuse, R34, R84 ;  /* 0x000000221848723c */ /* 0x040fec0000001854 */
[C---:B------:R-:W-:Y:S06]  /*32b0*/  HMMA.16816.F32 R76, R24.reuse, R28, R76 ;  /* 0x0000001c184c723c */ /* 0x040fec000000184c */
[----:B------:R-:W-:Y:S01]  /*32c0*/  HMMA.16816.F32 R48, R24, R30, R40 ;  /* 0x0000001e1830723c */ /* 0x000fe20000001828 */
[----:B------:R-:W4:Y:S01]  /*32d0*/  LDSM.16.M88.4 R24, [R217+0x6000] ;  /* 0x00600000d918783b */ /* 0x000f220000000200 */
[----:B------:R-:W-:-:S04]  /*32e0*/  DEPBAR.LE SB0, 0x0 ;  /* 0x000080000000791a */ /* 0x000fc80000000000 */
[C---:B---3--:R-:W-:Y:S06]  /*32f0*/  HMMA.16816.F32 R40, R20.reuse, R52, R36 ;  /* 0x000000341428723c */ /* 0x048fec0000001824 */
[C---:B------:R-:W-:Y:S06]  /*3300*/  HMMA.16816.F32 R36, R20.reuse, R54, R44 ;  /* 0x000000361424723c */ /* 0x040fec000000182c */
[C---:B-----5:R-:W-:Y:S06]  /*3310*/  HMMA.16816.F32 R32, R20.reuse, R56, R68 ;  /* 0x000000381420723c */ /* 0x060fec0000001844 */
[----:B------:R-:W-:Y:S06]  /*3320*/  HMMA.16816.F32 R20, R20, R58, R60 ;  /* 0x0000003a1414723c */ /* 0x000fec000000183c */
[C---:B-1----:R-:W-:Y:S06]  /*3330*/  HMMA.16816.F32 R28, R12.reuse, R52, R64 ;  /* 0x000000340c1c723c */ /* 0x042fec0000001840 */
[C---:B------:R-:W-:Y:S06]  /*3340*/  HMMA.16816.F32 R44, R12.reuse, R54, R72 ;  /* 0x000000360c2c723c */ /* 0x040fec0000001848 */
[----:B------:R-:W-:Y:S06]  /*3350*/  HMMA.16816.F32 R52, R12, R56, R76 ;  /* 0x000000380c34723c */ /* 0x000fec000000184c */
[C---:B--2---:R-:W-:Y:S06]  /*3360*/  HMMA.16816.F32 R40, R8.reuse, R16, R40 ;  /* 0x000000100828723c */ /* 0x044fec0000001828 */
[C---:B------:R-:W-:Y:S06]  /*3370*/  HMMA.16816.F32 R64, R8.reuse, R18, R36 ;  /* 0x000000120840723c */ /* 0x040fec0000001824 */
[C---:B------:R-:W-:Y:S06]  /*3380*/  HMMA.16816.F32 R72, R8.reuse, R80, R32 ;  /* 0x000000500848723c */ /* 0x040fec0000001820 */
[----:B------:R-:W-:Y:S06]  /*3390*/  HMMA.16816.F32 R76, R8, R82, R20 ;  /* 0x00000052084c723c */ /* 0x000fec0000001814 */
[----:B----4-:R-:W-:Y:S01]  /*33a0*/  HMMA.16816.F32 R36, R24, R16, R28 ;  /* 0x000000101824723c */ /* 0x010fe2000000181c */
[----:B------:R-:W-:-:S02]  /*33b0*/  VIADD R8, R5, 0x8 ;  /* 0x0000000805087836 */ /* 0x000fc40000000000 */
[--C-:B------:R-:W-:Y:S02]  /*33c0*/  IMAD.IADD R10, R5, 0x1, -R3.reuse ;  /* 0x00000001050a7824 */ /* 0x100fe400078e0a03 */
[--C-:B------:R-:W-:Y:S01]  /*33d0*/  IMAD.IADD R9, R8, 0x1, -R3.reuse ;  /* 0x0000000108097824 */ /* 0x100fe200078e0a03 */
[----:B------:R-:W-:Y:S01]  /*33e0*/  HMMA.16816.F32 R48, R12, R58, R48 ;  /* 0x0000003a0c30723c */ /* 0x000fe20000001830 */
[----:B------:R-:W-:-:S05]  /*33f0*/  IMAD.IADD R11, R7, 0x1, -R3 ;  /* 0x00000001070b7824 */ /* 0x000fca00078e0a03 */
[C---:B------:R-:W-:Y:S01]  /*3400*/  HMMA.16816.F32 R60, R24.reuse, R18, R44 ;  /* 0x00000012183c723c */ /* 0x040fe2000000182c */
[----:B------:R-:W-:Y:S01]  /*3410*/  IMAD.IADD R13, R6, 0x1, -R3 ;  /* 0x00000001060d7824 */ /* 0x000fe200078e0a03 */
[----:B------:R-:W-:Y:S01]  /*3420*/  IABS R12, R10 ;  /* 0x0000000a000c7213 */ /* 0x000fe20000000000 */
[----:B------:R-:W-:Y:S01]  /*3430*/  VIADD R14, R3, 0x1 ;  /* 0x00000001030e7836 */ /* 0x000fe20000000000 */
[----:B------:R-:W-:Y:S02]  /*3440*/  IABS R10, R9 ;  /* 0x00000009000a7213 */ /* 0x000fe40000000000 */
[----:B------:R-:W-:Y:S01]  /*3450*/  IABS R9, R11 ;  /* 0x0000000b00097213 */ /* 0x000fe20000000000 */
[----:B------:R-:W-:Y:S01]  /*3460*/  IMAD.IADD R15, R5, 0x1, -R14 ;  /* 0x00000001050f7824 */ /* 0x000fe200078e0a0e */
[----:B------:R-:W-:Y:S01]  /*3470*/  IABS R11, R13 ;  /* 0x0000000d000b7213 */ /* 0x000fe20000000000 */
[----:B------:R-:W-:Y:S01]  /*3480*/  IMAD.MOV.U32 R13, RZ, RZ, R12 ;  /* 0x000000ffff0d7224 */ /* 0x000fe200078e000c */
[----:B------:R-:W-:Y:S01]  /*3490*/  HMMA.16816.F32 R68, R24, R80, R52 ;  /* 0x000000501844723c */ /* 0x000fe20000001834 */
[----:B------:R-:W-:Y:S01]  /*34a0*/  IMAD.MOV.U32 R12, RZ, RZ, R10 ;  /* 0x000000ffff0c7224 */ /* 0x000fe200078e000a */
[----:B------:R-:W-:Y:S01]  /*34b0*/  BAR.SYNC.DEFER_BLOCKING 0x0 ;  /* 0x0000000000007b1d */ /* 0x000fe20000010000 */
        /* <DEDUP_REMOVED lines=8> */
[----:B------:R-:W-:Y:S01]  /*3540*/  FFMA.FTZ R20, R11, -UR5, R42 ;  /* 0x800000050b147c23 */ /* 0x000fe2000801002a */
[----:B------:R-:W-:-:S02]  /*3550*/  VIADD R13, R3, 0x8 ;  /* 0x00000008030d7836 */ /* 0x000fc40000000000 */
[----:B------:R-:W-:Y:S01]  /*3560*/  FFMA.FTZ R19, R10, -UR5, R36 ;  /* 0x800000050a137c23 */ /* 0x000fe20008010024 */
[----:B------:R-:W-:Y:S02]  /*3570*/  VIADD R11, R3, 0x10 ;  /* 0x00000010030b7836 */ /* 0x000fe40000000000 */
[----:B------:R-:W-:Y:S01]  /*3580*/  FFMA.FTZ R18, R9, -UR5, R38 ;  /* 0x8000000509127c23 */ /* 0x000fe20008010026 */
[C---:B------:R-:W-:Y:S01]  /*3590*/  VIADD R10, R3.reuse, 0x11 ;  /* 0x00000011030a7836 */ /* 0x040fe20000000000 */
[----:B------:R-:W-:Y:S01]  /*35a0*/  IADD3 R35, -R12, R7, RZ ;  /* 0x000000070c237210 */ /* 0x000fe20007ffe1ff */
[C---:B------:R-:W-:Y:S01]  /*35b0*/  VIADD R9, R3.reuse, 0x18 ;  /* 0x0000001803097836 */ /* 0x040fe20000000000 */
[----:B------:R-:W-:Y:S01]  /*35c0*/  IADD3 R3, R3, 0x19, RZ ;  /* 0x0000001903037810 */ /* 0x000fe20007ffe0ff */
[C-C-:B------:R-:W-:Y:S01]  /*35d0*/  IMAD.IADD R16, R5.reuse, 0x1, -R13.reuse ;  /* 0x0000000105107824 */ /* 0x140fe200078e0a0d */
[----:B------:R-:W-:Y:S01]  /*35e0*/  ISETP.GE.AND P3, PT, R10, UR20, PT ;  /* 0x000000140a007c0c */ /* 0x000fe2000bf66270 */
[----:B------:R-:W-:Y:S01]  /*35f0*/  IMAD.IADD R17, R5, 0x1, -R12 ;  /* 0x0000000105117824 */ /* 0x000fe200078e0a0c */
[----:B------:R-:W-:Y:S01]  /*3600*/  FSEL R57, R23, -INF , !P1 ;  /* 0xff80000017397808 */ /* 0x000fe20004800000 */
[C---:B------:R-:W-:Y:S01]  /*3610*/  IMAD.IADD R31, R7.reuse, 0x1, -R14 ;  /* 0x00000001071f7824 */ /* 0x040fe200078e0a0e */
[----:B------:R-:W-:Y:S01]  /*3620*/  FSEL R58, R20, -INF , !P1 ;  /* 0xff800000143a7808 */ /* 0x000fe20004800000 */
[----:B------:R-:W-:Y:S01]  /*3630*/  IMAD.IADD R33, R7, 0x1, -R13 ;  /* 0x0000000107217824 */ /* 0x000fe200078e0a0d */
[----:B------:R-:W-:Y:S01]  /*3640*/  FSEL R104, R19, -INF , !P1 ;  /* 0xff80000013687808 */ /* 0x000fe20004800000 */
[C---:B------:R-:W-:Y:S01]  /*3650*/  IMAD.IADD R38, R7.reuse, 0x1, -R11 ;  /* 0x0000000107267824 */ /* 0x040fe200078e0a0b */
[----:B------:R-:W-:Y:S01]  /*3660*/  FSEL R140, R18, -INF , !P1 ;  /* 0xff800000128c7808 */ /* 0x000fe20004800000 */
[C-C-:B------:R-:W-:Y:S01]  /*3670*/  IMAD.IADD R44, R7.reuse, 0x1, -R10.reuse ;  /* 0x00000001072c7824 */ /* 0x140fe200078e0a0a */
[----:B------:R-:W-:Y:S01]  /*3680*/  ISETP.GE.AND P0, PT, R14, UR20, PT ;  /* 0x000000140e007c0c */ /* 0x000fe2000bf06270 */
[----:B------:R-:W-:Y:S01]  /*3690*/  IMAD.IADD R56, R7, 0x1, -R9 ;  /* 0x0000000107387824 */ /* 0x000fe200078e0a09 */
[----:B------:R-:W-:Y:S01]  /*36a0*/  ISETP.GE.AND P6, PT, R13, UR20, PT ;  /* 0x000000140d007c0c */ /* 0x000fe2000bfc6270 */
[----:B------:R-:W-:Y:S01]  /*36b0*/  IMAD.IADD R55, R7, 0x1, -R3 ;  /* 0x0000000107377824 */ /* 0x000fe200078e0a03 */
[----:B------:R-:W-:Y:S01]  /*36c0*/  IABS R7, R15 ;  /* 0x0000000f00077213 */ /* 0x000fe20000000000 */
[C---:B------:R-:W-:Y:S01]  /*36d0*/  IMAD.IADD R21, R5.reuse, 0x1, -R11 ;  /* 0x0000000105157824 */ /* 0x040fe200078e0a0b */
[----:B------:R-:W-:Y:S01]  /*36e0*/  ISETP.GE.AND P5, PT, R12, UR20, PT ;  /* 0x000000140c007c0c */ /* 0x000fe2000bfa6270 */
[--C-:B------:R-:W-:Y:S01]  /*36f0*/  IMAD.IADD R22, R5, 0x1, -R10.reuse ;  /* 0x0000000105167824 */ /* 0x100fe200078e0a0a */
[----:B------:R-:W-:Y:S01]  /*3700*/  ISETP.GE.AND P4, PT, R11, UR20, PT ;  /* 0x000000140b007c0c */ /* 0x000fe2000bf86270 */
[----:B------:R-:W-:Y:S01]  /*3710*/  IMAD.IADD R29, R5, 0x1, -R9 ;  /* 0x00000001051d7824 */ /* 0x000fe200078e0a09 */
[----:B------:R-:W-:Y:S01]  /*3720*/  ISETP.GE.AND P1, PT, R3, UR20, PT ;  /* 0x0000001403007c0c */ /* 0x000fe2000bf26270 */
[----:B------:R-:W-:Y:S01]  /*3730*/  IMAD.IADD R28, R5, 0x1, -R3 ;  /* 0x00000001051c7824 */ /* 0x000fe200078e0a03 */
[----:B------:R-:W-:Y:S01]  /*3740*/  IABS R5, R16 ;  /* 0x0000001000057213 */ /* 0x000fe20000000000 */
[--C-:B------:R-:W-:Y:S01]  /*3750*/  IMAD.IADD R40, R8, 0x1, -R10.reuse ;  /* 0x0000000108287824 */ /* 0x100fe200078e0a0a */
[----:B------:R-:W-:Y:S01]  /*3760*/  ISETP.GE.AND P2, PT, R9, UR20, PT ;  /* 0x0000001409007c0c */ /* 0x000fe2000bf46270 */
[----:B------:R-:W-:Y:S01]  /*3770*/  IMAD.IADD R42, R6, 0x1, -R10 ;  /* 0x00000001062a7824 */ /* 0x000fe200078e0a0a */
[----:B------:R-:W-:Y:S01]  /*3780*/  IABS R10, R17 ;  /* 0x00000011000a7213 */ /* 0x000fe20000000000 */
[C---:B------:R-:W-:Y:S01]  /*3790*/  IMAD.IADD R30, R8.reuse, 0x1, -R14 ;  /* 0x00000001081e7824 */ /* 0x040fe200078e0a0e */
[----:B------:R-:W-:Y:S01]  /*37a0*/  HMMA.16816.F32 R48, R24, R82, R48 ;  /* 0x000000521830723c */ /* 0x000fe20000001830 */
[----:B------:R-:W-:-:S02]  /*37b0*/  IMAD.IADD R32, R8, 0x1, -R13 ;  /* 0x0000000108207824 */ /* 0x000fc400078e0a0d */
[C---:B------:R-:W-:Y:S02]  /*37c0*/  IMAD.IADD R34, R8.reuse, 0x1, -R12 ;  /* 0x0000000108227824 */ /* 0x040fe400078e0a0c */
[C---:B------:R-:W-:Y:S02]  /*37d0*/  IMAD.IADD R36, R8.reuse, 0x1, -R11 ;  /* 0x0000000108247824 */ /* 0x040fe400078e0a0b */
[C---:B------:R-:W-:Y:S02]  /*37e0*/  IMAD.IADD R45, R8.reuse, 0x1, -R9 ;  /* 0x00000001082d7824 */ /* 0x040fe400078e0a09 */
[----:B------:R-:W-:Y:S02]  /*37f0*/  IMAD.IADD R54, R8, 0x1, -R3 ;  /* 0x0000000108367824 */ /* 0x000fe400078e0a03 */
[----:B------:R-:W-:Y:S02]  /*3800*/  IMAD.MOV.U32 R8, RZ, RZ, R7 ;  /* 0x000000ffff087224 */ /* 0x000fe400078e0007 */
[----:B------:R-:W-:Y:S01]  /*3810*/  IMAD.MOV.U32 R7, RZ, RZ, R5 ;  /* 0x000000ffff077224 */ /* 0x000fe200078e0005 */
[----:B------:R-:W-:Y:S01]  /*3820*/  MOV R5, R10 ;  /* 0x0000000a00057202 */ /* 0x000fe20000000f00 */
[C---:B------:R-:W-:Y:S01]  /*3830*/  IMAD.IADD R46, R6.reuse, 0x1, -R3 ;  /* 0x00000001062e7824 */ /* 0x040fe200078e0a03 */
[----:B------:R-:W-:Y:S01]  /*3840*/  I2FP.F32.S32 R8, R8 ;  /* 0x0000000800087245 */ /* 0x000fe20000201400 */
[C---:B------:R-:W-:Y:S01]  /*3850*/  IMAD.IADD R14, R6.reuse, 0x1, -R14 ;  /* 0x00000001060e7824 */ /* 0x040fe200078e0a0e */
[----:B------:R-:W-:Y:S01]  /*3860*/  I2FP.F32.S32 R5, R5 ;  /* 0x0000000500057245 */ /* 0x000fe20000201400 */
[C---:B------:R-:W-:Y:S01]  /*3870*/  IMAD.IADD R13, R6.reuse, 0x1, -R13 ;  /* 0x00000001060d7824 */ /* 0x040fe200078e0a0d */
[----:B------:R-:W-:Y:S01]  /*3880*/  I2FP.F32.S32 R7, R7 ;  /* 0x0000000700077245 */ /* 0x000fe20000201400 */
[C---:B------:R-:W-:Y:S01]  /*3890*/  IMAD.IADD R12, R6.reuse, 0x1, -R12 ;  /* 0x00000001060c7824 */ /* 0x040fe200078e0a0c */
[----:B------:R-:W-:Y:S01]  /*38a0*/  IABS R3, R29 ;  /* 0x0000001d00037213 */ /* 0x000fe20000000000 */
[----:B------:R-:W-:Y:S01]  /*38b0*/  FFMA.FTZ R52, R5, -UR5, R65 ;  /* 0x8000000505347c23 */ /* 0x000fe20008010041 */
[----:B------:R-:W-:Y:S01]  /*38c0*/  IABS R5, R22 ;  /* 0x0000001600057213 */ /* 0x000fe20000000000 */
[----:B------:R-:W-:-:S02]  /*38d0*/  IMAD.IADD R11, R6, 0x1, -R11 ;  /* 0x00000001060b7824 */ /* 0x000fc400078e0a0b */
[----:B------:R-:W-:Y:S01]  /*38e0*/  FFMA.FTZ R47, R7, -UR5, R64 ;  /* 0x80000005072f7c23 */ /* 0x000fe20008010040 */
[----:B------:R-:W-:Y:S01]  /*38f0*/  IMAD.IADD R53, R6, 0x1, -R9 ;  /* 0x0000000106357824 */ /* 0x000fe200078e0a09 */
[----:B------:R-:W-:Y:S01]  /*3900*/  IABS R6, R21 ;  /* 0x0000001500067213 */ /* 0x000fe20000000000 */
[----:B------:R-:W-:Y:S01]  /*3910*/  FFMA.FTZ R24, R8, -UR5, R41 ;  /* 0x8000000508187c23 */ /* 0x000fe20008010029 */
        /* <DEDUP_REMOVED lines=20> */
[----:B------:R-:W-:-:S02]  /*3a60*/  IABS R3, R14 ;  /* 0x0000000e00037213 */ /* 0x000fc40000000000 */
        /* <DEDUP_REMOVED lines=26> */
[----:B------:R-:W-:-:S02]  /*3c10*/  MOV R5, R7 ;  /* 0x0000000700057202 */ /* 0x000fc40000000f00 */
        /* <DEDUP_REMOVED lines=37> */
[----:B------:R-:W-:-:S02]  /*3e70*/  I2FP.F32.S32 R9, R6 ;  /* 0x0000000600097245 */ /* 0x000fc40000201400 */
[----:B------:R-:W-:Y:S01]  /*3e80*/  I2FP.F32.S32 R7, R5 ;  /* 0x0000000500077245 */ /* 0x000fe20000201400 */
[----:B------:R-:W-:Y:S01]  /*3e90*/  IMAD.MOV.U32 R6, RZ, RZ, R10 ;  /* 0x000000ffff067224 */ /* 0x000fe200078e000a */
[----:B------:R-:W-:Y:S01]  /*3ea0*/  I2FP.F32.S32 R5, R3 ;  /* 0x0000000300057245 */ /* 0x000fe20000201400 */
[----:B------:R-:W-:Y:S01]  /*3eb0*/  FFMA.FTZ R9, R9, -UR5, R79 ;  /* 0x8000000509097c23 */ /* 0x000fe2000801004f */
[----:B------:R-:W-:Y:S01]  /*3ec0*/  FSEL R132, R21, -INF , !P0 ;  /* 0xff80000015847808 */ /* 0x000fe20004000000 */
[----:B------:R-:W-:Y:S01]  /*3ed0*/  FFMA.FTZ R7, R7, -UR5, R49 ;  /* 0x8000000507077c23 */ /* 0x000fe20008010031 */
[----:B------:R-:W-:Y:S01]  /*3ee0*/  I2FP.F32.S32 R3, R6 ;  /* 0x0000000600037245 */ /* 0x000fe20000201400 */
[----:B------:R-:W-:Y:S01]  /*3ef0*/  FFMA.FTZ R5, R5, -UR5, R50 ;  /* 0x8000000505057c23 */ /* 0x000fe20008010032 */
[----:B------:R-:W-:Y:S02]  /*3f00*/  I2FP.F32.S32 R8, R8 ;  /* 0x0000000800087245 */ /* 0x000fe40000201400 */
[----:B------:R-:W-:Y:S01]  /*3f10*/  FSEL R25, R47, -INF , !P6 ;  /* 0xff8000002f197808 */ /* 0x000fe20007000000 */
[----:B------:R-:W-:Y:S01]  /*3f20*/  FFMA.FTZ R3, R3, -UR5, R51 ;  /* 0x8000000503037c23 */ /* 0x000fe20008010033 */
[----:B------:R-:W-:Y:S01]  /*3f30*/  FSEL R51, R23, -INF , !P0 ;  /* 0xff80000017337808 */ /* 0x000fe20004000000 */
[----:B------:R-:W-:Y:S01]  /*3f40*/  FFMA.FTZ R8, R8, -UR5, R48 ;  /* 0x8000000508087c23 */ /* 0x000fe20008010030 */
[----:B------:R-:W-:-:S02]  /*3f50*/  PLOP3.LUT P0, PT, PT, PT, UP0, 0x80, 0x0 ;  /* 0x000000000000781c */ /* 0x000fc40003f0f008 */
        /* <DEDUP_REMOVED lines=22> */
[----:B------:R-:W-:Y:S01]  /*40c0*/  FSEL R174, R3, -INF , !P1 ;  /* 0xff80000003ae7808 */ /* 0x000fe20004800000 */
[----:B------:R-:W-:Y:S06]  /*40d0*/  @!P0 BRA `(.L_x_1876) ;  /* 0x0000000000bc8947 */ /* 0x000fec0003800000 */
        /* <DEDUP_REMOVED lines=45> */
.L_x_1878:
[----:B------:R-:W-:Y:S05]  /*43b0*/  BSYNC B0 ;  /* 0x0000000000007941 */ /* 0x000fea0003800000 */
.L_x_1877:
[----:B------:R-:W0:Y:S02]  /*43c0*/  LDGDEPBAR ;  /* 0x00000000000079af */ /* 0x000e240000000000 */
.L_x_1876:
[----:B------:R-:W-:Y:S01]  /*43d0*/  FMNMX.FTZ R3, R57, R24, !PT ;  /* 0x0000001839037209 */ /* 0x000fe20007810000 */
[----:B-1----:R-:W-:Y:S01]  /*43e0*/  IMAD.U32 R7, RZ, RZ, UR16 ;  /* 0x00000010ff077e24 */ /* 0x002fe2000f8e00ff */
[----:B------:R-:W-:Y:S01]  /*43f0*/  LOP3.LUT R172, R172, R224, RZ, 0x3c, !PT ;  /* 0x000000e0acac7212 */ /* 0x000fe200078e3cff */
[----:B------:R-:W-:Y:S01]  /*4400*/  IMAD.WIDE.U32 R30, R245, -0x2daee0ad, RZ ;  /* 0xd2511f53f51e7825 */ /* 0x000fe200078e00ff */
[----:B------:R-:W-:Y:S01]  /*4410*/  FMNMX.FTZ R3, R25, R3, !PT ;  /* 0x0000000319037209 */ /* 0x000fe20007810000 */
[----:B------:R-:W-:Y:S01]  /*4420*/  ULDC UR6, c[0x0][0x2ec] ;  /* 0x0000bb0000067ab9 */ /* 0x000fe20000000800 */
[----:B------:R-:W-:Y:S01]  /*4430*/  LEA R209, R0, UR4, 0x1 ;  /* 0x0000000400d17c11 */ /* 0x000fe2000f8e08ff */
[----:B------:R-:W-:Y:S01]  /*4440*/  IMAD R137, R7, 0x8, R137 ;  /* 0x0000000807897824 */ /* 0x000fe200078e0289 */
[----:B------:R-:W-:Y:S01]  /*4450*/  FMNMX.FTZ R3, R26, R3, !PT ;  /* 0x000000031a037209 */ /* 0x000fe20007810000 */
[----:B------:R-:W-:Y:S02]  /*4460*/  VIADD R28, R225, 0xbb67ae85 ;  /* 0xbb67ae85e11c7836 */ /* 0x000fe40000000000 */
[----:B--2---:R-:W-:Y:S01]  /*4470*/  IMAD.WIDE.U32 R8, R137, -0x326172a9, RZ ;  /* 0xcd9e8d5789087825 */ /* 0x004fe200078e00ff */
[----:B------:R-:W-:Y:S01]  /*4480*/  FMNMX.FTZ R3, R34, R3, !PT ;  /* 0x0000000322037209 */ /* 0x000fe20007810000 */
[----:B------:R-:W-:Y:S02]  /*4490*/  LDSM.16.MT88.4 R60, [R209+0xb000] ;  /* 0x00b00000d13c783b */ /* 0x000fe40000004200 */
[----:B------:R-:W-:Y:S01]  /*44a0*/  VIADD R44, R225, 0x76cf5d0a ;  /* 0x76cf5d0ae12c7836 */ /* 0x000fe20000000000 */
        /* <DEDUP_REMOVED lines=9> */
[----:B------:R-:W-:Y:S01]  /*4540*/  VIADD R246, R225, 0xa9066899 ;  /* 0xa9066899e1f67836 */ /* 0x000fe20000000000 */
[----:B------:R-:W-:Y:S01]  /*4550*/  FMNMX.FTZ R3, R32, R3, !PT ;  /* 0x0000000320037209 */ /* 0x000fe20007810000 */
[----:B------:R-:W-:Y:S01]  /*4560*/  VIADD R50, R224, 0xb54cda56 ;  /* 0xb54cda56e0327836 */ /* 0x000fe20000000000 */
[----:B------:R-:W-:Y:S01]  /*4570*/  LOP3.LUT R10, R9, R172, RZ, 0x3c, !PT ;  /* 0x000000ac090a7212 */ /* 0x000fe200078e3cff */
[----:B------:R-:W1:Y:S01]  /*4580*/  SHFL.BFLY PT, R6, R5, 0x2, 0x1f ;  /* 0x0c401f0005067f89 */ /* 0x000e6200000e0000 */
[----:B------:R-:W-:Y:S01]  /*4590*/  FMNMX.FTZ R3, R48, R3, !PT ;  /* 0x0000000330037209 */ /* 0x000fe20007810000 */
[----:B------:R-:W-:-:S02]  /*45a0*/  IMAD R211, R4, 0x2, R209 ;  /* 0x0000000204d37824 */ /* 0x000fc400078e02d1 */
[----:B------:R-:W-:Y:S01]  /*45b0*/  IMAD.WIDE.U32 R10, R10, -0x2daee0ad, RZ ;  /* 0xd2511f530a0a7825 */ /* 0x000fe200078e00ff */
[----:B------:R-:W-:Y:S01]  /*45c0*/  FMNMX.FTZ R3, R49, R3, !PT ;  /* 0x0000000331037209 */ /* 0x000fe20007810000 */
[----:B------:R-:W-:Y:S02]  /*45d0*/  LDSM.16.MT88.4 R152, [R209+0xa800] ;  /* 0x00a80000d198783b */ /* 0x000fe40000004200 */
[C---:B------:R-:W-:Y:S01]  /*45e0*/  IMAD R214, R2.reuse, 0x2, R209 ;  /* 0x0000000202d67824 */ /* 0x040fe200078e02d1 */
[----:B------:R-:W-:Y:S01]  /*45f0*/  FMNMX.FTZ R3, R43, R3, !PT ;  /* 0x000000032b037209 */ /* 0x000fe20007810000 */
[----:B------:R-:W-:Y:S01]  /*4600*/  IMAD R213, R2, 0x2, R211 ;  /* 0x0000000202d57824 */ /* 0x000fe200078e02d3 */
[----:B------:R-:W-:Y:S01]  /*4610*/  LDSM.16.MT88.4 R72, [R211+0xa000] ;  /* 0x00a00000d348783b */ /* 0x000fe20000004200 */
[----:B------:R-:W-:Y:S01]  /*4620*/  VIADD R248, R137, 0x4 ;  /* 0x0000000489f87836 */ /* 0x000fe20000000000 */
[----:B------:R-:W-:Y:S01]  /*4630*/  FMNMX.FTZ R3, R47, R3, !PT ;  /* 0x000000032f037209 */ /* 0x000fe20007810000 */
[----:B------:R-:W-:Y:S01]  /*4640*/  VIADD R241, R224, 0x1715609d ;  /* 0x1715609de0f17836 */ /* 0x000fe20000000000 */
[----:B------:R-:W-:Y:S04]  /*4650*/  LDSM.16.MT88.4 R96, [R214+0xa000] ;  /* 0x00a00000d660783b */ /* 0x000fe80000004200 */
[----:B------:R-:W2:Y:S04]  /*4660*/  SHFL.BFLY PT, R135, R3, 0x2, 0x1f ;  /* 0x0c401f0003877f89 */ /* 0x000ea800000e0000 */
[----:B------:R-:W-:Y:S01]  /*4670*/  LDSM.16.MT88.4 R76, [R213+0xa000] ;  /* 0x00a00000d54c783b */ /* 0x000fe20000004200 */
[----:B-1----:R-:W-:-:S02]  /*4680*/  FMNMX.FTZ R5, R5, R6, !PT ;  /* 0x0000000605057209 */ /* 0x002fc40007810000 */
[----:B------:R-:W-:Y:S01]  /*4690*/  LOP3.LUT R6, R31, UR25, R225, 0x96, !PT ;  /* 0x000000191f067c12 */ /* 0x000fe2000f8e96e1 */
[----:B------:R-:W-:Y:S01]  /*46a0*/  VIADD R31, R224, 0x9e3779b9 ;  /* 0x9e3779b9e01f7836 */ /* 0x000fe20000000000 */
[----:B------:R-:W-:Y:S03]  /*46b0*/  LDSM.16.MT88.4 R100, [R211+0xb000] ;  /* 0x00b00000d364783b */ /* 0x000fe60000004200 */
[----:B------:R-:W-:Y:S01]  /*46c0*/  IMAD.WIDE.U32 R20, R6, -0x326172a9, RZ ;  /* 0xcd9e8d5706147825 */ /* 0x000fe200078e00ff */
[----:B------:R-:W1:Y:S04]  /*46d0*/  SHFL.BFLY PT, R136, R5, 0x1, 0x1f ;  /* 0x0c201f0005887f89 */ /* 0x000e6800000e0000 */
[----:B------:R-:W-:Y:S01]  /*46e0*/  LOP3.LUT R6, R21, R8, R31, 0x96, !PT ;  /* 0x0000000815067212 */ /* 0x000fe200078e961f */
[----:B------:R-:W-:Y:S01]  /*46f0*/  LDSM.16.MT88.4 R108, [R214+0xb000] ;  /* 0x00b00000d66c783b */ /* 0x000fe20000004200 */
[----:B------:R-:W-:-:S03]  /*4700*/  LOP3.LUT R8, R11, R30, R28, 0x96, !PT ;  /* 0x0000001e0b087212 */ /* 0x000fc600078e961c */
[----:B------:R-:W-:Y:S01]  /*4710*/  IMAD.WIDE.U32 R6, R6, -0x2daee0ad, RZ ;  /* 0xd2511f5306067825 */ /* 0x000fe200078e00ff */
[----:B------:R-:W-:Y:S01]  /*4720*/  LDSM.16.MT88.4 R124, [R213+0xb000] ;  /* 0x00b00000d57c783b */ /* 0x000fe20000004200 */
[----:B--2---:R-:W-:Y:S02]  /*4730*/  FMNMX.FTZ R135, R3, R135, !PT ;  /* 0x0000008703877209 */ /* 0x004fe40007810000 */
[----:B------:R-:W-:Y:S01]  /*4740*/  IMAD.WIDE.U32 R8, R8, -0x326172a9, RZ ;  /* 0xcd9e8d5708087825 */ /* 0x000fe200078e00ff */
[----:B------:R-:W-:Y:S01]  /*4750*/  LOP3.LUT R7, R7, R10, R44, 0x96, !PT ;  /* 0x0000000a07077212 */ /* 0x000fe200078e962c */
[----:B------:R-:W-:Y:S03]  /*4760*/  LDSM.16.MT88.4 R176, [R214+0xa800] ;  /* 0x00a80000d6b0783b */ /* 0x000fe60000004200 */
[----:B------:R-:W-:Y:S01]  /*4770*/  LOP3.LUT R10, R9, R20, R29, 0x96, !PT ;  /* 0x00000014090a7212 */ /* 0x000fe200078e961d */
[----:B------:R-:W2:Y:S04]  /*4780*/  SHFL.BFLY PT, R12, R135, 0x1, 0x1f ;  /* 0x0c201f00870c7f89 */ /* 0x000ea800000e0000 */
[----:B------:R-:W-:Y:S01]  /*4790*/  IMAD.WIDE.U32 R10, R10, -0x2daee0ad, RZ ;  /* 0xd2511f530a0a7825 */ /* 0x000fe200078e00ff */
[----:B-1----:R-:W-:Y:S01]  /*47a0*/  FMNMX.FTZ R136, R5, R136, !PT ;  /* 0x0000008805887209 */ /* 0x002fe20007810000 */
[----:B------:R-:W-:Y:S01]  /*47b0*/  LDSM.16.MT88.4 R180, [R213+0xa800] ;  /* 0x00a80000d5b4783b */ /* 0x000fe20000004200 */
[----:B------:R-:W-:-:S02]  /*47c0*/  FMNMX.FTZ R5, R104, R51, !PT ;  /* 0x0000003368057209 */ /* 0x000fc40007810000 */
[C---:B------:R-:W-:Y:S01]  /*47d0*/  FSETP.NEU.FTZ.AND P1, PT, R136.reuse, -INF , PT ;  /* 0xff8000008800780b */ /* 0x040fe20003f3d000 */
[----:B------:R-:W-:Y:S01]  /*47e0*/  FMUL.FTZ R3, R136, UR6 ;  /* 0x0000000688037c20 */ /* 0x000fe20008410000 */
[----:B------:R-:W-:Y:S01]  /*47f0*/  FMNMX.FTZ R5, R84, R5, !PT ;  /* 0x0000000554057209 */ /* 0x000fe20007810000 */
[----:B------:R-:W-:Y:S01]  /*4800*/  LDSM.16.MT88.4 R184, [R209+0xb800] ;  /* 0x00b80000d1b8783b */ /* 0x000fe20000004200 */
[----:B------:R-:W-:Y:S01]  /*4810*/  LOP3.LUT R11, R11, R6, R42, 0x96, !PT ;  /* 0x000000060b0b7212 */ /* 0x000fe200078e962a */
[----:B------:R-:W-:Y:S01]  /*4820*/  IMAD.WIDE.U32 R6, R7, -0x326172a9, RZ ;  /* 0xcd9e8d5707067825 */ /* 0x000fe200078e00ff */
[----:B------:R-:W-:Y:S01]  /*4830*/  FMNMX.FTZ R5, R85, R5, !PT ;  /* 0x0000000555057209 */ /* 0x000fe20007810000 */
[----:B------:R-:W-:Y:S01]  /*4840*/  LDSM.16.MT88.4 R192, [R211+0xb800] ;  /* 0x00b80000d3c0783b */ /* 0x000fe20000004200 */
[----:B------:R-:W-:Y:S01]  /*4850*/  FSEL R3, R3, RZ, P1 ;  /* 0x000000ff03037208 */ /* 0x000fe20000800000 */
[----:B------:R-:W-:Y:S01]  /*4860*/  IMAD.WIDE.U32 R22, R11, -0x326172a9, RZ ;  /* 0xcd9e8d570b167825 */ /* 0x000fe200078e00ff */
[----:B------:R-:W-:Y:S01]  /*4870*/  FMNMX.FTZ R9, R203, R5, !PT ;  /* 0x00000005cb097209 */ /* 0x000fe20007810000 */
[----:B------:R-:W-:Y:S01]  /*4880*/  LDSM.16.MT88.4 R188, [R214+0xb800] ;  /* 0x00b80000d6bc783b */ /* 0x000fe20000004200 */
[----:B------:R-:W-:Y:S01]  /*4890*/  LOP3.LUT R8, R7, R8, R46, 0x96, !PT ;  /* 0x0000000807087212 */ /* 0x000fe200078e962e */
[--C-:B------:R-:W-:Y:S01]  /*48a0*/  FFMA.FTZ R5, R57, UR6, -R3.reuse ;  /* 0x0000000639057c23 */ /* 0x100fe20008010803 */
[----:B------:R-:W-:Y:S01]  /*48b0*/  FMNMX.FTZ R9, R201, R9, !PT ;  /* 0x00000009c9097209 */ /* 0x000fe20007810000 */
[----:B------:R-:W-:Y:S01]  /*48c0*/  FFMA.FTZ R7, R24, UR6, -R3 ;  /* 0x0000000618077c23 */ /* 0x000fe20008010803 */
[----:B--2---:R-:W-:Y:S01]  /*48d0*/  FMNMX.FTZ R135, R135, R12, !PT ;  /* 0x0000000c87877209 */ /* 0x004fe20007810000 */
[----:B------:R1:W-:Y:S01]  /*48e0*/  MUFU.EX2 R251, R5 ;  /* 0x0000000500fb7308 */ /* 0x0003e20000000800 */
[----:B------:R-:W-:Y:S01]  /*48f0*/  FMNMX.FTZ R9, R175, R9, !PT ;  /* 0x00000009af097209 */ /* 0x000fe20007810000 */
[----:B------:R-:W-:Y:S01]  /*4900*/  LDSM.16.MT88.4 R196, [R213+0xb800] ;  /* 0x00b80000d5c4783b */ /* 0x000fe20000004200 */
[----:B------:R-:W-:-:S02]  /*4910*/  FSETP.NEU.FTZ.AND P1, PT, R135, -INF , PT ;  /* 0xff8000008700780b */ /* 0x000fc40003f3d000 */
[----:B------:R-:W-:-:S03]  /*4920*/  FMNMX.FTZ R9, R173, R9, !PT ;  /* 0x00000009ad097209 */ /* 0x000fc60007810000 */
[----:B------:R2:W-:Y:S02]  /*4930*/  MUFU.EX2 R244, R7 ;  /* 0x0000000700f47308 */ /* 0x0005e40000000800 */
[----:B------:R-:W3:Y:S01]  /*4940*/  SHFL.BFLY PT, R15, R9, 0x2, 0x1f ;  /* 0x0c401f00090f7f89 */ /* 0x000ee200000e0000 */
[----:B-1----:R-:W-:Y:S01]  /*4950*/  LOP3.LUT R5, R23, R6, R45, 0x96, !PT ;  /* 0x0000000617057212 */ /* 0x002fe200078e962d */
[----:B------:R-:W-:-:S04]  /*4960*/  VIADD R23, R225, 0xed9eba14 ;  /* 0xed9eba14e1177836 */ /* 0x000fc80000000000 */
[----:B------:R-:W-:-:S04]  /*4970*/  IMAD.WIDE.U32 R18, R5, -0x2daee0ad, RZ ;  /* 0xd2511f5305127825 */ /* 0x000fc800078e00ff */
[----:B------:R-:W-:Y:S01]  /*4980*/  FFMA.FTZ R5, R25, UR6, -R3 ;  /* 0x0000000619057c23 */ /* 0x000fe20008010803 */
[----:B--2---:R-:W-:-:S04]  /*4990*/  IMAD.WIDE.U32 R6, R8, -0x2daee0ad, RZ ;  /* 0xd2511f5308067825 */ /* 0x004fc800078e00ff */
[----:B------:R-:W-:Y:S01]  /*49a0*/  FMUL.FTZ R8, R135, UR6 ;  /* 0x0000000687087c20 */ /* 0x000fe20008410000 */
[----:B------:R1:W-:Y:S01]  /*49b0*/  MUFU.EX2 R250, R5 ;  /* 0x0000000500fa7308 */ /* 0x0003e20000000800 */
[----:B------:R-:W-:Y:S02]  /*49c0*/  LOP3.LUT R6, R19, R6, R246, 0x96, !PT ;  /* 0x0000000613067212 */ /* 0x000fe400078e96f6 */
[----:B------:R-:W-:Y:S02]  /*49d0*/  LOP3.LUT R10, R7, R10, R23, 0x96, !PT ;  /* 0x0000000a070a7212 */ /* 0x000fe400078e9617 */
[----:B------:R-:W-:Y:S01]  /*49e0*/  FSEL R8, R8, RZ, P1 ;  /* 0x000000ff08087208 */ /* 0x000fe20000800000 */
[----:B------:R-:W-:Y:S01]  /*49f0*/  IMAD.WIDE.U32 R6, R6, -0x326172a9, RZ ;  /* 0xcd9e8d5706067825 */ /* 0x000fe200078e00ff */
[----:B---3--:R-:W-:-:S03]  /*4a00*/  FMNMX.FTZ R15, R9, R15, !PT ;  /* 0x0000000f090f7209 */ /* 0x008fc60007810000 */
[----:B------:R-:W-:-:S04]  /*4a10*/  IMAD.WIDE.U32 R16, R10, -0x326172a9, RZ ;  /* 0xcd9e8d570a107825 */ /* 0x000fc800078e00ff */
[--C-:B------:R-:W-:Y:S01]  /*4a20*/  FFMA.FTZ R10, R27, UR6, -R8.reuse ;  /* 0x000000061b0a7c23 */ /* 0x100fe20008010808 */
[----:B------:R-:W-:Y:S01]  /*4a30*/  LOP3.LUT R11, R6, 0xffff, RZ, 0xc0, !PT ;  /* 0x0000ffff060b7812 */ /* 0x000fe200078ec0ff */
[----:B------:R-:W-:Y:S01]  /*4a40*/  FFMA.FTZ R0, R58, UR6, -R8 ;  /* 0x000000063a007c23 */ /* 0x000fe20008010808 */
[----:B------:R-:W-:Y:S01]  /*4a50*/  LOP3.LUT R14, R6, 0xff, RZ, 0xc0, !PT ;  /* 0x000000ff060e7812 */ /* 0x000fe200078ec0ff */
[----:B-1----:R-:W-:Y:S01]  /*4a60*/  FFMA.FTZ R5, R26, UR6, -R3 ;  /* 0x000000061a057c23 */ /* 0x002fe20008010803 */
[----:B------:R-:W-:Y:S01]  /*4a70*/  SHF.R.U32.HI R13, RZ, 0x18, R6 ;  /* 0x00000018ff0d7819 */ /* 0x000fe20000011606 */
[----:B------:R1:W-:Y:S01]  /*4a80*/  MUFU.EX2 R243, R10 ;  /* 0x0000000a00f37308 */ /* 0x0003e20000000800 */
[----:B------:R-:W-:Y:S01]  /*4a90*/  IMAD.U32 R9, RZ, RZ, UR8 ;  /* 0x00000008ff097e24 */ /* 0x000fe2000f8e00ff */
[----:B------:R-:W-:Y:S04]  /*4aa0*/  LDSM.16.MT88.4 R56, [R209+0xa000] ;  /* 0x00a00000d138783b */ /* 0x000fe80000004200 */
[----:B------:R-:W-:-:S02]  /*4ab0*/  LEA R9, R9, UR8, 0x10 ;  /* 0x0000000809097c11 */ /* 0x000fc4000f8e80ff */
[----:B------:R2:W3:Y:S08]  /*4ac0*/  MUFU.EX2 R249, R5 ;  /* 0x0000000500f97308 */ /* 0x0004f00000000800 */
[----:B------:R4:W-:Y:S01]  /*4ad0*/  MUFU.EX2 R240, R0 ;  /* 0x0000000000f07308 */ /* 0x0009e20000000800 */
[----:B-1----:R-:W-:-:S04]  /*4ae0*/  SHF.R.U32.HI R10, RZ, 0x8, R11 ;  /* 0x00000008ff0a7819 */ /* 0x002fc8000001160b */
[----:B------:R-:W-:Y:S02]  /*4af0*/  PRMT R14, R14, 0x5410, R10 ;  /* 0x000054100e0e7816 */ /* 0x000fe4000000000a */
[----:B--2---:R-:W-:Y:S02]  /*4b00*/  LOP3.LUT R5, R7, R16, R50, 0x96, !PT ;  /* 0x0000001007057212 */ /* 0x004fe400078e9632 */
[----:B------:R-:W-:Y:S02]  /*4b10*/  SHF.R.U32.HI R7, RZ, 0x10, R6 ;  /* 0x00000010ff077819 */ /* 0x000fe40000011606 */
[----:B------:R-:W-:Y:S02]  /*4b20*/  LOP3.LUT R6, R5, 0xffff, RZ, 0xc0, !PT ;  /* 0x0000ffff05067812 */ /* 0x000fe400078ec0ff */
[----:B------:R-:W-:Y:S02]  /*4b30*/  LOP3.LUT R7, R7, 0xff, RZ, 0xc0, !PT ;  /* 0x000000ff07077812 */ /* 0x000fe400078ec0ff */
[----:B------:R-:W-:Y:S01]  /*4b40*/  SHF.R.U32.HI R11, RZ, 0x8, R6 ;  /* 0x00000008ff0b7819 */ /* 0x000fe20000011606 */
[--C-:B------:R-:W-:Y:S01]  /*4b50*/  FFMA.FTZ R6, R32, UR6, -R8.reuse ;  /* 0x0000000620067c23 */ /* 0x100fe20008010808 */
[----:B------:R-:W-:Y:S01]  /*4b60*/  PRMT R13, R7, 0x5410, R13 ;  /* 0x00005410070d7816 */ /* 0x000fe2000000000d */
[----:B----4-:R-:W-:Y:S01]  /*4b70*/  FFMA.FTZ R0, R33, UR6, -R8 ;  /* 0x0000000621007c23 */ /* 0x010fe20008010808 */
[----:B------:R-:W-:Y:S01]  /*4b80*/  FMNMX.FTZ R7, R140, R132, !PT ;  /* 0x000000848c077209 */ /* 0x000fe20007810000 */
[----:B------:R3:W1:Y:S01]  /*4b90*/  MUFU.EX2 R242, R6 ;  /* 0x0000000600f27308 */ /* 0x0006620000000800 */
[----:B------:R-:W-:-:S02]  /*4ba0*/  SHF.R.U32.HI R2, RZ, 0x10, R5 ;  /* 0x00000010ff027819 */ /* 0x000fc40000011605 */
[----:B------:R-:W-:Y:S02]  /*4bb0*/  FMNMX.FTZ R7, R86, R7, !PT ;  /* 0x0000000756077209 */ /* 0x000fe40007810000 */
[----:B------:R-:W-:Y:S02]  /*4bc0*/  LOP3.LUT R12, R5, 0xff, RZ, 0xc0, !PT ;  /* 0x000000ff050c7812 */ /* 0x000fe400078ec0ff */
[----:B------:R-:W-:Y:S01]  /*4bd0*/  FMNMX.FTZ R4, R87, R7, !PT ;  /* 0x0000000757047209 */ /* 0x000fe20007810000 */
[----:B------:R2:W4:Y:S01]  /*4be0*/  MUFU.EX2 R239, R0 ;  /* 0x0000000000ef7308 */ /* 0x0005220000000800 */
[----:B------:R-:W-:Y:S02]  /*4bf0*/  SHF.R.U32.HI R5, RZ, 0x18, R5 ;  /* 0x00000018ff057819 */ /* 0x000fe40000011605 */
[----:B------:R-:W-:Y:S02]  /*4c00*/  FMNMX.FTZ R10, R204, R4, !PT ;  /* 0x00000004cc0a7209 */ /* 0x000fe40007810000 */
[----:B------:R-:W-:-:S02]  /*4c10*/  LOP3.LUT R4, R2, 0xff, RZ, 0xc0, !PT ;  /* 0x000000ff02047812 */ /* 0x000fc400078ec0ff */
[----:B------:R-:W-:Y:S02]  /*4c20*/  PRMT R11, R12, 0x5410, R11 ;  /* 0x000054100c0b7816 */ /* 0x000fe4000000000b */
[----:B---3--:R-:W-:Y:S02]  /*4c30*/  F2FP.F16.F32.PACK_AB R6, R249, R250 ;  /* 0x000000faf906723e */ /* 0x008fe400000000ff */
[--C-:B------:R-:W-:Y:S02]  /*4c40*/  HSET2.LE.AND R2, R13, R9.reuse, PT ;  /* 0x000000090d027233 */ /* 0x100fe40003803000 */
[----:B-1----:R-:W-:Y:S02]  /*4c50*/  F2FP.F16.F32.PACK_AB R7, R242, R243 ;  /* 0x000000f3f207723e */ /* 0x002fe400000000ff */
[----:B------:R-:W-:Y:S02]  /*4c60*/  PRMT R5, R4, 0x5410, R5 ;  /* 0x0000541004057816 */ /* 0x000fe40000000005 */
[----:B--2---:R-:W-:-:S02]  /*4c70*/  HSET2.LE.AND R0, R14, R9, PT ;  /* 0x000000090e007233 */ /* 0x004fc40003803000 */
[----:B------:R-:W-:Y:S01]  /*4c80*/  LOP3.LUT R7, R2, R7, RZ, 0xc0, !PT ;  /* 0x0000000702077212 */ /* 0x000fe200078ec0ff */
[----:B------:R-:W1:Y:S01]  /*4c90*/  SHFL.BFLY PT, R14, R15, 0x1, 0x1f ;  /* 0x0c201f000f0e7f89 */ /* 0x000e6200000e0000 */
[----:B------:R-:W-:Y:S02]  /*4ca0*/  F2FP.F16.F32.PACK_AB R2, R244, R251 ;  /* 0x000000fbf402723e */ /* 0x000fe400000000ff */
[----:B------:R-:W-:Y:S02]  /*4cb0*/  LOP3.LUT R6, R0, R6, RZ, 0xc0, !PT ;  /* 0x0000000600067212 */ /* 0x000fe400078ec0ff */
[----:B------:R-:W-:Y:S02]  /*4cc0*/  FMNMX.FTZ R0, R202, R10, !PT ;  /* 0x0000000aca007209 */ /* 0x000fe40007810000 */
[----:B------:R-:W-:Y:S02]  /*4cd0*/  HSET2.LE.AND R5, R5, R9, PT ;  /* 0x0000000905057233 */ /* 0x000fe40003803000 */
[----:B------:R-:W-:-:S02]  /*4ce0*/  FMNMX.FTZ R4, R200, R0, !PT ;  /* 0x00000000c8047209 */ /* 0x000fc40007810000 */
[----:B------:R-:W-:Y:S01]  /*4cf0*/  HSET2.LE.AND R0, R11, R9, PT ;  /* 0x000000090b007233 */ /* 0x000fe20003803000 */
[----:B------:R-:W-:Y:S01]  /*4d00*/  IMAD.WIDE.U32 R10, R248, -0x326172a9, RZ ;  /* 0xcd9e8d57f80a7825 */ /* 0x000fe200078e00ff */
[----:B----4-:R-:W-:Y:S02]  /*4d10*/  F2FP.F16.F32.PACK_AB R12, R239, R240 ;  /* 0x000000f0ef0c723e */ /* 0x010fe400000000ff */
[----:B------:R-:W-:Y:S02]  /*4d20*/  FMNMX.FTZ R13, R174, R4, !PT ;  /* 0x00000004ae0d7209 */ /* 0x000fe40007810000 */
[----:B------:R-:W-:Y:S01]  /*4d30*/  LOP3.LUT R4, R0, R2, RZ, 0xc0, !PT ;  /* 0x0000000200047212 */ /* 0x000fe200078ec0ff */
[----:B------:R-:W-:Y:S01]  /*4d40*/  FFMA.FTZ R0, R34, UR6, -R3 ;  /* 0x0000000622007c23 */ /* 0x000fe20008010803 */
[----:B------:R-:W-:Y:S02]  /*4d50*/  LOP3.LUT R2, R11, R172, RZ, 0x3c, !PT ;  /* 0x000000ac0b027212 */ /* 0x000fe400078e3cff */
[----:B------:R-:W-:Y:S01]  /*4d60*/  LOP3.LUT R5, R5, R12, RZ, 0xc0, !PT ;  /* 0x0000000c05057212 */ /* 0x000fe200078ec0ff */
[----:B------:R2:W-:Y:S01]  /*4d70*/  MUFU.EX2 R238, R0 ;  /* 0x0000000000ee7308 */ /* 0x0005e20000000800 */
[----:B------:R-:W3:Y:S01]  /*4d80*/  SHFL.BFLY PT, R12, R13, 0x2, 0x1f ;  /* 0x0c401f000d0c7f89 */ /* 0x000ee200000e0000 */
[----:B------:R-:W-:-:S04]  /*4d90*/  IMAD.WIDE.U32 R24, R2, -0x2daee0ad, RZ ;  /* 0xd2511f5302187825 */ /* 0x000fc800078e00ff */
[----:B------:R-:W-:Y:S01]  /*4da0*/  FFMA.FTZ R2, R35, UR6, -R3 ;  /* 0x0000000623027c23 */ /* 0x000fe20008010803 */
[----:B------:R-:W-:Y:S01]  /*4db0*/  LOP3.LUT R19, R21, R10, R31, 0x96, !PT ;  /* 0x0000000a15137212 */ /* 0x000fe200078e961f */
[----:B------:R-:W-:Y:S01]  /*4dc0*/  LDSM.16.MT88.4 R32, [R211+0xa800] ;  /* 0x00a80000d320783b */ /* 0x000fe20000004200 */
[----:B-1----:R-:W-:Y:S01]  /*4dd0*/  FMNMX.FTZ R134, R15, R14, !PT ;  /* 0x0000000e0f867209 */ /* 0x002fe20007810000 */
[--C-:B------:R-:W-:Y:S01]  /*4de0*/  FFMA.FTZ R14, R48, UR6, -R8.reuse ;  /* 0x00000006300e7c23 */ /* 0x100fe20008010808 */
[----:B------:R1:W-:Y:S01]  /*4df0*/  MUFU.EX2 R237, R2 ;  /* 0x0000000200ed7308 */ /* 0x0003e20000000800 */
[----:B------:R-:W-:Y:S01]  /*4e00*/  FFMA.FTZ R15, R49, UR6, -R8 ;  /* 0x00000006310f7c23 */ /* 0x000fe20008010808 */
[----:B------:R-:W-:Y:S01]  /*4e10*/  FSETP.NEU.FTZ.AND P1, PT, R134, -INF , PT ;  /* 0xff8000008600780b */ /* 0x000fe20003f3d000 */
[C---:B------:R-:W-:Y:S05]  /*4e20*/  HMMA.16816.F32 R144, R4.reuse, R56, RZ ;  /* 0x000000380490723c */ /* 0x040fea00000018ff */
[----:B------:R4:W-:Y:S01]  /*4e30*/  MUFU.EX2 R231, R14 ;  /* 0x0000000e00e77308 */ /* 0x0009e20000000800 */
[----:B--2---:R-:W-:Y:S01]  /*4e40*/  LOP3.LUT R0, R25, R30, R28, 0x96, !PT ;  /* 0x0000001e19007212 */ /* 0x004fe200078e961c */
[----:B------:R-:W-:Y:S04]  /*4e50*/  HMMA.16816.F32 R36, R4, R72, RZ ;  /* 0x000000480424723c */ /* 0x000fe800000018ff */
[----:B------:R-:W-:Y:S01]  /*4e60*/  IMAD.WIDE.U32 R26, R0, -0x326172a9, RZ ;  /* 0xcd9e8d57001a7825 */ /* 0x000fe200078e00ff */
[----:B------:R-:W-:Y:S01]  /*4e70*/  LOP3.LUT R0, R17, R22, R241, 0x96, !PT ;  /* 0x0000001611007212 */ /* 0x000fe200078e96f1 */
[----:B------:R-:W-:Y:S02]  /*4e80*/  MUFU.EX2 R230, R15 ;  /* 0x0000000f00e67308 */ /* 0x000fe40000000800 */
[--C-:B-1----:R-:W-:Y:S01]  /*4e90*/  FFMA.FTZ R2, R40, UR6, -R3.reuse ;  /* 0x0000000628027c23 */ /* 0x102fe20008010803 */
[----:B------:R-:W-:Y:S01]  /*4ea0*/  FFMA.FTZ R3, R41, UR6, -R3 ;  /* 0x0000000629037c23 */ /* 0x000fe20008010803 */
[----:B------:R-:W-:Y:S01]  /*4eb0*/  LOP3.LUT R17, R27, R20, R29, 0x96, !PT ;  /* 0x000000141b117212 */ /* 0x000fe200078e961d */
[----:B------:R-:W-:Y:S01]  /*4ec0*/  IMAD.WIDE.U32 R10, R0, -0x2daee0ad, RZ ;  /* 0xd2511f53000a7825 */ /* 0x000fe200078e00ff */
[----:B---3--:R-:W-:-:S03]  /*4ed0*/  FMNMX.FTZ R16, R13, R12, !PT ;  /* 0x0000000c0d107209 */ /* 0x008fc60007810000 */
[----:B------:R-:W-:Y:S01]  /*4ee0*/  FFMA.FTZ R12, R43, UR6, -R8 ;  /* 0x000000062b0c7c23 */ /* 0x000fe20008010808 */
[C---:B------:R-:W-:Y:S01]  /*4ef0*/  HMMA.16816.F32 R52, R4.reuse, R96, RZ ;  /* 0x000000600434723c */ /* 0x040fe200000018ff */
[----:B------:R-:W-:Y:S01]  /*4f00*/  VIADD R20, R225, 0x646e171e ;  /* 0x646e171ee1147836 */ /* 0x000fe20000000000 */
[----:B------:R1:W-:Y:S01]  /*4f10*/  MUFU.EX2 R233, R2 ;  /* 0x0000000200e97308 */ /* 0x0003e20000000800 */
[C---:B------:R-:W-:Y:S01]  /*4f20*/  LOP3.LUT R13, R10.reuse, 0xff, RZ, 0xc0, !PT ;  /* 0x000000ff0a0d7812 */ /* 0x040fe200078ec0ff */
[----:B----4-:R-:W2:Y:S02]  /*4f30*/  SHFL.BFLY PT, R14, R16, 0x1, 0x1f ;  /* 0x0c201f00100e7f89 */ /* 0x010ea400000e0000 */
[----:B------:R-:W-:Y:S01]  /*4f40*/  LOP3.LUT R0, R11, R18, R20, 0x96, !PT ;  /* 0x000000120b007212 */ /* 0x000fe200078e9614 */
[C---:B------:R-:W-:Y:S03]  /*4f50*/  HMMA.16816.F32 R68, R4.reuse, R76, RZ ;  /* 0x0000004c0444723c */ /* 0x040fe600000018ff */
[----:B------:R3:W4:Y:S03]  /*4f60*/  MUFU.EX2 R236, R3 ;  /* 0x0000000300ec7308 */ /* 0x0007260000000800 */
[C---:B------:R-:W-:Y:S05]  /*4f70*/  HMMA.16816.F32 R160, R4.reuse, R60, RZ ;  /* 0x0000003c04a0723c */ /* 0x040fea00000018ff */
[----:B------:R5:W-:Y:S01]  /*4f80*/  MUFU.EX2 R232, R12 ;  /* 0x0000000c00e87308 */ /* 0x000be20000000800 */
[----:B-1----:R-:W-:Y:S01]  /*4f90*/  LOP3.LUT R2, R10, 0xffff, RZ, 0xc0, !PT ;  /* 0x0000ffff0a027812 */ /* 0x002fe200078ec0ff */
[----:B------:R-:W-:Y:S01]  /*4fa0*/  HMMA.16816.F32 R92, R4, R100, RZ ;  /* 0x00000064045c723c */ /* 0x000fe200000018ff */
[----:B------:R-:W-:-:S05]  /*4fb0*/  SHF.R.U32.HI R11, RZ, 0x18, R10 ;  /* 0x00000018ff0b7819 */ /* 0x000fca000001160a */
[C---:B------:R-:W-:Y:S01]  /*4fc0*/  HMMA.16816.F32 R168, R4.reuse, R108, RZ ;  /* 0x0000006c04a8723c */ /* 0x040fe200000018ff */
[----:B---3--:R-:W-:Y:S02]  /*4fd0*/  SHF.R.U32.HI R3, RZ, 0x10, R10 ;  /* 0x00000010ff037819 */ /* 0x008fe4000001160a */
[----:B------:R-:W-:Y:S01]  /*4fe0*/  SHF.R.U32.HI R10, RZ, 0x8, R2 ;  /* 0x00000008ff0a7819 */ /* 0x000fe20000011602 */
[----:B------:R-:W-:Y:S01]  /*4ff0*/  FFMA.FTZ R2, R47, UR6, -R8 ;  /* 0x000000062f027c23 */ /* 0x000fe20008010808 */
[----:B------:R-:W-:Y:S01]  /*5000*/  LOP3.LUT R3, R3, 0xff, RZ, 0xc0, !PT ;  /* 0x000000ff03037812 */ /* 0x000fe200078ec0ff */
[C---:B------:R-:W-:Y:S01]  /*5010*/  HMMA.16816.F32 R116, R4.reuse, R124, RZ ;  /* 0x0000007c0474723c */ /* 0x040fe200000018ff */
[----:B--2---:R-:W-:Y:S01]  /*5020*/  FMNMX.FTZ R133, R16, R14, !PT ;  /* 0x0000000e10857209 */ /* 0x004fe20007810000 */
[----:B------:R1:W2:Y:S01]  /*5030*/  MUFU.EX2 R235, R2 ;  /* 0x0000000200eb7308 */ /* 0x0002a20000000800 */
[----:B-----5:R-:W-:Y:S02]  /*5040*/  PRMT R12, R13, 0x5410, R10 ;  /* 0x000054100d0c7816 */ /* 0x020fe4000000000a */
[----:B------:R-:W-:Y:S01]  /*5050*/  PRMT R13, R3, 0x5410, R11 ;  /* 0x00005410030d7816 */ /* 0x000fe2000000000b */
[----:B------:R-:W-:Y:S01]  /*5060*/  HMMA.16816.F32 R148, R4, R58, RZ ;  /* 0x0000003a0494723c */ /* 0x000fe200000018ff */
[----:B------:R-:W-:-:S02]  /*5070*/  SHF.R.U32.HI R3, RZ, 0x10, R0 ;  /* 0x00000010ff037819 */ /* 0x000fc40000011600 */
[----:B------:R-:W-:Y:S02]  /*5080*/  LOP3.LUT R11, R0, 0xff, RZ, 0xc0, !PT ;  /* 0x000000ff000b7812 */ /* 0x000fe400078ec0ff */
[----:B------:R-:W-:Y:S01]  /*5090*/  SHF.R.U32.HI R10, RZ, 0x18, R0 ;  /* 0x00000018ff0a7819 */ /* 0x000fe20000011600 */
[----:B------:R-:W-:Y:S01]  /*50a0*/  HMMA.16816.F32 R28, R4, R74, RZ ;  /* 0x0000004a041c723c */ /* 0x000fe200000018ff */
[----:B------:R-:W-:-:S05]  /*50b0*/  LOP3.LUT R3, R3, 0xff, RZ, 0xc0, !PT ;  /* 0x000000ff03037812 */ /* 0x000fca00078ec0ff */
[C---:B------:R-:W-:Y:S01]  /*50c0*/  HMMA.16816.F32 R64, R4.reuse, R98, RZ ;  /* 0x000000620440723c */ /* 0x040fe200000018ff */
[----:B-1----:R-:W-:Y:S02]  /*50d0*/  LOP3.LUT R2, R0, 0xffff, RZ, 0xc0, !PT ;  /* 0x0000ffff00027812 */ /* 0x002fe400078ec0ff */
[--C-:B------:R-:W-:Y:S02]  /*50e0*/  HSET2.LE.AND R0, R12, R9.reuse, PT ;  /* 0x000000090c007233 */ /* 0x100fe40003803000 */
[----:B------:R-:W-:Y:S01]  /*50f0*/  SHF.R.U32.HI R8, RZ, 0x8, R2 ;  /* 0x00000008ff087819 */ /* 0x000fe20000011602 */
[C---:B------:R-:W-:Y:S01]  /*5100*/  HMMA.16816.F32 R80, R4.reuse, R78, RZ ;  /* 0x0000004e0450723c */ /* 0x040fe200000018ff */
[----:B----4-:R-:W-:Y:S02]  /*5110*/  F2FP.F16.F32.PACK_AB R2, R236, R233 ;  /* 0x000000e9ec02723e */ /* 0x010fe400000000ff */
[----:B------:R-:W-:Y:S02]  /*5120*/  PRMT R12, R11, 0x5410, R8 ;  /* 0x000054100b0c7816 */ /* 0x000fe40000000008 */
[----:B------:R-:W-:Y:S01]  /*5130*/  PRMT R8, R3, 0x5410, R10 ;  /* 0x0000541003087816 */ /* 0x000fe2000000000a */
[----:B------:R-:W-:Y:S01]  /*5140*/  FMUL.FTZ R3, R134, UR6 ;  /* 0x0000000686037c20 */ /* 0x000fe20008410000 */
[----:B------:R-:W-:Y:S01]  /*5150*/  LOP3.LUT R130, R0, R2, RZ, 0xc0, !PT ;  /* 0x0000000200827212 */ /* 0x000fe200078ec0ff */
[----:B------:R-:W-:Y:S01]  /*5160*/  HMMA.16816.F32 R88, R4, R62, RZ ;  /* 0x0000003e0458723c */ /* 0x000fe200000018ff */
[----:B------:R-:W-:-:S02]  /*5170*/  HSET2.LE.AND R0, R13, R9, PT ;  /* 0x000000090d007233 */ /* 0x000fc40003803000 */
[----:B--2---:R-:W-:Y:S02]  /*5180*/  F2FP.F16.F32.PACK_AB R2, R235, R232 ;  /* 0x000000e8eb02723e */ /* 0x004fe400000000ff */
[----:B------:R-:W-:Y:S01]  /*5190*/  FSEL R10, R3, RZ, P1 ;  /* 0x000000ff030a7208 */ /* 0x000fe20000800000 */
[C---:B------:R-:W-:Y:S01]  /*51a0*/  HMMA.16816.F32 R112, R4.reuse, R110, RZ ;  /* 0x0000006e0470723c */ /* 0x040fe200000018ff */
[----:B------:R-:W-:Y:S02]  /*51b0*/  LOP3.LUT R131, R0, R2, RZ, 0xc0, !PT ;  /* 0x0000000200837212 */ /* 0x000fe400078ec0ff */
[--C-:B------:R-:W-:Y:S01]  /*51c0*/  HSET2.LE.AND R0, R12, R9.reuse, PT ;  /* 0x000000090c007233 */ /* 0x100fe20003803000 */
[----:B------:R-:W-:Y:S01]  /*51d0*/  FFMA.FTZ R11, R104, UR6, -R10 ;  /* 0x00000006680b7c23 */ /* 0x000fe2000801080a */
[----:B------:R-:W-:Y:S01]  /*51e0*/  HSET2.LE.AND R3, R8, R9, PT ;  /* 0x0000000908037233 */ /* 0x000fe20003803000 */
[----:B------:R-:W-:Y:S01]  /*51f0*/  HMMA.16816.F32 R104, R4, R102, RZ ;  /* 0x000000660468723c */ /* 0x000fe200000018ff */
[----:B------:R-:W-:Y:S01]  /*5200*/  F2FP.F16.F32.PACK_AB R2, R237, R238 ;  /* 0x000000eeed02723e */ /* 0x000fe200000000ff */
[----:B------:R-:W-:Y:S01]  /*5210*/  MUFU.EX2 R229, R11 ;  /* 0x0000000b00e57308 */ /* 0x000fe20000000800 */
[----:B------:R-:W-:-:S02]  /*5220*/  F2FP.F16.F32.PACK_AB R8, R230, R231 ;  /* 0x000000e7e608723e */ /* 0x000fc400000000ff */
[----:B------:R-:W-:Y:S01]  /*5230*/  LOP3.LUT R128, R0, R2, RZ, 0xc0, !PT ;  /* 0x0000000200807212 */ /* 0x000fe200078ec0ff */
[----:B------:R-:W-:Y:S01]  /*5240*/  HMMA.16816.F32 R120, R4, R126, RZ ;  /* 0x0000007e0478723c */ /* 0x000fe200000018ff */
[----:B------:R-:W-:Y:S01]  /*5250*/  LOP3.LUT R129, R3, R8, RZ, 0xc0, !PT ;  /* 0x0000000803817212 */ /* 0x000fe200078ec0ff */
[----:B------:R-:W-:-:S04]  /*5260*/  IMAD.WIDE.U32 R2, R19, -0x2daee0ad, RZ ;  /* 0xd2511f5313027825 */ /* 0x000fc800078e00ff */
[----:B------:R-:W-:Y:S01]  /*5270*/  FFMA.FTZ R0, R51, UR6, -R10 ;  /* 0x0000000633007c23 */ /* 0x000fe2000801080a */
[----:B------:R-:W-:Y:S01]  /*5280*/  FSETP.NEU.FTZ.AND P1, PT, R133, -INF , PT ;  /* 0xff8000008500780b */ /* 0x000fe20003f3d000 */
[----:B------:R-:W-:Y:S01]  /*5290*/  IMAD.WIDE.U32 R4, R17, -0x2daee0ad, RZ ;  /* 0xd2511f5311047825 */ /* 0x000fe200078e00ff */
[----:B------:R-:W-:Y:S01]  /*52a0*/  LOP3.LUT R3, R3, R24, R44, 0x96, !PT ;  /* 0x0000001803037212 */ /* 0x000fe200078e962c */
[----:B------:R1:W-:Y:S01]  /*52b0*/  MUFU.EX2 R228, R0 ;  /* 0x0000000000e47308 */ /* 0x0003e20000000800 */
[C---:B------:R-:W-:Y:S02]  /*52c0*/  HMMA.16816.F32 R144, R128.reuse, R152, R144 ;  /* 0x000000988090723c */ /* 0x040fe40000001890 */
[----:B------:R-:W-:Y:S01]  /*52d0*/  LOP3.LUT R6, R5, R2, R42, 0x96, !PT ;  /* 0x0000000205067212 */ /* 0x000fe200078e962a */
[----:B------:R-:W-:Y:S01]  /*52e0*/  FFMA.FTZ R5, R85, UR6, -R10 ;  /* 0x0000000655057c23 */ /* 0x000fe2000801080a */
[----:B------:R-:W-:Y:S02]  /*52f0*/  IMAD.WIDE.U32 R2, R3, -0x326172a9, RZ ;  /* 0xcd9e8d5703027825 */ /* 0x000fe400078e00ff */
[----:B------:R-:W-:Y:S01]  /*5300*/  HMMA.16816.F32 R36, R128, R32, R36 ;  /* 0x000000208024723c */ /* 0x000fe20000001824 */
[----:B------:R2:W-:Y:S01]  /*5310*/  MUFU.EX2 R226, R5 ;  /* 0x0000000500e27308 */ /* 0x0005e20000000800 */
[----:B------:R-:W-:Y:S01]  /*5320*/  IMAD.WIDE.U32 R16, R6, -0x326172a9, RZ ;  /* 0xcd9e8d5706107825 */ /* 0x000fe200078e00ff */
[----:B------:R-:W-:-:S03]  /*5330*/  LOP3.LUT R3, R3, R26, R46, 0x96, !PT ;  /* 0x0000001a03037212 */ /* 0x000fc600078e962e */
[----:B------:R-:W-:Y:S01]  /*5340*/  HMMA.16816.F32 R52, R128, R176, R52 ;  /* 0x000000b08034723c */ /* 0x000fe20000001834 */
[----:B-1----:R-:W-:-:S05]  /*5350*/  FFMA.FTZ R0, R84, UR6, -R10 ;  /* 0x0000000654007c23 */ /* 0x002fca000801080a */
[----:B------:R-:W-:Y:S01]  /*5360*/  HMMA.16816.F32 R68, R128, R180, R68 ;  /* 0x000000b48044723c */ /* 0x000fe20000001844 */
[----:B------:R1:W3:Y:S01]  /*5370*/  MUFU.EX2 R227, R0 ;  /* 0x0000000000e37308 */ /* 0x0002e20000000800 */
[----:B--2---:R-:W-:Y:S01]  /*5380*/  LOP3.LUT R5, R17, R2, R45, 0x96, !PT ;  /* 0x0000000211057212 */ /* 0x004fe200078e962d */
[----:B------:R-:W-:-:S03]  /*5390*/  IMAD.WIDE.U32 R2, R3, -0x2daee0ad, RZ ;  /* 0xd2511f5303027825 */ /* 0x000fc600078e00ff */
[----:B------:R-:W-:Y:S01]  /*53a0*/  HMMA.16816.F32 R160, R128, R184, R160 ;  /* 0x000000b880a0723c */ /* 0x000fe200000018a0 */
[----:B------:R-:W-:Y:S01]  /*53b0*/  IMAD.WIDE.U32 R14, R5, -0x2daee0ad, RZ ;  /* 0xd2511f53050e7825 */ /* 0x000fe200078e00ff */
[----:B------:R-:W-:-:S04]  /*53c0*/  LOP3.LUT R4, R3, R4, R23, 0x96, !PT ;  /* 0x0000000403047212 */ /* 0x000fc800078e9617 */
[----:B------:R-:W-:Y:S01]  /*53d0*/  HMMA.16816.F32 R92, R128, R192, R92 ;  /* 0x000000c0805c723c */ /* 0x000fe2000000185c */
[----:B------:R-:W-:Y:S01]  /*53e0*/  LOP3.LUT R2, R15, R2, R246, 0x96, !PT ;  /* 0x000000020f027212 */ /* 0x000fe200078e96f6 */
[----:B------:R-:W-:-:S04]  /*53f0*/  IMAD.WIDE.U32 R12, R4, -0x326172a9, RZ ;  /* 0xcd9e8d57040c7825 */ /* 0x000fc800078e00ff */
[----:B-1----:R-:W-:Y:S01]  /*5400*/  FMUL.FTZ R0, R133, UR6 ;  /* 0x0000000685007c20 */ /* 0x002fe20008410000 */
[----:B------:R-:W-:Y:S01]  /*5410*/  HMMA.16816.F32 R168, R128, R188, R168 ;  /* 0x000000bc80a8723c */ /* 0x000fe200000018a8 */
[----:B------:R-:W-:-:S03]  /*5420*/  IMAD.WIDE.U32 R2, R2, -0x326172a9, RZ ;  /* 0xcd9e8d5702027825 */ /* 0x000fc600078e00ff */
[----:B------:R-:W-:Y:S02]  /*5430*/  FSEL R0, R0, RZ, P1 ;  /* 0x000000ff00007208 */ /* 0x000fe40000800000 */
[C---:B------:R-:W-:Y:S01]  /*5440*/  LOP3.LUT R4, R2.reuse, 0xffff, RZ, 0xc0, !PT ;  /* 0x0000ffff02047812 */ /* 0x040fe200078ec0ff */
[----:B------:R-:W-:Y:S01]  /*5450*/  HMMA.16816.F32 R116, R128, R196, R116 ;  /* 0x000000c48074723c */ /* 0x000fe20000001874 */
[----:B------:R-:W-:Y:S01]  /*5460*/  LOP3.LUT R7, R2, 0xff, RZ, 0xc0, !PT ;  /* 0x000000ff02077812 */ /* 0x000fe200078ec0ff */
[--C-:B------:R-:W-:Y:S01]  /*5470*/  FFMA.FTZ R5, R86, UR6, -R0.reuse ;  /* 0x0000000656057c23 */ /* 0x100fe20008010800 */
[----:B------:R-:W-:-:S03]  /*5480*/  FFMA.FTZ R6, R140, UR6, -R0 ;  /* 0x000000068c067c23 */ /* 0x000fc60008010800 */
[----:B------:R1:W-:Y:S01]  /*5490*/  MUFU.EX2 R206, R5 ;  /* 0x0000000500ce7308 */ /* 0x0003e20000000800 */
[C---:B------:R-:W-:Y:S06]  /*54a0*/  HMMA.16816.F32 R148, R128.reuse, R154, R148 ;  /* 0x0000009a8094723c */ /* 0x040fec0000001894 */
[C---:B------:R-:W-:Y:S01]  /*54b0*/  HMMA.16816.F32 R64, R128.reuse, R178, R64 ;  /* 0x000000b28040723c */ /* 0x040fe20000001840 */
[----:B------:R2:W-:Y:S05]  /*54c0*/  MUFU.EX2 R207, R6 ;  /* 0x0000000600cf7308 */ /* 0x0005ea0000000800 */
[----:B------:R-:W-:Y:S01]  /*54d0*/  HMMA.16816.F32 R80, R128, R182, R80 ;  /* 0x000000b68050723c */ /* 0x000fe20000001850 */
[----:B-1----:R-:W-:-:S05]  /*54e0*/  FFMA.FTZ R5, R87, UR6, -R0 ;  /* 0x0000000657057c23 */ /* 0x002fca0008010800 */
[----:B------:R-:W-:Y:S01]  /*54f0*/  HMMA.16816.F32 R88, R128, R186, R88 ;  /* 0x000000ba8058723c */ /* 0x000fe20000001858 */
[----:B------:R1:W4:Y:S01]  /*5500*/  MUFU.EX2 R22, R5 ;  /* 0x0000000500167308 */ /* 0x0003220000000800 */
[----:B--2---:R-:W-:-:S04]  /*5510*/  SHF.R.U32.HI R6, RZ, 0x8, R4 ;  /* 0x00000008ff067819 */ /* 0x004fc80000011604 */
[C---:B------:R-:W-:Y:S01]  /*5520*/  HMMA.16816.F32 R104, R128.reuse, R194, R104 ;  /* 0x000000c28068723c */ /* 0x040fe20000001868 */
[----:B------:R-:W-:Y:S02]  /*5530*/  SHF.R.U32.HI R4, RZ, 0x18, R2 ;  /* 0x00000018ff047819 */ /* 0x000fe40000011602 */
[----:B------:R-:W-:Y:S01]  /*5540*/  PRMT R7, R7, 0x5410, R6 ;  /* 0x0000541007077816 */ /* 0x000fe20000000006 */
[----:B------:R-:W-:Y:S02]  /*5550*/  FFMA.FTZ R6, R132, UR6, -R0 ;  /* 0x0000000684067c23 */ /* 0x000fe40008010800 */
[----:B------:R-:W-:Y:S02]  /*5560*/  HMMA.16816.F32 R112, R128, R190, R112 ;  /* 0x000000be8070723c */ /* 0x000fe40000001870 */
[----:B------:R2:W5:Y:S01]  /*5570*/  MUFU.EX2 R21, R6 ;  /* 0x0000000600157308 */ /* 0x0005620000000800 */
[----:B-1----:R-:W-:Y:S02]  /*5580*/  SHF.R.U32.HI R5, RZ, 0x10, R2 ;  /* 0x00000010ff057819 */ /* 0x002fe40000011602 */
[----:B------:R-:W-:-:S02]  /*5590*/  LOP3.LUT R2, R3, R12, R50, 0x96, !PT ;  /* 0x0000000c03027212 */ /* 0x000fc400078e9632 */
[----:B------:R-:W-:Y:S01]  /*55a0*/  LOP3.LUT R5, R5, 0xff, RZ, 0xc0, !PT ;  /* 0x000000ff05057812 */ /* 0x000fe200078ec0ff */
[C---:B------:R-:W-:Y:S01]  /*55b0*/  HMMA.16816.F32 R48, R128.reuse, R34, R28 ;  /* 0x000000228030723c */ /* 0x040fe2000000181c */
[C---:B------:R-:W-:Y:S02]  /*55c0*/  LOP3.LUT R3, R2.reuse, 0xffff, RZ, 0xc0, !PT ;  /* 0x0000ffff02037812 */ /* 0x040fe400078ec0ff */
[----:B------:R-:W-:Y:S02]  /*55d0*/  PRMT R12, R5, 0x5410, R4 ;  /* 0x00005410050c7816 */ /* 0x000fe40000000004 */
[----:B------:R-:W-:Y:S01]  /*55e0*/  SHF.R.U32.HI R4, RZ, 0x10, R2 ;  /* 0x00000010ff047819 */ /* 0x000fe20000011602 */
[----:B------:R-:W-:Y:S01]  /*55f0*/  HMMA.16816.F32 R128, R128, R198, R120 ;  /* 0x000000c68080723c */ /* 0x000fe20000001878 */
[----:B------:R-:W-:Y:S02]  /*5600*/  SHF.R.U32.HI R5, RZ, 0x8, R3 ;  /* 0x00000008ff057819 */ /* 0x000fe40000011603 */
[----:B--2---:R-:W-:-:S02]  /*5610*/  LOP3.LUT R6, R2, 0xff, RZ, 0xc0, !PT ;  /* 0x000000ff02067812 */ /* 0x004fc400078ec0ff */
[----:B------:R-:W-:Y:S02]  /*5620*/  SHF.R.U32.HI R11, RZ, 0x18, R2 ;  /* 0x00000018ff0b7819 */ /* 0x000fe40000011602 */
[----:B------:R-:W-:Y:S02]  /*5630*/  LOP3.LUT R8, R4, 0xff, RZ, 0xc0, !PT ;  /* 0x000000ff04087812 */ /* 0x000fe400078ec0ff */
[----:B------:R-:W-:Y:S02]  /*5640*/  HSET2.LE.AND R2, R7, R9, PT ;  /* 0x0000000907027233 */ /* 0x000fe40003803000 */
[----:B---3--:R-:W-:Y:S02]  /*5650*/  F2FP.F16.F32.PACK_AB R3, R226, R227 ;  /* 0x000000e3e203723e */ /* 0x008fe400000000ff */
[----:B------:R-:W-:Y:S02]  /*5660*/  PRMT R4, R6, 0x5410, R5 ;  /* 0x0000541006047816 */ /* 0x000fe40000000005 */
[----:B------:R-:W-:-:S02]  /*5670*/  PRMT R7, R8, 0x5410, R11 ;  /* 0x0000541008077816 */ /* 0x000fc4000000000b */
[----:B------:R-:W-:Y:S02]  /*5680*/  LOP3.LUT R6, R2, R3, RZ, 0xc0, !PT ;  /* 0x0000000302067212 */ /* 0x000fe400078ec0ff */
[--C-:B------:R-:W-:Y:S02]  /*5690*/  HSET2.LE.AND R2, R12, R9.reuse, PT ;  /* 0x000000090c027233 */ /* 0x100fe40003803000 */
[----:B----4-:R-:W-:Y:S02]  /*56a0*/  F2FP.F16.F32.PACK_AB R3, R22, R206 ;  /* 0x000000ce1603723e */ /* 0x010fe400000000ff */
[--C-:B------:R-:W-:Y:S02]  /*56b0*/  HSET2.LE.AND R4, R4, R9.reuse, PT ;  /* 0x0000000904047233 */ /* 0x100fe40003803000 */
[----:B------:R-:W-:Y:S02]  /*56c0*/  F2FP.F16.F32.PACK_AB R5, R228, R229 ;  /* 0x000000e5e405723e */ /* 0x000fe400000000ff */
[----:B------:R-:W-:-:S02]  /*56d0*/  HSET2.LE.AND R8, R7, R9, PT ;  /* 0x0000000907087233 */ /* 0x000fc40003803000 */
[----:B-----5:R-:W-:Y:S02]  /*56e0*/  F2FP.F16.F32.PACK_AB R11, R21, R207 ;  /* 0x000000cf150b723e */ /* 0x020fe400000000ff */
[----:B------:R-:W-:Y:S02]  /*56f0*/  LOP3.LUT R7, R2, R3, RZ, 0xc0, !PT ;  /* 0x0000000302077212 */ /* 0x000fe400078ec0ff */
[----:B------:R-:W-:Y:S02]  /*5700*/  LOP3.LUT R4, R4, R5, RZ, 0xc0, !PT ;  /* 0x0000000504047212 */ /* 0x000fe400078ec0ff */
[----:B------:R-:W-:Y:S02]  /*5710*/  LOP3.LUT R2, R13, R16, R241, 0x96, !PT ;  /* 0x000000100d027212 */ /* 0x000fe400078e96f1 */
[----:B------:R-:W-:Y:S01]  /*5720*/  LOP3.LUT R5, R8, R11, RZ, 0xc0, !PT ;  /* 0x0000000b08057212 */ /* 0x000fe200078ec0ff */
[----:B------:R-:W-:Y:S02]  /*5730*/  FFMA.FTZ R11, R202, UR6, -R0 ;  /* 0x00000006ca0b7c23 */ /* 0x000fe40008010800 */
[----:B------:R-:W-:-:S04]  /*5740*/  IMAD.WIDE.U32 R2, R2, -0x2daee0ad, RZ ;  /* 0xd2511f5302027825 */ /* 0x000fc800078e00ff */
[C---:B------:R-:W-:Y:S01]  /*5750*/  HMMA.16816.F32 R140, R4.reuse, R56, RZ ;  /* 0x00000038048c723c */ /* 0x040fe200000018ff */
[----:B------:R-:W-:Y:S01]  /*5760*/  LOP3.LUT R8, R3, R14, R20, 0x96, !PT ;  /* 0x0000000e03087212 */ /* 0x000fe200078e9614 */
[----:B------:R-:W-:Y:S04]  /*5770*/  MUFU.EX2 R11, R11 ;  /* 0x0000000b000b7308 */ /* 0x000fe80000000800 */
        /* <DEDUP_REMOVED lines=15> */
[----:B------:R-:W-:Y:S01]  /*5870*/  FFMA.FTZ R4, R203, UR6, -R10 ;  /* 0x00000006cb047c23 */ /* 0x000fe2000801080a */
[--C-:B------:R-:W-:Y:S01]  /*5880*/  FFMA.FTZ R6, R200, UR6, -R0.reuse ;  /* 0x00000006c8067c23 */ /* 0x100fe20008010800 */
[----:B------:R-:W-:Y:S01]  /*5890*/  FFMA.FTZ R7, R174, UR6, -R0 ;  /* 0x00000006ae077c23 */ /* 0x000fe20008010800 */
[----:B------:R-:W-:Y:S01]  /*58a0*/  LOP3.LUT R5, R2, 0xff, RZ, 0xc0, !PT ;  /* 0x000000ff02057812 */ /* 0x000fe200078ec0ff */
[----:B------:R1:W-:Y:S08]  /*58b0*/  MUFU.EX2 R17, R4 ;  /* 0x0000000400117308 */ /* 0x0003f00000000800 */
[----:B------:R-:W-:Y:S08]  /*58c0*/  MUFU.EX2 R16, R6 ;  /* 0x0000000600107308 */ /* 0x000ff00000000800 */
[----:B------:R-:W-:Y:S01]  /*58d0*/  MUFU.EX2 R7, R7 ;  /* 0x0000000700077308 */ /* 0x000fe20000000800 */
[----:B-1----:R-:W-:-:S07]  /*58e0*/  FFMA.FTZ R4, R201, UR6, -R10 ;  /* 0x00000006c9047c23 */ /* 0x002fce000801080a */
[----:B------:R1:W-:Y:S02]  /*58f0*/  MUFU.EX2 R18, R4 ;  /* 0x0000000400127308 */ /* 0x0003e40000000800 */
[----:B-1----:R-:W-:-:S06]  /*5900*/  FFMA.FTZ R4, R175, UR6, -R10 ;  /* 0x00000006af047c23 */ /* 0x002fcc000801080a */
[----:B------:R1:W-:Y:S02]  /*5910*/  MUFU.EX2 R19, R4 ;  /* 0x0000000400137308 */ /* 0x0003e40000000800 */
[----:B-1----:R-:W-:Y:S01]  /*5920*/  FFMA.FTZ R4, R173, UR6, -R10 ;  /* 0x00000006ad047c23 */ /* 0x002fe2000801080a */
[----:B------:R-:W-:Y:S01]  /*5930*/  FFMA.FTZ R10, R204, UR6, -R0 ;  /* 0x00000006cc0a7c23 */ /* 0x000fe20008010800 */
[----:B------:R-:W-:-:S04]  /*5940*/  LOP3.LUT R0, R2, 0xffff, RZ, 0xc0, !PT ;  /* 0x0000ffff02007812 */ /* 0x000fc800078ec0ff */
[----:B------:R1:W2:Y:S01]  /*5950*/  MUFU.EX2 R234, R4 ;  /* 0x0000000400ea7308 */ /* 0x0002a20000000800 */
[----:B------:R-:W-:-:S07]  /*5960*/  SHF.R.U32.HI R3, RZ, 0x18, R2 ;  /* 0x00000018ff037819 */ /* 0x000fce0000011602 */
[----:B------:R-:W3:Y:S01]  /*5970*/  MUFU.EX2 R10, R10 ;  /* 0x0000000a000a7308 */ /* 0x000ee20000000800 */
[----:B-1----:R-:W-:Y:S02]  /*5980*/  SHF.R.U32.HI R4, RZ, 0x10, R2 ;  /* 0x00000010ff047819 */ /* 0x002fe40000011602 */
[----:B------:R-:W-:Y:S02]  /*5990*/  SHF.R.U32.HI R2, RZ, 0x8, R0 ;  /* 0x00000008ff027819 */ /* 0x000fe40000011600 */
[----:B------:R-:W-:Y:S02]  /*59a0*/  LOP3.LUT R0, R4, 0xff, RZ, 0xc0, !PT ;  /* 0x000000ff04007812 */ /* 0x000fe400078ec0ff */
[----:B------:R-:W-:Y:S02]  /*59b0*/  PRMT R6, R5, 0x5410, R2 ;  /* 0x0000541005067816 */ /* 0x000fe40000000002 */
[----:B------:R-:W-:Y:S02]  /*59c0*/  PRMT R5, R0, 0x5410, R3 ;  /* 0x0000541000057816 */ /* 0x000fe40000000003 */
[----:B------:R-:W-:-:S02]  /*59d0*/  LOP3.LUT R0, R8, 0xffff, RZ, 0xc0, !PT ;  /* 0x0000ffff08007812 */ /* 0x000fc400078ec0ff */
[----:B------:R-:W-:Y:S02]  /*59e0*/  SHF.R.U32.HI R2, RZ, 0x18, R8 ;  /* 0x00000018ff027819 */ /* 0x000fe40000011608 */
[----:B------:R-:W-:Y:S02]  /*59f0*/  SHF.R.U32.HI R4, RZ, 0x8, R0 ;  /* 0x00000008ff047819 */ /* 0x000fe40000011600 */
[----:B------:R-:W-:Y:S02]  /*5a00*/  SHF.R.U32.HI R0, RZ, 0x10, R8 ;  /* 0x00000010ff007819 */ /* 0x000fe40000011608 */
[----:B------:R-:W-:Y:S02]  /*5a10*/  LOP3.LUT R3, R8, 0xff, RZ, 0xc0, !PT ;  /* 0x000000ff08037812 */ /* 0x000fe400078ec0ff */
[----:B------:R-:W-:Y:S02]  /*5a20*/  LOP3.LUT R0, R0, 0xff, RZ, 0xc0, !PT ;  /* 0x000000ff00007812 */ /* 0x000fe400078ec0ff */
[----:B------:R-:W-:-:S02]  /*5a30*/  PRMT R4, R3, 0x5410, R4 ;  /* 0x0000541003047816 */ /* 0x000fc40000000004 */
[----:B------:R-:W-:Y:S02]  /*5a40*/  PRMT R0, R0, 0x5410, R2 ;  /* 0x0000541000007816 */ /* 0x000fe40000000002 */
[--C-:B------:R-:W-:Y:S02]  /*5a50*/  HSET2.LE.AND R3, R5, R9.reuse, PT ;  /* 0x0000000905037233 */ /* 0x100fe40003803000 */
[--C-:B------:R-:W-:Y:S02]  /*5a60*/  HSET2.LE.AND R2, R6, R9.reuse, PT ;  /* 0x0000000906027233 */ /* 0x100fe40003803000 */
[--C-:B------:R-:W-:Y:S02]  /*5a70*/  HSET2.LE.AND R5, R0, R9.reuse, PT ;  /* 0x0000000900057233 */ /* 0x100fe40003803000 */
[----:B--2---:R-:W-:Y:S02]  /*5a80*/  F2FP.F16.F32.PACK_AB R0, R234, R19 ;  /* 0x00000013ea00723e */ /* 0x004fe400000000ff */
[----:B------:R-:W-:-:S02]  /*5a90*/  HSET2.LE.AND R4, R4, R9, PT ;  /* 0x0000000904047233 */ /* 0x000fc40003803000 */
[----:B------:R-:W-:Y:S01]  /*5aa0*/  LOP3.LUT R126, R2, R0, RZ, 0xc0, !PT ;  /* 0x00000000027e7212 */ /* 0x000fe200078ec0ff */
[----:B------:R-:W-:Y:S01]  /*5ab0*/  FADD.FTZ R2, R251, R244 ;  /* 0x000000f4fb027221 */ /* 0x000fe20000010000 */
[----:B------:R-:W-:-:S03]  /*5ac0*/  F2FP.F16.F32.PACK_AB R0, R7, R16 ;  /* 0x000000100700723e */ /* 0x000fc600000000ff */
[----:B------:R-:W-:Y:S01]  /*5ad0*/  FADD.FTZ R2, R250, R2 ;  /* 0x00000002fa027221 */ /* 0x000fe20000010000 */
[----:B------:R-:W-:Y:S01]  /*5ae0*/  LOP3.LUT R127, R3, R0, RZ, 0xc0, !PT ;  /* 0x00000000037f7212 */ /* 0x000fe200078ec0ff */
[----:B------:R-:W-:Y:S01]  /*5af0*/  FADD.FTZ R3, R240, R239 ;  /* 0x000000eff0037221 */ /* 0x000fe20000010000 */
[----:B------:R-:W-:Y:S01]  /*5b00*/  F2FP.F16.F32.PACK_AB R0, R18, R17 ;  /* 0x000000111200723e */ /* 0x000fe200000000ff */
[----:B------:R-:W-:Y:S02]  /*5b10*/  FADD.FTZ R2, R249, R2 ;  /* 0x00000002f9027221 */ /* 0x000fe40000010000 */
[----:B------:R-:W-:Y:S01]  /*5b20*/  FADD.FTZ R3, R243, R3 ;  /* 0x00000003f3037221 */ /* 0x000fe20000010000 */
[----:B------:R-:W-:Y:S01]  /*5b30*/  LOP3.LUT R124, R4, R0, RZ, 0xc0, !PT ;  /* 0x00000000047c7212 */ /* 0x000fe200078ec0ff */
[----:B------:R-:W-:Y:S01]  /*5b40*/  FADD.FTZ R4, R207, R21 ;  /* 0x00000015cf047221 */ /* 0x000fe20000010000 */
[----:B---3--:R-:W-:Y:S01]  /*5b50*/  F2FP.F16.F32.PACK_AB R0, R11, R10 ;  /* 0x0000000a0b00723e */ /* 0x008fe200000000ff */
[----:B------:R-:W-:-:S02]  /*5b60*/  FADD.FTZ R3, R242, R3 ;  /* 0x00000003f2037221 */ /* 0x000fc40000010000 */
[----:B------:R-:W-:Y:S01]  /*5b70*/  FADD.FTZ R4, R206, R4 ;  /* 0x00000004ce047221 */ /* 0x000fe20000010000 */
[----:B------:R-:W-:Y:S01]  /*5b80*/  LOP3.LUT R125, R5, R0, RZ, 0xc0, !PT ;  /* 0x00000000057d7212 */ /* 0x000fe200078ec0ff */
[----:B------:R-:W-:Y:S01]  /*5b90*/  FADD.FTZ R0, R229, R228 ;  /* 0x000000e4e5007221 */ /* 0x000fe20000010000 */
[----:B------:R-:W-:-:S03]  /*5ba0*/  FADD.FTZ R3, R231, R3 ;  /* 0x00000003e7037221 */ /* 0x000fc60000010000 */
[----:B------:R-:W-:Y:S01]  /*5bb0*/  FADD.FTZ R0, R227, R0 ;  /* 0x00000000e3007221 */ /* 0x000fe20000010000 */
[----:B------:R-:W-:Y:S01]  /*5bc0*/  FADD.FTZ R3, R230, R3 ;  /* 0x00000003e6037221 */ /* 0x000fe20000010000 */
[C---:B------:R-:W-:Y:S02]  /*5bd0*/  HMMA.16816.F32 R140, R124.reuse, R152, R140 ;  /* 0x000000987c8c723c */ /* 0x040fe4000000188c */
        /* <DEDUP_REMOVED lines=36> */
[----:B------:R-:W-:Y:S01]  /*5e20*/  IMAD.WIDE.U32 R250, R137, -0x326172a9, RZ ;  /* 0xcd9e8d5789fa7825 */ /* 0x000fe200078e00ff */
[----:B------:R-:W-:Y:S01]  /*5e30*/  LOP3.LUT R0, R252, 0x3, RZ, 0xc0, !PT ;  /* 0x00000003fc007812 */ /* 0x000fe200078ec0ff */
[----:B------:R-:W-:Y:S01]  /*5e40*/  ULEA.HI.SX32 UR12, UR12, 0xfffffffe, 0x1b ;  /* 0xfffffffe0c0c7891 */ /* 0x000fe2000f8fda3f */
[----:B------:R-:W-:Y:S01]  /*5e50*/  MOV R252, UR20 ;  /* 0x0000001400fc7c02 */ /* 0x000fe20008000f00 */
[----:B------:R-:W-:Y:S01]  /*5e60*/  IMAD.WIDE.U32 R248, R248, -0x326172a9, RZ ;  /* 0xcd9e8d57f8f87825 */ /* 0x000fe200078e00ff */
[-C--:B------:R-:W-:Y:S01]  /*5e70*/  LOP3.LUT R244, R251, R172.reuse, RZ, 0x3c, !PT ;  /* 0x000000acfbf47212 */ /* 0x080fe200078e3cff */
[----:B------:R-:W-:Y:S01]  /*5e80*/  ULDC UR9, c[0x0][0x2d0] ;  /* 0x0000b40000097ab9 */ /* 0x000fe20000000800 */
[----:B------:R-:W-:Y:S01]  /*5e90*/  MOV R132, R135 ;  /* 0x0000008700847202 */ /* 0x000fe20000000f00 */
[----:B------:R-:W-:Y:S01]  /*5ea0*/  IMAD R0, R0, -0x2, R205 ;  /* 0xfffffffe00007824 */ /* 0x000fe200078e02cd */
[----:B------:R-:W-:Y:S01]  /*5eb0*/  LOP3.LUT R242, R249, R172, RZ, 0x3c, !PT ;  /* 0x000000acf9f27212 */ /* 0x000fe200078e3cff */
[----:B------:R-:W-:Y:S01]  /*5ec0*/  IMAD.WIDE.U32 R226, R245, -0x2daee0ad, RZ ;  /* 0xd2511f53f5e27825 */ /* 0x000fe200078e00ff */
[----:B------:R-:W-:Y:S01]  /*5ed0*/  MOV R138, R133 ;  /* 0x00000085008a7202 */ /* 0x000fe20000000f00 */
[----:B------:R-:W2:Y:S01]  /*5ee0*/  @!P2 LDC.64 R4, c[0x0][0x220] ;  /* 0x00008800ff04ab82 */ /* 0x000ea20000000a00 */
[----:B------:R-:W-:Y:S01]  /*5ef0*/  IADD3 R252, R252, -UR21, R0 ;  /* 0x80000015fcfc7c10 */ /* 0x000fe2000fffe000 */
[----:B------:R-:W-:Y:S01]  /*5f00*/  IMAD.MOV.U32 R137, RZ, RZ, R134 ;  /* 0x000000ffff897224 */ /* 0x000fe200078e0086 */
[----:B------:R-:W-:Y:S01]  /*5f10*/  ULDC UR4, c[0x0][0x2ec] ;  /* 0x0000bb0000047ab9 */ /* 0x000fe20000000800 */
[----:B------:R-:W-:Y:S01]  /*5f20*/  IMAD.WIDE.U32 R244, R244, -0x2daee0ad, RZ ;  /* 0xd2511f53f4f47825 */ /* 0x000fe200078e00ff */
[----:B------:R-:W-:-:S03]  /*5f30*/  ULDC.64 UR6, c[0x0][0x248] ;  /* 0x0000920000067ab9 */ /* 0x000fc60000000a00 */
[----:B------:R-:W3:Y:S01]  /*5f40*/  @!P2 LDC.64 R2, c[0x0][0x220] ;  /* 0x00008800ff02ab82 */ /* 0x000ee20000000a00 */
[----:B------:R-:W-:Y:S01]  /*5f50*/  IMAD.WIDE.U32 R242, R242, -0x2daee0ad, RZ ;  /* 0xd2511f53f2f27825 */ /* 0x000fe200078e00ff */
[----:B--2---:R-:W-:Y:S04]  /*5f60*/  @!P2 STL.64 [R1+0x8], R4 ;  /* 0x000008040100a387 */ /* 0x004fe80000100a00 */
[----:B---3--:R2:W-:Y:S02]  /*5f70*/  @!P2 STL.64 [R1], R2 ;  /* 0x000000020100a387 */ /* 0x0085e40000100a00 */
[----:B--2---:R-:W-:Y:S01]  /*5f80*/  IMAD.MOV.U32 R2, RZ, RZ, R136 ;  /* 0x000000ffff027224 */ /* 0x004fe200078e0088 */
[----:B-1----:R-:W-:Y:S06]  /*5f90*/  BRA `(.L_x_1880) ;  /* 0x0000000000c47947 */ /* 0x002fec0003800000 */
.L_x_1882:
        /* <DEDUP_REMOVED lines=49> */
.L_x_1880:
[----:B------:R-:W2:Y:S01]  /*62b0*/  LDL.64 R16, [R1+0x18] ;  /* 0x0000180001107983 */ /* 0x000ea20000100a00 */
[----:B------:R-:W-:Y:S01]  /*62c0*/  ISETP.GE.AND P1, PT, R247, UR9, PT ;  /* 0x00000009f7007c0c */ /* 0x000fe2000bf26270 */
[----:B------:R-:W-:Y:S01]  /*62d0*/  USHF.R.S32.HI UR10, URZ, 0x1f, UR12 ;  /* 0x0000001f3f0a7899 */ /* 0x000fe2000801140c */
[----:B------:R-:W-:Y:S04]  /*62e0*/  DEPBAR.LE SB0, 0x0 ;  /* 0x000080000000791a */ /* 0x000fe80000000000 */
[----:B------:R-:W3:Y:S01]  /*62f0*/  LDL R12, [R1+0x28] ;  /* 0x00002800010c7983 */ /* 0x000ee20000100800 */
[C---:B------:R-:W-:Y:S02]  /*6300*/  IMAD R0, R228.reuse, UR10, RZ ;  /* 0x0000000ae4007c24 */ /* 0x040fe4000f8e02ff */
[----:B------:R-:W-:Y:S02]  /*6310*/  IMAD.WIDE.U32 R4, R228, UR12, RZ ;  /* 0x0000000ce4047c25 */ /* 0x000fe4000f8e00ff */
[----:B------:R-:W4:Y:S02]  /*6320*/  LDL R11, [R1+0x8] ;  /* 0x00000800010b7983 */ /* 0x000f240000100800 */
[----:B------:R-:W1:Y:S03]  /*6330*/  @!P1 LDC.64 R8, c[0x0][0x220] ;  /* 0x00008800ff089b82 */ /* 0x000e660000000a00 */
[----:B------:R-:W5:Y:S01]  /*6340*/  LDL R15, [R1+0xc] ;  /* 0x00000c00010f7983 */ /* 0x000f620000100800 */
[----:B------:R-:W-:Y:S04]  /*6350*/  IMAD R3, R229, UR12, R0 ;  /* 0x0000000ce5037c24 */ /* 0x000fe8000f8e0200 */
[----:B------:R-:W5:Y:S01]  /*6360*/  LDL R10, [R1] ;  /* 0x00000000010a7983 */ /* 0x000f620000100800 */
[----:B------:R-:W-:Y:S01]  /*6370*/  IMAD.IADD R5, R5, 0x1, R3 ;  /* 0x0000000105057824 */ /* 0x000fe200078e0203 */
[----:B------:R-:W5:Y:S03]  /*6380*/  @!P1 LDC.64 R6, c[0x0][0x220] ;  /* 0x00008800ff069b82 */ /* 0x000f660000000a00 */
[----:B------:R-:W5:Y:S05]  /*6390*/  LDL R14, [R1+0x4] ;  /* 0x00000400010e7983 */ /* 0x000f6a0000100800 */
[----:B------:R-:W-:Y:S06]  /*63a0*/  BAR.SYNC.DEFER_BLOCKING 0x0 ;  /* 0x0000000000007b1d */ /* 0x000fec0000010000 */
[----:B------:R-:W-:Y:S01]  /*63b0*/  @P2 STS.128 [R223+0xa000], RZ ;  /* 0x00a000ffdf002388 */ /* 0x000fe20000000c00 */
[----:B--2---:R-:W-:Y:S04]  /*63c0*/  LEA R0, P3, R4, R16, 0x5 ;  /* 0x0000001004007211 */ /* 0x004fe800078628ff */
[----:B------:R-:W-:Y:S02]  /*63d0*/  LEA R3, P0, R228, R0, 0x4 ;  /* 0x00000000e4037211 */ /* 0x000fe400078020ff */
[----:B---3--:R-:W-:Y:S02]  /*63e0*/  LEA.HI.X R4, R4, R12, R5, 0x5, P3 ;  /* 0x0000000c04047211 */ /* 0x008fe400018f2c05 */
[C---:B-1----:R-:W-:Y:S02]  /*63f0*/  @!P1 LEA R8, P3, R0.reuse, R8, 0x1 ;  /* 0x0000000800089211 */ /* 0x042fe400078608ff */
[C---:B----4-:R-:W-:Y:S02]  /*6400*/  @!P2 LEA R12, P5, R0.reuse, R11, 0x1 ;  /* 0x0000000b000ca211 */ /* 0x050fe400078a08ff */
[C-C-:B------:R-:W-:Y:S02]  /*6410*/  @!P1 LEA.HI.X R9, R0.reuse, R9, R4.reuse, 0x1, P3 ;  /* 0x0000000900099211 */ /* 0x140fe400018f0c04 */
[----:B-----5:R-:W-:Y:S01]  /*6420*/  @!P2 LEA.HI.X R13, R0, R15, R4, 0x1, P5 ;  /* 0x0000000f000da211 */ /* 0x020fe200028f0c04 */
[----:B------:R-:W-:Y:S01]  /*6430*/  IMAD.U32 R0, RZ, RZ, UR12 ;  /* 0x0000000cff007e24 */ /* 0x000fe2000f8e00ff */
[----:B------:R-:W-:Y:S02]  /*6440*/  LEA.HI.X R5, R228, R4, R229, 0x4, P0 ;  /* 0x00000004e4057211 */ /* 0x000fe400000f24e5 */
[C---:B------:R-:W-:Y:S01]  /*6450*/  @!P2 LEA R10, P4, R3.reuse, R10, 0x1 ;  /* 0x0000000a030aa211 */ /* 0x040fe200078808ff */
[----:B------:R-:W-:Y:S01]  /*6460*/  @!PT LDS RZ, [RZ] ;  /* 0x00000000fffff984 */ /* 0x000fe20000000800 */
[----:B------:R-:W-:Y:S01]  /*6470*/  @!PT LDS RZ, [RZ] ;  /* 0x00000000fffff984 */ /* 0x000fe20000000800 */
[----:B------:R-:W-:Y:S01]  /*6480*/  @!PT LDS RZ, [RZ] ;  /* 0x00000000fffff984 */ /* 0x000fe20000000800 */
[----:B------:R-:W-:Y:S01]  /*6490*/  @!P2 LDGSTS.E.BYPASS.LTC128B.128 [R223+0xa000], desc[UR18][R12.64] ;  /* 0x0a0000000cdfafae */ /* 0x000fe2000b901d52 */
[C---:B------:R-:W-:Y:S01]  /*64a0*/  @!P1 LEA R6, P0, R3.reuse, R6, 0x1 ;  /* 0x0000000603069211 */ /* 0x040fe200078008ff */
[----:B------:R-:W-:Y:S01]  /*64b0*/  IMAD R0, R0, -0x20, R252 ;  /* 0xffffffe000007824 */ /* 0x000fe200078e02fc */
[C-C-:B------:R-:W-:Y:S02]  /*64c0*/  @!P2 LEA.HI.X R11, R3.reuse, R14, R5.reuse, 0x1, P4 ;  /* 0x0000000e030ba211 */ /* 0x140fe400020f0c05 */
[----:B------:R-:W-:Y:S01]  /*64d0*/  @P1 STS.128 [R223+0xb000], RZ ;  /* 0x00b000ffdf001388 */ /* 0x000fe20000000c00 */
[----:B------:R-:W-:Y:S01]  /*64e0*/  @!P1 LEA.HI.X R7, R3, R7, R5, 0x1, P0 ;  /* 0x0000000703079211 */ /* 0x000fe200000f0c05 */
[C---:B------:R-:W-:Y:S03]  /*64f0*/  VIADD R133, R0.reuse, 0x8 ;  /* 0x0000000800857836 */ /* 0x040fe60000000000 */
[----:B------:R-:W-:Y:S01]  /*6500*/  @!PT LDS RZ, [RZ] ;  /* 0x00000000fffff984 */ /* 0x000fe20000000800 */
[----:B------:R-:W-:Y:S01]  /*6510*/  @!PT LDS RZ, [RZ] ;  /* 0x00000000fffff984 */ /* 0x000fe20000000800 */
[----:B------:R-:W-:Y:S01]  /*6520*/  @!PT LDS RZ, [RZ] ;  /* 0x00000000fffff984 */ /* 0x000fe20000000800 */
[----:B------:R-:W-:Y:S01]  /*6530*/  @!P1 LDGSTS.E.BYPASS.LTC128B.128 [R223+0xb000], desc[UR18][R8.64+0x80] ;  /* 0x0b00008008df9fae */ /* 0x000fe2000b901d52 */
[C---:B------:R-:W-:Y:S01]  /*6540*/  VIADD R3, R0.reuse, 0x7 ;  /* 0x0000000700037836 */ /* 0x040fe20000000000 */
[----:B------:R-:W-:Y:S03]  /*6550*/  ISETP.GE.AND P3, PT, R133, RZ, PT ;  /* 0x000000ff8500720c */ /* 0x000fe60003f66270 */
[----:B------:R-:W-:Y:S01]  /*6560*/  @P2 STS.128 [R223+0xa800], RZ ;  /* 0x00a800ffdf002388 */ /* 0x000fe20000000c00 */
[C---:B------:R-:W-:Y:S01]  /*6570*/  VIADD R136, R0.reuse, 0xfffffff7 ;  /* 0xfffffff700887836 */ /* 0x040fe20000000000 */
[----:B------:R-:W-:Y:S01]  /*6580*/  ISETP.GE.AND P0, PT, R3, RZ, PT ;  /* 0x000000ff0300720c */ /* 0x000fe20003f06270 */
[C---:B------:R-:W-:Y:S02]  /*6590*/  VIADD R139, R0.reuse, 0xfffffff8 ;  /* 0xfffffff8008b7836 */ /* 0x040fe40000000000 */
[----:B------:R-:W-:Y:S01]  /*65a0*/  @!PT LDS RZ, [RZ] ;  /* 0x00000000fffff984 */ /* 0x000fe20000000800 */
[----:B------:R-:W-:Y:S01]  /*65b0*/  @!PT LDS RZ, [RZ] ;  /* 0x00000000fffff984 */ /* 0x000fe20000000800 */
[----:B------:R-:W-:Y:S01]  /*65c0*/  @!PT LDS RZ, [RZ] ;  /* 0x00000000fffff984 */ /* 0x000fe20000000800 */
[----:B------:R-:W-:Y:S01]  /*65d0*/  @!P2 LDGSTS.E.BYPASS.LTC128B.128 [R223+0xa800], desc[UR18][R10.64] ;  /* 0x0a8000000adfafae */ /* 0x000fe2000b901d52 */
[----:B------:R-:W-:Y:S01]  /*65e0*/  VIADD R135, R0, 0xfffffff0 ;  /* 0xfffffff000877836 */ /* 0x000fe20000000000 */
[----:B------:R-:W-:Y:S01]  /*65f0*/  ISETP.GE.AND P5, PT, R136, RZ, PT ;  /* 0x000000ff8800720c */ /* 0x000fe20003fa6270 */
[C---:B------:R-:W-:Y:S02]  /*6600*/  VIADD R134, R0.reuse, 0xffffffef ;  /* 0xffffffef00867836 */ /* 0x040fe40000000000 */
[----:B------:R-:W-:Y:S01]  /*6610*/  @P1 STS.128 [R223+0xb800], RZ ;  /* 0x00b800ffdf001388 */ /* 0x000fe20000000c00 */
[----:B------:R-:W-:Y:S02]  /*6620*/  ISETP.GE.AND P6, PT, R139, RZ, PT ;  /* 0x000000ff8b00720c */ /* 0x000fe40003fc6270 */
[----:B------:R-:W-:Y:S02]  /*6630*/  ISETP.GE.AND P4, PT, R135, RZ, PT ;  /* 0x000000ff8700720c */ /* 0x000fe40003f86270 */
[----:B------:R-:W-:Y:S01]  /*6640*/  @!PT LDS RZ, [RZ] ;  /* 0x00000000fffff984 */ /* 0x000fe20000000800 */
[----:B------:R-:W-:Y:S01]  /*6650*/  @!PT LDS RZ, [RZ] ;  /* 0x00000000fffff984 */ /* 0x000fe20000000800 */
[----:B------:R-:W-:Y:S01]  /*6660*/  @!PT LDS RZ, [RZ] ;  /* 0x00000000fffff984 */ /* 0x000fe20000000800 */
[----:B------:R1:W-:Y:S01]  /*6670*/  @!P1 LDGSTS.E.BYPASS.LTC128B.128 [R223+0xb800], desc[UR18][R6.64+0x80] ;  /* 0x0b80008006df9fae */ /* 0x0003e2000b901d52 */
[C---:B------:R-:W-:Y:S02]  /*6680*/  @!P3 IADD3 R133, -R0.reuse, -0x8, RZ ;  /* 0xfffffff80085b810 */ /* 0x040fe40007ffe1ff */
[C---:B------:R-:W-:Y:S02]  /*6690*/  @!P0 IADD3 R3, -R0.reuse, -0x7, RZ ;  /* 0xfffffff900038810 */ /* 0x040fe40007ffe1ff */
[----:B------:R-:W-:Y:S01]  /*66a0*/  LDSM.16.M88.4 R32, [R210] ;  /* 0x00000000d220783b */ /* 0x000fe20000000200 */
[----:B------:R-:W-:Y:S02]  /*66b0*/  I2FP.F32.S32 R133, R133 ;  /* 0x0000008500857245 */ /* 0x000fe40000201400 */
[----:B------:R-:W-:Y:S02]  /*66c0*/  I2FP.F32.S32 R3, R3 ;  /* 0x0000000300037245 */ /* 0x000fe40000201400 */
[----:B------:R-:W1:Y:S01]  /*66d0*/  LDSM.16.M88.4 R16, [R208+0x8000] ;  /* 0x00800000d010783b */ /* 0x000e620000000200 */
[----:B------:R-:W-:Y:S02]  /*66e0*/  @!P5 IADD3 R136, -R0, 0x9, RZ ;  /* 0x000000090088d810 */ /* 0x000fe40007ffe1ff */
[----:B------:R-:W-:Y:S02]  /*66f0*/  ISETP.GE.AND P3, PT, R134, RZ, PT ;  /* 0x000000ff8600720c */ /* 0x000fe40003f66270 */
[----:B------:R-:W2:Y:S01]  /*6700*/  LDSM.16.M88.4 R28, [R210+0x2000] ;  /* 0x00200000d21c783b */ /* 0x000ea20000000200 */
[C---:B------:R-:W-:Y:S02]  /*6710*/  @!P6 IADD3 R139, -R0.reuse, 0x8, RZ ;  /* 0x00000008008be810 */ /* 0x040fe40007ffe1ff */
[----:B------:R-:W-:Y:S02]  /*6720*/  I2FP.F32.S32 R136, R136 ;  /* 0x0000008800887245 */ /* 0x000fe40000201400 */
[----:B------:R-:W3:Y:S01]  /*6730*/  LDSM.16.M88.4 R172, [R208+0x8800] ;  /* 0x00880000d0ac783b */ /* 0x000ee20000000200 */
[----:B------:R-:W-:Y:S02]  /*6740*/  I2FP.F32.S32 R139, R139 ;  /* 0x0000008b008b7245 */ /* 0x000fe40000201400 */
[C---:B------:R-:W-:Y:S02]  /*6750*/  @!P4 IADD3 R135, -R0.reuse, 0x10, RZ ;  /* 0x000000100087c810 */ /* 0x040fe40007ffe1ff */
[----:B------:R-:W0:Y:S01]  /*6760*/  LDGDEPBAR ;  /* 0x00000000000079af */ /* 0x000e220000000000 */
[C---:B------:R-:W-:Y:S02]  /*6770*/  @!P3 IADD3 R134, -R0.reuse, 0x11, RZ ;  /* 0x000000110086b810 */ /* 0x040fe40007ffe1ff */
[----:B------:R-:W-:Y:S02]  /*6780*/  I2FP.F32.S32 R135, R135 ;  /* 0x0000008700877245 */ /* 0x000fe40000201400 */
[----:B------:R-:W-:Y:S01]  /*6790*/  LDSM.16.M88.4 R176, [R212] ;  /* 0x00000000d4b0783b */ /* 0x000fe20000000200 */
[----:B------:R-:W-:Y:S02]  /*67a0*/  I2FP.F32.S32 R134, R134 ;  /* 0x0000008600867245 */ /* 0x000fe40000201400 */
[----:B------:R-:W-:Y:S02]  /*67b0*/  ISETP.LT.AND P3, PT, RZ, UR12, PT ;  /* 0x0000000cff007c0c */ /* 0x000fe4000bf61270 */
        /* <DEDUP_REMOVED lines=9> */
[----:B------:R-:W-:Y:S04]  /*6850*/  LDSM.16.M88.4 R204, [R217+0x2000] ;  /* 0x00200000d9cc783b */ /* 0x000fe80000000200 */
[C---:B------:R-:W-:Y:S06]  /*6860*/  HMMA.16816.F32 R16, R32.reuse, R18, RZ ;  /* 0x000000122010723c */ /* 0x040fec00000018ff */
        /* <DEDUP_REMOVED lines=13> */
[----:B------:R-:W4:Y:S05]  /*6940*/  LDSM.16.M88.4 R184, [R215] ;  /* 0x00000000d7b8783b */ /* 0x000f2a0000000200 */
[----:B------:R-:W-:Y:S01]  /*6950*/  HMMA.16816.F32 R32, R176, R190, R32 ;  /* 0x000000beb020723c */ /* 0x000fe20000001820 */
[----:B------:R-:W5:Y:S05]  /*6960*/  LDSM.16.M88.4 R176, [R215+0x800] ;  /* 0x00080000d7b0783b */ /* 0x000f6a0000000200 */
        /* <DEDUP_REMOVED lines=9> */
[----:B------:R-:W2:Y:S05]  /*6a00*/  LDSM.16.M88.4 R200, [R210+0x6000] ;  /* 0x00600000d2c8783b */ /* 0x000eaa0000000200 */
[----:B------:R-:W-:Y:S01]  /*6a10*/  HMMA.16816.F32 R32, R192, R174, R32 ;  /* 0x000000aec020723c */ /* 0x000fe20000001820 */
[----:B------:R-:W3:Y:S05]  /*6a20*/  LDSM.16.M88.4 R172, [R208+0x9800] ;  /* 0x00980000d0ac783b */ /* 0x000eea0000000200 */
[-C--:B----4-:R-:W-:Y:S01]  /*6a30*/  HMMA.16816.F32 R4, R180, R184.reuse, R4 ;  /* 0x000000b8b404723c */ /* 0x090fe20000001804 */
[----:B------:R-:W-:Y:S05]  /*6a40*/  LDSM.16.M88.4 R192, [R221] ;  /* 0x00000000ddc0783b */ /* 0x000fea0000000200 */
[C---:B------:R-:W-:Y:S06]  /*6a50*/  HMMA.16816.F32 R8, R204.reuse, R184, R8 ;  /* 0x000000b8cc08723c */ /* 0x040fec0000001808 */
[-C--:B------:R-:W-:Y:S06]  /*6a60*/  HMMA.16816.F32 R12, R204, R186.reuse, R12 ;  /* 0x000000bacc0c723c */ /* 0x080fec000000180c */
[C---:B------:R-:W-:Y:S01]  /*6a70*/  HMMA.16816.F32 R16, R180.reuse, R186, R16 ;  /* 0x000000bab410723c */ /* 0x040fe20000001810 */
[----:B------:R-:W4:Y:S05]  /*6a80*/  LDSM.16.M88.4 R184, [R212+0x4000] ;  /* 0x00400000d4b8783b */ /* 0x000f2a0000000200 */
[-C--:B-----5:R-:W-:Y:S06]  /*6a90*/  HMMA.16816.F32 R20, R180, R176.reuse, R20 ;  /* 0x000000b0b414723c */ /* 0x0a0fec0000001814 */
[C---:B------:R-:W-:Y:S06]  /*6aa0*/  HMMA.16816.F32 R24, R204.reuse, R176, R24 ;  /* 0x000000b0cc18723c */ /* 0x040fec0000001818 */
[-C--:B------:R-:W-:Y:S01]  /*6ab0*/  HMMA.16816.F32 R28, R204, R178.reuse, R28 ;  /* 0x000000b2cc1c723c */ /* 0x080fe2000000181c */
[----:B------:R-:W5:Y:S05]  /*6ac0*/  LDSM.16.M88.4 R204, [R212+0x6000] ;  /* 0x00600000d4cc783b */ /* 0x000f6a0000000200 */
        /* <DEDUP_REMOVED lines=15> */
[----:B------:R-:W-:Y:S05]  /*6bc0*/  LDSM.16.M88.4 R188, [R217+0x4000] ;  /* 0x00400000d9bc783b */ /* 0x000fea0000000200 */
[C---:B-----5:R-:W-:Y:S06]  /*6bd0*/  HMMA.16816.F32 R8, R204.reuse, R192, R8 ;  /* 0x000000c0cc08723c */ /* 0x060fec0000001808 */
[-C--:B------:R-:W-:Y:S06]  /*6be0*/  HMMA.16816.F32 R12, R204, R194.reuse, R12 ;  /* 0x000000c2cc0c723c */ /* 0x080fec000000180c */
[C---:B------:R-:W-:Y:S01]  /*6bf0*/  HMMA.16816.F32 R16, R184.reuse, R194, R16 ;  /* 0x000000c2b810723c */ /* 0x040fe20000001810 */
[----:B------:R-:W4:Y:S05]  /*6c00*/  LDSM.16.M88.4 R192, [R215+0x1000] ;  /* 0x00100000d7c0783b */ /* 0x000f2a0000000200 */
[-C--:B------:R-:W-:Y:S06]  /*6c10*/  HMMA.16816.F32 R20, R184, R176.reuse, R20 ;  /* 0x000000b0b814723c */ /* 0x080fec0000001814 */
[C---:B------:R-:W-:Y:S06]  /*6c20*/  HMMA.16816.F32 R24, R204.reuse, R176, R24 ;  /* 0x000000b0cc18723c */ /* 0x040fec0000001818 */
[-C--:B------:R-:W-:Y:S01]  /*6c30*/  HMMA.16816.F32 R28, R204, R178.reuse, R28 ;  /* 0x000000b2cc1c723c */ /* 0x080fe2000000181c */
[----:B------:R-:W5:Y:S05]  /*6c40*/  LDSM.16.M88.4 R204, [R217+0x6000] ;  /* 0x00600000d9cc783b */ /* 0x000f6a0000000200 */
[----:B------:R-:W-:Y:S01]  /*6c50*/  HMMA.16816.F32 R32, R184, R178, R32 ;  /* 0x000000b2b820723c */ /* 0x000fe20000001820 */
[----:B------:R-:W5:Y:S01]  /*6c60*/  LDSM.16.M88.4 R176, [R215+0x1800] ;  /* 0x00180000d7b0783b */ /* 0x000f620000000200 */
[----:B------:R-:W-:Y:S04]  /*6c70*/  DEPBAR.LE SB0, 0x0 ;  /* 0x000080000000791a */ /* 0x000fe80000000000 */
[-C--:B-1----:R-:W-:Y:S01]  /*6c80*/  HMMA.16816.F32 R4, R180, R196.reuse, R4 ;  /* 0x000000c4b404723c */ /* 0x082fe20000001804 */
[----:B------:R-:W-:Y:S05]  /*6c90*/  BAR.SYNC.DEFER_BLOCKING 0x0 ;  /* 0x0000000000007b1d */ /* 0x000fea0000010000 */
[C---:B--2---:R-:W-:Y:S06]  /*6ca0*/  HMMA.16816.F32 R8, R200.reuse, R196, R8 ;  /* 0x000000c4c808723c */ /* 0x044fec0000001808 */
[-C--:B------:R-:W-:Y:S06]  /*6cb0*/  HMMA.16816.F32 R12, R200, R198.reuse, R12 ;  /* 0x000000c6c80c723c */ /* 0x080fec000000180c */
[C---:B------:R-:W-:Y:S06]  /*6cc0*/  HMMA.16816.F32 R16, R180.reuse, R198, R16 ;  /* 0x000000c6b410723c */ /* 0x040fec0000001810 */
[-C--:B---3--:R-:W-:Y:S06]  /*6cd0*/  HMMA.16816.F32 R20, R180, R172.reuse, R20 ;  /* 0x000000acb414723c */ /* 0x088fec0000001814 */
[C---:B------:R-:W-:Y:S06]  /*6ce0*/  HMMA.16816.F32 R24, R200.reuse, R172, R24 ;  /* 0x000000acc818723c */ /* 0x040fec0000001818 */
[-C--:B------:R-:W-:Y:S05]  /*6cf0*/  HMMA.16816.F32 R28, R200, R174.reuse, R28 ;  /* 0x000000aec81c723c */ /* 0x080fea000000181c */
[----:B------:R-:W-:Y:S01]  /*6d00*/  IABS R173, R0 ;  /* 0x0000000000ad7213 */ /* 0x000fe20000000000 */
[----:B------:R-:W-:Y:S05]  /*6d10*/  HMMA.16816.F32 R32, R180, R174, R32 ;  /* 0x000000aeb420723c */ /* 0x000fea0000001820 */
[----:B------:R-:W-:Y:S01]  /*6d20*/  I2FP.F32.S32 R173, R173 ;  /* 0x000000ad00ad7245 */ /* 0x000fe20000201400 */
[-C--:B----4-:R-:W-:Y:S05]  /*6d30*/  HMMA.16816.F32 R4, R188, R192.reuse, R4 ;  /* 0x000000c0bc04723c */ /* 0x090fea0000001804 */
[----:B------:R-:W-:Y:S01]  /*6d40*/  VIADD R172, R0, 0xffffffff ;  /* 0xffffffff00ac7836 */ /* 0x000fe20000000000 */
[C---:B-----5:R-:W-:Y:S04]  /*6d50*/  HMMA.16816.F32 R8, R204.reuse, R192, R8 ;  /* 0x000000c0cc08723c */ /* 0x060fe80000001808 */
[----:B------:R-:W-:Y:S01]  /*6d60*/  ISETP.GE.AND P0, PT, R172, RZ, PT ;  /* 0x000000ffac00720c */ /* 0x000fe20003f06270 */
[C---:B------:R-:W-:Y:S01]  /*6d70*/  VIADD R175, R0.reuse, 0x40 ;  /* 0x0000004000af7836 */ /* 0x040fe20000000000 */
[-C--:B------:R-:W-:Y:S04]  /*6d80*/  HMMA.16816.F32 R12, R204, R194.reuse, R12 ;  /* 0x000000c2cc0c723c */ /* 0x080fe8000000180c */
[----:B------:R-:W-:Y:S01]  /*6d90*/  ISETP.GE.AND P6, PT, R175, RZ, PT ;  /* 0x000000ffaf00720c */ /* 0x000fe20003fc6270 */
[C---:B------:R-:W-:Y:S01]  /*6da0*/  VIADD R174, R0.reuse, 0x3f ;  /* 0x0000003f00ae7836 */ /* 0x040fe20000000000 */
[C---:B------:R-:W-:Y:S05]  /*6db0*/  HMMA.16816.F32 R16, R188.reuse, R194, R16 ;  /* 0x000000c2bc10723c */ /* 0x040fea0000001810 */
[C---:B------:R-:W-:Y:S01]  /*6dc0*/  @!P0 IADD3 R172, -R0.reuse, 0x1, RZ ;  /* 0x0000000100ac8810 */ /* 0x040fe20007ffe1ff */
[-C--:B------:R-:W-:Y:S05]  /*6dd0*/  HMMA.16816.F32 R20, R188, R176.reuse, R20 ;  /* 0x000000b0bc14723c */ /* 0x080fea0000001814 */
[----:B------:R-:W-:Y:S01]  /*6de0*/  I2FP.F32.S32 R172, R172 ;  /* 0x000000ac00ac7245 */ /* 0x000fe20000201400 */
[C---:B------:R-:W-:Y:S05]  /*6df0*/  HMMA.16816.F32 R24, R204.reuse, R176, R24 ;  /* 0x000000b0cc18723c */ /* 0x040fea0000001818 */
[----:B------:R-:W-:Y:S01]  /*6e00*/  FFMA.FTZ R6, R133, -UR5, R6 ;  /* 0x8000000585067c23 */ /* 0x000fe20008010006 */
[-C--:B------:R-:W-:Y:S05]  /*6e10*/  HMMA.16816.F32 R28, R204, R178.reuse, R28 ;  /* 0x000000b2cc1c723c */ /* 0x080fea000000181c */
[C---:B------:R-:W-:Y:S02]  /*6e20*/  VIADD R133, R0.reuse, 0xffffffe8 ;  /* 0xffffffe800857836 */ /* 0x040fe40000000000 */
[----:B------:R-:W-:Y:S01]  /*6e30*/  FFMA.FTZ R7, R3, -UR5, R7 ;  /* 0x8000000503077c23 */ /* 0x000fe20008010007 */
[----:B------:R-:W-:Y:S04]  /*6e40*/  HMMA.16816.F32 R32, R188, R178, R32 ;  /* 0x000000b2bc20723c */ /* 0x000fe80000001820 */
[----:B------:R-:W-:Y:S01]  /*6e50*/  ISETP.GE.AND P0, PT, R133, RZ, PT ;  /* 0x000000ff8500720c */ /* 0x000fe20003f06270 */
[----:B------:R-:W-:Y:S02]  /*6e60*/  VIADD R3, R0, 0xffffffe7 ;  /* 0xffffffe700037836 */ /* 0x000fe40000000000 */
[----:B------:R-:W-:Y:S01]  /*6e70*/  FFMA.FTZ R4, R173, -UR5, R4 ;  /* 0x80000005ad047c23 */ /* 0x000fe20008010004 */
[----:B------:R-:W-:Y:S03]  /*6e80*/  FFMA.FTZ R5, R172, -UR5, R5 ;  /* 0x80000005ac057c23 */ /* 0x000fe60008010005 */
[----:B------:R-:W-:Y:S01]  /*6e90*/  FFMA.FTZ R16, R139, -UR5, R16 ;  /* 0x800000058b107c23 */ /* 0x000fe20008010010 */
[----:B------:R-:W-:Y:S01]  /*6ea0*/  ISETP.GE.AND P5, PT, R3, RZ, PT ;  /* 0x000000ff0300720c */ /* 0x000fe20003fa6270 */
[----:B------:R-:W-:Y:S01]  /*6eb0*/  FFMA.FTZ R18, R173, -UR5, R18 ;  /* 0x80000005ad127c23 */ /* 0x000fe20008010012 */
[----:B------:R-:W-:Y:S01]  /*6ec0*/  FFMA.FTZ R17, R136, -UR5, R17 ;  /* 0x8000000588117c23 */ /* 0x000fe20008010011 */
[----:B------:R-:W-:Y:S01]  /*6ed0*/  FFMA.FTZ R19, R172, -UR5, R19 ;  /* 0x80000005ac137c23 */ /* 0x000fe20008010013 */
[----:B------:R-:W-:Y:S01]  /*6ee0*/  FFMA.FTZ R20, R135, -UR5, R20 ;  /* 0x8000000587147c23 */ /* 0x000fe20008010014 */
[----:B------:R-:W-:Y:S01]  /*6ef0*/  FFMA.FTZ R22, R139, -UR5, R22 ;  /* 0x800000058b167c23 */ /* 0x000fe20008010016 */
[----:B------:R-:W-:Y:S01]  /*6f00*/  FFMA.FTZ R21, R134, -UR5, R21 ;  /* 0x8000000586157c23 */ /* 0x000fe20008010015 */
[----:B------:R-:W-:Y:S01]  /*6f10*/  @!P0 IADD3 R133, -R0, 0x18, RZ ;  /* 0x0000001800858810 */ /* 0x000fe20007ffe1ff */
[----:B------:R-:W-:Y:S01]  /*6f20*/  FFMA.FTZ R23, R136, -UR5, R23 ;  /* 0x8000000588177c23 */ /* 0x000fe20008010017 */
[C---:B------:R-:W-:Y:S02]  /*6f30*/  VIADD R139, R0.reuse, 0x48 ;  /* 0x00000048008b7836 */ /* 0x040fe40000000000 */
[----:B------:R-:W-:Y:S01]  /*6f40*/  I2FP.F32.S32 R133, R133 ;  /* 0x0000008500857245 */ /* 0x000fe20000201400 */
[C---:B------:R-:W-:Y:S01]  /*6f50*/  VIADD R136, R0.reuse, 0x47 ;  /* 0x0000004700887836 */ /* 0x040fe20000000000 */
[----:B------:R-:W-:Y:S01]  /*6f60*/  @!P5 IADD3 R3, -R0, 0x19, RZ ;  /* 0x000000190003d810 */ /* 0x000fe20007ffe1ff */
[----:B------:R-:W-:Y:S01]  /*6f70*/  FFMA.FTZ R34, R135, -UR5, R34 ;  /* 0x8000000587227c23 */ /* 0x000fe20008010022 */
[----:B------:R-:W-:Y:S01]  /*6f80*/  ISETP.GE.AND P5, PT, R139, RZ, PT ;  /* 0x000000ff8b00720c */ /* 0x000fe20003fa6270 */
[----:B------:R-:W-:Y:S01]  /*6f90*/  FFMA.FTZ R32, R133, -UR5, R32 ;  /* 0x8000000585207c23 */ /* 0x000fe20008010020 */
[----:B------:R-:W-:Y:S01]  /*6fa0*/  I2FP.F32.S32 R3, R3 ;  /* 0x0000000300037245 */ /* 0x000fe20000201400 */
[----:B------:R-:W-:Y:S01]  /*6fb0*/  FFMA.FTZ R35, R134, -UR5, R35 ;  /* 0x8000000586237c23 */ /* 0x000fe20008010023 */
[----:B------:R-:W-:Y:S01]  /*6fc0*/  FMNMX.FTZ R133, R4, R2, !PT ;  /* 0x0000000204857209 */ /* 0x000fe20007810000 */
[----:B------:R-:W-:Y:S01]  /*6fd0*/  VIADD R173, R0, 0x38 ;  /* 0x0000003800ad7836 */ /* 0x000fe20000000000 */
[----:B------:R-:W-:Y:S01]  /*6fe0*/  ISETP.GE.AND P4, PT, R136, RZ, PT ;  /* 0x000000ff8800720c */ /* 0x000fe20003f86270 */
[----:B------:R-:W-:Y:S01]  /*6ff0*/  FFMA.FTZ R33, R3, -UR5, R33 ;  /* 0x8000000503217c23 */ /* 0x000fe20008010021 */
[----:B------:R-:W-:Y:S01]  /*7000*/  FMNMX.FTZ R3, R6, R132, !PT ;  /* 0x0000008406037209 */ /* 0x000fe20007810000 */
[----:B------:R-:W-:Y:S01]  /*7010*/  VIADD R172, R0, 0x37 ;  /* 0x0000003700ac7836 */ /* 0x000fe20000000000 */
        /* <DEDUP_REMOVED lines=14> */
.L_x_1881:
[----:B-1----:R-:W-:Y:S01]  /*7100*/  FMNMX.FTZ R176, R35, R183, !PT ;  /* 0x000000b723b07209 */ /* 0x002fe20007810000 */
[----:B------:R-:W1:Y:S01]  /*7110*/  SHFL.BFLY PT, R177, R182, 0x2, 0x1f ;  /* 0x0c401f00b6b17f89 */ /* 0x000e6200000e0000 */
[----:B------:R-:W-:Y:S02]  /*7120*/  ISETP.GE.AND P1, PT, R174, RZ, PT ;  /* 0x000000ffae00720c */ /* 0x000fe40003f26270 */
[----:B------:R-:W-:Y:S05]  /*7130*/  ISETP.GE.AND P0, PT, R173, RZ, PT ;  /* 0x000000ffad00720c */ /* 0x000fea0003f06270 */
[----:B------:R-:W2:Y:S01]  /*7140*/  SHFL.BFLY PT, R178, R176, 0x2, 0x1f ;  /* 0x0c401f00b0b27f89 */ /* 0x000ea200000e0000 */
[C---:B------:R-:W-:Y:S02]  /*7150*/  @!P5 IADD3 R139, -R0.reuse, -0x48, RZ ;  /* 0xffffffb8008bd810 */ /* 0x040fe40007ffe1ff */
[C---:B------:R-:W-:Y:S02]  /*7160*/  IADD3 R133, R0.reuse, 0x30, RZ ;  /* 0x0000003000857810 */ /* 0x040fe40007ffe0ff */
[C---:B------:R-:W-:Y:S02]  /*7170*/  @!P4 IADD3 R136, -R0.reuse, -0x47, RZ ;  /* 0xffffffb90088c810 */ /* 0x040fe40007ffe1ff */
[C---:B------:R-:W-:Y:S02]  /*7180*/  IADD3 R3, R0.reuse, 0x2f, RZ ;  /* 0x0000002f00037810 */ /* 0x040fe40007ffe0ff */
[----:B------:R-:W-:Y:S02]  /*7190*/  I2FP.F32.S32 R139, R139 ;  /* 0x0000008b008b7245 */ /* 0x000fe40000201400 */
[C---:B------:R-:W-:Y:S02]  /*71a0*/  IADD3 R135, R0.reuse, 0x28, RZ ;  /* 0x0000002800877810 */ /* 0x040fe40007ffe0ff */
[C---:B------:R-:W-:Y:S01]  /*71b0*/  IADD3 R134, R0.reuse, 0x27, RZ ;  /* 0x0000002700867810 */ /* 0x040fe20007ffe0ff */
[----:B------:R-:W-:Y:S01]  /*71c0*/  FFMA.FTZ R10, R139, -UR5, R10 ;  /* 0x800000058b0a7c23 */ /* 0x000fe2000801000a */
[----:B------:R-:W-:Y:S02]  /*71d0*/  ISETP.GE.AND P4, PT, R133, RZ, PT ;  /* 0x000000ff8500720c */ /* 0x000fe40003f86270 */
[----:B------:R-:W-:Y:S02]  /*71e0*/  @!P6 IADD3 R175, -R0, -0x40, RZ ;  /* 0xffffffc000afe810 */ /* 0x000fe40007ffe1ff */
[----:B------:R-:W-:Y:S02]  /*71f0*/  I2FP.F32.S32 R136, R136 ;  /* 0x0000008800887245 */ /* 0x000fe40000201400 */
[----:B------:R-:W-:Y:S02]  /*7200*/  ISETP.GE.AND P6, PT, R3, RZ, PT ;  /* 0x000000ff0300720c */ /* 0x000fe40003fc6270 */
[----:B-1----:R-:W-:Y:S01]  /*7210*/  FMNMX.FTZ R177, R182, R177, !PT ;  /* 0x000000b1b6b17209 */ /* 0x002fe20007810000 */
[----:B------:R-:W-:Y:S01]  /*7220*/  FFMA.FTZ R11, R136, -UR5, R11 ;  /* 0x80000005880b7c23 */ /* 0x000fe2000801000b */
[----:B--2---:R-:W-:Y:S02]  /*7230*/  FMNMX.FTZ R176, R176, R178, !PT ;  /* 0x000000b2b0b07209 */ /* 0x004fe40007810000 */
[C---:B------:R-:W-:Y:S01]  /*7240*/  @!P1 IADD3 R174, -R0.reuse, -0x3f, RZ ;  /* 0xffffffc100ae9810 */ /* 0x040fe20007ffe1ff */
[----:B------:R-:W-:Y:S01]  /*7250*/  SHFL.BFLY PT, R136, R177, 0x1, 0x1f ;  /* 0x0c201f00b1887f89 */ /* 0x000fe200000e0000 */
[----:B------:R-:W-:Y:S02]  /*7260*/  @!P0 IADD3 R173, -R0, -0x38, RZ ;  /* 0xffffffc800ad8810 */ /* 0x000fe40007ffe1ff */
[----:B------:R-:W-:Y:S05]  /*7270*/  ISETP.GE.AND P5, PT, R172, RZ, PT ;  /* 0x000000ffac00720c */ /* 0x000fea0003fa6270 */
[----:B------:R-:W1:Y:S01]  /*7280*/  SHFL.BFLY PT, R139, R176, 0x1, 0x1f ;  /* 0x0c201f00b08b7f89 */ /* 0x000e6200000e0000 */
[----:B------:R-:W-:Y:S02]  /*7290*/  ISETP.GE.AND P1, PT, R135, RZ, PT ;  /* 0x000000ff8700720c */ /* 0x000fe40003f26270 */
[----:B------:R-:W-:Y:S02]  /*72a0*/  ISETP.GE.AND P0, PT, R134, RZ, PT ;  /* 0x000000ff8600720c */ /* 0x000fe40003f06270 */
[C---:B------:R-:W-:Y:S02]  /*72b0*/  @!P4 IADD3 R133, -R0.reuse, -0x30, RZ ;  /* 0xffffffd00085c810 */ /* 0x040fe40007ffe1ff */
[----:B------:R-:W-:Y:S02]  /*72c0*/  I2FP.F32.S32 R175, R175 ;  /* 0x000000af00af7245 */ /* 0x000fe40000201400 */
[C---:B------:R-:W-:Y:S02]  /*72d0*/  @!P6 IADD3 R3, -R0.reuse, -0x2f, RZ ;  /* 0xffffffd10003e810 */ /* 0x040fe40007ffe1ff */
[----:B------:R-:W-:Y:S01]  /*72e0*/  I2FP.F32.S32 R174, R174 ;  /* 0x000000ae00ae7245 */ /* 0x000fe20000201400 */
[C---:B------:R-:W-:Y:S01]  /*72f0*/  FFMA.FTZ R8, R175.reuse, -UR5, R8 ;  /* 0x80000005af087c23 */ /* 0x040fe20008010008 */
[----:B------:R-:W-:Y:S01]  /*7300*/  @!P5 IADD3 R172, -R0, -0x37, RZ ;  /* 0xffffffc900acd810 */ /* 0x000fe20007ffe1ff */
[----:B------:R-:W-:Y:S01]  /*7310*/  FFMA.FTZ R14, R175, -UR5, R14 ;  /* 0x80000005af0e7c23 */ /* 0x000fe2000801000e */
[----:B------:R-:W-:Y:S01]  /*7320*/  I2FP.F32.S32 R133, R133 ;  /* 0x0000008500857245 */ /* 0x000fe20000201400 */
[----:B------:R-:W-:Y:S01]  /*7330*/  FFMA.FTZ R9, R174, -UR5, R9 ;  /* 0x80000005ae097c23 */ /* 0x000fe20008010009 */
[----:B------:R-:W-:Y:S01]  /*7340*/  @!P1 IADD3 R135, -R0, -0x28, RZ ;  /* 0xffffffd800879810 */ /* 0x000fe20007ffe1ff */
[----:B------:R-:W-:Y:S01]  /*7350*/  FFMA.FTZ R15, R174, -UR5, R15 ;  /* 0x80000005ae0f7c23 */ /* 0x000fe2000801000f */
[----:B------:R-:W-:Y:S01]  /*7360*/  @!P0 IADD3 R134, -R0, -0x27, RZ ;  /* 0xffffffd900868810 */ /* 0x000fe20007ffe1ff */
[C---:B------:R-:W-:Y:S01]  /*7370*/  FFMA.FTZ R30, R133.reuse, -UR5, R30 ;  /* 0x80000005851e7c23 */ /* 0x040fe2000801001e */
[----:B------:R-:W-:Y:S01]  /*7380*/  I2FP.F32.S32 R0, R3 ;  /* 0x0000000300007245 */ /* 0x000fe20000201400 */
[----:B------:R-:W-:Y:S01]  /*7390*/  FFMA.FTZ R24, R133, -UR5, R24 ;  /* 0x8000000585187c23 */ /* 0x000fe20008010018 */
[----:B------:R-:W-:Y:S02]  /*73a0*/  FMNMX.FTZ R3, R10, R138, !PT ;  /* 0x0000008a0a037209 */ /* 0x000fe40007810000 */
        /* <DEDUP_REMOVED lines=8> */
[----:B------:R-:W-:Y:S02]  /*7430*/  I2FP.F32.S32 R172, R172 ;  /* 0x000000ac00ac7245 */ /* 0x000fe40000201400 */
[----:B------:R-:W-:Y:S01]  /*7440*/  FMNMX.FTZ R133, R9, R133, !PT ;  /* 0x0000008509857209 */ /* 0x000fe20007810000 */
[----:B------:R-:W-:Y:S01]  /*7450*/  FFMA.FTZ R28, R135, -UR5, R28 ;  /* 0x80000005871c7c23 */ /* 0x000fe2000801001c */
[----:B------:R-:W-:Y:S01]  /*7460*/  FMNMX.FTZ R3, R14, R3, !PT ;  /* 0x000000030e037209 */ /* 0x000fe20007810000 */
[----:B------:R-:W-:Y:S01]  /*7470*/  FFMA.FTZ R13, R172, -UR5, R13 ;  /* 0x80000005ac0d7c23 */ /* 0x000fe2000801000d */
[----:B-1----:R-:W-:Y:S01]  /*7480*/  FMNMX.FTZ R135, R176, R139, !PT ;  /* 0x0000008bb0877209 */ /* 0x002fe20007810000 */
[----:B------:R-:W-:Y:S01]  /*7490*/  FFMA.FTZ R27, R172, -UR5, R27 ;  /* 0x80000005ac1b7c23 */ /* 0x000fe2000801001b */
[----:B------:R-:W-:Y:S02]  /*74a0*/  FMNMX.FTZ R136, R177, R136, !PT ;  /* 0x00000088b1887209 */ /* 0x000fe40007810000 */
[----:B------:R-:W-:Y:S01]  /*74b0*/  FMNMX.FTZ R139, R12, R133, !PT ;  /* 0x000000850c8b7209 */ /* 0x000fe20007810000 */
[----:B------:R-:W-:Y:S01]  /*74c0*/  FMUL.FTZ R187, R135, UR4 ;  /* 0x0000000487bb7c20 */ /* 0x000fe20008410000 */
[----:B------:R-:W-:Y:S01]  /*74d0*/  FMNMX.FTZ R3, R15, R3, !PT ;  /* 0x000000030f037209 */ /* 0x000fe20007810000 */
[C---:B------:R-:W-:Y:S01]  /*74e0*/  FMUL.FTZ R186, R136.reuse, UR4 ;  /* 0x0000000488ba7c20 */ /* 0x040fe20008410000 */
[----:B------:R-:W-:Y:S02]  /*74f0*/  IADD3 R0, R225, -0x4498517b, RZ ;  /* 0xbb67ae85e1007810 */ /* 0x000fe40007ffe0ff */
[----:B------:R-:W-:Y:S02]  /*7500*/  FMNMX.FTZ R139, R13, R139, !PT ;  /* 0x0000008b0d8b7209 */ /* 0x000fe40007810000 */
[-CC-:B------:R-:W-:Y:S02]  /*7510*/  LOP3.LUT R175, R245, R226.reuse, R0.reuse, 0x96, !PT ;  /* 0x000000e2f5af7212 */ /* 0x180fe400078e9600 */
[----:B------:R-:W-:Y:S01]  /*7520*/  LOP3.LUT R174, R243, R226, R0, 0x96, !PT ;  /* 0x000000e2f3ae7212 */ /* 0x000fe200078e9600 */
[----:B------:R-:W-:Y:S01]  /*7530*/  FADD.FTZ R0, -R136, R2 ;  /* 0x0000000288007221 */ /* 0x000fe20000010100 */
[----:B------:R-:W-:Y:S01]  /*7540*/  FMNMX.FTZ R3, R26, R3, !PT ;  /* 0x000000031a037209 */ /* 0x000fe20007810000 */
[----:B------:R-:W-:Y:S01]  /*7550*/  IMAD.WIDE.U32 R182, R175, -0x326172a9, RZ ;  /* 0xcd9e8d57afb67825 */ /* 0x000fe200078e00ff */
[----:B------:R-:W-:Y:S02]  /*7560*/  FMNMX.FTZ R139, R24, R139, !PT ;  /* 0x0000008b188b7209 */ /* 0x000fe40007810000 */
[----:B------:R-:W-:Y:S01]  /*7570*/  FMNMX.FTZ R2, R27, R3, !PT ;  /* 0x000000031b027209 */ /* 0x000fe20007810000 */
[----:B------:R-:W-:Y:S01]  /*7580*/  FMUL.FTZ R3, R0, UR4 ;  /* 0x0000000400037c20 */ /* 0x000fe20008410000 */
[----:B------:R-:W-:Y:S01]  /*7590*/  I2FP.F32.S32 R134, R134 ;  /* 0x0000008600867245 */ /* 0x000fe20000201400 */
[----:B------:R-:W-:Y:S01]  /*75a0*/  FADD.FTZ R0, -R135, R132 ;  /* 0x0000008487007221 */ /* 0x000fe20000010100 */
[----:B------:R-:W-:Y:S01]  /*75b0*/  FSETP.NEU.FTZ.AND P0, PT, R136, -INF , PT ;  /* 0xff8000008800780b */ /* 0x000fe20003f1d000 */
[----:B------:R1:W2:Y:S01]  /*75c0*/  MUFU.EX2 R132, R3 ;  /* 0x0000000300847308 */ /* 0x0002a20000000800 */
[----:B------:R-:W-:Y:S01]  /*75d0*/  FMNMX.FTZ R139, R25, R139, !PT ;  /* 0x0000008b198b7209 */ /* 0x000fe20007810000 */
[----:B------:R-:W-:Y:S01]  /*75e0*/  FFMA.FTZ R29, R134, -UR5, R29 ;  /* 0x80000005861d7c23 */ /* 0x000fe2000801001d */
[----:B------:R-:W-:Y:S01]  /*75f0*/  FSEL R186, R186, RZ, P0 ;  /* 0x000000ffbaba7208 */ /* 0x000fe20000000000 */
[----:B------:R-:W-:Y:S01]  /*7600*/  IMAD.WIDE.U32 R180, R174, -0x326172a9, RZ ;  /* 0xcd9e8d57aeb47825 */ /* 0x000fe200078e00ff */
[----:B------:R-:W-:Y:S02]  /*7610*/  FMNMX.FTZ R139, R28, R139, !PT ;  /* 0x0000008b1c8b7209 */ /* 0x000fe40007810000 */
[----:B------:R-:W-:Y:S01]  /*7620*/  LOP3.LUT R172, R227, UR12, R225, 0x96, !PT ;  /* 0x0000000ce3ac7c12 */ /* 0x000fe2000f8e96e1 */
[--C-:B------:R-:W-:Y:S01]  /*7630*/  FFMA.FTZ R16, R16, UR4, -R186.reuse ;  /* 0x0000000410107c23 */ /* 0x100fe200080108ba */
[--C-:B------:R-:W-:Y:S01]  /*7640*/  FFMA.FTZ R17, R17, UR4, -R186.reuse ;  /* 0x0000000411117c23 */ /* 0x100fe200080108ba */
[----:B------:R-:W-:Y:S01]  /*7650*/  FMNMX.FTZ R139, R29, R139, !PT ;  /* 0x0000008b1d8b7209 */ /* 0x000fe20007810000 */
[----:B------:R-:W-:Y:S01]  /*7660*/  FFMA.FTZ R32, R32, UR4, -R186 ;  /* 0x0000000420207c23 */ /* 0x000fe200080108ba */
[----:B------:R-:W-:Y:S01]  /*7670*/  MUFU.EX2 R240, R16 ;  /* 0x0000001000f07308 */ /* 0x000fe20000000800 */
[----:B------:R-:W-:Y:S01]  /*7680*/  FMNMX.FTZ R2, R30, R2, !PT ;  /* 0x000000021e027209 */ /* 0x000fe20007810000 */
[----:B------:R-:W-:Y:S01]  /*7690*/  IMAD.WIDE.U32 R172, R172, -0x326172a9, RZ ;  /* 0xcd9e8d57acac7825 */ /* 0x000fe200078e00ff */
[----:B------:R-:W3:Y:S01]  /*76a0*/  SHFL.BFLY PT, R179, R139, 0x2, 0x1f ;  /* 0x0c401f008bb37f89 */ /* 0x000ee200000e0000 */
[----:B------:R-:W-:Y:S02]  /*76b0*/  FSETP.NEU.FTZ.AND P0, PT, R135, -INF , PT ;  /* 0xff8000008700780b */ /* 0x000fe40003f1d000 */
[----:B-1----:R-:W-:Y:S01]  /*76c0*/  FMUL.FTZ R3, R0, UR4 ;  /* 0x0000000400037c20 */ /* 0x002fe20008410000 */
[----:B------:R-:W-:Y:S01]  /*76d0*/  IADD3 R134, R224, -0x61c88647, RZ ;  /* 0x9e3779b9e0867810 */ /* 0x000fe20007ffe0ff */
[C---:B--2---:R-:W-:Y:S02]  /*76e0*/  FMUL.FTZ R36, R132.reuse, R36 ;  /* 0x0000002484247220 */ /* 0x044fe40000410000 */
[----:B------:R1:W-:Y:S01]  /*76f0*/  MUFU.EX2 R239, R17 ;  /* 0x0000001100ef7308 */ /* 0x0003e20000000800 */
[----:B------:R-:W-:Y:S01]  /*7700*/  FMNMX.FTZ R0, R31, R2, !PT ;  /* 0x000000021f007209 */ /* 0x000fe20007810000 */
[----:B------:R-:W-:Y:S01]  /*7710*/  FMUL.FTZ R37, R132, R37 ;  /* 0x0000002584257220 */ /* 0x000fe20000410000 */
[----:B------:R-:W-:Y:S01]  /*7720*/  IADD3 R133, R224, 0x3c6ef372, RZ ;  /* 0x3c6ef372e0857810 */ /* 0x000fe20007ffe0ff */
[C---:B------:R-:W-:Y:S01]  /*7730*/  FMUL.FTZ R48, R132.reuse, R48 ;  /* 0x0000003084307220 */ /* 0x040fe20000410000 */
[C-C-:B------:R-:W-:Y:S01]  /*7740*/  LOP3.LUT R178, R173.reuse, R248, R134.reuse, 0x96, !PT ;  /* 0x000000f8adb27212 */ /* 0x140fe200078e9686 */
[----:B------:R-:W2:Y:S01]  /*7750*/  SHFL.BFLY PT, R2, R0, 0x2, 0x1f ;  /* 0x0c401f0000027f89 */ /* 0x000ea200000e0000 */
[----:B------:R-:W-:Y:S03]  /*7760*/  LOP3.LUT R174, R173, R250, R134, 0x96, !PT ;  /* 0x000000faadae7212 */ /* 0x000fe600078e9686 */
[----:B------:R-:W4:Y:S01]  /*7770*/  MUFU.EX2 R3, R3 ;  /* 0x0000000300037308 */ /* 0x000f220000000800 */
[-CC-:B------:R-:W-:Y:S01]  /*7780*/  LOP3.LUT R176, R183, R172.reuse, R133.reuse, 0x96, !PT ;  /* 0x000000acb7b07212 */ /* 0x180fe200078e9685 */
[----:B------:R-:W-:Y:S01]  /*7790*/  FMUL.FTZ R49, R132, R49 ;  /* 0x0000003184317220 */ /* 0x000fe20000410000 */
[----:B------:R-:W-:Y:S01]  /*77a0*/  LOP3.LUT R175, R181, R172, R133, 0x96, !PT ;  /* 0x000000acb5af7212 */ /* 0x000fe200078e9685 */
[----:B------:R-:W-:Y:S01]  /*77b0*/  IMAD.WIDE.U32 R172, R174, -0x2daee0ad, RZ ;  /* 0xd2511f53aeac7825 */ /* 0x000fe200078e00ff */
[C---:B------:R-:W-:Y:S01]  /*77c0*/  IADD3 R134, R225.reuse, 0x76cf5d0a, RZ ;  /* 0x76cf5d0ae1867810 */ /* 0x040fe20007ffe0ff */
[----:B------:R-:W-:Y:S01]  /*77d0*/  UIADD3 UR12, UR12, -0x1, URZ ;  /* 0xffffffff0c0c7890 */ /* 0x000fe2000fffe03f */
[----:B------:R-:W-:Y:S01]  /*77e0*/  IADD3 R133, R225, 0x32370b8f, RZ ;  /* 0x32370b8fe1857810 */ /* 0x000fe20007ffe0ff */
[----:B------:R-:W-:Y:S01]  /*77f0*/  IMAD.WIDE.U32 R176, R176, -0x2daee0ad, RZ ;  /* 0xd2511f53b0b07825 */ /* 0x000fe200078e00ff */
[--C-:B------:R-:W-:Y:S01]  /*7800*/  LOP3.LUT R173, R173, R244, R134.reuse, 0x96, !PT ;  /* 0x000000f4adad7212 */ /* 0x100fe200078e9686 */
[----:B------:R-:W-:Y:S01]  /*7810*/  MUFU.EX2 R205, R32 ;  /* 0x0000002000cd7308 */ /* 0x000fe20000000800 */
[----:B---3--:R-:W-:Y:S01]  /*7820*/  FMNMX.FTZ R139, R139, R179, !PT ;  /* 0x000000b38b8b7209 */ /* 0x008fe20007810000 */
[----:B-1----:R-:W-:Y:S01]  /*7830*/  IMAD.WIDE.U32 R16, R178, -0x2daee0ad, RZ ;  /* 0xd2511f53b2107825 */ /* 0x002fe200078e00ff */
[----:B------:R-:W-:Y:S02]  /*7840*/  LOP3.LUT R177, R177, R172, R133, 0x96, !PT ;  /* 0x000000acb1b17212 */ /* 0x000fe400078e9685 */
[----:B------:R-:W-:Y:S01]  /*7850*/  FSEL R187, R187, RZ, P0 ;  /* 0x000000ffbbbb7208 */ /* 0x000fe20000000000 */
[----:B------:R-:W-:Y:S01]  /*7860*/  IMAD.WIDE.U32 R174, R175, -0x2daee0ad, RZ ;  /* 0xd2511f53afae7825 */ /* 0x000fe200078e00ff */
[----:B------:R-:W-:Y:S02]  /*7870*/  LOP3.LUT R17, R17, R242, R134, 0x96, !PT ;  /* 0x000000f211117212 */ /* 0x000fe400078e9686 */
[----:B------:R-:W-:Y:S01]  /*7880*/  MOV R204, 0x7054 ;  /* 0x0000705400cc7802 */ /* 0x000fe20000000f00 */
[----:B------:R-:W-:Y:S01]  /*7890*/  FFMA.FTZ R18, R18, UR4, -R187 ;  /* 0x0000000412127c23 */ /* 0x000fe200080108bb */
[----:B------:R-:W-:Y:S01]  /*78a0*/  LOP3.LUT R134, R175, R16, R133, 0x96, !PT ;  /* 0x00000010af867212 */ /* 0x000fe200078e9685 */
[----:B------:R-:W-:Y:S01]  /*78b0*/  FFMA.FTZ R133, R4, UR4, -R186 ;  /* 0x0000000404857c23 */ /* 0x000fe200080108ba */
[----:B------:R-:W1:Y:S01]  /*78c0*/  SHFL.BFLY PT, R175, R139, 0x1, 0x1f ;  /* 0x0c201f008baf7f89 */ /* 0x000e6200000e0000 */
[----:B--2---:R-:W-:Y:S01]  /*78d0*/  FMNMX.FTZ R0, R0, R2, !PT ;  /* 0x0000000200007209 */ /* 0x004fe20007810000 */
[----:B------:R2:W-:Y:S01]  /*78e0*/  MUFU.EX2 R238, R18 ;  /* 0x0000001200ee7308 */ /* 0x0005e20000000800 */
[--C-:B------:R-:W-:Y:S01]  /*78f0*/  FFMA.FTZ R19, R19, UR4, -R187.reuse ;  /* 0x0000000413137c23 */ /* 0x100fe200080108bb */
[----:B------:R-:W-:Y:S04]  /*7900*/  IMAD.WIDE.U32 R194, R134, -0x326172a9, RZ ;  /* 0xcd9e8d5786c27825 */ /* 0x000fe800078e00ff */
[----:B------:R-:W-:Y:S01]  /*7910*/  FFMA.FTZ R6, R6, UR4, -R187 ;  /* 0x0000000406067c23 */ /* 0x000fe200080108bb */
[----:B------:R-:W3:Y:S01]  /*7920*/  SHFL.BFLY PT, R2, R0, 0x1, 0x1f ;  /* 0x0c201f0000027f89 */ /* 0x000ee200000e0000 */
[C---:B------:R-:W-:Y:S01]  /*7930*/  IADD3 R4, R224.reuse, 0x78dde6e4, RZ ;  /* 0x78dde6e4e0047810 */ /* 0x040fe20007ffe0ff */
[----:B------:R-:W-:Y:S04]  /*7940*/  IMAD.WIDE.U32 R184, R177, -0x326172a9, RZ ;  /* 0xcd9e8d57b1b87825 */ /* 0x000fe800078e00ff */
[C---:B----4-:R-:W-:Y:S01]  /*7950*/  FMUL.FTZ R38, R3.reuse, R38 ;  /* 0x0000002603267220 */ /* 0x050fe20000410000 */
[----:B------:R4:W-:Y:S01]  /*7960*/  MUFU.EX2 R232, R133 ;  /* 0x0000008500e87308 */ /* 0x0009e20000000800 */
[----:B------:R-:W-:Y:S01]  /*7970*/  FMUL.FTZ R39, R3, R39 ;  /* 0x0000002703277220 */ /* 0x000fe20000410000 */
[----:B------:R-:W-:Y:S04]  /*7980*/  IMAD.WIDE.U32 R172, R173, -0x326172a9, RZ ;  /* 0xcd9e8d57adac7825 */ /* 0x000fe800078e00ff */
[C---:B------:R-:W-:Y:S01]  /*7990*/  FMUL.FTZ R50, R3.reuse, R50 ;  /* 0x0000003203327220 */ /* 0x040fe20000410000 */
[----:B------:R-:W-:Y:S01]  /*79a0*/  FMUL.FTZ R51, R3, R51 ;  /* 0x0000003303337220 */ /* 0x000fe20000410000 */
[----:B------:R-:W-:Y:S01]  /*79b0*/  IMAD.WIDE.U32 R16, R17, -0x326172a9, RZ ;  /* 0xcd9e8d5711107825 */ /* 0x000fe200078e00ff */
[--C-:B------:R-:W-:Y:S01]  /*79c0*/  LOP3.LUT R172, R185, R172, R4.reuse, 0x96, !PT ;  /* 0x000000acb9ac7212 */ /* 0x100fe200078e9604 */
[----:B------:R5:W3:Y:S01]  /*79d0*/  MUFU.EX2 R237, R19 ;  /* 0x0000001300ed7308 */ /* 0x000ae20000000800 */
[----:B--2---:R-:W-:Y:S01]  /*79e0*/  IADD3 R18, R224, -0x255992d5, RZ ;  /* 0xdaa66d2be0127810 */ /* 0x004fe20007ffe0ff */
[----:B------:R-:W-:Y:S01]  /*79f0*/  FMUL.FTZ R52, R132, R52 ;  /* 0x0000003484347220 */ /* 0x000fe20000410000 */
[----:B------:R-:W-:Y:S01]  /*7a00*/  LOP3.LUT R16, R195, R16, R4, 0x96, !PT ;  /* 0x00000010c3107212 */ /* 0x000fe200078e9604 */
[----:B------:R-:W-:Y:S01]  /*7a10*/  IMAD.WIDE.U32 R196, R172, -0x2daee0ad, RZ ;  /* 0xd2511f53acc47825 */ /* 0x000fe200078e00ff */
[----:B------:R-:W-:Y:S02]  /*7a20*/  MOV R185, UR8 ;  /* 0x0000000800b97c02 */ /* 0x000fe40008000f00 */
[----:B-1----:R-:W-:Y:S03]  /*7a30*/  FMNMX.FTZ R134, R139, R175, !PT ;  /* 0x000000af8b867209 */ /* 0x002fe60007810000 */
[----:B------:R-:W-:Y:S01]  /*7a40*/  MUFU.EX2 R230, R6 ;  /* 0x0000000600e67308 */ /* 0x000fe20000000800 */
[----:B----4-:R-:W-:Y:S01]  /*7a50*/  FFMA.FTZ R133, R5, UR4, -R186 ;  /* 0x0000000405857c23 */ /* 0x010fe200080108ba */
[----:B------:R-:W-:Y:S01]  /*7a60*/  IMAD.WIDE.U32 R198, R16, -0x2daee0ad, RZ ;  /* 0xd2511f5310c67825 */ /* 0x000fe200078e00ff */
[C---:B------:R-:W-:Y:S03]  /*7a70*/  FSETP.NEU.FTZ.AND P0, PT, R134.reuse, -INF , PT ;  /* 0xff8000008600780b */ /* 0x040fe60003f1d000 */
[----:B------:R-:W-:Y:S01]  /*7a80*/  FMUL.FTZ R188, R134, UR4 ;  /* 0x0000000486bc7c20 */ /* 0x000fe20008410000 */
[----:B------:R-:W-:Y:S01]  /*7a90*/  PRMT R185, R185, R204, UR8 ;  /* 0x00000008b9b97e16 */ /* 0x000fe200080000cc */
[----:B------:R-:W-:Y:S02]  /*7aa0*/  FMUL.FTZ R53, R132, R53 ;  /* 0x0000003584357220 */ /* 0x000fe40000410000 */
[----:B------:R3:W-:Y:S01]  /*7ab0*/  MUFU.EX2 R231, R133 ;  /* 0x0000008500e77308 */ /* 0x0007e20000000800 */
[--C-:B-----5:R-:W-:Y:S01]  /*7ac0*/  LOP3.LUT R19, R173, R182, R18.reuse, 0x96, !PT ;  /* 0x000000b6ad137212 */ /* 0x120fe200078e9612 */
[C---:B------:R-:W-:Y:S01]  /*7ad0*/  FMUL.FTZ R54, R3.reuse, R54 ;  /* 0x0000003603367220 */ /* 0x040fe20000410000 */
[----:B------:R-:W-:Y:S01]  /*7ae0*/  FSEL R188, R188, RZ, P0 ;  /* 0x000000ffbcbc7208 */ /* 0x000fe20000000000 */
[----:B------:R-:W-:Y:S01]  /*7af0*/  FMUL.FTZ R55, R3, R55 ;  /* 0x0000003703377220 */ /* 0x000fe20000410000 */
[----:B------:R-:W-:Y:S01]  /*7b00*/  LOP3.LUT R173, R17, R180, R18, 0x96, !PT ;  /* 0x000000b411ad7212 */ /* 0x000fe200078e9612 */
[----:B------:R-:W-:Y:S01]  /*7b10*/  IMAD.WIDE.U32 R18, R19, -0x2daee0ad, RZ ;  /* 0xd2511f5313127825 */ /* 0x000fe200078e00ff */
[----:B------:R-:W-:Y:S03]  /*7b20*/  IADD3 R17, R225, -0x126145ec, RZ ;  /* 0xed9eba14e1117810 */ /* 0x000fe60007ffe0ff */
[--C-:B------:R-:W-:Y:S01]  /*7b30*/  FFMA.FTZ R9, R9, UR4, -R188.reuse ;  /* 0x0000000409097c23 */ /* 0x100fe200080108bc */
[----:B------:R-:W-:Y:S01]  /*7b40*/  FFMA.FTZ R8, R8, UR4, -R188 ;  /* 0x0000000408087c23 */ /* 0x000fe200080108bc */
[----:B------:R-:W-:Y:S01]  /*7b50*/  IMAD.WIDE.U32 R4, R173, -0x2daee0ad, RZ ;  /* 0xd2511f53ad047825 */ /* 0x000fe200078e00ff */
[----:B------:R-:W-:Y:S01]  /*7b60*/  LOP3.LUT R18, R197, R18, R246, 0x96, !PT ;  /* 0x00000012c5127212 */ /* 0x000fe200078e96f6 */
[----:B------:R1:W-:Y:S01]  /*7b70*/  MUFU.EX2 R202, R9 ;  /* 0x0000000900ca7308 */ /* 0x0003e20000000800 */
[--C-:B------:R-:W-:Y:S01]  /*7b80*/  LOP3.LUT R190, R19, R176, R17.reuse, 0x96, !PT ;  /* 0x000000b013be7212 */ /* 0x100fe200078e9611 */
[----:B------:R-:W-:Y:S01]  /*7b90*/  FFMA.FTZ R12, R12, UR4, -R188 ;  /* 0x000000040c0c7c23 */ /* 0x000fe200080108bc */
[----:B------:R-:W-:Y:S01]  /*7ba0*/  LOP3.LUT R17, R5, R174, R17, 0x96, !PT ;  /* 0x000000ae05117212 */ /* 0x000fe200078e9611 */
[----:B------:R-:W2:Y:S01]  /*7bb0*/  LDSM.16.MT88.4 R176, [R209+0xa000] ;  /* 0x00a00000d1b0783b */ /* 0x000ea20000004200 */
[----:B---3--:R-:W-:Y:S01]  /*7bc0*/  FMNMX.FTZ R133, R0, R2, !PT ;  /* 0x0000000200857209 */ /* 0x008fe20007810000 */
[----:B------:R-:W-:Y:S01]  /*7bd0*/  FFMA.FTZ R2, R7, UR4, -R187 ;  /* 0x0000000407027c23 */ /* 0x000fe200080108bb */
[----:B------:R-:W-:Y:S03]  /*7be0*/  LOP3.LUT R4, R199, R4, R246, 0x96, !PT ;  /* 0x00000004c7047212 */ /* 0x000fe600078e96f6 */
[----:B------:R3:W-:Y:S01]  /*7bf0*/  MUFU.EX2 R203, R8 ;  /* 0x0000000800cb7308 */ /* 0x0007e20000000800 */
[----:B------:R-:W-:Y:S01]  /*7c00*/  IMAD.WIDE.U32 R6, R18, -0x326172a9, RZ ;  /* 0xcd9e8d5712067825 */ /* 0x000fe200078e00ff */
[----:B------:R-:W-:Y:S03]  /*7c10*/  IADD3 R0, R224, -0x4ab325aa, RZ ;  /* 0xb54cda56e0007810 */ /* 0x000fe60007ffe0ff */
[----:B------:R-:W-:Y:S01]  /*7c20*/  FMUL.FTZ R189, R133, UR4 ;  /* 0x0000000485bd7c20 */ /* 0x000fe20008410000 */
[----:B------:R-:W-:Y:S01]  /*7c30*/  IMAD.WIDE.U32 R190, R190, -0x326172a9, RZ ;  /* 0xcd9e8d57bebe7825 */ /* 0x000fe200078e00ff */
[C---:B------:R-:W-:Y:S03]  /*7c40*/  LOP3.LUT R16, R6.reuse, 0xffff, RZ, 0xc0, !PT ;  /* 0x0000ffff06107812 */ /* 0x040fe600078ec0ff */
[----:B------:R4:W-:Y:S01]  /*7c50*/  MUFU.EX2 R207, R2 ;  /* 0x0000000200cf7308 */ /* 0x0009e20000000800 */
[----:B------:R-:W-:Y:S01]  /*7c60*/  IMAD.WIDE.U32 R192, R17, -0x326172a9, RZ ;  /* 0xcd9e8d5711c07825 */ /* 0x000fe200078e00ff */
[--C-:B------:R-:W-:Y:S02]  /*7c70*/  SHF.R.U32.HI R17, RZ, 0x10, R6.reuse ;  /* 0x00000010ff117819 */ /* 0x100fe40000011606 */
[----:B------:R-:W-:Y:S01]  /*7c80*/  LOP3.LUT R18, R6, 0xff, RZ, 0xc0, !PT ;  /* 0x000000ff06127812 */ /* 0x000fe200078ec0ff */
[----:B------:R-:W-:Y:S01]  /*7c90*/  IMAD.WIDE.U32 R4, R4, -0x326172a9, RZ ;  /* 0xcd9e8d5704047825 */ /* 0x000fe200078e00ff */
[----:B------:R-:W-:Y:S02]  /*7ca0*/  SHF.R.U32.HI R19, RZ, 0x18, R6 ;  /* 0x00000018ff137819 */ /* 0x000fe40000011606 */
[----:B------:R-:W-:Y:S01]  /*7cb0*/  SHF.R.U32.HI R6, RZ, 0x8, R16 ;  /* 0x00000008ff067819 */ /* 0x000fe20000011610 */
[----:B------:R-:W-:Y:S01]  /*7cc0*/  FFMA.FTZ R13, R13, UR4, -R188 ;  /* 0x000000040d0d7c23 */ /* 0x000fe200080108bc */
[--C-:B-1----:R-:W-:Y:S01]  /*7cd0*/  SHF.R.U32.HI R9, RZ, 0x18, R4.reuse ;  /* 0x00000018ff097819 */ /* 0x102fe20000011604 */
[----:B------:R-:W-:Y:S01]  /*7ce0*/  MUFU.EX2 R199, R12 ;  /* 0x0000000c00c77308 */ /* 0x000fe20000000800 */
[----:B---3--:R-:W-:Y:S01]  /*7cf0*/  SHF.R.U32.HI R8, RZ, 0x10, R4 ;  /* 0x00000010ff087819 */ /* 0x008fe20000011604 */
[----:B------:R-:W-:Y:S01]  /*7d00*/  FMUL.FTZ R32, R132, R160 ;  /* 0x000000a084207220 */ /* 0x000fe20000410000 */
[----:B------:R-:W-:Y:S01]  /*7d10*/  LOP3.LUT R16, R4, 0xff, RZ, 0xc0, !PT ;  /* 0x000000ff04107812 */ /* 0x000fe200078ec0ff */
[----:B------:R-:W-:Y:S01]  /*7d20*/  FMUL.FTZ R64, R132, R64 ;  /* 0x0000004084407220 */ /* 0x000fe20000410000 */
[----:B------:R-:W-:Y:S01]  /*7d30*/  PRMT R18, R18, 0x5410, R6 ;  /* 0x0000541012127816 */ /* 0x000fe20000000006 */
[----:B------:R-:W-:Y:S01]  /*7d40*/  FMUL.FTZ R65, R132, R65 ;  /* 0x0000004184417220 */ /* 0x000fe20000410000 */
[--C-:B----4-:R-:W-:Y:S03]  /*7d50*/  LOP3.LUT R2, R7, R190, R0.reuse, 0x96, !PT ;  /* 0x000000be07027212 */ /* 0x110fe600078e9600 */
[----:B------:R-:W-:Y:S01]  /*7d60*/  MUFU.EX2 R197, R13 ;  /* 0x0000000d00c57308 */ /* 0x000fe20000000800 */
[----:B------:R-:W-:Y:S01]  /*7d70*/  LOP3.LUT R0, R5, R192, R0, 0x96, !PT ;  /* 0x000000c005007212 */ /* 0x000fe200078e9600 */
[C---:B------:R-:W-:Y:S01]  /*7d80*/  FMUL.FTZ R66, R3.reuse, R66 ;  /* 0x0000004203427220 */ /* 0x040fe20000410000 */
[----:B------:R-:W-:Y:S01]  /*7d90*/  LOP3.LUT R5, R4, 0xffff, RZ, 0xc0, !PT ;  /* 0x0000ffff04057812 */ /* 0x000fe200078ec0ff */
[C---:B------:R-:W-:Y:S01]  /*7da0*/  FMUL.FTZ R67, R3.reuse, R67 ;  /* 0x0000004303437220 */ /* 0x040fe20000410000 */
[----:B------:R-:W-:Y:S01]  /*7db0*/  LOP3.LUT R4, R2, 0xffff, RZ, 0xc0, !PT ;  /* 0x0000ffff02047812 */ /* 0x000fe200078ec0ff */
[C---:B------:R-:W-:Y:S01]  /*7dc0*/  FMUL.FTZ R68, R132.reuse, R68 ;  /* 0x0000004484447220 */ /* 0x040fe20000410000 */
[----:B------:R-:W-:Y:S01]  /*7dd0*/  SHF.R.U32.HI R6, RZ, 0x8, R5 ;  /* 0x00000008ff067819 */ /* 0x000fe20000011605 */
[----:B------:R-:W-:Y:S01]  /*7de0*/  FMUL.FTZ R69, R132, R69 ;  /* 0x0000004584457220 */ /* 0x000fe20000410000 */
[----:B------:R-:W-:Y:S01]  /*7df0*/  LOP3.LUT R5, R8, 0xff, RZ, 0xc0, !PT ;  /* 0x000000ff08057812 */ /* 0x000fe200078ec0ff */
[C---:B------:R-:W-:Y:S01]  /*7e00*/  FMUL.FTZ R70, R3.reuse, R70 ;  /* 0x0000004603467220 */ /* 0x040fe20000410000 */
[----:B------:R-:W-:Y:S01]  /*7e10*/  LOP3.LUT R8, R2, 0xff, RZ, 0xc0, !PT ;  /* 0x000000ff02087812 */ /* 0x000fe200078ec0ff */
[----:B------:R-:W-:Y:S01]  /*7e20*/  FMUL.FTZ R71, R3, R71 ;  /* 0x0000004703477220 */ /* 0x000fe20000410000 */
[----:B------:R-:W-:Y:S01]  /*7e30*/  SHF.R.U32.HI R4, RZ, 0x8, R4 ;  /* 0x00000008ff047819 */ /* 0x000fe20000011604 */
[----:B------:R-:W-:Y:S01]  /*7e40*/  FFMA.FTZ R33, R33, UR4, -R186 ;  /* 0x0000000421217c23 */ /* 0x000fe200080108ba */
[----:B------:R-:W-:Y:S01]  /*7e50*/  PRMT R183, R5, 0x5410, R9 ;  /* 0x0000541005b77816 */ /* 0x000fe20000000009 */
[----:B------:R-:W-:Y:S01]  /*7e60*/  FFMA.FTZ R34, R34, UR4, -R187 ;  /* 0x0000000422227c23 */ /* 0x000fe200080108bb */
[----:B------:R-:W-:Y:S01]  /*7e70*/  PRMT R9, R8, 0x5410, R4 ;  /* 0x0000541008097816 */ /* 0x000fe20000000004 */
[----:B------:R1:W-:Y:S01]  /*7e80*/  MUFU.EX2 R206, R33 ;  /* 0x0000002100ce7308 */ /* 0x0003e20000000800 */
[----:B------:R-:W-:Y:S01]  /*7e90*/  LOP3.LUT R7, R17, 0xff, RZ, 0xc0, !PT ;  /* 0x000000ff11077812 */ /* 0x000fe200078ec0ff */
[C---:B------:R-:W-:Y:S01]  /*7ea0*/  FMUL.FTZ R17, R132.reuse, R149 ;  /* 0x0000009584117220 */ /* 0x040fe20000410000 */
[--C-:B------:R-:W-:Y:S01]  /*7eb0*/  SHF.R.U32.HI R8, RZ, 0x18, R2.reuse ;  /* 0x00000018ff087819 */ /* 0x100fe20000011602 */
[C---:B------:R-:W-:Y:S01]  /*7ec0*/  FMUL.FTZ R80, R132.reuse, R80 ;  /* 0x0000005084507220 */ /* 0x040fe20000410000 */
[----:B------:R-:W-:Y:S01]  /*7ed0*/  SHF.R.U32.HI R5, RZ, 0x10, R2 ;  /* 0x00000010ff057819 */ /* 0x000fe20000011602 */
[----:B------:R-:W-:Y:S01]  /*7ee0*/  FMUL.FTZ R81, R132, R81 ;  /* 0x0000005184517220 */ /* 0x000fe20000410000 */
[----:B------:R-:W-:Y:S03]  /*7ef0*/  LOP3.LUT R2, R0, 0xffff, RZ, 0xc0, !PT ;  /* 0x0000ffff00027812 */ /* 0x000fe600078ec0ff */
[----:B------:R3:W-:Y:S01]  /*7f00*/  MUFU.EX2 R204, R34 ;  /* 0x0000002200cc7308 */ /* 0x0007e20000000800 */
[----:B------:R-:W-:Y:S01]  /*7f10*/  SHF.R.U32.HI R4, RZ, 0x10, R0 ;  /* 0x00000010ff047819 */ /* 0x000fe20000011600 */
[----:B------:R-:W-:Y:S01]  /*7f20*/  FMUL.FTZ R82, R3, R82 ;  /* 0x0000005203527220 */ /* 0x000fe20000410000 */
[----:B------:R-:W-:Y:S01]  /*7f30*/  PRMT R19, R7, 0x5410, R19 ;  /* 0x0000541007137816 */ /* 0x000fe20000000013 */
[C---:B------:R-:W-:Y:S01]  /*7f40*/  FMUL.FTZ R83, R3.reuse, R83 ;  /* 0x0000005303537220 */ /* 0x040fe20000410000 */
[----:B------:R-:W-:Y:S01]  /*7f50*/  PRMT R16, R16, 0x5410, R6 ;  /* 0x0000541010107816 */ /* 0x000fe20000000006 */
[----:B------:R-:W-:Y:S01]  /*7f60*/  FMUL.FTZ R88, R132, R88 ;  /* 0x0000005884587220 */ /* 0x000fe20000410000 */
[----:B------:R-:W-:Y:S01]  /*7f70*/  LOP3.LUT R7, R0, 0xff, RZ, 0xc0, !PT ;  /* 0x000000ff00077812 */ /* 0x000fe200078ec0ff */
[C---:B------:R-:W-:Y:S01]  /*7f80*/  FMUL.FTZ R89, R132.reuse, R89 ;  /* 0x0000005984597220 */ /* 0x040fe20000410000 */
[----:B------:R-:W-:Y:S01]  /*7f90*/  SHF.R.U32.HI R6, RZ, 0x18, R0 ;  /* 0x00000018ff067819 */ /* 0x000fe20000011600 */
[----:B-1----:R-:W-:Y:S01]  /*7fa0*/  FMUL.FTZ R33, R132, R161 ;  /* 0x000000a184217220 */ /* 0x002fe20000410000 */
[----:B------:R-:W-:Y:S01]  /*7fb0*/  SHF.R.U32.HI R2, RZ, 0x8, R2 ;  /* 0x00000008ff027819 */ /* 0x000fe20000011602 */
[C---:B------:R-:W-:Y:S01]  /*7fc0*/  FMUL.FTZ R90, R3.reuse, R90 ;  /* 0x0000005a035a7220 */ /* 0x040fe20000410000 */
[----:B------:R-:W-:Y:S01]  /*7fd0*/  LOP3.LUT R0, R4, 0xff, RZ, 0xc0, !PT ;  /* 0x000000ff04007812 */ /* 0x000fe200078ec0ff */
[----:B------:R-:W-:Y:S01]  /*7fe0*/  FMUL.FTZ R91, R3, R91 ;  /* 0x0000005b035b7220 */ /* 0x000fe20000410000 */
[----:B------:R-:W-:Y:S01]  /*7ff0*/  PRMT R7, R7, 0x5410, R2 ;  /* 0x0000541007077816 */ /* 0x000fe20000000002 */
[----:B------:R-:W-:Y:S01]  /*8000*/  FMUL.FTZ R92, R132, R92 ;  /* 0x0000005c845c7220 */ /* 0x000fe20000410000 */
[--C-:B------:R-:W-:Y:S01]  /*8010*/  HSET2.LE.AND R174, R18, R185.reuse, PT ;  /* 0x000000b912ae7233 */ /* 0x100fe20003803000 */
[----:B------:R-:W-:Y:S01]  /*8020*/  FMUL.FTZ R18, R3, R150 ;  /* 0x0000009603127220 */ /* 0x000fe20000410000 */
[----:B------:R-:W-:Y:S01]  /*8030*/  F2FP.F16.F32.PACK_AB R2, R239, R240 ;  /* 0x000000f0ef02723e */ /* 0x000fe200000000ff */
[----:B---3--:R-:W-:Y:S01]  /*8040*/  FMUL.FTZ R34, R3, R162 ;  /* 0x000000a203227220 */ /* 0x008fe20000410000 */
[----:B------:R-:W-:Y:S01]  /*8050*/  PRMT R181, R0, 0x5410, R6 ;  /* 0x0000541000b57816 */ /* 0x000fe20000000006 */
[----:B------:R-:W-:Y:S01]  /*8060*/  FADD.FTZ R0, -R134, R137 ;  /* 0x0000008986007221 */ /* 0x000fe20000010100 */
[C---:B------:R-:W-:Y:S01]  /*8070*/  FSETP.NEU.FTZ.AND P0, PT, R133.reuse, -INF , PT ;  /* 0xff8000008500780b */ /* 0x040fe20003f1d000 */
[----:B------:R-:W-:Y:S01]  /*8080*/  FMUL.FTZ R93, R132, R93 ;  /* 0x0000005d845d7220 */ /* 0x000fe20000410000 */
[----:B------:R-:W-:Y:S01]  /*8090*/  LOP3.LUT R174, R174, R2, RZ, 0xc0, !PT ;  /* 0x00000002aeae7212 */ /* 0x000fe200078ec0ff */
[----:B------:R-:W-:Y:S01]  /*80a0*/  FMUL.FTZ R2, R0, UR4 ;  /* 0x0000000400027c20 */ /* 0x000fe20008410000 */
[----:B------:R-:W-:Y:S01]  /*80b0*/  FADD.FTZ R0, -R133, R138 ;  /* 0x0000008a85007221 */ /* 0x000fe20000010100 */
[----:B------:R-:W-:Y:S01]  /*80c0*/  FSEL R189, R189, RZ, P0 ;  /* 0x000000ffbdbd7208 */ /* 0x000fe20000000000 */
[----:B------:R-:W-:Y:S01]  /*80d0*/  FMUL.FTZ R94, R3, R94 ;  /* 0x0000005e035e7220 */ /* 0x000fe20000410000 */
[----:B------:R-:W-:Y:S01]  /*80e0*/  LOP3.LUT R5, R5, 0xff, RZ, 0xc0, !PT ;  /* 0x000000ff05057812 */ /* 0x000fe200078ec0ff */
[----:B------:R-:W-:Y:S01]  /*80f0*/  FMUL.FTZ R0, R0, UR4 ;  /* 0x0000000400007c20 */ /* 0x000fe20008410000 */
[----:B------:R-:W1:Y:S01]  /*8100*/  MUFU.EX2 R2, R2 ;  /* 0x0000000200027308 */ /* 0x000e620000000800 */
[--C-:B------:R-:W-:Y:S01]  /*8110*/  FFMA.FTZ R10, R10, UR4, -R189.reuse ;  /* 0x000000040a0a7c23 */ /* 0x100fe200080108bd */
[--C-:B------:R-:W-:Y:S01]  /*8120*/  FFMA.FTZ R11, R11, UR4, -R189.reuse ;  /* 0x000000040b0b7c23 */ /* 0x100fe200080108bd */
[--C-:B------:R-:W-:Y:S01]  /*8130*/  FFMA.FTZ R14, R14, UR4, -R189.reuse ;  /* 0x000000040e0e7c23 */ /* 0x100fe200080108bd */
[----:B------:R-:W-:Y:S01]  /*8140*/  FFMA.FTZ R15, R15, UR4, -R189 ;  /* 0x000000040f0f7c23 */ /* 0x000fe200080108bd */
[--C-:B------:R-:W-:Y:S01]  /*8150*/  HSET2.LE.AND R175, R19, R185.reuse, PT ;  /* 0x000000b913af7233 */ /* 0x100fe20003803000 */
[----:B------:R-:W-:Y:S01]  /*8160*/  FMUL.FTZ R19, R3, R151 ;  /* 0x0000009703137220 */ /* 0x000fe20000410000 */
[----:B------:R-:W-:Y:S03]  /*8170*/  PRMT R8, R5, 0x5410, R8 ;  /* 0x0000541005087816 */ /* 0x000fe60000000008 */
[----:B------:R-:W-:Y:S01]  /*8180*/  MUFU.EX2 R201, R10 ;  /* 0x0000000a00c97308 */ /* 0x000fe20000000800 */
[----:B------:R-:W-:Y:S01]  /*8190*/  F2FP.F16.F32.PACK_AB R4, R237, R238 ;  /* 0x000000eeed04723e */ /* 0x000fe200000000ff */
[----:B------:R-:W-:Y:S01]  /*81a0*/  FMUL.FTZ R95, R3, R95 ;  /* 0x0000005f035f7220 */ /* 0x000fe20000410000 */
[--C-:B------:R-:W-:Y:S01]  /*81b0*/  HSET2.LE.AND R5, R9, R185.reuse, PT ;  /* 0x000000b909057233 */ /* 0x100fe20003803000 */
[C---:B------:R-:W-:Y:S01]  /*81c0*/  FMUL.FTZ R104, R132.reuse, R104 ;  /* 0x0000006884687220 */ /* 0x040fe20000410000 */
[----:B------:R-:W-:Y:S01]  /*81d0*/  LOP3.LUT R175, R175, R4, RZ, 0xc0, !PT ;  /* 0x00000004afaf7212 */ /* 0x000fe200078ec0ff */
[----:B------:R-:W-:Y:S01]  /*81e0*/  FMUL.FTZ R105, R132, R105 ;  /* 0x0000006984697220 */ /* 0x000fe20000410000 */
[--C-:B------:R-:W-:Y:S03]  /*81f0*/  HSET2.LE.AND R4, R8, R185.reuse, PT ;  /* 0x000000b908047233 */ /* 0x100fe60003803000 */
[----:B------:R-:W3:Y:S01]  /*8200*/  MUFU.EX2 R200, R11 ;  /* 0x0000000b00c87308 */ /* 0x000ee20000000800 */
[C---:B-1----:R-:W-:Y:S01]  /*8210*/  FMUL.FTZ R8, R2.reuse, R140 ;  /* 0x0000008c02087220 */ /* 0x042fe20000410000 */
[C---:B------:R-:W-:Y:S01]  /*8220*/  FMUL.FTZ R9, R2.reuse, R141 ;  /* 0x0000008d02097220 */ /* 0x040fe20000410000 */
[--C-:B------:R-:W-:Y:S01]  /*8230*/  HSET2.LE.AND R6, R7, R185.reuse, PT ;  /* 0x000000b907067233 */ /* 0x100fe20003803000 */
[----:B------:R-:W-:Y:S01]  /*8240*/  FMUL.FTZ R7, R3, R147 ;  /* 0x0000009303077220 */ /* 0x000fe20000410000 */
[----:B------:R-:W-:Y:S01]  /*8250*/  F2FP.F16.F32.PACK_AB R172, R231, R232 ;  /* 0x000000e8e7ac723e */ /* 0x000fe200000000ff */
[----:B------:R-:W-:Y:S01]  /*8260*/  FMUL.FTZ R12, R2, R152 ;  /* 0x00000098020c7220 */ /* 0x000fe20000410000 */
[----:B------:R-:W-:Y:S03]  /*8270*/  F2FP.F16.F32.PACK_AB R173, R207, R230 ;  /* 0x000000e6cfad723e */ /* 0x000fe600000000ff */
[----:B------:R-:W1:Y:S01]  /*8280*/  MUFU.EX2 R0, R0 ;  /* 0x0000000000007308 */ /* 0x000e620000000800 */
[----:B------:R-:W-:Y:S01]  /*8290*/  F2FP.F16.F32.PACK_AB R180, R202, R203 ;  /* 0x000000cbcab4723e */ /* 0x000fe200000000ff */
[C---:B------:R-:W-:Y:S01]  /*82a0*/  FMUL.FTZ R13, R2.reuse, R153 ;  /* 0x00000099020d7220 */ /* 0x040fe20000410000 */
[----:B------:R-:W-:Y:S01]  /*82b0*/  LOP3.LUT R172, R5, R172, RZ, 0xc0, !PT ;  /* 0x000000ac05ac7212 */ /* 0x000fe200078ec0ff */
[----:B------:R-:W-:Y:S01]  /*82c0*/  FMUL.FTZ R40, R2, R40 ;  /* 0x0000002802287220 */ /* 0x000fe20000410000 */
[----:B------:R-:W-:Y:S01]  /*82d0*/  LOP3.LUT R173, R4, R173, RZ, 0xc0, !PT ;  /* 0x000000ad04ad7212 */ /* 0x000fe200078ec0ff */
[----:B------:R-:W-:Y:S01]  /*82e0*/  FMUL.FTZ R41, R2, R41 ;  /* 0x0000002902297220 */ /* 0x000fe20000410000 */
[----:B------:R-:W-:Y:S03]  /*82f0*/  LOP3.LUT R180, R6, R180, RZ, 0xc0, !PT ;  /* 0x000000b406b47212 */ /* 0x000fe600078ec0ff */
[----:B------:R4:W-:Y:S01]  /*8300*/  MUFU.EX2 R195, R14 ;  /* 0x0000000e00c37308 */ /* 0x0009e20000000800 */
[--C-:B------:R-:W-:Y:S01]  /*8310*/  HSET2.LE.AND R182, R16, R185.reuse, PT ;  /* 0x000000b910b67233 */ /* 0x100fe20003803000 */
[----:B------:R-:W-:Y:S01]  /*8320*/  FMUL.FTZ R16, R132, R148 ;  /* 0x0000009484107220 */ /* 0x000fe20000410000 */
[--C-:B------:R-:W-:Y:S01]  /*8330*/  HSET2.LE.AND R183, R183, R185.reuse, PT ;  /* 0x000000b9b7b77233 */ /* 0x100fe20003803000 */
[C---:B------:R-:W-:Y:S01]  /*8340*/  FMUL.FTZ R44, R2.reuse, R44 ;  /* 0x0000002c022c7220 */ /* 0x040fe20000410000 */
[--C-:B------:R-:W-:Y:S01]  /*8350*/  HSET2.LE.AND R181, R181, R185.reuse, PT ;  /* 0x000000b9b5b57233 */ /* 0x100fe20003803000 */
[----:B------:R-:W-:Y:S01]  /*8360*/  FMUL.FTZ R45, R2, R45 ;  /* 0x0000002d022d7220 */ /* 0x000fe20000410000 */
[----:B---3--:R-:W-:Y:S03]  /*8370*/  F2FP.F16.F32.PACK_AB R4, R200, R201 ;  /* 0x000000c9c804723e */ /* 0x008fe600000000ff */
[----:B------:R-:W3:Y:S01]  /*8380*/  MUFU.EX2 R192, R15 ;  /* 0x0000000f00c07308 */ /* 0x000ee20000000800 */
[C---:B-1----:R-:W-:Y:S01]  /*8390*/  FMUL.FTZ R10, R0.reuse, R142 ;  /* 0x0000008e000a7220 */ /* 0x042fe20000410000 */
[----:B------:R-:W-:Y:S01]  /*83a0*/  FMUL.FTZ R11, R0, R143 ;  /* 0x0000008f000b7220 */ /* 0x000fe20000410000 */
[----:B------:R-:W-:Y:S01]  /*83b0*/  F2FP.F16.F32.PACK_AB R5, R197, R199 ;  /* 0x000000c7c505723e */ /* 0x000fe200000000ff */
[----:B------:R-:W1:Y:S01]  /*83c0*/  LDSM.16.MT88.4 R140, [R211+0xa000] ;  /* 0x00a00000d38c783b */ /* 0x000e620000004200 */
[----:B------:R-:W-:Y:S01]  /*83d0*/  LOP3.LUT R181, R181, R4, RZ, 0xc0, !PT ;  /* 0x00000004b5b57212 */ /* 0x000fe200078ec0ff */
[----:B------:R-:W-:Y:S01]  /*83e0*/  FMUL.FTZ R4, R132, R144 ;  /* 0x0000009084047220 */ /* 0x000fe20000410000 */
[----:B------:R-:W-:Y:S01]  /*83f0*/  LOP3.LUT R182, R182, R5, RZ, 0xc0, !PT ;  /* 0x00000005b6b67212 */ /* 0x000fe200078ec0ff */
[----:B------:R-:W-:Y:S01]  /*8400*/  FMUL.FTZ R5, R132, R145 ;  /* 0x0000009184057220 */ /* 0x000fe20000410000 */
[C---:B----4-:R-:W-:Y:S01]  /*8410*/  FMUL.FTZ R14, R0.reuse, R154 ;  /* 0x0000009a000e7220 */ /* 0x050fe20000410000 */
[C---:B------:R-:W-:Y:S01]  /*8420*/  FMUL.FTZ R42, R0.reuse, R42 ;  /* 0x0000002a002a7220 */ /* 0x040fe20000410000 */
[C---:B------:R-:W-:Y:S01]  /*8430*/  FMUL.FTZ R43, R0.reuse, R43 ;  /* 0x0000002b002b7220 */ /* 0x040fe20000410000 */
[C---:B------:R-:W-:Y:S01]  /*8440*/  FMUL.FTZ R46, R0.reuse, R46 ;  /* 0x0000002e002e7220 */ /* 0x040fe20000410000 */
[----:B------:R-:W-:Y:S01]  /*8450*/  FMUL.FTZ R47, R0, R47 ;  /* 0x0000002f002f7220 */ /* 0x000fe20000410000 */
[C---:B------:R-:W-:Y:S01]  /*8460*/  FMUL.FTZ R60, R2.reuse, R60 ;  /* 0x0000003c023c7220 */ /* 0x040fe20000410000 */
[----:B------:R-:W-:Y:S01]  /*8470*/  FMUL.FTZ R61, R2, R61 ;  /* 0x0000003d023d7220 */ /* 0x000fe20000410000 */
[----:B------:R-:W-:Y:S01]  /*8480*/  FMUL.FTZ R62, R0, R62 ;  /* 0x0000003e003e7220 */ /* 0x000fe20000410000 */
[----:B---3--:R-:W-:Y:S01]  /*8490*/  F2FP.F16.F32.PACK_AB R6, R192, R195 ;  /* 0x000000c3c006723e */ /* 0x008fe200000000ff */
[C---:B------:R-:W-:Y:S01]  /*84a0*/  FMUL.FTZ R15, R0.reuse, R155 ;  /* 0x0000009b000f7220 */ /* 0x040fe20000410000 */
[----:B------:R-:W-:Y:S01]  /*84b0*/  FMUL.FTZ R63, R0, R63 ;  /* 0x0000003f003f7220 */ /* 0x000fe20000410000 */
[--C-:B------:R-:W-:Y:S01]  /*84c0*/  LOP3.LUT R148, R193, R194, R241.reuse, 0x96, !PT ;  /* 0x000000c2c1947212 */ /* 0x100fe200078e96f1 */
[----:B------:R-:W-:Y:S01]  /*84d0*/  FMUL.FTZ R76, R2, R76 ;  /* 0x0000004c024c7220 */ /* 0x000fe20000410000 */
[----:B------:R-:W-:Y:S01]  /*84e0*/  LOP3.LUT R183, R183, R6, RZ, 0xc0, !PT ;  /* 0x00000006b7b77212 */ /* 0x000fe200078ec0ff */
[----:B------:R-:W-:Y:S01]  /*84f0*/  FMUL.FTZ R6, R3, R146 ;  /* 0x0000009203067220 */ /* 0x000fe20000410000 */
[----:B------:R-:W-:Y:S01]  /*8500*/  IADD3 R137, R225, 0x646e171e, RZ ;  /* 0x646e171ee1897810 */ /* 0x000fe20007ffe0ff */
[----:B------:R-:W3:Y:S01]  /*8510*/  LDSM.16.MT88.4 R144, [R214+0xa000] ;  /* 0x00a00000d690783b */ /* 0x000ee20000004200 */
[----:B------:R-:W-:Y:S04]  /*8520*/  IMAD.WIDE.U32 R148, R148, -0x2daee0ad, RZ ;  /* 0xd2511f5394947825 */ /* 0x000fe800078e00ff */
[----:B------:R-:W-:Y:S01]  /*8530*/  FMUL.FTZ R77, R2, R77 ;  /* 0x0000004d024d7220 */ /* 0x000fe20000410000 */
[C---:B------:R-:W-:Y:S01]  /*8540*/  FMUL.FTZ R78, R0.reuse, R78 ;  /* 0x0000004e004e7220 */ /* 0x040fe20000410000 */
[-C--:B--2---:R-:W-:Y:S05]  /*8550*/  HMMA.16816.F32 R4, R172, R176.reuse, R4 ;  /* 0x000000b0ac04723c */ /* 0x084fea0000001804 */
[----:B------:R-:W-:Y:S01]  /*8560*/  FMUL.FTZ R79, R0, R79 ;  /* 0x0000004f004f7220 */ /* 0x000fe20000410000 */
[C---:B------:R-:W-:Y:S05]  /*8570*/  HMMA.16816.F32 R8, R180.reuse, R176, R8 ;  /* 0x000000b0b408723c */ /* 0x040fea0000001808 */
[C---:B------:R-:W-:Y:S01]  /*8580*/  FMUL.FTZ R84, R2.reuse, R84 ;  /* 0x0000005402547220 */ /* 0x040fe20000410000 */
[-C--:B------:R-:W-:Y:S05]  /*8590*/  HMMA.16816.F32 R12, R180, R178.reuse, R12 ;  /* 0x000000b2b40c723c */ /* 0x080fea000000180c */
[----:B------:R-:W-:Y:S01]  /*85a0*/  FMUL.FTZ R85, R2, R85 ;  /* 0x0000005502557220 */ /* 0x000fe20000410000 */
[C---:B------:R-:W-:Y:S05]  /*85b0*/  HMMA.16816.F32 R16, R172.reuse, R178, R16 ;  /* 0x000000b2ac10723c */ /* 0x040fea0000001810 */
[C---:B------:R-:W-:Y:S01]  /*85c0*/  FMUL.FTZ R86, R0.reuse, R86 ;  /* 0x0000005600567220 */ /* 0x040fe20000410000 */
[-C--:B-1----:R-:W-:Y:S05]  /*85d0*/  HMMA.16816.F32 R36, R172, R140.reuse, R36 ;  /* 0x0000008cac24723c */ /* 0x082fea0000001824 */
[----:B------:R-:W-:Y:S01]  /*85e0*/  FMUL.FTZ R87, R0, R87 ;  /* 0x0000005700577220 */ /* 0x000fe20000410000 */
[C---:B------:R-:W-:Y:S05]  /*85f0*/  HMMA.16816.F32 R40, R180.reuse, R140, R40 ;  /* 0x0000008cb428723c */ /* 0x040fea0000001828 */
[C---:B------:R-:W-:Y:S01]  /*8600*/  FMUL.FTZ R96, R2.reuse, R96 ;  /* 0x0000006002607220 */ /* 0x040fe20000410000 */
[-C--:B------:R-:W-:Y:S05]  /*8610*/  HMMA.16816.F32 R44, R180, R142.reuse, R44 ;  /* 0x0000008eb42c723c */ /* 0x080fea000000182c */
[C---:B------:R-:W-:Y:S01]  /*8620*/  FMUL.FTZ R97, R2.reuse, R97 ;  /* 0x0000006102617220 */ /* 0x040fe20000410000 */
[C---:B------:R-:W-:Y:S01]  /*8630*/  HMMA.16816.F32 R48, R172.reuse, R142, R48 ;  /* 0x0000008eac30723c */ /* 0x040fe20000001830 */
[----:B------:R-:W1:Y:S04]  /*8640*/  LDSM.16.MT88.4 R140, [R213+0xa000] ;  /* 0x00a00000d58c783b */ /* 0x000e680000004200 */
[C---:B------:R-:W-:Y:S01]  /*8650*/  FMUL.FTZ R56, R2.reuse, R56 ;  /* 0x0000003802387220 */ /* 0x040fe20000410000 */
[-C--:B---3--:R-:W-:Y:S05]  /*8660*/  HMMA.16816.F32 R52, R172, R144.reuse, R52 ;  /* 0x00000090ac34723c */ /* 0x088fea0000001834 */
[----:B------:R-:W-:Y:S01]  /*8670*/  FMUL.FTZ R57, R2, R57 ;  /* 0x0000003902397220 */ /* 0x000fe20000410000 */
[C---:B------:R-:W-:Y:S01]  /*8680*/  FMUL.FTZ R58, R0.reuse, R58 ;  /* 0x0000003a003a7220 */ /* 0x040fe20000410000 */
[C---:B------:R-:W-:Y:S01]  /*8690*/  FMUL.FTZ R59, R0.reuse, R59 ;  /* 0x0000003b003b7220 */ /* 0x040fe20000410000 */
[----:B------:R-:W-:Y:S03]  /*86a0*/  LOP3.LUT R138, R191, R184, R241, 0x96, !PT ;  /* 0x000000b8bf8a7212 */ /* 0x000fe600078e96f1 */
[C---:B------:R-:W-:Y:S01]  /*86b0*/  FMUL.FTZ R98, R0.reuse, R98 ;  /* 0x0000006200627220 */ /* 0x040fe20000410000 */
[----:B------:R-:W-:Y:S01]  /*86c0*/  FMUL.FTZ R99, R0, R99 ;  /* 0x0000006300637220 */ /* 0x000fe20000410000 */
[----:B------:R-:W-:Y:S01]  /*86d0*/  IMAD.WIDE.U32 R138, R138, -0x2daee0ad, RZ ;  /* 0xd2511f538a8a7825 */ /* 0x000fe200078e00ff */
[C---:B------:R-:W-:Y:S04]  /*86e0*/  HMMA.16816.F32 R56, R180.reuse, R144, R56 ;  /* 0x00000090b438723c */ /* 0x040fe80000001838 */
[----:B------:R-:W-:Y:S01]  /*86f0*/  LOP3.LUT R150, R139, R196, R137, 0x96, !PT ;  /* 0x000000c48b967212 */ /* 0x000fe200078e9689 */
[----:B------:R-:W-:Y:S01]  /*8700*/  FMUL.FTZ R100, R2, R100 ;  /* 0x0000006402647220 */ /* 0x000fe20000410000 */
[-C--:B------:R-:W-:Y:S05]  /*8710*/  HMMA.16816.F32 R60, R180, R146.reuse, R60 ;  /* 0x00000092b43c723c */ /* 0x080fea000000183c */
[--C-:B------:R-:W-:Y:S01]  /*8720*/  SHF.R.U32.HI R151, RZ, 0x10, R138.reuse ;  /* 0x00000010ff977819 */ /* 0x100fe2000001168a */
[C---:B------:R-:W-:Y:S05]  /*8730*/  HMMA.16816.F32 R64, R172.reuse, R146, R64 ;  /* 0x00000092ac40723c */ /* 0x040fea0000001840 */
[----:B------:R-:W-:Y:S01]  /*8740*/  LOP3.LUT R139, R138, 0xffff, RZ, 0xc0, !PT ;  /* 0x0000ffff8a8b7812 */ /* 0x000fe200078ec0ff */
[----:B------:R-:W-:Y:S01]  /*8750*/  FMUL.FTZ R72, R2, R72 ;  /* 0x0000004802487220 */ /* 0x000fe20000410000 */
[----:B------:R-:W-:Y:S01]  /*8760*/  LOP3.LUT R153, R138, 0xff, RZ, 0xc0, !PT ;  /* 0x000000ff8a997812 */ /* 0x000fe200078ec0ff */
[----:B------:R-:W-:Y:S01]  /*8770*/  FMUL.FTZ R73, R2, R73 ;  /* 0x0000004902497220 */ /* 0x000fe20000410000 */
[-C--:B-1----:R-:W-:Y:S03]  /*8780*/  HMMA.16816.F32 R68, R172, R140.reuse, R68 ;  /* 0x0000008cac44723c */ /* 0x082fe60000001844 */
[----:B------:R-:W-:Y:S01]  /*8790*/  SHF.R.U32.HI R152, RZ, 0x18, R138 ;  /* 0x00000018ff987819 */ /* 0x000fe2000001168a */
[C---:B------:R-:W-:Y:S01]  /*87a0*/  FMUL.FTZ R74, R0.reuse, R74 ;  /* 0x0000004a004a7220 */ /* 0x040fe20000410000 */
[----:B------:R-:W-:Y:S01]  /*87b0*/  SHF.R.U32.HI R145, RZ, 0x8, R139 ;  /* 0x00000008ff917819 */ /* 0x000fe2000001168b */
[----:B------:R-:W-:Y:S01]  /*87c0*/  FMUL.FTZ R75, R0, R75 ;  /* 0x0000004b004b7220 */ /* 0x000fe20000410000 */
[----:B------:R-:W-:Y:S01]  /*87d0*/  LOP3.LUT R144, R151, 0xff, RZ, 0xc0, !PT ;  /* 0x000000ff97907812 */ /* 0x000fe200078ec0ff */
[----:B------:R-:W-:Y:S03]  /*87e0*/  FMUL.FTZ R101, R2, R101 ;  /* 0x0000006502657220 */ /* 0x000fe60000410000 */
[----:B------:R-:W-:Y:S01]  /*87f0*/  LOP3.LUT R137, R149, R198, R137, 0x96, !PT ;  /* 0x000000c695897212 */ /* 0x000fe200078e9689 */
[C---:B------:R-:W-:Y:S01]  /*8800*/  FMUL.FTZ R102, R0.reuse, R102 ;  /* 0x0000006600667220 */ /* 0x040fe20000410000 */
[C---:B------:R-:W-:Y:S04]  /*8810*/  HMMA.16816.F32 R72, R180.reuse, R140, R72 ;  /* 0x0000008cb448723c */ /* 0x040fe80000001848 */
[----:B------:R-:W-:Y:S01]  /*8820*/  PRMT R176, R153, 0x5410, R145 ;  /* 0x0000541099b07816 */ /* 0x000fe20000000091 */
[----:B------:R-:W-:Y:S01]  /*8830*/  FMUL.FTZ R103, R0, R103 ;  /* 0x0000006700677220 */ /* 0x000fe20000410000 */
[-C--:B------:R-:W-:Y:S05]  /*8840*/  HMMA.16816.F32 R76, R180, R142.reuse, R76 ;  /* 0x0000008eb44c723c */ /* 0x080fea000000184c */
[----:B------:R-:W-:Y:S01]  /*8850*/  PRMT R155, R144, 0x5410, R152 ;  /* 0x00005410909b7816 */ /* 0x000fe20000000098 */
[C---:B------:R-:W-:Y:S05]  /*8860*/  HMMA.16816.F32 R80, R172.reuse, R142, R80 ;  /* 0x0000008eac50723c */ /* 0x040fea0000001850 */
[----:B------:R-:W-:Y:S01]  /*8870*/  SHF.R.U32.HI R145, RZ, 0x10, R137 ;  /* 0x00000010ff917819 */ /* 0x000fe20000011689 */
[----:B------:R-:W-:Y:S01]  /*8880*/  FFMA.FTZ R140, R20, UR4, -R186 ;  /* 0x00000004148c7c23 */ /* 0x000fe200080108ba */
[----:B------:R-:W-:Y:S01]  /*8890*/  LOP3.LUT R144, R137, 0xffff, RZ, 0xc0, !PT ;  /* 0x0000ffff89907812 */ /* 0x000fe200078ec0ff */
[----:B------:R-:W-:Y:S02]  /*88a0*/  FFMA.FTZ R20, R35, UR4, -R187 ;  /* 0x0000000423147c23 */ /* 0x000fe400080108bb */
[----:B------:R-:W-:Y:S01]  /*88b0*/  MUFU.EX2 R196, R140 ;  /* 0x0000008c00c47308 */ /* 0x000fe20000000800 */
[----:B------:R-:W-:Y:S01]  /*88c0*/  SHF.R.U32.HI R146, RZ, 0x18, R137 ;  /* 0x00000018ff927819 */ /* 0x000fe20000011689 */
[--C-:B------:R-:W-:Y:S01]  /*88d0*/  FFMA.FTZ R141, R22, UR4, -R187.reuse ;  /* 0x00000004168d7c23 */ /* 0x100fe200080108bb */
[----:B------:R-:W-:Y:S01]  /*88e0*/  LOP3.LUT R154, R137, 0xff, RZ, 0xc0, !PT ;  /* 0x000000ff899a7812 */ /* 0x000fe200078ec0ff */
[----:B------:R-:W-:Y:S01]  /*88f0*/  FMUL.FTZ R35, R3, R163 ;  /* 0x000000a303237220 */ /* 0x000fe20000410000 */
[----:B------:R-:W-:Y:S01]  /*8900*/  SHF.R.U32.HI R144, RZ, 0x8, R144 ;  /* 0x00000008ff907819 */ /* 0x000fe20000011690 */
[----:B------:R-:W-:Y:S01]  /*8910*/  FFMA.FTZ R186, R21, UR4, -R186 ;  /* 0x0000000415ba7c23 */ /* 0x000fe200080108ba */
[----:B------:R-:W-:Y:S03]  /*8920*/  LOP3.LUT R137, R145, 0xff, RZ, 0xc0, !PT ;  /* 0x000000ff91897812 */ /* 0x000fe600078ec0ff */
[----:B------:R1:W2:Y:S01]  /*8930*/  MUFU.EX2 R198, R20 ;  /* 0x0000001400c67308 */ /* 0x0002a20000000800 */
[----:B------:R-:W-:Y:S01]  /*8940*/  PRMT R154, R154, 0x5410, R144 ;  /* 0x000054109a9a7816 */ /* 0x000fe20000000090 */
[----:B------:R-:W-:Y:S01]  /*8950*/  FFMA.FTZ R187, R23, UR4, -R187 ;  /* 0x0000000417bb7c23 */ /* 0x000fe200080108bb */
[----:B------:R-:W-:Y:S01]  /*8960*/  PRMT R153, R137, 0x5410, R146 ;  /* 0x0000541089997816 */ /* 0x000fe20000000092 */
[----:B------:R-:W-:Y:S01]  /*8970*/  FMUL.FTZ R22, R0, R158 ;  /* 0x0000009e00167220 */ /* 0x000fe20000410000 */
[C---:B------:R-:W-:Y:S01]  /*8980*/  LOP3.LUT R138, R148.reuse, 0xffff, RZ, 0xc0, !PT ;  /* 0x0000ffff948a7812 */ /* 0x040fe200078ec0ff */
[----:B------:R-:W3:Y:S01]  /*8990*/  LDSM.16.MT88.4 R144, [R209+0xb000] ;  /* 0x00b00000d190783b */ /* 0x000ee20000004200 */
[----:B------:R-:W-:Y:S03]  /*89a0*/  LOP3.LUT R149, R148, 0xff, RZ, 0xc0, !PT ;  /* 0x000000ff94957812 */ /* 0x000fe600078ec0ff */
[----:B------:R4:W-:Y:S01]  /*89b0*/  MUFU.EX2 R193, R141 ;  /* 0x0000008d00c17308 */ /* 0x0009e20000000800 */
[----:B------:R-:W-:Y:S01]  /*89c0*/  SHF.R.U32.HI R139, RZ, 0x8, R138 ;  /* 0x00000008ff8b7819 */ /* 0x000fe2000001168a */
[----:B------:R-:W-:Y:S01]  /*89d0*/  FMUL.FTZ R23, R0, R159 ;  /* 0x0000009f00177220 */ /* 0x000fe20000410000 */
[--C-:B------:R-:W-:Y:S01]  /*89e0*/  SHF.R.U32.HI R138, RZ, 0x10, R148.reuse ;  /* 0x00000010ff8a7819 */ /* 0x100fe20000011694 */
[----:B------:R-:W-:Y:S01]  /*89f0*/  FMUL.FTZ R21, R2, R157 ;  /* 0x0000009d02157220 */ /* 0x000fe20000410000 */
[----:B------:R-:W-:Y:S01]  /*8a00*/  SHF.R.U32.HI R151, RZ, 0x18, R148 ;  /* 0x00000018ff977819 */ /* 0x000fe20000011694 */
[----:B------:R-:W-:Y:S01]  /*8a10*/  LDSM.16.MT88.4 R160, [R214+0xa800] ;  /* 0x00a80000d6a0783b */ /* 0x000fe20000004200 */
[----:B------:R-:W-:Y:S01]  /*8a20*/  LOP3.LUT R184, R138, 0xff, RZ, 0xc0, !PT ;  /* 0x000000ff8ab87812 */ /* 0x000fe200078ec0ff */
[----:B------:R-:W-:Y:S01]  /*8a30*/  FFMA.FTZ R157, R30, UR4, -R189 ;  /* 0x000000041e9d7c23 */ /* 0x000fe200080108bd */
[----:B------:R-:W-:Y:S01]  /*8a40*/  LOP3.LUT R138, R150, 0xffff, RZ, 0xc0, !PT ;  /* 0x0000ffff968a7812 */ /* 0x000fe200078ec0ff */
[----:B-1----:R-:W-:Y:S01]  /*8a50*/  FMUL.FTZ R20, R2, R156 ;  /* 0x0000009c02147220 */ /* 0x002fe20000410000 */
[----:B------:R-:W-:Y:S01]  /*8a60*/  PRMT R149, R149, 0x5410, R139 ;  /* 0x0000541095957816 */ /* 0x000fe2000000008b */
[----:B------:R-:W-:Y:S01]  /*8a70*/  FFMA.FTZ R156, R28, UR4, -R188 ;  /* 0x000000041c9c7c23 */ /* 0x000fe200080108bc */
[----:B------:R-:W-:Y:S01]  /*8a80*/  SHF.R.U32.HI R139, RZ, 0x10, R150 ;  /* 0x00000010ff8b7819 */ /* 0x000fe20000011696 */
[C---:B------:R-:W-:Y:S01]  /*8a90*/  FMUL.FTZ R106, R3.reuse, R106 ;  /* 0x0000006a036a7220 */ /* 0x040fe20000410000 */
[----:B------:R-:W-:Y:S01]  /*8aa0*/  LOP3.LUT R148, R150, 0xff, RZ, 0xc0, !PT ;  /* 0x000000ff96947812 */ /* 0x000fe200078ec0ff */
[----:B------:R-:W-:Y:S01]  /*8ab0*/  FMUL.FTZ R107, R3, R107 ;  /* 0x0000006b036b7220 */ /* 0x000fe20000410000 */
[----:B------:R-:W-:Y:S01]  /*8ac0*/  SHF.R.U32.HI R138, RZ, 0x8, R138 ;  /* 0x00000008ff8a7819 */ /* 0x000fe2000001168a */
[----:B----4-:R-:W-:Y:S01]  /*8ad0*/  LDSM.16.MT88.4 R140, [R214+0xb000] ;  /* 0x00b00000d68c783b */ /* 0x010fe20000004200 */
[----:B------:R-:W-:Y:S01]  /*8ae0*/  SHF.R.U32.HI R152, RZ, 0x18, R150 ;  /* 0x00000018ff987819 */ /* 0x000fe20000011696 */
[----:B------:R-:W1:Y:S01]  /*8af0*/  MUFU.EX2 R194, R186 ;  /* 0x000000ba00c27308 */ /* 0x000e620000000800 */
[----:B------:R-:W-:Y:S01]  /*8b00*/  PRMT R148, R148, 0x5410, R138 ;  /* 0x0000541094947816 */ /* 0x000fe2000000008a */
[C---:B------:R-:W-:Y:S01]  /*8b10*/  FMUL.FTZ R112, R132.reuse, R112 ;  /* 0x0000007084707220 */ /* 0x040fe20000410000 */
[----:B------:R-:W-:Y:S01]  /*8b20*/  LOP3.LUT R139, R139, 0xff, RZ, 0xc0, !PT ;  /* 0x000000ff8b8b7812 */ /* 0x000fe200078ec0ff */
[----:B------:R-:W-:Y:S01]  /*8b30*/  FMUL.FTZ R113, R132, R113 ;  /* 0x0000007184717220 */ /* 0x000fe20000410000 */
[--C-:B------:R-:W-:Y:S01]  /*8b40*/  HSET2.LE.AND R138, R155, R185.reuse, PT ;  /* 0x000000b99b8a7233 */ /* 0x100fe20003803000 */
[----:B------:R-:W-:Y:S01]  /*8b50*/  FMUL.FTZ R114, R3, R114 ;  /* 0x0000007203727220 */ /* 0x000fe20000410000 */
[----:B------:R-:W-:Y:S01]  /*8b60*/  PRMT R152, R139, 0x5410, R152 ;  /* 0x000054108b987816 */ /* 0x000fe20000000098 */
[C---:B------:R-:W-:Y:S01]  /*8b70*/  FMUL.FTZ R115, R3.reuse, R115 ;  /* 0x0000007303737220 */ /* 0x040fe20000410000 */
[----:B------:R-:W-:Y:S01]  /*8b80*/  PRMT R184, R184, 0x5410, R151 ;  /* 0x00005410b8b87816 */ /* 0x000fe20000000097 */
[C---:B------:R-:W-:Y:S01]  /*8b90*/  FMUL.FTZ R116, R132.reuse, R116 ;  /* 0x0000007484747220 */ /* 0x040fe20000410000 */
[--C-:B------:R-:W-:Y:S01]  /*8ba0*/  HSET2.LE.AND R155, R149, R185.reuse, PT ;  /* 0x000000b9959b7233 */ /* 0x100fe20003803000 */
[C---:B------:R-:W-:Y:S01]  /*8bb0*/  FMUL.FTZ R117, R132.reuse, R117 ;  /* 0x0000007584757220 */ /* 0x040fe20000410000 */
[--C-:B------:R-:W-:Y:S01]  /*8bc0*/  HSET2.LE.AND R139, R148, R185.reuse, PT ;  /* 0x000000b9948b7233 */ /* 0x100fe20003803000 */
[C---:B------:R-:W-:Y:S01]  /*8bd0*/  FMUL.FTZ R118, R3.reuse, R118 ;  /* 0x0000007603767220 */ /* 0x040fe20000410000 */
[----:B------:R-:W4:Y:S01]  /*8be0*/  LDSM.16.MT88.4 R148, [R211+0xb000] ;  /* 0x00b00000d394783b */ /* 0x000f220000004200 */
[--C-:B------:R-:W-:Y:S01]  /*8bf0*/  HSET2.LE.AND R152, R152, R185.reuse, PT ;  /* 0x000000b998987233 */ /* 0x100fe20003803000 */
[C---:B------:R-:W-:Y:S01]  /*8c00*/  FMUL.FTZ R119, R3.reuse, R119 ;  /* 0x0000007703777220 */ /* 0x040fe20000410000 */
[-C--:B---3--:R-:W-:Y:S01]  /*8c10*/  HMMA.16816.F32 R32, R172, R144.reuse, R32 ;  /* 0x00000090ac20723c */ /* 0x088fe20000001820 */
[----:B------:R-:W3:Y:S02]  /*8c20*/  MUFU.EX2 R191, R187 ;  /* 0x000000bb00bf7308 */ /* 0x000ee40000000800 */
[--C-:B------:R-:W-:Y:S01]  /*8c30*/  HSET2.LE.AND R154, R154, R185.reuse, PT ;  /* 0x000000b99a9a7233 */ /* 0x100fe20003803000 */
[C---:B------:R-:W-:Y:S01]  /*8c40*/  FMUL.FTZ R128, R132.reuse, R128 ;  /* 0x0000008084807220 */ /* 0x040fe20000410000 */
[--C-:B------:R-:W-:Y:S01]  /*8c50*/  HSET2.LE.AND R153, R153, R185.reuse, PT ;  /* 0x000000b999997233 */ /* 0x100fe20003803000 */
[C---:B------:R-:W-:Y:S05]  /*8c60*/  HMMA.16816.F32 R20, R180.reuse, R144, R20 ;  /* 0x00000090b414723c */ /* 0x040fea0000001814 */
[----:B------:R-:W-:Y:S01]  /*8c70*/  FMUL.FTZ R129, R132, R129 ;  /* 0x0000008184817220 */ /* 0x000fe20000410000 */
[-C--:B------:R-:W-:Y:S05]  /*8c80*/  HMMA.16816.F32 R84, R180, R146.reuse, R84 ;  /* 0x00000092b454723c */ /* 0x080fea0000001854 */
[----:B------:R-:W-:Y:S01]  /*8c90*/  FMUL.FTZ R130, R3, R130 ;  /* 0x0000008203827220 */ /* 0x000fe20000410000 */
[C---:B------:R-:W-:Y:S01]  /*8ca0*/  HMMA.16816.F32 R88, R172.reuse, R146, R88 ;  /* 0x00000092ac58723c */ /* 0x040fe20000001858 */
[----:B------:R-:W5:Y:S04]  /*8cb0*/  LDSM.16.MT88.4 R144, [R213+0xb000] ;  /* 0x00b00000d590783b */ /* 0x000f680000004200 */
[--C-:B------:R-:W-:Y:S01]  /*8cc0*/  FFMA.FTZ R24, R24, UR4, -R188.reuse ;  /* 0x0000000418187c23 */ /* 0x100fe200080108bc */
[--C-:B------:R-:W-:Y:S01]  /*8cd0*/  FFMA.FTZ R25, R25, UR4, -R188.reuse ;  /* 0x0000000419197c23 */ /* 0x100fe200080108bc */
[--C-:B------:R-:W-:Y:S01]  /*8ce0*/  FFMA.FTZ R26, R26, UR4, -R189.reuse ;  /* 0x000000041a1a7c23 */ /* 0x100fe200080108bd */
[----:B------:R-:W-:Y:S01]  /*8cf0*/  FMUL.FTZ R131, R3, R131 ;  /* 0x0000008303837220 */ /* 0x000fe20000410000 */
[----:B------:R1:W-:Y:S02]  /*8d00*/  MUFU.EX2 R187, R24 ;  /* 0x0000001800bb7308 */ /* 0x0003e40000000800 */
[--C-:B------:R-:W-:Y:S01]  /*8d10*/  HSET2.LE.AND R137, R176, R185.reuse, PT ;  /* 0x000000b9b0897233 */ /* 0x100fe20003803000 */
[----:B------:R-:W-:Y:S01]  /*8d20*/  FMUL.FTZ R28, R2, R164 ;  /* 0x000000a4021c7220 */ /* 0x000fe20000410000 */
[----:B------:R-:W-:Y:S01]  /*8d30*/  HSET2.LE.AND R184, R184, R185, PT ;  /* 0x000000b9b8b87233 */ /* 0x000fe20003803000 */
[----:B------:R-:W-:Y:S01]  /*8d40*/  FMUL.FTZ R30, R0, R166 ;  /* 0x000000a6001e7220 */ /* 0x000fe20000410000 */
[C---:B------:R-:W-:Y:S01]  /*8d50*/  FMUL.FTZ R108, R2.reuse, R108 ;  /* 0x0000006c026c7220 */ /* 0x040fe20000410000 */
[----:B------:R-:W-:Y:S03]  /*8d60*/  FMUL.FTZ R109, R2, R109 ;  /* 0x0000006d026d7220 */ /* 0x000fe60000410000 */
[----:B------:R3:W5:Y:S01]  /*8d70*/  MUFU.EX2 R190, R25 ;  /* 0x0000001900be7308 */ /* 0x0007620000000800 */
[C---:B------:R-:W-:Y:S01]  /*8d80*/  FMUL.FTZ R110, R0.reuse, R110 ;  /* 0x0000006e006e7220 */ /* 0x040fe20000410000 */
[-C--:B----4-:R-:W-:Y:S03]  /*8d90*/  HMMA.16816.F32 R92, R172, R148.reuse, R92 ;  /* 0x00000094ac5c723c */ /* 0x090fe6000000185c */
[----:B------:R-:W-:Y:S01]  /*8da0*/  FMUL.FTZ R111, R0, R111 ;  /* 0x0000006f006f7220 */ /* 0x000fe20000410000 */
[----:B--2---:R-:W-:Y:S01]  /*8db0*/  F2FP.F16.F32.PACK_AB R179, R198, R204 ;  /* 0x000000ccc6b3723e */ /* 0x004fe200000000ff */
[----:B------:R-:W-:Y:S01]  /*8dc0*/  FMUL.FTZ R120, R2, R120 ;  /* 0x0000007802787220 */ /* 0x000fe20000410000 */
[C---:B------:R-:W-:Y:S02]  /*8dd0*/  HMMA.16816.F32 R96, R180.reuse, R148, R96 ;  /* 0x00000094b460723c */ /* 0x040fe40000001860 */
[----:B------:R2:W-:Y:S03]  /*8de0*/  MUFU.EX2 R185, R26 ;  /* 0x0000001a00b97308 */ /* 0x0005e60000000800 */
[C---:B-1----:R-:W-:Y:S01]  /*8df0*/  FMUL.FTZ R24, R132.reuse, R168 ;  /* 0x000000a884187220 */ /* 0x042fe20000410000 */
[-C--:B------:R-:W-:Y:S05]  /*8e00*/  HMMA.16816.F32 R100, R180, R150.reuse, R100 ;  /* 0x00000096b464723c */ /* 0x080fea0000001864 */
[--C-:B------:R-:W-:Y:S01]  /*8e10*/  FFMA.FTZ R148, R27, UR4, -R189.reuse ;  /* 0x000000041b947c23 */ /* 0x100fe200080108bd */
[C---:B------:R-:W-:Y:S03]  /*8e20*/  HMMA.16816.F32 R104, R172.reuse, R150, R104 ;  /* 0x00000096ac68723c */ /* 0x040fe60000001868 */
[----:B------:R1:W4:Y:S02]  /*8e30*/  MUFU.EX2 R186, R148 ;  /* 0x0000009400ba7308 */ /* 0x0003240000000800 */
[----:B---3--:R-:W-:Y:S01]  /*8e40*/  FMUL.FTZ R25, R132, R169 ;  /* 0x000000a984197220 */ /* 0x008fe20000410000 */
[C---:B--2---:R-:W-:Y:S01]  /*8e50*/  FMUL.FTZ R26, R3.reuse, R170 ;  /* 0x000000aa031a7220 */ /* 0x044fe20000410000 */
[----:B------:R-:W-:Y:S01]  /*8e60*/  FMUL.FTZ R27, R3, R171 ;  /* 0x000000ab031b7220 */ /* 0x000fe20000410000 */
[----:B------:R-:W-:Y:S03]  /*8e70*/  FFMA.FTZ R188, R29, UR4, -R188 ;  /* 0x000000041dbc7c23 */ /* 0x000fe600080108bc */
[----:B------:R-:W-:Y:S01]  /*8e80*/  FFMA.FTZ R189, R31, UR4, -R189 ;  /* 0x000000041fbd7c23 */ /* 0x000fe200080108bd */
[----:B------:R-:W-:Y:S01]  /*8e90*/  FMUL.FTZ R29, R2, R165 ;  /* 0x000000a5021d7220 */ /* 0x000fe20000410000 */
[----:B------:R-:W-:Y:S01]  /*8ea0*/  FMUL.FTZ R31, R0, R167 ;  /* 0x000000a7001f7220 */ /* 0x000fe20000410000 */
[-C--:B------:R-:W-:Y:S01]  /*8eb0*/  HMMA.16816.F32 R24, R172, R140.reuse, R24 ;  /* 0x0000008cac18723c */ /* 0x080fe20000001818 */
[----:B------:R-:W-:Y:S02]  /*8ec0*/  MUFU.EX2 R188, R188 ;  /* 0x000000bc00bc7308 */ /* 0x000fe40000000800 */
[----:B------:R-:W-:Y:S01]  /*8ed0*/  LOP3.LUT R179, R138, R179, RZ, 0xc0, !PT ;  /* 0x000000b38ab37212 */ /* 0x000fe200078ec0ff */
[----:B------:R-:W-:Y:S01]  /*8ee0*/  FMUL.FTZ R121, R2, R121 ;  /* 0x0000007902797220 */ /* 0x000fe20000410000 */
[----:B------:R-:W-:Y:S01]  /*8ef0*/  F2FP.F16.F32.PACK_AB R176, R194, R196 ;  /* 0x000000c4c2b0723e */ /* 0x000fe200000000ff */
[C---:B------:R-:W-:Y:S01]  /*8f00*/  HMMA.16816.F32 R28, R180.reuse, R140, R28 ;  /* 0x0000008cb41c723c */ /* 0x040fe2000000181c */
[----:B-1----:R-:W1:Y:S04]  /*8f10*/  LDSM.16.MT88.4 R148, [R209+0xa800] ;  /* 0x00a80000d194783b */ /* 0x002e680000004200 */
[----:B------:R-:W-:Y:S01]  /*8f20*/  MUFU.EX2 R138, R157 ;  /* 0x0000009d008a7308 */ /* 0x000fe20000000800 */
[----:B------:R-:W-:Y:S01]  /*8f30*/  LOP3.LUT R176, R139, R176, RZ, 0xc0, !PT ;  /* 0x000000b08bb07212 */ /* 0x000fe200078ec0ff */
[-C--:B------:R-:W-:Y:S08]  /*8f40*/  HMMA.16816.F32 R108, R180, R142.reuse, R108 ;  /* 0x0000008eb46c723c */ /* 0x080ff0000000186c */
[----:B------:R2:W3:Y:S01]  /*8f50*/  MUFU.EX2 R139, R156 ;  /* 0x0000009c008b7308 */ /* 0x0004e20000000800 */
[C---:B------:R-:W-:Y:S04]  /*8f60*/  HMMA.16816.F32 R112, R172.reuse, R142, R112 ;  /* 0x0000008eac70723c */ /* 0x040fe80000001870 */
[C---:B------:R-:W-:Y:S02]  /*8f70*/  FMUL.FTZ R122, R0.reuse, R122 ;  /* 0x0000007a007a7220 */ /* 0x040fe40000410000 */
[-C--:B-----5:R-:W-:Y:S03]  /*8f80*/  HMMA.16816.F32 R116, R172, R144.reuse, R116 ;  /* 0x00000090ac74723c */ /* 0x0a0fe60000001874 */
[----:B------:R-:W5:Y:S02]  /*8f90*/  MUFU.EX2 R189, R189 ;  /* 0x000000bd00bd7308 */ /* 0x000f640000000800 */
[----:B------:R-:W-:Y:S01]  /*8fa0*/  FMUL.FTZ R123, R0, R123 ;  /* 0x0000007b007b7220 */ /* 0x000fe20000410000 */
[C---:B------:R-:W-:Y:S01]  /*8fb0*/  FMUL.FTZ R124, R2.reuse, R124 ;  /* 0x0000007c027c7220 */ /* 0x040fe20000410000 */
[----:B------:R-:W-:Y:S01]  /*8fc0*/  FMUL.FTZ R125, R2, R125 ;  /* 0x0000007d027d7220 */ /* 0x000fe20000410000 */
[C---:B------:R-:W-:Y:S01]  /*8fd0*/  FMUL.FTZ R126, R0.reuse, R126 ;  /* 0x0000007e007e7220 */ /* 0x040fe20000410000 */
[----:B--2---:R-:W2:Y:S02]  /*8fe0*/  LDSM.16.MT88.4 R156, [R211+0xa800] ;  /* 0x00a80000d39c783b */ /* 0x004ea40000004200 */
[----:B------:R-:W-:Y:S01]  /*8ff0*/  FMUL.FTZ R127, R0, R127 ;  /* 0x0000007f007f7220 */ /* 0x000fe20000410000 */
[C---:B------:R-:W-:Y:S04]  /*9000*/  HMMA.16816.F32 R120, R180.reuse, R144, R120 ;  /* 0x00000090b478723c */ /* 0x040fe80000001878 */
[----:B------:R-:W-:Y:S01]  /*9010*/  F2FP.F16.F32.PACK_AB R178, R206, R205 ;  /* 0x000000cdceb2723e */ /* 0x000fe200000000ff */
[----:B------:R-:W-:Y:S01]  /*9020*/  FFMA.FTZ R132, R132, R236, R232 ;  /* 0x000000ec84847223 */ /* 0x000fe200000100e8 */
[-C--:B------:R-:W-:Y:S05]  /*9030*/  HMMA.16816.F32 R124, R180, R146.reuse, R124 ;  /* 0x00000092b47c723c */ /* 0x080fea000000187c */
[----:B------:R-:W-:Y:S01]  /*9040*/  F2FP.F16.F32.PACK_AB R177, R191, R193 ;  /* 0x000000c1bfb1723e */ /* 0x000fe200000000ff */
[----:B------:R-:W-:Y:S01]  /*9050*/  HMMA.16816.F32 R128, R172, R146, R128 ;  /* 0x00000092ac80723c */ /* 0x000fe20000001880 */
[----:B------:R-:W-:Y:S04]  /*9060*/  LDSM.16.MT88.4 R172, [R213+0xb800] ;  /* 0x00b80000d5ac783b */ /* 0x000fe80000004200 */
[----:B------:R-:W-:Y:S01]  /*9070*/  LOP3.LUT R178, R137, R178, RZ, 0xc0, !PT ;  /* 0x000000b289b27212 */ /* 0x000fe200078ec0ff */
[----:B------:R-:W-:Y:S01]  /*9080*/  FFMA.FTZ R3, R3, R235, R230 ;  /* 0x000000eb03037223 */ /* 0x000fe200000100e6 */
[----:B------:R-:W-:Y:S01]  /*9090*/  LOP3.LUT R177, R152, R177, RZ, 0xc0, !PT ;  /* 0x000000b198b17212 */ /* 0x000fe200078ec0ff */
[----:B------:R-:W-:Y:S03]  /*90a0*/  FADD.FTZ R132, R231, R132 ;  /* 0x00000084e7847221 */ /* 0x000fe60000010000 */
[----:B------:R-:W-:Y:S01]  /*90b0*/  F2FP.F16.F32.PACK_AB R137, R190, R187 ;  /* 0x000000bbbe89723e */ /* 0x000fe200000000ff */
[----:B------:R-:W-:Y:S01]  /*90c0*/  FADD.FTZ R3, R207, R3 ;  /* 0x00000003cf037221 */ /* 0x000fe20000010000 */
[----:B----4-:R-:W-:Y:S01]  /*90d0*/  F2FP.F16.F32.PACK_AB R181, R186, R185 ;  /* 0x000000b9bab5723e */ /* 0x010fe200000000ff */
[-C--:B-1----:R-:W-:Y:S01]  /*90e0*/  HMMA.16816.F32 R144, R176, R148.reuse, R4 ;  /* 0x00000094b090723c */ /* 0x082fe20000001804 */
[----:B------:R-:W1:Y:S04]  /*90f0*/  LDSM.16.MT88.4 R4, [R213+0xa800] ;  /* 0x00a80000d504783b */ /* 0x000e680000004200 */
[----:B---3--:R-:W-:Y:S02]  /*9100*/  F2FP.F16.F32.PACK_AB R182, R188, R139 ;  /* 0x0000008bbcb6723e */ /* 0x008fe400000000ff */
[----:B-----5:R-:W-:Y:S04]  /*9110*/  F2FP.F16.F32.PACK_AB R183, R189, R138 ;  /* 0x0000008abdb7723e */ /* 0x020fe800000000ff */
[----:B------:R-:W-:Y:S02]  /*9120*/  LOP3.LUT R180, R154, R137, RZ, 0xc0, !PT ;  /* 0x000000899ab47212 */ /* 0x000fe400078ec0ff */
[----:B------:R-:W-:Y:S02]  /*9130*/  LOP3.LUT R181, R153, R181, RZ, 0xc0, !PT ;  /* 0x000000b599b57212 */ /* 0x000fe400078ec0ff */
[----:B------:R-:W-:Y:S02]  /*9140*/  LOP3.LUT R182, R155, R182, RZ, 0xc0, !PT ;  /* 0x000000b69bb67212 */ /* 0x000fe400078ec0ff */
[----:B------:R-:W-:Y:S02]  /*9150*/  LOP3.LUT R183, R184, R183, RZ, 0xc0, !PT ;  /* 0x000000b7b8b77212 */ /* 0x000fe400078ec0ff */
[----:B------:R-:W-:Y:S05]  /*9160*/  MOV R137, R134 ;  /* 0x0000008600897202 */ /* 0x000fea0000000f00 */
[C---:B------:R-:W-:Y:S01]  /*9170*/  HMMA.16816.F32 R140, R180.reuse, R148, R8 ;  /* 0x00000094b48c723c */ /* 0x040fe20000001808 */
[----:B------:R-:W3:Y:S05]  /*9180*/  LDSM.16.MT88.4 R8, [R209+0xb800] ;  /* 0x00b80000d108783b */ /* 0x000eea0000004200 */
        /* <DEDUP_REMOVED lines=14> */
[-C--:B------:R-:W-:Y:S05]  /*9270*/  HMMA.16816.F32 R76, R180, R6.reuse, R76 ;  /* 0x00000006b44c723c */ /* 0x080fea000000184c */
[----:B------:R-:W-:Y:S01]  /*9280*/  FFMA.FTZ R4, R2, R234, R203 ;  /* 0x000000ea02047223 */ /* 0x000fe200000100cb */
[C---:B------:R-:W-:Y:S05]  /*9290*/  HMMA.16816.F32 R80, R176.reuse, R6, R80 ;  /* 0x00000006b050723c */ /* 0x040fea0000001850 */
[----:B------:R-:W-:Y:S01]  /*92a0*/  FFMA.FTZ R2, R0, R233, R201 ;  /* 0x000000e900027223 */ /* 0x000fe200000100c9 */
[-C--:B---3--:R-:W-:Y:S05]  /*92b0*/  HMMA.16816.F32 R160, R176, R8.reuse, R32 ;  /* 0x00000008b0a0723c */ /* 0x088fea0000001820 */
        /* <DEDUP_REMOVED lines=43> */
[----:B------:R-:W-:Y:S01]  /*9570*/  FADD.FTZ R233, R189, R0 ;  /* 0x00000000bde97221 */ /* 0x000fe20000010000 */
[----:B------:R-:W-:Y:S06]  /*9580*/  @P3 BRA `(.L_x_1880) ;  /* 0xffffffcc00483947 */ /* 0x000fec000383ffff */
.L_x_1879:
[----:B------:R-:W1:Y:S01]  /*9590*/  SHFL.BFLY PT, R0, R236, 0x2, 0x1f ;  /* 0x0c401f00ec007f89 */ /* 0x000e6200000e0000 */
[----:B------:R-:W-:Y:S01]  /*95a0*/  ULDC UR4, c[0x0][0x38c] ;  /* 0x0000e30000047ab9 */ /* 0x000fe20000000800 */
[----:B------:R-:W-:Y:S01]  /*95b0*/  UMOV UR5, 0x400 ;  /* 0x0000040000057882 */ /* 0x000fe20000000000 */
[----:B------:R-:W-:Y:S01]  /*95c0*/  UISETP.NE.AND UP0, UPT, UR15, -0x1, UPT ;  /* 0xffffffff0f00788c */ /* 0x000fe2000bf05270 */
[----:B------:R-:W2:Y:S04]  /*95d0*/  SHFL.BFLY PT, R2, R235, 0x2, 0x1f ;  /* 0x0c401f00eb027f89 */ /* 0x000ea800000e0000 */
[----:B------:R-:W3:Y:S01]  /*95e0*/  SHFL.BFLY PT, R3, R233, 0x2, 0x1f ;  /* 0x0c401f00e9037f89 */ /* 0x000ee200000e0000 */
[----:B------:R-:W4:Y:S01]  /*95f0*/  S2R R139, SR_TID.X ;  /* 0x00000000008b7919 */ /* 0x000f220000002100 */
[----:B-1----:R-:W-:-:S02]  /*9600*/  FADD.FTZ R236, R0, R236 ;  /* 0x000000ec00ec7221 */ /* 0x002fc40000010000 */
[----:B------:R-:W1:Y:S01]  /*9610*/  SHFL.BFLY PT, R0, R234, 0x2, 0x1f ;  /* 0x0c401f00ea007f89 */ /* 0x000e6200000e0000 */
[----:B--2---:R-:W-:-:S03]  /*9620*/  FADD.FTZ R235, R2, R235 ;  /* 0x000000eb02eb7221 */ /* 0x004fc60000010000 */
[----:B------:R-:W2:Y:S01]  /*9630*/  SHFL.BFLY PT, R4, R236, 0x1, 0x1f ;  /* 0x0c201f00ec047f89 */ /* 0x000ea200000e0000 */
[----:B---3--:R-:W-:Y:S01]  /*9640*/  FADD.FTZ R233, R3, R233 ;  /* 0x000000e903e97221 */ /* 0x008fe20000010000 */
[----:B------:R-:W-:Y:S02]  /*9650*/  MOV R3, 0x3f800000 ;  /* 0x3f80000000037802 */ /* 0x000fe40000000f00 */
[----:B------:R-:W3:Y:S04]  /*9660*/  SHFL.BFLY PT, R2, R235, 0x1, 0x1f ;  /* 0x0c201f00eb027f89 */ /* 0x000ee800000e0000 */
[----:B------:R-:W5:Y:S01]  /*9670*/  SHFL.BFLY PT, R5, R233, 0x1, 0x1f ;  /* 0x0c201f00e9057f89 */ /* 0x000f6200000e0000 */
[----:B----4-:R-:W-:-:S04]  /*9680*/  SHF.R.S32.HI R172, RZ, 0x1f, R139 ;  /* 0x0000001fffac7819 */ /* 0x010fc8000001148b */
[----:B------:R-:W-:Y:S01]  /*9690*/  LEA.HI R137, R172, R139, RZ, 0x2 ;  /* 0x0000008bac897211 */ /* 0x000fe200078f10ff */
[----:B-1----:R-:W-:Y:S01]  /*96a0*/  FADD.FTZ R234, R0, R234 ;  /* 0x000000ea00ea7221 */ /* 0x002fe20000010000 */
[----:B------:R-:W-:Y:S02]  /*96b0*/  MOV R0, 0x3f800000 ;  /* 0x3f80000000007802 */ /* 0x000fe40000000f00 */
[----:B------:R-:W-:Y:S01]  /*96c0*/  SHF.R.S32.HI R26, RZ, 0x2, R137 ;  /* 0x00000002ff1a7819 */ /* 0x000fe20000011489 */
[----:B--2---:R-:W-:Y:S02]  /*96d0*/  FADD.FTZ R236, R236, R4 ;  /* 0x00000004ecec7221 */ /* 0x004fe40000010000 */
[----:B------:R-:W1:Y:S01]  /*96e0*/  SHFL.BFLY PT, R4, R234, 0x1, 0x1f ;  /* 0x0c201f00ea047f89 */ /* 0x000e6200000e0000 */
[----:B---3--:R-:W-:Y:S02]  /*96f0*/  FADD.FTZ R235, R235, R2 ;  /* 0x00000002ebeb7221 */ /* 0x008fe40000010000 */
[----:B------:R-:W-:-:S02]  /*9700*/  FSETP.NE.FTZ.AND P6, PT, R236, RZ, PT ;  /* 0x000000ffec00720b */ /* 0x000fc40003fd5000 */
[----:B------:R-:W-:Y:S01]  /*9710*/  SHF.R.S32.HI R2, RZ, 0x1f, R137 ;  /* 0x0000001fff027819 */ /* 0x000fe20000011489 */
[----:B-----5:R-:W-:Y:S01]  /*9720*/  FADD.FTZ R132, R233, R5 ;  /* 0x00000005e9847221 */ /* 0x020fe20000010000 */
[----:B------:R-:W-:Y:S02]  /*9730*/  FSETP.NE.FTZ.AND P0, PT, R235, RZ, PT ;  /* 0x000000ffeb00720b */ /* 0x000fe40003f15000 */
[----:B------:R-:W-:Y:S02]  /*9740*/  LEA.HI R2, R2, R26, RZ, 0x3 ;  /* 0x0000001a02027211 */ /* 0x000fe400078f18ff */
[----:B------:R-:W-:Y:S02]  /*9750*/  FSETP.NE.FTZ.AND P4, PT, R132, RZ, PT ;  /* 0x000000ff8400720b */ /* 0x000fe40003f95000 */
[----:B------:R-:W-:Y:S02]  /*9760*/  LOP3.LUT R2, R2, 0xfffffff8, RZ, 0xc0, !PT ;  /* 0xfffffff802027812 */ /* 0x000fe400078ec0ff */
[----:B------:R-:W-:Y:S01]  /*9770*/  P2R R138, PR, RZ, 0x40 ;  /* 0x00000040ff8a7803 */ /* 0x000fe20000000000 */
[----:B------:R-:W2:Y:S01]  /*9780*/  @P6 MUFU.RCP R0, R236 ;  /* 0x000000ec00006308 */ /* 0x000ea20000001000 */
[----:B------:R-:W-:-:S02]  /*9790*/  IADD3 R26, R26, -R2, RZ ;  /* 0x800000021a1a7210 */ /* 0x000fc40007ffe0ff */
[----:B------:R-:W-:Y:S01]  /*97a0*/  MOV R2, 0x3f800000 ;  /* 0x3f80000000027802 */ /* 0x000fe20000000f00 */
[----:B-1----:R-:W-:-:S04]  /*97b0*/  FADD.FTZ R234, R234, R4 ;  /* 0x00000004eaea7221 */ /* 0x002fc80000010000 */
[----:B------:R-:W1:Y:S01]  /*97c0*/  @P0 MUFU.RCP R3, R235 ;  /* 0x000000eb00030308 */ /* 0x000e620000001000 */
[----:B------:R-:W-:Y:S01]  /*97d0*/  FSETP.NE.FTZ.AND P5, PT, R234, RZ, PT ;  /* 0x000000ffea00720b */ /* 0x000fe20003fb5000 */
[----:B--2---:R-:W-:-:S03]  /*97e0*/  FMUL.FTZ R0, R0, UR4 ;  /* 0x0000000400007c20 */ /* 0x004fc60008410000 */
        /* <DEDUP_REMOVED lines=34> */
[----:B------:R-:W2:Y:S01]  /*9a10*/  @P5 MUFU.RCP R2, R234 ;  /* 0x000000ea00025308 */ /* 0x000ea20000001000 */
[----:B-1----:R-:W-:Y:S01]  /*9a20*/  FMUL.FTZ R3, R3, UR4 ;  /* 0x0000000403037c20 */ /* 0x002fe20008410000 */
[----:B------:R-:W-:-:S02]  /*9a30*/  F2FP.F16.F32.PACK_AB R11, R11, R14 ;  /* 0x0000000e0b0b723e */ /* 0x000fc400000000ff */
[----:B------:R-:W-:Y:S01]  /*9a40*/  F2FP.F16.F32.PACK_AB R14, R18, R21 ;  /* 0x00000015120e723e */ /* 0x000fe200000000ff */
[C---:B------:R-:W-:Y:S01]  /*9a50*/  FMUL.FTZ R54, R3.reuse, R54 ;  /* 0x0000003603367220 */ /* 0x040fe20000410000 */
[----:B------:R-:W-:Y:S01]  /*9a60*/  FMUL.FTZ R20, R3, R55 ;  /* 0x0000003703147220 */ /* 0x000fe20000410000 */
[----:B------:R-:W-:Y:S01]  /*9a70*/  LEA.HI R55, R172, R139, RZ, 0x5 ;  /* 0x0000008bac377211 */ /* 0x000fe200078f28ff */
[----:B------:R-:W1:Y:S01]  /*9a80*/  @P4 MUFU.RCP R0, R132 ;  /* 0x0000008400004308 */ /* 0x000e620000001000 */
[----:B------:R-:W-:Y:S01]  /*9a90*/  F2FP.F16.F32.PACK_AB R21, R25, R27 ;  /* 0x0000001b1915723e */ /* 0x000fe200000000ff */
[C---:B------:R-:W-:Y:S01]  /*9aa0*/  FMUL.FTZ R146, R3.reuse, R146 ;  /* 0x0000009203927220 */ /* 0x040fe20000410000 */
[----:B------:R-:W-:Y:S01]  /*9ab0*/  F2FP.F16.F32.PACK_AB R20, R20, R54 ;  /* 0x000000361414723e */ /* 0x000fe200000000ff */
[C---:B------:R-:W-:Y:S01]  /*9ac0*/  FMUL.FTZ R4, R3.reuse, R147 ;  /* 0x0000009303047220 */ /* 0x040fe20000410000 */
[----:B------:R-:W-:Y:S01]  /*9ad0*/  SHF.R.S32.HI R54, RZ, 0x5, R55 ;  /* 0x00000005ff367819 */ /* 0x000fe20000011437 */
[C---:B------:R-:W-:Y:S01]  /*9ae0*/  FMUL.FTZ R150, R3.reuse, R150 ;  /* 0x0000009603967220 */ /* 0x040fe20000410000 */
[C---:B------:R-:W-:Y:S01]  /*9af0*/  FMUL.FTZ R6, R3.reuse, R151 ;  /* 0x0000009703067220 */ /* 0x040fe20000410000 */
[C---:B------:R-:W-:Y:S01]  /*9b00*/  FMUL.FTZ R38, R3.reuse, R38 ;  /* 0x0000002603267220 */ /* 0x040fe20000410000 */
[----:B--2---:R-:W-:Y:S01]  /*9b10*/  FMUL.FTZ R2, R2, UR4 ;  /* 0x0000000402027c20 */ /* 0x004fe20008410000 */
[C---:B------:R-:W-:Y:S01]  /*9b20*/  FMUL.FTZ R10, R3.reuse, R39 ;  /* 0x00000027030a7220 */ /* 0x040fe20000410000 */
[C---:B------:R-:W-:Y:S01]  /*9b30*/  FMUL.FTZ R50, R3.reuse, R50 ;  /* 0x0000003203327220 */ /* 0x040fe20000410000 */
[----:B------:R-:W-:Y:S01]  /*9b40*/  FMUL.FTZ R51, R3, R51 ;  /* 0x0000003303337220 */ /* 0x000fe20000410000 */
        /* <DEDUP_REMOVED lines=68> */
[----:B------:R-:W-:Y:S01]  /*9f90*/  SHF.L.U32 R2, R26, 0x6, RZ ;  /* 0x000000061a027819 */ /* 0x000fe200000006ff */
[C---:B------:R-:W-:Y:S01]  /*9fa0*/  FMUL.FTZ R66, R3.reuse, R66 ;  /* 0x0000004203427220 */ /* 0x040fe20000410000 */
[----:B------:R-:W-:Y:S01]  /*9fb0*/  IADD3 R0, -R0, R139, RZ ;  /* 0x0000008b00007210 */ /* 0x000fe20007ffe1ff */
[C---:B------:R-:W-:Y:S01]  /*9fc0*/  FMUL.FTZ R67, R3.reuse, R67 ;  /* 0x0000004303437220 */ /* 0x040fe20000410000 */
[----:B------:R-:W-:Y:S01]  /*9fd0*/  LOP3.LUT R2, R2, 0x1c0, RZ, 0xc0, !PT ;  /* 0x000001c002027812 */ /* 0x000fe200078ec0ff */
[C---:B------:R-:W-:Y:S01]  /*9fe0*/  FMUL.FTZ R70, R3.reuse, R70 ;  /* 0x0000004603467220 */ /* 0x040fe20000410000 */
[----:B------:R-:W-:Y:S01]  /*9ff0*/  LOP3.LUT R26, R26, 0x1, RZ, 0xc0, !PT ;  /* 0x000000011a1a7812 */ /* 0x000fe200078ec0ff */
[C---:B------:R-:W-:Y:S01]  /*a000*/  FMUL.FTZ R71, R3.reuse, R71 ;  /* 0x0000004703477220 */ /* 0x040fe20000410000 */
[----:B------:R-:W-:Y:S01]  /*a010*/  LEA R25, R54, R0, 0x9 ;  /* 0x0000000036197211 */ /* 0x000fe200078e48ff */
        /* <DEDUP_REMOVED lines=23> */
[----:B------:R-:W-:Y:S01]  /*a190*/  @UP0 ULDC.64 UR4, c[0x0][0x298] ;  /* 0x0000a60000040ab9 */ /* 0x000fe20000000a00 */
[----:B------:R-:W-:Y:S01]  /*a1a0*/  F2FP.F16.F32.PACK_AB R4, R4, R146 ;  /* 0x000000920404723e */ /* 0x000fe200000000ff */
[----:B------:R-:W-:Y:S01]  /*a1b0*/  @UP0 UIMAD.WIDE.U32 UR8, UR15, UR4, URZ ;  /* 0x000000040f0802a5 */ /* 0x000fe2000f8e003f */
[C---:B------:R-:W-:Y:S01]  /*a1c0*/  IADD3 R2, R0.reuse, -0x10, RZ ;  /* 0xfffffff000027810 */ /* 0x040fe20007ffe0ff */
[----:B------:R1:W-:Y:S01]  /*a1d0*/  STS [R0], R5 ;  /* 0x0000000500007388 */ /* 0x0003e20000000800 */
[----:B------:R-:W-:Y:S01]  /*a1e0*/  F2FP.F16.F32.PACK_AB R3, R149, R148 ;  /* 0x000000949503723e */ /* 0x000fe200000000ff */
[----:B------:R-:W-:Y:S01]  /*a1f0*/  @UP0 UIMAD UR6, UR15, UR5, UR9 ;  /* 0x000000050f0602a4 */ /* 0x000fe2000f8e0209 */
[----:B------:R-:W-:Y:S01]  /*a200*/  @P3 IADD3 R2, R0, 0x10, RZ ;  /* 0x0000001000023810 */ /* 0x000fe20007ffe0ff */
[----:B------:R-:W-:Y:S01]  /*a210*/  STS [R0+0x400], R4 ;  /* 0x0004000400007388 */ /* 0x000fe20000000800 */
[----:B------:R-:W-:-:S02]  /*a220*/  F2FP.F16.F32.PACK_AB R19, R19, R56 ;  /* 0x000000381313723e */ /* 0x000fc400000000ff */
[----:B------:R-:W-:Y:S01]  /*a230*/  MOV R56, 0x20 ;  /* 0x0000002000387802 */ /* 0x000fe20000000f00 */
[----:B------:R2:W-:Y:S01]  /*a240*/  STS [R2], R3 ;  /* 0x0000000302007388 */ /* 0x0005e20000000800 */
[----:B------:R-:W-:Y:S02]  /*a250*/  F2FP.F16.F32.PACK_AB R6, R6, R150 ;  /* 0x000000960606723e */ /* 0x000fe400000000ff */
[----:B------:R-:W-:Y:S02]  /*a260*/  F2FP.F16.F32.PACK_AB R8, R8, R140 ;  /* 0x0000008c0808723e */ /* 0x000fe400000000ff */
[----:B------:R-:W-:Y:S01]  /*a270*/  F2FP.F16.F32.PACK_AB R7, R7, R142 ;  /* 0x0000008e0707723e */ /* 0x000fe200000000ff */
[----:B------:R-:W-:Y:S01]  /*a280*/  STS [R2+0x400], R6 ;  /* 0x0004000602007388 */ /* 0x000fe20000000800 */
        /* <DEDUP_REMOVED lines=11> */
[----:B------:R-:W-:Y:S01]  /*a340*/  STS [R2+0x2400], R12 ;  /* 0x0024000c02007388 */ /* 0x000fe20000000800 */
[----:B------:R-:W-:-:S02]  /*a350*/  F2FP.F16.F32.PACK_AB R23, R23, R17 ;  /* 0x000000111717723e */ /* 0x000fc400000000ff */
[----:B--2---:R-:W-:Y:S02]  /*a360*/  SEL R3, R56, 0xffffffe0, !P1 ;  /* 0xffffffe038037807 */ /* 0x004fe40004800000 */
[----:B------:R-:W-:Y:S02]  /*a370*/  F2FP.F16.F32.PACK_AB R22, R22, R46 ;  /* 0x0000002e1616723e */ /* 0x000fe400000000ff */
[C---:B------:R-:W-:Y:S02]  /*a380*/  IADD3 R4, R0.reuse, R3, RZ ;  /* 0x0000000300047210 */ /* 0x040fe40007ffe0ff */
[----:B------:R-:W-:Y:S02]  /*a390*/  IADD3 R3, R3, R2, RZ ;  /* 0x0000000203037210 */ /* 0x000fe40007ffe0ff */
[----:B------:R-:W-:Y:S01]  /*a3a0*/  F2FP.F16.F32.PACK_AB R18, R65, R64 ;  /* 0x000000404112723e */ /* 0x000fe200000000ff */
[----:B------:R-:W-:Y:S01]  /*a3b0*/  STS [R4], R11 ;  /* 0x0000000b04007388 */ /* 0x000fe20000000800 */
[----:B---3--:R-:W-:-:S02]  /*a3c0*/  IADD3 R8, R0, R5, RZ ;  /* 0x0000000500087210 */ /* 0x008fc40007ffe0ff */
[----:B------:R-:W-:Y:S01]  /*a3d0*/  F2FP.F16.F32.PACK_AB R17, R67, R66 ;  /* 0x000000424311723e */ /* 0x000fe200000000ff */
[----:B------:R-:W-:Y:S01]  /*a3e0*/  STS [R4+0x400], R10 ;  /* 0x0004000a04007388 */ /* 0x000fe20000000800 */
[----:B----4-:R-:W-:Y:S02]  /*a3f0*/  IADD3 R7, R5, R2, RZ ;  /* 0x0000000205077210 */ /* 0x010fe40007ffe0ff */
[----:B------:R-:W-:Y:S01]  /*a400*/  F2FP.F16.F32.PACK_AB R24, R24, R58 ;  /* 0x0000003a1818723e */ /* 0x000fe200000000ff */
[----:B------:R-:W-:Y:S01]  /*a410*/  STS [R3], R14 ;  /* 0x0000000e03007388 */ /* 0x000fe20000000800 */
[----:B------:R-:W-:Y:S02]  /*a420*/  F2FP.F16.F32.PACK_AB R53, R53, R60 ;  /* 0x0000003c3535723e */ /* 0x000fe400000000ff */
[----:B------:R-:W-:Y:S01]  /*a430*/  F2FP.F16.F32.PACK_AB R52, R52, R62 ;  /* 0x0000003e3434723e */ /* 0x000fe200000000ff */
[----:B------:R-:W-:Y:S01]  /*a440*/  STS [R3+0x400], R13 ;  /* 0x0004000d03007388 */ /* 0x000fe20000000800 */
[----:B------:R-:W-:-:S02]  /*a450*/  F2FP.F16.F32.PACK_AB R51, R69, R68 ;  /* 0x000000444533723e */ /* 0x000fc400000000ff */
[----:B------:R-:W-:Y:S01]  /*a460*/  F2FP.F16.F32.PACK_AB R50, R71, R70 ;  /* 0x000000464732723e */ /* 0x000fe200000000ff */
[----:B------:R1:W-:Y:S01]  /*a470*/  STS [R4+0x2000], R15 ;  /* 0x0020000f04007388 */ /* 0x0003e20000000800 */
[-C--:B------:R-:W-:Y:S02]  /*a480*/  IADD3 R6, R4, R5.reuse, RZ ;  /* 0x0000000504067210 */ /* 0x080fe40007ffe0ff */
[----:B------:R-:W-:Y:S01]  /*a490*/  F2FP.F16.F32.PACK_AB R47, R81, R80 ;  /* 0x00000050512f723e */ /* 0x000fe200000000ff */
[----:B------:R-:W-:Y:S01]  /*a4a0*/  STS [R4+0x2400], R16 ;  /* 0x0024001004007388 */ /* 0x000fe20000000800 */
[----:B------:R-:W-:Y:S02]  /*a4b0*/  F2FP.F16.F32.PACK_AB R46, R83, R82 ;  /* 0x00000052532e723e */ /* 0x000fe400000000ff */
[----:B------:R-:W-:Y:S01]  /*a4c0*/  IADD3 R5, R3, R5, RZ ;  /* 0x0000000503057210 */ /* 0x000fe20007ffe0ff */
        /* <DEDUP_REMOVED lines=35> */
[----:B------:R-:W-:Y:S01]  /*a700*/  PLOP3.LUT P1, PT, PT, PT, UP0, 0x80, 0x0 ;  /* 0x000000000000781c */ /* 0x000fe20003f2f008 */
[----:B------:R-:W-:Y:S01]  /*a710*/  STS [R5], R47 ;  /* 0x0000002f05007388 */ /* 0x000fe20000000800 */
[----:B-1----:R-:W-:-:S02]  /*a720*/  F2FP.F16.F32.PACK_AB R15, R165, R164 ;  /* 0x000000a4a50f723e */ /* 0x002fc400000000ff */
        /* <DEDUP_REMOVED lines=45> */
.L_x_1883:
[----:B------:R-:W-:Y:S01]  /*aa00*/  ULDC.U8 UR4, c[0x0][0x3d9] ;  /* 0x0000f64000047ab9 */ /* 0x000fe20000000000 */
[----:B------:R1:W-:Y:S01]  /*aa10*/  STS [R7+0x4400], R13 ;  /* 0x0044000d07007388 */ /* 0x0003e20000000800 */
[----:B------:R-:W-:Y:S01]  /*aa20*/  ISETP.NE.AND P2, PT, RZ, UR4, PT ;  /* 0x00000004ff007c0c */ /* 0x000fe2000bf45270 */
[----:B------:R-:W-:Y:S02]  /*aa30*/  ULDC.U8 UR7, c[0x0][0x3d8] ;  /* 0x0000f60000077ab9 */ /* 0x000fe40000000000 */
[----:B------:R-:W-:Y:S01]  /*aa40*/  STS [R8+0x6000], R15 ;  /* 0x0060000f08007388 */ /* 0x000fe20000000800 */
[----:B------:R-:W-:-:S03]  /*aa50*/  ISETP.NE.AND P3, PT, RZ, UR7, PT ;  /* 0x00000007ff007c0c */ /* 0x000fc6000bf65270 */
[----:B------:R3:W-:Y:S01]  /*aa60*/  STS [R8+0x6400], R14 ;  /* 0x0064000e08007388 */ /* 0x0007e20000000800 */
[----:B------:R-:W-:-:S03]  /*aa70*/  ISETP.EQ.AND P3, PT, RZ, UR4, P3 ;  /* 0x00000004ff007c0c */ /* 0x000fc60009f62270 */
[----:B------:R4:W-:Y:S04]  /*aa80*/  STS [R7+0x6000], R12 ;  /* 0x0060000c07007388 */ /* 0x0009e80000000800 */
[----:B------:R-:W-:Y:S04]  /*aa90*/  STS [R7+0x6400], R11 ;  /* 0x0064000b07007388 */ /* 0x000fe80000000800 */
[----:B------:R-:W-:Y:S02]  /*aaa0*/  STS [R6+0x4000], R10 ;  /* 0x0040000a06007388 */ /* 0x000fe40000000800 */
[----:B------:R-:W-:-:S02]  /*aab0*/  @!P3 PLOP3.LUT P1, PT, PT, PT, PT, 0x8, 0x0 ;  /* 0x000000000000b81c */ /* 0x000fc40003f2e170 */
[----:B------:R2:W-:Y:S01]  /*aac0*/  STS [R6+0x4400], R9 ;  /* 0x0044000906007388 */ /* 0x0005e20000000800 */
[----:B-1----:R-:W1:Y:S03]  /*aad0*/  @P0 LDC R13, c[0x0][0x2e8] ;  /* 0x0000ba00ff0d0b82 */ /* 0x002e660000000800 */
[----:B------:R5:W-:Y:S04]  /*aae0*/  STS [R5+0x4000], R2 ;  /* 0x0040000205007388 */ /* 0x000be80000000800 */
[----:B------:R5:W-:Y:S01]  /*aaf0*/  STS [R5+0x4400], R0 ;  /* 0x0044000005007388 */ /* 0x000be20000000800 */
[----:B---3--:R3:W1:Y:S01]  /*ab00*/  @P0 MUFU.LG2 R8, R235 ;  /* 0x000000eb00080308 */ /* 0x0086620000000c00 */
[----:B------:R-:W1:Y:S02]  /*ab10*/  @P6 LDC R15, c[0x0][0x2e8] ;  /* 0x0000ba00ff0f6b82 */ /* 0x000e640000000800 */
[----:B------:R3:W-:Y:S01]  /*ab20*/  STS [R6+0x6000], R4 ;  /* 0x0060000406007388 */ /* 0x0007e20000000800 */
[----:B----4-:R-:W-:-:S03]  /*ab30*/  SHF.R.S32.HI R12, RZ, 0x1f, R18 ;  /* 0x0000001fff0c7819 */ /* 0x010fc60000011412 */
[----:B------:R4:W-:Y:S01]  /*ab40*/  STS [R6+0x6400], R3 ;  /* 0x0064000306007388 */ /* 0x0009e20000000800 */
[----:B------:R-:W-:-:S03]  /*ab50*/  LEA.HI R12, R12, R18, RZ, 0x3 ;  /* 0x000000120c0c7211 */ /* 0x000fc600078f18ff */
[----:B------:R4:W-:Y:S04]  /*ab60*/  STS [R5+0x6000], R17 ;  /* 0x0060001105007388 */ /* 0x0009e80000000800 */
[----:B------:R4:W-:Y:S01]  /*ab70*/  STS [R5+0x6400], R16 ;  /* 0x0064001005007388 */ /* 0x0009e20000000800 */
[----:B--2---:R2:W1:Y:S01]  /*ab80*/  @P6 MUFU.LG2 R9, R236 ;  /* 0x000000ec00096308 */ /* 0x0044620000000c00 */
[----:B------:R-:W1:Y:S01]  /*ab90*/  S2R R10, SR_CTAID.Y ;  /* 0x00000000000a7919 */ /* 0x000e620000002600 */
[----:B-----5:R-:W-:Y:S02]  /*aba0*/  LOP3.LUT R2, R12, 0xfffffff8, RZ, 0xc0, !PT ;  /* 0xfffffff80c027812 */ /* 0x020fe400078ec0ff */
[----:B------:R-:W-:Y:S01]  /*abb0*/  SHF.R.S32.HI R12, RZ, 0x3, R12 ;  /* 0x00000003ff0c7819 */ /* 0x000fe2000001140c */
[----:B------:R-:W1:Y:S01]  /*abc0*/  S2R R25, SR_CTAID.Z ;  /* 0x0000000000197919 */ /* 0x000e620000002700 */
[----:B------:R-:W-:Y:S01]  /*abd0*/  LOP3.LUT R0, R55, 0xffffffe0, RZ, 0xc0, !PT ;  /* 0xffffffe037007812 */ /* 0x000fe200078ec0ff */
[----:B------:R-:W1:Y:S01]  /*abe0*/  S2R R20, SR_CTAID.X ;  /* 0x0000000000147919 */ /* 0x000e620000002500 */
[----:B---3--:R-:W-:-:S03]  /*abf0*/  @P2 IMAD.MOV.U32 R4, RZ, RZ, 0x1 ;  /* 0x00000001ff042424 */ /* 0x008fc600078e00ff */
[----:B------:R-:W-:Y:S01]  /*ac00*/  IMAD.IADD R0, R139, 0x1, -R0 ;  /* 0x000000018b007824 */ /* 0x000fe200078e0a00 */
[----:B----4-:R-:W3:Y:S04]  /*ac10*/  @P2 LDC.64 R6, c[0x0][0x2c0] ;  /* 0x0000b000ff062b82 */ /* 0x010ee80000000a00 */
[----:B------:R-:W-:Y:S01]  /*ac20*/  LOP3.LUT P6, RZ, R0, 0x3, RZ, 0xc0, !PT ;  /* 0x0000000300ff7812 */ /* 0x000fe200078cc0ff */
[----:B------:R-:W-:Y:S01]  /*ac30*/  IMAD.IADD R17, R18, 0x1, -R2 ;  /* 0x0000000112117824 */ /* 0x000fe200078e0a02 */
[----:B------:R-:W-:Y:S02]  /*ac40*/  @!P3 CS2R R2, SRZ ;  /* 0x000000000002b805 */ /* 0x000fe4000001ff00 */
[----:B------:R-:W4:Y:S01]  /*ac50*/  @P2 LDC R5, c[0x0][0x2c0] ;  /* 0x0000b000ff052b82 */ /* 0x000f220000000800 */
[----:B------:R2:W1:Y:S01]  /*ac60*/  @P5 MUFU.LG2 R16, R234 ;  /* 0x000000ea00105308 */ /* 0x0004620000000c00 */
[----:B---3--:R-:W-:-:S02]  /*ac70*/  @P2 IMAD R0, R7, R6, RZ ;  /* 0x0000000607002224 */ /* 0x008fc400078e02ff */
[----:B------:R-:W-:Y:S01]  /*ac80*/  VIADD R6, R12, 0x10 ;  /* 0x000000100c067836 */ /* 0x000fe20000000000 */
[----:B-12---:R-:W-:Y:S06]  /*ac90*/  @!P3 BRA `(.L_x_1884) ;  /* 0x000000000020b947 */ /* 0x006fec0003800000 */
[----:B------:R-:W1:Y:S01]  /*aca0*/  S2UR UR4, SR_CTAID.Y ;  /* 0x00000000000479c3 */ /* 0x000e620000002600 */
[----:B------:R-:W-:Y:S01]  /*acb0*/  ULDC UR5, c[0x0][0x2c4] ;  /* 0x0000b10000057ab9 */ /* 0x000fe20000000800 */
[----:B------:R-:W-:Y:S01]  /*acc0*/  PLOP3.LUT P1, PT, PT, PT, PT, 0x80, 0x0 ;  /* 0x000000000000781c */ /* 0x000fe20003f2f070 */
[----:B-1----:R-:W-:-:S04]  /*acd0*/  UIMAD UR4, UR4, UR5, URZ ;  /* 0x00000005040472a4 */ /* 0x002fc8000f8e023f */
[----:B------:R-:W-:-:S04]  /*ace0*/  USEL UR15, UR4, UR15, !UP0 ;  /* 0x0000000f040f7287 */ /* 0x000fc8000c000000 */
[----:B------:R-:W-:Y:S02]  /*acf0*/  USHF.R.S32.HI UR4, URZ, 0x1f, UR15 ;  /* 0x0000001f3f047899 */ /* 0x000fe4000801140f */
[----:B------:R-:W-:-:S04]  /*ad00*/  IMAD.U32 R2, RZ, RZ, UR15 ;  /* 0x0000000fff027e24 */ /* 0x000fc8000f8e00ff */
[----:B------:R-:W-:Y:S02]  /*ad10*/  MOV R3, UR4 ;  /* 0x0000000400037c02 */ /* 0x000fe40008000f00 */
.L_x_1884:
[----:B------:R-:W-:Y:S05]  /*ad20*/  @P2 BRA `(.L_x_1885) ;  /* 0x0000000000182947 */ /* 0x000fea0003800000 */
[----:B------:R-:W1:Y:S01]  /*ad30*/  LDC R0, c[0x0][0x2c4] ;  /* 0x0000b100ff007b82 */ /* 0x000e620000000800 */
[----:B------:R-:W-:Y:S02]  /*ad40*/  ISETP.NE.AND P2, PT, RZ, UR7, PT ;  /* 0x00000007ff007c0c */ /* 0x000fe4000bf45270 */
[----:B----4-:R-:W-:-:S05]  /*ad50*/  MOV R5, 0x1 ;  /* 0x0000000100057802 */ /* 0x010fca0000000f00 */
[----:B------:R-:W2:Y:S08]  /*ad60*/  LDC R4, c[0x0][0x270] ;  /* 0x00009c00ff047b82 */ /* 0x000eb00000000800 */
[----:B-1----:R-:W2:Y:S02]  /*ad70*/  @P2 LDC R0, c[0x0][0x2e4] ;  /* 0x0000b900ff002b82 */ /* 0x002ea40000000800 */
[----:B--2---:R-:W-:-:S07]  /*ad80*/  IMAD R4, R0, R4, RZ ;  /* 0x0000000400047224 */ /* 0x004fce00078e02ff */
.L_x_1885:
        /* <DEDUP_REMOVED lines=13> */
[----:B------:R-:W-:Y:S01]  /*ae60*/  IMAD R0, R25, R0, R4 ;  /* 0x0000000019007224 */ /* 0x000fe200078e0204 */
[----:B------:R-:W3:Y:S01]  /*ae70*/  @P4 LDC R11, c[0x0][0x2e8] ;  /* 0x0000ba00ff0b4b82 */ /* 0x000ee20000000800 */
[----:B------:R-:W-:Y:S01]  /*ae80*/  @P2 FMUL.FTZ R9, R9, 0.69314718246459960938 ;  /* 0x3f31721809092820 */ /* 0x000fe20000410000 */
[----:B------:R-:W-:Y:S01]  /*ae90*/  MOV R23, 0x7f800000 ;  /* 0x7f80000000177802 */ /* 0x000fe20000000f00 */
[----:B------:R-:W-:-:S02]  /*aea0*/  VIADD R4, R12, 0x40 ;  /* 0x000000400c047836 */ /* 0x000fc40000000000 */
[----:B------:R-:W-:Y:S01]  /*aeb0*/  @P0 FFMA.FTZ R23, R135, R13, R8 ;  /* 0x0000000d87170223 */ /* 0x000fe20000010008 */
        /* <DEDUP_REMOVED lines=10> */
[----:B------:R-:W-:-:S02]  /*af60*/  IMAD.SHL.U32 R24, R17, 0x8, RZ ;  /* 0x0000000811187824 */ /* 0x000fc400078e00ff */
[----:B-1----:R-:W-:Y:S01]  /*af70*/  @P5 FFMA.FTZ R19, R134, R14, R8 ;  /* 0x0000000e86135223 */ /* 0x002fe20000010008 */
[----:B------:R-:W-:Y:S01]  /*af80*/  SHF.R.S32.HI R4, RZ, 0x1f, R6 ;  /* 0x0000001fff047819 */ /* 0x000fe20000011406 */
[----:B---3--:R-:W-:Y:S01]  /*af90*/  @P4 FFMA.FTZ R20, R133, R11, R7 ;  /* 0x0000000b85144223 */ /* 0x008fe20000010007 */
[--C-:B------:R-:W-:Y:S02]  /*afa0*/  IADD3 R6, P5, P4, R6, R2, R0.reuse ;  /* 0x0000000206067210 */ /* 0x100fe40007cbe000 */
[----:B------:R-:W-:-:S04]  /*afb0*/  SHF.R.S32.HI R0, RZ, 0x1f, R0 ;  /* 0x0000001fff007819 */ /* 0x000fc80000011400 */
[----:B------:R-:W-:Y:S01]  /*afc0*/  IADD3.X R4, R4, R3, R0, P5, P4 ;  /* 0x0000000304047210 */ /* 0x000fe20002fe8400 */
[----:B----4-:R-:W-:Y:S06]  /*afd0*/  @P6 BRA `(.L_x_1887) ;  /* 0x0000000000d46947 */ /* 0x010fec0003800000 */
        /* <DEDUP_REMOVED lines=53> */
.L_x_1887:
[----:B------:R-:W-:Y:S05]  /*b330*/  BSYNC B0 ;  /* 0x0000000000007941 */ /* 0x000fea0003800000 */
.L_x_1886:
[----:B--2---:R1:W2:Y:S01]  /*b340*/  LDS.128 R20, [R223] ;  /* 0x00000000df147984 */ /* 0x0042a20000000c00 */
[----:B------:R-:W-:Y:S01]  /*b350*/  SHF.R.S32.HI R3, RZ, 0x1f, R24 ;  /* 0x0000001fff037819 */ /* 0x000fe20000011418 */
[----:B------:R-:W-:Y:S01]  /*b360*/  VIADD R0, R12, 0x50 ;  /* 0x000000500c007836 */ /* 0x000fe20000000000 */
[----:B------:R-:W-:Y:S01]  /*b370*/  IADD3 R2, P4, R24, UR8, RZ ;  /* 0x0000000818027c10 */ /* 0x000fe2000ff9e0ff */
[----:B------:R1:W3:Y:S01]  /*b380*/  LDS.128 R16, [R223+0x4000] ;  /* 0x00400000df107984 */ /* 0x0002e20000000c00 */
[----:B------:R-:W-:Y:S01]  /*b390*/  SHF.R.S32.HI R4, RZ, 0x1f, R25 ;  /* 0x0000001fff047819 */ /* 0x000fe20000011419 */
[----:B------:R-:W-:Y:S01]  /*b3a0*/  ULDC.64 UR4, c[0x0][0x2a0] ;  /* 0x0000a80000047ab9 */ /* 0x000fe20000000a00 */
[----:B------:R-:W-:Y:S01]  /*b3b0*/  IADD3.X R3, R3, UR6, RZ, P4, !PT ;  /* 0x0000000603037c10 */ /* 0x000fe2000a7fe4ff */
[----:B------:R-:W-:Y:S01]  /*b3c0*/  IMAD.U32 R6, RZ, RZ, UR16 ;  /* 0x00000010ff067e24 */ /* 0x000fe2000f8e00ff */
[----:B------:R-:W-:Y:S01]  /*b3d0*/  ISETP.GE.AND P4, PT, R12, UR14, PT ;  /* 0x0000000e0c007c0c */ /* 0x000fe2000bf86270 */
[----:B------:R-:W-:Y:S01]  /*b3e0*/  BSSY B0, `(.L_x_1888) ;  /* 0x0000018000007945 */ /* 0x000fe20003800000 */
[----:B------:R-:W-:Y:S01]  /*b3f0*/  ISETP.GE.AND P5, PT, R0, UR14, PT ;  /* 0x0000000e00007c0c */ /* 0x000fe2000bfa6270 */
[----:B------:R-:W-:Y:S01]  /*b400*/  IMAD R0, R4, UR4, RZ ;  /* 0x0000000404007c24 */ /* 0x000fe2000f8e02ff */
[----:B------:R-:W-:Y:S01]  /*b410*/  SHF.R.S32.HI R13, RZ, 0x1f, R12 ;  /* 0x0000001fff0d7819 */ /* 0x000fe2000001140c */
[----:B------:R-:W-:Y:S01]  /*b420*/  IMAD.WIDE.U32 R10, R25, UR4, R2 ;  /* 0x00000004190a7c25 */ /* 0x000fe2000f8e0002 */
[----:B------:R-:W-:-:S03]  /*b430*/  IADD3 R14, R12, 0x60, RZ ;  /* 0x000000600c0e7810 */ /* 0x000fc60007ffe0ff */
        /* <DEDUP_REMOVED lines=16> */
[----:B--2---:R4:W-:Y:S04]  /*b540*/  @!P6 STG.E.128 desc[UR18][R2.64], R20 ;  /* 0x000000140200e986 */ /* 0x0049e8000c101d12 */
[----:B---3--:R4:W-:Y:S02]  /*b550*/  @!P4 STG.E.128 desc[UR18][R2.64+0x80], R16 ;  /* 0x000080100200c986 */ /* 0x0089e4000c101d12 */
.L_x_1889:
[----:B------:R-:W-:Y:S05]  /*b560*/  BSYNC B0 ;  /* 0x0000000000007941 */ /* 0x000fea0003800000 */
.L_x_1888:
[----:B------:R-:W-:Y:S01]  /*b570*/  ISETP.GE.AND P4, PT, R14, UR14, PT ;  /* 0x0000000e0e007c0c */ /* 0x000fe2000bf86270 */
[----:B---34-:R3:W4:Y:S01]  /*b580*/  LDS.128 R16, [R223+0x800] ;  /* 0x00080000df107984 */ /* 0x0187220000000c00 */
[----:B--2---:R-:W-:Y:S01]  /*b590*/  IADD3 R20, R12, 0x70, RZ ;  /* 0x000000700c147810 */ /* 0x004fe20007ffe0ff */
[----:B------:R-:W-:Y:S02]  /*b5a0*/  BSSY B0, `(.L_x_1890) ;  /* 0x0000014000007945 */ /* 0x000fe40003800000 */
[----:B------:R3:W2:Y:S02]  /*b5b0*/  LDS.128 R12, [R223+0x4800] ;  /* 0x00480000df0c7984 */ /* 0x0006a40000000c00 */
        /* <DEDUP_REMOVED lines=18> */
.L_x_1891:
[----:B------:R-:W-:Y:S05]  /*b6e0*/  BSYNC B0 ;  /* 0x0000000000007941 */ /* 0x000fea0003800000 */
.L_x_1890:
[----:B----4-:R4:W1:Y:S01]  /*b6f0*/  LDS.128 R16, [R223+0x1000] ;  /* 0x00100000df107984 */ /* 0x0108620000000c00 */
[----:B------:R-:W-:Y:S01]  /*b700*/  BSSY B0, `(.L_x_1892) ;  /* 0x0000015000007945 */ /* 0x000fe20003800000 */
[----:B------:R-:W-:Y:S02]  /*b710*/  ISETP.GE.AND P3, PT, R20, UR14, PT ;  /* 0x0000000e14007c0c */ /* 0x000fe4000bf66270 */
        /* <DEDUP_REMOVED lines=17> */
[----:B-1----:R1:W-:Y:S04]  /*b830*/  @!P6 STG.E.128 desc[UR18][R2.64], R16 ;  /* 0x000000100200e986 */ /* 0x0023e8000c101d12 */
[----:B--2---:R1:W-:Y:S02]  /*b840*/  @!P2 STG.E.128 desc[UR18][R2.64+0x80], R12 ;  /* 0x0000800c0200a986 */ /* 0x0043e4000c101d12 */
.L_x_1893:
[----:B------:R-:W-:Y:S05]  /*b850*/  BSYNC B0 ;  /* 0x0000000000007941 */ /* 0x000fea0003800000 */
.L_x_1892:
        /* <DEDUP_REMOVED lines=21> */
.L_x_1895:
[----:B------:R-:W-:Y:S05]  /*b9b0*/  BSYNC B0 ;  /* 0x0000000000007941 */ /* 0x000fea0003800000 */
.L_x_1894:
        /* <DEDUP_REMOVED lines=21> */
.L_x_1897:
[----:B------:R-:W-:Y:S05]  /*bb10*/  BSYNC B0 ;  /* 0x0000000000007941 */ /* 0x000fea0003800000 */
.L_x_1896:
        /* <DEDUP_REMOVED lines=21> */
.L_x_1899:
[----:B------:R-:W-:Y:S05]  /*bc70*/  BSYNC B0 ;  /* 0x0000000000007941 */ /* 0x000fea0003800000 */
.L_x_1898:
        /* <DEDUP_REMOVED lines=21> */
.L_x_1901:
[----:B------:R-:W-:Y:S05]  /*bdd0*/  BSYNC B0 ;  /* 0x0000000000007941 */ /* 0x000fea0003800000 */
.L_x_1900:
        /* <DEDUP_REMOVED lines=21> */
.L_x_1849:
[----:B------:R-:W-:Y:S01]  /*bf30*/  ULDC.U8 UR9, c[0x0][0x3d9] ;  /* 0x0000f64000097ab9 */ /* 0x000fe20000000000 */
[----:B------:R-:W-:Y:S01]  /*bf40*/  UISETP.NE.AND UP0, UPT, UR15, -0x1, UPT ;  /* 0xffffffff0f00788c */ /* 0x000fe2000bf05270 */
[----:B------:R-:W-:Y:S01]  /*bf50*/  LEA.HI R8, R11, R252, RZ, 0x3 ;  /* 0x000000fc0b087211 */ /* 0x000fe200078f18ff */
[----:B------:R-:W-:Y:S01]  /*bf60*/  UISETP.NE.AND UP3, UPT, UR9, URZ, UPT ;  /* 0x0000003f0900728c */ /* 0x000fe2000bf65270 */
        /* <DEDUP_REMOVED lines=8> */
[----:B------:R-:W-:Y:S01]  /*bff0*/  @UP3 ULDC.64 UR4, c[0x0][0x2c0] ;  /* 0x0000b00000043ab9 */ /* 0x000fe20000000a00 */
[----:B------:R-:W-:Y:S01]  /*c000*/  @UP0 ULDC.64 UR6, c[0x0][0x298] ;  /* 0x0000a60000060ab9 */ /* 0x000fe20000000a00 */
[----:B------:R-:W-:Y:S01]  /*c010*/  @UP3 UIMAD UR10, UR5, UR4, URZ ;  /* 0x00000004050a32a4 */ /* 0x000fe2000f8e023f */
[----:B------:R-:W-:Y:S01]  /*c020*/  IMAD.SHL.U32 R14, R0, 0x8, RZ ;  /* 0x00000008000e7824 */ /* 0x000fe200078e00ff */
[----:B------:R-:W-:Y:S01]  /*c030*/  @UP0 UIMAD.WIDE.U32 UR12, UR15, UR6, URZ ;  /* 0x000000060f0c02a5 */ /* 0x000fe2000f8e003f */
[--C-:B------:R-:W-:Y:S01]  /*c040*/  SHF.R.S32.HI R9, RZ, 0x1f, R8.reuse ;  /* 0x0000001fff097819 */ /* 0x100fe20000011408 */
[----:B------:R-:W-:Y:S01]  /*c050*/  @!UP0 ULDC.64 UR4, c[0x0][0x290] ;  /* 0x0000a40000048ab9 */ /* 0x000fe20000000a00 */
[C---:B------:R-:W-:Y:S01]  /*c060*/  VIADD R17, R8.reuse, 0x10 ;  /* 0x0000001008117836 */ /* 0x040fe20000000000 */
[----:B------:R-:W-:Y:S01]  /*c070*/  @!UP0 UIMAD UR6, UR11, UR4, URZ ;  /* 0x000000040b0682a4 */ /* 0x000fe2000f8e023f */
[C---:B------:R-:W-:Y:S01]  /*c080*/  VIADD R20, R8.reuse, 0x30 ;  /* 0x0000003008147836 */ /* 0x040fe20000000000 */
[----:B------:R-:W-:Y:S01]  /*c090*/  @!UP0 UIMAD.WIDE.U32 UR26, UR24, UR4, URZ ;  /* 0x00000004181a82a5 */ /* 0x000fe2000f8e003f */
[----:B------:R-:W-:Y:S01]  /*c0a0*/  IADD3 R18, R8, 0x20, RZ ;  /* 0x0000002008127810 */ /* 0x000fe20007ffe0ff */
[----:B------:R-:W-:Y:S01]  /*c0b0*/  @UP0 UIMAD UR7, UR15, UR7, UR13 ;  /* 0x000000070f0702a4 */ /* 0x000fe2000f8e020d */
[----:B------:R-:W-:Y:S01]  /*c0c0*/  ISETP.NE.AND P1, PT, R0, RZ, PT ;  /* 0x000000ff0000720c */ /* 0x000fe20003f25270 */
[----:B------:R-:W-:Y:S01]  /*c0d0*/  @!UP0 UIMAD UR13, UR24, UR5, UR6 ;  /* 0x00000005180d82a4 */ /* 0x000fe2000f8e0206 */
[----:B------:R-:W-:Y:S01]  /*c0e0*/  ISETP.GE.AND P3, PT, R18, UR21, PT ;  /* 0x0000001512007c0c */ /* 0x000fe2000bf66270 */
[----:B------:R-:W-:Y:S01]  /*c0f0*/  ULDC.U8 UR11, c[0x0][0x3d8] ;  /* 0x0000f600000b7ab9 */ /* 0x000fe20000000000 */
[----:B------:R-:W-:Y:S01]  /*c100*/  @!UP0 UMOV UR12, UR26 ;  /* 0x0000001a000c8c82 */ /* 0x000fe20008000000 */
[----:B------:R-:W-:Y:S01]  /*c110*/  @!UP0 UIADD3 UR7, UR27, UR13, URZ ;  /* 0x0000000d1b078290 */ /* 0x000fe2000fffe03f */
[----:B------:R-:W-:Y:S01]  /*c120*/  IADD3 R2, P0, R14, UR12, RZ ;  /* 0x0000000c0e027c10 */ /* 0x000fe2000ff1e0ff */
[----:B------:R-:W-:Y:S01]  /*c130*/  UISETP.NE.AND UP0, UPT, UR11, URZ, !UP3 ;  /* 0x0000003f0b00728c */ /* 0x000fe2000df05270 */
[----:B------:R-:W-:Y:S01]  /*c140*/  ISETP.GE.AND P2, PT, R20, UR21, PT ;  /* 0x0000001514007c0c */ /* 0x000fe2000bf46270 */
[----:B------:R-:W-:Y:S01]  /*c150*/  UISETP.NE.AND UP2, UPT, UR11, URZ, UPT ;  /* 0x0000003f0b00728c */ /* 0x000fe2000bf45270 */
[----:B------:R-:W-:Y:S01]  /*c160*/  IMAD.WIDE R6, R6, 0x80, R8 ;  /* 0x0000008006067825 */ /* 0x000fe200078e0208 */
[----:B------:R-:W-:Y:S01]  /*c170*/  USHF.R.S32.HI UR6, URZ, 0x1f, UR22 ;  /* 0x0000001f3f067899 */ /* 0x000fe20008011416 */
[----:B------:R-:W-:Y:S01]  /*c180*/  LEA.HI.X.SX32 R3, R14, UR7, 0x1, P0 ;  /* 0x000000070e037c11 */ /* 0x000fe200080f0eff */
[----:B------:R-:W-:Y:S01]  /*c190*/  UISETP.EQ.AND UP2, UPT, UR9, URZ, UP2 ;  /* 0x0000003f0900728c */ /* 0x000fe20009742270 */
[----:B------:R-:W-:Y:S01]  /*c1a0*/  ISETP.GE.AND P0, PT, R17, UR21, PT ;  /* 0x0000001511007c0c */ /* 0x000fe2000bf06270 */
[----:B------:R-:W-:Y:S01]  /*c1b0*/  ULDC.64 UR4, c[0x0][0x2a0] ;  /* 0x0000a80000047ab9 */ /* 0x000fe20000000a00 */
[----:B------:R-:W-:Y:S01]  /*c1c0*/  @UP3 UMOV UR9, 0x1 ;  /* 0x0000000100093882 */ /* 0x000fe20000000000 */
[----:B------:R-:W-:Y:S01]  /*c1d0*/  UIMAD UR6, UR6, UR4, URZ ;  /* 0x00000004060672a4 */ /* 0x000fe2000f8e023f */
[----:B------:R-:W-:Y:S01]  /*c1e0*/  IMAD.U32 R12, RZ, RZ, UR4 ;  /* 0x00000004ff0c7e24 */ /* 0x000fe2000f8e00ff */
[----:B------:R-:W-:Y:S01]  /*c1f0*/  UISETP.NE.OR UP1, UPT, UR15, -0x1, !UP2 ;  /* 0xffffffff0f00788c */ /* 0x000fe2000d725670 */
[----:B------:R-:W-:Y:S01]  /*c200*/  VIADD R22, R8, 0x40 ;  /* 0x0000004008167836 */ /* 0x000fe20000000000 */
[----:B------:R-:W-:Y:S01]  /*c210*/  @!UP3 ULDC UR4, c[0x0][0x2c4] ;  /* 0x0000b1000004bab9 */ /* 0x000fe20000000800 */
[----:B------:R-:W-:Y:S01]  /*c220*/  @UP0 ULDC UR4, c[0x0][0x2e4] ;  /* 0x0000b90000040ab9 */ /* 0x000fe20000000800 */
[----:B------:R-:W-:Y:S01]  /*c230*/  UIMAD UR5, UR22, UR5, UR6 ;  /* 0x00000005160572a4 */ /* 0x000fe2000f8e0206 */
[----:B------:R-:W-:Y:S01]  /*c240*/  IMAD.WIDE.U32 R12, R12, UR22, R2 ;  /* 0x000000160c0c7c25 */ /* 0x000fe2000f8e0002 */
[----:B------:R-:W-:Y:S01]  /*c250*/  @!UP3 UIMAD UR9, UR4, UR8, URZ ;  /* 0x000000080409b2a4 */ /* 0x000fe2000f8e023f */
[----:B------:R-:W-:Y:S01]  /*c260*/  IADD3 R15, R14, 0x40, RZ ;  /* 0x000000400e0f7810 */ /* 0x000fe20007ffe0ff */
[----:B------:R-:W-:Y:S01]  /*c270*/  @UP2 ULDC UR7, c[0x0][0x2c4] ;  /* 0x0000b10000072ab9 */ /* 0x000fe20000000800 */
[----:B------:R-:W-:Y:S01]  /*c280*/  @UP3 ULDC UR6, c[0x0][0x2c0] ;  /* 0x0000b00000063ab9 */ /* 0x000fe20000000800 */
[----:B------:R-:W-:Y:S01]  /*c290*/  UIMAD UR9, UR24, UR9, URZ ;  /* 0x00000009180972a4 */ /* 0x000fe2000f8e023f */
[----:B------:R-:W-:Y:S01]  /*c2a0*/  VIADD R11, R13, UR5 ;  /* 0x000000050d0b7c36 */ /* 0x000fe20008000000 */
[----:B------:R-:W-:-:S02]  /*c2b0*/  @!UP1 UIMAD UR15, UR24, UR7, URZ ;  /* 0x00000007180f92a4 */ /* 0x000fc4000f8e023f */
[----:B------:R-:W-:Y:S01]  /*c2c0*/  USEL UR9, UR9, URZ, !UP2 ;  /* 0x0000003f09097287 */ /* 0x000fe2000d000000 */
[----:B------:R-:W-:Y:S01]  /*c2d0*/  @!UP3 UMOV UR6, 0x1 ;  /* 0x000000010006b882 */ /* 0x000fe20000000000 */
[----:B------:R-:W-:Y:S01]  /*c2e0*/  @!UP3 UMOV UR10, UR4 ;  /* 0x00000004000abc82 */ /* 0x000fe20008000000 */
[----:B------:R-:W-:Y:S02]  /*c2f0*/  UIMAD UR8, UR17, UR6, URZ ;  /* 0x00000006110872a4 */ /* 0x000fe4000f8e023f */
[----:B------:R-:W-:Y:S01]  /*c300*/  UIMAD UR10, UR22, UR10, UR9 ;  /* 0x0000000a160a72a4 */ /* 0x000fe2000f8e0209 */
[----:B------:R-:W-:Y:S01]  /*c310*/  @!UP2 UMOV UR12, URZ ;  /* 0x0000003f000cac82 */ /* 0x000fe20008000000 */
[----:B------:R-:W-:Y:S01]  /*c320*/  @UP2 UMOV UR12, UR15 ;  /* 0x0000000f000c2c82 */ /* 0x000fe20008000000 */
[----:B------:R-:W-:Y:S01]  /*c330*/  @!UP2 UMOV UR13, URZ ;  /* 0x0000003f000dac82 */ /* 0x000fe20008000000 */
[----:B------:R-:W-:Y:S02]  /*c340*/  USHF.R.S32.HI UR7, URZ, 0x1f, UR8 ;  /* 0x0000001f3f077899 */ /* 0x000fe40008011408 */
[----:B------:R-:W-:-:S02]  /*c350*/  @UP2 USHF.R.S32.HI UR13, URZ, 0x1f, UR15 ;  /* 0x0000001f3f0d2899 */ /* 0x000fc4000801140f */
        /* <DEDUP_REMOVED lines=18> */
.L_x_1903:
[----:B------:R-:W-:Y:S05]  /*c480*/  BSYNC B0 ;  /* 0x0000000000007941 */ /* 0x000fea0003800000 */
.L_x_1902:
        /* <DEDUP_REMOVED lines=21> */
.L_x_1905:
[----:B------:R-:W-:Y:S05]  /*c5e0*/  BSYNC B0 ;  /* 0x0000000000007941 */ /* 0x000fea0003800000 */
.L_x_1904:
        /* <DEDUP_REMOVED lines=21> */
.L_x_1907:
[----:B------:R-:W-:Y:S05]  /*c740*/  BSYNC B0 ;  /* 0x0000000000007941 */ /* 0x000fea0003800000 */
.L_x_1906:
        /* <DEDUP_REMOVED lines=21> */
.L_x_1909:
[----:B------:R-:W-:Y:S05]  /*c8a0*/  BSYNC B0 ;  /* 0x0000000000007941 */ /* 0x000fea0003800000 */
.L_x_1908:
        /* <DEDUP_REMOVED lines=20> */
.L_x_1911:
[----:B------:R-:W-:Y:S05]  /*c9f0*/  BSYNC B0 ;  /* 0x0000000000007941 */ /* 0x000fea0003800000 */
.L_x_1910:
        /* <DEDUP_REMOVED lines=20> */
.L_x_1913:
[----:B------:R-:W-:Y:S05]  /*cb40*/  BSYNC B0 ;  /* 0x0000000000007941 */ /* 0x000fea0003800000 */
.L_x_1912:
        /* <DEDUP_REMOVED lines=20> */
.L_x_1915:
[----:B------:R-:W-:Y:S05]  /*cc90*/  BSYNC B0 ;  /* 0x0000000000007941 */ /* 0x000fea0003800000 */
.L_x_1914:
        /* <DEDUP_REMOVED lines=20> */
.L_x_1917:
[----:B------:R-:W-:Y:S05]  /*cde0*/  BSYNC B0 ;  /* 0x0000000000007941 */ /* 0x000fea0003800000 */
.L_x_1916:
        /* <DEDUP_REMOVED lines=10> */
.L_x_1919:
[----:B------:R-:W-:Y:S05]  /*ce90*/  BSYNC B0 ;  /* 0x0000000000007941 */ /* 0x000fea0003800000 */
.L_x_1918:
        /* <DEDUP_REMOVED lines=15> */
.L_x_1921:
[----:B------:R-:W-:Y:S05]  /*cf90*/  BSYNC B0 ;  /* 0x0000000000007941 */ /* 0x000fea0003800000 */
.L_x_1920:
        /* <DEDUP_REMOVED lines=10> */
.L_x_1923:
[----:B------:R-:W-:Y:S05]  /*d040*/  BSYNC B0 ;  /* 0x0000000000007941 */ /* 0x000fea0003800000 */
.L_x_1922:
        /* <DEDUP_REMOVED lines=10> */
.L_x_1925:
[----:B------:R-:W-:Y:S05]  /*d0f0*/  BSYNC B0 ;  /* 0x0000000000007941 */ /* 0x000fea0003800000 */
.L_x_1924:
        /* <DEDUP_REMOVED lines=10> */
.L_x_1927:
[----:B------:R-:W-:Y:S05]  /*d1a0*/  BSYNC B0 ;  /* 0x0000000000007941 */ /* 0x000fea0003800000 */
.L_x_1926:
        /* <DEDUP_REMOVED lines=10> */
.L_x_1929:
[----:B------:R-:W-:Y:S05]  /*d250*/  BSYNC B0 ;  /* 0x0000000000007941 */ /* 0x000fea0003800000 */
.L_x_1928:
        /* <DEDUP_REMOVED lines=10> */
.L_x_1931:
[----:B------:R-:W-:Y:S05]  /*d300*/  BSYNC B0 ;  /* 0x0000000000007941 */ /* 0x000fea0003800000 */
.L_x_1930:
        /* <DEDUP_REMOVED lines=10> */
.L_x_1932:
        /* <DEDUP_REMOVED lines=13> */
.L_x_2942:


//--------------------- .text._ZN5flash16flash_fwd_kernelI23Flash_fwd_kernel_traitsILi128ELi128ELi32ELi4ELb0ELb0EN7cutlass6half_tE19Flash_kernel_traitsILi128ELi128ELi32ELi4ES3_EELb1ELb0ELb0ELb0ELb0ELb0ELb0ELb1EEEvNS_16Flash_fwd_paramsE --------------------------
	.section	.text._ZN5flash16flash_fwd_kernelI23Flash_fwd_kernel_traitsILi128ELi128ELi32ELi4ELb0ELb0EN7cutlass6half_tE19Flash_kernel_traitsILi128ELi128ELi32ELi4ES3_EELb1ELb0ELb0ELb0ELb0ELb0ELb0ELb1EEEvNS_16Flash_fwd_paramsE,"ax",@progbits
	.align	128
        .global         _ZN5flash16flash_fwd_kernelI23Flash_fwd_kernel_traitsILi128ELi128ELi32ELi4ELb0ELb0EN7cutlass6half_tE19Flash_kernel_traitsILi128ELi128ELi32ELi4ES3_EELb1ELb0ELb0ELb0ELb0ELb0ELb0ELb1EEEvNS_16Flash_fwd_paramsE
        .type           _ZN5flash16flash_fwd_kernelI23Flash_fwd_kernel_traitsILi128ELi128ELi32ELi4ELb0ELb0EN7cutlass6half_tE19Flash_kernel_traitsILi128ELi128ELi32ELi4ES3_EELb1ELb0ELb0ELb0ELb0ELb0ELb0ELb1EEEvNS_16Flash_fwd_paramsE,@function
        .size           _ZN5flash16flash_fwd_kernelI23Flash_fwd_kernel_traitsILi128ELi128ELi32ELi4ELb0ELb0EN7cutlass6half_tE19Flash_kernel_traitsILi128ELi128ELi32ELi4ES3_EELb1ELb0ELb0ELb0ELb0ELb0ELb0ELb1EEEvNS_16Flash_fwd_paramsE,(.L_x_2943 - _ZN5flash16flash_fwd_kernelI23Flash_fwd_kernel_traitsILi128ELi128ELi32ELi4ELb0ELb0EN7cutlass6half_tE19Flash_kernel_traitsILi128ELi128ELi32ELi4ES3_EELb1ELb0ELb0ELb0ELb0ELb0ELb0ELb1EEEvNS_16Flash_fwd_paramsE)
        .other          _ZN5flash16flash_fwd_kernelI23Flash_fwd_kernel_traitsILi128ELi128ELi32ELi4ELb0ELb0EN7cutlass6half_tE19Flash_kernel_traitsILi128ELi128ELi32ELi4ES3_EELb1ELb0ELb0ELb0ELb0ELb0ELb0ELb1EEEvNS_16Flash_fwd_paramsE,@"STO_CUDA_ENTRY STV_DEFAULT"
_ZN5flash16flash_fwd_kernelI23Flash_fwd_kernel_traitsILi128ELi128ELi32ELi4ELb0ELb0EN7cutlass6half_tE19Flash_kernel_traitsILi128ELi128ELi32ELi4ES3_EELb1ELb0ELb0ELb0ELb0ELb0ELb0ELb1EEEvNS_16Flash_fwd_paramsE:
.text._ZN5flash16flash_fwd_kernelI23Flash_fwd_kernel_traitsILi128ELi128ELi32ELi4ELb0ELb0EN7cutlass6half_tE19Flash_kernel_traitsILi128ELi128ELi32ELi4ES3_EELb1ELb0ELb0ELb0ELb0ELb0ELb0ELb1EEEvNS_16Flash_fwd_paramsE:
        /* <DEDUP_REMOVED lines=8> */
[----:B------:R-:W2:Y:S01]  /*0080*/  LDC R87, c[0x0][0x3ac] ;  /* 0x0000eb00ff577b82 */ /* 0x000ea20000000800 */
[----:B------:R-:W3:Y:S01]  /*0090*/  S2R R91, SR_CTAID.X ;  /* 0x00000000005b7919 */ /* 0x000ee20000002500 */
[----:B------:R-:W-:Y:S01]  /*00a0*/  ULDC.64 UR4, c[0x0][0x2f0] ;  /* 0x0000bc0000047ab9 */ /* 0x000fe20000000a00 */
[----:B-1----:R-:W-:-:S05]  /*00b0*/  VIADD R1, R1, 0xffffff78 ;  /* 0xffffff7801017836 */ /* 0x002fca0000000000 */
[----:B------:R-:W4:Y:S01]  /*00c0*/  @P3 LDG.E.64 R4, desc[UR22][R4.64] ;  /* 0x0000001604043981 */ /* 0x000f22000c1e1b00 */
[----:B------:R-:W1:Y:S01]  /*00d0*/  @P3 LDC R0, c[0x0][0x3b0] ;  /* 0x0000ec00ff003b82 */ /* 0x000e620000000800 */
[----:B------:R-:W3:Y:S01]  /*00e0*/  S2R R89, SR_CTAID.Y ;  /* 0x0000000000597919 */ /* 0x000ee20000002600 */
[----:B------:R-:W3:Y:S06]  /*00f0*/  S2R R88, SR_CTAID.Z ;  /* 0x0000000000587919 */ /* 0x000eec0000002700 */
[----:B------:R-:W3:Y:S01]  /*0100*/  LDC.64 R6, c[0x0][0x2f0] ;  /* 0x0000bc00ff067b82 */ /* 0x000ee20000000a00 */
[----:B--2---:R-:W1:Y:S01]  /*0110*/  @P3 LDG.E.64 R8, desc[UR22][R86.64] ;  /* 0x0000001656083981 */ /* 0x004e62000c1e1b00 */
[----:B------:R-:W-:Y:S01]  /*0120*/  ISETP.NE.U32.AND P4, PT, RZ, UR4, PT ;  /* 0x00000004ff007c0c */ /* 0x000fe2000bf85070 */
[----:B------:R-:W-:Y:S01]  /*0130*/  IMAD.MOV.U32 R20, RZ, RZ, -0x1 ;  /* 0xffffffffff147424 */ /* 0x000fe200078e00ff */
[----:B------:R-:W2:Y:S01]  /*0140*/  S2R R80, SR_TID.X ;  /* 0x0000000000507919 */ /* 0x000ea20000002100 */
[----:B---3--:R-:W-:Y:S01]  /*0150*/  IMAD.WIDE R18, R89, 0x4, R6 ;  /* 0x0000000459127825 */ /* 0x008fe200078e0206 */
[----:B------:R-:W-:-:S04]  /*0160*/  LOP3.LUT R3, R88, R91, R89, 0xfe, !PT ;  /* 0x0000005b58037212 */ /* 0x000fc800078efe59 */
[----:B--2---:R-:W-:Y:S02]  /*0170*/  LOP3.LUT P2, RZ, R3, R80, RZ, 0xfc, !PT ;  /* 0x0000005003ff7212 */ /* 0x004fe4000784fcff */
[----:B------:R-:W2:Y:S11]  /*0180*/  LDC.64 R2, c[0x0][0x300] ;  /* 0x0000c000ff027b82 */ /* 0x000eb60000000a00 */
[----:B------:R-:W3:Y:S01]  /*0190*/  @!P2 LDC.64 R16, c[0x0][0x3b8] ;  /* 0x0000ee00ff10ab82 */ /* 0x000ee20000000a00 */
[----:B--2---:R-:W-:-:S04]  /*01a0*/  ISETP.NE.U32.AND P0, PT, R2, RZ, PT ;  /* 0x000000ff0200720c */ /* 0x004fc80003f05070 */
[----:B------:R-:W-:Y:S02]  /*01b0*/  ISETP.NE.AND.EX P1, PT, R3, RZ, PT, P0 ;  /* 0x000000ff0300720c */ /* 0x000fe40003f25300 */
[----:B------:R-:W-:-:S11]  /*01c0*/  ISETP.NE.AND.EX P0, PT, RZ, UR5, PT, P4 ;  /* 0x00000005ff007c0c */ /* 0x000fd6000bf05340 */
[----:B------:R-:W2:Y:S01]  /*01d0*/  @P1 LDC.64 R2, c[0x0][0x300] ;  /* 0x0000c000ff021b82 */ /* 0x000ea20000000a00 */
[----:B------:R-:W-:Y:S02]  /*01e0*/  IMAD.MOV.U32 R7, RZ, RZ, RZ ;  /* 0x000000ffff077224 */ /* 0x000fe400078e00ff */
[----:B--2---:R-:W-:Y:S01]  /*01f0*/  @P1 IMAD.WIDE R14, R89, 0x4, R2 ;  /* 0x00000004590e1825 */ /* 0x004fe200078e0202 */
[----:B----4-:R-:W-:Y:S02]  /*0200*/  @P3 R2UR UR24, R4 ;  /* 0x00000000041832ca */ /* 0x010fe400000e0000 */
[----:B------:R-:W-:Y:S02]  /*0210*/  @P3 R2UR UR25, R5 ;  /* 0x00000000051932ca */ /* 0x000fe400000e0000 */
[----:B------:R-:W2:Y:S09]  /*0220*/  LDC.64 R4, c[0x0][0x2f8] ;  /* 0x0000be00ff047b82 */ /* 0x000eb20000000a00 */
[----:B------:R-:W-:-:S02]  /*0230*/  IMAD.U32 R12, RZ, RZ, UR24 ;  /* 0x00000018ff0c7e24 */ /* 0x000fc4000f8e00ff */
[----:B------:R-:W-:Y:S01]  /*0240*/  IMAD.U32 R13, RZ, RZ, UR25 ;  /* 0x00000019ff0d7e24 */ /* 0x000fe2000f8e00ff */
[----:B-1----:R-:W-:Y:S02]  /*0250*/  @P3 IADD3 R86, P5, R8, R0, RZ ;  /* 0x0000000008563210 */ /* 0x002fe40007fbe0ff */
[----:B------:R-:W1:Y:S02]  /*0260*/  LDC.U8 R0, c[0x0][0x3c2] ;  /* 0x0000f080ff007b82 */ /* 0x000e640000000000 */
[----:B---3--:R3:W-:Y:S01]  /*0270*/  @!P2 STG.E.64 desc[UR22][R16.64], R12 ;  /* 0x0000000c1000a986 */ /* 0x0087e2000c101b16 */
[----:B------:R-:W-:-:S05]  /*0280*/  @P3 IMAD.X R87, RZ, RZ, R9, P5 ;  /* 0x000000ffff573224 */ /* 0x000fca00028e0609 */
[----:B------:R4:W-:Y:S01]  /*0290*/  @!P2 STG.E.64 desc[UR22][R16.64+0x8], R86 ;  /* 0x000008561000a986 */ /* 0x0009e2000c101b16 */
[----:B------:R-:W4:Y:S03]  /*02a0*/  LDC.64 R8, c[0x0][0x2f8] ;  /* 0x0000be00ff087b82 */ /* 0x000f260000000a00 */
[----:B------:R-:W4:Y:S04]  /*02b0*/  @P0 LDG.E R20, desc[UR22][R18.64] ;  /* 0x0000001612140981 */ /* 0x000f28000c1e1900 */
[----:B------:R-:W4:Y:S01]  /*02c0*/  @P0 LDG.E R11, desc[UR22][R18.64+0x4] ;  /* 0x00000416120b0981 */ /* 0x000f22000c1e1900 */
[----:B--2---:R-:W-:-:S03]  /*02d0*/  ISETP.EQ.U32.AND P2, PT, R4, RZ, PT ;  /* 0x000000ff0400720c */ /* 0x004fc60003f42070 */
[----:B------:R2:W5:Y:S01]  /*02e0*/  @P1 LDG.E R7, desc[UR22][R14.64] ;  /* 0x000000160e071981 */ /* 0x000562000c1e1900 */
[----:B-1----:R-:W-:-:S04]  /*02f0*/  ISETP.NE.AND P3, PT, R0, RZ, PT ;  /* 0x000000ff0000720c */ /* 0x002fc80003f65270 */
[----:B------:R-:W-:Y:S01]  /*0300*/  ISETP.EQ.OR.EX P2, PT, R5, RZ, !P3, P2 ;  /* 0x000000ff0500720c */ /* 0x000fe20005f42720 */
[----:B---3--:R-:W-:Y:S02]  /*0310*/  IMAD.MOV.U32 R12, RZ, RZ, -0x1 ;  /* 0xffffffffff0c7424 */ /* 0x008fe400078e00ff */
[----:B----4-:R-:W-:-:S10]  /*0320*/  IMAD.WIDE R8, R89, 0x4, R8 ;  /* 0x0000000459087825 */ /* 0x010fd400078e0208 */
[----:B------:R2:W5:Y:S01]  /*0330*/  @!P2 LDG.E R12, desc[UR22][R8.64] ;  /* 0x00000016080ca981 */ /* 0x000562000c1e1900 */
[----:B------:R-:W-:-:S04]  /*0340*/  SHF.R.S32.HI R3, RZ, 0x1f, R80 ;  /* 0x0000001fff037819 */ /* 0x000fc80000011450 */
[----:B------:R-:W-:Y:S01]  /*0350*/  LEA.HI R90, R3, R80, RZ, 0x5 ;  /* 0x00000050035a7211 */ /* 0x000fe200078f28ff */
[----:B------:R-:W-:Y:S01]  /*0360*/  @P0 IMAD.IADD R11, R11, 0x1, -R20 ;  /* 0x000000010b0b0824 */ /* 0x000fe200078e0a14 */
[----:B------:R2:W-:Y:S05]  /*0370*/  STL [R1+0x20], R20 ;  /* 0x0000201401007387 */ /* 0x0005ea0000100800 */
[----:B------:R-:W1:Y:S01]  /*0380*/  @!P0 LDC R11, c[0x0][0x2c4] ;  /* 0x0000b100ff0b8b82 */ /* 0x000e620000000800 */
[----:B------:R-:W-:-:S04]  /*0390*/  ISETP.NE.U32.AND P0, PT, R4, RZ, PT ;  /* 0x000000ff0400720c */ /* 0x000fc80003f05070 */
[----:B------:R-:W-:Y:S02]  /*03a0*/  ISETP.NE.AND.EX P0, PT, R5, RZ, PT, P0 ;  /* 0x000000ff0500720c */ /* 0x000fe40003f05300 */
[----:B------:R-:W-:-:S05]  /*03b0*/  LOP3.LUT R5, R90, 0xffffffe0, RZ, 0xc0, !PT ;  /* 0xffffffe05a057812 */ /* 0x000fca00078ec0ff */
[----:B------:R-:W-:-:S06]  /*03c0*/  IMAD.IADD R6, R80, 0x1, -R5 ;  /* 0x0000000150067824 */ /* 0x000fcc00078e0a05 */
[----:B------:R-:W-:Y:S05]  /*03d0*/  @!P0 BRA `(.L_x_1933) ;  /* 0x0000000000108947 */ /* 0x000fea0003800000 */
[----:B------:R-:W3:Y:S02]  /*03e0*/  @P3 LDG.E R5, desc[UR22][R8.64+0x4] ;  /* 0x0000041608053981 */ /* 0x000ee4000c1e1900 */
[----:B---3-5:R-:W-:-:S06]  /*03f0*/  @P3 IADD3 R0, R5, -R12, RZ ;  /* 0x8000000c05003210 */ /* 0x028fcc0007ffe0ff */
[----:B------:R4:W5:Y:S01]  /*0400*/  @!P3 LDG.E R0, desc[UR22][R8.64] ;  /* 0x000000160800b981 */ /* 0x000962000c1e1900 */
[----:B------:R-:W-:Y:S05]  /*0410*/  BRA `(.L_x_1934) ;  /* 0x0000000000047947 */ /* 0x000fea0003800000 */
.L_x_1933:
[----:B------:R-:W3:Y:S02]  /*0420*/  LDC R0, c[0x0][0x2c8] ;  /* 0x0000b200ff007b82 */ /* 0x000ee40000000800 */
.L_x_1934:
[----:B------:R-:W2:Y:S02]  /*0430*/  LDC.64 R4, c[0x0][0x308] ;  /* 0x0000c200ff047b82 */ /* 0x000ea40000000a00 */
[----:B--2---:R-:W-:-:S04]  /*0440*/  ISETP.NE.U32.AND P0, PT, R4, RZ, PT ;  /* 0x000000ff0400720c */ /* 0x004fc80003f05070 */
[----:B------:R-:W-:-:S13]  /*0450*/  ISETP.NE.AND.EX P0, PT, R5, RZ, PT, P0 ;  /* 0x000000ff0500720c */ /* 0x000fda0003f05300 */
[----:B------:R-:W4:Y:S08]  /*0460*/  @P0 LDC.64 R4, c[0x0][0x308] ;  /* 0x0000c200ff040b82 */ /* 0x000f300000000a00 */
[----:B------:R-:W2:Y:S01]  /*0470*/  @!P0 LDC R2, c[0x0][0x2cc] ;  /* 0x0000b300ff028b82 */ /* 0x000ea20000000800 */
[----:B----4-:R-:W-:-:S07]  /*0480*/  @P0 IMAD.WIDE R8, R89, 0x4, R4 ;  /* 0x0000000459080825 */ /* 0x010fce00078e0204 */
[----:B------:R-:W4:Y:S01]  /*0490*/  @!P0 LDC.64 R4, c[0x0][0x318] ;  /* 0x0000c600ff048b82 */ /* 0x000f220000000a00 */
[----:B------:R-:W3:Y:S01]  /*04a0*/  @P0 LDG.E R8, desc[UR22][R8.64] ;  /* 0x0000001608080981 */ /* 0x000ee2000c1e1900 */
[----:B------:R-:W-:Y:S01]  /*04b0*/  IMAD.SHL.U32 R84, R91, 0x80, RZ ;  /* 0x000000805b547824 */ /* 0x000fe200078e00ff */
[----:B----4-:R-:W-:-:S04]  /*04c0*/  @!P0 ISETP.NE.U32.AND P1, PT, R4, RZ, PT ;  /* 0x000000ff0400820c */ /* 0x010fc80003f25070 */
[----:B------:R-:W-:Y:S02]  /*04d0*/  @!P0 ISETP.NE.AND.EX P2, PT, R5, RZ, PT, P1 ;  /* 0x000000ff0500820c */ /* 0x000fe40003f45310 */
[----:B-1----:R-:W-:Y:S02]  /*04e0*/  ISETP.GT.AND P1, PT, R11, R84, PT ;  /* 0x000000540b00720c */ /* 0x002fe40003f24270 */
[----:B--2---:R-:W-:Y:S01]  /*04f0*/  @!P0 SEL R2, R2, RZ, P2 ;  /* 0x000000ff02028207 */ /* 0x004fe20001000000 */
[----:B---3-5:R-:W-:-:S03]  /*0500*/  @P0 IMAD.IADD R85, R8, 0x1, -R7 ;  /* 0x0000000108550824 */ /* 0x028fc600078e0a07 */
        /* <DEDUP_REMOVED lines=11> */
[----:B------:R-:W-:Y:S02]  /*05c0*/  ISETP.NE.AND P0, PT, R12, -0x1, PT ;  /* 0xffffffff0c00780c */ /* 0x000fe40003f05270 */
[----:B------:R-:W-:Y:S01]  /*05d0*/  SHF.R.S32.HI R22, RZ, 0x3, R15 ;  /* 0x00000003ff167819 */ /* 0x000fe2000001140f */
[----:B------:R2:W-:Y:S01]  /*05e0*/  STL [R1+0x10], R32 ;  /* 0x0000102001007387 */ /* 0x0005e20000100800 */
[----:B------:R-:W-:Y:S02]  /*05f0*/  LOP3.LUT R15, R15, 0xfffffff8, RZ, 0xc0, !PT ;  /* 0xfffffff80f0f7812 */ /* 0x000fe400078ec0ff */
[C---:B------:R-:W-:Y:S01]  /*0600*/  SHF.L.U32 R21, R22.reuse, 0x6, RZ ;  /* 0x0000000616157819 */ /* 0x040fe200000006ff */
[----:B------:R-:W-:Y:S01]  /*0610*/  VIADD R14, R22, 0x30 ;  /* 0x00000030160e7836 */ /* 0x000fe20000000000 */
[----:B------:R-:W-:Y:S01]  /*0620*/  LEA.HI R26, R3, R80, RZ, 0x4 ;  /* 0x00000050031a7211 */ /* 0x000fe200078f20ff */
[----:B------:R-:W3:Y:S01]  /*0630*/  @P1 LDC.64 R10, c[0x0][0x240] ;  /* 0x00009000ff0a1b82 */ /* 0x000ee20000000a00 */
[----:B------:R-:W-:-:S02]  /*0640*/  LOP3.LUT R21, R21, 0x1c0, RZ, 0xc0, !PT ;  /* 0x000001c015157812 */ /* 0x000fc400078ec0ff */
[----:B------:R-:W-:Y:S02]  /*0650*/  LEA.HI R18, R3, R80, RZ, 0x6 ;  /* 0x0000005003127211 */ /* 0x000fe400078f30ff */
[----:B------:R-:W-:Y:S02]  /*0660*/  SHF.R.U32.HI R16, RZ, 0x3, R21 ;  /* 0x00000003ff107819 */ /* 0x000fe40000011615 */
[----:B------:R-:W-:Y:S01]  /*0670*/  @!P1 SHF.R.S32.HI R3, RZ, 0x1f, R89 ;  /* 0x0000001fff039819 */ /* 0x000fe20000011459 */
[----:B------:R-:W-:Y:S01]  /*0680*/  IMAD.SHL.U32 R18, R18, 0x8, RZ ;  /* 0x0000000812127824 */ /* 0x000fe200078e00ff */
[----:B------:R-:W-:Y:S02]  /*0690*/  ISETP.GE.AND P6, PT, R14, R32, PT ;  /* 0x000000200e00720c */ /* 0x000fe40003fc6270 */
[----:B-1----:R-:W-:Y:S02]  /*06a0*/  IABS R2, R17 ;  /* 0x0000001100027213 */ /* 0x002fe40000000000 */
[----:B------:R-:W-:-:S02]  /*06b0*/  SHF.R.S32.HI R23, RZ, 0x1f, R22 ;  /* 0x0000001fff177819 */ /* 0x000fc40000011416 */
[----:B------:R-:W1:Y:S01]  /*06c0*/  I2F.RP R5, R2 ;  /* 0x0000000200057306 */ /* 0x000e620000209400 */
[----:B---3--:R-:W-:-:S04]  /*06d0*/  @P1 IMAD.WIDE.U32 R24, R20, R10, RZ ;  /* 0x0000000a14181225 */ /* 0x008fc800078e00ff */
[----:B------:R-:W-:Y:S01]  /*06e0*/  @P1 IMAD R11, R20, R11, R25 ;  /* 0x0000000b140b1224 */ /* 0x000fe200078e0219 */
[----:B------:R-:W-:Y:S02]  /*06f0*/  @P1 MOV R10, R24 ;  /* 0x00000018000a1202 */ /* 0x000fe40000000f00 */
[----:B-1----:R-:W1:Y:S02]  /*0700*/  MUFU.RCP R8, R5 ;  /* 0x0000000500087308 */ /* 0x002e640000001000 */
[----:B-1----:R-:W-:-:S06]  /*0710*/  VIADD R8, R8, 0xffffffe ;  /* 0x0ffffffe08087836 */ /* 0x002fcc0000000000 */
[----:B------:R-:W1:Y:S02]  /*0720*/  F2I.FTZ.U32.TRUNC.NTZ R9, R8 ;  /* 0x0000000800097305 */ /* 0x000e64000021f000 */
[----:B-1----:R-:W-:Y:S02]  /*0730*/  IMAD.MOV R0, RZ, RZ, -R9 ;  /* 0x000000ffff007224 */ /* 0x002fe400078e0a09 */
[----:B------:R-:W-:Y:S02]  /*0740*/  IMAD.MOV.U32 R8, RZ, RZ, RZ ;  /* 0x000000ffff087224 */ /* 0x000fe400078e00ff */
[----:B------:R-:W-:Y:S01]  /*0750*/  IMAD R4, R0, R2, RZ ;  /* 0x0000000200047224 */ /* 0x000fe200078e02ff */
[----:B------:R-:W-:-:S03]  /*0760*/  IABS R0, R88 ;  /* 0x0000005800007213 */ /* 0x000fc60000000000 */
[----:B------:R-:W-:Y:S01]  /*0770*/  IMAD.HI.U32 R9, R9, R4, R8 ;  /* 0x0000000409097227 */ /* 0x000fe200078e0008 */
[----:B------:R-:W-:Y:S01]  /*0780*/  IADD3 R8, R22, 0x40, RZ ;  /* 0x0000004016087810 */ /* 0x000fe20007ffe0ff */
[----:B------:R-:W1:Y:S03]  /*0790*/  @!P1 LDC.64 R4, c[0x0][0x228] ;  /* 0x00008a00ff049b82 */ /* 0x000e660000000a00 */
[----:B------:R-:W-:Y:S01]  /*07a0*/  ISETP.GE.AND P3, PT, R8, R32, PT ;  /* 0x000000200800720c */ /* 0x000fe20003f66270 */
[----:B------:R-:W-:-:S03]  /*07b0*/  IMAD.HI.U32 R13, R9, R0, RZ ;  /* 0x00000000090d7227 */ /* 0x000fc600078e00ff */
[----:B------:R-:W-:Y:S01]  /*07c0*/  P2R R27, PR, RZ, 0x8 ;  /* 0x00000008ff1b7803 */ /* 0x000fe20000000000 */
[----:B------:R-:W-:-:S04]  /*07d0*/  IMAD.MOV R9, RZ, RZ, -R13 ;  /* 0x000000ffff097224 */ /* 0x000fc800078e0a0d */
[----:B------:R-:W-:Y:S02]  /*07e0*/  IMAD R9, R2, R9, R0 ;  /* 0x0000000902097224 */ /* 0x000fe400078e0200 */
[----:B------:R-:W-:Y:S02]  /*07f0*/  IMAD.IADD R0, R80, 0x1, -R15 ;  /* 0x0000000150007824 */ /* 0x000fe400078e0a0f */
[----:B------:R-:W-:Y:S01]  /*0800*/  VIADD R15, R22, 0x20 ;  /* 0x00000020160f7836 */ /* 0x000fe20000000000 */
[----:B------:R-:W-:Y:S01]  /*0810*/  ISETP.GT.U32.AND P2, PT, R2, R9, PT ;  /* 0x000000090200720c */ /* 0x000fe20003f44070 */
[----:B------:R-:W-:-:S03]  /*0820*/  IMAD.SHL.U32 R188, R0, 0x8, RZ ;  /* 0x0000000800bc7824 */ /* 0x000fc600078e00ff */
[----:B------:R-:W-:Y:S02]  /*0830*/  ISETP.GE.AND P4, PT, R15, R32, PT ;  /* 0x000000200f00720c */ /* 0x000fe40003f86270 */
[--C-:B------:R-:W-:Y:S01]  /*0840*/  LOP3.LUT R19, R21, 0x38, R188.reuse, 0xf8, !PT ;  /* 0x0000003815137812 */ /* 0x100fe200078ef8bc */
[----:B-1----:R-:W-:Y:S01]  /*0850*/  @!P1 IMAD R14, R3, R4, RZ ;  /* 0x00000004030e9224 */ /* 0x002fe200078e02ff */
[----:B------:R-:W-:Y:S02]  /*0860*/  SHF.R.S32.HI R189, RZ, 0x1f, R188 ;  /* 0x0000001fffbd7819 */ /* 0x000fe400000114bc */
[----:B------:R-:W-:Y:S01]  /*0870*/  LOP3.LUT R15, R19, R16, RZ, 0x3c, !PT ;  /* 0x00000010130f7212 */ /* 0x000fe200078e3cff */
[----:B------:R-:W-:Y:S01]  /*0880*/  @!P1 IMAD R5, R89, R5, R14 ;  /* 0x0000000559059224 */ /* 0x000fe200078e020e */
[----:B------:R-:W-:Y:S01]  /*0890*/  LOP3.LUT R19, R26, 0xfffffff0, RZ, 0xc0, !PT ;  /* 0xfffffff01a137812 */ /* 0x000fe200078ec0ff */
[----:B------:R-:W-:Y:S01]  /*08a0*/  @!P2 IMAD.IADD R9, R9, 0x1, -R2 ;  /* 0x000000010909a824 */ /* 0x000fe200078e0a02 */
[----:B------:R-:W-:-:S02]  /*08b0*/  LOP3.LUT R15, R15, 0xfffffe00, R18, 0xf8, !PT ;  /* 0xfffffe000f0f7812 */ /* 0x000fc400078ef812 */
[----:B------:R-:W-:Y:S01]  /*08c0*/  @!P2 IADD3 R13, R13, 0x1, RZ ;  /* 0x000000010d0da810 */ /* 0x000fe20007ffe0ff */
[----:B------:R-:W-:Y:S01]  /*08d0*/  IMAD.IADD R16, R80, 0x1, -R19 ;  /* 0x0000000150107824 */ /* 0x000fe200078e0a13 */
[----:B------:R-:W-:Y:S02]  /*08e0*/  ISETP.GE.U32.AND P3, PT, R9, R2, PT ;  /* 0x000000020900720c */ /* 0x000fe40003f66070 */
[----:B------:R-:W1:Y:S01]  /*08f0*/  @P0 LDC.64 R8, c[0x0][0x250] ;  /* 0x00009400ff080b82 */ /* 0x000e620000000a00 */
[----:B------:R-:W-:Y:S02]  /*0900*/  LOP3.LUT R18, R88, R17, RZ, 0x3c, !PT ;  /* 0x0000001158127212 */ /* 0x000fe400078e3cff */
[----:B------:R-:W-:Y:S02]  /*0910*/  SHF.R.S32.HI R19, RZ, 0x1f, R16 ;  /* 0x0000001fff137819 */ /* 0x000fe40000011410 */
[----:B------:R-:W-:Y:S02]  /*0920*/  ISETP.GE.AND P2, PT, R18, RZ, PT ;  /* 0x000000ff1200720c */ /* 0x000fe40003f46270 */
[----:B------:R-:W-:Y:S01]  /*0930*/  LEA.HI R14, R19, R16, RZ, 0x3 ;  /* 0x00000010130e7211 */ /* 0x000fe200078f18ff */
[----:B------:R-:W3:Y:S01]  /*0940*/  @P0 LDC.64 R2, c[0x0][0x248] ;  /* 0x00009200ff020b82 */ /* 0x000ee20000000a00 */
[----:B------:R-:W-:-:S02]  /*0950*/  @!P1 IMAD.WIDE.U32 R18, R89, R4, RZ ;  /* 0x0000000459129225 */ /* 0x000fc400078e00ff */
[----:B------:R-:W-:Y:S02]  /*0960*/  LOP3.LUT R21, R14, 0xfffffff8, RZ, 0xc0, !PT ;  /* 0xfffffff80e157812 */ /* 0x000fe400078ec0ff */
[----:B------:R-:W-:Y:S01]  /*0970*/  @P3 VIADD R13, R13, 0x1 ;  /* 0x000000010d0d3836 */ /* 0x000fe20000000000 */
[----:B------:R-:W-:Y:S01]  /*0980*/  ISETP.NE.AND P3, PT, R17, RZ, PT ;  /* 0x000000ff1100720c */ /* 0x000fe20003f65270 */
[C-C-:B------:R-:W-:Y:S01]  /*0990*/  @P0 IMAD.IADD R4, R7.reuse, 0x1, R12.reuse ;  /* 0x0000000107040824 */ /* 0x140fe200078e020c */
[----:B------:R-:W-:Y:S01]  /*09a0*/  @!P1 MOV R10, R18 ;  /* 0x00000012000a9202 */ /* 0x000fe20000000f00 */
[----:B------:R-:W-:Y:S02]  /*09b0*/  @P0 IMAD.IADD R12, R7, 0x1, R12 ;  /* 0x00000001070c0824 */ /* 0x000fe400078e020c */
[----:B------:R-:W-:Y:S02]  /*09c0*/  IMAD.IADD R16, R16, 0x1, -R21 ;  /* 0x0000000110107824 */ /* 0x000fe400078e0a15 */
[----:B------:R-:W-:-:S02]  /*09d0*/  @!P1 IMAD.IADD R11, R19, 0x1, R5 ;  /* 0x00000001130b9824 */ /* 0x000fc400078e0205 */
[----:B------:R-:W-:Y:S02]  /*09e0*/  @!P2 IMAD.MOV R13, RZ, RZ, -R13 ;  /* 0x000000ffff0da224 */ /* 0x000fe400078e0a0d */
[C---:B-1----:R-:W-:Y:S02]  /*09f0*/  @P0 IMAD R5, R4.reuse, R9, RZ ;  /* 0x0000000904050224 */ /* 0x042fe400078e02ff */
[----:B------:R-:W-:Y:S01]  /*0a00*/  @P0 IMAD.WIDE.U32 R20, R4, R8, RZ ;  /* 0x0000000804140225 */ /* 0x000fe200078e00ff */
[----:B------:R-:W-:-:S03]  /*0a10*/  @!P3 LOP3.LUT R13, RZ, R17, RZ, 0x33, !PT ;  /* 0x00000011ff0db212 */ /* 0x000fc600078e33ff */
[----:B------:R-:W-:Y:S02]  /*0a20*/  @P0 IMAD.IADD R17, R21, 0x1, R5 ;  /* 0x0000000115110824 */ /* 0x000fe400078e0205 */
[C---:B---3--:R-:W-:Y:S02]  /*0a30*/  @P0 IMAD R4, R12.reuse, R3, RZ ;  /* 0x000000030c040224 */ /* 0x048fe400078e02ff */
[----:B------:R-:W-:-:S04]  /*0a40*/  @P0 IMAD.WIDE.U32 R18, R12, R2, RZ ;  /* 0x000000020c120225 */ /* 0x000fc800078e00ff */
[----:B------:R-:W-:Y:S01]  /*0a50*/  @P0 IMAD.IADD R12, R19, 0x1, R4 ;  /* 0x00000001130c0824 */ /* 0x000fe200078e0204 */
[----:B--2---:R-:W-:Y:S06]  /*0a60*/  @P0 BRA `(.L_x_1936) ;  /* 0x0000000000300947 */ /* 0x004fec0003800000 */
        /* <DEDUP_REMOVED lines=12> */
.L_x_1936:
        /* <DEDUP_REMOVED lines=13> */
.L_x_1937:
[----:B------:R-:W1:Y:S01]  /*0c00*/  S2UR UR8, SR_CgaCtaId ;  /* 0x00000000000879c3 */ /* 0x000e620000008800 */
[----:B------:R-:W-:Y:S01]  /*0c10*/  IMAD.WIDE.U32 R28, R22, R2, R188 ;  /* 0x00000002161c7225 */ /* 0x000fe200078e00bc */
[----:B------:R-:W-:Y:S01]  /*0c20*/  IADD3 R10, P0, R188, R10, RZ ;  /* 0x0000000abc0a7210 */ /* 0x000fe20007f1e0ff */
[----:B------:R-:W-:Y:S01]  /*0c30*/  ULDC.64 UR4, c[0x0][0x260] ;  /* 0x0000980000047ab9 */ /* 0x000fe20000000a00 */
[----:B------:R-:W-:Y:S01]  /*0c40*/  SHF.R.S32.HI R21, RZ, 0x1f, R88 ;  /* 0x0000001fff157819 */ /* 0x000fe20000011458 */
[C---:B------:R-:W-:Y:S01]  /*0c50*/  IMAD R5, R23.reuse, R2, RZ ;  /* 0x0000000217057224 */ /* 0x040fe200078e02ff */
[----:B------:R-:W-:Y:S01]  /*0c60*/  IADD3 R28, P2, R18, R28, RZ ;  /* 0x0000001c121c7210 */ /* 0x000fe20007f5e0ff */
[-C--:B------:R-:W-:Y:S01]  /*0c70*/  IMAD R4, R23, R8.reuse, RZ ;  /* 0x0000000817047224 */ /* 0x080fe200078e02ff */
[----:B------:R-:W-:Y:S01]  /*0c80*/  IADD3.X R11, R189, R11, RZ, P0, !PT ;  /* 0x0000000bbd0b7210 */ /* 0x000fe200007fe4ff */
[----:B------:R-:W-:Y:S01]  /*0c90*/  IMAD.WIDE.U32 R24, R22, R8, R188 ;  /* 0x0000000816187225 */ /* 0x000fe200078e00bc */
[----:B------:R-:W-:Y:S01]  /*0ca0*/  ULDC.64 UR6, c[0x0][0x268] ;  /* 0x00009a0000067ab9 */ /* 0x000fe20000000a00 */
[----:B------:R-:W-:Y:S01]  /*0cb0*/  IADD3 R98, R188, 0x40, RZ ;  /* 0x00000040bc627810 */ /* 0x000fe20007ffe0ff */
[----:B------:R-:W-:Y:S01]  /*0cc0*/  BSSY B0, `(.L_x_1938) ;  /* 0x000003e000007945 */ /* 0x000fe20003800000 */
[----:B------:R-:W-:Y:S01]  /*0cd0*/  IMAD R5, R22, R3, R5 ;  /* 0x0000000316057224 */ /* 0x000fe200078e0205 */
[----:B------:R-:W-:Y:S01]  /*0ce0*/  IADD3 R24, P1, R20, R24, RZ ;  /* 0x0000001814187210 */ /* 0x000fe20007f3e0ff */
[----:B------:R-:W-:Y:S01]  /*0cf0*/  IMAD R18, R22, R9, R4 ;  /* 0x0000000916127224 */ /* 0x000fe200078e0204 */
[----:B------:R-:W-:-:S02]  /*0d00*/  SHF.R.S32.HI R4, RZ, 0x1f, R13 ;  /* 0x0000001fff047819 */ /* 0x000fc4000001140d */
[----:B------:R-:W-:Y:S02]  /*0d10*/  IADD3.X R29, R12, R29, R5, P2, !PT ;  /* 0x0000001d0c1d7210 */ /* 0x000fe400017fe405 */
[----:B------:R-:W-:Y:S01]  /*0d20*/  IADD3.X R25, R17, R25, R18, P1, !PT ;  /* 0x0000001911197210 */ /* 0x000fe20000ffe412 */
[----:B------:R-:W-:Y:S01]  /*0d30*/  IMAD R12, R4, UR4, RZ ;  /* 0x00000004040c7c24 */ /* 0x000fe2000f8e02ff */
[----:B------:R-:W-:Y:S01]  /*0d40*/  ISETP.GE.AND P0, PT, R22, R32, PT ;  /* 0x000000201600720c */ /* 0x000fe20003f06270 */
[C---:B------:R-:W-:Y:S01]  /*0d50*/  IMAD.WIDE.U32 R36, R13.reuse, UR4, R28 ;  /* 0x000000040d247c25 */ /* 0x040fe2000f8e001c */
[----:B------:R-:W-:Y:S02]  /*0d60*/  MOV R7, 0x10 ;  /* 0x0000001000077802 */ /* 0x000fe40000000f00 */
[----:B------:R-:W-:Y:S01]  /*0d70*/  MOV R5, 0x20 ;  /* 0x0000002000057802 */ /* 0x000fe20000000f00 */
[C---:B------:R-:W-:Y:S01]  /*0d80*/  IMAD R17, R13.reuse, UR5, R12 ;  /* 0x000000050d117c24 */ /* 0x040fe2000f8e020c */
[----:B------:R-:W-:Y:S01]  /*0d90*/  ULDC.64 UR4, c[0x0][0x258] ;  /* 0x0000960000047ab9 */ /* 0x000fe20000000a00 */
[----:B------:R-:W-:Y:S01]  /*0da0*/  IMAD.WIDE.U32 R34, R13, UR6, R24 ;  /* 0x000000060d227c25 */ /* 0x000fe2000f8e0018 */
[----:B------:R2:W-:Y:S03]  /*0db0*/  STL.64 [R1+0x38], R36 ;  /* 0x0000382401007387 */ /* 0x0005e60000100a00 */
[----:B------:R-:W-:Y:S01]  /*0dc0*/  IMAD R21, R21, UR4, RZ ;  /* 0x0000000415157c24 */ /* 0x000fe2000f8e02ff */
[----:B------:R2:W-:Y:S01]  /*0dd0*/  STL.64 [R1+0x30], R34 ;  /* 0x0000302201007387 */ /* 0x0005e20000100a00 */
[----:B------:R-:W-:Y:S01]  /*0de0*/  IMAD.WIDE.U32 R18, R88, UR4, R10 ;  /* 0x0000000458127c25 */ /* 0x000fe2000f8e000a */
[----:B------:R-:W-:-:S02]  /*0df0*/  UMOV UR4, 0x400 ;  /* 0x0000040000047882 */ /* 0x000fc40000000000 */
[----:B-1----:R-:W-:Y:S01]  /*0e00*/  ULEA UR4, UR8, UR4, 0x18 ;  /* 0x0000000408047291 */ /* 0x002fe2000f8ec03f */
[----:B------:R2:W-:Y:S01]  /*0e10*/  STL [R1+0x2c], R98 ;  /* 0x00002c6201007387 */ /* 0x0005e20000100800 */
[----:B------:R-:W-:Y:S02]  /*0e20*/  VIADD R12, R22, 0x10 ;  /* 0x00000010160c7836 */ /* 0x000fe40000000000 */
[----:B------:R-:W-:Y:S02]  /*0e30*/  IMAD R4, R4, UR6, RZ ;  /* 0x0000000604047c24 */ /* 0x000fe4000f8e02ff */
[----:B------:R-:W-:Y:S01]  /*0e40*/  LEA R92, R15, UR4, 0x1 ;  /* 0x000000040f5c7c11 */ /* 0x000fe2000f8e08ff */
[----:B------:R-:W-:Y:S01]  /*0e50*/  IMAD R21, R88, UR5, R21 ;  /* 0x0000000558157c24 */ /* 0x000fe2000f8e0215 */
[----:B------:R-:W-:Y:S01]  /*0e60*/  ISETP.GE.AND P3, PT, R12, R32, PT ;  /* 0x000000200c00720c */ /* 0x000fe20003f66270 */
[----:B------:R-:W-:Y:S02]  /*0e70*/  IMAD R13, R13, UR7, R4 ;  /* 0x000000070d0d7c24 */ /* 0x000fe4000f8e0204 */
[----:B------:R2:W-:Y:S01]  /*0e80*/  STL [R1+0x28], R92 ;  /* 0x0000285c01007387 */ /* 0x0005e20000100800 */
[----:B------:R-:W-:Y:S01]  /*0e90*/  R2P PR, R16, 0x6 ;  /* 0x0000000610007804 */ /* 0x000fe20000000000 */
[----:B------:R-:W-:Y:S01]  /*0ea0*/  VIADD R4, R22, 0x50 ;  /* 0x0000005016047836 */ /* 0x000fe20000000000 */
[----:B------:R-:W-:Y:S01]  /*0eb0*/  IADD3 R21, R19, R21, RZ ;  /* 0x0000001513157210 */ /* 0x000fe20007ffe0ff */
[----:B------:R-:W-:-:S02]  /*0ec0*/  IMAD.WIDE R24, R91, 0x80, R22 ;  /* 0x000000805b187825 */ /* 0x000fc400078e0216 */
        /* <DEDUP_REMOVED lines=29> */
.L_x_1939:
[----:B------:R-:W-:Y:S05]  /*10a0*/  BSYNC B0 ;  /* 0x0000000000007941 */ /* 0x000fea0003800000 */
.L_x_1938:
        /* <DEDUP_REMOVED lines=34> */
.L_x_1941:
[----:B------:R-:W-:Y:S05]  /*12d0*/  BSYNC B0 ;  /* 0x0000000000007941 */ /* 0x000fea0003800000 */
.L_x_1940:
[----:B------:R-:W-:Y:S01]  /*12e0*/  BSSY B0, `(.L_x_1942) ;  /* 0x0000022000007945 */ /* 0x000fe20003800000 */
[----:B------:R-:W-:Y:S01]  /*12f0*/  ISETP.GE.AND P3, PT, R29, R32, PT ;  /* 0x000000201d00720c */ /* 0x000fe20003f66270 */
        /* <DEDUP_REMOVED lines=32> */
.L_x_1943:
[----:B------:R-:W-:Y:S05]  /*1500*/  BSYNC B0 ;  /* 0x0000000000007941 */ /* 0x000fea0003800000 */
.L_x_1942:
[----:B------:R-:W-:Y:S01]  /*1510*/  IADD3 R4, R186, -0x1, RZ ;  /* 0xffffffffba047810 */ /* 0x000fe20007ffe0ff */
[----:B------:R-:W-:Y:S01]  /*1520*/  BSSY B0, `(.L_x_1944) ;  /* 0x0000021000007945 */ /* 0x000fe20003800000 */
[----:B------:R-:W-:-:S03]  /*1530*/  ISETP.GE.AND P5, PT, R29, R32, PT ;  /* 0x000000201d00720c */ /* 0x000fc60003fa6270 */
[----:B------:R-:W-:Y:S01]  /*1540*/  IMAD R15, R4, -0x20, R85 ;  /* 0xffffffe0040f7824 */ /* 0x000fe200078e0255 */
        /* <DEDUP_REMOVED lines=30> */
.L_x_1945:
[----:B------:R-:W-:Y:S05]  /*1730*/  BSYNC B0 ;  /* 0x0000000000007941 */ /* 0x000fea0003800000 */
.L_x_1944:
        /* <DEDUP_REMOVED lines=15> */
[----:B------:R-:W-:-:S04]  /*1830*/  IMAD.WIDE.U32 R30, R27, UR6, R30 ;  /* 0x000000061b1e7c25 */ /* 0x000fc8000f8e001e */
[----:B----4-:R-:W1:Y:S01]  /*1840*/  @!P0 LDC.64 R10, c[0x0][0x210] ;  /* 0x00008400ff0a8b82 */ /* 0x010e620000000a00 */
        /* <DEDUP_REMOVED lines=18> */
.L_x_1947:
[----:B------:R-:W-:Y:S05]  /*1970*/  BSYNC B0 ;  /* 0x0000000000007941 */ /* 0x000fea0003800000 */
.L_x_1946:
[----:B------:R-:W-:Y:S01]  /*1980*/  ISETP.NE.AND P0, PT, R28, RZ, PT ;  /* 0x000000ff1c00720c */ /* 0x000fe20003f05270 */
[----:B------:R-:W-:Y:S01]  /*1990*/  BSSY B0, `(.L_x_1948) ;  /* 0x0000022000007945 */ /* 0x000fe20003800000 */
[----:B-1-34-:R-:W-:Y:S02]  /*19a0*/  LOP3.LUT R10, R29, 0xfffffffe, RZ, 0xc0, !PT ;  /* 0xfffffffe1d0a7812 */ /* 0x01afe400078ec0ff */
        /* <DEDUP_REMOVED lines=32> */
.L_x_1949:
[----:B------:R-:W-:Y:S05]  /*1bb0*/  BSYNC B0 ;  /* 0x0000000000007941 */ /* 0x000fea0003800000 */
.L_x_1948:
        /* <DEDUP_REMOVED lines=31> */
.L_x_1951:
[----:B------:R-:W-:Y:S05]  /*1db0*/  BSYNC B0 ;  /* 0x0000000000007941 */ /* 0x000fea0003800000 */
.L_x_1950:
[----:B------:R-:W-:Y:S01]  /*1dc0*/  IMAD.IADD R97, R37, 0x1, R17 ;  /* 0x0000000125617824 */ /* 0x000fe200078e0211 */
[----:B------:R-:W-:Y:S01]  /*1dd0*/  MOV R96, R36 ;  /* 0x0000002400607202 */ /* 0x000fe20000000f00 */
[C---:B------:R-:W-:Y:S01]  /*1de0*/  IMAD.SHL.U32 R83, R2.reuse, 0x20, RZ ;  /* 0x0000002002537824 */ /* 0x040fe200078e00ff */
[----:B------:R-:W-:Y:S01]  /*1df0*/  SHF.L.U64.HI R81, R2, 0x5, R3 ;  /* 0x0000000502517819 */ /* 0x000fe20000010203 */
[----:B------:R-:W-:Y:S01]  /*1e00*/  BSSY B0, `(.L_x_1952) ;  /* 0x0000026000007945 */ /* 0x000fe20003800000 */
[----:B------:R-:W-:Y:S01]  /*1e10*/  SHF.R.S32.HI R17, RZ, 0x1f, R4 ;  /* 0x0000001fff117819 */ /* 0x000fe20000011404 */
[----:B------:R1:W-:Y:S01]  /*1e20*/  STL.64 [R1+0x40], R96 ;  /* 0x0000406001007387 */ /* 0x0003e20000100a00 */
[----:B------:R-:W-:Y:S01]  /*1e30*/  ISETP.GE.AND P3, PT, R22, R15, PT ;  /* 0x0000000f1600720c */ /* 0x000fe20003f66270 */
[----:B------:R-:W-:Y:S01]  /*1e40*/  IMAD R26, R81, R4, RZ ;  /* 0x00000004511a7224 */ /* 0x000fe200078e02ff */
[----:B------:R-:W-:Y:S01]  /*1e50*/  SHF.L.U32 R27, R0, 0x6, RZ ;  /* 0x00000006001b7819 */ /* 0x000fe200000006ff */
[----:B------:R-:W-:-:S04]  /*1e60*/  IMAD.WIDE.U32 R28, R4, R83, R96 ;  /* 0x00000053041c7225 */ /* 0x000fc800078e0060 */
        /* <DEDUP_REMOVED lines=31> */
.L_x_1953:
[----:B------:R-:W-:Y:S05]  /*2060*/  BSYNC B0 ;  /* 0x0000000000007941 */ /* 0x000fea0003800000 */
.L_x_1952:
        /* <DEDUP_REMOVED lines=25> */
.L_x_1955:
[----:B------:R-:W-:Y:S05]  /*2200*/  BSYNC B0 ;  /* 0x0000000000007941 */ /* 0x000fea0003800000 */
.L_x_1954:
[C---:B------:R-:W-:Y:S01]  /*2210*/  SHF.L.U64.HI R94, R2.reuse, 0x4, R3 ;  /* 0x00000004025e7819 */ /* 0x040fe20000010203 */
[----:B------:R-:W-:Y:S01]  /*2220*/  BSSY B0, `(.L_x_1956) ;  /* 0x000001b000007945 */ /* 0x000fe20003800000 */
[----:B------:R-:W-:-:S03]  /*2230*/  SHF.L.U32 R95, R2, 0x4, RZ ;  /* 0x00000004025f7819 */ /* 0x000fc600000006ff */
[----:B------:R1:W-:Y:S04]  /*2240*/  STL [R1+0x18], R94 ;  /* 0x0000185e01007387 */ /* 0x0003e80000100800 */
[----:B------:R1:W-:Y:S01]  /*2250*/  STL [R1+0x1c], R95 ;  /* 0x00001c5f01007387 */ /* 0x0003e20000100800 */
[----:B------:R-:W-:Y:S05]  /*2260*/  @P4 BRA `(.L_x_1957) ;  /* 0x0000000000584947 */ /* 0x000fea0003800000 */
[----:B------:R-:W-:Y:S01]  /*2270*/  ULDC UR5, c[0x0][0x2d0] ;  /* 0x0000b40000057ab9 */ /* 0x000fe20000000800 */
[----:B------:R-:W-:Y:S02]  /*2280*/  IADD3 R28, P2, R95, R28, RZ ;  /* 0x0000001c5f1c7210 */ /* 0x000fe40007f5e0ff */
[----:B------:R-:W-:Y:S02]  /*2290*/  ISETP.GE.AND P0, PT, R188, UR5, PT ;  /* 0x00000005bc007c0c */ /* 0x000fe4000bf06270 */
[----:B------:R-:W-:Y:S01]  /*22a0*/  ISETP.GE.AND P1, PT, R98, UR5, PT ;  /* 0x0000000562007c0c */ /* 0x000fe2000bf26270 */
[----:B------:R-:W-:-:S10]  /*22b0*/  IMAD.X R19, R94, 0x1, R19, P2 ;  /* 0x000000015e137824 */ /* 0x000fd400010e0613 */
        /* <DEDUP_REMOVED lines=17> */
.L_x_1957:
[----:B------:R-:W-:Y:S05]  /*23d0*/  BSYNC B0 ;  /* 0x0000000000007941 */ /* 0x000fea0003800000 */
.L_x_1956:
[----:B------:R-:W0:Y:S01]  /*23e0*/  LDGDEPBAR ;  /* 0x00000000000079af */ /* 0x000e220000000000 */
[----:B------:R-:W-:Y:S01]  /*23f0*/  IMAD.SHL.U32 R16, R16, 0x40, RZ ;  /* 0x0000004010107824 */ /* 0x000fe200078e00ff */
[----:B-1-34-:R-:W-:Y:S01]  /*2400*/  LOP3.LUT R10, R27, 0x8, R22, 0xf8, !PT ;  /* 0x000000081b0a7812 */ /* 0x01afe200078ef816 */
[----:B------:R-:W-:Y:S01]  /*2410*/  IMAD.IADD R20, R35, 0x1, R13 ;  /* 0x0000000123147824 */ /* 0x000fe200078e020d */
[----:B------:R-:W-:Y:S01]  /*2420*/  SHF.R.U32.HI R27, RZ, 0x3, R27 ;  /* 0x00000003ff1b7819 */ /* 0x000fe2000001161b */
[----:B------:R-:W-:Y:S01]  /*2430*/  IMAD.SHL.U32 R11, R217, 0x8, RZ ;  /* 0x00000008d90b7824 */ /* 0x000fe200078e00ff */
[----:B------:R-:W-:Y:S01]  /*2440*/  LOP3.LUT R16, R16, 0x1c0, RZ, 0xc0, !PT ;  /* 0x000001c010107812 */ /* 0x000fe200078ec0ff */
[----:B------:R-:W-:Y:S01]  /*2450*/  IMAD.SHL.U32 R3, R14, 0x40, RZ ;  /* 0x000000400e037824 */ /* 0x000fe200078e00ff */
[----:B------:R1:W-:Y:S01]  /*2460*/  STL [R1+0x14], R20 ;  /* 0x0000141401007387 */ /* 0x0003e20000100800 */
[----:B------:R-:W-:Y:S01]  /*2470*/  SHF.R.S32.HI R82, RZ, 0x5, R90 ;  /* 0x00000005ff527819 */ /* 0x000fe2000001145a */
[-C--:B------:R-:W-:Y:S01]  /*2480*/  IMAD.WIDE.U32 R18, R4, R8.reuse, RZ ;  /* 0x0000000804127225 */ /* 0x080fe200078e00ff */
[----:B------:R-:W-:Y:S01]  /*2490*/  LOP3.LUT R2, R16, 0x8, R11, 0xf8, !PT ;  /* 0x0000000810027812 */ /* 0x000fe200078ef80b */
[----:B------:R-:W-:Y:S01]  /*24a0*/  BSSY B0, `(.L_x_1958) ;  /* 0x0000029000007945 */ /* 0x000fe20003800000 */
[----:B------:R-:W-:Y:S01]  /*24b0*/  LOP3.LUT R3, R3, 0xfffffe00, RZ, 0xc0, !PT ;  /* 0xfffffe0003037812 */ /* 0x000fe200078ec0ff */
[----:B------:R-:W-:Y:S01]  /*24c0*/  IMAD R11, R17, R8, RZ ;  /* 0x00000008110b7224 */ /* 0x000fe200078e02ff */
[----:B------:R-:W-:-:S02]  /*24d0*/  SHF.R.U32.HI R17, RZ, 0x3, R16 ;  /* 0x00000003ff117819 */ /* 0x000fc40000011610 */
[----:B------:R-:W-:Y:S01]  /*24e0*/  LOP3.LUT R10, R10, R27, RZ, 0x3c, !PT ;  /* 0x0000001b0a0a7212 */ /* 0x000fe200078e3cff */
[----:B------:R-:W-:Y:S01]  /*24f0*/  IMAD R11, R4, R9, R11 ;  /* 0x00000009040b7224 */ /* 0x000fe200078e020b */
[----:B------:R-:W-:Y:S01]  /*2500*/  LOP3.LUT R2, R2, R17, RZ, 0x3c, !PT ;  /* 0x0000001102027212 */ /* 0x000fe200078e3cff */
[----:B------:R-:W-:Y:S01]  /*2510*/  IMAD R17, R82, 0x400, R3 ;  /* 0x0000040052117824 */ /* 0x000fe200078e0203 */
[----:B------:R-:W-:Y:S01]  /*2520*/  LEA R13, P0, R18, R34, 0x5 ;  /* 0x00000022120d7211 */ /* 0x000fe200078028ff */
[----:B------:R-:W-:Y:S01]  /*2530*/  IMAD.IADD R11, R19, 0x1, R11 ;  /* 0x00000001130b7824 */ /* 0x000fe200078e020b */
[----:B------:R-:W-:Y:S01]  /*2540*/  ISETP.GE.AND P2, PT, R12, R15, PT ;  /* 0x0000000f0c00720c */ /* 0x000fe20003f46270 */
[----:B------:R-:W-:-:S04]  /*2550*/  DEPBAR.LE SB0, 0x0 ;  /* 0x000080000000791a */ /* 0x000fc80000000000 */
[----:B------:R-:W-:Y:S01]  /*2560*/  BAR.SYNC.DEFER_BLOCKING 0x0 ;  /* 0x0000000000007b1d */ /* 0x000fe20000010000 */
        /* <DEDUP_REMOVED lines=28> */
.L_x_1959:
[----:B------:R-:W-:Y:S05]  /*2730*/  BSYNC B0 ;  /* 0x0000000000007941 */ /* 0x000fea0003800000 */
.L_x_1958:
        /* <DEDUP_REMOVED lines=11> */
[----:B---34-:R-:W3:Y:S01]  /*27f0*/  @!P0 LDC.64 R10, c[0x0][0x220] ;  /* 0x00008800ff0a8b82 */ /* 0x018ee20000000a00 */
        /* <DEDUP_REMOVED lines=16> */
.L_x_1961:
[----:B------:R-:W-:Y:S05]  /*2900*/  BSYNC B0 ;  /* 0x0000000000007941 */ /* 0x000fea0003800000 */
.L_x_1960:
[----:B------:R-:W-:Y:S01]  /*2910*/  LDSM.16.M88.4 R72, [R218] ;  /* 0x00000000da48783b */ /* 0x000fe20000000200 */
[----:B------:R-:W-:Y:S01]  /*2920*/  R2P PR, R0, 0x6 ;  /* 0x0000000600007804 */ /* 0x000fe20000000000 */
[----:B------:R-:W-:Y:S01]  /*2930*/  VIADD R0, R217, 0x8000 ;  /* 0x00008000d9007836 */ /* 0x000fe20000000000 */
[----:B------:R-:W-:Y:S01]  /*2940*/  LEA R214, R5, R218, 0x1 ;  /* 0x000000da05d67211 */ /* 0x000fe200078e08ff */
[----:B--2---:R-:W2:Y:S01]  /*2950*/  LDSM.16.M88.4 R36, [R217+0x8000] ;  /* 0x00800000d924783b */ /* 0x004ea20000000200 */
[----:B------:R-:W-:Y:S01]  /*2960*/  VIADD R215, R217, 0x8020 ;  /* 0x00008020d9d77836 */ /* 0x000fe20000000000 */
[----:B------:R-:W5:Y:S01]  /*2970*/  LDC R251, c[0x0][0x2d8] ;  /* 0x0000b600fffb7b82 */ /* 0x000f620000000800 */
[----:B------:R-:W-:Y:S01]  /*2980*/  IMAD R216, R7, 0x2, R218 ;  /* 0x0000000207d87824 */ /* 0x000fe200078e02da */
[----:B------:R-:W5:Y:S01]  /*2990*/  LDSM.16.M88.4 R24, [R218+0x2000] ;  /* 0x00200000da18783b */ /* 0x000f620000000200 */
[----:B------:R-:W-:Y:S01]  /*29a0*/  ISETP.GE.AND P3, PT, R85, 0x21, PT ;  /* 0x000000215500780c */ /* 0x000fe20003f66270 */
[----:B------:R-:W-:Y:S01]  /*29b0*/  ULDC.U8 UR8, c[0x0][0x388] ;  /* 0x0000e20000087ab9 */ /* 0x000fe20000000000 */
[----:B------:R-:W-:Y:S01]  /*29c0*/  IMAD R213, R5, 0x2, R216 ;  /* 0x0000000205d57824 */ /* 0x000fe200078e02d8 */
[----:B------:R-:W5:Y:S01]  /*29d0*/  LDSM.16.M88.4 R60, [R217+0x8800] ;  /* 0x00880000d93c783b */ /* 0x000f620000000200 */
[----:B------:R-:W-:Y:S01]  /*29e0*/  P2R R93, PR, RZ, 0x8 ;  /* 0x00000008ff5d7803 */ /* 0x000fe20000000000 */
[----:B------:R-:W-:-:S02]  /*29f0*/  @P1 VIADD R215, R0, 0xffffffe0 ;  /* 0xffffffe000d71836 */ /* 0x000fc40000000000 */
[----:B------:R-:W-:Y:S01]  /*2a00*/  LDSM.16.M88.4 R12, [R216+0x2000] ;  /* 0x00200000d80c783b */ /* 0x000fe20000000200 */
[----:B------:R-:W-:Y:S02]  /*2a10*/  IMAD.MOV.U32 R0, RZ, RZ, 0x40 ;  /* 0x00000040ff007424 */ /* 0x000fe400078e00ff */
[C---:B------:R-:W-:Y:S01]  /*2a20*/  VIADD R207, R215.reuse, 0x800 ;  /* 0x00000800d7cf7836 */ /* 0x040fe20000000000 */
[----:B---34-:R-:W3:Y:S01]  /*2a30*/  LDSM.16.M88.4 R8, [R215] ;  /* 0x00000000d708783b */ /* 0x018ee20000000200 */
[C---:B------:R-:W-:Y:S01]  /*2a40*/  IADD3 R205, R215.reuse, 0x1000, RZ ;  /* 0x00001000d7cd7810 */ /* 0x040fe20007ffe0ff */
[----:B------:R-:W-:Y:S01]  /*2a50*/  VIADD R204, R215, 0x1800 ;  /* 0x00001800d7cc7836 */ /* 0x000fe20000000000 */
[----:B------:R-:W-:Y:S01]  /*2a60*/  SEL R0, R0, 0xffffffc0, !P2 ;  /* 0xffffffc000007807 */ /* 0x000fe20005000000 */
[----:B------:R-:W4:Y:S04]  /*2a70*/  LDSM.16.M88.4 R52, [R216] ;  /* 0x00000000d834783b */ /* 0x000f280000000200 */
[----:B------:R-:W4:Y:S01]  /*2a80*/  LDSM.16.M88.4 R56, [R215+0x800] ;  /* 0x00080000d738783b */ /* 0x000f220000000200 */
[----:B------:R-:W-:-:S02]  /*2a90*/  IMAD.IADD R211, R217, 0x1, R0 ;  /* 0x00000001d9d37824 */ /* 0x000fc400078e0200 */
[----:B------:R-:W-:Y:S01]  /*2aa0*/  IMAD.IADD R206, R0, 0x1, R215 ;  /* 0x0000000100ce7824 */ /* 0x000fe200078e02d7 */
[----:B-1----:R-:W-:Y:S01]  /*2ab0*/  LDSM.16.M88.4 R20, [R214+0x2000] ;  /* 0x00200000d614783b */ /* 0x002fe20000000200 */
[----:B------:R-:W1:Y:S03]  /*2ac0*/  LDC R0, c[0x0][0x270] ;  /* 0x00009c00ff007b82 */ /* 0x000e660000000800 */
[----:B------:R-:W4:Y:S04]  /*2ad0*/  LDSM.16.M88.4 R16, [R211+0x8000] ;  /* 0x00800000d310783b */ /* 0x000f280000000200 */
[----:B------:R-:W4:Y:S01]  /*2ae0*/  LDSM.16.M88.4 R68, [R214] ;  /* 0x00000000d644783b */ /* 0x000f220000000200 */
[-C--:B--2---:R-:W-:Y:S03]  /*2af0*/  HMMA.16816.F32 R48, R72, R36.reuse, RZ ;  /* 0x000000244830723c */ /* 0x084fe600000018ff */
[----:B------:R-:W2:Y:S04]  /*2b00*/  LDSM.16.M88.4 R76, [R211+0x8800] ;  /* 0x00880000d34c783b */ /* 0x000ea80000000200 */
[----:B------:R-:W-:Y:S01]  /*2b10*/  LDSM.16.M88.4 R64, [R206+0x800] ;  /* 0x00080000ce40783b */ /* 0x000fe20000000200 */
[C---:B-----5:R-:W-:Y:S03]  /*2b20*/  HMMA.16816.F32 R44, R24.reuse, R36, RZ ;  /* 0x00000024182c723c */ /* 0x060fe600000018ff */
[----:B------:R-:W0:Y:S03]  /*2b30*/  LDGDEPBAR ;  /* 0x00000000000079af */ /* 0x000e260000000000 */
[----:B------:R-:W-:Y:S01]  /*2b40*/  HMMA.16816.F32 R28, R24, R60, RZ ;  /* 0x0000003c181c723c */ /* 0x000fe200000018ff */
[----:B-1----:R-:W-:-:S05]  /*2b50*/  IMAD R0, R89, R0, R88 ;  /* 0x0000000059007224 */ /* 0x002fca00078e0258 */
[----:B------:R-:W-:Y:S01]  /*2b60*/  HMMA.16816.F32 R40, R24, R38, RZ ;  /* 0x000000261828723c */ /* 0x000fe200000018ff */
[----:B------:R-:W-:-:S04]  /*2b70*/  SHF.L.U32 R183, R0, 0x5, RZ ;  /* 0x0000000500b77819 */ /* 0x000fc800000006ff */
[----:B------:R-:W-:Y:S01]  /*2b80*/  IADD3 R184, P1, P0, R183, R86, R6 ;  /* 0x00000056b7b87210 */ /* 0x000fe2000783e006 */
[----:B------:R-:W-:Y:S01]  /*2b90*/  HMMA.16816.F32 R24, R24, R62, RZ ;  /* 0x0000003e1818723c */ /* 0x000fe200000018ff */
[----:B------:R-:W-:-:S05]  /*2ba0*/  SHF.R.S32.HI R183, RZ, 0x1f, R183 ;  /* 0x0000001fffb77819 */ /* 0x000fca00000114b7 */
[C---:B------:R-:W-:Y:S06]  /*2bb0*/  HMMA.16816.F32 R36, R72.reuse, R38, RZ ;  /* 0x000000264824723c */ /* 0x040fec00000018ff */
[C---:B------:R-:W-:Y:S06]  /*2bc0*/  HMMA.16816.F32 R32, R72.reuse, R60, RZ ;  /* 0x0000003c4820723c */ /* 0x040fec00000018ff */
[----:B------:R-:W-:Y:S01]  /*2bd0*/  HMMA.16816.F32 R72, R72, R62, RZ ;  /* 0x0000003e4848723c */ /* 0x000fe200000018ff */
[----:B------:R-:W-:Y:S05]  /*2be0*/  LDSM.16.M88.4 R60, [R213] ;  /* 0x00000000d53c783b */ /* 0x000fea0000000200 */
[-C--:B---3--:R-:W-:Y:S06]  /*2bf0*/  HMMA.16816.F32 R44, R12, R8.reuse, R44 ;  /* 0x000000080c2c723c */ /* 0x088fec000000182c */
[----:B----4-:R-:W-:Y:S06]  /*2c00*/  HMMA.16816.F32 R48, R52, R8, R48 ;  /* 0x000000083430723c */ /* 0x010fec0000001830 */
[C---:B------:R-:W-:Y:S06]  /*2c10*/  HMMA.16816.F32 R28, R12.reuse, R56, R28 ;  /* 0x000000380c1c723c */ /* 0x040fec000000181c */
[C---:B------:R-:W-:Y:S06]  /*2c20*/  HMMA.16816.F32 R40, R12.reuse, R10, R40 ;  /* 0x0000000a0c28723c */ /* 0x040fec0000001828 */
[----:B------:R-:W-:Y:S01]  /*2c30*/  HMMA.16816.F32 R24, R12, R58, R24 ;  /* 0x0000003a0c18723c */ /* 0x000fe20000001818 */
[----:B------:R-:W-:Y:S05]  /*2c40*/  LDSM.16.M88.4 R12, [R213+0x2000] ;  /* 0x00200000d50c783b */ /* 0x000fea0000000200 */
[C---:B------:R-:W-:Y:S01]  /*2c50*/  HMMA.16816.F32 R36, R52.reuse, R10, R36 ;  /* 0x0000000a3424723c */ /* 0x040fe20000001824 */
[----:B------:R-:W1:Y:S05]  /*2c60*/  LDSM.16.M88.4 R8, [R206] ;  /* 0x00000000ce08783b */ /* 0x000e6a0000000200 */
[C---:B------:R-:W-:Y:S06]  /*2c70*/  HMMA.16816.F32 R32, R52.reuse, R56, R32 ;  /* 0x000000383420723c */ /* 0x040fec0000001820 */
[----:B------:R-:W-:Y:S01]  /*2c80*/  HMMA.16816.F32 R72, R52, R58, R72 ;  /* 0x0000003a3448723c */ /* 0x000fe20000001848 */
[----:B------:R-:W-:Y:S04]  /*2c90*/  LDSM.16.M88.4 R56, [R218+0x6000] ;  /* 0x00600000da38783b */ /* 0x000fe80000000200 */
[----:B------:R-:W3:Y:S01]  /*2ca0*/  LDSM.16.M88.4 R52, [R217+0x9000] ;  /* 0x00900000d934783b */ /* 0x000ee20000000200 */
[-C--:B------:R-:W-:Y:S06]  /*2cb0*/  HMMA.16816.F32 R44, R20, R16.reuse, R44 ;  /* 0x00000010142c723c */ /* 0x080fec000000182c */
[----:B------:R-:W-:Y:S06]  /*2cc0*/  HMMA.16816.F32 R48, R68, R16, R48 ;  /* 0x000000104430723c */ /* 0x000fec0000001830 */
[C---:B--2---:R-:W-:Y:S06]  /*2cd0*/  HMMA.16816.F32 R28, R20.reuse, R76, R28 ;  /* 0x0000004c141c723c */ /* 0x044fec000000181c */
[C---:B------:R-:W-:Y:S06]  /*2ce0*/  HMMA.16816.F32 R40, R20.reuse, R18, R40 ;  /* 0x000000121428723c */ /* 0x040fec0000001828 */
[----:B------:R-:W-:Y:S01]  /*2cf0*/  HMMA.16816.F32 R24, R20, R78, R24 ;  /* 0x0000004e1418723c */ /* 0x000fe20000001818 */
[----:B------:R-:W-:Y:S05]  /*2d00*/  LDSM.16.M88.4 R20, [R217+0x9800] ;  /* 0x00980000d914783b */ /* 0x000fea0000000200 */
[C---:B------:R-:W-:Y:S01]  /*2d10*/  HMMA.16816.F32 R36, R68.reuse, R18, R36 ;  /* 0x000000124424723c */ /* 0x040fe20000001824 */
[----:B------:R-:W2:Y:S05]  /*2d20*/  LDSM.16.M88.4 R16, [R218+0x4000] ;  /* 0x00400000da10783b */ /* 0x000eaa0000000200 */
[C---:B------:R-:W-:Y:S06]  /*2d30*/  HMMA.16816.F32 R32, R68.reuse, R76, R32 ;  /* 0x0000004c4420723c */ /* 0x040fec0000001820 */
[----:B------:R-:W-:Y:S01]  /*2d40*/  HMMA.16816.F32 R68, R68, R78, R72 ;  /* 0x0000004e4444723c */ /* 0x000fe20000001848 */
[----:B------:R-:W-:Y:S04]  /*2d50*/  LDSM.16.M88.4 R72, [R216+0x4000] ;  /* 0x00400000d848783b */ /* 0x000fe80000000200 */
[----:B------:R-:W-:Y:S01]  /*2d60*/  LDSM.16.M88.4 R76, [R215+0x1800] ;  /* 0x00180000d74c783b */ /* 0x000fe20000000200 */
[-C--:B-1----:R-:W-:Y:S06]  /*2d70*/  HMMA.16816.F32 R44, R12, R8.reuse, R44 ;  /* 0x000000080c2c723c */ /* 0x082fec000000182c */
[----:B------:R-:W-:Y:S06]  /*2d80*/  HMMA.16816.F32 R48, R60, R8, R48 ;  /* 0x000000083c30723c */ /* 0x000fec0000001830 */
[C---:B------:R-:W-:Y:S06]  /*2d90*/  HMMA.16816.F32 R40, R12.reuse, R10, R40 ;  /* 0x0000000a0c28723c */ /* 0x040fec0000001828 */
[C---:B------:R-:W-:Y:S06]  /*2da0*/  HMMA.16816.F32 R28, R12.reuse, R64, R28 ;  /* 0x000000400c1c723c */ /* 0x040fec000000181c */
[----:B------:R-:W-:Y:S01]  /*2db0*/  HMMA.16816.F32 R24, R12, R66, R24 ;  /* 0x000000420c18723c */ /* 0x000fe20000001818 */
[----:B------:R-:W-:Y:S05]  /*2dc0*/  LDSM.16.M88.4 R12, [R216+0x6000] ;  /* 0x00600000d80c783b */ /* 0x000fea0000000200 */
[C---:B------:R-:W-:Y:S01]  /*2dd0*/  HMMA.16816.F32 R36, R60.reuse, R10, R36 ;  /* 0x0000000a3c24723c */ /* 0x040fe20000001824 */
[----:B------:R-:W1:Y:S05]  /*2de0*/  LDSM.16.M88.4 R8, [R215+0x1000] ;  /* 0x00100000d708783b */ /* 0x000e6a0000000200 */
[C---:B------:R-:W-:Y:S06]  /*2df0*/  HMMA.16816.F32 R32, R60.reuse, R64, R32 ;  /* 0x000000403c20723c */ /* 0x040fec0000001820 */
[----:B------:R-:W-:Y:S01]  /*2e00*/  HMMA.16816.F32 R68, R60, R66, R68 ;  /* 0x000000423c44723c */ /* 0x000fe20000001844 */
[----:B------:R-:W-:Y:S04]  /*2e10*/  LDSM.16.M88.4 R60, [R214+0x6000] ;  /* 0x00600000d63c783b */ /* 0x000fe80000000200 */
[----:B------:R-:W-:Y:S01]  /*2e20*/  LDSM.16.M88.4 R64, [R214+0x4000] ;  /* 0x00400000d640783b */ /* 0x000fe20000000200 */
[-C--:B---3--:R-:W-:Y:S06]  /*2e30*/  HMMA.16816.F32 R44, R56, R52.reuse, R44 ;  /* 0x00000034382c723c */ /* 0x088fec000000182c */
[----:B--2---:R-:W-:Y:S06]  /*2e40*/  HMMA.16816.F32 R48, R16, R52, R48 ;  /* 0x000000341030723c */ /* 0x004fec0000001830 */
[C---:B------:R-:W-:Y:S06]  /*2e50*/  HMMA.16816.F32 R40, R56.reuse, R54, R40 ;  /* 0x000000363828723c */ /* 0x040fec0000001828 */
[C---:B------:R-:W-:Y:S06]  /*2e60*/  HMMA.16816.F32 R28, R56.reuse, R20, R28 ;  /* 0x00000014381c723c */ /* 0x040fec000000181c */
[----:B------:R-:W-:Y:S01]  /*2e70*/  HMMA.16816.F32 R24, R56, R22, R24 ;  /* 0x000000163818723c */ /* 0x000fe20000001818 */
[----:B------:R-:W2:Y:S05]  /*2e80*/  LDSM.16.M88.4 R56, [R211+0x9000] ;  /* 0x00900000d338783b */ /* 0x000eaa0000000200 */
[C---:B------:R-:W-:Y:S01]  /*2e90*/  HMMA.16816.F32 R36, R16.reuse, R54, R36 ;  /* 0x000000361024723c */ /* 0x040fe20000001824 */
[----:B------:R-:W3:Y:S05]  /*2ea0*/  LDSM.16.M88.4 R52, [R211+0x9800] ;  /* 0x00980000d334783b */ /* 0x000eea0000000200 */
[C---:B------:R-:W-:Y:S06]  /*2eb0*/  HMMA.16816.F32 R32, R16.reuse, R20, R32 ;  /* 0x000000141020723c */ /* 0x040fec0000001820 */
[----:B------:R-:W-:Y:S01]  /*2ec0*/  HMMA.16816.F32 R68, R16, R22, R68 ;  /* 0x000000161044723c */ /* 0x000fe20000001844 */
[----:B------:R-:W-:Y:S04]  /*2ed0*/  LDSM.16.M88.4 R20, [R213+0x6000] ;  /* 0x00600000d514783b */ /* 0x000fe80000000200 */
[----:B------:R-:W4:Y:S01]  /*2ee0*/  LDSM.16.M88.4 R16, [R206+0x1000] ;  /* 0x00100000ce10783b */ /* 0x000f220000000200 */
[-C--:B-1----:R-:W-:Y:S06]  /*2ef0*/  HMMA.16816.F32 R44, R12, R8.reuse, R44 ;  /* 0x000000080c2c723c */ /* 0x082fec000000182c */
[----:B------:R-:W-:Y:S06]  /*2f00*/  HMMA.16816.F32 R48, R72, R8, R48 ;  /* 0x000000084830723c */ /* 0x000fec0000001830 */
[-C--:B------:R-:W-:Y:S06]  /*2f10*/  HMMA.16816.F32 R40, R12, R10.reuse, R40 ;  /* 0x0000000a0c28723c */ /* 0x080fec0000001828 */
[----:B------:R-:W-:Y:S01]  /*2f20*/  HMMA.16816.F32 R36, R72, R10, R36 ;  /* 0x0000000a4824723c */ /* 0x000fe20000001824 */
[----:B------:R-:W1:Y:S05]  /*2f30*/  LDSM.16.M88.4 R8, [R213+0x4000] ;  /* 0x00400000d508783b */ /* 0x000e6a0000000200 */
[-C--:B------:R-:W-:Y:S06]  /*2f40*/  HMMA.16816.F32 R28, R12, R76.reuse, R28 ;  /* 0x0000004c0c1c723c */ /* 0x080fec000000181c */
[C---:B------:R-:W-:Y:S06]  /*2f50*/  HMMA.16816.F32 R32, R72.reuse, R76, R32 ;  /* 0x0000004c4820723c */ /* 0x040fec0000001820 */
[-C--:B------:R-:W-:Y:S06]  /*2f60*/  HMMA.16816.F32 R68, R72, R78.reuse, R68 ;  /* 0x0000004e4844723c */ /* 0x080fec0000001844 */
[----:B------:R-:W-:Y:S01]  /*2f70*/  HMMA.16816.F32 R24, R12, R78, R24 ;  /* 0x0000004e0c18723c */ /* 0x000fe20000001818 */
[----:B------:R-:W5:Y:S01]  /*2f80*/  LDSM.16.M88.4 R12, [R206+0x1800] ;  /* 0x00180000ce0c783b */ /* 0x000f620000000200 */
[----:B------:R-:W-:-:S04]  /*2f90*/  DEPBAR.LE SB0, 0x0 ;  /* 0x000080000000791a */ /* 0x000fc80000000000 */
[-C--:B--2---:R-:W-:Y:S06]  /*2fa0*/  HMMA.16816.F32 R44, R60, R56.reuse, R44 ;  /* 0x000000383c2c723c */ /* 0x084fec000000182c */
[----:B------:R-:W-:Y:S06]  /*2fb0*/  HMMA.16816.F32 R48, R64, R56, R48 ;  /* 0x000000384030723c */ /* 0x000fec0000001830 */
[-C--:B---3--:R-:W-:Y:S06]  /*2fc0*/  HMMA.16816.F32 R28, R60, R52.reuse, R28 ;  /* 0x000000343c1c723c */ /* 0x088fec000000181c */
[C---:B------:R-:W-:Y:S06]  /*2fd0*/  HMMA.16816.F32 R32, R64.reuse, R52, R32 ;  /* 0x000000344020723c */ /* 0x040fec0000001820 */
[C---:B------:R-:W-:Y:S06]  /*2fe0*/  HMMA.16816.F32 R36, R64.reuse, R58, R36 ;  /* 0x0000003a4024723c */ /* 0x040fec0000001824 */
[----:B------:R-:W-:Y:S06]  /*2ff0*/  HMMA.16816.F32 R68, R64, R54, R68 ;  /* 0x000000364044723c */ /* 0x000fec0000001844 */
[-C--:B----4-:R-:W-:Y:S06]  /*3000*/  HMMA.16816.F32 R44, R20, R16.reuse, R44 ;  /* 0x00000010142c723c */ /* 0x090fec000000182c */
[----:B-1----:R-:W-:Y:S01]  /*3010*/  HMMA.16816.F32 R48, R8, R16, R48 ;  /* 0x000000100830723c */ /* 0x002fe20000001830 */
[----:B------:R-:W1:Y:S05]  /*3020*/  LDC R17, c[0x0][0x2d4] ;  /* 0x0000b500ff117b82 */ /* 0x000e6a0000000800 */
[C---:B------:R-:W-:Y:S06]  /*3030*/  HMMA.16816.F32 R40, R60.reuse, R58, R40 ;  /* 0x0000003a3c28723c */ /* 0x040fec0000001828 */
[----:B------:R-:W-:Y:S01]  /*3040*/  HMMA.16816.F32 R24, R60, R54, R24 ;  /* 0x000000363c18723c */ /* 0x000fe20000001818 */
[----:B------:R-:W-:-:S04]  /*3050*/  SHF.R.S32.HI R59, RZ, 0x1f, R6 ;  /* 0x0000001fff3b7819 */ /* 0x000fc80000011406 */
[----:B------:R-:W-:Y:S01]  /*3060*/  LEA.HI R59, R59, R6, RZ, 0x2 ;  /* 0x000000063b3b7211 */ /* 0x000fe200078f10ff */
[-C--:B-----5:R-:W-:Y:S06]  /*3070*/  HMMA.16816.F32 R28, R20, R12.reuse, R28 ;  /* 0x0000000c141c723c */ /* 0x0a0fec000000181c */
[----:B------:R-:W-:Y:S01]  /*3080*/  HMMA.16816.F32 R32, R8, R12, R32 ;  /* 0x0000000c0820723c */ /* 0x000fe20000001820 */
[----:B-1----:R-:W-:-:S05]  /*3090*/  IMAD R0, R0, R17, R84 ;  /* 0x0000001100007224 */ /* 0x002fca00078e0254 */
[----:B------:R-:W-:Y:S01]  /*30a0*/  HMMA.16816.F32 R36, R8, R18, R36 ;  /* 0x000000120824723c */ /* 0x000fe20000001824 */
[----:B------:R-:W-:Y:S02]  /*30b0*/  SHF.R.S32.HI R13, RZ, 0x1f, R90 ;  /* 0x0000001fff0d7819 */ /* 0x000fe4000001145a */
[----:B------:R-:W-:-:S03]  /*30c0*/  SHF.R.S32.HI R12, RZ, 0x2, R59 ;  /* 0x00000002ff0c7819 */ /* 0x000fc6000001143b */
[----:B------:R-:W-:Y:S06]  /*30d0*/  HMMA.16816.F32 R68, R8, R14, R68 ;  /* 0x0000000e0844723c */ /* 0x000fec0000001844 */
[C---:B------:R-:W-:Y:S01]  /*30e0*/  HMMA.16816.F32 R40, R20.reuse, R18, R40 ;  /* 0x000000121428723c */ /* 0x040fe20000001828 */
[----:B------:R-:W-:Y:S01]  /*30f0*/  LEA.HI R9, R13, R82, RZ, 0x2 ;  /* 0x000000520d097211 */ /* 0x000fe200078f10ff */
[----:B------:R-:W-:Y:S01]  /*3100*/  IMAD R13, R0, R251, RZ ;  /* 0x000000fb000d7224 */ /* 0x000fe200078e02ff */
[----:B------:R-:W-:Y:S02]  /*3110*/  SHF.R.S32.HI R8, RZ, 0x1f, R6 ;  /* 0x0000001fff087819 */ /* 0x000fe40000011406 */
[----:B------:R-:W-:Y:S01]  /*3120*/  LOP3.LUT R9, R9, 0xffffffc, RZ, 0xc0, !PT ;  /* 0x0ffffffc09097812 */ /* 0x000fe200078ec0ff */
[----:B------:R-:W-:Y:S01]  /*3130*/  HMMA.16816.F32 R24, R20, R14, R24 ;  /* 0x0000000e1418723c */ /* 0x000fe20000001818 */
[----:B------:R-:W-:-:S03]  /*3140*/  IADD3.X R183, R183, R87, R8, P1, P0 ;  /* 0x00000057b7b77210 */ /* 0x000fc60000fe0408 */
[----:B------:R-:W-:-:S04]  /*3150*/  IMAD.IADD R9, R82, 0x1, -R9 ;  /* 0x0000000152097824 */ /* 0x000fc800078e0a09 */
[----:B------:R-:W-:Y:S01]  /*3160*/  IMAD R12, R9, 0x10, R12 ;  /* 0x00000010090c7824 */ /* 0x000fe200078e020c */
[----:B------:R-:W-:Y:S06]  /*3170*/  BAR.SYNC.DEFER_BLOCKING 0x0 ;  /* 0x0000000000007b1d */ /* 0x000fec0000010000 */
[----:B------:R-:W-:Y:S09]  /*3180*/  @!P3 BRA `(.L_x_1962) ;  /* 0x0000000000bcb947 */ /* 0x000ff20003800000 */
[----:B------:R-:W-:Y:S01]  /*3190*/  ULDC UR5, c[0x0][0x2d0] ;  /* 0x0000b40000057ab9 */ /* 0x000fe20000000800 */
[----:B------:R-:W-:Y:S01]  /*31a0*/  VIADD R16, R186, 0xfffffffe ;  /* 0xfffffffeba107836 */ /* 0x000fe20000000000 */
[----:B------:R-:W-:Y:S01]  /*31b0*/  ISETP.GE.AND P0, PT, R188, UR5, PT ;  /* 0x00000005bc007c0c */ /* 0x000fe2000bf06270 */
[----:B------:R-:W-:Y:S01]  /*31c0*/  BSSY B0, `(.L_x_1963) ;  /* 0x000002a000007945 */ /* 0x000fe20003800000 */
        /* <DEDUP_REMOVED lines=41> */
.L_x_1964:
[----:B------:R-:W-:Y:S05]  /*3460*/  BSYNC B0 ;  /* 0x0000000000007941 */ /* 0x000fea0003800000 */
.L_x_1963:
[----:B------:R-:W0:Y:S02]  /*3470*/  LDGDEPBAR ;  /* 0x00000000000079af */ /* 0x000e240000000000 */
.L_x_1962:
[----:B-12---:R-:W-:Y:S01]  /*3480*/  IMAD.SHL.U32 R9, R80, 0x2, RZ ;  /* 0x0000000250097824 */ /* 0x006fe200078e00ff */
[----:B------:R-:W-:Y:S01]  /*3490*/  LOP3.LUT R53, R4, UR25, RZ, 0x3c, !PT ;  /* 0x0000001904357c12 */ /* 0x000fe2000f8e3cff */
[----:B------:R-:W-:Y:S01]  /*34a0*/  IMAD.WIDE.U32 R56, R184, -0x2daee0ad, RZ ;  /* 0xd2511f53b8387825 */ /* 0x000fe200078e00ff */
[----:B------:R-:W-:Y:S01]  /*34b0*/  LOP3.LUT R59, R59, 0x7ffffffc, RZ, 0xc0, !PT ;  /* 0x7ffffffc3b3b7812 */ /* 0x000fe200078ec0ff */
[----:B------:R-:W-:Y:S01]  /*34c0*/  UIADD3 UR7, UR24, -0x61c88647, URZ ;  /* 0x9e3779b918077890 */ /* 0x000fe2000fffe03f */
[----:B------:R-:W-:Y:S01]  /*34d0*/  LOP3.LUT R9, R9, 0x6, RZ, 0xc0, !PT ;  /* 0x0000000609097812 */ /* 0x000fe200078ec0ff */
[----:B------:R-:W-:Y:S01]  /*34e0*/  IMAD R185, R91, 0x8, R82 ;  /* 0x000000085bb97824 */ /* 0x000fe200078e0252 */
[----:B------:R-:W-:Y:S01]  /*34f0*/  LOP3.LUT R72, R57, R53, RZ, 0x3c, !PT ;  /* 0x0000003539487212 */ /* 0x000fe200078e3cff */
[----:B------:R-:W-:Y:S01]  /*3500*/  UIADD3 UR6, UR25, -0x4498517b, URZ ;  /* 0xbb67ae8519067890 */ /* 0x000fe2000fffe03f */
[----:B------:R-:W-:Y:S01]  /*3510*/  LOP3.LUT R183, R183, UR24, RZ, 0x3c, !PT ;  /* 0x00000018b7b77c12 */ /* 0x000fe2000f8e3cff */
[----:B------:R-:W-:Y:S01]  /*3520*/  IMAD R10, R4, 0x20, R9 ;  /* 0x00000020040a7824 */ /* 0x000fe200078e0209 */
[----:B------:R-:W-:Y:S01]  /*3530*/  UIADD3 UR5, UR25, 0x76cf5d0a, URZ ;  /* 0x76cf5d0a19057890 */ /* 0x000fe2000fffe03f */
[----:B------:R-:W-:Y:S01]  /*3540*/  IMAD.WIDE.U32 R72, R72, -0x326172a9, RZ ;  /* 0xcd9e8d5748487825 */ /* 0x000fe200078e00ff */
[----:B------:R-:W-:Y:S01]  /*3550*/  ULDC UR11, c[0x0][0x2ec] ;  /* 0x0000bb00000b7ab9 */ /* 0x000fe20000000800 */
[----:B------:R-:W-:Y:S01]  /*3560*/  UIADD3 UR9, UR24, 0x78dde6e4, URZ ;  /* 0x78dde6e418097890 */ /* 0x000fe2000fffe03f */
[CC--:B------:R-:W-:Y:S01]  /*3570*/  ISETP.GE.AND P0, PT, R10.reuse, R85.reuse, PT ;  /* 0x000000550a00720c */ /* 0x0c0fe20003f06270 */
[C---:B------:R-:W-:Y:S01]  /*3580*/  VIADD R8, R10.reuse, 0x1 ;  /* 0x000000010a087836 */ /* 0x040fe20000000000 */
[----:B------:R-:W-:Y:S01]  /*3590*/  UIADD3 UR10, UR24, -0x4ab325aa, URZ ;  /* 0xb54cda56180a7890 */ /* 0x000fe2000fffe03f */
[----:B------:R-:W-:Y:S01]  /*35a0*/  VIADD R0, R10, 0x8 ;  /* 0x000000080a007836 */ /* 0x000fe20000000000 */
[----:B------:R-:W-:Y:S01]  /*35b0*/  FSEL R54, R48, -INF , !P0 ;  /* 0xff80000030367808 */ /* 0x000fe20004000000 */
[----:B------:R-:W-:Y:S01]  /*35c0*/  VIADD R22, R10, 0x9 ;  /* 0x000000090a167836 */ /* 0x000fe20000000000 */
[-C--:B------:R-:W-:Y:S01]  /*35d0*/  ISETP.GE.AND P2, PT, R8, R85.reuse, PT ;  /* 0x000000550800720c */ /* 0x080fe20003f46270 */
[----:B------:R-:W-:Y:S01]  /*35e0*/  VIADD R8, R10, 0x10 ;  /* 0x000000100a087836 */ /* 0x000fe20000000000 */
[-C--:B------:R-:W-:Y:S01]  /*35f0*/  ISETP.GE.AND P6, PT, R0, R85.reuse, PT ;  /* 0x000000550000720c */ /* 0x080fe20003fc6270 */
[C---:B------:R-:W-:Y:S01]  /*3600*/  VIADD R0, R10.reuse, 0x11 ;  /* 0x000000110a007836 */ /* 0x040fe20000000000 */
[----:B------:R-:W-:Y:S01]  /*3610*/  FSEL R49, R49, -INF , !P2 ;  /* 0xff80000031317808 */ /* 0x000fe20005000000 */
[----:B------:R-:W-:Y:S01]  /*3620*/  VIADD R48, R10, 0x18 ;  /* 0x000000180a307836 */ /* 0x000fe20000000000 */
[----:B------:R-:W-:Y:S01]  /*3630*/  ISETP.GE.AND P5, PT, R22, R85, PT ;  /* 0x000000551600720c */ /* 0x000fe20003fa6270 */
[----:B------:R-:W-:Y:S01]  /*3640*/  VIADD R10, R10, 0x19 ;  /* 0x000000190a0a7836 */ /* 0x000fe20000000000 */
[----:B------:R-:W-:Y:S01]  /*3650*/  FSEL R22, R36, -INF , !P6 ;  /* 0xff80000024167808 */ /* 0x000fe20007000000 */
[----:B------:R-:W-:Y:S01]  /*3660*/  IMAD.IADD R4, R3, 0x1, R2 ;  /* 0x0000000103047824 */ /* 0x000fe200078e0202 */
[----:B------:R-:W-:Y:S01]  /*3670*/  FMNMX.FTZ R9, R54, R49, !PT ;  /* 0x0000003136097209 */ /* 0x000fe20007810000 */
[----:B------:R-:W-:Y:S01]  /*3680*/  IMAD.WIDE.U32 R64, R185, -0x326172a9, RZ ;  /* 0xcd9e8d57b9407825 */ /* 0x000fe200078e00ff */
[----:B------:R-:W-:-:S02]  /*3690*/  FSEL R36, R50, -INF , !P0 ;  /* 0xff80000032247808 */ /* 0x000fc40004000000 */
[----:B------:R-:W-:Y:S02]  /*36a0*/  ISETP.GE.AND P4, PT, R8, R85, PT ;  /* 0x000000550800720c */ /* 0x000fe40003f86270 */
[----:B------:R-:W-:Y:S02]  /*36b0*/  FSEL R23, R37, -INF , !P5 ;  /* 0xff80000025177808 */ /* 0x000fe40006800000 */
[----:B------:R-:W-:Y:S02]  /*36c0*/  FMNMX.FTZ R50, R22, R9, !PT ;  /* 0x0000000916327209 */ /* 0x000fe40007810000 */
[----:B------:R-:W-:Y:S02]  /*36d0*/  ISETP.GE.AND P3, PT, R0, R85, PT ;  /* 0x000000550000720c */ /* 0x000fe40003f66270 */
[----:B------:R-:W-:Y:S01]  /*36e0*/  FSEL R55, R32, -INF , !P4 ;  /* 0xff80000020377808 */ /* 0x000fe20006000000 */
[----:B------:R-:W-:Y:S01]  /*36f0*/  IMAD.IADD R32, R6, 0x1, -R59 ;  /* 0x0000000106207824 */ /* 0x000fe200078e0a3b */
[----:B------:R-:W-:-:S02]  /*3700*/  FMNMX.FTZ R50, R23, R50, !PT ;  /* 0x0000003217327209 */ /* 0x000fc40007810000 */
[----:B------:R-:W-:Y:S01]  /*3710*/  ISETP.GE.AND P1, PT, R48, R85, PT ;  /* 0x000000553000720c */ /* 0x000fe20003f26270 */
[----:B------:R-:W-:Y:S01]  /*3720*/  IMAD.SHL.U32 R32, R32, 0x2, RZ ;  /* 0x0000000220207824 */ /* 0x000fe200078e00ff */
[----:B------:R-:W-:Y:S02]  /*3730*/  FSEL R33, R33, -INF , !P3 ;  /* 0xff80000021217808 */ /* 0x000fe40005800000 */
[----:B------:R-:W-:Y:S01]  /*3740*/  FMNMX.FTZ R50, R55, R50, !PT ;  /* 0x0000003237327209 */ /* 0x000fe20007810000 */
[----:B------:R-:W-:Y:S01]  /*3750*/  IMAD R32, R12, R251, R32 ;  /* 0x000000fb0c207224 */ /* 0x000fe200078e0220 */
[----:B------:R-:W-:Y:S02]  /*3760*/  FSEL R8, R46, -INF , !P0 ;  /* 0xff8000002e087808 */ /* 0x000fe40004000000 */
[----:B------:R-:W-:Y:S02]  /*3770*/  FSEL R0, R44, -INF , !P0 ;  /* 0xff8000002c007808 */ /* 0x000fe40004000000 */
[----:B------:R-:W-:-:S02]  /*3780*/  ISETP.GE.AND P0, PT, R10, R85, PT ;  /* 0x000000550a00720c */ /* 0x000fc40003f06270 */
[----:B------:R-:W-:Y:S02]  /*3790*/  FSEL R68, R68, -INF , !P1 ;  /* 0xff80000044447808 */ /* 0x000fe40004800000 */
[----:B------:R-:W-:Y:S02]  /*37a0*/  FMNMX.FTZ R37, R33, R50, !PT ;  /* 0x0000003221257209 */ /* 0x000fe40007810000 */
[----:B------:R-:W-:Y:S02]  /*37b0*/  FSEL R69, R69, -INF , !P0 ;  /* 0xff80000045457808 */ /* 0x000fe40004000000 */
[----:B------:R-:W-:Y:S02]  /*37c0*/  FMNMX.FTZ R10, R68, R37, !PT ;  /* 0x00000025440a7209 */ /* 0x000fe40007810000 */
[----:B------:R-:W-:Y:S02]  /*37d0*/  LOP3.LUT R74, R65, R183, RZ, 0x3c, !PT ;  /* 0x000000b7414a7212 */ /* 0x000fe400078e3cff */
[----:B------:R-:W-:Y:S01]  /*37e0*/  FMNMX.FTZ R37, R69, R10, !PT ;  /* 0x0000000a45257209 */ /* 0x000fe20007810000 */
[----:B------:R-:W-:Y:S01]  /*37f0*/  VIADD R10, R185, 0x4 ;  /* 0x00000004b90a7836 */ /* 0x000fe20000000000 */
[----:B------:R-:W-:Y:S01]  /*3800*/  FSEL R51, R51, -INF , !P2 ;  /* 0xff80000033337808 */ /* 0x000fe20005000000 */
[----:B------:R-:W-:Y:S01]  /*3810*/  IMAD.WIDE.U32 R74, R74, -0x2daee0ad, RZ ;  /* 0xd2511f534a4a7825 */ /* 0x000fe200078e00ff */
[----:B------:R-:W-:Y:S01]  /*3820*/  LOP3.LUT R64, R73, UR7, R64, 0x96, !PT ;  /* 0x0000000749407c12 */ /* 0x000fe2000f8e9640 */
[----:B------:R-:W1:Y:S01]  /*3830*/  SHFL.BFLY PT, R48, R37, 0x2, 0x1f ;  /* 0x0c401f0025307f89 */ /* 0x000e6200000e0000 */
[----:B------:R-:W-:Y:S01]  /*3840*/  FSEL R39, R39, -INF , !P5 ;  /* 0xff80000027277808 */ /* 0x000fe20006800000 */
[----:B------:R-:W-:Y:S01]  /*3850*/  IMAD.WIDE.U32 R58, R10, -0x326172a9, RZ ;  /* 0xcd9e8d570a3a7825 */ /* 0x000fe200078e00ff */
[----:B------:R-:W-:-:S02]  /*3860*/  FSEL R226, R30, -INF , !P4 ;  /* 0xff8000001ee27808 */ /* 0x000fc40006000000 */
[----:B------:R-:W-:Y:S01]  /*3870*/  FSEL R223, R31, -INF , !P3 ;  /* 0xff8000001fdf7808 */ /* 0x000fe20005800000 */
[----:B------:R-:W-:Y:S01]  /*3880*/  IMAD.WIDE.U32 R66, R10, -0x326172a9, RZ ;  /* 0xcd9e8d570a427825 */ /* 0x000fe200078e00ff */
[-C--:B------:R-:W-:Y:S02]  /*3890*/  LOP3.LUT R3, R59, R183.reuse, RZ, 0x3c, !PT ;  /* 0x000000b73b037212 */ /* 0x080fe400078e3cff */
[----:B------:R-:W-:Y:S01]  /*38a0*/  LOP3.LUT R58, R73, UR7, R58, 0x96, !PT ;  /* 0x00000007493a7c12 */ /* 0x000fe2000f8e963a */
[----:B------:R-:W-:Y:S01]  /*38b0*/  IMAD.WIDE.U32 R64, R64, -0x2daee0ad, RZ ;  /* 0xd2511f5340407825 */ /* 0x000fe200078e00ff */
[----:B------:R-:W-:Y:S02]  /*38c0*/  LOP3.LUT R2, R67, R183, RZ, 0x3c, !PT ;  /* 0x000000b743027212 */ /* 0x000fe400078e3cff */
[----:B------:R-:W-:Y:S01]  /*38d0*/  LOP3.LUT R66, R73, UR7, R66, 0x96, !PT ;  /* 0x0000000749427c12 */ /* 0x000fe2000f8e9642 */
[----:B------:R-:W-:Y:S01]  /*38e0*/  IMAD.WIDE.U32 R52, R3, -0x2daee0ad, RZ ;  /* 0xd2511f5303347825 */ /* 0x000fe200078e00ff */
[----:B------:R-:W-:Y:S01]  /*38f0*/  FSEL R70, R70, -INF , !P1 ;  /* 0xff80000046467808 */ /* 0x000fe20004800000 */
[----:B------:R-:W-:Y:S01]  /*3900*/  UIADD3 UR7, UR24, -0x255992d5, URZ ;  /* 0xdaa66d2b18077890 */ /* 0x000fe2000fffe03f */
[----:B------:R-:W-:Y:S01]  /*3910*/  FSEL R71, R71, -INF , !P0 ;  /* 0xff80000047477808 */ /* 0x000fe20004000000 */
[----:B------:R-:W-:Y:S01]  /*3920*/  IMAD.WIDE.U32 R58, R58, -0x2daee0ad, RZ ;  /* 0xd2511f533a3a7825 */ /* 0x000fe200078e00ff */
[----:B------:R-:W-:-:S02]  /*3930*/  LOP3.LUT R57, R53, UR6, R56, 0x96, !PT ;  /* 0x0000000635397c12 */ /* 0x000fc4000f8e9638 */
[----:B------:R-:W-:Y:S01]  /*3940*/  FSEL R26, R26, -INF , !P1 ;  /* 0xff8000001a1a7808 */ /* 0x000fe20004800000 */
[----:B------:R-:W-:Y:S01]  /*3950*/  IMAD.WIDE.U32 R66, R66, -0x2daee0ad, RZ ;  /* 0xd2511f5342427825 */ /* 0x000fe200078e00ff */
[----:B------:R-:W-:Y:S02]  /*3960*/  LOP3.LUT R10, R59, UR5, R52, 0x96, !PT ;  /* 0x000000053b0a7c12 */ /* 0x000fe4000f8e9634 */
[----:B-1----:R-:W-:Y:S01]  /*3970*/  FMNMX.FTZ R73, R37, R48, !PT ;  /* 0x0000003025497209 */ /* 0x002fe20007810000 */
[----:B------:R-:W-:Y:S01]  /*3980*/  IMAD.WIDE.U32 R52, R2, -0x2daee0ad, RZ ;  /* 0xd2511f5302347825 */ /* 0x000fe200078e00ff */
[----:B------:R-:W-:Y:S02]  /*3990*/  FSEL R2, R38, -INF , !P6 ;  /* 0xff80000026027808 */ /* 0x000fe40007000000 */
[----:B------:R-:W-:Y:S01]  /*39a0*/  FMNMX.FTZ R37, R36, R51, !PT ;  /* 0x0000003324257209 */ /* 0x000fe20007810000 */
[----:B------:R-:W1:Y:S01]  /*39b0*/  SHFL.BFLY PT, R164, R73, 0x1, 0x1f ;  /* 0x0c201f0049a47f89 */ /* 0x000e6200000e0000 */
[----:B------:R-:W-:Y:S01]  /*39c0*/  LOP3.LUT R59, R75, UR6, R56, 0x96, !PT ;  /* 0x000000064b3b7c12 */ /* 0x000fe2000f8e9638 */
[----:B------:R-:W-:Y:S01]  /*39d0*/  IMAD.WIDE.U32 R88, R57, -0x326172a9, RZ ;  /* 0xcd9e8d5739587825 */ /* 0x000fe200078e00ff */
[----:B------:R-:W-:-:S02]  /*39e0*/  FMNMX.FTZ R38, R2, R37, !PT ;  /* 0x0000002502267209 */ /* 0x000fc40007810000 */
[----:B------:R-:W-:Y:S01]  /*39f0*/  LOP3.LUT R56, R53, UR6, R56, 0x96, !PT ;  /* 0x0000000635387c12 */ /* 0x000fe2000f8e9638 */
[----:B------:R-:W-:Y:S01]  /*3a00*/  UIADD3 UR6, UR25, 0x32370b8f, URZ ;  /* 0x32370b8f19067890 */ /* 0x000fe2000fffe03f */
[----:B------:R-:W-:Y:S02]  /*3a10*/  FSEL R53, R34, -INF , !P4 ;  /* 0xff80000022357808 */ /* 0x000fe40006000000 */
[----:B------:R-:W-:Y:S02]  /*3a20*/  FMNMX.FTZ R34, R39, R38, !PT ;  /* 0x0000002627227209 */ /* 0x000fe40007810000 */
[----:B------:R-:W-:Y:S02]  /*3a30*/  FSEL R37, R35, -INF , !P3 ;  /* 0xff80000023257808 */ /* 0x000fe40005800000 */
[----:B------:R-:W-:Y:S01]  /*3a40*/  FMNMX.FTZ R30, R53, R34, !PT ;  /* 0x00000022351e7209 */ /* 0x000fe20007810000 */
[----:B------:R-:W-:Y:S01]  /*3a50*/  IMAD.WIDE.U32 R34, R59, -0x326172a9, RZ ;  /* 0xcd9e8d573b227825 */ /* 0x000fe200078e00ff */
[----:B------:R-:W-:-:S02]  /*3a60*/  FSEL R48, R28, -INF , !P4 ;  /* 0xff8000001c307808 */ /* 0x000fc40006000000 */
[----:B------:R-:W-:Y:S02]  /*3a70*/  FMNMX.FTZ R31, R37, R30, !PT ;  /* 0x0000001e251f7209 */ /* 0x000fe40007810000 */
[----:B------:R-:W-:Y:S02]  /*3a80*/  FSEL R38, R29, -INF , !P3 ;  /* 0xff8000001d267808 */ /* 0x000fe40005800000 */
[----:B------:R-:W-:Y:S01]  /*3a90*/  FMNMX.FTZ R28, R70, R31, !PT ;  /* 0x0000001f461c7209 */ /* 0x000fe20007810000 */
[----:B------:R-:W-:Y:S01]  /*3aa0*/  IMAD.WIDE.U32 R30, R10, -0x326172a9, RZ ;  /* 0xcd9e8d570a1e7825 */ /* 0x000fe200078e00ff */
[----:B------:R-:W-:Y:S02]  /*3ab0*/  LOP3.LUT R3, R67, UR5, R52, 0x96, !PT ;  /* 0x0000000543037c12 */ /* 0x000fe4000f8e9634 */
[----:B------:R-:W-:Y:S02]  /*3ac0*/  FMNMX.FTZ R29, R71, R28, !PT ;  /* 0x0000001c471d7209 */ /* 0x000fe40007810000 */
[----:B-1----:R-:W-:-:S02]  /*3ad0*/  FMNMX.FTZ R164, R73, R164, !PT ;  /* 0x000000a449a47209 */ /* 0x002fc40007810000 */
[----:B------:R-:W-:Y:S01]  /*3ae0*/  FSEL R52, R24, -INF , !P1 ;  /* 0xff80000018347808 */ /* 0x000fe20004800000 */
[----:B------:R-:W1:Y:S01]  /*3af0*/  SHFL.BFLY PT, R80, R29, 0x2, 0x1f ;  /* 0x0c401f001d507f89 */ /* 0x000e6200000e0000 */
[C-C-:B------:R-:W-:Y:S01]  /*3b00*/  LOP3.LUT R84, R65.reuse, UR5, R74.reuse, 0x96, !PT ;  /* 0x0000000541547c12 */ /* 0x140fe2000f8e964a */
[C---:B------:R-:W-:Y:S01]  /*3b10*/  FMUL.FTZ R24, R164.reuse, UR11 ;  /* 0x0000000ba4187c20 */ /* 0x040fe20008410000 */
[----:B------:R-:W-:Y:S02]  /*3b20*/  FSETP.NEU.FTZ.AND P1, PT, R164, -INF , PT ;  /* 0xff800000a400780b */ /* 0x000fe40003f3d000 */
[----:B------:R-:W-:Y:S01]  /*3b30*/  LOP3.LUT R74, R65, UR5, R74, 0x96, !PT ;  /* 0x00000005414a7c12 */ /* 0x000fe2000f8e964a */
[----:B------:R-:W-:Y:S01]  /*3b40*/  UIADD3 UR5, UR24, 0x3c6ef372, URZ ;  /* 0x3c6ef37218057890 */ /* 0x000fe2000fffe03f */
[----:B------:R-:W-:Y:S01]  /*3b50*/  FSEL R24, R24, RZ, P1 ;  /* 0x000000ff18187208 */ /* 0x000fe20000800000 */
[----:B------:R-:W-:Y:S01]  /*3b60*/  IMAD.WIDE.U32 R84, R84, -0x326172a9, RZ ;  /* 0xcd9e8d5754547825 */ /* 0x000fe200078e00ff */
[----:B------:R-:W-:-:S02]  /*3b70*/  FSEL R11, R45, -INF , !P2 ;  /* 0xff8000002d0b7808 */ /* 0x000fc40005000000 */
[----:B------:R-:W-:Y:S01]  /*3b80*/  FSEL R10, R25, -INF , !P0 ;  /* 0xff800000190a7808 */ /* 0x000fe20004000000 */
[----:B------:R-:W-:Y:S01]  /*3b90*/  FFMA.FTZ R54, R54, UR11, -R24 ;  /* 0x0000000b36367c23 */ /* 0x000fe20008010818 */
[----:B------:R-:W-:Y:S01]  /*3ba0*/  LOP3.LUT R86, R35, UR5, R72, 0x96, !PT ;  /* 0x0000000523567c12 */ /* 0x000fe2000f8e9648 */
[----:B------:R-:W-:Y:S01]  /*3bb0*/  IMAD.WIDE.U32 R74, R74, -0x326172a9, RZ ;  /* 0xcd9e8d574a4a7825 */ /* 0x000fe200078e00ff */
[----:B------:R-:W-:Y:S01]  /*3bc0*/  LOP3.LUT R35, R31, UR7, R88, 0x96, !PT ;  /* 0x000000071f237c12 */ /* 0x000fe2000f8e9658 */
[----:B------:R2:W-:Y:S02]  /*3bd0*/  MUFU.EX2 R111, R54 ;  /* 0x00000036006f7308 */ /* 0x0005e40000000800 */
[----:B------:R-:W-:Y:S01]  /*3be0*/  FFMA.FTZ R25, R49, UR11, -R24 ;  /* 0x0000000b31197c23 */ /* 0x000fe20008010818 */
[----:B------:R-:W-:Y:S01]  /*3bf0*/  IMAD.WIDE.U32 R86, R86, -0x2daee0ad, RZ ;  /* 0xd2511f5356567825 */ /* 0x000fe200078e00ff */
[----:B------:R-:W-:-:S03]  /*3c00*/  FSEL R40, R40, -INF , !P6 ;  /* 0xff80000028287808 */ /* 0x000fc60007000000 */
[----:B------:R-:W-:Y:S01]  /*3c10*/  FFMA.FTZ R235, R33, UR11, -R24 ;  /* 0x0000000b21eb7c23 */ /* 0x000fe20008010818 */
[----:B------:R-:W-:Y:S01]  /*3c20*/  LOP3.LUT R82, R89, UR5, R72, 0x96, !PT ;  /* 0x0000000559527c12 */ /* 0x000fe2000f8e9648 */
[--C-:B------:R-:W-:Y:S01]  /*3c30*/  FFMA.FTZ R22, R22, UR11, -R24.reuse ;  /* 0x0000000b16167c23 */ /* 0x100fe20008010818 */
[----:B------:R-:W-:Y:S01]  /*3c40*/  FMNMX.FTZ R49, R0, R11, !PT ;  /* 0x0000000b00317209 */ /* 0x000fe20007810000 */
[----:B------:R-:W-:Y:S01]  /*3c50*/  FFMA.FTZ R57, R23, UR11, -R24 ;  /* 0x0000000b17397c23 */ /* 0x000fe20008010818 */
[----:B-1----:R-:W-:Y:S01]  /*3c60*/  FMNMX.FTZ R31, R29, R80, !PT ;  /* 0x000000501d1f7209 */ /* 0x002fe20007810000 */
[----:B------:R-:W-:Y:S01]  /*3c70*/  IMAD.WIDE.U32 R82, R82, -0x2daee0ad, RZ ;  /* 0xd2511f5352527825 */ /* 0x000fe200078e00ff */
[----:B------:R-:W-:-:S03]  /*3c80*/  FSEL R187, R27, -INF , !P0 ;  /* 0xff8000001bbb7808 */ /* 0x000fc60004000000 */
[----:B------:R-:W-:Y:S01]  /*3c90*/  FFMA.FTZ R236, R55, UR11, -R24 ;  /* 0x0000000b37ec7c23 */ /* 0x000fe20008010818 */
[----:B------:R-:W-:Y:S01]  /*3ca0*/  LOP3.LUT R59, R85, UR7, R34, 0x96, !PT ;  /* 0x00000007553b7c12 */ /* 0x000fe2000f8e9622 */
[----:B------:R-:W-:Y:S01]  /*3cb0*/  FFMA.FTZ R234, R68, UR11, -R24 ;  /* 0x0000000b44ea7c23 */ /* 0x000fe20008010818 */
[----:B------:R-:W-:Y:S01]  /*3cc0*/  LOP3.LUT R72, R75, UR7, R34, 0x96, !PT ;  /* 0x000000074b487c12 */ /* 0x000fe2000f8e9622 */
[----:B------:R-:W-:Y:S01]  /*3cd0*/  FFMA.FTZ R233, R69, UR11, -R24 ;  /* 0x0000000b45e97c23 */ /* 0x000fe20008010818 */
[----:B--2---:R-:W1:Y:S01]  /*3ce0*/  SHFL.BFLY PT, R54, R31, 0x1, 0x1f ;  /* 0x0c201f001f367f89 */ /* 0x004e6200000e0000 */
[C-C-:B------:R-:W-:Y:S01]  /*3cf0*/  LOP3.LUT R34, R87.reuse, UR6, R64.reuse, 0x96, !PT ;  /* 0x0000000657227c12 */ /* 0x140fe2000f8e9640 */
[----:B------:R-:W-:Y:S01]  /*3d00*/  MUFU.EX2 R110, R25 ;  /* 0x00000019006e7308 */ /* 0x000fe20000000800 */
[----:B------:R-:W-:Y:S01]  /*3d10*/  LOP3.LUT R27, R87, UR6, R64, 0x96, !PT ;  /* 0x00000006571b7c12 */ /* 0x000fe2000f8e9640 */
[----:B------:R-:W-:Y:S01]  /*3d20*/  IMAD.WIDE.U32 R64, R3, -0x326172a9, RZ ;  /* 0xcd9e8d5703407825 */ /* 0x000fe200078e00ff */
[----:B------:R-:W-:Y:S01]  /*3d30*/  FSEL R50, R41, -INF , !P5 ;  /* 0xff80000029327808 */ /* 0x000fe20006800000 */
[----:B------:R-:W-:Y:S01]  /*3d40*/  UIADD3 UR5, UR25, -0x126145ec, URZ ;  /* 0xed9eba1419057890 */ /* 0x000fe2000fffe03f */
[----:B------:R-:W-:Y:S01]  /*3d50*/  FMNMX.FTZ R3, R40, R49, !PT ;  /* 0x0000003128037209 */ /* 0x000fe20007810000 */
[----:B------:R-:W-:Y:S01]  /*3d60*/  IMAD R41, R56, -0x326172a9, RZ ;  /* 0xcd9e8d5738297824 */ /* 0x000fe200078e02ff */
[----:B------:R-:W-:Y:S01]  /*3d70*/  FSEL R9, R47, -INF , !P2 ;  /* 0xff8000002f097808 */ /* 0x000fe20005000000 */
[----:B------:R2:W-:Y:S01]  /*3d80*/  MUFU.EX2 R120, R22 ;  /* 0x0000001600787308 */ /* 0x0005e20000000800 */
[----:B------:R-:W-:Y:S01]  /*3d90*/  FMNMX.FTZ R3, R50, R3, !PT ;  /* 0x0000000332037209 */ /* 0x000fe20007810000 */
[----:B------:R-:W-:Y:S01]  /*3da0*/  IMAD.WIDE.U32 R80, R27, -0x326172a9, RZ ;  /* 0xcd9e8d571b507825 */ /* 0x000fe200078e00ff */
[----:B------:R-:W-:-:S02]  /*3db0*/  FSEL R42, R42, -INF , !P6 ;  /* 0xff8000002a2a7808 */ /* 0x000fc40007000000 */
[----:B------:R-:W-:Y:S01]  /*3dc0*/  FMNMX.FTZ R3, R48, R3, !PT ;  /* 0x0000000330037209 */ /* 0x000fe20007810000 */
[----:B------:R-:W-:Y:S01]  /*3dd0*/  IMAD.WIDE.U32 R72, R72, -0x2daee0ad, RZ ;  /* 0xd2511f5348487825 */ /* 0x000fe200078e00ff */
[----:B------:R-:W-:Y:S01]  /*3de0*/  LOP3.LUT R41, R65, UR7, R41, 0x96, !PT ;  /* 0x0000000741297c12 */ /* 0x000fe2000f8e9629 */
[----:B------:R3:W-:Y:S01]  /*3df0*/  MUFU.EX2 R90, R57 ;  /* 0x00000039005a7308 */ /* 0x0007e20000000800 */
[----:B------:R-:W-:Y:S01]  /*3e00*/  FMNMX.FTZ R3, R38, R3, !PT ;  /* 0x0000000326037209 */ /* 0x000fe20007810000 */
[----:B------:R-:W-:Y:S01]  /*3e10*/  UIADD3 UR7, UR24, 0x1715609d, URZ ;  /* 0x1715609d18077890 */ /* 0x000fe2000fffe03f */
[----:B------:R-:W-:Y:S02]  /*3e20*/  FSEL R43, R43, -INF , !P5 ;  /* 0xff8000002b2b7808 */ /* 0x000fe40006800000 */
[----:B------:R-:W-:Y:S02]  /*3e30*/  FMNMX.FTZ R33, R52, R3, !PT ;  /* 0x0000000334217209 */ /* 0x000fe40007810000 */
[----:B-1----:R-:W-:Y:S01]  /*3e40*/  FMNMX.FTZ R3, R31, R54, !PT ;  /* 0x000000361f037209 */ /* 0x002fe20007810000 */
[----:B------:R-:W-:Y:S01]  /*3e50*/  MUFU.EX2 R236, R236 ;  /* 0x000000ec00ec7308 */ /* 0x000fe20000000800 */
[----:B------:R-:W-:Y:S01]  /*3e60*/  FMNMX.FTZ R54, R10, R33, !PT ;  /* 0x000000210a367209 */ /* 0x000fe20007810000 */
[----:B--2---:R-:W-:Y:S01]  /*3e70*/  IMAD.WIDE.U32 R22, R35, -0x2daee0ad, RZ ;  /* 0xd2511f5323167825 */ /* 0x004fe200078e00ff */
[----:B------:R-:W-:-:S03]  /*3e80*/  FMNMX.FTZ R33, R8, R9, !PT ;  /* 0x0000000908217209 */ /* 0x000fc60007810000 */
[C---:B------:R-:W-:Y:S01]  /*3e90*/  FMUL.FTZ R24, R3.reuse, UR11 ;  /* 0x0000000b03187c20 */ /* 0x040fe20008410000 */
[----:B------:R-:W-:Y:S01]  /*3ea0*/  FSETP.NEU.FTZ.AND P0, PT, R3, -INF , PT ;  /* 0xff8000000300780b */ /* 0x000fe20003f1d000 */
[----:B------:R-:W1:Y:S01]  /*3eb0*/  SHFL.BFLY PT, R31, R54, 0x2, 0x1f ;  /* 0x0c401f00361f7f89 */ /* 0x000e6200000e0000 */
[----:B------:R-:W-:Y:S01]  /*3ec0*/  LOP3.LUT R25, R83, UR6, R66, 0x96, !PT ;  /* 0x0000000653197c12 */ /* 0x000fe2000f8e9642 */
[----:B------:R-:W-:Y:S01]  /*3ed0*/  IMAD.WIDE.U32 R66, R41, -0x2daee0ad, RZ ;  /* 0xd2511f5329427825 */ /* 0x000fe200078e00ff */
[----:B------:R-:W-:Y:S01]  /*3ee0*/  FMNMX.FTZ R68, R42, R33, !PT ;  /* 0x000000212a447209 */ /* 0x000fe20007810000 */
[----:B------:R-:W-:Y:S01]  /*3ef0*/  MUFU.EX2 R235, R235 ;  /* 0x000000eb00eb7308 */ /* 0x000fe20000000800 */
[----:B------:R-:W-:Y:S01]  /*3f00*/  FSEL R24, R24, RZ, P0 ;  /* 0x000000ff18187208 */ /* 0x000fe20000000000 */
[----:B------:R-:W-:Y:S01]  /*3f10*/  IMAD.WIDE.U32 R34, R34, -0x326172a9, RZ ;  /* 0xcd9e8d5722227825 */ /* 0x000fe200078e00ff */
[----:B------:R-:W-:Y:S02]  /*3f20*/  FMNMX.FTZ R27, R43, R68, !PT ;  /* 0x000000442b1b7209 */ /* 0x000fe40007810000 */
[----:B------:R-:W-:Y:S01]  /*3f30*/  LOP3.LUT R100, R23, UR5, R82, 0x96, !PT ;  /* 0x0000000517647c12 */ /* 0x000fe2000f8e9652 */
[----:B------:R-:W-:Y:S01]  /*3f40*/  FFMA.FTZ R41, R36, UR11, -R24 ;  /* 0x0000000b24297c23 */ /* 0x000fe20008010818 */
[----:B------:R-:W-:Y:S01]  /*3f50*/  LOP3.LUT R23, R67, UR5, R82, 0x96, !PT ;  /* 0x0000000543177c12 */ /* 0x000fe2000f8e9652 */
[--C-:B------:R-:W-:Y:S01]  /*3f60*/  FFMA.FTZ R231, R37, UR11, -R24.reuse ;  /* 0x0000000b25e77c23 */ /* 0x100fe20008010818 */
[----:B------:R-:W-:Y:S01]  /*3f70*/  FMNMX.FTZ R36, R226, R27, !PT ;  /* 0x0000001be2247209 */ /* 0x000fe20007810000 */
[----:B------:R-:W-:Y:S01]  /*3f80*/  FFMA.FTZ R51, R51, UR11, -R24 ;  /* 0x0000000b33337c23 */ /* 0x000fe20008010818 */
[----:B------:R-:W-:Y:S01]  /*3f90*/  LOP3.LUT R56, R73, UR5, R86, 0x96, !PT ;  /* 0x0000000549387c12 */ /* 0x000fe2000f8e9656 */
[----:B------:R-:W-:Y:S01]  /*3fa0*/  IMAD.WIDE.U32 R68, R23, -0x326172a9, RZ ;  /* 0xcd9e8d5717447825 */ /* 0x000fe200078e00ff */
[----:B------:R-:W-:-:S03]  /*3fb0*/  FMNMX.FTZ R23, R223, R36, !PT ;  /* 0x00000024df177209 */ /* 0x000fc60007810000 */
[----:B------:R-:W-:Y:S01]  /*3fc0*/  FFMA.FTZ R39, R39, UR11, -R24 ;  /* 0x0000000b27277c23 */ /* 0x000fe20008010818 */
[----:B------:R-:W-:Y:S01]  /*3fd0*/  LOP3.LUT R84, R35, UR9, R84, 0x96, !PT ;  /* 0x0000000923547c12 */ /* 0x000fe2000f8e9654 */
[----:B---3--:R-:W-:Y:S01]  /*3fe0*/  IMAD.WIDE.U32 R56, R56, -0x326172a9, RZ ;  /* 0xcd9e8d5738387825 */ /* 0x008fe200078e00ff */
[----:B------:R-:W-:-:S03]  /*3ff0*/  FMNMX.FTZ R36, R26, R23, !PT ;  /* 0x000000171a247209 */ /* 0x000fc60007810000 */
[----:B------:R-:W-:Y:S01]  /*4000*/  FFMA.FTZ R232, R53, UR11, -R24 ;  /* 0x0000000b35e87c23 */ /* 0x000fe20008010818 */
[----:B------:R-:W-:Y:S01]  /*4010*/  LOP3.LUT R35, R81, UR9, R74, 0x96, !PT ;  /* 0x0000000951237c12 */ /* 0x000fe2000f8e964a */
[----:B------:R-:W-:Y:S01]  /*4020*/  IMAD.WIDE.U32 R74, R25, -0x326172a9, RZ ;  /* 0xcd9e8d57194a7825 */ /* 0x000fe200078e00ff */
[----:B------:R-:W-:-:S03]  /*4030*/  LOP3.LUT R33, R57, UR7, R80, 0x96, !PT ;  /* 0x0000000739217c12 */ /* 0x000fc6000f8e9650 */
[----:B------:R-:W-:Y:S01]  /*4040*/  FFMA.FTZ R230, R70, UR11, -R24 ;  /* 0x0000000b46e67c23 */ /* 0x000fe20008010818 */
[----:B-1----:R-:W-:Y:S01]  /*4050*/  FMNMX.FTZ R31, R54, R31, !PT ;  /* 0x0000001f361f7209 */ /* 0x002fe20007810000 */
[----:B------:R-:W-:Y:S01]  /*4060*/  IMAD.WIDE.U32 R84, R84, -0x2daee0ad, RZ ;  /* 0xd2511f5354547825 */ /* 0x000fe200078e00ff */
[----:B------:R-:W-:-:S03]  /*4070*/  FMNMX.FTZ R54, R187, R36, !PT ;  /* 0x00000024bb367209 */ /* 0x000fc60007810000 */
[----:B------:R-:W-:Y:S01]  /*4080*/  FFMA.FTZ R191, R71, UR11, -R24 ;  /* 0x0000000b47bf7c23 */ /* 0x000fe20008010818 */
[----:B------:R-:W-:Y:S01]  /*4090*/  LOP3.LUT R28, R83, UR6, R58, 0x96, !PT ;  /* 0x00000006531c7c12 */ /* 0x000fe2000f8e963a */
[----:B------:R-:W-:Y:S01]  /*40a0*/  UIADD3 UR6, UR25, -0x56f99767, URZ ;  /* 0xa906689919067890 */ /* 0x000fe2000fffe03f */
[----:B------:R-:W-:Y:S01]  /*40b0*/  LOP3.LUT R25, R75, UR9, R64, 0x96, !PT ;  /* 0x000000094b197c12 */ /* 0x000fe2000f8e9640 */
[----:B------:R-:W-:Y:S01]  /*40c0*/  IMAD.WIDE.U32 R64, R33, -0x2daee0ad, RZ ;  /* 0xd2511f5321407825 */ /* 0x000fe200078e00ff */
[----:B------:R-:W-:Y:S01]  /*40d0*/  LOP3.LUT R27, R69, UR7, R74, 0x96, !PT ;  /* 0x00000007451b7c12 */ /* 0x000fe2000f8e964a */
[----:B------:R-:W1:Y:S01]  /*40e0*/  SHFL.BFLY PT, R33, R54, 0x2, 0x1f ;  /* 0x0c401f0036217f89 */ /* 0x000e6200000e0000 */
[----:B------:R2:W-:Y:S01]  /*40f0*/  MUFU.EX2 R136, R51 ;  /* 0x0000003300887308 */ /* 0x0005e20000000800 */
[----:B------:R-:W-:Y:S01]  /*4100*/  IMAD.WIDE.U32 R58, R59, -0x2daee0ad, RZ ;  /* 0xd2511f533b3a7825 */ /* 0x000fe200078e00ff */
[----:B------:R-:W-:Y:S02]  /*4110*/  LOP3.LUT R36, R64, 0xffff, RZ, 0xc0, !PT ;  /* 0x0000ffff40247812 */ /* 0x000fe400078ec0ff */
[----:B------:R-:W-:Y:S01]  /*4120*/  SHF.R.U32.HI R131, RZ, 0x18, R64 ;  /* 0x00000018ff837819 */ /* 0x000fe20000011640 */
[----:B------:R-:W-:Y:S01]  /*4130*/  IMAD.WIDE.U32 R74, R25, -0x2daee0ad, RZ ;  /* 0xd2511f53194a7825 */ /* 0x000fe200078e00ff */
[----:B------:R-:W-:Y:S01]  /*4140*/  LOP3.LUT R29, R59, UR5, R86, 0x96, !PT ;  /* 0x000000053b1d7c12 */ /* 0x000fe2000f8e9656 */
[----:B------:R-:W-:Y:S01]  /*4150*/  UIADD3 UR5, UR25, 0x646e171e, URZ ;  /* 0x646e171e19057890 */ /* 0x000fe2000fffe03f */
[----:B------:R-:W-:Y:S01]  /*4160*/  LOP3.LUT R23, R85, UR6, R58, 0x96, !PT ;  /* 0x0000000655177c12 */ /* 0x000fe2000f8e963a */
[----:B------:R-:W-:-:S04]  /*4170*/  IMAD.WIDE.U32 R58, R35, -0x2daee0ad, RZ ;  /* 0xd2511f53233a7825 */ /* 0x000fc800078e00ff */
[----:B------:R-:W-:Y:S01]  /*4180*/  FFMA.FTZ R35, R2, UR11, -R24 ;  /* 0x0000000b02237c23 */ /* 0x000fe20008010818 */
[----:B------:R-:W-:Y:S01]  /*4190*/  SHF.R.U32.HI R25, RZ, 0x10, R64 ;  /* 0x00000010ff197819 */ /* 0x000fe20000011640 */
[----:B------:R-:W3:Y:S01]  /*41a0*/  SHFL.BFLY PT, R2, R31, 0x1, 0x1f ;  /* 0x0c201f001f027f89 */ /* 0x000ee200000e0000 */
[----:B------:R-:W-:Y:S01]  /*41b0*/  LOP3.LUT R66, R75, UR6, R66, 0x96, !PT ;  /* 0x000000064b427c12 */ /* 0x000fe2000f8e9642 */
[----:B------:R4:W5:Y:S01]  /*41c0*/  MUFU.EX2 R137, R41 ;  /* 0x0000002900897308 */ /* 0x0009620000000800 */
[----:B------:R-:W-:Y:S01]  /*41d0*/  LOP3.LUT R72, R59, UR6, R72, 0x96, !PT ;  /* 0x000000063b487c12 */ /* 0x000fe2000f8e9648 */
[----:B------:R-:W-:Y:S01]  /*41e0*/  IMAD.WIDE.U32 R94, R28, -0x326172a9, RZ ;  /* 0xcd9e8d571c5e7825 */ /* 0x000fe200078e00ff */
[----:B------:R-:W-:Y:S02]  /*41f0*/  LOP3.LUT R129, R65, UR5, R58, 0x96, !PT ;  /* 0x0000000541817c12 */ /* 0x000fe4000f8e963a */
[----:B------:R-:W-:Y:S01]  /*4200*/  LOP3.LUT R24, R25, 0xff, RZ, 0xc0, !PT ;  /* 0x000000ff19187812 */ /* 0x000fe200078ec0ff */
[----:B------:R-:W-:Y:S01]  /*4210*/  IMAD.WIDE.U32 R58, R27, -0x2daee0ad, RZ ;  /* 0xd2511f531b3a7825 */ /* 0x000fe200078e00ff */
[----:B--2---:R-:W-:Y:S01]  /*4220*/  LOP3.LUT R51, R64, 0xff, RZ, 0xc0, !PT ;  /* 0x000000ff40337812 */ /* 0x004fe200078ec0ff */
[----:B------:R2:W-:Y:S01]  /*4230*/  MUFU.EX2 R116, R35 ;  /* 0x0000002300747308 */ /* 0x0005e20000000800 */
[----:B-1----:R-:W-:Y:S01]  /*4240*/  FMNMX.FTZ R54, R54, R33, !PT ;  /* 0x0000002136367209 */ /* 0x002fe20007810000 */
[----:B------:R-:W-:Y:S01]  /*4250*/  IMAD.WIDE.U32 R72, R72, -0x326172a9, RZ ;  /* 0xcd9e8d5748487825 */ /* 0x000fe200078e00ff */
[----:B------:R-:W-:-:S02]  /*4260*/  LOP3.LUT R64, R58, 0xffff, RZ, 0xc0, !PT ;  /* 0x0000ffff3a407812 */ /* 0x000fc400078ec0ff */
[----:B------:R-:W-:Y:S01]  /*4270*/  LOP3.LUT R49, R58, 0xff, RZ, 0xc0, !PT ;  /* 0x000000ff3a317812 */ /* 0x000fe200078ec0ff */
[----:B------:R-:W1:Y:S01]  /*4280*/  SHFL.BFLY PT, R37, R54, 0x1, 0x1f ;  /* 0x0c201f0036257f89 */ /* 0x000e6200000e0000 */
[--C-:B------:R-:W-:Y:S01]  /*4290*/  SHF.R.U32.HI R27, RZ, 0x10, R58.reuse ;  /* 0x00000010ff1b7819 */ /* 0x100fe2000001163a */
[----:B------:R-:W-:Y:S01]  /*42a0*/  IMAD.WIDE.U32 R66, R66, -0x326172a9, RZ ;  /* 0xcd9e8d5742427825 */ /* 0x000fe200078e00ff */
[----:B------:R-:W-:Y:S01]  /*42b0*/  SHF.R.U32.HI R127, RZ, 0x18, R58 ;  /* 0x00000018ff7f7819 */ /* 0x000fe2000001163a */
[----:B------:R-:W5:Y:S01]  /*42c0*/  MUFU.EX2 R91, R39 ;  /* 0x00000027005b7308 */ /* 0x000f620000000800 */
[----:B------:R-:W-:Y:S01]  /*42d0*/  LOP3.LUT R58, R72, 0xffff, RZ, 0xc0, !PT ;  /* 0x0000ffff483a7812 */ /* 0x000fe200078ec0ff */
[----:B------:R-:W-:Y:S01]  /*42e0*/  IMAD.WIDE.U32 R100, R100, -0x326172a9, RZ ;  /* 0xcd9e8d5764647825 */ /* 0x000fe200078e00ff */
[----:B----4-:R-:W-:Y:S02]  /*42f0*/  LOP3.LUT R41, R72, 0xff, RZ, 0xc0, !PT ;  /* 0x000000ff48297812 */ /* 0x010fe400078ec0ff */
[----:B---3--:R-:W-:-:S02]  /*4300*/  FMNMX.FTZ R2, R31, R2, !PT ;  /* 0x000000021f027209 */ /* 0x008fc40007810000 */
[----:B------:R-:W-:Y:S01]  /*4310*/  SHF.R.U32.HI R58, RZ, 0x8, R58 ;  /* 0x00000008ff3a7819 */ /* 0x000fe2000001163a */
[----:B------:R-:W-:Y:S01]  /*4320*/  MUFU.EX2 R234, R234 ;  /* 0x000000ea00ea7308 */ /* 0x000fe20000000800 */
[C---:B------:R-:W-:Y:S01]  /*4330*/  FSETP.NEU.FTZ.AND P0, PT, R2.reuse, -INF , PT ;  /* 0xff8000000200780b */ /* 0x040fe20003f1d000 */
[----:B------:R-:W-:Y:S01]  /*4340*/  FMUL.FTZ R25, R2, UR11 ;  /* 0x0000000b02197c20 */ /* 0x000fe20008410000 */
[----:B--2---:R-:W-:Y:S02]  /*4350*/  LOP3.LUT R35, R59, UR5, R74, 0x96, !PT ;  /* 0x000000053b237c12 */ /* 0x004fe4000f8e964a */
[----:B------:R-:W-:Y:S02]  /*4360*/  PRMT R41, R41, 0x5410, R58 ;  /* 0x0000541029297816 */ /* 0x000fe4000000003a */
[----:B------:R-:W-:Y:S01]  /*4370*/  FSEL R25, R25, RZ, P0 ;  /* 0x000000ff19197208 */ /* 0x000fe20000000000 */
[----:B------:R-:W-:Y:S01]  /*4380*/  MUFU.EX2 R233, R233 ;  /* 0x000000e900e97308 */ /* 0x000fe20000000800 */
[----:B------:R-:W-:-:S02]  /*4390*/  LOP3.LUT R31, R66, 0xffff, RZ, 0xc0, !PT ;  /* 0x0000ffff421f7812 */ /* 0x000fc400078ec0ff */
[----:B------:R-:W-:Y:S01]  /*43a0*/  LOP3.LUT R53, R73, UR10, R56, 0x96, !PT ;  /* 0x0000000a49357c12 */ /* 0x000fe2000f8e9638 */
[--C-:B------:R-:W-:Y:S01]  /*43b0*/  FFMA.FTZ R55, R0, UR11, -R25.reuse ;  /* 0x0000000b00377c23 */ /* 0x100fe20008010819 */
[----:B------:R-:W-:Y:S01]  /*43c0*/  LOP3.LUT R0, R27, 0xff, RZ, 0xc0, !PT ;  /* 0x000000ff1b007812 */ /* 0x000fe200078ec0ff */
[--C-:B------:R-:W-:Y:S01]  /*43d0*/  FFMA.FTZ R58, R40, UR11, -R25.reuse ;  /* 0x0000000b283a7c23 */ /* 0x100fe20008010819 */
[----:B------:R-:W-:Y:S01]  /*43e0*/  FFMA.FTZ R57, R11, UR11, -R25 ;  /* 0x0000000b0b397c23 */ /* 0x000fe20008010819 */
[C---:B------:R-:W-:Y:S01]  /*43f0*/  LOP3.LUT R40, R35.reuse, 0xffff, RZ, 0xc0, !PT ;  /* 0x0000ffff23287812 */ /* 0x040fe200078ec0ff */
[----:B------:R2:W-:Y:S01]  /*4400*/  MUFU.EX2 R139, R55 ;  /* 0x00000037008b7308 */ /* 0x0005e20000000800 */
[----:B------:R-:W-:Y:S01]  /*4410*/  PRMT R127, R0, 0x5410, R127 ;  /* 0x00005410007f7816 */ /* 0x000fe2000000007f */
[----:B------:R-:W-:Y:S01]  /*4420*/  FFMA.FTZ R228, R38, UR11, -R25 ;  /* 0x0000000b26e47c23 */ /* 0x000fe20008010819 */
[----:B------:R-:W-:Y:S01]  /*4430*/  SHF.R.U32.HI R11, RZ, 0x10, R129 ;  /* 0x00000010ff0b7819 */ /* 0x000fe20000011681 */
[--C-:B------:R-:W-:Y:S01]  /*4440*/  FFMA.FTZ R229, R48, UR11, -R25.reuse ;  /* 0x0000000b30e57c23 */ /* 0x100fe20008010819 */
[----:B-1----:R-:W-:Y:S01]  /*4450*/  FMNMX.FTZ R0, R54, R37, !PT ;  /* 0x0000002536007209 */ /* 0x002fe20007810000 */
[--C-:B------:R-:W-:Y:S01]  /*4460*/  FFMA.FTZ R190, R10, UR11, -R25.reuse ;  /* 0x0000000b0abe7c23 */ /* 0x100fe20008010819 */
[----:B------:R-:W-:Y:S01]  /*4470*/  LOP3.LUT R37, R35, 0xff, RZ, 0xc0, !PT ;  /* 0x000000ff23257812 */ /* 0x000fe200078ec0ff */
[----:B------:R1:W3:Y:S01]  /*4480*/  MUFU.EX2 R138, R57 ;  /* 0x00000039008a7308 */ /* 0x0002e20000000800 */
[----:B------:R-:W-:Y:S01]  /*4490*/  SHF.R.U32.HI R40, RZ, 0x8, R40 ;  /* 0x00000008ff287819 */ /* 0x000fe20000011628 */
[----:B------:R-:W-:Y:S01]  /*44a0*/  FFMA.FTZ R227, R52, UR11, -R25 ;  /* 0x0000000b34e37c23 */ /* 0x000fe20008010819 */
[----:B------:R-:W-:-:S02]  /*44b0*/  LOP3.LUT R33, R66, 0xff, RZ, 0xc0, !PT ;  /* 0x000000ff42217812 */ /* 0x000fc400078ec0ff */
[C---:B------:R-:W-:Y:S02]  /*44c0*/  LOP3.LUT R54, R129.reuse, 0xff, RZ, 0xc0, !PT ;  /* 0x000000ff81367812 */ /* 0x040fe400078ec0ff */
[----:B------:R-:W-:Y:S01]  /*44d0*/  SHF.R.U32.HI R38, RZ, 0x8, R31 ;  /* 0x00000008ff267819 */ /* 0x000fe2000001161f */
[----:B------:R-:W-:Y:S01]  /*44e0*/  MUFU.EX2 R104, R58 ;  /* 0x0000003a00687308 */ /* 0x000fe20000000800 */
[----:B--2---:R-:W-:Y:S02]  /*44f0*/  LOP3.LUT R55, R129, 0xffff, RZ, 0xc0, !PT ;  /* 0x0000ffff81377812 */ /* 0x004fe400078ec0ff */
[----:B------:R-:W-:Y:S02]  /*4500*/  SHF.R.U32.HI R129, RZ, 0x18, R129 ;  /* 0x00000018ff817819 */ /* 0x000fe40000011681 */
[----:B------:R-:W-:Y:S02]  /*4510*/  PRMT R37, R37, 0x5410, R40 ;  /* 0x0000541025257816 */ /* 0x000fe40000000028 */
[----:B------:R-:W-:Y:S01]  /*4520*/  LOP3.LUT R48, R53, 0xffff, RZ, 0xc0, !PT ;  /* 0x0000ffff35307812 */ /* 0x000fe200078ec0ff */
[----:B------:R-:W-:Y:S01]  /*4530*/  MUFU.EX2 R232, R232 ;  /* 0x000000e800e87308 */ /* 0x000fe20000000800 */
[----:B-1----:R-:W-:Y:S01]  /*4540*/  FFMA.FTZ R57, R50, UR11, -R25 ;  /* 0x0000000b32397c23 */ /* 0x002fe20008010819 */
[----:B------:R-:W-:-:S02]  /*4550*/  LOP3.LUT R50, R11, 0xff, RZ, 0xc0, !PT ;  /* 0x000000ff0b327812 */ /* 0x000fc400078ec0ff */
[----:B------:R-:W-:Y:S02]  /*4560*/  SHF.R.U32.HI R36, RZ, 0x8, R36 ;  /* 0x00000008ff247819 */ /* 0x000fe40000011624 */
[----:B------:R-:W-:Y:S02]  /*4570*/  SHF.R.U32.HI R40, RZ, 0x10, R53 ;  /* 0x00000010ff287819 */ /* 0x000fe40000011635 */
[----:B------:R-:W-:Y:S01]  /*4580*/  PRMT R33, R33, 0x5410, R38 ;  /* 0x0000541021217816 */ /* 0x000fe20000000026 */
[----:B------:R-:W-:Y:S01]  /*4590*/  FMUL.FTZ R38, R0, UR11 ;  /* 0x0000000b00267c20 */ /* 0x000fe20008410000 */
[----:B------:R-:W-:Y:S01]  /*45a0*/  PRMT R129, R50, 0x5410, R129 ;  /* 0x0000541032817816 */ /* 0x000fe20000000081 */
[----:B------:R-:W-:Y:S01]  /*45b0*/  MUFU.EX2 R97, R57 ;  /* 0x0000003900617308 */ /* 0x000fe20000000800 */
[--C-:B------:R-:W-:Y:S02]  /*45c0*/  SHF.R.U32.HI R50, RZ, 0x10, R35.reuse ;  /* 0x00000010ff327819 */ /* 0x100fe40000011623 */
[----:B------:R-:W-:-:S02]  /*45d0*/  SHF.R.U32.HI R125, RZ, 0x18, R35 ;  /* 0x00000018ff7d7819 */ /* 0x000fc40000011623 */
[----:B------:R-:W-:Y:S02]  /*45e0*/  FSETP.NEU.FTZ.AND P0, PT, R0, -INF , PT ;  /* 0xff8000000000780b */ /* 0x000fe40003f1d000 */
[----:B------:R-:W-:Y:S01]  /*45f0*/  LOP3.LUT R35, R53, 0xff, RZ, 0xc0, !PT ;  /* 0x000000ff35237812 */ /* 0x000fe200078ec0ff */
[----:B------:R-:W-:Y:S01]  /*4600*/  MUFU.EX2 R231, R231 ;  /* 0x000000e700e77308 */ /* 0x000fe20000000800 */
[----:B------:R-:W-:Y:S02]  /*4610*/  SHF.R.U32.HI R48, RZ, 0x8, R48 ;  /* 0x00000008ff307819 */ /* 0x000fe40000011630 */
[----:B------:R-:W-:Y:S02]  /*4620*/  PRMT R51, R51, 0x5410, R36 ;  /* 0x0000541033337816 */ /* 0x000fe40000000024 */
[----:B------:R-:W-:Y:S02]  /*4630*/  PRMT R131, R24, 0x5410, R131 ;  /* 0x0000541018837816 */ /* 0x000fe40000000083 */
[----:B------:R-:W-:Y:S01]  /*4640*/  SHF.R.U32.HI R53, RZ, 0x18, R53 ;  /* 0x00000018ff357819 */ /* 0x000fe20000011635 */
[----:B------:R-:W-:Y:S01]  /*4650*/  MUFU.EX2 R229, R229 ;  /* 0x000000e500e57308 */ /* 0x000fe20000000800 */
[----:B------:R-:W-:-:S02]  /*4660*/  LOP3.LUT R40, R40, 0xff, RZ, 0xc0, !PT ;  /* 0x000000ff28287812 */ /* 0x000fc400078ec0ff */
[----:B------:R-:W-:Y:S02]  /*4670*/  LOP3.LUT R24, R67, UR10, R68, 0x96, !PT ;  /* 0x0000000a43187c12 */ /* 0x000fe4000f8e9644 */
[----:B------:R-:W-:Y:S02]  /*4680*/  SHF.R.U32.HI R36, RZ, 0x10, R66 ;  /* 0x00000010ff247819 */ /* 0x000fe40000011642 */
[----:B------:R-:W-:Y:S01]  /*4690*/  FSEL R10, R38, RZ, P0 ;  /* 0x000000ff260a7208 */ /* 0x000fe20000000000 */
[----:B------:R-:W-:Y:S01]  /*46a0*/  MUFU.EX2 R228, R228 ;  /* 0x000000e400e47308 */ /* 0x000fe20000000800 */
[----:B------:R-:W-:Y:S02]  /*46b0*/  PRMT R31, R35, 0x5410, R48 ;  /* 0x00005410231f7816 */ /* 0x000fe40000000030 */
[----:B------:R-:W-:Y:S01]  /*46c0*/  SHF.R.U32.HI R56, RZ, 0x10, R72 ;  /* 0x00000010ff387819 */ /* 0x000fe20000011648 */
[--C-:B------:R-:W-:Y:S01]  /*46d0*/  FFMA.FTZ R9, R9, UR11, -R10.reuse ;  /* 0x0000000b09097c23 */ /* 0x100fe2000801080a */
[----:B------:R-:W-:Y:S01]  /*46e0*/  PRMT R35, R40, 0x5410, R53 ;  /* 0x0000541028237816 */ /* 0x000fe20000000035 */
[--C-:B------:R-:W-:Y:S01]  /*46f0*/  FFMA.FTZ R225, R43, UR11, -R10.reuse ;  /* 0x0000000b2be17c23 */ /* 0x100fe2000801080a */
[----:B------:R-:W-:Y:S01]  /*4700*/  LOP3.LUT R40, R36, 0xff, RZ, 0xc0, !PT ;  /* 0x000000ff24287812 */ /* 0x000fe200078ec0ff */
[----:B------:R-:W-:Y:S01]  /*4710*/  FFMA.FTZ R42, R42, UR11, -R10 ;  /* 0x0000000b2a2a7c23 */ /* 0x000fe2000801080a */
[----:B------:R-:W-:Y:S01]  /*4720*/  LOP3.LUT R53, R24, 0xffff, RZ, 0xc0, !PT ;  /* 0x0000ffff18357812 */ /* 0x000fe200078ec0ff */
[----:B------:R-:W-:Y:S01]  /*4730*/  MUFU.EX2 R144, R9 ;  /* 0x0000000900907308 */ /* 0x000fe20000000800 */
[----:B------:R-:W-:Y:S01]  /*4740*/  SHF.R.U32.HI R38, RZ, 0x10, R24 ;  /* 0x00000010ff267819 */ /* 0x000fe20000011618 */
[--C-:B------:R-:W-:Y:S01]  /*4750*/  FFMA.FTZ R226, R226, UR11, -R10.reuse ;  /* 0x0000000be2e27c23 */ /* 0x100fe2000801080a */
[----:B------:R-:W-:Y:S01]  /*4760*/  LOP3.LUT R36, R24, 0xff, RZ, 0xc0, !PT ;  /* 0x000000ff18247812 */ /* 0x000fe200078ec0ff */
[----:B------:R-:W-:Y:S01]  /*4770*/  FFMA.FTZ R223, R223, UR11, -R10 ;  /* 0x0000000bdfdf7c23 */ /* 0x000fe2000801080a */
[----:B------:R-:W-:Y:S01]  /*4780*/  SHF.R.U32.HI R25, RZ, 0x18, R24 ;  /* 0x00000018ff197819 */ /* 0x000fe20000011618 */
[----:B------:R-:W-:Y:S01]  /*4790*/  FFMA.FTZ R24, R8, UR11, -R10 ;  /* 0x0000000b08187c23 */ /* 0x000fe2000801080a */
[----:B------:R-:W-:Y:S01]  /*47a0*/  SHF.R.U32.HI R39, RZ, 0x18, R72 ;  /* 0x00000018ff277819 */ /* 0x000fe20000011648 */
[----:B------:R-:W-:Y:S01]  /*47b0*/  IMAD.U32 R8, RZ, RZ, UR8 ;  /* 0x00000008ff087e24 */ /* 0x000fe2000f8e00ff */
[----:B------:R-:W-:Y:S01]  /*47c0*/  LOP3.LUT R56, R56, 0xff, RZ, 0xc0, !PT ;  /* 0x000000ff38387812 */ /* 0x000fe200078ec0ff */
[----:B------:R1:W2:Y:S01]  /*47d0*/  MUFU.EX2 R145, R24 ;  /* 0x0000001800917308 */ /* 0x0002a20000000800 */
[----:B------:R-:W-:Y:S01]  /*47e0*/  SHF.R.U32.HI R64, RZ, 0x8, R64 ;  /* 0x00000008ff407819 */ /* 0x000fe20000011640 */
[----:B------:R-:W-:Y:S01]  /*47f0*/  FFMA.FTZ R224, R26, UR11, -R10 ;  /* 0x0000000b1ae07c23 */ /* 0x000fe2000801080a */
[----:B------:R-:W-:Y:S01]  /*4800*/  SHF.R.U32.HI R27, RZ, 0x18, R66 ;  /* 0x00000018ff1b7819 */ /* 0x000fe20000011642 */
[----:B------:R-:W-:Y:S01]  /*4810*/  FFMA.FTZ R187, R187, UR11, -R10 ;  /* 0x0000000bbbbb7c23 */ /* 0x000fe2000801080a */
[----:B------:R-:W-:-:S02]  /*4820*/  SHF.R.U32.HI R55, RZ, 0x8, R55 ;  /* 0x00000008ff377819 */ /* 0x000fc40000011637 */
[----:B------:R-:W-:Y:S01]  /*4830*/  LOP3.LUT R50, R50, 0xff, RZ, 0xc0, !PT ;  /* 0x000000ff32327812 */ /* 0x000fe200078ec0ff */
[----:B------:R-:W-:Y:S01]  /*4840*/  MUFU.EX2 R102, R42 ;  /* 0x0000002a00667308 */ /* 0x000fe20000000800 */
[----:B------:R-:W-:Y:S02]  /*4850*/  SHF.R.U32.HI R53, RZ, 0x8, R53 ;  /* 0x00000008ff357819 */ /* 0x000fe40000011635 */
[----:B------:R-:W-:Y:S02]  /*4860*/  LOP3.LUT R38, R38, 0xff, RZ, 0xc0, !PT ;  /* 0x000000ff26267812 */ /* 0x000fe400078ec0ff */
[----:B------:R-:W-:Y:S02]  /*4870*/  PRMT R11, R56, 0x5410, R39 ;  /* 0x00005410380b7816 */ /* 0x000fe40000000027 */
[----:B------:R-:W-:Y:S01]  /*4880*/  PRMT R49, R49, 0x5410, R64 ;  /* 0x0000541031317816 */ /* 0x000fe20000000040 */
[----:B------:R-:W4:Y:S01]  /*4890*/  MUFU.EX2 R225, R225 ;  /* 0x000000e100e17308 */ /* 0x000f220000000800 */
[----:B------:R-:W-:-:S02]  /*48a0*/  PRMT R39, R54, 0x5410, R55 ;  /* 0x0000541036277816 */ /* 0x000fc40000000037 */
[----:B------:R-:W-:Y:S02]  /*48b0*/  PRMT R125, R50, 0x5410, R125 ;  /* 0x00005410327d7816 */ /* 0x000fe4000000007d */
[----:B------:R-:W-:Y:S02]  /*48c0*/  PRMT R27, R40, 0x5410, R27 ;  /* 0x00005410281b7816 */ /* 0x000fe4000000001b */
[----:B-1----:R-:W-:Y:S01]  /*48d0*/  PRMT R24, R36, 0x5410, R53 ;  /* 0x0000541024187816 */ /* 0x002fe20000000035 */
[----:B------:R-:W-:Y:S01]  /*48e0*/  MUFU.EX2 R230, R230 ;  /* 0x000000e600e67308 */ /* 0x000fe20000000800 */
[----:B------:R-:W-:Y:S02]  /*48f0*/  PRMT R25, R38, 0x5410, R25 ;  /* 0x0000541026197816 */ /* 0x000fe40000000019 */
[----:B------:R-:W-:Y:S02]  /*4900*/  LEA R8, R8, UR8, 0x10 ;  /* 0x0000000808087c11 */ /* 0x000fe4000f8e80ff */
[----:B------:R-:W-:-:S02]  /*4910*/  LEA R212, R4, UR4, 0x1 ;  /* 0x0000000404d47c11 */ /* 0x000fc4000f8e08ff */
[----:B-----5:R-:W-:Y:S01]  /*4920*/  F2FP.F16.F32.PACK_AB R222, R136, R137 ;  /* 0x0000008988de723e */ /* 0x020fe200000000ff */
[----:B------:R-:W1:Y:S01]  /*4930*/  MUFU.EX2 R191, R191 ;  /* 0x000000bf00bf7308 */ /* 0x000e620000000800 */
[--C-:B------:R-:W-:Y:S01]  /*4940*/  HSET2.LE.AND R130, R51, R8.reuse, PT ;  /* 0x0000000833827233 */ /* 0x100fe20003803000 */
[----:B------:R-:W5:Y:S01]  /*4950*/  LDSM.16.MT88.4 R152, [R212+0xa000] ;  /* 0x00a00000d498783b */ /* 0x000f620000004200 */
[--C-:B------:R-:W-:Y:S01]  /*4960*/  HSET2.LE.AND R131, R131, R8.reuse, PT ;  /* 0x0000000883837233 */ /* 0x100fe20003803000 */
[--C-:B------:R-:W-:Y:S01]  /*4970*/  IMAD R210, R7, 0x2, R212.reuse ;  /* 0x0000000207d27824 */ /* 0x100fe200078e02d4 */
[--C-:B------:R-:W-:Y:S01]  /*4980*/  HSET2.LE.AND R126, R49, R8.reuse, PT ;  /* 0x00000008317e7233 */ /* 0x100fe20003803000 */
[----:B------:R-:W-:Y:S01]  /*4990*/  LDSM.16.MT88.4 R176, [R212+0xa800] ;  /* 0x00a80000d4b0783b */ /* 0x000fe20000004200 */
[--C-:B------:R-:W-:Y:S01]  /*49a0*/  HSET2.LE.AND R127, R127, R8.reuse, PT ;  /* 0x000000087f7f7233 */ /* 0x100fe20003803000 */
[----:B------:R-:W-:Y:S01]  /*49b0*/  MUFU.EX2 R227, R227 ;  /* 0x000000e300e37308 */ /* 0x000fe20000000800 */
[--C-:B------:R-:W-:Y:S01]  /*49c0*/  HSET2.LE.AND R10, R41, R8.reuse, PT ;  /* 0x00000008290a7233 */ /* 0x100fe20003803000 */
[----:B------:R-:W1:Y:S01]  /*49d0*/  LDSM.16.MT88.4 R160, [R210+0xa000] ;  /* 0x00a00000d2a0783b */ /* 0x000e620000004200 */
[--C-:B------:R-:W-:Y:S01]  /*49e0*/  HSET2.LE.AND R11, R11, R8.reuse, PT ;  /* 0x000000080b0b7233 */ /* 0x100fe20003803000 */
[----:B------:R-:W-:Y:S01]  /*49f0*/  IMAD R209, R5, 0x2, R212 ;  /* 0x0000000205d17824 */ /* 0x000fe200078e02d4 */
[--C-:B------:R-:W-:Y:S01]  /*4a00*/  HSET2.LE.AND R128, R39, R8.reuse, PT ;  /* 0x0000000827807233 */ /* 0x100fe20003803000 */
[----:B------:R-:W-:Y:S01]  /*4a10*/  LDSM.16.MT88.4 R172, [R210+0xa800] ;  /* 0x00a80000d2ac783b */ /* 0x000fe20000004200 */
[--C-:B------:R-:W-:Y:S01]  /*4a20*/  HSET2.LE.AND R129, R129, R8.reuse, PT ;  /* 0x0000000881817233 */ /* 0x100fe20003803000 */
[----:B------:R-:W1:Y:S01]  /*4a30*/  MUFU.EX2 R190, R190 ;  /* 0x000000be00be7308 */ /* 0x000e620000000800 */
[--C-:B------:R-:W-:Y:S01]  /*4a40*/  HSET2.LE.AND R124, R37, R8.reuse, PT ;  /* 0x00000008257c7233 */ /* 0x100fe20003803000 */
[----:B------:R-:W-:Y:S01]  /*4a50*/  IMAD.WIDE.U32 R36, R29, -0x326172a9, RZ ;  /* 0xcd9e8d571d247825 */ /* 0x000fe200078e00ff */
[--C-:B------:R-:W-:Y:S01]  /*4a60*/  HSET2.LE.AND R125, R125, R8.reuse, PT ;  /* 0x000000087d7d7233 */ /* 0x100fe20003803000 */
[----:B------:R-:W-:Y:S01]  /*4a70*/  LDSM.16.MT88.4 R48, [R209+0xa000] ;  /* 0x00a00000d130783b */ /* 0x000fe20000004200 */
[--C-:B------:R-:W-:Y:S01]  /*4a80*/  HSET2.LE.AND R31, R31, R8.reuse, PT ;  /* 0x000000081f1f7233 */ /* 0x100fe20003803000 */
[----:B------:R-:W-:Y:S01]  /*4a90*/  IMAD.WIDE.U32 R28, R23, -0x326172a9, RZ ;  /* 0xcd9e8d57171c7825 */ /* 0x000fe200078e00ff */
[--C-:B------:R-:W-:Y:S01]  /*4aa0*/  HSET2.LE.AND R9, R35, R8.reuse, PT ;  /* 0x0000000823097233 */ /* 0x100fe20003803000 */
[----:B------:R-:W-:Y:S01]  /*4ab0*/  MUFU.EX2 R226, R226 ;  /* 0x000000e200e27308 */ /* 0x000fe20000000800 */
[--C-:B------:R-:W-:Y:S01]  /*4ac0*/  HSET2.LE.AND R26, R33, R8.reuse, PT ;  /* 0x00000008211a7233 */ /* 0x100fe20003803000 */
[----:B------:R-:W-:Y:S01]  /*4ad0*/  IMAD R208, R5, 0x2, R210 ;  /* 0x0000000205d07824 */ /* 0x000fe200078e02d2 */
[--C-:B------:R-:W-:Y:S01]  /*4ae0*/  HSET2.LE.AND R27, R27, R8.reuse, PT ;  /* 0x000000081b1b7233 */ /* 0x100fe20003803000 */
[----:B------:R-:W-:Y:S01]  /*4af0*/  LDSM.16.MT88.4 R168, [R209+0xa800] ;  /* 0x00a80000d1a8783b */ /* 0x000fe20000004200 */
[----:B------:R-:W-:-:S02]  /*4b00*/  HSET2.LE.AND R24, R24, R8, PT ;  /* 0x0000000818187233 */ /* 0x000fc40003803000 */
[----:B------:R-:W-:Y:S01]  /*4b10*/  HSET2.LE.AND R25, R25, R8, PT ;  /* 0x0000000819197233 */ /* 0x000fe20003803000 */
[----:B------:R-:W1:Y:S01]  /*4b20*/  MUFU.EX2 R223, R223 ;  /* 0x000000df00df7308 */ /* 0x000e620000000800 */
[----:B------:R-:W-:Y:S01]  /*4b30*/  F2FP.F16.F32.PACK_AB R8, R110, R111 ;  /* 0x0000006f6e08723e */ /* 0x000fe200000000ff */
[----:B------:R-:W1:Y:S01]  /*4b40*/  LDSM.16.MT88.4 R64, [R208+0xa000] ;  /* 0x00a00000d040783b */ /* 0x000e620000004200 */
[----:B------:R-:W-:Y:S02]  /*4b50*/  F2FP.F16.F32.PACK_AB R203, R90, R120 ;  /* 0x000000785acb723e */ /* 0x000fe400000000ff */
[C---:B------:R-:W-:Y:S01]  /*4b60*/  PRMT R98, R8.reuse, 0x7610, R98 ;  /* 0x0000761008627816 */ /* 0x040fe20000000062 */
[----:B------:R-:W1:Y:S01]  /*4b70*/  LDSM.16.MT88.4 R80, [R212+0xb000] ;  /* 0x00b00000d450783b */ /* 0x000e620000004200 */
[----:B------:R-:W-:Y:S01]  /*4b80*/  PRMT R252, R8, 0x7632, R252 ;  /* 0x0000763208fc7816 */ /* 0x000fe200000000fc */
[----:B------:R-:W-:Y:S01]  /*4b90*/  MUFU.EX2 R224, R224 ;  /* 0x000000e000e07308 */ /* 0x000fe20000000800 */
[----:B------:R-:W-:Y:S01]  /*4ba0*/  PRMT R221, R222, 0x7632, R221 ;  /* 0x00007632dedd7816 */ /* 0x000fe200000000dd */
[----:B------:R-:W-:Y:S01]  /*4bb0*/  LDSM.16.MT88.4 R112, [R209+0xb000] ;  /* 0x00b00000d170783b */ /* 0x000fe20000004200 */
[----:B------:R-:W-:-:S02]  /*4bc0*/  PRMT R8, R98, 0x5410, R252 ;  /* 0x0000541062087816 */ /* 0x000fc400000000fc */
[----:B------:R-:W-:Y:S02]  /*4bd0*/  PRMT R202, R203, 0x7632, R202 ;  /* 0x00007632cbca7816 */ /* 0x000fe400000000ca */
[----:B------:R-:W-:Y:S01]  /*4be0*/  F2FP.F16.F32.PACK_AB R220, R91, R116 ;  /* 0x000000745bdc723e */ /* 0x000fe200000000ff */
[----:B------:R-:W1:Y:S01]  /*4bf0*/  MUFU.EX2 R187, R187 ;  /* 0x000000bb00bb7308 */ /* 0x000e620000000800 */
[----:B------:R-:W-:Y:S02]  /*4c00*/  F2FP.F16.F32.PACK_AB R199, R235, R236 ;  /* 0x000000ecebc7723e */ /* 0x000fe400000000ff */
[----:B------:R-:W-:Y:S02]  /*4c10*/  LOP3.LUT R8, R31, R8, RZ, 0xc0, !PT ;  /* 0x000000081f087212 */ /* 0x000fe400078ec0ff */
[----:B------:R-:W-:Y:S02]  /*4c20*/  PRMT R4, R222, 0x5410, R221 ;  /* 0x00005410de047816 */ /* 0x000fe400000000dd */
[----:B------:R-:W-:-:S02]  /*4c30*/  PRMT R31, R203, 0x5410, R202 ;  /* 0x00005410cb1f7816 */ /* 0x000fc400000000ca */
[----:B------:R-:W-:Y:S02]  /*4c40*/  PRMT R219, R220, 0x7632, R219 ;  /* 0x00007632dcdb7816 */ /* 0x000fe400000000db */
[----:B------:R-:W-:Y:S02]  /*4c50*/  PRMT R198, R199, 0x7632, R198 ;  /* 0x00007632c7c67816 */ /* 0x000fe400000000c6 */
[----:B---3--:R-:W-:Y:S02]  /*4c60*/  F2FP.F16.F32.PACK_AB R193, R138, R139 ;  /* 0x0000008b8ac1723e */ /* 0x008fe400000000ff */
[----:B--2---:R-:W-:Y:S02]  /*4c70*/  F2FP.F16.F32.PACK_AB R240, R144, R145 ;  /* 0x0000009190f0723e */ /* 0x004fe400000000ff */
[----:B------:R-:W-:Y:S02]  /*4c80*/  LOP3.LUT R9, R9, R4, RZ, 0xc0, !PT ;  /* 0x0000000409097212 */ /* 0x000fe400078ec0ff */
[----:B------:R-:W-:-:S02]  /*4c90*/  LOP3.LUT R10, R10, R31, RZ, 0xc0, !PT ;  /* 0x0000001f0a0a7212 */ /* 0x000fc400078ec0ff */
[----:B------:R-:W-:Y:S02]  /*4ca0*/  PRMT R4, R220, 0x5410, R219 ;  /* 0x00005410dc047816 */ /* 0x000fe400000000db */
[----:B------:R-:W-:Y:S02]  /*4cb0*/  PRMT R31, R199, 0x5410, R198 ;  /* 0x00005410c71f7816 */ /* 0x000fe400000000c6 */
[----:B------:R-:W-:Y:S02]  /*4cc0*/  PRMT R192, R193, 0x7632, R192 ;  /* 0x00007632c1c07816 */ /* 0x000fe400000000c0 */
[----:B------:R-:W-:Y:S02]  /*4cd0*/  PRMT R239, R240, 0x7632, R239 ;  /* 0x00007632f0ef7816 */ /* 0x000fe400000000ef */
[----:B------:R-:W-:Y:S02]  /*4ce0*/  F2FP.F16.F32.PACK_AB R238, R97, R104 ;  /* 0x0000006861ee723e */ /* 0x000fe400000000ff */
[----:B----4-:R-:W-:-:S02]  /*4cf0*/  F2FP.F16.F32.PACK_AB R250, R225, R102 ;  /* 0x00000066e1fa723e */ /* 0x010fc400000000ff */
[----:B------:R-:W-:Y:S02]  /*4d00*/  LOP3.LUT R11, R11, R4, RZ, 0xc0, !PT ;  /* 0x000000040b0b7212 */ /* 0x000fe400078ec0ff */
[----:B------:R-:W-:Y:S02]  /*4d10*/  LOP3.LUT R128, R128, R31, RZ, 0xc0, !PT ;  /* 0x0000001f80807212 */ /* 0x000fe400078ec0ff */
[----:B------:R-:W-:Y:S02]  /*4d20*/  PRMT R31, R193, 0x5410, R192 ;  /* 0x00005410c11f7816 */ /* 0x000fe400000000c0 */
[----:B------:R-:W-:Y:S01]  /*4d30*/  PRMT R4, R240, 0x5410, R239 ;  /* 0x00005410f0047816 */ /* 0x000fe200000000ef */
[----:B-----5:R-:W-:Y:S01]  /*4d40*/  HMMA.16816.F32 R148, R8, R152, RZ ;  /* 0x000000980894723c */ /* 0x020fe200000018ff */
[----:B------:R-:W-:Y:S02]  /*4d50*/  PRMT R237, R238, 0x7632, R237 ;  /* 0x00007632eeed7816 */ /* 0x000fe400000000ed */
[----:B------:R-:W-:-:S02]  /*4d60*/  PRMT R249, R250, 0x7632, R249 ;  /* 0x00007632faf97816 */ /* 0x000fc400000000f9 */
[----:B------:R-:W-:Y:S01]  /*4d70*/  LOP3.LUT R24, R24, R31, RZ, 0xc0, !PT ;  /* 0x0000001f18187212 */ /* 0x000fe200078ec0ff */
[C---:B-1----:R-:W-:Y:S01]  /*4d80*/  HMMA.16816.F32 R156, R8.reuse, R160, RZ ;  /* 0x000000a0089c723c */ /* 0x042fe200000018ff */
[----:B------:R-:W-:Y:S02]  /*4d90*/  LOP3.LUT R25, R25, R4, RZ, 0xc0, !PT ;  /* 0x0000000419197212 */ /* 0x000fe400078ec0ff */
[----:B------:R-:W-:Y:S02]  /*4da0*/  F2FP.F16.F32.PACK_AB R195, R233, R234 ;  /* 0x000000eae9c3723e */ /* 0x000fe400000000ff */
[----:B------:R-:W-:Y:S01]  /*4db0*/  PRMT R31, R238, 0x5410, R237 ;  /* 0x00005410ee1f7816 */ /* 0x000fe200000000ed */
[----:B------:R-:W-:Y:S01]  /*4dc0*/  HMMA.16816.F32 R52, R8, R64, RZ ;  /* 0x000000400834723c */ /* 0x000fe200000018ff */
[----:B------:R-:W-:Y:S02]  /*4dd0*/  PRMT R4, R250, 0x5410, R249 ;  /* 0x00005410fa047816 */ /* 0x000fe400000000f9 */
[----:B------:R-:W-:-:S02]  /*4de0*/  F2FP.F16.F32.PACK_AB R201, R231, R232 ;  /* 0x000000e8e7c9723e */ /* 0x000fc400000000ff */
[----:B------:R-:W-:Y:S01]  /*4df0*/  PRMT R194, R195, 0x7632, R194 ;  /* 0x00007632c3c27816 */ /* 0x000fe200000000c2 */
[----:B------:R-:W-:Y:S01]  /*4e00*/  HMMA.16816.F32 R68, R8, R80, RZ ;  /* 0x000000500844723c */ /* 0x000fe200000018ff */
[----:B------:R-:W-:Y:S02]  /*4e10*/  LOP3.LUT R26, R26, R31, RZ, 0xc0, !PT ;  /* 0x0000001f1a1a7212 */ /* 0x000fe400078ec0ff */
[----:B------:R-:W-:Y:S02]  /*4e20*/  LOP3.LUT R27, R27, R4, RZ, 0xc0, !PT ;  /* 0x000000041b1b7212 */ /* 0x000fe400078ec0ff */
[----:B------:R-:W-:Y:S02]  /*4e30*/  PRMT R200, R201, 0x7632, R200 ;  /* 0x00007632c9c87816 */ /* 0x000fe400000000c8 */
[----:B------:R-:W-:Y:S02]  /*4e40*/  F2FP.F16.F32.PACK_AB R246, R228, R229 ;  /* 0x000000e5e4f6723e */ /* 0x000fe400000000ff */
[----:B------:R-:W-:Y:S01]  /*4e50*/  F2FP.F16.F32.PACK_AB R197, R191, R230 ;  /* 0x000000e6bfc5723e */ /* 0x000fe200000000ff */
[----:B------:R-:W-:Y:S01]  /*4e60*/  HMMA.16816.F32 R132, R24, R152, RZ ;  /* 0x000000981884723c */ /* 0x000fe200000018ff */
[----:B------:R-:W-:-:S02]  /*4e70*/  PRMT R31, R195, 0x5410, R194 ;  /* 0x00005410c31f7816 */ /* 0x000fc400000000c2 */
[----:B------:R-:W-:Y:S02]  /*4e80*/  PRMT R245, R246, 0x7632, R245 ;  /* 0x00007632f6f57816 */ /* 0x000fe400000000f5 */
[----:B------:R-:W-:Y:S01]  /*4e90*/  PRMT R4, R201, 0x5410, R200 ;  /* 0x00005410c9047816 */ /* 0x000fe200000000c8 */
[C---:B------:R-:W-:Y:S01]  /*4ea0*/  HMMA.16816.F32 R140, R24.reuse, R160, RZ ;  /* 0x000000a0188c723c */ /* 0x040fe200000018ff */
[----:B------:R-:W-:Y:S01]  /*4eb0*/  PRMT R196, R197, 0x7632, R196 ;  /* 0x00007632c5c47816 */ /* 0x000fe200000000c4 */
[----:B------:R-:W-:Y:S01]  /*4ec0*/  IMAD.MOV.U32 R153, RZ, RZ, R137 ;  /* 0x000000ffff997224 */ /* 0x000fe200078e0089 */
[----:B------:R-:W-:Y:S01]  /*4ed0*/  F2FP.F16.F32.PACK_AB R242, R190, R227 ;  /* 0x000000e3bef2723e */ /* 0x000fe200000000ff */
[----:B------:R-:W-:Y:S01]  /*4ee0*/  IMAD.MOV.U32 R152, RZ, RZ, R136 ;  /* 0x000000ffff987224 */ /* 0x000fe200078e0088 */
[----:B------:R-:W-:Y:S01]  /*4ef0*/  F2FP.F16.F32.PACK_AB R248, R223, R226 ;  /* 0x000000e2dff8723e */ /* 0x000fe200000000ff */
[C---:B------:R-:W-:Y:S01]  /*4f00*/  HMMA.16816.F32 R40, R24.reuse, R48, RZ ;  /* 0x000000301828723c */ /* 0x040fe200000018ff */
[----:B------:R-:W-:Y:S01]  /*4f10*/  LOP3.LUT R130, R130, R31, RZ, 0xc0, !PT ;  /* 0x0000001f82827212 */ /* 0x000fe200078ec0ff */
[----:B------:R-:W-:Y:S01]  /*4f20*/  IMAD.MOV.U32 R161, RZ, RZ, R111 ;  /* 0x000000ffffa17224 */ /* 0x000fe200078e006f */
[----:B------:R-:W-:Y:S01]  /*4f30*/  LOP3.LUT R129, R129, R4, RZ, 0xc0, !PT ;  /* 0x0000000481817212 */ /* 0x000fe200078ec0ff */
[----:B------:R-:W-:Y:S01]  /*4f40*/  IMAD.MOV.U32 R160, RZ, RZ, R110 ;  /* 0x000000ffffa07224 */ /* 0x000fe200078e006e */
[----:B------:R-:W-:Y:S01]  /*4f50*/  PRMT R31, R246, 0x5410, R245 ;  /* 0x00005410f61f7816 */ /* 0x000fe200000000f5 */
[----:B------:R-:W-:Y:S01]  /*4f60*/  HMMA.16816.F32 R56, R24, R64, RZ ;  /* 0x000000401838723c */ /* 0x000fe200000018ff */
[----:B------:R-:W-:-:S02]  /*4f70*/  PRMT R241, R242, 0x7632, R241 ;  /* 0x00007632f2f17816 */ /* 0x000fc400000000f1 */
[----:B------:R-:W-:Y:S02]  /*4f80*/  PRMT R4, R197, 0x5410, R196 ;  /* 0x00005410c5047816 */ /* 0x000fe400000000c4 */
[----:B------:R-:W-:Y:S02]  /*4f90*/  PRMT R247, R248, 0x7632, R247 ;  /* 0x00007632f8f77816 */ /* 0x000fe400000000f7 */
[----:B------:R-:W-:Y:S02]  /*4fa0*/  F2FP.F16.F32.PACK_AB R244, R187, R224 ;  /* 0x000000e0bbf4723e */ /* 0x000fe400000000ff */
[----:B------:R-:W-:Y:S02]  /*4fb0*/  LOP3.LUT R124, R124, R31, RZ, 0xc0, !PT ;  /* 0x0000001f7c7c7212 */ /* 0x000fe400078ec0ff */
[----:B------:R-:W-:Y:S02]  /*4fc0*/  LOP3.LUT R131, R131, R4, RZ, 0xc0, !PT ;  /* 0x0000000483837212 */ /* 0x000fe400078ec0ff */
[----:B------:R-:W-:-:S02]  /*4fd0*/  PRMT R31, R242, 0x5410, R241 ;  /* 0x00005410f21f7816 */ /* 0x000fc400000000f1 */
[----:B------:R-:W-:Y:S02]  /*4fe0*/  PRMT R4, R248, 0x5410, R247 ;  /* 0x00005410f8047816 */ /* 0x000fe400000000f7 */
[----:B------:R-:W-:Y:S01]  /*4ff0*/  PRMT R243, R244, 0x7632, R243 ;  /* 0x00007632f4f37816 */ /* 0x000fe200000000f3 */
[C---:B------:R-:W-:Y:S01]  /*5000*/  HMMA.16816.F32 R148, R128.reuse, R176, R148 ;  /* 0x000000b08094723c */ /* 0x040fe20000001894 */
[----:B------:R-:W-:Y:S01]  /*5010*/  LOP3.LUT R126, R126, R31, RZ, 0xc0, !PT ;  /* 0x0000001f7e7e7212 */ /* 0x000fe200078ec0ff */
[----:B------:R-:W-:Y:S01]  /*5020*/  IMAD R31, R186, 0x20, R13 ;  /* 0x00000020ba1f7824 */ /* 0x000fe200078e020d */
[----:B------:R-:W-:Y:S02]  /*5030*/  LOP3.LUT R125, R125, R4, RZ, 0xc0, !PT ;  /* 0x000000047d7d7212 */ /* 0x000fe400078ec0ff */
[----:B------:R-:W-:Y:S01]  /*5040*/  PRMT R4, R244, 0x5410, R243 ;  /* 0x00005410f4047816 */ /* 0x000fe200000000f3 */
[----:B------:R-:W-:Y:S01]  /*5050*/  VIADD R31, R31, 0xffffffe0 ;  /* 0xffffffe01f1f7836 */ /* 0x000fe20000000000 */
[----:B------:R-:W-:Y:S01]  /*5060*/  LOP3.LUT R34, R37, UR7, R34, 0x96, !PT ;  /* 0x0000000725227c12 */ /* 0x000fe2000f8e9622 */
[----:B------:R-:W-:Y:S01]  /*5070*/  HMMA.16816.F32 R156, R128, R172, R156 ;  /* 0x000000ac809c723c */ /* 0x000fe2000000189c */
[----:B------:R-:W-:-:S02]  /*5080*/  LOP3.LUT R127, R127, R4, RZ, 0xc0, !PT ;  /* 0x000000047f7f7212 */ /* 0x000fc400078ec0ff */
[----:B------:R-:W-:Y:S02]  /*5090*/  SHF.R.S32.HI R4, RZ, 0x1f, R32 ;  /* 0x0000001fff047819 */ /* 0x000fe40000011420 */
[----:B------:R-:W-:Y:S02]  /*50a0*/  IADD3 R96, P0, R31, R32, RZ ;  /* 0x000000201f607210 */ /* 0x000fe40007f1e0ff */
[----:B------:R-:W-:Y:S01]  /*50b0*/  LOP3.LUT R23, R29, UR10, R36, 0x96, !PT ;  /* 0x0000000a1d177c12 */ /* 0x000fe2000f8e9624 */
[C---:B------:R-:W-:Y:S01]  /*50c0*/  HMMA.16816.F32 R132, R124.reuse, R176, R132 ;  /* 0x000000b07c84723c */ /* 0x040fe20000001884 */
[----:B------:R-:W-:Y:S02]  /*50d0*/  LOP3.LUT R108, R95, UR9, R30, 0x96, !PT ;  /* 0x000000095f6c7c12 */ /* 0x000fe4000f8e961e */
[----:B------:R-:W-:Y:S02]  /*50e0*/  LOP3.LUT R36, R23, 0xffff, RZ, 0xc0, !PT ;  /* 0x0000ffff17247812 */ /* 0x000fe400078ec0ff */
[----:B------:R-:W-:Y:S01]  /*50f0*/  LOP3.LUT R29, R28, 0xffff, RZ, 0xc0, !PT ;  /* 0x0000ffff1c1d7812 */ /* 0x000fe200078ec0ff */
[C---:B------:R-:W-:Y:S01]  /*5100*/  HMMA.16816.F32 R140, R124.reuse, R172, R140 ;  /* 0x000000ac7c8c723c */ /* 0x040fe2000000188c */
[----:B------:R-:W-:Y:S01]  /*5110*/  LEA.HI.X.SX32 R176, R31, R4, 0x1, P0 ;  /* 0x000000041fb07211 */ /* 0x000fe200000f0eff */
[----:B------:R-:W-:Y:S01]  /*5120*/  IMAD.WIDE.U32 R30, R34, -0x2daee0ad, RZ ;  /* 0xd2511f53221e7825 */ /* 0x000fe200078e00ff */
[----:B------:R-:W-:Y:S01]  /*5130*/  LOP3.LUT R4, R23, 0xff, RZ, 0xc0, !PT ;  /* 0x000000ff17047812 */ /* 0x000fe200078ec0ff */
[----:B------:R-:W1:Y:S01]  /*5140*/  LDSM.16.MT88.4 R32, [R208+0xa800] ;  /* 0x00a80000d020783b */ /* 0x000e620000004200 */
[----:B------:R-:W-:Y:S01]  /*5150*/  SHF.R.U32.HI R36, RZ, 0x8, R36 ;  /* 0x00000008ff247819 */ /* 0x000fe20000011624 */
[----:B------:R-:W-:Y:S01]  /*5160*/  IMAD.MOV.U32 R177, RZ, RZ, R98 ;  /* 0x000000ffffb17224 */ /* 0x000fe200078e0062 */
[----:B------:R-:W-:Y:S01]  /*5170*/  ISETP.LE.U32.AND P0, PT, R4, UR8, PT ;  /* 0x0000000804007c0c */ /* 0x000fe2000bf03070 */
[----:B------:R-:W-:Y:S01]  /*5180*/  IMAD.MOV.U32 R173, RZ, RZ, R97 ;  /* 0x000000ffffad7224 */ /* 0x000fe200078e0061 */
[----:B------:R-:W-:Y:S01]  /*5190*/  LOP3.LUT R84, R31, UR5, R84, 0x96, !PT ;  /* 0x000000051f547c12 */ /* 0x000fe2000f8e9654 */
[----:B------:R-:W-:Y:S01]  /*51a0*/  IMAD.MOV.U32 R172, RZ, RZ, R96 ;  /* 0x000000ffffac7224 */ /* 0x000fe200078e0060 */
[----:B------:R-:W-:Y:S01]  /*51b0*/  LOP3.LUT R4, R30, 0xffff, RZ, 0xc0, !PT ;  /* 0x0000ffff1e047812 */ /* 0x000fe200078ec0ff */
[----:B------:R-:W-:Y:S01]  /*51c0*/  IMAD.WIDE.U32 R108, R108, -0x2daee0ad, RZ ;  /* 0xd2511f536c6c7825 */ /* 0x000fe200078e00ff */
[----:B------:R-:W-:Y:S01]  /*51d0*/  SHF.R.U32.HI R31, RZ, 0x10, R23 ;  /* 0x00000010ff1f7819 */ /* 0x000fe20000011617 */
[----:B------:R-:W2:Y:S01]  /*51e0*/  LDSM.16.MT88.4 R96, [R210+0xb000] ;  /* 0x00b00000d260783b */ /* 0x000ea20000004200 */
[----:B------:R-:W-:Y:S01]  /*51f0*/  LOP3.LUT R72, R30, 0xff, RZ, 0xc0, !PT ;  /* 0x000000ff1e487812 */ /* 0x000fe200078ec0ff */
[----:B------:R-:W-:Y:S01]  /*5200*/  HMMA.16816.F32 R40, R124, R168, R40 ;  /* 0x000000a87c28723c */ /* 0x000fe20000001828 */
[----:B------:R-:W-:-:S02]  /*5210*/  LOP3.LUT R31, R31, 0xff, RZ, 0xc0, !PT ;  /* 0x000000ff1f1f7812 */ /* 0x000fc400078ec0ff */
[--C-:B------:R-:W-:Y:S01]  /*5220*/  SHF.R.U32.HI R88, RZ, 0x10, R30.reuse ;  /* 0x00000010ff587819 */ /* 0x100fe2000001161e */
[----:B------:R-:W-:Y:S01]  /*5230*/  @!P0 HADD2 R21, -R177.H0_H0, -RZ.H0_H0 ;  /* 0xa00000ffb1158230 */ /* 0x000fe20000000900 */
[----:B------:R-:W-:Y:S02]  /*5240*/  ISETP.LE.U32.AND P1, PT, R31, UR8, PT ;  /* 0x000000081f007c0c */ /* 0x000fe4000bf23070 */
[----:B------:R-:W-:Y:S02]  /*5250*/  SHF.R.U32.HI R85, RZ, 0x18, R30 ;  /* 0x00000018ff557819 */ /* 0x000fe4000001161e */
[----:B------:R-:W-:Y:S02]  /*5260*/  LOP3.LUT R30, R36, 0xffff, RZ, 0xc0, !PT ;  /* 0x0000ffff241e7812 */ /* 0x000fe400078ec0ff */
[----:B------:R-:W-:Y:S01]  /*5270*/  SHF.R.U32.HI R23, RZ, 0x18, R23 ;  /* 0x00000018ff177819 */ /* 0x000fe20000011617 */
[----:B------:R-:W-:Y:S01]  /*5280*/  HMMA.16816.F32 R36, R8, R48, RZ ;  /* 0x000000300824723c */ /* 0x000fe200000018ff */
[----:B------:R-:W-:-:S02]  /*5290*/  ISETP.LE.U32.AND P2, PT, R30, UR8, PT ;  /* 0x000000081e007c0c */ /* 0x000fc4000bf43070 */
[----:B------:R-:W-:Y:S02]  /*52a0*/  LOP3.LUT R30, R28, 0xff, RZ, 0xc0, !PT ;  /* 0x000000ff1c1e7812 */ /* 0x000fe400078ec0ff */
[----:B------:R-:W-:Y:S01]  /*52b0*/  @!P0 PRMT R177, R21, 0x5410, RZ ;  /* 0x0000541015b18816 */ /* 0x000fe200000000ff */
[----:B------:R-:W-:Y:S01]  /*52c0*/  @!P1 HADD2 R19, -R222.H0_H0, -RZ.H0_H0 ;  /* 0xa00000ffde139230 */ /* 0x000fe20000000900 */
[----:B------:R-:W-:Y:S02]  /*52d0*/  ISETP.LE.U32.AND P3, PT, R30, UR8, PT ;  /* 0x000000081e007c0c */ /* 0x000fe4000bf63070 */
[----:B------:R-:W-:Y:S02]  /*52e0*/  ISETP.LE.U32.AND P0, PT, R23, UR8, PT ;  /* 0x0000000817007c0c */ /* 0x000fe4000bf03070 */
[----:B------:R-:W-:Y:S02]  /*52f0*/  @!P1 PRMT R222, R19, 0x5410, RZ ;  /* 0x0000541013de9816 */ /* 0x000fe400000000ff */
[----:B------:R-:W-:Y:S01]  /*5300*/  LOP3.LUT R19, R84, 0xffff, RZ, 0xc0, !PT ;  /* 0x0000ffff54137812 */ /* 0x000fe200078ec0ff */
[----:B------:R-:W-:Y:S01]  /*5310*/  @!P2 HADD2 R20, -R252.H0_H0, -RZ.H0_H0 ;  /* 0xa00000fffc14a230 */ /* 0x000fe20000000900 */
[----:B------:R-:W-:Y:S01]  /*5320*/  LOP3.LUT R95, R109, UR6, R22, 0x96, !PT ;  /* 0x000000066d5f7c12 */ /* 0x000fe2000f8e9616 */
[----:B-1----:R-:W-:Y:S01]  /*5330*/  HMMA.16816.F32 R52, R128, R32, R52 ;  /* 0x000000208034723c */ /* 0x002fe20000001834 */
[----:B------:R-:W-:-:S02]  /*5340*/  SHF.R.U32.HI R19, RZ, 0x8, R19 ;  /* 0x00000008ff137819 */ /* 0x000fc40000011613 */
[--C-:B------:R-:W-:Y:S01]  /*5350*/  SHF.R.U32.HI R22, RZ, 0x10, R28.reuse ;  /* 0x00000010ff167819 */ /* 0x100fe2000001161c */
[----:B------:R-:W-:Y:S01]  /*5360*/  @!P3 HADD2 R17, -R203.H0_H0, -RZ.H0_H0 ;  /* 0xa00000ffcb11b230 */ /* 0x000fe20000000900 */
[----:B------:R-:W-:Y:S01]  /*5370*/  SHF.R.U32.HI R28, RZ, 0x18, R28 ;  /* 0x00000018ff1c7819 */ /* 0x000fe2000001161c */
[----:B------:R-:W-:Y:S01]  /*5380*/  @!P0 HADD2 R18, -R221.H0_H0, -RZ.H0_H0 ;  /* 0xa00000ffdd128230 */ /* 0x000fe20000000900 */
[----:B------:R-:W-:Y:S01]  /*5390*/  LOP3.LUT R19, R19, 0xffff, RZ, 0xc0, !PT ;  /* 0x0000ffff13137812 */ /* 0x000fe200078ec0ff */
[----:B------:R-:W-:Y:S01]  /*53a0*/  HMMA.16816.F32 R36, R128, R168, R36 ;  /* 0x000000a88024723c */ /* 0x000fe20000001824 */
[----:B------:R-:W-:Y:S01]  /*53b0*/  SHF.R.U32.HI R21, RZ, 0x8, R29 ;  /* 0x00000008ff157819 */ /* 0x000fe2000001161d */
[----:B------:R-:W-:Y:S01]  /*53c0*/  IMAD.WIDE.U32 R64, R95, -0x326172a9, RZ ;  /* 0xcd9e8d575f407825 */ /* 0x000fe200078e00ff */
[----:B------:R-:W-:Y:S02]  /*53d0*/  @!P3 PRMT R203, R17, 0x5410, RZ ;  /* 0x0000541011cbb816 */ /* 0x000fe400000000ff */
[----:B------:R-:W-:Y:S01]  /*53e0*/  ISETP.LE.U32.AND P5, PT, R28, UR8, PT ;  /* 0x000000081c007c0c */ /* 0x000fe2000bfa3070 */
[----:B------:R-:W-:Y:S01]  /*53f0*/  HMMA.16816.F32 R56, R124, R32, R56 ;  /* 0x000000207c38723c */ /* 0x000fe20000001838 */
[----:B------:R-:W-:Y:S01]  /*5400*/  ISETP.LE.U32.AND P3, PT, R19, UR8, PT ;  /* 0x0000000813007c0c */ /* 0x000fe2000bf63070 */
[----:B------:R-:W1:Y:S01]  /*5410*/  LDSM.16.MT88.4 R28, [R212+0xb800] ;  /* 0x00b80000d41c783b */ /* 0x000e620000004200 */
[----:B------:R-:W-:Y:S01]  /*5420*/  LOP3.LUT R22, R22, 0xff, RZ, 0xc0, !PT ;  /* 0x000000ff16167812 */ /* 0x000fe200078ec0ff */
[----:B------:R-:W-:Y:S01]  /*5430*/  IMAD.MOV.U32 R169, RZ, RZ, R91 ;  /* 0x000000ffffa97224 */ /* 0x000fe200078e005b */
[----:B------:R-:W-:Y:S01]  /*5440*/  LOP3.LUT R21, R21, 0xffff, RZ, 0xc0, !PT ;  /* 0x0000ffff15157812 */ /* 0x000fe200078ec0ff */
[----:B------:R-:W-:Y:S01]  /*5450*/  IMAD.MOV.U32 R168, RZ, RZ, R90 ;  /* 0x000000ffffa87224 */ /* 0x000fe200078e005a */
[----:B------:R-:W-:-:S02]  /*5460*/  @!P2 PRMT R252, R20, 0x5410, RZ ;  /* 0x0000541014fca816 */ /* 0x000fc400000000ff */
[----:B------:R-:W-:Y:S02]  /*5470*/  LOP3.LUT R20, R84, 0xff, RZ, 0xc0, !PT ;  /* 0x000000ff54147812 */ /* 0x000fe400078ec0ff */
[----:B------:R-:W-:Y:S01]  /*5480*/  ISETP.LE.U32.AND P4, PT, R22, UR8, PT ;  /* 0x0000000816007c0c */ /* 0x000fe2000bf83070 */
[----:B------:R-:W-:Y:S01]  /*5490*/  @!P5 HADD2 R7, -R219.H0_H0, -RZ.H0_H0 ;  /* 0xa00000ffdb07d230 */ /* 0x000fe20000000900 */
[----:B------:R-:W-:Y:S01]  /*54a0*/  ISETP.LE.U32.AND P1, PT, R21, UR8, PT ;  /* 0x0000000815007c0c */ /* 0x000fe2000bf23070 */
[----:B------:R-:W-:Y:S01]  /*54b0*/  @!P3 HADD2 R5, -R198.H0_H0, -RZ.H0_H0 ;  /* 0xa00000ffc605b230 */ /* 0x000fe20000000900 */
[----:B------:R-:W-:Y:S02]  /*54c0*/  @!P0 PRMT R221, R18, 0x5410, RZ ;  /* 0x0000541012dd8816 */ /* 0x000fe400000000ff */
[----:B------:R-:W-:Y:S02]  /*54d0*/  ISETP.LE.U32.AND P0, PT, R20, UR8, PT ;  /* 0x0000000814007c0c */ /* 0x000fe4000bf03070 */
[----:B------:R-:W3:Y:S01]  /*54e0*/  LDSM.16.MT88.4 R20, [R210+0xb800] ;  /* 0x00b80000d214783b */ /* 0x000ee20000004200 */
[----:B------:R-:W-:-:S02]  /*54f0*/  @!P5 PRMT R219, R7, 0x5410, RZ ;  /* 0x0000541007dbd816 */ /* 0x000fc400000000ff */
[----:B------:R-:W-:Y:S02]  /*5500*/  @!P3 PRMT R198, R5, 0x5410, RZ ;  /* 0x0000541005c6b816 */ /* 0x000fe400000000ff */
[----:B------:R-:W-:Y:S01]  /*5510*/  @!P4 HADD2 R15, -R220.H0_H0, -RZ.H0_H0 ;  /* 0xa00000ffdc0fc230 */ /* 0x000fe20000000900 */
[--C-:B------:R-:W-:Y:S01]  /*5520*/  SHF.R.U32.HI R7, RZ, 0x18, R84.reuse ;  /* 0x00000018ff077819 */ /* 0x100fe20000011654 */
[----:B------:R-:W-:Y:S01]  /*5530*/  @!P1 HADD2 R16, -R202.H0_H0, -RZ.H0_H0 ;  /* 0xa00000ffca109230 */ /* 0x000fe20000000900 */
[----:B------:R-:W-:Y:S02]  /*5540*/  LOP3.LUT R5, R88, 0xff, RZ, 0xc0, !PT ;  /* 0x000000ff58057812 */ /* 0x000fe400078ec0ff */
[----:B------:R-:W-:Y:S01]  /*5550*/  SHF.R.U32.HI R17, RZ, 0x10, R84 ;  /* 0x00000010ff117819 */ /* 0x000fe20000011654 */
[----:B------:R-:W-:Y:S01]  /*5560*/  @!P0 HADD2 R6, -R199.H0_H0, -RZ.H0_H0 ;  /* 0xa00000ffc7068230 */ /* 0x000fe20000000900 */
[----:B------:R-:W-:Y:S01]  /*5570*/  @!P1 PRMT R202, R16, 0x5410, RZ ;  /* 0x0000541010ca9816 */ /* 0x000fe200000000ff */
[----:B--2---:R-:W-:Y:S01]  /*5580*/  HMMA.16816.F32 R88, R24, R96, RZ ;  /* 0x000000601858723c */ /* 0x004fe200000018ff */
[----:B------:R-:W-:-:S02]  /*5590*/  @!P4 PRMT R220, R15, 0x5410, RZ ;  /* 0x000054100fdcc816 */ /* 0x000fc400000000ff */
[----:B------:R-:W-:Y:S02]  /*55a0*/  LOP3.LUT R17, R17, 0xff, RZ, 0xc0, !PT ;  /* 0x000000ff11117812 */ /* 0x000fe400078ec0ff */
[----:B------:R-:W-:Y:S02]  /*55b0*/  @!P0 PRMT R199, R6, 0x5410, RZ ;  /* 0x0000541006c78816 */ /* 0x000fe400000000ff */
[----:B------:R-:W-:Y:S02]  /*55c0*/  ISETP.LE.U32.AND P1, PT, R7, UR8, PT ;  /* 0x0000000807007c0c */ /* 0x000fe4000bf23070 */
[----:B------:R-:W-:Y:S01]  /*55d0*/  SHF.R.U32.HI R15, RZ, 0x8, R4 ;  /* 0x00000008ff0f7819 */ /* 0x000fe20000011604 */
[----:B-1----:R-:W-:Y:S01]  /*55e0*/  HMMA.16816.F32 R68, R128, R28, R68 ;  /* 0x0000001c8044723c */ /* 0x002fe20000001844 */
[----:B------:R-:W-:Y:S02]  /*55f0*/  ISETP.LE.U32.AND P3, PT, R5, UR8, PT ;  /* 0x0000000805007c0c */ /* 0x000fe4000bf63070 */
[----:B------:R-:W1:Y:S01]  /*5600*/  LDSM.16.MT88.4 R4, [R208+0xb000] ;  /* 0x00b00000d004783b */ /* 0x000e620000004200 */
[----:B------:R-:W-:-:S02]  /*5610*/  ISETP.LE.U32.AND P2, PT, R17, UR8, PT ;  /* 0x0000000811007c0c */ /* 0x000fc4000bf43070 */
[----:B------:R-:W-:Y:S01]  /*5620*/  ISETP.LE.U32.AND P6, PT, R85, UR8, PT ;  /* 0x0000000855007c0c */ /* 0x000fe2000bfc3070 */
[----:B------:R-:W-:Y:S01]  /*5630*/  LDSM.16.MT88.4 R16, [R209+0xb800] ;  /* 0x00b80000d110783b */ /* 0x000fe20000004200 */
[----:B------:R-:W-:Y:S01]  /*5640*/  HMMA.16816.F32 R84, R8, R96, RZ ;  /* 0x000000600854723c */ /* 0x000fe200000018ff */
[----:B------:R-:W-:Y:S01]  /*5650*/  ISETP.LE.U32.AND P4, PT, R72, UR8, PT ;  /* 0x0000000848007c0c */ /* 0x000fe2000bf83070 */
[----:B------:R-:W-:Y:S01]  /*5660*/  @!P1 HADD2 R13, -R200.H0_H0, -RZ.H0_H0 ;  /* 0xa00000ffc80d9230 */ /* 0x000fe20000000900 */
[----:B------:R-:W-:Y:S02]  /*5670*/  LOP3.LUT R15, R15, 0xffff, RZ, 0xc0, !PT ;  /* 0x0000ffff0f0f7812 */ /* 0x000fe400078ec0ff */
[----:B------:R-:W-:Y:S01]  /*5680*/  LOP3.LUT R32, R65, UR10, R100, 0x96, !PT ;  /* 0x0000000a41207c12 */ /* 0x000fe2000f8e9664 */
[----:B------:R-:W-:Y:S01]  /*5690*/  HMMA.16816.F32 R72, R24, R80, RZ ;  /* 0x000000501848723c */ /* 0x000fe200000018ff */
[----:B------:R-:W-:Y:S01]  /*56a0*/  ISETP.LE.U32.AND P0, PT, R15, UR8, PT ;  /* 0x000000080f007c0c */ /* 0x000fe2000bf03070 */
[----:B------:R-:W-:Y:S01]  /*56b0*/  @!P3 HADD2 R79, -R197.H0_H0, -RZ.H0_H0 ;  /* 0xa00000ffc54fb230 */ /* 0x000fe20000000900 */
[----:B------:R-:W-:Y:S01]  /*56c0*/  @!P1 PRMT R200, R13, 0x5410, RZ ;  /* 0x000054100dc89816 */ /* 0x000fe200000000ff */
[----:B------:R-:W-:Y:S01]  /*56d0*/  @!P2 HADD2 R14, -R201.H0_H0, -RZ.H0_H0 ;  /* 0xa00000ffc90ea230 */ /* 0x000fe20000000900 */
[----:B------:R-:W-:Y:S01]  /*56e0*/  SHF.R.U32.HI R13, RZ, 0x10, R32 ;  /* 0x00000010ff0d7819 */ /* 0x000fe20000011620 */
[----:B---3--:R-:W-:Y:S01]  /*56f0*/  HMMA.16816.F32 R88, R124, R20, R88 ;  /* 0x000000147c58723c */ /* 0x008fe20000001858 */
[----:B------:R-:W-:Y:S01]  /*5700*/  SHF.R.U32.HI R33, RZ, 0x10, R64 ;  /* 0x00000010ff217819 */ /* 0x000fe20000011640 */
[----:B------:R-:W-:Y:S01]  /*5710*/  @!P4 HADD2 R12, -R195.H0_H0, -RZ.H0_H0 ;  /* 0xa00000ffc30cc230 */ /* 0x000fe20000000900 */
[----:B------:R-:W-:Y:S01]  /*5720*/  @!P2 PRMT R201, R14, 0x5410, RZ ;  /* 0x000054100ec9a816 */ /* 0x000fe200000000ff */
[----:B------:R-:W-:Y:S01]  /*5730*/  @!P6 HADD2 R78, -R196.H0_H0, -RZ.H0_H0 ;  /* 0xa00000ffc44ee230 */ /* 0x000fe20000000900 */
[----:B------:R-:W-:-:S02]  /*5740*/  LOP3.LUT R14, R32, 0xff, RZ, 0xc0, !PT ;  /* 0x000000ff200e7812 */ /* 0x000fc400078ec0ff */
[----:B------:R-:W-:Y:S01]  /*5750*/  @!P4 PRMT R195, R12, 0x5410, RZ ;  /* 0x000054100cc3c816 */ /* 0x000fe200000000ff */
[----:B------:R-:W-:Y:S01]  /*5760*/  @!P0 HADD2 R92, -R194.H0_H0, -RZ.H0_H0 ;  /* 0xa00000ffc25c8230 */ /* 0x000fe20000000900 */
[----:B------:R-:W-:Y:S02]  /*5770*/  LOP3.LUT R12, R32, 0xffff, RZ, 0xc0, !PT ;  /* 0x0000ffff200c7812 */ /* 0x000fe400078ec0ff */
[----:B------:R-:W-:Y:S01]  /*5780*/  ISETP.LE.U32.AND P2, PT, R14, UR8, PT ;  /* 0x000000080e007c0c */ /* 0x000fe2000bf43070 */
[----:B------:R-:W-:Y:S01]  /*5790*/  HMMA.16816.F32 R84, R128, R20, R84 ;  /* 0x000000148054723c */ /* 0x000fe20000001854 */
[----:B------:R-:W-:Y:S01]  /*57a0*/  LOP3.LUT R94, R101, UR7, R94, 0x96, !PT ;  /* 0x00000007655e7c12 */ /* 0x000fe2000f8e965e */
[----:B------:R-:W-:Y:S01]  /*57b0*/  ULDC.64 UR6, c[0x0][0x2a8] ;  /* 0x0000aa0000067ab9 */ /* 0x000fe20000000a00 */
[----:B------:R-:W-:Y:S02]  /*57c0*/  SHF.R.U32.HI R32, RZ, 0x18, R32 ;  /* 0x00000018ff207819 */ /* 0x000fe40000011620 */
[----:B------:R-:W-:Y:S01]  /*57d0*/  LOP3.LUT R33, R33, 0xff, RZ, 0xc0, !PT ;  /* 0x000000ff21217812 */ /* 0x000fe200078ec0ff */
[----:B------:R-:W-:Y:S01]  /*57e0*/  HMMA.16816.F32 R72, R124, R28, R72 ;  /* 0x0000001c7c48723c */ /* 0x000fe20000001848 */
[----:B------:R-:W-:Y:S01]  /*57f0*/  SHF.R.U32.HI R20, RZ, 0x8, R12 ;  /* 0x00000008ff147819 */ /* 0x000fe2000001160c */
[----:B------:R-:W-:Y:S01]  /*5800*/  IMAD.WIDE.U32 R94, R94, -0x2daee0ad, RZ ;  /* 0xd2511f535e5e7825 */ /* 0x000fe200078e00ff */
[----:B------:R-:W-:-:S02]  /*5810*/  LOP3.LUT R21, R13, 0xff, RZ, 0xc0, !PT ;  /* 0x000000ff0d157812 */ /* 0x000fc400078ec0ff */
[----:B------:R-:W2:Y:S01]  /*5820*/  LDSM.16.MT88.4 R12, [R208+0xb800] ;  /* 0x00b80000d00c783b */ /* 0x000ea20000004200 */
[----:B------:R-:W-:Y:S01]  /*5830*/  LOP3.LUT R20, R20, 0xffff, RZ, 0xc0, !PT ;  /* 0x0000ffff14147812 */ /* 0x000fe200078ec0ff */
[----:B------:R-:W-:Y:S01]  /*5840*/  @!P2 HADD2 R77, -R193.H0_H0, -RZ.H0_H0 ;  /* 0xa00000ffc14da230 */ /* 0x000fe20000000900 */
[----:B------:R-:W-:Y:S02]  /*5850*/  LOP3.LUT R29, R64, 0xffff, RZ, 0xc0, !PT ;  /* 0x0000ffff401d7812 */ /* 0x000fe400078ec0ff */
[----:B------:R-:W-:Y:S02]  /*5860*/  @!P0 PRMT R194, R92, 0x5410, RZ ;  /* 0x000054105cc28816 */ /* 0x000fe400000000ff */
[----:B------:R-:W-:Y:S02]  /*5870*/  @!P3 PRMT R197, R79, 0x5410, RZ ;  /* 0x000054104fc5b816 */ /* 0x000fe400000000ff */
[----:B------:R-:W-:Y:S02]  /*5880*/  SHF.R.U32.HI R29, RZ, 0x8, R29 ;  /* 0x00000008ff1d7819 */ /* 0x000fe4000001161d */
[----:B------:R-:W-:Y:S01]  /*5890*/  ISETP.LE.U32.AND P5, PT, R21, UR8, PT ;  /* 0x0000000815007c0c */ /* 0x000fe2000bfa3070 */
[----:B------:R-:W-:Y:S01]  /*58a0*/  IMAD.MOV.U32 R21, RZ, RZ, R102 ;  /* 0x000000ffff157224 */ /* 0x000fe200078e0066 */
[----:B------:R-:W-:Y:S01]  /*58b0*/  ISETP.LE.U32.AND P0, PT, R32, UR8, PT ;  /* 0x0000000820007c0c */ /* 0x000fe2000bf03070 */
[----:B------:R-:W-:Y:S01]  /*58c0*/  IMAD.MOV.U32 R32, RZ, RZ, R116 ;  /* 0x000000ffff207224 */ /* 0x000fe200078e0074 */
[----:B------:R-:W-:Y:S01]  /*58d0*/  ISETP.LE.U32.AND P3, PT, R33, UR8, PT ;  /* 0x0000000821007c0c */ /* 0x000fe2000bf63070 */
[----:B------:R-:W-:Y:S01]  /*58e0*/  IMAD.MOV.U32 R33, RZ, RZ, R120 ;  /* 0x000000ffff217224 */ /* 0x000fe200078e0078 */
[----:B------:R-:W-:Y:S01]  /*58f0*/  ISETP.LE.U32.AND P1, PT, R20, UR8, PT ;  /* 0x0000000814007c0c */ /* 0x000fe2000bf23070 */
[----:B-1----:R-:W-:Y:S01]  /*5900*/  HMMA.16816.F32 R116, R8, R4, RZ ;  /* 0x000000040874723c */ /* 0x002fe200000018ff */
[----:B------:R-:W-:Y:S01]  /*5910*/  LOP3.LUT R108, R95, UR5, R108, 0x96, !PT ;  /* 0x000000055f6c7c12 */ /* 0x000fe2000f8e966c */
[----:B------:R-:W-:Y:S01]  /*5920*/  IMAD.MOV.U32 R20, RZ, RZ, R104 ;  /* 0x000000ffff147224 */ /* 0x000fe200078e0068 */
[----:B------:R-:W-:-:S02]  /*5930*/  @!P2 PRMT R193, R77, 0x5410, RZ ;  /* 0x000054104dc1a816 */ /* 0x000fc400000000ff */
[----:B------:R-:W-:Y:S01]  /*5940*/  LOP3.LUT R48, R64, 0xff, RZ, 0xc0, !PT ;  /* 0x000000ff40307812 */ /* 0x000fe200078ec0ff */
[----:B------:R-:W-:Y:S01]  /*5950*/  HMMA.16816.F32 R120, R24, R4, RZ ;  /* 0x000000041878723c */ /* 0x000fe200000018ff */
[----:B------:R-:W-:Y:S01]  /*5960*/  @!P5 HADD2 R63, -R240.H0_H0, -RZ.H0_H0 ;  /* 0xa00000fff03fd230 */ /* 0x000fe20000000900 */
[----:B------:R-:W-:Y:S01]  /*5970*/  SHF.R.U32.HI R28, RZ, 0x18, R64 ;  /* 0x00000018ff1c7819 */ /* 0x000fe20000011640 */
[----:B------:R-:W-:Y:S01]  /*5980*/  @!P0 HADD2 R62, -R239.H0_H0, -RZ.H0_H0 ;  /* 0xa00000ffef3e8230 */ /* 0x000fe20000000900 */
[----:B------:R-:W-:Y:S01]  /*5990*/  ISETP.LE.U32.AND P4, PT, R48, UR8, PT ;  /* 0x0000000830007c0c */ /* 0x000fe2000bf83070 */
[----:B------:R-:W-:Y:S01]  /*59a0*/  @!P3 HADD2 R46, -R250.H0_H0, -RZ.H0_H0 ;  /* 0xa00000fffa2eb230 */ /* 0x000fe20000000900 */
[-C--:B------:R-:W-:Y:S01]  /*59b0*/  HMMA.16816.F32 R100, R8, R112.reuse, RZ ;  /* 0x000000700864723c */ /* 0x080fe200000018ff */
[----:B------:R-:W-:Y:S01]  /*59c0*/  LOP3.LUT R4, R29, 0xffff, RZ, 0xc0, !PT ;  /* 0x0000ffff1d047812 */ /* 0x000fe200078ec0ff */
[----:B------:R-:W-:Y:S01]  /*59d0*/  @!P1 HADD2 R76, -R192.H0_H0, -RZ.H0_H0 ;  /* 0xa00000ffc04c9230 */ /* 0x000fe20000000900 */
[----:B------:R-:W-:Y:S01]  /*59e0*/  LOP3.LUT R5, R108, 0xff, RZ, 0xc0, !PT ;  /* 0x000000ff6c057812 */ /* 0x000fe200078ec0ff */
[----:B------:R-:W-:Y:S01]  /*59f0*/  IMAD.MOV.U32 R29, RZ, RZ, R145 ;  /* 0x000000ffff1d7224 */ /* 0x000fe200078e0091 */
[----:B------:R-:W-:Y:S01]  /*5a00*/  ISETP.LE.U32.AND P2, PT, R4, UR8, PT ;  /* 0x0000000804007c0c */ /* 0x000fe2000bf43070 */
[----:B------:R-:W-:Y:S01]  /*5a10*/  HMMA.16816.F32 R104, R24, R112, RZ ;  /* 0x000000701868723c */ /* 0x000fe200000018ff */
[----:B------:R-:W-:-:S02]  /*5a20*/  LOP3.LUT R4, R108, 0xffff, RZ, 0xc0, !PT ;  /* 0x0000ffff6c047812 */ /* 0x000fc400078ec0ff */
[----:B------:R-:W-:Y:S02]  /*5a30*/  @!P5 PRMT R240, R63, 0x5410, RZ ;  /* 0x000054103ff0d816 */ /* 0x000fe400000000ff */
[----:B------:R-:W-:Y:S01]  /*5a40*/  SHF.R.U32.HI R4, RZ, 0x8, R4 ;  /* 0x00000008ff047819 */ /* 0x000fe20000011604 */
[----:B------:R-:W-:Y:S01]  /*5a50*/  @!P4 HADD2 R61, -R238.H0_H0, -RZ.H0_H0 ;  /* 0xa00000ffee3dc230 */ /* 0x000fe20000000900 */
[----:B------:R-:W-:Y:S01]  /*5a60*/  @!P1 PRMT R192, R76, 0x5410, RZ ;  /* 0x000054104cc09816 */ /* 0x000fe200000000ff */
[-C--:B--2---:R-:W-:Y:S01]  /*5a70*/  HMMA.16816.F32 R116, R128, R12.reuse, R116 ;  /* 0x0000000c8074723c */ /* 0x084fe20000001874 */
[----:B------:R-:W-:Y:S02]  /*5a80*/  LOP3.LUT R4, R4, 0xffff, RZ, 0xc0, !PT ;  /* 0x0000ffff04047812 */ /* 0x000fe400078ec0ff */
[----:B------:R-:W-:Y:S01]  /*5a90*/  ISETP.LE.U32.AND P5, PT, R5, UR8, PT ;  /* 0x0000000805007c0c */ /* 0x000fe2000bfa3070 */
[----:B------:R-:W-:Y:S01]  /*5aa0*/  @!P2 HADD2 R47, -R237.H0_H0, -RZ.H0_H0 ;  /* 0xa00000ffed2fa230 */ /* 0x000fe20000000900 */
[----:B------:R-:W-:Y:S01]  /*5ab0*/  @!P0 PRMT R239, R62, 0x5410, RZ ;  /* 0x000054103eef8816 */ /* 0x000fe200000000ff */
[----:B------:R-:W-:Y:S01]  /*5ac0*/  HMMA.16816.F32 R120, R124, R12, R120 ;  /* 0x0000000c7c78723c */ /* 0x000fe20000001878 */
[----:B------:R-:W-:Y:S01]  /*5ad0*/  ISETP.LE.U32.AND P0, PT, R28, UR8, PT ;  /* 0x000000081c007c0c */ /* 0x000fe2000bf03070 */
[----:B------:R-:W-:Y:S01]  /*5ae0*/  IMAD.MOV.U32 R28, RZ, RZ, R138 ;  /* 0x000000ffff1c7224 */ /* 0x000fe200078e008a */
[----:B------:R-:W-:-:S02]  /*5af0*/  ISETP.LE.U32.AND P1, PT, R4, UR8, PT ;  /* 0x0000000804007c0c */ /* 0x000fc4000bf23070 */
[----:B------:R-:W-:Y:S01]  /*5b00*/  LOP3.LUT R4, R94, 0xff, RZ, 0xc0, !PT ;  /* 0x000000ff5e047812 */ /* 0x000fe200078ec0ff */
[-C--:B------:R-:W-:Y:S01]  /*5b10*/  HMMA.16816.F32 R100, R128, R16.reuse, R100 ;  /* 0x000000108064723c */ /* 0x080fe20000001864 */
[----:B------:R-:W-:Y:S02]  /*5b20*/  @!P6 PRMT R196, R78, 0x5410, RZ ;  /* 0x000054104ec4e816 */ /* 0x000fe400000000ff */
[----:B------:R-:W-:Y:S01]  /*5b30*/  ISETP.LE.U32.AND P6, PT, R4, UR8, PT ;  /* 0x0000000804007c0c */ /* 0x000fe2000bfc3070 */
[----:B------:R-:W-:Y:S01]  /*5b40*/  @!P5 HADD2 R44, -R246.H0_H0, -RZ.H0_H0 ;  /* 0xa00000fff62cd230 */ /* 0x000fe20000000900 */
[----:B------:R-:W-:Y:S01]  /*5b50*/  LOP3.LUT R12, R94, 0xffff, RZ, 0xc0, !PT ;  /* 0x0000ffff5e0c7812 */ /* 0x000fe200078ec0ff */
[----:B------:R-:W-:Y:S01]  /*5b60*/  HMMA.16816.F32 R104, R124, R16, R104 ;  /* 0x000000107c68723c */ /* 0x000fe20000001868 */
[----:B------:R-:W-:Y:S01]  /*5b70*/  SHF.R.U32.HI R13, RZ, 0x10, R94 ;  /* 0x00000010ff0d7819 */ /* 0x000fe2000001165e */
[----:B------:R-:W-:Y:S01]  /*5b80*/  @!P0 HADD2 R45, -R249.H0_H0, -RZ.H0_H0 ;  /* 0xa00000fff92d8230 */ /* 0x000fe20000000900 */
[----:B------:R-:W-:Y:S01]  /*5b90*/  SHF.R.U32.HI R4, RZ, 0x10, R108 ;  /* 0x00000010ff047819 */ /* 0x000fe2000001166c */
[----:B------:R-:W-:Y:S01]  /*5ba0*/  @!P1 HADD2 R60, -R245.H0_H0, -RZ.H0_H0 ;  /* 0xa00000fff53c9230 */ /* 0x000fe20000000900 */
[----:B------:R-:W-:Y:S01]  /*5bb0*/  SHF.R.U32.HI R94, RZ, 0x18, R94 ;  /* 0x00000018ff5e7819 */ /* 0x000fe2000001165e */
[C---:B------:R-:W-:Y:S01]  /*5bc0*/  HMMA.16816.F32 R76, R24.reuse, R82, RZ ;  /* 0x00000052184c723c */ /* 0x040fe200000018ff */
[----:B------:R-:W-:Y:S01]  /*5bd0*/  SHF.R.U32.HI R108, RZ, 0x18, R108 ;  /* 0x00000018ff6c7819 */ /* 0x000fe2000001166c */
[----:B------:R-:W-:Y:S01]  /*5be0*/  IMAD.MOV.U32 R17, RZ, RZ, R144 ;  /* 0x000000ffff117224 */ /* 0x000fe200078e0090 */
[----:B------:R-:W-:Y:S01]  /*5bf0*/  @!P4 PRMT R238, R61, 0x5410, RZ ;  /* 0x000054103deec816 */ /* 0x000fe200000000ff */
[----:B------:R-:W-:Y:S01]  /*5c00*/  IMAD.MOV.U32 R16, RZ, RZ, R139 ;  /* 0x000000ffff107224 */ /* 0x000fe200078e008b */
[----:B------:R-:W-:Y:S01]  /*5c10*/  @!P3 PRMT R250, R46, 0x5410, RZ ;  /* 0x000054102efab816 */ /* 0x000fe200000000ff */
[----:B------:R-:W-:Y:S01]  /*5c20*/  HMMA.16816.F32 R136, R24, R154, RZ ;  /* 0x0000009a1888723c */ /* 0x000fe200000018ff */
[----:B------:R-:W-:Y:S01]  /*5c30*/  @!P5 PRMT R246, R44, 0x5410, RZ ;  /* 0x000054102cf6d816 */ /* 0x000fe200000000ff */
[----:B------:R-:W-:Y:S01]  /*5c40*/  @!P6 HADD2 R180, -R242.H0_H0, -RZ.H0_H0 ;  /* 0xa00000fff2b4e230 */ /* 0x000fe20000000900 */
[----:B------:R-:W-:-:S02]  /*5c50*/  @!P2 PRMT R237, R47, 0x5410, RZ ;  /* 0x000054102feda816 */ /* 0x000fc400000000ff */
[----:B------:R-:W-:Y:S01]  /*5c60*/  ISETP.LE.U32.AND P4, PT, R94, UR8, PT ;  /* 0x000000085e007c0c */ /* 0x000fe2000bf83070 */
[C---:B------:R-:W-:Y:S01]  /*5c70*/  HMMA.16816.F32 R144, R24.reuse, R162, RZ ;  /* 0x000000a21890723c */ /* 0x040fe200000018ff */
[----:B------:R-:W-:Y:S02]  /*5c80*/  @!P0 PRMT R249, R45, 0x5410, RZ ;  /* 0x000054102df98816 */ /* 0x000fe400000000ff */
[----:B------:R-:W-:Y:S02]  /*5c90*/  ISETP.LE.U32.AND P3, PT, R108, UR8, PT ;  /* 0x000000086c007c0c */ /* 0x000fe4000bf63070 */
[----:B------:R-:W-:Y:S01]  /*5ca0*/  ISETP.NE.AND P5, PT, R93, RZ, PT ;  /* 0x000000ff5d00720c */ /* 0x000fe20003fa5270 */
[----:B------:R-:W-:Y:S01]  /*5cb0*/  HMMA.16816.F32 R44, R24, R50, RZ ;  /* 0x00000032182c723c */ /* 0x000fe200000018ff */
[----:B------:R-:W-:Y:S02]  /*5cc0*/  @!P1 PRMT R245, R60, 0x5410, RZ ;  /* 0x000054103cf59816 */ /* 0x000fe400000000ff */
[----:B------:R-:W-:-:S02]  /*5cd0*/  LOP3.LUT R4, R4, 0xff, RZ, 0xc0, !PT ;  /* 0x000000ff04047812 */ /* 0x000fc400078ec0ff */
[----:B------:R-:W-:Y:S01]  /*5ce0*/  SHF.R.U32.HI R12, RZ, 0x8, R12 ;  /* 0x00000008ff0c7819 */ /* 0x000fe2000001160c */
[C---:B------:R-:W-:Y:S01]  /*5cf0*/  HMMA.16816.F32 R60, R24.reuse, R66, RZ ;  /* 0x00000042183c723c */ /* 0x040fe200000018ff */
[----:B------:R-:W-:Y:S01]  /*5d00*/  ISETP.LE.U32.AND P0, PT, R4, UR8, PT ;  /* 0x0000000804007c0c */ /* 0x000fe2000bf03070 */
[----:B------:R-:W-:Y:S01]  /*5d10*/  @!P4 HADD2 R165, -R243.H0_H0, -RZ.H0_H0 ;  /* 0xa00000fff3a5c230 */ /* 0x000fe20000000900 */
[----:B------:R-:W-:Y:S01]  /*5d20*/  LOP3.LUT R13, R13, 0xff, RZ, 0xc0, !PT ;  /* 0x000000ff0d0d7812 */ /* 0x000fe200078ec0ff */
[----:B------:R-:W-:Y:S01]  /*5d30*/  @!P3 HADD2 R181, -R247.H0_H0, -RZ.H0_H0 ;  /* 0xa00000fff7b5b230 */ /* 0x000fe20000000900 */
[----:B------:R-:W-:Y:S01]  /*5d40*/  LOP3.LUT R12, R12, 0xffff, RZ, 0xc0, !PT ;  /* 0x0000ffff0c0c7812 */ /* 0x000fe200078ec0ff */
[----:B------:R-:W-:Y:S01]  /*5d50*/  HMMA.16816.F32 R92, R24, R98, RZ ;  /* 0x00000062185c723c */ /* 0x000fe200000018ff */
[----:B------:R-:W-:Y:S02]  /*5d60*/  ISETP.LE.U32.AND P2, PT, R13, UR8, PT ;  /* 0x000000080d007c0c */ /* 0x000fe4000bf43070 */
[----:B------:R-:W-:-:S02]  /*5d70*/  @!P3 PRMT R247, R181, 0x5410, RZ ;  /* 0x00005410b5f7b816 */ /* 0x000fc400000000ff */
[----:B------:R-:W-:Y:S01]  /*5d80*/  @!P6 PRMT R242, R180, 0x5410, RZ ;  /* 0x00005410b4f2e816 */ /* 0x000fe200000000ff */
[----:B------:R-:W-:Y:S01]  /*5d90*/  HMMA.16816.F32 R108, R24, R114, RZ ;  /* 0x00000072186c723c */ /* 0x000fe200000018ff */
[----:B------:R-:W-:Y:S01]  /*5da0*/  @!P4 PRMT R243, R165, 0x5410, RZ ;  /* 0x00005410a5f3c816 */ /* 0x000fe200000000ff */
[----:B------:R-:W-:-:S04]  /*5db0*/  @!P0 HADD2 R182, -R248.H0_H0, -RZ.H0_H0 ;  /* 0xa00000fff8b68230 */ /* 0x000fc80000000900 */
[----:B------:R-:W-:Y:S01]  /*5dc0*/  HMMA.16816.F32 R24, R24, R6, RZ ;  /* 0x000000061818723c */ /* 0x000fe200000018ff */
[----:B------:R-:W-:Y:S01]  /*5dd0*/  @!P0 PRMT R248, R182, 0x5410, RZ ;  /* 0x00005410b6f88816 */ /* 0x000fe200000000ff */
[----:B------:R-:W-:Y:S01]  /*5de0*/  @!P2 HADD2 R166, -R244.H0_H0, -RZ.H0_H0 ;  /* 0xa00000fff4a6a230 */ /* 0x000fe20000000900 */
[----:B------:R-:W-:Y:S01]  /*5df0*/  ISETP.LE.U32.AND P0, PT, R12, UR8, PT ;  /* 0x000000080c007c0c */ /* 0x000fe2000bf03070 */
[----:B------:R-:W-:Y:S02]  /*5e00*/  FADD.FTZ R12, R16, R28 ;  /* 0x0000001c100c7221 */ /* 0x000fe40000010000 */
[----:B------:R-:W-:Y:S01]  /*5e10*/  HMMA.16816.F32 R112, R8, R114, RZ ;  /* 0x000000720870723c */ /* 0x000fe200000018ff */
[----:B------:R-:W-:Y:S01]  /*5e20*/  @!P2 PRMT R244, R166, 0x5410, RZ ;  /* 0x00005410a6f4a816 */ /* 0x000fe200000000ff */
[----:B------:R-:W-:-:S04]  /*5e30*/  FADD.FTZ R12, R20, R12 ;  /* 0x0000000c140c7221 */ /* 0x000fc80000010000 */
[----:B------:R-:W-:Y:S01]  /*5e40*/  HMMA.16816.F32 R136, R124, R178, R136 ;  /* 0x000000b27c88723c */ /* 0x000fe20000001888 */
[----:B------:R-:W-:-:S03]  /*5e50*/  FADD.FTZ R12, R173, R12 ;  /* 0x0000000cad0c7221 */ /* 0x000fc60000010000 */
[----:B------:R-:W-:Y:S02]  /*5e60*/  @!P0 HADD2 R167, -R241.H0_H0, -RZ.H0_H0 ;  /* 0xa00000fff1a78230 */ /* 0x000fe40000000900 */
[----:B------:R-:W-:Y:S01]  /*5e70*/  FADD.FTZ R229, R229, R12 ;  /* 0x0000000ce5e57221 */ /* 0x000fe20000010000 */
[----:B------:R-:W-:Y:S02]  /*5e80*/  HMMA.16816.F32 R144, R124, R174, R144 ;  /* 0x000000ae7c90723c */ /* 0x000fe40000001890 */
[----:B------:R-:W-:Y:S01]  /*5e90*/  @!P0 PRMT R241, R167, 0x5410, RZ ;  /* 0x00005410a7f18816 */ /* 0x000fe200000000ff */
[----:B------:R-:W-:-:S03]  /*5ea0*/  FADD.FTZ R228, R228, R229 ;  /* 0x000000e5e4e47221 */ /* 0x000fc60000010000 */
[----:B------:R-:W-:Y:S01]  /*5eb0*/  HMMA.16816.F32 R44, R124, R170, R44 ;  /* 0x000000aa7c2c723c */ /* 0x000fe2000000182c */
[----:B------:R-:W-:-:S05]  /*5ec0*/  FADD.FTZ R227, R227, R228 ;  /* 0x000000e4e3e37221 */ /* 0x000fca0000010000 */
[C---:B------:R-:W-:Y:S06]  /*5ed0*/  HMMA.16816.F32 R60, R124.reuse, R34, R60 ;  /* 0x000000227c3c723c */ /* 0x040fec000000183c */
[C---:B------:R-:W-:Y:S06]  /*5ee0*/  HMMA.16816.F32 R76, R124.reuse, R30, R76 ;  /* 0x0000001e7c4c723c */ /* 0x040fec000000184c */
[C---:B------:R-:W-:Y:S06]  /*5ef0*/  HMMA.16816.F32 R92, R124.reuse, R22, R92 ;  /* 0x000000167c5c723c */ /* 0x040fec000000185c */
[C---:B------:R-:W-:Y:S06]  /*5f00*/  HMMA.16816.F32 R108, R124.reuse, R18, R108 ;  /* 0x000000127c6c723c */ /* 0x040fec000000186c */
[----:B------:R-:W-:Y:S06]  /*5f10*/  HMMA.16816.F32 R124, R124, R14, R24 ;  /* 0x0000000e7c7c723c */ /* 0x000fec0000001818 */
[----:B------:R-:W-:Y:S01]  /*5f20*/  HMMA.16816.F32 R48, R8, R50, RZ ;  /* 0x000000320830723c */ /* 0x000fe200000018ff */
[----:B------:R-:W-:-:S02]  /*5f30*/  IMAD.MOV.U32 R24, RZ, RZ, R160 ;  /* 0x000000ffff187224 */ /* 0x000fc400078e00a0 */
[----:B------:R-:W-:Y:S02]  /*5f40*/  IMAD.MOV.U32 R25, RZ, RZ, R161 ;  /* 0x000000ffff197224 */ /* 0x000fe400078e00a1 */
[----:B------:R-:W-:Y:S01]  /*5f50*/  IMAD.MOV.U32 R26, RZ, RZ, R152 ;  /* 0x000000ffff1a7224 */ /* 0x000fe200078e0098 */
[----:B------:R-:W-:Y:S01]  /*5f60*/  HMMA.16816.F32 R160, R8, R162, RZ ;  /* 0x000000a208a0723c */ /* 0x000fe200000018ff */
[----:B------:R-:W-:-:S05]  /*5f70*/  IMAD.MOV.U32 R27, RZ, RZ, R153 ;  /* 0x000000ffff1b7224 */ /* 0x000fca00078e0099 */
[C---:B------:R-:W-:Y:S06]  /*5f80*/  HMMA.16816.F32 R152, R8.reuse, R154, RZ ;  /* 0x0000009a0898723c */ /* 0x040fec00000018ff */
[C---:B------:R-:W-:Y:S06]  /*5f90*/  HMMA.16816.F32 R64, R8.reuse, R66, RZ ;  /* 0x000000420840723c */ /* 0x040fec00000018ff */
[C---:B------:R-:W-:Y:S06]  /*5fa0*/  HMMA.16816.F32 R80, R8.reuse, R82, RZ ;  /* 0x000000520850723c */ /* 0x040fec00000018ff */
[C---:B------:R-:W-:Y:S06]  /*5fb0*/  HMMA.16816.F32 R96, R8.reuse, R98, RZ ;  /* 0x000000620860723c */ /* 0x040fec00000018ff */
[----:B------:R-:W-:Y:S06]  /*5fc0*/  HMMA.16816.F32 R4, R8, R6, RZ ;  /* 0x000000060804723c */ /* 0x000fec00000018ff */
[----:B------:R-:W-:Y:S01]  /*5fd0*/  HMMA.16816.F32 R112, R128, R18, R112 ;  /* 0x000000128070723c */ /* 0x000fe20000001870 */
[----:B------:R-:W-:Y:S01]  /*5fe0*/  FADD.FTZ R8, R25, R24 ;  /* 0x0000001819087221 */ /* 0x000fe20000010000 */
[----:B------:R-:W-:Y:S01]  /*5ff0*/  FADD.FTZ R9, R27, R26 ;  /* 0x0000001a1b097221 */ /* 0x000fe20000010000 */
[----:B------:R-:W-:Y:S01]  /*6000*/  FADD.FTZ R10, R29, R17 ;  /* 0x000000111d0a7221 */ /* 0x000fe20000010000 */
[----:B------:R-:W-:-:S02]  /*6010*/  IMAD.SHL.U32 R17, R251, 0x40, RZ ;  /* 0x00000040fb117824 */ /* 0x000fc400078e00ff */
[----:B------:R-:W-:Y:S01]  /*6020*/  FADD.FTZ R8, R33, R8 ;  /* 0x0000000821087221 */ /* 0x000fe20000010000 */
[----:B------:R-:W-:Y:S01]  /*6030*/  FADD.FTZ R9, R32, R9 ;  /* 0x0000000920097221 */ /* 0x000fe20000010000 */
[----:B------:R-:W-:Y:S01]  /*6040*/  IMAD.SHL.U32 R19, R251, 0x8, RZ ;  /* 0x00000008fb137824 */ /* 0x000fe200078e00ff */
[C---:B------:R-:W-:Y:S01]  /*6050*/  HMMA.16816.F32 R152, R128.reuse, R178, R152 ;  /* 0x000000b28098723c */ /* 0x040fe20000001898 */
[----:B------:R-:W-:Y:S01]  /*6060*/  FADD.FTZ R11, R168, R8 ;  /* 0x00000008a80b7221 */ /* 0x000fe20000010000 */
[C---:B------:R-:W-:Y:S01]  /*6070*/  LEA R8, P1, R172.reuse, UR6, 0x1 ;  /* 0x00000006ac087c11 */ /* 0x040fe2000f8208ff */
[----:B------:R-:W-:Y:S01]  /*6080*/  FADD.FTZ R13, R169, R9 ;  /* 0x00000009a90d7221 */ /* 0x000fe20000010000 */
[----:B------:R-:W-:Y:S02]  /*6090*/  IMAD R251, R251, 0x48, RZ ;  /* 0x00000048fbfb7824 */ /* 0x000fe400078e02ff */
[----:B------:R-:W-:Y:S01]  /*60a0*/  FADD.FTZ R10, R21, R10 ;  /* 0x0000000a150a7221 */ /* 0x000fe20000010000 */
[----:B------:R-:W-:Y:S01]  /*60b0*/  LEA.HI.X R9, R172, UR7, R176, 0x1, P1 ;  /* 0x00000007ac097c11 */ /* 0x000fe200088f0cb0 */
[C---:B------:R-:W-:Y:S01]  /*60c0*/  HMMA.16816.F32 R160, R128.reuse, R174, R160 ;  /* 0x000000ae80a0723c */ /* 0x040fe200000018a0 */
[----:B------:R-:W-:Y:S01]  /*60d0*/  FADD.FTZ R236, R236, R11 ;  /* 0x0000000becec7221 */ /* 0x000fe20000010000 */
[----:B------:R-:W-:Y:S01]  /*60e0*/  FADD.FTZ R225, R225, R10 ;  /* 0x0000000ae1e17221 */ /* 0x000fe20000010000 */
[----:B------:R-:W-:Y:S01]  /*60f0*/  FADD.FTZ R232, R232, R13 ;  /* 0x0000000de8e87221 */ /* 0x000fe20000010000 */
[----:B------:R-:W-:Y:S01]  /*6100*/  IMAD.WIDE R18, R19, 0x2, R8 ;  /* 0x0000000213127825 */ /* 0x000fe200078e0208 */
[----:B------:R-:W-:Y:S01]  /*6110*/  STG.E.U16 desc[UR22][R8.64], R177 ;  /* 0x000000b108007986 */ /* 0x000fe2000c101516 */
[C---:B------:R-:W-:Y:S02]  /*6120*/  HMMA.16816.F32 R48, R128.reuse, R170, R48 ;  /* 0x000000aa8030723c */ /* 0x040fe40000001830 */
[----:B------:R-:W-:Y:S01]  /*6130*/  FADD.FTZ R235, R235, R236 ;  /* 0x000000ecebeb7221 */ /* 0x000fe20000010000 */
[----:B------:R-:W-:Y:S01]  /*6140*/  IMAD.WIDE R16, R17, 0x2, R8 ;  /* 0x0000000211107825 */ /* 0x000fe200078e0208 */
[----:B------:R-:W-:Y:S03]  /*6150*/  STG.E.U16 desc[UR22][R8.64+0x2], R252 ;  /* 0x000002fc08007986 */ /* 0x000fe6000c101516 */
[----:B------:R-:W-:Y:S01]  /*6160*/  FADD.FTZ R226, R226, R225 ;  /* 0x000000e1e2e27221 */ /* 0x000fe20000010000 */
[----:B------:R-:W-:Y:S01]  /*6170*/  FADD.FTZ R234, R234, R235 ;  /* 0x000000ebeaea7221 */ /* 0x000fe20000010000 */
[----:B------:R-:W-:Y:S01]  /*6180*/  HMMA.16816.F32 R64, R128, R34, R64 ;  /* 0x000000228040723c */ /* 0x000fe20000001840 */
[----:B------:R-:W-:Y:S01]  /*6190*/  STG.E.U16 desc[UR22][R18.64], R222 ;  /* 0x000000de12007986 */ /* 0x000fe2000c101516 */
[----:B------:R-:W-:Y:S01]  /*61a0*/  FADD.FTZ R231, R231, R232 ;  /* 0x000000e8e7e77221 */ /* 0x000fe20000010000 */
[----:B------:R-:W-:-:S02]  /*61b0*/  FADD.FTZ R223, R223, R226 ;  /* 0x000000e2dfdf7221 */ /* 0x000fc40000010000 */
[----:B------:R-:W-:Y:S01]  /*61c0*/  STG.E.U16 desc[UR22][R18.64+0x2], R221 ;  /* 0x000002dd12007986 */ /* 0x000fe2000c101516 */
[C---:B------:R-:W-:Y:S01]  /*61d0*/  HMMA.16816.F32 R80, R128.reuse, R30, R80 ;  /* 0x0000001e8050723c */ /* 0x040fe20000001850 */
[----:B------:R-:W-:Y:S01]  /*61e0*/  FADD.FTZ R230, R230, R231 ;  /* 0x000000e7e6e67221 */ /* 0x000fe20000010000 */
[----:B------:R-:W-:Y:S01]  /*61f0*/  FADD.FTZ R224, R224, R223 ;  /* 0x000000dfe0e07221 */ /* 0x000fe20000010000 */
[----:B------:R-:W-:Y:S03]  /*6200*/  STG.E.U16 desc[UR22][R16.64], R193 ;  /* 0x000000c110007986 */ /* 0x000fe6000c101516 */
[C---:B------:R-:W-:Y:S01]  /*6210*/  HMMA.16816.F32 R96, R128.reuse, R22, R96 ;  /* 0x000000168060723c */ /* 0x040fe20000001860 */
[----:B------:R-:W-:Y:S05]  /*6220*/  STG.E.U16 desc[UR22][R16.64+0x2], R192 ;  /* 0x000002c010007986 */ /* 0x000fea000c101516 */
[----:B------:R-:W-:Y:S07]  /*6230*/  HMMA.16816.F32 R128, R128, R14, R4 ;  /* 0x0000000e8080723c */ /* 0x000fee0000001804 */
[----:B------:R-:W-:-:S04]  /*6240*/  IMAD.WIDE R4, R251, 0x2, R8 ;  /* 0x00000002fb047825 */ /* 0x000fc800078e0208 */
[----:B------:R-:W-:Y:S01]  /*6250*/  FADD.FTZ R6, R191, R230 ;  /* 0x000000e6bf067221 */ /* 0x000fe20000010000 */
[----:B------:R-:W-:Y:S04]  /*6260*/  STG.E.U16 desc[UR22][R4.64], R240 ;  /* 0x000000f004007986 */ /* 0x000fe8000c101516 */
        /* <DEDUP_REMOVED lines=24> */
[----:B------:R1:W-:Y:S02]  /*63f0*/  STG.E.U16 desc[UR22][R4.64+0x32], R243 ;  /* 0x000032f304007986 */ /* 0x0003e4000c101516 */
[----:B-1----:R-:W-:Y:S01]  /*6400*/  FADD.FTZ R4, R233, R234 ;  /* 0x000000eae9047221 */ /* 0x002fe20000010000 */
[----:B------:R-:W-:-:S04]  /*6410*/  FADD.FTZ R5, R190, R227 ;  /* 0x000000e3be057221 */ /* 0x000fc80000010000 */
[----:B------:R1:W-:Y:S04]  /*6420*/  STL [R1+0x84], R4 ;  /* 0x0000840401007387 */ /* 0x0003e80000100800 */
[----:B------:R2:W-:Y:S01]  /*6430*/  STL [R1+0x80], R6 ;  /* 0x0000800601007387 */ /* 0x0005e20000100800 */
[----:B-1----:R-:W-:-:S05]  /*6440*/  FADD.FTZ R4, R187, R224 ;  /* 0x000000e0bb047221 */ /* 0x002fca0000010000 */
[----:B------:R2:W-:Y:S04]  /*6450*/  STL [R1+0x78], R4 ;  /* 0x0000780401007387 */ /* 0x0005e80000100800 */
[----:B------:R2:W-:Y:S01]  /*6460*/  STL [R1+0x7c], R5 ;  /* 0x00007c0501007387 */ /* 0x0005e20000100800 */
[----:B------:R-:W-:Y:S05]  /*6470*/  @!P5 BRA `(.L_x_1965) ;  /* 0x00000040008cd947 */ /* 0x000fea0003800000 */
[C---:B--2---:R-:W-:Y:S01]  /*6480*/  VIADD R4, R185.reuse, 0x4 ;  /* 0x00000004b9047836 */ /* 0x044fe20000000000 */
[----:B------:R-:W-:Y:S01]  /*6490*/  ULDC UR4, c[0x0][0x2d0] ;  /* 0x0000b40000047ab9 */ /* 0x000fe20000000800 */
[----:B------:R-:W-:Y:S01]  /*64a0*/  IMAD.WIDE.U32 R10, R185, -0x326172a9, RZ ;  /* 0xcd9e8d57b90a7825 */ /* 0x000fe200078e00ff */
[----:B------:R-:W-:Y:S01]  /*64b0*/  IADD3 R5, P0, R8, -0x40, RZ ;  /* 0xffffffc008057810 */ /* 0x000fe20007f1e0ff */
[----:B------:R-:W1:Y:S01]  /*64c0*/  LDC.64 R224, c[0x0][0x250] ;  /* 0x00009400ffe07b82 */ /* 0x000e620000000a00 */
[----:B------:R-:W-:Y:S01]  /*64d0*/  ISETP.GE.AND P4, PT, R188, UR4, PT ;  /* 0x00000004bc007c0c */ /* 0x000fe2000bf86270 */
[----:B------:R-:W-:Y:S01]  /*64e0*/  IMAD.WIDE.U32 R6, R4, -0x326172a9, RZ ;  /* 0xcd9e8d5704067825 */ /* 0x000fe200078e00ff */
[----:B------:R-:W-:Y:S01]  /*64f0*/  MOV R166, R3 ;  /* 0x0000000300a67202 */ /* 0x000fe20000000f00 */
[----:B------:R2:W-:Y:S01]  /*6500*/  STL [R1+0x4c], R5 ;  /* 0x00004c0501007387 */ /* 0x0005e20000100800 */
[----:B------:R-:W-:Y:S01]  /*6510*/  MOV R167, R0 ;  /* 0x0000000000a77202 */ /* 0x000fe20000000f00 */
[----:B------:R-:W-:Y:S01]  /*6520*/  VIADD R186, R186, 0xfffffffe ;  /* 0xfffffffebaba7836 */ /* 0x000fe20000000000 */
[----:B------:R-:W-:Y:S01]  /*6530*/  MOV R165, R2 ;  /* 0x0000000200a57202 */ /* 0x000fe20000000f00 */
[----:B------:R-:W-:Y:S01]  /*6540*/  IMAD.WIDE.U32 R2, R184, -0x2daee0ad, RZ ;  /* 0xd2511f53b8027825 */ /* 0x000fe200078e00ff */
[-C--:B------:R-:W-:Y:S01]  /*6550*/  LOP3.LUT R0, R11, R183.reuse, RZ, 0x3c, !PT ;  /* 0x000000b70b007212 */ /* 0x080fe200078e3cff */
[----:B------:R-:W-:Y:S01]  /*6560*/  STL.64 [R1+0x68], R10 ;  /* 0x0000680a01007387 */ /* 0x000fe20000100a00 */
[----:B------:R-:W-:Y:S01]  /*6570*/  LOP3.LUT R183, R7, R183, RZ, 0x3c, !PT ;  /* 0x000000b707b77212 */ /* 0x000fe200078e3cff */
[----:B------:R-:W-:Y:S01]  /*6580*/  IMAD.MOV.U32 R169, RZ, RZ, R164 ;  /* 0x000000ffffa97224 */ /* 0x000fe200078e00a4 */
[----:B------:R-:W-:Y:S01]  /*6590*/  R2UR UR21, R186 ;  /* 0x00000000ba1572ca */ /* 0x000fe200000e0000 */
[----:B------:R-:W-:Y:S01]  /*65a0*/  STL.64 [R1+0x58], R6 ;  /* 0x0000580601007387 */ /* 0x000fe20000100a00 */
[----:B------:R-:W3:Y:S01]  /*65b0*/  @!P4 LDC.64 R222, c[0x0][0x220] ;  /* 0x00008800ffdecb82 */ /* 0x000ee20000000a00 */
[----:B------:R-:W-:Y:S01]  /*65c0*/  IADD3.X R171, R9, -0x1, RZ, P0, !PT ;  /* 0xffffffff09ab7810 */ /* 0x000fe200007fe4ff */
[----:B------:R-:W-:Y:S01]  /*65d0*/  ULDC UR20, c[0x0][0x2d0] ;  /* 0x0000b40000147ab9 */ /* 0x000fe20000000800 */
[----:B------:R4:W-:Y:S01]  /*65e0*/  STL.64 [R1+0x70], R2 ;  /* 0x0000700201007387 */ /* 0x0009e20000100a00 */
[----:B------:R-:W-:Y:S01]  /*65f0*/  ULDC UR4, c[0x0][0x2ec] ;  /* 0x0000bb0000047ab9 */ /* 0x000fe20000000800 */
[----:B------:R-:W-:-:S03]  /*6600*/  ULDC.64 UR6, c[0x0][0x248] ;  /* 0x0000920000067ab9 */ /* 0x000fc60000000a00 */
[----:B------:R-:W1:Y:S01]  /*6610*/  @!P4 LDC.64 R220, c[0x0][0x220] ;  /* 0x00008800ffdccb82 */ /* 0x000e620000000a00 */
[----:B--2---:R-:W-:-:S05]  /*6620*/  IMAD.WIDE.U32 R4, R0, -0x2daee0ad, RZ ;  /* 0xd2511f5300047825 */ /* 0x004fca00078e00ff */
[----:B------:R2:W-:Y:S01]  /*6630*/  STL.64 [R1+0x60], R4 ;  /* 0x0000600401007387 */ /* 0x0005e20000100a00 */
[----:B----4-:R-:W-:-:S05]  /*6640*/  IMAD.WIDE.U32 R2, R183, -0x2daee0ad, RZ ;  /* 0xd2511f53b7027825 */ /* 0x010fca00078e00ff */
[----:B------:R2:W-:Y:S01]  /*6650*/  STL.64 [R1+0x50], R2 ;  /* 0x0000500201007387 */ /* 0x0005e20000100a00 */
[----:B------:R-:W-:Y:S05]  /*6660*/  BRA `(.L_x_1966) ;  /* 0x0000000000d07947 */ /* 0x000fea0003800000 */
.L_x_1968:
[----:B------:R-:W2:Y:S01]  /*6670*/  LDL.64 R180, [R1+0x38] ;  /* 0x0000380001b47983 */ /* 0x000ea20000100a00 */
[----:B------:R-:W1:Y:S01]  /*6680*/  @!P4 LDC.64 R176, c[0x0][0x218] ;  /* 0x00008600ffb0cb82 */ /* 0x000e620000000a00 */
[----:B------:R-:W-:Y:S01]  /*6690*/  IMAD.MOV.U32 R195, RZ, RZ, R168 ;  /* 0x000000ffffc37224 */ /* 0x000fe200078e00a8 */
[----:B------:R-:W-:Y:S01]  /*66a0*/  UIADD3 UR11, UR21, -0x1, URZ ;  /* 0xffffffff150b7890 */ /* 0x000fe2000fffe03f */
[----:B------:R-:W3:Y:S03]  /*66b0*/  LDL.64 R182, [R1+0x40] ;  /* 0x0000400001b67983 */ /* 0x000ee60000100a00 */
[----:B------:R-:W-:Y:S01]  /*66c0*/  UIMAD.WIDE.U32 UR12, UR11, UR6, URZ ;  /* 0x000000060b0c72a5 */ /* 0x000fe2000f8e003f */
[----:B------:R-:W4:Y:S01]  /*66d0*/  LDL R164, [R1+0x1c] ;  /* 0x00001c0001a47983 */ /* 0x000f220000100800 */
[----:B------:R-:W5:Y:S01]  /*66e0*/  @!P0 LDC.64 R174, c[0x0][0x218] ;  /* 0x00008600ffae8b82 */ /* 0x000f620000000a00 */
[----:B------:R-:W-:Y:S02]  /*66f0*/  USHF.R.S32.HI UR10, URZ, 0x1f, UR11 ;  /* 0x0000001f3f0a7899 */ /* 0x000fe4000801140b */
[----:B------:R-:W4:Y:S01]  /*6700*/  LDL R197, [R1+0x18] ;  /* 0x0000180001c57983 */ /* 0x000f220000100800 */
[----:B------:R-:W-:Y:S01]  /*6710*/  IMAD.U32 R168, RZ, RZ, UR12 ;  /* 0x0000000cffa87e24 */ /* 0x000fe2000f8e00ff */
[----:B------:R-:W-:Y:S01]  /*6720*/  UIMAD UR10, UR10, UR6, URZ ;  /* 0x000000060a0a72a4 */ /* 0x000fe2000f8e023f */
[----:B------:R-:W-:Y:S01]  /*6730*/  IMAD.U32 R179, RZ, RZ, UR13 ;  /* 0x0000000dffb37e24 */ /* 0x000fe2000f8e00ff */
[----:B------:R1:W-:Y:S01]  /*6740*/  @P4 STS.128 [R195+0x8000], RZ ;  /* 0x008000ffc3004388 */ /* 0x0003e20000000c00 */
[----:B------:R-:W4:Y:S01]  /*6750*/  @!P4 LDC.64 R172, c[0x0][0x218] ;  /* 0x00008600ffaccb82 */ /* 0x000f220000000a00 */
[----:B------:R-:W-:Y:S01]  /*6760*/  UIMAD UR10, UR11, UR7, UR10 ;  /* 0x000000070b0a72a4 */ /* 0x000fe2000f8e020a */
[----:B------:R-:W-:Y:S05]  /*6770*/  IMAD.U32 R0, RZ, RZ, UR12 ;  /* 0x0000000cff007e24 */ /* 0x000fea000f8e00ff */
[----:B------:R-:W-:Y:S01]  /*6780*/  VIADD R179, R179, UR10 ;  /* 0x0000000ab3b37c36 */ /* 0x000fe20008000000 */
[----:B------:R-:W4:Y:S01]  /*6790*/  @!P0 LDC.64 R2, c[0x0][0x218] ;  /* 0x00008600ff028b82 */ /* 0x000f220000000a00 */
[----:B--2---:R-:W-:Y:S04]  /*67a0*/  LEA R168, P1, R168, R180, 0x5 ;  /* 0x000000b4a8a87211 */ /* 0x004fe800078228ff */
[----:B-1----:R-:W-:Y:S02]  /*67b0*/  @!P4 LEA R176, P6, R168, R176, 0x1 ;  /* 0x000000b0a8b0c211 */ /* 0x002fe400078c08ff */
[----:B---3--:R-:W-:Y:S02]  /*67c0*/  LEA.HI.X R0, R0, R183, R179, 0x5, P1 ;  /* 0x000000b700007211 */ /* 0x008fe400008f2cb3 */
[C---:B-----5:R-:W-:Y:S02]  /*67d0*/  @!P0 LEA R174, P2, R168.reuse, R174, 0x1 ;  /* 0x000000aea8ae8211 */ /* 0x060fe400078408ff */
[C-C-:B------:R-:W-:Y:S02]  /*67e0*/  @!P4 LEA.HI.X R177, R168.reuse, R177, R0.reuse, 0x1, P6 ;  /* 0x000000b1a8b1c211 */ /* 0x140fe400030f0c00 */
[--C-:B------:R-:W-:Y:S02]  /*67f0*/  @!P0 LEA.HI.X R175, R168, R175, R0.reuse, 0x1, P2 ;  /* 0x000000afa8af8211 */ /* 0x100fe400010f0c00 */
[----:B----4-:R-:W-:Y:S01]  /*6800*/  IADD3 R164, P5, R164, R168, RZ ;  /* 0x000000a8a4a47210 */ /* 0x010fe20007fbe0ff */
[----:B------:R-:W-:Y:S01]  /*6810*/  @!PT LDS RZ, [RZ] ;  /* 0x00000000fffff984 */ /* 0x000fe20000000800 */
[----:B------:R-:W-:Y:S01]  /*6820*/  @!PT LDS RZ, [RZ] ;  /* 0x00000000fffff984 */ /* 0x000fe20000000800 */
[----:B------:R-:W-:Y:S01]  /*6830*/  @!PT LDS RZ, [RZ] ;  /* 0x00000000fffff984 */ /* 0x000fe20000000800 */
[----:B------:R1:W-:Y:S03]  /*6840*/  @!P4 LDGSTS.E.BYPASS.LTC128B.128 [R195+0x8000], desc[UR22][R176.64] ;  /* 0x08000000b0c3cfae */ /* 0x0003e6000b901d56 */
[C---:B------:R-:W-:Y:S01]  /*6850*/  @!P4 LEA R178, P3, R164.reuse, R172, 0x1 ;  /* 0x000000aca4b2c211 */ /* 0x040fe200078608ff */
        /* <DEDUP_REMOVED lines=21> */
.L_x_1966:
[----:B------:R-:W4:Y:S01]  /*69b0*/  LDL R0, [R1+0x2c] ;  /* 0x00002c0001007983 */ /* 0x000f220000100800 */
[----:B------:R-:W-:Y:S01]  /*69c0*/  USHF.R.S32.HI UR9, URZ, 0x1f, UR21 ;  /* 0x0000001f3f097899 */ /* 0x000fe20008011415 */
[C---:B-1----:R-:W-:Y:S01]  /*69d0*/  IMAD.WIDE.U32 R202, R224.reuse, UR21, RZ ;  /* 0x00000015e0ca7c25 */ /* 0x042fe2000f8e00ff */
[----:B------:R-:W-:Y:S04]  /*69e0*/  DEPBAR.LE SB0, 0x0 ;  /* 0x000080000000791a */ /* 0x000fe80000000000 */
[----:B------:R-:W5:Y:S01]  /*69f0*/  LDL.64 R6, [R1+0x30] ;  /* 0x0000300001067983 */ /* 0x000f620000100a00 */
[----:B------:R-:W-:Y:S01]  /*6a00*/  IMAD R164, R224, UR9, RZ ;  /* 0x00000009e0a47c24 */ /* 0x000fe2000f8e02ff */
[----:B------:R-:W-:Y:S02]  /*6a10*/  UISETP.GE.AND UP0, UPT, UR21, 0x1, UPT ;  /* 0x000000011500788c */ /* 0x000fe4000bf06270 */
[----:B--2---:R-:W2:Y:S01]  /*6a20*/  LDL R4, [R1+0x14] ;  /* 0x0000140001047983 */ /* 0x004ea20000100800 */
[----:B------:R-:W-:Y:S01]  /*6a30*/  IMAD R164, R225, UR21, R164 ;  /* 0x00000015e1a47c24 */ /* 0x000fe2000f8e02a4 */
[----:B------:R-:W-:Y:S01]  /*6a40*/  ULOP3.LUT UR10, UR21, UR25, URZ, 0x3c, !UPT ;  /* 0x00000019150a7292 */ /* 0x000fe2000f8e3c3f */
[----:B------:R-:W-:Y:S02]  /*6a50*/  BAR.SYNC.DEFER_BLOCKING 0x0 ;  /* 0x0000000000007b1d */ /* 0x000fe40000010000 */
[----:B------:R-:W-:Y:S01]  /*6a60*/  IMAD.IADD R164, R203, 0x1, R164 ;  /* 0x00000001cba47824 */ /* 0x000fe200078e02a4 */
[----:B------:R-:W-:Y:S02]  /*6a70*/  UIADD3 UR9, UR25, -0x4498517b, URZ ;  /* 0xbb67ae8519097890 */ /* 0x000fe4000fffe03f */
[----:B------:R-:W-:Y:S02]  /*6a80*/  UIADD3 UR18, UR24, -0x61c88647, URZ ;  /* 0x9e3779b918127890 */ /* 0x000fe4000fffe03f */
[----:B------:R-:W-:Y:S02]  /*6a90*/  UIADD3 UR17, UR24, 0x3c6ef372, URZ ;  /* 0x3c6ef37218117890 */ /* 0x000fe4000fffe03f */
[----:B------:R-:W-:Y:S01]  /*6aa0*/  UIADD3 UR16, UR25, 0x76cf5d0a, URZ ;  /* 0x76cf5d0a19107890 */ /* 0x000fe2000fffe03f */
[----:B----4-:R-:W-:Y:S02]  /*6ab0*/  ISETP.GE.AND P0, PT, R0, UR20, PT ;  /* 0x0000001400007c0c */ /* 0x010fe4000bf06270 */
[C---:B-----5:R-:W-:Y:S04]  /*6ac0*/  LEA R168, P1, R202.reuse, R6, 0x5 ;  /* 0x00000006caa87211 */ /* 0x060fe800078228ff */
[----:B--2---:R-:W-:Y:S07]  /*6ad0*/  LEA.HI.X R164, R202, R4, R164, 0x5, P1 ;  /* 0x00000004caa47211 */ /* 0x004fee00008f2ca4 */
[----:B------:R-:W1:Y:S01]  /*6ae0*/  @!P0 LDC.64 R194, c[0x0][0x220] ;  /* 0x00008800ffc28b82 */ /* 0x000e620000000a00 */
[----:B---3--:R-:W-:Y:S02]  /*6af0*/  @!P4 LEA R202, P6, R168, R222, 0x1 ;  /* 0x000000dea8cac211 */ /* 0x008fe400078c08ff */
[----:B------:R-:W-:Y:S02]  /*6b00*/  LEA R0, P5, R224, R168, 0x4 ;  /* 0x000000a8e0007211 */ /* 0x000fe400078a20ff */
[----:B------:R-:W-:Y:S02]  /*6b10*/  @!P4 LEA.HI.X R203, R168, R223, R164, 0x1, P6 ;  /* 0x000000dfa8cbc211 */ /* 0x000fe400030f0ca4 */
[----:B------:R-:W-:Y:S01]  /*6b20*/  @!P4 LEA R198, P3, R0, R220, 0x1 ;  /* 0x000000dc00c6c211 */ /* 0x000fe200078608ff */
[----:B------:R-:W2:Y:S01]  /*6b30*/  @!P0 LDC.64 R2, c[0x0][0x220] ;  /* 0x00008800ff028b82 */ /* 0x000ea20000000a00 */
[----:B------:R-:W-:Y:S04]  /*6b40*/  LEA.HI.X R170, R224, R164, R225, 0x4, P5 ;  /* 0x000000a4e0aa7211 */ /* 0x000fe800028f24e1 */
[----:B------:R-:W-:Y:S02]  /*6b50*/  @!P4 LEA.HI.X R199, R0, R221, R170, 0x1, P3 ;  /* 0x000000dd00c7c211 */ /* 0x000fe400018f0caa */
[C---:B-1----:R-:W-:Y:S04]  /*6b60*/  @!P0 LEA R194, P2, R168.reuse, R194, 0x1 ;  /* 0x000000c2a8c28211 */ /* 0x042fe800078408ff */
[----:B------:R-:W-:Y:S02]  /*6b70*/  @!P0 LEA.HI.X R195, R168, R195, R164, 0x1, P2 ;  /* 0x000000c3a8c38211 */ /* 0x000fe400010f0ca4 */
[----:B------:R-:W3:Y:S01]  /*6b80*/  LDL R168, [R1+0x28] ;  /* 0x0000280001a87983 */ /* 0x000ee20000100800 */
[C---:B--2---:R-:W-:Y:S04]  /*6b90*/  @!P0 LEA R2, P1, R0.reuse, R2, 0x1 ;  /* 0x0000000200028211 */ /* 0x044fe800078208ff */
[----:B------:R-:W-:Y:S02]  /*6ba0*/  @!P0 LEA.HI.X R3, R0, R3, R170, 0x1, P1 ;  /* 0x0000000300038211 */ /* 0x000fe400008f0caa */
[----:B------:R-:W-:Y:S01]  /*6bb0*/  PLOP3.LUT P1, PT, PT, PT, UP0, 0x80, 0x0 ;  /* 0x000000000000781c */ /* 0x000fe20003f2f008 */
[----:B---3--:R-:W-:Y:S04]  /*6bc0*/  @P4 STS.128 [R168+0xa000], RZ ;  /* 0x00a000ffa8004388 */ /* 0x008fe80000000c00 */
        /* <DEDUP_REMOVED lines=21> */
[----:B------:R-:W5:Y:S04]  /*6d20*/  LDSM.16.M88.4 R180, [R218+0x2000] ;  /* 0x00200000dab4783b */ /* 0x000f680000000200 */
[----:B------:R-:W3:Y:S04]  /*6d30*/  LDSM.16.M88.4 R184, [R217+0x8800] ;  /* 0x00880000d9b8783b */ /* 0x000ee80000000200 */
[----:B------:R-:W0:Y:S04]  /*6d40*/  LDGDEPBAR ;  /* 0x00000000000079af */ /* 0x000e280000000000 */
[----:B------:R-:W-:Y:S04]  /*6d50*/  LDSM.16.M88.4 R188, [R216] ;  /* 0x00000000d8bc783b */ /* 0x000fe80000000200 */
[----:B-1----:R-:W1:Y:S04]  /*6d60*/  LDSM.16.M88.4 R192, [R215] ;  /* 0x00000000d7c0783b */ /* 0x002e680000000200 */
[----:B--2---:R-:W2:Y:S04]  /*6d70*/  LDSM.16.M88.4 R196, [R216+0x2000] ;  /* 0x00200000d8c4783b */ /* 0x004ea80000000200 */
[----:B------:R-:W2:Y:S01]  /*6d80*/  LDSM.16.M88.4 R200, [R207] ;  /* 0x00000000cfc8783b */ /* 0x000ea20000000200 */
[-C--:B----4-:R-:W-:Y:S06]  /*6d90*/  HMMA.16816.F32 R4, R172, R176.reuse, RZ ;  /* 0x000000b0ac04723c */ /* 0x090fec00000018ff */
[C---:B-----5:R-:W-:Y:S06]  /*6da0*/  HMMA.16816.F32 R8, R180.reuse, R176, RZ ;  /* 0x000000b0b408723c */ /* 0x060fec00000018ff */
[-C--:B------:R-:W-:Y:S06]  /*6db0*/  HMMA.16816.F32 R12, R180, R178.reuse, RZ ;  /* 0x000000b2b40c723c */ /* 0x080fec00000018ff */
[C---:B------:R-:W-:Y:S01]  /*6dc0*/  HMMA.16816.F32 R16, R172.reuse, R178, RZ ;  /* 0x000000b2ac10723c */ /* 0x040fe200000018ff */
[----:B------:R-:W-:Y:S05]  /*6dd0*/  LDSM.16.M88.4 R176, [R211+0x8000] ;  /* 0x00800000d3b0783b */ /* 0x000fea0000000200 */
[-C--:B---3--:R-:W-:Y:S06]  /*6de0*/  HMMA.16816.F32 R20, R172, R184.reuse, RZ ;  /* 0x000000b8ac14723c */ /* 0x088fec00000018ff */
[C---:B------:R-:W-:Y:S06]  /*6df0*/  HMMA.16816.F32 R24, R180.reuse, R184, RZ ;  /* 0x000000b8b418723c */ /* 0x040fec00000018ff */
[-C--:B------:R-:W-:Y:S01]  /*6e00*/  HMMA.16816.F32 R28, R180, R186.reuse, RZ ;  /* 0x000000bab41c723c */ /* 0x080fe200000018ff */
[----:B------:R-:W-:Y:S05]  /*6e10*/  LDSM.16.M88.4 R180, [R214+0x2000] ;  /* 0x00200000d6b4783b */ /* 0x000fea0000000200 */
[----:B------:R-:W-:Y:S01]  /*6e20*/  HMMA.16816.F32 R32, R172, R186, RZ ;  /* 0x000000baac20723c */ /* 0x000fe200000018ff */
[----:B------:R-:W3:Y:S04]  /*6e30*/  LDSM.16.M88.4 R172, [R214] ;  /* 0x00000000d6ac783b */ /* 0x000ee80000000200 */
[----:B------:R-:W4:Y:S01]  /*6e40*/  LDSM.16.M88.4 R184, [R211+0x8800] ;  /* 0x00880000d3b8783b */ /* 0x000f220000000200 */
[-C--:B-1----:R-:W-:Y:S06]  /*6e50*/  HMMA.16816.F32 R4, R188, R192.reuse, R4 ;  /* 0x000000c0bc04723c */ /* 0x082fec0000001804 */
[C---:B--2---:R-:W-:Y:S01]  /*6e60*/  HMMA.16816.F32 R8, R196.reuse, R192, R8 ;  /* 0x000000c0c408723c */ /* 0x044fe20000001808 */
[----:B------:R-:W2:Y:S05]  /*6e70*/  LDL.64 R192, [R1+0x70] ;  /* 0x0000700001c07983 */ /* 0x000eaa0000100a00 */
[-C--:B------:R-:W-:Y:S06]  /*6e80*/  HMMA.16816.F32 R12, R196, R194.reuse, R12 ;  /* 0x000000c2c40c723c */ /* 0x080fec000000180c */
[C---:B------:R-:W-:Y:S01]  /*6e90*/  HMMA.16816.F32 R16, R188.reuse, R194, R16 ;  /* 0x000000c2bc10723c */ /* 0x040fe20000001810 */
[----:B------:R-:W5:Y:S05]  /*6ea0*/  LDL.64 R194, [R1+0x68] ;  /* 0x0000680001c27983 */ /* 0x000f6a0000100a00 */
[-C--:B------:R-:W-:Y:S06]  /*6eb0*/  HMMA.16816.F32 R20, R188, R200.reuse, R20 ;  /* 0x000000c8bc14723c */ /* 0x080fec0000001814 */
[C---:B------:R-:W-:Y:S01]  /*6ec0*/  HMMA.16816.F32 R24, R196.reuse, R200, R24 ;  /* 0x000000c8c418723c */ /* 0x040fe20000001818 */
[----:B------:R-:W5:Y:S05]  /*6ed0*/  LDL.64 R200, [R1+0x60] ;  /* 0x0000600001c87983 */ /* 0x000f6a0000100a00 */
[-C--:B------:R-:W-:Y:S06]  /*6ee0*/  HMMA.16816.F32 R28, R196, R202.reuse, R28 ;  /* 0x000000cac41c723c */ /* 0x080fec000000181c */
[----:B------:R-:W-:Y:S01]  /*6ef0*/  HMMA.16816.F32 R32, R188, R202, R32 ;  /* 0x000000cabc20723c */ /* 0x000fe20000001820 */
[----:B------:R-:W-:Y:S05]  /*6f00*/  LDSM.16.M88.4 R188, [R213+0x2000] ;  /* 0x00200000d5bc783b */ /* 0x000fea0000000200 */
[-C--:B---3--:R-:W-:Y:S06]  /*6f10*/  HMMA.16816.F32 R4, R172, R176.reuse, R4 ;  /* 0x000000b0ac04723c */ /* 0x088fec0000001804 */
[C---:B------:R-:W-:Y:S06]  /*6f20*/  HMMA.16816.F32 R8, R180.reuse, R176, R8 ;  /* 0x000000b0b408723c */ /* 0x040fec0000001808 */
[-C--:B------:R-:W-:Y:S06]  /*6f30*/  HMMA.16816.F32 R12, R180, R178.reuse, R12 ;  /* 0x000000b2b40c723c */ /* 0x080fec000000180c */
[C---:B------:R-:W-:Y:S01]  /*6f40*/  HMMA.16816.F32 R16, R172.reuse, R178, R16 ;  /* 0x000000b2ac10723c */ /* 0x040fe20000001810 */
[----:B------:R-:W-:Y:S05]  /*6f50*/  LDSM.16.M88.4 R176, [R213] ;  /* 0x00000000d5b0783b */ /* 0x000fea0000000200 */
[-C--:B----4-:R-:W-:Y:S06]  /*6f60*/  HMMA.16816.F32 R20, R172, R184.reuse, R20 ;  /* 0x000000b8ac14723c */ /* 0x090fec0000001814 */
[C---:B------:R-:W-:Y:S06]  /*6f70*/  HMMA.16816.F32 R24, R180.reuse, R184, R24 ;  /* 0x000000b8b418723c */ /* 0x040fec0000001818 */
[-C--:B------:R-:W-:Y:S01]  /*6f80*/  HMMA.16816.F32 R28, R180, R186.reuse, R28 ;  /* 0x000000bab41c723c */ /* 0x080fe2000000181c */
[----:B------:R-:W1:Y:S05]  /*6f90*/  LDSM.16.M88.4 R180, [R206] ;  /* 0x00000000ceb4783b */ /* 0x000e6a0000000200 */
[----:B------:R-:W-:Y:S01]  /*6fa0*/  HMMA.16816.F32 R32, R172, R186, R32 ;  /* 0x000000baac20723c */ /* 0x000fe20000001820 */
[----:B------:R-:W3:Y:S04]  /*6fb0*/  LDSM.16.M88.4 R172, [R206+0x800] ;  /* 0x00080000ceac783b */ /* 0x000ee80000000200 */
[----:B------:R-:W-:Y:S01]  /*6fc0*/  LDSM.16.M88.4 R184, [R217+0x9000] ;  /* 0x00900000d9b8783b */ /* 0x000fe20000000200 */
[-C--:B-1----:R-:W-:Y:S06]  /*6fd0*/  HMMA.16816.F32 R4, R176, R180.reuse, R4 ;  /* 0x000000b4b004723c */ /* 0x082fec0000001804 */
[C---:B------:R-:W-:Y:S06]  /*6fe0*/  HMMA.16816.F32 R8, R188.reuse, R180, R8 ;  /* 0x000000b4bc08723c */ /* 0x040fec0000001808 */
[-C--:B------:R-:W-:Y:S06]  /*6ff0*/  HMMA.16816.F32 R12, R188, R182.reuse, R12 ;  /* 0x000000b6bc0c723c */ /* 0x080fec000000180c */
[C---:B------:R-:W-:Y:S01]  /*7000*/  HMMA.16816.F32 R16, R176.reuse, R182, R16 ;  /* 0x000000b6b010723c */ /* 0x040fe20000001810 */
[----:B------:R-:W1:Y:S05]  /*7010*/  LDSM.16.M88.4 R180, [R218+0x4000] ;  /* 0x00400000dab4783b */ /* 0x000e6a0000000200 */
[-C--:B---3--:R-:W-:Y:S06]  /*7020*/  HMMA.16816.F32 R20, R176, R172.reuse, R20 ;  /* 0x000000acb014723c */ /* 0x088fec0000001814 */
[C---:B------:R-:W-:Y:S06]  /*7030*/  HMMA.16816.F32 R24, R188.reuse, R172, R24 ;  /* 0x000000acbc18723c */ /* 0x040fec0000001818 */
[-C--:B------:R-:W-:Y:S01]  /*7040*/  HMMA.16816.F32 R28, R188, R174.reuse, R28 ;  /* 0x000000aebc1c723c */ /* 0x080fe2000000181c */
[----:B------:R-:W3:Y:S05]  /*7050*/  LDSM.16.M88.4 R188, [R218+0x6000] ;  /* 0x00600000dabc783b */ /* 0x000eea0000000200 */
[----:B------:R-:W-:Y:S01]  /*7060*/  HMMA.16816.F32 R32, R176, R174, R32 ;  /* 0x000000aeb020723c */ /* 0x000fe20000001820 */
[----:B------:R-:W4:Y:S04]  /*7070*/  LDSM.16.M88.4 R172, [R217+0x9800] ;  /* 0x00980000d9ac783b */ /* 0x000f280000000200 */
[----:B------:R-:W-:Y:S01]  /*7080*/  LDSM.16.M88.4 R176, [R216+0x4000] ;  /* 0x00400000d8b0783b */ /* 0x000fe20000000200 */
[-C--:B-1----:R-:W-:Y:S06]  /*7090*/  HMMA.16816.F32 R4, R180, R184.reuse, R4 ;  /* 0x000000b8b404723c */ /* 0x082fec0000001804 */
[C---:B---3--:R-:W-:Y:S06]  /*70a0*/  HMMA.16816.F32 R8, R188.reuse, R184, R8 ;  /* 0x000000b8bc08723c */ /* 0x048fec0000001808 */
[-C--:B------:R-:W-:Y:S06]  /*70b0*/  HMMA.16816.F32 R12, R188, R186.reuse, R12 ;  /* 0x000000babc0c723c */ /* 0x080fec000000180c */
[C---:B------:R-:W-:Y:S01]  /*70c0*/  HMMA.16816.F32 R16, R180.reuse, R186, R16 ;  /* 0x000000bab410723c */ /* 0x040fe20000001810 */
[----:B------:R-:W1:Y:S05]  /*70d0*/  LDSM.16.M88.4 R184, [R205] ;  /* 0x00000000cdb8783b */ /* 0x000e6a0000000200 */
[-C--:B----4-:R-:W-:Y:S06]  /*70e0*/  HMMA.16816.F32 R20, R180, R172.reuse, R20 ;  /* 0x000000acb414723c */ /* 0x090fec0000001814 */
[C---:B------:R-:W-:Y:S06]  /*70f0*/  HMMA.16816.F32 R24, R188.reuse, R172, R24 ;  /* 0x000000acbc18723c */ /* 0x040fec0000001818 */
[-C--:B------:R-:W-:Y:S01]  /*7100*/  HMMA.16816.F32 R28, R188, R174.reuse, R28 ;  /* 0x000000aebc1c723c */ /* 0x080fe2000000181c */
[----:B------:R-:W3:Y:S05]  /*7110*/  LDSM.16.M88.4 R188, [R216+0x6000] ;  /* 0x00600000d8bc783b */ /* 0x000eea0000000200 */
[----:B------:R-:W-:Y:S01]  /*7120*/  HMMA.16816.F32 R32, R180, R174, R32 ;  /* 0x000000aeb420723c */ /* 0x000fe20000001820 */
[----:B------:R-:W4:Y:S04]  /*7130*/  LDSM.16.M88.4 R172, [R204] ;  /* 0x00000000ccac783b */ /* 0x000f280000000200 */
[----:B------:R-:W-:Y:S01]  /*7140*/  LDSM.16.M88.4 R180, [R214+0x4000] ;  /* 0x00400000d6b4783b */ /* 0x000fe20000000200 */
[-C--:B-1----:R-:W-:Y:S06]  /*7150*/  HMMA.16816.F32 R4, R176, R184.reuse, R4 ;  /* 0x000000b8b004723c */ /* 0x082fec0000001804 */
[C---:B---3--:R-:W-:Y:S06]  /*7160*/  HMMA.16816.F32 R8, R188.reuse, R184, R8 ;  /* 0x000000b8bc08723c */ /* 0x048fec0000001808 */
[-C--:B------:R-:W-:Y:S06]  /*7170*/  HMMA.16816.F32 R12, R188, R186.reuse, R12 ;  /* 0x000000babc0c723c */ /* 0x080fec000000180c */
[C---:B------:R-:W-:Y:S01]  /*7180*/  HMMA.16816.F32 R16, R176.reuse, R186, R16 ;  /* 0x000000bab010723c */ /* 0x040fe20000001810 */
[----:B------:R-:W1:Y:S05]  /*7190*/  LDSM.16.M88.4 R184, [R211+0x9000] ;  /* 0x00900000d3b8783b */ /* 0x000e6a0000000200 */
[-C--:B----4-:R-:W-:Y:S06]  /*71a0*/  HMMA.16816.F32 R20, R176, R172.reuse, R20 ;  /* 0x000000acb014723c */ /* 0x090fec0000001814 */
[C---:B------:R-:W-:Y:S06]  /*71b0*/  HMMA.16816.F32 R24, R188.reuse, R172, R24 ;  /* 0x000000acbc18723c */ /* 0x040fec0000001818 */
[-C--:B------:R-:W-:Y:S01]  /*71c0*/  HMMA.16816.F32 R28, R188, R174.reuse, R28 ;  /* 0x000000aebc1c723c */ /* 0x080fe2000000181c */
[----:B------:R-:W3:Y:S04]  /*71d0*/  LDSM.16.M88.4 R188, [R214+0x6000] ;  /* 0x00600000d6bc783b */ /* 0x000ee80000000200 */
[----:B--2---:R-:W-:Y:S01]  /*71e0*/  LOP3.LUT R0, R193, UR10, RZ, 0x3c, !PT ;  /* 0x0000000ac1007c12 */ /* 0x004fe2000f8e3cff */
[----:B------:R-:W-:Y:S01]  /*71f0*/  HMMA.16816.F32 R32, R176, R174, R32 ;  /* 0x000000aeb020723c */ /* 0x000fe20000001820 */
[----:B------:R-:W2:Y:S04]  /*7200*/  LDSM.16.M88.4 R172, [R211+0x9800] ;  /* 0x00980000d3ac783b */ /* 0x000ea80000000200 */
[----:B------:R-:W-:Y:S01]  /*7210*/  LDSM.16.M88.4 R176, [R213+0x4000] ;  /* 0x00400000d5b0783b */ /* 0x000fe20000000200 */
[----:B------:R-:W-:Y:S05]  /*7220*/  IMAD.WIDE.U32 R198, R0, -0x326172a9, RZ ;  /* 0xcd9e8d5700c67825 */ /* 0x000fea00078e00ff */
[----:B-----5:R-:W-:Y:S01]  /*7230*/  LOP3.LUT R170, R199, UR18, R194, 0x96, !PT ;  /* 0x00000012c7aa7c12 */ /* 0x020fe2000f8e96c2 */
[-C--:B-1----:R-:W-:Y:S05]  /*7240*/  HMMA.16816.F32 R4, R180, R184.reuse, R4 ;  /* 0x000000b8b404723c */ /* 0x082fea0000001804 */
[----:B------:R-:W-:Y:S06]  /*7250*/  LOP3.LUT R2, R201, UR9, R192, 0x96, !PT ;  /* 0x00000009c9027c12 */ /* 0x000fec000f8e96c0 */
[----:B------:R-:W-:Y:S01]  /*7260*/  IMAD.WIDE.U32 R202, R2, -0x326172a9, RZ ;  /* 0xcd9e8d5702ca7825 */ /* 0x000fe200078e00ff */
[C---:B---3--:R-:W-:Y:S06]  /*7270*/  HMMA.16816.F32 R8, R188.reuse, R184, R8 ;  /* 0x000000b8bc08723c */ /* 0x048fec0000001808 */
[-C--:B------:R-:W-:Y:S06]  /*7280*/  HMMA.16816.F32 R12, R188, R186.reuse, R12 ;  /* 0x000000babc0c723c */ /* 0x080fec000000180c */
[C---:B------:R-:W-:Y:S01]  /*7290*/  HMMA.16816.F32 R16, R180.reuse, R186, R16 ;  /* 0x000000bab410723c */ /* 0x040fe20000001810 */
[----:B------:R-:W1:Y:S05]  /*72a0*/  LDSM.16.M88.4 R184, [R206+0x1000] ;  /* 0x00100000ceb8783b */ /* 0x000e6a0000000200 */
[-C--:B--2---:R-:W-:Y:S06]  /*72b0*/  HMMA.16816.F32 R20, R180, R172.reuse, R20 ;  /* 0x000000acb414723c */ /* 0x084fec0000001814 */
[C---:B------:R-:W-:Y:S06]  /*72c0*/  HMMA.16816.F32 R24, R188.reuse, R172, R24 ;  /* 0x000000acbc18723c */ /* 0x040fec0000001818 */
[-C--:B------:R-:W-:Y:S01]  /*72d0*/  HMMA.16816.F32 R28, R188, R174.reuse, R28 ;  /* 0x000000aebc1c723c */ /* 0x080fe2000000181c */
[----:B------:R-:W2:Y:S05]  /*72e0*/  LDSM.16.M88.4 R188, [R213+0x6000] ;  /* 0x00600000d5bc783b */ /* 0x000eaa0000000200 */
[----:B------:R-:W-:Y:S01]  /*72f0*/  HMMA.16816.F32 R32, R180, R174, R32 ;  /* 0x000000aeb420723c */ /* 0x000fe20000001820 */
[----:B------:R-:W3:Y:S01]  /*7300*/  LDSM.16.M88.4 R172, [R206+0x1800] ;  /* 0x00180000ceac783b */ /* 0x000ee20000000200 */
[----:B------:R-:W-:Y:S04]  /*7310*/  DEPBAR.LE SB0, 0x0 ;  /* 0x000080000000791a */ /* 0x000fe80000000000 */
[----:B------:R-:W-:Y:S01]  /*7320*/  BAR.SYNC.DEFER_BLOCKING 0x0 ;  /* 0x0000000000007b1d */ /* 0x000fe20000010000 */
[-C--:B-1----:R-:W-:Y:S06]  /*7330*/  HMMA.16816.F32 R4, R176, R184.reuse, R4 ;  /* 0x000000b8b004723c */ /* 0x082fec0000001804 */
[C---:B--2---:R-:W-:Y:S06]  /*7340*/  HMMA.16816.F32 R8, R188.reuse, R184, R8 ;  /* 0x000000b8bc08723c */ /* 0x044fec0000001808 */
[-C--:B------:R-:W-:Y:S11]  /*7350*/  HMMA.16816.F32 R12, R188, R186.reuse, R12 ;  /* 0x000000babc0c723c */ /* 0x080ff6000000180c */
[----:B------:R-:W-:Y:S01]  /*7360*/  @!UPT UIADD3 URZ, URZ, URZ, URZ ;  /* 0x0000003f3f3ff290 */ /* 0x000fe2000fffe03f */
[----:B------:R-:W-:Y:S01]  /*7370*/  FMNMX.FTZ R0, R4, R169, !PT ;  /* 0x000000a904007209 */ /* 0x000fe20007810000 */
[C---:B------:R-:W-:Y:S04]  /*7380*/  HMMA.16816.F32 R16, R176.reuse, R186, R16 ;  /* 0x000000bab010723c */ /* 0x040fe80000001810 */
[----:B------:R-:W-:Y:S02]  /*7390*/  FMNMX.FTZ R3, R5, R0, !PT ;  /* 0x0000000005037209 */ /* 0x000fe40007810000 */
[-C--:B---3--:R-:W-:Y:S06]  /*73a0*/  HMMA.16816.F32 R20, R176, R172.reuse, R20 ;  /* 0x000000acb014723c */ /* 0x088fec0000001814 */
[C---:B------:R-:W-:Y:S06]  /*73b0*/  HMMA.16816.F32 R24, R188.reuse, R172, R24 ;  /* 0x000000acbc18723c */ /* 0x040fec0000001818 */
[-C--:B------:R-:W-:Y:S06]  /*73c0*/  HMMA.16816.F32 R28, R188, R174.reuse, R28 ;  /* 0x000000aebc1c723c */ /* 0x080fec000000181c */
[----:B------:R-:W-:Y:S05]  /*73d0*/  HMMA.16816.F32 R32, R176, R174, R32 ;  /* 0x000000aeb020723c */ /* 0x000fea0000001820 */
[----:B------:R-:W-:Y:S01]  /*73e0*/  FMNMX.FTZ R194, R16, R3, !PT ;  /* 0x0000000310c27209 */ /* 0x000fe20007810000 */
[----:B------:R-:W-:Y:S07]  /*73f0*/  @!UPT UIADD3 URZ, URZ, URZ, URZ ;  /* 0x0000003f3f3ff290 */ /* 0x000fee000fffe03f */
[----:B------:R-:W-:Y:S11]  /*7400*/  @P1 BRA `(.L_x_1968) ;  /* 0xfffffff000981947 */ /* 0x000ff6000383ffff */
.L_x_1967:
[----:B-1----:R-:W-:Y:S01]  /*7410*/  FMNMX.FTZ R3, R17, R194, !PT ;  /* 0x000000c211037209 */ /* 0x002fe20007810000 */
[----:B------:R-:W2:Y:S01]  /*7420*/  LDL.64 R188, [R1+0x50] ;  /* 0x0000500001bc7983 */ /* 0x000ea20000100a00 */
[----:B------:R-:W-:Y:S01]  /*7430*/  FMNMX.FTZ R164, R10, R167, !PT ;  /* 0x000000a70aa47209 */ /* 0x000fe20007810000 */
[----:B------:R-:W-:Y:S01]  /*7440*/  UIADD3 UR11, UR24, 0x1715609d, URZ ;  /* 0x1715609d180b7890 */ /* 0x000fe2000fffe03f */
[----:B------:R-:W-:Y:S01]  /*7450*/  FMNMX.FTZ R2, R6, R166, !PT ;  /* 0x000000a606027209 */ /* 0x000fe20007810000 */
[----:B------:R-:W-:Y:S01]  /*7460*/  UIADD3 UR14, UR25, 0x32370b8f, URZ ;  /* 0x32370b8f190e7890 */ /* 0x000fe2000fffe03f */
[----:B------:R-:W-:Y:S01]  /*7470*/  FMNMX.FTZ R0, R20, R3, !PT ;  /* 0x0000000314007209 */ /* 0x000fe20007810000 */
[----:B------:R-:W3:Y:S01]  /*7480*/  LDL.64 R190, [R1+0x58] ;  /* 0x0000580001be7983 */ /* 0x000ee20000100a00 */
[----:B------:R-:W-:Y:S01]  /*7490*/  FMNMX.FTZ R173, R11, R164, !PT ;  /* 0x000000a40bad7209 */ /* 0x000fe20007810000 */
[----:B------:R-:W-:Y:S01]  /*74a0*/  UIADD3 UR12, UR25, -0x126145ec, URZ ;  /* 0xed9eba14190c7890 */ /* 0x000fe2000fffe03f */
[----:B------:R-:W-:Y:S01]  /*74b0*/  FMNMX.FTZ R3, R7, R2, !PT ;  /* 0x0000000207037209 */ /* 0x000fe20007810000 */
[----:B------:R-:W-:Y:S01]  /*74c0*/  UIADD3 UR10, UR25, -0x56f99767, URZ ;  /* 0xa9066899190a7890 */ /* 0x000fe2000fffe03f */
[----:B------:R-:W-:Y:S01]  /*74d0*/  FMNMX.FTZ R168, R8, R165, !PT ;  /* 0x000000a508a87209 */ /* 0x000fe20007810000 */
[----:B------:R-:W-:Y:S01]  /*74e0*/  UIADD3 UR19, UR24, -0x4ab325aa, URZ ;  /* 0xb54cda5618137890 */ /* 0x000fe2000fffe03f */
[----:B------:R-:W-:Y:S01]  /*74f0*/  FMNMX.FTZ R175, R21, R0, !PT ;  /* 0x0000000015af7209 */ /* 0x000fe20007810000 */
[----:B------:R-:W-:Y:S01]  /*7500*/  IMAD.WIDE.U32 R176, R170, -0x2daee0ad, RZ ;  /* 0xd2511f53aab07825 */ /* 0x000fe200078e00ff */
[----:B------:R-:W-:Y:S01]  /*7510*/  FMNMX.FTZ R170, R14, R173, !PT ;  /* 0x000000ad0eaa7209 */ /* 0x000fe20007810000 */
[----:B------:R-:W-:Y:S01]  /*7520*/  UIADD3 UR13, UR24, 0x78dde6e4, URZ ;  /* 0x78dde6e4180d7890 */ /* 0x000fe2000fffe03f */
[----:B------:R-:W-:Y:S01]  /*7530*/  FMNMX.FTZ R164, R18, R3, !PT ;  /* 0x0000000312a47209 */ /* 0x000fe20007810000 */
[----:B------:R-:W-:Y:S01]  /*7540*/  UIADD3 UR15, UR24, -0x255992d5, URZ ;  /* 0xdaa66d2b180f7890 */ /* 0x000fe2000fffe03f */
[----:B------:R-:W-:Y:S02]  /*7550*/  FMNMX.FTZ R173, R9, R168, !PT ;  /* 0x000000a809ad7209 */ /* 0x000fe40007810000 */
[----:B------:R-:W-:Y:S02]  /*7560*/  FMNMX.FTZ R172, R32, R175, !PT ;  /* 0x000000af20ac7209 */ /* 0x000fe40007810000 */
[----:B------:R-:W-:Y:S02]  /*7570*/  FMNMX.FTZ R175, R15, R170, !PT ;  /* 0x000000aa0faf7209 */ /* 0x000fe40007810000 */
[----:B------:R-:W-:Y:S02]  /*7580*/  FMNMX.FTZ R3, R19, R164, !PT ;  /* 0x000000a413037209 */ /* 0x000fe40007810000 */
[----:B------:R-:W-:Y:S02]  /*7590*/  FMNMX.FTZ R168, R12, R173, !PT ;  /* 0x000000ad0ca87209 */ /* 0x000fe40007810000 */
[----:B------:R-:W-:Y:S02]  /*75a0*/  FMNMX.FTZ R170, R26, R175, !PT ;  /* 0x000000af1aaa7209 */ /* 0x000fe40007810000 */
[----:B------:R-:W-:Y:S02]  /*75b0*/  LOP3.LUT R184, R203, UR17, R198, 0x96, !PT ;  /* 0x00000011cbb87c12 */ /* 0x000fe4000f8e96c6 */
[----:B------:R-:W-:Y:S02]  /*75c0*/  FMNMX.FTZ R164, R22, R3, !PT ;  /* 0x0000000316a47209 */ /* 0x000fe40007810000 */
[----:B------:R-:W-:Y:S01]  /*75d0*/  FMNMX.FTZ R173, R13, R168, !PT ;  /* 0x000000a80dad7209 */ /* 0x000fe20007810000 */
[----:B------:R-:W-:Y:S01]  /*75e0*/  IMAD.WIDE.U32 R184, R184, -0x2daee0ad, RZ ;  /* 0xd2511f53b8b87825 */ /* 0x000fe200078e00ff */
        /* <DEDUP_REMOVED lines=8> */
[----:B------:R-:W-:Y:S02]  /*7670*/  FMNMX.FTZ R179, R25, R168, !PT ;  /* 0x000000a819b37209 */ /* 0x000fe40007810000 */
[----:B------:R-:W-:Y:S01]  /*7680*/  LOP3.LUT R172, R185, UR14, R176, 0x96, !PT ;  /* 0x0000000eb9ac7c12 */ /* 0x000fe2000f8e96b0 */
[----:B------:R-:W1:Y:S01]  /*7690*/  SHFL.BFLY PT, R177, R2, 0x2, 0x1f ;  /* 0x0c401f0002b17f89 */ /* 0x000e6200000e0000 */
[----:B------:R-:W-:Y:S02]  /*76a0*/  FMNMX.FTZ R0, R31, R170, !PT ;  /* 0x000000aa1f007209 */ /* 0x000fe40007810000 */
[----:B------:R-:W-:Y:S01]  /*76b0*/  FMNMX.FTZ R3, R35, R164, !PT ;  /* 0x000000a423037209 */ /* 0x000fe20007810000 */
[----:B------:R-:W-:Y:S01]  /*76c0*/  IMAD.WIDE.U32 R172, R172, -0x326172a9, RZ ;  /* 0xcd9e8d57acac7825 */ /* 0x000fe200078e00ff */
[----:B------:R-:W-:Y:S03]  /*76d0*/  FMNMX.FTZ R164, R28, R179, !PT ;  /* 0x000000b31ca47209 */ /* 0x000fe60007810000 */
[----:B------:R-:W4:Y:S01]  /*76e0*/  SHFL.BFLY PT, R175, R0, 0x2, 0x1f ;  /* 0x0c401f0000af7f89 */ /* 0x000f2200000e0000 */
[----:B------:R-:W-:Y:S02]  /*76f0*/  LOP3.LUT R202, R187, UR15, R202, 0x96, !PT ;  /* 0x0000000fbbca7c12 */ /* 0x000fe4000f8e96ca */
[----:B------:R-:W-:Y:S05]  /*7700*/  FMNMX.FTZ R170, R29, R164, !PT ;  /* 0x000000a41daa7209 */ /* 0x000fea0007810000 */
[----:B------:R-:W5:Y:S01]  /*7710*/  SHFL.BFLY PT, R168, R3, 0x2, 0x1f ;  /* 0x0c401f0003a87f89 */ /* 0x000f6200000e0000 */
[----:B------:R-:W-:Y:S01]  /*7720*/  LOP3.LUT R186, R173, UR13, R186, 0x96, !PT ;  /* 0x0000000dadba7c12 */ /* 0x000fe2000f8e96ba */
[----:B------:R-:W-:Y:S06]  /*7730*/  IMAD.WIDE.U32 R202, R202, -0x2daee0ad, RZ ;  /* 0xd2511f53caca7825 */ /* 0x000fec00078e00ff */
[----:B------:R-:W5:Y:S01]  /*7740*/  SHFL.BFLY PT, R173, R170, 0x2, 0x1f ;  /* 0x0c401f00aaad7f89 */ /* 0x000f6200000e0000 */
[----:B------:R-:W-:Y:S01]  /*7750*/  IMAD.WIDE.U32 R186, R186, -0x2daee0ad, RZ ;  /* 0xd2511f53baba7825 */ /* 0x000fe200078e00ff */
[----:B------:R-:W-:Y:S04]  /*7760*/  LOP3.LUT R184, R203, UR12, R184, 0x96, !PT ;  /* 0x0000000ccbb87c12 */ /* 0x000fe8000f8e96b8 */
[----:B------:R-:W-:Y:S01]  /*7770*/  LOP3.LUT R180, R187, UR10, R202, 0x96, !PT ;  /* 0x0000000abbb47c12 */ /* 0x000fe2000f8e96ca */
[----:B------:R-:W-:Y:S01]  /*7780*/  IMAD.WIDE.U32 R184, R184, -0x326172a9, RZ ;  /* 0xcd9e8d57b8b87825 */ /* 0x000fe200078e00ff */
[----:B-1----:R-:W-:Y:S03]  /*7790*/  FMNMX.FTZ R177, R2, R177, !PT ;  /* 0x000000b102b17209 */ /* 0x002fe60007810000 */
[----:B------:R-:W-:Y:S01]  /*77a0*/  IMAD.WIDE.U32 R180, R180, -0x326172a9, RZ ;  /* 0xcd9e8d57b4b47825 */ /* 0x000fe200078e00ff */
[----:B------:R-:W-:Y:S02]  /*77b0*/  LOP3.LUT R172, R185, UR11, R172, 0x96, !PT ;  /* 0x0000000bb9ac7c12 */ /* 0x000fe4000f8e96ac */
[----:B----4-:R-:W-:Y:S01]  /*77c0*/  FMNMX.FTZ R175, R0, R175, !PT ;  /* 0x000000af00af7209 */ /* 0x010fe20007810000 */
[----:B------:R-:W1:Y:S01]  /*77d0*/  SHFL.BFLY PT, R164, R177, 0x1, 0x1f ;  /* 0x0c201f00b1a47f89 */ /* 0x000e6200000e0000 */
[----:B------:R-:W-:Y:S02]  /*77e0*/  LOP3.LUT R0, R181, UR19, R184, 0x96, !PT ;  /* 0x00000013b5007c12 */ /* 0x000fe4000f8e96b8 */
[----:B-----5:R-:W-:Y:S05]  /*77f0*/  FMNMX.FTZ R168, R3, R168, !PT ;  /* 0x000000a803a87209 */ /* 0x020fea0007810000 */
[----:B------:R-:W4:Y:S01]  /*7800*/  SHFL.BFLY PT, R174, R175, 0x1, 0x1f ;  /* 0x0c201f00afae7f89 */ /* 0x000f2200000e0000 */
[----:B------:R-:W-:Y:S02]  /*7810*/  LOP3.LUT R2, R0, 0xff, RZ, 0xc0, !PT ;  /* 0x000000ff00027812 */ /* 0x000fe400078ec0ff */
[----:B------:R-:W-:Y:S05]  /*7820*/  FMNMX.FTZ R173, R170, R173, !PT ;  /* 0x000000adaaad7209 */ /* 0x000fea0007810000 */
[----:B------:R-:W5:Y:S01]  /*7830*/  SHFL.BFLY PT, R3, R168, 0x1, 0x1f ;  /* 0x0c201f00a8037f89 */ /* 0x000f6200000e0000 */
[----:B------:R-:W-:Y:S02]  /*7840*/  ISETP.LE.U32.AND P6, PT, R2, UR8, PT ;  /* 0x0000000802007c0c */ /* 0x000fe4000bfc3070 */
[----:B------:R-:W-:Y:S05]  /*7850*/  LOP3.LUT R170, R0, 0xffff, RZ, 0xc0, !PT ;  /* 0x0000ffff00aa7812 */ /* 0x000fea00078ec0ff */
[----:B------:R-:W5:Y:S01]  /*7860*/  SHFL.BFLY PT, R2, R173, 0x1, 0x1f ;  /* 0x0c201f00ad027f89 */ /* 0x000f6200000e0000 */
[----:B------:R-:W-:Y:S04]  /*7870*/  SHF.R.U32.HI R170, RZ, 0x8, R170 ;  /* 0x00000008ffaa7819 */ /* 0x000fe800000116aa */
[----:B------:R-:W-:Y:S04]  /*7880*/  LOP3.LUT R170, R170, 0xffff, RZ, 0xc0, !PT ;  /* 0x0000ffffaaaa7812 */ /* 0x000fe800078ec0ff */
[----:B------:R-:W-:Y:S02]  /*7890*/  ISETP.LE.U32.AND P5, PT, R170, UR8, PT ;  /* 0x00000008aa007c0c */ /* 0x000fe4000bfa3070 */
[--C-:B------:R-:W-:Y:S02]  /*78a0*/  SHF.R.U32.HI R170, RZ, 0x10, R0.reuse ;  /* 0x00000010ffaa7819 */ /* 0x100fe40000011600 */
[----:B------:R-:W-:Y:S02]  /*78b0*/  SHF.R.U32.HI R0, RZ, 0x18, R0 ;  /* 0x00000018ff007819 */ /* 0x000fe40000011600 */
[----:B-1----:R-:W-:Y:S02]  /*78c0*/  FMNMX.FTZ R164, R177, R164, !PT ;  /* 0x000000a4b1a47209 */ /* 0x002fe40007810000 */
[----:B------:R-:W-:Y:S02]  /*78d0*/  LOP3.LUT R170, R170, 0xff, RZ, 0xc0, !PT ;  /* 0x000000ffaaaa7812 */ /* 0x000fe400078ec0ff */
[----:B------:R-:W-:Y:S02]  /*78e0*/  ISETP.LE.U32.AND P2, PT, R0, UR8, PT ;  /* 0x0000000800007c0c */ /* 0x000fe4000bf43070 */
[----:B----4-:R-:W-:Y:S02]  /*78f0*/  FMNMX.FTZ R0, R175, R174, !PT ;  /* 0x000000aeaf007209 */ /* 0x010fe40007810000 */
[----:B------:R-:W-:Y:S01]  /*7900*/  ISETP.LE.U32.AND P3, PT, R170, UR8, PT ;  /* 0x00000008aa007c0c */ /* 0x000fe2000bf63070 */
[----:B------:R-:W-:Y:S01]  /*7910*/  FMUL.FTZ R170, R164, UR4 ;  /* 0x00000004a4aa7c20 */ /* 0x000fe20008410000 */
[----:B-----5:R-:W-:Y:S01]  /*7920*/  FMNMX.FTZ R3, R168, R3, !PT ;  /* 0x00000003a8037209 */ /* 0x020fe20007810000 */
[----:B------:R-:W-:Y:S01]  /*7930*/  FMUL.FTZ R168, R0, UR4 ;  /* 0x0000000400a87c20 */ /* 0x000fe20008410000 */
[----:B------:R-:W-:Y:S02]  /*7940*/  FSETP.NEU.FTZ.AND P1, PT, R164, -INF , PT ;  /* 0xff800000a400780b */ /* 0x000fe40003f3d000 */
[----:B------:R-:W-:Y:S01]  /*7950*/  FMNMX.FTZ R2, R173, R2, !PT ;  /* 0x00000002ad027209 */ /* 0x000fe20007810000 */
[C---:B------:R-:W-:Y:S01]  /*7960*/  FMUL.FTZ R175, R3.reuse, UR4 ;  /* 0x0000000403af7c20 */ /* 0x040fe20008410000 */
[----:B------:R-:W-:Y:S02]  /*7970*/  FSETP.NEU.FTZ.AND P0, PT, R0, -INF , PT ;  /* 0xff8000000000780b */ /* 0x000fe40003f1d000 */
[----:B------:R-:W-:Y:S01]  /*7980*/  FSEL R173, R170, RZ, P1 ;  /* 0x000000ffaaad7208 */ /* 0x000fe20000800000 */
[----:B------:R-:W-:Y:S01]  /*7990*/  FMUL.FTZ R176, R2, UR4 ;  /* 0x0000000402b07c20 */ /* 0x000fe20008410000 */
[----:B------:R-:W-:Y:S02]  /*79a0*/  FSETP.NEU.FTZ.AND P1, PT, R3, -INF , PT ;  /* 0xff8000000300780b */ /* 0x000fe40003f3d000 */
[----:B------:R-:W-:Y:S01]  /*79b0*/  FSEL R168, R168, RZ, P0 ;  /* 0x000000ffa8a87208 */ /* 0x000fe20000000000 */
[--C-:B------:R-:W-:Y:S01]  /*79c0*/  FFMA.FTZ R182, R17, UR4, -R173.reuse ;  /* 0x0000000411b67c23 */ /* 0x100fe200080108ad */
[----:B------:R-:W-:Y:S01]  /*79d0*/  FSETP.NEU.FTZ.AND P0, PT, R2, -INF , PT ;  /* 0xff8000000200780b */ /* 0x000fe20003f1d000 */
[--C-:B------:R-:W-:Y:S01]  /*79e0*/  FFMA.FTZ R183, R16, UR4, -R173.reuse ;  /* 0x0000000410b77c23 */ /* 0x100fe200080108ad */
[----:B------:R-:W-:Y:S01]  /*79f0*/  FSEL R175, R175, RZ, P1 ;  /* 0x000000ffafaf7208 */ /* 0x000fe20000800000 */
[----:B------:R-:W-:Y:S01]  /*7a00*/  FFMA.FTZ R200, R4, UR4, -R173 ;  /* 0x0000000404c87c23 */ /* 0x000fe200080108ad */
[----:B------:R-:W-:Y:S01]  /*7a10*/  FSEL R176, R176, RZ, P0 ;  /* 0x000000ffb0b07208 */ /* 0x000fe20000000000 */
[--C-:B------:R-:W-:Y:S01]  /*7a20*/  FFMA.FTZ R170, R30, UR4, -R168.reuse ;  /* 0x000000041eaa7c23 */ /* 0x100fe200080108a8 */
[----:B------:R-:W-:Y:S01]  /*7a30*/  FFMA.FTZ R197, R14, UR4, -R168 ;  /* 0x000000040ec57c23 */ /* 0x000fe200080108a8 */
[--C-:B------:R-:W-:Y:S01]  /*7a40*/  FFMA.FTZ R196, R22, UR4, -R175.reuse ;  /* 0x0000000416c47c23 */ /* 0x100fe200080108af */
[----:B------:R-:W-:Y:S01]  /*7a50*/  FFMA.FTZ R14, R6, UR4, -R175 ;  /* 0x00000004060e7c23 */ /* 0x000fe200080108af */
[----:B------:R-:W4:Y:S01]  /*7a60*/  LDL.LU R22, [R1+0x84] ;  /* 0x0000840001167983 */ /* 0x000f220000300800 */
[----:B------:R-:W-:Y:S01]  /*7a70*/  FFMA.FTZ R193, R13, UR4, -R176 ;  /* 0x000000040dc17c23 */ /* 0x000fe200080108b0 */
[----:B------:R-:W-:Y:S01]  /*7a80*/  FFMA.FTZ R5, R5, UR4, -R173 ;  /* 0x0000000405057c23 */ /* 0x000fe200080108ad */
[----:B------:R-:W-:Y:S01]  /*7a90*/  FFMA.FTZ R195, R15, UR4, -R168 ;  /* 0x000000040fc37c23 */ /* 0x000fe200080108a8 */
[----:B------:R-:W-:Y:S01]  /*7aa0*/  FFMA.FTZ R7, R7, UR4, -R175 ;  /* 0x0000000407077c23 */ /* 0x000fe200080108af */
[----:B------:R-:W-:Y:S01]  /*7ab0*/  MUFU.EX2 R14, R14 ;  /* 0x0000000e000e7308 */ /* 0x000fe20000000800 */
[----:B------:R-:W-:Y:S01]  /*7ac0*/  FFMA.FTZ R187, R32, UR4, -R173 ;  /* 0x0000000420bb7c23 */ /* 0x000fe200080108ad */
[----:B------:R-:W-:Y:S01]  /*7ad0*/  FFMA.FTZ R178, R34, UR4, -R175 ;  /* 0x0000000422b27c23 */ /* 0x000fe200080108af */
[--C-:B------:R-:W-:Y:S01]  /*7ae0*/  FFMA.FTZ R9, R9, UR4, -R176.reuse ;  /* 0x0000000409097c23 */ /* 0x100fe200080108b0 */
[----:B------:R-:W-:Y:S01]  /*7af0*/  FFMA.FTZ R177, R28, UR4, -R176 ;  /* 0x000000041cb17c23 */ /* 0x000fe200080108b0 */
[--C-:B------:R-:W-:Y:S01]  /*7b00*/  FFMA.FTZ R11, R11, UR4, -R168.reuse ;  /* 0x000000040b0b7c23 */ /* 0x100fe200080108a8 */
[--C-:B------:R-:W-:Y:S01]  /*7b10*/  FFMA.FTZ R179, R26, UR4, -R168.reuse ;  /* 0x000000041ab37c23 */ /* 0x100fe200080108a8 */
[----:B------:R-:W-:Y:S03]  /*7b20*/  FFMA.FTZ R174, R27, UR4, -R168 ;  /* 0x000000041bae7c23 */ /* 0x000fe600080108a8 */
[----:B------:R-:W-:Y:S01]  /*7b30*/  MUFU.EX2 R15, R5 ;  /* 0x00000005000f7308 */ /* 0x000fe20000000800 */
[----:B------:R-:W-:Y:S01]  /*7b40*/  FADD.FTZ R4, -R164, R169 ;  /* 0x000000a9a4047221 */ /* 0x000fe20000010100 */
[----:B------:R-:W-:Y:S01]  /*7b50*/  FFMA.FTZ R169, R23, UR4, -R175 ;  /* 0x0000000417a97c23 */ /* 0x000fe200080108af */
[--C-:B------:R-:W-:Y:S01]  /*7b60*/  FFMA.FTZ R194, R20, UR4, -R173.reuse ;  /* 0x0000000414c27c23 */ /* 0x100fe200080108ad */
[--C-:B------:R-:W-:Y:S01]  /*7b70*/  FFMA.FTZ R185, R21, UR4, -R173.reuse ;  /* 0x0000000415b97c23 */ /* 0x100fe200080108ad */
[----:B------:R-:W-:Y:S01]  /*7b80*/  FMUL.FTZ R6, R4, UR4 ;  /* 0x0000000404067c20 */ /* 0x000fe20008410000 */
[----:B------:R-:W-:Y:S01]  /*7b90*/  FADD.FTZ R4, -R3, R166 ;  /* 0x000000a603047221 */ /* 0x000fe20000010100 */
[----:B------:R-:W-:Y:S03]  /*7ba0*/  FFMA.FTZ R173, R33, UR4, -R173 ;  /* 0x0000000421ad7c23 */ /* 0x000fe600080108ad */
[----:B------:R-:W-:Y:S10]  /*7bb0*/  MUFU.EX2 R23, R200 ;  /* 0x000000c800177308 */ /* 0x000ff40000000800 */
[----:B------:R-:W1:Y:S10]  /*7bc0*/  MUFU.EX2 R6, R6 ;  /* 0x0000000600067308 */ /* 0x000e740000000800 */
[----:B------:R-:W-:Y:S10]  /*7bd0*/  MUFU.EX2 R185, R185 ;  /* 0x000000b900b97308 */ /* 0x000ff40000000800 */
[----:B------:R-:W-:Y:S01]  /*7be0*/  MUFU.EX2 R196, R196 ;  /* 0x000000c400c47308 */ /* 0x000fe20000000800 */
[C---:B-1----:R-:W-:Y:S01]  /*7bf0*/  FMUL.FTZ R33, R6.reuse, R161 ;  /* 0x000000a106217220 */ /* 0x042fe20000410000 */
        /* <DEDUP_REMOVED lines=28> */
[----:B------:R-:W-:Y:S10]  /*7dc0*/  MUFU.EX2 R195, R195 ;  /* 0x000000c300c37308 */ /* 0x000ff40000000800 */
[----:B------:R-:W-:Y:S10]  /*7dd0*/  MUFU.EX2 R174, R174 ;  /* 0x000000ae00ae7308 */ /* 0x000ff40000000800 */
[----:B------:R-:W-:Y:S01]  /*7de0*/  MUFU.EX2 R187, R187 ;  /* 0x000000bb00bb7308 */ /* 0x000fe20000000800 */
[----:B--2---:R-:W-:Y:S01]  /*7df0*/  LOP3.LUT R202, R189, UR9, R192, 0x96, !PT ;  /* 0x00000009bdca7c12 */ /* 0x004fe2000f8e96c0 */
[----:B------:R-:W-:Y:S01]  /*7e00*/  FFMA.FTZ R192, R12, UR4, -R176 ;  /* 0x000000040cc07c23 */ /* 0x000fe200080108b0 */
[----:B------:R-:W-:Y:S02]  /*7e10*/  IMAD.MOV.U32 R20, RZ, RZ, R188 ;  /* 0x000000ffff147224 */ /* 0x000fe400078e00bc */
[--C-:B------:R-:W-:Y:S01]  /*7e20*/  FFMA.FTZ R188, R10, UR4, -R168.reuse ;  /* 0x000000040abc7c23 */ /* 0x100fe200080108a8 */
[----:B------:R-:W-:Y:S01]  /*7e30*/  FFMA.FTZ R168, R31, UR4, -R168 ;  /* 0x000000041fa87c23 */ /* 0x000fe200080108a8 */
[----:B------:R-:W-:Y:S01]  /*7e40*/  IMAD.WIDE.U32 R202, R202, -0x326172a9, RZ ;  /* 0xcd9e8d57caca7825 */ /* 0x000fe200078e00ff */
[----:B---3--:R-:W-:Y:S03]  /*7e50*/  LOP3.LUT R17, R199, UR18, R190, 0x96, !PT ;  /* 0x00000012c7117c12 */ /* 0x008fe6000f8e96be */
[----:B------:R-:W-:Y:S01]  /*7e60*/  FFMA.FTZ R191, R18, UR4, -R175 ;  /* 0x0000000412bf7c23 */ /* 0x000fe200080108af */
[----:B------:R-:W-:Y:S01]  /*7e70*/  IMAD.MOV.U32 R21, RZ, RZ, R189 ;  /* 0x000000ffff157224 */ /* 0x000fe200078e00bd */
[----:B------:R-:W-:Y:S01]  /*7e80*/  LOP3.LUT R16, R203, UR17, R198, 0x96, !PT ;  /* 0x00000011cb107c12 */ /* 0x000fe2000f8e96c6 */
[----:B------:R-:W-:Y:S04]  /*7e90*/  IMAD.WIDE.U32 R12, R17, -0x2daee0ad, RZ ;  /* 0xd2511f53110c7825 */ /* 0x000fe800078e00ff */
[----:B------:R-:W-:Y:S01]  /*7ea0*/  FFMA.FTZ R189, R8, UR4, -R176 ;  /* 0x0000000408bd7c23 */ /* 0x000fe200080108b0 */
[----:B------:R-:W-:Y:S01]  /*7eb0*/  MUFU.EX2 R188, R188 ;  /* 0x000000bc00bc7308 */ /* 0x000fe20000000800 */
[----:B------:R-:W-:Y:S01]  /*7ec0*/  FMUL.FTZ R8, R4, UR4 ;  /* 0x0000000404087c20 */ /* 0x000fe20008410000 */
[----:B------:R-:W-:Y:S01]  /*7ed0*/  FADD.FTZ R4, -R2, R165 ;  /* 0x000000a502047221 */ /* 0x000fe20000010100 */
[----:B------:R-:W-:Y:S01]  /*7ee0*/  LOP3.LUT R13, R13, UR16, R20, 0x96, !PT ;  /* 0x000000100d0d7c12 */ /* 0x000fe2000f8e9614 */
[----:B------:R-:W-:Y:S04]  /*7ef0*/  IMAD.WIDE.U32 R16, R16, -0x2daee0ad, RZ ;  /* 0xd2511f5310107825 */ /* 0x000fe800078e00ff */
[----:B------:R-:W-:Y:S01]  /*7f00*/  FFMA.FTZ R190, R19, UR4, -R175 ;  /* 0x0000000413be7c23 */ /* 0x000fe200080108af */
[----:B------:R-:W-:Y:S01]  /*7f10*/  FMUL.FTZ R10, R4, UR4 ;  /* 0x00000004040a7c20 */ /* 0x000fe20008410000 */
[----:B------:R-:W-:Y:S01]  /*7f20*/  FADD.FTZ R4, -R0, R167 ;  /* 0x000000a700047221 */ /* 0x000fe20000010100 */
[----:B------:R-:W-:Y:S01]  /*7f30*/  LOP3.LUT R12, R17, UR14, R12, 0x96, !PT ;  /* 0x0000000e110c7c12 */ /* 0x000fe2000f8e960c */
[----:B------:R-:W-:Y:S04]  /*7f40*/  IMAD.WIDE.U32 R166, R13, -0x326172a9, RZ ;  /* 0xcd9e8d570da67825 */ /* 0x000fe800078e00ff */
[C---:B------:R-:W-:Y:S01]  /*7f50*/  FMUL.FTZ R17, R6.reuse, R153 ;  /* 0x0000009906117220 */ /* 0x040fe20000410000 */
[----:B------:R-:W1:Y:S01]  /*7f60*/  MUFU.EX2 R8, R8 ;  /* 0x0000000800087308 */ /* 0x000e620000000800 */
[----:B------:R-:W-:Y:S01]  /*7f70*/  FMUL.FTZ R20, R6, R156 ;  /* 0x0000009c06147220 */ /* 0x000fe20000410000 */
[----:B------:R-:W-:Y:S01]  /*7f80*/  IMAD.WIDE.U32 R12, R12, -0x326172a9, RZ ;  /* 0xcd9e8d570c0c7825 */ /* 0x000fe200078e00ff */
[----:B------:R-:W-:Y:S03]  /*7f90*/  LOP3.LUT R202, R167, UR15, R202, 0x96, !PT ;  /* 0x0000000fa7ca7c12 */ /* 0x000fe6000f8e96ca */
[----:B------:R-:W-:Y:S01]  /*7fa0*/  FMUL.FTZ R21, R6, R157 ;  /* 0x0000009d06157220 */ /* 0x000fe20000410000 */
[----:B------:R-:W-:Y:S01]  /*7fb0*/  IMAD.MOV.U32 R156, RZ, RZ, R14 ;  /* 0x000000ffff9c7224 */ /* 0x000fe200078e000e */
[----:B------:R-:W-:Y:S01]  /*7fc0*/  LOP3.LUT R166, R13, UR13, R166, 0x96, !PT ;  /* 0x0000000d0da67c12 */ /* 0x000fe2000f8e96a6 */
[----:B------:R-:W-:Y:S01]  /*7fd0*/  IMAD.WIDE.U32 R18, R202, -0x2daee0ad, RZ ;  /* 0xd2511f53ca127825 */ /* 0x000fe200078e00ff */
[----:B------:R-:W2:Y:S03]  /*7fe0*/  MUFU.EX2 R10, R10 ;  /* 0x0000000a000a7308 */ /* 0x000ea60000000800 */
[----:B------:R-:W-:Y:S01]  /*7ff0*/  FFMA.FTZ R175, R35, UR4, -R175 ;  /* 0x0000000423af7c23 */ /* 0x000fe200080108af */
[----:B------:R-:W-:Y:S01]  /*8000*/  IMAD.WIDE.U32 R166, R166, -0x2daee0ad, RZ ;  /* 0xd2511f53a6a67825 */ /* 0x000fe200078e00ff */
[----:B------:R-:W-:Y:S03]  /*8010*/  LOP3.LUT R202, R19, UR12, R16, 0x96, !PT ;  /* 0x0000000c13ca7c12 */ /* 0x000fe6000f8e9610 */
[----:B------:R-:W-:Y:S01]  /*8020*/  FMUL.FTZ R16, R6, R152 ;  /* 0x0000009806107220 */ /* 0x000fe20000410000 */
[----:B------:R-:W-:Y:S01]  /*8030*/  FFMA.FTZ R198, R25, UR4, -R176 ;  /* 0x0000000419c67c23 */ /* 0x000fe200080108b0 */
[----:B------:R-:W-:Y:S01]  /*8040*/  LOP3.LUT R201, R167, UR10, R18, 0x96, !PT ;  /* 0x0000000aa7c97c12 */ /* 0x000fe2000f8e9612 */
[----:B------:R-:W-:Y:S04]  /*8050*/  IMAD.WIDE.U32 R202, R202, -0x326172a9, RZ ;  /* 0xcd9e8d57caca7825 */ /* 0x000fe800078e00ff */
[C---:B-1----:R-:W-:Y:S01]  /*8060*/  FMUL.FTZ R18, R8.reuse, R154 ;  /* 0x0000009a08127220 */ /* 0x042fe20000410000 */
[----:B------:R-:W-:Y:S01]  /*8070*/  MUFU.EX2 R189, R189 ;  /* 0x000000bd00bd7308 */ /* 0x000fe20000000800 */
[C---:B------:R-:W-:Y:S01]  /*8080*/  FMUL.FTZ R19, R8.reuse, R155 ;  /* 0x0000009b08137220 */ /* 0x040fe20000410000 */
[----:B------:R-:W-:Y:S01]  /*8090*/  FMUL.FTZ R23, R8, R159 ;  /* 0x0000009f08177220 */ /* 0x000fe20000410000 */
[----:B------:R-:W-:Y:S01]  /*80a0*/  LOP3.LUT R167, R203, UR11, R12, 0x96, !PT ;  /* 0x0000000bcba77c12 */ /* 0x000fe2000f8e960c */
[----:B------:R-:W-:Y:S01]  /*80b0*/  IMAD.WIDE.U32 R200, R201, -0x326172a9, RZ ;  /* 0xcd9e8d57c9c87825 */ /* 0x000fe200078e00ff */
[----:B------:R-:W3:Y:S03]  /*80c0*/  LDL.LU R12, [R1+0x80] ;  /* 0x00008000010c7983 */ /* 0x000ee60000300800 */
[----:B------:R-:W-:Y:S02]  /*80d0*/  FMUL.FTZ R165, R4, UR4 ;  /* 0x0000000404a57c20 */ /* 0x000fe40008410000 */
[----:B------:R1:W5:Y:S01]  /*80e0*/  MUFU.EX2 R203, R7 ;  /* 0x0000000700cb7308 */ /* 0x0003620000000800 */
[----:B------:R-:W-:Y:S01]  /*80f0*/  FMUL.FTZ R4, R6, R148 ;  /* 0x0000009406047220 */ /* 0x000fe20000410000 */
[C-C-:B------:R-:W-:Y:S01]  /*8100*/  LOP3.LUT R148, R201.reuse, UR19, R202.reuse, 0x96, !PT ;  /* 0x00000013c9947c12 */ /* 0x140fe2000f8e96ca */
[C---:B------:R-:W-:Y:S01]  /*8110*/  FMUL.FTZ R34, R8.reuse, R162 ;  /* 0x000000a208227220 */ /* 0x040fe20000410000 */
[----:B------:R-:W-:Y:S01]  /*8120*/  LOP3.LUT R202, R201, UR19, R202, 0x96, !PT ;  /* 0x00000013c9ca7c12 */ /* 0x000fe2000f8e96ca */
        /* <DEDUP_REMOVED lines=26> */
[----:B------:R-:W3:Y:S01]  /*82d0*/  LDL.LU R14, [R1+0x7c] ;  /* 0x00007c00010e7983 */ /* 0x000ee20000300800 */
[--C-:B------:R-:W-:Y:S01]  /*82e0*/  FFMA.FTZ R199, R24, UR4, -R176.reuse ;  /* 0x0000000418c77c23 */ /* 0x100fe200080108b0 */
[----:B------:R-:W-:Y:S01]  /*82f0*/  FFMA.FTZ R176, R29, UR4, -R176 ;  /* 0x000000041db07c23 */ /* 0x000fe200080108b0 */
[C---:B--2---:R-:W-:Y:S01]  /*8300*/  FMUL.FTZ R29, R10.reuse, R145 ;  /* 0x000000910a1d7220 */ /* 0x044fe20000410000 */
[----:B------:R1:W-:Y:S01]  /*8310*/  MUFU.EX2 R152, R9 ;  /* 0x0000000900987308 */ /* 0x0003e20000000800 */
[C---:B------:R-:W-:Y:S01]  /*8320*/  FMUL.FTZ R13, R10.reuse, R137 ;  /* 0x000000890a0d7220 */ /* 0x040fe20000410000 */
[----:B-----5:R-:W-:Y:S01]  /*8330*/  F2FP.F16.F32.PACK_AB R137, R203, R156 ;  /* 0x0000009ccb89723e */ /* 0x020fe200000000ff */
        /* <DEDUP_REMOVED lines=11> */
[C---:B------:R-:W-:Y:S01]  /*83f0*/  FMUL.FTZ R61, R10.reuse, R61 ;  /* 0x0000003d0a3d7220 */ /* 0x040fe20000410000 */
[C---:B------:R-:W-:Y:S03]  /*8400*/  FMUL.FTZ R76, R10.reuse, R76 ;  /* 0x0000004c0a4c7220 */ /* 0x040fe60000410000 */
[----:B------:R2:W5:Y:S01]  /*8410*/  MUFU.EX2 R151, R11 ;  /* 0x0000000b00977308 */ /* 0x0005620000000800 */
        /* <DEDUP_REMOVED lines=17> */
[----:B------:R-:W-:Y:S01]  /*8530*/  F2FP.F16.F32.PACK_AB R135, R152, R189 ;  /* 0x000000bd9887723e */ /* 0x000fe200000000ff */
[----:B------:R1:W2:Y:S01]  /*8540*/  MUFU.EX2 R163, R183 ;  /* 0x000000b700a37308 */ /* 0x0002a20000000800 */
[C---:B------:R-:W-:Y:S01]  /*8550*/  FMUL.FTZ R26, R165.reuse, R142 ;  /* 0x0000008ea51a7220 */ /* 0x040fe20000410000 */
[C---:B------:R-:W-:Y:S01]  /*8560*/  FMUL.FTZ R27, R165.reuse, R143 ;  /* 0x0000008fa51b7220 */ /* 0x040fe20000410000 */
[----:B------:R-:W2:Y:S01]  /*8570*/  LDC R141, c[0x0][0x2d8] ;  /* 0x0000b600ff8d7b82 */ /* 0x000ea20000000800 */
[C---:B------:R-:W-:Y:S01]  /*8580*/  FMUL.FTZ R30, R165.reuse, R146 ;  /* 0x00000092a51e7220 */ /* 0x040fe20000410000 */
[----:B------:R-:W-:Y:S01]  /*8590*/  FMUL.FTZ R15, R165, R139 ;  /* 0x0000008ba50f7220 */ /* 0x000fe20000410000 */
[----:B-----5:R-:W-:Y:S01]  /*85a0*/  F2FP.F16.F32.PACK_AB R139, R151, R188 ;  /* 0x000000bc978b723e */ /* 0x020fe200000000ff */
[C---:B------:R-:W-:Y:S03]  /*85b0*/  FMUL.FTZ R31, R165.reuse, R147 ;  /* 0x00000093a51f7220 */ /* 0x040fe60000410000 */
[----:B------:R-:W5:Y:S01]  /*85c0*/  MUFU.EX2 R142, R182 ;  /* 0x000000b6008e7308 */ /* 0x000f620000000800 */
[C---:B------:R-:W-:Y:S01]  /*85d0*/  FMUL.FTZ R42, R165.reuse, R42 ;  /* 0x0000002aa52a7220 */ /* 0x040fe20000410000 */
[C---:B------:R-:W-:Y:S01]  /*85e0*/  FMUL.FTZ R43, R165.reuse, R43 ;  /* 0x0000002ba52b7220 */ /* 0x040fe20000410000 */
[C---:B------:R-:W-:Y:S01]  /*85f0*/  FMUL.FTZ R46, R165.reuse, R46 ;  /* 0x0000002ea52e7220 */ /* 0x040fe20000410000 */
[C---:B------:R-:W-:Y:S01]  /*8600*/  FMUL.FTZ R47, R165.reuse, R47 ;  /* 0x0000002fa52f7220 */ /* 0x040fe20000410000 */
[C---:B------:R-:W-:Y:S01]  /*8610*/  FMUL.FTZ R58, R165.reuse, R58 ;  /* 0x0000003aa53a7220 */ /* 0x040fe20000410000 */
[C---:B------:R-:W-:Y:S01]  /*8620*/  FMUL.FTZ R59, R165.reuse, R59 ;  /* 0x0000003ba53b7220 */ /* 0x040fe20000410000 */
[C---:B------:R-:W-:Y:S03]  /*8630*/  FMUL.FTZ R62, R165.reuse, R62 ;  /* 0x0000003ea53e7220 */ /* 0x040fe60000410000 */
[----:B------:R-:W-:Y:S01]  /*8640*/  MUFU.EX2 R159, R192 ;  /* 0x000000c0009f7308 */ /* 0x000fe20000000800 */
[----:B-1----:R-:W-:Y:S01]  /*8650*/  IMAD.MOV.U32 R183, RZ, RZ, R171 ;  /* 0x000000ffffb77224 */ /* 0x002fe200078e00ab */
[----:B------:R-:W-:Y:S01]  /*8660*/  SHF.R.U32.HI R171, RZ, 0x18, R200 ;  /* 0x00000018ffab7819 */ /* 0x000fe200000116c8 */
[C---:B------:R-:W-:Y:S01]  /*8670*/  FMUL.FTZ R63, R165.reuse, R63 ;  /* 0x0000003fa53f7220 */ /* 0x040fe20000410000 */
[C---:B------:R-:W-:Y:S01]  /*8680*/  FMUL.FTZ R78, R165.reuse, R78 ;  /* 0x0000004ea54e7220 */ /* 0x040fe20000410000 */
[C---:B------:R-:W-:Y:S01]  /*8690*/  FMUL.FTZ R79, R165.reuse, R79 ;  /* 0x0000004fa54f7220 */ /* 0x040fe20000410000 */
[C---:B------:R-:W-:Y:S01]  /*86a0*/  FMUL.FTZ R90, R165.reuse, R90 ;  /* 0x0000005aa55a7220 */ /* 0x040fe20000410000 */
[----:B------:R-:W-:Y:S01]  /*86b0*/  FMUL.FTZ R91, R165, R91 ;  /* 0x0000005ba55b7220 */ /* 0x000fe20000410000 */
[----:B----4-:R-:W-:Y:S01]  /*86c0*/  FFMA.FTZ R149, R6, R22, R161 ;  /* 0x0000001606957223 */ /* 0x010fe200000100a1 */
[C---:B------:R-:W-:Y:S01]  /*86d0*/  FMUL.FTZ R6, R8.reuse, R150 ;  /* 0x0000009608067220 */ /* 0x040fe20000410000 */
[C---:B------:R-:W-:Y:S01]  /*86e0*/  FMUL.FTZ R22, R8.reuse, R158 ;  /* 0x0000009e08167220 */ /* 0x040fe20000410000 */
[----:B------:R-:W-:Y:S01]  /*86f0*/  PRMT R158, R139, 0x7632, R158 ;  /* 0x000076328b9e7816 */ /* 0x000fe2000000009e */
[C---:B------:R-:W-:Y:S01]  /*8700*/  FMUL.FTZ R94, R165.reuse, R94 ;  /* 0x0000005ea55e7220 */ /* 0x040fe20000410000 */
[C---:B------:R-:W-:Y:S01]  /*8710*/  FMUL.FTZ R95, R165.reuse, R95 ;  /* 0x0000005fa55f7220 */ /* 0x040fe20000410000 */
[----:B------:R-:W-:Y:S01]  /*8720*/  MUFU.EX2 R198, R198 ;  /* 0x000000c600c67308 */ /* 0x000fe20000000800 */
        /* <DEDUP_REMOVED lines=11> */
[----:B------:R-:W-:Y:S01]  /*87e0*/  LOP3.LUT R8, R148, 0xff, RZ, 0xc0, !PT ;  /* 0x000000ff94087812 */ /* 0x000fe200078ec0ff */
[----:B------:R-:W-:Y:S01]  /*87f0*/  FMUL.FTZ R12, R10, R136 ;  /* 0x000000880a0c7220 */ /* 0x000fe20000410000 */
[----:B------:R-:W-:Y:S01]  /*8800*/  PRMT R136, R135, 0x7632, R136 ;  /* 0x0000763287887816 */ /* 0x000fe20000000088 */
[----:B------:R-:W-:Y:S01]  /*8810*/  FADD.FTZ R150, R203, R150 ;  /* 0x00000096cb967221 */ /* 0x000fe20000010000 */
[----:B------:R-:W-:Y:S01]  /*8820*/  ISETP.LE.U32.AND P0, PT, R8, UR8, PT ;  /* 0x0000000808007c0c */ /* 0x000fe2000bf03070 */
[C---:B------:R-:W-:Y:S01]  /*8830*/  FMUL.FTZ R8, R10.reuse, R132 ;  /* 0x000000840a087220 */ /* 0x040fe20000410000 */
[----:B------:R-:W-:Y:S01]  /*8840*/  MUFU.EX2 R156, R197 ;  /* 0x000000c5009c7308 */ /* 0x000fe20000000800 */
[----:B------:R-:W3:Y:S04]  /*8850*/  LDL.LU R132, [R1+0x78] ;  /* 0x0000780001847983 */ /* 0x000ee80000300800 */
[----:B------:R4:W5:Y:S04]  /*8860*/  LDL.S16 R155, [R1+0x8] ;  /* 0x00000800019b7983 */ /* 0x0009680000100600 */
[----:B------:R4:W4:Y:S02]  /*8870*/  LDL.S16 R154, [R1+0x4] ;  /* 0x00000400019a7983 */ /* 0x0009240000100600 */
[----:B------:R-:W-:Y:S02]  /*8880*/  @!P0 HADD2 R251, -R135.H0_H0, -RZ.H0_H0 ;  /* 0xa00000ff87fb8230 */ /* 0x000fe40000000900 */
[----:B------:R1:W4:Y:S04]  /*8890*/  LDL.S16 R145, [R1] ;  /* 0x0000000001917983 */ /* 0x0003280000100600 */
[----:B------:R-:W4:Y:S01]  /*88a0*/  LDL.LU R153, [R1+0x4c] ;  /* 0x00004c0001997983 */ /* 0x000f220000300800 */
[----:B------:R-:W-:Y:S01]  /*88b0*/  FFMA.FTZ R133, R10, R14, R189 ;  /* 0x0000000e0a857223 */ /* 0x000fe200000100bd */
[C---:B------:R-:W-:Y:S01]  /*88c0*/  FMUL.FTZ R14, R165.reuse, R138 ;  /* 0x0000008aa50e7220 */ /* 0x040fe20000410000 */
[----:B------:R-:W-:Y:S01]  /*88d0*/  F2FP.F16.F32.PACK_AB R138, R160, R161 ;  /* 0x000000a1a08a723e */ /* 0x000fe200000000ff */
[C---:B------:R-:W-:Y:S01]  /*88e0*/  FMUL.FTZ R10, R165.reuse, R134 ;  /* 0x00000086a50a7220 */ /* 0x040fe20000410000 */
[--C-:B------:R-:W-:Y:S01]  /*88f0*/  FADD.FTZ R152, R152, R133.reuse ;  /* 0x0000008598987221 */ /* 0x100fe20000010000 */
[----:B------:R-:W-:Y:S01]  /*8900*/  MUFU.EX2 R161, R191 ;  /* 0x000000bf00a17308 */ /* 0x000fe20000000800 */
[----:B------:R-:W-:Y:S01]  /*8910*/  PRMT R133, R138, 0x7632, R133 ;  /* 0x000076328a857816 */ /* 0x000fe20000000085 */
[----:B---3--:R-:W-:Y:S01]  /*8920*/  FFMA.FTZ R134, R165, R132, R188 ;  /* 0x00000084a5867223 */ /* 0x008fe200000100bc */
[----:B------:R-:W-:Y:S01]  /*8930*/  FADD.FTZ R132, R160, R149 ;  /* 0x00000095a0847221 */ /* 0x000fe20000010000 */
[----:B-----5:R-:W-:Y:S03]  /*8940*/  @!P6 HADD2 R155, -R138.H0_H0, -RZ.H0_H0 ;  /* 0xa00000ff8a9be230 */ /* 0x020fe60000000900 */
[----:B--2---:R-:W-:Y:S01]  /*8950*/  FADD.FTZ R143, R163, R132 ;  /* 0x00000084a38f7221 */ /* 0x004fe20000010000 */
[----:B------:R-:W-:Y:S01]  /*8960*/  PRMT R132, R138, 0x5410, R133 ;  /* 0x000054108a847816 */ /* 0x000fe20000000085 */
[--C-:B------:R-:W-:Y:S01]  /*8970*/  FADD.FTZ R151, R151, R134.reuse ;  /* 0x0000008697977221 */ /* 0x100fe20000010000 */
[----:B------:R-:W-:Y:S01]  /*8980*/  PRMT R134, R137, 0x7632, R134 ;  /* 0x0000763289867816 */ /* 0x000fe20000000086 */
[----:B----4-:R-:W-:Y:S01]  /*8990*/  @!P5 HADD2 R154, -R133.H0_H0, -RZ.H0_H0 ;  /* 0xa00000ff859ad230 */ /* 0x010fe20000000900 */
[----:B------:R-:W-:Y:S01]  /*89a0*/  PRMT R146, R155, 0x7610, R146 ;  /* 0x000076109b927816 */ /* 0x000fe20000000092 */
[----:B------:R2:W-:Y:S01]  /*89b0*/  @!P6 STL.S16 [R1+0x8], R155 ;  /* 0x0000089b0100e387 */ /* 0x0005e20000100600 */
[----:B------:R-:W-:Y:S01]  /*89c0*/  F2FP.F16.F32.PACK_AB R163, R142, R163 ;  /* 0x000000a38ea3723e */ /* 0x000fe200000000ff */
[----:B------:R-:W-:Y:S01]  /*89d0*/  @!P3 HADD2 R145, -R137.H0_H0, -RZ.H0_H0 ;  /* 0xa00000ff8991b230 */ /* 0x000fe20000000900 */
[----:B------:R-:W-:Y:S01]  /*89e0*/  PRMT R144, R154, 0x7610, R144 ;  /* 0x000076109a907816 */ /* 0x000fe20000000090 */
[----:B------:R3:W-:Y:S01]  /*89f0*/  @!P5 STL.S16 [R1+0x4], R154 ;  /* 0x0000049a0100d387 */ /* 0x0007e20000100600 */
[----:B------:R-:W-:Y:S01]  /*8a00*/  @!P6 PRMT R138, R146, 0x5410, RZ ;  /* 0x00005410928ae816 */ /* 0x000fe200000000ff */
[----:B------:R-:W-:Y:S01]  /*8a10*/  IMAD.MOV.U32 R182, RZ, RZ, R153 ;  /* 0x000000ffffb67224 */ /* 0x000fe200078e0099 */
[----:B------:R-:W-:Y:S01]  /*8a20*/  @!P5 PRMT R133, R144, 0x5410, RZ ;  /* 0x000054109085d816 */ /* 0x000fe200000000ff */
[----:B------:R4:W-:Y:S01]  /*8a30*/  @!P3 STL.S16 [R1], R145 ;  /* 0x000000910100b387 */ /* 0x0009e20000100600 */
[----:B------:R-:W-:Y:S01]  /*8a40*/  PRMT R140, R145, 0x7610, R140 ;  /* 0x00007610918c7816 */ /* 0x000fe2000000008c */
[----:B------:R-:W-:Y:S01]  /*8a50*/  @!P2 HADD2 R252, -R134.H0_H0, -RZ.H0_H0 ;  /* 0xa00000ff86fca230 */ /* 0x000fe20000000900 */
[----:B------:R-:W-:Y:S01]  /*8a60*/  MUFU.EX2 R144, R190 ;  /* 0x000000be00907308 */ /* 0x000fe20000000800 */
[----:B------:R1:W5:Y:S01]  /*8a70*/  LDL.S16 R149, [R1+0xc] ;  /* 0x00000c0001957983 */ /* 0x0003620000100600 */
[----:B------:R-:W-:Y:S01]  /*8a80*/  FADD.FTZ R142, R142, R143 ;  /* 0x0000008f8e8e7221 */ /* 0x000fe20000010000 */
[----:B------:R-:W-:Y:S02]  /*8a90*/  LOP3.LUT R143, R180, 0xff, RZ, 0xc0, !PT ;  /* 0x000000ffb48f7812 */ /* 0x000fe400078ec0ff */
[----:B------:R1:W-:Y:S05]  /*8aa0*/  STG.E.U16 desc[UR22][R182.64+0x2], R133 ;  /* 0x00000285b6007986 */ /* 0x0003ea000c101516 */
[----:B------:R-:W-:Y:S01]  /*8ab0*/  MUFU.EX2 R153, R199 ;  /* 0x000000c700997308 */ /* 0x000fe20000000800 */
[----:B------:R1:W-:Y:S09]  /*8ac0*/  STG.E.U16 desc[UR22][R182.64], R138 ;  /* 0x0000008ab6007986 */ /* 0x0003f2000c101516 */
[----:B--2---:R-:W2:Y:S01]  /*8ad0*/  MUFU.EX2 R155, R194 ;  /* 0x000000c2009b7308 */ /* 0x004ea20000000800 */
[----:B---3--:R-:W-:Y:S02]  /*8ae0*/  IMAD.MOV.U32 R154, RZ, RZ, 0x7054 ;  /* 0x00007054ff9a7424 */ /* 0x008fe400078e00ff */
[----:B----4-:R-:W-:Y:S05]  /*8af0*/  IMAD.SHL.U32 R145, R141, 0x8, RZ ;  /* 0x000000088d917824 */ /* 0x010fea00078e00ff */
[CC--:B------:R-:W-:Y:S04]  /*8b00*/  LEA R188, P1, R145.reuse, R182.reuse, 0x1 ;  /* 0x000000b691bc7211 */ /* 0x0c0fe800078208ff */
[----:B------:R-:W-:Y:S01]  /*8b10*/  LEA.HI.X.SX32 R189, R145, R183, 0x1, P1 ;  /* 0x000000b791bd7211 */ /* 0x000fe200008f0eff */
[----:B------:R-:W-:Y:S01]  /*8b20*/  IMAD R145, R141, 0x38, R145 ;  /* 0x000000388d917824 */ /* 0x000fe200078e0291 */
[----:B-1----:R-:W-:Y:S01]  /*8b30*/  PRMT R133, R137, 0x5410, R134 ;  /* 0x0000541089857816 */ /* 0x002fe20000000086 */
[----:B--2---:R-:W-:Y:S01]  /*8b40*/  FADD.FTZ R142, R155, R142 ;  /* 0x0000008e9b8e7221 */ /* 0x004fe20000010000 */
[----:B------:R-:W-:Y:S01]  /*8b50*/  @!P3 PRMT R137, R140, 0x5410, RZ ;  /* 0x000054108c89b816 */ /* 0x000fe200000000ff */
[----:B------:R-:W-:Y:S01]  /*8b60*/  IMAD.WIDE R146, R141, 0x70, R188 ;  /* 0x000000708d927825 */ /* 0x000fe200078e02bc */
[----:B------:R-:W-:Y:S02]  /*8b70*/  @!P2 PRMT R134, R252, 0x5410, RZ ;  /* 0x00005410fc86a816 */ /* 0x000fe400000000ff */
[----:B------:R-:W-:Y:S01]  /*8b80*/  PRMT R140, R135, 0x5410, R136 ;  /* 0x00005410878c7816 */ /* 0x000fe20000000088 */
[----:B------:R1:W-:Y:S01]  /*8b90*/  STG.E.U16 desc[UR22][R188.64], R137 ;  /* 0x00000089bc007986 */ /* 0x0003e2000c101516 */
[----:B------:R-:W-:Y:S01]  /*8ba0*/  @!P0 PRMT R135, R251, 0x5410, RZ ;  /* 0x00005410fb878816 */ /* 0x000fe200000000ff */
[----:B------:R-:W-:Y:S01]  /*8bb0*/  VIADD R145, R145, 0x1 ;  /* 0x0000000191917836 */ /* 0x000fe20000000000 */
[----:B------:R-:W-:Y:S01]  /*8bc0*/  LOP3.LUT R138, R148, 0xffff, RZ, 0xc0, !PT ;  /* 0x0000ffff948a7812 */ /* 0x000fe200078ec0ff */
[----:B------:R2:W-:Y:S01]  /*8bd0*/  STG.E.U16 desc[UR22][R188.64+0x2], R134 ;  /* 0x00000286bc007986 */ /* 0x0005e2000c101516 */
[----:B------:R-:W-:Y:S02]  /*8be0*/  F2FP.F16.F32.PACK_AB R155, R185, R155 ;  /* 0x0000009bb99b723e */ /* 0x000fe400000000ff */
[----:B------:R-:W-:Y:S01]  /*8bf0*/  SHF.R.U32.HI R138, RZ, 0x8, R138 ;  /* 0x00000008ff8a7819 */ /* 0x000fe2000001168a */
[----:B------:R3:W-:Y:S03]  /*8c00*/  STG.E.U16 desc[UR22][R146.64], R135 ;  /* 0x0000008792007986 */ /* 0x0007e6000c101516 */
[----:B------:R-:W-:Y:S04]  /*8c10*/  LOP3.LUT R138, R138, 0xffff, RZ, 0xc0, !PT ;  /* 0x0000ffff8a8a7812 */ /* 0x000fe800078ec0ff */
[----:B------:R-:W-:Y:S02]  /*8c20*/  ISETP.LE.U32.AND P2, PT, R138, UR8, PT ;  /* 0x000000088a007c0c */ /* 0x000fe4000bf43070 */
[----:B------:R4:W4:Y:S01]  /*8c30*/  MUFU.EX2 R138, R193 ;  /* 0x000000c1008a7308 */ /* 0x0009220000000800 */
[--C-:B-1----:R-:W-:Y:S02]  /*8c40*/  SHF.R.U32.HI R137, RZ, 0x10, R148.reuse ;  /* 0x00000010ff897819 */ /* 0x102fe40000011694 */
[----:B------:R-:W-:Y:S02]  /*8c50*/  SHF.R.U32.HI R148, RZ, 0x18, R148 ;  /* 0x00000018ff947819 */ /* 0x000fe40000011694 */
[----:B--2---:R-:W-:Y:S02]  /*8c60*/  LOP3.LUT R134, R180, 0xffff, RZ, 0xc0, !PT ;  /* 0x0000ffffb4867812 */ /* 0x004fe400078ec0ff */
[----:B------:R-:W-:Y:S02]  /*8c70*/  LOP3.LUT R137, R137, 0xff, RZ, 0xc0, !PT ;  /* 0x000000ff89897812 */ /* 0x000fe400078ec0ff */
[----:B------:R-:W-:Y:S01]  /*8c80*/  SHF.R.U32.HI R134, RZ, 0x8, R134 ;  /* 0x00000008ff867819 */ /* 0x000fe20000011686 */
[----:B---3--:R-:W-:Y:S01]  /*8c90*/  IMAD R135, R141, 0x48, RZ ;  /* 0x000000488d877824 */ /* 0x008fe200078e02ff */
[----:B------:R-:W-:Y:S02]  /*8ca0*/  ISETP.LE.U32.AND P1, PT, R137, UR8, PT ;  /* 0x0000000889007c0c */ /* 0x000fe4000bf23070 */
[----:B------:R-:W-:Y:S02]  /*8cb0*/  LOP3.LUT R134, R134, 0xffff, RZ, 0xc0, !PT ;  /* 0x0000ffff86867812 */ /* 0x000fe400078ec0ff */
[CC--:B------:R-:W-:Y:S02]  /*8cc0*/  LEA R190, P0, R135.reuse, R182.reuse, 0x1 ;  /* 0x000000b687be7211 */ /* 0x0c0fe400078008ff */
[--C-:B------:R-:W-:Y:S02]  /*8cd0*/  SHF.R.U32.HI R137, RZ, 0x10, R180.reuse ;  /* 0x00000010ff897819 */ /* 0x100fe400000116b4 */
[----:B------:R-:W-:Y:S02]  /*8ce0*/  ISETP.LE.U32.AND P6, PT, R134, UR8, PT ;  /* 0x0000000886007c0c */ /* 0x000fe4000bfc3070 */
[-C--:B------:R-:W-:Y:S02]  /*8cf0*/  LEA.HI.X.SX32 R191, R135, R183.reuse, 0x1, P0 ;  /* 0x000000b787bf7211 */ /* 0x080fe400000f0eff */
[----:B------:R-:W-:Y:S01]  /*8d00*/  SHF.R.U32.HI R134, RZ, 0x18, R180 ;  /* 0x00000018ff867819 */ /* 0x000fe200000116b4 */
[----:B------:R-:W-:Y:S01]  /*8d10*/  @!P1 HADD2 R250, -R139.H0_H0, -RZ.H0_H0 ;  /* 0xa00000ff8bfa9230 */ /* 0x000fe20000000900 */
[----:B------:R-:W-:Y:S02]  /*8d20*/  LEA R192, P0, R145, R182, 0x1 ;  /* 0x000000b691c07211 */ /* 0x000fe400078008ff */
[----:B------:R-:W-:Y:S02]  /*8d30*/  LOP3.LUT R135, R137, 0xff, RZ, 0xc0, !PT ;  /* 0x000000ff89877812 */ /* 0x000fe400078ec0ff */
[----:B------:R-:W-:Y:S02]  /*8d40*/  ISETP.LE.U32.AND P3, PT, R134, UR8, PT ;  /* 0x0000000886007c0c */ /* 0x000fe4000bf63070 */
[----:B----4-:R-:W-:Y:S01]  /*8d50*/  LEA.HI.X.SX32 R193, R145, R183, 0x1, P0 ;  /* 0x000000b791c17211 */ /* 0x010fe200000f0eff */
[----:B------:R-:W-:Y:S01]  /*8d60*/  FADD.FTZ R145, R159, R152 ;  /* 0x000000989f917221 */ /* 0x000fe20000010000 */
[----:B------:R-:W-:Y:S02]  /*8d70*/  LOP3.LUT R134, R200, 0xff, RZ, 0xc0, !PT ;  /* 0x000000ffc8867812 */ /* 0x000fe400078ec0ff */
[----:B------:R-:W-:Y:S02]  /*8d80*/  ISETP.LE.U32.AND P0, PT, R143, UR8, PT ;  /* 0x000000088f007c0c */ /* 0x000fe4000bf03070 */
[----:B------:R-:W-:Y:S02]  /*8d90*/  SHF.R.U32.HI R143, RZ, 0x10, R200 ;  /* 0x00000010ff8f7819 */ /* 0x000fe400000116c8 */
[----:B------:R-:W-:Y:S02]  /*8da0*/  PRMT R152, R163, 0x7632, R152 ;  /* 0x00007632a3987816 */ /* 0x000fe40000000098 */
[----:B------:R-:W-:Y:S02]  /*8db0*/  PRMT R141, R139, 0x5410, R158 ;  /* 0x000054108b8d7816 */ /* 0x000fe4000000009e */
[----:B------:R-:W-:Y:S01]  /*8dc0*/  @!P1 PRMT R139, R250, 0x5410, RZ ;  /* 0x00005410fa8b9816 */ /* 0x000fe200000000ff */
[----:B------:R-:W-:Y:S01]  /*8dd0*/  @!P6 HADD2 R247, -R152.H0_H0, -RZ.H0_H0 ;  /* 0xa00000ff98f7e230 */ /* 0x000fe20000000900 */
[----:B------:R-:W-:Y:S02]  /*8de0*/  LOP3.LUT R143, R143, 0xff, RZ, 0xc0, !PT ;  /* 0x000000ff8f8f7812 */ /* 0x000fe400078ec0ff */
[C---:B------:R-:W-:Y:S01]  /*8df0*/  F2FP.F16.F32.PACK_AB R159, R138.reuse, R159 ;  /* 0x0000009f8a9f723e */ /* 0x040fe200000000ff */
[----:B------:R-:W-:Y:S01]  /*8e00*/  @!P0 HADD2 R248, -R163.H0_H0, -RZ.H0_H0 ;  /* 0xa00000ffa3f88230 */ /* 0x000fe20000000900 */
[----:B------:R-:W-:Y:S01]  /*8e10*/  SHF.R.U32.HI R146, RZ, 0x18, R200 ;  /* 0x00000018ff927819 */ /* 0x000fe200000116c8 */
[----:B------:R-:W-:Y:S01]  /*8e20*/  FADD.FTZ R138, R138, R145 ;  /* 0x000000918a8a7221 */ /* 0x000fe20000010000 */
[----:B------:R-:W-:Y:S01]  /*8e30*/  ISETP.LE.U32.AND P5, PT, R148, UR8, PT ;  /* 0x0000000894007c0c */ /* 0x000fe2000bfa3070 */
[----:B------:R-:W1:Y:S11]  /*8e40*/  MUFU.EX2 R145, R169 ;  /* 0x000000a900917308 */ /* 0x000e760000000800 */
[----:B------:R-:W-:Y:S01]  /*8e50*/  @!UPT UIADD3 URZ, URZ, URZ, URZ ;  /* 0x0000003f3f3ff290 */ /* 0x000fe2000fffe03f */
[----:B------:R-:W-:Y:S01]  /*8e60*/  @!P5 HADD2 R249, -R158.H0_H0, -RZ.H0_H0 ;  /* 0xa00000ff9ef9d230 */ /* 0x000fe20000000900 */
[----:B-1----:R-:W-:Y:S04]  /*8e70*/  F2FP.F16.F32.PACK_AB R157, R145, R196 ;  /* 0x000000c4919d723e */ /* 0x002fe800000000ff */
[----:B------:R-:W-:Y:S02]  /*8e80*/  @!P5 PRMT R158, R249, 0x5410, RZ ;  /* 0x00005410f99ed816 */ /* 0x000fe400000000ff */
[----:B------:R-:W-:Y:S01]  /*8e90*/  ISETP.LE.U32.AND P5, PT, R135, UR8, PT ;  /* 0x0000000887007c0c */ /* 0x000fe2000bfa3070 */
[----:B------:R-:W-:Y:S01]  /*8ea0*/  FADD.FTZ R135, R153, R138 ;  /* 0x0000008a99877221 */ /* 0x000fe20000010000 */
[----:B------:R-:W-:Y:S01]  /*8eb0*/  F2FP.F16.F32.PACK_AB R153, R198, R153 ;  /* 0x00000099c699723e */ /* 0x000fe200000000ff */
[----:B-----5:R-:W-:Y:S05]  /*8ec0*/  @!P2 HADD2 R149, -R136.H0_H0, -RZ.H0_H0 ;  /* 0xa00000ff8895a230 */ /* 0x020fea0000000900 */
[----:B------:R-:W-:Y:S01]  /*8ed0*/  PRMT R137, R149, 0x7610, R137 ;  /* 0x0000761095897816 */ /* 0x000fe20000000089 */
[----:B------:R1:W-:Y:S03]  /*8ee0*/  @!P2 STL.S16 [R1+0xc], R149 ;  /* 0x00000c950100a387 */ /* 0x0003e60000100600 */
[----:B------:R-:W-:Y:S01]  /*8ef0*/  @!P2 PRMT R136, R137, 0x5410, RZ ;  /* 0x000054108988a816 */ /* 0x000fe200000000ff */
[----:B------:R-:W-:Y:S01]  /*8f00*/  FADD.FTZ R137, R161, R150 ;  /* 0x00000096a1897221 */ /* 0x000fe20000010000 */
[----:B------:R-:W-:Y:S02]  /*8f10*/  ISETP.LE.U32.AND P2, PT, R134, UR8, PT ;  /* 0x0000000886007c0c */ /* 0x000fe4000bf43070 */
[----:B------:R-:W-:Y:S01]  /*8f20*/  LOP3.LUT R134, R200, 0xffff, RZ, 0xc0, !PT ;  /* 0x0000ffffc8867812 */ /* 0x000fe200078ec0ff */
[----:B------:R2:W-:Y:S01]  /*8f30*/  STG.E.U16 desc[UR22][R192.64], R136 ;  /* 0x00000088c0007986 */ /* 0x0005e2000c101516 */
[C---:B------:R-:W-:Y:S01]  /*8f40*/  F2FP.F16.F32.PACK_AB R161, R144.reuse, R161 ;  /* 0x000000a190a1723e */ /* 0x040fe200000000ff */
[----:B------:R-:W-:Y:S01]  /*8f50*/  FADD.FTZ R137, R144, R137 ;  /* 0x0000008990897221 */ /* 0x000fe20000010000 */
[----:B------:R-:W-:Y:S01]  /*8f60*/  SHF.R.U32.HI R134, RZ, 0x8, R134 ;  /* 0x00000008ff867819 */ /* 0x000fe20000011686 */
[----:B------:R3:W-:Y:S01]  /*8f70*/  STG.E.U16 desc[UR22][R190.64], R139 ;  /* 0x0000008bbe007986 */ /* 0x0007e2000c101516 */
[----:B------:R-:W-:Y:S01]  /*8f80*/  PRMT R148, R161, 0x7632, R148 ;  /* 0x00007632a1947816 */ /* 0x000fe20000000094 */
[----:B------:R-:W-:Y:S01]  /*8f90*/  @!P5 HADD2 R246, -R161.H0_H0, -RZ.H0_H0 ;  /* 0xa00000ffa1f6d230 */ /* 0x000fe20000000900 */
[----:B------:R-:W-:Y:S01]  /*8fa0*/  LOP3.LUT R134, R134, 0xffff, RZ, 0xc0, !PT ;  /* 0x0000ffff86867812 */ /* 0x000fe200078ec0ff */
[----:B------:R-:W-:Y:S01]  /*8fb0*/  STG.E.U16 desc[UR22][R190.64+0x2], R158 ;  /* 0x0000029ebe007986 */ /* 0x000fe2000c101516 */
[----:B------:R-:W-:Y:S01]  /*8fc0*/  PRMT R150, R159, 0x7632, R150 ;  /* 0x000076329f967816 */ /* 0x000fe20000000096 */
[----:B------:R-:W-:Y:S01]  /*8fd0*/  @!P2 HADD2 R243, -R159.H0_H0, -RZ.H0_H0 ;  /* 0xa00000ff9ff3a230 */ /* 0x000fe20000000900 */
[----:B------:R-:W-:Y:S01]  /*8fe0*/  ISETP.LE.U32.AND P1, PT, R134, UR8, PT ;  /* 0x0000000886007c0c */ /* 0x000fe2000bf23070 */
[----:B------:R-:W-:Y:S01]  /*8ff0*/  @!P3 HADD2 R244, -R148.H0_H0, -RZ.H0_H0 ;  /* 0xa00000ff94f4b230 */ /* 0x000fe20000000900 */
[----:B------:R-:W-:Y:S01]  /*9000*/  PRMT R134, R163, 0x5410, R152 ;  /* 0x00005410a3867816 */ /* 0x000fe20000000098 */
[----:B------:R-:W-:Y:S01]  /*9010*/  FADD.FTZ R144, R156, R151 ;  /* 0x000000979c907221 */ /* 0x000fe20000010000 */
[----:B------:R-:W-:Y:S01]  /*9020*/  @!P0 PRMT R163, R248, 0x5410, RZ ;  /* 0x00005410f8a38816 */ /* 0x000fe200000000ff */
[----:B------:R-:W4:Y:S01]  /*9030*/  MUFU.EX2 R151, R179 ;  /* 0x000000b300977308 */ /* 0x000f220000000800 */
[----:B------:R-:W-:Y:S01]  /*9040*/  ISETP.LE.U32.AND P0, PT, R143, UR8, PT ;  /* 0x000000088f007c0c */ /* 0x000fe2000bf03070 */
[----:B------:R-:W-:Y:S01]  /*9050*/  FADD.FTZ R144, R195, R144 ;  /* 0x00000090c3907221 */ /* 0x000fe20000010000 */
[----:B------:R-:W-:Y:S01]  /*9060*/  LOP3.LUT R143, R181, UR19, R184, 0x96, !PT ;  /* 0x00000013b58f7c12 */ /* 0x000fe2000f8e96b8 */
[----:B------:R-:W-:Y:S01]  /*9070*/  FADD.FTZ R184, R185, R142 ;  /* 0x0000008eb9b87221 */ /* 0x000fe20000010000 */
[----:B------:R-:W-:Y:S01]  /*9080*/  @!P6 PRMT R152, R247, 0x5410, RZ ;  /* 0x00005410f798e816 */ /* 0x000fe200000000ff */
[----:B------:R-:W-:Y:S01]  /*9090*/  STG.E.U16 desc[UR22][R182.64+0x10], R163 ;  /* 0x000010a3b6007986 */ /* 0x000fe2000c101516 */
[C---:B------:R-:W-:Y:S01]  /*90a0*/  LOP3.LUT R142, R143.reuse, 0xffff, RZ, 0xc0, !PT ;  /* 0x0000ffff8f8e7812 */ /* 0x040fe200078ec0ff */
[----:B------:R-:W-:Y:S01]  /*90b0*/  @!P1 HADD2 R238, -R150.H0_H0, -RZ.H0_H0 ;  /* 0xa00000ff96ee9230 */ /* 0x000fe20000000900 */
[----:B------:R-:W-:Y:S01]  /*90c0*/  LOP3.LUT R147, R143, 0xff, RZ, 0xc0, !PT ;  /* 0x000000ff8f937812 */ /* 0x000fe200078ec0ff */
[----:B------:R-:W-:Y:S01]  /*90d0*/  STG.E.U16 desc[UR22][R182.64+0x12], R152 ;  /* 0x00001298b6007986 */ /* 0x000fe2000c101516 */
[----:B------:R-:W-:Y:S02]  /*90e0*/  SHF.R.U32.HI R142, RZ, 0x8, R142 ;  /* 0x00000008ff8e7819 */ /* 0x000fe4000001168e */
[----:B------:R-:W-:Y:S01]  /*90f0*/  ISETP.LE.U32.AND P6, PT, R146, UR8, PT ;  /* 0x0000000892007c0c */ /* 0x000fe2000bfc3070 */
[----:B------:R-:W-:Y:S01]  /*9100*/  FADD.FTZ R146, R196, R137 ;  /* 0x00000089c4927221 */ /* 0x000fe20000010000 */
[----:B------:R-:W-:Y:S01]  /*9110*/  PRMT R137, R147, 0x5410, R142 ;  /* 0x0000541093897816 */ /* 0x000fe2000000008e */
[----:B------:R-:W-:Y:S01]  /*9120*/  IMAD.WIDE.U32 R196, R167, -0x2daee0ad, RZ ;  /* 0xd2511f53a7c47825 */ /* 0x000fe200078e00ff */
[C---:B------:R-:W-:Y:S01]  /*9130*/  LOP3.LUT R142, R180.reuse, 0xffff, RZ, 0xc0, !PT ;  /* 0x0000ffffb48e7812 */ /* 0x040fe200078ec0ff */
[----:B------:R-:W-:Y:S02]  /*9140*/  MUFU.EX2 R167, R168 ;  /* 0x000000a800a77308 */ /* 0x000fe40000000800 */
[----:B------:R-:W-:Y:S01]  /*9150*/  FADD.FTZ R181, R145, R146 ;  /* 0x0000009291b57221 */ /* 0x000fe20000010000 */
[----:B------:R-:W-:Y:S01]  /*9160*/  LOP3.LUT R145, R180, 0xff, RZ, 0xc0, !PT ;  /* 0x000000ffb4917812 */ /* 0x000fe200078ec0ff */
[----:B----4-:R-:W-:Y:S01]  /*9170*/  FADD.FTZ R185, R151, R144 ;  /* 0x0000009097b97221 */ /* 0x010fe20000010000 */
[----:B------:R-:W-:Y:S02]  /*9180*/  SHF.R.U32.HI R142, RZ, 0x8, R142 ;  /* 0x00000008ff8e7819 */ /* 0x000fe4000001168e */
[----:B-1----:R-:W-:Y:S01]  /*9190*/  SHF.R.U32.HI R149, RZ, 0x10, R143 ;  /* 0x00000010ff957819 */ /* 0x002fe2000001168f */
[----:B------:R-:W-:Y:S01]  /*91a0*/  FADD.FTZ R185, R174, R185 ;  /* 0x000000b9aeb97221 */ /* 0x000fe20000010000 */
[----:B------:R-:W-:Y:S02]  /*91b0*/  PRMT R145, R145, 0x5410, R142 ;  /* 0x0000541091917816 */ /* 0x000fe4000000008e */
[--C-:B------:R-:W-:Y:S02]  /*91c0*/  SHF.R.U32.HI R142, RZ, 0x10, R180.reuse ;  /* 0x00000010ff8e7819 */ /* 0x100fe400000116b4 */
[----:B------:R-:W-:Y:S02]  /*91d0*/  SHF.R.U32.HI R180, RZ, 0x18, R180 ;  /* 0x00000018ffb47819 */ /* 0x000fe400000116b4 */
[----:B------:R-:W-:Y:S02]  /*91e0*/  LOP3.LUT R147, R142, 0xff, RZ, 0xc0, !PT ;  /* 0x000000ff8e937812 */ /* 0x000fe400078ec0ff */
[----:B------:R-:W-:Y:S02]  /*91f0*/  SHF.R.U32.HI R138, RZ, 0x18, R143 ;  /* 0x00000018ff8a7819 */ /* 0x000fe4000001168f */
[----:B------:R-:W-:Y:S01]  /*9200*/  PRMT R143, R147, 0x5410, R180 ;  /* 0x00005410938f7816 */ /* 0x000fe200000000b4 */
[----:B------:R-:W-:Y:S01]  /*9210*/  IMAD.U32 R180, RZ, RZ, UR8 ;  /* 0x00000008ffb47e24 */ /* 0x000fe2000f8e00ff */
[----:B------:R-:W-:Y:S02]  /*9220*/  LOP3.LUT R149, R149, 0xff, RZ, 0xc0, !PT ;  /* 0x000000ff95957812 */ /* 0x000fe400078ec0ff */
[----:B--2---:R-:W-:Y:S02]  /*9230*/  SHF.R.U32.HI R136, RZ, 0x10, R200 ;  /* 0x00000010ff887819 */ /* 0x004fe400000116c8 */
[----:B------:R-:W-:Y:S02]  /*9240*/  PRMT R149, R149, 0x5410, R138 ;  /* 0x0000541095957816 */ /* 0x000fe4000000008a */
[----:B------:R-:W-:Y:S02]  /*9250*/  LOP3.LUT R138, R200, 0xffff, RZ, 0xc0, !PT ;  /* 0x0000ffffc88a7812 */ /* 0x000fe400078ec0ff */
[----:B------:R-:W-:Y:S02]  /*9260*/  PRMT R180, R180, R154, UR8 ;  /* 0x00000008b4b47e16 */ /* 0x000fe4000800009a */
[----:B------:R-:W-:Y:S02]  /*9270*/  LOP3.LUT R147, R200, 0xff, RZ, 0xc0, !PT ;  /* 0x000000ffc8937812 */ /* 0x000fe400078ec0ff */
[----:B------:R-:W-:Y:S02]  /*9280*/  SHF.R.U32.HI R138, RZ, 0x8, R138 ;  /* 0x00000008ff8a7819 */ /* 0x000fe4000001168a */
[--C-:B------:R-:W-:Y:S02]  /*9290*/  HSET2.LE.AND R137, R137, R180.reuse, PT ;  /* 0x000000b489897233 */ /* 0x100fe40003803000 */
[----:B------:R-:W-:Y:S02]  /*92a0*/  LOP3.LUT R136, R136, 0xff, RZ, 0xc0, !PT ;  /* 0x000000ff88887812 */ /* 0x000fe400078ec0ff */
[----:B------:R-:W-:Y:S02]  /*92b0*/  PRMT R147, R147, 0x5410, R138 ;  /* 0x0000541093937816 */ /* 0x000fe4000000008a */
[--C-:B------:R-:W-:Y:S02]  /*92c0*/  SHF.R.U32.HI R138, RZ, 0x10, R202.reuse ;  /* 0x00000010ff8a7819 */ /* 0x100fe400000116ca */
[----:B------:R-:W-:Y:S02]  /*92d0*/  LOP3.LUT R132, R137, R132, RZ, 0xc0, !PT ;  /* 0x0000008489847212 */ /* 0x000fe400078ec0ff */
[----:B------:R-:W-:Y:S02]  /*92e0*/  PRMT R171, R136, 0x5410, R171 ;  /* 0x0000541088ab7816 */ /* 0x000fe400000000ab */
[--C-:B------:R-:W-:Y:S02]  /*92f0*/  HSET2.LE.AND R136, R149, R180.reuse, PT ;  /* 0x000000b495887233 */ /* 0x100fe40003803000 */
[--C-:B------:R-:W-:Y:S02]  /*9300*/  HSET2.LE.AND R137, R145, R180.reuse, PT ;  /* 0x000000b491897233 */ /* 0x100fe40003803000 */
[----:B------:R-:W-:Y:S01]  /*9310*/  F2FP.F16.F32.PACK_AB R156, R195, R156 ;  /* 0x0000009cc39c723e */ /* 0x000fe200000000ff */
[----:B------:R-:W-:Y:S01]  /*9320*/  IMAD.WIDE.U32 R194, R172, -0x2daee0ad, RZ ;  /* 0xd2511f53acc27825 */ /* 0x000fe200078e00ff */
[----:B---3--:R-:W-:Y:S02]  /*9330*/  SHF.R.U32.HI R139, RZ, 0x18, R202 ;  /* 0x00000018ff8b7819 */ /* 0x008fe400000116ca */
[----:B------:R-:W-:Y:S01]  /*9340*/  LOP3.LUT R138, R138, 0xff, RZ, 0xc0, !PT ;  /* 0x000000ff8a8a7812 */ /* 0x000fe200078ec0ff */
[----:B------:R-:W-:Y:S01]  /*9350*/  @!P0 HADD2 R237, -R156.H0_H0, -RZ.H0_H0 ;  /* 0xa00000ff9ced8230 */ /* 0x000fe20000000900 */
[----:B------:R-:W-:Y:S02]  /*9360*/  LOP3.LUT R133, R136, R133, RZ, 0xc0, !PT ;  /* 0x0000008588857212 */ /* 0x000fe400078ec0ff */
[----:B------:R-:W-:Y:S02]  /*9370*/  PRMT R149, R138, 0x5410, R139 ;  /* 0x000054108a957816 */ /* 0x000fe4000000008b */
[----:B------:R-:W-:Y:S02]  /*9380*/  LOP3.LUT R134, R137, R134, RZ, 0xc0, !PT ;  /* 0x0000008689867212 */ /* 0x000fe400078ec0ff */
[C-C-:B------:R-:W-:Y:S01]  /*9390*/  LOP3.LUT R169, R195.reuse, UR5, R186.reuse, 0x96, !PT ;  /* 0x00000005c3a97c12 */ /* 0x140fe2000f8e96ba */
[----:B------:R-:W1:Y:S01]  /*93a0*/  LDSM.16.MT88.4 R136, [R212+0xa000] ;  /* 0x00a00000d488783b */ /* 0x000e620000004200 */
[----:B------:R-:W-:Y:S01]  /*93b0*/  LOP3.LUT R160, R195, UR5, R186, 0x96, !PT ;  /* 0x00000005c3a07c12 */ /* 0x000fe2000f8e96ba */
[----:B------:R-:W-:Y:S01]  /*93c0*/  FADD.FTZ R186, R198, R135 ;  /* 0x00000087c6ba7221 */ /* 0x000fe20000010000 */
[----:B------:R-:W-:Y:S01]  /*93d0*/  SHF.R.U32.HI R144, RZ, 0x18, R169 ;  /* 0x00000018ff907819 */ /* 0x000fe200000116a9 */
[----:B------:R-:W-:Y:S01]  /*93e0*/  MUFU.EX2 R198, R176 ;  /* 0x000000b000c67308 */ /* 0x000fe20000000800 */
[----:B------:R-:W-:Y:S02]  /*93f0*/  LOP3.LUT R179, R202, 0xffff, RZ, 0xc0, !PT ;  /* 0x0000ffffcab37812 */ /* 0x000fe400078ec0ff */
[----:B------:R-:W-:Y:S02]  /*9400*/  PRMT R135, R161, 0x5410, R148 ;  /* 0x00005410a1877816 */ /* 0x000fe40000000094 */
[----:B------:R-:W-:Y:S02]  /*9410*/  @!P5 PRMT R161, R246, 0x5410, RZ ;  /* 0x00005410f6a1d816 */ /* 0x000fe400000000ff */
[----:B------:R-:W-:Y:S02]  /*9420*/  ISETP.LE.U32.AND P5, PT, R144, UR8, PT ;  /* 0x0000000890007c0c */ /* 0x000fe4000bfa3070 */
[----:B------:R-:W-:Y:S01]  /*9430*/  LOP3.LUT R144, R202, 0xff, RZ, 0xc0, !PT ;  /* 0x000000ffca907812 */ /* 0x000fe200078ec0ff */
[----:B------:R-:W-:Y:S01]  /*9440*/  STG.E.U16 desc[UR22][R188.64+0x10], R161 ;  /* 0x000010a1bc007986 */ /* 0x000fe2000c101516 */
[----:B------:R-:W-:Y:S02]  /*9450*/  SHF.R.U32.HI R179, RZ, 0x8, R179 ;  /* 0x00000008ffb37819 */ /* 0x000fe400000116b3 */
[--C-:B------:R-:W-:Y:S02]  /*9460*/  HSET2.LE.AND R146, R143, R180.reuse, PT ;  /* 0x000000b48f927233 */ /* 0x100fe40003803000 */
[----:B------:R-:W-:Y:S02]  /*9470*/  PRMT R145, R144, 0x5410, R179 ;  /* 0x0000541090917816 */ /* 0x000fe400000000b3 */
[--C-:B------:R-:W-:Y:S02]  /*9480*/  HSET2.LE.AND R144, R149, R180.reuse, PT ;  /* 0x000000b495907233 */ /* 0x100fe40003803000 */
[----:B------:R-:W-:Y:S02]  /*9490*/  LOP3.LUT R142, R169, 0xffff, RZ, 0xc0, !PT ;  /* 0x0000ffffa98e7812 */ /* 0x000fe400078ec0ff */
[--C-:B------:R-:W-:Y:S02]  /*94a0*/  HSET2.LE.AND R145, R145, R180.reuse, PT ;  /* 0x000000b491917233 */ /* 0x100fe40003803000 */
[--C-:B------:R-:W-:Y:S02]  /*94b0*/  HSET2.LE.AND R143, R147, R180.reuse, PT ;  /* 0x000000b4938f7233 */ /* 0x100fe40003803000 */
[----:B------:R-:W-:Y:S02]  /*94c0*/  LOP3.LUT R135, R146, R135, RZ, 0xc0, !PT ;  /* 0x0000008792877212 */ /* 0x000fe400078ec0ff */
[----:B------:R-:W-:Y:S02]  /*94d0*/  LOP3.LUT R140, R145, R140, RZ, 0xc0, !PT ;  /* 0x0000008c918c7212 */ /* 0x000fe400078ec0ff */
[----:B------:R-:W-:Y:S02]  /*94e0*/  LOP3.LUT R141, R144, R141, RZ, 0xc0, !PT ;  /* 0x0000008d908d7212 */ /* 0x000fe400078ec0ff */
[----:B------:R-:W2:Y:S01]  /*94f0*/  LDSM.16.MT88.4 R144, [R210+0xa000] ;  /* 0x00a00000d290783b */ /* 0x000ea20000004200 */
[----:B------:R-:W-:Y:S02]  /*9500*/  SHF.R.U32.HI R142, RZ, 0x8, R142 ;  /* 0x00000008ff8e7819 */ /* 0x000fe4000001168e */
[----:B------:R-:W-:Y:S01]  /*9510*/  PRMT R149, R156, 0x7632, R149 ;  /* 0x000076329c957816 */ /* 0x000fe20000000095 */
[-C--:B-1----:R-:W-:Y:S05]  /*9520*/  HMMA.16816.F32 R4, R132, R136.reuse, R4 ;  /* 0x000000888404723c */ /* 0x082fea0000001804 */
[----:B------:R-:W-:Y:S01]  /*9530*/  LOP3.LUT R165, R142, 0xffff, RZ, 0xc0, !PT ;  /* 0x0000ffff8ea57812 */ /* 0x000fe200078ec0ff */
[----:B------:R-:W-:Y:S01]  /*9540*/  @!P6 HADD2 R231, -R149.H0_H0, -RZ.H0_H0 ;  /* 0xa00000ff95e7e230 */ /* 0x000fe20000000900 */
[----:B------:R-:W-:Y:S04]  /*9550*/  PRMT R142, R159, 0x5410, R150 ;  /* 0x000054109f8e7816 */ /* 0x000fe80000000096 */
[----:B------:R-:W-:Y:S02]  /*9560*/  LOP3.LUT R142, R143, R142, RZ, 0xc0, !PT ;  /* 0x0000008e8f8e7212 */ /* 0x000fe400078ec0ff */
[--C-:B------:R-:W-:Y:S02]  /*9570*/  HSET2.LE.AND R154, R171, R180.reuse, PT ;  /* 0x000000b4ab9a7233 */ /* 0x100fe40003803000 */
[----:B------:R-:W-:Y:S02]  /*9580*/  PRMT R143, R156, 0x5410, R149 ;  /* 0x000054109c8f7816 */ /* 0x000fe40000000095 */
[----:B------:R-:W-:Y:S02]  /*9590*/  LOP3.LUT R158, R197, UR5, R166, 0x96, !PT ;  /* 0x00000005c59e7c12 */ /* 0x000fe4000f8e96a6 */
[----:B------:R-:W-:Y:S02]  /*95a0*/  LOP3.LUT R143, R154, R143, RZ, 0xc0, !PT ;  /* 0x0000008f9a8f7212 */ /* 0x000fe400078ec0ff */
[----:B------:R-:W-:Y:S02]  /*95b0*/  @!P2 PRMT R159, R243, 0x5410, RZ ;  /* 0x00005410f39fa816 */ /* 0x000fe400000000ff */
[----:B------:R-:W-:Y:S02]  /*95c0*/  @!P3 PRMT R148, R244, 0x5410, RZ ;  /* 0x00005410f494b816 */ /* 0x000fe400000000ff */
[----:B------:R-:W-:Y:S01]  /*95d0*/  @!P1 PRMT R150, R238, 0x5410, RZ ;  /* 0x00005410ee969816 */ /* 0x000fe200000000ff */
[C---:B------:R-:W-:Y:S02]  /*95e0*/  HMMA.16816.F32 R8, R140.reuse, R136, R8 ;  /* 0x000000888c08723c */ /* 0x040fe40000001808 */
[----:B------:R1:W-:Y:S02]  /*95f0*/  STG.E.U16 desc[UR22][R188.64+0x12], R148 ;  /* 0x00001294bc007986 */ /* 0x0003e4000c101516 */
[----:B------:R-:W-:Y:S02]  /*9600*/  @!P0 PRMT R156, R237, 0x5410, RZ ;  /* 0x00005410ed9c8816 */ /* 0x000fe400000000ff */
[-C--:B------:R-:W-:Y:S01]  /*9610*/  HMMA.16816.F32 R12, R140, R138.reuse, R12 ;  /* 0x0000008a8c0c723c */ /* 0x080fe2000000180c */
[----:B------:R3:W-:Y:S02]  /*9620*/  STG.E.U16 desc[UR22][R192.64+0xe], R159 ;  /* 0x00000e9fc0007986 */ /* 0x0007e4000c101516 */
[----:B------:R-:W-:Y:S02]  /*9630*/  ISETP.LE.U32.AND P0, PT, R165, UR8, PT ;  /* 0x00000008a5007c0c */ /* 0x000fe4000bf03070 */
[----:B------:R-:W-:Y:S01]  /*9640*/  LOP3.LUT R136, R158, 0xff, RZ, 0xc0, !PT ;  /* 0x000000ff9e887812 */ /* 0x000fe200078ec0ff */
[C---:B------:R-:W-:Y:S01]  /*9650*/  HMMA.16816.F32 R16, R132.reuse, R138, R16 ;  /* 0x0000008a8410723c */ /* 0x040fe20000001810 */
[----:B------:R-:W-:Y:S03]  /*9660*/  STG.E.U16 desc[UR22][R192.64+0x10], R150 ;  /* 0x00001096c0007986 */ /* 0x000fe6000c101516 */
[----:B------:R-:W-:Y:S01]  /*9670*/  ISETP.LE.U32.AND P2, PT, R136, UR8, PT ;  /* 0x0000000888007c0c */ /* 0x000fe2000bf43070 */
[----:B------:R-:W-:Y:S01]  /*9680*/  STG.E.U16 desc[UR22][R190.64+0x10], R156 ;  /* 0x0000109cbe007986 */ /* 0x000fe2000c101516 */
[-C--:B--2---:R-:W-:Y:S03]  /*9690*/  HMMA.16816.F32 R20, R132, R144.reuse, R20 ;  /* 0x000000908414723c */ /* 0x084fe60000001814 */
[----:B------:R-:W2:Y:S02]  /*96a0*/  LDSM.16.MT88.4 R136, [R209+0xa000] ;  /* 0x00a00000d188783b */ /* 0x000ea40000004200 */
[----:B------:R-:W-:Y:S01]  /*96b0*/  @!P6 PRMT R149, R231, 0x5410, RZ ;  /* 0x00005410e795e816 */ /* 0x000fe200000000ff */
[C---:B------:R-:W-:Y:S05]  /*96c0*/  HMMA.16816.F32 R24, R140.reuse, R144, R24 ;  /* 0x000000908c18723c */ /* 0x040fea0000001818 */
[----:B------:R-:W-:Y:S01]  /*96d0*/  STG.E.U16 desc[UR22][R190.64+0x12], R149 ;  /* 0x00001295be007986 */ /* 0x000fe2000c101516 */
[-C--:B------:R-:W-:Y:S05]  /*96e0*/  HMMA.16816.F32 R28, R140, R146.reuse, R28 ;  /* 0x000000928c1c723c */ /* 0x080fea000000181c */
[----:B------:R-:W-:Y:S01]  /*96f0*/  PRMT R152, R155, 0x7632, R152 ;  /* 0x000076329b987816 */ /* 0x000fe20000000098 */
[C---:B------:R-:W-:Y:S01]  /*9700*/  HMMA.16816.F32 R32, R132.reuse, R146, R32 ;  /* 0x000000928420723c */ /* 0x040fe20000001820 */
[----:B------:R-:W4:Y:S04]  /*9710*/  LDSM.16.MT88.4 R144, [R208+0xa000] ;  /* 0x00a00000d090783b */ /* 0x000f280000004200 */
[----:B------:R-:W-:Y:S01]  /*9720*/  LOP3.LUT R162, R169, 0xff, RZ, 0xc0, !PT ;  /* 0x000000ffa9a27812 */ /* 0x000fe200078ec0ff */
[----:B------:R-:W-:Y:S01]  /*9730*/  @!P0 HADD2 R230, -R152.H0_H0, -RZ.H0_H0 ;  /* 0xa00000ff98e68230 */ /* 0x000fe20000000900 */
[----:B------:R-:W-:Y:S01]  /*9740*/  LOP3.LUT R154, R158, 0xffff, RZ, 0xc0, !PT ;  /* 0x0000ffff9e9a7812 */ /* 0x000fe200078ec0ff */
[----:B------:R-:W-:Y:S01]  /*9750*/  @!P2 HADD2 R236, -R153.H0_H0, -RZ.H0_H0 ;  /* 0xa00000ff99eca230 */ /* 0x000fe20000000900 */
[C---:B------:R-:W-:Y:S02]  /*9760*/  ISETP.LE.U32.AND P1, PT, R162.reuse, UR8, PT ;  /* 0x00000008a2007c0c */ /* 0x040fe4000bf23070 */
[----:B------:R-:W-:Y:S02]  /*9770*/  ISETP.LE.U32.AND P6, PT, R162, UR8, PT ;  /* 0x00000008a2007c0c */ /* 0x000fe4000bfc3070 */
[----:B-1----:R-:W-:Y:S02]  /*9780*/  PRMT R148, R155, 0x5410, R152 ;  /* 0x000054109b947816 */ /* 0x002fe40000000098 */
[----:B------:R-:W-:Y:S02]  /*9790*/  @!P0 PRMT R152, R230, 0x5410, RZ ;  /* 0x00005410e6988816 */ /* 0x000fe400000000ff */
[C---:B------:R-:W-:Y:S02]  /*97a0*/  LOP3.LUT R161, R194.reuse, 0xffff, RZ, 0xc0, !PT ;  /* 0x0000ffffc2a17812 */ /* 0x040fe400078ec0ff */
[----:B------:R-:W-:Y:S01]  /*97b0*/  SHF.R.U32.HI R162, RZ, 0x10, R194 ;  /* 0x00000010ffa27819 */ /* 0x000fe200000116c2 */
[----:B------:R-:W-:Y:S01]  /*97c0*/  STG.E.U16 desc[UR22][R182.64+0x22], R152 ;  /* 0x00002298b6007986 */ /* 0x000fe2000c101516 */
[----:B---3--:R-:W-:Y:S01]  /*97d0*/  LOP3.LUT R159, R194, 0xff, RZ, 0xc0, !PT ;  /* 0x000000ffc29f7812 */ /* 0x008fe200078ec0ff */
[----:B------:R-:W-:Y:S01]  /*97e0*/  @!P1 HADD2 R234, -R155.H0_H0, -RZ.H0_H0 ;  /* 0xa00000ff9bea9230 */ /* 0x000fe20000000900 */
[----:B------:R-:W-:Y:S01]  /*97f0*/  LOP3.LUT R162, R162, 0xff, RZ, 0xc0, !PT ;  /* 0x000000ffa2a27812 */ /* 0x000fe200078ec0ff */
[-C--:B--2---:R-:W-:Y:S03]  /*9800*/  HMMA.16816.F32 R36, R132, R136.reuse, R36 ;  /* 0x000000888424723c */ /* 0x084fe60000001824 */
[----:B------:R-:W-:Y:S02]  /*9810*/  SHF.R.U32.HI R169, RZ, 0x10, R169 ;  /* 0x00000010ffa97819 */ /* 0x000fe400000116a9 */
[----:B------:R-:W-:Y:S01]  /*9820*/  SHF.R.U32.HI R154, RZ, 0x8, R154 ;  /* 0x00000008ff9a7819 */ /* 0x000fe2000001169a */
[C---:B------:R-:W-:Y:S05]  /*9830*/  HMMA.16816.F32 R40, R140.reuse, R136, R40 ;  /* 0x000000888c28723c */ /* 0x040fea0000001828 */
[----:B------:R-:W-:Y:S01]  /*9840*/  LOP3.LUT R169, R169, 0xff, RZ, 0xc0, !PT ;  /* 0x000000ffa9a97812 */ /* 0x000fe200078ec0ff */
[-C--:B------:R-:W-:Y:S03]  /*9850*/  HMMA.16816.F32 R44, R140, R138.reuse, R44 ;  /* 0x0000008a8c2c723c */ /* 0x080fe6000000182c */
[----:B------:R-:W-:Y:S02]  /*9860*/  ISETP.LE.U32.AND P3, PT, R169, UR8, PT ;  /* 0x00000008a9007c0c */ /* 0x000fe4000bf63070 */
[----:B------:R-:W-:Y:S01]  /*9870*/  LOP3.LUT R154, R154, 0xffff, RZ, 0xc0, !PT ;  /* 0x0000ffff9a9a7812 */ /* 0x000fe200078ec0ff */
[C---:B------:R-:W-:Y:S04]  /*9880*/  HMMA.16816.F32 R48, R132.reuse, R138, R48 ;  /* 0x0000008a8430723c */ /* 0x040fe80000001830 */
[----:B------:R-:W-:Y:S02]  /*9890*/  ISETP.LE.U32.AND P1, PT, R154, UR8, PT ;  /* 0x000000089a007c0c */ /* 0x000fe4000bf23070 */
[-C--:B----4-:R-:W-:Y:S05]  /*98a0*/  HMMA.16816.F32 R52, R132, R144.reuse, R52 ;  /* 0x000000908434723c */ /* 0x090fea0000001834 */
[--C-:B------:R-:W-:Y:S01]  /*98b0*/  SHF.R.U32.HI R154, RZ, 0x18, R158.reuse ;  /* 0x00000018ff9a7819 */ /* 0x100fe2000001169e */
[C---:B------:R-:W-:Y:S05]  /*98c0*/  HMMA.16816.F32 R56, R140.reuse, R144, R56 ;  /* 0x000000908c38723c */ /* 0x040fea0000001838 */
[----:B------:R-:W-:Y:S01]  /*98d0*/  SHF.R.U32.HI R158, RZ, 0x10, R158 ;  /* 0x00000010ff9e7819 */ /* 0x000fe2000001169e */
[-C--:B------:R-:W-:Y:S05]  /*98e0*/  HMMA.16816.F32 R60, R140, R146.reuse, R60 ;  /* 0x000000928c3c723c */ /* 0x080fea000000183c */
[----:B------:R-:W-:Y:S01]  /*98f0*/  LOP3.LUT R158, R158, 0xff, RZ, 0xc0, !PT ;  /* 0x000000ff9e9e7812 */ /* 0x000fe200078ec0ff */
[C---:B------:R-:W-:Y:S04]  /*9900*/  HMMA.16816.F32 R64, R132.reuse, R146, R64 ;  /* 0x000000928440723c */ /* 0x040fe80000001840 */
[----:B------:R-:W-:Y:S01]  /*9910*/  ISETP.LE.U32.AND P0, PT, R158, UR8, PT ;  /* 0x000000089e007c0c */ /* 0x000fe2000bf03070 */
[----:B------:R-:W-:Y:S01]  /*9920*/  @!P3 HADD2 R233, -R157.H0_H0, -RZ.H0_H0 ;  /* 0xa00000ff9de9b230 */ /* 0x000fe20000000900 */
[----:B------:R-:W-:Y:S02]  /*9930*/  @!P6 PRMT R155, R234, 0x5410, RZ ;  /* 0x00005410ea9be816 */ /* 0x000fe400000000ff */
[----:B------:R-:W-:Y:S02]  /*9940*/  LOP3.LUT R158, R194, 0xffff, RZ, 0xc0, !PT ;  /* 0x0000ffffc29e7812 */ /* 0x000fe400078ec0ff */
[----:B------:R-:W-:Y:S01]  /*9950*/  ISETP.LE.U32.AND P6, PT, R154, UR8, PT ;  /* 0x000000089a007c0c */ /* 0x000fe2000bfc3070 */
[----:B------:R-:W-:Y:S01]  /*9960*/  STG.E.U16 desc[UR22][R182.64+0x20], R155 ;  /* 0x0000209bb6007986 */ /* 0x000fe2000c101516 */
[--C-:B------:R-:W-:Y:S02]  /*9970*/  SHF.R.U32.HI R195, RZ, 0x18, R194.reuse ;  /* 0x00000018ffc37819 */ /* 0x100fe400000116c2 */
[----:B------:R-:W-:Y:S02]  /*9980*/  LOP3.LUT R163, R194, 0xff, RZ, 0xc0, !PT ;  /* 0x000000ffc2a37812 */ /* 0x000fe400078ec0ff */
[--C-:B------:R-:W-:Y:S02]  /*9990*/  SHF.R.U32.HI R199, RZ, 0x10, R194.reuse ;  /* 0x00000010ffc77819 */ /* 0x100fe400000116c2 */
[----:B------:R-:W-:Y:S02]  /*99a0*/  SHF.R.U32.HI R165, RZ, 0x18, R194 ;  /* 0x00000018ffa57819 */ /* 0x000fe400000116c2 */
[C---:B------:R-:W-:Y:S01]  /*99b0*/  PRMT R154, R157.reuse, 0x7632, R154 ;  /* 0x000076329d9a7816 */ /* 0x040fe2000000009a */
[----:B------:R1:W2:Y:S01]  /*99c0*/  MUFU.EX2 R194, R173 ;  /* 0x000000ad00c27308 */ /* 0x0002a20000000800 */
[----:B------:R-:W-:Y:S02]  /*99d0*/  F2FP.F16.F32.PACK_AB R151, R174, R151 ;  /* 0x00000097ae97723e */ /* 0x000fe400000000ff */
[----:B------:R-:W-:Y:S01]  /*99e0*/  PRMT R169, R157, 0x5410, R154 ;  /* 0x000054109da97816 */ /* 0x000fe2000000009a */
[----:B------:R-:W-:Y:S01]  /*99f0*/  @!P5 HADD2 R232, -R154.H0_H0, -RZ.H0_H0 ;  /* 0xa00000ff9ae8d230 */ /* 0x000fe20000000900 */
[----:B------:R-:W-:Y:S01]  /*9a00*/  @!P3 PRMT R157, R233, 0x5410, RZ ;  /* 0x00005410e99db816 */ /* 0x000fe200000000ff */
[----:B------:R-:W-:Y:S01]  /*9a10*/  @!P0 HADD2 R227, -R151.H0_H0, -RZ.H0_H0 ;  /* 0xa00000ff97e38230 */ /* 0x000fe20000000900 */
[----:B------:R-:W-:Y:S02]  /*9a20*/  SHF.R.U32.HI R136, RZ, 0x8, R158 ;  /* 0x00000008ff887819 */ /* 0x000fe4000001169e */
[----:B------:R-:W-:Y:S01]  /*9a30*/  PRMT R150, R153, 0x7632, R150 ;  /* 0x0000763299967816 */ /* 0x000fe20000000096 */
[----:B------:R3:W-:Y:S01]  /*9a40*/  STG.E.U16 desc[UR22][R188.64+0x20], R157 ;  /* 0x0000209dbc007986 */ /* 0x0007e2000c101516 */
[----:B------:R-:W-:Y:S02]  /*9a50*/  LOP3.LUT R144, R196, 0xff, RZ, 0xc0, !PT ;  /* 0x000000ffc4907812 */ /* 0x000fe400078ec0ff */
[----:B------:R-:W-:Y:S01]  /*9a60*/  LOP3.LUT R136, R136, 0xffff, RZ, 0xc0, !PT ;  /* 0x0000ffff88887812 */ /* 0x000fe200078ec0ff */
[----:B------:R-:W-:Y:S01]  /*9a70*/  @!P1 HADD2 R235, -R150.H0_H0, -RZ.H0_H0 ;  /* 0xa00000ff96eb9230 */ /* 0x000fe20000000900 */
[----:B------:R-:W-:Y:S02]  /*9a80*/  PRMT R158, R151, 0x7632, R158 ;  /* 0x00007632979e7816 */ /* 0x000fe4000000009e */
[----:B------:R-:W-:Y:S02]  /*9a90*/  PRMT R172, R153, 0x5410, R150 ;  /* 0x0000541099ac7816 */ /* 0x000fe40000000096 */
[----:B------:R-:W-:Y:S01]  /*9aa0*/  @!P2 PRMT R153, R236, 0x5410, RZ ;  /* 0x00005410ec99a816 */ /* 0x000fe200000000ff */
[----:B------:R-:W-:Y:S01]  /*9ab0*/  @!P6 HADD2 R226, -R158.H0_H0, -RZ.H0_H0 ;  /* 0xa00000ff9ee2e230 */ /* 0x000fe20000000900 */
[----:B------:R-:W-:Y:S02]  /*9ac0*/  ISETP.LE.U32.AND P3, PT, R144, UR8, PT ;  /* 0x0000000890007c0c */ /* 0x000fe4000bf63070 */
[----:B------:R-:W-:Y:S02]  /*9ad0*/  ISETP.LE.U32.AND P2, PT, R136, UR8, PT ;  /* 0x0000000888007c0c */ /* 0x000fe4000bf43070 */
[----:B-1----:R-:W-:Y:S01]  /*9ae0*/  PRMT R173, R151, 0x5410, R158 ;  /* 0x0000541097ad7816 */ /* 0x002fe2000000009e */
[----:B------:R-:W1:Y:S01]  /*9af0*/  LDSM.16.MT88.4 R136, [R212+0xb000] ;  /* 0x00b00000d488783b */ /* 0x000e620000004200 */
[----:B------:R-:W-:Y:S02]  /*9b00*/  LOP3.LUT R144, R196, 0xffff, RZ, 0xc0, !PT ;  /* 0x0000ffffc4907812 */ /* 0x000fe400078ec0ff */
[----:B------:R-:W-:Y:S02]  /*9b10*/  @!P0 PRMT R151, R227, 0x5410, RZ ;  /* 0x00005410e3978816 */ /* 0x000fe400000000ff */
[----:B------:R-:W-:Y:S02]  /*9b20*/  ISETP.LE.U32.AND P0, PT, R163, UR8, PT ;  /* 0x00000008a3007c0c */ /* 0x000fe4000bf03070 */
[----:B------:R-:W-:Y:S02]  /*9b30*/  SHF.R.U32.HI R144, RZ, 0x8, R144 ;  /* 0x00000008ff907819 */ /* 0x000fe40000011690 */
[----:B--2---:R-:W-:Y:S01]  /*9b40*/  F2FP.F16.F32.PACK_AB R156, R194, R187 ;  /* 0x000000bbc29c723e */ /* 0x004fe200000000ff */
[----:B------:R-:W-:Y:S01]  /*9b50*/  FADD.FTZ R187, R187, R184 ;  /* 0x000000b8bbbb7221 */ /* 0x000fe20000010000 */
[----:B------:R-:W-:Y:S02]  /*9b60*/  LOP3.LUT R144, R144, 0xffff, RZ, 0xc0, !PT ;  /* 0x0000ffff90907812 */ /* 0x000fe400078ec0ff */
[----:B------:R-:W-:Y:S02]  /*9b70*/  @!P1 PRMT R150, R235, 0x5410, RZ ;  /* 0x00005410eb969816 */ /* 0x000fe400000000ff */
[----:B------:R-:W-:Y:S02]  /*9b80*/  ISETP.LE.U32.AND P1, PT, R144, UR8, PT ;  /* 0x0000000890007c0c */ /* 0x000fe4000bf23070 */
[--C-:B------:R-:W-:Y:S01]  /*9b90*/  SHF.R.U32.HI R144, RZ, 0x10, R196.reuse ;  /* 0x00000010ff907819 */ /* 0x100fe200000116c4 */
[----:B------:R-:W-:Y:S01]  /*9ba0*/  @!P0 HADD2 R228, -R156.H0_H0, -RZ.H0_H0 ;  /* 0xa00000ff9ce48230 */ /* 0x000fe20000000900 */
[----:B------:R-:W-:Y:S02]  /*9bb0*/  PRMT R149, R156, 0x7632, R149 ;  /* 0x000076329c957816 */ /* 0x000fe40000000095 */
[----:B------:R-:W-:Y:S02]  /*9bc0*/  LOP3.LUT R144, R144, 0xff, RZ, 0xc0, !PT ;  /* 0x000000ff90907812 */ /* 0x000fe400078ec0ff */
[----:B---3--:R-:W-:Y:S01]  /*9bd0*/  PRMT R157, R156, 0x5410, R149 ;  /* 0x000054109c9d7816 */ /* 0x008fe20000000095 */
[----:B------:R-:W-:Y:S01]  /*9be0*/  @!P2 HADD2 R229, -R149.H0_H0, -RZ.H0_H0 ;  /* 0xa00000ff95e5a230 */ /* 0x000fe20000000900 */
[----:B------:R-:W-:Y:S02]  /*9bf0*/  @!P0 PRMT R156, R228, 0x5410, RZ ;  /* 0x00005410e49c8816 */ /* 0x000fe400000000ff */
[----:B------:R-:W-:Y:S02]  /*9c00*/  ISETP.LE.U32.AND P0, PT, R144, UR8, PT ;  /* 0x0000000890007c0c */ /* 0x000fe4000bf03070 */
[--C-:B------:R-:W-:Y:S02]  /*9c10*/  SHF.R.U32.HI R144, RZ, 0x18, R196.reuse ;  /* 0x00000018ff907819 */ /* 0x100fe400000116c4 */
[----:B------:R-:W-:Y:S02]  /*9c20*/  @!P2 PRMT R149, R229, 0x5410, RZ ;  /* 0x00005410e595a816 */ /* 0x000fe400000000ff */
[----:B------:R-:W-:Y:S02]  /*9c30*/  ISETP.LE.U32.AND P2, PT, R144, UR8, PT ;  /* 0x0000000890007c0c */ /* 0x000fe4000bf43070 */
[----:B------:R-:W2:Y:S01]  /*9c40*/  LDSM.16.MT88.4 R144, [R210+0xb000] ;  /* 0x00b00000d290783b */ /* 0x000ea20000004200 */
[----:B------:R-:W-:Y:S02]  /*9c50*/  @!P5 PRMT R154, R232, 0x5410, RZ ;  /* 0x00005410e89ad816 */ /* 0x000fe400000000ff */
[----:B------:R-:W-:Y:S01]  /*9c60*/  PRMT R171, R162, 0x5410, R195 ;  /* 0x00005410a2ab7816 */ /* 0x000fe200000000c3 */
[-C--:B-1----:R-:W-:Y:S01]  /*9c70*/  HMMA.16816.F32 R68, R132, R136.reuse, R68 ;  /* 0x000000888444723c */ /* 0x082fe20000001844 */
[----:B------:R-:W-:Y:S03]  /*9c80*/  MUFU.EX2 R195, R175 ;  /* 0x000000af00c37308 */ /* 0x000fe60000000800 */
[----:B------:R1:W-:Y:S01]  /*9c90*/  STG.E.U16 desc[UR22][R188.64+0x22], R154 ;  /* 0x0000229abc007986 */ /* 0x0003e2000c101516 */
[----:B------:R-:W-:Y:S01]  /*9ca0*/  @!P6 PRMT R158, R226, 0x5410, RZ ;  /* 0x00005410e29ee816 */ /* 0x000fe200000000ff */
[C---:B------:R-:W-:Y:S02]  /*9cb0*/  HMMA.16816.F32 R72, R140.reuse, R136, R72 ;  /* 0x000000888c48723c */ /* 0x040fe40000001848 */
[----:B------:R-:W-:Y:S02]  /*9cc0*/  STG.E.U16 desc[UR22][R192.64+0x1e], R153 ;  /* 0x00001e99c0007986 */ /* 0x000fe4000c101516 */
[----:B------:R-:W-:Y:S02]  /*9cd0*/  ISETP.LE.U32.AND P5, PT, R165, UR8, PT ;  /* 0x00000008a5007c0c */ /* 0x000fe4000bfa3070 */
[----:B------:R-:W-:Y:S01]  /*9ce0*/  STG.E.U16 desc[UR22][R192.64+0x20], R150 ;  /* 0x00002096c0007986 */ /* 0x000fe2000c101516 */
[-C--:B------:R-:W-:Y:S03]  /*9cf0*/  HMMA.16816.F32 R76, R140, R138.reuse, R76 ;  /* 0x0000008a8c4c723c */ /* 0x080fe6000000184c */
[----:B------:R-:W-:Y:S01]  /*9d00*/  STG.E.U16 desc[UR22][R190.64+0x20], R151 ;  /* 0x00002097be007986 */ /* 0x000fe2000c101516 */
[--C-:B------:R-:W-:Y:S02]  /*9d10*/  SHF.R.U32.HI R155, RZ, 0x10, R196.reuse ;  /* 0x00000010ff9b7819 */ /* 0x100fe400000116c4 */
[C---:B------:R-:W-:Y:S01]  /*9d20*/  HMMA.16816.F32 R80, R132.reuse, R138, R80 ;  /* 0x0000008a8450723c */ /* 0x040fe20000001850 */
[----:B------:R-:W-:Y:S04]  /*9d30*/  STG.E.U16 desc[UR22][R190.64+0x22], R158 ;  /* 0x0000229ebe007986 */ /* 0x000fe8000c101516 */
[----:B------:R-:W-:Y:S01]  /*9d40*/  LOP3.LUT R136, R155, 0xff, RZ, 0xc0, !PT ;  /* 0x000000ff9b887812 */ /* 0x000fe200078ec0ff */
[----:B------:R-:W-:Y:S01]  /*9d50*/  STG.E.U16 desc[UR22][R182.64+0x32], R149 ;  /* 0x00003295b6007986 */ /* 0x000fe2000c101516 */
[----:B------:R-:W-:Y:S03]  /*9d60*/  SHF.R.U32.HI R165, RZ, 0x18, R196 ;  /* 0x00000018ffa57819 */ /* 0x000fe600000116c4 */
[----:B------:R-:W-:Y:S01]  /*9d70*/  STG.E.U16 desc[UR22][R182.64+0x30], R156 ;  /* 0x0000309cb6007986 */ /* 0x000fe2000c101516 */
[----:B------:R-:W-:Y:S02]  /*9d80*/  LOP3.LUT R163, R196, 0xffff, RZ, 0xc0, !PT ;  /* 0x0000ffffc4a37812 */ /* 0x000fe400078ec0ff */
[----:B------:R-:W-:Y:S02]  /*9d90*/  PRMT R155, R136, 0x5410, R165 ;  /* 0x00005410889b7816 */ /* 0x000fe400000000a5 */
[----:B------:R-:W-:Y:S01]  /*9da0*/  SHF.R.U32.HI R136, RZ, 0x8, R161 ;  /* 0x00000008ff887819 */ /* 0x000fe200000116a1 */
[-C--:B--2---:R-:W-:Y:S03]  /*9db0*/  HMMA.16816.F32 R84, R132, R144.reuse, R84 ;  /* 0x000000908454723c */ /* 0x084fe60000001854 */
[----:B------:R-:W-:Y:S02]  /*9dc0*/  SHF.R.U32.HI R137, RZ, 0x8, R163 ;  /* 0x00000008ff897819 */ /* 0x000fe400000116a3 */
[----:B------:R-:W-:Y:S01]  /*9dd0*/  LOP3.LUT R196, R196, 0xff, RZ, 0xc0, !PT ;  /* 0x000000ffc4c47812 */ /* 0x000fe200078ec0ff */
[C---:B------:R-:W-:Y:S05]  /*9de0*/  HMMA.16816.F32 R88, R140.reuse, R144, R88 ;  /* 0x000000908c58723c */ /* 0x040fea0000001858 */
[----:B------:R-:W-:Y:S01]  /*9df0*/  PRMT R161, R159, 0x5410, R136 ;  /* 0x000054109fa17816 */ /* 0x000fe20000000088 */
[-C--:B------:R-:W-:Y:S05]  /*9e00*/  HMMA.16816.F32 R92, R140, R146.reuse, R92 ;  /* 0x000000928c5c723c */ /* 0x080fea000000185c */
[----:B------:R-:W-:Y:S01]  /*9e10*/  PRMT R159, R196, 0x5410, R137 ;  /* 0x00005410c49f7816 */ /* 0x000fe20000000089 */
[C---:B------:R-:W-:Y:S01]  /*9e20*/  HMMA.16816.F32 R96, R132.reuse, R146, R96 ;  /* 0x000000928460723c */ /* 0x040fe20000001860 */
[----:B------:R-:W2:Y:S01]  /*9e30*/  LDSM.16.MT88.4 R136, [R209+0xb000] ;  /* 0x00b00000d188783b */ /* 0x000ea20000004200 */
[----:B------:R-:W-:Y:S03]  /*9e40*/  MUFU.EX2 R196, R178 ;  /* 0x000000b200c47308 */ /* 0x000fe60000000800 */
[----:B------:R-:W-:Y:S02]  /*9e50*/  LOP3.LUT R152, R197, UR5, R166, 0x96, !PT ;  /* 0x00000005c5987c12 */ /* 0x000fe4000f8e96a6 */
[----:B-1----:R-:W-:Y:S05]  /*9e60*/  LOP3.LUT R154, R160, 0xffff, RZ, 0xc0, !PT ;  /* 0x0000ffffa09a7812 */ /* 0x002fea00078ec0ff */
[----:B------:R-:W1:Y:S01]  /*9e70*/  MUFU.EX2 R166, R170 ;  /* 0x000000aa00a67308 */ /* 0x000e620000000800 */
[C---:B------:R-:W-:Y:S02]  /*9e80*/  LOP3.LUT R144, R152.reuse, 0xffff, RZ, 0xc0, !PT ;  /* 0x0000ffff98907812 */ /* 0x040fe400078ec0ff */
[----:B------:R-:W-:Y:S02]  /*9e90*/  LOP3.LUT R201, R152, 0xff, RZ, 0xc0, !PT ;  /* 0x000000ff98c97812 */ /* 0x000fe400078ec0ff */
[----:B------:R-:W-:Y:S02]  /*9ea0*/  SHF.R.U32.HI R144, RZ, 0x8, R144 ;  /* 0x00000008ff907819 */ /* 0x000fe40000011690 */
[----:B------:R-:W-:Y:S03]  /*9eb0*/  SHF.R.U32.HI R165, RZ, 0x10, R160 ;  /* 0x00000010ffa57819 */ /* 0x000fe600000116a0 */
[----:B------:R-:W3:Y:S01]  /*9ec0*/  MUFU.EX2 R197, R177 ;  /* 0x000000b100c57308 */ /* 0x000ee20000000800 */
[----:B------:R-:W-:Y:S02]  /*9ed0*/  PRMT R201, R201, 0x5410, R144 ;  /* 0x00005410c9c97816 */ /* 0x000fe40000000090 */
[----:B------:R-:W4:Y:S01]  /*9ee0*/  LDSM.16.MT88.4 R144, [R208+0xb000] ;  /* 0x00b00000d090783b */ /* 0x000f220000004200 */
[----:B------:R-:W-:Y:S02]  /*9ef0*/  LOP3.LUT R163, R160, 0xff, RZ, 0xc0, !PT ;  /* 0x000000ffa0a37812 */ /* 0x000fe400078ec0ff */
[----:B------:R-:W-:Y:S02]  /*9f00*/  SHF.R.U32.HI R179, RZ, 0x10, R152 ;  /* 0x00000010ffb37819 */ /* 0x000fe40000011698 */
[----:B------:R-:W-:Y:S02]  /*9f10*/  SHF.R.U32.HI R154, RZ, 0x8, R154 ;  /* 0x00000008ff9a7819 */ /* 0x000fe4000001169a */
[----:B------:R-:W-:Y:S02]  /*9f20*/  SHF.R.U32.HI R160, RZ, 0x18, R160 ;  /* 0x00000018ffa07819 */ /* 0x000fe400000116a0 */
[----:B------:R-:W-:Y:S02]  /*9f30*/  LOP3.LUT R165, R165, 0xff, RZ, 0xc0, !PT ;  /* 0x000000ffa5a57812 */ /* 0x000fe400078ec0ff */
[----:B------:R-:W-:Y:S02]  /*9f40*/  SHF.R.U32.HI R152, RZ, 0x18, R152 ;  /* 0x00000018ff987819 */ /* 0x000fe40000011698 */
[----:B------:R-:W-:Y:S02]  /*9f50*/  LOP3.LUT R179, R179, 0xff, RZ, 0xc0, !PT ;  /* 0x000000ffb3b37812 */ /* 0x000fe400078ec0ff */
[----:B------:R-:W-:Y:S02]  /*9f60*/  PRMT R163, R163, 0x5410, R154 ;  /* 0x00005410a3a37816 */ /* 0x000fe4000000009a */
[----:B------:R-:W-:Y:S02]  /*9f70*/  PRMT R165, R165, 0x5410, R160 ;  /* 0x00005410a5a57816 */ /* 0x000fe400000000a0 */
[----:B------:R-:W-:Y:S01]  /*9f80*/  PRMT R179, R179, 0x5410, R152 ;  /* 0x00005410b3b37816 */ /* 0x000fe20000000098 */
[-C--:B--2---:R-:W-:Y:S03]  /*9f90*/  HMMA.16816.F32 R100, R132, R136.reuse, R100 ;  /* 0x000000888464723c */ /* 0x084fe60000001864 */
[--C-:B------:R-:W-:Y:S02]  /*9fa0*/  HSET2.LE.AND R152, R155, R180.reuse, PT ;  /* 0x000000b49b987233 */ /* 0x100fe40003803000 */
[--C-:B------:R-:W-:Y:S01]  /*9fb0*/  HSET2.LE.AND R155, R163, R180.reuse, PT ;  /* 0x000000b4a39b7233 */ /* 0x100fe20003803000 */
[C---:B------:R-:W-:Y:S05]  /*9fc0*/  HMMA.16816.F32 R104, R140.reuse, R136, R104 ;  /* 0x000000888c68723c */ /* 0x040fea0000001868 */
[--C-:B------:R-:W-:Y:S01]  /*9fd0*/  HSET2.LE.AND R160, R165, R180.reuse, PT ;  /* 0x000000b4a5a07233 */ /* 0x100fe20003803000 */
[-C--:B------:R-:W-:Y:S05]  /*9fe0*/  HMMA.16816.F32 R108, R140, R138.reuse, R108 ;  /* 0x0000008a8c6c723c */ /* 0x080fea000000186c */
[----:B-1----:R-:W-:Y:S01]  /*9ff0*/  F2FP.F16.F32.PACK_AB R165, R167, R166 ;  /* 0x000000a6a7a5723e */ /* 0x002fe200000000ff */
[C---:B------:R-:W-:Y:S05]  /*a000*/  HMMA.16816.F32 R112, R132.reuse, R138, R112 ;  /* 0x0000008a8470723c */ /* 0x040fea0000001870 */
[----:B------:R-:W-:Y:S01]  /*a010*/  LOP3.LUT R175, R152, R165, RZ, 0xc0, !PT ;  /* 0x000000a598af7212 */ /* 0x000fe200078ec0ff */
[-C--:B----4-:R-:W-:Y:S05]  /*a020*/  HMMA.16816.F32 R116, R132, R144.reuse, R116 ;  /* 0x000000908474723c */ /* 0x090fea0000001874 */
[----:B------:R-:W-:Y:S01]  /*a030*/  LOP3.LUT R168, R155, R148, RZ, 0xc0, !PT ;  /* 0x000000949ba87212 */ /* 0x000fe200078ec0ff */
[C---:B------:R-:W-:Y:S01]  /*a040*/  HMMA.16816.F32 R120, R140.reuse, R144, R120 ;  /* 0x000000908c78723c */ /* 0x040fe20000001878 */
[----:B------:R-:W1:Y:S04]  /*a050*/  LDSM.16.MT88.4 R152, [R212+0xa800] ;  /* 0x00a80000d498783b */ /* 0x000e680000004200 */
[--C-:B------:R-:W-:Y:S01]  /*a060*/  HSET2.LE.AND R174, R159, R180.reuse, PT ;  /* 0x000000b49fae7233 */ /* 0x100fe20003803000 */
[-C--:B------:R-:W-:Y:S05]  /*a070*/  HMMA.16816.F32 R124, R140, R146.reuse, R124 ;  /* 0x000000928c7c723c */ /* 0x080fea000000187c */
[--C-:B------:R-:W-:Y:S01]  /*a080*/  HSET2.LE.AND R170, R161, R180.reuse, PT ;  /* 0x000000b4a1aa7233 */ /* 0x100fe20003803000 */
[----:B------:R-:W-:Y:S05]  /*a090*/  HMMA.16816.F32 R128, R132, R146, R128 ;  /* 0x000000928480723c */ /* 0x000fea0000001880 */
[--C-:B------:R-:W-:Y:S01]  /*a0a0*/  HSET2.LE.AND R159, R201, R180.reuse, PT ;  /* 0x000000b4c99f7233 */ /* 0x100fe20003803000 */
[----:B------:R-:W-:Y:S01]  /*a0b0*/  @!P2 HADD2 R239, -R165.H1_H1, -RZ.H0_H0 ;  /* 0xa00000ffa5efa230 */ /* 0x000fe20000000d00 */
[--C-:B------:R-:W-:Y:S01]  /*a0c0*/  HSET2.LE.AND R171, R171, R180.reuse, PT ;  /* 0x000000b4abab7233 */ /* 0x100fe20003803000 */
[----:B------:R-:W-:Y:S03]  /*a0d0*/  @!P0 HADD2 R240, -R165.H0_H0, -RZ.H0_H0 ;  /* 0xa00000ffa5f08230 */ /* 0x000fe60000000900 */
[----:B------:R-:W-:Y:S01]  /*a0e0*/  HSET2.LE.AND R180, R179, R180, PT ;  /* 0x000000b4b3b47233 */ /* 0x000fe20003803000 */
[----:B------:R-:W-:Y:S01]  /*a0f0*/  FADD.FTZ R166, R166, R185 ;  /* 0x000000b9a6a67221 */ /* 0x000fe20000010000 */
[----:B------:R-:W-:Y:S01]  /*a100*/  F2FP.F16.F32.PACK_AB R179, R195, R196 ;  /* 0x000000c4c3b3723e */ /* 0x000fe200000000ff */
[----:B------:R-:W-:Y:S01]  /*a110*/  FADD.FTZ R196, R196, R181 ;  /* 0x000000b5c4c47221 */ /* 0x000fe20000010000 */
[----:B------:R-:W-:Y:S02]  /*a120*/  LOP3.LUT R169, R160, R169, RZ, 0xc0, !PT ;  /* 0x000000a9a0a97212 */ /* 0x000fe400078ec0ff */
[----:B------:R-:W2:Y:S01]  /*a130*/  LDSM.16.MT88.4 R160, [R210+0xa800] ;  /* 0x00a80000d2a0783b */ /* 0x000ea20000004200 */
[----:B------:R-:W-:Y:S02]  /*a140*/  PRMT R178, R179, 0x7632, R178 ;  /* 0x00007632b3b27816 */ /* 0x000fe400000000b2 */
[----:B---3--:R-:W-:Y:S01]  /*a150*/  F2FP.F16.F32.PACK_AB R177, R198, R197 ;  /* 0x000000c5c6b1723e */ /* 0x008fe200000000ff */
[----:B------:R-:W-:Y:S01]  /*a160*/  FADD.FTZ R197, R197, R186 ;  /* 0x000000bac5c57221 */ /* 0x000fe20000010000 */
[----:B------:R-:W-:Y:S01]  /*a170*/  PRMT R136, R179, 0x5410, R178 ;  /* 0x00005410b3887816 */ /* 0x000fe200000000b2 */
[----:B------:R-:W-:Y:S01]  /*a180*/  @!P5 HADD2 R242, -R178.H0_H0, -RZ.H0_H0 ;  /* 0xa00000ffb2f2d230 */ /* 0x000fe20000000900 */
[----:B------:R-:W-:Y:S01]  /*a190*/  PRMT R176, R177, 0x7632, R176 ;  /* 0x00007632b1b07816 */ /* 0x000fe200000000b0 */
[----:B------:R-:W-:Y:S01]  /*a1a0*/  @!P3 HADD2 R241, -R177.H0_H0, -RZ.H0_H0 ;  /* 0xa00000ffb1f1b230 */ /* 0x000fe20000000900 */
[----:B------:R-:W-:Y:S02]  /*a1b0*/  LOP3.LUT R170, R170, R157, RZ, 0xc0, !PT ;  /* 0x0000009daaaa7212 */ /* 0x000fe400078ec0ff */
[----:B------:R-:W-:Y:S01]  /*a1c0*/  LOP3.LUT R171, R171, R136, RZ, 0xc0, !PT ;  /* 0x00000088abab7212 */ /* 0x000fe200078ec0ff */
[----:B------:R-:W-:Y:S01]  /*a1d0*/  @!P1 HADD2 R245, -R176.H0_H0, -RZ.H0_H0 ;  /* 0xa00000ffb0f59230 */ /* 0x000fe20000000900 */
[----:B------:R-:W-:Y:S02]  /*a1e0*/  PRMT R137, R177, 0x5410, R176 ;  /* 0x00005410b1897816 */ /* 0x000fe400000000b0 */
[----:B------:R-:W-:Y:S02]  /*a1f0*/  LOP3.LUT R172, R159, R172, RZ, 0xc0, !PT ;  /* 0x000000ac9fac7212 */ /* 0x000fe400078ec0ff */
[----:B------:R-:W-:Y:S01]  /*a200*/  LOP3.LUT R173, R180, R173, RZ, 0xc0, !PT ;  /* 0x000000adb4ad7212 */ /* 0x000fe200078ec0ff */
[-C--:B-1----:R-:W-:Y:S01]  /*a210*/  HMMA.16816.F32 R148, R168, R152.reuse, R4 ;  /* 0x00000098a894723c */ /* 0x082fe20000001804 */
[----:B------:R-:W1:Y:S04]  /*a220*/  LDSM.16.MT88.4 R4, [R209+0xa800] ;  /* 0x00a80000d104783b */ /* 0x000e680000004200 */
[----:B------:R-:W-:Y:S02]  /*a230*/  LOP3.LUT R174, R174, R137, RZ, 0xc0, !PT ;  /* 0x00000089aeae7212 */ /* 0x000fe400078ec0ff */
[----:B------:R-:W-:Y:S04]  /*a240*/  @!P5 PRMT R178, R242, 0x5410, RZ ;  /* 0x00005410f2b2d816 */ /* 0x000fe800000000ff */
[----:B------:R-:W-:Y:S01]  /*a250*/  @!P3 PRMT R177, R241, 0x5410, RZ ;  /* 0x00005410f1b1b816 */ /* 0x000fe200000000ff */
[C---:B------:R-:W-:Y:S01]  /*a260*/  HMMA.16816.F32 R132, R172.reuse, R152, R8 ;  /* 0x00000098ac84723c */ /* 0x040fe20000001808 */
[----:B------:R-:W3:Y:S03]  /*a270*/  LDSM.16.MT88.4 R8, [R208+0xa800] ;  /* 0x00a80000d008783b */ /* 0x000ee60000004200 */
[----:B------:R-:W-:Y:S02]  /*a280*/  @!P1 PRMT R176, R245, 0x5410, RZ ;  /* 0x00005410f5b09816 */ /* 0x000fe400000000ff */
[-C--:B------:R-:W-:Y:S03]  /*a290*/  HMMA.16816.F32 R136, R172, R154.reuse, R12 ;  /* 0x0000009aac88723c */ /* 0x080fe6000000180c */
[----:B------:R-:W4:Y:S02]  /*a2a0*/  LDSM.16.MT88.4 R12, [R212+0xb800] ;  /* 0x00b80000d40c783b */ /* 0x000f240000004200 */
[----:B------:R-:W-:Y:S01]  /*a2b0*/  LOP3.LUT R199, R199, 0xff, RZ, 0xc0, !PT ;  /* 0x000000ffc7c77812 */ /* 0x000fe200078ec0ff */
[C---:B------:R-:W-:Y:S04]  /*a2c0*/  HMMA.16816.F32 R152, R168.reuse, R154, R16 ;  /* 0x0000009aa898723c */ /* 0x040fe80000001810 */
[----:B------:R-:W-:Y:S01]  /*a2d0*/  ISETP.LE.U32.AND P6, PT, R199, UR8, PT ;  /* 0x00000008c7007c0c */ /* 0x000fe2000bfc3070 */
[----:B------:R-:W5:Y:S01]  /*a2e0*/  LDSM.16.MT88.4 R16, [R210+0xb800] ;  /* 0x00b80000d210783b */ /* 0x000f620000004200 */
[-C--:B--2---:R-:W-:Y:S06]  /*a2f0*/  HMMA.16816.F32 R156, R168, R160.reuse, R20 ;  /* 0x000000a0a89c723c */ /* 0x084fec0000001814 */
[C---:B------:R-:W-:Y:S01]  /*a300*/  HMMA.16816.F32 R140, R172.reuse, R160, R24 ;  /* 0x000000a0ac8c723c */ /* 0x040fe20000001818 */
[----:B------:R-:W2:Y:S04]  /*a310*/  LDSM.16.MT88.4 R20, [R209+0xb800] ;  /* 0x00b80000d114783b */ /* 0x000ea80000004200 */
[----:B------:R-:W-:Y:S01]  /*a320*/  @!P6 HADD2 R219, -R179.H0_H0, -RZ.H0_H0 ;  /* 0xa00000ffb3dbe230 */ /* 0x000fe20000000900 */
[-C--:B------:R-:W-:Y:S03]  /*a330*/  HMMA.16816.F32 R144, R172, R162.reuse, R28 ;  /* 0x000000a2ac90723c */ /* 0x080fe6000000181c */
[----:B------:R-:W2:Y:S02]  /*a340*/  LDSM.16.MT88.4 R24, [R208+0xb800] ;  /* 0x00b80000d018783b */ /* 0x000ea40000004200 */
[----:B------:R-:W-:Y:S01]  /*a350*/  @!P6 PRMT R179, R219, 0x5410, RZ ;  /* 0x00005410dbb3e816 */ /* 0x000fe200000000ff */
[C---:B------:R-:W-:Y:S05]  /*a360*/  HMMA.16816.F32 R160, R168.reuse, R162, R32 ;  /* 0x000000a2a8a0723c */ /* 0x040fea0000001820 */
[----:B------:R-:W-:Y:S01]  /*a370*/  STG.E.U16 desc[UR22][R188.64+0x30], R179 ;  /* 0x000030b3bc007986 */ /* 0x000fe2000c101516 */
[-C--:B-1----:R-:W-:Y:S03]  /*a380*/  HMMA.16816.F32 R36, R168, R4.reuse, R36 ;  /* 0x00000004a824723c */ /* 0x082fe60000001824 */
[----:B------:R-:W-:Y:S03]  /*a390*/  STG.E.U16 desc[UR22][R188.64+0x32], R178 ;  /* 0x000032b2bc007986 */ /* 0x000fe6000c101516 */
[C---:B------:R-:W-:Y:S01]  /*a3a0*/  HMMA.16816.F32 R40, R172.reuse, R4, R40 ;  /* 0x00000004ac28723c */ /* 0x040fe20000001828 */
[----:B------:R-:W-:Y:S04]  /*a3b0*/  STG.E.U16 desc[UR22][R192.64+0x2e], R177 ;  /* 0x00002eb1c0007986 */ /* 0x000fe8000c101516 */
[----:B------:R-:W-:Y:S01]  /*a3c0*/  STG.E.U16 desc[UR22][R192.64+0x30], R176 ;  /* 0x000030b0c0007986 */ /* 0x000fe2000c101516 */
[-C--:B------:R-:W-:Y:S05]  /*a3d0*/  HMMA.16816.F32 R44, R172, R6.reuse, R44 ;  /* 0x00000006ac2c723c */ /* 0x080fea000000182c */
[----:B------:R-:W-:Y:S01]  /*a3e0*/  @P2 PRMT R5, R165, 0x7632, R5 ;  /* 0x00007632a5052816 */ /* 0x000fe20000000005 */
[C---:B------:R-:W-:Y:S05]  /*a3f0*/  HMMA.16816.F32 R48, R168.reuse, R6, R48 ;  /* 0x00000006a830723c */ /* 0x040fea0000001830 */
[----:B------:R-:W-:Y:S01]  /*a400*/  @!P2 PRMT R5, R239, 0x5410, RZ ;  /* 0x00005410ef05a816 */ /* 0x000fe200000000ff */
[-C--:B---3--:R-:W-:Y:S04]  /*a410*/  HMMA.16816.F32 R52, R168, R8.reuse, R52 ;  /* 0x00000008a834723c */ /* 0x088fe80000001834 */
[----:B------:R1:W-:Y:S01]  /*a420*/  STG.E.U16 desc[UR22][R190.64+0x32], R5 ;  /* 0x00003205be007986 */ /* 0x0003e2000c101516 */
[----:B------:R-:W-:Y:S01]  /*a430*/  @!P0 PRMT R165, R240, 0x5410, RZ ;  /* 0x00005410f0a58816 */ /* 0x000fe200000000ff */
[C---:B------:R-:W-:Y:S04]  /*a440*/  HMMA.16816.F32 R56, R172.reuse, R8, R56 ;  /* 0x00000008ac38723c */ /* 0x040fe80000001838 */
[----:B------:R-:W-:Y:S01]  /*a450*/  STG.E.U16 desc[UR22][R190.64+0x30], R165 ;  /* 0x000030a5be007986 */ /* 0x000fe2000c101516 */
[----:B------:R-:W-:Y:S01]  /*a460*/  IADD3 R4, P0, R182, -0x40, RZ ;  /* 0xffffffc0b6047810 */ /* 0x000fe20007f1e0ff */
[-C--:B------:R-:W-:Y:S04]  /*a470*/  HMMA.16816.F32 R60, R172, R10.reuse, R60 ;  /* 0x0000000aac3c723c */ /* 0x080fe8000000183c */
[----:B------:R3:W-:Y:S01]  /*a480*/  STL [R1+0x4c], R4 ;  /* 0x00004c0401007387 */ /* 0x0007e20000100800 */
[----:B------:R-:W-:Y:S01]  /*a490*/  FADD.FTZ R6, R194, R187 ;  /* 0x000000bbc2067221 */ /* 0x000fe20000010000 */
[C---:B------:R-:W-:Y:S04]  /*a4a0*/  HMMA.16816.F32 R64, R168.reuse, R10, R64 ;  /* 0x0000000aa840723c */ /* 0x040fe80000001840 */
[----:B------:R-:W-:Y:S02]  /*a4b0*/  STL [R1+0x84], R6 ;  /* 0x0000840601007387 */ /* 0x000fe40000100800 */
[-C--:B----4-:R-:W-:Y:S06]  /*a4c0*/  HMMA.16816.F32 R68, R168, R12.reuse, R68 ;  /* 0x0000000ca844723c */ /* 0x090fec0000001844 */
[C---:B------:R-:W-:Y:S05]  /*a4d0*/  HMMA.16816.F32 R72, R172.reuse, R12, R72 ;  /* 0x0000000cac48723c */ /* 0x040fea0000001848 */
[----:B-1----:R-:W-:Y:S01]  /*a4e0*/  FADD.FTZ R5, R195, R196 ;  /* 0x000000c4c3057221 */ /* 0x002fe20000010000 */
[-C--:B------:R-:W-:Y:S04]  /*a4f0*/  HMMA.16816.F32 R76, R172, R14.reuse, R76 ;  /* 0x0000000eac4c723c */ /* 0x080fe8000000184c */
[----:B------:R-:W-:Y:S01]  /*a500*/  STL [R1+0x80], R5 ;  /* 0x0000800501007387 */ /* 0x000fe20000100800 */
[----:B---3--:R-:W-:Y:S01]  /*a510*/  FADD.FTZ R4, R198, R197 ;  /* 0x000000c5c6047221 */ /* 0x008fe20000010000 */
[C---:B------:R-:W-:Y:S04]  /*a520*/  HMMA.16816.F32 R80, R168.reuse, R14, R80 ;  /* 0x0000000ea850723c */ /* 0x040fe80000001850 */
[----:B------:R1:W-:Y:S01]  /*a530*/  STL [R1+0x7c], R4 ;  /* 0x00007c0401007387 */ /* 0x0003e20000100800 */
[----:B------:R-:W-:Y:S01]  /*a540*/  IMAD.MOV.U32 R165, RZ, RZ, R2 ;  /* 0x000000ffffa57224 */ /* 0x000fe200078e0002 */
[-C--:B-----5:R-:W-:Y:S06]  /*a550*/  HMMA.16816.F32 R84, R168, R16.reuse, R84 ;  /* 0x00000010a854723c */ /* 0x0a0fec0000001854 */
[C---:B------:R-:W-:Y:S06]  /*a560*/  HMMA.16816.F32 R88, R172.reuse, R16, R88 ;  /* 0x00000010ac58723c */ /* 0x040fec0000001858 */
[-C--:B------:R-:W-:Y:S06]  /*a570*/  HMMA.16816.F32 R92, R172, R18.reuse, R92 ;  /* 0x00000012ac5c723c */ /* 0x080fec000000185c */
[C---:B------:R-:W-:Y:S05]  /*a580*/  HMMA.16816.F32 R96, R168.reuse, R18, R96 ;  /* 0x00000012a860723c */ /* 0x040fea0000001860 */
[----:B-1----:R-:W-:Y:S01]  /*a590*/  FADD.FTZ R4, R167, R166 ;  /* 0x000000a6a7047221 */ /* 0x002fe20000010000 */
[-C--:B--2---:R-:W-:Y:S04]  /*a5a0*/  HMMA.16816.F32 R100, R168, R20.reuse, R100 ;  /* 0x00000014a864723c */ /* 0x084fe80000001864 */
[----:B------:R4:W-:Y:S01]  /*a5b0*/  STL [R1+0x78], R4 ;  /* 0x0000780401007387 */ /* 0x0009e20000100800 */
[----:B------:R-:W-:Y:S01]  /*a5c0*/  IMAD.MOV.U32 R166, RZ, RZ, R3 ;  /* 0x000000ffffa67224 */ /* 0x000fe200078e0003 */
[C---:B------:R-:W-:Y:S05]  /*a5d0*/  HMMA.16816.F32 R104, R172.reuse, R20, R104 ;  /* 0x00000014ac68723c */ /* 0x040fea0000001868 */
[----:B------:R-:W-:Y:S01]  /*a5e0*/  IMAD.MOV.U32 R167, RZ, RZ, R0 ;  /* 0x000000ffffa77224 */ /* 0x000fe200078e0000 */
[-C--:B------:R-:W-:Y:S06]  /*a5f0*/  HMMA.16816.F32 R108, R172, R22.reuse, R108 ;  /* 0x00000016ac6c723c */ /* 0x080fec000000186c */
[C---:B------:R-:W-:Y:S06]  /*a600*/  HMMA.16816.F32 R112, R168.reuse, R22, R112 ;  /* 0x00000016a870723c */ /* 0x040fec0000001870 */
[-C--:B------:R-:W-:Y:S06]  /*a610*/  HMMA.16816.F32 R116, R168, R24.reuse, R116 ;  /* 0x00000018a874723c */ /* 0x080fec0000001874 */
[C---:B------:R-:W-:Y:S06]  /*a620*/  HMMA.16816.F32 R120, R172.reuse, R24, R120 ;  /* 0x00000018ac78723c */ /* 0x040fec0000001878 */
[-C--:B------:R-:W-:Y:S06]  /*a630*/  HMMA.16816.F32 R124, R172, R26.reuse, R124 ;  /* 0x0000001aac7c723c */ /* 0x080fec000000187c */
[----:B------:R-:W-:Y:S07]  /*a640*/  HMMA.16816.F32 R128, R168, R26, R128 ;  /* 0x0000001aa880723c */ /* 0x000fee0000001880 */
[----:B------:R-:W-:Y:S01]  /*a650*/  IADD3.X R171, R183, -0x1, RZ, P0, !PT ;  /* 0xffffffffb7ab7810 */ /* 0x000fe200007fe4ff */
[----:B------:R-:W-:Y:S01]  /*a660*/  IMAD.MOV.U32 R169, RZ, RZ, R164 ;  /* 0x000000ffffa97224 */ /* 0x000fe200078e00a4 */
[----:B------:R-:W-:Y:S01]  /*a670*/  ISETP.LT.AND P0, PT, RZ, UR21, PT ;  /* 0x00000015ff007c0c */ /* 0x000fe2000bf01270 */
[----:B------:R-:W-:Y:S11]  /*a680*/  UIADD3 UR21, UR21, -0x1, URZ ;  /* 0xffffffff15157890 */ /* 0x000ff6000fffe03f */
[----:B------:R-:W-:Y:S01]  /*a690*/  @!UPT UIADD3 URZ, URZ, URZ, URZ ;  /* 0x0000003f3f3ff290 */ /* 0x000fe2000fffe03f */
[----:B----4-:R-:W-:Y:S05]  /*a6a0*/  @P0 BRA `(.L_x_1966) ;  /* 0xffffffc000c00947 */ /* 0x010fea000383ffff */
.L_x_1965:
[----:B------:R-:W3:Y:S01]  /*a6b0*/  LDL.LU R9, [R1+0x84] ;  /* 0x0000840001097983 */ /* 0x000ee20000300800 */
[----:B------:R-:W1:Y:S01]  /*a6c0*/  S2UR UR4, SR_CgaCtaId ;  /* 0x00000000000479c3 */ /* 0x000e620000008800 */
[----:B------:R-:W-:Y:S01]  /*a6d0*/  IMAD.MOV.U32 R19, RZ, RZ, 0x3f800000 ;  /* 0x3f800000ff137424 */ /* 0x000fe200078e00ff */
[----:B------:R-:W-:Y:S01]  /*a6e0*/  ULDC UR6, c[0x0][0x38c] ;  /* 0x0000e30000067ab9 */ /* 0x000fe20000000800 */
[----:B--2---:R-:W2:Y:S04]  /*a6f0*/  LDL.LU R6, [R1+0x80] ;  /* 0x0000800001067983 */ /* 0x004ea80000300800 */
[----:B------:R-:W4:Y:S04]  /*a700*/  LDL.LU R8, [R1+0x7c] ;  /* 0x00007c0001087983 */ /* 0x000f280000300800 */
[----:B------:R-:W5:Y:S04]  /*a710*/  LDL.LU R7, [R1+0x78] ;  /* 0x0000780001077983 */ /* 0x000f680000300800 */
[----:B------:R-:W5:Y:S01]  /*a720*/  LDL R26, [R1+0x20] ;  /* 0x00002000011a7983 */ /* 0x000f620000100800 */
[----:B------:R-:W-:Y:S01]  /*a730*/  IMAD.MOV.U32 R18, RZ, RZ, 0x3f800000 ;  /* 0x3f800000ff127424 */ /* 0x000fe200078e00ff */
[----:B------:R-:W-:Y:S01]  /*a740*/  UMOV UR5, 0x400 ;  /* 0x0000040000057882 */ /* 0x000fe20000000000 */
[----:B------:R-:W-:-:S02]  /*a750*/  IMAD.MOV.U32 R17, RZ, RZ, 0x3f800000 ;  /* 0x3f800000ff117424 */ /* 0x000fc400078e00ff */
[----:B------:R-:W-:Y:S01]  /*a760*/  IMAD.MOV.U32 R16, RZ, RZ, 0x3f800000 ;  /* 0x3f800000ff107424 */ /* 0x000fe200078e00ff */
[----:B-1----:R-:W-:Y:S01]  /*a770*/  ULEA UR4, UR4, UR5, 0x18 ;  /* 0x0000000504047291 */ /* 0x002fe2000f8ec03f */
[----:B---3--:R-:W1:Y:S04]  /*a780*/  SHFL.BFLY PT, R12, R9, 0x2, 0x1f ;  /* 0x0c401f00090c7f89 */ /* 0x008e6800000e0000 */
[----:B--2---:R-:W2:Y:S04]  /*a790*/  SHFL.BFLY PT, R13, R6, 0x2, 0x1f ;  /* 0x0c401f00060d7f89 */ /* 0x004ea800000e0000 */
[----:B----4-:R-:W3:Y:S04]  /*a7a0*/  SHFL.BFLY PT, R4, R8, 0x2, 0x1f ;  /* 0x0c401f0008047f89 */ /* 0x010ee800000e0000 */
[----:B-----5:R-:W4:Y:S01]  /*a7b0*/  SHFL.BFLY PT, R5, R7, 0x2, 0x1f ;  /* 0x0c401f0007057f89 */ /* 0x020f2200000e0000 */
[----:B------:R-:W-:Y:S01]  /*a7c0*/  ISETP.NE.AND P3, PT, R26, -0x1, PT ;  /* 0xffffffff1a00780c */ /* 0x000fe20003f65270 */
[----:B-1----:R-:W-:Y:S01]  /*a7d0*/  FADD.FTZ R12, R12, R9 ;  /* 0x000000090c0c7221 */ /* 0x002fe20000010000 */
[----:B--2---:R-:W-:-:S04]  /*a7e0*/  FADD.FTZ R13, R13, R6 ;  /* 0x000000060d0d7221 */ /* 0x004fc80000010000 */
[----:B------:R-:W1:Y:S01]  /*a7f0*/  SHFL.BFLY PT, R11, R12, 0x1, 0x1f ;  /* 0x0c201f000c0b7f89 */ /* 0x000e6200000e0000 */
[----:B---3--:R-:W-:Y:S01]  /*a800*/  FADD.FTZ R4, R4, R8 ;  /* 0x0000000804047221 */ /* 0x008fe20000010000 */
[----:B------:R-:W2:Y:S01]  /*a810*/  S2R R6, SR_TID.X ;  /* 0x0000000000067919 */ /* 0x000ea20000002100 */
[----:B----4-:R-:W-:Y:S01]  /*a820*/  FADD.FTZ R5, R5, R7 ;  /* 0x0000000705057221 */ /* 0x010fe20000010000 */
[----:B------:R-:W3:Y:S04]  /*a830*/  SHFL.BFLY PT, R10, R13, 0x1, 0x1f ;  /* 0x0c201f000d0a7f89 */ /* 0x000ee800000e0000 */
[----:B------:R-:W4:Y:S04]  /*a840*/  SHFL.BFLY PT, R9, R4, 0x1, 0x1f ;  /* 0x0c201f0004097f89 */ /* 0x000f2800000e0000 */
[----:B------:R-:W5:Y:S01]  /*a850*/  SHFL.BFLY PT, R8, R5, 0x1, 0x1f ;  /* 0x0c201f0005087f89 */ /* 0x000f6200000e0000 */
[----:B-1----:R-:W-:-:S05]  /*a860*/  FADD.FTZ R11, R12, R11 ;  /* 0x0000000b0c0b7221 */ /* 0x002fca0000010000 */
[----:B------:R-:W-:Y:S01]  /*a870*/  FSETP.NE.FTZ.AND P6, PT, R11, RZ, PT ;  /* 0x000000ff0b00720b */ /* 0x000fe20003fd5000 */
[----:B---3--:R-:W-:Y:S01]  /*a880*/  FADD.FTZ R10, R13, R10 ;  /* 0x0000000a0d0a7221 */ /* 0x008fe20000010000 */
[----:B--2---:R-:W-:Y:S01]  /*a890*/  SHF.R.S32.HI R7, RZ, 0x1f, R6 ;  /* 0x0000001fff077819 */ /* 0x004fe20000011406 */
[----:B----4-:R-:W-:-:S03]  /*a8a0*/  FADD.FTZ R9, R4, R9 ;  /* 0x0000000904097221 */ /* 0x010fc60000010000 */
[----:B------:R-:W-:Y:S02]  /*a8b0*/  FSETP.NE.FTZ.AND P5, PT, R10, RZ, PT ;  /* 0x000000ff0a00720b */ /* 0x000fe40003fb5000 */
[----:B------:R-:W-:Y:S01]  /*a8c0*/  LEA.HI R13, R7, R6, RZ, 0x2 ;  /* 0x00000006070d7211 */ /* 0x000fe200078f10ff */
[----:B-----5:R-:W-:Y:S01]  /*a8d0*/  FADD.FTZ R8, R5, R8 ;  /* 0x0000000805087221 */ /* 0x020fe20000010000 */
[----:B------:R-:W-:Y:S01]  /*a8e0*/  FSETP.NE.FTZ.AND P4, PT, R9, RZ, PT ;  /* 0x000000ff0900720b */ /* 0x000fe20003f95000 */
[----:B------:R-:W1:Y:S01]  /*a8f0*/  @P3 LDC.64 R4, c[0x0][0x298] ;  /* 0x0000a600ff043b82 */ /* 0x000e620000000a00 */
[--C-:B------:R-:W-:Y:S01]  /*a900*/  SHF.R.S32.HI R15, RZ, 0x2, R13.reuse ;  /* 0x00000002ff0f7819 */ /* 0x100fe2000001140d */
[----:B------:R-:W2:Y:S01]  /*a910*/  @P6 MUFU.RCP R19, R11 ;  /* 0x0000000b00136308 */ /* 0x000ea20000001000 */
[----:B------:R-:W-:Y:S02]  /*a920*/  SHF.R.S32.HI R22, RZ, 0x1f, R13 ;  /* 0x0000001fff167819 */ /* 0x000fe4000001140d */
[----:B------:R-:W-:-:S02]  /*a930*/  FSETP.NE.FTZ.AND P0, PT, R8, RZ, PT ;  /* 0x000000ff0800720b */ /* 0x000fc40003f15000 */
[----:B------:R-:W-:Y:S02]  /*a940*/  LEA.HI R22, R22, R15, RZ, 0x3 ;  /* 0x0000000f16167211 */ /* 0x000fe400078f18ff */
[-C--:B------:R-:W-:Y:S01]  /*a950*/  LEA.HI R7, R7, R6.reuse, RZ, 0x5 ;  /* 0x0000000607077211 */ /* 0x080fe200078f28ff */
[----:B------:R-:W3:Y:S01]  /*a960*/  @P5 MUFU.RCP R18, R10 ;  /* 0x0000000a00125308 */ /* 0x000ee20000001000 */
[----:B------:R-:W-:Y:S02]  /*a970*/  LOP3.LUT R22, R22, 0xfffffff8, RZ, 0xc0, !PT ;  /* 0xfffffff816167812 */ /* 0x000fe400078ec0ff */
[----:B------:R-:W-:Y:S02]  /*a980*/  LOP3.LUT R13, R13, 0x3ffffffc, RZ, 0xc0, !PT ;  /* 0x3ffffffc0d0d7812 */ /* 0x000fe400078ec0ff */
[----:B------:R-:W-:Y:S01]  /*a990*/  P2R R12, PR, RZ, 0x1 ;  /* 0x00000001ff0c7803 */ /* 0x000fe20000000000 */
[----:B------:R-:W-:Y:S01]  /*a9a0*/  IMAD.IADD R22, R15, 0x1, -R22 ;  /* 0x000000010f167824 */ /* 0x000fe200078e0a16 */
[----:B------:R-:W-:Y:S01]  /*a9b0*/  SHF.R.S32.HI R15, RZ, 0x5, R7 ;  /* 0x00000005ff0f7819 */ /* 0x000fe20000011407 */
[----:B------:R-:W4:Y:S01]  /*a9c0*/  @P4 MUFU.RCP R17, R9 ;  /* 0x0000000900114308 */ /* 0x000f220000001000 */
[----:B------:R-:W-:Y:S01]  /*a9d0*/  IADD3 R20, -R13, R6, RZ ;  /* 0x000000060d147210 */ /* 0x000fe20007ffe1ff */
[C---:B------:R-:W-:Y:S01]  /*a9e0*/  IMAD.SHL.U32 R14, R22.reuse, 0x40, RZ ;  /* 0x00000040160e7824 */ /* 0x040fe200078e00ff */
[----:B------:R-:W-:Y:S01]  /*a9f0*/  R2P PR, R22, 0x6 ;  /* 0x0000000616007804 */ /* 0x000fe20000000000 */
[----:B------:R-:W-:Y:S01]  /*aa00*/  IMAD.MOV.U32 R13, RZ, RZ, 0x20 ;  /* 0x00000020ff0d7424 */ /* 0x000fe200078e00ff */
[----:B------:R-:W-:Y:S01]  /*aa10*/  LEA R15, R15, R20, 0x9 ;  /* 0x000000140f0f7211 */ /* 0x000fe200078e48ff */
[----:B-1----:R-:W-:Y:S01]  /*aa20*/  @P3 IMAD.WIDE.U32 R20, R26, R4, RZ ;  /* 0x000000041a143225 */ /* 0x002fe200078e00ff */
[----:B------:R-:W-:Y:S01]  /*aa30*/  LOP3.LUT R14, R14, 0x1c0, RZ, 0xc0, !PT ;  /* 0x000001c00e0e7812 */ /* 0x000fe200078ec0ff */
[----:B------:R-:W1:Y:S01]  /*aa40*/  @P0 MUFU.RCP R16, R8 ;  /* 0x0000000800100308 */ /* 0x000e620000001000 */
[----:B------:R-:W-:Y:S01]  /*aa50*/  LOP3.LUT R22, R22, 0x1, RZ, 0xc0, !PT ;  /* 0x0000000116167812 */ /* 0x000fe200078ec0ff */
[----:B--2---:R-:W-:Y:S01]  /*aa60*/  FMUL.FTZ R19, R19, UR6 ;  /* 0x0000000613137c20 */ /* 0x004fe20008410000 */
[----:B------:R-:W-:Y:S01]  /*aa70*/  LEA.HI R14, R14, R14, RZ, 0x1d ;  /* 0x0000000e0e0e7211 */ /* 0x000fe200078fe8ff */
[----:B---3--:R-:W-:Y:S01]  /*aa80*/  FMUL.FTZ R18, R18, UR6 ;  /* 0x0000000612127c20 */ /* 0x008fe20008410000 */
[----:B------:R-:W-:Y:S01]  /*aa90*/  SEL R13, R13, 0xffffffe0, !P1 ;  /* 0xffffffe00d0d7807 */ /* 0x000fe20004800000 */
[----:B------:R-:W-:Y:S01]  /*aaa0*/  @P3 IMAD R5, R26, R5, R21 ;  /* 0x000000051a053224 */ /* 0x000fe200078e0215 */
[----:B------:R-:W-:Y:S01]  /*aab0*/  ISETP.NE.U32.AND P0, PT, R22, 0x1, PT ;  /* 0x000000011600780c */ /* 0x000fe20003f05070 */
[----:B------:R-:W-:-:S02]  /*aac0*/  IMAD.U32 R15, R15, 0x2, R14 ;  /* 0x000000020f0f7824 */ /* 0x000fc400078e000e */
[----:B----4-:R-:W-:Y:S01]  /*aad0*/  FMUL.FTZ R17, R17, UR6 ;  /* 0x0000000611117c20 */ /* 0x010fe20008410000 */
[----:B------:R-:W-:Y:S01]  /*aae0*/  IMAD.MOV.U32 R14, RZ, RZ, 0x40 ;  /* 0x00000040ff0e7424 */ /* 0x000fe200078e00ff */
[----:B------:R-:W-:Y:S02]  /*aaf0*/  @P3 MOV R4, R20 ;  /* 0x0000001400043202 */ /* 0x000fe40000000f00 */
[----:B------:R-:W-:Y:S02]  /*ab00*/  LEA R15, R15, UR4, 0x1 ;  /* 0x000000040f0f7c11 */ /* 0x000fe4000f8e08ff */
[----:B------:R-:W-:Y:S01]  /*ab10*/  SEL R14, R14, 0xffffffc0, !P2 ;  /* 0xffffffc00e0e7807 */ /* 0x000fe20005000000 */
[----:B-1----:R-:W-:Y:S01]  /*ab20*/  FMUL.FTZ R16, R16, UR6 ;  /* 0x0000000610107c20 */ /* 0x002fe20008410000 */
        /* <DEDUP_REMOVED lines=9> */
.L_x_1969:
[----:B------:R-:W-:Y:S01]  /*abc0*/  ULDC.U8 UR4, c[0x0][0x3d8] ;  /* 0x0000f60000047ab9 */ /* 0x000fe20000000000 */
[C---:B------:R-:W-:Y:S01]  /*abd0*/  VIADD R20, R15.reuse, 0xfffffff0 ;  /* 0xfffffff00f147836 */ /* 0x040fe20000000000 */
[----:B------:R-:W-:Y:S01]  /*abe0*/  ISETP.NE.AND P1, PT, RZ, UR4, PT ;  /* 0x00000004ff007c0c */ /* 0x000fe2000bf25270 */
[----:B------:R-:W-:Y:S01]  /*abf0*/  ULDC.U8 UR4, c[0x0][0x3d9] ;  /* 0x0000f64000047ab9 */ /* 0x000fe20000000000 */
[----:B------:R-:W-:Y:S01]  /*ac00*/  @P0 VIADD R20, R15, 0x10 ;  /* 0x000000100f140836 */ /* 0x000fe20000000000 */
[----:B------:R-:W-:Y:S02]  /*ac10*/  CS2R R24, SRZ ;  /* 0x0000000000187805 */ /* 0x000fe4000001ff00 */
[----:B------:R-:W-:Y:S02]  /*ac20*/  ISETP.NE.OR P0, PT, RZ, UR4, !P1 ;  /* 0x00000004ff007c0c */ /* 0x000fe4000cf05670 */
[----:B------:R-:W-:Y:S02]  /*ac30*/  P2R R21, PR, RZ, 0x2 ;  /* 0x00000002ff157803 */ /* 0x000fe40000000000 */
[----:B------:R-:W-:-:S09]  /*ac40*/  PLOP3.LUT P2, PT, PT, PT, PT, 0x8, 0x0 ;  /* 0x000000000000781c */ /* 0x000fd20003f4e170 */
[----:B------:R-:W-:Y:S05]  /*ac50*/  @P0 BRA `(.L_x_1970) ;  /* 0x0000000000180947 */ /* 0x000fea0003800000 */
[----:B------:R-:W1:Y:S01]  /*ac60*/  S2R R22, SR_CTAID.Y ;  /* 0x0000000000167919 */ /* 0x000e620000002600 */
[----:B------:R-:W1:Y:S01]  /*ac70*/  LDC R23, c[0x0][0x2c4] ;  /* 0x0000b100ff177b82 */ /* 0x000e620000000800 */
[----:B------:R-:W-:Y:S01]  /*ac80*/  PLOP3.LUT P2, PT, PT, PT, PT, 0x80, 0x0 ;  /* 0x000000000000781c */ /* 0x000fe20003f4f070 */
[----:B-1----:R-:W-:-:S05]  /*ac90*/  IMAD R22, R22, R23, RZ ;  /* 0x0000001716167224 */ /* 0x002fca00078e02ff */
[----:B------:R-:W-:-:S04]  /*aca0*/  SEL R24, R22, R26, !P3 ;  /* 0x0000001a16187207 */ /* 0x000fc80005800000 */
[----:B------:R-:W-:-:S07]  /*acb0*/  SHF.R.S32.HI R25, RZ, 0x1f, R24 ;  /* 0x0000001fff197819 */ /* 0x000fce0000011418 */
.L_x_1970:
[----:B------:R-:W2:Y:S04]  /*acc0*/  LDL R165, [R1+0x28] ;  /* 0x0000280001a57983 */ /* 0x000ea80000100800 */
[----:B------:R-:W3:Y:S01]  /*acd0*/  LDL R166, [R1+0x10] ;  /* 0x0000100001a67983 */ /* 0x000ee20000100800 */
        /* <DEDUP_REMOVED lines=25> */
[----:B------:R-:W-:Y:S01]  /*ae70*/  F2FP.F16.F32.PACK_AB R148, R149, R148 ;  /* 0x000000949594723e */ /* 0x000fe200000000ff */
[----:B------:R-:W-:Y:S01]  /*ae80*/  FMUL.FTZ R140, R17, R140 ;  /* 0x0000008c118c7220 */ /* 0x000fe20000410000 */
[----:B------:R-:W-:Y:S01]  /*ae90*/  F2FP.F16.F32.PACK_AB R150, R151, R150 ;  /* 0x000000969796723e */ /* 0x000fe200000000ff */
[----:B------:R-:W-:Y:S01]  /*aea0*/  FMUL.FTZ R141, R17, R141 ;  /* 0x0000008d118d7220 */ /* 0x000fe20000410000 */
[C---:B------:R-:W-:Y:S01]  /*aeb0*/  FMUL.FTZ R142, R16.reuse, R142 ;  /* 0x0000008e108e7220 */ /* 0x040fe20000410000 */
[C---:B------:R-:W-:Y:S01]  /*aec0*/  FMUL.FTZ R143, R16.reuse, R143 ;  /* 0x0000008f108f7220 */ /* 0x040fe20000410000 */
[----:B------:R-:W-:Y:S01]  /*aed0*/  F2FP.F16.F32.PACK_AB R153, R153, R152 ;  /* 0x000000989999723e */ /* 0x000fe200000000ff */
[----:B------:R-:W-:Y:S01]  /*aee0*/  FMUL.FTZ R144, R17, R144 ;  /* 0x0000009011907220 */ /* 0x000fe20000410000 */
        /* <DEDUP_REMOVED lines=8> */
[----:B------:R-:W-:Y:S01]  /*af70*/  IADD3 R6, -R23, R6, RZ ;  /* 0x0000000617067210 */ /* 0x000fe20007ffe1ff */
        /* <DEDUP_REMOVED lines=12> */
[----:B------:R-:W-:Y:S01]  /*b040*/  IADD3 R23, R15, R13, RZ ;  /* 0x0000000d0f177210 */ /* 0x000fe20007ffe0ff */
[C---:B------:R-:W-:Y:S01]  /*b050*/  FMUL.FTZ R42, R16.reuse, R42 ;  /* 0x0000002a102a7220 */ /* 0x040fe20000410000 */
[C---:B------:R-:W-:Y:S01]  /*b060*/  FMUL.FTZ R43, R16.reuse, R43 ;  /* 0x0000002b102b7220 */ /* 0x040fe20000410000 */
[----:B------:R-:W-:Y:S01]  /*b070*/  F2FP.F16.F32.PACK_AB R160, R161, R160 ;  /* 0x000000a0a1a0723e */ /* 0x000fe200000000ff */
[----:B------:R-:W-:Y:S01]  /*b080*/  STS [R15], R148 ;  /* 0x000000940f007388 */ /* 0x000fe20000000800 */
[----:B------:R-:W-:Y:S01]  /*b090*/  F2FP.F16.F32.PACK_AB R162, R163, R162 ;  /* 0x000000a2a3a2723e */ /* 0x000fe200000000ff */
[----:B------:R-:W-:Y:S01]  /*b0a0*/  FMUL.FTZ R44, R17, R44 ;  /* 0x0000002c112c7220 */ /* 0x000fe20000410000 */
[----:B------:R-:W-:Y:S01]  /*b0b0*/  IADD3 R13, R13, R20, RZ ;  /* 0x000000140d0d7210 */ /* 0x000fe20007ffe0ff */
        /* <DEDUP_REMOVED lines=10> */
[C---:B------:R-:W-:Y:S01]  /*b160*/  FMUL.FTZ R54, R18.reuse, R54 ;  /* 0x0000003612367220 */ /* 0x040fe20000410000 */
[C---:B------:R-:W-:Y:S01]  /*b170*/  FMUL.FTZ R55, R18.reuse, R55 ;  /* 0x0000003712377220 */ /* 0x040fe20000410000 */
[----:B------:R-:W-:Y:S01]  /*b180*/  F2FP.F16.F32.PACK_AB R144, R145, R144 ;  /* 0x000000909190723e */ /* 0x000fe200000000ff */
[----:B------:R-:W-:Y:S01]  /*b190*/  STS [R15+0x2000], R132 ;  /* 0x002000840f007388 */ /* 0x000fe20000000800 */
[----:B------:R-:W-:Y:S01]  /*b1a0*/  F2FP.F16.F32.PACK_AB R146, R147, R146 ;  /* 0x000000929392723e */ /* 0x000fe200000000ff */
[C---:B------:R-:W-:Y:S01]  /*b1b0*/  FMUL.FTZ R64, R19.reuse, R64 ;  /* 0x0000004013407220 */ /* 0x040fe20000410000 */
[----:B------:R-:W-:Y:S01]  /*b1c0*/  FMUL.FTZ R65, R19, R65 ;  /* 0x0000004113417220 */ /* 0x000fe20000410000 */
        /* <DEDUP_REMOVED lines=30> */
[----:B------:R-:W1:Y:S01]  /*b3b0*/  S2R R22, SR_TID.X ;  /* 0x0000000000167919 */ /* 0x000e620000002100 */
[----:B------:R-:W-:Y:S01]  /*b3c0*/  F2FP.F16.F32.PACK_AB R46, R47, R46 ;  /* 0x0000002e2f2e723e */ /* 0x000fe200000000ff */
[C---:B------:R-:W-:Y:S01]  /*b3d0*/  FMUL.FTZ R80, R19.reuse, R80 ;  /* 0x0000005013507220 */ /* 0x040fe20000410000 */
[----:B------:R-:W-:Y:S01]  /*b3e0*/  ISETP.NE.AND P1, PT, RZ, UR4, PT ;  /* 0x00000004ff007c0c */ /* 0x000fe2000bf25270 */
        /* <DEDUP_REMOVED lines=9> */
[----:B------:R-:W-:Y:S01]  /*b480*/  IADD3 R31, R23, R14, RZ ;  /* 0x0000000e171f7210 */ /* 0x000fe20007ffe0ff */
[----:B------:R-:W-:Y:S01]  /*b490*/  FMUL.FTZ R73, R17, R73 ;  /* 0x0000004911497220 */ /* 0x000fe20000410000 */
[C---:B------:R-:W-:Y:S01]  /*b4a0*/  FMUL.FTZ R74, R16.reuse, R74 ;  /* 0x0000004a104a7220 */ /* 0x040fe20000410000 */
[----:B------:R-:W-:Y:S01]  /*b4b0*/  STS [R13+0x2400], R146 ;  /* 0x002400920d007388 */ /* 0x000fe20000000800 */
[C---:B------:R-:W-:Y:S01]  /*b4c0*/  FMUL.FTZ R75, R16.reuse, R75 ;  /* 0x0000004b104b7220 */ /* 0x040fe20000410000 */
[----:B------:R-:W-:Y:S01]  /*b4d0*/  F2FP.F16.F32.PACK_AB R64, R65, R64 ;  /* 0x000000404140723e */ /* 0x000fe200000000ff */
[----:B------:R-:W-:Y:S01]  /*b4e0*/  FMUL.FTZ R76, R17, R76 ;  /* 0x0000004c114c7220 */ /* 0x000fe20000410000 */
[----:B------:R-:W-:Y:S01]  /*b4f0*/  F2FP.F16.F32.PACK_AB R66, R67, R66 ;  /* 0x000000424342723e */ /* 0x000fe200000000ff */
[----:B------:R-:W-:Y:S01]  /*b500*/  STS [R27], R36 ;  /* 0x000000241b007388 */ /* 0x000fe20000000800 */
[----:B------:R-:W-:Y:S01]  /*b510*/  IADD3 R33, R13, R14, RZ ;  /* 0x0000000e0d217210 */ /* 0x000fe20007ffe0ff */
[----:B------:R-:W-:Y:S01]  /*b520*/  FMUL.FTZ R77, R17, R77 ;  /* 0x0000004d114d7220 */ /* 0x000fe20000410000 */
[C---:B------:R-:W-:Y:S01]  /*b530*/  FMUL.FTZ R78, R16.reuse, R78 ;  /* 0x0000004e104e7220 */ /* 0x040fe20000410000 */
[----:B------:R-:W-:Y:S01]  /*b540*/  STS [R27+0x400], R38 ;  /* 0x000400261b007388 */ /* 0x000fe20000000800 */
[----:B------:R-:W-:Y:S01]  /*b550*/  FMUL.FTZ R79, R16, R79 ;  /* 0x0000004f104f7220 */ /* 0x000fe20000410000 */
[----:B------:R-:W-:Y:S01]  /*b560*/  F2FP.F16.F32.PACK_AB R56, R57, R56 ;  /* 0x000000383938723e */ /* 0x000fe200000000ff */
[----:B------:R-:W-:Y:S01]  /*b570*/  FMUL.FTZ R84, R19, R84 ;  /* 0x0000005413547220 */ /* 0x000fe20000410000 */
[----:B------:R-:W-:Y:S01]  /*b580*/  F2FP.F16.F32.PACK_AB R58, R59, R58 ;  /* 0x0000003a3b3a723e */ /* 0x000fe200000000ff */
[----:B------:R-:W-:Y:S01]  /*b590*/  STS [R29], R48 ;  /* 0x000000301d007388 */ /* 0x000fe20000000800 */
[----:B------:R-:W-:Y:S01]  /*b5a0*/  FMUL.FTZ R85, R19, R85 ;  /* 0x0000005513557220 */ /* 0x000fe20000410000 */
[C---:B------:R-:W-:Y:S01]  /*b5b0*/  FMUL.FTZ R86, R18.reuse, R86 ;  /* 0x0000005612567220 */ /* 0x040fe20000410000 */
[C---:B------:R-:W-:Y:S01]  /*b5c0*/  FMUL.FTZ R87, R18.reuse, R87 ;  /* 0x0000005712577220 */ /* 0x040fe20000410000 */
[----:B------:R-:W-:Y:S01]  /*b5d0*/  STS [R29+0x400], R50 ;  /* 0x000400321d007388 */ /* 0x000fe20000000800 */
[----:B------:R-:W-:Y:S01]  /*b5e0*/  F2FP.F16.F32.PACK_AB R60, R61, R60 ;  /* 0x0000003c3d3c723e */ /* 0x000fe200000000ff */
[----:B------:R-:W-:Y:S01]  /*b5f0*/  FMUL.FTZ R96, R19, R96 ;  /* 0x0000006013607220 */ /* 0x000fe20000410000 */
        /* <DEDUP_REMOVED lines=11> */
[C---:B------:R-:W-:Y:S01]  /*b6b0*/  FMUL.FTZ R90, R16.reuse, R90 ;  /* 0x0000005a105a7220 */ /* 0x040fe20000410000 */
[C---:B------:R-:W-:Y:S01]  /*b6c0*/  FMUL.FTZ R91, R16.reuse, R91 ;  /* 0x0000005b105b7220 */ /* 0x040fe20000410000 */
[----:B------:R-:W-:Y:S01]  /*b6d0*/  STS [R29+0x2400], R46 ;  /* 0x0024002e1d007388 */ /* 0x000fe20000000800 */
[----:B------:R-:W-:Y:S01]  /*b6e0*/  F2FP.F16.F32.PACK_AB R81, R81, R80 ;  /* 0x000000505151723e */ /* 0x000fe200000000ff */
[----:B------:R-:W-:Y:S01]  /*b6f0*/  FMUL.FTZ R92, R17, R92 ;  /* 0x0000005c115c7220 */ /* 0x000fe20000410000 */
[----:B------:R-:W-:Y:S01]  /*b700*/  F2FP.F16.F32.PACK_AB R83, R83, R82 ;  /* 0x000000525353723e */ /* 0x000fe200000000ff */
        /* <DEDUP_REMOVED lines=43> */
[C---:B------:R-:W-:Y:S01]  /*b9c0*/  FMUL.FTZ R118, R18.reuse, R118 ;  /* 0x0000007612767220 */ /* 0x040fe20000410000 */
[----:B------:R-:W-:Y:S01]  /*b9d0*/  STS [R20+0x4400], R83 ;  /* 0x0044005314007388 */ /* 0x000fe20000000800 */
[C---:B------:R-:W-:Y:S01]  /*b9e0*/  FMUL.FTZ R119, R18.reuse, R119 ;  /* 0x0000007712777220 */ /* 0x040fe20000410000 */
[----:B------:R-:W-:Y:S01]  /*b9f0*/  F2FP.F16.F32.PACK_AB R92, R93, R92 ;  /* 0x0000005c5d5c723e */ /* 0x000fe200000000ff */
[----:B------:R-:W-:Y:S01]  /*ba00*/  FMUL.FTZ R19, R19, R129 ;  /* 0x0000008113137220 */ /* 0x000fe20000410000 */
[----:B------:R-:W-:Y:S01]  /*ba10*/  F2FP.F16.F32.PACK_AB R94, R95, R94 ;  /* 0x0000005e5f5e723e */ /* 0x000fe200000000ff */
[----:B------:R-:W-:Y:S01]  /*ba20*/  STS [R15+0x6000], R72 ;  /* 0x006000480f007388 */ /* 0x000fe20000000800 */
[C---:B------:R-:W-:Y:S01]  /*ba30*/  FMUL.FTZ R130, R18.reuse, R130 ;  /* 0x0000008212827220 */ /* 0x040fe20000410000 */
[----:B------:R-:W-:Y:S01]  /*ba40*/  FMUL.FTZ R131, R18, R131 ;  /* 0x0000008312837220 */ /* 0x000fe20000410000 */
[----:B------:R-:W-:Y:S01]  /*ba50*/  F2FP.F16.F32.PACK_AB R100, R101, R100 ;  /* 0x000000646564723e */ /* 0x000fe200000000ff */
[----:B------:R4:W-:Y:S01]  /*ba60*/  STS [R15+0x6400], R74 ;  /* 0x0064004a0f007388 */ /* 0x0009e20000000800 */
[----:B------:R-:W-:Y:S01]  /*ba70*/  F2FP.F16.F32.PACK_AB R102, R103, R102 ;  /* 0x000000666766723e */ /* 0x000fe200000000ff */
[C---:B------:R-:W-:Y:S01]  /*ba80*/  FMUL.FTZ R120, R17.reuse, R120 ;  /* 0x0000007811787220 */ /* 0x040fe20000410000 */
[C---:B------:R-:W-:Y:S01]  /*ba90*/  FMUL.FTZ R121, R17.reuse, R121 ;  /* 0x0000007911797220 */ /* 0x040fe20000410000 */
[----:B------:R-:W-:Y:S01]  /*baa0*/  STS [R20+0x6000], R77 ;  /* 0x0060004d14007388 */ /* 0x000fe20000000800 */
[----:B------:R-:W-:Y:S01]  /*bab0*/  FMUL.FTZ R124, R17, R124 ;  /* 0x0000007c117c7220 */ /* 0x000fe20000410000 */
[C---:B------:R-:W-:Y:S01]  /*bac0*/  FMUL.FTZ R122, R16.reuse, R122 ;  /* 0x0000007a107a7220 */ /* 0x040fe20000410000 */
[C---:B------:R-:W-:Y:S01]  /*bad0*/  FMUL.FTZ R123, R16.reuse, R123 ;  /* 0x0000007b107b7220 */ /* 0x040fe20000410000 */
[----:B------:R5:W-:Y:S01]  /*bae0*/  STS [R20+0x6400], R79 ;  /* 0x0064004f14007388 */ /* 0x000be20000000800 */
[----:B------:R-:W-:Y:S01]  /*baf0*/  F2FP.F16.F32.PACK_AB R112, R113, R112 ;  /* 0x000000707170723e */ /* 0x000fe200000000ff */
[----:B------:R-:W2:Y:S01]  /*bb00*/  @!P1 LDC R14, c[0x0][0x2c4] ;  /* 0x0000b100ff0e9b82 */ /* 0x000ea20000000800 */
[----:B------:R-:W-:Y:S01]  /*bb10*/  F2FP.F16.F32.PACK_AB R114, R115, R114 ;  /* 0x000000727372723e */ /* 0x000fe200000000ff */
[----:B------:R-:W-:Y:S01]  /*bb20*/  STS [R23+0x4000], R84 ;  /* 0x0040005417007388 */ /* 0x000fe20000000800 */
[----:B------:R-:W-:Y:S01]  /*bb30*/  FMUL.FTZ R17, R17, R125 ;  /* 0x0000007d11117220 */ /* 0x000fe20000410000 */
[C---:B------:R-:W-:Y:S01]  /*bb40*/  FMUL.FTZ R126, R16.reuse, R126 ;  /* 0x0000007e107e7220 */ /* 0x040fe20000410000 */
[----:B------:R-:W-:Y:S01]  /*bb50*/  FMUL.FTZ R127, R16, R127 ;  /* 0x0000007f107f7220 */ /* 0x000fe20000410000 */
[----:B------:R-:W-:Y:S01]  /*bb60*/  STS [R23+0x4400], R86 ;  /* 0x0044005617007388 */ /* 0x000fe20000000800 */
[----:B------:R-:W-:Y:S01]  /*bb70*/  F2FP.F16.F32.PACK_AB R104, R105, R104 ;  /* 0x000000686968723e */ /* 0x000fe200000000ff */
[----:B------:R-:W1:Y:S01]  /*bb80*/  @P6 MUFU.LG2 R11, R11 ;  /* 0x0000000b000b6308 */ /* 0x000e620000000c00 */
[----:B------:R-:W-:Y:S01]  /*bb90*/  F2FP.F16.F32.PACK_AB R106, R107, R106 ;  /* 0x0000006a6b6a723e */ /* 0x000fe200000000ff */
[----:B------:R-:W-:Y:S01]  /*bba0*/  STS [R13+0x4000], R96 ;  /* 0x004000600d007388 */ /* 0x000fe20000000800 */
[----:B------:R-:W-:Y:S01]  /*bbb0*/  F2FP.F16.F32.PACK_AB R108, R109, R108 ;  /* 0x0000006c6d6c723e */ /* 0x000fe200000000ff */
[----:B------:R-:W3:Y:S01]  /*bbc0*/  @!P1 LDC R35, c[0x0][0x270] ;  /* 0x00009c00ff239b82 */ /* 0x000ee20000000800 */
[----:B------:R-:W-:Y:S01]  /*bbd0*/  F2FP.F16.F32.PACK_AB R110, R111, R110 ;  /* 0x0000006e6f6e723e */ /* 0x000fe200000000ff */
[----:B------:R-:W-:Y:S01]  /*bbe0*/  STS [R13+0x4400], R98 ;  /* 0x004400620d007388 */ /* 0x000fe20000000800 */
[----:B------:R-:W-:Y:S01]  /*bbf0*/  F2FP.F16.F32.PACK_AB R116, R117, R116 ;  /* 0x000000747574723e */ /* 0x000fe200000000ff */
[----:B------:R-:W5:Y:S01]  /*bc00*/  @P5 MUFU.LG2 R10, R10 ;  /* 0x0000000a000a5308 */ /* 0x000f620000000c00 */
[----:B------:R-:W-:Y:S01]  /*bc10*/  F2FP.F16.F32.PACK_AB R118, R119, R118 ;  /* 0x000000767776723e */ /* 0x000fe200000000ff */
[----:B------:R-:W-:Y:S01]  /*bc20*/  STS [R23+0x6000], R88 ;  /* 0x0060005817007388 */ /* 0x000fe20000000800 */
[----:B------:R-:W-:Y:S01]  /*bc30*/  F2FP.F16.F32.PACK_AB R19, R19, R128 ;  /* 0x000000801313723e */ /* 0x000fe200000000ff */
[----:B----4-:R-:W4:Y:S01]  /*bc40*/  @P6 LDC R15, c[0x0][0x2e8] ;  /* 0x0000ba00ff0f6b82 */ /* 0x010f220000000800 */
[----:B------:R-:W-:Y:S01]  /*bc50*/  F2FP.F16.F32.PACK_AB R130, R131, R130 ;  /* 0x000000828382723e */ /* 0x000fe200000000ff */
[----:B------:R2:W-:Y:S01]  /*bc60*/  STS [R23+0x6400], R90 ;  /* 0x0064005a17007388 */ /* 0x0005e20000000800 */
[----:B------:R-:W-:Y:S01]  /*bc70*/  F2FP.F16.F32.PACK_AB R120, R121, R120 ;  /* 0x000000787978723e */ /* 0x000fe200000000ff */
[----:B------:R-:W2:Y:S01]  /*bc80*/  @P4 MUFU.LG2 R9, R9 ;  /* 0x0000000900094308 */ /* 0x000ea20000000c00 */
[----:B------:R-:W-:Y:S01]  /*bc90*/  F2FP.F16.F32.PACK_AB R122, R123, R122 ;  /* 0x0000007a7b7a723e */ /* 0x000fe200000000ff */
[----:B------:R-:W-:Y:S01]  /*bca0*/  STS [R13+0x6000], R92 ;  /* 0x0060005c0d007388 */ /* 0x000fe20000000800 */
[----:B------:R-:W-:Y:S01]  /*bcb0*/  F2FP.F16.F32.PACK_AB R17, R17, R124 ;  /* 0x0000007c1111723e */ /* 0x000fe200000000ff */
[----:B------:R-:W3:Y:S01]  /*bcc0*/  @P5 LDC R28, c[0x0][0x2e8] ;  /* 0x0000ba00ff1c5b82 */ /* 0x000ee20000000800 */
[----:B------:R-:W-:Y:S01]  /*bcd0*/  F2FP.F16.F32.PACK_AB R126, R127, R126 ;  /* 0x0000007e7f7e723e */ /* 0x000fe200000000ff */
[----:B------:R-:W-:Y:S01]  /*bce0*/  STS [R13+0x6400], R94 ;  /* 0x0064005e0d007388 */ /* 0x000fe20000000800 */
[----:B------:R-:W-:Y:S01]  /*bcf0*/  ISETP.NE.AND P3, PT, R21, RZ, PT ;  /* 0x000000ff1500720c */ /* 0x000fe20003f65270 */
[----:B-1----:R-:W-:Y:S01]  /*bd00*/  @P6 FMUL.FTZ R11, R11, 0.69314718246459960938 ;  /* 0x3f3172180b0b6820 */ /* 0x002fe20000410000 */
[----:B------:R-:W-:Y:S01]  /*bd10*/  PLOP3.LUT P0, PT, PT, PT, PT, 0x8, 0x0 ;  /* 0x000000000000781c */ /* 0x000fe20003f0e170 */
[----:B------:R-:W-:Y:S01]  /*bd20*/  STS [R27+0x4000], R100 ;  /* 0x004000641b007388 */ /* 0x000fe20000000800 */
[----:B------:R-:W-:Y:S01]  /*bd30*/  @!P1 PLOP3.LUT P0, PT, P3, PT, PT, 0x80, 0x0 ;  /* 0x000000000000981c */ /* 0x000fe20001f0f070 */
[----:B------:R-:W1:Y:S01]  /*bd40*/  S2UR UR4, SR_CTAID.X ;  /* 0x00000000000479c3 */ /* 0x000e620000002500 */
[----:B------:R-:W-:Y:S01]  /*bd50*/  SHF.R.S32.HI R21, RZ, 0x1f, R22 ;  /* 0x0000001fff157819 */ /* 0x000fe20000011416 */
[----:B------:R-:W-:Y:S01]  /*bd60*/  STS [R27+0x4400], R102 ;  /* 0x004400661b007388 */ /* 0x000fe20000000800 */
[----:B-----5:R-:W-:Y:S01]  /*bd70*/  MOV R20, 0x7f800000 ;  /* 0x7f80000000147802 */ /* 0x020fe20000000f00 */
[----:B------:R-:W-:Y:S01]  /*bd80*/  @P5 FMUL.FTZ R10, R10, 0.69314718246459960938 ;  /* 0x3f3172180a0a5820 */ /* 0x000fe20000410000 */
[-C--:B------:R-:W-:Y:S01]  /*bd90*/  LEA.HI R21, R21, R22.reuse, RZ, 0x3 ;  /* 0x0000001615157211 */ /* 0x080fe200078f18ff */
[----:B------:R-:W-:Y:S01]  /*bda0*/  STS [R29+0x4000], R112 ;  /* 0x004000701d007388 */ /* 0x000fe20000000800 */
[----:B------:R-:W-:Y:S01]  /*bdb0*/  @P1 MOV R30, 0x1 ;  /* 0x00000001001e1802 */ /* 0x000fe20000000f00 */
[----:B----4-:R-:W-:Y:S01]  /*bdc0*/  @P6 FFMA.FTZ R20, R164, R15, R11 ;  /* 0x0000000fa4146223 */ /* 0x010fe2000001000b */
[----:B------:R-:W-:Y:S01]  /*bdd0*/  LOP3.LUT R7, R21, 0xfffffff8, RZ, 0xc0, !PT ;  /* 0xfffffff815077812 */ /* 0x000fe200078ec0ff */
[----:B------:R-:W-:Y:S01]  /*bde0*/  STS [R29+0x4400], R114 ;  /* 0x004400721d007388 */ /* 0x000fe20000000800 */
[----:B------:R-:W-:Y:S01]  /*bdf0*/  ISETP.NE.AND P6, PT, R12, RZ, PT ;  /* 0x000000ff0c00720c */ /* 0x000fe20003fc5270 */
[----:B--2---:R-:W3:Y:S01]  /*be00*/  @P0 LDC R14, c[0x0][0x2e4] ;  /* 0x0000b900ff0e0b82 */ /* 0x004ee20000000800 */
[----:B------:R-:W-:Y:S01]  /*be10*/  IADD3 R7, -R7, R22, RZ ;  /* 0x0000001607077210 */ /* 0x000fe20007ffe1ff */
[----:B------:R-:W-:Y:S01]  /*be20*/  STS [R27+0x6000], R104 ;  /* 0x006000681b007388 */ /* 0x000fe20000000800 */
[----:B------:R-:W-:Y:S01]  /*be30*/  SHF.R.S32.HI R34, RZ, 0x3, R21 ;  /* 0x00000003ff227819 */ /* 0x000fe20000011415 */
[----:B------:R-:W-:Y:S01]  /*be40*/  @P4 FMUL.FTZ R9, R9, 0.69314718246459960938 ;  /* 0x3f31721809094820 */ /* 0x000fe20000410000 */
[----:B------:R-:W-:Y:S01]  /*be50*/  LOP3.LUT P3, RZ, R6, 0x3, RZ, 0xc0, !PT ;  /* 0x0000000306ff7812 */ /* 0x000fe2000786c0ff */
[----:B------:R2:W-:Y:S01]  /*be60*/  STS [R27+0x6400], R106 ;  /* 0x0064006a1b007388 */ /* 0x0005e20000000800 */
[C---:B------:R-:W-:Y:S01]  /*be70*/  IADD3 R11, R34.reuse, 0x10, RZ ;  /* 0x00000010220b7810 */ /* 0x040fe20007ffe0ff */
[----:B------:R-:W4:Y:S01]  /*be80*/  @P1 LDC.64 R22, c[0x0][0x2c0] ;  /* 0x0000b000ff161b82 */ /* 0x000f220000000a00 */
[----:B------:R-:W-:Y:S01]  /*be90*/  IADD3 R6, R34, 0x30, RZ ;  /* 0x0000003022067810 */ /* 0x000fe20007ffe0ff */
[----:B------:R-:W-:Y:S01]  /*bea0*/  STS [R29+0x6000], R108 ;  /* 0x0060006c1d007388 */ /* 0x000fe20000000800 */
[----:B------:R-:W-:Y:S01]  /*beb0*/  BSSY B0, `(.L_x_1971) ;  /* 0x0000060000007945 */ /* 0x000fe20003800000 */
[----:B------:R-:W5:Y:S02]  /*bec0*/  @P6 MUFU.LG2 R8, R8 ;  /* 0x0000000800086308 */ /* 0x000f640000000c00 */
[----:B------:R5:W-:Y:S02]  /*bed0*/  STS [R29+0x6400], R110 ;  /* 0x0064006e1d007388 */ /* 0x000be40000000800 */
[----:B------:R-:W1:Y:S02]  /*bee0*/  @P4 LDC R15, c[0x0][0x2e8] ;  /* 0x0000ba00ff0f4b82 */ /* 0x000e640000000800 */
[----:B------:R1:W-:Y:S04]  /*bef0*/  STS [R31+0x4000], R116 ;  /* 0x004000741f007388 */ /* 0x0003e80000000800 */
[----:B------:R1:W-:Y:S02]  /*bf00*/  STS [R31+0x4400], R118 ;  /* 0x004400761f007388 */ /* 0x0003e40000000800 */
[----:B------:R-:W1:Y:S01]  /*bf10*/  @P6 LDC R21, c[0x0][0x2e8] ;  /* 0x0000ba00ff156b82 */ /* 0x000e620000000800 */
[----:B---3--:R-:W-:Y:S01]  /*bf20*/  @!P1 IMAD R30, R14, R35, RZ ;  /* 0x000000230e1e9224 */ /* 0x008fe200078e02ff */
[----:B------:R3:W-:Y:S01]  /*bf30*/  STS [R33+0x4000], R19 ;  /* 0x0040001321007388 */ /* 0x0007e20000000800 */
[----:B------:R-:W-:-:S02]  /*bf40*/  ISETP.GE.AND P0, PT, R11, R166, PT ;  /* 0x000000a60b00720c */ /* 0x000fc40003f06270 */
[----:B------:R-:W-:Y:S01]  /*bf50*/  MOV R11, 0x7f800000 ;  /* 0x7f800000000b7802 */ /* 0x000fe20000000f00 */
[----:B------:R3:W-:Y:S01]  /*bf60*/  STS [R33+0x4400], R130 ;  /* 0x0044008221007388 */ /* 0x0007e20000000800 */
[----:B------:R-:W-:Y:S01]  /*bf70*/  @P5 FFMA.FTZ R11, R3, R28, R10 ;  /* 0x0000001c030b5223 */ /* 0x000fe2000001000a */
[----:B--2---:R-:W2:Y:S01]  /*bf80*/  @P1 LDC R27, c[0x0][0x2c0] ;  /* 0x0000b000ff1b1b82 */ /* 0x004ea20000000800 */
[----:B------:R-:W-:Y:S01]  /*bf90*/  IADD3 R3, R34, 0x20, RZ ;  /* 0x0000002022037810 */ /* 0x000fe20007ffe0ff */
[----:B------:R3:W-:Y:S01]  /*bfa0*/  STS [R31+0x6000], R120 ;  /* 0x006000781f007388 */ /* 0x0007e20000000800 */
[----:B----4-:R-:W-:Y:S01]  /*bfb0*/  @P1 IMAD R23, R23, R22, RZ ;  /* 0x0000001617171224 */ /* 0x010fe200078e02ff */
[----:B------:R-:W-:Y:S02]  /*bfc0*/  P2R R12, PR, RZ, 0x1 ;  /* 0x00000001ff0c7803 */ /* 0x000fe40000000000 */
[----:B------:R3:W-:Y:S01]  /*bfd0*/  STS [R31+0x6400], R122 ;  /* 0x0064007a1f007388 */ /* 0x0007e20000000800 */
[----:B------:R-:W-:Y:S01]  /*bfe0*/  @!P1 MOV R23, R14 ;  /* 0x0000000e00179202 */ /* 0x000fe20000000f00 */
[----:B-----5:R-:W-:Y:S01]  /*bff0*/  @P6 FMUL.FTZ R29, R8, 0.69314718246459960938 ;  /* 0x3f317218081d6820 */ /* 0x020fe20000410000 */
[----:B------:R-:W-:Y:S01]  /*c000*/  ISETP.GE.AND P0, PT, R3, R166, PT ;  /* 0x000000a60300720c */ /* 0x000fe20003f06270 */
[----:B------:R3:W-:Y:S01]  /*c010*/  STS [R33+0x6000], R17 ;  /* 0x0060001121007388 */ /* 0x0007e20000000800 */
[----:B------:R-:W-:Y:S01]  /*c020*/  MOV R10, 0x7f800000 ;  /* 0x7f800000000a7802 */ /* 0x000fe20000000f00 */
[----:B-1----:R-:W-:Y:S01]  /*c030*/  @P4 FFMA.FTZ R10, R2, R15, R9 ;  /* 0x0000000f020a4223 */ /* 0x002fe20000010009 */
[----:B------:R-:W-:Y:S01]  /*c040*/  MOV R15, 0x7f800000 ;  /* 0x7f800000000f7802 */ /* 0x000fe20000000f00 */
[----:B------:R3:W-:Y:S01]  /*c050*/  STS [R33+0x6400], R126 ;  /* 0x0064007e21007388 */ /* 0x0007e20000000800 */
[----:B------:R-:W-:Y:S01]  /*c060*/  @P6 FFMA.FTZ R15, R0, R21, R29 ;  /* 0x00000015000f6223 */ /* 0x000fe2000001001d */
[----:B------:R-:W-:Y:S01]  /*c070*/  SHF.L.U32 R21, R7, 0x3, RZ ;  /* 0x0000000307157819 */ /* 0x000fe200000006ff */
[----:B------:R-:W-:Y:S01]  /*c080*/  BAR.SYNC.DEFER_BLOCKING 0x0 ;  /* 0x0000000000007b1d */ /* 0x000fe20000010000 */
[----:B------:R-:W-:-:S05]  /*c090*/  @!P1 MOV R27, 0x1 ;  /* 0x00000001001b9802 */ /* 0x000fca0000000f00 */
[----:B------:R-:W1:Y:S01]  /*c0a0*/  S2R R13, SR_CTAID.Y ;  /* 0x00000000000d7919 */ /* 0x000e620000002600 */
[----:B--2---:R-:W-:Y:S01]  /*c0b0*/  IMAD R3, R27, UR4, RZ ;  /* 0x000000041b037c24 */ /* 0x004fe2000f8e02ff */
[----:B------:R-:W2:Y:S04]  /*c0c0*/  S2R R26, SR_CTAID.Z ;  /* 0x00000000001a7919 */ /* 0x000ea80000002700 */
[----:B------:R-:W-:-:S04]  /*c0d0*/  SHF.L.U32 R3, R3, 0x7, RZ ;  /* 0x0000000703037819 */ /* 0x000fc800000006ff */
[----:B------:R-:W-:Y:S01]  /*c0e0*/  SHF.R.S32.HI R9, RZ, 0x1f, R3 ;  /* 0x0000001fff097819 */ /* 0x000fe20000011403 */
[----:B------:R3:W4:Y:S01]  /*c0f0*/  LDS.128 R16, [R165+0x3800] ;  /* 0x00380000a5107984 */ /* 0x0007220000000c00 */
[----:B-1----:R-:W-:-:S05]  /*c100*/  IMAD R13, R13, R30, RZ ;  /* 0x0000001e0d0d7224 */ /* 0x002fca00078e02ff */
[----:B------:R-:W-:Y:S02]  /*c110*/  SEL R14, R13, RZ, !P2 ;  /* 0x000000ff0d0e7207 */ /* 0x000fe40005000000 */
[----:B------:R-:W-:Y:S02]  /*c120*/  P2R R13, PR, RZ, 0x1 ;  /* 0x00000001ff0d7803 */ /* 0x000fe40000000000 */
[----:B------:R-:W-:Y:S01]  /*c130*/  ISETP.GE.AND P0, PT, R6, R166, PT ;  /* 0x000000a60600720c */ /* 0x000fe20003f06270 */
[----:B--2---:R-:W-:-:S03]  /*c140*/  IMAD R23, R26, R23, R14 ;  /* 0x000000171a177224 */ /* 0x004fc600078e020e */
[----:B------:R-:W-:Y:S02]  /*c150*/  P2R R14, PR, RZ, 0x1 ;  /* 0x00000001ff0e7803 */ /* 0x000fe40000000000 */
[--C-:B------:R-:W-:Y:S02]  /*c160*/  IADD3 R22, P1, P0, R3, R24, R23.reuse ;  /* 0x0000001803167210 */ /* 0x100fe4000783e017 */
[----:B------:R-:W-:-:S04]  /*c170*/  SHF.R.S32.HI R24, RZ, 0x1f, R23 ;  /* 0x0000001fff187819 */ /* 0x000fc80000011417 */
[----:B------:R-:W-:Y:S01]  /*c180*/  IADD3.X R24, R9, R25, R24, P1, P0 ;  /* 0x0000001909187210 */ /* 0x000fe20000fe0418 */
[----:B---34-:R-:W-:Y:S06]  /*c190*/  @P3 BRA `(.L_x_1972) ;  /* 0x0000000000c43947 */ /* 0x018fec0003800000 */
[----:B------:R-:W1:Y:S02]  /*c1a0*/  S2R R0, SR_TID.X ;  /* 0x0000000000007919 */ /* 0x000e640000002100 */
[----:B-1----:R-:W-:-:S04]  /*c1b0*/  SHF.R.S32.HI R3, RZ, 0x1f, R0 ;  /* 0x0000001fff037819 */ /* 0x002fc80000011400 */
[----:B------:R-:W-:-:S04]  /*c1c0*/  LEA.HI R2, R3, R0, RZ, 0x5 ;  /* 0x0000000003027211 */ /* 0x000fc800078f28ff */
[----:B------:R-:W-:Y:S02]  /*c1d0*/  LOP3.LUT R7, R2, 0xffffffe0, RZ, 0xc0, !PT ;  /* 0xffffffe002077812 */ /* 0x000fe400078ec0ff */
[--C-:B------:R-:W-:Y:S02]  /*c1e0*/  SHF.R.S32.HI R3, RZ, 0x5, R2.reuse ;  /* 0x00000005ff037819 */ /* 0x100fe40000011402 */
[----:B------:R-:W-:Y:S01]  /*c1f0*/  SHF.R.S32.HI R2, RZ, 0x1f, R2 ;  /* 0x0000001fff027819 */ /* 0x000fe20000011402 */
[----:B------:R-:W-:-:S03]  /*c200*/  IMAD.IADD R7, R0, 0x1, -R7 ;  /* 0x0000000100077824 */ /* 0x000fc600078e0a07 */
[----:B------:R-:W-:Y:S02]  /*c210*/  LEA.HI R2, R2, R3, RZ, 0x2 ;  /* 0x0000000302027211 */ /* 0x000fe400078f10ff */
[----:B------:R-:W-:Y:S02]  /*c220*/  SHF.R.S32.HI R0, RZ, 0x1f, R7 ;  /* 0x0000001fff007819 */ /* 0x000fe40000011407 */
[----:B------:R-:W-:Y:S02]  /*c230*/  LOP3.LUT R2, R2, 0xffffffc, RZ, 0xc0, !PT ;  /* 0x0ffffffc02027812 */ /* 0x000fe400078ec0ff */
[----:B------:R-:W-:-:S03]  /*c240*/  LEA.HI R0, R0, R7, RZ, 0x2 ;  /* 0x0000000700007211 */ /* 0x000fc600078f10ff */
[----:B------:R-:W-:Y:S01]  /*c250*/  IMAD.IADD R2, R3, 0x1, -R2 ;  /* 0x0000000103027824 */ /* 0x000fe200078e0a02 */
        /* <DEDUP_REMOVED lines=8> */
[C---:B------:R-:W-:Y:S02]  /*c2e0*/  @!P3 IMAD R23, R28.reuse, R27, RZ ;  /* 0x0000001b1c17b224 */ /* 0x040fe400078e02ff */
[----:B------:R-:W-:-:S03]  /*c2f0*/  VIADD R28, R28, 0x48 ;  /* 0x000000481c1c7836 */ /* 0x000fc60000000000 */
[C---:B------:R-:W-:Y:S01]  /*c300*/  @!P3 IADD3 R9, P0, R23.reuse, R22, RZ ;  /* 0x000000161709b210 */ /* 0x040fe20007f1e0ff */
[-C--:B------:R-:W-:Y:S01]  /*c310*/  @!P1 IMAD R29, R0, R27.reuse, RZ ;  /* 0x0000001b001d9224 */ /* 0x080fe200078e02ff */
[----:B------:R-:W2:Y:S02]  /*c320*/  @!P2 LDC.64 R6, c[0x0][0x2b0] ;  /* 0x0000ac00ff06ab82 */ /* 0x000ea40000000a00 */
[----:B------:R-:W-:Y:S01]  /*c330*/  @!P3 LEA.HI.X.SX32 R30, R23, R24, 0x1, P0 ;  /* 0x00000018171eb211 */ /* 0x000fe200000f0eff */
[----:B------:R-:W-:Y:S01]  /*c340*/  @!P2 IMAD R23, R8, R27, RZ ;  /* 0x0000001b0817a224 */ /* 0x000fe200078e02ff */
[----:B-1----:R-:W-:-:S04]  /*c350*/  @!P3 LEA R32, P0, R9, R2, 0x2 ;  /* 0x000000020920b211 */ /* 0x002fc800078010ff */
[----:B------:R-:W-:Y:S02]  /*c360*/  @!P3 LEA.HI.X R33, R9, R3, R30, 0x2, P0 ;  /* 0x000000030921b211 */ /* 0x000fe400000f141e */
[----:B------:R-:W-:Y:S01]  /*c370*/  ISETP.GE.AND P0, PT, R28, R166, PT ;  /* 0x000000a61c00720c */ /* 0x000fe20003f06270 */
[----:B------:R-:W1:Y:S02]  /*c380*/  @!P1 LDC.64 R2, c[0x0][0x2b0] ;  /* 0x0000ac00ff029b82 */ /* 0x000e640000000a00 */
[----:B------:R3:W-:Y:S01]  /*c390*/  @!P3 STG.E desc[UR22][R32.64], R20 ;  /* 0x000000142000b986 */ /* 0x0007e2000c101916 */
[----:B------:R-:W-:-:S04]  /*c3a0*/  @!P2 IADD3 R25, P3, R23, R22, RZ ;  /* 0x000000161719a210 */ /* 0x000fc80007f7e0ff */
[----:B------:R-:W-:Y:S02]  /*c3b0*/  @!P2 LEA.HI.X.SX32 R0, R23, R24, 0x1, P3 ;  /* 0x000000181700a211 */ /* 0x000fe400018f0eff */
[----:B--2---:R-:W-:-:S03]  /*c3c0*/  @!P2 LEA R6, P3, R25, R6, 0x2 ;  /* 0x000000061906a211 */ /* 0x004fc600078610ff */
[----:B------:R-:W2:Y:S01]  /*c3d0*/  @!P0 LDC.64 R8, c[0x0][0x2b0] ;  /* 0x0000ac00ff088b82 */ /* 0x000ea20000000a00 */
        /* <DEDUP_REMOVED lines=10> */
[----:B--2---:R-:W-:-:S04]  /*c480*/  @!P0 LEA R8, P3, R22, R8, 0x2 ;  /* 0x0000000816088211 */ /* 0x004fc800078610ff */
[----:B------:R-:W-:-:S05]  /*c490*/  @!P0 LEA.HI.X R9, R22, R9, R24, 0x2, P3 ;  /* 0x0000000916098211 */ /* 0x000fca00018f1418 */
[----:B------:R3:W-:Y:S04]  /*c4a0*/  @!P0 STG.E desc[UR22][R8.64], R15 ;  /* 0x0000000f08008986 */ /* 0x0007e8000c101916 */
.L_x_1972:
[----:B------:R-:W-:Y:S05]  /*c4b0*/  BSYNC B0 ;  /* 0x0000000000007941 */ /* 0x000fea0003800000 */
.L_x_1971:
[----:B---3--:R1:W5:Y:S01]  /*c4c0*/  LDL R15, [R1+0x2c] ;  /* 0x00002c00010f7983 */ /* 0x0083620000100800 */
[----:B------:R-:W-:Y:S01]  /*c4d0*/  IADD3 R22, P0, R21, R4, RZ ;  /* 0x0000000415167210 */ /* 0x000fe20007f1e0ff */
[----:B------:R-:W-:Y:S01]  /*c4e0*/  VIADD R3, R34, 0x50 ;  /* 0x0000005022037836 */ /* 0x000fe20000000000 */
[----:B------:R-:W-:Y:S01]  /*c4f0*/  SHF.R.S32.HI R4, RZ, 0x1f, R26 ;  /* 0x0000001fff047819 */ /* 0x000fe2000001141a */
[----:B------:R-:W2:Y:S01]  /*c500*/  S2R R6, SR_CTAID.X ;  /* 0x0000000000067919 */ /* 0x000ea20000002500 */
[----:B------:R-:W-:Y:S01]  /*c510*/  SHF.R.S32.HI R35, RZ, 0x1f, R34 ;  /* 0x0000001fff237819 */ /* 0x000fe20000011422 */
[----:B------:R-:W-:Y:S01]  /*c520*/  ULDC.64 UR4, c[0x0][0x2a0] ;  /* 0x0000a80000047ab9 */ /* 0x000fe20000000a00 */
[----:B------:R-:W-:Y:S01]  /*c530*/  SHF.R.S32.HI R2, RZ, 0x1f, R21 ;  /* 0x0000001fff027819 */ /* 0x000fe20000011415 */
[----:B------:R1:W3:Y:S01]  /*c540*/  LDS.128 R8, [R165] ;  /* 0x00000000a5087984 */ /* 0x0002e20000000c00 */
[-C--:B------:R-:W-:Y:S01]  /*c550*/  ISETP.GE.AND P6, PT, R3, R166.reuse, PT ;  /* 0x000000a60300720c */ /* 0x080fe20003fc6270 */
[----:B------:R-:W-:Y:S01]  /*c560*/  IMAD R3, R4, UR4, RZ ;  /* 0x0000000404037c24 */ /* 0x000fe2000f8e02ff */
[----:B------:R-:W-:Y:S01]  /*c570*/  IADD3.X R23, R2, R5, RZ, P0, !PT ;  /* 0x0000000502177210 */ /* 0x000fe200007fe4ff */
[C---:B------:R-:W-:Y:S01]  /*c580*/  VIADD R0, R34.reuse, 0x40 ;  /* 0x0000004022007836 */ /* 0x040fe20000000000 */
[C---:B------:R-:W-:Y:S01]  /*c590*/  ISETP.GE.AND P0, PT, R34.reuse, R166, PT ;  /* 0x000000a62200720c */ /* 0x040fe20003f06270 */
[----:B------:R-:W-:Y:S01]  /*c5a0*/  BSSY B0, `(.L_x_1973) ;  /* 0x0000017000007945 */ /* 0x000fe20003800000 */
[----:B------:R-:W-:-:S02]  /*c5b0*/  VIADD R2, R34, 0x60 ;  /* 0x0000006022027836 */ /* 0x000fc40000000000 */
[----:B------:R-:W-:Y:S01]  /*c5c0*/  ISETP.GE.AND P3, PT, R0, R166, PT ;  /* 0x000000a60000720c */ /* 0x000fe20003f66270 */
[C---:B------:R-:W-:Y:S02]  /*c5d0*/  IMAD R0, R26.reuse, UR5, R3 ;  /* 0x000000051a007c24 */ /* 0x040fe4000f8e0203 */
[----:B------:R-:W-:-:S05]  /*c5e0*/  IMAD.WIDE.U32 R22, R26, UR4, R22 ;  /* 0x000000041a167c25 */ /* 0x000fca000f8e0016 */
[----:B------:R-:W-:Y:S01]  /*c5f0*/  IADD3 R27, R23, R0, RZ ;  /* 0x00000000171b7210 */ /* 0x000fe20007ffe0ff */
[----:B--2---:R-:W-:Y:S02]  /*c600*/  IMAD.WIDE R24, R6, 0x80, R34 ;  /* 0x0000008006187825 */ /* 0x004fe400078e0222 */
[----:B------:R1:W2:Y:S01]  /*c610*/  LDS.128 R4, [R165+0x4000] ;  /* 0x00400000a5047984 */ /* 0x0002a20000000c00 */
[----:B------:R-:W-:Y:S05]  /*c620*/  @P0 BRA `(.L_x_1974) ;  /* 0x0000000000380947 */ /* 0x000fea0003800000 */
        /* <DEDUP_REMOVED lines=12> */
[----:B---3--:R4:W-:Y:S04]  /*c6f0*/  @!P1 STG.E.128 desc[UR22][R30.64], R8 ;  /* 0x000000081e009986 */ /* 0x0089e8000c101d16 */
[----:B--2---:R4:W-:Y:S02]  /*c700*/  @!P0 STG.E.128 desc[UR22][R30.64+0x80], R4 ;  /* 0x000080041e008986 */ /* 0x0049e4000c101d16 */
.L_x_1974:
[----:B------:R-:W-:Y:S05]  /*c710*/  BSYNC B0 ;  /* 0x0000000000007941 */ /* 0x000fea0003800000 */
.L_x_1973:
[----:B---34-:R3:W4:Y:S01]  /*c720*/  LDS.128 R8, [R165+0x800] ;  /* 0x00080000a5087984 */ /* 0x0187220000000c00 */
[----:B------:R-:W-:Y:S01]  /*c730*/  ISETP.NE.AND P0, PT, R12, RZ, PT ;  /* 0x000000ff0c00720c */ /* 0x000fe20003f05270 */
[----:B------:R-:W-:Y:S01]  /*c740*/  BSSY B0, `(.L_x_1975) ;  /* 0x0000016000007945 */ /* 0x000fe20003800000 */
[----:B------:R-:W-:Y:S01]  /*c750*/  ISETP.GE.AND P5, PT, R2, R166, PT ;  /* 0x000000a60200720c */ /* 0x000fe20003fa6270 */
[----:B--2---:R3:W2:Y:S01]  /*c760*/  LDS.128 R4, [R165+0x4800] ;  /* 0x00480000a5047984 */ /* 0x0046a20000000c00 */
[----:B------:R-:W-:-:S09]  /*c770*/  VIADD R34, R34, 0x70 ;  /* 0x0000007022227836 */ /* 0x000fd20000000000 */
        /* <DEDUP_REMOVED lines=17> */
[----:B--2---:R4:W-:Y:S02]  /*c890*/  @!P0 STG.E.128 desc[UR22][R2.64+0x80], R4 ;  /* 0x0000800402008986 */ /* 0x0049e4000c101d16 */
.L_x_1976:
[----:B------:R-:W-:Y:S05]  /*c8a0*/  BSYNC B0 ;  /* 0x0000000000007941 */ /* 0x000fea0003800000 */
.L_x_1975:
[----:B----4-:R4:W1:Y:S01]  /*c8b0*/  LDS.128 R8, [R165+0x1000] ;  /* 0x00100000a5087984 */ /* 0x0108620000000c00 */
[----:B------:R-:W-:Y:S01]  /*c8c0*/  ISETP.NE.AND P0, PT, R13, RZ, PT ;  /* 0x000000ff0d00720c */ /* 0x000fe20003f05270 */
[----:B------:R-:W-:Y:S01]  /*c8d0*/  BSSY B0, `(.L_x_1977) ;  /* 0x0000015000007945 */ /* 0x000fe20003800000 */
[----:B------:R-:W-:Y:S01]  /*c8e0*/  ISETP.GE.AND P4, PT, R34, R166, PT ;  /* 0x000000a62200720c */ /* 0x000fe20003f86270 */
[----:B--2---:R4:W2:Y:S10]  /*c8f0*/  LDS.128 R4, [R165+0x5000] ;  /* 0x00500000a5047984 */ /* 0x0048b40000000c00 */
        /* <DEDUP_REMOVED lines=17> */
[----:B--2---:R1:W-:Y:S02]  /*ca10*/  @!P0 STG.E.128 desc[UR22][R2.64+0x80], R4 ;  /* 0x0000800402008986 */ /* 0x0043e4000c101d16 */
.L_x_1978:
[----:B------:R-:W-:Y:S05]  /*ca20*/  BSYNC B0 ;  /* 0x0000000000007941 */ /* 0x000fea0003800000 */
.L_x_1977:
[----:B-1----:R1:W1:Y:S01]  /*ca30*/  LDS.128 R8, [R165+0x1800] ;  /* 0x00180000a5087984 */ /* 0x0022620000000c00 */
[----:B------:R-:W-:Y:S01]  /*ca40*/  ISETP.NE.AND P0, PT, R14, RZ, PT ;  /* 0x000000ff0e00720c */ /* 0x000fe20003f05270 */
[----:B------:R-:W-:Y:S02]  /*ca50*/  BSSY B0, `(.L_x_1979) ;  /* 0x0000014000007945 */ /* 0x000fe40003800000 */
[----:B--2---:R2:W1:Y:S10]  /*ca60*/  LDS.128 R4, [R165+0x5800] ;  /* 0x00580000a5047984 */ /* 0x0044740000000c00 */
        /* <DEDUP_REMOVED lines=18> */
.L_x_1980:
[----:B------:R-:W-:Y:S05]  /*cb90*/  BSYNC B0 ;  /* 0x0000000000007941 */ /* 0x000fea0003800000 */
.L_x_1979:
        /* <DEDUP_REMOVED lines=21> */
.L_x_1982:
[----:B------:R-:W-:Y:S05]  /*ccf0*/  BSYNC B0 ;  /* 0x0000000000007941 */ /* 0x000fea0003800000 */
.L_x_1981:
        /* <DEDUP_REMOVED lines=21> */
.L_x_1984:
[----:B------:R-:W-:Y:S05]  /*ce50*/  BSYNC B0 ;  /* 0x0000000000007941 */ /* 0x000fea0003800000 */
.L_x_1983:
        /* <DEDUP_REMOVED lines=21> */
.L_x_1986:
[----:B------:R-:W-:Y:S05]  /*cfb0*/  BSYNC B0 ;  /* 0x0000000000007941 */ /* 0x000fea0003800000 */
.L_x_1985:
        /* <DEDUP_REMOVED lines=21> */
.L_x_1935:
[----:B------:R-:W2:Y:S01]  /*d110*/  LDL R17, [R1+0x20] ;  /* 0x0000200001117983 */ /* 0x000ea20000100800 */
[----:B------:R-:W1:Y:S01]  /*d120*/  LDC.U8 R0, c[0x0][0x3d9] ;  /* 0x0000f640ff007b82 */ /* 0x000e620000000000 */
[----:B------:R-:W-:-:S04]  /*d130*/  LEA.HI R24, R3, R80, RZ, 0x3 ;  /* 0x0000005003187211 */ /* 0x000fc800078f18ff */
[----:B------:R-:W-:-:S03]  /*d140*/  LOP3.LUT R3, R24, 0xfffffff8, RZ, 0xc0, !PT ;  /* 0xfffffff818037812 */ /* 0x000fc600078ec0ff */
[----:B------:R-:W3:Y:S01]  /*d150*/  LDC.U8 R2, c[0x0][0x3d8] ;  /* 0x0000f600ff027b82 */ /* 0x000ee20000000000 */
[----:B-1----:R-:W-:Y:S02]  /*d160*/  ISETP.NE.AND P1, PT, R0, RZ, PT ;  /* 0x000000ff0000720c */ /* 0x002fe40003f25270 */
[----:B---3--:R-:W-:-:S04]  /*d170*/  ISETP.NE.AND P2, PT, R2, RZ, PT ;  /* 0x000000ff0200720c */ /* 0x008fc80003f45270 */
[----:B------:R-:W-:-:S07]  /*d180*/  ISETP.EQ.AND P5, PT, R0, RZ, P2 ;  /* 0x000000ff0000720c */ /* 0x000fce00017a2270 */
[----:B------:R-:W1:Y:S01]  /*d190*/  @P1 LDC.64 R4, c[0x0][0x2c0] ;  /* 0x0000b000ff041b82 */ /* 0x000e620000000a00 */
[----:B------:R-:W-:Y:S02]  /*d1a0*/  @P1 IMAD.MOV.U32 R0, RZ, RZ, 0x1 ;  /* 0x00000001ff001424 */ /* 0x000fe400078e00ff */
[----:B-1----:R-:W-:Y:S01]  /*d1b0*/  @P1 IMAD R5, R5, R4, RZ ;  /* 0x0000000405051224 */ /* 0x002fe200078e02ff */
[----:B--2---:R-:W-:-:S13]  /*d1c0*/  ISETP.NE.AND P0, PT, R17, -0x1, PT ;  /* 0xffffffff1100780c */ /* 0x004fda0003f05270 */
[----:B------:R-:W1:Y:S01]  /*d1d0*/  @!P0 LDC.64 R6, c[0x0][0x290] ;  /* 0x0000a400ff068b82 */ /* 0x000e620000000a00 */
[----:B------:R-:W-:-:S07]  /*d1e0*/  @!P0 SHF.R.S32.HI R13, RZ, 0x1f, R89 ;  /* 0x0000001fff0d8819 */ /* 0x000fce0000011459 */
[----:B------:R-:W2:Y:S01]  /*d1f0*/  @P0 LDC.64 R8, c[0x0][0x298] ;  /* 0x0000a600ff080b82 */ /* 0x000ea20000000a00 */
[-C--:B-1----:R-:W-:Y:S02]  /*d200*/  @!P0 IMAD R10, R13, R6.reuse, RZ ;  /* 0x000000060d0a8224 */ /* 0x082fe400078e02ff */
[----:B------:R-:W-:Y:S01]  /*d210*/  @!P0 IMAD.WIDE.U32 R12, R89, R6, RZ ;  /* 0x00000006590c8225 */ /* 0x000fe200078e00ff */
[----:B------:R-:W-:-:S04]  /*d220*/  IADD3 R6, -R3, R80, RZ ;  /* 0x0000005003067210 */ /* 0x000fc80007ffe1ff */
[----:B------:R-:W1:Y:S01]  /*d230*/  @P1 LDC R3, c[0x0][0x2c0] ;  /* 0x0000b000ff031b82 */ /* 0x000e620000000800 */
[----:B------:R-:W-:Y:S02]  /*d240*/  @!P0 IMAD R10, R89, R7, R10 ;  /* 0x00000007590a8224 */ /* 0x000fe400078e020a */
[----:B--2---:R-:W-:-:S04]  /*d250*/  @P0 IMAD.WIDE.U32 R14, R17, R8, RZ ;  /* 0x00000008110e0225 */ /* 0x004fc800078e00ff */
[----:B------:R-:W-:Y:S02]  /*d260*/  @P0 IMAD R9, R17, R9, R15 ;  /* 0x0000000911090224 */ /* 0x000fe400078e020f */
[----:B------:R-:W-:Y:S01]  /*d270*/  @P0 IMAD.MOV.U32 R7, RZ, RZ, R14 ;  /* 0x000000ffff070224 */ /* 0x000fe200078e000e */
[----:B------:R-:W-:Y:S01]  /*d280*/  @!P0 MOV R7, R12 ;  /* 0x0000000c00078202 */ /* 0x000fe20000000f00 */
[----:B------:R-:W-:Y:S01]  /*d290*/  @!P0 IMAD.IADD R9, R13, 0x1, R10 ;  /* 0x000000010d098824 */ /* 0x000fe200078e020a */
[----:B------:R-:W-:Y:S06]  /*d2a0*/  @P1 BRA `(.L_x_1987) ;  /* 0x0000000000181947 */ /* 0x000fec0003800000 */
[----:B------:R-:W2:Y:S01]  /*d2b0*/  LDC R5, c[0x0][0x2c4] ;  /* 0x0000b100ff057b82 */ /* 0x000ea20000000800 */
[----:B------:R-:W-:Y:S02]  /*d2c0*/  ISETP.NE.AND P0, PT, R2, RZ, PT ;  /* 0x000000ff0200720c */ /* 0x000fe40003f05270 */
[----:B-1----:R-:W-:-:S05]  /*d2d0*/  MOV R3, 0x1 ;  /* 0x0000000100037802 */ /* 0x002fca0000000f00 */
[----:B------:R-:W1:Y:S08]  /*d2e0*/  LDC R0, c[0x0][0x270] ;  /* 0x00009c00ff007b82 */ /* 0x000e700000000800 */
[----:B--2---:R-:W1:Y:S02]  /*d2f0*/  @P0 LDC R5, c[0x0][0x2e4] ;  /* 0x0000b900ff050b82 */ /* 0x004e640000000800 */
[----:B-1----:R-:W-:-:S07]  /*d300*/  IMAD R0, R5, R0, RZ ;  /* 0x0000000005007224 */ /* 0x002fce00078e02ff */
.L_x_1987:
[----:B------:R-:W2:Y:S01]  /*d310*/  S2R R10, SR_CTAID.X ;  /* 0x00000000000a7919 */ /* 0x000ea20000002500 */
[----:B------:R-:W-:Y:S01]  /*d320*/  IMAD.IADD R11, R11, 0x1, -R84 ;  /* 0x000000010b0b7824 */ /* 0x000fe200078e0a54 */
[C---:B------:R-:W-:Y:S01]  /*d330*/  ISETP.NE.AND P6, PT, R6.reuse, RZ, PT ;  /* 0x000000ff0600720c */ /* 0x040fe20003fc5270 */
[----:B------:R-:W3:Y:S01]  /*d340*/  @P5 LDC R8, c[0x0][0x2c4] ;  /* 0x0000b100ff085b82 */ /* 0x000ee20000000800 */
[----:B------:R-:W-:Y:S01]  /*d350*/  SHF.R.S32.HI R24, RZ, 0x3, R24 ;  /* 0x00000003ff187819 */ /* 0x000fe20000011418 */
[----:B------:R-:W-:Y:S01]  /*d360*/  IMAD.SHL.U32 R6, R6, 0x8, RZ ;  /* 0x0000000806067824 */ /* 0x000fe200078e00ff */
[----:B------:R-:W-:Y:S01]  /*d370*/  SHF.R.S32.HI R27, RZ, 0x1f, R88 ;  /* 0x0000001fff1b7819 */ /* 0x000fe20000011458 */
[----:B------:R-:W-:Y:S01]  /*d380*/  ULDC.64 UR4, c[0x0][0x2a0] ;  /* 0x0000a80000047ab9 */ /* 0x000fe20000000a00 */
[C---:B------:R-:W-:Y:S01]  /*d390*/  ISETP.GE.AND P1, PT, R24.reuse, R11, PT ;  /* 0x0000000b1800720c */ /* 0x040fe20003f26270 */
[----:B------:R-:W-:Y:S01]  /*d3a0*/  VIADD R4, R24, 0x10 ;  /* 0x0000001018047836 */ /* 0x000fe20000000000 */
[C---:B------:R-:W-:Y:S01]  /*d3b0*/  IADD3 R20, P0, R6.reuse, R7, RZ ;  /* 0x0000000706147210 */ /* 0x040fe20007f1e0ff */
[----:B------:R-:W-:Y:S01]  /*d3c0*/  IMAD R27, R27, UR4, RZ ;  /* 0x000000041b1b7c24 */ /* 0x000fe2000f8e02ff */
[----:B------:R-:W-:Y:S01]  /*d3d0*/  SHF.R.S32.HI R25, RZ, 0x1f, R24 ;  /* 0x0000001fff197819 */ /* 0x000fe20000011418 */
[----:B------:R-:W-:Y:S01]  /*d3e0*/  BSSY B0, `(.L_x_1988) ;  /* 0x000001a000007945 */ /* 0x000fe20003800000 */
[----:B------:R-:W-:Y:S01]  /*d3f0*/  LEA.HI.X.SX32 R21, R6, R9, 0x1, P0 ;  /* 0x0000000906157211 */ /* 0x000fe200000f0eff */
[----:B------:R-:W-:Y:S01]  /*d400*/  IMAD R27, R88, UR5, R27 ;  /* 0x00000005581b7c24 */ /* 0x000fe2000f8e021b */
[C---:B------:R-:W-:Y:S01]  /*d410*/  IADD3 R2, R24.reuse, 0x20, RZ ;  /* 0x0000002018027810 */ /* 0x040fe20007ffe0ff */
[----:B------:R-:W-:Y:S01]  /*d420*/  VIADD R18, R24, 0x30 ;  /* 0x0000003018127836 */ /* 0x000fe20000000000 */
[-C--:B------:R-:W-:Y:S01]  /*d430*/  ISETP.GE.AND P3, PT, R4, R11.reuse, PT ;  /* 0x0000000b0400720c */ /* 0x080fe20003f66270 */
[----:B------:R-:W-:Y:S01]  /*d440*/  IMAD.WIDE.U32 R20, R88, UR4, R20 ;  /* 0x0000000458147c25 */ /* 0x000fe2000f8e0014 */
[----:B------:R-:W-:-:S03]  /*d450*/  ISETP.GE.AND P4, PT, R2, R11, PT ;  /* 0x0000000b0200720c */ /* 0x000fc60003f86270 */
[----:B------:R-:W-:Y:S01]  /*d460*/  VIADD R7, R6, 0x40 ;  /* 0x0000004006077836 */ /* 0x000fe20000000000 */
[----:B------:R-:W-:Y:S01]  /*d470*/  IADD3 R27, R27, R21, RZ ;  /* 0x000000151b1b7210 */ /* 0x000fe20007ffe0ff */
[----:B--2---:R-:W-:Y:S01]  /*d480*/  IMAD.WIDE R28, R10, 0x80, R24 ;  /* 0x000000800a1c7825 */ /* 0x004fe200078e0218 */
[----:B------:R-:W-:Y:S07]  /*d490*/  @P1 BRA `(.L_x_1989) ;  /* 0x0000000000381947 */ /* 0x000fee0003800000 */
        /* <DEDUP_REMOVED lines=14> */
.L_x_1989:
[----:B------:R-:W-:Y:S05]  /*d580*/  BSYNC B0 ;  /* 0x0000000000007941 */ /* 0x000fea0003800000 */
.L_x_1988:
[----:B------:R-:W-:Y:S01]  /*d590*/  ISETP.GE.AND P0, PT, R18, R11, PT ;  /* 0x0000000b1200720c */ /* 0x000fe20003f06270 */
[----:B------:R-:W-:Y:S01]  /*d5a0*/  BSSY B0, `(.L_x_1990) ;  /* 0x0000015000007945 */ /* 0x000fe20003800000 */
[----:B------:R-:W-:Y:S02]  /*d5b0*/  VIADD R16, R24, 0x40 ;  /* 0x0000004018107836 */ /* 0x000fe40000000000 */
[----:B------:R-:W-:Y:S01]  /*d5c0*/  P2R R12, PR, RZ, 0x1 ;  /* 0x00000001ff0c7803 */ /* 0x000fe20000000000 */
[----:B------:R-:W-:Y:S08]  /*d5d0*/  @P3 BRA `(.L_x_1991) ;  /* 0x0000000000443947 */ /* 0x000ff00003800000 */
        /* <DEDUP_REMOVED lines=17> */
.L_x_1991:
[----:B------:R-:W-:Y:S05]  /*d6f0*/  BSYNC B0 ;  /* 0x0000000000007941 */ /* 0x000fea0003800000 */
.L_x_1990:
[----:B------:R-:W-:Y:S01]  /*d700*/  ISETP.GE.AND P0, PT, R16, R11, PT ;  /* 0x0000000b1000720c */ /* 0x000fe20003f06270 */
[----:B------:R-:W-:Y:S01]  /*d710*/  BSSY B0, `(.L_x_1992) ;  /* 0x0000015000007945 */ /* 0x000fe20003800000 */
[----:B--2---:R-:W-:Y:S02]  /*d720*/  VIADD R14, R24, 0x50 ;  /* 0x00000050180e7836 */ /* 0x004fe40000000000 */
[----:B------:R-:W-:Y:S01]  /*d730*/  P2R R9, PR, RZ, 0x1 ;  /* 0x00000001ff097803 */ /* 0x000fe20000000000 */
[----:B------:R-:W-:Y:S08]  /*d740*/  @P4 BRA `(.L_x_1993) ;  /* 0x0000000000444947 */ /* 0x000ff00003800000 */
[----:B------:R-:W-:Y:S01]  /*d750*/  IADD3 R13, P0, R28, 0x20, RZ ;  /* 0x000000201c0d7810 */ /* 0x000fe20007f1e0ff */
[----:B------:R-:W-:Y:S01]  /*d760*/  ULDC.64 UR4, c[0x0][0x298] ;  /* 0x0000a60000047ab9 */ /* 0x000fe20000000a00 */
[----:B----4-:R-:W-:Y:S01]  /*d770*/  MOV R23, R27 ;  /* 0x0000001b00177202 */ /* 0x010fe20000000f00 */
        /* <DEDUP_REMOVED lines=14> */
.L_x_1993:
[----:B------:R-:W-:Y:S05]  /*d860*/  BSYNC B0 ;  /* 0x0000000000007941 */ /* 0x000fea0003800000 */
.L_x_1992:
[----:B------:R-:W-:Y:S01]  /*d870*/  ISETP.NE.AND P0, PT, R12, RZ, PT ;  /* 0x000000ff0c00720c */ /* 0x000fe20003f05270 */
[----:B------:R-:W-:Y:S01]  /*d880*/  BSSY B0, `(.L_x_1994) ;  /* 0x0000015000007945 */ /* 0x000fe20003800000 */
[----:B------:R-:W-:-:S04]  /*d890*/  ISETP.GE.AND P1, PT, R14, R11, PT ;  /* 0x0000000b0e00720c */ /* 0x000fc80003f26270 */
[----:B------:R-:W-:-:S07]  /*d8a0*/  P2R R13, PR, RZ, 0x2 ;  /* 0x00000002ff0d7803 */ /* 0x000fce0000000000 */
[----:B------:R-:W-:Y:S05]  /*d8b0*/  @P0 BRA `(.L_x_1995) ;  /* 0x0000000000440947 */ /* 0x000fea0003800000 */
        /* <DEDUP_REMOVED lines=12> */
[----:B--2---:R-:W-:Y:S01]  /*d980*/  LEA R30, P2, R22, UR4, 0x1 ;  /* 0x00000004161e7c11 */ /* 0x004fe2000f8408ff */
[----:B------:R-:W-:-:S05]  /*d990*/  IMAD.IADD R10, R23, 0x1, R10 ;  /* 0x00000001170a7824 */ /* 0x000fca00078e020a */
[----:B------:R-:W-:-:S05]  /*d9a0*/  LEA.HI.X R31, R22, UR5, R10, 0x1, P2 ;  /* 0x00000005161f7c11 */ /* 0x000fca00090f0c0a */
[----:B------:R2:W-:Y:S04]  /*d9b0*/  @!P1 STG.E.128 desc[UR22][R30.64], RZ ;  /* 0x000000ff1e009986 */ /* 0x0005e8000c101d16 */
[----:B------:R2:W-:Y:S02]  /*d9c0*/  @!P0 STG.E.128 desc[UR22][R30.64+0x80], RZ ;  /* 0x000080ff1e008986 */ /* 0x0005e4000c101d16 */
.L_x_1995:
[----:B------:R-:W-:Y:S05]  /*d9d0*/  BSYNC B0 ;  /* 0x0000000000007941 */ /* 0x000fea0003800000 */
.L_x_1994:
[----:B------:R-:W-:Y:S01]  /*d9e0*/  ISETP.NE.AND P0, PT, R9, RZ, PT ;  /* 0x000000ff0900720c */ /* 0x000fe20003f05270 */
[----:B------:R-:W-:Y:S01]  /*d9f0*/  BSSY B0, `(.L_x_1996) ;  /* 0x0000016000007945 */ /* 0x000fe20003800000 */
[----:B------:R-:W-:Y:S01]  /*da00*/  ISETP.NE.OR P3, PT, R17, -0x1, !P5 ;  /* 0xffffffff1100780c */ /* 0x000fe20006f65670 */
[C---:B------:R-:W-:Y:S02]  /*da10*/  VIADD R12, R24.reuse, 0x60 ;  /* 0x00000060180c7836 */ /* 0x040fe40000000000 */
[----:B------:R-:W-:-:S08]  /*da20*/  VIADD R10, R24, 0x70 ;  /* 0x00000070180a7836 */ /* 0x000fd00000000000 */
[----:B------:R-:W-:Y:S05]  /*da30*/  @P0 BRA `(.L_x_1997) ;  /* 0x0000000000440947 */ /* 0x000fea0003800000 */
[----:B----4-:R-:W-:Y:S01]  /*da40*/  IADD3 R22, P0, R28, 0x40, RZ ;  /* 0x000000401c167810 */ /* 0x010fe20007f1e0ff */
        /* <DEDUP_REMOVED lines=16> */
.L_x_1997:
[----:B------:R-:W-:Y:S05]  /*db50*/  BSYNC B0 ;  /* 0x0000000000007941 */ /* 0x000fea0003800000 */
.L_x_1996:
[----:B---3--:R-:W-:Y:S01]  /*db60*/  @!P3 IMAD R17, R89, R8, RZ ;  /* 0x000000085911b224 */ /* 0x008fe200078e02ff */
[----:B------:R-:W-:Y:S01]  /*db70*/  ISETP.NE.AND P0, PT, R13, RZ, PT ;  /* 0x000000ff0d00720c */ /* 0x000fe20003f05270 */
[----:B------:R-:W-:Y:S01]  /*db80*/  BSSY B0, `(.L_x_1998) ;  /* 0x0000018000007945 */ /* 0x000fe20003800000 */
[-C--:B------:R-:W-:Y:S01]  /*db90*/  ISETP.GE.AND P1, PT, R10, R11.reuse, PT ;  /* 0x0000000b0a00720c */ /* 0x080fe20003f26270 */
[----:B------:R-:W-:Y:S01]  /*dba0*/  IMAD R89, R89, R0, RZ ;  /* 0x0000000059597224 */ /* 0x000fe200078e02ff */
[----:B------:R3:W-:Y:S01]  /*dbb0*/  @!P3 STL [R1+0x20], R17 ;  /* 0x000020110100b387 */ /* 0x0007e20000100800 */
[----:B------:R-:W-:Y:S02]  /*dbc0*/  ISETP.GE.AND P4, PT, R12, R11, PT ;  /* 0x0000000b0c00720c */ /* 0x000fe40003f86270 */
[----:B------:R-:W-:-:S06]  /*dbd0*/  P2R R8, PR, RZ, 0x2 ;  /* 0x00000002ff087803 */ /* 0x000fcc0000000000 */
[----:B------:R-:W-:Y:S05]  /*dbe0*/  @P0 BRA `(.L_x_1999) ;  /* 0x0000000000440947 */ /* 0x000fea0003800000 */
[----:B------:R-:W-:Y:S01]  /*dbf0*/  IADD3 R9, P0, R28, 0x50, RZ ;  /* 0x000000501c097810 */ /* 0x000fe20007f1e0ff */
[----:B------:R-:W-:Y:S01]  /*dc00*/  ULDC.64 UR4, c[0x0][0x298] ;  /* 0x0000a60000047ab9 */ /* 0x000fe20000000a00 */
[----:B--2-4-:R-:W-:Y:S01]  /*dc10*/  MOV R23, R27 ;  /* 0x0000001b00177202 */ /* 0x014fe20000000f00 */
        /* <DEDUP_REMOVED lines=14> */
.L_x_1999:
[----:B------:R-:W-:Y:S05]  /*dd00*/  BSYNC B0 ;  /* 0x0000000000007941 */ /* 0x000fea0003800000 */
.L_x_1998:
[----:B------:R-:W-:Y:S01]  /*dd10*/  SEL R89, R89, RZ, !P5 ;  /* 0x000000ff59597207 */ /* 0x000fe20006800000 */
[----:B------:R-:W-:Y:S01]  /*dd20*/  BSSY B0, `(.L_x_2000) ;  /* 0x000001b000007945 */ /* 0x000fe20003800000 */
[-C--:B------:R-:W-:Y:S02]  /*dd30*/  ISETP.GE.OR P0, PT, R4, R11.reuse, P6 ;  /* 0x0000000b0400720c */ /* 0x080fe40003706670 */
[----:B--2---:R-:W-:Y:S02]  /*dd40*/  @!P5 CS2R R30, SRZ ;  /* 0x00000000001ed805 */ /* 0x004fe4000001ff00 */
[----:B------:R-:W-:Y:S01]  /*dd50*/  ISETP.GE.OR P3, PT, R24, R11, P6 ;  /* 0x0000000b1800720c */ /* 0x000fe20003766670 */
[----:B------:R-:W-:Y:S01]  /*dd60*/  IMAD R89, R88, R5, R89 ;  /* 0x0000000558597224 */ /* 0x000fe200078e0259 */
[----:B------:R-:W-:Y:S01]  /*dd70*/  P2R R0, PR, RZ, 0x1 ;  /* 0x00000001ff007803 */ /* 0x000fe20000000000 */
[----:B-1----:R-:W-:Y:S01]  /*dd80*/  IMAD R84, R84, R3, RZ ;  /* 0x0000000354547224 */ /* 0x002fe200078e02ff */
[--C-:B------:R-:W-:Y:S01]  /*dd90*/  @P5 SHF.R.S32.HI R31, RZ, 0x1f, R17.reuse ;  /* 0x0000001fff1f5819 */ /* 0x100fe20000011411 */
[----:B------:R-:W-:Y:S01]  /*dda0*/  @P5 IMAD.MOV.U32 R30, RZ, RZ, R17 ;  /* 0x000000ffff1e5224 */ /* 0x000fe200078e0011 */
[----:B------:R-:W-:Y:S07]  /*ddb0*/  @P4 BRA `(.L_x_2001) ;  /* 0x0000000000444947 */ /* 0x000fee0003800000 */
[----:B----4-:R-:W-:Y:S01]  /*ddc0*/  IADD3 R22, P0, R28, 0x60, RZ ;  /* 0x000000601c167810 */ /* 0x010fe20007f1e0ff */
        /* <DEDUP_REMOVED lines=16> */
.L_x_2001:
[----:B------:R-:W-:Y:S05]  /*ded0*/  BSYNC B0 ;  /* 0x0000000000007941 */ /* 0x000fea0003800000 */
.L_x_2000:
[----:B------:R-:W-:Y:S01]  /*dee0*/  ISETP.NE.AND P2, PT, R8, RZ, PT ;  /* 0x000000ff0800720c */ /* 0x000fe20003f45270 */
[----:B------:R-:W-:Y:S01]  /*def0*/  BSSY B0, `(.L_x_2002) ;  /* 0x0000017000007945 */ /* 0x000fe20003800000 */
[----:B------:R-:W-:Y:S02]  /*df00*/  SHF.R.S32.HI R5, RZ, 0x1f, R84 ;  /* 0x0000001fff057819 */ /* 0x000fe40000011454 */
[--C-:B------:R-:W-:Y:S02]  /*df10*/  IADD3 R84, P1, P0, R84, R30, R89.reuse ;  /* 0x0000001e54547210 */ /* 0x100fe4000783e059 */
[----:B------:R-:W-:Y:S02]  /*df20*/  SHF.R.S32.HI R30, RZ, 0x1f, R89 ;  /* 0x0000001fff1e7819 */ /* 0x000fe40000011459 */
[----:B------:R-:W-:Y:S02]  /*df30*/  ISETP.GE.OR P5, PT, R2, R11, P6 ;  /* 0x0000000b0200720c */ /* 0x000fe400037a6670 */
[----:B------:R-:W-:-:S03]  /*df40*/  IADD3.X R30, R5, R31, R30, P1, P0 ;  /* 0x0000001f051e7210 */ /* 0x000fc60000fe041e */
[----:B------:R-:W-:Y:S08]  /*df50*/  @P2 BRA `(.L_x_2003) ;  /* 0x0000000000402947 */ /* 0x000ff00003800000 */
[----:B------:R-:W-:Y:S01]  /*df60*/  IADD3 R5, P0, R28, 0x70, RZ ;  /* 0x000000701c057810 */ /* 0x000fe20007f1e0ff */
[----:B------:R-:W-:Y:S01]  /*df70*/  ULDC.64 UR4, c[0x0][0x298] ;  /* 0x0000a60000047ab9 */ /* 0x000fe20000000a00 */
[----:B------:R-:W-:Y:S01]  /*df80*/  MOV R21, R27 ;  /* 0x0000001b00157202 */ /* 0x000fe20000000f00 */
[----:B------:R-:W-:Y:S02]  /*df90*/  ULDC UR6, c[0x0][0x2d0] ;  /* 0x0000b40000067ab9 */ /* 0x000fe40000000800 */
        /* <DEDUP_REMOVED lines=12> */
.L_x_2003:
[----:B------:R-:W-:Y:S05]  /*e060*/  BSYNC B0 ;  /* 0x0000000000007941 */ /* 0x000fea0003800000 */
.L_x_2002:
[----:B------:R-:W-:Y:S04]  /*e070*/  BSSY B0, `(.L_x_2004) ;  /* 0x000000a000007945 */ /* 0x000fe80003800000 */
[----:B------:R-:W-:Y:S05]  /*e080*/  @P3 BRA `(.L_x_2005) ;  /* 0x0000000000203947 */ /* 0x000fea0003800000 */
[----:B------:R-:W-:Y:S01]  /*e090*/  IMAD R5, R24, R3, RZ ;  /* 0x0000000318057224 */ /* 0x000fe200078e02ff */
[----:B------:R-:W-:-:S04]  /*e0a0*/  ULDC.64 UR4, c[0x0][0x2b0] ;  /* 0x0000ac0000047ab9 */ /* 0x000fc80000000a00 */
[----:B--2---:R-:W-:-:S04]  /*e0b0*/  IADD3 R6, P0, R5, R84, RZ ;  /* 0x0000005405067210 */ /* 0x004fc80007f1e0ff */
[----:B------:R-:W-:Y:S02]  /*e0c0*/  LEA.HI.X.SX32 R5, R5, R30, 0x1, P0 ;  /* 0x0000001e05057211 */ /* 0x000fe400000f0eff */
[----:B------:R-:W-:-:S04]  /*e0d0*/  LEA R8, P0, R6, UR4, 0x2 ;  /* 0x0000000406087c11 */ /* 0x000fc8000f8010ff */
[----:B------:R-:W-:Y:S01]  /*e0e0*/  LEA.HI.X R9, R6, UR5, R5, 0x2, P0 ;  /* 0x0000000506097c11 */ /* 0x000fe200080f1405 */
[----:B------:R-:W-:-:S05]  /*e0f0*/  IMAD.MOV.U32 R5, RZ, RZ, 0x7f800000 ;  /* 0x7f800000ff057424 */ /* 0x000fca00078e00ff */
[----:B------:R2:W-:Y:S03]  /*e100*/  STG.E desc[UR22][R8.64], R5 ;  /* 0x0000000508007986 */ /* 0x0005e6000c101916 */
.L_x_2005:
[----:B------:R-:W-:Y:S05]  /*e110*/  BSYNC B0 ;  /* 0x0000000000007941 */ /* 0x000fea0003800000 */
.L_x_2004:
[----:B------:R-:W-:Y:S01]  /*e120*/  ISETP.NE.AND P0, PT, R0, RZ, PT ;  /* 0x000000ff0000720c */ /* 0x000fe20003f05270 */
[----:B------:R-:W-:Y:S01]  /*e130*/  BSSY B0, `(.L_x_2006) ;  /* 0x000000f000007945 */ /* 0x000fe20003800000 */
[-C--:B------:R-:W-:Y:S02]  /*e140*/  ISETP.GE.OR P1, PT, R18, R11.reuse, P6 ;  /* 0x0000000b1200720c */ /* 0x080fe40003726670 */
[-C--:B------:R-:W-:Y:S02]  /*e150*/  ISETP.GE.OR P2, PT, R16, R11.reuse, P6 ;  /* 0x0000000b1000720c */ /* 0x080fe40003746670 */
[-C--:B------:R-:W-:Y:S02]  /*e160*/  ISETP.GE.OR P3, PT, R14, R11.reuse, P6 ;  /* 0x0000000b0e00720c */ /* 0x080fe40003766670 */
[-C--:B------:R-:W-:Y:S02]  /*e170*/  ISETP.GE.OR P4, PT, R12, R11.reuse, P6 ;  /* 0x0000000b0c00720c */ /* 0x080fe40003786670 */
[----:B------:R-:W-:-:S03]  /*e180*/  ISETP.GE.OR P6, PT, R10, R11, P6 ;  /* 0x0000000b0a00720c */ /* 0x000fc600037c6670 */
[----:B------:R-:W-:Y:S10]  /*e190*/  @P0 BRA `(.L_x_2007) ;  /* 0x0000000000200947 */ /* 0x000ff40003800000 */
[----:B--2---:R-:W-:Y:S01]  /*e1a0*/  IMAD R7, R4, R3, RZ ;  /* 0x0000000304077224 */ /* 0x004fe200078e02ff */
[----:B------:R-:W-:-:S04]  /*e1b0*/  ULDC.64 UR4, c[0x0][0x2b0] ;  /* 0x0000ac0000047ab9 */ /* 0x000fc80000000a00 */
[----:B------:R-:W-:-:S04]  /*e1c0*/  IADD3 R5, P0, R7, R84, RZ ;  /* 0x0000005407057210 */ /* 0x000fc80007f1e0ff */
[----:B------:R-:W-:Y:S01]  /*e1d0*/  LEA.HI.X.SX32 R0, R7, R30, 0x1, P0 ;  /* 0x0000001e07007211 */ /* 0x000fe200000f0eff */
[----:B------:R-:W-:Y:S01]  /*e1e0*/  IMAD.MOV.U32 R7, RZ, RZ, 0x7f800000 ;  /* 0x7f800000ff077424 */ /* 0x000fe200078e00ff */
[----:B------:R-:W-:-:S04]  /*e1f0*/  LEA R4, P0, R5, UR4, 0x2 ;  /* 0x0000000405047c11 */ /* 0x000fc8000f8010ff */
[----:B------:R-:W-:-:S05]  /*e200*/  LEA.HI.X R5, R5, UR5, R0, 0x2, P0 ;  /* 0x0000000505057c11 */ /* 0x000fca00080f1400 */
[----:B------:R2:W-:Y:S04]  /*e210*/  STG.E desc[UR22][R4.64], R7 ;  /* 0x0000000704007986 */ /* 0x0005e8000c101916 */
.L_x_2007:
[----:B------:R-:W-:Y:S05]  /*e220*/  BSYNC B0 ;  /* 0x0000000000007941 */ /* 0x000fea0003800000 */
.L_x_2006:
[----:B------:R-:W-:Y:S04]  /*e230*/  BSSY B0, `(.L_x_2008) ;  /* 0x000000a000007945 */ /* 0x000fe80003800000 */
[----:B------:R-:W-:Y:S05]  /*e240*/  @P5 BRA `(.L_x_2009) ;  /* 0x0000000000205947 */ /* 0x000fea0003800000 */
        /* <DEDUP_REMOVED lines=8> */
.L_x_2009:
[----:B------:R-:W-:Y:S05]  /*e2d0*/  BSYNC B0 ;  /* 0x0000000000007941 */ /* 0x000fea0003800000 */
.L_x_2008:
        /* <DEDUP_REMOVED lines=10> */
.L_x_2011:
[----:B------:R-:W-:Y:S05]  /*e380*/  BSYNC B0 ;  /* 0x0000000000007941 */ /* 0x000fea0003800000 */
.L_x_2010:
        /* <DEDUP_REMOVED lines=10> */
.L_x_2013:
[----:B------:R-:W-:Y:S05]  /*e430*/  BSYNC B0 ;  /* 0x0000000000007941 */ /* 0x000fea0003800000 */
.L_x_2012:
        /* <DEDUP_REMOVED lines=10> */
.L_x_2015:
[----:B------:R-:W-:Y:S05]  /*e4e0*/  BSYNC B0 ;  /* 0x0000000000007941 */ /* 0x000fea0003800000 */
.L_x_2014:
        /* <DEDUP_REMOVED lines=10> */
.L_x_2017:
[----:B------:R-:W-:Y:S05]  /*e590*/  BSYNC B0 ;  /* 0x0000000000007941 */ /* 0x000fea0003800000 */
.L_x_2016:
[----:B------:R-:W-:Y:S05]  /*e5a0*/  @P6 EXIT ;  /* 0x000000000000694d */ /* 0x000fea0003800000 */
[----:B------:R-:W-:Y:S01]  /*e5b0*/  IMAD R3, R10, R3, RZ ;  /* 0x000000030a037224 */ /* 0x000fe200078e02ff */
[----:B------:R-:W-:Y:S01]  /*e5c0*/  ULDC.64 UR4, c[0x0][0x2b0] ;  /* 0x0000ac0000047ab9 */ /* 0x000fe20000000a00 */
[----:B--2---:R-:W-:-:S03]  /*e5d0*/  IMAD.MOV.U32 R5, RZ, RZ, 0x7f800000 ;  /* 0x7f800000ff057424 */ /* 0x004fc600078e00ff */
[----:B------:R-:W-:-:S04]  /*e5e0*/  IADD3 R84, P0, R3, R84, RZ ;  /* 0x0000005403547210 */ /* 0x000fc80007f1e0ff */
[----:B------:R-:W-:Y:S02]  /*e5f0*/  LEA.HI.X.SX32 R3, R3, R30, 0x1, P0 ;  /* 0x0000001e03037211 */ /* 0x000fe400000f0eff */
[----:B------:R-:W-:-:S04]  /*e600*/  LEA R2, P0, R84, UR4, 0x2 ;  /* 0x0000000454027c11 */ /* 0x000fc8000f8010ff */
[----:B------:R-:W-:-:S05]  /*e610*/  LEA.HI.X R3, R84, UR5, R3, 0x2, P0 ;  /* 0x0000000554037c11 */ /* 0x000fca00080f1403 */
[----:B------:R-:W-:Y:S01]  /*e620*/  STG.E desc[UR22][R2.64], R5 ;  /* 0x0000000502007986 */ /* 0x000fe2000c101916 */
[----:B------:R-:W-:Y:S05]  /*e630*/  EXIT ;  /* 0x000000000000794d */ /* 0x000fea0003800000 */
.L_x_2018:
        /* <DEDUP_REMOVED lines=12> */
.L_x_2943:


//--------------------- .text._ZN5flash16flash_fwd_kernelI23Flash_fwd_kernel_traitsILi128ELi128ELi32ELi4ELb0ELb0EN7cutlass6half_tE19Flash_kernel_traitsILi128ELi128ELi32ELi4ES3_EELb0ELb0ELb0ELb0ELb0ELb0ELb1ELb0EEEvNS_16Flash_fwd_paramsE --------------------------
	.section	.text._ZN5flash16flash_fwd_kernelI23Flash_fwd_kernel_traitsILi128ELi128ELi32ELi4ELb0ELb0EN7cutlass6half_tE19Flash_kernel_traitsILi128ELi128ELi32ELi4ES3_EELb0ELb0ELb0ELb0ELb0ELb0ELb1ELb0EEEvNS_16Flash_fwd_paramsE,"ax",@progbits
	.align	128
        .global         _ZN5flash16flash_fwd_kernelI23Flash_fwd_kernel_traitsILi128ELi128ELi32ELi4ELb0ELb0EN7cutlass6half_tE19Flash_kernel_traitsILi128ELi128ELi32ELi4ES3_EELb0ELb0ELb0ELb0ELb0ELb0ELb1ELb0EEEvNS_16Flash_fwd_paramsE
        .type           _ZN5flash16flash_fwd_kernelI23Flash_fwd_kernel_traitsILi128ELi128ELi32ELi4ELb0ELb0EN7cutlass6half_tE19Flash_kernel_traitsILi128ELi128ELi32ELi4ES3_EELb0ELb0ELb0ELb0ELb0ELb0ELb1ELb0EEEvNS_16Flash_fwd_paramsE,@function
        .size           _ZN5flash16flash_fwd_kernelI23Flash_fwd_kernel_traitsILi128ELi128ELi32ELi4ELb0ELb0EN7cutlass6half_tE19Flash_kernel_traitsILi128ELi128ELi32ELi4ES3_EELb0ELb0ELb0ELb0ELb0ELb0ELb1ELb0EEEvNS_16Flash_fwd_paramsE,(.L_x_2944 - _ZN5flash16flash_fwd_kernelI23Flash_fwd_kernel_traitsILi128ELi128ELi32ELi4ELb0ELb0EN7cutlass6half_tE19Flash_kernel_traitsILi128ELi128ELi32ELi4ES3_EELb0ELb0ELb0ELb0ELb0ELb0ELb1ELb0EEEvNS_16Flash_fwd_paramsE)
        .other          _ZN5flash16flash_fwd_kernelI23Flash_fwd_kernel_traitsILi128ELi128ELi32ELi4ELb0ELb0EN7cutlass6half_tE19Flash_kernel_traitsILi128ELi128ELi32ELi4ES3_EELb0ELb0ELb0ELb0ELb0ELb0ELb1ELb0EEEvNS_16Flash_fwd_paramsE,@"STO_CUDA_ENTRY STV_DEFAULT"
_ZN5flash16flash_fwd_kernelI23Flash_fwd_kernel_traitsILi128ELi128ELi32ELi4ELb0ELb0EN7cutlass6half_tE19Flash_kernel_traitsILi128ELi128ELi32ELi4ES3_EELb0ELb0ELb0ELb0ELb0ELb0ELb1ELb0EEEvNS_16Flash_fwd_paramsE:
.text._ZN5flash16flash_fwd_kernelI23Flash_fwd_kernel_traitsILi128ELi128ELi32ELi4ELb0ELb0EN7cutlass6half_tE19Flash_kernel_traitsILi128ELi128ELi32ELi4ES3_EELb0ELb0ELb0ELb0ELb0ELb0ELb1ELb0EEEvNS_16Flash_fwd_paramsE:
        /* <DEDUP_REMOVED lines=40> */
.L_x_2019:
[----:B-1----:R-:W1:Y:S02]  /*0280*/  LDC R4, c[0x0][0x2c8] ;  /* 0x0000b200ff047b82 */ /* 0x002e640000000800 */
.L_x_2020:
        /* <DEDUP_REMOVED lines=110> */
.L_x_2022:
        /* <DEDUP_REMOVED lines=14> */
.L_x_2023:
        /* <DEDUP_REMOVED lines=10> */
[----:B------:R-:W-:Y:S01]  /*0af0*/  IMAD.WIDE.U32 R2, R12, R24, R138 ;  /* 0x000000180c027225 */ /* 0x000fe200078e008a */
[----:B------:R-:W-:Y:S01]  /*0b00*/  IADD3.X R7, R139, R18, RZ, P1, !PT ;  /* 0x000000128b077210 */ /* 0x000fe20000ffe4ff */
[----:B------:R-:W-:Y:S01]  /*0b10*/  ULDC.64 UR6, c[0x0][0x260] ;  /* 0x0000980000067ab9 */ /* 0x000fe20000000a00 */
[----:B------:R-:W-:Y:S01]  /*0b20*/  IADD3 R128, R138, 0x40, RZ ;  /* 0x000000408a807810 */ /* 0x000fe20007ffe0ff */
[C---:B------:R-:W-:Y:S01]  /*0b30*/  IMAD R9, R13.reuse, R24, RZ ;  /* 0x000000180d097224 */ /* 0x040fe200078e02ff */
[----:B------:R-:W-:Y:S01]  /*0b40*/  IADD3 R2, P1, R14, R2, RZ ;  /* 0x000000020e027210 */ /* 0x000fe20007f3e0ff */
[----:B------:R-:W-:Y:S01]  /*0b50*/  IMAD R8, R13, R20, RZ ;  /* 0x000000140d087224 */ /* 0x000fe200078e02ff */
[----:B------:R-:W-:Y:S01]  /*0b60*/  ISETP.GE.AND P6, PT, R12, R22, PT ;  /* 0x000000160c00720c */ /* 0x000fe20003fc6270 */
        /* <DEDUP_REMOVED lines=11> */
[----:B------:R-:W-:Y:S01]  /*0c20*/  SHF.R.S32.HI R8, RZ, 0x1f, R0 ;  /* 0x0000001fff087819 */ /* 0x000fe20000011400 */
[----:B------:R-:W-:Y:S01]  /*0c30*/  BSSY B0, `(.L_x_2024) ;  /* 0x0000033000007945 */ /* 0x000fe20003800000 */
[----:B------:R-:W-:Y:S01]  /*0c40*/  ISETP.GE.AND P5, PT, R27, R22, PT ;  /* 0x000000161b00720c */ /* 0x000fe20003fa6270 */
[----:B------:R-:W-:Y:S01]  /*0c50*/  IMAD R9, R33, UR5, R9 ;  /* 0x0000000521097c24 */ /* 0x000fe2000f8e0209 */
[----:B------:R-:W-:Y:S01]  /*0c60*/  ULDC.64 UR4, c[0x0][0x268] ;  /* 0x00009a0000047ab9 */ /* 0x000fe20000000a00 */
[----:B------:R-:W-:Y:S01]  /*0c70*/  IMAD.WIDE.U32 R36, R0, UR6, R4 ;  /* 0x0000000600247c25 */ /* 0x000fe2000f8e0004 */
[----:B------:R-:W-:-:S03]  /*0c80*/  R2P PR, R29, 0x6 ;  /* 0x000000061d007804 */ /* 0x000fc60000000000 */
[----:B------:R-:W-:Y:S01]  /*0c90*/  IMAD.WIDE.U32 R34, R0, UR4, R2 ;  /* 0x0000000400227c25 */ /* 0x000fe2000f8e0002 */
[----:B------:R2:W-:Y:S03]  /*0ca0*/  STL.64 [R1+0x40], R36 ;  /* 0x0000402401007387 */ /* 0x0005e60000100a00 */
[C---:B------:R-:W-:Y:S01]  /*0cb0*/  IMAD R6, R8.reuse, UR6, RZ ;  /* 0x0000000608067c24 */ /* 0x040fe2000f8e02ff */
[----:B------:R2:W-:Y:S01]  /*0cc0*/  STL.64 [R1+0x38], R34 ;  /* 0x0000382201007387 */ /* 0x0005e20000100a00 */
[----:B------:R-:W-:Y:S01]  /*0cd0*/  IMAD R4, R8, UR4, RZ ;  /* 0x0000000408047c24 */ /* 0x000fe2000f8e02ff */
[----:B------:R-:W-:Y:S01]  /*0ce0*/  UMOV UR4, 0x400 ;  /* 0x0000040000047882 */ /* 0x000fe20000000000 */
[C---:B------:R-:W-:Y:S01]  /*0cf0*/  IMAD R19, R0.reuse, UR7, R6 ;  /* 0x0000000700137c24 */ /* 0x040fe2000f8e0206 */
[----:B------:R2:W-:Y:S01]  /*0d00*/  STL [R1+0x10], R128 ;  /* 0x0000108001007387 */ /* 0x0005e20000100800 */
        /* <DEDUP_REMOVED lines=37> */
.L_x_2025:
[----:B------:R-:W-:Y:S05]  /*0f60*/  BSYNC B0 ;  /* 0x0000000000007941 */ /* 0x000fea0003800000 */
.L_x_2024:
        /* <DEDUP_REMOVED lines=33> */
.L_x_2027:
[----:B------:R-:W-:Y:S05]  /*1180*/  BSYNC B0 ;  /* 0x0000000000007941 */ /* 0x000fea0003800000 */
.L_x_2026:
        /* <DEDUP_REMOVED lines=33> */
.L_x_2029:
[----:B------:R-:W-:Y:S05]  /*13a0*/  BSYNC B0 ;  /* 0x0000000000007941 */ /* 0x000fea0003800000 */
.L_x_2028:
        /* <DEDUP_REMOVED lines=34> */
.L_x_2031:
[----:B------:R-:W-:Y:S05]  /*15d0*/  BSYNC B0 ;  /* 0x0000000000007941 */ /* 0x000fea0003800000 */
.L_x_2030:
        /* <DEDUP_REMOVED lines=34> */
.L_x_2033:
[----:B------:R-:W-:Y:S05]  /*1800*/  BSYNC B0 ;  /* 0x0000000000007941 */ /* 0x000fea0003800000 */
.L_x_2032:
        /* <DEDUP_REMOVED lines=34> */
.L_x_2035:
[----:B------:R-:W-:Y:S05]  /*1a30*/  BSYNC B0 ;  /* 0x0000000000007941 */ /* 0x000fea0003800000 */
.L_x_2034:
        /* <DEDUP_REMOVED lines=31> */
.L_x_2037:
[----:B------:R-:W-:Y:S05]  /*1c30*/  BSYNC B0 ;  /* 0x0000000000007941 */ /* 0x000fea0003800000 */
.L_x_2036:
        /* <DEDUP_REMOVED lines=42> */
.L_x_2039:
[----:B------:R-:W-:Y:S05]  /*1ee0*/  BSYNC B0 ;  /* 0x0000000000007941 */ /* 0x000fea0003800000 */
.L_x_2038:
        /* <DEDUP_REMOVED lines=25> */
.L_x_2041:
[----:B------:R-:W-:Y:S05]  /*2080*/  BSYNC B0 ;  /* 0x0000000000007941 */ /* 0x000fea0003800000 */
.L_x_2040:
        /* <DEDUP_REMOVED lines=28> */
.L_x_2043:
[----:B------:R-:W-:Y:S05]  /*2250*/  BSYNC B0 ;  /* 0x0000000000007941 */ /* 0x000fea0003800000 */
.L_x_2042:
[----:B------:R-:W0:Y:S01]  /*2260*/  LDGDEPBAR ;  /* 0x00000000000079af */ /* 0x000e220000000000 */
[----:B-1-3--:R-:W-:Y:S01]  /*2270*/  LOP3.LUT R3, R8, 0x8, R12, 0xf8, !PT ;  /* 0x0000000808037812 */ /* 0x00afe200078ef80c */
[----:B------:R-:W-:Y:S01]  /*2280*/  IMAD.IADD R11, R35, 0x1, R31 ;  /* 0x00000001230b7824 */ /* 0x000fe200078e021f */
[----:B------:R-:W-:Y:S01]  /*2290*/  SHF.R.U32.HI R8, RZ, 0x3, R8 ;  /* 0x00000003ff087819 */ /* 0x000fe20000011608 */
[----:B------:R-:W-:Y:S01]  /*22a0*/  IMAD.SHL.U32 R2, R29, 0x40, RZ ;  /* 0x000000401d027824 */ /* 0x000fe200078e00ff */
[----:B------:R-:W-:Y:S01]  /*22b0*/  LEA.HI R6, R32, R123, RZ, 0x5 ;  /* 0x0000007b20067211 */ /* 0x000fe200078f28ff */
[----:B------:R-:W-:Y:S01]  /*22c0*/  IMAD.SHL.U32 R5, R23, 0x8, RZ ;  /* 0x0000000817057824 */ /* 0x000fe200078e00ff */
[----:B------:R-:W-:Y:S01]  /*22d0*/  LOP3.LUT R10, R3, R8, RZ, 0x3c, !PT ;  /* 0x00000008030a7212 */ /* 0x000fe200078e3cff */
[----:B------:R1:W-:Y:S01]  /*22e0*/  STL [R1+0x34], R11 ;  /* 0x0000340b01007387 */ /* 0x0003e20000100800 */
        /* <DEDUP_REMOVED lines=45> */
.L_x_2045:
[----:B------:R-:W-:Y:S05]  /*25c0*/  BSYNC B0 ;  /* 0x0000000000007941 */ /* 0x000fea0003800000 */
.L_x_2044:
[----:B------:R1:W-:Y:S01]  /*25d0*/  @P1 STS.128 [R227+0xa800], RZ ;  /* 0x00a800ffe3001388 */ /* 0x0003e20000000c00 */
[----:B------:R-:W-:Y:S03]  /*25e0*/  BSSY B0, `(.L_x_2046) ;  /* 0x000001b000007945 */ /* 0x000fe60003800000 */
[----:B------:R1:W-:Y:S01]  /*25f0*/  @P1 STS.128 [R227+0xb800], RZ ;  /* 0x00b800ffe3001388 */ /* 0x0003e20000000c00 */
[----:B------:R-:W-:Y:S05]  /*2600*/  @P1 BRA `(.L_x_2047) ;  /* 0x0000000000601947 */ /* 0x000fea0003800000 */
[----:B------:R-:W-:Y:S01]  /*2610*/  ULDC UR5, c[0x0][0x2d0] ;  /* 0x0000b40000057ab9 */ /* 0x000fe20000000800 */
[----:B-1-3--:R-:W-:Y:S01]  /*2620*/  IMAD.WIDE.U32 R2, R24, 0x10, RZ ;  /* 0x0000001018027825 */ /* 0x00afe200078e00ff */
        /* <DEDUP_REMOVED lines=22> */
.L_x_2047:
[----:B------:R-:W-:Y:S05]  /*2790*/  BSYNC B0 ;  /* 0x0000000000007941 */ /* 0x000fea0003800000 */
.L_x_2046:
[----:B------:R-:W-:Y:S01]  /*27a0*/  LDSM.16.M88.4 R20, [R212+0x8000] ;  /* 0x00800000d414783b */ /* 0x000fe20000000200 */
[----:B------:R-:W-:Y:S01]  /*27b0*/  R2P PR, R28, 0x6 ;  /* 0x000000061c007804 */ /* 0x000fe20000000000 */
[----:B-1-3--:R-:W-:Y:S01]  /*27c0*/  VIADD R2, R212, 0x8000 ;  /* 0x00008000d4027836 */ /* 0x00afe20000000000 */
[----:B------:R-:W-:Y:S01]  /*27d0*/  LEA R222, R0, R214, 0x1 ;  /* 0x000000d600de7211 */ /* 0x000fe200078e08ff */
[----:B------:R-:W1:Y:S01]  /*27e0*/  LDSM.16.M88.4 R12, [R214+0x2000] ;  /* 0x00200000d60c783b */ /* 0x000e620000000200 */
[----:B------:R-:W-:Y:S01]  /*27f0*/  VIADD R223, R212, 0x8020 ;  /* 0x00008020d4df7836 */ /* 0x000fe20000000000 */
[----:B------:R-:W-:Y:S01]  /*2800*/  ULDC UR5, c[0x0][0x39c] ;  /* 0x0000e70000057ab9 */ /* 0x000fe20000000800 */
[----:B------:R-:W-:Y:S01]  /*2810*/  IMAD R216, R4, 0x2, R214 ;  /* 0x0000000204d87824 */ /* 0x000fe200078e02d6 */
[----:B------:R-:W3:Y:S01]  /*2820*/  LDSM.16.M88.4 R16, [R214] ;  /* 0x00000000d610783b */ /* 0x000ee20000000200 */
[----:B------:R-:W-:Y:S02]  /*2830*/  IMAD.SHL.U32 R123, R123, 0x2, RZ ;  /* 0x000000027b7b7824 */ /* 0x000fe400078e00ff */
[----:B------:R-:W-:Y:S01]  /*2840*/  IMAD R221, R0, 0x2, R216 ;  /* 0x0000000200dd7824 */ /* 0x000fe200078e02d8 */
[----:B------:R-:W-:Y:S02]  /*2850*/  LDSM.16.M88.4 R8, [R216+0x2000] ;  /* 0x00200000d808783b */ /* 0x000fe40000000200 */
[----:B------:R-:W-:-:S02]  /*2860*/  @P1 VIADD R223, R2, 0xffffffe0 ;  /* 0xffffffe002df1836 */ /* 0x000fc40000000000 */
[----:B--2---:R-:W-:Y:S01]  /*2870*/  LDSM.16.M88.4 R32, [R216] ;  /* 0x00000000d820783b */ /* 0x004fe20000000200 */
[----:B------:R-:W-:Y:S02]  /*2880*/  IMAD.MOV.U32 R2, RZ, RZ, 0x40 ;  /* 0x00000040ff027424 */ /* 0x000fe400078e00ff */
[C---:B------:R-:W-:Y:S01]  /*2890*/  IADD3 R226, R223.reuse, 0x800, RZ ;  /* 0x00000800dfe27810 */ /* 0x040fe20007ffe0ff */
[----:B------:R-:W2:Y:S01]  /*28a0*/  LDSM.16.M88.4 R24, [R223] ;  /* 0x00000000df18783b */ /* 0x000ea20000000200 */
[C---:B------:R-:W-:Y:S01]  /*28b0*/  VIADD R225, R223.reuse, 0x1000 ;  /* 0x00001000dfe17836 */ /* 0x040fe20000000000 */
[----:B------:R-:W-:Y:S01]  /*28c0*/  SEL R2, R2, 0xffffffc0, !P2 ;  /* 0xffffffc002027807 */ /* 0x000fe20005000000 */
[----:B------:R-:W-:Y:S01]  /*28d0*/  VIADD R224, R223, 0x1800 ;  /* 0x00001800dfe07836 */ /* 0x000fe20000000000 */
[----:B------:R-:W-:Y:S03]  /*28e0*/  LDSM.16.M88.4 R52, [R222+0x2000] ;  /* 0x00200000de34783b */ /* 0x000fe60000000200 */
[----:B------:R-:W-:Y:S01]  /*28f0*/  IMAD.IADD R220, R212, 0x1, R2 ;  /* 0x00000001d4dc7824 */ /* 0x000fe200078e0202 */
[----:B------:R-:W5:Y:S01]  /*2900*/  LDSM.16.M88.4 R28, [R212+0x8800] ;  /* 0x00880000d41c783b */ /* 0x000f620000000200 */
[----:B------:R-:W-:-:S03]  /*2910*/  IMAD.IADD R219, R2, 0x1, R223 ;  /* 0x0000000102db7824 */ /* 0x000fc600078e02df */
[----:B------:R-:W4:Y:S04]  /*2920*/  LDSM.16.M88.4 R64, [R220+0x8000] ;  /* 0x00800000dc40783b */ /* 0x000f280000000200 */
[----:B------:R-:W4:Y:S04]  /*2930*/  LDSM.16.M88.4 R56, [R222] ;  /* 0x00000000de38783b */ /* 0x000f280000000200 */
[----:B------:R-:W-:Y:S01]  /*2940*/  LDSM.16.M88.4 R72, [R219] ;  /* 0x00000000db48783b */ /* 0x000fe20000000200 */
[-C--:B-1----:R-:W-:Y:S03]  /*2950*/  HMMA.16816.F32 R36, R12, R20.reuse, RZ ;  /* 0x000000140c24723c */ /* 0x082fe600000018ff */
[----:B------:R-:W1:Y:S04]  /*2960*/  LDSM.16.M88.4 R44, [R221+0x2000] ;  /* 0x00200000dd2c783b */ /* 0x000e680000000200 */
[----:B------:R-:W1:Y:S01]  /*2970*/  LDSM.16.M88.4 R88, [R223+0x800] ;  /* 0x00080000df58783b */ /* 0x000e620000000200 */
[C---:B---3--:R-:W-:Y:S03]  /*2980*/  HMMA.16816.F32 R40, R16.reuse, R20, RZ ;  /* 0x000000141028723c */ /* 0x048fe600000018ff */
[----:B------:R-:W3:Y:S03]  /*2990*/  LDSM.16.M88.4 R48, [R221] ;  /* 0x00000000dd30783b */ /* 0x000ee60000000200 */
[-C--:B------:R-:W-:Y:S01]  /*29a0*/  HMMA.16816.F32 R76, R16, R22.reuse, RZ ;  /* 0x00000016104c723c */ /* 0x080fe200000018ff */
[----:B------:R-:W-:Y:S04]  /*29b0*/  LDSM.16.M88.4 R92, [R212+0x9000] ;  /* 0x00900000d45c783b */ /* 0x000fe80000000200 */
[----:B------:R-:W-:Y:S01]  /*29c0*/  LDSM.16.M88.4 R108, [R223+0x1000] ;  /* 0x00100000df6c783b */ /* 0x000fe20000000200 */
[----:B------:R-:W-:Y:S03]  /*29d0*/  HMMA.16816.F32 R96, R12, R22, RZ ;  /* 0x000000160c60723c */ /* 0x000fe600000018ff */
[----:B------:R-:W0:Y:S03]  /*29e0*/  LDGDEPBAR ;  /* 0x00000000000079af */ /* 0x000e260000000000 */
[-C--:B--2---:R-:W-:Y:S06]  /*29f0*/  HMMA.16816.F32 R36, R8, R24.reuse, R36 ;  /* 0x000000180824723c */ /* 0x084fec0000001824 */
[----:B------:R-:W-:Y:S06]  /*2a00*/  HMMA.16816.F32 R40, R32, R24, R40 ;  /* 0x000000182028723c */ /* 0x000fec0000001828 */
[C---:B-----5:R-:W-:Y:S06]  /*2a10*/  HMMA.16816.F32 R80, R12.reuse, R28, RZ ;  /* 0x0000001c0c50723c */ /* 0x060fec00000018ff */
[----:B------:R-:W-:Y:S06]  /*2a20*/  HMMA.16816.F32 R68, R12, R30, RZ ;  /* 0x0000001e0c44723c */ /* 0x000fec00000018ff */
[----:B----4-:R-:W-:Y:S01]  /*2a30*/  HMMA.16816.F32 R100, R52, R64, R36 ;  /* 0x000000403464723c */ /* 0x010fe20000001824 */
[----:B------:R-:W2:Y:S05]  /*2a40*/  LDSM.16.M88.4 R36, [R214+0x6000] ;  /* 0x00600000d624783b */ /* 0x000eaa0000000200 */
[----:B------:R-:W-:Y:S06]  /*2a50*/  HMMA.16816.F32 R20, R32, R26, R76 ;  /* 0x0000001a2014723c */ /* 0x000fec000000184c */
[----:B------:R-:W-:Y:S01]  /*2a60*/  HMMA.16816.F32 R60, R56, R64, R40 ;  /* 0x00000040383c723c */ /* 0x000fe20000001828 */
[----:B------:R-:W4:Y:S05]  /*2a70*/  LDSM.16.M88.4 R40, [R214+0x4000] ;  /* 0x00400000d628783b */ /* 0x000f2a0000000200 */
[C---:B------:R-:W-:Y:S06]  /*2a80*/  HMMA.16816.F32 R104, R16.reuse, R28, RZ ;  /* 0x0000001c1068723c */ /* 0x040fec00000018ff */
[----:B------:R-:W-:Y:S01]  /*2a90*/  HMMA.16816.F32 R76, R16, R30, RZ ;  /* 0x0000001e104c723c */ /* 0x000fe200000018ff */
[----:B------:R-:W-:Y:S05]  /*2aa0*/  LDSM.16.M88.4 R28, [R216+0x4000] ;  /* 0x00400000d81c783b */ /* 0x000fea0000000200 */
[----:B------:R-:W-:Y:S01]  /*2ab0*/  HMMA.16816.F32 R96, R8, R26, R96 ;  /* 0x0000001a0860723c */ /* 0x000fe20000001860 */
[----:B------:R-:W5:Y:S05]  /*2ac0*/  LDSM.16.M88.4 R24, [R216+0x6000] ;  /* 0x00600000d818783b */ /* 0x000f6a0000000200 */
[----:B-1----:R-:W-:Y:S06]  /*2ad0*/  HMMA.16816.F32 R16, R44, R72, R100 ;  /* 0x000000482c10723c */ /* 0x002fec0000001864 */
[C---:B------:R-:W-:Y:S01]  /*2ae0*/  HMMA.16816.F32 R116, R8.reuse, R88, R80 ;  /* 0x000000580874723c */ /* 0x040fe20000001850 */
[----:B------:R-:W-:Y:S05]  /*2af0*/  LDSM.16.M88.4 R80, [R220+0x9000] ;  /* 0x00900000dc50783b */ /* 0x000fea0000000200 */
[----:B------:R-:W-:Y:S01]  /*2b00*/  HMMA.16816.F32 R112, R8, R90, R68 ;  /* 0x0000005a0870723c */ /* 0x000fe20000001844 */
[----:B------:R-:W-:Y:S05]  /*2b10*/  LDSM.16.M88.4 R68, [R219+0x800] ;  /* 0x00080000db44783b */ /* 0x000fea0000000200 */
[----:B------:R-:W-:Y:S01]  /*2b20*/  HMMA.16816.F32 R8, R56, R66, R20 ;  /* 0x000000423808723c */ /* 0x000fe20000001814 */
[----:B------:R-:W-:Y:S05]  /*2b30*/  LDSM.16.M88.4 R20, [R222+0x4000] ;  /* 0x00400000de14783b */ /* 0x000fea0000000200 */
[----:B---3--:R-:W-:Y:S01]  /*2b40*/  HMMA.16816.F32 R12, R48, R72, R60 ;  /* 0x00000048300c723c */ /* 0x008fe2000000183c */
[----:B------:R-:W1:Y:S05]  /*2b50*/  LDSM.16.M88.4 R60, [R220+0x8800] ;  /* 0x00880000dc3c783b */ /* 0x000e6a0000000200 */
[----:B------:R-:W-:Y:S06]  /*2b60*/  HMMA.16816.F32 R100, R52, R66, R96 ;  /* 0x000000423464723c */ /* 0x000fec0000001860 */
[----:B--2---:R-:W-:Y:S01]  /*2b70*/  HMMA.16816.F32 R64, R36, R92, R16 ;  /* 0x0000005c2440723c */ /* 0x004fe20000001810 */
[----:B------:R-:W2:Y:S05]  /*2b80*/  LDSM.16.M88.4 R16, [R222+0x6000] ;  /* 0x00600000de10783b */ /* 0x000eaa0000000200 */
[----:B------:R-:W-:Y:S06]  /*2b90*/  HMMA.16816.F32 R104, R32, R88, R104 ;  /* 0x000000582068723c */ /* 0x000fec0000001868 */
[----:B------:R-:W-:Y:S06]  /*2ba0*/  HMMA.16816.F32 R96, R48, R74, R8 ;  /* 0x0000004a3060723c */ /* 0x000fec0000001808 */
[----:B----4-:R-:W-:Y:S06]  /*2bb0*/  HMMA.16816.F32 R12, R40, R92, R12 ;  /* 0x0000005c280c723c */ /* 0x010fec000000180c */
[----:B------:R-:W-:Y:S01]  /*2bc0*/  HMMA.16816.F32 R32, R32, R90, R76 ;  /* 0x0000005a2020723c */ /* 0x000fe2000000184c */
[----:B------:R-:W-:Y:S05]  /*2bd0*/  LDSM.16.M88.4 R76, [R219+0x1000] ;  /* 0x00100000db4c783b */ /* 0x000fea0000000200 */
[----:B------:R-:W-:Y:S06]  /*2be0*/  HMMA.16816.F32 R88, R44, R74, R100 ;  /* 0x0000004a2c58723c */ /* 0x000fec0000001864 */
[----:B-----5:R-:W-:Y:S01]  /*2bf0*/  HMMA.16816.F32 R72, R24, R108, R64 ;  /* 0x0000006c1848723c */ /* 0x020fe20000001840 */
[----:B------:R-:W3:Y:S05]  /*2c00*/  LDSM.16.M88.4 R64, [R212+0x9800] ;  /* 0x00980000d440783b */ /* 0x000eea0000000200 */
[----:B-1----:R-:W-:Y:S06]  /*2c10*/  HMMA.16816.F32 R104, R56, R60, R104 ;  /* 0x0000003c3868723c */ /* 0x002fec0000001868 */
[----:B------:R-:W-:Y:S06]  /*2c20*/  HMMA.16816.F32 R100, R40, R94, R96 ;  /* 0x0000005e2864723c */ /* 0x000fec0000001860 */
[----:B------:R-:W-:Y:S01]  /*2c30*/  HMMA.16816.F32 R8, R28, R108, R12 ;  /* 0x0000006c1c08723c */ /* 0x000fe2000000180c */
[----:B------:R-:W1:Y:S05]  /*2c40*/  LDSM.16.M88.4 R12, [R221+0x4000] ;  /* 0x00400000dd0c783b */ /* 0x000e6a0000000200 */
[C---:B------:R-:W-:Y:S06]  /*2c50*/  HMMA.16816.F32 R116, R52.reuse, R60, R116 ;  /* 0x0000003c3474723c */ /* 0x040fec0000001874 */
[-C--:B------:R-:W-:Y:S01]  /*2c60*/  HMMA.16816.F32 R112, R52, R62.reuse, R112 ;  /* 0x0000003e3470723c */ /* 0x080fe20000001870 */
[----:B------:R-:W4:Y:S05]  /*2c70*/  LDSM.16.M88.4 R52, [R223+0x1800] ;  /* 0x00180000df34783b */ /* 0x000f2a0000000200 */
[----:B------:R-:W-:Y:S06]  /*2c80*/  HMMA.16816.F32 R56, R56, R62, R32 ;  /* 0x0000003e3838723c */ /* 0x000fec0000001820 */
[----:B------:R-:W-:Y:S06]  /*2c90*/  HMMA.16816.F32 R32, R36, R94, R88 ;  /* 0x0000005e2420723c */ /* 0x000fec0000001858 */
[----:B--2---:R-:W-:Y:S06]  /*2ca0*/  HMMA.16816.F32 R60, R16, R80, R72 ;  /* 0x00000050103c723c */ /* 0x004fec0000001848 */
[----:B------:R-:W-:Y:S06]  /*2cb0*/  HMMA.16816.F32 R72, R48, R68, R104 ;  /* 0x000000443048723c */ /* 0x000fec0000001868 */
[----:B------:R-:W-:Y:S06]  /*2cc0*/  HMMA.16816.F32 R88, R28, R110, R100 ;  /* 0x0000006e1c58723c */ /* 0x000fec0000001864 */
[----:B------:R-:W-:Y:S01]  /*2cd0*/  HMMA.16816.F32 R96, R20, R80, R8 ;  /* 0x000000501460723c */ /* 0x000fe20000001808 */
[----:B------:R-:W2:Y:S05]  /*2ce0*/  LDSM.16.M88.4 R8, [R221+0x6000] ;  /* 0x00600000dd08783b */ /* 0x000eaa0000000200 */
[----:B------:R-:W-:Y:S06]  /*2cf0*/  HMMA.16816.F32 R92, R44, R68, R116 ;  /* 0x000000442c5c723c */ /* 0x000fec0000001874 */
[----:B------:R-:W-:Y:S06]  /*2d00*/  HMMA.16816.F32 R100, R48, R70, R56 ;  /* 0x000000463064723c */ /* 0x000fec0000001838 */
[----:B------:R-:W-:Y:S06]  /*2d10*/  HMMA.16816.F32 R48, R24, R110, R32 ;  /* 0x0000006e1830723c */ /* 0x000fec0000001820 */
[----:B---3--:R-:W-:Y:S06]  /*2d20*/  HMMA.16816.F32 R32, R40, R64, R72 ;  /* 0x000000402820723c */ /* 0x008fec0000001848 */
[----:B------:R-:W-:Y:S06]  /*2d30*/  HMMA.16816.F32 R56, R20, R82, R88 ;  /* 0x000000521438723c */ /* 0x000fec0000001858 */
[----:B------:R-:W-:Y:S01]  /*2d40*/  HMMA.16816.F32 R112, R44, R70, R112 ;  /* 0x000000462c70723c */ /* 0x000fe20000001870 */
[----:B------:R-:W3:Y:S05]  /*2d50*/  LDSM.16.M88.4 R44, [R220+0x9800] ;  /* 0x00980000dc2c783b */ /* 0x000eea0000000200 */
[----:B-1----:R-:W-:Y:S06]  /*2d60*/  HMMA.16816.F32 R104, R12, R76, R96 ;  /* 0x0000004c0c68723c */ /* 0x002fec0000001860 */
[----:B------:R-:W-:Y:S06]  /*2d70*/  HMMA.16816.F32 R68, R36, R64, R92 ;  /* 0x000000402444723c */ /* 0x000fec000000185c */
[----:B------:R-:W-:Y:S06]  /*2d80*/  HMMA.16816.F32 R80, R16, R82, R48 ;  /* 0x000000521050723c */ /* 0x000fec0000001830 */
[----:B----4-:R-:W-:Y:S01]  /*2d90*/  HMMA.16816.F32 R48, R28, R52, R32 ;  /* 0x000000341c30723c */ /* 0x010fe20000001820 */
[----:B------:R-:W1:Y:S01]  /*2da0*/  LDSM.16.M88.4 R32, [R219+0x1800] ;  /* 0x00180000db20783b */ /* 0x000e620000000200 */
[----:B------:R-:W-:-:S04]  /*2db0*/  DEPBAR.LE SB0, 0x0 ;  /* 0x000080000000791a */ /* 0x000fc80000000000 */
[----:B--2---:R-:W-:Y:S01]  /*2dc0*/  HMMA.16816.F32 R96, R8, R76, R60 ;  /* 0x0000004c0860723c */ /* 0x004fe2000000183c */
[----:B------:R-:W-:-:S04]  /*2dd0*/  FMUL.FTZ R2, R104, UR5 ;  /* 0x0000000568027c20 */ /* 0x000fc80008410000 */
[----:B------:R2:W-:Y:S01]  /*2de0*/  MUFU.TANH R77, R2 ;  /* 0x00000002004d7308 */ /* 0x0005e20000002400 */
[----:B------:R-:W-:Y:S06]  /*2df0*/  HMMA.16816.F32 R60, R12, R78, R56 ;  /* 0x0000004e0c3c723c */ /* 0x000fec0000001838 */
[----:B------:R-:W-:Y:S06]  /*2e00*/  HMMA.16816.F32 R56, R40, R66, R100 ;  /* 0x000000422838723c */ /* 0x000fec0000001864 */
[----:B------:R-:W-:Y:S01]  /*2e10*/  HMMA.16816.F32 R40, R24, R52, R68 ;  /* 0x000000341828723c */ /* 0x000fe20000001844 */
[----:B--2---:R-:W-:-:S05]  /*2e20*/  FMUL.FTZ R2, R105, UR5 ;  /* 0x0000000569027c20 */ /* 0x004fca0008410000 */
[----:B---3--:R-:W-:Y:S01]  /*2e30*/  HMMA.16816.F32 R48, R20, R44, R48 ;  /* 0x0000002c1430723c */ /* 0x008fe20000001830 */
[----:B------:R2:W-:Y:S05]  /*2e40*/  MUFU.TANH R76, R2 ;  /* 0x00000002004c7308 */ /* 0x0005ea0000002400 */
[----:B------:R-:W-:Y:S01]  /*2e50*/  HMMA.16816.F32 R80, R8, R78, R80 ;  /* 0x0000004e0850723c */ /* 0x000fe20000001850 */
[----:B------:R-:W-:Y:S01]  /*2e60*/  FMUL.FTZ R61, R61, UR5 ;  /* 0x000000053d3d7c20 */ /* 0x000fe20008410000 */
[----:B------:R-:W-:Y:S01]  /*2e70*/  FMUL.FTZ R62, R62, UR5 ;  /* 0x000000053e3e7c20 */ /* 0x000fe20008410000 */
[----:B------:R-:W-:-:S03]  /*2e80*/  FMUL.FTZ R63, R63, UR5 ;  /* 0x000000053f3f7c20 */ /* 0x000fc60008410000 */
[----:B------:R-:W-:Y:S01]  /*2e90*/  HMMA.16816.F32 R28, R28, R54, R56 ;  /* 0x000000361c1c723c */ /* 0x000fe20000001838 */
[----:B------:R-:W-:Y:S05]  /*2ea0*/  MUFU.TANH R61, R61 ;  /* 0x0000003d003d7308 */ /* 0x000fea0000002400 */
[----:B------:R-:W-:Y:S01]  /*2eb0*/  HMMA.16816.F32 R64, R36, R66, R112 ;  /* 0x000000422440723c */ /* 0x000fe20000001870 */
[----:B--2---:R-:W-:Y:S02]  /*2ec0*/  FMUL.FTZ R2, R106, UR5 ;  /* 0x000000056a027c20 */ /* 0x004fe40008410000 */
[----:B------:R-:W-:Y:S03]  /*2ed0*/  MUFU.TANH R62, R62 ;  /* 0x0000003e003e7308 */ /* 0x000fe60000002400 */
[----:B------:R-:W-:Y:S05]  /*2ee0*/  HMMA.16816.F32 R36, R16, R44, R40 ;  /* 0x0000002c1024723c */ /* 0x000fea0000001828 */
[----:B------:R2:W-:Y:S01]  /*2ef0*/  MUFU.TANH R74, R2 ;  /* 0x00000002004a7308 */ /* 0x0005e20000002400 */
[----:B-1----:R-:W-:Y:S01]  /*2f00*/  HMMA.16816.F32 R48, R12, R32, R48 ;  /* 0x000000200c30723c */ /* 0x002fe20000001830 */
[----:B------:R-:W-:-:S05]  /*2f10*/  FMUL.FTZ R80, R80, UR5 ;  /* 0x0000000550507c20 */ /* 0x000fca0008410000 */
[----:B------:R-:W-:Y:S01]  /*2f20*/  HMMA.16816.F32 R20, R20, R46, R28 ;  /* 0x0000002e1414723c */ /* 0x000fe2000000181c */
[----:B------:R-:W-:Y:S05]  /*2f30*/  MUFU.TANH R63, R63 ;  /* 0x0000003f003f7308 */ /* 0x000fea0000002400 */
[----:B------:R-:W-:Y:S03]  /*2f40*/  HMMA.16816.F32 R24, R24, R54, R64 ;  /* 0x000000361818723c */ /* 0x000fe60000001840 */
[----:B------:R-:W-:Y:S01]  /*2f50*/  MUFU.TANH R80, R80 ;  /* 0x0000005000507308 */ /* 0x000fe20000002400 */
[----:B--2---:R-:W-:-:S02]  /*2f60*/  FMUL.FTZ R2, R107, UR5 ;  /* 0x000000056b027c20 */ /* 0x004fc40008410000 */
[----:B------:R-:W-:Y:S05]  /*2f70*/  HMMA.16816.F32 R36, R8, R32, R36 ;  /* 0x000000200824723c */ /* 0x000fea0000001824 */
[----:B------:R1:W-:Y:S07]  /*2f80*/  MUFU.TANH R75, R2 ;  /* 0x00000002004b7308 */ /* 0x0003ee0000002400 */
[----:B------:R-:W-:Y:S06]  /*2f90*/  HMMA.16816.F32 R20, R12, R34, R20 ;  /* 0x000000220c14723c */ /* 0x000fec0000001814 */
[----:B------:R-:W-:Y:S01]  /*2fa0*/  HMMA.16816.F32 R16, R16, R46, R24 ;  /* 0x0000002e1010723c */ /* 0x000fe20000001818 */
[----:B-1----:R-:W-:-:S05]  /*2fb0*/  FMUL.FTZ R2, R96, UR5 ;  /* 0x0000000560027c20 */ /* 0x002fca0008410000 */
[----:B------:R-:W-:Y:S01]  /*2fc0*/  FMUL.FTZ R36, R36, UR5 ;  /* 0x0000000524247c20 */ /* 0x000fe20008410000 */
[----:B------:R-:W-:Y:S01]  /*2fd0*/  FMUL.FTZ R38, R38, UR5 ;  /* 0x0000000526267c20 */ /* 0x000fe20008410000 */
[----:B------:R1:W-:Y:S08]  /*2fe0*/  MUFU.TANH R73, R2 ;  /* 0x0000000200497308 */ /* 0x0003f00000002400 */
[----:B------:R-:W-:Y:S02]  /*2ff0*/  MUFU.TANH R28, R36 ;  /* 0x00000024001c7308 */ /* 0x000fe40000002400 */
[----:B------:R-:W-:-:S06]  /*3000*/  FMUL.FTZ R3, R22, UR5 ;  /* 0x0000000516037c20 */ /* 0x000fcc0008410000 */
[----:B------:R-:W-:Y:S01]  /*3010*/  MUFU.TANH R12, R3 ;  /* 0x00000003000c7308 */ /* 0x000fe20000002400 */
[----:B-1----:R-:W-:Y:S01]  /*3020*/  FMUL.FTZ R2, R97, UR5 ;  /* 0x0000000561027c20 */ /* 0x002fe20008410000 */
[----:B------:R-:W-:Y:S06]  /*3030*/  HMMA.16816.F32 R8, R8, R34, R16 ;  /* 0x000000220808723c */ /* 0x000fec0000001810 */
[----:B------:R1:W-:Y:S08]  /*3040*/  MUFU.TANH R72, R2 ;  /* 0x0000000200487308 */ /* 0x0003f00000002400 */
[----:B------:R-:W-:Y:S01]  /*3050*/  MUFU.TANH R30, R38 ;  /* 0x00000026001e7308 */ /* 0x000fe20000002400 */
[----:B-1----:R-:W-:-:S09]  /*3060*/  FMUL.FTZ R2, R98, UR5 ;  /* 0x0000000562027c20 */ /* 0x002fd20008410000 */
[----:B------:R-:W-:Y:S01]  /*3070*/  FMUL.FTZ R8, R8, UR5 ;  /* 0x0000000508087c20 */ /* 0x000fe20008410000 */
[----:B------:R-:W-:Y:S01]  /*3080*/  FMUL.FTZ R10, R10, UR5 ;  /* 0x000000050a0a7c20 */ /* 0x000fe20008410000 */
[----:B------:R-:W-:Y:S01]  /*3090*/  FMUL.FTZ R9, R9, UR5 ;  /* 0x0000000509097c20 */ /* 0x000fe20008410000 */
[----:B------:R1:W2:Y:S08]  /*30a0*/  MUFU.TANH R53, R2 ;  /* 0x0000000200357308 */ /* 0x0002b00000002400 */
[----:B------:R-:W-:Y:S08]  /*30b0*/  MUFU.TANH R8, R8 ;  /* 0x0000000800087308 */ /* 0x000ff00000002400 */
[----:B------:R-:W-:Y:S01]  /*30c0*/  MUFU.TANH R10, R10 ;  /* 0x0000000a000a7308 */ /* 0x000fe20000002400 */
[----:B-1----:R-:W-:-:S07]  /*30d0*/  FMUL.FTZ R2, R99, UR5 ;  /* 0x0000000563027c20 */ /* 0x002fce0008410000 */
[----:B------:R1:W3:Y:S08]  /*30e0*/  MUFU.TANH R52, R2 ;  /* 0x0000000200347308 */ /* 0x0002f00000002400 */
[----:B------:R-:W-:Y:S01]  /*30f0*/  MUFU.TANH R9, R9 ;  /* 0x0000000900097308 */ /* 0x000fe20000002400 */
[----:B-1----:R-:W-:-:S07]  /*3100*/  FMUL.FTZ R2, R60, UR5 ;  /* 0x000000053c027c20 */ /* 0x002fce0008410000 */
        /* <DEDUP_REMOVED lines=18> */
[----:B------:R1:W5:Y:S02]  /*3230*/  MUFU.TANH R24, R2 ;  /* 0x0000000200187308 */ /* 0x0003640000002400 */
[----:B-1----:R-:W-:-:S06]  /*3240*/  FMUL.FTZ R2, R20, UR5 ;  /* 0x0000000514027c20 */ /* 0x002fcc0008410000 */
[----:B------:R1:W5:Y:S02]  /*3250*/  MUFU.TANH R13, R2 ;  /* 0x00000002000d7308 */ /* 0x0003640000002400 */
[----:B-1----:R-:W-:-:S04]  /*3260*/  LOP3.LUT R2, R123, 0x6, RZ, 0xc0, !PT ;  /* 0x000000067b027812 */ /* 0x002fc800078ec0ff */
[----:B------:R-:W-:Y:S01]  /*3270*/  LEA R2, R85, R2, 0x5 ;  /* 0x0000000255027211 */ /* 0x000fe200078e28ff */
[----:B------:R-:W-:Y:S03]  /*3280*/  BAR.SYNC.DEFER_BLOCKING 0x0 ;  /* 0x0000000000007b1d */ /* 0x000fe60000010000 */
[CC--:B------:R-:W-:Y:S01]  /*3290*/  ISETP.GE.AND P3, PT, R2.reuse, R84.reuse, PT ;  /* 0x000000540200720c */ /* 0x0c0fe20003f66270 */
[C---:B------:R-:W-:Y:S02]  /*32a0*/  VIADD R3, R2.reuse, 0x9 ;  /* 0x0000000902037836 */ /* 0x040fe40000000000 */
[C---:B------:R-:W-:Y:S01]  /*32b0*/  VIADD R5, R2.reuse, 0x8 ;  /* 0x0000000802057836 */ /* 0x040fe20000000000 */
[----:B--2---:R-:W-:Y:S01]  /*32c0*/  FSEL R20, R53, -INF , !P3 ;  /* 0xff80000035147808 */ /* 0x004fe20005800000 */
[C---:B------:R-:W-:Y:S01]  /*32d0*/  VIADD R6, R2.reuse, 0x1 ;  /* 0x0000000102067836 */ /* 0x040fe20000000000 */
[-C--:B------:R-:W-:Y:S01]  /*32e0*/  ISETP.GE.AND P5, PT, R3, R84.reuse, PT ;  /* 0x000000540300720c */ /* 0x080fe20003fa6270 */
[----:B------:R-:W-:Y:S01]  /*32f0*/  VIADD R3, R2, 0x18 ;  /* 0x0000001802037836 */ /* 0x000fe20000000000 */
[----:B------:R-:W-:-:S02]  /*3300*/  ISETP.GE.AND P6, PT, R5, R84, PT ;  /* 0x000000540500720c */ /* 0x000fc40003fc6270 */
[----:B------:R-:W-:Y:S02]  /*3310*/  IADD3 R5, R2, 0x11, RZ ;  /* 0x0000001102057810 */ /* 0x000fe40007ffe0ff */
[-C--:B------:R-:W-:Y:S02]  /*3320*/  ISETP.GE.AND P1, PT, R3, R84.reuse, PT ;  /* 0x000000540300720c */ /* 0x080fe40003f26270 */
[----:B------:R-:W-:Y:S02]  /*3330*/  SHF.R.S32.HI R3, RZ, 0x1f, R86 ;  /* 0x0000001fff037819 */ /* 0x000fe40000011456 */
[----:B------:R-:W-:Y:S01]  /*3340*/  ISETP.GE.AND P2, PT, R5, R84, PT ;  /* 0x000000540500720c */ /* 0x000fe20003f46270 */
[----:B------:R-:W-:Y:S01]  /*3350*/  FMUL.FTZ R5, R21, UR5 ;  /* 0x0000000515057c20 */ /* 0x000fe20008410000 */
[----:B------:R-:W-:Y:S02]  /*3360*/  LEA.HI R3, R3, R86, RZ, 0x2 ;  /* 0x0000005603037211 */ /* 0x000fe400078f10ff */
[----:B------:R-:W-:Y:S01]  /*3370*/  ISETP.GE.AND P0, PT, R6, R84, PT ;  /* 0x000000540600720c */ /* 0x000fe20003f06270 */
[----:B------:R1:W-:Y:S01]  /*3380*/  MUFU.TANH R7, R5 ;  /* 0x0000000500077308 */ /* 0x0003e20000002400 */
[----:B------:R-:W-:Y:S01]  /*3390*/  VIADD R6, R2, 0x10 ;  /* 0x0000001002067836 */ /* 0x000fe20000000000 */
[----:B------:R-:W-:-:S02]  /*33a0*/  FSEL R16, R73, -INF , !P3 ;  /* 0xff80000049107808 */ /* 0x000fc40005800000 */
[----:B------:R-:W-:Y:S02]  /*33b0*/  FSEL R34, R74, -INF , !P3 ;  /* 0xff8000004a227808 */ /* 0x000fe40005800000 */
[----:B------:R-:W-:Y:S01]  /*33c0*/  ISETP.GE.AND P4, PT, R6, R84, PT ;  /* 0x000000540600720c */ /* 0x000fe20003f86270 */
[----:B------:R-:W-:Y:S01]  /*33d0*/  FMUL.FTZ R6, R23, UR5 ;  /* 0x0000000517067c20 */ /* 0x000fe20008410000 */
[----:B------:R-:W-:Y:S02]  /*33e0*/  FSEL R23, R77, -INF , !P3 ;  /* 0xff8000004d177808 */ /* 0x000fe40005800000 */
[----:B------:R-:W-:Y:S02]  /*33f0*/  ISETP.GE.AND P3, PT, R84, 0x21, PT ;  /* 0x000000215400780c */ /* 0x000fe40003f66270 */
[----:B---3--:R-:W-:Y:S01]  /*3400*/  FSEL R19, R52, -INF , !P0 ;  /* 0xff80000034137808 */ /* 0x008fe20004000000 */
[----:B------:R-:W2:Y:S01]  /*3410*/  MUFU.TANH R6, R6 ;  /* 0x0000000600067308 */ /* 0x000ea20000002400 */
[----:B------:R-:W-:-:S02]  /*3420*/  FSEL R15, R72, -INF , !P0 ;  /* 0xff800000480f7808 */ /* 0x000fc40004000000 */
[----:B------:R-:W-:Y:S01]  /*3430*/  FSEL R35, R75, -INF , !P0 ;  /* 0xff8000004b237808 */ /* 0x000fe20004000000 */
[----:B-1----:R-:W-:Y:S01]  /*3440*/  VIADD R5, R2, 0x19 ;  /* 0x0000001902057836 */ /* 0x002fe20000000000 */
[----:B------:R-:W-:Y:S02]  /*3450*/  LOP3.LUT R2, R3, 0xfffffffc, RZ, 0xc0, !PT ;  /* 0xfffffffc03027812 */ /* 0x000fe400078ec0ff */
[----:B------:R-:W-:Y:S02]  /*3460*/  FSEL R32, R76, -INF , !P0 ;  /* 0xff8000004c207808 */ /* 0x000fe40004000000 */
[----:B------:R-:W-:Y:S01]  /*3470*/  ISETP.GE.AND P0, PT, R5, R84, PT ;  /* 0x000000540500720c */ /* 0x000fe20003f06270 */
[----:B------:R-:W-:Y:S01]  /*3480*/  IMAD.IADD R3, R86, 0x1, -R2 ;  /* 0x0000000156037824 */ /* 0x000fe200078e0a02 */
[----:B----4-:R-:W-:Y:S02]  /*3490*/  FSEL R21, R29, -INF , !P5 ;  /* 0xff8000001d157808 */ /* 0x010fe40006800000 */
[----:B------:R-:W-:-:S02]  /*34a0*/  FSEL R18, R33, -INF , !P6 ;  /* 0xff80000021127808 */ /* 0x000fc40007000000 */
[----:B------:R1:W-:Y:S01]  /*34b0*/  STL [R1+0x50], R3 ;  /* 0x0000500301007387 */ /* 0x0003e20000100800 */
[----:B------:R-:W-:Y:S02]  /*34c0*/  FSEL R22, R28, -INF , !P4 ;  /* 0xff8000001c167808 */ /* 0x000fe40006000000 */
[----:B-----5:R-:W-:Y:S02]  /*34d0*/  FSEL R29, R24, -INF , !P2 ;  /* 0xff800000181d7808 */ /* 0x020fe40005000000 */
[----:B------:R-:W-:Y:S02]  /*34e0*/  FSEL R55, R26, -INF , !P2 ;  /* 0xff8000001a377808 */ /* 0x000fe40005000000 */
[----:B------:R-:W-:Y:S02]  /*34f0*/  FSEL R39, R27, -INF , !P2 ;  /* 0xff8000001b277808 */ /* 0x000fe40005000000 */
[----:B------:R-:W-:Y:S02]  /*3500*/  LOP3.LUT R2, R120, R121, RZ, 0xfc, !PT ;  /* 0x0000007978027212 */ /* 0x000fe400078efcff */
[----:B------:R-:W-:-:S02]  /*3510*/  FSEL R14, R80, -INF , !P6 ;  /* 0xff800000500e7808 */ /* 0x000fc40007000000 */
[----:B------:R-:W-:Y:S02]  /*3520*/  FSEL R36, R62, -INF , !P6 ;  /* 0xff8000003e247808 */ /* 0x000fe40007000000 */
[----:B------:R-:W-:Y:S02]  /*3530*/  FSEL R31, R60, -INF , !P6 ;  /* 0xff8000003c1f7808 */ /* 0x000fe40007000000 */
[----:B------:R-:W-:Y:S02]  /*3540*/  FSEL R17, R42, -INF , !P5 ;  /* 0xff8000002a117808 */ /* 0x000fe40006800000 */
[----:B------:R-:W-:Y:S02]  /*3550*/  FSEL R37, R63, -INF , !P5 ;  /* 0xff8000003f257808 */ /* 0x000fe40006800000 */
[----:B------:R-:W-:Y:S02]  /*3560*/  FSEL R33, R61, -INF , !P5 ;  /* 0xff8000003d217808 */ /* 0x000fe40006800000 */
[----:B------:R-:W-:Y:S01]  /*3570*/  FSEL R30, R30, -INF , !P4 ;  /* 0xff8000001e1e7808 */ /* 0x000fe20006000000 */
[----:B-1----:R-:W-:Y:S01]  /*3580*/  FMUL.FTZ R3, R11, UR5 ;  /* 0x000000050b037c20 */ /* 0x002fe20008410000 */
[----:B------:R-:W-:-:S02]  /*3590*/  FSEL R54, R40, -INF , !P4 ;  /* 0xff80000028367808 */ /* 0x000fc40006000000 */
[----:B------:R-:W-:Y:S02]  /*35a0*/  FSEL R53, R41, -INF , !P4 ;  /* 0xff80000029357808 */ /* 0x000fe40006000000 */
[----:B------:R-:W-:Y:S01]  /*35b0*/  FSEL R25, R25, -INF , !P2 ;  /* 0xff80000019197808 */ /* 0x000fe20005000000 */
[----:B------:R-:W1:Y:S01]  /*35c0*/  MUFU.TANH R3, R3 ;  /* 0x0000000300037308 */ /* 0x000e620000002400 */
[----:B------:R-:W-:Y:S02]  /*35d0*/  FSEL R28, R10, -INF , !P1 ;  /* 0xff8000000a1c7808 */ /* 0x000fe40004800000 */
[----:B------:R-:W-:Y:S02]  /*35e0*/  FSEL R26, R8, -INF , !P1 ;  /* 0xff800000081a7808 */ /* 0x000fe40004800000 */
[----:B------:R-:W-:Y:S02]  /*35f0*/  FSEL R68, R12, -INF , !P1 ;  /* 0xff8000000c447808 */ /* 0x000fe40004800000 */
[----:B------:R-:W-:-:S02]  /*3600*/  FSEL R52, R13, -INF , !P1 ;  /* 0xff8000000d347808 */ /* 0x000fc40004800000 */
[----:B------:R-:W-:Y:S02]  /*3610*/  FSEL R24, R9, -INF , !P0 ;  /* 0xff80000009187808 */ /* 0x000fe40004000000 */
[----:B--2---:R-:W-:Y:S02]  /*3620*/  FSEL R69, R6, -INF , !P0 ;  /* 0xff80000006457808 */ /* 0x004fe40004000000 */
[----:B------:R-:W-:Y:S02]  /*3630*/  FSEL R38, R7, -INF , !P0 ;  /* 0xff80000007267808 */ /* 0x000fe40004000000 */
[----:B-1----:R-:W-:Y:S01]  /*3640*/  FSEL R27, R3, -INF , !P0 ;  /* 0xff800000031b7808 */ /* 0x002fe20004000000 */
        /* <DEDUP_REMOVED lines=46> */
.L_x_2050:
[----:B------:R-:W-:Y:S05]  /*3930*/  BSYNC B0 ;  /* 0x0000000000007941 */ /* 0x000fea0003800000 */
.L_x_2049:
[----:B------:R-:W0:Y:S02]  /*3940*/  LDGDEPBAR ;  /* 0x00000000000079af */ /* 0x000e240000000000 */
.L_x_2048:
        /* <DEDUP_REMOVED lines=68> */
[----:B--2---:R-:W-:Y:S02]  /*3d90*/  FFMA.FTZ R6, R14, UR5, -R8 ;  /* 0x000000050e067c23 */ /* 0x004fe40008010808 */
[----:B------:R-:W-:Y:S01]  /*3da0*/  LDSM.16.MT88.4 R12, [R213+0xa000] ;  /* 0x00a00000d50c783b */ /* 0x000fe20000004200 */
[----:B------:R-:W-:Y:S01]  /*3db0*/  FMNMX.FTZ R0, R54, R0, !PT ;  /* 0x0000000036007209 */ /* 0x000fe20007810000 */
[----:B------:R2:W-:Y:S03]  /*3dc0*/  MUFU.EX2 R229, R6 ;  /* 0x0000000600e57308 */ /* 0x0005e60000000800 */
[----:B------:R-:W-:Y:S02]  /*3dd0*/  FMNMX.FTZ R0, R55, R0, !PT ;  /* 0x0000000037007209 */ /* 0x000fe40007810000 */
[----:B----4-:R-:W-:-:S02]  /*3de0*/  F2FP.F16.F32.PACK_AB R4, R210, R211 ;  /* 0x000000d3d204723e */ /* 0x010fc400000000ff */
[----:B------:R-:W-:Y:S02]  /*3df0*/  FMNMX.FTZ R0, R68, R0, !PT ;  /* 0x0000000044007209 */ /* 0x000fe40007810000 */
[----:B-1----:R-:W-:Y:S02]  /*3e00*/  FMNMX.FTZ R136, R2, R9, !PT ;  /* 0x0000000902887209 */ /* 0x002fe40007810000 */
[----:B------:R-:W-:Y:S02]  /*3e10*/  FMNMX.FTZ R0, R69, R0, !PT ;  /* 0x0000000045007209 */ /* 0x000fe40007810000 */
[C---:B------:R-:W-:Y:S01]  /*3e20*/  FSETP.NEU.FTZ.AND P0, PT, R136.reuse, -INF , PT ;  /* 0xff8000008800780b */ /* 0x040fe20003f1d000 */
[----:B------:R-:W-:Y:S01]  /*3e30*/  FMUL.FTZ R2, R136, UR5 ;  /* 0x0000000588027c20 */ /* 0x000fe20008410000 */
[----:B-----5:R-:W-:Y:S01]  /*3e40*/  F2FP.F16.F32.PACK_AB R7, R209, R206 ;  /* 0x000000ced107723e */ /* 0x020fe200000000ff */
[----:B------:R-:W1:Y:S01]  /*3e50*/  SHFL.BFLY PT, R10, R0, 0x2, 0x1f ;  /* 0x0c401f00000a7f89 */ /* 0x000e6200000e0000 */
[----:B--2---:R-:W-:-:S02]  /*3e60*/  FFMA.FTZ R6, R17, UR5, -R8 ;  /* 0x0000000511067c23 */ /* 0x004fc40008010808 */
        /* <DEDUP_REMOVED lines=16> */
[C---:B--2---:R-:W-:Y:S06]  /*3f70*/  HMMA.16816.F32 R160, R4.reuse, R16, RZ ;  /* 0x0000001004a0723c */ /* 0x044fec00000018ff */
[C---:B------:R-:W-:Y:S06]  /*3f80*/  HMMA.16816.F32 R40, R4.reuse, R48, RZ ;  /* 0x000000300428723c */ /* 0x040fec00000018ff */
[----:B------:R-:W-:Y:S01]  /*3f90*/  HMMA.16816.F32 R56, R4, R64, RZ ;  /* 0x000000400438723c */ /* 0x000fe200000018ff */
        /* <DEDUP_REMOVED lines=30> */
[----:B------:R-:W-:Y:S01]  /*4180*/  HMMA.16816.F32 R28, R4, R114, RZ ;  /* 0x00000072041c723c */ /* 0x000fe200000018ff */
[----:B------:R-:W1:Y:S04]  /*4190*/  LDSM.16.MT88.4 R24, [R218+0xa800] ;  /* 0x00a80000da18783b */ /* 0x000e680000004200 */
[----:B------:R2:W-:Y:S01]  /*41a0*/  MUFU.EX2 R200, R8 ;  /* 0x0000000800c87308 */ /* 0x0005e20000000800 */
[----:B---3--:R-:W-:Y:S02]  /*41b0*/  F2FP.F16.F32.PACK_AB R125, R199, R198 ;  /* 0x000000c6c77d723e */ /* 0x008fe400000000ff */
[----:B------:R-:W-:-:S05]  /*41c0*/  F2FP.F16.F32.PACK_AB R4, R194, R197 ;  /* 0x000000c5c204723e */ /* 0x000fca00000000ff */
        /* <DEDUP_REMOVED lines=8> */
[----:B-1----:R-:W-:Y:S01]  /*4250*/  HMMA.16816.F32 R40, R124, R24, R40 ;  /* 0x000000187c28723c */ /* 0x002fe20000001828 */
[----:B--2---:R-:W-:Y:S01]  /*4260*/  FFMA.FTZ R3, R34, UR5, -R0 ;  /* 0x0000000522037c23 */ /* 0x004fe20008010800 */
[----:B---3--:R-:W-:-:S03]  /*4270*/  F2FP.F16.F32.PACK_AB R6, R196, R195 ;  /* 0x000000c3c406723e */ /* 0x008fc600000000ff */
        /* <DEDUP_REMOVED lines=47> */
[----:B------:R-:W-:Y:S01]  /*4570*/  HMMA.16816.F32 R8, R4, R114, RZ ;  /* 0x000000720408723c */ /* 0x000fe200000018ff */
[----:B------:R1:W2:Y:S02]  /*4580*/  MUFU.EX2 R31, R2 ;  /* 0x00000002001f7308 */ /* 0x0002a40000000800 */
[----:B-1----:R-:W-:Y:S01]  /*4590*/  FFMA.FTZ R2, R55, UR5, -R0 ;  /* 0x0000000537027c23 */ /* 0x002fe20008010800 */
[----:B--2---:R-:W-:-:S02]  /*45a0*/  FADD.FTZ R3, R31, R3 ;  /* 0x000000031f037221 */ /* 0x004fc40000010000 */
[C---:B------:R-:W-:Y:S03]  /*45b0*/  HMMA.16816.F32 R52, R4.reuse, R64, RZ ;  /* 0x000000400434723c */ /* 0x040fe600000018ff */
[----:B------:R1:W2:Y:S03]  /*45c0*/  MUFU.EX2 R30, R2 ;  /* 0x00000002001e7308 */ /* 0x0002a60000000800 */
[----:B------:R-:W-:Y:S01]  /*45d0*/  HMMA.16816.F32 R64, R4, R66, RZ ;  /* 0x000000420440723c */ /* 0x000fe200000018ff */
[--C-:B-1----:R-:W-:Y:S01]  /*45e0*/  FFMA.FTZ R2, R68, UR5, -R0.reuse ;  /* 0x0000000544027c23 */ /* 0x102fe20008010800 */
[----:B------:R-:W-:Y:S01]  /*45f0*/  FFMA.FTZ R0, R69, UR5, -R0 ;  /* 0x0000000545007c23 */ /* 0x000fe20008010800 */
[----:B--2---:R-:W-:-:S03]  /*4600*/  FADD.FTZ R3, R30, R3 ;  /* 0x000000031e037221 */ /* 0x004fc60000010000 */
[----:B------:R-:W-:Y:S01]  /*4610*/  HMMA.16816.F32 R68, R4, R80, RZ ;  /* 0x000000500444723c */ /* 0x000fe200000018ff */
[----:B------:R1:W2:Y:S01]  /*4620*/  MUFU.EX2 R29, R2 ;  /* 0x00000002001d7308 */ /* 0x0002a20000000800 */
[----:B------:R-:W-:-:S04]  /*4630*/  F2FP.F16.F32.PACK_AB R129, R30, R31 ;  /* 0x0000001f1e81723e */ /* 0x000fc800000000ff */
[----:B------:R-:W-:Y:S03]  /*4640*/  HMMA.16816.F32 R80, R4, R82, RZ ;  /* 0x000000520450723c */ /* 0x000fe600000018ff */
[----:B------:R3:W4:Y:S04]  /*4650*/  MUFU.EX2 R28, R0 ;  /* 0x00000000001c7308 */ /* 0x0007280000000800 */
[----:B------:R-:W-:-:S04]  /*4660*/  FADD.FTZ R5, R208, R207 ;  /* 0x000000cfd0057221 */ /* 0x000fc80000010000 */
[----:B------:R-:W-:Y:S01]  /*4670*/  FADD.FTZ R5, R206, R5 ;  /* 0x00000005ce057221 */ /* 0x000fe20000010000 */
        /* <DEDUP_REMOVED lines=44> */
[----:B------:R-:W-:Y:S01]  /*4940*/  ULDC UR4, c[0x0][0x2d0] ;  /* 0x0000b40000047ab9 */ /* 0x000fe20000000800 */
[----:B------:R-:W1:Y:S01]  /*4950*/  LDC.64 R230, c[0x0][0x250] ;  /* 0x00009400ffe67b82 */ /* 0x000e620000000a00 */
[----:B------:R-:W-:Y:S01]  /*4960*/  ISETP.GE.AND P3, PT, R138, UR4, PT ;  /* 0x000000048a007c0c */ /* 0x000fe2000bf66270 */
[----:B------:R-:W-:Y:S01]  /*4970*/  IMAD.MOV.U32 R132, RZ, RZ, R135 ;  /* 0x000000ffff847224 */ /* 0x000fe200078e0087 */
[----:B------:R-:W-:Y:S01]  /*4980*/  LEA.HI.SX32 R228, R228, 0xfffffffe, 0x1b ;  /* 0xfffffffee4e47811 */ /* 0x000fe200078fdaff */
[----:B------:R-:W-:Y:S01]  /*4990*/  IMAD.MOV.U32 R137, RZ, RZ, R134 ;  /* 0x000000ffff897224 */ /* 0x000fe200078e0086 */
[----:B------:R-:W-:Y:S01]  /*49a0*/  MOV R138, R133 ;  /* 0x00000085008a7202 */ /* 0x000fe20000000f00 */
[----:B------:R-:W-:Y:S01]  /*49b0*/  ULDC UR10, c[0x0][0x2d0] ;  /* 0x0000b400000a7ab9 */ /* 0x000fe20000000800 */
[----:B------:R-:W-:Y:S01]  /*49c0*/  ULDC UR5, c[0x0][0x39c] ;  /* 0x0000e70000057ab9 */ /* 0x000fe20000000800 */
[----:B------:R-:W-:Y:S01]  /*49d0*/  ULDC UR4, c[0x0][0x2ec] ;  /* 0x0000bb0000047ab9 */ /* 0x000fe20000000800 */
[----:B------:R-:W-:-:S05]  /*49e0*/  ULDC.64 UR6, c[0x0][0x248] ;  /* 0x0000920000067ab9 */ /* 0x000fca0000000a00 */
[----:B------:R-:W2:Y:S08]  /*49f0*/  @!P3 LDC.64 R4, c[0x0][0x220] ;  /* 0x00008800ff04bb82 */ /* 0x000eb00000000a00 */
[----:B------:R-:W3:Y:S01]  /*4a00*/  @!P3 LDC.64 R2, c[0x0][0x220] ;  /* 0x00008800ff02bb82 */ /* 0x000ee20000000a00 */
[----:B--2---:R-:W-:Y:S04]  /*4a10*/  @!P3 STL.64 [R1+0x20], R4 ;  /* 0x000020040100b387 */ /* 0x004fe80000100a00 */
[----:B---3--:R2:W-:Y:S02]  /*4a20*/  @!P3 STL.64 [R1+0x18], R2 ;  /* 0x000018020100b387 */ /* 0x0085e40000100a00 */
[----:B--2---:R-:W-:Y:S01]  /*4a30*/  IMAD.MOV.U32 R3, RZ, RZ, R136 ;  /* 0x000000ffff037224 */ /* 0x004fe200078e0088 */
[----:B-1----:R-:W-:Y:S06]  /*4a40*/  BRA `(.L_x_2052) ;  /* 0x0000000000c07947 */ /* 0x002fec0003800000 */
.L_x_2054:
[----:B------:R-:W2:Y:S01]  /*4a50*/  LDL.64 R232, [R1+0x40] ;  /* 0x0000400001e87983 */ /* 0x000ea20000100a00 */
[----:B------:R-:W1:Y:S01]  /*4a60*/  @!P3 LDC.64 R12, c[0x0][0x218] ;  /* 0x00008600ff0cbb82 */ /* 0x000e620000000a00 */
[----:B------:R-:W-:Y:S02]  /*4a70*/  VIADD R0, R228, 0xffffffff ;  /* 0xffffffffe4007836 */ /* 0x000fe40000000000 */
[----:B------:R-:W5:Y:S02]  /*4a80*/  LDL.64 R134, [R1+0x28] ;  /* 0x0000280001867983 */ /* 0x000f640000100a00 */
[----:B------:R-:W-:Y:S01]  /*4a90*/  IMAD.WIDE.U32 R4, R0, UR6, RZ ;  /* 0x0000000600047c25 */ /* 0x000fe2000f8e00ff */
[----:B------:R-:W-:Y:S01]  /*4aa0*/  SHF.R.S32.HI R2, RZ, 0x1f, R0 ;  /* 0x0000001fff027819 */ /* 0x000fe20000011400 */
[----:B------:R-:W3:Y:S01]  /*4ab0*/  LDL R229, [R1+0x14] ;  /* 0x0000140001e57983 */ /* 0x000ee20000100800 */
[----:B------:R-:W4:Y:S03]  /*4ac0*/  @!P2 LDC.64 R8, c[0x0][0x218] ;  /* 0x00008600ff08ab82 */ /* 0x000f260000000a00 */
[----:B------:R-:W3:Y:S01]  /*4ad0*/  LDL R133, [R1+0x30] ;  /* 0x0000300001857983 */ /* 0x000ee20000100800 */
[----:B------:R-:W-:Y:S03]  /*4ae0*/  IMAD R2, R2, UR6, RZ ;  /* 0x0000000602027c24 */ /* 0x000fe6000f8e02ff */
[----:B------:R1:W-:Y:S01]  /*4af0*/  @P3 STS.128 [R227+0x8000], RZ ;  /* 0x008000ffe3003388 */ /* 0x0003e20000000c00 */
[----:B------:R-:W-:Y:S01]  /*4b00*/  IMAD R2, R0, UR7, R2 ;  /* 0x0000000700027c24 */ /* 0x000fe2000f8e0202 */
[----:B------:R-:W3:Y:S03]  /*4b10*/  @!P3 LDC.64 R10, c[0x0][0x218] ;  /* 0x00008600ff0abb82 */ /* 0x000ee60000000a00 */
[----:B------:R-:W-:Y:S05]  /*4b20*/  IMAD.IADD R5, R5, 0x1, R2 ;  /* 0x0000000105057824 */ /* 0x000fea00078e0202 */
[----:B------:R-:W3:Y:S01]  /*4b30*/  @!P2 LDC.64 R6, c[0x0][0x218] ;  /* 0x00008600ff06ab82 */ /* 0x000ee20000000a00 */
[----:B--2---:R-:W-:Y:S04]  /*4b40*/  LEA R0, P1, R4, R232, 0x5 ;  /* 0x000000e804007211 */ /* 0x004fe800078228ff */
[----:B-1----:R-:W-:Y:S02]  /*4b50*/  @!P3 LEA R12, P6, R0, R12, 0x1 ;  /* 0x0000000c000cb211 */ /* 0x002fe400078c08ff */
[----:B-----5:R-:W-:Y:S02]  /*4b60*/  LEA.HI.X R4, R4, R135, R5, 0x5, P1 ;  /* 0x0000008704047211 */ /* 0x020fe400008f2c05 */
[C---:B----4-:R-:W-:Y:S02]  /*4b70*/  @!P2 LEA R8, P1, R0.reuse, R8, 0x1 ;  /* 0x000000080008a211 */ /* 0x050fe400078208ff */
[C-C-:B------:R-:W-:Y:S02]  /*4b80*/  @!P3 LEA.HI.X R13, R0.reuse, R13, R4.reuse, 0x1, P6 ;  /* 0x0000000d000db211 */ /* 0x140fe400030f0c04 */
[--C-:B------:R-:W-:Y:S02]  /*4b90*/  @!P2 LEA.HI.X R9, R0, R9, R4.reuse, 0x1, P1 ;  /* 0x000000090009a211 */ /* 0x100fe400008f0c04 */
[----:B---3--:R-:W-:Y:S01]  /*4ba0*/  IADD3 R2, P0, R229, R0, RZ ;  /* 0x00000000e5027210 */ /* 0x008fe20007f1e0ff */
        /* <DEDUP_REMOVED lines=26> */
.L_x_2052:
[----:B--2---:R-:W2:Y:S01]  /*4d50*/  LDL R0, [R1+0x10] ;  /* 0x0000100001007983 */ /* 0x004ea20000100800 */
[----:B------:R-:W-:Y:S05]  /*4d60*/  DEPBAR.LE SB0, 0x0 ;  /* 0x000080000000791a */ /* 0x000fea0000000000 */
[----:B------:R-:W3:Y:S01]  /*4d70*/  LDL.64 R16, [R1+0x38] ;  /* 0x0000380001107983 */ /* 0x000ee20000100a00 */
[-C--:B------:R-:W-:Y:S05]  /*4d80*/  IMAD.WIDE.U32 R4, R228, R230.reuse, RZ ;  /* 0x000000e6e4047225 */ /* 0x080fea00078e00ff */
[----:B------:R-:W4:Y:S06]  /*4d90*/  LDL R12, [R1+0x34] ;  /* 0x00003400010c7983 */ /* 0x000f2c0000100800 */
[----:B------:R-:W5:Y:S06]  /*4da0*/  LDL R11, [R1+0x20] ;  /* 0x00002000010b7983 */ /* 0x000f6c0000100800 */
[----:B------:R-:W5:Y:S06]  /*4db0*/  LDL R15, [R1+0x24] ;  /* 0x00002400010f7983 */ /* 0x000f6c0000100800 */
[----:B------:R-:W5:Y:S06]  /*4dc0*/  LDL R10, [R1+0x18] ;  /* 0x00001800010a7983 */ /* 0x000f6c0000100800 */
[----:B------:R-:W5:Y:S01]  /*4dd0*/  LDL R14, [R1+0x1c] ;  /* 0x00001c00010e7983 */ /* 0x000f620000100800 */
[----:B------:R-:W-:Y:S06]  /*4de0*/  BAR.SYNC.DEFER_BLOCKING 0x0 ;  /* 0x0000000000007b1d */ /* 0x000fec0000010000 */
[----:B------:R-:W-:Y:S01]  /*4df0*/  @P3 STS.128 [R227+0xa000], RZ ;  /* 0x00a000ffe3003388 */ /* 0x000fe20000000c00 */
[----:B--2---:R-:W-:Y:S02]  /*4e00*/  ISETP.GE.AND P2, PT, R0, UR10, PT ;  /* 0x0000000a00007c0c */ /* 0x004fe4000bf46270 */
[----:B------:R-:W-:Y:S05]  /*4e10*/  SHF.R.S32.HI R0, RZ, 0x1f, R228 ;  /* 0x0000001fff007819 */ /* 0x000fea00000114e4 */
[----:B------:R-:W-:Y:S04]  /*4e20*/  IMAD R0, R0, R230, RZ ;  /* 0x000000e600007224 */ /* 0x000fe800078e02ff */
[----:B------:R-:W-:Y:S01]  /*4e30*/  IMAD R2, R228, R231, R0 ;  /* 0x000000e7e4027224 */ /* 0x000fe200078e0200 */
[----:B---3--:R-:W-:Y:S01]  /*4e40*/  LEA R0, P1, R4, R16, 0x5 ;  /* 0x0000001004007211 */ /* 0x008fe200078228ff */
[----:B------:R-:W1:Y:S02]  /*4e50*/  @!P2 LDC.64 R8, c[0x0][0x220] ;  /* 0x00008800ff08ab82 */ /* 0x000e640000000a00 */
[----:B------:R-:W-:Y:S01]  /*4e60*/  IMAD.IADD R5, R5, 0x1, R2 ;  /* 0x0000000105057824 */ /* 0x000fe200078e0202 */
[----:B------:R-:W-:Y:S04]  /*4e70*/  LEA R2, P0, R230, R0, 0x4 ;  /* 0x00000000e6027211 */ /* 0x000fe800078020ff */
[----:B----4-:R-:W-:Y:S01]  /*4e80*/  LEA.HI.X R4, R4, R12, R5, 0x5, P1 ;  /* 0x0000000c04047211 */ /* 0x010fe200008f2c05 */
[----:B------:R-:W2:Y:S01]  /*4e90*/  @!P2 LDC.64 R6, c[0x0][0x220] ;  /* 0x00008800ff06ab82 */ /* 0x000ea20000000a00 */
[----:B-----5:R-:W-:Y:S02]  /*4ea0*/  @!P3 LEA R12, P5, R0, R11, 0x1 ;  /* 0x0000000b000cb211 */ /* 0x020fe400078a08ff */
[----:B------:R-:W-:Y:S02]  /*4eb0*/  @!P3 LEA R10, P4, R2, R10, 0x1 ;  /* 0x0000000a020ab211 */ /* 0x000fe400078808ff */
[--C-:B------:R-:W-:Y:S02]  /*4ec0*/  @!P3 LEA.HI.X R13, R0, R15, R4.reuse, 0x1, P5 ;  /* 0x0000000f000db211 */ /* 0x100fe400028f0c04 */
[----:B------:R-:W-:Y:S03]  /*4ed0*/  LEA.HI.X R5, R230, R4, R231, 0x4, P0 ;  /* 0x00000004e6057211 */ /* 0x000fe600000f24e7 */
[----:B------:R-:W-:Y:S01]  /*4ee0*/  @!PT LDS RZ, [RZ] ;  /* 0x00000000fffff984 */ /* 0x000fe20000000800 */
[----:B------:R-:W-:Y:S01]  /*4ef0*/  @!PT LDS RZ, [RZ] ;  /* 0x00000000fffff984 */ /* 0x000fe20000000800 */
[----:B------:R-:W-:Y:S01]  /*4f00*/  @!PT LDS RZ, [RZ] ;  /* 0x00000000fffff984 */ /* 0x000fe20000000800 */
[----:B------:R-:W-:Y:S01]  /*4f10*/  @!P3 LDGSTS.E.BYPASS.LTC128B.128 [R227+0xa000], desc[UR8][R12.64] ;  /* 0x0a0000000ce3bfae */ /* 0x000fe2000b901d48 */
[--C-:B------:R-:W-:Y:S02]  /*4f20*/  @!P3 LEA.HI.X R11, R2, R14, R5.reuse, 0x1, P4 ;  /* 0x0000000e020bb211 */ /* 0x100fe400020f0c05 */
[----:B------:R-:W-:Y:S03]  /*4f30*/  ISETP.GT.AND P4, PT, R228, RZ, PT ;  /* 0x000000ffe400720c */ /* 0x000fe60003f84270 */
[----:B------:R-:W-:Y:S01]  /*4f40*/  @P2 STS.128 [R227+0xb000], RZ ;  /* 0x00b000ffe3002388 */ /* 0x000fe20000000c00 */
[C---:B-1----:R-:W-:Y:S04]  /*4f50*/  @!P2 LEA R8, P1, R0.reuse, R8, 0x1 ;  /* 0x000000080008a211 */ /* 0x042fe800078208ff */
[----:B------:R-:W-:Y:S02]  /*4f60*/  @!P2 LEA.HI.X R9, R0, R9, R4, 0x1, P1 ;  /* 0x000000090009a211 */ /* 0x000fe400008f0c04 */
[C---:B--2---:R-:W-:Y:S03]  /*4f70*/  @!P2 LEA R6, P0, R2.reuse, R6, 0x1 ;  /* 0x000000060206a211 */ /* 0x044fe600078008ff */
[----:B------:R-:W-:Y:S01]  /*4f80*/  @!PT LDS RZ, [RZ] ;  /* 0x00000000fffff984 */ /* 0x000fe20000000800 */
[----:B------:R-:W-:Y:S01]  /*4f90*/  @!PT LDS RZ, [RZ] ;  /* 0x00000000fffff984 */ /* 0x000fe20000000800 */
[----:B------:R-:W-:Y:S01]  /*4fa0*/  @!PT LDS RZ, [RZ] ;  /* 0x00000000fffff984 */ /* 0x000fe20000000800 */
[----:B------:R-:W-:Y:S01]  /*4fb0*/  @!P2 LDGSTS.E.BYPASS.LTC128B.128 [R227+0xb000], desc[UR8][R8.64+0x80] ;  /* 0x0b00008008e3afae */ /* 0x000fe2000b901d48 */
[----:B------:R-:W-:Y:S05]  /*4fc0*/  @!P2 LEA.HI.X R7, R2, R7, R5, 0x1, P0 ;  /* 0x000000070207a211 */ /* 0x000fea00000f0c05 */
[----:B------:R-:W-:Y:S06]  /*4fd0*/  @P3 STS.128 [R227+0xa800], RZ ;  /* 0x00a800ffe3003388 */ /* 0x000fec0000000c00 */
        /* <DEDUP_REMOVED lines=117> */
[----:B------:R-:W2:Y:S01]  /*5730*/  MUFU.TANH R184, R5 ;  /* 0x0000000500b87308 */ /* 0x000ea20000002400 */
[----:B------:R-:W-:Y:S01]  /*5740*/  FMUL.FTZ R17, R17, UR5 ;  /* 0x0000000511117c20 */ /* 0x000fe20008410000 */
[----:B-1----:R-:W-:Y:S08]  /*5750*/  FMNMX.FTZ R2, R143, R3, !PT ;  /* 0x000000038f027209 */ /* 0x002ff00007810000 */
[----:B------:R1:W-:Y:S10]  /*5760*/  MUFU.TANH R185, R7 ;  /* 0x0000000700b97308 */ /* 0x0003f40000002400 */
[----:B------:R3:W-:Y:S01]  /*5770*/  MUFU.TANH R142, R18 ;  /* 0x00000012008e7308 */ /* 0x0007e20000002400 */
[----:B--2---:R-:W-:Y:S09]  /*5780*/  FMNMX.FTZ R2, R184, R2, !PT ;  /* 0x00000002b8027209 */ /* 0x004ff20007810000 */
[----:B------:R-:W2:Y:S01]  /*5790*/  MUFU.TANH R141, R16 ;  /* 0x00000010008d7308 */ /* 0x000ea20000002400 */
[----:B-1----:R-:W1:Y:S01]  /*57a0*/  LDSM.16.M88.4 R4, [R219+0x1800] ;  /* 0x00180000db04783b */ /* 0x002e620000000200 */
[----:B------:R-:W-:Y:S08]  /*57b0*/  DEPBAR.LE SB0, 0x0 ;  /* 0x000080000000791a */ /* 0x000ff00000000000 */
[----:B------:R-:W-:Y:S01]  /*57c0*/  MUFU.TANH R182, R10 ;  /* 0x0000000a00b67308 */ /* 0x000fe20000002400 */
[----:B------:R-:W-:Y:S01]  /*57d0*/  BAR.SYNC.DEFER_BLOCKING 0x0 ;  /* 0x0000000000007b1d */ /* 0x000fe20000010000 */
[----:B---3--:R-:W-:Y:S08]  /*57e0*/  FMUL.FTZ R18, R19, UR5 ;  /* 0x0000000513127c20 */ /* 0x008ff00008410000 */
[----:B------:R-:W-:Y:S01]  /*57f0*/  MUFU.TANH R181, R8 ;  /* 0x0000000800b57308 */ /* 0x000fe20000002400 */
[----:B--2---:R-:W-:Y:S09]  /*5800*/  FMNMX.FTZ R2, R141, R2, !PT ;  /* 0x000000028d027209 */ /* 0x004ff20007810000 */
[----:B------:R-:W2:Y:S10]  /*5810*/  MUFU.TANH R17, R17 ;  /* 0x0000001100117308 */ /* 0x000eb40000002400 */
[----:B------:R-:W3:Y:S10]  /*5820*/  MUFU.TANH R196, R11 ;  /* 0x0000000b00c47308 */ /* 0x000ef40000002400 */
[----:B------:R-:W4:Y:S01]  /*5830*/  MUFU.TANH R193, R9 ;  /* 0x0000000900c17308 */ /* 0x000f220000002400 */
[-C--:B-1----:R-:W-:Y:S05]  /*5840*/  HMMA.16816.F32 R20, R188, R4.reuse, R20 ;  /* 0x00000004bc14723c */ /* 0x082fea0000001814 */
[----:B--2---:R-:W-:Y:S01]  /*5850*/  FMNMX.FTZ R2, R17, R2, !PT ;  /* 0x0000000211027209 */ /* 0x004fe20007810000 */
[C---:B------:R-:W-:Y:S03]  /*5860*/  HMMA.16816.F32 R24, R176.reuse, R4, R24 ;  /* 0x00000004b018723c */ /* 0x040fe60000001818 */
[----:B------:R-:W-:Y:S03]  /*5870*/  MUFU.TANH R18, R18 ;  /* 0x0000001200127308 */ /* 0x000fe60000002400 */
[-C--:B------:R-:W-:Y:S07]  /*5880*/  HMMA.16816.F32 R28, R176, R6.reuse, R28 ;  /* 0x00000006b01c723c */ /* 0x080fee000000181c */
[----:B------:R-:W-:Y:S01]  /*5890*/  MUFU.TANH R183, R12 ;  /* 0x0000000c00b77308 */ /* 0x000fe20000002400 */
[----:B------:R-:W-:Y:S01]  /*58a0*/  FMNMX.FTZ R4, R182, R138, !PT ;  /* 0x0000008ab6047209 */ /* 0x000fe20007810000 */
[----:B------:R-:W-:Y:S08]  /*58b0*/  HMMA.16816.F32 R32, R188, R6, R32 ;  /* 0x00000006bc20723c */ /* 0x000ff00000001820 */
[----:B------:R-:W-:Y:S03]  /*58c0*/  MUFU.TANH R192, R14 ;  /* 0x0000000e00c07308 */ /* 0x000fe60000002400 */
[----:B------:R-:W-:Y:S01]  /*58d0*/  FMUL.FTZ R20, R20, UR5 ;  /* 0x0000000514147c20 */ /* 0x000fe20008410000 */
[----:B------:R-:W-:Y:S01]  /*58e0*/  FMUL.FTZ R22, R22, UR5 ;  /* 0x0000000516167c20 */ /* 0x000fe20008410000 */
[----:B------:R-:W-:Y:S01]  /*58f0*/  FMUL.FTZ R21, R21, UR5 ;  /* 0x0000000515157c20 */ /* 0x000fe20008410000 */
[----:B------:R-:W-:Y:S01]  /*5900*/  FMUL.FTZ R23, R23, UR5 ;  /* 0x0000000517177c20 */ /* 0x000fe20008410000 */
[----:B------:R-:W-:Y:S03]  /*5910*/  FMUL.FTZ R24, R24, UR5 ;  /* 0x0000000518187c20 */ /* 0x000fe60008410000 */
[----:B------:R-:W1:Y:S01]  /*5920*/  MUFU.TANH R195, R20 ;  /* 0x0000001400c37308 */ /* 0x000e620000002400 */
[----:B------:R-:W-:Y:S01]  /*5930*/  FMUL.FTZ R25, R25, UR5 ;  /* 0x0000000519197c20 */ /* 0x000fe20008410000 */
[----:B------:R-:W-:Y:S01]  /*5940*/  FMUL.FTZ R26, R26, UR5 ;  /* 0x000000051a1a7c20 */ /* 0x000fe20008410000 */
[----:B------:R-:W-:Y:S01]  /*5950*/  FMUL.FTZ R27, R27, UR5 ;  /* 0x000000051b1b7c20 */ /* 0x000fe20008410000 */
[----:B------:R-:W-:Y:S01]  /*5960*/  FMNMX.FTZ R5, R181, R137, !PT ;  /* 0x00000089b5057209 */ /* 0x000fe20007810000 */
[----:B------:R-:W-:Y:S01]  /*5970*/  FMUL.FTZ R0, R31, UR5 ;  /* 0x000000051f007c20 */ /* 0x000fe20008410000 */
[----:B------:R-:W-:Y:S01]  /*5980*/  FMUL.FTZ R28, R28, UR5 ;  /* 0x000000051c1c7c20 */ /* 0x000fe20008410000 */
[----:B------:R-:W-:Y:S03]  /*5990*/  FMUL.FTZ R29, R29, UR5 ;  /* 0x000000051d1d7c20 */ /* 0x000fe60008410000 */
[----:B------:R-:W-:Y:S01]  /*59a0*/  MUFU.TANH R197, R22 ;  /* 0x0000001600c57308 */ /* 0x000fe20000002400 */
[----:B------:R-:W-:Y:S01]  /*59b0*/  FMUL.FTZ R30, R30, UR5 ;  /* 0x000000051e1e7c20 */ /* 0x000fe20008410000 */
[----:B---3--:R-:W-:Y:S01]  /*59c0*/  FMNMX.FTZ R6, R196, R4, !PT ;  /* 0x00000004c4067209 */ /* 0x008fe20007810000 */
[----:B------:R-:W-:Y:S01]  /*59d0*/  FMUL.FTZ R32, R32, UR5 ;  /* 0x0000000520207c20 */ /* 0x000fe20008410000 */
[----:B------:R-:W-:Y:S01]  /*59e0*/  FMUL.FTZ R34, R34, UR5 ;  /* 0x0000000522227c20 */ /* 0x000fe20008410000 */
[----:B------:R-:W-:Y:S01]  /*59f0*/  FMUL.FTZ R33, R33, UR5 ;  /* 0x0000000521217c20 */ /* 0x000fe20008410000 */
[----:B------:R-:W-:Y:S01]  /*5a00*/  FMUL.FTZ R35, R35, UR5 ;  /* 0x0000000523237c20 */ /* 0x000fe20008410000 */
[----:B----4-:R-:W-:Y:S03]  /*5a10*/  FMNMX.FTZ R5, R193, R5, !PT ;  /* 0x00000005c1057209 */ /* 0x010fe60007810000 */
[----:B------:R2:W-:Y:S01]  /*5a20*/  MUFU.TANH R139, R0 ;  /* 0x00000000008b7308 */ /* 0x0005e20000002400 */
[----:B-1----:R-:W-:Y:S02]  /*5a30*/  FMNMX.FTZ R4, R195, R2, !PT ;  /* 0x00000002c3047209 */ /* 0x002fe40007810000 */
[----:B------:R-:W-:Y:S02]  /*5a40*/  FMNMX.FTZ R2, R183, R5, !PT ;  /* 0x00000005b7027209 */ /* 0x000fe40007810000 */
[----:B------:R-:W-:Y:S05]  /*5a50*/  FMNMX.FTZ R5, R192, R6, !PT ;  /* 0x00000006c0057209 */ /* 0x000fea0007810000 */
[----:B------:R-:W1:Y:S10]  /*5a60*/  MUFU.TANH R194, R21 ;  /* 0x0000001500c27308 */ /* 0x000e740000002400 */
[----:B------:R-:W3:Y:S01]  /*5a70*/  MUFU.TANH R186, R13 ;  /* 0x0000000d00ba7308 */ /* 0x000ee20000002400 */
[----:B--2---:R-:W-:Y:S04]  /*5a80*/  FMNMX.FTZ R0, R180, R132, !PT ;  /* 0x00000084b4007209 */ /* 0x004fe80007810000 */
[----:B------:R-:W-:Y:S05]  /*5a90*/  FMNMX.FTZ R0, R185, R0, !PT ;  /* 0x00000000b9007209 */ /* 0x000fea0007810000 */
[----:B------:R-:W2:Y:S01]  /*5aa0*/  MUFU.TANH R198, R23 ;  /* 0x0000001700c67308 */ /* 0x000ea20000002400 */
[----:B------:R-:W-:Y:S02]  /*5ab0*/  FMNMX.FTZ R0, R142, R0, !PT ;  /* 0x000000008e007209 */ /* 0x000fe40007810000 */
[----:B-1----:R-:W-:Y:S02]  /*5ac0*/  FMNMX.FTZ R4, R194, R4, !PT ;  /* 0x00000004c2047209 */ /* 0x002fe40007810000 */
[----:B------:R-:W-:Y:S05]  /*5ad0*/  FMNMX.FTZ R0, R18, R0, !PT ;  /* 0x0000000012007209 */ /* 0x000fea0007810000 */
[----:B------:R-:W1:Y:S01]  /*5ae0*/  MUFU.TANH R189, R32 ;  /* 0x0000002000bd7308 */ /* 0x000e620000002400 */
[----:B------:R-:W-:Y:S02]  /*5af0*/  FMNMX.FTZ R0, R197, R0, !PT ;  /* 0x00000000c5007209 */ /* 0x000fe40007810000 */
[----:B---3--:R-:W-:Y:S07]  /*5b00*/  FMNMX.FTZ R2, R186, R2, !PT ;  /* 0x00000002ba027209 */ /* 0x008fee0007810000 */
[----:B------:R-:W3:Y:S01]  /*5b10*/  MUFU.TANH R187, R15 ;  /* 0x0000000f00bb7308 */ /* 0x000ee20000002400 */
[----:B--2---:R-:W-:Y:S09]  /*5b20*/  FMNMX.FTZ R0, R198, R0, !PT ;  /* 0x00000000c6007209 */ /* 0x004ff20007810000 */
[----:B------:R-:W2:Y:S01]  /*5b30*/  MUFU.TANH R199, R24 ;  /* 0x0000001800c77308 */ /* 0x000ea20000002400 */
[----:B-1----:R-:W-:Y:S09]  /*5b40*/  FMNMX.FTZ R136, R189, R4, !PT ;  /* 0x00000004bd887209 */ /* 0x002ff20007810000 */
[----:B------:R-:W-:Y:S01]  /*5b50*/  MUFU.TANH R201, R25 ;  /* 0x0000001900c97308 */ /* 0x000fe20000002400 */
[----:B---3--:R-:W-:Y:S09]  /*5b60*/  FMNMX.FTZ R16, R187, R5, !PT ;  /* 0x00000005bb107209 */ /* 0x008ff20007810000 */
[----:B------:R-:W-:Y:S01]  /*5b70*/  MUFU.TANH R200, R26 ;  /* 0x0000001a00c87308 */ /* 0x000fe20000002400 */
[----:B--2---:R-:W-:Y:S09]  /*5b80*/  FMNMX.FTZ R14, R199, R2, !PT ;  /* 0x00000002c70e7209 */ /* 0x004ff20007810000 */
        /* <DEDUP_REMOVED lines=10> */
.L_x_2053:
        /* <DEDUP_REMOVED lines=46> */
[----:B------:R-:W-:Y:S01]  /*5f10*/  FMUL.FTZ R33, R132, R173 ;  /* 0x000000ad84217220 */ /* 0x000fe20000410000 */
[----:B------:R-:W-:Y:S01]  /*5f20*/  FSETP.NEU.FTZ.AND P0, PT, R134, -INF , PT ;  /* 0xff8000008600780b */ /* 0x000fe20003f1d000 */
[C---:B------:R-:W-:Y:S01]  /*5f30*/  FMUL.FTZ R36, R132.reuse, R36 ;  /* 0x0000002484247220 */ /* 0x040fe20000410000 */
[----:B------:R-:W-:Y:S01]  /*5f40*/  FMUL.FTZ R37, R132, R37 ;  /* 0x0000002584257220 */ /* 0x000fe20000410000 */
[--C-:B------:R-:W-:Y:S03]  /*5f50*/  FFMA.FTZ R5, R18, UR4, -R138.reuse ;  /* 0x0000000412057c23 */ /* 0x100fe6000801088a */
[----:B------:R2:W-:Y:S01]  /*5f60*/  MUFU.EX2 R250, R4 ;  /* 0x0000000400fa7308 */ /* 0x0005e20000000800 */
[C---:B------:R-:W-:Y:S01]  /*5f70*/  FMUL.FTZ R48, R132.reuse, R48 ;  /* 0x0000003084307220 */ /* 0x040fe20000410000 */
[C---:B------:R-:W-:Y:S01]  /*5f80*/  FMUL.FTZ R49, R132.reuse, R49 ;  /* 0x0000003184317220 */ /* 0x040fe20000410000 */
[C---:B------:R-:W-:Y:S01]  /*5f90*/  FMUL.FTZ R52, R132.reuse, R52 ;  /* 0x0000003484347220 */ /* 0x040fe20000410000 */
[C---:B------:R-:W-:Y:S01]  /*5fa0*/  FMUL.FTZ R53, R132.reuse, R53 ;  /* 0x0000003584357220 */ /* 0x040fe20000410000 */
[C---:B------:R-:W-:Y:S01]  /*5fb0*/  FMUL.FTZ R64, R132.reuse, R64 ;  /* 0x0000004084407220 */ /* 0x040fe20000410000 */
[----:B------:R-:W-:Y:S01]  /*5fc0*/  FMUL.FTZ R65, R132, R65 ;  /* 0x0000004184417220 */ /* 0x000fe20000410000 */
[--C-:B------:R-:W-:Y:S03]  /*5fd0*/  FFMA.FTZ R143, R195, UR4, -R137.reuse ;  /* 0x00000004c38f7c23 */ /* 0x100fe60008010889 */
        /* <DEDUP_REMOVED lines=8> */
[----:B------:R-:W1:Y:S01]  /*6060*/  MUFU.EX2 R3, R3 ;  /* 0x0000000300037308 */ /* 0x000e620000000800 */
[--C-:B--2---:R-:W-:Y:S01]  /*6070*/  FFMA.FTZ R4, R184, UR4, -R137.reuse ;  /* 0x00000004b8047c23 */ /* 0x104fe20008010889 */
[C---:B------:R-:W-:Y:S01]  /*6080*/  FMUL.FTZ R40, R2.reuse, R40 ;  /* 0x0000002802287220 */ /* 0x040fe20000410000 */
[C---:B------:R-:W-:Y:S01]  /*6090*/  FMUL.FTZ R41, R2.reuse, R41 ;  /* 0x0000002902297220 */ /* 0x040fe20000410000 */
[C---:B------:R-:W-:Y:S01]  /*60a0*/  FMUL.FTZ R44, R2.reuse, R44 ;  /* 0x0000002c022c7220 */ /* 0x040fe20000410000 */
        /* <DEDUP_REMOVED lines=9> */
[----:B------:R-:W4:Y:S01]  /*6140*/  LDSM.16.MT88.4 R152, [R218+0xa000] ;  /* 0x00a00000da98783b */ /* 0x000f220000004200 */
[C---:B------:R-:W-:Y:S03]  /*6150*/  FMUL.FTZ R27, R0.reuse, R163 ;  /* 0x000000a3001b7220 */ /* 0x040fe60000410000 */
[----:B------:R5:W-:Y:S01]  /*6160*/  MUFU.EX2 R247, R5 ;  /* 0x0000000500f77308 */ /* 0x000be20000000800 */
[C---:B-1----:R-:W-:Y:S01]  /*6170*/  FMUL.FTZ R6, R3.reuse, R150 ;  /* 0x0000009603067220 */ /* 0x042fe20000410000 */
[C---:B------:R-:W-:Y:S01]  /*6180*/  FMUL.FTZ R18, R3.reuse, R158 ;  /* 0x0000009e03127220 */ /* 0x040fe20000410000 */
[C---:B------:R-:W-:Y:S01]  /*6190*/  FMUL.FTZ R19, R3.reuse, R159 ;  /* 0x0000009f03137220 */ /* 0x040fe20000410000 */
[C---:B------:R-:W-:Y:S01]  /*61a0*/  FMUL.FTZ R30, R0.reuse, R170 ;  /* 0x000000aa001e7220 */ /* 0x040fe20000410000 */
[----:B------:R-:W-:Y:S01]  /*61b0*/  FMUL.FTZ R31, R0, R171 ;  /* 0x000000ab001f7220 */ /* 0x000fe20000410000 */
[C---:B------:R-:W-:Y:S01]  /*61c0*/  FMUL.FTZ R34, R3.reuse, R174 ;  /* 0x000000ae03227220 */ /* 0x040fe20000410000 */
[C---:B---3--:R-:W-:Y:S01]  /*61d0*/  FMUL.FTZ R35, R3.reuse, R175 ;  /* 0x000000af03237220 */ /* 0x048fe20000410000 */
[C---:B------:R-:W-:Y:S01]  /*61e0*/  FMUL.FTZ R38, R3.reuse, R38 ;  /* 0x0000002603267220 */ /* 0x040fe20000410000 */
[--C-:B--2---:R-:W-:Y:S01]  /*61f0*/  FFMA.FTZ R4, R180, UR4, -R138.reuse ;  /* 0x00000004b4047c23 */ /* 0x104fe2000801088a */
[----:B-----5:R-:W-:Y:S01]  /*6200*/  F2FP.F16.F32.PACK_AB R144, R252, R250 ;  /* 0x000000fafc90723e */ /* 0x020fe200000000ff */
[C---:B------:R-:W-:Y:S01]  /*6210*/  FMUL.FTZ R39, R3.reuse, R39 ;  /* 0x0000002703277220 */ /* 0x040fe20000410000 */
[C---:B------:R-:W-:Y:S01]  /*6220*/  FMUL.FTZ R42, R0.reuse, R42 ;  /* 0x0000002a002a7220 */ /* 0x040fe20000410000 */
[----:B------:R1:W-:Y:S01]  /*6230*/  MUFU.EX2 R246, R4 ;  /* 0x0000000400f67308 */ /* 0x0003e20000000800 */
[C---:B------:R-:W-:Y:S01]  /*6240*/  FMUL.FTZ R43, R0.reuse, R43 ;  /* 0x0000002b002b7220 */ /* 0x040fe20000410000 */
[C---:B------:R-:W-:Y:S01]  /*6250*/  FMUL.FTZ R46, R0.reuse, R46 ;  /* 0x0000002e002e7220 */ /* 0x040fe20000410000 */
[----:B------:R-:W-:Y:S01]  /*6260*/  FMUL.FTZ R47, R0, R47 ;  /* 0x0000002f002f7220 */ /* 0x000fe20000410000 */
[----:B------:R-:W-:Y:S01]  /*6270*/  FMUL.FTZ R5, R132, R149 ;  /* 0x0000009584057220 */ /* 0x000fe20000410000 */
[----:B------:R-:W-:Y:S01]  /*6280*/  LDSM.16.MT88.4 R160, [R213+0xb000] ;  /* 0x00b00000d5a0783b */ /* 0x000fe20000004200 */
        /* <DEDUP_REMOVED lines=12> */
[C---:B------:R-:W-:Y:S01]  /*6350*/  FMUL.FTZ R67, R3.reuse, R67 ;  /* 0x0000004303437220 */ /* 0x040fe20000410000 */
[C---:B------:R-:W-:Y:S01]  /*6360*/  FMUL.FTZ R68, R132.reuse, R68 ;  /* 0x0000004484447220 */ /* 0x040fe20000410000 */
[----:B------:R-:W-:Y:S01]  /*6370*/  FMUL.FTZ R69, R132, R69 ;  /* 0x0000004584457220 */ /* 0x000fe20000410000 */
[----:B------:R1:W2:Y:S01]  /*6380*/  MUFU.EX2 R248, R4 ;  /* 0x0000000400f87308 */ /* 0x0002a20000000800 */
        /* <DEDUP_REMOVED lines=14> */
[----:B------:R3:W-:Y:S01]  /*6470*/  MUFU.EX2 R235, R143 ;  /* 0x0000008f00eb7308 */ /* 0x0007e20000000800 */
[----:B------:R-:W-:Y:S01]  /*6480*/  FMUL.FTZ R84, R132, R84 ;  /* 0x0000005484547220 */ /* 0x000fe20000410000 */
[----:B-1----:R-:W-:Y:S01]  /*6490*/  FFMA.FTZ R4, R141, UR4, -R137 ;  /* 0x000000048d047c23 */ /* 0x002fe20008010889 */
[----:B------:R-:W-:Y:S01]  /*64a0*/  FMUL.FTZ R141, R134, UR4 ;  /* 0x00000004868d7c20 */ /* 0x000fe20008410000 */
[----:B------:R-:W-:Y:S01]  /*64b0*/  FMUL.FTZ R85, R132, R85 ;  /* 0x0000005584557220 */ /* 0x000fe20000410000 */
[C---:B------:R-:W-:Y:S01]  /*64c0*/  FMUL.FTZ R86, R3.reuse, R86 ;  /* 0x0000005603567220 */ /* 0x040fe20000410000 */
[----:B------:R-:W-:Y:S01]  /*64d0*/  FMUL.FTZ R87, R3, R87 ;  /* 0x0000005703577220 */ /* 0x000fe20000410000 */
[C---:B------:R-:W-:Y:S03]  /*64e0*/  FMUL.FTZ R88, R2.reuse, R88 ;  /* 0x0000005802587220 */ /* 0x040fe60000410000 */
[----:B------:R1:W-:Y:S01]  /*64f0*/  MUFU.EX2 R249, R4 ;  /* 0x0000000400f97308 */ /* 0x0003e20000000800 */
[----:B------:R-:W-:Y:S01]  /*6500*/  FSEL R141, R141, RZ, P0 ;  /* 0x000000ff8d8d7208 */ /* 0x000fe20000000000 */
[----:B------:R-:W-:Y:S01]  /*6510*/  FMUL.FTZ R89, R2, R89 ;  /* 0x0000005902597220 */ /* 0x000fe20000410000 */
[----:B------:R-:W-:Y:S01]  /*6520*/  FSETP.NEU.FTZ.AND P0, PT, R133, -INF , PT ;  /* 0xff8000008500780b */ /* 0x000fe20003f1d000 */
[C---:B------:R-:W-:Y:S01]  /*6530*/  FMUL.FTZ R90, R0.reuse, R90 ;  /* 0x0000005a005a7220 */ /* 0x040fe20000410000 */
[----:B------:R-:W-:Y:S01]  /*6540*/  FMUL.FTZ R91, R0, R91 ;  /* 0x0000005b005b7220 */ /* 0x000fe20000410000 */
[--C-:B------:R-:W-:Y:S01]  /*6550*/  FFMA.FTZ R9, R186, UR4, -R141.reuse ;  /* 0x00000004ba097c23 */ /* 0x100fe2000801088d */
[----:B------:R-:W-:Y:S01]  /*6560*/  FFMA.FTZ R7, R183, UR4, -R141 ;  /* 0x00000004b7077c23 */ /* 0x000fe2000801088d */
[C---:B------:R-:W-:Y:S01]  /*6570*/  FMUL.FTZ R92, R2.reuse, R92 ;  /* 0x0000005c025c7220 */ /* 0x040fe20000410000 */
[----:B------:R-:W-:Y:S01]  /*6580*/  FMUL.FTZ R93, R2, R93 ;  /* 0x0000005d025d7220 */ /* 0x000fe20000410000 */
[----:B------:R5:W-:Y:S01]  /*6590*/  MUFU.EX2 R243, R9 ;  /* 0x0000000900f37308 */ /* 0x000be20000000800 */
[C---:B------:R-:W-:Y:S01]  /*65a0*/  FMUL.FTZ R94, R0.reuse, R94 ;  /* 0x0000005e005e7220 */ /* 0x040fe20000410000 */
[----:B------:R-:W-:Y:S01]  /*65b0*/  FMUL.FTZ R95, R0, R95 ;  /* 0x0000005f005f7220 */ /* 0x000fe20000410000 */
[--C-:B---3--:R-:W-:Y:S01]  /*65c0*/  FFMA.FTZ R143, R197, UR4, -R138.reuse ;  /* 0x00000004c58f7c23 */ /* 0x108fe2000801088a */
[C---:B------:R-:W-:Y:S01]  /*65d0*/  FMUL.FTZ R96, R132.reuse, R96 ;  /* 0x0000006084607220 */ /* 0x040fe20000410000 */
[C---:B------:R-:W-:Y:S01]  /*65e0*/  FMUL.FTZ R97, R132.reuse, R97 ;  /* 0x0000006184617220 */ /* 0x040fe20000410000 */
[----:B------:R-:W-:Y:S01]  /*65f0*/  FMUL.FTZ R98, R3, R98 ;  /* 0x0000006203627220 */ /* 0x000fe20000410000 */
[----:B-1----:R-:W-:Y:S03]  /*6600*/  FFMA.FTZ R4, R17, UR4, -R137 ;  /* 0x0000000411047c23 */ /* 0x002fe60008010889 */
[----:B------:R1:W3:Y:S01]  /*6610*/  MUFU.EX2 R241, R7 ;  /* 0x0000000700f17308 */ /* 0x0002e20000000800 */
[C---:B------:R-:W-:Y:S01]  /*6620*/  FMUL.FTZ R17, R132.reuse, R157 ;  /* 0x0000009d84117220 */ /* 0x040fe20000410000 */
[C---:B------:R-:W-:Y:S01]  /*6630*/  FMUL.FTZ R99, R3.reuse, R99 ;  /* 0x0000006303637220 */ /* 0x040fe20000410000 */
[----:B------:R-:W4:Y:S01]  /*6640*/  LDSM.16.MT88.4 R156, [R217+0xa000] ;  /* 0x00a00000d99c783b */ /* 0x000f220000004200 */
[C---:B------:R-:W-:Y:S01]  /*6650*/  FMUL.FTZ R100, R132.reuse, R100 ;  /* 0x0000006484647220 */ /* 0x040fe20000410000 */
[----:B------:R-:W-:Y:S01]  /*6660*/  FMUL.FTZ R101, R132, R101 ;  /* 0x0000006584657220 */ /* 0x000fe20000410000 */
[C---:B------:R-:W-:Y:S01]  /*6670*/  FMUL.FTZ R102, R3.reuse, R102 ;  /* 0x0000006603667220 */ /* 0x040fe20000410000 */
[C---:B------:R-:W-:Y:S03]  /*6680*/  FMUL.FTZ R103, R3.reuse, R103 ;  /* 0x0000006703677220 */ /* 0x040fe60000410000 */
[----:B------:R3:W3:Y:S01]  /*6690*/  MUFU.EX2 R251, R4 ;  /* 0x0000000400fb7308 */ /* 0x0006e20000000800 */
[----:B-----5:R-:W-:Y:S01]  /*66a0*/  FMUL.FTZ R9, R2, R145 ;  /* 0x0000009102097220 */ /* 0x020fe20000410000 */
[----:B--2---:R-:W-:Y:S01]  /*66b0*/  F2FP.F16.F32.PACK_AB R145, R248, R246 ;  /* 0x000000f6f891723e */ /* 0x004fe200000000ff */
[C---:B------:R-:W-:Y:S01]  /*66c0*/  FMUL.FTZ R104, R2.reuse, R104 ;  /* 0x0000006802687220 */ /* 0x040fe20000410000 */
[----:B------:R-:W-:Y:S01]  /*66d0*/  FMUL.FTZ R105, R2, R105 ;  /* 0x0000006902697220 */ /* 0x000fe20000410000 */
[C---:B------:R-:W-:Y:S01]  /*66e0*/  FMUL.FTZ R106, R0.reuse, R106 ;  /* 0x0000006a006a7220 */ /* 0x040fe20000410000 */
[----:B------:R-:W-:Y:S01]  /*66f0*/  FMUL.FTZ R107, R0, R107 ;  /* 0x0000006b006b7220 */ /* 0x000fe20000410000 */
[C---:B------:R-:W-:Y:S03]  /*6700*/  FMUL.FTZ R108, R2.reuse, R108 ;  /* 0x0000006c026c7220 */ /* 0x040fe60000410000 */
[----:B------:R2:W-:Y:S01]  /*6710*/  MUFU.EX2 R232, R143 ;  /* 0x0000008f00e87308 */ /* 0x0005e20000000800 */
[----:B-1----:R-:W-:Y:S01]  /*6720*/  FMUL.FTZ R7, R3, R151 ;  /* 0x0000009703077220 */ /* 0x002fe20000410000 */
[----:B---3--:R-:W-:Y:S01]  /*6730*/  F2FP.F16.F32.PACK_AB R150, R243, R241 ;  /* 0x000000f1f396723e */ /* 0x008fe200000000ff */
[----:B------:R-:W-:Y:S01]  /*6740*/  FMUL.FTZ R109, R2, R109 ;  /* 0x0000006d026d7220 */ /* 0x000fe20000410000 */
[C---:B------:R-:W-:Y:S01]  /*6750*/  FMUL.FTZ R110, R0.reuse, R110 ;  /* 0x0000006e006e7220 */ /* 0x040fe20000410000 */
[----:B------:R-:W-:Y:S01]  /*6760*/  FMUL.FTZ R111, R0, R111 ;  /* 0x0000006f006f7220 */ /* 0x000fe20000410000 */
[C---:B------:R-:W-:Y:S01]  /*6770*/  FMUL.FTZ R112, R132.reuse, R112 ;  /* 0x0000007084707220 */ /* 0x040fe20000410000 */
[----:B------:R-:W-:Y:S01]  /*6780*/  FMUL.FTZ R113, R132, R113 ;  /* 0x0000007184717220 */ /* 0x000fe20000410000 */
[----:B------:R-:W-:Y:S01]  /*6790*/  FMUL.FTZ R114, R3, R114 ;  /* 0x0000007203727220 */ /* 0x000fe20000410000 */
[--C-:B------:R-:W-:Y:S01]  /*67a0*/  FFMA.FTZ R4, R142, UR4, -R138.reuse ;  /* 0x000000048e047c23 */ /* 0x100fe2000801088a */
[----:B------:R-:W-:Y:S01]  /*67b0*/  FMUL.FTZ R142, R133, UR4 ;  /* 0x00000004858e7c20 */ /* 0x000fe20008410000 */
[----:B------:R-:W-:Y:S01]  /*67c0*/  F2FP.F16.F32.PACK_AB R146, R251, R249 ;  /* 0x000000f9fb92723e */ /* 0x000fe200000000ff */
[C---:B------:R-:W-:Y:S01]  /*67d0*/  FMUL.FTZ R115, R3.reuse, R115 ;  /* 0x0000007303737220 */ /* 0x040fe20000410000 */
[----:B------:R1:W3:Y:S01]  /*67e0*/  MUFU.EX2 R245, R4 ;  /* 0x0000000400f57308 */ /* 0x0002e20000000800 */
[----:B------:R-:W-:Y:S01]  /*67f0*/  FMUL.FTZ R116, R132, R116 ;  /* 0x0000007484747220 */ /* 0x000fe20000410000 */
[----:B------:R-:W-:Y:S01]  /*6800*/  FSEL R142, R142, RZ, P0 ;  /* 0x000000ff8e8e7208 */ /* 0x000fe20000000000 */
[----:B------:R-:W-:Y:S01]  /*6810*/  FMUL.FTZ R117, R132, R117 ;  /* 0x0000007584757220 */ /* 0x000fe20000410000 */
[----:B--2---:R-:W-:Y:S01]  /*6820*/  FFMA.FTZ R143, R190, UR4, -R138 ;  /* 0x00000004be8f7c23 */ /* 0x004fe2000801088a */
[C---:B------:R-:W-:Y:S01]  /*6830*/  FMUL.FTZ R118, R3.reuse, R118 ;  /* 0x0000007603767220 */ /* 0x040fe20000410000 */
[----:B------:R-:W-:Y:S01]  /*6840*/  FMUL.FTZ R119, R3, R119 ;  /* 0x0000007703777220 */ /* 0x000fe20000410000 */
[--C-:B------:R-:W-:Y:S01]  /*6850*/  FFMA.FTZ R140, R140, UR4, -R142.reuse ;  /* 0x000000048c8c7c23 */ /* 0x100fe2000801088e */
[C---:B------:R-:W-:Y:S01]  /*6860*/  FMUL.FTZ R120, R2.reuse, R120 ;  /* 0x0000007802787220 */ /* 0x040fe20000410000 */
[----:B------:R-:W-:Y:S01]  /*6870*/  FMUL.FTZ R121, R2, R121 ;  /* 0x0000007902797220 */ /* 0x000fe20000410000 */
[C---:B------:R-:W-:Y:S01]  /*6880*/  FMUL.FTZ R122, R0.reuse, R122 ;  /* 0x0000007a007a7220 */ /* 0x040fe20000410000 */
[----:B------:R-:W-:Y:S01]  /*6890*/  FMUL.FTZ R123, R0, R123 ;  /* 0x0000007b007b7220 */ /* 0x000fe20000410000 */
[----:B------:R-:W-:Y:S01]  /*68a0*/  MUFU.EX2 R211, R143 ;  /* 0x0000008f00d37308 */ /* 0x000fe20000000800 */
[C---:B------:R-:W-:Y:S01]  /*68b0*/  FMUL.FTZ R124, R2.reuse, R124 ;  /* 0x0000007c027c7220 */ /* 0x040fe20000410000 */
[----:B------:R-:W-:Y:S01]  /*68c0*/  FMUL.FTZ R125, R2, R125 ;  /* 0x0000007d027d7220 */ /* 0x000fe20000410000 */
[C---:B------:R-:W-:Y:S01]  /*68d0*/  FMUL.FTZ R126, R0.reuse, R126 ;  /* 0x0000007e007e7220 */ /* 0x040fe20000410000 */
[----:B------:R-:W-:Y:S01]  /*68e0*/  FMUL.FTZ R127, R0, R127 ;  /* 0x0000007f007f7220 */ /* 0x000fe20000410000 */
[--C-:B-1----:R-:W-:Y:S01]  /*68f0*/  FFMA.FTZ R4, R181, UR4, -R141.reuse ;  /* 0x00000004b5047c23 */ /* 0x102fe2000801088d */
[----:B---3--:R-:W-:Y:S01]  /*6900*/  F2FP.F16.F32.PACK_AB R147, R247, R245 ;  /* 0x000000f5f793723e */ /* 0x008fe200000000ff */
[C---:B------:R-:W-:Y:S01]  /*6910*/  FMUL.FTZ R128, R132.reuse, R128 ;  /* 0x0000008084807220 */ /* 0x040fe20000410000 */
[----:B------:R-:W-:Y:S02]  /*6920*/  FMUL.FTZ R129, R132, R129 ;  /* 0x0000008184817220 */ /* 0x000fe40000410000 */
[----:B------:R1:W-:Y:S01]  /*6930*/  MUFU.EX2 R242, R4 ;  /* 0x0000000400f27308 */ /* 0x0003e20000000800 */
[C---:B------:R-:W-:Y:S01]  /*6940*/  FMUL.FTZ R130, R3.reuse, R130 ;  /* 0x0000008203827220 */ /* 0x040fe20000410000 */
[----:B------:R-:W-:Y:S01]  /*6950*/  FMUL.FTZ R131, R3, R131 ;  /* 0x0000008303837220 */ /* 0x000fe20000410000 */
[----:B------:R-:W-:Y:S01]  /*6960*/  LDSM.16.MT88.4 R172, [R215+0xa800] ;  /* 0x00a80000d7ac783b */ /* 0x000fe20000004200 */
[----:B-1----:R-:W-:Y:S06]  /*6970*/  FFMA.FTZ R4, R193, UR4, -R141 ;  /* 0x00000004c1047c23 */ /* 0x002fec000801088d */
[----:B------:R1:W-:Y:S02]  /*6980*/  MUFU.EX2 R244, R4 ;  /* 0x0000000400f47308 */ /* 0x0003e40000000800 */
[--C-:B-1----:R-:W-:Y:S02]  /*6990*/  FFMA.FTZ R4, R182, UR4, -R142.reuse ;  /* 0x00000004b6047c23 */ /* 0x102fe4000801088e */
[----:B------:R-:W-:Y:S06]  /*69a0*/  LDSM.16.MT88.4 R180, [R218+0xa800] ;  /* 0x00a80000dab4783b */ /* 0x000fec0000004200 */
[----:B------:R1:W-:Y:S02]  /*69b0*/  MUFU.EX2 R238, R4 ;  /* 0x0000000400ee7308 */ /* 0x0003e40000000800 */
[--C-:B-1----:R-:W-:Y:S08]  /*69c0*/  FFMA.FTZ R4, R196, UR4, -R142.reuse ;  /* 0x00000004c4047c23 */ /* 0x102ff0000801088e */
[----:B------:R1:W2:Y:S02]  /*69d0*/  MUFU.EX2 R240, R4 ;  /* 0x0000000400f07308 */ /* 0x0002a40000000800 */
[--C-:B-1----:R-:W-:Y:S01]  /*69e0*/  FFMA.FTZ R4, R192, UR4, -R142.reuse ;  /* 0x00000004c0047c23 */ /* 0x102fe2000801088e */
[----:B--2---:R-:W-:Y:S07]  /*69f0*/  F2FP.F16.F32.PACK_AB R149, R240, R238 ;  /* 0x000000eef095723e */ /* 0x004fee00000000ff */
[----:B------:R1:W-:Y:S02]  /*6a00*/  MUFU.EX2 R237, R4 ;  /* 0x0000000400ed7308 */ /* 0x0003e40000000800 */
[----:B-1----:R-:W-:Y:S02]  /*6a10*/  FFMA.FTZ R4, R187, UR4, -R142 ;  /* 0x00000004bb047c23 */ /* 0x002fe4000801088e */
[----:B------:R-:W-:Y:S06]  /*6a20*/  LDSM.16.MT88.4 R184, [R217+0xa800] ;  /* 0x00a80000d9b8783b */ /* 0x000fec0000004200 */
[----:B------:R1:W2:Y:S02]  /*6a30*/  MUFU.EX2 R239, R4 ;  /* 0x0000000400ef7308 */ /* 0x0002a40000000800 */
[----:B-1----:R-:W-:Y:S01]  /*6a40*/  FMUL.FTZ R4, R132, R148 ;  /* 0x0000009484047220 */ /* 0x002fe20000410000 */
        /* <DEDUP_REMOVED lines=25> */
[C---:B------:R-:W-:Y:S01]  /*6be0*/  HMMA.16816.F32 R64, R144.reuse, R158, R64 ;  /* 0x0000009e9040723c */ /* 0x040fe20000001840 */
[----:B------:R-:W-:Y:S02]  /*6bf0*/  LDSM.16.MT88.4 R192, [R215+0xb800] ;  /* 0x00b80000d7c0783b */ /* 0x000fe40000004200 */
        /* <DEDUP_REMOVED lines=9> */
[----:B------:R-:W-:Y:S02]  /*6c90*/  MUFU.EX2 R234, R160 ;  /* 0x000000a000ea7308 */ /* 0x000fe40000000800 */
[--C-:B---3--:R-:W-:Y:S01]  /*6ca0*/  FFMA.FTZ R137, R199, UR4, -R141.reuse ;  /* 0x00000004c7897c23 */ /* 0x108fe2000801088d */
[-C--:B-1----:R-:W-:Y:S01]  /*6cb0*/  HMMA.16816.F32 R84, R144, R152.reuse, R84 ;  /* 0x000000989054723c */ /* 0x082fe20000001854 */
[----:B------:R-:W-:Y:S06]  /*6cc0*/  LDSM.16.MT88.4 R196, [R218+0xb800] ;  /* 0x00b80000dac4783b */ /* 0x000fec0000004200 */
        /* <DEDUP_REMOVED lines=28> */
[-C--:B------:R-:W-:Y:S03]  /*6e90*/  HMMA.16816.F32 R124, R148, R154.reuse, R124 ;  /* 0x0000009a947c723c */ /* 0x080fe6000000187c */
[----:B------:R-:W-:Y:S02]  /*6ea0*/  MUFU.EX2 R205, R137 ;  /* 0x0000008900cd7308 */ /* 0x000fe40000000800 */
[----:B------:R-:W-:Y:S01]  /*6eb0*/  FFMA.FTZ R141, R203, UR4, -R141 ;  /* 0x00000004cb8d7c23 */ /* 0x000fe2000801088d */
[----:B------:R-:W-:Y:S01]  /*6ec0*/  HMMA.16816.F32 R128, R144, R154, R128 ;  /* 0x0000009a9080723c */ /* 0x000fe20000001880 */
[----:B------:R-:W2:Y:S06]  /*6ed0*/  LDSM.16.MT88.4 R200, [R217+0xb800] ;  /* 0x00b80000d9c8783b */ /* 0x000eac0000004200 */
[----:B------:R3:W5:Y:S01]  /*6ee0*/  MUFU.EX2 R204, R141 ;  /* 0x0000008d00cc7308 */ /* 0x0007620000000800 */
[----:B----4-:R-:W-:Y:S09]  /*6ef0*/  F2FP.F16.F32.PACK_AB R177, R206, R207 ;  /* 0x000000cfceb1723e */ /* 0x010ff200000000ff */
[----:B------:R4:W1:Y:S01]  /*6f00*/  MUFU.EX2 R137, R142 ;  /* 0x0000008e00897308 */ /* 0x0008620000000800 */
[----:B---3--:R-:W-:Y:S02]  /*6f10*/  F2FP.F16.F32.PACK_AB R141, R234, R232 ;  /* 0x000000e8ea8d723e */ /* 0x008fe400000000ff */
[----:B-----5:R-:W-:Y:S02]  /*6f20*/  F2FP.F16.F32.PACK_AB R178, R204, R205 ;  /* 0x000000cdccb2723e */ /* 0x020fe400000000ff */
[----:B----4-:R-:W-:Y:S02]  /*6f30*/  F2FP.F16.F32.PACK_AB R142, R229, R233 ;  /* 0x000000e9e58e723e */ /* 0x010fe400000000ff */
[----:B-1----:R-:W-:Y:S05]  /*6f40*/  F2FP.F16.F32.PACK_AB R179, R137, R138 ;  /* 0x0000008a89b3723e */ /* 0x002fea00000000ff */
[-C--:B------:R-:W-:Y:S01]  /*6f50*/  HMMA.16816.F32 R148, R140, R156.reuse, R4 ;  /* 0x0000009c8c94723c */ /* 0x080fe20000001804 */
[----:B------:R-:W3:Y:S04]  /*6f60*/  LDL.LU R5, [R1+0xc] ;  /* 0x00000c0001057983 */ /* 0x000ee80000300800 */
[----:B------:R-:W4:Y:S01]  /*6f70*/  LDL.LU R6, [R1+0x8] ;  /* 0x0000080001067983 */ /* 0x000f220000300800 */
[C---:B------:R-:W-:Y:S03]  /*6f80*/  HMMA.16816.F32 R144, R176.reuse, R156, R8 ;  /* 0x0000009cb090723c */ /* 0x040fe60000001808 */
[----:B------:R-:W5:Y:S03]  /*6f90*/  LDL.LU R7, [R1+0x4] ;  /* 0x0000040001077983 */ /* 0x000f660000300800 */
        /* <DEDUP_REMOVED lines=30> */
[----:B------:R-:W-:Y:S06]  /*7180*/  FFMA.FTZ R0, R0, R139, R238 ;  /* 0x0000008b00007223 */ /* 0x000fec00000100ee */
[----:B------:R-:W-:Y:S04]  /*7190*/  FADD.FTZ R0, R240, R0 ;  /* 0x00000000f0007221 */ /* 0x000fe80000010000 */
[----:B------:R-:W-:Y:S04]  /*71a0*/  FADD.FTZ R0, R237, R0 ;  /* 0x00000000ed007221 */ /* 0x000fe80000010000 */
[----:B------:R-:W-:Y:S04]  /*71b0*/  FADD.FTZ R4, R239, R0 ;  /* 0x00000000ef047221 */ /* 0x000fe80000010000 */
[----:B------:R-:W-:Y:S01]  /*71c0*/  FADD.FTZ R4, R207, R4 ;  /* 0x00000004cf047221 */ /* 0x000fe20000010000 */
[----:B---3--:R-:W-:Y:S01]  /*71d0*/  FFMA.FTZ R132, R132, R5, R250 ;  /* 0x0000000584847223 */ /* 0x008fe200000100fa */
[----:B----4-:R-:W-:Y:S03]  /*71e0*/  FFMA.FTZ R3, R3, R6, R246 ;  /* 0x0000000603037223 */ /* 0x010fe600000100f6 */
[----:B------:R-:W-:Y:S01]  /*71f0*/  FADD.FTZ R132, R252, R132 ;  /* 0x00000084fc847221 */ /* 0x000fe20000010000 */
[----:B------:R-:W-:Y:S01]  /*7200*/  FADD.FTZ R3, R248, R3 ;  /* 0x00000003f8037221 */ /* 0x000fe20000010000 */
[----:B-----5:R-:W-:Y:S03]  /*7210*/  FFMA.FTZ R2, R2, R7, R242 ;  /* 0x0000000702027223 */ /* 0x020fe600000100f2 */
[----:B------:R-:W-:Y:S01]  /*7220*/  FADD.FTZ R3, R245, R3 ;  /* 0x00000003f5037221 */ /* 0x000fe20000010000 */
[----:B------:R-:W-:Y:S01]  /*7230*/  FADD.FTZ R5, R244, R2 ;  /* 0x00000002f4057221 */ /* 0x000fe20000010000 */
[----:B------:R-:W-:Y:S01]  /*7240*/  FADD.FTZ R2, R249, R132 ;  /* 0x00000084f9027221 */ /* 0x000fe20000010000 */
[----:B------:R-:W-:Y:S01]  /*7250*/  MOV R132, R135 ;  /* 0x0000008700847202 */ /* 0x000fe20000000f00 */
[----:B------:R-:W-:Y:S01]  /*7260*/  FADD.FTZ R3, R247, R3 ;  /* 0x00000003f7037221 */ /* 0x000fe20000010000 */
[----:B------:R-:W-:Y:S01]  /*7270*/  FADD.FTZ R5, R241, R5 ;  /* 0x00000005f1057221 */ /* 0x000fe20000010000 */
[----:B------:R-:W-:Y:S03]  /*7280*/  FADD.FTZ R2, R251, R2 ;  /* 0x00000002fb027221 */ /* 0x000fe60000010000 */
        /* <DEDUP_REMOVED lines=19> */
[----:B------:R1:W-:Y:S04]  /*73c0*/  STL [R1+0x8], R3 ;  /* 0x0000080301007387 */ /* 0x0003e80000100800 */
[----:B------:R2:W-:Y:S04]  /*73d0*/  STL [R1+0x4], R2 ;  /* 0x0000040201007387 */ /* 0x0005e80000100800 */
[----:B------:R2:W-:Y:S01]  /*73e0*/  STL [R1], R0 ;  /* 0x0000000001007387 */ /* 0x0005e20000100800 */
[----:B-1----:R-:W-:Y:S01]  /*73f0*/  MOV R3, R136 ;  /* 0x0000008800037202 */ /* 0x002fe20000000f00 */
[----:B------:R-:W-:Y:S06]  /*7400*/  @P4 BRA `(.L_x_2052) ;  /* 0xffffffd800504947 */ /* 0x000fec000383ffff */
.L_x_2051:
[----:B--2---:R-:W2:Y:S04]  /*7410*/  LDL.LU R2, [R1+0xc] ;  /* 0x00000c0001027983 */ /* 0x004ea80000300800 */
[----:B------:R-:W3:Y:S04]  /*7420*/  LDL.LU R5, [R1+0x8] ;  /* 0x0000080001057983 */ /* 0x000ee80000300800 */
[----:B------:R-:W4:Y:S04]  /*7430*/  LDL.LU R8, [R1+0x4] ;  /* 0x0000040001087983 */ /* 0x000f280000300800 */
[----:B------:R-:W5:Y:S04]  /*7440*/  LDL.LU R7, [R1] ;  /* 0x0000000001077983 */ /* 0x000f680000300800 */
[----:B------:R-:W5:Y:S01]  /*7450*/  LDL R12, [R1+0x4c] ;  /* 0x00004c00010c7983 */ /* 0x000f620000100800 */
[----:B------:R-:W1:Y:S01]  /*7460*/  S2UR UR4, SR_CgaCtaId ;  /* 0x00000000000479c3 */ /* 0x000e620000008800 */
[----:B------:R-:W-:Y:S01]  /*7470*/  UMOV UR5, 0x400 ;  /* 0x0000040000057882 */ /* 0x000fe20000000000 */
[----:B------:R-:W5:Y:S01]  /*7480*/  S2R R11, SR_TID.X ;  /* 0x00000000000b7919 */ /* 0x000f620000002100 */
[----:B-1----:R-:W-:Y:S01]  /*7490*/  ULEA UR4, UR4, UR5, 0x18 ;  /* 0x0000000504047291 */ /* 0x002fe2000f8ec03f */
[----:B--2---:R-:W1:Y:S04]  /*74a0*/  SHFL.BFLY PT, R4, R2, 0x2, 0x1f ;  /* 0x0c401f0002047f89 */ /* 0x004e6800000e0000 */
[----:B---3--:R-:W2:Y:S04]  /*74b0*/  SHFL.BFLY PT, R0, R5, 0x2, 0x1f ;  /* 0x0c401f0005007f89 */ /* 0x008ea800000e0000 */
[----:B----4-:R-:W3:Y:S01]  /*74c0*/  SHFL.BFLY PT, R3, R8, 0x2, 0x1f ;  /* 0x0c401f0008037f89 */ /* 0x010ee200000e0000 */
[----:B-----5:R-:W-:Y:S01]  /*74d0*/  ISETP.NE.AND P0, PT, R12, -0x1, PT ;  /* 0xffffffff0c00780c */ /* 0x020fe20003f05270 */
[----:B-1----:R-:W-:-:S02]  /*74e0*/  FADD.FTZ R4, R4, R2 ;  /* 0x0000000204047221 */ /* 0x002fc40000010000 */
[----:B------:R-:W1:Y:S01]  /*74f0*/  SHFL.BFLY PT, R2, R7, 0x2, 0x1f ;  /* 0x0c401f0007027f89 */ /* 0x000e6200000e0000 */
[----:B--2---:R-:W-:-:S03]  /*7500*/  FADD.FTZ R0, R0, R5 ;  /* 0x0000000500007221 */ /* 0x004fc60000010000 */
[----:B------:R-:W2:Y:S01]  /*7510*/  SHFL.BFLY PT, R6, R4, 0x1, 0x1f ;  /* 0x0c201f0004067f89 */ /* 0x000ea200000e0000 */
[----:B---3--:R-:W-:-:S03]  /*7520*/  FADD.FTZ R3, R3, R8 ;  /* 0x0000000803037221 */ /* 0x008fc60000010000 */
[----:B------:R-:W3:Y:S04]  /*7530*/  SHFL.BFLY PT, R5, R0, 0x1, 0x1f ;  /* 0x0c201f0000057f89 */ /* 0x000ee800000e0000 */
[----:B------:R-:W4:Y:S01]  /*7540*/  SHFL.BFLY PT, R9, R3, 0x1, 0x1f ;  /* 0x0c201f0003097f89 */ /* 0x000f2200000e0000 */
[----:B-1----:R-:W-:Y:S01]  /*7550*/  FADD.FTZ R2, R2, R7 ;  /* 0x0000000702027221 */ /* 0x002fe20000010000 */
[----:B--2---:R-:W-:-:S04]  /*7560*/  FADD.FTZ R132, R4, R6 ;  /* 0x0000000604847221 */ /* 0x004fc80000010000 */
[----:B------:R-:W1:Y:S01]  /*7570*/  SHFL.BFLY PT, R10, R2, 0x1, 0x1f ;  /* 0x0c201f00020a7f89 */ /* 0x000e6200000e0000 */
[----:B------:R-:W-:Y:S01]  /*7580*/  SHF.R.S32.HI R4, RZ, 0x1f, R11 ;  /* 0x0000001fff047819 */ /* 0x000fe2000001140b */
[----:B---3--:R-:W-:Y:S01]  /*7590*/  FADD.FTZ R137, R0, R5 ;  /* 0x0000000500897221 */ /* 0x008fe20000010000 */
[----:B------:R-:W-:Y:S02]  /*75a0*/  FSETP.NE.FTZ.AND P4, PT, R132, RZ, PT ;  /* 0x000000ff8400720b */ /* 0x000fe40003f95000 */
[CC--:B------:R-:W-:Y:S01]  /*75b0*/  LEA.HI R6, R4.reuse, R11.reuse, RZ, 0x2 ;  /* 0x0000000b04067211 */ /* 0x0c0fe200078f10ff */
[----:B----4-:R-:W-:Y:S01]  /*75c0*/  FADD.FTZ R138, R3, R9 ;  /* 0x00000009038a7221 */ /* 0x010fe20000010000 */
[----:B------:R-:W-:Y:S02]  /*75d0*/  LEA.HI R5, R4, R11, RZ, 0x5 ;  /* 0x0000000b04057211 */ /* 0x000fe400078f28ff */
[--C-:B------:R-:W-:Y:S02]  /*75e0*/  SHF.R.S32.HI R4, RZ, 0x2, R6.reuse ;  /* 0x00000002ff047819 */ /* 0x100fe40000011406 */
[----:B------:R-:W-:-:S02]  /*75f0*/  SHF.R.S32.HI R7, RZ, 0x1f, R6 ;  /* 0x0000001fff077819 */ /* 0x000fc40000011406 */
[----:B------:R-:W-:Y:S02]  /*7600*/  LOP3.LUT R6, R6, 0x3ffffffc, RZ, 0xc0, !PT ;  /* 0x3ffffffc06067812 */ /* 0x000fe400078ec0ff */
[----:B------:R-:W-:Y:S02]  /*7610*/  LEA.HI R8, R7, R4, RZ, 0x3 ;  /* 0x0000000407087211 */ /* 0x000fe400078f18ff */
[----:B------:R-:W-:Y:S02]  /*7620*/  IADD3 R7, -R6, R11, RZ ;  /* 0x0000000b06077210 */ /* 0x000fe40007ffe1ff */
[----:B------:R-:W-:Y:S02]  /*7630*/  LOP3.LUT R6, R8, 0xfffffff8, RZ, 0xc0, !PT ;  /* 0xfffffff808067812 */ /* 0x000fe400078ec0ff */
[----:B------:R-:W-:Y:S01]  /*7640*/  SHF.R.S32.HI R5, RZ, 0x5, R5 ;  /* 0x00000005ff057819 */ /* 0x000fe20000011405 */
[----:B-1----:R-:W-:Y:S01]  /*7650*/  FADD.FTZ R139, R2, R10 ;  /* 0x0000000a028b7221 */ /* 0x002fe20000010000 */
[----:B------:R-:W-:-:S02]  /*7660*/  FSETP.NE.FTZ.AND P3, PT, R137, RZ, PT ;  /* 0x000000ff8900720b */ /* 0x000fc40003f75000 */
[----:B------:R-:W-:Y:S02]  /*7670*/  LEA R8, R5, R7, 0x9 ;  /* 0x0000000705087211 */ /* 0x000fe400078e48ff */
[----:B------:R-:W-:Y:S02]  /*7680*/  IADD3 R2, R4, -R6, RZ ;  /* 0x8000000604027210 */ /* 0x000fe40007ffe0ff */
[----:B------:R-:W1:Y:S01]  /*7690*/  @P0 LDC.64 R6, c[0x0][0x298] ;  /* 0x0000a600ff060b82 */ /* 0x000e620000000a00 */
[----:B------:R-:W-:Y:S02]  /*76a0*/  MOV R0, 0x3f800000 ;  /* 0x3f80000000007802 */ /* 0x000fe40000000f00 */
[----:B------:R-:W-:Y:S02]  /*76b0*/  MOV R3, 0x3f800000 ;  /* 0x3f80000000037802 */ /* 0x000fe40000000f00 */
[C---:B------:R-:W-:Y:S02]  /*76c0*/  SHF.L.U32 R20, R2.reuse, 0x6, RZ ;  /* 0x0000000602147819 */ /* 0x040fe400000006ff */
[----:B------:R-:W2:Y:S01]  /*76d0*/  @P4 MUFU.RCP R0, R132 ;  /* 0x0000008400004308 */ /* 0x000ea20000001000 */
[----:B------:R-:W-:-:S02]  /*76e0*/  R2P PR, R2, 0x6 ;  /* 0x0000000602007804 */ /* 0x000fc40000000000 */
[----:B------:R-:W-:-:S04]  /*76f0*/  LOP3.LUT R20, R20, 0x1c0, RZ, 0xc0, !PT ;  /* 0x000001c014147812 */ /* 0x000fc800078ec0ff */
[----:B------:R-:W-:Y:S01]  /*7700*/  LEA.HI R20, R20, R20, RZ, 0x1d ;  /* 0x0000001414147211 */ /* 0x000fe200078fe8ff */
[----:B------:R-:W3:Y:S03]  /*7710*/  @P3 MUFU.RCP R3, R137 ;  /* 0x0000008900033308 */ /* 0x000ee60000001000 */
[----:B------:R-:W-:-:S04]  /*7720*/  LEA R20, R8, R20, 0x1 ;  /* 0x0000001408147211 */ /* 0x000fc800078e08ff */
[----:B------:R-:W-:Y:S01]  /*7730*/  LEA R20, R20, UR4, 0x1 ;  /* 0x0000000414147c11 */ /* 0x000fe2000f8e08ff */
[C---:B--2---:R-:W-:Y:S01]  /*7740*/  FMUL.FTZ R177, R0.reuse, R80 ;  /* 0x0000005000b17220 */ /* 0x044fe20000410000 */
[----:B------:R-:W-:Y:S01]  /*7750*/  FMUL.FTZ R176, R0, R81 ;  /* 0x0000005100b07220 */ /* 0x000fe20000410000 */
[----:B-1----:R-:W-:Y:S01]  /*7760*/  @P0 IMAD.WIDE.U32 R4, R12, R6, RZ ;  /* 0x000000060c040225 */ /* 0x002fe200078e00ff */
[----:B------:R-:W-:-:S03]  /*7770*/  MOV R81, 0x20 ;  /* 0x0000002000517802 */ /* 0x000fc60000000f00 */
        /* <DEDUP_REMOVED lines=35> */
[----:B------:R-:W-:Y:S01]  /*79b0*/  @P0 IMAD R85, R12, R7, R5 ;  /* 0x000000070c550224 */ /* 0x000fe200078e0205 */
[----:B------:R-:W-:Y:S01]  /*79c0*/  @P0 MOV R84, R4 ;  /* 0x0000000400540202 */ /* 0x000fe20000000f00 */
[----:B------:R-:W-:Y:S01]  /*79d0*/  FMUL.FTZ R166, R3, R166 ;  /* 0x000000a603a67220 */ /* 0x000fe20000410000 */
[----:B------:R-:W-:-:S02]  /*79e0*/  SEL R81, R81, 0xffffffe0, !P1 ;  /* 0xffffffe051517807 */ /* 0x000fc40004800000 */
        /* <DEDUP_REMOVED lines=10> */
.L_x_2055:
        /* <DEDUP_REMOVED lines=23> */
.L_x_2056:
        /* <DEDUP_REMOVED lines=333> */
.L_x_2058:
[----:B------:R-:W-:Y:S05]  /*90d0*/  BSYNC B0 ;  /* 0x0000000000007941 */ /* 0x000fea0003800000 */
.L_x_2057:
[----:B------:R1:W5:Y:S01]  /*90e0*/  LDL R15, [R1+0x10] ;  /* 0x00001000010f7983 */ /* 0x0003620000100800 */
        /* <DEDUP_REMOVED lines=36> */
.L_x_2060:
[----:B------:R-:W-:Y:S05]  /*9330*/  BSYNC B0 ;  /* 0x0000000000007941 */ /* 0x000fea0003800000 */
.L_x_2059:
        /* <DEDUP_REMOVED lines=22> */
[----:B--2---:R4:W-:Y:S02]  /*94a0*/  @!P4 STG.E.128 desc[UR8][R2.64+0x80], R16 ;  /* 0x000080100200c986 */ /* 0x0049e4000c101d08 */
.L_x_2062:
[----:B------:R-:W-:Y:S05]  /*94b0*/  BSYNC B0 ;  /* 0x0000000000007941 */ /* 0x000fea0003800000 */
.L_x_2061:
        /* <DEDUP_REMOVED lines=20> */
[----:B----4-:R4:W-:Y:S04]  /*9600*/  @!P6 STG.E.128 desc[UR8][R2.64], R20 ;  /* 0x000000140200e986 */ /* 0x0109e8000c101d08 */
[----:B--2---:R4:W-:Y:S02]  /*9610*/  @!P2 STG.E.128 desc[UR8][R2.64+0x80], R16 ;  /* 0x000080100200a986 */ /* 0x0049e4000c101d08 */
.L_x_2064:
[----:B------:R-:W-:Y:S05]  /*9620*/  BSYNC B0 ;  /* 0x0000000000007941 */ /* 0x000fea0003800000 */
.L_x_2063:
        /* <DEDUP_REMOVED lines=21> */
.L_x_2066:
[----:B------:R-:W-:Y:S05]  /*9780*/  BSYNC B0 ;  /* 0x0000000000007941 */ /* 0x000fea0003800000 */
.L_x_2065:
        /* <DEDUP_REMOVED lines=21> */
.L_x_2068:
[----:B------:R-:W-:Y:S05]  /*98e0*/  BSYNC B0 ;  /* 0x0000000000007941 */ /* 0x000fea0003800000 */
.L_x_2067:
        /* <DEDUP_REMOVED lines=21> */
.L_x_2070:
[----:B------:R-:W-:Y:S05]  /*9a40*/  BSYNC B0 ;  /* 0x0000000000007941 */ /* 0x000fea0003800000 */
.L_x_2069:
        /* <DEDUP_REMOVED lines=21> */
.L_x_2072:
[----:B------:R-:W-:Y:S05]  /*9ba0*/  BSYNC B0 ;  /* 0x0000000000007941 */ /* 0x000fea0003800000 */
.L_x_2071:
        /* <DEDUP_REMOVED lines=21> */
.L_x_2021:
        /* <DEDUP_REMOVED lines=64> */
.L_x_2074:
[----:B------:R-:W-:Y:S05]  /*a100*/  BSYNC B0 ;  /* 0x0000000000007941 */ /* 0x000fea0003800000 */
.L_x_2073:
        /* <DEDUP_REMOVED lines=21> */
.L_x_2076:
[----:B------:R-:W-:Y:S05]  /*a260*/  BSYNC B0 ;  /* 0x0000000000007941 */ /* 0x000fea0003800000 */
.L_x_2075:
        /* <DEDUP_REMOVED lines=20> */
.L_x_2078:
[----:B------:R-:W-:Y:S05]  /*a3b0*/  BSYNC B0 ;  /* 0x0000000000007941 */ /* 0x000fea0003800000 */
.L_x_2077:
        /* <DEDUP_REMOVED lines=23> */
.L_x_2080:
[----:B------:R-:W-:Y:S05]  /*a530*/  BSYNC B0 ;  /* 0x0000000000007941 */ /* 0x000fea0003800000 */
.L_x_2079:
        /* <DEDUP_REMOVED lines=27> */
.L_x_2082:
[----:B------:R-:W-:Y:S05]  /*a6f0*/  BSYNC B0 ;  /* 0x0000000000007941 */ /* 0x000fea0003800000 */
.L_x_2081:
        /* <DEDUP_REMOVED lines=27> */
.L_x_2084:
[----:B------:R-:W-:Y:S05]  /*a8b0*/  BSYNC B0 ;  /* 0x0000000000007941 */ /* 0x000fea0003800000 */
.L_x_2083:
        /* <DEDUP_REMOVED lines=19> */
.L_x_2086:
[----:B------:R-:W-:Y:S05]  /*a9f0*/  BSYNC B0 ;  /* 0x0000000000007941 */ /* 0x000fea0003800000 */
.L_x_2085:
        /* <DEDUP_REMOVED lines=19> */
.L_x_2088:
[----:B------:R-:W-:Y:S05]  /*ab30*/  BSYNC B0 ;  /* 0x0000000000007941 */ /* 0x000fea0003800000 */
.L_x_2087:
        /* <DEDUP_REMOVED lines=21> */
.L_x_2090:
[----:B------:R-:W-:Y:S05]  /*ac90*/  BSYNC B0 ;  /* 0x0000000000007941 */ /* 0x000fea0003800000 */
.L_x_2089:
        /* <DEDUP_REMOVED lines=15> */
.L_x_2092:
[----:B------:R-:W-:Y:S05]  /*ad90*/  BSYNC B0 ;  /* 0x0000000000007941 */ /* 0x000fea0003800000 */
.L_x_2091:
        /* <DEDUP_REMOVED lines=10> */
.L_x_2094:
[----:B------:R-:W-:Y:S05]  /*ae40*/  BSYNC B0 ;  /* 0x0000000000007941 */ /* 0x000fea0003800000 */
.L_x_2093:
        /* <DEDUP_REMOVED lines=10> */
.L_x_2096:
[----:B------:R-:W-:Y:S05]  /*aef0*/  BSYNC B0 ;  /* 0x0000000000007941 */ /* 0x000fea0003800000 */
.L_x_2095:
        /* <DEDUP_REMOVED lines=10> */
.L_x_2098:
[----:B------:R-:W-:Y:S05]  /*afa0*/  BSYNC B0 ;  /* 0x0000000000007941 */ /* 0x000fea0003800000 */
.L_x_2097:
        /* <DEDUP_REMOVED lines=10> */
.L_x_2100:
[----:B------:R-:W-:Y:S05]  /*b050*/  BSYNC B0 ;  /* 0x0000000000007941 */ /* 0x000fea0003800000 */
.L_x_2099:
        /* <DEDUP_REMOVED lines=10> */
.L_x_2102:
[----:B------:R-:W-:Y:S05]  /*b100*/  BSYNC B0 ;  /* 0x0000000000007941 */ /* 0x000fea0003800000 */
.L_x_2101:
        /* <DEDUP_REMOVED lines=10> */
.L_x_2103:
        /* <DEDUP_REMOVED lines=13> */
.L_x_2944:


//--------------------- .text._ZN5flash16flash_fwd_kernelI23Flash_fwd_kernel_traitsILi128ELi128ELi32ELi4ELb0ELb0EN7cutlass6half_tE19Flash_kernel_traitsILi128ELi128ELi32ELi4ES3_EELb1ELb0ELb0ELb1ELb0ELb0ELb0ELb1EEEvNS_16Flash_fwd_paramsE --------------------------
	.section	.text._ZN5flash16flash_fwd_kernelI23Flash_fwd_kernel_traitsILi128ELi128ELi32ELi4ELb0ELb0EN7cutlass6half_tE19Flash_kernel_traitsILi128ELi128ELi32ELi4ES3_EELb1ELb0ELb0ELb1ELb0ELb0ELb0ELb1EEEvNS_16Flash_fwd_paramsE,"ax",@progbits
	.align	128
        .global         _ZN5flash16flash_fwd_kernelI23Flash_fwd_kernel_traitsILi128ELi128ELi32ELi4ELb0ELb0EN7cutlass6half_tE19Flash_kernel_traitsILi128ELi128ELi32ELi4ES3_EELb1ELb0ELb0ELb1ELb0ELb0ELb0ELb1EEEvNS_16Flash_fwd_paramsE
        .type           _ZN5flash16flash_fwd_kernelI23Flash_fwd_kernel_traitsILi128ELi128ELi32ELi4ELb0ELb0EN7cutlass6half_tE19Flash_kernel_traitsILi128ELi128ELi32ELi4ES3_EELb1ELb0ELb0ELb1ELb0ELb0ELb0ELb1EEEvNS_16Flash_fwd_paramsE,@function
        .size           _ZN5flash16flash_fwd_kernelI23Flash_fwd_kernel_traitsILi128ELi128ELi32ELi4ELb0ELb0EN7cutlass6half_tE19Flash_kernel_traitsILi128ELi128ELi32ELi4ES3_EELb1ELb0ELb0ELb1ELb0ELb0ELb0ELb1EEEvNS_16Flash_fwd_paramsE,(.L_x_2945 - _ZN5flash16flash_fwd_kernelI23Flash_fwd_kernel_traitsILi128ELi128ELi32ELi4ELb0ELb0EN7cutlass6half_tE19Flash_kernel_traitsILi128ELi128ELi32ELi4ES3_EELb1ELb0ELb0ELb1ELb0ELb0ELb0ELb1EEEvNS_16Flash_fwd_paramsE)
        .other          _ZN5flash16flash_fwd_kernelI23Flash_fwd_kernel_traitsILi128ELi128ELi32ELi4ELb0ELb0EN7cutlass6half_tE19Flash_kernel_traitsILi128ELi128ELi32ELi4ES3_EELb1ELb0ELb0ELb1ELb0ELb0ELb0ELb1EEEvNS_16Flash_fwd_paramsE,@"STO_CUDA_ENTRY STV_DEFAULT"
_ZN5flash16flash_fwd_kernelI23Flash_fwd_kernel_traitsILi128ELi128ELi32ELi4ELb0ELb0EN7cutlass6half_tE19Flash_kernel_traitsILi128ELi128ELi32ELi4ES3_EELb1ELb0ELb0ELb1ELb0ELb0ELb0ELb1EEEvNS_16Flash_fwd_paramsE:
.text._ZN5flash16flash_fwd_kernelI23Flash_fwd_kernel_traitsILi128ELi128ELi32ELi4ELb0ELb0EN7cutlass6half_tE19Flash_kernel_traitsILi128ELi128ELi32ELi4ES3_EELb1ELb0ELb0ELb1ELb0ELb0ELb0ELb1EEEvNS_16Flash_fwd_paramsE:
        /* <DEDUP_REMOVED lines=10> */
[----:B------:R-:W-:Y:S01]  /*00a0*/  ULDC.64 UR4, c[0x0][0x2f0] ;  /* 0x0000bc0000047ab9 */ /* 0x000fe20000000a00 */
[----:B-1----:R-:W-:-:S05]  /*00b0*/  VIADD R1, R1, 0xffffff60 ;  /* 0xffffff6001017836 */ /* 0x002fca0000000000 */
[----:B------:R2:W4:Y:S01]  /*00c0*/  @P3 LDG.E.64 R6, desc[UR20][R2.64] ;  /* 0x0000001402063981 */ /* 0x000522000c1e1b00 */
[----:B------:R-:W1:Y:S01]  /*00d0*/  LDC.64 R8, c[0x0][0x300] ;  /* 0x0000c000ff087b82 */ /* 0x000e620000000a00 */
[----:B------:R-:W4:Y:S01]  /*00e0*/  S2R R105, SR_CTAID.Y ;  /* 0x0000000000697919 */ /* 0x000f220000002600 */
[----:B------:R-:W4:Y:S06]  /*00f0*/  S2R R64, SR_CTAID.Z ;  /* 0x0000000000407919 */ /* 0x000f2c0000002700 */
[----:B------:R-:W4:Y:S01]  /*0100*/  LDC.64 R10, c[0x0][0x2f0] ;  /* 0x0000bc00ff0a7b82 */ /* 0x000f220000000a00 */
[----:B--2---:R-:W-:-:S02]  /*0110*/  @P3 IMAD.MOV.U32 R2, RZ, RZ, R67 ;  /* 0x000000ffff023224 */ /* 0x004fc400078e0043 */
[----:B---3--:R-:W-:-:S06]  /*0120*/  @P3 IMAD.MOV.U32 R3, RZ, RZ, R97 ;  /* 0x000000ffff033224 */ /* 0x008fcc00078e0061 */
[----:B------:R-:W2:Y:S01]  /*0130*/  @P3 LDG.E.64 R2, desc[UR20][R2.64] ;  /* 0x0000001402023981 */ /* 0x000ea2000c1e1b00 */
[----:B-1----:R-:W-:Y:S01]  /*0140*/  ISETP.NE.U32.AND P0, PT, R8, RZ, PT ;  /* 0x000000ff0800720c */ /* 0x002fe20003f05070 */
[----:B------:R-:W1:Y:S01]  /*0150*/  LDC.U8 R12, c[0x0][0x3c2] ;  /* 0x0000f080ff0c7b82 */ /* 0x000e620000000000 */
[----:B------:R-:W-:Y:S01]  /*0160*/  ISETP.NE.U32.AND P4, PT, RZ, UR4, PT ;  /* 0x00000004ff007c0c */ /* 0x000fe2000bf85070 */
[----:B------:R-:W3:Y:S01]  /*0170*/  S2R R104, SR_TID.X ;  /* 0x0000000000687919 */ /* 0x000ee20000002100 */
[----:B------:R-:W-:Y:S01]  /*0180*/  ISETP.NE.AND.EX P1, PT, R9, RZ, PT, P0 ;  /* 0x000000ff0900720c */ /* 0x000fe20003f25300 */
[----:B------:R-:W-:Y:S01]  /*0190*/  IMAD.MOV.U32 R20, RZ, RZ, -0x1 ;  /* 0xffffffffff147424 */ /* 0x000fe200078e00ff */
[----:B----4-:R-:W-:Y:S02]  /*01a0*/  LOP3.LUT R0, R64, R112, R105, 0xfe, !PT ;  /* 0x0000007040007212 */ /* 0x010fe400078efe69 */
[----:B------:R-:W-:Y:S01]  /*01b0*/  ISETP.NE.AND.EX P0, PT, RZ, UR5, PT, P4 ;  /* 0x00000005ff007c0c */ /* 0x000fe2000bf05340 */
[----:B------:R-:W4:Y:S01]  /*01c0*/  LDC.64 R8, c[0x0][0x2f8] ;  /* 0x0000be00ff087b82 */ /* 0x000f220000000a00 */
[----:B---3--:R-:W-:-:S07]  /*01d0*/  LOP3.LUT P2, RZ, R0, R104, RZ, 0xfc, !PT ;  /* 0x0000006800ff7212 */ /* 0x008fce000784fcff */
[----:B------:R-:W2:Y:S08]  /*01e0*/  @P3 LDC R0, c[0x0][0x3b0] ;  /* 0x0000ec00ff003b82 */ /* 0x000eb00000000800 */
[----:B------:R-:W3:Y:S01]  /*01f0*/  @!P2 LDC.64 R4, c[0x0][0x3b8] ;  /* 0x0000ee00ff04ab82 */ /* 0x000ee20000000a00 */
[----:B------:R-:W-:Y:S02]  /*0200*/  @P3 R2UR UR24, R6 ;  /* 0x00000000061832ca */ /* 0x000fe400000e0000 */
[----:B------:R-:W-:-:S11]  /*0210*/  @P3 R2UR UR25, R7 ;  /* 0x00000000071932ca */ /* 0x000fd600000e0000 */
[----:B------:R-:W-:Y:S02]  /*0220*/  IMAD.U32 R6, RZ, RZ, UR24 ;  /* 0x00000018ff067e24 */ /* 0x000fe4000f8e00ff */
[----:B------:R-:W-:-:S05]  /*0230*/  IMAD.U32 R7, RZ, RZ, UR25 ;  /* 0x00000019ff077e24 */ /* 0x000fca000f8e00ff */
[----:B---3--:R3:W-:Y:S01]  /*0240*/  @!P2 STG.E.64 desc[UR20][R4.64], R6 ;  /* 0x000000060400a986 */ /* 0x0087e2000c101b14 */
[----:B--2---:R-:W-:-:S05]  /*0250*/  @P3 IADD3 R67, P5, R2, R0, RZ ;  /* 0x0000000002433210 */ /* 0x004fca0007fbe0ff */
[----:B------:R-:W-:Y:S02]  /*0260*/  @P3 IMAD.X R97, RZ, RZ, R3, P5 ;  /* 0x000000ffff613224 */ /* 0x000fe400028e0603 */
[----:B------:R-:W-:Y:S02]  /*0270*/  @!P2 IMAD.MOV.U32 R2, RZ, RZ, R67 ;  /* 0x000000ffff02a224 */ /* 0x000fe400078e0043 */
[----:B------:R-:W-:-:S05]  /*0280*/  @!P2 IMAD.MOV.U32 R3, RZ, RZ, R97 ;  /* 0x000000ffff03a224 */ /* 0x000fca00078e0061 */
[----:B------:R2:W-:Y:S01]  /*0290*/  @!P2 STG.E.64 desc[UR20][R4.64+0x8], R2 ;  /* 0x000008020400a986 */ /* 0x0005e2000c101b14 */
[----:B---3--:R-:W-:-:S05]  /*02a0*/  IMAD.WIDE R6, R105, 0x4, R10 ;  /* 0x0000000469067825 */ /* 0x008fca00078e020a */
[----:B------:R-:W3:Y:S04]  /*02b0*/  @P0 LDG.E R20, desc[UR20][R6.64] ;  /* 0x0000001406140981 */ /* 0x000ee8000c1e1900 */
[----:B------:R2:W3:Y:S01]  /*02c0*/  @P0 LDG.E R0, desc[UR20][R6.64+0x4] ;  /* 0x0000041406000981 */ /* 0x0004e2000c1e1900 */
[----:B-1----:R-:W-:Y:S02]  /*02d0*/  ISETP.NE.AND P3, PT, R12, RZ, PT ;  /* 0x000000ff0c00720c */ /* 0x002fe40003f65270 */
[----:B----4-:R-:W-:Y:S01]  /*02e0*/  ISETP.EQ.U32.AND P2, PT, R8, RZ, PT ;  /* 0x000000ff0800720c */ /* 0x010fe20003f42070 */
[----:B--2---:R-:W1:Y:S08]  /*02f0*/  LDC.64 R4, c[0x0][0x2f8] ;  /* 0x0000be00ff047b82 */ /* 0x004e700000000a00 */
[----:B------:R-:W2:Y:S01]  /*0300*/  @P1 LDC.64 R2, c[0x0][0x300] ;  /* 0x0000c000ff021b82 */ /* 0x000ea20000000a00 */
[----:B------:R-:W-:Y:S01]  /*0310*/  ISETP.EQ.OR.EX P2, PT, R9, RZ, !P3, P2 ;  /* 0x000000ff0900720c */ /* 0x000fe20005f42720 */
[----:B------:R-:W-:-:S02]  /*0320*/  IMAD.MOV.U32 R10, RZ, RZ, RZ ;  /* 0x000000ffff0a7224 */ /* 0x000fc400078e00ff */
[----:B------:R-:W-:Y:S02]  /*0330*/  IMAD.MOV.U32 R12, RZ, RZ, -0x1 ;  /* 0xffffffffff0c7424 */ /* 0x000fe400078e00ff */
[----:B-1----:R-:W-:-:S08]  /*0340*/  IMAD.WIDE R6, R105, 0x4, R4 ;  /* 0x0000000469067825 */ /* 0x002fd000078e0204 */
[----:B------:R1:W5:Y:S01]  /*0350*/  @!P2 LDG.E R12, desc[UR20][R6.64] ;  /* 0x00000014060ca981 */ /* 0x000362000c1e1900 */
[----:B--2---:R-:W-:-:S05]  /*0360*/  @P1 IMAD.WIDE R2, R105, 0x4, R2 ;  /* 0x0000000469021825 */ /* 0x004fca00078e0202 */
[----:B------:R1:W5:Y:S01]  /*0370*/  @P1 LDG.E R10, desc[UR20][R2.64] ;  /* 0x00000014020a1981 */ /* 0x000362000c1e1900 */
[----:B------:R-:W-:-:S04]  /*0380*/  SHF.R.S32.HI R18, RZ, 0x1f, R104 ;  /* 0x0000001fff127819 */ /* 0x000fc80000011468 */
[----:B------:R-:W-:Y:S01]  /*0390*/  LEA.HI R103, R18, R104, RZ, 0x5 ;  /* 0x0000006812677211 */ /* 0x000fe200078f28ff */
[----:B---3--:R-:W-:Y:S01]  /*03a0*/  @P0 IMAD.IADD R240, R0, 0x1, -R20 ;  /* 0x0000000100f00824 */ /* 0x008fe200078e0a14 */
[----:B------:R1:W-:Y:S05]  /*03b0*/  STL [R1+0x9c], R20 ;  /* 0x00009c1401007387 */ /* 0x0003ea0000100800 */
[----:B------:R-:W2:Y:S01]  /*03c0*/  @!P0 LDC R240, c[0x0][0x2c4] ;  /* 0x0000b100fff08b82 */ /* 0x000ea20000000800 */
        /* <DEDUP_REMOVED lines=9> */
.L_x_2104:
[----:B------:R-:W3:Y:S02]  /*0460*/  LDC R4, c[0x0][0x2c8] ;  /* 0x0000b200ff047b82 */ /* 0x000ee40000000800 */
.L_x_2105:
[----:B-1----:R-:W1:Y:S02]  /*0470*/  LDC.64 R2, c[0x0][0x308] ;  /* 0x0000c200ff027b82 */ /* 0x002e640000000a00 */
[----:B-1----:R-:W-:-:S04]  /*0480*/  ISETP.NE.U32.AND P0, PT, R2, RZ, PT ;  /* 0x000000ff0200720c */ /* 0x002fc80003f05070 */
[----:B------:R-:W-:-:S13]  /*0490*/  ISETP.NE.AND.EX P0, PT, R3, RZ, PT, P0 ;  /* 0x000000ff0300720c */ /* 0x000fda0003f05300 */
[----:B------:R-:W1:Y:S08]  /*04a0*/  @P0 LDC.64 R2, c[0x0][0x308] ;  /* 0x0000c200ff020b82 */ /* 0x000e700000000a00 */
[----:B------:R-:W4:Y:S01]  /*04b0*/  @!P0 LDC R5, c[0x0][0x2cc] ;  /* 0x0000b300ff058b82 */ /* 0x000f220000000800 */
[----:B-1----:R-:W-:-:S05]  /*04c0*/  @P0 IMAD.WIDE R2, R105, 0x4, R2 ;  /* 0x0000000469020825 */ /* 0x002fca00078e0202 */
[----:B------:R-:W3:Y:S01]  /*04d0*/  @P0 LDG.E R0, desc[UR20][R2.64] ;  /* 0x0000001402000981 */ /* 0x000ee2000c1e1900 */
[----:B------:R-:W-:Y:S01]  /*04e0*/  IMAD.SHL.U32 R106, R112, 0x80, RZ ;  /* 0x00000080706a7824 */ /* 0x000fe200078e00ff */
[----:B------:R-:W1:Y:S02]  /*04f0*/  @!P0 LDC.64 R2, c[0x0][0x318] ;  /* 0x0000c600ff028b82 */ /* 0x000e640000000a00 */
[----:B-1----:R-:W-:-:S04]  /*0500*/  @!P0 ISETP.NE.U32.AND P1, PT, R2, RZ, PT ;  /* 0x000000ff0200820c */ /* 0x002fc80003f25070 */
[----:B------:R-:W-:Y:S02]  /*0510*/  @!P0 ISETP.NE.AND.EX P2, PT, R3, RZ, PT, P1 ;  /* 0x000000ff0300820c */ /* 0x000fe40003f45310 */
[----:B--2---:R-:W-:Y:S01]  /*0520*/  ISETP.GT.AND P1, PT, R240, R106, PT ;  /* 0x0000006af000720c */ /* 0x004fe20003f24270 */
[----:B---3-5:R-:W-:Y:S01]  /*0530*/  @P0 IMAD.IADD R238, R0, 0x1, -R10 ;  /* 0x0000000100ee0824 */ /* 0x028fe200078e0a0a */
[----:B----4-:R-:W-:-:S04]  /*0540*/  @!P0 SEL R0, R5, RZ, P2 ;  /* 0x000000ff05008207 */ /* 0x010fc80001000000 */
[----:B------:R-:W-:-:S07]  /*0550*/  @!P0 IADD3 R238, R0, R4, -R10 ;  /* 0x0000000400ee8210 */ /* 0x000fce0007ffe80a */
[----:B------:R-:W-:Y:S05]  /*0560*/  @!P1 EXIT ;  /* 0x000000000000994d */ /* 0x000fea0003800000 */
[----:B------:R-:W-:-:S13]  /*0570*/  ISETP.GE.AND P0, PT, R238, 0x1, PT ;  /* 0x00000001ee00780c */ /* 0x000fda0003f06270 */
        /* <DEDUP_REMOVED lines=8> */
[----:B------:R-:W-:Y:S01]  /*0600*/  LEA.HI R23, R18, R104, RZ, 0x4 ;  /* 0x0000006812177211 */ /* 0x000fe200078f20ff */
[----:B------:R-:W3:Y:S04]  /*0610*/  LDC.64 R24, c[0x0][0x3c8] ;  /* 0x0000f200ff187b82 */ /* 0x000ee80000000a00 */
[----:B------:R-:W-:-:S04]  /*0620*/  @!P1 SHF.R.S32.HI R13, RZ, 0x1f, R105 ;  /* 0x0000001fff0d9819 */ /* 0x000fc80000011469 */
[----:B------:R-:W4:Y:S01]  /*0630*/  @P1 LDC.64 R16, c[0x0][0x240] ;  /* 0x00009000ff101b82 */ /* 0x000f220000000a00 */
[----:B-1----:R-:W-:-:S07]  /*0640*/  IABS R19, R21 ;  /* 0x0000001500137213 */ /* 0x002fce0000000000 */
[----:B------:R-:W1:Y:S01]  /*0650*/  @!P1 LDC.64 R8, c[0x0][0x228] ;  /* 0x00008a00ff089b82 */ /* 0x000e620000000a00 */
[----:B------:R-:W-:Y:S01]  /*0660*/  ISETP.NE.AND P5, PT, R21, RZ, PT ;  /* 0x000000ff1500720c */ /* 0x000fe20003fa5270 */
[----:B------:R-:W5:Y:S06]  /*0670*/  I2F.RP R2, R19 ;  /* 0x0000001300027306 */ /* 0x000f6c0000209400 */
[----:B------:R-:W2:Y:S08]  /*0680*/  @P0 LDC.64 R30, c[0x0][0x250] ;  /* 0x00009400ff1e0b82 */ /* 0x000eb00000000a00 */
[----:B------:R-:W3:Y:S01]  /*0690*/  @P0 LDC.64 R26, c[0x0][0x248] ;  /* 0x00009200ff1a0b82 */ /* 0x000ee20000000a00 */
[----:B-----5:R-:W5:Y:S02]  /*06a0*/  MUFU.RCP R2, R2 ;  /* 0x0000000200027308 */ /* 0x020f640000001000 */
[----:B-----5:R-:W-:-:S06]  /*06b0*/  VIADD R2, R2, 0xffffffe ;  /* 0x0ffffffe02027836 */ /* 0x020fcc0000000000 */
[----:B------:R-:W5:Y:S02]  /*06c0*/  F2I.FTZ.U32.TRUNC.NTZ R3, R2 ;  /* 0x0000000200037305 */ /* 0x000f64000021f000 */
[----:B-----5:R-:W-:Y:S02]  /*06d0*/  IMAD.MOV R0, RZ, RZ, -R3 ;  /* 0x000000ffff007224 */ /* 0x020fe400078e0a03 */
[----:B------:R-:W-:Y:S02]  /*06e0*/  IMAD.MOV.U32 R2, RZ, RZ, RZ ;  /* 0x000000ffff027224 */ /* 0x000fe400078e00ff */
[----:B------:R-:W-:-:S04]  /*06f0*/  IMAD R0, R0, R19, RZ ;  /* 0x0000001300007224 */ /* 0x000fc800078e02ff */
[----:B------:R-:W-:Y:S01]  /*0700*/  IMAD.HI.U32 R4, R3, R0, R2 ;  /* 0x0000000003047227 */ /* 0x000fe200078e0002 */
[----:B------:R-:W-:Y:S02]  /*0710*/  IABS R0, R64 ;  /* 0x0000004000007213 */ /* 0x000fe40000000000 */
[----:B------:R-:W-:Y:S01]  /*0720*/  LOP3.LUT R2, R5, 0xfffffff8, RZ, 0xc0, !PT ;  /* 0xfffffff805027812 */ /* 0x000fe200078ec0ff */
[----:B------:R-:W-:Y:S01]  /*0730*/  IMAD.SHL.U32 R3, R14, 0x40, RZ ;  /* 0x000000400e037824 */ /* 0x000fe200078e00ff */
[----:B------:R-:W-:Y:S01]  /*0740*/  LOP3.LUT R5, R23, 0xfffffff0, RZ, 0xc0, !PT ;  /* 0xfffffff017057812 */ /* 0x000fe200078ec0ff */
[----:B------:R-:W-:Y:S01]  /*0750*/  IMAD.HI.U32 R11, R4, R0, RZ ;  /* 0x00000000040b7227 */ /* 0x000fe200078e00ff */
[----:B------:R-:W-:Y:S02]  /*0760*/  IADD3 R36, -R2, R104, RZ ;  /* 0x0000006802247210 */ /* 0x000fe40007ffe1ff */
[----:B------:R-:W-:Y:S01]  /*0770*/  LOP3.LUT R6, R3, 0x1c0, RZ, 0xc0, !PT ;  /* 0x000001c003067812 */ /* 0x000fe200078ec0ff */
[----:B------:R-:W-:-:S02]  /*0780*/  IMAD.MOV R4, RZ, RZ, -R11 ;  /* 0x000000ffff047224 */ /* 0x000fc400078e0a0b */
[----:B------:R-:W-:Y:S01]  /*0790*/  IMAD.SHL.U32 R136, R36, 0x8, RZ ;  /* 0x0000000824887824 */ /* 0x000fe200078e00ff */
[----:B------:R-:W-:Y:S01]  /*07a0*/  SHF.R.U32.HI R7, RZ, 0x3, R6 ;  /* 0x00000003ff077819 */ /* 0x000fe20000011606 */
[C---:B------:R-:W-:Y:S02]  /*07b0*/  IMAD R4, R19.reuse, R4, R0 ;  /* 0x0000000413047224 */ /* 0x040fe400078e0200 */
[----:B------:R-:W-:Y:S01]  /*07c0*/  IMAD.IADD R5, R104, 0x1, -R5 ;  /* 0x0000000168057824 */ /* 0x000fe200078e0a05 */
[----:B------:R-:W-:Y:S01]  /*07d0*/  LOP3.LUT R3, R6, 0x38, R136, 0xf8, !PT ;  /* 0x0000003806037812 */ /* 0x000fe200078ef888 */
[----:B------:R-:W-:Y:S01]  /*07e0*/  VIADD R2, R14, 0x20 ;  /* 0x000000200e027836 */ /* 0x000fe20000000000 */
[----:B------:R-:W-:Y:S01]  /*07f0*/  ISETP.GT.U32.AND P2, PT, R19, R4, PT ;  /* 0x000000041300720c */ /* 0x000fe20003f44070 */
[----:B-1----:R-:W-:Y:S01]  /*0800*/  @!P1 IMAD R6, R13, R8, RZ ;  /* 0x000000080d069224 */ /* 0x002fe200078e02ff */
[----:B------:R-:W-:Y:S02]  /*0810*/  SHF.R.S32.HI R0, RZ, 0x1f, R5 ;  /* 0x0000001fff007819 */ /* 0x000fe40000011405 */
[----:B------:R-:W-:Y:S01]  /*0820*/  ISETP.GE.AND P6, PT, R2, R22, PT ;  /* 0x000000160200720c */ /* 0x000fe20003fc6270 */
[----:B------:R-:W-:Y:S01]  /*0830*/  @!P1 IMAD R13, R105, R9, R6 ;  /* 0x00000009690d9224 */ /* 0x000fe200078e0206 */
[----:B------:R-:W-:Y:S01]  /*0840*/  LOP3.LUT R15, R3, R7, RZ, 0x3c, !PT ;  /* 0x00000007030f7212 */ /* 0x000fe200078e3cff */
[----:B----4-:R-:W-:Y:S01]  /*0850*/  @P1 IMAD.WIDE.U32 R2, R20, R16, RZ ;  /* 0x0000001014021225 */ /* 0x010fe200078e00ff */
[----:B------:R-:W-:-:S02]  /*0860*/  LEA.HI R38, R0, R5, RZ, 0x3 ;  /* 0x0000000500267211 */ /* 0x000fc400078f18ff */
[----:B------:R-:W-:Y:S01]  /*0870*/  IADD3 R0, R14, 0x30, RZ ;  /* 0x000000300e007810 */ /* 0x000fe20007ffe0ff */
[----:B------:R-:W-:Y:S01]  /*0880*/  @P1 IMAD R17, R20, R17, R3 ;  /* 0x0000001114111224 */ /* 0x000fe200078e0203 */
[----:B------:R-:W-:Y:S01]  /*0890*/  LOP3.LUT R3, R38, 0xfffffff8, RZ, 0xc0, !PT ;  /* 0xfffffff826037812 */ /* 0x000fe200078ec0ff */
[----:B------:R-:W-:Y:S01]  /*08a0*/  @!P2 IMAD.IADD R4, R4, 0x1, -R19 ;  /* 0x000000010404a824 */ /* 0x000fe200078e0a13 */
[----:B------:R-:W-:Y:S01]  /*08b0*/  ISETP.GE.AND P3, PT, R0, R22, PT ;  /* 0x000000160000720c */ /* 0x000fe20003f66270 */
[----:B------:R-:W-:Y:S01]  /*08c0*/  @!P1 IMAD.WIDE.U32 R6, R105, R8, RZ ;  /* 0x0000000869069225 */ /* 0x000fe200078e00ff */
[----:B------:R-:W-:Y:S02]  /*08d0*/  LEA.HI R9, R18, R104, RZ, 0x6 ;  /* 0x0000006812097211 */ /* 0x000fe400078f30ff */
[----:B------:R-:W-:Y:S01]  /*08e0*/  ISETP.GE.U32.AND P4, PT, R4, R19, PT ;  /* 0x000000130400720c */ /* 0x000fe20003f86070 */
[----:B------:R-:W-:Y:S01]  /*08f0*/  @P1 IMAD.MOV.U32 R8, RZ, RZ, R2 ;  /* 0x000000ffff081224 */ /* 0x000fe200078e0002 */
[----:B------:R-:W-:Y:S01]  /*0900*/  LOP3.LUT R2, R64, R21, RZ, 0x3c, !PT ;  /* 0x0000001540027212 */ /* 0x000fe200078e3cff */
[----:B------:R-:W-:Y:S01]  /*0910*/  IMAD.IADD R37, R5, 0x1, -R3 ;  /* 0x0000000105257824 */ /* 0x000fe200078e0a03 */
[C---:B------:R-:W-:Y:S01]  /*0920*/  @P0 IADD3 R5, R10.reuse, R12, RZ ;  /* 0x0000000c0a050210 */ /* 0x040fe20007ffe0ff */
[----:B------:R-:W-:Y:S01]  /*0930*/  @P0 IMAD.IADD R0, R10, 0x1, R12 ;  /* 0x000000010a000824 */ /* 0x000fe200078e020c */
[----:B------:R-:W-:Y:S01]  /*0940*/  P2R R20, PR, RZ, 0x8 ;  /* 0x00000008ff147803 */ /* 0x000fe20000000000 */
[----:B------:R-:W-:Y:S01]  /*0950*/  @!P1 IMAD.MOV.U32 R8, RZ, RZ, R6 ;  /* 0x000000ffff089224 */ /* 0x000fe200078e0006 */
[----:B------:R-:W-:Y:S01]  /*0960*/  ISETP.GE.AND P3, PT, R2, RZ, PT ;  /* 0x000000ff0200720c */ /* 0x000fe20003f66270 */
[C---:B--2---:R-:W-:Y:S01]  /*0970*/  @P0 IMAD R6, R0.reuse, R31, RZ ;  /* 0x0000001f00060224 */ /* 0x044fe200078e02ff */
[----:B------:R-:W-:Y:S01]  /*0980*/  @!P1 IADD3 R17, R7, R13, RZ ;  /* 0x0000000d07119210 */ /* 0x000fe20007ffe0ff */
[----:B------:R-:W-:Y:S01]  /*0990*/  @P0 IMAD.WIDE.U32 R2, R0, R30, RZ ;  /* 0x0000001e00020225 */ /* 0x000fe200078e00ff */
[----:B------:R-:W-:-:S02]  /*09a0*/  IADD3 R18, P1, R136, R8, RZ ;  /* 0x0000000888127210 */ /* 0x000fc40007f3e0ff */
[----:B------:R-:W-:Y:S01]  /*09b0*/  SHF.R.S32.HI R137, RZ, 0x1f, R136 ;  /* 0x0000001fff897819 */ /* 0x000fe20000011488 */
[----:B------:R-:W-:Y:S02]  /*09c0*/  IMAD.SHL.U32 R9, R9, 0x8, RZ ;  /* 0x0000000809097824 */ /* 0x000fe400078e00ff */
[C---:B---3--:R-:W-:Y:S02]  /*09d0*/  @P0 IMAD R0, R5.reuse, R27, RZ ;  /* 0x0000001b05000224 */ /* 0x048fe400078e02ff */
[----:B------:R-:W-:Y:S01]  /*09e0*/  @P0 IMAD.WIDE.U32 R4, R5, R26, RZ ;  /* 0x0000001a05040225 */ /* 0x000fe200078e00ff */
[----:B------:R-:W-:Y:S02]  /*09f0*/  LOP3.LUT R210, R15, 0xfffffe00, R9, 0xf8, !PT ;  /* 0xfffffe000fd27812 */ /* 0x000fe400078ef809 */
[----:B------:R-:W-:Y:S01]  /*0a00*/  SHF.R.S32.HI R15, RZ, 0x1f, R14 ;  /* 0x0000001fff0f7819 */ /* 0x000fe2000001140e */
[----:B------:R-:W-:Y:S01]  /*0a10*/  @!P2 VIADD R11, R11, 0x1 ;  /* 0x000000010b0ba836 */ /* 0x000fe20000000000 */
[----:B------:R-:W-:Y:S01]  /*0a20*/  @P0 IADD3 R13, R5, R0, RZ ;  /* 0x00000000050d0210 */ /* 0x000fe20007ffe0ff */
[----:B------:R-:W-:-:S02]  /*0a30*/  @P0 IMAD.IADD R16, R3, 0x1, R6 ;  /* 0x0000000103100824 */ /* 0x000fc400078e0206 */
[----:B------:R-:W-:Y:S02]  /*0a40*/  @P0 IMAD.MOV.U32 R12, RZ, RZ, R2 ;  /* 0x000000ffff0c0224 */ /* 0x000fe400078e0002 */
[----:B------:R-:W-:Y:S02]  /*0a50*/  @P4 VIADD R11, R11, 0x1 ;  /* 0x000000010b0b4836 */ /* 0x000fe40000000000 */
        /* <DEDUP_REMOVED lines=15> */
.L_x_2107:
        /* <DEDUP_REMOVED lines=14> */
.L_x_2108:
[-C--:B------:R-:W-:Y:S01]  /*0c30*/  IMAD R6, R15, R26.reuse, RZ ;  /* 0x0000001a0f067224 */ /* 0x080fe200078e02ff */
[----:B------:R-:W-:Y:S01]  /*0c40*/  MOV R0, R11 ;  /* 0x0000000b00007202 */ /* 0x000fe20000000f00 */
[--C-:B------:R-:W-:Y:S01]  /*0c50*/  IMAD.WIDE.U32 R4, R14, R26, R136.reuse ;  /* 0x0000001a0e047225 */ /* 0x100fe200078e0088 */
[----:B------:R-:W-:Y:S01]  /*0c60*/  IADD3.X R19, R137, R17, RZ, P1, !PT ;  /* 0x0000001189137210 */ /* 0x000fe20000ffe4ff */
[----:B------:R-:W1:Y:S01]  /*0c70*/  S2UR UR8, SR_CgaCtaId ;  /* 0x00000000000879c3 */ /* 0x000e620000008800 */
[----:B------:R-:W-:Y:S01]  /*0c80*/  ISETP.NE.U32.AND P2, PT, R24, RZ, PT ;  /* 0x000000ff1800720c */ /* 0x000fe20003f45070 */
        /* <DEDUP_REMOVED lines=8> */
[----:B------:R-:W-:Y:S01]  /*0d10*/  IMAD R7, R14, R31, R7 ;  /* 0x0000001f0e077224 */ /* 0x000fe200078e0207 */
[----:B------:R-:W-:Y:S01]  /*0d20*/  IADD3 R113, R136, 0x40, RZ ;  /* 0x0000004088717810 */ /* 0x000fe20007ffe0ff */
        /* <DEDUP_REMOVED lines=10> */
[----:B------:R-:W-:Y:S01]  /*0dd0*/  SHF.R.S32.HI R65, RZ, 0x1f, R64 ;  /* 0x0000001fff417819 */ /* 0x000fe20000011440 */
[----:B------:R-:W-:Y:S01]  /*0de0*/  IMAD.WIDE.U32 R40, R0, UR6, R2 ;  /* 0x0000000600287c25 */ /* 0x000fe2000f8e0002 */
[----:B------:R3:W-:Y:S01]  /*0df0*/  STL.64 [R1+0x90], R42 ;  /* 0x0000902a01007387 */ /* 0x0007e20000100a00 */
[----:B------:R-:W-:Y:S02]  /*0e00*/  ISETP.GE.AND P3, PT, R34, R22, PT ;  /* 0x000000162200720c */ /* 0x000fe40003f66270 */
[C---:B------:R-:W-:Y:S01]  /*0e10*/  IMAD R7, R6.reuse, UR4, RZ ;  /* 0x0000000406077c24 */ /* 0x040fe2000f8e02ff */
[----:B------:R3:W-:Y:S01]  /*0e20*/  STL.64 [R1+0x88], R40 ;  /* 0x0000882801007387 */ /* 0x0007e20000100a00 */
[----:B------:R-:W-:Y:S01]  /*0e30*/  IMAD R4, R6, UR6, RZ ;  /* 0x0000000606047c24 */ /* 0x000fe2000f8e02ff */
[----:B------:R-:W-:Y:S01]  /*0e40*/  R2P PR, R37, 0x6 ;  /* 0x0000000625007804 */ /* 0x000fe20000000000 */
[C---:B------:R-:W-:Y:S01]  /*0e50*/  IMAD R35, R0.reuse, UR5, R7 ;  /* 0x0000000500237c24 */ /* 0x040fe2000f8e0207 */
[----:B------:R3:W-:Y:S01]  /*0e60*/  STL [R1+0x44], R113 ;  /* 0x0000447101007387 */ /* 0x0007e20000100800 */
[----:B------:R-:W-:Y:S01]  /*0e70*/  ULDC.64 UR4, c[0x0][0x258] ;  /* 0x0000960000047ab9 */ /* 0x000fe20000000a00 */
[----:B------:R-:W-:Y:S01]  /*0e80*/  IMAD R39, R0, UR7, R4 ;  /* 0x0000000700277c24 */ /* 0x000fe2000f8e0204 */
[----:B------:R-:W-:Y:S01]  /*0e90*/  MOV R5, 0x10 ;  /* 0x0000001000057802 */ /* 0x000fe20000000f00 */
[----:B------:R-:W-:Y:S01]  /*0ea0*/  IMAD R0, R65, UR4, RZ ;  /* 0x0000000441007c24 */ /* 0x000fe2000f8e02ff */
[----:B------:R-:W-:Y:S01]  /*0eb0*/  MOV R4, 0x20 ;  /* 0x0000002000047802 */ /* 0x000fe20000000f00 */
[C---:B------:R-:W-:Y:S01]  /*0ec0*/  IMAD.WIDE.U32 R12, R64.reuse, UR4, R18 ;  /* 0x00000004400c7c25 */ /* 0x040fe2000f8e0012 */
        /* <DEDUP_REMOVED lines=36> */
.L_x_2110:
[----:B------:R-:W-:Y:S05]  /*1110*/  BSYNC B0 ;  /* 0x0000000000007941 */ /* 0x000fea0003800000 */
.L_x_2109:
        /* <DEDUP_REMOVED lines=13> */
[----:B-1--4-:R-:W1:Y:S01]  /*11f0*/  @!P0 LDC.64 R8, c[0x0][0x210] ;  /* 0x00008400ff088b82 */ /* 0x012e620000000a00 */
        /* <DEDUP_REMOVED lines=19> */
.L_x_2112:
[----:B------:R-:W-:Y:S05]  /*1330*/  BSYNC B0 ;  /* 0x0000000000007941 */ /* 0x000fea0003800000 */
.L_x_2111:
        /* <DEDUP_REMOVED lines=34> */
.L_x_2114:
[----:B------:R-:W-:Y:S05]  /*1560*/  BSYNC B0 ;  /* 0x0000000000007941 */ /* 0x000fea0003800000 */
.L_x_2113:
[----:B------:R-:W-:Y:S01]  /*1570*/  ISETP.NE.AND P0, PT, R20, RZ, PT ;  /* 0x000000ff1400720c */ /* 0x000fe20003f05270 */
[----:B------:R-:W-:Y:S01]  /*1580*/  BSSY B0, `(.L_x_2115) ;  /* 0x0000023000007945 */ /* 0x000fe20003800000 */
[----:B------:R-:W-:Y:S02]  /*1590*/  SHF.R.S32.HI R0, RZ, 0x1f, R16 ;  /* 0x0000001fff007819 */ /* 0x000fe40000011410 */
[----:B------:R-:W-:Y:S01]  /*15a0*/  ISETP.GE.AND P6, PT, R17, R22, PT ;  /* 0x000000161100720c */ /* 0x000fe20003fc6270 */
[----:B------:R-:W-:Y:S01]  /*15b0*/  VIADD R17, R14, 0x70 ;  /* 0x000000700e117836 */ /* 0x000fe20000000000 */
[----:B------:R-:W-:-:S07]  /*15c0*/  LEA.HI R16, R0, R16, RZ, 0x5 ;  /* 0x0000001000107211 */ /* 0x000fce00078f28ff */
        /* <DEDUP_REMOVED lines=30> */
.L_x_2116:
[----:B------:R-:W-:Y:S05]  /*17b0*/  BSYNC B0 ;  /* 0x0000000000007941 */ /* 0x000fea0003800000 */
.L_x_2115:
[----:B------:R-:W-:Y:S01]  /*17c0*/  ISETP.GE.AND P0, PT, R17, R22, PT ;  /* 0x000000161100720c */ /* 0x000fe20003f06270 */
[----:B------:R-:W-:Y:S01]  /*17d0*/  BSSY B0, `(.L_x_2117) ;  /* 0x0000023000007945 */ /* 0x000fe20003800000 */
[----:B------:R-:W-:Y:S01]  /*17e0*/  SHF.R.S32.HI R246, RZ, 0x5, R16 ;  /* 0x00000005fff67819 */ /* 0x000fe20000011410 */
[----:B--2---:R-:W-:Y:S01]  /*17f0*/  @P4 IMAD.WIDE.U32 R16, R105, R32, R64 ;  /* 0x0000002069104225 */ /* 0x004fe200078e0040 */
[----:B------:R-:W-:Y:S02]  /*1800*/  SHF.R.S32.HI R21, RZ, 0x4, R23 ;  /* 0x00000004ff157819 */ /* 0x000fe40000011417 */
[----:B------:R-:W-:Y:S01]  /*1810*/  P2R R22, PR, RZ, 0x1 ;  /* 0x00000001ff167803 */ /* 0x000fe20000000000 */
[----:B------:R-:W-:Y:S06]  /*1820*/  @P5 BRA `(.L_x_2118) ;  /* 0x0000000000745947 */ /* 0x000fec0003800000 */
        /* <DEDUP_REMOVED lines=29> */
.L_x_2118:
[----:B------:R-:W-:Y:S05]  /*1a00*/  BSYNC B0 ;  /* 0x0000000000007941 */ /* 0x000fea0003800000 */
.L_x_2117:
[----:B------:R-:W-:Y:S01]  /*1a10*/  @P4 LEA R24, P0, R16, R24, 0x2 ;  /* 0x0000001810184211 */ /* 0x000fe200078010ff */
[----:B------:R-:W-:Y:S01]  /*1a20*/  VIADD R66, R246, 0xffffffff ;  /* 0xfffffffff6427836 */ /* 0x000fe20000000000 */
[----:B------:R-:W-:Y:S01]  /*1a30*/  BSSY B0, `(.L_x_2119) ;  /* 0x0000023000007945 */ /* 0x000fe20003800000 */
[----:B------:R-:W-:Y:S02]  /*1a40*/  LEA.HI R18, R23, R21, RZ, 0x1 ;  /* 0x0000001517127211 */ /* 0x000fe400078f08ff */
[----:B------:R-:W-:Y:S01]  /*1a50*/  P2R R29, PR, RZ, 0x1 ;  /* 0x00000001ff1d7803 */ /* 0x000fe20000000000 */
[----:B------:R-:W-:Y:S01]  /*1a60*/  IMAD R23, R66, -0x20, R238 ;  /* 0xffffffe042177824 */ /* 0x000fe200078e02ee */
[----:B------:R-:W-:Y:S01]  /*1a70*/  @P4 SHF.R.S32.HI R20, RZ, 0x1f, R105 ;  /* 0x0000001fff144819 */ /* 0x000fe20000011469 */
        /* <DEDUP_REMOVED lines=30> */
.L_x_2120:
[----:B------:R-:W-:Y:S05]  /*1c60*/  BSYNC B0 ;  /* 0x0000000000007941 */ /* 0x000fea0003800000 */
.L_x_2119:
[----:B------:R-:W-:Y:S01]  /*1c70*/  LOP3.LUT R18, R18, 0xfffffffe, RZ, 0xc0, !PT ;  /* 0xfffffffe12127812 */ /* 0x000fe200078ec0ff */
[----:B------:R-:W-:Y:S01]  /*1c80*/  @P4 IMAD R0, R20, R32, RZ ;  /* 0x0000002014004224 */ /* 0x000fe200078e02ff */
[----:B------:R-:W-:Y:S01]  /*1c90*/  BSSY B0, `(.L_x_2121) ;  /* 0x0000022000007945 */ /* 0x000fe20003800000 */
[----:B------:R-:W-:Y:S02]  /*1ca0*/  ISETP.GE.AND P5, PT, R14, R23, PT ;  /* 0x000000170e00720c */ /* 0x000fe40003fa6270 */
[----:B------:R-:W-:Y:S01]  /*1cb0*/  IADD3 R28, R21, -R18, RZ ;  /* 0x80000012151c7210 */ /* 0x000fe20007ffe0ff */
[----:B------:R-:W-:Y:S01]  /*1cc0*/  @P4 IMAD R18, R105, R33, R0 ;  /* 0x0000002169124224 */ /* 0x000fe200078e0200 */
        /* <DEDUP_REMOVED lines=30> */
.L_x_2122:
[----:B------:R-:W-:Y:S05]  /*1eb0*/  BSYNC B0 ;  /* 0x0000000000007941 */ /* 0x000fea0003800000 */
.L_x_2121:
[----:B------:R-:W-:Y:S01]  /*1ec0*/  IMAD.IADD R111, R43, 0x1, R35 ;  /* 0x000000012b6f7824 */ /* 0x000fe200078e0223 */
[----:B------:R-:W-:Y:S01]  /*1ed0*/  MOV R110, R42 ;  /* 0x0000002a006e7202 */ /* 0x000fe20000000f00 */
[----:B------:R-:W-:Y:S01]  /*1ee0*/  IMAD.SHL.U32 R96, R26, 0x20, RZ ;  /* 0x000000201a607824 */ /* 0x000fe200078e00ff */
[----:B------:R-:W-:Y:S01]  /*1ef0*/  ISETP.NE.AND P0, PT, R22, RZ, PT ;  /* 0x000000ff1600720c */ /* 0x000fe20003f05270 */
[----:B------:R-:W-:Y:S01]  /*1f00*/  BSSY B0, `(.L_x_2123) ;  /* 0x0000027000007945 */ /* 0x000fe20003800000 */
[----:B------:R-:W-:Y:S01]  /*1f10*/  SHF.L.U64.HI R102, R26, 0x5, R27 ;  /* 0x000000051a667819 */ /* 0x000fe2000001021b */
[----:B------:R1:W-:Y:S01]  /*1f20*/  STL.64 [R1+0x78], R110 ;  /* 0x0000786e01007387 */ /* 0x0003e20000100a00 */
[----:B------:R-:W-:Y:S01]  /*1f30*/  SHF.R.S32.HI R22, RZ, 0x1f, R66 ;  /* 0x0000001fff167819 */ /* 0x000fe20000011442 */
[----:B------:R-:W-:Y:S01]  /*1f40*/  IMAD.WIDE.U32 R6, R66, R96, R110 ;  /* 0x0000006042067225 */ /* 0x000fe200078e006e */
[----:B------:R-:W-:Y:S02]  /*1f50*/  ISETP.GE.AND P3, PT, R34, R23, PT ;  /* 0x000000172200720c */ /* 0x000fe40003f66270 */
[----:B------:R-:W-:Y:S01]  /*1f60*/  @P4 IADD3 R21, R17, R18, RZ ;  /* 0x0000001211154210 */ /* 0x000fe20007ffe0ff */
[----:B------:R-:W-:-:S04]  /*1f70*/  IMAD R0, R102, R66, RZ ;  /* 0x0000004266007224 */ /* 0x000fc800078e02ff */
        /* <DEDUP_REMOVED lines=31> */
.L_x_2124:
[----:B------:R-:W-:Y:S05]  /*2170*/  BSYNC B0 ;  /* 0x0000000000007941 */ /* 0x000fea0003800000 */
.L_x_2123:
[----:B------:R-:W-:Y:S01]  /*2180*/  ISETP.NE.AND P0, PT, R29, RZ, PT ;  /* 0x000000ff1d00720c */ /* 0x000fe20003f05270 */
[----:B------:R-:W-:Y:S01]  /*2190*/  BSSY B0, `(.L_x_2125) ;  /* 0x0000019000007945 */ /* 0x000fe20003800000 */
[----:B-12-4-:R-:W-:Y:S02]  /*21a0*/  IMAD.SHL.U32 R8, R36, 0x40, RZ ;  /* 0x0000004024087824 */ /* 0x016fe400078e00ff */
[----:B------:R-:W-:Y:S01]  /*21b0*/  @P4 LEA.HI.X R25, R16, R25, R21, 0x2, P0 ;  /* 0x0000001910194211 */ /* 0x000fe200000f1415 */
[----:B------:R-:W-:Y:S01]  /*21c0*/  IMAD.IADD R0, R7, 0x1, R20 ;  /* 0x0000000107007824 */ /* 0x000fe200078e0214 */
[----:B------:R-:W-:Y:S07]  /*21d0*/  @P5 BRA `(.L_x_2126) ;  /* 0x0000000000505947 */ /* 0x000fee0003800000 */
        /* <DEDUP_REMOVED lines=20> */
.L_x_2126:
[----:B------:R-:W-:Y:S05]  /*2320*/  BSYNC B0 ;  /* 0x0000000000007941 */ /* 0x000fea0003800000 */
.L_x_2125:
        /* <DEDUP_REMOVED lines=28> */
.L_x_2128:
[----:B------:R-:W-:Y:S05]  /*24f0*/  BSYNC B0 ;  /* 0x0000000000007941 */ /* 0x000fea0003800000 */
.L_x_2127:
[CC--:B------:R-:W-:Y:S01]  /*2500*/  ISETP.GE.AND P0, PT, R14.reuse, R23.reuse, PT ;  /* 0x000000170e00720c */ /* 0x0c0fe20003f06270 */
[----:B------:R-:W-:Y:S01]  /*2510*/  IMAD.IADD R11, R41, 0x1, R39 ;  /* 0x00000001290b7824 */ /* 0x000fe200078e0227 */
[----:B------:R-:W0:Y:S01]  /*2520*/  LDGDEPBAR ;  /* 0x00000000000079af */ /* 0x000e220000000000 */
[----:B------:R-:W-:Y:S01]  /*2530*/  IMAD.SHL.U32 R0, R14, 0x8, RZ ;  /* 0x000000080e007824 */ /* 0x000fe200078e00ff */
[----:B------:R-:W-:Y:S02]  /*2540*/  LOP3.LUT R6, R8, 0x1c0, RZ, 0xc0, !PT ;  /* 0x000001c008067812 */ /* 0x000fe400078ec0ff */
[----:B------:R3:W5:Y:S01]  /*2550*/  @P4 LDG.E R101, desc[UR20][R24.64] ;  /* 0x0000001418654981 */ /* 0x000762000c1e1900 */
[----:B-12---:R-:W-:Y:S01]  /*2560*/  IMAD.SHL.U32 R3, R28, 0x8, RZ ;  /* 0x000000081c037824 */ /* 0x006fe200078e00ff */
[----:B------:R-:W-:Y:S01]  /*2570*/  LOP3.LUT R2, R6, 0x8, R0, 0xf8, !PT ;  /* 0x0000000806027812 */ /* 0x000fe200078ef800 */
[----:B------:R-:W-:Y:S01]  /*2580*/  IMAD.SHL.U32 R0, R37, 0x40, RZ ;  /* 0x0000004025007824 */ /* 0x000fe200078e00ff */
[----:B------:R-:W-:Y:S01]  /*2590*/  SHF.R.U32.HI R6, RZ, 0x3, R6 ;  /* 0x00000003ff067819 */ /* 0x000fe20000011606 */
[----:B------:R3:W-:Y:S01]  /*25a0*/  STL [R1+0x84], R11 ;  /* 0x0000840b01007387 */ /* 0x0007e20000100800 */
[----:B------:R-:W-:Y:S01]  /*25b0*/  SHF.R.S32.HI R241, RZ, 0x5, R103 ;  /* 0x00000005fff17819 */ /* 0x000fe20000011467 */
[----:B------:R-:W-:Y:S01]  /*25c0*/  BSSY B0, `(.L_x_2129) ;  /* 0x000002d000007945 */ /* 0x000fe20003800000 */
[----:B------:R-:W-:Y:S01]  /*25d0*/  LOP3.LUT R10, R2, R6, RZ, 0x3c, !PT ;  /* 0x00000006020a7212 */ /* 0x000fe200078e3cff */
[----:B------:R-:W-:Y:S01]  /*25e0*/  IMAD.SHL.U32 R2, R38, 0x40, RZ ;  /* 0x0000004026027824 */ /* 0x000fe200078e00ff */
[----:B------:R-:W-:Y:S01]  /*25f0*/  LOP3.LUT R0, R0, 0x1c0, RZ, 0xc0, !PT ;  /* 0x000001c000007812 */ /* 0x000fe200078ec0ff */
[----:B------:R-:W-:Y:S01]  /*2600*/  IMAD.WIDE.U32 R6, R66, R30, RZ ;  /* 0x0000001e42067225 */ /* 0x000fe200078e00ff */
[----:B------:R-:W-:-:S02]  /*2610*/  ISETP.GE.AND P3, PT, R34, R23, PT ;  /* 0x000000172200720c */ /* 0x000fc40003f66270 */
[----:B------:R-:W-:Y:S01]  /*2620*/  LOP3.LUT R9, R0, 0x8, R3, 0xf8, !PT ;  /* 0x0000000800097812 */ /* 0x000fe200078ef803 */
[----:B------:R-:W-:Y:S01]  /*2630*/  IMAD R3, R22, R30, RZ ;  /* 0x0000001e16037224 */ /* 0x000fe200078e02ff */
[----:B------:R-:W-:Y:S02]  /*2640*/  SHF.R.U32.HI R8, RZ, 0x3, R0 ;  /* 0x00000003ff087819 */ /* 0x000fe40000011600 */
[----:B------:R-:W-:Y:S01]  /*2650*/  LOP3.LUT R100, R2, 0xfffffe00, RZ, 0xc0, !PT ;  /* 0xfffffe0002647812 */ /* 0x000fe200078ec0ff */
[----:B------:R-:W-:Y:S01]  /*2660*/  IMAD R0, R66, R31, R3 ;  /* 0x0000001f42007224 */ /* 0x000fe200078e0203 */
[----:B------:R-:W-:-:S04]  /*2670*/  DEPBAR.LE SB0, 0x0 ;  /* 0x000080000000791a */ /* 0x000fc80000000000 */
[----:B------:R-:W-:Y:S01]  /*2680*/  BAR.SYNC.DEFER_BLOCKING 0x0 ;  /* 0x0000000000007b1d */ /* 0x000fe20000010000 */
[----:B------:R-:W-:Y:S01]  /*2690*/  LOP3.LUT R99, R9, R8, RZ, 0x3c, !PT ;  /* 0x0000000809637212 */ /* 0x000fe200078e3cff */
[----:B------:R-:W-:Y:S01]  /*26a0*/  IMAD R2, R241, 0x400, R100 ;  /* 0x00000400f1027824 */ /* 0x000fe200078e0264 */
[----:B------:R-:W-:Y:S01]  /*26b0*/  LEA R8, P1, R6, R40, 0x5 ;  /* 0x0000002806087211 */ /* 0x000fe200078228ff */
[----:B------:R-:W-:Y:S02]  /*26c0*/  IMAD.IADD R3, R7, 0x1, R0 ;  /* 0x0000000107037824 */ /* 0x000fe400078e0200 */
[----:B------:R-:W-:Y:S02]  /*26d0*/  IMAD R0, R28, 0x200, R10 ;  /* 0x000002001c007824 */ /* 0x000fe400078e020a */
[----:B------:R-:W-:Y:S01]  /*26e0*/  IMAD.IADD R2, R99, 0x1, R2 ;  /* 0x0000000163027824 */ /* 0x000fe200078e0202 */
[----:B------:R-:W-:Y:S02]  /*26f0*/  LEA.HI.X R6, R6, R11, R3, 0x5, P1 ;  /* 0x0000000b06067211 */ /* 0x000fe400008f2c03 */
[----:B------:R-:W-:-:S02]  /*2700*/  LEA R189, R0, UR4, 0x1 ;  /* 0x0000000400bd7c11 */ /* 0x000fc4000f8e08ff */
        /* <DEDUP_REMOVED lines=24> */
.L_x_2130:
[----:B------:R-:W-:Y:S05]  /*2890*/  BSYNC B0 ;  /* 0x0000000000007941 */ /* 0x000fea0003800000 */
.L_x_2129:
        /* <DEDUP_REMOVED lines=28> */
.L_x_2132:
[----:B------:R-:W-:Y:S05]  /*2a60*/  BSYNC B0 ;  /* 0x0000000000007941 */ /* 0x000fea0003800000 */
.L_x_2131:
[----:B---3--:R-:W-:Y:S01]  /*2a70*/  LDSM.16.M88.4 R8, [R191] ;  /* 0x00000000bf08783b */ /* 0x008fe20000000200 */
[----:B------:R-:W-:Y:S01]  /*2a80*/  R2P PR, R36, 0x6 ;  /* 0x0000000624007804 */ /* 0x000fe20000000000 */
[C---:B------:R-:W-:Y:S01]  /*2a90*/  VIADD R0, R189.reuse, 0x8000 ;  /* 0x00008000bd007836 */ /* 0x040fe20000000000 */
[----:B-12---:R-:W1:Y:S01]  /*2aa0*/  LDC R3, c[0x0][0x270] ;  /* 0x00009c00ff037b82 */ /* 0x006e620000000800 */
[----:B------:R-:W2:Y:S01]  /*2ab0*/  LDSM.16.M88.4 R28, [R189+0x8000] ;  /* 0x00800000bd1c783b */ /* 0x000ea20000000200 */
[----:B------:R-:W-:Y:S01]  /*2ac0*/  VIADD R200, R189, 0x8020 ;  /* 0x00008020bdc87836 */ /* 0x000fe20000000000 */
[--C-:B------:R-:W-:Y:S01]  /*2ad0*/  SHF.R.S32.HI R2, RZ, 0x1f, R98.reuse ;  /* 0x0000001fff027819 */ /* 0x100fe20000011462 */
[--C-:B------:R-:W-:Y:S01]  /*2ae0*/  IMAD R193, R5, 0x2, R191.reuse ;  /* 0x0000000205c17824 */ /* 0x100fe200078e02bf */
[----:B------:R-:W3:Y:S01]  /*2af0*/  LDSM.16.M88.4 R32, [R189+0x8800] ;  /* 0x00880000bd20783b */ /* 0x000ee20000000200 */
[C---:B------:R-:W-:Y:S01]  /*2b00*/  IMAD R199, R4.reuse, 0x2, R191 ;  /* 0x0000000204c77824 */ /* 0x040fe200078e02bf */
[----:B------:R-:W-:Y:S01]  /*2b10*/  SHF.R.S32.HI R7, RZ, 0x1f, R98 ;  /* 0x0000001fff077819 */ /* 0x000fe20000011462 */
[----:B------:R-:W-:Y:S01]  /*2b20*/  IMAD R198, R4, 0x2, R193 ;  /* 0x0000000204c67824 */ /* 0x000fe200078e02c1 */
[----:B------:R-:W4:Y:S01]  /*2b30*/  LDSM.16.M88.4 R16, [R191+0x2000] ;  /* 0x00200000bf10783b */ /* 0x000f220000000200 */
[----:B------:R-:W2:Y:S01]  /*2b40*/  @P4 LDC R6, c[0x0][0x2e8] ;  /* 0x0000ba00ff064b82 */ /* 0x000ea20000000800 */
[----:B------:R-:W-:Y:S01]  /*2b50*/  @P1 VIADD R200, R0, 0xffffffe0 ;  /* 0xffffffe000c81836 */ /* 0x000fe20000000000 */
[----:B------:R-:W-:Y:S01]  /*2b60*/  ULDC.U8 UR5, c[0x0][0x388] ;  /* 0x0000e20000057ab9 */ /* 0x000fe20000000000 */
[----:B------:R-:W-:Y:S01]  /*2b70*/  LDSM.16.M88.4 R12, [R193] ;  /* 0x00000000c10c783b */ /* 0x000fe20000000200 */
[----:B------:R-:W-:-:S02]  /*2b80*/  IMAD.MOV.U32 R0, RZ, RZ, 0x40 ;  /* 0x00000040ff007424 */ /* 0x000fc400078e00ff */
[----:B------:R-:W-:Y:S01]  /*2b90*/  IMAD.MOV.U32 R188, RZ, RZ, RZ ;  /* 0x000000ffffbc7224 */ /* 0x000fe200078e00ff */
[----:B------:R-:W1:Y:S01]  /*2ba0*/  LDSM.16.M88.4 R36, [R200] ;  /* 0x00000000c824783b */ /* 0x000e620000000200 */
[----:B------:R-:W-:Y:S01]  /*2bb0*/  VIADD R203, R200, 0x800 ;  /* 0x00000800c8cb7836 */ /* 0x000fe20000000000 */
[----:B------:R-:W-:Y:S01]  /*2bc0*/  SEL R0, R0, 0xffffffc0, !P2 ;  /* 0xffffffc000007807 */ /* 0x000fe20005000000 */
[C---:B------:R-:W-:Y:S01]  /*2bd0*/  VIADD R202, R200.reuse, 0x1000 ;  /* 0x00001000c8ca7836 */ /* 0x040fe20000000000 */
[----:B------:R-:W1:Y:S01]  /*2be0*/  LDSM.16.M88.4 R24, [R193+0x2000] ;  /* 0x00200000c118783b */ /* 0x000e620000000200 */
[----:B------:R-:W-:Y:S02]  /*2bf0*/  VIADD R201, R200, 0x1800 ;  /* 0x00001800c8c97836 */ /* 0x000fe40000000000 */
[----:B------:R-:W-:Y:S01]  /*2c00*/  IMAD.IADD R197, R189, 0x1, R0 ;  /* 0x00000001bdc57824 */ /* 0x000fe200078e0200 */
[----:B------:R-:W1:Y:S01]  /*2c10*/  LDSM.16.M88.4 R40, [R200+0x800] ;  /* 0x00080000c828783b */ /* 0x000e620000000200 */
[----:B------:R-:W-:Y:S01]  /*2c20*/  IMAD.IADD R196, R0, 0x1, R200 ;  /* 0x0000000100c47824 */ /* 0x000fe200078e02c8 */
[----:B------:R-:W-:-:S02]  /*2c30*/  SHF.R.S32.HI R0, RZ, 0x1f, R103 ;  /* 0x0000001fff007819 */ /* 0x000fc40000011467 */
[----:B------:R-:W-:Y:S02]  /*2c40*/  LDSM.16.M88.4 R20, [R199] ;  /* 0x00000000c714783b */ /* 0x000fe40000000200 */
[----:B------:R-:W-:Y:S02]  /*2c50*/  LEA.HI R0, R0, R241, RZ, 0x2 ;  /* 0x000000f100007211 */ /* 0x000fe400078f10ff */
[----:B------:R-:W1:Y:S01]  /*2c60*/  LDSM.16.M88.4 R56, [R197+0x8000] ;  /* 0x00800000c538783b */ /* 0x000e620000000200 */
[----:B--2---:R-:W2:Y:S01]  /*2c70*/  @P4 MUFU.RCP R6, R6 ;  /* 0x0000000600064308 */ /* 0x004ea20000001000 */
[----:B------:R-:W-:Y:S02]  /*2c80*/  LOP3.LUT R0, R0, 0xffffffc, RZ, 0xc0, !PT ;  /* 0x0ffffffc00007812 */ /* 0x000fe400078ec0ff */
[----:B------:R-:W1:Y:S01]  /*2c90*/  LDSM.16.M88.4 R52, [R197+0x8800] ;  /* 0x00880000c534783b */ /* 0x000e620000000200 */
[C---:B------:R-:W-:Y:S03]  /*2ca0*/  HMMA.16816.F32 R72, R8.reuse, R28, RZ ;  /* 0x0000001c0848723c */ /* 0x040fe600000018ff */
[----:B------:R-:W0:Y:S03]  /*2cb0*/  LDGDEPBAR ;  /* 0x00000000000079af */ /* 0x000e260000000000 */
[----:B---3--:R-:W-:Y:S01]  /*2cc0*/  HMMA.16816.F32 R60, R8, R32, RZ ;  /* 0x00000020083c723c */ /* 0x008fe200000018ff */
[----:B--2--5:R-:W-:-:S05]  /*2cd0*/  @P4 FMUL.FTZ R188, R101, R6 ;  /* 0x0000000665bc4220 */ /* 0x024fca0000410000 */
[C---:B------:R-:W-:Y:S06]  /*2ce0*/  HMMA.16816.F32 R68, R8.reuse, R30, RZ ;  /* 0x0000001e0844723c */ /* 0x040fec00000018ff */
[----:B------:R-:W-:Y:S06]  /*2cf0*/  HMMA.16816.F32 R44, R8, R34, RZ ;  /* 0x00000022082c723c */ /* 0x000fec00000018ff */
[C---:B----4-:R-:W-:Y:S06]  /*2d00*/  HMMA.16816.F32 R8, R16.reuse, R28, RZ ;  /* 0x0000001c1008723c */ /* 0x050fec00000018ff */
[C---:B------:R-:W-:Y:S06]  /*2d10*/  HMMA.16816.F32 R28, R16.reuse, R30, RZ ;  /* 0x0000001e101c723c */ /* 0x040fec00000018ff */
[C---:B------:R-:W-:Y:S06]  /*2d20*/  HMMA.16816.F32 R48, R16.reuse, R32, RZ ;  /* 0x000000201030723c */ /* 0x040fec00000018ff */
[----:B------:R-:W-:Y:S01]  /*2d30*/  HMMA.16816.F32 R76, R16, R34, RZ ;  /* 0x00000022104c723c */ /* 0x000fe200000018ff */
[----:B------:R-:W-:Y:S05]  /*2d40*/  LDSM.16.M88.4 R32, [R196] ;  /* 0x00000000c420783b */ /* 0x000fea0000000200 */
[-C--:B-1----:R-:W-:Y:S06]  /*2d50*/  HMMA.16816.F32 R72, R12, R36.reuse, R72 ;  /* 0x000000240c48723c */ /* 0x082fec0000001848 */
[----:B------:R-:W-:Y:S01]  /*2d60*/  HMMA.16816.F32 R84, R24, R36, R8 ;  /* 0x000000241854723c */ /* 0x000fe20000001808 */
[----:B------:R-:W1:Y:S05]  /*2d70*/  LDSM.16.M88.4 R8, [R199+0x2000] ;  /* 0x00200000c708783b */ /* 0x000e6a0000000200 */
[C---:B------:R-:W-:Y:S06]  /*2d80*/  HMMA.16816.F32 R60, R12.reuse, R40, R60 ;  /* 0x000000280c3c723c */ /* 0x040fec000000183c */
[C---:B------:R-:W-:Y:S06]  /*2d90*/  HMMA.16816.F32 R68, R12.reuse, R38, R68 ;  /* 0x000000260c44723c */ /* 0x040fec0000001844 */
[----:B------:R-:W-:Y:S01]  /*2da0*/  HMMA.16816.F32 R44, R12, R42, R44 ;  /* 0x0000002a0c2c723c */ /* 0x000fe2000000182c */
[----:B------:R-:W2:Y:S05]  /*2db0*/  LDSM.16.M88.4 R12, [R198] ;  /* 0x00000000c60c783b */ /* 0x000eaa0000000200 */
[C---:B------:R-:W-:Y:S01]  /*2dc0*/  HMMA.16816.F32 R16, R24.reuse, R38, R28 ;  /* 0x000000261810723c */ /* 0x040fe2000000181c */
[----:B------:R-:W3:Y:S05]  /*2dd0*/  LDSM.16.M88.4 R28, [R196+0x800] ;  /* 0x00080000c41c783b */ /* 0x000eea0000000200 */
[C---:B------:R-:W-:Y:S06]  /*2de0*/  HMMA.16816.F32 R92, R24.reuse, R40, R48 ;  /* 0x00000028185c723c */ /* 0x040fec0000001830 */
[----:B------:R-:W-:Y:S01]  /*2df0*/  HMMA.16816.F32 R40, R24, R42, R76 ;  /* 0x0000002a1828723c */ /* 0x000fe2000000184c */
[----:B------:R-:W4:Y:S05]  /*2e00*/  LDSM.16.M88.4 R24, [R198+0x2000] ;  /* 0x00200000c618783b */ /* 0x000f2a0000000200 */
[C---:B------:R-:W-:Y:S01]  /*2e10*/  HMMA.16816.F32 R36, R20.reuse, R56, R72 ;  /* 0x000000381424723c */ /* 0x040fe20000001848 */
[----:B------:R-:W-:Y:S05]  /*2e20*/  LDSM.16.M88.4 R72, [R189+0x9800] ;  /* 0x00980000bd48783b */ /* 0x000fea0000000200 */
[C---:B------:R-:W-:Y:S06]  /*2e30*/  HMMA.16816.F32 R76, R20.reuse, R52, R60 ;  /* 0x00000034144c723c */ /* 0x040fec000000183c */
[C---:B------:R-:W-:Y:S01]  /*2e40*/  HMMA.16816.F32 R48, R20.reuse, R58, R68 ;  /* 0x0000003a1430723c */ /* 0x040fe20000001844 */
[----:B------:R-:W-:Y:S05]  /*2e50*/  LDSM.16.M88.4 R68, [R189+0x9000] ;  /* 0x00900000bd44783b */ /* 0x000fea0000000200 */
[----:B------:R-:W-:Y:S01]  /*2e60*/  HMMA.16816.F32 R60, R20, R54, R44 ;  /* 0x00000036143c723c */ /* 0x000fe2000000182c */
[----:B------:R-:W4:Y:S05]  /*2e70*/  LDSM.16.M88.4 R20, [R191+0x4000] ;  /* 0x00400000bf14783b */ /* 0x000f2a0000000200 */
[C---:B-1----:R-:W-:Y:S06]  /*2e80*/  HMMA.16816.F32 R84, R8.reuse, R56, R84 ;  /* 0x000000380854723c */ /* 0x042fec0000001854 */
[C---:B------:R-:W-:Y:S06]  /*2e90*/  HMMA.16816.F32 R44, R8.reuse, R54, R40 ;  /* 0x00000036082c723c */ /* 0x040fec0000001828 */
[C---:B------:R-:W-:Y:S01]  /*2ea0*/  HMMA.16816.F32 R80, R8.reuse, R58, R16 ;  /* 0x0000003a0850723c */ /* 0x040fe20000001810 */
[----:B------:R-:W-:Y:S04]  /*2eb0*/  LDSM.16.M88.4 R16, [R193+0x4000] ;  /* 0x00400000c110783b */ /* 0x000fe80000000200 */
[----:B------:R-:W-:Y:S01]  /*2ec0*/  LDSM.16.M88.4 R56, [R200+0x1800] ;  /* 0x00180000c838783b */ /* 0x000fe20000000200 */
[----:B------:R-:W-:Y:S03]  /*2ed0*/  HMMA.16816.F32 R92, R8, R52, R92 ;  /* 0x00000034085c723c */ /* 0x000fe6000000185c */
[----:B------:R-:W1:Y:S03]  /*2ee0*/  LDSM.16.M88.4 R8, [R191+0x6000] ;  /* 0x00600000bf08783b */ /* 0x000e660000000200 */
[C---:B--2---:R-:W-:Y:S06]  /*2ef0*/  HMMA.16816.F32 R36, R12.reuse, R32, R36 ;  /* 0x000000200c24723c */ /* 0x044fec0000001824 */
[C---:B------:R-:W-:Y:S06]  /*2f00*/  HMMA.16816.F32 R40, R12.reuse, R34, R48 ;  /* 0x000000220c28723c */ /* 0x040fec0000001830 */
[C---:B---3--:R-:W-:Y:S01]  /*2f10*/  HMMA.16816.F32 R48, R12.reuse, R30, R60 ;  /* 0x0000001e0c30723c */ /* 0x048fe2000000183c */
[----:B------:R-:W2:Y:S05]  /*2f20*/  LDSM.16.M88.4 R60, [R200+0x1000] ;  /* 0x00100000c83c783b */ /* 0x000eaa0000000200 */
[----:B------:R-:W-:Y:S06]  /*2f30*/  HMMA.16816.F32 R76, R12, R28, R76 ;  /* 0x0000001c0c4c723c */ /* 0x000fec000000184c */
[C---:B----4-:R-:W-:Y:S06]  /*2f40*/  HMMA.16816.F32 R84, R24.reuse, R32, R84 ;  /* 0x000000201854723c */ /* 0x050fec0000001854 */
[C---:B------:R-:W-:Y:S06]  /*2f50*/  HMMA.16816.F32 R52, R24.reuse, R30, R44 ;  /* 0x0000001e1834723c */ /* 0x040fec000000182c */
[C---:B------:R-:W-:Y:S01]  /*2f60*/  HMMA.16816.F32 R80, R24.reuse, R34, R80 ;  /* 0x000000221850723c */ /* 0x040fe20000001850 */
[----:B------:R-:W-:Y:S05]  /*2f70*/  LDSM.16.M88.4 R32, [R197+0x9000] ;  /* 0x00900000c520783b */ /* 0x000fea0000000200 */
[----:B------:R-:W-:Y:S01]  /*2f80*/  HMMA.16816.F32 R92, R24, R28, R92 ;  /* 0x0000001c185c723c */ /* 0x000fe2000000185c */
[----:B------:R-:W3:Y:S04]  /*2f90*/  LDSM.16.M88.4 R24, [R193+0x6000] ;  /* 0x00600000c118783b */ /* 0x000ee80000000200 */
[----:B------:R-:W-:Y:S01]  /*2fa0*/  LDSM.16.M88.4 R28, [R197+0x9800] ;  /* 0x00980000c51c783b */ /* 0x000fe20000000200 */
        /* <DEDUP_REMOVED lines=9> */
[----:B------:R-:W-:Y:S05]  /*3040*/  LDSM.16.M88.4 R8, [R198+0x4000] ;  /* 0x00400000c608783b */ /* 0x000fea0000000200 */
[C---:B--2---:R-:W-:Y:S01]  /*3050*/  HMMA.16816.F32 R40, R16.reuse, R60, R12 ;  /* 0x0000003c1028723c */ /* 0x044fe2000000180c */
[----:B------:R-:W1:Y:S05]  /*3060*/  LDSM.16.M88.4 R12, [R199+0x6000] ;  /* 0x00600000c70c783b */ /* 0x000e6a0000000200 */
[C---:B------:R-:W-:Y:S06]  /*3070*/  HMMA.16816.F32 R36, R16.reuse, R62, R36 ;  /* 0x0000003e1024723c */ /* 0x040fec0000001824 */
[C---:B------:R-:W-:Y:S06]  /*3080*/  HMMA.16816.F32 R72, R16.reuse, R56, R76 ;  /* 0x000000381048723c */ /* 0x040fec000000184c */
[----:B------:R-:W-:Y:S01]  /*3090*/  HMMA.16816.F32 R68, R16, R58, R44 ;  /* 0x0000003a1044723c */ /* 0x000fe2000000182c */
[----:B------:R-:W2:Y:S05]  /*30a0*/  LDSM.16.M88.4 R44, [R196+0x1000] ;  /* 0x00100000c42c783b */ /* 0x000eaa0000000200 */
[C---:B---3--:R-:W-:Y:S01]  /*30b0*/  HMMA.16816.F32 R76, R24.reuse, R60, R88 ;  /* 0x0000003c184c723c */ /* 0x048fe20000001858 */
[----:B------:R-:W3:Y:S05]  /*30c0*/  LDSM.16.M88.4 R88, [R196+0x1800] ;  /* 0x00180000c458783b */ /* 0x000eea0000000200 */
[C---:B------:R-:W-:Y:S06]  /*30d0*/  HMMA.16816.F32 R52, R24.reuse, R58, R48 ;  /* 0x0000003a1834723c */ /* 0x040fec0000001830 */
[C---:B------:R-:W-:Y:S06]  /*30e0*/  HMMA.16816.F32 R60, R24.reuse, R62, R80 ;  /* 0x0000003e183c723c */ /* 0x040fec0000001850 */
[----:B------:R-:W-:Y:S01]  /*30f0*/  HMMA.16816.F32 R80, R24, R56, R84 ;  /* 0x000000381850723c */ /* 0x000fe20000001854 */
[----:B------:R-:W3:Y:S01]  /*3100*/  LDSM.16.M88.4 R24, [R198+0x6000] ;  /* 0x00600000c618783b */ /* 0x000ee20000000200 */
[----:B------:R-:W-:-:S04]  /*3110*/  DEPBAR.LE SB0, 0x0 ;  /* 0x000080000000791a */ /* 0x000fc80000000000 */
[----:B----4-:R-:W-:Y:S01]  /*3120*/  HMMA.16816.F32 R40, R20, R32, R40 ;  /* 0x000000201428723c */ /* 0x010fe20000001828 */
[----:B------:R-:W-:-:S04]  /*3130*/  LEA.HI R85, R2, R98, RZ, 0x2 ;  /* 0x0000006202557211 */ /* 0x000fc800078f10ff */
[----:B------:R-:W-:Y:S01]  /*3140*/  SHF.R.S32.HI R2, RZ, 0x2, R85 ;  /* 0x00000002ff027819 */ /* 0x000fe20000011455 */
[C---:B------:R-:W-:Y:S06]  /*3150*/  HMMA.16816.F32 R16, R20.reuse, R34, R36 ;  /* 0x000000221410723c */ /* 0x040fec0000001824 */
[C---:B------:R-:W-:Y:S06]  /*3160*/  HMMA.16816.F32 R36, R20.reuse, R28, R72 ;  /* 0x0000001c1424723c */ /* 0x040fec0000001848 */
[----:B------:R-:W-:Y:S06]  /*3170*/  HMMA.16816.F32 R20, R20, R30, R68 ;  /* 0x0000001e1414723c */ /* 0x000fec0000001844 */
[C---:B-1----:R-:W-:Y:S06]  /*3180*/  HMMA.16816.F32 R48, R12.reuse, R32, R76 ;  /* 0x000000200c30723c */ /* 0x042fec000000184c */
[----:B------:R-:W-:Y:S06]  /*3190*/  HMMA.16816.F32 R56, R12, R30, R52 ;  /* 0x0000001e0c38723c */ /* 0x000fec0000001834 */
[----:B--2---:R-:W-:Y:S01]  /*31a0*/  HMMA.16816.F32 R40, R8, R44, R40 ;  /* 0x0000002c0828723c */ /* 0x004fe20000001828 */
[----:B------:R-:W-:-:S02]  /*31b0*/  IMAD R30, R105, R3, R64 ;  /* 0x00000003691e7224 */ /* 0x000fc400078e0240 */
[----:B------:R-:W-:Y:S02]  /*31c0*/  IMAD.IADD R3, R241, 0x1, -R0 ;  /* 0x00000001f1037824 */ /* 0x000fe400078e0a00 */
[----:B------:R-:W-:Y:S01]  /*31d0*/  IMAD.SHL.U32 R0, R30, 0x20, RZ ;  /* 0x000000201e007824 */ /* 0x000fe200078e00ff */
[C---:B------:R-:W-:Y:S01]  /*31e0*/  HMMA.16816.F32 R68, R8.reuse, R46, R16 ;  /* 0x0000002e0844723c */ /* 0x040fe20000001810 */
[--C-:B------:R-:W-:Y:S02]  /*31f0*/  IMAD R92, R3, 0x10, R2.reuse ;  /* 0x00000010035c7824 */ /* 0x100fe400078e0202 */
[----:B------:R-:W-:Y:S01]  /*3200*/  IMAD R2, R241, 0x10, R2 ;  /* 0x00000010f1027824 */ /* 0x000fe200078e0202 */
[----:B------:R-:W-:Y:S01]  /*3210*/  IADD3 R107, P1, P0, R0, R67, R98 ;  /* 0x00000043006b7210 */ /* 0x000fe2000783e062 */
[----:B------:R-:W-:Y:S01]  /*3220*/  IMAD.SHL.U32 R3, R104, 0x2, RZ ;  /* 0x0000000268037824 */ /* 0x000fe200078e00ff */
[----:B------:R-:W-:Y:S01]  /*3230*/  SHF.R.S32.HI R0, RZ, 0x1f, R0 ;  /* 0x0000001fff007819 */ /* 0x000fe20000011400 */
[----:B------:R-:W-:Y:S01]  /*3240*/  IMAD.IADD R114, R106, 0x1, R2 ;  /* 0x000000016a727824 */ /* 0x000fe200078e0202 */
[----:B---3--:R-:W-:Y:S01]  /*3250*/  HMMA.16816.F32 R76, R8, R88, R36 ;  /* 0x00000058084c723c */ /* 0x008fe20000001824 */
[----:B------:R1:W-:Y:S01]  /*3260*/  STL [R1+0x10], R107 ;  /* 0x0000106b01007387 */ /* 0x0003e20000100800 */
[----:B------:R-:W-:-:S02]  /*3270*/  IADD3.X R239, R0, R97, R7, P1, P0 ;  /* 0x0000006100ef7210 */ /* 0x000fc40000fe0407 */
[----:B------:R-:W-:Y:S01]  /*3280*/  LOP3.LUT R7, R3, 0x6, RZ, 0xc0, !PT ;  /* 0x0000000603077812 */ /* 0x000fe200078ec0ff */
[----:B------:R-:W2:Y:S01]  /*3290*/  LDC R97, c[0x0][0x2d8] ;  /* 0x0000b600ff617b82 */ /* 0x000ea20000000800 */
[----:B------:R-:W-:Y:S01]  /*32a0*/  IADD3 R0, R238, R114, -R240 ;  /* 0x00000072ee007210 */ /* 0x000fe20007ffe8f0 */
[----:B------:R-:W-:Y:S01]  /*32b0*/  HMMA.16816.F32 R72, R8, R90, R20 ;  /* 0x0000005a0848723c */ /* 0x000fe20000001814 */
[----:B------:R1:W-:Y:S01]  /*32c0*/  STL [R1+0x14], R114 ;  /* 0x0000147201007387 */ /* 0x0003e20000100800 */
[----:B------:R-:W-:Y:S01]  /*32d0*/  IMAD R7, R66, 0x20, R7 ;  /* 0x0000002042077824 */ /* 0x000fe200078e0207 */
[C---:B------:R-:W-:Y:S01]  /*32e0*/  IADD3 R3, R0.reuse, 0x40, RZ ;  /* 0x0000004000037810 */ /* 0x040fe20007ffe0ff */
[C---:B------:R-:W-:Y:S02]  /*32f0*/  VIADD R6, R0.reuse, 0x8 ;  /* 0x0000000800067836 */ /* 0x040fe40000000000 */
[----:B------:R-:W-:Y:S01]  /*3300*/  HMMA.16816.F32 R48, R24, R44, R48 ;  /* 0x0000002c1830723c */ /* 0x000fe20000001830 */
[C---:B------:R-:W-:Y:S01]  /*3310*/  VIADD R2, R0.reuse, 0x48 ;  /* 0x0000004800027836 */ /* 0x040fe20000000000 */
[----:B------:R-:W-:Y:S01]  /*3320*/  BAR.SYNC.DEFER_BLOCKING 0x0 ;  /* 0x0000000000007b1d */ /* 0x000fe20000010000 */
[--C-:B------:R-:W-:Y:S01]  /*3330*/  IMAD.IADD R9, R0, 0x1, -R7.reuse ;  /* 0x0000000100097824 */ /* 0x100fe200078e0a07 */
[----:B------:R-:W-:Y:S01]  /*3340*/  ISETP.GE.AND P0, PT, R7, R238, PT ;  /* 0x000000ee0700720c */ /* 0x000fe20003f06270 */
[--C-:B------:R-:W-:Y:S01]  /*3350*/  IMAD.IADD R8, R6, 0x1, -R7.reuse ;  /* 0x0000000106087824 */ /* 0x100fe200078e0a07 */
[----:B------:R-:W-:Y:S01]  /*3360*/  HMMA.16816.F32 R32, R12, R34, R60 ;  /* 0x000000220c20723c */ /* 0x000fe2000000183c */
[----:B------:R-:W-:Y:S01]  /*3370*/  IMAD.IADD R10, R3, 0x1, -R7 ;  /* 0x00000001030a7824 */ /* 0x000fe200078e0a07 */
[----:B------:R-:W-:-:S02]  /*3380*/  IABS R11, R9 ;  /* 0x00000009000b7213 */ /* 0x000fc40000000000 */
[----:B------:R-:W3:Y:S01]  /*3390*/  LDC R62, c[0x0][0x2d4] ;  /* 0x0000b500ff3e7b82 */ /* 0x000ee20000000800 */
[----:B------:R-:W-:Y:S01]  /*33a0*/  IABS R9, R8 ;  /* 0x0000000800097213 */ /* 0x000fe20000000000 */
[----:B------:R-:W-:Y:S01]  /*33b0*/  HMMA.16816.F32 R80, R12, R28, R80 ;  /* 0x0000001c0c50723c */ /* 0x000fe20000001850 */
[----:B------:R-:W-:-:S06]  /*33c0*/  IABS R8, R10 ;  /* 0x0000000a00087213 */ /* 0x000fcc0000000000 */
[----:B------:R-:W-:Y:S02]  /*33d0*/  IMAD.IADD R12, R2, 0x1, -R7 ;  /* 0x00000001020c7824 */ /* 0x000fe400078e0a07 */
[----:B------:R-:W-:-:S03]  /*33e0*/  VIADD R13, R7, 0x1 ;  /* 0x00000001070d7836 */ /* 0x000fc60000000000 */
[----:B------:R-:W-:Y:S01]  /*33f0*/  IABS R10, R12 ;  /* 0x0000000c000a7213 */ /* 0x000fe20000000000 */
[----:B------:R-:W-:Y:S01]  /*3400*/  IMAD.MOV.U32 R12, RZ, RZ, R11 ;  /* 0x000000ffff0c7224 */ /* 0x000fe200078e000b */
[----:B------:R-:W-:Y:S01]  /*3410*/  ISETP.GE.AND P6, PT, R13, R238, PT ;  /* 0x000000ee0d00720c */ /* 0x000fe20003fc6270 */
[----:B------:R-:W-:Y:S02]  /*3420*/  IMAD.MOV.U32 R11, RZ, RZ, R9 ;  /* 0x000000ffff0b7224 */ /* 0x000fe400078e0009 */
[----:B------:R-:W-:Y:S01]  /*3430*/  IMAD.MOV.U32 R9, RZ, RZ, R8 ;  /* 0x000000ffff097224 */ /* 0x000fe200078e0008 */
[----:B------:R-:W-:Y:S01]  /*3440*/  HMMA.16816.F32 R52, R24, R46, R32 ;  /* 0x0000002e1834723c */ /* 0x000fe20000001820 */
[----:B------:R-:W-:Y:S01]  /*3450*/  IMAD.MOV.U32 R8, RZ, RZ, R10 ;  /* 0x000000ffff087224 */ /* 0x000fe200078e000a */
[----:B------:R-:W-:Y:S01]  /*3460*/  I2FP.F32.S32 R11, R11 ;  /* 0x0000000b000b7245 */ /* 0x000fe20000201400 */
[----:B------:R-:W-:Y:S01]  /*3470*/  IMAD.IADD R14, R0, 0x1, -R13 ;  /* 0x00000001000e7824 */ /* 0x000fe200078e0a0d */
[----:B------:R-:W-:Y:S01]  /*3480*/  I2FP.F32.S32 R10, R12 ;  /* 0x0000000c000a7245 */ /* 0x000fe20000201400 */
[----:B------:R-:W-:Y:S01]  /*3490*/  VIADD R12, R7, 0x8 ;  /* 0x00000008070c7836 */ /* 0x000fe20000000000 */
[----:B------:R-:W-:Y:S01]  /*34a0*/  I2FP.F32.S32 R9, R9 ;  /* 0x0000000900097245 */ /* 0x000fe20000201400 */
[----:B------:R-:W-:Y:S01]  /*34b0*/  FFMA.FTZ R19, R11, -R188, R42 ;  /* 0x800000bc0b137223 */ /* 0x000fe2000001002a */
[----:B------:R-:W-:Y:S01]  /*34c0*/  I2FP.F32.S32 R8, R8 ;  /* 0x0000000800087245 */ /* 0x000fe20000201400 */
[----:B------:R-:W-:-:S02]  /*34d0*/  VIADD R11, R7, 0x9 ;  /* 0x00000009070b7836 */ /* 0x000fc40000000000 */
[-C--:B------:R-:W-:Y:S01]  /*34e0*/  FFMA.FTZ R20, R10, -R188.reuse, R40 ;  /* 0x800000bc0a147223 */ /* 0x080fe20000010028 */
[-C--:B------:R-:W-:Y:S01]  /*34f0*/  FFMA.FTZ R17, R9, -R188.reuse, R48 ;  /* 0x800000bc09117223 */ /* 0x080fe20000010030 */
[C---:B------:R-:W-:Y:S02]  /*3500*/  VIADD R10, R7.reuse, 0x10 ;  /* 0x00000010070a7836 */ /* 0x040fe40000000000 */
[----:B------:R-:W-:Y:S01]  /*3510*/  FFMA.FTZ R15, R8, -R188, R50 ;  /* 0x800000bc080f7223 */ /* 0x000fe20000010032 */
[C---:B------:R-:W-:Y:S01]  /*3520*/  VIADD R9, R7.reuse, 0x11 ;  /* 0x0000001107097836 */ /* 0x040fe20000000000 */
[C---:B------:R-:W-:Y:S01]  /*3530*/  IADD3 R8, R7.reuse, 0x18, RZ ;  /* 0x0000001807087810 */ /* 0x040fe20007ffe0ff */
[----:B------:R-:W-:Y:S01]  /*3540*/  VIADD R7, R7, 0x19 ;  /* 0x0000001907077836 */ /* 0x000fe20000000000 */
[-C--:B------:R-:W-:Y:S01]  /*3550*/  ISETP.GE.AND P5, PT, R12, R238.reuse, PT ;  /* 0x000000ee0c00720c */ /* 0x080fe20003fa6270 */
[C-C-:B------:R-:W-:Y:S01]  /*3560*/  IMAD.IADD R16, R0.reuse, 0x1, -R12.reuse ;  /* 0x0000000100107824 */ /* 0x140fe200078e0a0c */
[C---:B------:R-:W-:Y:S01]  /*3570*/  ISETP.GE.AND P4, PT, R11.reuse, R238, PT ;  /* 0x000000ee0b00720c */ /* 0x040fe20003f86270 */
[----:B------:R-:W-:Y:S01]  /*3580*/  IMAD.IADD R18, R0, 0x1, -R11 ;  /* 0x0000000100127824 */ /* 0x000fe200078e0a0b */
[----:B------:R-:W-:Y:S01]  /*3590*/  IADD3 R34, -R11, R6, RZ ;  /* 0x000000060b227210 */ /* 0x000fe20007ffe1ff */
[--C-:B------:R-:W-:Y:S01]  /*35a0*/  IMAD.IADD R29, R6, 0x1, -R13.reuse ;  /* 0x00000001061d7824 */ /* 0x100fe200078e0a0d */
[C---:B------:R-:W-:Y:S01]  /*35b0*/  HMMA.16816.F32 R44, R24.reuse, R88, R80 ;  /* 0x00000058182c723c */ /* 0x040fe20000001850 */
[----:B------:R-:W-:Y:S01]  /*35c0*/  IMAD.IADD R31, R3, 0x1, -R13 ;  /* 0x00000001031f7824 */ /* 0x000fe200078e0a0d */
[----:B------:R-:W-:Y:S01]  /*35d0*/  FSEL R86, R20, -INF , !P0 ;  /* 0xff80000014567808 */ /* 0x000fe20004000000 */
[--C-:B------:R-:W-:Y:S01]  /*35e0*/  IMAD.IADD R32, R6, 0x1, -R12.reuse ;  /* 0x0000000106207824 */ /* 0x100fe200078e0a0c */
[----:B------:R-:W-:Y:S01]  /*35f0*/  FSEL R67, R19, -INF , !P0 ;  /* 0xff80000013437808 */ /* 0x000fe20004000000 */
[C-C-:B------:R-:W-:Y:S01]  /*3600*/  IMAD.IADD R33, R3.reuse, 0x1, -R12.reuse ;  /* 0x0000000103217824 */ /* 0x140fe200078e0a0c */
[----:B------:R-:W-:Y:S01]  /*3610*/  HMMA.16816.F32 R88, R24, R90, R56 ;  /* 0x0000005a1858723c */ /* 0x000fe20000001838 */
[----:B------:R-:W-:Y:S01]  /*3620*/  IMAD.IADD R35, R3, 0x1, -R11 ;  /* 0x0000000103237824 */ /* 0x000fe200078e0a0b */
[----:B------:R-:W-:Y:S01]  /*3630*/  FSEL R84, R17, -INF , !P0 ;  /* 0xff80000011547808 */ /* 0x000fe20004000000 */
[C---:B------:R-:W-:Y:S01]  /*3640*/  IMAD.IADD R13, R2.reuse, 0x1, -R13 ;  /* 0x00000001020d7824 */ /* 0x040fe200078e0a0d */
[----:B------:R-:W-:Y:S01]  /*3650*/  FSEL R87, R15, -INF , !P0 ;  /* 0xff8000000f577808 */ /* 0x000fe20004000000 */
[C---:B------:R-:W-:Y:S01]  /*3660*/  IMAD.IADD R12, R2.reuse, 0x1, -R12 ;  /* 0x00000001020c7824 */ /* 0x040fe200078e0a0c */
[-C--:B------:R-:W-:Y:S01]  /*3670*/  ISETP.GE.AND P0, PT, R7, R238.reuse, PT ;  /* 0x000000ee0700720c */ /* 0x080fe20003f06270 */
[----:B------:R-:W-:Y:S01]  /*3680*/  IMAD.IADD R11, R2, 0x1, -R11 ;  /* 0x00000001020b7824 */ /* 0x000fe200078e0a0b */
[-C--:B------:R-:W-:Y:S01]  /*3690*/  ISETP.GE.AND P2, PT, R9, R238.reuse, PT ;  /* 0x000000ee0900720c */ /* 0x080fe20003f46270 */
[C-C-:B------:R-:W-:Y:S01]  /*36a0*/  IMAD.IADD R37, R3.reuse, 0x1, -R10.reuse ;  /* 0x0000000103257824 */ /* 0x140fe200078e0a0a */
[-C--:B------:R-:W-:Y:S01]  /*36b0*/  ISETP.GE.AND P1, PT, R8, R238.reuse, PT ;  /* 0x000000ee0800720c */ /* 0x080fe20003f26270 */
[----:B------:R-:W-:Y:S01]  /*36c0*/  IMAD.IADD R38, R2, 0x1, -R10 ;  /* 0x0000000102267824 */ /* 0x000fe200078e0a0a */
[----:B------:R-:W-:Y:S01]  /*36d0*/  ISETP.GE.AND P3, PT, R10, R238, PT ;  /* 0x000000ee0a00720c */ /* 0x000fe20003f66270 */
[----:B------:R-:W-:-:S02]  /*36e0*/  IMAD.IADD R42, R3, 0x1, -R9 ;  /* 0x00000001032a7824 */ /* 0x000fc400078e0a09 */
[C---:B------:R-:W-:Y:S02]  /*36f0*/  IMAD.IADD R40, R2.reuse, 0x1, -R9 ;  /* 0x0000000102287824 */ /* 0x040fe400078e0a09 */
[C-C-:B------:R-:W-:Y:S02]  /*3700*/  IMAD.IADD R65, R3.reuse, 0x1, -R8.reuse ;  /* 0x0000000103417824 */ /* 0x140fe400078e0a08 */
[--C-:B------:R-:W-:Y:S01]  /*3710*/  IMAD.IADD R64, R3, 0x1, -R7.reuse ;  /* 0x0000000103407824 */ /* 0x100fe200078e0a07 */
[----:B------:R-:W-:Y:S01]  /*3720*/  IABS R3, R14 ;  /* 0x0000000e00037213 */ /* 0x000fe20000000000 */
[C---:B------:R-:W-:Y:S02]  /*3730*/  IMAD.IADD R63, R2.reuse, 0x1, -R8 ;  /* 0x00000001023f7824 */ /* 0x040fe400078e0a08 */
[----:B------:R-:W-:Y:S01]  /*3740*/  IMAD.IADD R60, R2, 0x1, -R7 ;  /* 0x00000001023c7824 */ /* 0x000fe200078e0a07 */
[----:B------:R-:W-:Y:S01]  /*3750*/  IABS R2, R16 ;  /* 0x0000001000027213 */ /* 0x000fe20000000000 */
[----:B------:R-:W-:-:S02]  /*3760*/  IMAD.IADD R21, R0, 0x1, -R10 ;  /* 0x0000000100157824 */ /* 0x000fc400078e0a0a */
[C---:B------:R-:W-:Y:S02]  /*3770*/  IMAD.IADD R22, R0.reuse, 0x1, -R9 ;  /* 0x0000000100167824 */ /* 0x040fe400078e0a09 */
[C---:B------:R-:W-:Y:S02]  /*3780*/  IMAD.IADD R28, R0.reuse, 0x1, -R8 ;  /* 0x00000001001c7824 */ /* 0x040fe400078e0a08 */
[----:B------:R-:W-:Y:S01]  /*3790*/  IMAD.IADD R23, R0, 0x1, -R7 ;  /* 0x0000000100177824 */ /* 0x000fe200078e0a07 */
[----:B------:R-:W-:Y:S01]  /*37a0*/  IABS R0, R18 ;  /* 0x0000001200007213 */ /* 0x000fe20000000000 */
[C---:B------:R-:W-:Y:S02]  /*37b0*/  IMAD.IADD R36, R6.reuse, 0x1, -R10 ;  /* 0x0000000106247824 */ /* 0x040fe400078e0a0a */
[C---:B------:R-:W-:Y:S01]  /*37c0*/  IMAD.IADD R39, R6.reuse, 0x1, -R9 ;  /* 0x0000000106277824 */ /* 0x040fe200078e0a09 */
[----:B------:R-:W-:Y:S01]  /*37d0*/  IABS R9, R29 ;  /* 0x0000001d00097213 */ /* 0x000fe20000000000 */
[----:B------:R-:W-:-:S02]  /*37e0*/  IMAD.IADD R48, R6, 0x1, -R8 ;  /* 0x0000000106307824 */ /* 0x000fc400078e0a08 */
[----:B------:R-:W-:Y:S01]  /*37f0*/  IMAD.IADD R61, R6, 0x1, -R7 ;  /* 0x00000001063d7824 */ /* 0x000fe200078e0a07 */
[----:B------:R-:W-:Y:S01]  /*3800*/  MOV R6, R3 ;  /* 0x0000000300067202 */ /* 0x000fe20000000f00 */
[----:B------:R-:W-:Y:S01]  /*3810*/  IMAD.MOV.U32 R3, RZ, RZ, R2 ;  /* 0x000000ffff037224 */ /* 0x000fe200078e0002 */
[----:B------:R-:W-:Y:S01]  /*3820*/  IABS R7, R23 ;  /* 0x0000001700077213 */ /* 0x000fe20000000000 */
[----:B------:R-:W-:Y:S01]  /*3830*/  IMAD.MOV.U32 R2, RZ, RZ, R0 ;  /* 0x000000ffff027224 */ /* 0x000fe200078e0000 */
[----:B------:R-:W-:Y:S01]  /*3840*/  I2FP.F32.S32 R6, R6 ;  /* 0x0000000600067245 */ /* 0x000fe20000201400 */
[----:B---3--:R-:W-:Y:S01]  /*3850*/  IMAD R62, R30, R62, R106 ;  /* 0x0000003e1e3e7224 */ /* 0x008fe200078e026a */
[----:B------:R-:W-:Y:S02]  /*3860*/  I2FP.F32.S32 R3, R3 ;  /* 0x0000000300037245 */ /* 0x000fe40000201400 */
        /* <DEDUP_REMOVED lines=8> */
[----:B------:R-:W-:Y:S01]  /*38f0*/  LOP3.LUT R0, R99, R100, RZ, 0xfc, !PT ;  /* 0x0000006463007212 */ /* 0x000fe200078efcff */
        /* <DEDUP_REMOVED lines=18> */
[----:B--2---:R-:W-:Y:S01]  /*3a20*/  IMAD R62, R62, R97, RZ ;  /* 0x000000613e3e7224 */ /* 0x004fe200078e02ff */
        /* <DEDUP_REMOVED lines=51> */
[----:B------:R-:W-:Y:S01]  /*3d60*/  FFMA.FTZ R13, R7, -R188, R45 ;  /* 0x800000bc070d7223 */ /* 0x000fe2000001002d */
        /* <DEDUP_REMOVED lines=17> */
[----:B------:R-:W-:Y:S02]  /*3e80*/  ISETP.GE.AND P6, PT, R238, 0x21, PT ;  /* 0x00000021ee00780c */ /* 0x000fe40003fc6270 */
[----:B------:R-:W-:Y:S02]  /*3e90*/  I2FP.F32.S32 R7, R3 ;  /* 0x0000000300077245 */ /* 0x000fe40000201400 */
[----:B------:R-:W-:Y:S02]  /*3ea0*/  I2FP.F32.S32 R3, R2 ;  /* 0x0000000200037245 */ /* 0x000fe40000201400 */
[----:B------:R-:W-:Y:S01]  /*3eb0*/  I2FP.F32.S32 R10, R10 ;  /* 0x0000000a000a7245 */ /* 0x000fe20000201400 */
[----:B------:R-:W-:Y:S01]  /*3ec0*/  FFMA.FTZ R7, R7, -R188, R89 ;  /* 0x800000bc07077223 */ /* 0x000fe20000010059 */
[----:B------:R-:W-:Y:S01]  /*3ed0*/  I2FP.F32.S32 R8, R8 ;  /* 0x0000000800087245 */ /* 0x000fe20000201400 */
[----:B------:R-:W-:Y:S01]  /*3ee0*/  FFMA.FTZ R3, R3, -R188, R90 ;  /* 0x800000bc03037223 */ /* 0x000fe2000001005a */
        /* <DEDUP_REMOVED lines=8> */
[----:B------:R-:W-:Y:S02]  /*3f70*/  P2R R247, PR, RZ, 0x40 ;  /* 0x00000040fff77803 */ /* 0x000fe40000000000 */
        /* <DEDUP_REMOVED lines=65> */
.L_x_2135:
[----:B------:R-:W-:Y:S05]  /*4390*/  BSYNC B0 ;  /* 0x0000000000007941 */ /* 0x000fea0003800000 */
.L_x_2134:
[----:B------:R-:W0:Y:S02]  /*43a0*/  LDGDEPBAR ;  /* 0x00000000000079af */ /* 0x000e240000000000 */
.L_x_2133:
[----:B------:R-:W-:Y:S01]  /*43b0*/  FMNMX.FTZ R133, R67, R18, !PT ;  /* 0x0000001243857209 */ /* 0x000fe20007810000 */
[----:B------:R-:W-:Y:S01]  /*43c0*/  ULDC UR10, c[0x0][0x2ec] ;  /* 0x0000bb00000a7ab9 */ /* 0x000fe20000000800 */
[----:B------:R-:W-:Y:S01]  /*43d0*/  IMAD.WIDE.U32 R24, R107, -0x2daee0ad, RZ ;  /* 0xd2511f536b187825 */ /* 0x000fe200078e00ff */
[----:B------:R-:W-:Y:S01]  /*43e0*/  LOP3.LUT R239, R239, UR24, RZ, 0x3c, !PT ;  /* 0x00000018efef7c12 */ /* 0x000fe2000f8e3cff */
[----:B------:R-:W-:Y:S01]  /*43f0*/  UIADD3 UR6, UR24, -0x61c88647, URZ ;  /* 0x9e3779b918067890 */ /* 0x000fe2000fffe03f */
[----:B------:R-:W-:Y:S01]  /*4400*/  FMNMX.FTZ R133, R21, R133, !PT ;  /* 0x0000008515857209 */ /* 0x000fe20007810000 */
[----:B------:R-:W-:Y:S01]  /*4410*/  IMAD R241, R112, 0x8, R241 ;  /* 0x0000000870f17824 */ /* 0x000fe200078e02f1 */
[----:B--2---:R-:W-:Y:S01]  /*4420*/  LOP3.LUT R8, R85, 0x7ffffffc, RZ, 0xc0, !PT ;  /* 0x7ffffffc55087812 */ /* 0x004fe200078ec0ff */
[----:B------:R-:W-:Y:S01]  /*4430*/  UIADD3 UR8, UR25, -0x4498517b, URZ ;  /* 0xbb67ae8519087890 */ /* 0x000fe2000fffe03f */
[----:B------:R-:W-:Y:S01]  /*4440*/  FMNMX.FTZ R133, R22, R133, !PT ;  /* 0x0000008516857209 */ /* 0x000fe20007810000 */
[----:B------:R-:W-:Y:S01]  /*4450*/  IMAD.WIDE.U32 R6, R241, -0x326172a9, RZ ;  /* 0xcd9e8d57f1067825 */ /* 0x000fe200078e00ff */
[----:B------:R-:W-:Y:S01]  /*4460*/  UIADD3 UR7, UR25, 0x76cf5d0a, URZ ;  /* 0x76cf5d0a19077890 */ /* 0x000fe2000fffe03f */
[----:B------:R-:W-:Y:S01]  /*4470*/  LEA R190, R0, UR4, 0x1 ;  /* 0x0000000400be7c11 */ /* 0x000fe2000f8e08ff */
[----:B------:R-:W-:Y:S01]  /*4480*/  UIADD3 UR9, UR25, 0x646e171e, URZ ;  /* 0x646e171e19097890 */ /* 0x000fe2000fffe03f */
[----:B------:R-:W-:Y:S01]  /*4490*/  FMNMX.FTZ R133, R26, R133, !PT ;  /* 0x000000851a857209 */ /* 0x000fe20007810000 */
[----:B------:R-:W-:Y:S01]  /*44a0*/  IMAD.IADD R10, R98, 0x1, -R8 ;  /* 0x00000001620a7824 */ /* 0x000fe200078e0a08 */
[----:B------:R-:W-:Y:S01]  /*44b0*/  LOP3.LUT R15, R7, R239, RZ, 0x3c, !PT ;  /* 0x000000ef070f7212 */ /* 0x000fe200078e3cff */
[--C-:B------:R-:W-:Y:S01]  /*44c0*/  IMAD R192, R5, 0x2, R190.reuse ;  /* 0x0000000205c07824 */ /* 0x100fe200078e02be */
[----:B------:R-:W-:Y:S01]  /*44d0*/  FMNMX.FTZ R133, R27, R133, !PT ;  /* 0x000000851b857209 */ /* 0x000fe20007810000 */
[----:B------:R-:W-:Y:S01]  /*44e0*/  IMAD.SHL.U32 R10, R10, 0x2, RZ ;  /* 0x000000020a0a7824 */ /* 0x000fe200078e00ff */
[----:B------:R-:W-:Y:S01]  /*44f0*/  LDSM.16.MT88.4 R140, [R190+0xa000] ;  /* 0x00a00000be8c783b */ /* 0x000fe20000004200 */
[----:B------:R-:W-:Y:S01]  /*4500*/  IMAD R195, R4, 0x2, R190 ;  /* 0x0000000204c37824 */ /* 0x000fe200078e02be */
[----:B------:R-:W-:Y:S01]  /*4510*/  FMNMX.FTZ R133, R29, R133, !PT ;  /* 0x000000851d857209 */ /* 0x000fe20007810000 */
[----:B------:R-:W-:Y:S01]  /*4520*/  IMAD R49, R92, R97, R10 ;  /* 0x000000615c317224 */ /* 0x000fe200078e020a */
[----:B------:R-:W-:Y:S01]  /*4530*/  LDSM.16.MT88.4 R176, [R192+0xa000] ;  /* 0x00a00000c0b0783b */ /* 0x000fe20000004200 */
[----:B------:R-:W-:Y:S01]  /*4540*/  IMAD R194, R4, 0x2, R192 ;  /* 0x0000000204c27824 */ /* 0x000fe200078e02c0 */
[----:B------:R-:W-:-:S02]  /*4550*/  FMNMX.FTZ R133, R28, R133, !PT ;  /* 0x000000851c857209 */ /* 0x000fc40007810000 */
[----:B------:R-:W-:Y:S04]  /*4560*/  LDSM.16.MT88.4 R172, [R192+0xb000] ;  /* 0x00b00000c0ac783b */ /* 0x000fe80000004200 */
[----:B-1----:R-:W1:Y:S04]  /*4570*/  SHFL.BFLY PT, R2, R133, 0x2, 0x1f ;  /* 0x0c401f0085027f89 */ /* 0x002e6800000e0000 */
[----:B------:R-:W-:Y:S04]  /*4580*/  LDSM.16.MT88.4 R204, [R194+0xa000] ;  /* 0x00a00000c2cc783b */ /* 0x000fe80000004200 */
[----:B------:R-:W-:Y:S04]  /*4590*/  LDSM.16.MT88.4 R180, [R192+0xa800] ;  /* 0x00a80000c0b4783b */ /* 0x000fe80000004200 */
[----:B------:R-:W-:Y:S04]  /*45a0*/  LDSM.16.MT88.4 R80, [R190+0xb800] ;  /* 0x00b80000be50783b */ /* 0x000fe80000004200 */
[----:B------:R-:W-:Y:S04]  /*45b0*/  LDSM.16.MT88.4 R96, [R192+0xb800] ;  /* 0x00b80000c060783b */ /* 0x000fe80000004200 */
[----:B------:R-:W-:Y:S01]  /*45c0*/  LDSM.16.MT88.4 R184, [R195+0xa000] ;  /* 0x00a00000c3b8783b */ /* 0x000fe20000004200 */
[----:B-1----:R-:W-:-:S03]  /*45d0*/  FMNMX.FTZ R133, R133, R2, !PT ;  /* 0x0000000285857209 */ /* 0x002fc60007810000 */
[----:B------:R-:W-:Y:S01]  /*45e0*/  LDSM.16.MT88.4 R148, [R190+0xa800] ;  /* 0x00a80000be94783b */ /* 0x000fe20000004200 */
[----:B------:R-:W-:-:S03]  /*45f0*/  FMNMX.FTZ R2, R84, R30, !PT ;  /* 0x0000001e54027209 */ /* 0x000fc60007810000 */
[----:B------:R-:W1:Y:S01]  /*4600*/  SHFL.BFLY PT, R3, R133, 0x1, 0x1f ;  /* 0x0c201f0085037f89 */ /* 0x000e6200000e0000 */
[----:B------:R-:W-:-:S04]  /*4610*/  FMNMX.FTZ R2, R31, R2, !PT ;  /* 0x000000021f027209 */ /* 0x000fc80007810000 */
[----:B------:R-:W-:-:S04]  /*4620*/  FMNMX.FTZ R2, R32, R2, !PT ;  /* 0x0000000220027209 */ /* 0x000fc80007810000 */
[----:B------:R-:W-:-:S04]  /*4630*/  FMNMX.FTZ R2, R33, R2, !PT ;  /* 0x0000000221027209 */ /* 0x000fc80007810000 */
[----:B------:R-:W-:-:S04]  /*4640*/  FMNMX.FTZ R2, R34, R2, !PT ;  /* 0x0000000222027209 */ /* 0x000fc80007810000 */
[----:B------:R-:W-:-:S04]  /*4650*/  FMNMX.FTZ R2, R35, R2, !PT ;  /* 0x0000000223027209 */ /* 0x000fc80007810000 */
[----:B------:R-:W-:Y:S02]  /*4660*/  FMNMX.FTZ R132, R36, R2, !PT ;  /* 0x0000000224847209 */ /* 0x000fe40007810000 */
[----:B------:R-:W-:Y:S02]  /*4670*/  LOP3.LUT R2, R66, UR25, RZ, 0x3c, !PT ;  /* 0x0000001942027c12 */ /* 0x000fe4000f8e3cff */
[----:B-1----:R-:W-:Y:S01]  /*4680*/  FMNMX.FTZ R133, R133, R3, !PT ;  /* 0x0000000385857209 */ /* 0x002fe20007810000 */
[----:B------:R-:W1:Y:S01]  /*4690*/  SHFL.BFLY PT, R12, R132, 0x2, 0x1f ;  /* 0x0c401f00840c7f89 */ /* 0x000e6200000e0000 */
[----:B------:R-:W-:Y:S02]  /*46a0*/  LOP3.LUT R16, R25, R2, RZ, 0x3c, !PT ;  /* 0x0000000219107212 */ /* 0x000fe400078e3cff */
[C---:B------:R-:W-:Y:S01]  /*46b0*/  FSETP.NEU.FTZ.AND P0, PT, R133.reuse, -INF , PT ;  /* 0xff8000008500780b */ /* 0x040fe20003f1d000 */
[----:B------:R-:W-:Y:S02]  /*46c0*/  FMUL.FTZ R3, R133, UR10 ;  /* 0x0000000a85037c20 */ /* 0x000fe40008410000 */
[----:B------:R-:W-:-:S03]  /*46d0*/  IMAD.WIDE.U32 R16, R16, -0x326172a9, RZ ;  /* 0xcd9e8d5710107825 */ /* 0x000fc600078e00ff */
[----:B------:R-:W-:Y:S01]  /*46e0*/  FSEL R2, R3, RZ, P0 ;  /* 0x000000ff03027208 */ /* 0x000fe20000000000 */
[----:B------:R-:W-:Y:S01]  /*46f0*/  VIADD R3, R241, 0x4 ;  /* 0x00000004f1037836 */ /* 0x000fe20000000000 */
[----:B------:R-:W-:-:S03]  /*4700*/  LOP3.LUT R14, R17, UR6, R6, 0x96, !PT ;  /* 0x00000006110e7c12 */ /* 0x000fc6000f8e9606 */
[----:B------:R-:W-:Y:S01]  /*4710*/  FFMA.FTZ R7, R67, UR10, -R2 ;  /* 0x0000000a43077c23 */ /* 0x000fe20008010802 */
[----:B------:R-:W-:-:S03]  /*4720*/  IMAD.WIDE.U32 R8, R3, -0x326172a9, RZ ;  /* 0xcd9e8d5703087825 */ /* 0x000fc600078e00ff */
[----:B------:R2:W-:Y:S02]  /*4730*/  MUFU.EX2 R106, R7 ;  /* 0x00000007006a7308 */ /* 0x0005e40000000800 */
[----:B------:R-:W-:Y:S02]  /*4740*/  LOP3.LUT R13, R9, R239, RZ, 0x3c, !PT ;  /* 0x000000ef090d7212 */ /* 0x000fe400078e3cff */
[----:B------:R-:W-:Y:S02]  /*4750*/  LOP3.LUT R11, R17, UR6, R8, 0x96, !PT ;  /* 0x00000006110b7c12 */ /* 0x000fe4000f8e9608 */
[----:B-1----:R-:W-:Y:S02]  /*4760*/  FMNMX.FTZ R132, R132, R12, !PT ;  /* 0x0000000c84847209 */ /* 0x002fe40007810000 */
[----:B------:R-:W-:-:S03]  /*4770*/  FMNMX.FTZ R8, R87, R47, !PT ;  /* 0x0000002f57087209 */ /* 0x000fc60007810000 */
[----:B------:R-:W1:Y:S01]  /*4780*/  SHFL.BFLY PT, R12, R132, 0x1, 0x1f ;  /* 0x0c201f00840c7f89 */ /* 0x000e6200000e0000 */
[----:B------:R-:W-:-:S04]  /*4790*/  FMNMX.FTZ R8, R48, R8, !PT ;  /* 0x0000000830087209 */ /* 0x000fc80007810000 */
[----:B------:R-:W-:Y:S01]  /*47a0*/  FMNMX.FTZ R8, R46, R8, !PT ;  /* 0x000000082e087209 */ /* 0x000fe20007810000 */
[----:B--2---:R-:W-:-:S04]  /*47b0*/  IMAD.WIDE.U32 R6, R3, -0x326172a9, RZ ;  /* 0xcd9e8d5703067825 */ /* 0x004fc800078e00ff */
[----:B------:R-:W-:Y:S01]  /*47c0*/  FFMA.FTZ R3, R18, UR10, -R2 ;  /* 0x0000000a12037c23 */ /* 0x000fe20008010802 */
[----:B------:R-:W-:Y:S02]  /*47d0*/  FMNMX.FTZ R8, R45, R8, !PT ;  /* 0x000000082d087209 */ /* 0x000fe40007810000 */
[----:B------:R-:W-:Y:S01]  /*47e0*/  LOP3.LUT R19, R17, UR6, R6, 0x96, !PT ;  /* 0x0000000611137c12 */ /* 0x000fe2000f8e9606 */
[----:B------:R2:W-:Y:S01]  /*47f0*/  MUFU.EX2 R105, R3 ;  /* 0x0000000300697308 */ /* 0x0005e20000000800 */
[----:B------:R-:W-:Y:S01]  /*4800*/  FMNMX.FTZ R6, R86, R38, !PT ;  /* 0x0000002656067209 */ /* 0x000fe20007810000 */
[----:B------:R-:W-:Y:S01]  /*4810*/  UIADD3 UR6, UR24, 0x3c6ef372, URZ ;  /* 0x3c6ef37218067890 */ /* 0x000fe2000fffe03f */
[----:B------:R-:W-:Y:S02]  /*4820*/  LOP3.LUT R25, R7, R239, RZ, 0x3c, !PT ;  /* 0x000000ef07197212 */ /* 0x000fe400078e3cff */
[----:B------:R-:W-:Y:S01]  /*4830*/  FMNMX.FTZ R9, R50, R6, !PT ;  /* 0x0000000632097209 */ /* 0x000fe20007810000 */
[----:B------:R-:W-:-:S03]  /*4840*/  IMAD.WIDE.U32 R6, R13, -0x2daee0ad, RZ ;  /* 0xd2511f530d067825 */ /* 0x000fc600078e00ff */
[----:B------:R-:W-:Y:S02]  /*4850*/  FMNMX.FTZ R9, R56, R9, !PT ;  /* 0x0000000938097209 */ /* 0x000fe40007810000 */
[----:B------:R-:W-:Y:S02]  /*4860*/  LOP3.LUT R23, R7, UR8, R24, 0x96, !PT ;  /* 0x0000000807177c12 */ /* 0x000fe4000f8e9618 */
[----:B------:R-:W-:Y:S02]  /*4870*/  FMNMX.FTZ R9, R42, R9, !PT ;  /* 0x000000092a097209 */ /* 0x000fe40007810000 */
[----:B-1----:R-:W-:Y:S01]  /*4880*/  FMNMX.FTZ R132, R132, R12, !PT ;  /* 0x0000000c84847209 */ /* 0x002fe20007810000 */
[----:B------:R-:W-:-:S04]  /*4890*/  IMAD.WIDE.U32 R12, R19, -0x2daee0ad, RZ ;  /* 0xd2511f53130c7825 */ /* 0x000fc800078e00ff */
[----:B--2---:R-:W-:Y:S01]  /*48a0*/  FFMA.FTZ R3, R21, UR10, -R2 ;  /* 0x0000000a15037c23 */ /* 0x004fe20008010802 */
[----:B------:R-:W-:Y:S01]  /*48b0*/  FSETP.NEU.FTZ.AND P0, PT, R132, -INF , PT ;  /* 0xff8000008400780b */ /* 0x000fe20003f1d000 */
[----:B------:R-:W-:Y:S02]  /*48c0*/  IMAD.WIDE.U32 R20, R11, -0x2daee0ad, RZ ;  /* 0xd2511f530b147825 */ /* 0x000fe400078e00ff */
[----:B------:R1:W-:Y:S02]  /*48d0*/  MUFU.EX2 R117, R3 ;  /* 0x0000000300757308 */ /* 0x0003e40000000800 */
[----:B------:R-:W-:Y:S01]  /*48e0*/  IMAD.WIDE.U32 R10, R14, -0x2daee0ad, RZ ;  /* 0xd2511f530e0a7825 */ /* 0x000fe200078e00ff */
[----:B------:R-:W-:-:S03]  /*48f0*/  LOP3.LUT R17, R21, UR7, R6, 0x96, !PT ;  /* 0x0000000715117c12 */ /* 0x000fc6000f8e9606 */
[----:B------:R-:W-:-:S04]  /*4900*/  IMAD.WIDE.U32 R6, R15, -0x2daee0ad, RZ ;  /* 0xd2511f530f067825 */ /* 0x000fc800078e00ff */
[----:B------:R-:W-:Y:S01]  /*4910*/  IMAD.WIDE.U32 R58, R17, -0x326172a9, RZ ;  /* 0xcd9e8d57113a7825 */ /* 0x000fe200078e00ff */
[----:B------:R-:W-:Y:S02]  /*4920*/  LOP3.LUT R18, R11, UR7, R6, 0x96, !PT ;  /* 0x000000070b127c12 */ /* 0x000fe4000f8e9606 */
[----:B------:R-:W-:Y:S01]  /*4930*/  LOP3.LUT R15, R7, UR8, R24, 0x96, !PT ;  /* 0x00000008070f7c12 */ /* 0x000fe2000f8e9618 */
[--C-:B------:R-:W-:Y:S01]  /*4940*/  FFMA.FTZ R7, R27, UR10, -R2.reuse ;  /* 0x0000000a1b077c23 */ /* 0x100fe20008010802 */
[----:B-1----:R-:W-:Y:S01]  /*4950*/  FFMA.FTZ R3, R22, UR10, -R2 ;  /* 0x0000000a16037c23 */ /* 0x002fe20008010802 */
[----:B------:R-:W-:Y:S02]  /*4960*/  LOP3.LUT R22, R11, UR7, R6, 0x96, !PT ;  /* 0x000000070b167c12 */ /* 0x000fe4000f8e9606 */
[----:B------:R1:W-:Y:S01]  /*4970*/  MUFU.EX2 R165, R7 ;  /* 0x0000000700a57308 */ /* 0x0003e20000000800 */
[----:B------:R-:W-:Y:S01]  /*4980*/  FMNMX.FTZ R6, R44, R8, !PT ;  /* 0x000000082c067209 */ /* 0x000fe20007810000 */
[----:B------:R-:W-:-:S03]  /*4990*/  IMAD.WIDE.U32 R18, R18, -0x326172a9, RZ ;  /* 0xcd9e8d5712127825 */ /* 0x000fc600078e00ff */
[----:B------:R-:W-:-:S03]  /*49a0*/  FMNMX.FTZ R6, R43, R6, !PT ;  /* 0x000000062b067209 */ /* 0x000fc60007810000 */
[----:B------:R2:W-:Y:S01]  /*49b0*/  MUFU.EX2 R64, R3 ;  /* 0x0000000300407308 */ /* 0x0005e20000000800 */
[----:B------:R-:W-:Y:S01]  /*49c0*/  FMNMX.FTZ R11, R40, R6, !PT ;  /* 0x00000006280b7209 */ /* 0x000fe20007810000 */
[----:B-1----:R-:W-:-:S06]  /*49d0*/  FFMA.FTZ R7, R28, UR10, -R2 ;  /* 0x0000000a1c077c23 */ /* 0x002fcc0008010802 */
[----:B------:R1:W-:Y:S01]  /*49e0*/  MUFU.EX2 R112, R7 ;  /* 0x0000000700707308 */ /* 0x0003e20000000800 */
[----:B--2---:R-:W-:-:S07]  /*49f0*/  FFMA.FTZ R3, R26, UR10, -R2 ;  /* 0x0000000a1a037c23 */ /* 0x004fce0008010802 */
[----:B------:R2:W-:Y:S01]  /*4a00*/  MUFU.EX2 R122, R3 ;  /* 0x00000003007a7308 */ /* 0x0005e20000000800 */
[----:B-1----:R-:W-:-:S05]  /*4a10*/  IMAD.WIDE.U32 R6, R15, -0x326172a9, RZ ;  /* 0xcd9e8d570f067825 */ /* 0x002fca00078e00ff */
[----:B------:R-:W-:Y:S02]  /*4a20*/  LOP3.LUT R7, R7, UR6, R16, 0x96, !PT ;  /* 0x0000000607077c12 */ /* 0x000fe4000f8e9610 */
[----:B--2---:R-:W-:Y:S01]  /*4a30*/  FMNMX.FTZ R3, R39, R9, !PT ;  /* 0x0000000927037209 */ /* 0x004fe20007810000 */
[----:B------:R-:W-:Y:S02]  /*4a40*/  IMAD.WIDE.U32 R8, R25, -0x2daee0ad, RZ ;  /* 0xd2511f5319087825 */ /* 0x000fe400078e00ff */
[----:B------:R-:W-:Y:S01]  /*4a50*/  SHFL.BFLY PT, R25, R11, 0x2, 0x1f ;  /* 0x0c401f000b197f89 */ /* 0x000fe200000e0000 */
[----:B------:R-:W-:Y:S02]  /*4a60*/  FMNMX.FTZ R3, R37, R3, !PT ;  /* 0x0000000325037209 */ /* 0x000fe40007810000 */
[----:B------:R-:W-:Y:S01]  /*4a70*/  LOP3.LUT R24, R9, UR8, R24, 0x96, !PT ;  /* 0x0000000809187c12 */ /* 0x000fe2000f8e9618 */
[----:B------:R-:W-:Y:S01]  /*4a80*/  UIADD3 UR8, UR24, -0x255992d5, URZ ;  /* 0xdaa66d2b18087890 */ /* 0x000fe2000fffe03f */
[----:B------:R-:W-:Y:S01]  /*4a90*/  FMNMX.FTZ R14, R41, R3, !PT ;  /* 0x00000003290e7209 */ /* 0x000fe20007810000 */
[----:B------:R-:W-:Y:S01]  /*4aa0*/  FFMA.FTZ R3, R29, UR10, -R2 ;  /* 0x0000000a1d037c23 */ /* 0x000fe20008010802 */
[----:B------:R-:W-:Y:S01]  /*4ab0*/  FMUL.FTZ R2, R132, UR10 ;  /* 0x0000000a84027c20 */ /* 0x000fe20008410000 */
[----:B------:R-:W-:Y:S01]  /*4ac0*/  LOP3.LUT R15, R13, UR7, R8, 0x96, !PT ;  /* 0x000000070d0f7c12 */ /* 0x000fe2000f8e9608 */
[----:B------:R-:W-:Y:S01]  /*4ad0*/  IMAD.WIDE.U32 R8, R23, -0x326172a9, RZ ;  /* 0xcd9e8d5717087825 */ /* 0x000fe200078e00ff */
[----:B------:R-:W1:Y:S01]  /*4ae0*/  SHFL.BFLY PT, R134, R14, 0x2, 0x1f ;  /* 0x0c401f000e867f89 */ /* 0x000e6200000e0000 */
[----:B------:R2:W-:Y:S01]  /*4af0*/  MUFU.EX2 R119, R3 ;  /* 0x0000000300777308 */ /* 0x0005e20000000800 */
[----:B------:R-:W-:Y:S01]  /*4b00*/  FSEL R2, R2, RZ, P0 ;  /* 0x000000ff02027208 */ /* 0x000fe20000000000 */
[----:B------:R-:W-:Y:S01]  /*4b10*/  IMAD.WIDE.U32 R22, R22, -0x326172a9, RZ ;  /* 0xcd9e8d5716167825 */ /* 0x000fe200078e00ff */
[----:B------:R-:W-:Y:S01]  /*4b20*/  LOP3.LUT R17, R19, UR8, R6, 0x96, !PT ;  /* 0x0000000813117c12 */ /* 0x000fe2000f8e9606 */
[----:B------:R-:W-:Y:S01]  /*4b30*/  UIADD3 UR7, UR25, 0x32370b8f, URZ ;  /* 0x32370b8f19077890 */ /* 0x000fe2000fffe03f */
[----:B------:R-:W-:Y:S01]  /*4b40*/  LOP3.LUT R16, R9, UR6, R16, 0x96, !PT ;  /* 0x0000000609107c12 */ /* 0x000fe2000f8e9610 */
[----:B------:R-:W-:Y:S01]  /*4b50*/  IMAD R24, R24, -0x326172a9, RZ ;  /* 0xcd9e8d5718187824 */ /* 0x000fe200078e02ff */
[----:B------:R-:W-:Y:S01]  /*4b60*/  LOP3.LUT R21, R23, UR8, R6, 0x96, !PT ;  /* 0x0000000817157c12 */ /* 0x000fe2000f8e9606 */
[----:B------:R-:W-:Y:S01]  /*4b70*/  FFMA.FTZ R6, R31, UR10, -R2 ;  /* 0x0000000a1f067c23 */ /* 0x000fe20008010802 */
[----:B------:R-:W-:Y:S01]  /*4b80*/  LOP3.LUT R26, R59, UR8, R8, 0x96, !PT ;  /* 0x000000083b1a7c12 */ /* 0x000fe2000f8e9608 */
[----:B------:R-:W-:Y:S01]  /*4b90*/  IMAD.WIDE.U32 R8, R7, -0x2daee0ad, RZ ;  /* 0xd2511f5307087825 */ /* 0x000fe200078e00ff */
[----:B------:R-:W-:Y:S01]  /*4ba0*/  UIADD3 UR6, UR25, -0x126145ec, URZ ;  /* 0xed9eba1419067890 */ /* 0x000fe2000fffe03f */
[----:B------:R3:W-:Y:S02]  /*4bb0*/  MUFU.EX2 R116, R6 ;  /* 0x0000000600747308 */ /* 0x0007e40000000800 */
[----:B------:R-:W-:Y:S01]  /*4bc0*/  IMAD.WIDE.U32 R60, R26, -0x2daee0ad, RZ ;  /* 0xd2511f531a3c7825 */ /* 0x000fe200078e00ff */
[----:B------:R-:W-:-:S03]  /*4bd0*/  LOP3.LUT R13, R9, UR7, R10, 0x96, !PT ;  /* 0x00000007090d7c12 */ /* 0x000fc6000f8e960a */
[----:B--2---:R-:W-:Y:S01]  /*4be0*/  FFMA.FTZ R3, R84, UR10, -R2 ;  /* 0x0000000a54037c23 */ /* 0x004fe20008010802 */
[----:B------:R-:W-:Y:S01]  /*4bf0*/  LOP3.LUT R10, R9, UR7, R10, 0x96, !PT ;  /* 0x00000007090a7c12 */ /* 0x000fe2000f8e960a */
[----:B------:R-:W-:Y:S02]  /*4c00*/  FFMA.FTZ R9, R33, UR10, -R2 ;  /* 0x0000000a21097c23 */ /* 0x000fe40008010802 */
[----:B------:R2:W-:Y:S01]  /*4c10*/  MUFU.EX2 R104, R3 ;  /* 0x0000000300687308 */ /* 0x0005e20000000800 */
[----:B-1----:R-:W-:Y:S01]  /*4c20*/  FMNMX.FTZ R134, R14, R134, !PT ;  /* 0x000000860e867209 */ /* 0x002fe20007810000 */
[----:B------:R-:W-:-:S04]  /*4c30*/  IMAD.WIDE.U32 R14, R15, -0x326172a9, RZ ;  /* 0xcd9e8d570f0e7825 */ /* 0x000fc800078e00ff */
[----:B------:R-:W1:Y:S01]  /*4c40*/  SHFL.BFLY PT, R27, R134, 0x1, 0x1f ;  /* 0x0c201f00861b7f89 */ /* 0x000e6200000e0000 */
[----:B------:R-:W-:Y:S01]  /*4c50*/  LOP3.LUT R24, R15, UR8, R24, 0x96, !PT ;  /* 0x000000080f187c12 */ /* 0x000fe2000f8e9618 */
[----:B---3--:R-:W-:Y:S01]  /*4c60*/  IMAD.WIDE.U32 R6, R16, -0x2daee0ad, RZ ;  /* 0xd2511f5310067825 */ /* 0x008fe200078e00ff */
[----:B------:R3:W-:Y:S01]  /*4c70*/  MUFU.EX2 R158, R9 ;  /* 0x00000009009e7308 */ /* 0x0007e20000000800 */
[----:B------:R-:W-:Y:S02]  /*4c80*/  UIADD3 UR8, UR24, 0x78dde6e4, URZ ;  /* 0x78dde6e418087890 */ /* 0x000fe4000fffe03f */
[----:B------:R-:W-:Y:S01]  /*4c90*/  IMAD.WIDE.U32 R16, R17, -0x2daee0ad, RZ ;  /* 0xd2511f5311107825 */ /* 0x000fe200078e00ff */
[----:B------:R-:W-:Y:S02]  /*4ca0*/  LOP3.LUT R57, R61, UR6, R6, 0x96, !PT ;  /* 0x000000063d397c12 */ /* 0x000fe4000f8e9606 */
[----:B------:R-:W-:Y:S01]  /*4cb0*/  LOP3.LUT R59, R7, UR7, R20, 0x96, !PT ;  /* 0x00000007073b7c12 */ /* 0x000fe2000f8e9614 */
[----:B--2---:R-:W-:Y:S01]  /*4cc0*/  FFMA.FTZ R3, R30, UR10, -R2 ;  /* 0x0000000a1e037c23 */ /* 0x004fe20008010802 */
[----:B------:R-:W-:Y:S01]  /*4cd0*/  IMAD.WIDE.U32 R20, R21, -0x2daee0ad, RZ ;  /* 0xd2511f5315147825 */ /* 0x000fe200078e00ff */
[----:B------:R-:W-:-:S02]  /*4ce0*/  LOP3.LUT R19, R17, UR6, R8, 0x96, !PT ;  /* 0x0000000611137c12 */ /* 0x000fc4000f8e9608 */
[----:B------:R2:W-:Y:S02]  /*4cf0*/  MUFU.EX2 R103, R3 ;  /* 0x0000000300677308 */ /* 0x0005e40000000800 */
[----:B------:R-:W-:Y:S01]  /*4d00*/  LOP3.LUT R15, R21, UR6, R8, 0x96, !PT ;  /* 0x00000006150f7c12 */ /* 0x000fe2000f8e9608 */
[----:B------:R-:W-:Y:S01]  /*4d10*/  FFMA.FTZ R8, R34, UR10, -R2 ;  /* 0x0000000a22087c23 */ /* 0x000fe20008010802 */
[----:B---3--:R-:W-:Y:S01]  /*4d20*/  LOP3.LUT R9, R7, UR7, R12, 0x96, !PT ;  /* 0x0000000707097c12 */ /* 0x008fe2000f8e960c */
[----:B------:R-:W-:Y:S01]  /*4d30*/  IMAD.WIDE.U32 R12, R13, -0x326172a9, RZ ;  /* 0xcd9e8d570d0c7825 */ /* 0x000fe200078e00ff */
[----:B------:R-:W-:Y:S02]  /*4d40*/  UIADD3 UR7, UR24, 0x1715609d, URZ ;  /* 0x1715609d18077890 */ /* 0x000fe4000fffe03f */
[----:B------:R3:W-:Y:S01]  /*4d50*/  MUFU.EX2 R166, R8 ;  /* 0x0000000800a67308 */ /* 0x0007e20000000800 */
[----:B-1----:R-:W-:Y:S01]  /*4d60*/  FMNMX.FTZ R134, R134, R27, !PT ;  /* 0x0000001b86867209 */ /* 0x002fe20007810000 */
[----:B------:R-:W-:Y:S01]  /*4d70*/  IMAD.WIDE.U32 R52, R15, -0x326172a9, RZ ;  /* 0xcd9e8d570f347825 */ /* 0x000fe200078e00ff */
[----:B------:R-:W-:-:S02]  /*4d80*/  LOP3.LUT R7, R13, UR8, R22, 0x96, !PT ;  /* 0x000000080d077c12 */ /* 0x000fc4000f8e9616 */
[----:B------:R-:W-:Y:S02]  /*4d90*/  FSETP.NEU.FTZ.AND P0, PT, R134, -INF , PT ;  /* 0xff8000008600780b */ /* 0x000fe40003f1d000 */
[----:B------:R-:W-:Y:S01]  /*4da0*/  LOP3.LUT R51, R53, UR7, R12, 0x96, !PT ;  /* 0x0000000735337c12 */ /* 0x000fe2000f8e960c */
[----:B------:R-:W-:Y:S01]  /*4db0*/  IMAD.WIDE.U32 R54, R7, -0x2daee0ad, RZ ;  /* 0xd2511f5307367825 */ /* 0x000fe200078e00ff */
[----:B--2---:R-:W-:-:S03]  /*4dc0*/  FMNMX.FTZ R3, R11, R25, !PT ;  /* 0x000000190b037209 */ /* 0x004fc60007810000 */
[----:B------:R-:W-:Y:S01]  /*4dd0*/  FFMA.FTZ R11, R32, UR10, -R2 ;  /* 0x0000000a200b7c23 */ /* 0x000fe20008010802 */
[----:B------:R-:W-:Y:S01]  /*4de0*/  IMAD.WIDE.U32 R24, R24, -0x2daee0ad, RZ ;  /* 0xd2511f5318187825 */ /* 0x000fe200078e00ff */
[----:B------:R-:W1:Y:S02]  /*4df0*/  SHFL.BFLY PT, R28, R3, 0x1, 0x1f ;  /* 0x0c201f00031c7f89 */ /* 0x000e6400000e0000 */
[----:B------:R2:W4:Y:S02]  /*4e00*/  MUFU.EX2 R65, R11 ;  /* 0x0000000b00417308 */ /* 0x0005240000000800 */
[----:B------:R-:W-:Y:S01]  /*4e10*/  LOP3.LUT R23, R25, UR6, R6, 0x96, !PT ;  /* 0x0000000619177c12 */ /* 0x000fe2000f8e9606 */
[--C-:B------:R-:W-:Y:S01]  /*4e20*/  FFMA.FTZ R6, R35, UR10, -R2.reuse ;  /* 0x0000000a23067c23 */ /* 0x100fe20008010802 */
[----:B------:R-:W-:Y:S01]  /*4e30*/  FFMA.FTZ R2, R36, UR10, -R2 ;  /* 0x0000000a24027c23 */ /* 0x000fe20008010802 */
[----:B---3--:R-:W-:Y:S01]  /*4e40*/  IMAD.WIDE.U32 R8, R9, -0x326172a9, RZ ;  /* 0xcd9e8d5709087825 */ /* 0x008fe200078e00ff */
[----:B------:R-:W-:-:S02]  /*4e50*/  UIADD3 UR6, UR25, -0x56f99767, URZ ;  /* 0xa906689919067890 */ /* 0x000fc4000fffe03f */
[----:B------:R3:W-:Y:S01]  /*4e60*/  MUFU.EX2 R120, R6 ;  /* 0x0000000600787308 */ /* 0x0007e20000000800 */
[----:B------:R-:W-:Y:S01]  /*4e70*/  IMAD.WIDE.U32 R22, R23, -0x326172a9, RZ ;  /* 0xcd9e8d5717167825 */ /* 0x000fe200078e00ff */
[----:B------:R-:W-:-:S04]  /*4e80*/  LOP3.LUT R17, R9, UR8, R14, 0x96, !PT ;  /* 0x0000000809117c12 */ /* 0x000fc8000f8e960e */
[----:B------:R-:W-:Y:S02]  /*4e90*/  LOP3.LUT R15, R23, UR7, R8, 0x96, !PT ;  /* 0x00000007170f7c12 */ /* 0x000fe4000f8e9608 */
[----:B------:R5:W-:Y:S01]  /*4ea0*/  MUFU.EX2 R113, R2 ;  /* 0x0000000200717308 */ /* 0x000be20000000800 */
[----:B--2---:R-:W-:Y:S01]  /*4eb0*/  IMAD.WIDE.U32 R10, R10, -0x326172a9, RZ ;  /* 0xcd9e8d570a0a7825 */ /* 0x004fe200078e00ff */
[----:B----4-:R-:W-:-:S04]  /*4ec0*/  F2FP.F16.F32.PACK_AB R0, R65, R116 ;  /* 0x000000744100723e */ /* 0x010fc800000000ff */
[----:B------:R-:W-:Y:S01]  /*4ed0*/  LOP3.LUT R13, R11, UR8, R18, 0x96, !PT ;  /* 0x000000080b0d7c12 */ /* 0x000fe2000f8e9612 */
[----:B------:R-:W-:Y:S01]  /*4ee0*/  IMAD.WIDE.U32 R18, R19, -0x326172a9, RZ ;  /* 0xcd9e8d5713127825 */ /* 0x000fe200078e00ff */
[----:B-1----:R-:W-:-:S03]  /*4ef0*/  FMNMX.FTZ R3, R3, R28, !PT ;  /* 0x0000001c03037209 */ /* 0x002fc60007810000 */
[----:B---3--:R-:W-:Y:S01]  /*4f00*/  FMUL.FTZ R6, R134, UR10 ;  /* 0x0000000a86067c20 */ /* 0x008fe20008410000 */
[----:B------:R-:W-:Y:S01]  /*4f10*/  PRMT R217, R0, 0x7610, R217 ;  /* 0x0000761000d97816 */ /* 0x000fe200000000d9 */
[----:B------:R-:W-:Y:S01]  /*4f20*/  IMAD.WIDE.U32 R12, R13, -0x2daee0ad, RZ ;  /* 0xd2511f530d0c7825 */ /* 0x000fe200078e00ff */
[----:B------:R-:W-:Y:S02]  /*4f30*/  LOP3.LUT R11, R19, UR7, R10, 0x96, !PT ;  /* 0x00000007130b7c12 */ /* 0x000fe4000f8e960a */
[----:B------:R-:W-:Y:S02]  /*4f40*/  FSEL R6, R6, RZ, P0 ;  /* 0x000000ff06067208 */ /* 0x000fe40000000000 */
[----:B------:R-:W-:Y:S01]  /*4f50*/  FSETP.NEU.FTZ.AND P0, PT, R3, -INF , PT ;  /* 0xff8000000300780b */ /* 0x000fe20003f1d000 */
[----:B------:R-:W-:Y:S01]  /*4f60*/  IMAD.WIDE.U32 R8, R11, -0x2daee0ad, RZ ;  /* 0xd2511f530b087825 */ /* 0x000fe200078e00ff */
[----:B------:R-:W-:-:S03]  /*4f70*/  LOP3.LUT R16, R13, UR6, R16, 0x96, !PT ;  /* 0x000000060d107c12 */ /* 0x000fc6000f8e9610 */
[--C-:B-----5:R-:W-:Y:S01]  /*4f80*/  FFMA.FTZ R2, R86, UR10, -R6.reuse ;  /* 0x0000000a56027c23 */ /* 0x120fe20008010806 */
[--C-:B------:R-:W-:Y:S01]  /*4f90*/  FFMA.FTZ R7, R38, UR10, -R6.reuse ;  /* 0x0000000a26077c23 */ /* 0x100fe20008010806 */
[--C-:B------:R-:W-:Y:S01]  /*4fa0*/  FFMA.FTZ R10, R56, UR10, -R6.reuse ;  /* 0x0000000a380a7c23 */ /* 0x100fe20008010806 */
[--C-:B------:R-:W-:Y:S01]  /*4fb0*/  FFMA.FTZ R13, R42, UR10, -R6.reuse ;  /* 0x0000000a2a0d7c23 */ /* 0x100fe20008010806 */
[----:B------:R1:W-:Y:S01]  /*4fc0*/  MUFU.EX2 R102, R2 ;  /* 0x0000000200667308 */ /* 0x0003e20000000800 */
[--C-:B------:R-:W-:Y:S01]  /*4fd0*/  FFMA.FTZ R14, R39, UR10, -R6.reuse ;  /* 0x0000000a270e7c23 */ /* 0x100fe20008010806 */
[--C-:B------:R-:W-:Y:S01]  /*4fe0*/  FFMA.FTZ R26, R37, UR10, -R6.reuse ;  /* 0x0000000a251a7c23 */ /* 0x100fe20008010806 */
[----:B------:R-:W-:Y:S01]  /*4ff0*/  FFMA.FTZ R27, R41, UR10, -R6 ;  /* 0x0000000a291b7c23 */ /* 0x000fe20008010806 */
[----:B------:R-:W-:Y:S02]  /*5000*/  LOP3.LUT R38, R55, UR6, R20, 0x96, !PT ;  /* 0x0000000637267c12 */ /* 0x000fe4000f8e9614 */
[----:B------:R-:W-:-:S02]  /*5010*/  LOP3.LUT R12, R9, UR9, R12, 0x96, !PT ;  /* 0x00000009090c7c12 */ /* 0x000fc4000f8e960c */
[----:B------:R2:W-:Y:S01]  /*5020*/  MUFU.EX2 R101, R7 ;  /* 0x0000000700657308 */ /* 0x0005e20000000800 */
[----:B------:R-:W-:Y:S02]  /*5030*/  LOP3.LUT R25, R8, 0xff, RZ, 0xc0, !PT ;  /* 0x000000ff08197812 */ /* 0x000fe400078ec0ff */
[----:B------:R-:W-:Y:S02]  /*5040*/  SHF.R.U32.HI R21, RZ, 0x18, R8 ;  /* 0x00000018ff157819 */ /* 0x000fe40000011608 */
[----:B------:R-:W-:Y:S02]  /*5050*/  PRMT R216, R0, 0x7632, R216 ;  /* 0x0000763200d87816 */ /* 0x000fe400000000d8 */
[----:B------:R-:W-:Y:S01]  /*5060*/  F2FP.F16.F32.PACK_AB R0, R166, R158 ;  /* 0x0000009ea600723e */ /* 0x000fe200000000ff */
[----:B------:R3:W4:Y:S01]  /*5070*/  MUFU.EX2 R66, R10 ;  /* 0x0000000a00427308 */ /* 0x0007220000000800 */
[----:B-1----:R-:W-:Y:S02]  /*5080*/  FMUL.FTZ R2, R3, UR10 ;  /* 0x0000000a03027c20 */ /* 0x002fe40008410000 */
[----:B------:R-:W-:-:S02]  /*5090*/  PRMT R213, R0, 0x7610, R213 ;  /* 0x0000761000d57816 */ /* 0x000fc400000000d5 */
[----:B------:R-:W-:Y:S02]  /*50a0*/  PRMT R212, R0, 0x7632, R212 ;  /* 0x0000763200d47816 */ /* 0x000fe400000000d4 */
[----:B------:R-:W-:Y:S01]  /*50b0*/  FSEL R2, R2, RZ, P0 ;  /* 0x000000ff02027208 */ /* 0x000fe20000000000 */
[----:B------:R1:W-:Y:S01]  /*50c0*/  MUFU.EX2 R159, R13 ;  /* 0x0000000d009f7308 */ /* 0x0003e20000000800 */
[----:B--2---:R-:W-:-:S03]  /*50d0*/  FFMA.FTZ R7, R50, UR10, -R6 ;  /* 0x0000000a32077c23 */ /* 0x004fc60008010806 */
[--C-:B------:R-:W-:Y:S01]  /*50e0*/  FFMA.FTZ R28, R87, UR10, -R2.reuse ;  /* 0x0000000a571c7c23 */ /* 0x100fe20008010802 */
[--C-:B------:R-:W-:Y:S01]  /*50f0*/  FFMA.FTZ R29, R47, UR10, -R2.reuse ;  /* 0x0000000a2f1d7c23 */ /* 0x100fe20008010802 */
[--C-:B------:R-:W-:Y:S01]  /*5100*/  FFMA.FTZ R32, R48, UR10, -R2.reuse ;  /* 0x0000000a30207c23 */ /* 0x100fe20008010802 */
[----:B------:R-:W-:Y:S01]  /*5110*/  FFMA.FTZ R33, R46, UR10, -R2 ;  /* 0x0000000a2e217c23 */ /* 0x000fe20008010802 */
[----:B------:R2:W5:Y:S01]  /*5120*/  MUFU.EX2 R157, R7 ;  /* 0x00000007009d7308 */ /* 0x0005620000000800 */
[----:B---3--:R-:W-:-:S04]  /*5130*/  IMAD.WIDE.U32 R10, R17, -0x2daee0ad, RZ ;  /* 0xd2511f53110a7825 */ /* 0x008fc800078e00ff */
[--C-:B------:R-:W-:Y:S01]  /*5140*/  FFMA.FTZ R34, R45, UR10, -R2.reuse ;  /* 0x0000000a2d227c23 */ /* 0x100fe20008010802 */
[--C-:B------:R-:W-:Y:S01]  /*5150*/  FFMA.FTZ R35, R44, UR10, -R2.reuse ;  /* 0x0000000a2c237c23 */ /* 0x100fe20008010802 */
[--C-:B------:R-:W-:Y:S01]  /*5160*/  FFMA.FTZ R36, R43, UR10, -R2.reuse ;  /* 0x0000000a2b247c23 */ /* 0x100fe20008010802 */
[----:B------:R-:W-:Y:S01]  /*5170*/  FFMA.FTZ R40, R40, UR10, -R2 ;  /* 0x0000000a28287c23 */ /* 0x000fe20008010802 */
[----:B------:R-:W-:Y:S01]  /*5180*/  LOP3.LUT R24, R11, UR6, R24, 0x96, !PT ;  /* 0x000000060b187c12 */ /* 0x000fe2000f8e9618 */
[----:B------:R-:W-:Y:S01]  /*5190*/  UIADD3 UR10, UR24, -0x4ab325aa, URZ ;  /* 0xb54cda56180a7890 */ /* 0x000fe2000fffe03f */
[----:B------:R-:W-:Y:S01]  /*51a0*/  SHF.R.U32.HI R2, RZ, 0x10, R8 ;  /* 0x00000010ff027819 */ /* 0x000fe20000011608 */
[----:B------:R3:W-:Y:S01]  /*51b0*/  MUFU.EX2 R167, R14 ;  /* 0x0000000e00a77308 */ /* 0x0007e20000000800 */
[----:B-1----:R-:W-:Y:S01]  /*51c0*/  LOP3.LUT R13, R8, 0xffff, RZ, 0xc0, !PT ;  /* 0x0000ffff080d7812 */ /* 0x002fe200078ec0ff */
[----:B------:R-:W-:Y:S01]  /*51d0*/  IMAD.WIDE.U32 R8, R16, -0x326172a9, RZ ;  /* 0xcd9e8d5710087825 */ /* 0x000fe200078e00ff */
[----:B------:R-:W-:-:S02]  /*51e0*/  LOP3.LUT R2, R2, 0xff, RZ, 0xc0, !PT ;  /* 0x000000ff02027812 */ /* 0x000fc400078ec0ff */
[----:B------:R-:W-:Y:S02]  /*51f0*/  SHF.R.U32.HI R13, RZ, 0x8, R13 ;  /* 0x00000008ff0d7819 */ /* 0x000fe4000001160d */
[----:B------:R-:W-:Y:S01]  /*5200*/  PRMT R30, R2, 0x5410, R21 ;  /* 0x00005410021e7816 */ /* 0x000fe20000000015 */
[----:B--2---:R-:W-:Y:S01]  /*5210*/  IMAD.WIDE.U32 R6, R15, -0x2daee0ad, RZ ;  /* 0xd2511f530f067825 */ /* 0x004fe200078e00ff */
[----:B------:R1:W-:Y:S01]  /*5220*/  MUFU.EX2 R107, R26 ;  /* 0x0000001a006b7308 */ /* 0x0003e20000000800 */
[--C-:B------:R-:W-:Y:S02]  /*5230*/  SHF.R.U32.HI R16, RZ, 0x10, R8.reuse ;  /* 0x00000010ff107819 */ /* 0x100fe40000011608 */
[----:B------:R-:W-:Y:S02]  /*5240*/  SHF.R.U32.HI R15, RZ, 0x18, R8 ;  /* 0x00000018ff0f7819 */ /* 0x000fe40000011608 */
[----:B------:R-:W-:Y:S02]  /*5250*/  LOP3.LUT R11, R7, UR9, R10, 0x96, !PT ;  /* 0x00000009070b7c12 */ /* 0x000fe4000f8e960a */
[C---:B------:R-:W-:Y:S01]  /*5260*/  LOP3.LUT R17, R6.reuse, 0xffff, RZ, 0xc0, !PT ;  /* 0x0000ffff06117812 */ /* 0x040fe200078ec0ff */
[----:B------:R2:W-:Y:S01]  /*5270*/  MUFU.EX2 R114, R27 ;  /* 0x0000001b00727308 */ /* 0x0005e20000000800 */
[----:B------:R-:W-:-:S02]  /*5280*/  LOP3.LUT R23, R6, 0xff, RZ, 0xc0, !PT ;  /* 0x000000ff06177812 */ /* 0x000fc400078ec0ff */
[--C-:B------:R-:W-:Y:S02]  /*5290*/  SHF.R.U32.HI R19, RZ, 0x10, R6.reuse ;  /* 0x00000010ff137819 */ /* 0x100fe40000011606 */
[----:B------:R-:W-:Y:S01]  /*52a0*/  SHF.R.U32.HI R20, RZ, 0x18, R6 ;  /* 0x00000018ff147819 */ /* 0x000fe20000011606 */
[----:B------:R-:W-:Y:S01]  /*52b0*/  IMAD.WIDE.U32 R6, R24, -0x326172a9, RZ ;  /* 0xcd9e8d5718067825 */ /* 0x000fe200078e00ff */
[----:B---3--:R-:W-:Y:S01]  /*52c0*/  LOP3.LUT R14, R8, 0xffff, RZ, 0xc0, !PT ;  /* 0x0000ffff080e7812 */ /* 0x008fe200078ec0ff */
[----:B------:R-:W-:Y:S01]  /*52d0*/  MUFU.EX2 R121, R36 ;  /* 0x0000002400797308 */ /* 0x000fe20000000800 */
[----:B------:R-:W-:Y:S02]  /*52e0*/  LOP3.LUT R10, R9, UR10, R18, 0x96, !PT ;  /* 0x0000000a090a7c12 */ /* 0x000fe4000f8e9612 */
[----:B------:R-:W-:Y:S02]  /*52f0*/  LOP3.LUT R21, R6, 0xffff, RZ, 0xc0, !PT ;  /* 0x0000ffff06157812 */ /* 0x000fe400078ec0ff */
[----:B------:R-:W-:-:S02]  /*5300*/  SHF.R.U32.HI R24, RZ, 0x10, R6 ;  /* 0x00000010ff187819 */ /* 0x000fc40000011606 */
[----:B-1----:R-:W-:Y:S01]  /*5310*/  SHF.R.U32.HI R26, RZ, 0x18, R6 ;  /* 0x00000018ff1a7819 */ /* 0x002fe20000011606 */
[----:B------:R-:W1:Y:S01]  /*5320*/  MUFU.EX2 R115, R40 ;  /* 0x0000002800737308 */ /* 0x000e620000000800 */
[----:B--2---:R-:W-:Y:S02]  /*5330*/  LOP3.LUT R27, R6, 0xff, RZ, 0xc0, !PT ;  /* 0x000000ff061b7812 */ /* 0x004fe400078ec0ff */
[----:B------:R-:W-:Y:S02]  /*5340*/  LOP3.LUT R6, R12, 0xffff, RZ, 0xc0, !PT ;  /* 0x0000ffff0c067812 */ /* 0x000fe400078ec0ff */
[----:B------:R-:W-:Y:S02]  /*5350*/  LOP3.LUT R18, R8, 0xff, RZ, 0xc0, !PT ;  /* 0x000000ff08127812 */ /* 0x000fe400078ec0ff */
[----:B------:R-:W-:Y:S01]  /*5360*/  SHF.R.U32.HI R14, RZ, 0x8, R14 ;  /* 0x00000008ff0e7819 */ /* 0x000fe2000001160e */
[----:B------:R-:W-:Y:S01]  /*5370*/  MUFU.EX2 R100, R28 ;  /* 0x0000001c00647308 */ /* 0x000fe20000000800 */
[----:B------:R-:W-:-:S02]  /*5380*/  LOP3.LUT R2, R7, UR10, R22, 0x96, !PT ;  /* 0x0000000a07027c12 */ /* 0x000fc4000f8e9616 */
[----:B------:R-:W-:Y:S02]  /*5390*/  SHF.R.U32.HI R8, RZ, 0x8, R17 ;  /* 0x00000008ff087819 */ /* 0x000fe40000011611 */
[----:B------:R-:W-:Y:S02]  /*53a0*/  LOP3.LUT R9, R12, 0xff, RZ, 0xc0, !PT ;  /* 0x000000ff0c097812 */ /* 0x000fe400078ec0ff */
[----:B------:R-:W-:Y:S01]  /*53b0*/  SHF.R.U32.HI R6, RZ, 0x8, R6 ;  /* 0x00000008ff067819 */ /* 0x000fe20000011606 */
[----:B------:R-:W2:Y:S01]  /*53c0*/  MUFU.EX2 R61, R29 ;  /* 0x0000001d003d7308 */ /* 0x000ea20000000800 */
[----:B------:R-:W-:Y:S02]  /*53d0*/  PRMT R31, R25, 0x5410, R13 ;  /* 0x00005410191f7816 */ /* 0x000fe4000000000d */
[----:B------:R-:W-:Y:S01]  /*53e0*/  LOP3.LUT R7, R19, 0xff, RZ, 0xc0, !PT ;  /* 0x000000ff13077812 */ /* 0x000fe200078ec0ff */
[----:B------:R-:W-:Y:S01]  /*53f0*/  IMAD.U32 R19, RZ, RZ, UR5 ;  /* 0x00000005ff137e24 */ /* 0x000fe2000f8e00ff */
[----:B------:R-:W-:-:S02]  /*5400*/  LOP3.LUT R13, R16, 0xff, RZ, 0xc0, !PT ;  /* 0x000000ff100d7812 */ /* 0x000fc400078ec0ff */
[----:B------:R-:W-:Y:S01]  /*5410*/  PRMT R22, R18, 0x5410, R14 ;  /* 0x0000541012167816 */ /* 0x000fe2000000000e */
[----:B------:R-:W-:Y:S01]  /*5420*/  MUFU.EX2 R156, R32 ;  /* 0x00000020009c7308 */ /* 0x000fe20000000800 */
[----:B------:R-:W-:Y:S02]  /*5430*/  PRMT R25, R23, 0x5410, R8 ;  /* 0x0000541017197816 */ /* 0x000fe40000000008 */
[----:B------:R-:W-:Y:S02]  /*5440*/  PRMT R18, R9, 0x5410, R6 ;  /* 0x0000541009127816 */ /* 0x000fe40000000006 */
[----:B------:R-:W-:Y:S02]  /*5450*/  PRMT R23, R7, 0x5410, R20 ;  /* 0x0000541007177816 */ /* 0x000fe40000000014 */
[----:B------:R-:W-:Y:S01]  /*5460*/  SHF.R.U32.HI R9, RZ, 0x10, R12 ;  /* 0x00000010ff097819 */ /* 0x000fe2000001160c */
[----:B------:R-:W3:Y:S01]  /*5470*/  MUFU.EX2 R123, R33 ;  /* 0x00000021007b7308 */ /* 0x000ee20000000800 */
[----:B------:R-:W-:-:S02]  /*5480*/  PRMT R20, R13, 0x5410, R15 ;  /* 0x000054100d147816 */ /* 0x000fc4000000000f */
[C---:B------:R-:W-:Y:S02]  /*5490*/  LOP3.LUT R7, R11.reuse, 0xffff, RZ, 0xc0, !PT ;  /* 0x0000ffff0b077812 */ /* 0x040fe400078ec0ff */
[----:B------:R-:W-:Y:S02]  /*54a0*/  SHF.R.U32.HI R16, RZ, 0x18, R12 ;  /* 0x00000018ff107819 */ /* 0x000fe4000001160c */
[----:B------:R-:W-:Y:S01]  /*54b0*/  LOP3.LUT R15, R11, 0xff, RZ, 0xc0, !PT ;  /* 0x000000ff0b0f7812 */ /* 0x000fe200078ec0ff */
[----:B------:R-:W-:Y:S01]  /*54c0*/  MUFU.EX2 R164, R34 ;  /* 0x0000002200a47308 */ /* 0x000fe20000000800 */
[--C-:B------:R-:W-:Y:S02]  /*54d0*/  SHF.R.U32.HI R8, RZ, 0x10, R11.reuse ;  /* 0x00000010ff087819 */ /* 0x100fe4000001160b */
[----:B------:R-:W-:Y:S02]  /*54e0*/  SHF.R.U32.HI R13, RZ, 0x18, R11 ;  /* 0x00000018ff0d7819 */ /* 0x000fe4000001160b */
[----:B------:R-:W-:-:S02]  /*54f0*/  LOP3.LUT R6, R10, 0xffff, RZ, 0xc0, !PT ;  /* 0x0000ffff0a067812 */ /* 0x000fc400078ec0ff */
[----:B------:R-:W-:Y:S01]  /*5500*/  LOP3.LUT R14, R10, 0xff, RZ, 0xc0, !PT ;  /* 0x000000ff0a0e7812 */ /* 0x000fe200078ec0ff */
[----:B------:R4:W3:Y:S01]  /*5510*/  MUFU.EX2 R118, R35 ;  /* 0x0000002300767308 */ /* 0x0008e20000000800 */
[--C-:B------:R-:W-:Y:S02]  /*5520*/  SHF.R.U32.HI R12, RZ, 0x10, R10.reuse ;  /* 0x00000010ff0c7819 */ /* 0x100fe4000001160a */
[----:B------:R-:W-:Y:S02]  /*5530*/  SHF.R.U32.HI R11, RZ, 0x18, R10 ;  /* 0x00000018ff0b7819 */ /* 0x000fe4000001160a */
[----:B------:R-:W-:Y:S02]  /*5540*/  LOP3.LUT R10, R9, 0xff, RZ, 0xc0, !PT ;  /* 0x000000ff090a7812 */ /* 0x000fe400078ec0ff */
[----:B------:R-:W-:Y:S02]  /*5550*/  SHF.R.U32.HI R9, RZ, 0x8, R7 ;  /* 0x00000008ff097819 */ /* 0x000fe40000011607 */
[----:B------:R-:W-:-:S02]  /*5560*/  LOP3.LUT R8, R8, 0xff, RZ, 0xc0, !PT ;  /* 0x000000ff08087812 */ /* 0x000fc400078ec0ff */
[----:B------:R-:W-:Y:S02]  /*5570*/  SHF.R.U32.HI R7, RZ, 0x8, R6 ;  /* 0x00000008ff077819 */ /* 0x000fe40000011606 */
[----:B------:R-:W-:Y:S02]  /*5580*/  LOP3.LUT R6, R12, 0xff, RZ, 0xc0, !PT ;  /* 0x000000ff0c067812 */ /* 0x000fe400078ec0ff */
[----:B------:R-:W-:Y:S02]  /*5590*/  PRMT R17, R10, 0x5410, R16 ;  /* 0x000054100a117816 */ /* 0x000fe40000000010 */
[----:B------:R-:W-:Y:S01]  /*55a0*/  PRMT R16, R15, 0x5410, R9 ;  /* 0x000054100f107816 */ /* 0x000fe20000000009 */
[----:B----4-:R-:W-:Y:S01]  /*55b0*/  LDSM.16.MT88.4 R32, [R190+0xb000] ;  /* 0x00b00000be20783b */ /* 0x010fe20000004200 */
[----:B------:R-:W-:Y:S02]  /*55c0*/  PRMT R15, R8, 0x5410, R13 ;  /* 0x00005410080f7816 */ /* 0x000fe4000000000d */
[----:B------:R-:W-:-:S02]  /*55d0*/  PRMT R13, R6, 0x5410, R11 ;  /* 0x00005410060d7816 */ /* 0x000fc4000000000b */
[----:B------:R-:W-:Y:S02]  /*55e0*/  LOP3.LUT R6, R2, 0xffff, RZ, 0xc0, !PT ;  /* 0x0000ffff02067812 */ /* 0x000fe400078ec0ff */
[----:B------:R-:W-:Y:S02]  /*55f0*/  SHF.R.U32.HI R8, RZ, 0x10, R2 ;  /* 0x00000010ff087819 */ /* 0x000fe40000011602 */
[----:B------:R-:W-:Y:S02]  /*5600*/  LOP3.LUT R9, R24, 0xff, RZ, 0xc0, !PT ;  /* 0x000000ff18097812 */ /* 0x000fe400078ec0ff */
[----:B------:R-:W-:Y:S02]  /*5610*/  PRMT R14, R14, 0x5410, R7 ;  /* 0x000054100e0e7816 */ /* 0x000fe40000000007 */
[----:B------:R-:W-:Y:S02]  /*5620*/  LOP3.LUT R12, R2, 0xff, RZ, 0xc0, !PT ;  /* 0x000000ff020c7812 */ /* 0x000fe400078ec0ff */
[----:B------:R-:W-:-:S02]  /*5630*/  SHF.R.U32.HI R10, RZ, 0x8, R6 ;  /* 0x00000008ff0a7819 */ /* 0x000fc40000011606 */
[----:B------:R-:W-:Y:S02]  /*5640*/  SHF.R.U32.HI R7, RZ, 0x8, R21 ;  /* 0x00000008ff077819 */ /* 0x000fe40000011615 */
[----:B------:R-:W-:Y:S02]  /*5650*/  SHF.R.U32.HI R11, RZ, 0x18, R2 ;  /* 0x00000018ff0b7819 */ /* 0x000fe40000011602 */
[----:B------:R-:W-:Y:S02]  /*5660*/  LOP3.LUT R8, R8, 0xff, RZ, 0xc0, !PT ;  /* 0x000000ff08087812 */ /* 0x000fe400078ec0ff */
[----:B------:R-:W-:Y:S02]  /*5670*/  LEA R2, R19, UR5, 0x10 ;  /* 0x0000000513027c11 */ /* 0x000fe4000f8e80ff */
[----:B------:R-:W-:Y:S02]  /*5680*/  PRMT R6, R9, 0x5410, R26 ;  /* 0x0000541009067816 */ /* 0x000fe4000000001a */
[----:B------:R-:W-:-:S02]  /*5690*/  PRMT R9, R12, 0x5410, R10 ;  /* 0x000054100c097816 */ /* 0x000fc4000000000a */
[----:B------:R-:W-:Y:S01]  /*56a0*/  PRMT R7, R27, 0x5410, R7 ;  /* 0x000054101b077816 */ /* 0x000fe20000000007 */
[----:B------:R-:W-:Y:S01]  /*56b0*/  IMAD.MOV.U32 R27, RZ, RZ, R66 ;  /* 0x000000ffff1b7224 */ /* 0x000fe200078e0042 */
[----:B------:R-:W-:Y:S02]  /*56c0*/  PRMT R8, R8, 0x5410, R11 ;  /* 0x0000541008087816 */ /* 0x000fe4000000000b */
[--C-:B------:R-:W-:Y:S02]  /*56d0*/  HSET2.LE.AND R10, R22, R2.reuse, PT ;  /* 0x00000002160a7233 */ /* 0x100fe40003803000 */
[--C-:B------:R-:W-:Y:S02]  /*56e0*/  HSET2.LE.AND R26, R23, R2.reuse, PT ;  /* 0x00000002171a7233 */ /* 0x100fe40003803000 */
[--C-:B------:R-:W-:Y:S02]  /*56f0*/  HSET2.LE.AND R11, R20, R2.reuse, PT ;  /* 0x00000002140b7233 */ /* 0x100fe40003803000 */
[----:B------:R-:W-:-:S02]  /*5700*/  HSET2.LE.AND R12, R18, R2, PT ;  /* 0x00000002120c7233 */ /* 0x000fc40003803000 */
[--C-:B------:R-:W-:Y:S02]  /*5710*/  HSET2.LE.AND R22, R16, R2.reuse, PT ;  /* 0x0000000210167233 */ /* 0x100fe40003803000 */
[--C-:B------:R-:W-:Y:S02]  /*5720*/  HSET2.LE.AND R21, R9, R2.reuse, PT ;  /* 0x0000000209157233 */ /* 0x100fe40003803000 */
[--C-:B------:R-:W-:Y:S02]  /*5730*/  HSET2.LE.AND R19, R31, R2.reuse, PT ;  /* 0x000000021f137233 */ /* 0x100fe40003803000 */
[--C-:B------:R-:W-:Y:S02]  /*5740*/  HSET2.LE.AND R24, R30, R2.reuse, PT ;  /* 0x000000021e187233 */ /* 0x100fe40003803000 */
[--C-:B------:R-:W-:Y:S01]  /*5750*/  HSET2.LE.AND R25, R25, R2.reuse, PT ;  /* 0x0000000219197233 */ /* 0x100fe20003803000 */
[----:B------:R-:W-:Y:S01]  /*5760*/  LDSM.16.MT88.4 R28, [R195+0xb000] ;  /* 0x00b00000c31c783b */ /* 0x000fe20000004200 */
[----:B------:R-:W-:-:S02]  /*5770*/  HSET2.LE.AND R17, R17, R2, PT ;  /* 0x0000000211117233 */ /* 0x000fc40003803000 */
[--C-:B------:R-:W-:Y:S02]  /*5780*/  HSET2.LE.AND R23, R15, R2.reuse, PT ;  /* 0x000000020f177233 */ /* 0x100fe40003803000 */
[--C-:B------:R-:W-:Y:S02]  /*5790*/  HSET2.LE.AND R16, R14, R2.reuse, PT ;  /* 0x000000020e107233 */ /* 0x100fe40003803000 */
[--C-:B------:R-:W-:Y:S02]  /*57a0*/  HSET2.LE.AND R13, R13, R2.reuse, PT ;  /* 0x000000020d0d7233 */ /* 0x100fe40003803000 */
[--C-:B------:R-:W-:Y:S02]  /*57b0*/  HSET2.LE.AND R18, R7, R2.reuse, PT ;  /* 0x0000000207127233 */ /* 0x100fe40003803000 */
[--C-:B------:R-:W-:Y:S02]  /*57c0*/  HSET2.LE.AND R20, R6, R2.reuse, PT ;  /* 0x0000000206147233 */ /* 0x100fe40003803000 */
[----:B------:R-:W-:-:S02]  /*57d0*/  HSET2.LE.AND R9, R8, R2, PT ;  /* 0x0000000208097233 */ /* 0x000fc40003803000 */
[----:B------:R-:W-:Y:S02]  /*57e0*/  F2FP.F16.F32.PACK_AB R7, R101, R102 ;  /* 0x000000666507723e */ /* 0x000fe400000000ff */
[----:B-----5:R-:W-:Y:S02]  /*57f0*/  F2FP.F16.F32.PACK_AB R2, R27, R157 ;  /* 0x0000009d1b02723e */ /* 0x020fe400000000ff */
[----:B-1----:R-:W-:Y:S02]  /*5800*/  F2FP.F16.F32.PACK_AB R0, R115, R121 ;  /* 0x000000797300723e */ /* 0x002fe400000000ff */
[C---:B------:R-:W-:Y:S02]  /*5810*/  PRMT R232, R7.reuse, 0x7610, R232 ;  /* 0x0000761007e87816 */ /* 0x040fe400000000e8 */
[----:B------:R-:W-:Y:S02]  /*5820*/  PRMT R234, R7, 0x7632, R234 ;  /* 0x0000763207ea7816 */ /* 0x000fe400000000ea */
[----:B------:R-:W-:-:S02]  /*5830*/  PRMT R235, R2, 0x7610, R235 ;  /* 0x0000761002eb7816 */ /* 0x000fc400000000eb */
[----:B------:R-:W-:Y:S02]  /*5840*/  PRMT R233, R2, 0x7632, R233 ;  /* 0x0000763202e97816 */ /* 0x000fe400000000e9 */
[----:B------:R-:W-:Y:S02]  /*5850*/  F2FP.F16.F32.PACK_AB R6, R105, R106 ;  /* 0x0000006a6906723e */ /* 0x000fe400000000ff */
[----:B------:R-:W-:Y:S02]  /*5860*/  F2FP.F16.F32.PACK_AB R7, R64, R117 ;  /* 0x000000754007723e */ /* 0x000fe400000000ff */
[C---:B------:R-:W-:Y:S02]  /*5870*/  PRMT R138, R0.reuse, 0x7610, R138 ;  /* 0x00007610008a7816 */ /* 0x040fe4000000008a */
[----:B------:R-:W-:Y:S02]  /*5880*/  PRMT R135, R0, 0x7632, R135 ;  /* 0x0000763200877816 */ /* 0x000fe40000000087 */
[----:B------:R-:W-:-:S02]  /*5890*/  PRMT R0, R235, 0x5410, R233 ;  /* 0x00005410eb007816 */ /* 0x000fc400000000e9 */
[C---:B------:R-:W-:Y:S02]  /*58a0*/  PRMT R237, R6.reuse, 0x7632, R237 ;  /* 0x0000763206ed7816 */ /* 0x040fe400000000ed */
[----:B------:R-:W-:Y:S02]  /*58b0*/  PRMT R236, R6, 0x7610, R236 ;  /* 0x0000761006ec7816 */ /* 0x000fe400000000ec */
[C---:B------:R-:W-:Y:S02]  /*58c0*/  PRMT R231, R7.reuse, 0x7632, R231 ;  /* 0x0000763207e77816 */ /* 0x040fe400000000e7 */
[----:B------:R-:W-:Y:S02]  /*58d0*/  PRMT R230, R7, 0x7610, R230 ;  /* 0x0000761007e67816 */ /* 0x000fe400000000e6 */
[----:B------:R-:W-:Y:S02]  /*58e0*/  F2FP.F16.F32.PACK_AB R6, R167, R159 ;  /* 0x0000009fa706723e */ /* 0x000fe400000000ff */
[----:B------:R-:W-:-:S02]  /*58f0*/  LOP3.LUT R14, R10, R0, RZ, 0xc0, !PT ;  /* 0x000000000a0e7212 */ /* 0x000fc400078ec0ff */
[----:B------:R-:W-:Y:S02]  /*5900*/  PRMT R0, R230, 0x5410, R231 ;  /* 0x00005410e6007816 */ /* 0x000fe400000000e7 */
[C---:B------:R-:W-:Y:S02]  /*5910*/  PRMT R229, R6.reuse, 0x7610, R229 ;  /* 0x0000761006e57816 */ /* 0x040fe400000000e5 */
[----:B------:R-:W-:Y:S02]  /*5920*/  PRMT R228, R6, 0x7632, R228 ;  /* 0x0000763206e47816 */ /* 0x000fe400000000e4 */
[----:B------:R-:W-:Y:S02]  /*5930*/  F2FP.F16.F32.PACK_AB R2, R165, R122 ;  /* 0x0000007aa502723e */ /* 0x000fe400000000ff */
[----:B------:R-:W-:Y:S02]  /*5940*/  LOP3.LUT R15, R11, R0, RZ, 0xc0, !PT ;  /* 0x000000000b0f7212 */ /* 0x000fe400078ec0ff */
[----:B------:R-:W-:-:S02]  /*5950*/  PRMT R0, R229, 0x5410, R228 ;  /* 0x00005410e5007816 */ /* 0x000fc400000000e4 */
[C---:B------:R-:W-:Y:S02]  /*5960*/  PRMT R227, R2.reuse, 0x7632, R227 ;  /* 0x0000763202e37816 */ /* 0x040fe400000000e3 */
[----:B------:R-:W-:Y:S02]  /*5970*/  PRMT R226, R2, 0x7610, R226 ;  /* 0x0000761002e27816 */ /* 0x000fe400000000e2 */
[----:B------:R-:W-:Y:S02]  /*5980*/  F2FP.F16.F32.PACK_AB R6, R114, R107 ;  /* 0x0000006b7206723e */ /* 0x000fe400000000ff */
[----:B------:R-:W-:Y:S02]  /*5990*/  LOP3.LUT R128, R12, R0, RZ, 0xc0, !PT ;  /* 0x000000000c807212 */ /* 0x000fe400078ec0ff */
[----:B------:R-:W-:Y:S02]  /*59a0*/  PRMT R0, R226, 0x5410, R227 ;  /* 0x00005410e2007816 */ /* 0x000fe400000000e3 */
[----:B------:R-:W-:-:S02]  /*59b0*/  PRMT R225, R6, 0x7610, R225 ;  /* 0x0000761006e17816 */ /* 0x000fc400000000e1 */
[----:B------:R-:W-:Y:S02]  /*59c0*/  PRMT R224, R6, 0x7632, R224 ;  /* 0x0000763206e07816 */ /* 0x000fe400000000e0 */
[----:B------:R-:W-:Y:S02]  /*59d0*/  LOP3.LUT R129, R17, R0, RZ, 0xc0, !PT ;  /* 0x0000000011817212 */ /* 0x000fe400078ec0ff */
[----:B------:R-:W-:Y:S02]  /*59e0*/  PRMT R0, R225, 0x5410, R224 ;  /* 0x00005410e1007816 */ /* 0x000fe400000000e0 */
[----:B------:R-:W-:Y:S02]  /*59f0*/  F2FP.F16.F32.PACK_AB R2, R112, R119 ;  /* 0x000000777002723e */ /* 0x000fe400000000ff */
[----:B------:R-:W-:Y:S02]  /*5a00*/  LOP3.LUT R130, R19, R0, RZ, 0xc0, !PT ;  /* 0x0000000013827212 */ /* 0x000fe400078ec0ff */
[----:B------:R-:W-:-:S02]  /*5a10*/  PRMT R0, R232, 0x5410, R234 ;  /* 0x00005410e8007816 */ /* 0x000fc400000000ea */
[C---:B------:R-:W-:Y:S02]  /*5a20*/  PRMT R223, R2.reuse, 0x7632, R223 ;  /* 0x0000763202df7816 */ /* 0x040fe400000000df */
[----:B------:R-:W-:Y:S02]  /*5a30*/  PRMT R222, R2, 0x7610, R222 ;  /* 0x0000761002de7816 */ /* 0x000fe400000000de */
[----:B--2---:R-:W-:Y:S02]  /*5a40*/  F2FP.F16.F32.PACK_AB R2, R61, R100 ;  /* 0x000000643d02723e */ /* 0x004fe400000000ff */
[----:B------:R-:W-:Y:S01]  /*5a50*/  LOP3.LUT R12, R16, R0, RZ, 0xc0, !PT ;  /* 0x00000000100c7212 */ /* 0x000fe200078ec0ff */
[----:B------:R-:W-:Y:S01]  /*5a60*/  IMAD.WIDE.U32 R16, R59, -0x326172a9, RZ ;  /* 0xcd9e8d573b107825 */ /* 0x000fe200078e00ff */
[----:B------:R-:W-:Y:S02]  /*5a70*/  PRMT R0, R236, 0x5410, R237 ;  /* 0x00005410ec007816 */ /* 0x000fe400000000ed */
[----:B------:R-:W-:-:S02]  /*5a80*/  PRMT R219, R2, 0x7632, R219 ;  /* 0x0000763202db7816 */ /* 0x000fc400000000db */
[----:B------:R-:W-:Y:S02]  /*5a90*/  PRMT R218, R2, 0x7610, R218 ;  /* 0x0000761002da7816 */ /* 0x000fe400000000da */
[----:B---3--:R-:W-:Y:S02]  /*5aa0*/  F2FP.F16.F32.PACK_AB R2, R123, R156 ;  /* 0x0000009c7b02723e */ /* 0x008fe400000000ff */
[----:B------:R-:W-:Y:S02]  /*5ab0*/  LOP3.LUT R13, R13, R0, RZ, 0xc0, !PT ;  /* 0x000000000d0d7212 */ /* 0x000fe400078ec0ff */
[----:B------:R-:W-:Y:S02]  /*5ac0*/  PRMT R0, R217, 0x5410, R216 ;  /* 0x00005410d9007816 */ /* 0x000fe400000000d8 */
[C---:B------:R-:W-:Y:S02]  /*5ad0*/  PRMT R215, R2.reuse, 0x7632, R215 ;  /* 0x0000763202d77816 */ /* 0x040fe400000000d7 */
[----:B------:R-:W-:Y:S01]  /*5ae0*/  PRMT R214, R2, 0x7610, R214 ;  /* 0x0000761002d67816 */ /* 0x000fe200000000d6 */
[----:B------:R-:W-:Y:S01]  /*5af0*/  HMMA.16816.F32 R144, R12, R176, RZ ;  /* 0x000000b00c90723c */ /* 0x000fe200000018ff */
[----:B------:R-:W-:-:S02]  /*5b00*/  F2FP.F16.F32.PACK_AB R7, R103, R104 ;  /* 0x000000686707723e */ /* 0x000fc400000000ff */
[----:B------:R-:W-:Y:S02]  /*5b10*/  LOP3.LUT R10, R18, R0, RZ, 0xc0, !PT ;  /* 0x00000000120a7212 */ /* 0x000fe400078ec0ff */
[----:B------:R-:W-:Y:S01]  /*5b20*/  PRMT R0, R214, 0x5410, R215 ;  /* 0x00005410d6007816 */ /* 0x000fe200000000d7 */
[C---:B------:R-:W-:Y:S01]  /*5b30*/  HMMA.16816.F32 R152, R12.reuse, R140, RZ ;  /* 0x0000008c0c98723c */ /* 0x040fe200000018ff */
[C---:B------:R-:W-:Y:S02]  /*5b40*/  PRMT R221, R7.reuse, 0x7610, R221 ;  /* 0x0000761007dd7816 */ /* 0x040fe400000000dd */
[----:B------:R-:W-:Y:S02]  /*5b50*/  PRMT R220, R7, 0x7632, R220 ;  /* 0x0000763207dc7816 */ /* 0x000fe400000000dc */
[----:B------:R-:W-:Y:S01]  /*5b60*/  LOP3.LUT R11, R20, R0, RZ, 0xc0, !PT ;  /* 0x00000000140b7212 */ /* 0x000fe200078ec0ff */
[----:B------:R-:W-:Y:S01]  /*5b70*/  HMMA.16816.F32 R84, R12, R172, RZ ;  /* 0x000000ac0c54723c */ /* 0x000fe200000018ff */
[----:B------:R-:W-:-:S02]  /*5b80*/  PRMT R0, R221, 0x5410, R220 ;  /* 0x00005410dd007816 */ /* 0x000fc400000000dc */
[----:B------:R-:W-:Y:S02]  /*5b90*/  F2FP.F16.F32.PACK_AB R2, R113, R120 ;  /* 0x000000787102723e */ /* 0x000fe400000000ff */
[----:B------:R-:W-:Y:S02]  /*5ba0*/  LOP3.LUT R8, R21, R0, RZ, 0xc0, !PT ;  /* 0x0000000015087212 */ /* 0x000fe400078ec0ff */
[----:B------:R-:W-:Y:S02]  /*5bb0*/  PRMT R0, R218, 0x5410, R219 ;  /* 0x00005410da007816 */ /* 0x000fe400000000db */
[----:B------:R-:W-:Y:S02]  /*5bc0*/  F2FP.F16.F32.PACK_AB R6, R118, R164 ;  /* 0x000000a47606723e */ /* 0x000fe400000000ff */
[----:B------:R-:W-:Y:S02]  /*5bd0*/  LOP3.LUT R9, R9, R0, RZ, 0xc0, !PT ;  /* 0x0000000009097212 */ /* 0x000fe400078ec0ff */
[----:B------:R-:W-:-:S02]  /*5be0*/  PRMT R0, R222, 0x5410, R223 ;  /* 0x00005410de007816 */ /* 0x000fc400000000df */
[----:B------:R-:W-:Y:S02]  /*5bf0*/  PRMT R208, R2, 0x7610, R208 ;  /* 0x0000761002d07816 */ /* 0x000fe400000000d0 */
[----:B------:R-:W-:Y:S01]  /*5c00*/  LOP3.LUT R131, R24, R0, RZ, 0xc0, !PT ;  /* 0x0000000018837212 */ /* 0x000fe200078ec0ff */
[C---:B------:R-:W-:Y:S01]  /*5c10*/  HMMA.16816.F32 R160, R8.reuse, R176, RZ ;  /* 0x000000b008a0723c */ /* 0x040fe200000018ff */
[----:B------:R-:W-:Y:S01]  /*5c20*/  PRMT R139, R2, 0x7632, R139 ;  /* 0x00007632028b7816 */ /* 0x000fe2000000008b */
[----:B------:R-:W-:Y:S01]  /*5c30*/  IMAD R2, R246, 0x20, R62 ;  /* 0x00000020f6027824 */ /* 0x000fe200078e023e */
[----:B------:R-:W-:Y:S02]  /*5c40*/  PRMT R0, R213, 0x5410, R212 ;  /* 0x00005410d5007816 */ /* 0x000fe400000000d4 */
[----:B------:R-:W-:Y:S01]  /*5c50*/  PRMT R211, R6, 0x7610, R211 ;  /* 0x0000761006d37816 */ /* 0x000fe200000000d3 */
[----:B------:R-:W-:Y:S01]  /*5c60*/  VIADD R2, R2, 0xffffffe0 ;  /* 0xffffffe002027836 */ /* 0x000fe20000000000 */
[----:B------:R-:W-:Y:S01]  /*5c70*/  PRMT R209, R6, 0x7632, R209 ;  /* 0x0000763206d17816 */ /* 0x000fe200000000d1 */
[----:B------:R-:W-:Y:S01]  /*5c80*/  IMAD.WIDE.U32 R6, R38, -0x326172a9, RZ ;  /* 0xcd9e8d5726067825 */ /* 0x000fe200078e00ff */
[----:B------:R-:W-:Y:S01]  /*5c90*/  LOP3.LUT R124, R22, R0, RZ, 0xc0, !PT ;  /* 0x00000000167c7212 */ /* 0x000fe200078ec0ff */
[----:B------:R-:W-:Y:S01]  /*5ca0*/  HMMA.16816.F32 R168, R8, R140, RZ ;  /* 0x0000008c08a8723c */ /* 0x000fe200000018ff */
[----:B------:R-:W-:-:S02]  /*5cb0*/  PRMT R0, R211, 0x5410, R209 ;  /* 0x00005410d3007816 */ /* 0x000fc400000000d1 */
[----:B------:R-:W-:Y:S02]  /*5cc0*/  SHF.R.S32.HI R4, RZ, 0x1f, R2 ;  /* 0x0000001fff047819 */ /* 0x000fe40000011402 */
[----:B------:R-:W-:Y:S01]  /*5cd0*/  LOP3.LUT R125, R23, R0, RZ, 0xc0, !PT ;  /* 0x00000000177d7212 */ /* 0x000fe200078ec0ff */
[----:B------:R-:W-:Y:S01]  /*5ce0*/  IMAD.WIDE.U32 R22, R57, -0x326172a9, RZ ;  /* 0xcd9e8d5739167825 */ /* 0x000fe200078e00ff */
[----:B------:R-:W-:Y:S01]  /*5cf0*/  PRMT R0, R208, 0x5410, R139 ;  /* 0x00005410d0007816 */ /* 0x000fe2000000008b */
[----:B------:R-:W-:Y:S01]  /*5d00*/  HMMA.16816.F32 R88, R8, R172, RZ ;  /* 0x000000ac0858723c */ /* 0x000fe200000018ff */
[----:B------:R-:W-:Y:S01]  /*5d10*/  IADD3 R176, P0, R49, R2, RZ ;  /* 0x0000000231b07210 */ /* 0x000fe20007f1e0ff */
[----:B------:R-:W-:Y:S01]  /*5d20*/  IMAD.MOV.U32 R141, RZ, RZ, R65 ;  /* 0x000000ffff8d7224 */ /* 0x000fe200078e0041 */
[----:B------:R-:W-:Y:S01]  /*5d30*/  LOP3.LUT R126, R25, R0, RZ, 0xc0, !PT ;  /* 0x00000000197e7212 */ /* 0x000fe200078ec0ff */
[----:B------:R-:W-:Y:S01]  /*5d40*/  IMAD.MOV.U32 R140, RZ, RZ, R64 ;  /* 0x000000ffff8c7224 */ /* 0x000fe200078e0040 */
[----:B------:R-:W-:Y:S01]  /*5d50*/  LEA.HI.X.SX32 R242, R49, R4, 0x1, P0 ;  /* 0x0000000431f27211 */ /* 0x000fe200000f0eff */
[----:B------:R-:W-:Y:S01]  /*5d60*/  IMAD.WIDE.U32 R4, R51, -0x2daee0ad, RZ ;  /* 0xd2511f5333047825 */ /* 0x000fe200078e00ff */
[----:B------:R-:W-:Y:S01]  /*5d70*/  PRMT R0, R138, 0x5410, R135 ;  /* 0x000054108a007816 */ /* 0x000fe20000000087 */
[----:B------:R-:W1:Y:S01]  /*5d80*/  LDSM.16.MT88.4 R64, [R194+0xa800] ;  /* 0x00a80000c240783b */ /* 0x000e620000004200 */
[----:B------:R-:W-:Y:S01]  /*5d90*/  LOP3.LUT R17, R17, UR8, R58, 0x96, !PT ;  /* 0x0000000811117c12 */ /* 0x000fe2000f8e963a */
[----:B------:R-:W-:Y:S01]  /*5da0*/  HMMA.16816.F32 R144, R128, R180, R144 ;  /* 0x000000b48090723c */ /* 0x000fe20000001890 */
[----:B------:R-:W-:Y:S01]  /*5db0*/  LOP3.LUT R18, R23, UR7, R16, 0x96, !PT ;  /* 0x0000000717127c12 */ /* 0x000fe2000f8e9610 */
[----:B------:R-:W2:Y:S01]  /*5dc0*/  LDSM.16.MT88.4 R48, [R195+0xa800] ;  /* 0x00a80000c330783b */ /* 0x000ea20000004200 */
[----:B------:R-:W-:Y:S01]  /*5dd0*/  LOP3.LUT R20, R7, UR10, R52, 0x96, !PT ;  /* 0x0000000a07147c12 */ /* 0x000fe2000f8e9634 */
[----:B------:R-:W-:Y:S01]  /*5de0*/  IMAD.WIDE.U32 R16, R17, -0x2daee0ad, RZ ;  /* 0xd2511f5311107825 */ /* 0x000fe200078e00ff */
[----:B------:R-:W-:Y:S01]  /*5df0*/  LOP3.LUT R127, R26, R0, RZ, 0xc0, !PT ;  /* 0x000000001a7f7212 */ /* 0x000fe200078ec0ff */
[-C--:B------:R-:W-:Y:S01]  /*5e00*/  HMMA.16816.F32 R56, R8, R204.reuse, RZ ;  /* 0x000000cc0838723c */ /* 0x080fe200000018ff */
[----:B------:R-:W-:Y:S01]  /*5e10*/  LOP3.LUT R0, R5, UR9, R54, 0x96, !PT ;  /* 0x0000000905007c12 */ /* 0x000fe2000f8e9636 */
[----:B------:R-:W-:Y:S01]  /*5e20*/  IMAD.MOV.U32 R173, RZ, RZ, R140 ;  /* 0x000000ffffad7224 */ /* 0x000fe200078e008c */
[C---:B------:R-:W-:Y:S01]  /*5e30*/  LOP3.LUT R19, R4.reuse, 0xff, RZ, 0xc0, !PT ;  /* 0x000000ff04137812 */ /* 0x040fe200078ec0ff */
[----:B------:R-:W-:Y:S01]  /*5e40*/  IMAD.MOV.U32 R172, RZ, RZ, R141 ;  /* 0x000000ffffac7224 */ /* 0x000fe200078e008d */
[----:B------:R-:W-:Y:S01]  /*5e50*/  LOP3.LUT R21, R4, 0xffff, RZ, 0xc0, !PT ;  /* 0x0000ffff04157812 */ /* 0x000fe200078ec0ff */
[----:B------:R-:W-:Y:S01]  /*5e60*/  HMMA.16816.F32 R52, R12, R204, RZ ;  /* 0x000000cc0c34723c */ /* 0x000fe200000018ff */
[----:B------:R-:W-:-:S02]  /*5e70*/  SHF.R.U32.HI R23, RZ, 0x10, R4 ;  /* 0x00000010ff177819 */ /* 0x000fc40000011604 */
[----:B------:R-:W-:Y:S01]  /*5e80*/  SHF.R.U32.HI R24, RZ, 0x18, R4 ;  /* 0x00000018ff187819 */ /* 0x000fe20000011604 */
[----:B------:R-:W-:Y:S01]  /*5e90*/  IMAD.WIDE.U32 R4, R18, -0x2daee0ad, RZ ;  /* 0xd2511f5312047825 */ /* 0x000fe200078e00ff */
[----:B------:R-:W-:Y:S01]  /*5ea0*/  LOP3.LUT R2, R20, 0xff, RZ, 0xc0, !PT ;  /* 0x000000ff14027812 */ /* 0x000fe200078ec0ff */
[----:B------:R-:W-:Y:S01]  /*5eb0*/  HMMA.16816.F32 R160, R124, R180, R160 ;  /* 0x000000b47ca0723c */ /* 0x000fe200000018a0 */
[----:B------:R-:W-:Y:S01]  /*5ec0*/  LOP3.LUT R25, R17, UR6, R60, 0x96, !PT ;  /* 0x0000000611197c12 */ /* 0x000fe2000f8e963c */
[----:B------:R-:W-:Y:S01]  /*5ed0*/  IMAD.MOV.U32 R205, RZ, RZ, R114 ;  /* 0x000000ffffcd7224 */ /* 0x000fe200078e0072 */
[----:B------:R-:W-:Y:S01]  /*5ee0*/  ISETP.LE.U32.AND P2, PT, R2, UR5, PT ;  /* 0x0000000502007c0c */ /* 0x000fe2000bf43070 */
[----:B------:R-:W-:Y:S01]  /*5ef0*/  IMAD.MOV.U32 R204, RZ, RZ, R113 ;  /* 0x000000ffffcc7224 */ /* 0x000fe200078e0071 */
[----:B------:R-:W-:Y:S01]  /*5f00*/  LOP3.LUT R2, R5, UR9, R16, 0x96, !PT ;  /* 0x0000000905027c12 */ /* 0x000fe2000f8e9610 */
[-C--:B------:R-:W-:Y:S01]  /*5f10*/  HMMA.16816.F32 R84, R128, R96.reuse, R84 ;  /* 0x000000608054723c */ /* 0x080fe20000001854 */
[----:B------:R-:W-:Y:S01]  /*5f20*/  SHF.R.U32.HI R18, RZ, 0x18, R20 ;  /* 0x00000018ff127819 */ /* 0x000fe20000011614 */
[----:B------:R-:W-:Y:S01]  /*5f30*/  IMAD.MOV.U32 R181, RZ, RZ, R115 ;  /* 0x000000ffffb57224 */ /* 0x000fe200078e0073 */
[----:B------:R-:W-:Y:S01]  /*5f40*/  SHF.R.U32.HI R16, RZ, 0x10, R6 ;  /* 0x00000010ff107819 */ /* 0x000fe20000011606 */
[----:B------:R-:W-:Y:S01]  /*5f50*/  ULDC.64 UR6, c[0x0][0x2a8] ;  /* 0x0000aa0000067ab9 */ /* 0x000fe20000000a00 */
[----:B------:R-:W-:Y:S01]  /*5f60*/  LOP3.LUT R17, R6, 0xff, RZ, 0xc0, !PT ;  /* 0x000000ff06117812 */ /* 0x000fe200078ec0ff */
[----:B------:R-:W-:Y:S01]  /*5f70*/  HMMA.16816.F32 R88, R124, R96, R88 ;  /* 0x000000607c58723c */ /* 0x000fe20000001858 */
[----:B------:R-:W-:-:S02]  /*5f80*/  LOP3.LUT R45, R4, 0xffff, RZ, 0xc0, !PT ;  /* 0x0000ffff042d7812 */ /* 0x000fc400078ec0ff */
[----:B------:R-:W-:Y:S01]  /*5f90*/  ISETP.LE.U32.AND P1, PT, R18, UR5, PT ;  /* 0x0000000512007c0c */ /* 0x000fe2000bf23070 */
[----:B------:R-:W-:Y:S01]  /*5fa0*/  @!P2 HADD2 R47, -R232.H0_H0, -RZ.H0_H0 ;  /* 0xa00000ffe82fa230 */ /* 0x000fe20000000900 */
[----:B------:R-:W-:Y:S01]  /*5fb0*/  LOP3.LUT R5, R16, 0xff, RZ, 0xc0, !PT ;  /* 0x000000ff10057812 */ /* 0x000fe200078ec0ff */
[----:B------:R-:W-:Y:S01]  /*5fc0*/  HMMA.16816.F32 R36, R12, R184, RZ ;  /* 0x000000b80c24723c */ /* 0x000fe200000018ff */
[----:B------:R-:W-:Y:S01]  /*5fd0*/  ISETP.LE.U32.AND P0, PT, R17, UR5, PT ;  /* 0x0000000511007c0c */ /* 0x000fe2000bf03070 */
[----:B------:R-:W-:Y:S01]  /*5fe0*/  IMAD.MOV.U32 R96, RZ, RZ, R107 ;  /* 0x000000ffff607224 */ /* 0x000fe200078e006b */
[----:B------:R-:W-:Y:S01]  /*5ff0*/  LOP3.LUT R18, R4, 0xff, RZ, 0xc0, !PT ;  /* 0x000000ff04127812 */ /* 0x000fe200078ec0ff */
[----:B------:R-:W-:Y:S01]  /*6000*/  IMAD.MOV.U32 R97, RZ, RZ, R121 ;  /* 0x000000ffff617224 */ /* 0x000fe200078e0079 */
[--C-:B------:R-:W-:Y:S01]  /*6010*/  SHF.R.U32.HI R44, RZ, 0x10, R4.reuse ;  /* 0x00000010ff2c7819 */ /* 0x100fe20000011604 */
[----:B-1----:R-:W-:Y:S01]  /*6020*/  HMMA.16816.F32 R52, R128, R64, R52 ;  /* 0x000000408034723c */ /* 0x002fe20000001834 */
[----:B------:R-:W-:-:S02]  /*6030*/  SHF.R.U32.HI R16, RZ, 0x18, R4 ;  /* 0x00000018ff107819 */ /* 0x000fc40000011604 */
[--C-:B------:R-:W-:Y:S01]  /*6040*/  SHF.R.U32.HI R4, RZ, 0x18, R0.reuse ;  /* 0x00000018ff047819 */ /* 0x100fe20000011600 */
[----:B------:R-:W-:Y:S01]  /*6050*/  @!P1 HADD2 R62, -R237.H0_H0, -RZ.H0_H0 ;  /* 0xa00000ffed3e9230 */ /* 0x000fe20000000900 */
[----:B------:R-:W-:Y:S01]  /*6060*/  ISETP.LE.U32.AND P6, PT, R5, UR5, PT ;  /* 0x0000000505007c0c */ /* 0x000fe2000bfc3070 */
[----:B------:R-:W-:Y:S01]  /*6070*/  HMMA.16816.F32 R56, R124, R64, R56 ;  /* 0x000000407c38723c */ /* 0x000fe20000001838 */
[----:B------:R-:W-:Y:S01]  /*6080*/  LOP3.LUT R5, R0, 0xff, RZ, 0xc0, !PT ;  /* 0x000000ff00057812 */ /* 0x000fe200078ec0ff */
[----:B------:R-:W-:Y:S01]  /*6090*/  @!P0 HADD2 R63, -R235.H0_H0, -RZ.H0_H0 ;  /* 0xa00000ffeb3f8230 */ /* 0x000fe20000000900 */
[----:B------:R-:W-:Y:S02]  /*60a0*/  ISETP.LE.U32.AND P4, PT, R4, UR5, PT ;  /* 0x0000000504007c0c */ /* 0x000fe4000bf83070 */
[----:B------:R-:W-:Y:S01]  /*60b0*/  SHF.R.U32.HI R4, RZ, 0x10, R0 ;  /* 0x00000010ff047819 */ /* 0x000fe20000011600 */
[----:B------:R-:W-:Y:S01]  /*60c0*/  HMMA.16816.F32 R40, R8, R184, RZ ;  /* 0x000000b80828723c */ /* 0x000fe200000018ff */
[----:B------:R-:W-:Y:S01]  /*60d0*/  ISETP.LE.U32.AND P5, PT, R5, UR5, PT ;  /* 0x0000000505007c0c */ /* 0x000fe2000bfa3070 */
[----:B------:R-:W-:Y:S01]  /*60e0*/  IMAD.MOV.U32 R65, RZ, RZ, R27 ;  /* 0x000000ffff417224 */ /* 0x000fe200078e001b */
[----:B------:R-:W-:Y:S01]  /*60f0*/  LOP3.LUT R5, R4, 0xff, RZ, 0xc0, !PT ;  /* 0x000000ff04057812 */ /* 0x000fe200078ec0ff */
[----:B------:R-:W-:Y:S01]  /*6100*/  IMAD.MOV.U32 R64, RZ, RZ, R123 ;  /* 0x000000ffff407224 */ /* 0x000fe200078e007b */
[----:B------:R-:W-:Y:S01]  /*6110*/  SHF.R.U32.HI R4, RZ, 0x8, R21 ;  /* 0x00000008ff047819 */ /* 0x000fe20000011615 */
[----:B------:R-:W-:Y:S01]  /*6120*/  @!P6 HADD2 R69, -R230.H0_H0, -RZ.H0_H0 ;  /* 0xa00000ffe645e230 */ /* 0x000fe20000000900 */
[----:B------:R-:W-:Y:S01]  /*6130*/  SHF.R.U32.HI R17, RZ, 0x18, R6 ;  /* 0x00000018ff117819 */ /* 0x000fe20000011606 */
[----:B------:R-:W-:Y:S01]  /*6140*/  FADD.FTZ R21, R104, R103 ;  /* 0x0000006768157221 */ /* 0x000fe20000010000 */
[----:B------:R-:W-:Y:S01]  /*6150*/  LOP3.LUT R4, R4, 0xffff, RZ, 0xc0, !PT ;  /* 0x0000ffff04047812 */ /* 0x000fe200078ec0ff */
[----:B------:R-:W-:Y:S01]  /*6160*/  @!P4 HADD2 R72, -R227.H0_H0, -RZ.H0_H0 ;  /* 0xa00000ffe348c230 */ /* 0x000fe20000000900 */
[----:B------:R-:W-:Y:S01]  /*6170*/  ISETP.LE.U32.AND P3, PT, R17, UR5, PT ;  /* 0x0000000511007c0c */ /* 0x000fe2000bf63070 */
[----:B------:R-:W-:Y:S01]  /*6180*/  FADD.FTZ R177, R116, R21 ;  /* 0x0000001574b17221 */ /* 0x000fe20000010000 */
[----:B------:R-:W-:Y:S01]  /*6190*/  @!P0 PRMT R235, R63, 0x5410, RZ ;  /* 0x000054103feb8816 */ /* 0x000fe200000000ff */
[----:B------:R-:W-:Y:S01]  /*61a0*/  @!P5 HADD2 R70, -R229.H0_H0, -RZ.H0_H0 ;  /* 0xa00000ffe546d230 */ /* 0x000fe20000000900 */
[----:B------:R-:W-:Y:S01]  /*61b0*/  ISETP.LE.U32.AND P0, PT, R4, UR5, PT ;  /* 0x0000000504007c0c */ /* 0x000fe2000bf03070 */
[----:B--2---:R-:W-:Y:S01]  /*61c0*/  HMMA.16816.F32 R36, R128, R48, R36 ;  /* 0x000000308024723c */ /* 0x004fe20000001824 */
[----:B------:R-:W-:Y:S01]  /*61d0*/  LOP3.LUT R4, R23, 0xff, RZ, 0xc0, !PT ;  /* 0x000000ff17047812 */ /* 0x000fe200078ec0ff */
[----:B------:R-:W-:Y:S01]  /*61e0*/  FADD.FTZ R23, R100, R61 ;  /* 0x0000003d64177221 */ /* 0x000fe20000010000 */
[----:B------:R-:W-:-:S02]  /*61f0*/  @!P2 PRMT R232, R47, 0x5410, RZ ;  /* 0x000054102fe8a816 */ /* 0x000fc400000000ff */
[----:B------:R-:W-:Y:S01]  /*6200*/  @!P4 PRMT R227, R72, 0x5410, RZ ;  /* 0x0000541048e3c816 */ /* 0x000fe200000000ff */
[----:B------:R-:W-:Y:S01]  /*6210*/  FADD.FTZ R23, R156, R23 ;  /* 0x000000179c177221 */ /* 0x000fe20000010000 */
[----:B------:R-:W-:Y:S01]  /*6220*/  ISETP.LE.U32.AND P2, PT, R5, UR5, PT ;  /* 0x0000000505007c0c */ /* 0x000fe2000bf43070 */
[----:B------:R-:W-:Y:S01]  /*6230*/  @!P3 HADD2 R68, -R231.H0_H0, -RZ.H0_H0 ;  /* 0xa00000ffe744b230 */ /* 0x000fe20000000900 */
[----:B------:R-:W-:Y:S01]  /*6240*/  ISETP.LE.U32.AND P4, PT, R4, UR5, PT ;  /* 0x0000000504007c0c */ /* 0x000fe2000bf83070 */
[----:B------:R-:W-:Y:S01]  /*6250*/  IMAD.WIDE.U32 R4, R25, -0x326172a9, RZ ;  /* 0xcd9e8d5719047825 */ /* 0x000fe200078e00ff */
[----:B------:R-:W-:-:S03]  /*6260*/  @!P1 PRMT R237, R62, 0x5410, RZ ;  /* 0x000054103eed9816 */ /* 0x000fc600000000ff */
[----:B------:R-:W-:Y:S01]  /*6270*/  @!P0 HADD2 R78, -R224.H0_H0, -RZ.H0_H0 ;  /* 0xa00000ffe04e8230 */ /* 0x000fe20000000900 */
[----:B------:R-:W-:Y:S01]  /*6280*/  LOP3.LUT R46, R6, 0xffff, RZ, 0xc0, !PT ;  /* 0x0000ffff062e7812 */ /* 0x000fe200078ec0ff */
[C---:B------:R-:W-:Y:S01]  /*6290*/  HMMA.16816.F32 R72, R8.reuse, R32, RZ ;  /* 0x000000200848723c */ /* 0x040fe200000018ff */
[----:B------:R-:W-:Y:S02]  /*62a0*/  ISETP.LE.U32.AND P1, PT, R19, UR5, PT ;  /* 0x0000000513007c0c */ /* 0x000fe4000bf23070 */
[----:B------:R-:W-:Y:S02]  /*62b0*/  LOP3.LUT R6, R4, 0xff, RZ, 0xc0, !PT ;  /* 0x000000ff04067812 */ /* 0x000fe400078ec0ff */
[----:B------:R-:W-:Y:S01]  /*62c0*/  @!P3 PRMT R231, R68, 0x5410, RZ ;  /* 0x0000541044e7b816 */ /* 0x000fe200000000ff */
[----:B------:R-:W-:Y:S01]  /*62d0*/  @!P2 HADD2 R76, -R226.H0_H0, -RZ.H0_H0 ;  /* 0xa00000ffe24ca230 */ /* 0x000fe20000000900 */
[----:B------:R-:W-:Y:S01]  /*62e0*/  @!P6 PRMT R230, R69, 0x5410, RZ ;  /* 0x0000541045e6e816 */ /* 0x000fe200000000ff */
[----:B------:R-:W-:Y:S01]  /*62f0*/  @!P4 HADD2 R92, -R222.H0_H0, -RZ.H0_H0 ;  /* 0xa00000ffde5cc230 */ /* 0x000fe20000000900 */
[----:B------:R-:W-:Y:S01]  /*6300*/  @!P5 PRMT R229, R70, 0x5410, RZ ;  /* 0x0000541046e5d816 */ /* 0x000fe200000000ff */
[----:B------:R-:W-:Y:S01]  /*6310*/  HMMA.16816.F32 R60, R8, R206, RZ ;  /* 0x000000ce083c723c */ /* 0x000fe200000018ff */
[----:B------:R-:W-:-:S02]  /*6320*/  @!P0 PRMT R224, R78, 0x5410, RZ ;  /* 0x000054104ee08816 */ /* 0x000fc400000000ff */
[----:B------:R-:W-:Y:S01]  /*6330*/  ISETP.LE.U32.AND P0, PT, R6, UR5, PT ;  /* 0x0000000506007c0c */ /* 0x000fe2000bf03070 */
[----:B------:R-:W-:Y:S01]  /*6340*/  @!P1 HADD2 R77, -R225.H0_H0, -RZ.H0_H0 ;  /* 0xa00000ffe14d9230 */ /* 0x000fe20000000900 */
[----:B------:R-:W-:Y:S01]  /*6350*/  LOP3.LUT R6, R2, 0xff, RZ, 0xc0, !PT ;  /* 0x000000ff02067812 */ /* 0x000fe200078ec0ff */
[----:B------:R-:W-:Y:S01]  /*6360*/  HMMA.16816.F32 R68, R12, R32, RZ ;  /* 0x000000200c44723c */ /* 0x000fe200000018ff */
[----:B------:R-:W-:Y:S02]  /*6370*/  @!P2 PRMT R226, R76, 0x5410, RZ ;  /* 0x000054104ce2a816 */ /* 0x000fe400000000ff */
[----:B------:R-:W-:Y:S02]  /*6380*/  ISETP.LE.U32.AND P3, PT, R24, UR5, PT ;  /* 0x0000000518007c0c */ /* 0x000fe4000bf63070 */
[----:B------:R-:W-:Y:S01]  /*6390*/  SHF.R.U32.HI R7, RZ, 0x18, R4 ;  /* 0x00000018ff077819 */ /* 0x000fe20000011604 */
[----:B------:R-:W1:Y:S01]  /*63a0*/  LDSM.16.MT88.4 R24, [R194+0xb000] ;  /* 0x00b00000c218783b */ /* 0x000e620000004200 */
[----:B------:R-:W-:Y:S01]  /*63b0*/  ISETP.LE.U32.AND P2, PT, R6, UR5, PT ;  /* 0x0000000506007c0c */ /* 0x000fe2000bf43070 */
[----:B------:R-:W-:Y:S01]  /*63c0*/  HMMA.16816.F32 R72, R124, R80, R72 ;  /* 0x000000507c48723c */ /* 0x000fe20000001848 */
[----:B------:R-:W-:Y:S01]  /*63d0*/  SHF.R.U32.HI R6, RZ, 0x10, R2 ;  /* 0x00000010ff067819 */ /* 0x000fe20000011602 */
[----:B------:R-:W-:Y:S01]  /*63e0*/  @!P0 HADD2 R93, -R217.H0_H0, -RZ.H0_H0 ;  /* 0xa00000ffd95d8230 */ /* 0x000fe20000000900 */
[----:B------:R-:W-:Y:S01]  /*63f0*/  @!P1 PRMT R225, R77, 0x5410, RZ ;  /* 0x000054104de19816 */ /* 0x000fe200000000ff */
[----:B------:R-:W-:Y:S01]  /*6400*/  FADD.FTZ R32, R106, R105 ;  /* 0x000000696a207221 */ /* 0x000fe20000010000 */
[----:B------:R-:W-:Y:S01]  /*6410*/  ISETP.LE.U32.AND P1, PT, R7, UR5, PT ;  /* 0x0000000507007c0c */ /* 0x000fe2000bf23070 */
[----:B------:R-:W-:Y:S01]  /*6420*/  FADD.FTZ R33, R102, R101 ;  /* 0x0000006566217221 */ /* 0x000fe20000010000 */
[----:B------:R-:W-:Y:S01]  /*6430*/  LOP3.LUT R7, R6, 0xff, RZ, 0xc0, !PT ;  /* 0x000000ff06077812 */ /* 0x000fe200078ec0ff */
[----:B------:R-:W-:Y:S01]  /*6440*/  @!P3 HADD2 R79, -R223.H0_H0, -RZ.H0_H0 ;  /* 0xa00000ffdf4fb230 */ /* 0x000fe20000000900 */
[----:B------:R-:W-:Y:S01]  /*6450*/  @!P0 PRMT R217, R93, 0x5410, RZ ;  /* 0x000054105dd98816 */ /* 0x000fe200000000ff */
[----:B------:R-:W-:Y:S01]  /*6460*/  HMMA.16816.F32 R100, R12, R28, RZ ;  /* 0x0000001c0c64723c */ /* 0x000fe200000018ff */
[----:B------:R-:W-:Y:S01]  /*6470*/  ISETP.LE.U32.AND P0, PT, R7, UR5, PT ;  /* 0x0000000507007c0c */ /* 0x000fe2000bf03070 */
[----:B------:R-:W-:Y:S01]  /*6480*/  @!P2 HADD2 R95, -R213.H0_H0, -RZ.H0_H0 ;  /* 0xa00000ffd55fa230 */ /* 0x000fe20000000900 */
[----:B------:R-:W-:Y:S01]  /*6490*/  LOP3.LUT R6, R5, UR10, R22, 0x96, !PT ;  /* 0x0000000a05067c12 */ /* 0x000fe2000f8e9616 */
[----:B------:R-:W-:Y:S01]  /*64a0*/  FADD.FTZ R180, R117, R32 ;  /* 0x0000002075b47221 */ /* 0x000fe20000010000 */
[----:B------:R-:W-:Y:S01]  /*64b0*/  LOP3.LUT R22, R4, 0xffff, RZ, 0xc0, !PT ;  /* 0x0000ffff04167812 */ /* 0x000fe200078ec0ff */
[----:B------:R-:W-:Y:S01]  /*64c0*/  HMMA.16816.F32 R68, R128, R80, R68 ;  /* 0x000000508044723c */ /* 0x000fe20000001844 */
[----:B------:R-:W-:Y:S01]  /*64d0*/  SHF.R.U32.HI R7, RZ, 0x10, R4 ;  /* 0x00000010ff077819 */ /* 0x000fe20000011604 */
[----:B------:R-:W-:Y:S01]  /*64e0*/  @!P1 HADD2 R94, -R215.H0_H0, -RZ.H0_H0 ;  /* 0xa00000ffd75e9230 */ /* 0x000fe20000000900 */
[----:B------:R-:W-:Y:S01]  /*64f0*/  LOP3.LUT R4, R44, 0xff, RZ, 0xc0, !PT ;  /* 0x000000ff2c047812 */ /* 0x000fe200078ec0ff */
[----:B------:R-:W-:Y:S01]  /*6500*/  IMAD.MOV.U32 R32, RZ, RZ, R118 ;  /* 0x000000ffff207224 */ /* 0x000fe200078e0076 */
[----:B------:R-:W-:Y:S01]  /*6510*/  @!P3 PRMT R223, R79, 0x5410, RZ ;  /* 0x000054104fdfb816 */ /* 0x000fe200000000ff */
[----:B------:R-:W-:Y:S01]  /*6520*/  HMMA.16816.F32 R104, R8, R28, RZ ;  /* 0x0000001c0868723c */ /* 0x000fe200000018ff */
[----:B------:R-:W-:Y:S01]  /*6530*/  IMAD.MOV.U32 R80, RZ, RZ, R112 ;  /* 0x000000ffff507224 */ /* 0x000fe200078e0070 */
[----:B------:R-:W-:Y:S01]  /*6540*/  SHF.R.U32.HI R5, RZ, 0x18, R2 ;  /* 0x00000018ff057819 */ /* 0x000fe20000011602 */
[----:B------:R-:W2:Y:S01]  /*6550*/  LDSM.16.MT88.4 R112, [R195+0xb800] ;  /* 0x00b80000c370783b */ /* 0x000ea20000004200 */
[----:B------:R-:W-:Y:S01]  /*6560*/  ISETP.LE.U32.AND P3, PT, R4, UR5, PT ;  /* 0x0000000504007c0c */ /* 0x000fe2000bf63070 */
[----:B------:R-:W-:Y:S01]  /*6570*/  @!P0 HADD2 R108, -R211.H0_H0, -RZ.H0_H0 ;  /* 0xa00000ffd36c8230 */ /* 0x000fe20000000900 */
[----:B------:R-:W-:Y:S01]  /*6580*/  SHF.R.U32.HI R4, RZ, 0x8, R45 ;  /* 0x00000008ff047819 */ /* 0x000fe2000001162d */
[----:B------:R-:W-:Y:S01]  /*6590*/  IMAD.MOV.U32 R81, RZ, RZ, R122 ;  /* 0x000000ffff517224 */ /* 0x000fe200078e007a */
[----:B------:R-:W-:Y:S01]  /*65a0*/  @!P1 PRMT R215, R94, 0x5410, RZ ;  /* 0x000054105ed79816 */ /* 0x000fe200000000ff */
[----:B------:R-:W-:Y:S01]  /*65b0*/  IMAD.MOV.U32 R29, RZ, RZ, R120 ;  /* 0x000000ffff1d7224 */ /* 0x000fe200078e0078 */
[----:B------:R-:W-:Y:S01]  /*65c0*/  ISETP.LE.U32.AND P1, PT, R5, UR5, PT ;  /* 0x0000000505007c0c */ /* 0x000fe2000bf23070 */
[----:B------:R-:W-:Y:S01]  /*65d0*/  IMAD.MOV.U32 R28, RZ, RZ, R119 ;  /* 0x000000ffff1c7224 */ /* 0x000fe200078e0077 */
[----:B------:R-:W-:Y:S01]  /*65e0*/  LOP3.LUT R4, R4, 0xffff, RZ, 0xc0, !PT ;  /* 0x0000ffff04047812 */ /* 0x000fe200078ec0ff */
[----:B------:R-:W-:Y:S01]  /*65f0*/  FADD.FTZ R21, R157, R33 ;  /* 0x000000219d157221 */ /* 0x000fe20000010000 */
[----:B------:R-:W-:Y:S01]  /*6600*/  @!P0 PRMT R211, R108, 0x5410, RZ ;  /* 0x000054106cd38816 */ /* 0x000fe200000000ff */
[----:B------:R-:W-:Y:S01]  /*6610*/  IMAD.MOV.U32 R33, RZ, RZ, R165 ;  /* 0x000000ffff217224 */ /* 0x000fe200078e00a5 */
[----:B------:R-:W-:Y:S01]  /*6620*/  ISETP.LE.U32.AND P0, PT, R4, UR5, PT ;  /* 0x0000000504007c0c */ /* 0x000fe2000bf03070 */
[----:B-1----:R-:W-:Y:S01]  /*6630*/  HMMA.16816.F32 R116, R12, R24, RZ ;  /* 0x000000180c74723c */ /* 0x002fe200000018ff */
[----:B------:R-:W-:Y:S01]  /*6640*/  SHF.R.U32.HI R4, RZ, 0x10, R20 ;  /* 0x00000010ff047819 */ /* 0x000fe20000011614 */
[----:B------:R-:W-:Y:S01]  /*6650*/  @!P3 HADD2 R243, -R138.H0_H0, -RZ.H0_H0 ;  /* 0xa00000ff8af3b230 */ /* 0x000fe20000000900 */
[----:B------:R-:W-:-:S02]  /*6660*/  LOP3.LUT R0, R0, 0xffff, RZ, 0xc0, !PT ;  /* 0x0000ffff00007812 */ /* 0x000fc400078ec0ff */
[----:B------:R-:W-:Y:S01]  /*6670*/  LOP3.LUT R5, R4, 0xff, RZ, 0xc0, !PT ;  /* 0x000000ff04057812 */ /* 0x000fe200078ec0ff */
[----:B------:R-:W-:Y:S01]  /*6680*/  @!P1 HADD2 R109, -R209.H0_H0, -RZ.H0_H0 ;  /* 0xa00000ffd16d9230 */ /* 0x000fe20000000900 */
[----:B------:R-:W-:Y:S01]  /*6690*/  SHF.R.U32.HI R4, RZ, 0x8, R46 ;  /* 0x00000008ff047819 */ /* 0x000fe2000001162e */
[C---:B------:R-:W-:Y:S01]  /*66a0*/  HMMA.16816.F32 R120, R8.reuse, R24, RZ ;  /* 0x000000180878723c */ /* 0x040fe200000018ff */
[----:B------:R-:W-:Y:S02]  /*66b0*/  ISETP.LE.U32.AND P5, PT, R18, UR5, PT ;  /* 0x0000000512007c0c */ /* 0x000fe4000bfa3070 */
[----:B------:R-:W-:Y:S01]  /*66c0*/  SHF.R.U32.HI R0, RZ, 0x8, R0 ;  /* 0x00000008ff007819 */ /* 0x000fe20000011600 */
[----:B------:R-:W-:Y:S01]  /*66d0*/  @!P0 HADD2 R111, -R139.H0_H0, -RZ.H0_H0 ;  /* 0xa00000ff8b6f8230 */ /* 0x000fe20000000900 */
[----:B------:R-:W-:Y:S01]  /*66e0*/  ISETP.LE.U32.AND P6, PT, R16, UR5, PT ;  /* 0x0000000510007c0c */ /* 0x000fe2000bfc3070 */
[-C--:B------:R-:W-:Y:S01]  /*66f0*/  HMMA.16816.F32 R44, R8, R186.reuse, RZ ;  /* 0x000000ba082c723c */ /* 0x080fe200000018ff */
[----:B------:R-:W1:Y:S01]  /*6700*/  LDSM.16.MT88.4 R16, [R194+0xb800] ;  /* 0x00b80000c210783b */ /* 0x000e620000004200 */
[----:B------:R-:W-:Y:S01]  /*6710*/  @!P1 PRMT R209, R109, 0x5410, RZ ;  /* 0x000054106dd19816 */ /* 0x000fe200000000ff */
[----:B------:R-:W-:Y:S01]  /*6720*/  IMAD.MOV.U32 R25, RZ, RZ, R167 ;  /* 0x000000ffff197224 */ /* 0x000fe200078e00a7 */
[----:B------:R-:W-:Y:S01]  /*6730*/  ISETP.LE.U32.AND P1, PT, R5, UR5, PT ;  /* 0x0000000505007c0c */ /* 0x000fe2000bf23070 */
[----:B------:R-:W-:Y:S01]  /*6740*/  IMAD.MOV.U32 R24, RZ, RZ, R166 ;  /* 0x000000ffff187224 */ /* 0x000fe200078e00a6 */
[----:B------:R-:W-:Y:S01]  /*6750*/  HMMA.16816.F32 R184, R12, R186, RZ ;  /* 0x000000ba0cb8723c */ /* 0x000fe200000018ff */
[----:B------:R-:W-:Y:S01]  /*6760*/  LOP3.LUT R0, R0, 0xffff, RZ, 0xc0, !PT ;  /* 0x0000ffff00007812 */ /* 0x000fe200078ec0ff */
[----:B------:R-:W-:Y:S01]  /*6770*/  @!P5 HADD2 R110, -R208.H0_H0, -RZ.H0_H0 ;  /* 0xa00000ffd06ed230 */ /* 0x000fe20000000900 */
[----:B------:R-:W-:Y:S01]  /*6780*/  LOP3.LUT R2, R2, 0xffff, RZ, 0xc0, !PT ;  /* 0x0000ffff02027812 */ /* 0x000fe200078ec0ff */
[----:B------:R-:W-:Y:S01]  /*6790*/  IMAD.MOV.U32 R5, RZ, RZ, R158 ;  /* 0x000000ffff057224 */ /* 0x000fe200078e009e */
[----:B------:R-:W-:Y:S01]  /*67a0*/  @!P0 PRMT R139, R111, 0x5410, RZ ;  /* 0x000054106f8b8816 */ /* 0x000fe200000000ff */
[----:B--2---:R-:W-:Y:S01]  /*67b0*/  HMMA.16816.F32 R100, R128, R112, R100 ;  /* 0x000000708064723c */ /* 0x004fe20000001864 */
[----:B------:R-:W-:Y:S01]  /*67c0*/  ISETP.LE.U32.AND P0, PT, R0, UR5, PT ;  /* 0x0000000500007c0c */ /* 0x000fe2000bf03070 */
[----:B------:R-:W-:Y:S01]  /*67d0*/  @!P6 HADD2 R244, -R135.H0_H0, -RZ.H0_H0 ;  /* 0xa00000ff87f4e230 */ /* 0x000fe20000000900 */
[----:B------:R-:W-:-:S02]  /*67e0*/  SHF.R.U32.HI R0, RZ, 0x8, R2 ;  /* 0x00000008ff007819 */ /* 0x000fc40000011602 */
[----:B------:R-:W-:Y:S01]  /*67f0*/  @!P5 PRMT R208, R110, 0x5410, RZ ;  /* 0x000054106ed0d816 */ /* 0x000fe200000000ff */
[----:B------:R-:W-:Y:S01]  /*6800*/  HMMA.16816.F32 R104, R124, R112, R104 ;  /* 0x000000707c68723c */ /* 0x000fe20000001868 */
[----:B------:R-:W-:Y:S01]  /*6810*/  LOP3.LUT R0, R0, 0xffff, RZ, 0xc0, !PT ;  /* 0x0000ffff00007812 */ /* 0x000fe200078ec0ff */
[----:B------:R-:W-:Y:S01]  /*6820*/  @!P1 HADD2 R245, -R236.H0_H0, -RZ.H0_H0 ;  /* 0xa00000ffecf59230 */ /* 0x000fe20000000900 */
[----:B------:R-:W-:Y:S02]  /*6830*/  @!P4 PRMT R222, R92, 0x5410, RZ ;  /* 0x000054105cdec816 */ /* 0x000fe400000000ff */
[----:B------:R-:W-:Y:S01]  /*6840*/  @!P2 PRMT R213, R95, 0x5410, RZ ;  /* 0x000054105fd5a816 */ /* 0x000fe200000000ff */
[----:B------:R-:W-:Y:S01]  /*6850*/  HMMA.16816.F32 R76, R8, R34, RZ ;  /* 0x00000022084c723c */ /* 0x000fe200000018ff */
[----:B------:R-:W-:Y:S01]  /*6860*/  IMAD.MOV.U32 R113, RZ, RZ, R164 ;  /* 0x000000ffff717224 */ /* 0x000fe200078e00a4 */
[----:B------:R-:W-:Y:S01]  /*6870*/  LOP3.LUT R4, R4, 0xffff, RZ, 0xc0, !PT ;  /* 0x0000ffff04047812 */ /* 0x000fe200078ec0ff */
[----:B------:R-:W-:Y:S01]  /*6880*/  IMAD.MOV.U32 R112, RZ, RZ, R159 ;  /* 0x000000ffff707224 */ /* 0x000fe200078e009f */
[----:B------:R-:W-:-:S02]  /*6890*/  ISETP.LE.U32.AND P5, PT, R0, UR5, PT ;  /* 0x0000000500007c0c */ /* 0x000fc4000bfa3070 */
[C---:B------:R-:W-:Y:S01]  /*68a0*/  HMMA.16816.F32 R164, R8.reuse, R142, RZ ;  /* 0x0000008e08a4723c */ /* 0x040fe200000018ff */
[----:B------:R-:W-:Y:S02]  /*68b0*/  LOP3.LUT R0, R6, 0xff, RZ, 0xc0, !PT ;  /* 0x000000ff06007812 */ /* 0x000fe400078ec0ff */
[----:B------:R-:W-:Y:S02]  /*68c0*/  LOP3.LUT R20, R20, 0xffff, RZ, 0xc0, !PT ;  /* 0x0000ffff14147812 */ /* 0x000fe400078ec0ff */
[----:B------:R-:W-:Y:S01]  /*68d0*/  ISETP.LE.U32.AND P2, PT, R4, UR5, PT ;  /* 0x0000000504007c0c */ /* 0x000fe2000bf43070 */
[C---:B------:R-:W-:Y:S01]  /*68e0*/  HMMA.16816.F32 R156, R8.reuse, R178, RZ ;  /* 0x000000b2089c723c */ /* 0x040fe200000018ff */
[----:B------:R-:W-:Y:S01]  /*68f0*/  @!P1 PRMT R236, R245, 0x5410, RZ ;  /* 0x00005410f5ec9816 */ /* 0x000fe200000000ff */
[----:B------:R-:W-:Y:S01]  /*6900*/  IMAD.MOV.U32 R245, RZ, RZ, R25 ;  /* 0x000000fffff57224 */ /* 0x000fe200078e0019 */
[----:B------:R-:W-:Y:S01]  /*6910*/  ISETP.LE.U32.AND P1, PT, R0, UR5, PT ;  /* 0x0000000500007c0c */ /* 0x000fe2000bf23070 */
[----:B------:R-:W-:Y:S01]  /*6920*/  IMAD.MOV.U32 R25, RZ, RZ, R80 ;  /* 0x000000ffff197224 */ /* 0x000fe200078e0050 */
[----:B------:R-:W-:Y:S01]  /*6930*/  @!P3 PRMT R138, R243, 0x5410, RZ ;  /* 0x00005410f38ab816 */ /* 0x000fe200000000ff */
[C---:B------:R-:W-:Y:S01]  /*6940*/  HMMA.16816.F32 R92, R8.reuse, R174, RZ ;  /* 0x000000ae085c723c */ /* 0x040fe200000018ff */
[----:B------:R-:W-:Y:S01]  /*6950*/  SHF.R.U32.HI R0, RZ, 0x8, R20 ;  /* 0x00000008ff007819 */ /* 0x000fe20000011614 */
[----:B------:R-:W-:Y:S01]  /*6960*/  IMAD.MOV.U32 R243, RZ, RZ, R28 ;  /* 0x000000fffff37224 */ /* 0x000fe200078e001c */
[----:B------:R-:W-:Y:S01]  /*6970*/  LOP3.LUT R2, R7, 0xff, RZ, 0xc0, !PT ;  /* 0x000000ff07027812 */ /* 0x000fe200078ec0ff */
[----:B------:R-:W-:Y:S01]  /*6980*/  IMAD.MOV.U32 R7, RZ, RZ, R64 ;  /* 0x000000ffff077224 */ /* 0x000fe200078e0040 */
[----:B------:R-:W-:Y:S01]  /*6990*/  @!P6 PRMT R135, R244, 0x5410, RZ ;  /* 0x00005410f487e816 */ /* 0x000fe200000000ff */
[----:B------:R-:W-:Y:S01]  /*69a0*/  HMMA.16816.F32 R108, R8, R30, RZ ;  /* 0x0000001e086c723c */ /* 0x000fe200000018ff */
[----:B------:R-:W-:-:S05]  /*69b0*/  LOP3.LUT R0, R0, 0xffff, RZ, 0xc0, !PT ;  /* 0x0000ffff00007812 */ /* 0x000fca00078ec0ff */
[C---:B------:R-:W-:Y:S06]  /*69c0*/  HMMA.16816.F32 R40, R124.reuse, R48, R40 ;  /* 0x000000307c28723c */ /* 0x040fec0000001828 */
[----:B------:R-:W-:Y:S01]  /*69d0*/  HMMA.16816.F32 R44, R124, R50, R44 ;  /* 0x000000327c2c723c */ /* 0x000fe2000000182c */
[----:B------:R-:W-:Y:S01]  /*69e0*/  @!P2 HADD2 R248, -R233.H0_H0, -RZ.H0_H0 ;  /* 0xa00000ffe9f8a230 */ /* 0x000fe20000000900 */
[----:B------:R-:W-:Y:S01]  /*69f0*/  ISETP.LE.U32.AND P4, PT, R2, UR5, PT ;  /* 0x0000000502007c0c */ /* 0x000fe2000bf83070 */
[----:B------:R-:W-:Y:S02]  /*6a00*/  @!P1 HADD2 R249, -R221.H0_H0, -RZ.H0_H0 ;  /* 0xa00000ffddf99230 */ /* 0x000fe40000000900 */
[----:B------:R-:W-:Y:S01]  /*6a10*/  IMAD.MOV.U32 R244, RZ, RZ, R32 ;  /* 0x000000fffff47224 */ /* 0x000fe200078e0020 */
[----:B------:R-:W-:Y:S01]  /*6a20*/  ISETP.NE.AND P6, PT, R247, RZ, PT ;  /* 0x000000fff700720c */ /* 0x000fe20003fc5270 */
[----:B------:R-:W-:Y:S06]  /*6a30*/  HMMA.16816.F32 R8, R8, R26, RZ ;  /* 0x0000001a0808723c */ /* 0x000fec00000018ff */
[----:B------:R-:W-:Y:S01]  /*6a40*/  HMMA.16816.F32 R48, R128, R50, R184 ;  /* 0x000000328030723c */ /* 0x000fe200000018b8 */
[----:B------:R2:W3:Y:S04]  /*6a50*/  LDL.LU.S16 R184, [R1+0x8] ;  /* 0x0000080001b87983 */ /* 0x0004e80000300600 */
[----:B------:R2:W4:Y:S01]  /*6a60*/  LDL.LU.S16 R185, [R1+0x4] ;  /* 0x0000040001b97983 */ /* 0x0005220000300600 */
[----:B------:R-:W-:Y:S01]  /*6a70*/  ISETP.LE.U32.AND P3, PT, R0, UR5, PT ;  /* 0x0000000500007c0c */ /* 0x000fe2000bf63070 */
[----:B------:R-:W-:Y:S01]  /*6a80*/  HMMA.16816.F32 R168, R124, R148, R168 ;  /* 0x000000947ca8723c */ /* 0x000fe200000018a8 */
[----:B------:R-:W-:-:S02]  /*6a90*/  SHF.R.U32.HI R0, RZ, 0x10, R6 ;  /* 0x00000010ff007819 */ /* 0x000fc40000011606 */
[----:B------:R-:W-:-:S03]  /*6aa0*/  @!P2 PRMT R233, R248, 0x5410, RZ ;  /* 0x00005410f8e9a816 */ /* 0x000fc600000000ff */
[----:B-1----:R-:W-:Y:S01]  /*6ab0*/  HMMA.16816.F32 R120, R124, R16, R120 ;  /* 0x000000107c78723c */ /* 0x002fe20000001878 */
[----:B------:R-:W-:Y:S02]  /*6ac0*/  LOP3.LUT R0, R0, 0xff, RZ, 0xc0, !PT ;  /* 0x000000ff00007812 */ /* 0x000fe400078ec0ff */
[----:B------:R-:W-:-:S03]  /*6ad0*/  SHF.R.U32.HI R2, RZ, 0x18, R6 ;  /* 0x00000018ff027819 */ /* 0x000fc60000011606 */
[----:B------:R-:W-:Y:S01]  /*6ae0*/  HMMA.16816.F32 R164, R124, R150, R164 ;  /* 0x000000967ca4723c */ /* 0x000fe200000018a4 */
[----:B------:R-:W-:-:S05]  /*6af0*/  ISETP.LE.U32.AND P2, PT, R0, UR5, PT ;  /* 0x0000000500007c0c */ /* 0x000fca000bf43070 */
[----:B------:R-:W-:Y:S01]  /*6b00*/  HMMA.16816.F32 R156, R124, R182, R156 ;  /* 0x000000b67c9c723c */ /* 0x000fe2000000189c */
[----:B------:R-:W-:-:S05]  /*6b10*/  SHF.R.U32.HI R0, RZ, 0x8, R22 ;  /* 0x00000008ff007819 */ /* 0x000fca0000011616 */
[----:B------:R-:W-:Y:S01]  /*6b20*/  HMMA.16816.F32 R60, R124, R66, R60 ;  /* 0x000000427c3c723c */ /* 0x000fe2000000183c */
[----:B------:R-:W-:-:S05]  /*6b30*/  LOP3.LUT R0, R0, 0xffff, RZ, 0xc0, !PT ;  /* 0x0000ffff00007812 */ /* 0x000fca00078ec0ff */
[----:B------:R-:W-:Y:S01]  /*6b40*/  HMMA.16816.F32 R76, R124, R82, R76 ;  /* 0x000000527c4c723c */ /* 0x000fe2000000184c */
[----:B------:R-:W-:-:S05]  /*6b50*/  LOP3.LUT R6, R6, 0xffff, RZ, 0xc0, !PT ;  /* 0x0000ffff06067812 */ /* 0x000fca00078ec0ff */
[C---:B------:R-:W-:Y:S06]  /*6b60*/  HMMA.16816.F32 R92, R124.reuse, R98, R92 ;  /* 0x000000627c5c723c */ /* 0x040fec000000185c */
[----:B------:R-:W-:Y:S01]  /*6b70*/  HMMA.16816.F32 R108, R124, R114, R108 ;  /* 0x000000727c6c723c */ /* 0x000fe2000000186c */
[----:B------:R-:W-:-:S05]  /*6b80*/  @!P1 PRMT R221, R249, 0x5410, RZ ;  /* 0x00005410f9dd9816 */ /* 0x000fca00000000ff */
[----:B------:R-:W-:Y:S06]  /*6b90*/  HMMA.16816.F32 R140, R12, R142, RZ ;  /* 0x0000008e0c8c723c */ /* 0x000fec00000018ff */
[----:B------:R-:W-:Y:S01]  /*6ba0*/  HMMA.16816.F32 R152, R128, R148, R152 ;  /* 0x000000948098723c */ /* 0x000fe20000001898 */
[----:B------:R-:W-:Y:S02]  /*6bb0*/  @!P0 HADD2 R247, -R228.H0_H0, -RZ.H0_H0 ;  /* 0xa00000ffe4f78230 */ /* 0x000fe40000000900 */
[----:B------:R-:W-:Y:S02]  /*6bc0*/  IMAD.MOV.U32 R186, RZ, RZ, R81 ;  /* 0x000000ffffba7224 */ /* 0x000fe400078e0051 */
[----:B------:R-:W-:Y:S01]  /*6bd0*/  IMAD.MOV.U32 R187, RZ, RZ, R5 ;  /* 0x000000ffffbb7224 */ /* 0x000fe200078e0005 */
[----:B------:R-:W-:Y:S01]  /*6be0*/  HMMA.16816.F32 R124, R124, R18, R8 ;  /* 0x000000127c7c723c */ /* 0x000fe20000001808 */
[----:B------:R-:W-:-:S05]  /*6bf0*/  ISETP.LE.U32.AND P1, PT, R0, UR5, PT ;  /* 0x0000000500007c0c */ /* 0x000fca000bf23070 */
[----:B------:R-:W-:Y:S01]  /*6c00*/  HMMA.16816.F32 R8, R12, R206, RZ ;  /* 0x000000ce0c08723c */ /* 0x000fe200000018ff */
[----:B------:R2:W5:Y:S01]  /*6c10*/  LDL.LU.S16 R206, [R1] ;  /* 0x0000000001ce7983 */ /* 0x0005620000300600 */
[----:B------:R-:W-:-:S03]  /*6c20*/  SHF.R.U32.HI R0, RZ, 0x8, R6 ;  /* 0x00000008ff007819 */ /* 0x000fc60000011606 */
[----:B------:R2:W2:Y:S01]  /*6c30*/  LDL.LU.S16 R6, [R1+0xc] ;  /* 0x00000c0001067983 */ /* 0x0004a20000300600 */
[----:B------:R-:W-:Y:S06]  /*6c40*/  HMMA.16816.F32 R148, R128, R150, R140 ;  /* 0x000000968094723c */ /* 0x000fec000000188c */
[----:B------:R-:W-:Y:S06]  /*6c50*/  HMMA.16816.F32 R140, R12, R178, RZ ;  /* 0x000000b20c8c723c */ /* 0x000fec00000018ff */
[----:B------:R-:W-:Y:S01]  /*6c60*/  HMMA.16816.F32 R116, R128, R16, R116 ;  /* 0x000000108074723c */ /* 0x000fe20000001874 */
[----:B------:R-:W-:Y:S01]  /*6c70*/  IMAD.MOV.U32 R178, RZ, RZ, R33 ;  /* 0x000000ffffb27224 */ /* 0x000fe200078e0021 */
[----:B------:R-:W-:Y:S01]  /*6c80*/  @!P0 PRMT R228, R247, 0x5410, RZ ;  /* 0x00005410f7e48816 */ /* 0x000fe200000000ff */
[----:B------:R-:W-:Y:S01]  /*6c90*/  IMAD.MOV.U32 R207, RZ, RZ, R65 ;  /* 0x000000ffffcf7224 */ /* 0x000fe200078e0041 */
[----:B------:R-:W-:Y:S01]  /*6ca0*/  LOP3.LUT R0, R0, 0xffff, RZ, 0xc0, !PT ;  /* 0x0000ffff00007812 */ /* 0x000fe200078ec0ff */
[----:B------:R-:W-:Y:S01]  /*6cb0*/  IMAD.MOV.U32 R179, RZ, RZ, R24 ;  /* 0x000000ffffb37224 */ /* 0x000fe200078e0018 */
[----:B------:R-:W-:Y:S01]  /*6cc0*/  HMMA.16816.F32 R32, R12, R34, RZ ;  /* 0x000000220c20723c */ /* 0x000fe200000018ff */
[----:B------:R-:W-:Y:S01]  /*6cd0*/  ISETP.LE.U32.AND P0, PT, R2, UR5, PT ;  /* 0x0000000502007c0c */ /* 0x000fe2000bf03070 */
[----:B------:R-:W-:-:S02]  /*6ce0*/  IMAD.MOV.U32 R16, RZ, RZ, R29 ;  /* 0x000000ffff107224 */ /* 0x000fc400078e001d */
[----:B------:R-:W-:Y:S02]  /*6cf0*/  IMAD.MOV.U32 R17, RZ, RZ, R96 ;  /* 0x000000ffff117224 */ /* 0x000fe400078e0060 */
[----:B------:R-:W-:Y:S01]  /*6d00*/  HMMA.16816.F32 R64, R128, R66, R8 ;  /* 0x000000428040723c */ /* 0x000fe20000001808 */
[----:B------:R-:W-:-:S05]  /*6d10*/  IMAD.MOV.U32 R24, RZ, RZ, R97 ;  /* 0x000000ffff187224 */ /* 0x000fca00078e0061 */
[----:B------:R-:W-:Y:S02]  /*6d20*/  HMMA.16816.F32 R140, R128, R182, R140 ;  /* 0x000000b6808c723c */ /* 0x000fe4000000188c */
[----:B------:R-:W-:Y:S02]  /*6d30*/  @!P0 HADD2 R250, -R219.H0_H0, -RZ.H0_H0 ;  /* 0xa00000ffdbfa8230 */ /* 0x000fe40000000900 */
[----:B------:R-:W-:Y:S02]  /*6d40*/  IMAD.MOV.U32 R11, RZ, RZ, R172 ;  /* 0x000000ffff0b7224 */ /* 0x000fe400078e00ac */
[----:B------:R-:W-:Y:S01]  /*6d50*/  HMMA.16816.F32 R28, R12, R30, RZ ;  /* 0x0000001e0c1c723c */ /* 0x000fe200000018ff */
[----:B------:R-:W-:Y:S01]  /*6d60*/  @!P0 PRMT R219, R250, 0x5410, RZ ;  /* 0x00005410fadb8816 */ /* 0x000fe200000000ff */
[----:B------:R-:W-:-:S04]  /*6d70*/  IMAD.MOV.U32 R182, RZ, RZ, R112 ;  /* 0x000000ffffb67224 */ /* 0x000fc800078e0070 */
[----:B------:R-:W-:Y:S01]  /*6d80*/  HMMA.16816.F32 R80, R128, R82, R32 ;  /* 0x000000528050723c */ /* 0x000fe20000001820 */
[----:B------:R-:W-:Y:S01]  /*6d90*/  LEA R4, P0, R176, UR6, 0x1 ;  /* 0x00000006b0047c11 */ /* 0x000fe2000f8008ff */
[----:B------:R-:W-:-:S05]  /*6da0*/  IMAD.MOV.U32 R183, RZ, RZ, R113 ;  /* 0x000000ffffb77224 */ /* 0x000fca00078e0071 */
[----:B------:R-:W-:Y:S02]  /*6db0*/  IMAD.MOV.U32 R35, RZ, RZ, R173 ;  /* 0x000000ffff237224 */ /* 0x000fe400078e00ad */
[C---:B------:R-:W-:Y:S06]  /*6dc0*/  HMMA.16816.F32 R172, R12.reuse, R174, RZ ;  /* 0x000000ae0cac723c */ /* 0x040fec00000018ff */
[----:B------:R-:W-:Y:S01]  /*6dd0*/  HMMA.16816.F32 R12, R12, R26, RZ ;  /* 0x0000001a0c0c723c */ /* 0x000fe200000018ff */
[----:B------:R-:W-:Y:S02]  /*6de0*/  LEA.HI.X R5, R176, UR7, R242, 0x1, P0 ;  /* 0x00000007b0057c11 */ /* 0x000fe400080f0cf2 */
[----:B------:R-:W-:-:S03]  /*6df0*/  ISETP.LE.U32.AND P0, PT, R0, UR5, PT ;  /* 0x0000000500007c0c */ /* 0x000fc6000bf03070 */
[----:B------:R-:W-:Y:S01]  /*6e00*/  HMMA.16816.F32 R112, R128, R114, R28 ;  /* 0x000000728070723c */ /* 0x000fe2000000181c */
[----:B------:R-:W-:Y:S01]  /*6e10*/  FADD.FTZ R0, R11, R177 ;  /* 0x000000b10b007221 */ /* 0x000fe20000010000 */
[----:B------:R-:W-:Y:S02]  /*6e20*/  @!P1 HADD2 R252, -R216.H0_H0, -RZ.H0_H0 ;  /* 0xa00000ffd8fc9230 */ /* 0x000fe40000000900 */
[----:B------:R-:W-:-:S08]  /*6e30*/  @!P4 HADD2 R251, -R214.H0_H0, -RZ.H0_H0 ;  /* 0xa00000ffd6fbc230 */ /* 0x000fd00000000900 */
[C---:B------:R-:W-:Y:S06]  /*6e40*/  HMMA.16816.F32 R96, R128.reuse, R98, R172 ;  /* 0x000000628060723c */ /* 0x040fec00000018ac */
[----:B------:R-:W-:Y:S01]  /*6e50*/  HMMA.16816.F32 R128, R128, R18, R12 ;  /* 0x000000128080723c */ /* 0x000fe2000000180c */
[----:B------:R-:W-:Y:S01]  /*6e60*/  STG.E.U16 desc[UR20][R4.64], R232 ;  /* 0x000000e804007986 */ /* 0x000fe2000c101514 */
[----:B------:R-:W-:Y:S02]  /*6e70*/  @!P1 PRMT R216, R252, 0x5410, RZ ;  /* 0x00005410fcd89816 */ /* 0x000fe400000000ff */
[----:B------:R-:W-:Y:S01]  /*6e80*/  @!P4 PRMT R214, R251, 0x5410, RZ ;  /* 0x00005410fbd6c816 */ /* 0x000fe200000000ff */
[----:B------:R-:W-:-:S02]  /*6e90*/  FADD.FTZ R2, R35, R180 ;  /* 0x000000b423027221 */ /* 0x000fc40000010000 */
[----:B------:R-:W-:Y:S01]  /*6ea0*/  FADD.FTZ R12, R207, R21 ;  /* 0x00000015cf0c7221 */ /* 0x000fe20000010000 */
[----:B------:R-:W-:Y:S01]  /*6eb0*/  FADD.FTZ R0, R187, R0 ;  /* 0x00000000bb007221 */ /* 0x000fe20000010000 */
[----:B------:R-:W-:-:S03]  /*6ec0*/  FADD.FTZ R2, R186, R2 ;  /* 0x00000002ba027221 */ /* 0x000fc60000010000 */
[----:B------:R-:W-:Y:S01]  /*6ed0*/  FADD.FTZ R0, R179, R0 ;  /* 0x00000000b3007221 */ /* 0x000fe20000010000 */
[----:B------:R-:W-:-:S03]  /*6ee0*/  FADD.FTZ R2, R178, R2 ;  /* 0x00000002b2027221 */ /* 0x000fc60000010000 */
[----:B------:R-:W-:Y:S01]  /*6ef0*/  FADD.FTZ R0, R16, R0 ;  /* 0x0000000010007221 */ /* 0x000fe20000010000 */
[----:B------:R-:W-:Y:S01]  /*6f00*/  FADD.FTZ R2, R243, R2 ;  /* 0x00000002f3027221 */ /* 0x000fe20000010000 */
[----:B----4-:R-:W-:-:S05]  /*6f10*/  @!P2 HADD2 R185, -R218.H0_H0, -RZ.H0_H0 ;  /* 0xa00000ffdab9a230 */ /* 0x010fca0000000900 */
[----:B------:R-:W-:Y:S02]  /*6f20*/  PRMT R8, R185, 0x7610, R8 ;  /* 0x00007610b9087816 */ /* 0x000fe40000000008 */
[----:B------:R-:W1:Y:S01]  /*6f30*/  LDC R185, c[0x0][0x2d8] ;  /* 0x0000b600ffb97b82 */ /* 0x000e620000000800 */
[----:B---3--:R-:W-:Y:S01]  /*6f40*/  @!P3 HADD2 R184, -R234.H0_H0, -RZ.H0_H0 ;  /* 0xa00000ffeab8b230 */ /* 0x008fe20000000900 */
[----:B------:R-:W-:-:S04]  /*6f50*/  @!P2 PRMT R218, R8, 0x5410, RZ ;  /* 0x0000541008daa816 */ /* 0x000fc800000000ff */
[----:B------:R-:W-:-:S04]  /*6f60*/  PRMT R9, R184, 0x7610, R9 ;  /* 0x00007610b8097816 */ /* 0x000fc80000000009 */
[----:B------:R-:W-:-:S05]  /*6f70*/  @!P3 PRMT R234, R9, 0x5410, RZ ;  /* 0x0000541009eab816 */ /* 0x000fca00000000ff */
[----:B------:R-:W-:Y:S01]  /*6f80*/  STG.E.U16 desc[UR20][R4.64+0x2], R234 ;  /* 0x000002ea04007986 */ /* 0x000fe2000c101514 */
[----:B-1----:R-:W-:-:S04]  /*6f90*/  IMAD.SHL.U32 R8, R185, 0x40, RZ ;  /* 0x00000040b9087824 */ /* 0x002fc800078e00ff */
[----:B------:R-:W-:-:S04]  /*6fa0*/  IMAD.WIDE R8, R8, 0x2, R4 ;  /* 0x0000000208087825 */ /* 0x000fc800078e0204 */
[----:B-----5:R-:W-:Y:S02]  /*6fb0*/  @!P5 HADD2 R206, -R212.H0_H0, -RZ.H0_H0 ;  /* 0xa00000ffd4ced230 */ /* 0x020fe40000000900 */
[----:B--2---:R-:W-:-:S03]  /*6fc0*/  @!P0 HADD2 R6, -R220.H0_H0, -RZ.H0_H0 ;  /* 0xa00000ffdc068230 */ /* 0x004fc60000000900 */
[----:B------:R-:W-:-:S04]  /*6fd0*/  PRMT R10, R206, 0x7610, R10 ;  /* 0x00007610ce0a7816 */ /* 0x000fc8000000000a */
[----:B------:R-:W-:Y:S01]  /*6fe0*/  @!P5 PRMT R212, R10, 0x5410, RZ ;  /* 0x000054100ad4d816 */ /* 0x000fe200000000ff */
[C---:B------:R-:W-:Y:S01]  /*6ff0*/  IMAD.SHL.U32 R10, R185.reuse, 0x8, RZ ;  /* 0x00000008b90a7824 */ /* 0x040fe200078e00ff */
[----:B------:R-:W-:Y:S01]  /*7000*/  PRMT R13, R6, 0x7610, R13 ;  /* 0x00007610060d7816 */ /* 0x000fe2000000000d */
[----:B------:R-:W-:Y:S02]  /*7010*/  IMAD R6, R185, 0x48, RZ ;  /* 0x00000048b9067824 */ /* 0x000fe400078e02ff */
[----:B------:R-:W-:Y:S01]  /*7020*/  IMAD.WIDE R10, R10, 0x2, R4 ;  /* 0x000000020a0a7825 */ /* 0x000fe200078e0204 */
[----:B------:R-:W-:-:S03]  /*7030*/  @!P0 PRMT R220, R13, 0x5410, RZ ;  /* 0x000054100ddc8816 */ /* 0x000fc600000000ff */
[----:B------:R-:W-:Y:S02]  /*7040*/  IMAD.MOV.U32 R185, RZ, RZ, R7 ;  /* 0x000000ffffb97224 */ /* 0x000fe400078e0007 */
[----:B------:R-:W-:Y:S01]  /*7050*/  IMAD.WIDE R6, R6, 0x2, R4 ;  /* 0x0000000206067825 */ /* 0x000fe200078e0204 */
        /* <DEDUP_REMOVED lines=15> */
[----:B------:R1:W-:Y:S04]  /*7150*/  STG.E.U16 desc[UR20][R4.64+0x22], R228 ;  /* 0x000022e404007986 */ /* 0x0003e8000c101514 */
[----:B------:R-:W-:Y:S04]  /*7160*/  STG.E.U16 desc[UR20][R10.64+0x20], R226 ;  /* 0x000020e20a007986 */ /* 0x000fe8000c101514 */
[----:B------:R2:W-:Y:S04]  /*7170*/  STG.E.U16 desc[UR20][R10.64+0x22], R227 ;  /* 0x000022e30a007986 */ /* 0x0005e8000c101514 */
        /* <DEDUP_REMOVED lines=11> */
[----:B------:R3:W-:Y:S01]  /*7230*/  STG.E.U16 desc[UR20][R6.64+0x32], R135 ;  /* 0x0000328706007986 */ /* 0x0007e2000c101514 */
[----:B-1----:R-:W-:Y:S01]  /*7240*/  FADD.FTZ R228, R204, R0 ;  /* 0x00000000cce47221 */ /* 0x002fe20000010000 */
[----:B--2---:R-:W-:Y:S01]  /*7250*/  FADD.FTZ R227, R25, R2 ;  /* 0x0000000219e37221 */ /* 0x004fe20000010000 */
[----:B---3--:R-:W-:Y:S01]  /*7260*/  FADD.FTZ R6, R185, R23 ;  /* 0x00000017b9067221 */ /* 0x008fe20000010000 */
        /* <DEDUP_REMOVED lines=8> */
[----:B------:R-:W-:Y:S06]  /*72f0*/  @!P6 BRA `(.L_x_2136) ;  /* 0x0000004800e0e947 */ /* 0x000fec0003800000 */
[----:B------:R-:W2:Y:S01]  /*7300*/  LDL.LU R181, [R1+0x10] ;  /* 0x0000100001b57983 */ /* 0x000ea20000300800 */
[----:B------:R-:W-:Y:S01]  /*7310*/  ULDC UR4, c[0x0][0x2d0] ;  /* 0x0000b40000047ab9 */ /* 0x000fe20000000800 */
[----:B------:R-:W1:Y:S01]  /*7320*/  S2R R25, SR_TID.X ;  /* 0x0000000000197919 */ /* 0x000e620000002100 */
[----:B------:R-:W-:Y:S01]  /*7330*/  IMAD.MOV.U32 R135, RZ, RZ, R3 ;  /* 0x000000ffff877224 */ /* 0x000fe200078e0003 */
[----:B------:R-:W3:Y:S01]  /*7340*/  LDC.64 R232, c[0x0][0x250] ;  /* 0x00009400ffe87b82 */ /* 0x000ee20000000a00 */
[----:B------:R-:W-:Y:S01]  /*7350*/  VIADD R0, R246, 0xfffffffe ;  /* 0xfffffffef6007836 */ /* 0x000fe20000000000 */
[----:B------:R-:W4:Y:S01]  /*7360*/  LDL.LU R24, [R1+0x14] ;  /* 0x0000140001187983 */ /* 0x000f220000300800 */
[----:B------:R-:W-:Y:S01]  /*7370*/  IMAD.MOV.U32 R137, RZ, RZ, R133 ;  /* 0x000000ffff897224 */ /* 0x000fe200078e0085 */
[----:B------:R-:W-:Y:S01]  /*7380*/  ULDC UR19, c[0x0][0x2d0] ;  /* 0x0000b40000137ab9 */ /* 0x000fe20000000800 */
[----:B------:R-:W-:Y:S01]  /*7390*/  ULDC.64 UR6, c[0x0][0x248] ;  /* 0x0000920000067ab9 */ /* 0x000fe20000000a00 */
[----:B------:R-:W5:Y:S01]  /*73a0*/  LDL.LU R13, [R1+0x40] ;  /* 0x00004000010d7983 */ /* 0x000f620000300800 */
[----:B------:R-:W-:Y:S01]  /*73b0*/  ISETP.GE.AND P0, PT, R136, UR4, PT ;  /* 0x0000000488007c0c */ /* 0x000fe2000bf06270 */
[----:B------:R-:W-:Y:S01]  /*73c0*/  ULDC UR4, c[0x0][0x2ec] ;  /* 0x0000bb0000047ab9 */ /* 0x000fe20000000800 */
[----:B------:R-:W-:-:S02]  /*73d0*/  R2UR UR22, R0 ;  /* 0x00000000001672ca */ /* 0x000fc400000e0000 */
[----:B------:R-:W-:Y:S02]  /*73e0*/  MOV R0, R134 ;  /* 0x0000008600007202 */ /* 0x000fe40000000f00 */
[----:B------:R-:W-:-:S07]  /*73f0*/  MOV R136, R132 ;  /* 0x0000008400887202 */ /* 0x000fce0000000f00 */
[----:B------:R-:W3:Y:S08]  /*7400*/  @!P0 LDC.64 R6, c[0x0][0x220] ;  /* 0x00008800ff068b82 */ /* 0x000ef00000000a00 */
[----:B------:R-:W3:Y:S01]  /*7410*/  @!P0 LDC.64 R8, c[0x0][0x220] ;  /* 0x00008800ff088b82 */ /* 0x000ee20000000a00 */
[----:B-1----:R-:W-:Y:S01]  /*7420*/  LOP3.LUT R25, R25, 0x3, RZ, 0xc0, !PT ;  /* 0x0000000319197812 */ /* 0x002fe200078ec0ff */
[----:B--2---:R-:W-:-:S04]  /*7430*/  IMAD.WIDE.U32 R230, R181, -0x2daee0ad, RZ ;  /* 0xd2511f53b5e67825 */ /* 0x004fc800078e00ff */
[----:B----4-:R-:W-:Y:S01]  /*7440*/  IMAD R2, R25, -0x2, R24 ;  /* 0xfffffffe19027824 */ /* 0x010fe200078e0218 */
[----:B-----5:R-:W-:-:S04]  /*7450*/  LOP3.LUT R13, R13, 0xfffffffd, RZ, 0xc0, !PT ;  /* 0xfffffffd0d0d7812 */ /* 0x020fc800078ec0ff */
[----:B------:R-:W-:Y:S02]  /*7460*/  IADD3 R2, R238, R2, -R240 ;  /* 0x00000002ee027210 */ /* 0x000fe40007ffe8f0 */
[----:B------:R-:W-:-:S03]  /*7470*/  @P0 LOP3.LUT R13, R13, 0x2, RZ, 0xfc, !PT ;  /* 0x000000020d0d0812 */ /* 0x000fc600078efcff */
[----:B------:R1:W-:Y:S04]  /*7480*/  STL [R1+0x70], R2 ;  /* 0x0000700201007387 */ /* 0x0003e80000100800 */
[----:B------:R-:W-:Y:S04]  /*7490*/  STL [R1+0x40], R13 ;  /* 0x0000400d01007387 */ /* 0x000fe80000100800 */
[----:B---3--:R2:W-:Y:S04]  /*74a0*/  @!P0 STL.64 [R1+0x60], R6 ;  /* 0x0000600601008387 */ /* 0x0085e80000100a00 */
[----:B------:R3:W-:Y:S01]  /*74b0*/  @!P0 STL.64 [R1+0x68], R8 ;  /* 0x0000680801008387 */ /* 0x0007e20000100a00 */
[----:B------:R-:W-:-:S04]  /*74c0*/  IADD3 R234, P0, R4, -0x40, RZ ;  /* 0xffffffc004ea7810 */ /* 0x000fc80007f1e0ff */
[----:B------:R-:W-:Y:S01]  /*74d0*/  IADD3.X R229, R5, -0x1, RZ, P0, !PT ;  /* 0xffffffff05e57810 */ /* 0x000fe200007fe4ff */
[----:B-1----:R-:W-:-:S04]  /*74e0*/  VIADD R2, R241, 0x4 ;  /* 0x00000004f1027836 */ /* 0x002fc80000000000 */
[----:B--2---:R-:W-:-:S04]  /*74f0*/  IMAD.WIDE.U32 R6, R2, -0x326172a9, RZ ;  /* 0xcd9e8d5702067825 */ /* 0x004fc800078e00ff */
[----:B---3--:R-:W-:Y:S01]  /*7500*/  IMAD.WIDE.U32 R8, R241, -0x326172a9, RZ ;  /* 0xcd9e8d57f1087825 */ /* 0x008fe200078e00ff */
[----:B------:R-:W-:-:S04]  /*7510*/  LOP3.LUT R2, R7, R239, RZ, 0x3c, !PT ;  /* 0x000000ef07027212 */ /* 0x000fc800078e3cff */
[----:B------:R-:W-:Y:S01]  /*7520*/  LOP3.LUT R3, R9, R239, RZ, 0x3c, !PT ;  /* 0x000000ef09037212 */ /* 0x000fe200078e3cff */
[----:B------:R1:W-:Y:S04]  /*7530*/  STL.64 [R1+0x58], R8 ;  /* 0x0000580801007387 */ /* 0x0003e80000100a00 */
[----:B------:R-:W-:Y:S01]  /*7540*/  IMAD.WIDE.U32 R4, R3, -0x2daee0ad, RZ ;  /* 0xd2511f5303047825 */ /* 0x000fe200078e00ff */
[----:B------:R1:W-:Y:S03]  /*7550*/  STL.64 [R1+0x50], R6 ;  /* 0x0000500601007387 */ /* 0x0003e60000100a00 */
[----:B------:R-:W-:Y:S01]  /*7560*/  IMAD.WIDE.U32 R2, R2, -0x2daee0ad, RZ ;  /* 0xd2511f5302027825 */ /* 0x000fe200078e00ff */
[----:B------:R1:W-:Y:S04]  /*7570*/  STL.64 [R1+0x38], R4 ;  /* 0x0000380401007387 */ /* 0x0003e80000100a00 */
[----:B------:R1:W-:Y:S01]  /*7580*/  STL.64 [R1+0x48], R2 ;  /* 0x0000480201007387 */ /* 0x0003e20000100a00 */
[----:B------:R-:W-:Y:S05]  /*7590*/  BRA `(.L_x_2137) ;  /* 0x0000000000d07947 */ /* 0x000fea0003800000 */
.L_x_2139:
[----:B------:R-:W2:Y:S01]  /*75a0*/  LDL.64 R206, [R1+0x90] ;  /* 0x0000900001ce7983 */ /* 0x000ea20000100a00 */
[----:B------:R-:W1:Y:S01]  /*75b0*/  @!P0 LDC.64 R172, c[0x0][0x218] ;  /* 0x00008600ffac8b82 */ /* 0x000e620000000a00 */
[----:B------:R-:W-:Y:S01]  /*75c0*/  LOP3.LUT P6, RZ, R208, 0x2, RZ, 0xc0, !PT ;  /* 0x00000002d0ff7812 */ /* 0x000fe200078cc0ff */
[----:B------:R-:W-:Y:S01]  /*75d0*/  UIADD3 UR10, UR22, -0x1, URZ ;  /* 0xffffffff160a7890 */ /* 0x000fe2000fffe03f */
[----:B------:R-:W3:Y:S03]  /*75e0*/  LDL.64 R186, [R1+0x78] ;  /* 0x0000780001ba7983 */ /* 0x000ee60000100a00 */
[----:B------:R-:W-:Y:S01]  /*75f0*/  UIMAD.WIDE.U32 UR12, UR10, UR6, URZ ;  /* 0x000000060a0c72a5 */ /* 0x000fe2000f8e003f */
[----:B------:R-:W4:Y:S01]  /*7600*/  LDL R185, [R1+0x74] ;  /* 0x0000740001b97983 */ /* 0x000f220000100800 */
[----:B------:R-:W5:Y:S01]  /*7610*/  @!P0 LDC.64 R138, c[0x0][0x218] ;  /* 0x00008600ff8a8b82 */ /* 0x000f620000000a00 */
[----:B------:R-:W-:Y:S02]  /*7620*/  USHF.R.S32.HI UR9, URZ, 0x1f, UR10 ;  /* 0x0000001f3f097899 */ /* 0x000fe4000801140a */
[----:B------:R-:W5:Y:S01]  /*7630*/  LDL R184, [R1+0x80] ;  /* 0x0000800001b87983 */ /* 0x000f620000100800 */
[----:B------:R-:W-:Y:S01]  /*7640*/  IMAD.U32 R2, RZ, RZ, UR12 ;  /* 0x0000000cff027e24 */ /* 0x000fe2000f8e00ff */
[----:B------:R-:W-:Y:S01]  /*7650*/  UIMAD UR9, UR9, UR6, URZ ;  /* 0x00000006090972a4 */ /* 0x000fe2000f8e023f */
[----:B------:R-:W-:Y:S01]  /*7660*/  IMAD.U32 R132, RZ, RZ, UR13 ;  /* 0x0000000dff847e24 */ /* 0x000fe2000f8e00ff */
[----:B------:R1:W-:Y:S01]  /*7670*/  @P6 STS.128 [R210+0x8000], RZ ;  /* 0x008000ffd2006388 */ /* 0x0003e20000000c00 */
[----:B------:R-:W1:Y:S01]  /*7680*/  @!P6 LDC.64 R176, c[0x0][0x218] ;  /* 0x00008600ffb0eb82 */ /* 0x000e620000000a00 */
[----:B------:R-:W-:Y:S01]  /*7690*/  UIMAD UR9, UR10, UR7, UR9 ;  /* 0x000000070a0972a4 */ /* 0x000fe2000f8e0209 */
[----:B------:R-:W-:Y:S05]  /*76a0*/  IMAD.U32 R133, RZ, RZ, UR12 ;  /* 0x0000000cff857e24 */ /* 0x000fea000f8e00ff */
[----:B------:R-:W-:Y:S01]  /*76b0*/  VIADD R132, R132, UR9 ;  /* 0x0000000984847c36 */ /* 0x000fe20008000000 */
[----:B------:R-:W4:Y:S01]  /*76c0*/  @!P6 LDC.64 R174, c[0x0][0x218] ;  /* 0x00008600ffaeeb82 */ /* 0x000f220000000a00 */
[----:B--2---:R-:W-:Y:S04]  /*76d0*/  LEA R2, P1, R2, R206, 0x5 ;  /* 0x000000ce02027211 */ /* 0x004fe800078228ff */
[C---:B-1----:R-:W-:Y:S02]  /*76e0*/  @!P6 LEA R176, P5, R2.reuse, R176, 0x1 ;  /* 0x000000b002b0e211 */ /* 0x042fe400078a08ff */
[----:B---3--:R-:W-:Y:S02]  /*76f0*/  LEA.HI.X R132, R133, R187, R132, 0x5, P1 ;  /* 0x000000bb85847211 */ /* 0x008fe400008f2c84 */
[C---:B------:R-:W-:Y:S02]  /*7700*/  @!P0 LEA R172, P2, R2.reuse, R172, 0x1 ;  /* 0x000000ac02ac8211 */ /* 0x040fe400078408ff */
        /* <DEDUP_REMOVED lines=9> */
[----:B-----5:R-:W-:Y:S01]  /*77a0*/  IMAD.X R133, R184, 0x1, R132, P4 ;  /* 0x00000001b8857824 */ /* 0x020fe200020e0684 */
        /* <DEDUP_REMOVED lines=19> */
.L_x_2137:
[----:B-1----:R-:W2:Y:S01]  /*78e0*/  LDL R2, [R1+0x44] ;  /* 0x0000440001027983 */ /* 0x002ea20000100800 */
[----:B------:R-:W-:Y:S01]  /*78f0*/  USHF.R.S32.HI UR8, URZ, 0x1f, UR22 ;  /* 0x0000001f3f087899 */ /* 0x000fe20008011416 */
[----:B------:R-:W-:Y:S04]  /*7900*/  DEPBAR.LE SB0, 0x0 ;  /* 0x000080000000791a */ /* 0x000fe80000000000 */
[----:B------:R-:W3:Y:S01]  /*7910*/  LDL R208, [R1+0x40] ;  /* 0x0000400001d07983 */ /* 0x000ee20000100800 */
[----:B------:R-:W-:Y:S01]  /*7920*/  IMAD.WIDE.U32 R4, R232, UR22, RZ ;  /* 0x00000016e8047c25 */ /* 0x000fe2000f8e00ff */
[----:B------:R-:W-:Y:S03]  /*7930*/  UISETP.GE.AND UP0, UPT, UR22, 0x1, UPT ;  /* 0x000000011600788c */ /* 0x000fe6000bf06270 */
[----:B------:R-:W4:Y:S01]  /*7940*/  LDL.64 R16, [R1+0x88] ;  /* 0x0000880001107983 */ /* 0x000f220000100a00 */
[----:B------:R-:W-:Y:S04]  /*7950*/  IMAD.U32 R132, RZ, RZ, UR22 ;  /* 0x00000016ff847e24 */ /* 0x000fe8000f8e00ff */
[----:B------:R-:W5:Y:S05]  /*7960*/  LDL R12, [R1+0x84] ;  /* 0x00008400010c7983 */ /* 0x000f6a0000100800 */
[----:B------:R-:W5:Y:S05]  /*7970*/  LDL R11, [R1+0x68] ;  /* 0x00006800010b7983 */ /* 0x000f6a0000100800 */
[----:B------:R-:W5:Y:S05]  /*7980*/  LDL R15, [R1+0x6c] ;  /* 0x00006c00010f7983 */ /* 0x000f6a0000100800 */
[----:B------:R-:W5:Y:S05]  /*7990*/  LDL R10, [R1+0x60] ;  /* 0x00006000010a7983 */ /* 0x000f6a0000100800 */
[----:B------:R-:W5:Y:S01]  /*79a0*/  LDL R14, [R1+0x64] ;  /* 0x00006400010e7983 */ /* 0x000f620000100800 */
[----:B------:R-:W-:Y:S01]  /*79b0*/  BAR.SYNC.DEFER_BLOCKING 0x0 ;  /* 0x0000000000007b1d */ /* 0x000fe20000010000 */
[----:B--2---:R-:W-:Y:S01]  /*79c0*/  ISETP.GE.AND P0, PT, R2, UR19, PT ;  /* 0x0000001302007c0c */ /* 0x004fe2000bf06270 */
[----:B------:R-:W-:Y:S01]  /*79d0*/  IMAD R2, R232, UR8, RZ ;  /* 0x00000008e8027c24 */ /* 0x000fe2000f8e02ff */
[----:B------:R-:W-:Y:S03]  /*79e0*/  ULOP3.LUT UR8, UR22, UR25, URZ, 0x3c, !UPT ;  /* 0x0000001916087292 */ /* 0x000fe6000f8e3c3f */
[----:B------:R-:W-:Y:S01]  /*79f0*/  IMAD R3, R233, UR22, R2 ;  /* 0x00000016e9037c24 */ /* 0x000fe2000f8e0202 */
[----:B---3--:R-:W-:Y:S03]  /*7a00*/  LOP3.LUT P6, RZ, R208, 0x2, RZ, 0xc0, !PT ;  /* 0x00000002d0ff7812 */ /* 0x008fe600078cc0ff */
[----:B------:R-:W-:Y:S01]  /*7a10*/  IMAD.IADD R5, R5, 0x1, R3 ;  /* 0x0000000105057824 */ /* 0x000fe200078e0203 */
[C---:B----4-:R-:W-:Y:S03]  /*7a20*/  LEA R2, P1, R4.reuse, R16, 0x5 ;  /* 0x0000001004027211 */ /* 0x050fe600078228ff */
[----:B------:R-:W1:Y:S01]  /*7a30*/  @!P0 LDC.64 R8, c[0x0][0x220] ;  /* 0x00008800ff088b82 */ /* 0x000e620000000a00 */
[----:B-----5:R-:W-:Y:S02]  /*7a40*/  LEA.HI.X R4, R4, R12, R5, 0x5, P1 ;  /* 0x0000000c04047211 */ /* 0x020fe400008f2c05 */
[----:B------:R-:W-:Y:S03]  /*7a50*/  LEA R3, P4, R232, R2, 0x4 ;  /* 0x00000002e8037211 */ /* 0x000fe600078820ff */
[----:B------:R-:W-:Y:S01]  /*7a60*/  @!P6 LEA R12, P5, R2, R11, 0x1 ;  /* 0x0000000b020ce211 */ /* 0x000fe200078a08ff */
[----:B------:R-:W-:Y:S01]  /*7a70*/  @P6 STS.128 [R210+0xa000], RZ ;  /* 0x00a000ffd2006388 */ /* 0x000fe20000000c00 */
[----:B------:R-:W2:Y:S01]  /*7a80*/  @!P0 LDC.64 R6, c[0x0][0x220] ;  /* 0x00008800ff068b82 */ /* 0x000ea20000000a00 */
[----:B------:R-:W-:Y:S02]  /*7a90*/  LEA.HI.X R5, R232, R4, R233, 0x4, P4 ;  /* 0x00000004e8057211 */ /* 0x000fe400020f24e9 */
[C-C-:B------:R-:W-:Y:S02]  /*7aa0*/  @!P6 LEA.HI.X R13, R2.reuse, R15, R4.reuse, 0x1, P5 ;  /* 0x0000000f020de211 */ /* 0x140fe400028f0c04 */
[C---:B------:R-:W-:Y:S03]  /*7ab0*/  @!P6 LEA R10, P3, R3.reuse, R10, 0x1 ;  /* 0x0000000a030ae211 */ /* 0x040fe600078608ff */
[----:B------:R-:W-:Y:S01]  /*7ac0*/  @!PT LDS RZ, [RZ] ;  /* 0x00000000fffff984 */ /* 0x000fe20000000800 */
[----:B------:R-:W-:Y:S01]  /*7ad0*/  @!PT LDS RZ, [RZ] ;  /* 0x00000000fffff984 */ /* 0x000fe20000000800 */
[----:B------:R-:W-:Y:S01]  /*7ae0*/  @!PT LDS RZ, [RZ] ;  /* 0x00000000fffff984 */ /* 0x000fe20000000800 */
[----:B------:R-:W-:Y:S01]  /*7af0*/  @!P6 LDGSTS.E.BYPASS.LTC128B.128 [R210+0xa000], desc[UR20][R12.64] ;  /* 0x0a0000000cd2efae */ /* 0x000fe2000b901d54 */
[C-C-:B------:R-:W-:Y:S04]  /*7b00*/  @!P6 LEA.HI.X R11, R3.reuse, R14, R5.reuse, 0x1, P3 ;  /* 0x0000000e030be211 */ /* 0x140fe800018f0c05 */
[----:B------:R-:W-:Y:S01]  /*7b10*/  @P0 STS.128 [R210+0xb000], RZ ;  /* 0x00b000ffd2000388 */ /* 0x000fe20000000c00 */
[C---:B-1----:R-:W-:Y:S04]  /*7b20*/  @!P0 LEA R8, P2, R2.reuse, R8, 0x1 ;  /* 0x0000000802088211 */ /* 0x042fe800078408ff */
[----:B------:R-:W-:Y:S02]  /*7b30*/  @!P0 LEA.HI.X R9, R2, R9, R4, 0x1, P2 ;  /* 0x0000000902098211 */ /* 0x000fe400010f0c04 */
[----:B------:R-:W3:Y:S01]  /*7b40*/  LDL R2, [R1+0x70] ;  /* 0x0000700001027983 */ /* 0x000ee20000100800 */
[C---:B--2---:R-:W-:Y:S04]  /*7b50*/  @!P0 LEA R6, P1, R3.reuse, R6, 0x1 ;  /* 0x0000000603068211 */ /* 0x044fe800078208ff */
[----:B------:R-:W-:Y:S01]  /*7b60*/  @!PT LDS RZ, [RZ] ;  /* 0x00000000fffff984 */ /* 0x000fe20000000800 */
[----:B------:R-:W-:Y:S01]  /*7b70*/  @!PT LDS RZ, [RZ] ;  /* 0x00000000fffff984 */ /* 0x000fe20000000800 */
[----:B------:R-:W-:Y:S01]  /*7b80*/  @!PT LDS RZ, [RZ] ;  /* 0x00000000fffff984 */ /* 0x000fe20000000800 */
[----:B------:R-:W-:Y:S01]  /*7b90*/  @!P0 LDGSTS.E.BYPASS.LTC128B.128 [R210+0xb000], desc[UR20][R8.64+0x80] ;  /* 0x0b00008008d28fae */ /* 0x000fe2000b901d54 */
[----:B------:R-:W-:Y:S04]  /*7ba0*/  @!P0 LEA.HI.X R7, R3, R7, R5, 0x1, P1 ;  /* 0x0000000703078211 */ /* 0x000fe800008f0c05 */
        /* <DEDUP_REMOVED lines=13> */
[----:B------:R-:W4:Y:S05]  /*7c80*/  LDSM.16.M88.4 R172, [R189+0x8800] ;  /* 0x00880000bdac783b */ /* 0x000f2a0000000200 */
[----:B------:R-:W0:Y:S05]  /*7c90*/  LDGDEPBAR ;  /* 0x00000000000079af */ /* 0x000e2a0000000000 */
[----:B------:R-:W-:Y:S05]  /*7ca0*/  LDSM.16.M88.4 R176, [R193] ;  /* 0x00000000c1b0783b */ /* 0x000fea0000000200 */
[----:B------:R-:W5:Y:S05]  /*7cb0*/  LDSM.16.M88.4 R180, [R200] ;  /* 0x00000000c8b4783b */ /* 0x000f6a0000000200 */
[----:B------:R-:W5:Y:S01]  /*7cc0*/  LDSM.16.M88.4 R184, [R193+0x2000] ;  /* 0x00200000c1b8783b */ /* 0x000f620000000200 */
[-C--:B-1----:R-:W-:Y:S06]  /*7cd0*/  HMMA.16816.F32 R4, R32, R16.reuse, RZ ;  /* 0x000000102004723c */ /* 0x082fec00000018ff */
[C---:B--2---:R-:W-:Y:S06]  /*7ce0*/  HMMA.16816.F32 R8, R28.reuse, R16, RZ ;  /* 0x000000101c08723c */ /* 0x044fec00000018ff */
[-C--:B------:R-:W-:Y:S06]  /*7cf0*/  HMMA.16816.F32 R12, R28, R18.reuse, RZ ;  /* 0x000000121c0c723c */ /* 0x080fec00000018ff */
[C---:B------:R-:W-:Y:S06]  /*7d00*/  HMMA.16816.F32 R16, R32.reuse, R18, RZ ;  /* 0x000000122010723c */ /* 0x040fec00000018ff */
[-C--:B----4-:R-:W-:Y:S06]  /*7d10*/  HMMA.16816.F32 R20, R32, R172.reuse, RZ ;  /* 0x000000ac2014723c */ /* 0x090fec00000018ff */
[C---:B------:R-:W-:Y:S06]  /*7d20*/  HMMA.16816.F32 R24, R28.reuse, R172, RZ ;  /* 0x000000ac1c18723c */ /* 0x040fec00000018ff */
[-C--:B------:R-:W-:Y:S06]  /*7d30*/  HMMA.16816.F32 R28, R28, R174.reuse, RZ ;  /* 0x000000ae1c1c723c */ /* 0x080fec00000018ff */
[----:B------:R-:W-:Y:S01]  /*7d40*/  HMMA.16816.F32 R32, R32, R174, RZ ;  /* 0x000000ae2020723c */ /* 0x000fe200000018ff */
[----:B------:R-:W1:Y:S05]  /*7d50*/  LDSM.16.M88.4 R172, [R203] ;  /* 0x00000000cbac783b */ /* 0x000e6a0000000200 */
[-C--:B-----5:R-:W-:Y:S06]  /*7d60*/  HMMA.16816.F32 R4, R176, R180.reuse, R4 ;  /* 0x000000b4b004723c */ /* 0x0a0fec0000001804 */
        /* <DEDUP_REMOVED lines=10> */
[----:B------:R-:W4:Y:S01]  /*7e10*/  LDSM.16.M88.4 R176, [R197+0x8800] ;  /* 0x00880000c5b0783b */ /* 0x000f220000000200 */
[-C--:B-1----:R-:W-:Y:S06]  /*7e20*/  HMMA.16816.F32 R4, R180, R184.reuse, R4 ;  /* 0x000000b8b404723c */ /* 0x082fec0000001804 */
[C---:B--2---:R-:W-:Y:S06]  /*7e30*/  HMMA.16816.F32 R8, R172.reuse, R184, R8 ;  /* 0x000000b8ac08723c */ /* 0x044fec0000001808 */
        /* <DEDUP_REMOVED lines=8> */
[----:B------:R-:W2:Y:S05]  /*7ec0*/  LDSM.16.M88.4 R176, [R198+0x2000] ;  /* 0x00200000c6b0783b */ /* 0x000eaa0000000200 */
[----:B------:R-:W4:Y:S01]  /*7ed0*/  LDSM.16.M88.4 R180, [R196+0x800] ;  /* 0x00080000c4b4783b */ /* 0x000f220000000200 */
[-C--:B-1----:R-:W-:Y:S06]  /*7ee0*/  HMMA.16816.F32 R4, R172, R184.reuse, R4 ;  /* 0x000000b8ac04723c */ /* 0x082fec0000001804 */
[C---:B--2---:R-:W-:Y:S06]  /*7ef0*/  HMMA.16816.F32 R8, R176.reuse, R184, R8 ;  /* 0x000000b8b008723c */ /* 0x044fec0000001808 */
[-C--:B------:R-:W-:Y:S06]  /*7f00*/  HMMA.16816.F32 R12, R176, R186.reuse, R12 ;  /* 0x000000bab00c723c */ /* 0x080fec000000180c */
[C---:B------:R-:W-:Y:S01]  /*7f10*/  HMMA.16816.F32 R16, R172.reuse, R186, R16 ;  /* 0x000000baac10723c */ /* 0x040fe20000001810 */
[----:B------:R-:W-:Y:S04]  /*7f20*/  LDSM.16.M88.4 R184, [R189+0x9000] ;  /* 0x00900000bdb8783b */ /* 0x000fe80000000200 */
[----:B---3--:R-:W-:Y:S01]  /*7f30*/  IMAD R132, R132, -0x20, R2 ;  /* 0xffffffe084847824 */ /* 0x008fe200078e0202 */
[-C--:B----4-:R-:W-:Y:S05]  /*7f40*/  HMMA.16816.F32 R20, R172, R180.reuse, R20 ;  /* 0x000000b4ac14723c */ /* 0x090fea0000001814 */
[C---:B------:R-:W-:Y:S01]  /*7f50*/  VIADD R133, R132.reuse, 0x40 ;  /* 0x0000004084857836 */ /* 0x040fe20000000000 */
[C---:B------:R-:W-:Y:S04]  /*7f60*/  HMMA.16816.F32 R24, R176.reuse, R180, R24 ;  /* 0x000000b4b018723c */ /* 0x040fe80000001818 */
[----:B------:R-:W-:Y:S01]  /*7f70*/  ISETP.GE.AND P3, PT, R133, RZ, PT ;  /* 0x000000ff8500720c */ /* 0x000fe20003f66270 */
[----:B------:R-:W-:Y:S01]  /*7f80*/  VIADD R138, R132, 0x8 ;  /* 0x00000008848a7836 */ /* 0x000fe20000000000 */
[-C--:B------:R-:W-:Y:S01]  /*7f90*/  HMMA.16816.F32 R28, R176, R182.reuse, R28 ;  /* 0x000000b6b01c723c */ /* 0x080fe2000000181c */
[----:B------:R-:W1:Y:S03]  /*7fa0*/  LDSM.16.M88.4 R176, [R191+0x4000] ;  /* 0x00400000bfb0783b */ /* 0x000e660000000200 */
[----:B------:R-:W-:Y:S01]  /*7fb0*/  ISETP.GE.AND P5, PT, R138, RZ, PT ;  /* 0x000000ff8a00720c */ /* 0x000fe20003fa6270 */
[----:B------:R-:W-:Y:S01]  /*7fc0*/  VIADD R2, R132, 0x48 ;  /* 0x0000004884027836 */ /* 0x000fe20000000000 */
[----:B------:R-:W-:Y:S01]  /*7fd0*/  HMMA.16816.F32 R32, R172, R182, R32 ;  /* 0x000000b6ac20723c */ /* 0x000fe20000001820 */
[----:B------:R-:W2:Y:S03]  /*7fe0*/  LDSM.16.M88.4 R172, [R191+0x6000] ;  /* 0x00600000bfac783b */ /* 0x000ea60000000200 */
[----:B------:R-:W-:Y:S01]  /*7ff0*/  ISETP.GE.AND P1, PT, R2, RZ, PT ;  /* 0x000000ff0200720c */ /* 0x000fe20003f26270 */
[C---:B------:R-:W-:Y:S01]  /*8000*/  VIADD R3, R132.reuse, 0x3f ;  /* 0x0000003f84037836 */ /* 0x040fe20000000000 */
[----:B------:R-:W3:Y:S01]  /*8010*/  LDSM.16.M88.4 R180, [R189+0x9800] ;  /* 0x00980000bdb4783b */ /* 0x000ee20000000200 */
[C---:B------:R-:W-:Y:S01]  /*8020*/  VIADD R134, R132.reuse, 0x7 ;  /* 0x0000000784867836 */ /* 0x040fe20000000000 */
[C---:B------:R-:W-:Y:S02]  /*8030*/  @!P3 IADD3 R133, -R132.reuse, -0x40, RZ ;  /* 0xffffffc08485b810 */ /* 0x040fe40007ffe1ff */
[----:B------:R-:W-:Y:S01]  /*8040*/  ISETP.GE.AND P2, PT, R3, RZ, PT ;  /* 0x000000ff0300720c */ /* 0x000fe20003f46270 */
[C---:B------:R-:W-:Y:S01]  /*8050*/  VIADD R139, R132.reuse, 0xffffffef ;  /* 0xffffffef848b7836 */ /* 0x040fe20000000000 */
[----:B------:R-:W-:Y:S02]  /*8060*/  @!P5 IADD3 R138, -R132, -0x8, RZ ;  /* 0xfffffff8848ad810 */ /* 0x000fe40007ffe1ff */
[----:B------:R-:W-:Y:S02]  /*8070*/  ISETP.GE.AND P4, PT, R134, RZ, PT ;  /* 0x000000ff8600720c */ /* 0x000fe40003f86270 */
[----:B------:R-:W-:Y:S02]  /*8080*/  I2FP.F32.S32 R133, R133 ;  /* 0x0000008500857245 */ /* 0x000fe40000201400 */
[----:B------:R-:W-:Y:S02]  /*8090*/  I2FP.F32.S32 R138, R138 ;  /* 0x0000008a008a7245 */ /* 0x000fe40000201400 */
[C---:B------:R-:W-:Y:S03]  /*80a0*/  @!P1 IADD3 R2, -R132.reuse, -0x48, RZ ;  /* 0xffffffb884029810 */ /* 0x040fe60007ffe1ff */
[C---:B------:R-:W-:Y:S02]  /*80b0*/  @!P2 IADD3 R3, -R132.reuse, -0x3f, RZ ;  /* 0xffffffc18403a810 */ /* 0x040fe40007ffe1ff */
[----:B------:R-:W-:Y:S02]  /*80c0*/  I2FP.F32.S32 R2, R2 ;  /* 0x0000000200027245 */ /* 0x000fe40000201400 */
[----:B------:R-:W-:Y:S02]  /*80d0*/  @!P4 IADD3 R134, -R132, -0x7, RZ ;  /* 0xfffffff98486c810 */ /* 0x000fe40007ffe1ff */
[----:B------:R-:W-:Y:S02]  /*80e0*/  I2FP.F32.S32 R3, R3 ;  /* 0x0000000300037245 */ /* 0x000fe40000201400 */
[----:B------:R-:W-:Y:S01]  /*80f0*/  I2FP.F32.S32 R134, R134 ;  /* 0x0000008600867245 */ /* 0x000fe20000201400 */
[-C--:B-1----:R-:W-:Y:S06]  /*8100*/  HMMA.16816.F32 R4, R176, R184.reuse, R4 ;  /* 0x000000b8b004723c */ /* 0x082fec0000001804 */
[C---:B--2---:R-:W-:Y:S06]  /*8110*/  HMMA.16816.F32 R8, R172.reuse, R184, R8 ;  /* 0x000000b8ac08723c */ /* 0x044fec0000001808 */
[-C--:B------:R-:W-:Y:S06]  /*8120*/  HMMA.16816.F32 R12, R172, R186.reuse, R12 ;  /* 0x000000baac0c723c */ /* 0x080fec000000180c */
[C---:B------:R-:W-:Y:S01]  /*8130*/  HMMA.16816.F32 R16, R176.reuse, R186, R16 ;  /* 0x000000bab010723c */ /* 0x040fe20000001810 */
[----:B------:R-:W-:Y:S05]  /*8140*/  LDSM.16.M88.4 R184, [R202] ;  /* 0x00000000cab8783b */ /* 0x000fea0000000200 */
[-C--:B---3--:R-:W-:Y:S06]  /*8150*/  HMMA.16816.F32 R20, R176, R180.reuse, R20 ;  /* 0x000000b4b014723c */ /* 0x088fec0000001814 */
        /* <DEDUP_REMOVED lines=10> */
[----:B------:R-:W-:Y:S05]  /*8200*/  LDSM.16.M88.4 R184, [R197+0x9000] ;  /* 0x00900000c5b8783b */ /* 0x000fea0000000200 */
[-C--:B---3--:R-:W-:Y:S06]  /*8210*/  HMMA.16816.F32 R20, R172, R180.reuse, R20 ;  /* 0x000000b4ac14723c */ /* 0x088fec0000001814 */
        /* <DEDUP_REMOVED lines=18> */
[----:B------:R-:W-:Y:S04]  /*8340*/  DEPBAR.LE SB0, 0x0 ;  /* 0x000080000000791a */ /* 0x000fe80000000000 */
[----:B------:R-:W-:Y:S01]  /*8350*/  BAR.SYNC.DEFER_BLOCKING 0x0 ;  /* 0x0000000000007b1d */ /* 0x000fe20000010000 */
[-C--:B-1----:R-:W-:Y:S06]  /*8360*/  HMMA.16816.F32 R4, R172, R184.reuse, R4 ;  /* 0x000000b8ac04723c */ /* 0x082fec0000001804 */
[C---:B--2---:R-:W-:Y:S06]  /*8370*/  HMMA.16816.F32 R8, R176.reuse, R184, R8 ;  /* 0x000000b8b008723c */ /* 0x044fec0000001808 */
[-C--:B------:R-:W-:Y:S06]  /*8380*/  HMMA.16816.F32 R12, R176, R186.reuse, R12 ;  /* 0x000000bab00c723c */ /* 0x080fec000000180c */
[C---:B------:R-:W-:Y:S06]  /*8390*/  HMMA.16816.F32 R16, R172.reuse, R186, R16 ;  /* 0x000000baac10723c */ /* 0x040fec0000001810 */
[-C--:B---3--:R-:W-:Y:S05]  /*83a0*/  HMMA.16816.F32 R20, R172, R180.reuse, R20 ;  /* 0x000000b4ac14723c */ /* 0x088fea0000001814 */
[-C--:B------:R-:W-:Y:S01]  /*83b0*/  FFMA.FTZ R6, R138, -R188.reuse, R6 ;  /* 0x800000bc8a067223 */ /* 0x080fe20000010006 */
[C---:B------:R-:W-:Y:S05]  /*83c0*/  HMMA.16816.F32 R24, R176.reuse, R180, R24 ;  /* 0x000000b4b018723c */ /* 0x040fea0000001818 */
[C---:B------:R-:W-:Y:S01]  /*83d0*/  FFMA.FTZ R8, R133.reuse, -R188, R8 ;  /* 0x800000bc85087223 */ /* 0x040fe20000010008 */
[-C--:B------:R-:W-:Y:S05]  /*83e0*/  HMMA.16816.F32 R28, R176, R182.reuse, R28 ;  /* 0x000000b6b01c723c */ /* 0x080fea000000181c */
[----:B------:R-:W-:Y:S01]  /*83f0*/  IABS R180, R132 ;  /* 0x0000008400b47213 */ /* 0x000fe20000000000 */
[----:B------:R-:W-:Y:S05]  /*8400*/  HMMA.16816.F32 R32, R172, R182, R32 ;  /* 0x000000b6ac20723c */ /* 0x000fea0000001820 */
[----:B------:R-:W-:Y:S01]  /*8410*/  I2FP.F32.S32 R180, R180 ;  /* 0x000000b400b47245 */ /* 0x000fe20000201400 */
[-C--:B------:R-:W-:Y:S01]  /*8420*/  FFMA.FTZ R14, R133, -R188.reuse, R14 ;  /* 0x800000bc850e7223 */ /* 0x080fe2000001000e */
[C---:B------:R-:W-:Y:S04]  /*8430*/  VIADD R133, R132.reuse, 0x47 ;  /* 0x0000004784857836 */ /* 0x040fe80000000000 */
[-C--:B------:R-:W-:Y:S01]  /*8440*/  FFMA.FTZ R9, R3, -R188.reuse, R9 ;  /* 0x800000bc03097223 */ /* 0x080fe20000010009 */
[C---:B------:R-:W-:Y:S01]  /*8450*/  VIADD R179, R132.reuse, 0xffffffff ;  /* 0xffffffff84b37836 */ /* 0x040fe20000000000 */
[----:B------:R-:W-:Y:S01]  /*8460*/  ISETP.GE.AND P1, PT, R133, RZ, PT ;  /* 0x000000ff8500720c */ /* 0x000fe20003f26270 */
[C---:B------:R-:W-:Y:S02]  /*8470*/  VIADD R138, R132.reuse, 0x38 ;  /* 0x00000038848a7836 */ /* 0x040fe40000000000 */
[-C--:B------:R-:W-:Y:S01]  /*8480*/  FFMA.FTZ R15, R3, -R188.reuse, R15 ;  /* 0x800000bc030f7223 */ /* 0x080fe2000001000f */
[C---:B------:R-:W-:Y:S01]  /*8490*/  VIADD R174, R132.reuse, 0xfffffff8 ;  /* 0xfffffff884ae7836 */ /* 0x040fe20000000000 */
[----:B------:R-:W-:Y:S01]  /*84a0*/  ISETP.GE.AND P3, PT, R179, RZ, PT ;  /* 0x000000ffb300720c */ /* 0x000fe20003f66270 */
[----:B------:R-:W-:Y:S01]  /*84b0*/  VIADD R3, R132, 0x30 ;  /* 0x0000003084037836 */ /* 0x000fe20000000000 */
[----:B------:R-:W-:Y:S01]  /*84c0*/  ISETP.GE.AND P2, PT, R138, RZ, PT ;  /* 0x000000ff8a00720c */ /* 0x000fe20003f46270 */
[-C--:B------:R-:W-:Y:S01]  /*84d0*/  FFMA.FTZ R7, R134, -R188.reuse, R7 ;  /* 0x800000bc86077223 */ /* 0x080fe20000010007 */
[----:B------:R-:W-:Y:S01]  /*84e0*/  ISETP.GE.AND P6, PT, R174, RZ, PT ;  /* 0x000000ffae00720c */ /* 0x000fe20003fc6270 */
[-C--:B------:R-:W-:Y:S01]  /*84f0*/  FFMA.FTZ R10, R2, -R188.reuse, R10 ;  /* 0x800000bc020a7223 */ /* 0x080fe2000001000a */
[----:B------:R-:W-:Y:S02]  /*8500*/  VIADD R134, R132, 0x37 ;  /* 0x0000003784867836 */ /* 0x000fe40000000000 */
[-C--:B------:R-:W-:Y:S01]  /*8510*/  FFMA.FTZ R4, R180, -R188.reuse, R4 ;  /* 0x800000bcb4047223 */ /* 0x080fe20000010004 */
[C---:B------:R-:W-:Y:S01]  /*8520*/  VIADD R172, R132.reuse, 0xfffffff0 ;  /* 0xfffffff084ac7836 */ /* 0x040fe20000000000 */
[C---:B------:R-:W-:Y:S01]  /*8530*/  @!P1 IADD3 R133, -R132.reuse, -0x47, RZ ;  /* 0xffffffb984859810 */ /* 0x040fe20007ffe1ff */
[C---:B------:R-:W-:Y:S01]  /*8540*/  VIADD R2, R132.reuse, 0x2f ;  /* 0x0000002f84027836 */ /* 0x040fe20000000000 */
[----:B------:R-:W-:Y:S01]  /*8550*/  ISETP.GE.AND P1, PT, R3, RZ, PT ;  /* 0x000000ff0300720c */ /* 0x000fe20003f26270 */
[C---:B------:R-:W-:Y:S01]  /*8560*/  VIADD R173, R132.reuse, 0xfffffff7 ;  /* 0xfffffff784ad7836 */ /* 0x040fe20000000000 */
[C---:B------:R-:W-:Y:S01]  /*8570*/  @!P3 IADD3 R179, -R132.reuse, 0x1, RZ ;  /* 0x0000000184b3b810 */ /* 0x040fe20007ffe1ff */
[C---:B------:R-:W-:Y:S01]  /*8580*/  VIADD R178, R132.reuse, 0x27 ;  /* 0x0000002784b27836 */ /* 0x040fe20000000000 */
[C---:B------:R-:W-:Y:S01]  /*8590*/  @!P2 IADD3 R138, -R132.reuse, -0x38, RZ ;  /* 0xffffffc8848aa810 */ /* 0x040fe20007ffe1ff */
[----:B------:R-:W-:Y:S01]  /*85a0*/  VIADD R175, R132, 0x28 ;  /* 0x0000002884af7836 */ /* 0x000fe20000000000 */
[----:B------:R-:W-:Y:S01]  /*85b0*/  ISETP.GE.AND P4, PT, R134, RZ, PT ;  /* 0x000000ff8600720c */ /* 0x000fe20003f86270 */
[----:B------:R-:W-:Y:S01]  /*85c0*/  VIADD R177, R132, 0xffffffe8 ;  /* 0xffffffe884b17836 */ /* 0x000fe20000000000 */
[----:B------:R-:W-:Y:S01]  /*85d0*/  ISETP.GE.AND P3, PT, R172, RZ, PT ;  /* 0x000000ffac00720c */ /* 0x000fe20003f66270 */
[----:B------:R-:W-:Y:S01]  /*85e0*/  VIADD R176, R132, 0xffffffe7 ;  /* 0xffffffe784b07836 */ /* 0x000fe20000000000 */
[----:B------:R-:W-:Y:S01]  /*85f0*/  ISETP.GE.AND P2, PT, R139, RZ, PT ;  /* 0x000000ff8b00720c */ /* 0x000fe20003f46270 */
[-C--:B------:R-:W-:Y:S01]  /*8600*/  FFMA.FTZ R18, R180, -R188.reuse, R18 ;  /* 0x800000bcb4127223 */ /* 0x080fe20000010012 */
[----:B------:R-:W-:Y:S02]  /*8610*/  @!P6 IADD3 R174, -R132, 0x8, RZ ;  /* 0x0000000884aee810 */ /* 0x000fe40007ffe1ff */
[----:B------:R-:W-:Y:S02]  /*8620*/  ISETP.GE.AND P6, PT, R2, RZ, PT ;  /* 0x000000ff0200720c */ /* 0x000fe40003fc6270 */
[----:B------:R-:W-:Y:S02]  /*8630*/  ISETP.GE.AND P5, PT, R173, RZ, PT ;  /* 0x000000ffad00720c */ /* 0x000fe40003fa6270 */
[----:B------:R-:W-:Y:S02]  /*8640*/  @!P1 IADD3 R3, -R132, -0x30, RZ ;  /* 0xffffffd084039810 */ /* 0x000fe40007ffe1ff */
[----:B------:R-:W-:Y:S02]  /*8650*/  ISETP.GE.AND P1, PT, R178, RZ, PT ;  /* 0x000000ffb200720c */ /* 0x000fe40003f26270 */
[C---:B------:R-:W-:Y:S02]  /*8660*/  @!P4 IADD3 R134, -R132.reuse, -0x37, RZ ;  /* 0xffffffc98486c810 */ /* 0x040fe40007ffe1ff */
[C---:B------:R-:W-:Y:S02]  /*8670*/  @!P3 IADD3 R172, -R132.reuse, 0x10, RZ ;  /* 0x0000001084acb810 */ /* 0x040fe40007ffe1ff */
[----:B------:R-:W-:Y:S02]  /*8680*/  @!P2 IADD3 R139, -R132, 0x11, RZ ;  /* 0x00000011848ba810 */ /* 0x000fe40007ffe1ff */
[----:B------:R-:W-:Y:S02]  /*8690*/  ISETP.GE.AND P4, PT, R175, RZ, PT ;  /* 0x000000ffaf00720c */ /* 0x000fe40003f86270 */
[----:B------:R-:W-:Y:S02]  /*86a0*/  ISETP.GE.AND P3, PT, R177, RZ, PT ;  /* 0x000000ffb100720c */ /* 0x000fe40003f66270 */
[----:B------:R-:W-:Y:S02]  /*86b0*/  ISETP.GE.AND P2, PT, R176, RZ, PT ;  /* 0x000000ffb000720c */ /* 0x000fe40003f46270 */
[C---:B------:R-:W-:Y:S02]  /*86c0*/  @!P6 IADD3 R2, -R132.reuse, -0x2f, RZ ;  /* 0xffffffd18402e810 */ /* 0x040fe40007ffe1ff */
[----:B------:R-:W-:Y:S02]  /*86d0*/  I2FP.F32.S32 R179, R179 ;  /* 0x000000b300b37245 */ /* 0x000fe40000201400 */
[----:B------:R-:W-:Y:S02]  /*86e0*/  I2FP.F32.S32 R3, R3 ;  /* 0x0000000300037245 */ /* 0x000fe40000201400 */
[----:B------:R-:W-:Y:S01]  /*86f0*/  @!P5 IADD3 R173, -R132, 0x9, RZ ;  /* 0x0000000984add810 */ /* 0x000fe20007ffe1ff */
[----:B------:R-:W-:Y:S01]  /*8700*/  FFMA.FTZ R5, R179, -R188, R5 ;  /* 0x800000bcb3057223 */ /* 0x000fe20000010005 */
[----:B------:R-:W-:Y:S01]  /*8710*/  I2FP.F32.S32 R174, R174 ;  /* 0x000000ae00ae7245 */ /* 0x000fe20000201400 */
[C---:B------:R-:W-:Y:S01]  /*8720*/  FFMA.FTZ R24, R3.reuse, -R188, R24 ;  /* 0x800000bc03187223 */ /* 0x040fe20000010018 */
[----:B------:R-:W-:Y:S01]  /*8730*/  I2FP.F32.S32 R2, R2 ;  /* 0x0000000200027245 */ /* 0x000fe20000201400 */
[----:B------:R-:W-:Y:S01]  /*8740*/  FFMA.FTZ R30, R3, -R188, R30 ;  /* 0x800000bc031e7223 */ /* 0x000fe2000001001e */
[----:B------:R-:W-:Y:S01]  /*8750*/  FMNMX.FTZ R3, R4, R0, !PT ;  /* 0x0000000004037209 */ /* 0x000fe20007810000 */
[-C--:B------:R-:W-:Y:S01]  /*8760*/  FFMA.FTZ R16, R174, -R188.reuse, R16 ;  /* 0x800000bcae107223 */ /* 0x080fe20000010010 */
[----:B------:R-:W-:Y:S01]  /*8770*/  I2FP.F32.S32 R133, R133 ;  /* 0x0000008500857245 */ /* 0x000fe20000201400 */
[CC--:B------:R-:W-:Y:S01]  /*8780*/  FFMA.FTZ R25, R2.reuse, -R188.reuse, R25 ;  /* 0x800000bc02197223 */ /* 0x0c0fe20000010019 */
[----:B------:R-:W-:Y:S01]  /*8790*/  I2FP.F32.S32 R173, R173 ;  /* 0x000000ad00ad7245 */ /* 0x000fe20000201400 */
[-C--:B------:R-:W-:Y:S01]  /*87a0*/  FFMA.FTZ R31, R2, -R188.reuse, R31 ;  /* 0x800000bc021f7223 */ /* 0x080fe2000001001f */
[----:B------:R-:W-:Y:S01]  /*87b0*/  @!P1 IADD3 R178, -R132, -0x27, RZ ;  /* 0xffffffd984b29810 */ /* 0x000fe20007ffe1ff */
[-C--:B------:R-:W-:Y:S01]  /*87c0*/  FFMA.FTZ R11, R133, -R188.reuse, R11 ;  /* 0x800000bc850b7223 */ /* 0x080fe2000001000b */
[----:B------:R-:W-:Y:S01]  /*87d0*/  FMNMX.FTZ R2, R5, R3, !PT ;  /* 0x0000000305027209 */ /* 0x000fe20007810000 */
[-C--:B------:R-:W-:Y:S01]  /*87e0*/  FFMA.FTZ R17, R173, -R188.reuse, R17 ;  /* 0x800000bcad117223 */ /* 0x080fe20000010011 */
[----:B------:R-:W-:Y:S01]  /*87f0*/  PLOP3.LUT P1, PT, PT, PT, UP0, 0x80, 0x0 ;  /* 0x000000000000781c */ /* 0x000fe20003f2f008 */
[----:B------:R-:W-:Y:S01]  /*8800*/  FFMA.FTZ R19, R179, -R188, R19 ;  /* 0x800000bcb3137223 */ /* 0x000fe20000010013 */
[----:B------:R-:W-:Y:S01]  /*8810*/  I2FP.F32.S32 R172, R172 ;  /* 0x000000ac00ac7245 */ /* 0x000fe20000201400 */
[-C--:B------:R-:W-:Y:S01]  /*8820*/  FFMA.FTZ R22, R174, -R188.reuse, R22 ;  /* 0x800000bcae167223 */ /* 0x080fe20000010016 */
[C---:B------:R-:W-:Y:S01]  /*8830*/  @!P4 IADD3 R175, -R132.reuse, -0x28, RZ ;  /* 0xffffffd884afc810 */ /* 0x040fe20007ffe1ff */
[-C--:B------:R-:W-:Y:S01]  /*8840*/  FFMA.FTZ R23, R173, -R188.reuse, R23 ;  /* 0x800000bcad177223 */ /* 0x080fe20000010017 */
[----:B------:R-:W-:Y:S01]  /*8850*/  @!P3 IADD3 R177, -R132, 0x18, RZ ;  /* 0x0000001884b1b810 */ /* 0x000fe20007ffe1ff */
[-C--:B------:R-:W-:Y:S01]  /*8860*/  FFMA.FTZ R20, R172, -R188.reuse, R20 ;  /* 0x800000bcac147223 */ /* 0x080fe20000010014 */
[----:B------:R-:W-:Y:S01]  /*8870*/  @!P2 IADD3 R176, -R132, 0x19, RZ ;  /* 0x0000001984b0a810 */ /* 0x000fe20007ffe1ff */
[----:B------:R-:W-:Y:S01]  /*8880*/  FFMA.FTZ R34, R172, -R188, R34 ;  /* 0x800000bcac227223 */ /* 0x000fe20000010022 */
[----:B------:R-:W-:Y:S02]  /*8890*/  FMNMX.FTZ R3, R10, R135, !PT ;  /* 0x000000870a037209 */ /* 0x000fe40007810000 */
[----:B------:R-:W-:Y:S02]  /*88a0*/  FMNMX.FTZ R132, R16, R2, !PT ;  /* 0x0000000210847209 */ /* 0x000fe40007810000 */
[----:B------:R-:W-:Y:S02]  /*88b0*/  I2FP.F32.S32 R139, R139 ;  /* 0x0000008b008b7245 */ /* 0x000fe40000201400 */
[----:B------:R-:W-:Y:S02]  /*88c0*/  FMNMX.FTZ R2, R11, R3, !PT ;  /* 0x000000030b027209 */ /* 0x000fe40007810000 */
[----:B------:R-:W-:Y:S01]  /*88d0*/  FMNMX.FTZ R3, R17, R132, !PT ;  /* 0x0000008411037209 */ /* 0x000fe20007810000 */
[C---:B------:R-:W-:Y:S01]  /*88e0*/  FFMA.FTZ R21, R139.reuse, -R188, R21 ;  /* 0x800000bc8b157223 */ /* 0x040fe20000010015 */
[----:B------:R-:W-:Y:S01]  /*88f0*/  I2FP.F32.S32 R134, R134 ;  /* 0x0000008600867245 */ /* 0x000fe20000201400 */
[----:B------:R-:W-:Y:S01]  /*8900*/  FFMA.FTZ R35, R139, -R188, R35 ;  /* 0x800000bc8b237223 */ /* 0x000fe20000010023 */
[----:B------:R-:W-:Y:S02]  /*8910*/  I2FP.F32.S32 R138, R138 ;  /* 0x0000008a008a7245 */ /* 0x000fe40000201400 */
[----:B------:R-:W-:Y:S01]  /*8920*/  I2FP.F32.S32 R175, R175 ;  /* 0x000000af00af7245 */ /* 0x000fe20000201400 */
[CC--:B------:R-:W-:Y:S01]  /*8930*/  FFMA.FTZ R13, R134.reuse, -R188.reuse, R13 ;  /* 0x800000bc860d7223 */ /* 0x0c0fe2000001000d */
        /* <DEDUP_REMOVED lines=13> */
[----:B------:R-:W-:Y:S06]  /*8a10*/  @P1 BRA `(.L_x_2139) ;  /* 0xffffffe800e01947 */ /* 0x000fec000383ffff */
.L_x_2138:
[----:B------:R-:W-:Y:S01]  /*8a20*/  FMNMX.FTZ R2, R26, R134, !PT ;  /* 0x000000861a027209 */ /* 0x000fe20007810000 */
[----:B-1----:R-:W2:Y:S01]  /*8a30*/  LDL.64 R176, [R1+0x58] ;  /* 0x0000580001b07983 */ /* 0x002ea20000100a00 */
[----:B------:R-:W-:Y:S01]  /*8a40*/  FMNMX.FTZ R133, R32, R180, !PT ;  /* 0x000000b420857209 */ /* 0x000fe20007810000 */
[----:B------:R-:W-:Y:S01]  /*8a50*/  UIADD3 UR9, UR24, -0x4ab325aa, URZ ;  /* 0xb54cda5618097890 */ /* 0x000fe2000fffe03f */
[----:B------:R-:W-:Y:S01]  /*8a60*/  FMNMX.FTZ R134, R27, R2, !PT ;  /* 0x000000021b867209 */ /* 0x000fe20007810000 */
[----:B------:R-:W-:Y:S01]  /*8a70*/  UIADD3 UR18, UR24, -0x61c88647, URZ ;  /* 0x9e3779b918127890 */ /* 0x000fe2000fffe03f */
[----:B------:R-:W-:Y:S01]  /*8a80*/  FMNMX.FTZ R132, R7, R179, !PT ;  /* 0x000000b307847209 */ /* 0x000fe20007810000 */
[----:B------:R-:W3:Y:S01]  /*8a90*/  LDL.64 R172, [R1+0x38] ;  /* 0x0000380001ac7983 */ /* 0x000ee20000100a00 */
[----:B------:R-:W-:Y:S01]  /*8aa0*/  FMNMX.FTZ R2, R33, R133, !PT ;  /* 0x0000008521027209 */ /* 0x000fe20007810000 */
[----:B------:R-:W-:Y:S01]  /*8ab0*/  UIADD3 UR12, UR25, -0x126145ec, URZ ;  /* 0xed9eba14190c7890 */ /* 0x000fe2000fffe03f */
[----:B------:R-:W-:Y:S01]  /*8ac0*/  FMNMX.FTZ R132, R18, R132, !PT ;  /* 0x0000008412847209 */ /* 0x000fe20007810000 */
[----:B------:R-:W-:Y:S01]  /*8ad0*/  UIADD3 UR17, UR25, -0x4498517b, URZ ;  /* 0xbb67ae8519117890 */ /* 0x000fe2000fffe03f */
[----:B------:R-:W-:Y:S01]  /*8ae0*/  FMNMX.FTZ R3, R8, R136, !PT ;  /* 0x0000008808037209 */ /* 0x000fe20007810000 */
[----:B------:R-:W1:Y:S01]  /*8af0*/  SHFL.BFLY PT, R175, R2, 0x2, 0x1f ;  /* 0x0c401f0002af7f89 */ /* 0x000e6200000e0000 */
[----:B------:R-:W-:Y:S01]  /*8b00*/  FMNMX.FTZ R132, R19, R132, !PT ;  /* 0x0000008413847209 */ /* 0x000fe20007810000 */
[----:B------:R-:W-:Y:S01]  /*8b10*/  UIADD3 UR16, UR25, 0x76cf5d0a, URZ ;  /* 0x76cf5d0a19107890 */ /* 0x000fe2000fffe03f */
[----:B------:R-:W-:Y:S01]  /*8b20*/  FMNMX.FTZ R3, R9, R3, !PT ;  /* 0x0000000309037209 */ /* 0x000fe20007810000 */
[----:B------:R-:W-:Y:S01]  /*8b30*/  UIADD3 UR15, UR24, -0x255992d5, URZ ;  /* 0xdaa66d2b180f7890 */ /* 0x000fe2000fffe03f */
[----:B------:R-:W-:Y:S01]  /*8b40*/  FMNMX.FTZ R132, R22, R132, !PT ;  /* 0x0000008416847209 */ /* 0x000fe20007810000 */
[----:B------:R-:W-:Y:S01]  /*8b50*/  UIADD3 UR13, UR24, 0x78dde6e4, URZ ;  /* 0x78dde6e4180d7890 */ /* 0x000fe2000fffe03f */
[----:B------:R-:W-:Y:S01]  /*8b60*/  FMNMX.FTZ R3, R12, R3, !PT ;  /* 0x000000030c037209 */ /* 0x000fe20007810000 */
[----:B------:R-:W-:Y:S01]  /*8b70*/  UIADD3 UR10, UR25, -0x56f99767, URZ ;  /* 0xa9066899190a7890 */ /* 0x000fe2000fffe03f */
[----:B------:R-:W-:Y:S01]  /*8b80*/  LOP3.LUT R133, R231, UR8, RZ, 0x3c, !PT ;  /* 0x00000008e7857c12 */ /* 0x000fe2000f8e3cff */
[----:B------:R-:W-:Y:S01]  /*8b90*/  UIADD3 UR8, UR24, 0x3c6ef372, URZ ;  /* 0x3c6ef37218087890 */ /* 0x000fe2000fffe03f */
[----:B------:R-:W-:Y:S01]  /*8ba0*/  FMNMX.FTZ R132, R23, R132, !PT ;  /* 0x0000008417847209 */ /* 0x000fe20007810000 */
[----:B------:R-:W-:Y:S01]  /*8bb0*/  UIADD3 UR11, UR24, 0x1715609d, URZ ;  /* 0x1715609d180b7890 */ /* 0x000fe2000fffe03f */
[----:B------:R-:W-:Y:S01]  /*8bc0*/  FMNMX.FTZ R3, R13, R3, !PT ;  /* 0x000000030d037209 */ /* 0x000fe20007810000 */
[----:B------:R-:W-:Y:S01]  /*8bd0*/  IMAD.WIDE.U32 R186, R133, -0x326172a9, RZ ;  /* 0xcd9e8d5785ba7825 */ /* 0x000fe200078e00ff */
[----:B------:R-:W-:Y:S01]  /*8be0*/  FMNMX.FTZ R132, R34, R132, !PT ;  /* 0x0000008422847209 */ /* 0x000fe20007810000 */
[----:B------:R-:W-:Y:S01]  /*8bf0*/  UIADD3 UR14, UR25, 0x32370b8f, URZ ;  /* 0x32370b8f190e7890 */ /* 0x000fe2000fffe03f */
[----:B------:R-:W-:Y:S02]  /*8c00*/  FMNMX.FTZ R3, R24, R3, !PT ;  /* 0x0000000318037209 */ /* 0x000fe40007810000 */
[----:B------:R-:W-:Y:S02]  /*8c10*/  FMNMX.FTZ R134, R30, R134, !PT ;  /* 0x000000861e867209 */ /* 0x000fe40007810000 */
[----:B------:R-:W-:Y:S02]  /*8c20*/  FMNMX.FTZ R138, R35, R132, !PT ;  /* 0x00000084238a7209 */ /* 0x000fe40007810000 */
[----:B------:R-:W-:Y:S02]  /*8c30*/  FMNMX.FTZ R3, R25, R3, !PT ;  /* 0x0000000319037209 */ /* 0x000fe40007810000 */
[----:B------:R-:W-:Y:S02]  /*8c40*/  FMNMX.FTZ R134, R31, R134, !PT ;  /* 0x000000861f867209 */ /* 0x000fe40007810000 */
[----:B-1----:R-:W-:Y:S02]  /*8c50*/  FMNMX.FTZ R175, R2, R175, !PT ;  /* 0x000000af02af7209 */ /* 0x002fe40007810000 */
[----:B------:R-:W-:Y:S01]  /*8c60*/  FMNMX.FTZ R139, R28, R3, !PT ;  /* 0x000000031c8b7209 */ /* 0x000fe20007810000 */
[----:B------:R-:W1:Y:S01]  /*8c70*/  SHFL.BFLY PT, R174, R134, 0x2, 0x1f ;  /* 0x0c401f0086ae7f89 */ /* 0x000e6200000e0000 */
[----:B------:R-:W-:Y:S07]  /*8c80*/  I2FP.F32.S32 R178, R178 ;  /* 0x000000b200b27245 */ /* 0x000fee0000201400 */
[----:B------:R-:W4:Y:S01]  /*8c90*/  SHFL.BFLY PT, R179, R175, 0x1, 0x1f ;  /* 0x0c201f00afb37f89 */ /* 0x000f2200000e0000 */
[----:B------:R-:W-:Y:S05]  /*8ca0*/  FFMA.FTZ R29, R178, -R188, R29 ;  /* 0x800000bcb21d7223 */ /* 0x000fea000001001d */
[----:B------:R-:W-:Y:S05]  /*8cb0*/  FMNMX.FTZ R139, R29, R139, !PT ;  /* 0x0000008b1d8b7209 */ /* 0x000fea0007810000 */
[----:B------:R-:W5:Y:S01]  /*8cc0*/  SHFL.BFLY PT, R178, R139, 0x2, 0x1f ;  /* 0x0c401f008bb27f89 */ /* 0x000f6200000e0000 */
[----:B-1----:R-:W-:Y:S02]  /*8cd0*/  FMNMX.FTZ R174, R134, R174, !PT ;  /* 0x000000ae86ae7209 */ /* 0x002fe40007810000 */
[----:B----4-:R-:W-:Y:S04]  /*8ce0*/  FMNMX.FTZ R134, R175, R179, !PT ;  /* 0x000000b3af867209 */ /* 0x010fe80007810000 */
[C---:B------:R-:W-:Y:S01]  /*8cf0*/  FSETP.NEU.FTZ.AND P0, PT, R134.reuse, -INF , PT ;  /* 0xff8000008600780b */ /* 0x040fe20003f1d000 */
[----:B------:R-:W-:Y:S01]  /*8d00*/  FADD.FTZ R0, -R134, R0 ;  /* 0x0000000086007221 */ /* 0x000fe20000010100 */
[----:B--2---:R-:W-:Y:S01]  /*8d10*/  LOP3.LUT R132, R187, UR18, R176, 0x96, !PT ;  /* 0x00000012bb847c12 */ /* 0x004fe2000f8e96b0 */
[----:B------:R-:W-:Y:S04]  /*8d20*/  SHFL.BFLY PT, R177, R174, 0x1, 0x1f ;  /* 0x0c201f00aeb17f89 */ /* 0x000fe800000e0000 */
[----:B------:R-:W-:Y:S01]  /*8d30*/  IMAD.WIDE.U32 R132, R132, -0x2daee0ad, RZ ;  /* 0xd2511f5384847825 */ /* 0x000fe200078e00ff */
[----:B---3--:R-:W-:Y:S03]  /*8d40*/  LOP3.LUT R3, R173, UR17, R230, 0x96, !PT ;  /* 0x00000011ad037c12 */ /* 0x008fe6000f8e96e6 */
[----:B------:R-:W1:Y:S01]  /*8d50*/  SHFL.BFLY PT, R176, R138, 0x2, 0x1f ;  /* 0x0c401f008ab07f89 */ /* 0x000e6200000e0000 */
[----:B------:R-:W-:Y:S01]  /*8d60*/  LOP3.LUT R172, R133, UR16, R172, 0x96, !PT ;  /* 0x0000001085ac7c12 */ /* 0x000fe2000f8e96ac */
[----:B------:R-:W-:Y:S04]  /*8d70*/  IMAD.WIDE.U32 R2, R3, -0x326172a9, RZ ;  /* 0xcd9e8d5703027825 */ /* 0x000fe800078e00ff */
[----:B------:R-:W-:Y:S01]  /*8d80*/  IMAD.WIDE.U32 R172, R172, -0x326172a9, RZ ;  /* 0xcd9e8d57acac7825 */ /* 0x000fe200078e00ff */
[----:B------:R-:W-:Y:S04]  /*8d90*/  LOP3.LUT R3, R3, UR8, R186, 0x96, !PT ;  /* 0x0000000803037c12 */ /* 0x000fe8000f8e96ba */
[----:B------:R-:W-:Y:S01]  /*8da0*/  LOP3.LUT R133, R173, UR15, R2, 0x96, !PT ;  /* 0x0000000fad857c12 */ /* 0x000fe2000f8e9602 */
[----:B------:R-:W-:Y:S01]  /*8db0*/  IMAD.WIDE.U32 R2, R3, -0x2daee0ad, RZ ;  /* 0xd2511f5303027825 */ /* 0x000fe200078e00ff */
[----:B-----5:R-:W-:Y:S04]  /*8dc0*/  FMNMX.FTZ R173, R139, R178, !PT ;  /* 0x000000b28bad7209 */ /* 0x020fe80007810000 */
[----:B------:R-:W-:Y:S01]  /*8dd0*/  LOP3.LUT R3, R3, UR14, R132, 0x96, !PT ;  /* 0x0000000e03037c12 */ /* 0x000fe2000f8e9684 */
[----:B------:R-:W-:Y:S01]  /*8de0*/  IMAD.WIDE.U32 R132, R133, -0x2daee0ad, RZ ;  /* 0xd2511f5385847825 */ /* 0x000fe200078e00ff */
[----:B------:R-:W2:Y:S02]  /*8df0*/  SHFL.BFLY PT, R178, R173, 0x1, 0x1f ;  /* 0x0c201f00adb27f89 */ /* 0x000ea400000e0000 */
[----:B-1----:R-:W-:Y:S01]  /*8e00*/  FMNMX.FTZ R176, R138, R176, !PT ;  /* 0x000000b08ab07209 */ /* 0x002fe20007810000 */
[----:B------:R-:W-:Y:S01]  /*8e10*/  IMAD.WIDE.U32 R138, R3, -0x326172a9, RZ ;  /* 0xcd9e8d57038a7825 */ /* 0x000fe200078e00ff */
[----:B------:R-:W-:Y:S02]  /*8e20*/  LOP3.LUT R2, R133, UR12, R2, 0x96, !PT ;  /* 0x0000000c85027c12 */ /* 0x000fe4000f8e9602 */
[----:B------:R-:W-:Y:S02]  /*8e30*/  FMNMX.FTZ R3, R174, R177, !PT ;  /* 0x000000b1ae037209 */ /* 0x000fe40007810000 */
[----:B------:R-:W1:Y:S01]  /*8e40*/  SHFL.BFLY PT, R133, R176, 0x1, 0x1f ;  /* 0x0c201f00b0857f89 */ /* 0x000e6200000e0000 */
[----:B------:R-:W-:Y:S01]  /*8e50*/  LOP3.LUT R172, R139, UR13, R172, 0x96, !PT ;  /* 0x0000000d8bac7c12 */ /* 0x000fe2000f8e96ac */
[----:B------:R-:W-:Y:S04]  /*8e60*/  IMAD.WIDE.U32 R180, R2, -0x326172a9, RZ ;  /* 0xcd9e8d5702b47825 */ /* 0x000fe800078e00ff */
[----:B------:R-:W-:Y:S01]  /*8e70*/  FMUL.FTZ R2, R134, UR4 ;  /* 0x0000000486027c20 */ /* 0x000fe20008410000 */
[----:B------:R-:W-:Y:S01]  /*8e80*/  IMAD.WIDE.U32 R182, R172, -0x2daee0ad, RZ ;  /* 0xd2511f53acb67825 */ /* 0x000fe200078e00ff */
[----:B------:R-:W-:Y:S03]  /*8e90*/  LOP3.LUT R220, R181, UR11, R138, 0x96, !PT ;  /* 0x0000000bb5dc7c12 */ /* 0x000fe6000f8e968a */
[----:B------:R-:W-:Y:S02]  /*8ea0*/  FSEL R2, R2, RZ, P0 ;  /* 0x000000ff02027208 */ /* 0x000fe40000000000 */
[----:B------:R-:W-:Y:S02]  /*8eb0*/  LOP3.LUT R175, R183, UR10, R132, 0x96, !PT ;  /* 0x0000000ab7af7c12 */ /* 0x000fe4000f8e9684 */
[----:B------:R-:W-:Y:S01]  /*8ec0*/  FSETP.NEU.FTZ.AND P0, PT, R3, -INF , PT ;  /* 0xff8000000300780b */ /* 0x000fe20003f1d000 */
[--C-:B------:R-:W-:Y:S01]  /*8ed0*/  FFMA.FTZ R211, R16, UR4, -R2.reuse ;  /* 0x0000000410d37c23 */ /* 0x100fe20008010802 */
[--C-:B------:R-:W-:Y:S01]  /*8ee0*/  FFMA.FTZ R209, R17, UR4, -R2.reuse ;  /* 0x0000000411d17c23 */ /* 0x100fe20008010802 */
[----:B--2---:R-:W-:Y:S01]  /*8ef0*/  FMNMX.FTZ R132, R173, R178, !PT ;  /* 0x000000b2ad847209 */ /* 0x004fe20007810000 */
[----:B------:R-:W2:Y:S01]  /*8f00*/  LDL.64 R16, [R1+0x50] ;  /* 0x0000500001107983 */ /* 0x000ea20000100a00 */
[----:B------:R-:W-:Y:S04]  /*8f10*/  IMAD.WIDE.U32 R174, R175, -0x326172a9, RZ ;  /* 0xcd9e8d57afae7825 */ /* 0x000fe800078e00ff */
[--C-:B------:R-:W-:Y:S01]  /*8f20*/  FFMA.FTZ R139, R4, UR4, -R2.reuse ;  /* 0x00000004048b7c23 */ /* 0x100fe20008010802 */
[--C-:B------:R-:W-:Y:S01]  /*8f30*/  FFMA.FTZ R217, R20, UR4, -R2.reuse ;  /* 0x0000000414d97c23 */ /* 0x100fe20008010802 */
[----:B------:R-:W-:Y:S01]  /*8f40*/  FFMA.FTZ R219, R21, UR4, -R2 ;  /* 0x0000000415db7c23 */ /* 0x000fe20008010802 */
[----:B------:R-:W-:Y:S01]  /*8f50*/  LOP3.LUT R138, R175, UR9, R180, 0x96, !PT ;  /* 0x00000009af8a7c12 */ /* 0x000fe2000f8e96b4 */
[--C-:B------:R-:W-:Y:S01]  /*8f60*/  FFMA.FTZ R221, R32, UR4, -R2.reuse ;  /* 0x0000000420dd7c23 */ /* 0x100fe20008010802 */
[----:B-1----:R-:W-:Y:S01]  /*8f70*/  FMNMX.FTZ R133, R176, R133, !PT ;  /* 0x00000085b0857209 */ /* 0x002fe20007810000 */
[--C-:B------:R-:W-:Y:S01]  /*8f80*/  FFMA.FTZ R222, R33, UR4, -R2.reuse ;  /* 0x0000000421de7c23 */ /* 0x100fe20008010802 */
[----:B------:R-:W-:Y:S01]  /*8f90*/  LOP3.LUT R4, R138, 0xff, RZ, 0xc0, !PT ;  /* 0x000000ff8a047812 */ /* 0x000fe200078ec0ff */
[----:B------:R-:W-:Y:S01]  /*8fa0*/  FFMA.FTZ R177, R5, UR4, -R2 ;  /* 0x0000000405b17c23 */ /* 0x000fe20008010802 */
[----:B------:R-:W-:Y:S01]  /*8fb0*/  FMUL.FTZ R2, R3, UR4 ;  /* 0x0000000403027c20 */ /* 0x000fe20008410000 */
[C---:B------:R-:W-:Y:S01]  /*8fc0*/  FMUL.FTZ R5, R133.reuse, UR4 ;  /* 0x0000000485057c20 */ /* 0x040fe20008410000 */
[----:B------:R-:W-:Y:S01]  /*8fd0*/  ISETP.LE.U32.AND P5, PT, R4, UR5, PT ;  /* 0x0000000504007c0c */ /* 0x000fe2000bfa3070 */
[----:B------:R-:W-:Y:S01]  /*8fe0*/  MUFU.EX2 R222, R222 ;  /* 0x000000de00de7308 */ /* 0x000fe20000000800 */
[----:B------:R-:W-:Y:S02]  /*8ff0*/  LOP3.LUT R4, R138, 0xffff, RZ, 0xc0, !PT ;  /* 0x0000ffff8a047812 */ /* 0x000fe400078ec0ff */
[----:B------:R-:W-:Y:S02]  /*9000*/  FSEL R2, R2, RZ, P0 ;  /* 0x000000ff02027208 */ /* 0x000fe40000000000 */
[----:B------:R-:W-:Y:S02]  /*9010*/  SHF.R.U32.HI R4, RZ, 0x8, R4 ;  /* 0x00000008ff047819 */ /* 0x000fe40000011604 */
[----:B------:R-:W-:Y:S01]  /*9020*/  FSETP.NEU.FTZ.AND P0, PT, R133, -INF , PT ;  /* 0xff8000008500780b */ /* 0x000fe20003f1d000 */
        /* <DEDUP_REMOVED lines=8> */
[----:B------:R-:W-:Y:S02]  /*90b0*/  LOP3.LUT R2, R4, 0xffff, RZ, 0xc0, !PT ;  /* 0x0000ffff04027812 */ /* 0x000fe400078ec0ff */
[----:B------:R-:W-:Y:S02]  /*90c0*/  SHF.R.U32.HI R4, RZ, 0x18, R138 ;  /* 0x00000018ff047819 */ /* 0x000fe4000001168a */
[----:B------:R-:W-:Y:S01]  /*90d0*/  ISETP.LE.U32.AND P4, PT, R2, UR5, PT ;  /* 0x0000000502007c0c */ /* 0x000fe2000bf83070 */
[----:B------:R-:W-:Y:S01]  /*90e0*/  MUFU.EX2 R184, R184 ;  /* 0x000000b800b87308 */ /* 0x000fe20000000800 */
[----:B------:R-:W-:Y:S02]  /*90f0*/  FSEL R2, R5, RZ, P0 ;  /* 0x000000ff05027208 */ /* 0x000fe40000000000 */
[----:B------:R-:W-:Y:S01]  /*9100*/  ISETP.LE.U32.AND P2, PT, R4, UR5, PT ;  /* 0x0000000504007c0c */ /* 0x000fe2000bf43070 */
[C---:B------:R-:W-:Y:S01]  /*9110*/  FMUL.FTZ R4, R132.reuse, UR4 ;  /* 0x0000000484047c20 */ /* 0x040fe20008410000 */
[----:B------:R-:W-:Y:S01]  /*9120*/  FSETP.NEU.FTZ.AND P0, PT, R132, -INF , PT ;  /* 0xff8000008400780b */ /* 0x000fe20003f1d000 */
[--C-:B------:R-:W-:Y:S01]  /*9130*/  FFMA.FTZ R223, R34, UR4, -R2.reuse ;  /* 0x0000000422df7c23 */ /* 0x100fe20008010802 */
[--C-:B------:R-:W-:Y:S01]  /*9140*/  FFMA.FTZ R225, R35, UR4, -R2.reuse ;  /* 0x0000000423e17c23 */ /* 0x100fe20008010802 */
[----:B------:R-:W-:Y:S01]  /*9150*/  FFMA.FTZ R173, R6, UR4, -R2 ;  /* 0x0000000406ad7c23 */ /* 0x000fe20008010802 */
[----:B------:R-:W-:Y:S01]  /*9160*/  FSEL R4, R4, RZ, P0 ;  /* 0x000000ff04047208 */ /* 0x000fe20000000000 */
[----:B------:R-:W3:Y:S01]  /*9170*/  LDL.64 R34, [R1+0x48] ;  /* 0x0000480001227983 */ /* 0x000ee20000100a00 */
[----:B------:R-:W-:Y:S01]  /*9180*/  SHF.R.U32.HI R6, RZ, 0x10, R138 ;  /* 0x00000010ff067819 */ /* 0x000fe2000001168a */
[--C-:B------:R-:W-:Y:S01]  /*9190*/  FFMA.FTZ R207, R18, UR4, -R2.reuse ;  /* 0x0000000412cf7c23 */ /* 0x100fe20008010802 */
[--C-:B------:R-:W-:Y:S01]  /*91a0*/  FFMA.FTZ R208, R19, UR4, -R2.reuse ;  /* 0x0000000413d07c23 */ /* 0x100fe20008010802 */
[--C-:B------:R-:W-:Y:S01]  /*91b0*/  FFMA.FTZ R216, R23, UR4, -R2.reuse ;  /* 0x0000000417d87c23 */ /* 0x100fe20008010802 */
[----:B------:R-:W-:Y:S01]  /*91c0*/  LOP3.LUT R6, R6, 0xff, RZ, 0xc0, !PT ;  /* 0x000000ff06067812 */ /* 0x000fe200078ec0ff */
[--C-:B------:R-:W-:Y:S01]  /*91d0*/  FFMA.FTZ R178, R7, UR4, -R2.reuse ;  /* 0x0000000407b27c23 */ /* 0x100fe20008010802 */
[----:B------:R-:W-:Y:S01]  /*91e0*/  FFMA.FTZ R214, R22, UR4, -R2 ;  /* 0x0000000416d67c23 */ /* 0x000fe20008010802 */
[----:B------:R-:W-:Y:S01]  /*91f0*/  FMUL.FTZ R2, R0, UR4 ;  /* 0x0000000400027c20 */ /* 0x000fe20008410000 */
[----:B------:R-:W-:Y:S01]  /*9200*/  ISETP.LE.U32.AND P1, PT, R6, UR5, PT ;  /* 0x0000000506007c0c */ /* 0x000fe2000bf23070 */
[----:B------:R-:W-:Y:S01]  /*9210*/  FADD.FTZ R0, -R3, R135 ;  /* 0x0000008703007221 */ /* 0x000fe20000010100 */
[----:B------:R-:W-:Y:S01]  /*9220*/  MUFU.EX2 R173, R173 ;  /* 0x000000ad00ad7308 */ /* 0x000fe20000000800 */
[--C-:B------:R-:W-:Y:S01]  /*9230*/  FFMA.FTZ R176, R9, UR4, -R4.reuse ;  /* 0x0000000409b07c23 */ /* 0x100fe20008010804 */
[--C-:B------:R-:W-:Y:S01]  /*9240*/  FFMA.FTZ R183, R13, UR4, -R4.reuse ;  /* 0x000000040db77c23 */ /* 0x100fe20008010804 */
[----:B------:R-:W-:Y:S01]  /*9250*/  FMUL.FTZ R0, R0, UR4 ;  /* 0x0000000400007c20 */ /* 0x000fe20008410000 */
[--C-:B------:R-:W-:Y:S01]  /*9260*/  FFMA.FTZ R212, R24, UR4, -R4.reuse ;  /* 0x0000000418d47c23 */ /* 0x100fe20008010804 */
[--C-:B------:R-:W-:Y:S01]  /*9270*/  FFMA.FTZ R213, R25, UR4, -R4.reuse ;  /* 0x0000000419d57c23 */ /* 0x100fe20008010804 */
[--C-:B------:R-:W-:Y:S01]  /*9280*/  FFMA.FTZ R226, R29, UR4, -R4.reuse ;  /* 0x000000041de27c23 */ /* 0x100fe20008010804 */
[--C-:B------:R-:W-:Y:S03]  /*9290*/  FFMA.FTZ R18, R8, UR4, -R4.reuse ;  /* 0x0000000408127c23 */ /* 0x100fe60008010804 */
[----:B------:R-:W1:Y:S01]  /*92a0*/  MUFU.EX2 R2, R2 ;  /* 0x0000000200027308 */ /* 0x000e620000000800 */
[--C-:B------:R-:W-:Y:S01]  /*92b0*/  FFMA.FTZ R181, R12, UR4, -R4.reuse ;  /* 0x000000040cb57c23 */ /* 0x100fe20008010804 */
[----:B------:R-:W-:Y:S08]  /*92c0*/  FFMA.FTZ R224, R28, UR4, -R4 ;  /* 0x000000041ce07c23 */ /* 0x000ff00008010804 */
[----:B------:R-:W4:Y:S01]  /*92d0*/  MUFU.EX2 R0, R0 ;  /* 0x0000000000007308 */ /* 0x000f220000000800 */
        /* <DEDUP_REMOVED lines=10> */
[----:B------:R4:W5:Y:S01]  /*9380*/  LDL.S16 R171, [R1+0x18] ;  /* 0x0000180001ab7983 */ /* 0x0009620000100600 */
[C---:B------:R-:W-:Y:S01]  /*9390*/  FMUL.FTZ R14, R0.reuse, R166 ;  /* 0x000000a6000e7220 */ /* 0x040fe20000410000 */
[C---:B------:R-:W-:Y:S01]  /*93a0*/  FMUL.FTZ R15, R0.reuse, R167 ;  /* 0x000000a7000f7220 */ /* 0x040fe20000410000 */
[C---:B------:R-:W-:Y:S01]  /*93b0*/  FMUL.FTZ R26, R0.reuse, R162 ;  /* 0x000000a2001a7220 */ /* 0x040fe20000410000 */
[----:B------:R4:W4:Y:S01]  /*93c0*/  LDL.S16 R159, [R1+0x8] ;  /* 0x00000800019f7983 */ /* 0x0009220000100600 */
        /* <DEDUP_REMOVED lines=46> */
[----:B------:R-:W-:Y:S01]  /*96b0*/  MUFU.EX2 R141, R18 ;  /* 0x00000012008d7308 */ /* 0x000fe20000000800 */
[C---:B------:R-:W-:Y:S01]  /*96c0*/  FMUL.FTZ R84, R2.reuse, R84 ;  /* 0x0000005402547220 */ /* 0x040fe20000410000 */
[C---:B------:R-:W-:Y:S01]  /*96d0*/  FMUL.FTZ R85, R2.reuse, R85 ;  /* 0x0000005502557220 */ /* 0x040fe20000410000 */
[----:B--2---:R-:W-:Y:S01]  /*96e0*/  LOP3.LUT R8, R187, UR18, R16, 0x96, !PT ;  /* 0x00000012bb087c12 */ /* 0x004fe2000f8e9610 */
[C---:B------:R-:W-:Y:S01]  /*96f0*/  FMUL.FTZ R17, R2.reuse, R149 ;  /* 0x0000009502117220 */ /* 0x040fe20000410000 */
[----:B------:R-:W-:Y:S05]  /*9700*/  IMAD.MOV.U32 R187, RZ, RZ, R229 ;  /* 0x000000ffffbb7224 */ /* 0x000fea00078e00e5 */
[----:B------:R1:W2:Y:S01]  /*9710*/  MUFU.EX2 R149, R10 ;  /* 0x0000000a00957308 */ /* 0x0002a20000000800 */
[----:B------:R-:W-:Y:S01]  /*9720*/  FMUL.FTZ R16, R2, R148 ;  /* 0x0000009402107220 */ /* 0x000fe20000410000 */
[----:B------:R-:W-:Y:S04]  /*9730*/  IMAD.WIDE.U32 R8, R8, -0x2daee0ad, RZ ;  /* 0xd2511f5308087825 */ /* 0x000fe800078e00ff */
[C---:B-1----:R-:W-:Y:S01]  /*9740*/  FMUL.FTZ R10, R0.reuse, R170 ;  /* 0x000000aa000a7220 */ /* 0x042fe20000410000 */
[----:B--2---:R-:W-:Y:S01]  /*9750*/  FFMA.FTZ R138, R0, R205, R149 ;  /* 0x000000cd008a7223 */ /* 0x004fe20000010095 */
[----:B------:R2:W2:Y:S01]  /*9760*/  LDL.S16 R170, [R1+0x14] ;  /* 0x0000140001aa7983 */ /* 0x0004a20000100600 */
[----:B------:R-:W-:Y:S04]  /*9770*/  FADD.FTZ R0, -R133, R137 ;  /* 0x0000008985007221 */ /* 0x000fe80000010100 */
[----:B------:R-:W-:Y:S06]  /*9780*/  FMUL.FTZ R0, R0, UR4 ;  /* 0x0000000400007c20 */ /* 0x000fec0008410000 */
[----:B------:R-:W1:Y:S01]  /*9790*/  MUFU.EX2 R0, R0 ;  /* 0x0000000000007308 */ /* 0x000e620000000800 */
[----:B---3--:R-:W-:Y:S02]  /*97a0*/  LOP3.LUT R5, R35, UR17, R230, 0x96, !PT ;  /* 0x0000001123057c12 */ /* 0x008fe4000f8e96e6 */
[----:B------:R-:W-:Y:S01]  /*97b0*/  LOP3.LUT R9, R9, UR16, R34, 0x96, !PT ;  /* 0x0000001009097c12 */ /* 0x000fe2000f8e9622 */
[C---:B-1----:R-:W-:Y:S02]  /*97c0*/  FMUL.FTZ R34, R0.reuse, R142 ;  /* 0x0000008e00227220 */ /* 0x042fe40000410000 */
[----:B------:R-:W-:Y:S04]  /*97d0*/  IMAD.WIDE.U32 R22, R5, -0x326172a9, RZ ;  /* 0xcd9e8d5705167825 */ /* 0x000fe800078e00ff */
[----:B------:R-:W-:Y:S01]  /*97e0*/  FFMA.FTZ R135, R0, R227, R173 ;  /* 0x000000e300877223 */ /* 0x000fe200000100ad */
[----:B------:R-:W-:Y:S01]  /*97f0*/  MUFU.EX2 R142, R177 ;  /* 0x000000b1008e7308 */ /* 0x000fe20000000800 */
[----:B------:R-:W-:Y:S01]  /*9800*/  FMUL.FTZ R5, R2, R153 ;  /* 0x0000009902057220 */ /* 0x000fe20000410000 */
[C---:B------:R-:W-:Y:S01]  /*9810*/  FMUL.FTZ R18, R0.reuse, R150 ;  /* 0x0000009600127220 */ /* 0x040fe20000410000 */
[----:B------:R-:W-:Y:S01]  /*9820*/  LOP3.LUT R6, R23, UR8, R186, 0x96, !PT ;  /* 0x0000000817067c12 */ /* 0x000fe2000f8e96ba */
[C---:B------:R-:W-:Y:S01]  /*9830*/  FMUL.FTZ R19, R0.reuse, R151 ;  /* 0x0000009700137220 */ /* 0x040fe20000410000 */
[C---:B------:R-:W-:Y:S01]  /*9840*/  FMUL.FTZ R23, R0.reuse, R147 ;  /* 0x0000009300177220 */ /* 0x040fe20000410000 */
[C---:B------:R-:W-:Y:S01]  /*9850*/  FMUL.FTZ R35, R0.reuse, R143 ;  /* 0x0000008f00237220 */ /* 0x040fe20000410000 */
[----:B------:R-:W-:Y:S01]  /*9860*/  FMUL.FTZ R38, R0, R38 ;  /* 0x0000002600267220 */ /* 0x000fe20000410000 */
[----:B------:R-:W-:Y:S02]  /*9870*/  IMAD.WIDE.U32 R6, R6, -0x2daee0ad, RZ ;  /* 0xd2511f5306067825 */ /* 0x000fe400078e00ff */
[----:B------:R-:W1:Y:S01]  /*9880*/  MUFU.EX2 R186, R139 ;  /* 0x0000008b00ba7308 */ /* 0x000e620000000800 */
[----:B------:R-:W-:Y:S01]  /*9890*/  UIADD3 UR8, UR25, 0x646e171e, URZ ;  /* 0x646e171e19087890 */ /* 0x000fe2000fffe03f */
[C---:B------:R-:W-:Y:S01]  /*98a0*/  FMUL.FTZ R39, R0.reuse, R39 ;  /* 0x0000002700277220 */ /* 0x040fe20000410000 */
[C---:B------:R-:W-:Y:S01]  /*98b0*/  FMUL.FTZ R50, R0.reuse, R50 ;  /* 0x0000003200327220 */ /* 0x040fe20000410000 */
[----:B------:R-:W-:Y:S01]  /*98c0*/  LOP3.LUT R7, R7, UR14, R8, 0x96, !PT ;  /* 0x0000000e07077c12 */ /* 0x000fe2000f8e9608 */
[----:B------:R-:W-:Y:S04]  /*98d0*/  IMAD.WIDE.U32 R8, R9, -0x326172a9, RZ ;  /* 0xcd9e8d5709087825 */ /* 0x000fe800078e00ff */
[C---:B------:R-:W-:Y:S01]  /*98e0*/  FMUL.FTZ R51, R0.reuse, R51 ;  /* 0x0000003300337220 */ /* 0x040fe20000410000 */
[C---:B------:R-:W-:Y:S01]  /*98f0*/  FMUL.FTZ R66, R0.reuse, R66 ;  /* 0x0000004200427220 */ /* 0x040fe20000410000 */
[C---:B------:R-:W-:Y:S01]  /*9900*/  FMUL.FTZ R67, R0.reuse, R67 ;  /* 0x0000004300437220 */ /* 0x040fe20000410000 */
[----:B------:R-:W-:Y:S01]  /*9910*/  LOP3.LUT R12, R9, UR15, R22, 0x96, !PT ;  /* 0x0000000f090c7c12 */ /* 0x000fe2000f8e9616 */
[C---:B------:R-:W-:Y:S01]  /*9920*/  FMUL.FTZ R22, R0.reuse, R146 ;  /* 0x0000009200167220 */ /* 0x040fe20000410000 */
[C---:B------:R-:W-:Y:S01]  /*9930*/  FMUL.FTZ R82, R0.reuse, R82 ;  /* 0x0000005200527220 */ /* 0x040fe20000410000 */
[C---:B------:R-:W-:Y:S01]  /*9940*/  FMUL.FTZ R83, R0.reuse, R83 ;  /* 0x0000005300537220 */ /* 0x040fe20000410000 */
[----:B------:R-:W-:Y:S01]  /*9950*/  FMUL.FTZ R98, R0, R98 ;  /* 0x0000006200627220 */ /* 0x000fe20000410000 */
[----:B------:R-:W-:Y:S04]  /*9960*/  IMAD.WIDE.U32 R12, R12, -0x2daee0ad, RZ ;  /* 0xd2511f530c0c7825 */ /* 0x000fe800078e00ff */
[----:B------:R-:W-:Y:S01]  /*9970*/  FMUL.FTZ R99, R0, R99 ;  /* 0x0000006300637220 */ /* 0x000fe20000410000 */
[----:B------:R-:W-:Y:S01]  /*9980*/  MUFU.EX2 R151, R209 ;  /* 0x000000d100977308 */ /* 0x000fe20000000800 */
[----:B-1----:R-:W-:Y:S01]  /*9990*/  FFMA.FTZ R140, R2, R204, R186 ;  /* 0x000000cc028c7223 */ /* 0x002fe200000100ba */
[C---:B------:R-:W-:Y:S01]  /*99a0*/  FMUL.FTZ R102, R0.reuse, R102 ;  /* 0x0000006600667220 */ /* 0x040fe20000410000 */
[----:B------:R-:W-:Y:S01]  /*99b0*/  LOP3.LUT R162, R13, UR12, R6, 0x96, !PT ;  /* 0x0000000c0da27c12 */ /* 0x000fe2000f8e9606 */
[----:B------:R-:W-:Y:S04]  /*99c0*/  IMAD.WIDE.U32 R6, R7, -0x326172a9, RZ ;  /* 0xcd9e8d5707067825 */ /* 0x000fe800078e00ff */
[C---:B------:R-:W-:Y:S01]  /*99d0*/  FMUL.FTZ R103, R0.reuse, R103 ;  /* 0x0000006700677220 */ /* 0x040fe20000410000 */
[----:B------:R-:W-:Y:S01]  /*99e0*/  FMUL.FTZ R114, R0, R114 ;  /* 0x0000007200727220 */ /* 0x000fe20000410000 */
[----:B------:R-:W-:Y:S01]  /*99f0*/  IMAD.WIDE.U32 R162, R162, -0x326172a9, RZ ;  /* 0xcd9e8d57a2a27825 */ /* 0x000fe200078e00ff */
[----:B------:R-:W-:Y:S01]  /*9a00*/  LOP3.LUT R8, R7, UR13, R8, 0x96, !PT ;  /* 0x0000000d07087c12 */ /* 0x000fe2000f8e9608 */
[----:B------:R-:W-:Y:S02]  /*9a10*/  MUFU.EX2 R143, R179 ;  /* 0x000000b3008f7308 */ /* 0x000fe40000000800 */
[----:B------:R-:W-:Y:S01]  /*9a20*/  FADD.FTZ R2, -R132, R136 ;  /* 0x0000008884027221 */ /* 0x000fe20000010100 */
[----:B------:R-:W-:Y:S01]  /*9a30*/  F2FP.F16.F32.PACK_AB R136, R142, R186 ;  /* 0x000000ba8e88723e */ /* 0x000fe200000000ff */
[----:B------:R-:W-:Y:S01]  /*9a40*/  FMUL.FTZ R7, R0, R155 ;  /* 0x0000009b00077220 */ /* 0x000fe20000410000 */
[----:B------:R-:W-:Y:S04]  /*9a50*/  IMAD.WIDE.U32 R166, R8, -0x2daee0ad, RZ ;  /* 0xd2511f5308a67825 */ /* 0x000fe800078e00ff */
[----:B------:R-:W-:Y:S01]  /*9a60*/  FMUL.FTZ R2, R2, UR4 ;  /* 0x0000000402027c20 */ /* 0x000fe20008410000 */
[----:B------:R-:W-:Y:S01]  /*9a70*/  FMUL.FTZ R115, R0, R115 ;  /* 0x0000007300737220 */ /* 0x000fe20000410000 */
[----:B------:R-:W-:Y:S01]  /*9a80*/  IMAD.MOV.U32 R186, RZ, RZ, R234 ;  /* 0x000000ffffba7224 */ /* 0x000fe200078e00ea */
[----:B------:R-:W-:Y:S01]  /*9a90*/  LOP3.LUT R144, R167, UR10, R12, 0x96, !PT ;  /* 0x0000000aa7907c12 */ /* 0x000fe2000f8e960c */
[----:B------:R-:W-:Y:S01]  /*9aa0*/  FADD.FTZ R142, R142, R140 ;  /* 0x0000008c8e8e7221 */ /* 0x000fe20000010000 */
[----:B------:R-:W-:Y:S01]  /*9ab0*/  LOP3.LUT R167, R163, UR11, R6, 0x96, !PT ;  /* 0x0000000ba3a77c12 */ /* 0x000fe2000f8e9606 */
[----:B------:R-:W1:Y:S01]  /*9ac0*/  MUFU.EX2 R2, R2 ;  /* 0x0000000200027308 */ /* 0x000e620000000800 */
[----:B------:R-:W-:Y:S01]  /*9ad0*/  FMUL.FTZ R6, R0, R154 ;  /* 0x0000009a00067220 */ /* 0x000fe20000410000 */
[----:B------:R-:W-:Y:S04]  /*9ae0*/  IMAD.WIDE.U32 R144, R144, -0x326172a9, RZ ;  /* 0xcd9e8d5790907825 */ /* 0x000fe800078e00ff */
[----:B------:R-:W-:Y:S02]  /*9af0*/  @!P5 HADD2 R246, -R136.H0_H0, -RZ.H0_H0 ;  /* 0xa00000ff88f6d230 */ /* 0x000fe40000000900 */
[C---:B------:R-:W-:Y:S01]  /*9b00*/  FMUL.FTZ R54, R0.reuse, R54 ;  /* 0x0000003600367220 */ /* 0x040fe20000410000 */
[C---:B------:R-:W-:Y:S01]  /*9b10*/  FMUL.FTZ R55, R0.reuse, R55 ;  /* 0x0000003700377220 */ /* 0x040fe20000410000 */
[----:B------:R-:W-:Y:S01]  /*9b20*/  LOP3.LUT R137, R145, UR9, R162, 0x96, !PT ;  /* 0x0000000991897c12 */ /* 0x000fe2000f8e96a2 */
[----:B------:R-:W3:Y:S01]  /*9b30*/  MUFU.EX2 R154, R176 ;  /* 0x000000b0009a7308 */ /* 0x000ee20000000800 */
[C---:B------:R-:W-:Y:S01]  /*9b40*/  FMUL.FTZ R70, R0.reuse, R70 ;  /* 0x0000004600467220 */ /* 0x040fe20000410000 */
[C---:B------:R-:W-:Y:S01]  /*9b50*/  FMUL.FTZ R71, R0.reuse, R71 ;  /* 0x0000004700477220 */ /* 0x040fe20000410000 */
[----:B------:R-:W-:Y:S01]  /*9b60*/  SHF.R.U32.HI R148, RZ, 0x18, R137 ;  /* 0x00000018ff947819 */ /* 0x000fe20000011689 */
[C---:B------:R-:W-:Y:S01]  /*9b70*/  FMUL.FTZ R86, R0.reuse, R86 ;  /* 0x0000005600567220 */ /* 0x040fe20000410000 */
[C---:B------:R-:W-:Y:S01]  /*9b80*/  FMUL.FTZ R87, R0.reuse, R87 ;  /* 0x0000005700577220 */ /* 0x040fe20000410000 */
[C---:B------:R-:W-:Y:S01]  /*9b90*/  FMUL.FTZ R118, R0.reuse, R118 ;  /* 0x0000007600767220 */ /* 0x040fe20000410000 */
[C---:B------:R-:W-:Y:S01]  /*9ba0*/  FMUL.FTZ R119, R0.reuse, R119 ;  /* 0x0000007700777220 */ /* 0x040fe20000410000 */
[C---:B------:R-:W-:Y:S01]  /*9bb0*/  FMUL.FTZ R130, R0.reuse, R130 ;  /* 0x0000008200827220 */ /* 0x040fe20000410000 */
[----:B------:R-:W-:Y:S01]  /*9bc0*/  FMUL.FTZ R131, R0, R131 ;  /* 0x0000008300837220 */ /* 0x000fe20000410000 */
[C---:B------:R-:W-:Y:S01]  /*9bd0*/  LOP3.LUT R0, R137.reuse, 0xff, RZ, 0xc0, !PT ;  /* 0x000000ff89007812 */ /* 0x040fe200078ec0ff */
[C---:B-1----:R-:W-:Y:S01]  /*9be0*/  FFMA.FTZ R139, R2.reuse, R228, R141 ;  /* 0x000000e4028b7223 */ /* 0x042fe2000001008d */
[C---:B------:R-:W-:Y:S01]  /*9bf0*/  FMUL.FTZ R13, R2.reuse, R165 ;  /* 0x000000a5020d7220 */ /* 0x040fe20000410000 */
[----:B------:R-:W-:Y:S01]  /*9c00*/  FMUL.FTZ R24, R2, R160 ;  /* 0x000000a002187220 */ /* 0x000fe20000410000 */
[----:B------:R-:W-:Y:S01]  /*9c10*/  ISETP.LE.U32.AND P0, PT, R0, UR5, PT ;  /* 0x0000000500007c0c */ /* 0x000fe2000bf03070 */
[----:B------:R-:W1:Y:S01]  /*9c20*/  MUFU.EX2 R150, R211 ;  /* 0x000000d300967308 */ /* 0x000e620000000800 */
[----:B------:R-:W-:Y:S01]  /*9c30*/  FMUL.FTZ R25, R2, R161 ;  /* 0x000000a102197220 */ /* 0x000fe20000410000 */
[C---:B---3--:R-:W-:Y:S01]  /*9c40*/  F2FP.F16.F32.PACK_AB R0, R154.reuse, R141 ;  /* 0x0000008d9a00723e */ /* 0x048fe200000000ff */
[----:B------:R-:W-:Y:S01]  /*9c50*/  FADD.FTZ R154, R154, R139 ;  /* 0x0000008b9a9a7221 */ /* 0x000fe20000010000 */
[----:B------:R-:W-:Y:S01]  /*9c60*/  SHF.R.U32.HI R139, RZ, 0x10, R137 ;  /* 0x00000010ff8b7819 */ /* 0x000fe20000011689 */
[C---:B------:R-:W-:Y:S01]  /*9c70*/  FMUL.FTZ R29, R2.reuse, R157 ;  /* 0x0000009d021d7220 */ /* 0x040fe20000410000 */
[----:B------:R-:W-:Y:S01]  /*9c80*/  LOP3.LUT R137, R137, 0xffff, RZ, 0xc0, !PT ;  /* 0x0000ffff89897812 */ /* 0x000fe200078ec0ff */
[----:B------:R-:W3:Y:S01]  /*9c90*/  LDC R157, c[0x0][0x2d8] ;  /* 0x0000b600ff9d7b82 */ /* 0x000ee20000000800 */
[----:B------:R-:W-:Y:S01]  /*9ca0*/  LOP3.LUT R140, R139, 0xff, RZ, 0xc0, !PT ;  /* 0x000000ff8b8c7812 */ /* 0x000fe200078ec0ff */
[C---:B------:R-:W-:Y:S01]  /*9cb0*/  FMUL.FTZ R8, R2.reuse, R168 ;  /* 0x000000a802087220 */ /* 0x040fe20000410000 */
[----:B------:R-:W-:Y:S01]  /*9cc0*/  SHF.R.U32.HI R137, RZ, 0x8, R137 ;  /* 0x00000008ff897819 */ /* 0x000fe20000011689 */
[C---:B------:R-:W-:Y:S01]  /*9cd0*/  FMUL.FTZ R9, R2.reuse, R169 ;  /* 0x000000a902097220 */ /* 0x040fe20000410000 */
[----:B----4-:R-:W-:Y:S02]  /*9ce0*/  @!P0 HADD2 R159, -R0.H0_H0, -RZ.H0_H0 ;  /* 0xa00000ff009f8230 */ /* 0x010fe40000000900 */
[C---:B------:R-:W-:Y:S01]  /*9cf0*/  FMUL.FTZ R12, R2.reuse, R164 ;  /* 0x000000a4020c7220 */ /* 0x040fe20000410000 */
[----:B------:R-:W-:Y:S01]  /*9d00*/  LOP3.LUT R137, R137, 0xffff, RZ, 0xc0, !PT ;  /* 0x0000ffff89897812 */ /* 0x000fe200078ec0ff */
[C---:B------:R-:W-:Y:S01]  /*9d10*/  FMUL.FTZ R28, R2.reuse, R156 ;  /* 0x0000009c021c7220 */ /* 0x040fe20000410000 */
[C---:B------:R-:W-:Y:S01]  /*9d20*/  FMUL.FTZ R40, R2.reuse, R40 ;  /* 0x0000002802287220 */ /* 0x040fe20000410000 */
[----:B------:R-:W-:Y:S01]  /*9d30*/  PRMT R158, R159, 0x7610, R158 ;  /* 0x000076109f9e7816 */ /* 0x000fe2000000009e */
[C---:B------:R-:W-:Y:S01]  /*9d40*/  FMUL.FTZ R41, R2.reuse, R41 ;  /* 0x0000002902297220 */ /* 0x040fe20000410000 */
[----:B------:R-:W-:Y:S01]  /*9d50*/  ISETP.LE.U32.AND P6, PT, R137, UR5, PT ;  /* 0x0000000589007c0c */ /* 0x000fe2000bfc3070 */
        /* <DEDUP_REMOVED lines=22> */
[C---:B------:R-:W-:Y:S01]  /*9ec0*/  F2FP.F16.F32.PACK_AB R2, R143.reuse, R149 ;  /* 0x000000958f02723e */ /* 0x040fe200000000ff */
[----:B------:R-:W-:Y:S01]  /*9ed0*/  FADD.FTZ R143, R143, R138 ;  /* 0x0000008a8f8f7221 */ /* 0x000fe20000010000 */
[----:B------:R-:W-:Y:S01]  /*9ee0*/  F2FP.F16.F32.PACK_AB R138, R152, R173 ;  /* 0x000000ad988a723e */ /* 0x000fe200000000ff */
[----:B-1----:R-:W-:Y:S01]  /*9ef0*/  FADD.FTZ R137, R150, R142 ;  /* 0x0000008e96897221 */ /* 0x002fe20000010000 */
[C---:B------:R-:W-:Y:S01]  /*9f00*/  F2FP.F16.F32.PACK_AB R150, R151.reuse, R150 ;  /* 0x000000969796723e */ /* 0x040fe200000000ff */
[----:B------:R-:W1:Y:S01]  /*9f10*/  MUFU.EX2 R146, R206 ;  /* 0x000000ce00927308 */ /* 0x000e620000000800 */
[--C-:B------:R-:W-:Y:S01]  /*9f20*/  FADD.FTZ R152, R152, R135.reuse ;  /* 0x0000008798987221 */ /* 0x100fe20000010000 */
[----:B------:R-:W-:Y:S01]  /*9f30*/  PRMT R135, R136, 0x7632, R135 ;  /* 0x0000763288877816 */ /* 0x000fe20000000087 */
[--C-:B------:R-:W-:Y:S01]  /*9f40*/  FADD.FTZ R151, R151, R137.reuse ;  /* 0x0000008997977221 */ /* 0x100fe20000010000 */
[----:B------:R-:W-:Y:S01]  /*9f50*/  PRMT R137, R138, 0x7632, R137 ;  /* 0x000076328a897816 */ /* 0x000fe20000000089 */
[----:B-----5:R-:W-:Y:S01]  /*9f60*/  @!P1 HADD2 R171, -R138.H0_H0, -RZ.H0_H0 ;  /* 0xa00000ff8aab9230 */ /* 0x020fe20000000900 */
[----:B------:R-:W-:Y:S01]  /*9f70*/  PRMT R141, R136, 0x5410, R135 ;  /* 0x00005410888d7816 */ /* 0x000fe20000000087 */
[----:B---3--:R-:W-:Y:S01]  /*9f80*/  IMAD.SHL.U32 R156, R157, 0x8, RZ ;  /* 0x000000089d9c7824 */ /* 0x008fe200078e00ff */
[----:B------:R-:W-:Y:S02]  /*9f90*/  PRMT R142, R138, 0x5410, R137 ;  /* 0x000054108a8e7816 */ /* 0x000fe40000000089 */
[----:B------:R-:W3:Y:S01]  /*9fa0*/  MUFU.EX2 R153, R185 ;  /* 0x000000b900997308 */ /* 0x000ee20000000800 */
[----:B------:R-:W-:Y:S01]  /*9fb0*/  @!P5 PRMT R136, R246, 0x5410, RZ ;  /* 0x00005410f688d816 */ /* 0x000fe200000000ff */
[----:B------:R-:W-:Y:S01]  /*9fc0*/  @!P1 STL.S16 [R1+0x18], R171 ;  /* 0x000018ab01009387 */ /* 0x000fe20000100600 */
[C---:B------:R-:W-:Y:S01]  /*9fd0*/  LEA R204, P3, R156.reuse, R186, 0x1 ;  /* 0x000000ba9ccc7211 */ /* 0x040fe200078608ff */
[----:B------:R-:W-:Y:S02]  /*9fe0*/  @!P4 HADD2 R249, -R135.H0_H0, -RZ.H0_H0 ;  /* 0xa00000ff87f9c230 */ /* 0x000fe40000000900 */
[----:B------:R-:W-:Y:S01]  /*9ff0*/  IMAD.U32 R177, RZ, RZ, UR5 ;  /* 0x00000005ffb17e24 */ /* 0x000fe2000f8e00ff */
[----:B------:R4:W-:Y:S01]  /*a000*/  STG.E.U16 desc[UR20][R186.64], R136 ;  /* 0x00000088ba007986 */ /* 0x0009e2000c101514 */
[----:B------:R-:W-:Y:S01]  /*a010*/  LEA.HI.X.SX32 R205, R156, R187, 0x1, P3 ;  /* 0x000000bb9ccd7211 */ /* 0x000fe200018f0eff */
[--C-:B-1----:R-:W-:Y:S01]  /*a020*/  FADD.FTZ R139, R146, R143.reuse ;  /* 0x0000008f928b7221 */ /* 0x102fe20000010000 */
[----:B------:R-:W-:Y:S01]  /*a030*/  @!P4 PRMT R135, R249, 0x5410, RZ ;  /* 0x00005410f987c816 */ /* 0x000fe200000000ff */
[----:B------:R-:W1:Y:S01]  /*a040*/  MUFU.EX2 R155, R207 ;  /* 0x000000cf009b7308 */ /* 0x000e620000000800 */
[----:B------:R-:W-:Y:S03]  /*a050*/  PRMT R143, R171, 0x7610, R143 ;  /* 0x00007610ab8f7816 */ /* 0x000fe6000000008f */
[----:B------:R5:W-:Y:S01]  /*a060*/  STG.E.U16 desc[UR20][R186.64+0x2], R135 ;  /* 0x00000287ba007986 */ /* 0x000be2000c101514 */
[----:B------:R-:W-:Y:S02]  /*a070*/  @!P1 PRMT R138, R143, 0x5410, RZ ;  /* 0x000054108f8a9816 */ /* 0x000fe400000000ff */
[C---:B---3--:R-:W-:Y:S01]  /*a080*/  F2FP.F16.F32.PACK_AB R163, R153.reuse, R146 ;  /* 0x0000009299a3723e */ /* 0x048fe200000000ff */
[--C-:B------:R-:W-:Y:S01]  /*a090*/  FADD.FTZ R153, R153, R139.reuse ;  /* 0x0000008b99997221 */ /* 0x100fe20000010000 */
[----:B------:R-:W-:Y:S01]  /*a0a0*/  PRMT R139, R0, 0x7632, R139 ;  /* 0x00007632008b7816 */ /* 0x000fe2000000008b */
[C---:B------:R-:W-:Y:S01]  /*a0b0*/  IMAD.WIDE R146, R157.reuse, 0x70, R204 ;  /* 0x000000709d927825 */ /* 0x040fe200078e02cc */
[----:B------:R-:W-:Y:S01]  /*a0c0*/  ISETP.LE.U32.AND P1, PT, R140, UR5, PT ;  /* 0x000000058c007c0c */ /* 0x000fe2000bf23070 */
[----:B------:R1:W-:Y:S01]  /*a0d0*/  STG.E.U16 desc[UR20][R204.64], R138 ;  /* 0x0000008acc007986 */ /* 0x0003e2000c101514 */
[----:B------:R-:W3:Y:S10]  /*a0e0*/  MUFU.EX2 R143, R208 ;  /* 0x000000d0008f7308 */ /* 0x000ef40000000800 */
[----:B------:R-:W-:Y:S01]  /*a0f0*/  MUFU.EX2 R185, R172 ;  /* 0x000000ac00b97308 */ /* 0x000fe20000000800 */
[----:B----4-:R-:W-:Y:S09]  /*a100*/  IMAD R136, R157, 0x38, R156 ;  /* 0x000000389d887824 */ /* 0x010ff200078e029c */
[----:B------:R-:W-:Y:S01]  /*a110*/  MUFU.EX2 R211, R226 ;  /* 0x000000e200d37308 */ /* 0x000fe20000000800 */
[----:B-----5:R-:W-:Y:S04]  /*a120*/  LOP3.LUT R135, R174, 0xff, RZ, 0xc0, !PT ;  /* 0x000000ffae877812 */ /* 0x020fe800078ec0ff */
[----:B------:R-:W-:Y:S05]  /*a130*/  ISETP.LE.U32.AND P4, PT, R135, UR5, PT ;  /* 0x0000000587007c0c */ /* 0x000fea000bf83070 */
[----:B------:R-:W-:Y:S01]  /*a140*/  MUFU.EX2 R164, R217 ;  /* 0x000000d900a47308 */ /* 0x000fe20000000800 */
[----:B-1----:R-:W-:Y:S01]  /*a150*/  FADD.FTZ R138, R155, R152 ;  /* 0x000000989b8a7221 */ /* 0x002fe20000010000 */
[C---:B---3--:R-:W-:Y:S03]  /*a160*/  F2FP.F16.F32.PACK_AB R152, R143.reuse, R155 ;  /* 0x0000009b8f98723e */ /* 0x048fe600000000ff */
[----:B------:R-:W-:Y:S05]  /*a170*/  FADD.FTZ R138, R143, R138 ;  /* 0x0000008a8f8a7221 */ /* 0x000fea0000010000 */
[----:B------:R-:W-:Y:S10]  /*a180*/  MUFU.EX2 R155, R215 ;  /* 0x000000d7009b7308 */ /* 0x000ff40000000800 */
[----:B------:R-:W-:Y:S01]  /*a190*/  MUFU.EX2 R217, R225 ;  /* 0x000000e100d97308 */ /* 0x000fe20000000800 */
[----:B--2---:R-:W-:Y:S05]  /*a1a0*/  @!P2 HADD2 R170, -R137.H0_H0, -RZ.H0_H0 ;  /* 0xa00000ff89aaa230 */ /* 0x004fea0000000900 */
[----:B------:R-:W-:Y:S01]  /*a1b0*/  PRMT R149, R170, 0x7610, R149 ;  /* 0x00007610aa957816 */ /* 0x000fe20000000095 */
[----:B------:R-:W-:Y:S03]  /*a1c0*/  @!P2 STL.S16 [R1+0x14], R170 ;  /* 0x000014aa0100a387 */ /* 0x000fe60000100600 */
[----:B------:R-:W-:Y:S01]  /*a1d0*/  @!P2 PRMT R137, R149, 0x5410, RZ ;  /* 0x000054109589a816 */ /* 0x000fe200000000ff */
[----:B------:R1:W-:Y:S01]  /*a1e0*/  @!P0 STL.S16 [R1+0x8], R159 ;  /* 0x0000089f01008387 */ /* 0x0003e20000100600 */
[----:B------:R-:W-:Y:S02]  /*a1f0*/  PRMT R149, R0, 0x5410, R139 ;  /* 0x0000541000957816 */ /* 0x000fe4000000008b */
[----:B------:R-:W-:Y:S01]  /*a200*/  @!P0 PRMT R0, R158, 0x5410, RZ ;  /* 0x000054109e008816 */ /* 0x000fe200000000ff */
[----:B------:R2:W3:Y:S04]  /*a210*/  LDL.S16 R165, [R1+0x28] ;  /* 0x0000280001a57983 */ /* 0x0004e80000100600 */
[----:B------:R2:W4:Y:S04]  /*a220*/  LDL.S16 R161, [R1+0x4] ;  /* 0x0000040001a17983 */ /* 0x0005280000100600 */
[----:B------:R2:W5:Y:S04]  /*a230*/  LDL.S16 R160, [R1] ;  /* 0x0000000001a07983 */ /* 0x0005680000100600 */
[----:B------:R2:W2:Y:S04]  /*a240*/  LDL.S16 R158, [R1+0xc] ;  /* 0x00000c00019e7983 */ /* 0x0004a80000100600 */
[----:B------:R1:W-:Y:S04]  /*a250*/  STG.E.U16 desc[UR20][R204.64+0x2], R137 ;  /* 0x00000289cc007986 */ /* 0x0003e8000c101514 */
[----:B------:R1:W-:Y:S04]  /*a260*/  STG.E.U16 desc[UR20][R146.64], R0 ;  /* 0x0000000092007986 */ /* 0x0003e8000c101514 */
[----:B-1----:R1:W2:Y:S01]  /*a270*/  LDL.S16 R159, [R1+0x10] ;  /* 0x00001000019f7983 */ /* 0x0022a20000100600 */
[----:B------:R-:W-:Y:S01]  /*a280*/  IMAD R137, R157, 0x48, RZ ;  /* 0x000000489d897824 */ /* 0x000fe200078e02ff */
[----:B------:R-:W-:Y:S01]  /*a290*/  LOP3.LUT R0, R174, 0xffff, RZ, 0xc0, !PT ;  /* 0x0000ffffae007812 */ /* 0x000fe200078ec0ff */
[----:B------:R-:W-:Y:S03]  /*a2a0*/  MUFU.EX2 R146, R183 ;  /* 0x000000b700927308 */ /* 0x000fe60000000800 */
[CC--:B------:R-:W-:Y:S02]  /*a2b0*/  LEA R206, P0, R137.reuse, R186.reuse, 0x1 ;  /* 0x000000ba89ce7211 */ /* 0x0c0fe400078008ff */
[----:B------:R-:W-:Y:S02]  /*a2c0*/  SHF.R.U32.HI R0, RZ, 0x8, R0 ;  /* 0x00000008ff007819 */ /* 0x000fe40000011600 */
[-C--:B------:R-:W-:Y:S02]  /*a2d0*/  LEA.HI.X.SX32 R207, R137, R187.reuse, 0x1, P0 ;  /* 0x000000bb89cf7211 */ /* 0x080fe400000f0eff */
[----:B------:R-:W-:Y:S01]  /*a2e0*/  LOP3.LUT R135, R0, 0xffff, RZ, 0xc0, !PT ;  /* 0x0000ffff00877812 */ /* 0x000fe200078ec0ff */
[----:B------:R-:W-:Y:S01]  /*a2f0*/  VIADD R0, R136, 0x1 ;  /* 0x0000000188007836 */ /* 0x000fe20000000000 */
[----:B------:R-:W1:Y:S02]  /*a300*/  MUFU.EX2 R147, R181 ;  /* 0x000000b500937308 */ /* 0x000e640000000800 */
[----:B------:R-:W-:Y:S02]  /*a310*/  ISETP.LE.U32.AND P5, PT, R135, UR5, PT ;  /* 0x0000000587007c0c */ /* 0x000fe4000bfa3070 */
[C---:B------:R-:W-:Y:S02]  /*a320*/  LEA R208, P0, R0.reuse, R186, 0x1 ;  /* 0x000000ba00d07211 */ /* 0x040fe400078008ff */
[--C-:B------:R-:W-:Y:S02]  /*a330*/  SHF.R.U32.HI R135, RZ, 0x10, R174.reuse ;  /* 0x00000010ff877819 */ /* 0x100fe400000116ae */
[----:B------:R-:W-:Y:S02]  /*a340*/  LEA.HI.X.SX32 R209, R0, R187, 0x1, P0 ;  /* 0x000000bb00d17211 */ /* 0x000fe400000f0eff */
[----:B------:R-:W1:Y:S01]  /*a350*/  MUFU.EX2 R137, R219 ;  /* 0x000000db00897308 */ /* 0x000e620000000800 */
[----:B------:R-:W-:Y:S02]  /*a360*/  ISETP.LE.U32.AND P0, PT, R148, UR5, PT ;  /* 0x0000000594007c0c */ /* 0x000fe4000bf03070 */
[----:B------:R-:W-:Y:S02]  /*a370*/  LOP3.LUT R135, R135, 0xff, RZ, 0xc0, !PT ;  /* 0x000000ff87877812 */ /* 0x000fe400078ec0ff */
[----:B------:R-:W-:Y:S02]  /*a380*/  SHF.R.U32.HI R0, RZ, 0x18, R174 ;  /* 0x00000018ff007819 */ /* 0x000fe400000116ae */
[----:B------:R-:W-:Y:S01]  /*a390*/  ISETP.LE.U32.AND P3, PT, R135, UR5, PT ;  /* 0x0000000587007c0c */ /* 0x000fe2000bf63070 */
[----:B-1----:R-:W-:Y:S01]  /*a3a0*/  FADD.FTZ R136, R147, R154 ;  /* 0x0000009a93887221 */ /* 0x002fe20000010000 */
[----:B------:R-:W-:Y:S02]  /*a3b0*/  ISETP.LE.U32.AND P2, PT, R0, UR5, PT ;  /* 0x0000000500007c0c */ /* 0x000fe4000bf43070 */
[----:B------:R-:W-:Y:S01]  /*a3c0*/  PRMT R0, R2, 0x7632, R0 ;  /* 0x0000763202007816 */ /* 0x000fe20000000000 */
[C---:B------:R-:W-:Y:S01]  /*a3d0*/  FADD.FTZ R143, R146.reuse, R136 ;  /* 0x00000088928f7221 */ /* 0x040fe20000010000 */
[----:B------:R-:W-:Y:S01]  /*a3e0*/  F2FP.F16.F32.PACK_AB R154, R146, R147 ;  /* 0x00000093929a723e */ /* 0x000fe200000000ff */
[----:B------:R-:W-:Y:S01]  /*a3f0*/  FADD.FTZ R136, R164, R151 ;  /* 0x00000097a4887221 */ /* 0x000fe20000010000 */
[----:B------:R-:W-:Y:S01]  /*a400*/  PRMT R148, R2, 0x5410, R0 ;  /* 0x0000541002947816 */ /* 0x000fe20000000000 */
[----:B------:R-:W1:Y:S01]  /*a410*/  MUFU.EX2 R151, R212 ;  /* 0x000000d400977308 */ /* 0x000e620000000800 */
[----:B------:R-:W-:Y:S01]  /*a420*/  PRMT R147, R150, 0x7632, R147 ;  /* 0x0000763296937816 */ /* 0x000fe20000000093 */
[C---:B------:R-:W-:Y:S01]  /*a430*/  FADD.FTZ R170, R137.reuse, R136 ;  /* 0x0000008889aa7221 */ /* 0x040fe20000010000 */
[----:B------:R-:W-:Y:S01]  /*a440*/  F2FP.F16.F32.PACK_AB R164, R137, R164 ;  /* 0x000000a489a4723e */ /* 0x000fe200000000ff */
[--C-:B------:R-:W-:Y:S01]  /*a450*/  FADD.FTZ R137, R155, R153.reuse ;  /* 0x000000999b897221 */ /* 0x100fe20000010000 */
[----:B------:R-:W-:Y:S01]  /*a460*/  PRMT R153, R152, 0x7632, R153 ;  /* 0x0000763298997816 */ /* 0x000fe20000000099 */
[----:B-1----:R-:W-:Y:S01]  /*a470*/  FADD.FTZ R143, R151, R143 ;  /* 0x0000008f978f7221 */ /* 0x002fe20000010000 */
[----:B---3--:R-:W-:Y:S02]  /*a480*/  @!P6 HADD2 R165, -R139.H0_H0, -RZ.H0_H0 ;  /* 0xa00000ff8ba5e230 */ /* 0x008fe40000000900 */
[----:B----4-:R-:W-:Y:S03]  /*a490*/  @!P1 HADD2 R161, -R2.H0_H0, -RZ.H0_H0 ;  /* 0xa00000ff02a19230 */ /* 0x010fe60000000900 */
[----:B------:R-:W-:Y:S01]  /*a4a0*/  PRMT R135, R165, 0x7610, R135 ;  /* 0x00007610a5877816 */ /* 0x000fe20000000087 */
[----:B------:R1:W-:Y:S01]  /*a4b0*/  @!P6 STL.S16 [R1+0x28], R165 ;  /* 0x000028a50100e387 */ /* 0x0003e20000100600 */
[----:B-----5:R-:W-:Y:S02]  /*a4c0*/  @!P0 HADD2 R160, -R0.H0_H0, -RZ.H0_H0 ;  /* 0xa00000ff00a08230 */ /* 0x020fe40000000900 */
[----:B------:R-:W-:Y:S01]  /*a4d0*/  @!P6 PRMT R139, R135, 0x5410, RZ ;  /* 0x00005410878be816 */ /* 0x000fe200000000ff */
[----:B------:R-:W-:Y:S01]  /*a4e0*/  @!P1 STL.S16 [R1+0x4], R161 ;  /* 0x000004a101009387 */ /* 0x000fe20000100600 */
[----:B------:R-:W-:Y:S01]  /*a4f0*/  PRMT R140, R161, 0x7610, R140 ;  /* 0x00007610a18c7816 */ /* 0x000fe2000000008c */
[----:B--2---:R-:W-:Y:S01]  /*a500*/  @!P5 HADD2 R158, -R147.H0_H0, -RZ.H0_H0 ;  /* 0xa00000ff939ed230 */ /* 0x004fe20000000900 */
[----:B------:R-:W-:Y:S01]  /*a510*/  LOP3.LUT R135, R144, 0xff, RZ, 0xc0, !PT ;  /* 0x000000ff90877812 */ /* 0x000fe200078ec0ff */
[----:B------:R2:W-:Y:S01]  /*a520*/  @!P0 STL.S16 [R1], R160 ;  /* 0x000000a001008387 */ /* 0x0005e20000100600 */
[----:B------:R-:W-:Y:S02]  /*a530*/  @!P1 PRMT R2, R140, 0x5410, RZ ;  /* 0x000054108c029816 */ /* 0x000fe400000000ff */
[----:B------:R-:W-:Y:S01]  /*a540*/  ISETP.LE.U32.AND P1, PT, R135, UR5, PT ;  /* 0x0000000587007c0c */ /* 0x000fe2000bf23070 */
[----:B------:R-:W-:Y:S01]  /*a550*/  STG.E.U16 desc[UR20][R208.64], R139 ;  /* 0x0000008bd0007986 */ /* 0x000fe2000c101514 */
[----:B------:R-:W-:Y:S01]  /*a560*/  LOP3.LUT R135, R144, 0xffff, RZ, 0xc0, !PT ;  /* 0x0000ffff90877812 */ /* 0x000fe200078ec0ff */
[----:B------:R-:W3:Y:S01]  /*a570*/  MUFU.EX2 R140, R218 ;  /* 0x000000da008c7308 */ /* 0x000ee20000000800 */
[----:B------:R-:W-:Y:S01]  /*a580*/  PRMT R146, R160, 0x7610, R146 ;  /* 0x00007610a0927816 */ /* 0x000fe20000000092 */
[----:B------:R4:W-:Y:S01]  /*a590*/  STG.E.U16 desc[UR20][R206.64], R2 ;  /* 0x00000002ce007986 */ /* 0x0009e2000c101514 */
[----:B------:R-:W-:Y:S02]  /*a5a0*/  SHF.R.U32.HI R135, RZ, 0x8, R135 ;  /* 0x00000008ff877819 */ /* 0x000fe40000011687 */
[----:B------:R-:W-:Y:S02]  /*a5b0*/  @!P0 PRMT R0, R146, 0x5410, RZ ;  /* 0x0000541092008816 */ /* 0x000fe400000000ff */
[----:B------:R-:W-:Y:S03]  /*a5c0*/  LOP3.LUT R136, R135, 0xffff, RZ, 0xc0, !PT ;  /* 0x0000ffff87887812 */ /* 0x000fe600078ec0ff */
[----:B------:R-:W-:Y:S01]  /*a5d0*/  MUFU.EX2 R146, R216 ;  /* 0x000000d800927308 */ /* 0x000fe20000000800 */
[----:B------:R-:W-:Y:S01]  /*a5e0*/  PRMT R135, R150, 0x7610, R135 ;  /* 0x0000761096877816 */ /* 0x000fe20000000087 */
[----:B------:R-:W-:Y:S01]  /*a5f0*/  STG.E.U16 desc[UR20][R206.64+0x2], R0 ;  /* 0x00000200ce007986 */ /* 0x000fe2000c101514 */
[----:B------:R-:W-:Y:S02]  /*a600*/  PRMT R150, R158, 0x7610, R150 ;  /* 0x000076109e967816 */ /* 0x000fe40000000096 */
[----:B------:R-:W-:Y:S01]  /*a610*/  ISETP.LE.U32.AND P0, PT, R136, UR5, PT ;  /* 0x0000000588007c0c */ /* 0x000fe2000bf03070 */
[----:B------:R-:W-:Y:S01]  /*a620*/  @!P4 HADD2 R159, -R135.H0_H0, -RZ.H0_H0 ;  /* 0xa00000ff879fc230 */ /* 0x000fe20000000900 */
[----:B------:R-:W-:Y:S03]  /*a630*/  SHF.R.U32.HI R136, RZ, 0x10, R144 ;  /* 0x00000010ff887819 */ /* 0x000fe60000011690 */
[----:B-1----:R1:W5:Y:S01]  /*a640*/  MUFU.EX2 R165, R214 ;  /* 0x000000d600a57308 */ /* 0x0023620000000800 */
[----:B---3--:R-:W-:Y:S02]  /*a650*/  F2FP.F16.F32.PACK_AB R169, R140, R155 ;  /* 0x0000009b8ca9723e */ /* 0x008fe400000000ff */
[----:B------:R-:W-:Y:S01]  /*a660*/  PRMT R156, R159, 0x7610, R156 ;  /* 0x000076109f9c7816 */ /* 0x000fe2000000009c */
[----:B------:R-:W-:Y:S01]  /*a670*/  @!P4 STL.S16 [R1+0x10], R159 ;  /* 0x0000109f0100c387 */ /* 0x000fe20000100600 */
[----:B------:R-:W-:Y:S03]  /*a680*/  LOP3.LUT R136, R136, 0xff, RZ, 0xc0, !PT ;  /* 0x000000ff88887812 */ /* 0x000fe600078ec0ff */
[----:B------:R3:W-:Y:S04]  /*a690*/  @!P5 STL.S16 [R1+0xc], R158 ;  /* 0x00000c9e0100d387 */ /* 0x0007e80000100600 */
[----:B--2---:R2:W2:Y:S01]  /*a6a0*/  LDL.S16 R160, [R1+0x34] ;  /* 0x0000340001a07983 */ /* 0x0044a20000100600 */
[----:B----4-:R-:W-:Y:S03]  /*a6b0*/  PRMT R2, R152, 0x5410, R153 ;  /* 0x0000541098027816 */ /* 0x010fe60000000099 */
[----:B------:R4:W4:Y:S01]  /*a6c0*/  LDL.S16 R171, [R1+0x24] ;  /* 0x0000240001ab7983 */ /* 0x0009220000100600 */
[----:B-1----:R-:W-:Y:S01]  /*a6d0*/  FADD.FTZ R214, R140, R137 ;  /* 0x000000898cd67221 */ /* 0x002fe20000010000 */
[----:B------:R-:W-:Y:S02]  /*a6e0*/  PRMT R140, R135, 0x5410, R147 ;  /* 0x00005410878c7816 */ /* 0x000fe40000000093 */
[----:B------:R-:W-:Y:S01]  /*a6f0*/  @!P4 PRMT R135, R156, 0x5410, RZ ;  /* 0x000054109c87c816 */ /* 0x000fe200000000ff */
[----:B------:R-:W-:Y:S01]  /*a700*/  FADD.FTZ R214, R184, R214 ;  /* 0x000000d6b8d67221 */ /* 0x000fe20000010000 */
[----:B------:R-:W-:Y:S01]  /*a710*/  @!P5 PRMT R147, R150, 0x5410, RZ ;  /* 0x000054109693d816 */ /* 0x000fe200000000ff */
[----:B------:R1:W4:Y:S01]  /*a720*/  LDL.S16 R156, [R1+0x30] ;  /* 0x00003000019c7983 */ /* 0x0003220000100600 */
[----:B------:R-:W-:Y:S01]  /*a730*/  SHF.R.U32.HI R137, RZ, 0x18, R144 ;  /* 0x00000018ff897819 */ /* 0x000fe20000011690 */
[----:B------:R-:W1:Y:S01]  /*a740*/  MUFU.EX2 R150, R213 ;  /* 0x000000d500967308 */ /* 0x000e620000000800 */
[----:B------:R-:W-:Y:S01]  /*a750*/  ISETP.LE.U32.AND P4, PT, R136, UR5, PT ;  /* 0x0000000588007c0c */ /* 0x000fe2000bf83070 */
[----:B------:R1:W-:Y:S01]  /*a760*/  STG.E.U16 desc[UR20][R186.64+0x10], R135 ;  /* 0x00001087ba007986 */ /* 0x0003e2000c101514 */
[----:B------:R-:W-:Y:S01]  /*a770*/  ISETP.LE.U32.AND P5, PT, R137, UR5, PT ;  /* 0x0000000589007c0c */ /* 0x000fe2000bfa3070 */
[----:B-----5:R-:W-:Y:S01]  /*a780*/  FADD.FTZ R137, R165, R138 ;  /* 0x0000008aa5897221 */ /* 0x020fe20000010000 */
[----:B------:R-:W-:Y:S01]  /*a790*/  LOP3.LUT R136, R175, UR9, R180, 0x96, !PT ;  /* 0x00000009af887c12 */ /* 0x000fe2000f8e96b4 */
[----:B------:R-:W-:Y:S01]  /*a7a0*/  STG.E.U16 desc[UR20][R186.64+0x12], R147 ;  /* 0x00001293ba007986 */ /* 0x000fe2000c101514 */
[----:B------:R-:W-:Y:S01]  /*a7b0*/  F2FP.F16.F32.PACK_AB R165, R146, R165 ;  /* 0x000000a592a5723e */ /* 0x000fe200000000ff */
[----:B---3--:R-:W-:Y:S01]  /*a7c0*/  IMAD.WIDE.U32 R158, R220, -0x2daee0ad, RZ ;  /* 0xd2511f53dc9e7825 */ /* 0x008fe200078e00ff */
[----:B------:R-:W-:Y:S01]  /*a7d0*/  LOP3.LUT R138, R136, 0xff, RZ, 0xc0, !PT ;  /* 0x000000ff888a7812 */ /* 0x000fe200078ec0ff */
[----:B------:R-:W3:Y:S01]  /*a7e0*/  MUFU.EX2 R180, R224 ;  /* 0x000000e000b47308 */ /* 0x000ee20000000800 */
[----:B------:R-:W-:Y:S02]  /*a7f0*/  SHF.R.U32.HI R139, RZ, 0x18, R136 ;  /* 0x00000018ff8b7819 */ /* 0x000fe40000011688 */
[----:B------:R-:W-:Y:S02]  /*a800*/  LOP3.LUT R155, R159, UR8, R182, 0x96, !PT ;  /* 0x000000089f9b7c12 */ /* 0x000fe4000f8e96b6 */
[----:B------:R-:W-:Y:S02]  /*a810*/  PRMT R0, R154, 0x7610, R0 ;  /* 0x000076109a007816 */ /* 0x000fe40000000000 */
[----:B-1----:R-:W-:Y:S01]  /*a820*/  F2FP.F16.F32.PACK_AB R168, R150, R151 ;  /* 0x0000009796a8723e */ /* 0x002fe200000000ff */
[----:B------:R-:W-:Y:S01]  /*a830*/  FADD.FTZ R213, R146, R137 ;  /* 0x0000008992d57221 */ /* 0x000fe20000010000 */
[----:B------:R-:W-:Y:S01]  /*a840*/  LOP3.LUT R137, R136, 0xffff, RZ, 0xc0, !PT ;  /* 0x0000ffff88897812 */ /* 0x000fe200078ec0ff */
[----:B------:R-:W-:Y:S01]  /*a850*/  FADD.FTZ R212, R150, R143 ;  /* 0x0000008f96d47221 */ /* 0x000fe20000010000 */
[----:B------:R-:W-:Y:S02]  /*a860*/  SHF.R.U32.HI R143, RZ, 0x10, R174 ;  /* 0x00000010ff8f7819 */ /* 0x000fe400000116ae */
[----:B------:R-:W-:Y:S02]  /*a870*/  SHF.R.U32.HI R137, RZ, 0x8, R137 ;  /* 0x00000008ff897819 */ /* 0x000fe40000011689 */
[----:B------:R-:W-:Y:S02]  /*a880*/  LOP3.LUT R143, R143, 0xff, RZ, 0xc0, !PT ;  /* 0x000000ff8f8f7812 */ /* 0x000fe400078ec0ff */
[----:B------:R-:W-:Y:S01]  /*a890*/  PRMT R146, R138, 0x5410, R137 ;  /* 0x000054108a927816 */ /* 0x000fe20000000089 */
[----:B---3--:R-:W-:Y:S01]  /*a8a0*/  FADD.FTZ R212, R180, R212 ;  /* 0x000000d4b4d47221 */ /* 0x008fe20000010000 */
[C---:B------:R-:W-:Y:S02]  /*a8b0*/  LOP3.LUT R137, R174.reuse, 0xffff, RZ, 0xc0, !PT ;  /* 0x0000ffffae897812 */ /* 0x040fe400078ec0ff */
[----:B------:R-:W-:Y:S01]  /*a8c0*/  LOP3.LUT R138, R174, 0xff, RZ, 0xc0, !PT ;  /* 0x000000ffae8a7812 */ /* 0x000fe200078ec0ff */
[----:B------:R-:W-:Y:S01]  /*a8d0*/  FADD.FTZ R228, R211, R212 ;  /* 0x000000d4d3e47221 */ /* 0x000fe20000010000 */
[----:B------:R-:W-:Y:S02]  /*a8e0*/  SHF.R.U32.HI R137, RZ, 0x8, R137 ;  /* 0x00000008ff897819 */ /* 0x000fe40000011689 */
[----:B------:R-:W-:Y:S02]  /*a8f0*/  SHF.R.U32.HI R174, RZ, 0x18, R174 ;  /* 0x00000018ffae7819 */ /* 0x000fe400000116ae */
[----:B------:R-:W-:Y:S02]  /*a900*/  PRMT R157, R138, 0x5410, R137 ;  /* 0x000054108a9d7816 */ /* 0x000fe40000000089 */
[----:B------:R-:W-:Y:S02]  /*a910*/  LOP3.LUT R137, R155, 0xff, RZ, 0xc0, !PT ;  /* 0x000000ff9b897812 */ /* 0x000fe400078ec0ff */
[----:B------:R-:W-:Y:S02]  /*a920*/  PRMT R154, R154, 0x7632, R154 ;  /* 0x000076329a9a7816 */ /* 0x000fe4000000009a */
[----:B------:R-:W-:Y:S02]  /*a930*/  ISETP.LE.U32.AND P6, PT, R137, UR5, PT ;  /* 0x0000000589007c0c */ /* 0x000fe4000bfc3070 */
[----:B------:R-:W-:Y:S02]  /*a940*/  LOP3.LUT R137, R155, 0xffff, RZ, 0xc0, !PT ;  /* 0x0000ffff9b897812 */ /* 0x000fe400078ec0ff */
[----:B------:R-:W-:Y:S02]  /*a950*/  PRMT R174, R143, 0x5410, R174 ;  /* 0x000054108fae7816 */ /* 0x000fe400000000ae */
[----:B------:R-:W-:Y:S02]  /*a960*/  LOP3.LUT R143, R144, 0xff, RZ, 0xc0, !PT ;  /* 0x000000ff908f7812 */ /* 0x000fe400078ec0ff */
[----:B------:R-:W-:Y:S02]  /*a970*/  PRMT R135, R0, 0x5410, R154 ;  /* 0x0000541000877816 */ /* 0x000fe4000000009a */
[----:B------:R-:W-:Y:S02]  /*a980*/  LOP3.LUT R161, R159, UR8, R182, 0x96, !PT ;  /* 0x000000089fa17c12 */ /* 0x000fe4000f8e96b6 */
[----:B------:R-:W-:Y:S01]  /*a990*/  F2FP.F16.F32.PACK_AB R180, R211, R180 ;  /* 0x000000b4d3b4723e */ /* 0x000fe200000000ff */
[----:B------:R-:W1:Y:S01]  /*a9a0*/  MUFU.EX2 R182, R223 ;  /* 0x000000df00b67308 */ /* 0x000e620000000800 */
[----:B------:R-:W-:Y:S01]  /*a9b0*/  F2FP.F16.F32.PACK_AB R184, R185, R184 ;  /* 0x000000b8b9b8723e */ /* 0x000fe200000000ff */
[----:B-1----:R-:W-:Y:S01]  /*a9c0*/  FADD.FTZ R213, R182, R213 ;  /* 0x000000d5b6d57221 */ /* 0x002fe20000010000 */
[C---:B------:R-:W-:Y:S03]  /*a9d0*/  F2FP.F16.F32.PACK_AB R182, R217.reuse, R182 ;  /* 0x000000b6d9b6723e */ /* 0x040fe600000000ff */
[----:B------:R-:W-:Y:S01]  /*a9e0*/  FADD.FTZ R227, R217, R213 ;  /* 0x000000d5d9e37221 */ /* 0x000fe20000010000 */
[----:B------:R-:W-:Y:S01]  /*a9f0*/  PRMT R181, R182, 0x7632, R181 ;  /* 0x00007632b6b57816 */ /* 0x000fe200000000b5 */
[----:B--2---:R-:W-:Y:S02]  /*aa00*/  @!P3 HADD2 R160, -R152.H0_H0, -RZ.H0_H0 ;  /* 0xa00000ff98a0b230 */ /* 0x004fe40000000900 */
[----:B----4-:R-:W-:Y:S03]  /*aa10*/  @!P1 HADD2 R171, -R0.H0_H0, -RZ.H0_H0 ;  /* 0xa00000ff00ab9230 */ /* 0x010fe60000000900 */
[----:B------:R-:W-:Y:S01]  /*aa20*/  PRMT R138, R160, 0x7610, R138 ;  /* 0x00007610a08a7816 */ /* 0x000fe2000000008a */
[----:B------:R1:W-:Y:S03]  /*aa30*/  @!P3 STL.S16 [R1+0x34], R160 ;  /* 0x000034a00100b387 */ /* 0x0003e60000100600 */
[----:B------:R-:W-:Y:S01]  /*aa40*/  @!P3 PRMT R152, R138, 0x5410, RZ ;  /* 0x000054108a98b816 */ /* 0x000fe200000000ff */
[----:B------:R-:W-:Y:S01]  /*aa50*/  @!P2 HADD2 R156, -R153.H0_H0, -RZ.H0_H0 ;  /* 0xa00000ff999ca230 */ /* 0x000fe20000000900 */
[----:B------:R-:W-:Y:S02]  /*aa60*/  SHF.R.U32.HI R138, RZ, 0x10, R136 ;  /* 0x00000010ff8a7819 */ /* 0x000fe40000011688 */
[----:B------:R-:W-:Y:S01]  /*aa70*/  SHF.R.U32.HI R136, RZ, 0x8, R137 ;  /* 0x00000008ff887819 */ /* 0x000fe20000011689 */
[----:B------:R-:W-:Y:S01]  /*aa80*/  STG.E.U16 desc[UR20][R204.64+0x10], R152 ;  /* 0x00001098cc007986 */ /* 0x000fe2000c101514 */
[----:B------:R-:W-:Y:S02]  /*aa90*/  LOP3.LUT R137, R145, UR9, R162, 0x96, !PT ;  /* 0x0000000991897c12 */ /* 0x000fe4000f8e96a2 */
[----:B------:R-:W-:Y:S01]  /*aaa0*/  LOP3.LUT R138, R138, 0xff, RZ, 0xc0, !PT ;  /* 0x000000ff8a8a7812 */ /* 0x000fe200078ec0ff */
[----:B------:R2:W-:Y:S01]  /*aab0*/  @!P2 STL.S16 [R1+0x30], R156 ;  /* 0x0000309c0100a387 */ /* 0x0005e20000100600 */
[----:B------:R-:W-:Y:S02]  /*aac0*/  PRMT R151, R156, 0x7610, R151 ;  /* 0x000076109c977816 */ /* 0x000fe40000000097 */
[--C-:B------:R-:W-:Y:S01]  /*aad0*/  PRMT R150, R138, 0x5410, R139.reuse ;  /* 0x000054108a967816 */ /* 0x100fe2000000008b */
[----:B------:R3:W4:Y:S01]  /*aae0*/  LDL.S16 R162, [R1+0x20] ;  /* 0x0000200001a27983 */ /* 0x0007220000100600 */
[----:B------:R-:W-:Y:S02]  /*aaf0*/  PRMT R139, R171, 0x7610, R139 ;  /* 0x00007610ab8b7816 */ /* 0x000fe4000000008b */
[--C-:B------:R-:W-:Y:S01]  /*ab00*/  SHF.R.U32.HI R138, RZ, 0x18, R155.reuse ;  /* 0x00000018ff8a7819 */ /* 0x100fe2000001169b */
[----:B------:R5:W-:Y:S01]  /*ab10*/  @!P1 STL.S16 [R1+0x24], R171 ;  /* 0x000024ab01009387 */ /* 0x000be20000100600 */
[----:B------:R-:W-:Y:S02]  /*ab20*/  @!P2 PRMT R153, R151, 0x5410, RZ ;  /* 0x000054109799a816 */ /* 0x000fe400000000ff */
[----:B------:R-:W-:Y:S01]  /*ab30*/  ISETP.LE.U32.AND P3, PT, R138, UR5, PT ;  /* 0x000000058a007c0c */ /* 0x000fe2000bf63070 */
[----:B------:R3:W3:Y:S01]  /*ab40*/  LDL.S16 R173, [R1+0x1c] ;  /* 0x00001c0001ad7983 */ /* 0x0006e20000100600 */
[----:B-1----:R-:W-:Y:S02]  /*ab50*/  LOP3.LUT R160, R136, 0xffff, RZ, 0xc0, !PT ;  /* 0x0000ffff88a07812 */ /* 0x002fe400078ec0ff */
[----:B------:R-:W-:Y:S01]  /*ab60*/  LOP3.LUT R136, R144, 0xffff, RZ, 0xc0, !PT ;  /* 0x0000ffff90887812 */ /* 0x000fe200078ec0ff */
[----:B------:R-:W-:Y:S01]  /*ab70*/  STG.E.U16 desc[UR20][R204.64+0x12], R153 ;  /* 0x00001299cc007986 */ /* 0x000fe2000c101514 */
[----:B------:R-:W-:Y:S02]  /*ab80*/  @!P1 PRMT R0, R139, 0x5410, RZ ;  /* 0x000054108b009816 */ /* 0x000fe400000000ff */
[----:B------:R-:W-:Y:S02]  /*ab90*/  SHF.R.U32.HI R138, RZ, 0x8, R136 ;  /* 0x00000008ff8a7819 */ /* 0x000fe40000011688 */
[----:B------:R-:W-:Y:S01]  /*aba0*/  SHF.R.U32.HI R139, RZ, 0x10, R144 ;  /* 0x00000010ff8b7819 */ /* 0x000fe20000011690 */
[----:B------:R1:W-:Y:S01]  /*abb0*/  STG.E.U16 desc[UR20][R208.64+0xe], R0 ;  /* 0x00000e00d0007986 */ /* 0x0003e2000c101514 */
[----:B------:R-:W-:Y:S01]  /*abc0*/  PRMT R151, R143, 0x5410, R138 ;  /* 0x000054108f977816 */ /* 0x000fe2000000008a */
[----:B--2---:R-:W-:Y:S01]  /*abd0*/  IMAD.MOV.U32 R156, RZ, RZ, 0x7054 ;  /* 0x00007054ff9c7424 */ /* 0x004fe200078e00ff */
[C---:B------:R-:W-:Y:S02]  /*abe0*/  LOP3.LUT R138, R137.reuse, 0xffff, RZ, 0xc0, !PT ;  /* 0x0000ffff898a7812 */ /* 0x040fe400078ec0ff */
[----:B------:R-:W-:Y:S02]  /*abf0*/  LOP3.LUT R145, R137, 0xff, RZ, 0xc0, !PT ;  /* 0x000000ff89917812 */ /* 0x000fe400078ec0ff */
[----:B------:R-:W-:Y:S02]  /*ac00*/  PRMT R177, R177, R156, UR5 ;  /* 0x00000005b1b17e16 */ /* 0x000fe4000800009c */
[----:B------:R-:W-:Y:S01]  /*ac10*/  SHF.R.U32.HI R143, RZ, 0x8, R138 ;  /* 0x00000008ff8f7819 */ /* 0x000fe2000001168a */
[----:B-----5:R2:W5:Y:S01]  /*ac20*/  LDL.S16 R171, [R1+0x2c] ;  /* 0x00002c0001ab7983 */ /* 0x0205620000100600 */
[----:B------:R-:W-:Y:S02]  /*ac30*/  SHF.R.U32.HI R155, RZ, 0x10, R155 ;  /* 0x00000010ff9b7819 */ /* 0x000fe4000001169b */
[--C-:B------:R-:W-:Y:S02]  /*ac40*/  HSET2.LE.AND R136, R146, R177.reuse, PT ;  /* 0x000000b192887233 */ /* 0x100fe40003803000 */
[----:B------:R-:W-:Y:S02]  /*ac50*/  SHF.R.U32.HI R146, RZ, 0x18, R144 ;  /* 0x00000018ff927819 */ /* 0x000fe40000011690 */
[--C-:B------:R-:W-:Y:S02]  /*ac60*/  SHF.R.U32.HI R144, RZ, 0x18, R137.reuse ;  /* 0x00000018ff907819 */ /* 0x100fe40000011689 */
[----:B------:R-:W-:Y:S02]  /*ac70*/  LOP3.LUT R136, R136, R141, RZ, 0xc0, !PT ;  /* 0x0000008d88887212 */ /* 0x000fe400078ec0ff */
[----:B------:R-:W-:Y:S02]  /*ac80*/  LOP3.LUT R141, R139, 0xff, RZ, 0xc0, !PT ;  /* 0x000000ff8b8d7812 */ /* 0x000fe400078ec0ff */
[----:B------:R-:W-:Y:S02]  /*ac90*/  SHF.R.U32.HI R139, RZ, 0x10, R137 ;  /* 0x00000010ff8b7819 */ /* 0x000fe40000011689 */
[--C-:B------:R-:W-:Y:S02]  /*aca0*/  HSET2.LE.AND R137, R150, R177.reuse, PT ;  /* 0x000000b196897233 */ /* 0x100fe40003803000 */
[--C-:B------:R-:W-:Y:S02]  /*acb0*/  HSET2.LE.AND R138, R157, R177.reuse, PT ;  /* 0x000000b19d8a7233 */ /* 0x100fe40003803000 */
[----:B------:R-:W-:Y:S02]  /*acc0*/  PRMT R156, R141, 0x5410, R146 ;  /* 0x000054108d9c7816 */ /* 0x000fe40000000092 */
[----:B------:R-:W-:Y:S02]  /*acd0*/  PRMT R146, R145, 0x5410, R143 ;  /* 0x0000541091927816 */ /* 0x000fe4000000008f */
[----:B------:R-:W-:Y:S02]  /*ace0*/  LOP3.LUT R137, R137, R142, RZ, 0xc0, !PT ;  /* 0x0000008e89897212 */ /* 0x000fe400078ec0ff */
[----:B------:R-:W-:Y:S02]  /*acf0*/  LOP3.LUT R138, R138, R140, RZ, 0xc0, !PT ;  /* 0x0000008c8a8a7212 */ /* 0x000fe400078ec0ff */
[----:B------:R-:W2:Y:S01]  /*ad00*/  LDSM.16.MT88.4 R140, [R190+0xa000] ;  /* 0x00a00000be8c783b */ /* 0x000ea20000004200 */
[----:B------:R-:W-:Y:S02]  /*ad10*/  LOP3.LUT R139, R139, 0xff, RZ, 0xc0, !PT ;  /* 0x000000ff8b8b7812 */ /* 0x000fe400078ec0ff */
[--C-:B------:R-:W-:Y:S02]  /*ad20*/  HSET2.LE.AND R147, R156, R177.reuse, PT ;  /* 0x000000b19c937233 */ /* 0x100fe40003803000 */
[----:B------:R-:W-:Y:S02]  /*ad30*/  PRMT R145, R139, 0x5410, R144 ;  /* 0x000054108b917816 */ /* 0x000fe40000000090 */
[--C-:B------:R-:W-:Y:S02]  /*ad40*/  HSET2.LE.AND R144, R146, R177.reuse, PT ;  /* 0x000000b192907233 */ /* 0x100fe40003803000 */
[--C-:B------:R-:W-:Y:S02]  /*ad50*/  HSET2.LE.AND R146, R151, R177.reuse, PT ;  /* 0x000000b197927233 */ /* 0x100fe40003803000 */
[--C-:B------:R-:W-:Y:S02]  /*ad60*/  HSET2.LE.AND R145, R145, R177.reuse, PT ;  /* 0x000000b191917233 */ /* 0x100fe40003803000 */
[----:B------:R-:W-:Y:S02]  /*ad70*/  LOP3.LUT R144, R144, R149, RZ, 0xc0, !PT ;  /* 0x0000009590907212 */ /* 0x000fe400078ec0ff */
[--C-:B------:R-:W-:Y:S02]  /*ad80*/  HSET2.LE.AND R139, R174, R177.reuse, PT ;  /* 0x000000b1ae8b7233 */ /* 0x100fe40003803000 */
[----:B------:R-:W-:Y:S02]  /*ad90*/  LOP3.LUT R145, R145, R148, RZ, 0xc0, !PT ;  /* 0x0000009491917212 */ /* 0x000fe400078ec0ff */
[----:B------:R-:W2:Y:S01]  /*ada0*/  LDSM.16.MT88.4 R148, [R192+0xa000] ;  /* 0x00a00000c094783b */ /* 0x000ea20000004200 */
[----:B------:R-:W-:Y:S02]  /*adb0*/  LOP3.LUT R139, R139, R2, RZ, 0xc0, !PT ;  /* 0x000000028b8b7212 */ /* 0x000fe400078ec0ff */
[----:B------:R-:W-:Y:S02]  /*adc0*/  LOP3.LUT R146, R146, R135, RZ, 0xc0, !PT ;  /* 0x0000008792927212 */ /* 0x000fe400078ec0ff */
[C---:B------:R-:W-:Y:S02]  /*add0*/  PRMT R2, R163.reuse, 0x7610, R2 ;  /* 0x00007610a3027816 */ /* 0x040fe40000000002 */
[----:B------:R-:W-:Y:S02]  /*ade0*/  PRMT R135, R163, 0x7632, R135 ;  /* 0x00007632a3877816 */ /* 0x000fe40000000087 */
[----:B-1----:R-:W-:Y:S01]  /*adf0*/  PRMT R0, R164, 0x7610, R0 ;  /* 0x00007610a4007816 */ /* 0x002fe20000000000 */
[----:B------:R-:W-:Y:S01]  /*ae00*/  @!P4 HADD2 R252, -R2.H0_H0, -RZ.H0_H0 ;  /* 0xa00000ff02fcc230 */ /* 0x000fe20000000900 */
[----:B------:R-:W-:Y:S02]  /*ae10*/  PRMT R152, R2, 0x5410, R135 ;  /* 0x0000541002987816 */ /* 0x000fe40000000087 */
[----:B------:R-:W-:Y:S02]  /*ae20*/  LOP3.LUT R174, R158, 0xff, RZ, 0xc0, !PT ;  /* 0x000000ff9eae7812 */ /* 0x000fe400078ec0ff */
[----:B------:R-:W-:Y:S02]  /*ae30*/  LOP3.LUT R147, R147, R152, RZ, 0xc0, !PT ;  /* 0x0000009893937212 */ /* 0x000fe400078ec0ff */
[----:B------:R-:W-:Y:S02]  /*ae40*/  @!P4 PRMT R2, R252, 0x5410, RZ ;  /* 0x00005410fc02c816 */ /* 0x000fe400000000ff */
[----:B------:R-:W-:Y:S01]  /*ae50*/  ISETP.LE.U32.AND P4, PT, R160, UR5, PT ;  /* 0x00000005a0007c0c */ /* 0x000fe2000bf83070 */
[-C--:B--2---:R-:W-:Y:S05]  /*ae60*/  HMMA.16816.F32 R4, R136, R140.reuse, R4 ;  /* 0x0000008c8804723c */ /* 0x084fea0000001804 */
[----:B------:R-:W-:Y:S01]  /*ae70*/  LOP3.LUT R152, R155, 0xff, RZ, 0xc0, !PT ;  /* 0x000000ff9b987812 */ /* 0x000fe200078ec0ff */
[C---:B------:R-:W-:Y:S06]  /*ae80*/  HMMA.16816.F32 R8, R144.reuse, R140, R8 ;  /* 0x0000008c9008723c */ /* 0x040fec0000001808 */
[-C--:B------:R-:W-:Y:S06]  /*ae90*/  HMMA.16816.F32 R12, R144, R142.reuse, R12 ;  /* 0x0000008e900c723c */ /* 0x080fec000000180c */
[C---:B------:R-:W-:Y:S06]  /*aea0*/  HMMA.16816.F32 R16, R136.reuse, R142, R16 ;  /* 0x0000008e8810723c */ /* 0x040fec0000001810 */
[-C--:B------:R-:W-:Y:S06]  /*aeb0*/  HMMA.16816.F32 R20, R136, R148.reuse, R20 ;  /* 0x000000948814723c */ /* 0x080fec0000001814 */
[C---:B------:R-:W-:Y:S06]  /*aec0*/  HMMA.16816.F32 R24, R144.reuse, R148, R24 ;  /* 0x000000949018723c */ /* 0x040fec0000001818 */
[-C--:B------:R-:W-:Y:S05]  /*aed0*/  HMMA.16816.F32 R28, R144, R150.reuse, R28 ;  /* 0x00000096901c723c */ /* 0x080fea000000181c */
[----:B------:R-:W-:Y:S01]  /*aee0*/  SHF.R.U32.HI R148, RZ, 0x10, R158 ;  /* 0x00000010ff947819 */ /* 0x000fe2000001169e */
[C---:B------:R-:W-:Y:S05]  /*aef0*/  HMMA.16816.F32 R32, R136.reuse, R150, R32 ;  /* 0x000000968820723c */ /* 0x040fea0000001820 */
[----:B------:R-:W-:Y:S02]  /*af00*/  LOP3.LUT R216, R148, 0xff, RZ, 0xc0, !PT ;  /* 0x000000ff94d87812 */ /* 0x000fe400078ec0ff */
[----:B------:R-:W-:Y:S01]  /*af10*/  LDSM.16.MT88.4 R148, [R194+0xa000] ;  /* 0x00a00000c294783b */ /* 0x000fe20000004200 */
[----:B----4-:R-:W-:Y:S07]  /*af20*/  @!P0 HADD2 R162, -R154.H0_H0, -RZ.H0_H0 ;  /* 0xa00000ff9aa28230 */ /* 0x010fee0000000900 */
[----:B------:R1:W-:Y:S01]  /*af30*/  @!P0 STL.S16 [R1+0x20], R162 ;  /* 0x000020a201008387 */ /* 0x0003e20000100600 */
[----:B------:R-:W-:Y:S01]  /*af40*/  PRMT R175, R162, 0x7610, R175 ;  /* 0x00007610a2af7816 */ /* 0x000fe200000000af */
[----:B---3--:R-:W-:Y:S03]  /*af50*/  @!P5 HADD2 R173, -R135.H0_H0, -RZ.H0_H0 ;  /* 0xa00000ff87add230 */ /* 0x008fe60000000900 */
[----:B------:R-:W-:Y:S02]  /*af60*/  @!P0 PRMT R154, R175, 0x5410, RZ ;  /* 0x00005410af9a8816 */ /* 0x000fe400000000ff */
[----:B------:R-:W-:Y:S01]  /*af70*/  ISETP.LE.U32.AND P0, PT, R152, UR5, PT ;  /* 0x0000000598007c0c */ /* 0x000fe2000bf03070 */
[----:B------:R-:W-:Y:S01]  /*af80*/  @!P5 STL.S16 [R1+0x1c], R173 ;  /* 0x00001cad0100d387 */ /* 0x000fe20000100600 */
[----:B------:R-:W-:Y:S02]  /*af90*/  PRMT R156, R173, 0x7610, R156 ;  /* 0x00007610ad9c7816 */ /* 0x000fe4000000009c */
[--C-:B------:R-:W-:Y:S01]  /*afa0*/  SHF.R.U32.HI R175, RZ, 0x18, R158.reuse ;  /* 0x00000018ffaf7819 */ /* 0x100fe2000001169e */
[----:B------:R-:W-:Y:S01]  /*afb0*/  STG.E.U16 desc[UR20][R208.64+0x10], R154 ;  /* 0x0000109ad0007986 */ /* 0x000fe2000c101514 */
[----:B------:R-:W-:Y:S03]  /*afc0*/  @!P5 PRMT R135, R156, 0x5410, RZ ;  /* 0x000054109c87d816 */ /* 0x000fe600000000ff */
[----:B------:R2:W-:Y:S04]  /*afd0*/  STG.E.U16 desc[UR20][R206.64+0x10], R2 ;  /* 0x00001002ce007986 */ /* 0x0005e8000c101514 */
[----:B------:R3:W-:Y:S01]  /*afe0*/  STG.E.U16 desc[UR20][R206.64+0x12], R135 ;  /* 0x00001287ce007986 */ /* 0x0007e2000c101514 */
[----:B-----5:R-:W-:Y:S02]  /*aff0*/  @!P6 HADD2 R171, -R0.H0_H0, -RZ.H0_H0 ;  /* 0xa00000ff00abe230 */ /* 0x020fe40000000900 */
[----:B-1----:R-:W-:Y:S01]  /*b000*/  IMAD.WIDE.U32 R162, R167, -0x2daee0ad, RZ ;  /* 0xd2511f53a7a27825 */ /* 0x002fe200078e00ff */
[----:B------:R-:W-:Y:S02]  /*b010*/  SHF.R.U32.HI R167, RZ, 0x10, R158 ;  /* 0x00000010ffa77819 */ /* 0x000fe4000001169e */
[----:B------:R-:W-:Y:S01]  /*b020*/  PRMT R157, R171, 0x7610, R157 ;  /* 0x00007610ab9d7816 */ /* 0x000fe2000000009d */
[----:B------:R-:W-:Y:S01]  /*b030*/  @!P6 STL.S16 [R1+0x2c], R171 ;  /* 0x00002cab0100e387 */ /* 0x000fe20000100600 */
[----:B------:R-:W-:Y:S04]  /*b040*/  LOP3.LUT R155, R163, UR8, R166, 0x96, !PT ;  /* 0x00000008a39b7c12 */ /* 0x000fe8000f8e96a6 */
[C---:B------:R-:W-:Y:S02]  /*b050*/  LOP3.LUT R140, R155.reuse, 0xff, RZ, 0xc0, !PT ;  /* 0x000000ff9b8c7812 */ /* 0x040fe400078ec0ff */
[----:B------:R-:W-:Y:S02]  /*b060*/  LOP3.LUT R152, R155, 0xffff, RZ, 0xc0, !PT ;  /* 0x0000ffff9b987812 */ /* 0x000fe400078ec0ff */
[----:B------:R-:W-:Y:S02]  /*b070*/  ISETP.LE.U32.AND P2, PT, R140, UR5, PT ;  /* 0x000000058c007c0c */ /* 0x000fe4000bf43070 */
[----:B------:R-:W1:Y:S01]  /*b080*/  LDSM.16.MT88.4 R140, [R195+0xa000] ;  /* 0x00a00000c38c783b */ /* 0x000e620000004200 */
[----:B------:R-:W-:Y:S02]  /*b090*/  SHF.R.U32.HI R152, RZ, 0x8, R152 ;  /* 0x00000008ff987819 */ /* 0x000fe40000011698 */
[----:B--2---:R-:W-:Y:S02]  /*b0a0*/  PRMT R2, R165, 0x7632, R2 ;  /* 0x00007632a5027816 */ /* 0x004fe40000000002 */
[----:B------:R-:W-:Y:S02]  /*b0b0*/  LOP3.LUT R153, R152, 0xffff, RZ, 0xc0, !PT ;  /* 0x0000ffff98997812 */ /* 0x000fe400078ec0ff */
[----:B------:R-:W-:Y:S01]  /*b0c0*/  PRMT R152, R164, 0x7632, R152 ;  /* 0x00007632a4987816 */ /* 0x000fe20000000098 */
[----:B------:R-:W-:Y:S01]  /*b0d0*/  @!P3 HADD2 R244, -R2.H0_H0, -RZ.H0_H0 ;  /* 0xa00000ff02f4b230 */ /* 0x000fe20000000900 */
[----:B------:R-:W-:Y:S02]  /*b0e0*/  ISETP.LE.U32.AND P1, PT, R153, UR5, PT ;  /* 0x0000000599007c0c */ /* 0x000fe4000bf23070 */
[----:B------:R-:W-:Y:S01]  /*b0f0*/  PRMT R156, R0, 0x5410, R152 ;  /* 0x00005410009c7816 */ /* 0x000fe20000000098 */
[----:B------:R-:W-:Y:S01]  /*b100*/  @!P4 HADD2 R251, -R152.H0_H0, -RZ.H0_H0 ;  /* 0xa00000ff98fbc230 */ /* 0x000fe20000000900 */
[----:B------:R-:W-:Y:S02]  /*b110*/  @!P6 PRMT R0, R157, 0x5410, RZ ;  /* 0x000054109d00e816 */ /* 0x000fe400000000ff */
[----:B------:R-:W-:Y:S02]  /*b120*/  PRMT R154, R168, 0x7632, R154 ;  /* 0x00007632a89a7816 */ /* 0x000fe4000000009a */
[----:B------:R-:W-:Y:S01]  /*b130*/  @!P4 PRMT R152, R251, 0x5410, RZ ;  /* 0x00005410fb98c816 */ /* 0x000fe200000000ff */
[----:B------:R2:W-:Y:S01]  /*b140*/  STG.E.U16 desc[UR20][R186.64+0x20], R0 ;  /* 0x00002000ba007986 */ /* 0x0005e2000c101514 */
[--C-:B------:R-:W-:Y:S02]  /*b150*/  SHF.R.U32.HI R153, RZ, 0x18, R155.reuse ;  /* 0x00000018ff997819 */ /* 0x100fe4000001169b */
[----:B------:R-:W-:Y:S01]  /*b160*/  SHF.R.U32.HI R155, RZ, 0x10, R155 ;  /* 0x00000010ff9b7819 */ /* 0x000fe2000001169b */
[----:B------:R-:W-:Y:S01]  /*b170*/  STG.E.U16 desc[UR20][R186.64+0x22], R152 ;  /* 0x00002298ba007986 */ /* 0x000fe2000c101514 */
[----:B------:R-:W-:Y:S01]  /*b180*/  ISETP.LE.U32.AND P6, PT, R153, UR5, PT ;  /* 0x0000000599007c0c */ /* 0x000fe2000bfc3070 */
[----:B------:R-:W-:Y:S01]  /*b190*/  @!P1 HADD2 R242, -R154.H0_H0, -RZ.H0_H0 ;  /* 0xa00000ff9af29230 */ /* 0x000fe20000000900 */
[----:B------:R-:W-:Y:S02]  /*b1a0*/  PRMT R153, R165, 0x7610, R153 ;  /* 0x00007610a5997816 */ /* 0x000fe40000000099 */
[----:B------:R-:W-:Y:S02]  /*b1b0*/  LOP3.LUT R165, R158, 0xffff, RZ, 0xc0, !PT ;  /* 0x0000ffff9ea57812 */ /* 0x000fe400078ec0ff */
[----:B------:R-:W-:Y:S01]  /*b1c0*/  PRMT R160, R153, 0x5410, R2 ;  /* 0x0000541099a07816 */ /* 0x000fe20000000002 */
[----:B------:R-:W-:Y:S01]  /*b1d0*/  @!P0 HADD2 R245, -R153.H0_H0, -RZ.H0_H0 ;  /* 0xa00000ff99f58230 */ /* 0x000fe20000000900 */
[----:B------:R-:W-:Y:S02]  /*b1e0*/  @!P3 PRMT R2, R244, 0x5410, RZ ;  /* 0x00005410f402b816 */ /* 0x000fe400000000ff */
[----:B---3--:R-:W-:Y:S02]  /*b1f0*/  LOP3.LUT R135, R155, 0xff, RZ, 0xc0, !PT ;  /* 0x000000ff9b877812 */ /* 0x008fe400078ec0ff */
[----:B------:R-:W-:Y:S01]  /*b200*/  @!P0 PRMT R153, R245, 0x5410, RZ ;  /* 0x00005410f5998816 */ /* 0x000fe200000000ff */
[----:B------:R-:W-:Y:S01]  /*b210*/  STG.E.U16 desc[UR20][R204.64+0x22], R2 ;  /* 0x00002202cc007986 */ /* 0x000fe2000c101514 */
[----:B------:R-:W-:Y:S02]  /*b220*/  ISETP.LE.U32.AND P0, PT, R135, UR5, PT ;  /* 0x0000000587007c0c */ /* 0x000fe4000bf03070 */
[C---:B------:R-:W-:Y:S01]  /*b230*/  LOP3.LUT R164, R158.reuse, 0xff, RZ, 0xc0, !PT ;  /* 0x000000ff9ea47812 */ /* 0x040fe200078ec0ff */
[-C--:B-1----:R-:W-:Y:S01]  /*b240*/  HMMA.16816.F32 R36, R136, R140.reuse, R36 ;  /* 0x0000008c8824723c */ /* 0x082fe20000001824 */
[----:B------:R-:W-:Y:S02]  /*b250*/  STG.E.U16 desc[UR20][R204.64+0x20], R153 ;  /* 0x00002099cc007986 */ /* 0x000fe4000c101514 */
[----:B------:R-:W-:Y:S02]  /*b260*/  LOP3.LUT R135, R158, 0xffff, RZ, 0xc0, !PT ;  /* 0x0000ffff9e877812 */ /* 0x000fe400078ec0ff */
[----:B--2---:R-:W-:Y:S01]  /*b270*/  PRMT R0, R168, 0x7610, R0 ;  /* 0x00007610a8007816 */ /* 0x004fe20000000000 */
[C---:B------:R-:W-:Y:S05]  /*b280*/  HMMA.16816.F32 R40, R144.reuse, R140, R40 ;  /* 0x0000008c9028723c */ /* 0x040fea0000001828 */
[----:B------:R-:W-:Y:S01]  /*b290*/  @!P2 HADD2 R248, -R0.H0_H0, -RZ.H0_H0 ;  /* 0xa00000ff00f8a230 */ /* 0x000fe20000000900 */
[-C--:B------:R-:W-:Y:S05]  /*b2a0*/  HMMA.16816.F32 R44, R144, R142.reuse, R44 ;  /* 0x0000008e902c723c */ /* 0x080fea000000182c */
[----:B------:R-:W-:Y:S01]  /*b2b0*/  PRMT R155, R0, 0x5410, R154 ;  /* 0x00005410009b7816 */ /* 0x000fe2000000009a */
[C---:B------:R-:W-:Y:S01]  /*b2c0*/  HMMA.16816.F32 R48, R136.reuse, R142, R48 ;  /* 0x0000008e8830723c */ /* 0x040fe20000001830 */
[----:B------:R-:W1:Y:S04]  /*b2d0*/  LDSM.16.MT88.4 R140, [R190+0xb000] ;  /* 0x00b00000be8c783b */ /* 0x000e680000004200 */
[----:B------:R-:W-:Y:S01]  /*b2e0*/  @!P2 PRMT R0, R248, 0x5410, RZ ;  /* 0x00005410f800a816 */ /* 0x000fe200000000ff */
[-C--:B------:R-:W-:Y:S04]  /*b2f0*/  HMMA.16816.F32 R52, R136, R148.reuse, R52 ;  /* 0x000000948834723c */ /* 0x080fe80000001834 */
[----:B------:R2:W-:Y:S01]  /*b300*/  STG.E.U16 desc[UR20][R208.64+0x1e], R0 ;  /* 0x00001e00d0007986 */ /* 0x0005e2000c101514 */
[----:B------:R-:W-:Y:S01]  /*b310*/  SHF.R.U32.HI R157, RZ, 0x18, R158 ;  /* 0x00000018ff9d7819 */ /* 0x000fe2000001169e */
[C---:B------:R-:W-:Y:S01]  /*b320*/  HMMA.16816.F32 R56, R144.reuse, R148, R56 ;  /* 0x000000949038723c */ /* 0x040fe20000001838 */
[----:B------:R-:W3:Y:S03]  /*b330*/  MUFU.EX2 R158, R221 ;  /* 0x000000dd009e7308 */ /* 0x000ee60000000800 */
[----:B------:R-:W-:Y:S02]  /*b340*/  ISETP.LE.U32.AND P4, PT, R157, UR5, PT ;  /* 0x000000059d007c0c */ /* 0x000fe4000bf83070 */
[-C--:B------:R-:W-:Y:S05]  /*b350*/  HMMA.16816.F32 R60, R144, R150.reuse, R60 ;  /* 0x00000096903c723c */ /* 0x080fea000000183c */
[----:B------:R-:W-:Y:S01]  /*b360*/  LOP3.LUT R148, R162, 0xff, RZ, 0xc0, !PT ;  /* 0x000000ffa2947812 */ /* 0x000fe200078ec0ff */
[C---:B------:R-:W-:Y:S04]  /*b370*/  HMMA.16816.F32 R64, R136.reuse, R150, R64 ;  /* 0x000000968840723c */ /* 0x040fe80000001840 */
[----:B------:R-:W-:Y:S01]  /*b380*/  ISETP.LE.U32.AND P3, PT, R148, UR5, PT ;  /* 0x0000000594007c0c */ /* 0x000fe2000bf63070 */
[----:B------:R-:W-:Y:S01]  /*b390*/  @!P4 HADD2 R237, -R181.H0_H0, -RZ.H0_H0 ;  /* 0xa00000ffb5edc230 */ /* 0x000fe20000000900 */
[----:B------:R-:W-:Y:S01]  /*b3a0*/  LOP3.LUT R148, R162, 0xffff, RZ, 0xc0, !PT ;  /* 0x0000ffffa2947812 */ /* 0x000fe200078ec0ff */
[----:B---3--:R-:W-:Y:S01]  /*b3b0*/  FADD.FTZ R215, R158, R170 ;  /* 0x000000aa9ed77221 */ /* 0x008fe20000010000 */
[----:B------:R-:W-:Y:S02]  /*b3c0*/  @!P1 PRMT R154, R242, 0x5410, RZ ;  /* 0x00005410f29a9816 */ /* 0x000fe400000000ff */
[----:B------:R-:W-:Y:S02]  /*b3d0*/  ISETP.LE.U32.AND P1, PT, R164, UR5, PT ;  /* 0x00000005a4007c0c */ /* 0x000fe4000bf23070 */
[----:B------:R-:W-:Y:S01]  /*b3e0*/  SHF.R.U32.HI R148, RZ, 0x8, R148 ;  /* 0x00000008ff947819 */ /* 0x000fe20000011694 */
[----:B------:R-:W-:Y:S01]  /*b3f0*/  STG.E.U16 desc[UR20][R208.64+0x20], R154 ;  /* 0x0000209ad0007986 */ /* 0x000fe2000c101514 */
[----:B------:R-:W-:Y:S02]  /*b400*/  F2FP.F16.F32.PACK_AB R149, R222, R158 ;  /* 0x0000009ede95723e */ /* 0x000fe400000000ff */
[----:B------:R-:W-:Y:S01]  /*b410*/  LOP3.LUT R148, R148, 0xffff, RZ, 0xc0, !PT ;  /* 0x0000ffff94947812 */ /* 0x000fe200078ec0ff */
[-C--:B-1----:R-:W-:Y:S03]  /*b420*/  HMMA.16816.F32 R68, R136, R140.reuse, R68 ;  /* 0x0000008c8844723c */ /* 0x082fe60000001844 */
[C---:B------:R-:W-:Y:S01]  /*b430*/  PRMT R2, R149.reuse, 0x7610, R2 ;  /* 0x0000761095027816 */ /* 0x040fe20000000002 */
[----:B------:R-:W-:Y:S01]  /*b440*/  @!P3 HADD2 R236, -R180.H0_H0, -RZ.H0_H0 ;  /* 0xa00000ffb4ecb230 */ /* 0x000fe20000000900 */
[----:B------:R-:W-:Y:S01]  /*b450*/  SHF.R.U32.HI R135, RZ, 0x8, R135 ;  /* 0x00000008ff877819 */ /* 0x000fe20000011687 */
[C---:B------:R-:W-:Y:S04]  /*b460*/  HMMA.16816.F32 R72, R144.reuse, R140, R72 ;  /* 0x0000008c9048723c */ /* 0x040fe80000001848 */
[----:B------:R-:W-:Y:S01]  /*b470*/  ISETP.LE.U32.AND P2, PT, R148, UR5, PT ;  /* 0x0000000594007c0c */ /* 0x000fe2000bf43070 */
[----:B------:R-:W-:Y:S01]  /*b480*/  @!P1 HADD2 R243, -R2.H0_H0, -RZ.H0_H0 ;  /* 0xa00000ff02f39230 */ /* 0x000fe20000000900 */
[-C--:B------:R-:W-:Y:S05]  /*b490*/  HMMA.16816.F32 R76, R144, R142.reuse, R76 ;  /* 0x0000008e904c723c */ /* 0x080fea000000184c */
[----:B------:R-:W-:Y:S01]  /*b4a0*/  SHF.R.U32.HI R148, RZ, 0x10, R162 ;  /* 0x00000010ff947819 */ /* 0x000fe200000116a2 */
[C---:B------:R-:W-:Y:S05]  /*b4b0*/  HMMA.16816.F32 R80, R136.reuse, R142, R80 ;  /* 0x0000008e8850723c */ /* 0x040fea0000001850 */
[----:B------:R-:W-:Y:S02]  /*b4c0*/  PRMT R183, R149, 0x7632, R183 ;  /* 0x0000763295b77816 */ /* 0x000fe400000000b7 */
[----:B------:R-:W-:Y:S04]  /*b4d0*/  PRMT R152, R169, 0x7610, R152 ;  /* 0x00007610a9987816 */ /* 0x000fe80000000098 */
[----:B------:R-:W-:Y:S01]  /*b4e0*/  LOP3.LUT R135, R135, 0xffff, RZ, 0xc0, !PT ;  /* 0x0000ffff87877812 */ /* 0x000fe200078ec0ff */
[----:B------:R-:W-:Y:S01]  /*b4f0*/  @!P0 HADD2 R250, -R152.H0_H0, -RZ.H0_H0 ;  /* 0xa00000ff98fa8230 */ /* 0x000fe20000000900 */
[----:B------:R-:W-:Y:S02]  /*b500*/  LOP3.LUT R148, R148, 0xff, RZ, 0xc0, !PT ;  /* 0x000000ff94947812 */ /* 0x000fe400078ec0ff */
[----:B------:R-:W-:Y:S02]  /*b510*/  ISETP.LE.U32.AND P5, PT, R135, UR5, PT ;  /* 0x0000000587007c0c */ /* 0x000fe4000bfa3070 */
[----:B--2---:R-:W-:Y:S02]  /*b520*/  PRMT R0, R2, 0x5410, R183 ;  /* 0x0000541002007816 */ /* 0x004fe400000000b7 */
[----:B------:R-:W-:Y:S02]  /*b530*/  @!P1 PRMT R2, R243, 0x5410, RZ ;  /* 0x00005410f3029816 */ /* 0x000fe400000000ff */
[----:B------:R-:W-:Y:S02]  /*b540*/  PRMT R135, R169, 0x7632, R135 ;  /* 0x00007632a9877816 */ /* 0x000fe40000000087 */
[----:B------:R-:W-:Y:S02]  /*b550*/  ISETP.LE.U32.AND P1, PT, R148, UR5, PT ;  /* 0x0000000594007c0c */ /* 0x000fe4000bf23070 */
[--C-:B------:R-:W-:Y:S01]  /*b560*/  SHF.R.U32.HI R148, RZ, 0x18, R162.reuse ;  /* 0x00000018ff947819 */ /* 0x100fe200000116a2 */
[----:B------:R-:W-:Y:S01]  /*b570*/  @!P6 HADD2 R247, -R135.H0_H0, -RZ.H0_H0 ;  /* 0xa00000ff87f7e230 */ /* 0x000fe20000000900 */
[----:B------:R-:W-:Y:S01]  /*b580*/  PRMT R153, R152, 0x5410, R135 ;  /* 0x0000541098997816 */ /* 0x000fe20000000087 */
[----:B------:R-:W-:Y:S01]  /*b590*/  @!P5 HADD2 R241, -R183.H0_H0, -RZ.H0_H0 ;  /* 0xa00000ffb7f1d230 */ /* 0x000fe20000000900 */
[----:B------:R-:W-:Y:S02]  /*b5a0*/  @!P0 PRMT R152, R250, 0x5410, RZ ;  /* 0x00005410fa988816 */ /* 0x000fe400000000ff */
[----:B------:R-:W-:Y:S02]  /*b5b0*/  ISETP.LE.U32.AND P0, PT, R148, UR5, PT ;  /* 0x0000000594007c0c */ /* 0x000fe4000bf03070 */
[----:B------:R-:W1:Y:S01]  /*b5c0*/  LDSM.16.MT88.4 R148, [R192+0xb000] ;  /* 0x00b00000c094783b */ /* 0x000e620000004200 */
[----:B------:R-:W-:Y:S02]  /*b5d0*/  SHF.R.U32.HI R159, RZ, 0x10, R162 ;  /* 0x00000010ff9f7819 */ /* 0x000fe400000116a2 */
[----:B------:R-:W-:Y:S01]  /*b5e0*/  LOP3.LUT R157, R163, UR8, R166, 0x96, !PT ;  /* 0x00000008a39d7c12 */ /* 0x000fe2000f8e96a6 */
[C---:B------:R-:W-:Y:S01]  /*b5f0*/  @!P1 HADD2 R239, -R184.reuse.H0_H0, -RZ.H0_H0 ;  /* 0xa00000ffb8ef9230 */ /* 0x040fe20000000900 */
[----:B------:R-:W-:Y:S02]  /*b600*/  LOP3.LUT R140, R159, 0xff, RZ, 0xc0, !PT ;  /* 0x000000ff9f8c7812 */ /* 0x000fe400078ec0ff */
[----:B------:R-:W-:Y:S01]  /*b610*/  SHF.R.U32.HI R158, RZ, 0x18, R162 ;  /* 0x00000018ff9e7819 */ /* 0x000fe200000116a2 */
[----:B------:R-:W-:Y:S01]  /*b620*/  STG.E.U16 desc[UR20][R206.64+0x20], R152 ;  /* 0x00002098ce007986 */ /* 0x000fe2000c101514 */
[----:B------:R-:W-:Y:S02]  /*b630*/  LOP3.LUT R163, R162, 0xffff, RZ, 0xc0, !PT ;  /* 0x0000ffffa2a37812 */ /* 0x000fe400078ec0ff */
[----:B------:R-:W-:Y:S01]  /*b640*/  PRMT R179, R140, 0x5410, R158 ;  /* 0x000054108cb37816 */ /* 0x000fe2000000009e */
[----:B------:R-:W-:Y:S01]  /*b650*/  @!P0 HADD2 R238, -R184.H1_H1, -RZ.H0_H0 ;  /* 0xa00000ffb8ee8230 */ /* 0x000fe20000000d00 */
[----:B------:R-:W-:Y:S02]  /*b660*/  SHF.R.U32.HI R159, RZ, 0x8, R165 ;  /* 0x00000008ff9f7819 */ /* 0x000fe400000116a5 */
[----:B------:R-:W-:Y:S02]  /*b670*/  SHF.R.U32.HI R141, RZ, 0x8, R163 ;  /* 0x00000008ff8d7819 */ /* 0x000fe400000116a3 */
[----:B------:R-:W-:Y:S02]  /*b680*/  LOP3.LUT R140, R161, 0xffff, RZ, 0xc0, !PT ;  /* 0x0000ffffa18c7812 */ /* 0x000fe400078ec0ff */
[----:B------:R-:W-:Y:S02]  /*b690*/  LOP3.LUT R164, R162, 0xff, RZ, 0xc0, !PT ;  /* 0x000000ffa2a47812 */ /* 0x000fe400078ec0ff */
[----:B------:R-:W-:Y:S02]  /*b6a0*/  PRMT R174, R174, 0x5410, R159 ;  /* 0x00005410aeae7816 */ /* 0x000fe4000000009f */
[----:B------:R-:W-:Y:S02]  /*b6b0*/  SHF.R.U32.HI R159, RZ, 0x8, R140 ;  /* 0x00000008ff9f7819 */ /* 0x000fe4000001168c */
[----:B------:R-:W-:Y:S02]  /*b6c0*/  PRMT R164, R164, 0x5410, R141 ;  /* 0x00005410a4a47816 */ /* 0x000fe4000000008d */
[----:B------:R-:W2:Y:S01]  /*b6d0*/  LDSM.16.MT88.4 R140, [R195+0xb000] ;  /* 0x00b00000c38c783b */ /* 0x000ea20000004200 */
[----:B------:R-:W-:Y:S02]  /*b6e0*/  @!P6 PRMT R135, R247, 0x5410, RZ ;  /* 0x00005410f787e816 */ /* 0x000fe400000000ff */
[----:B------:R-:W-:Y:S02]  /*b6f0*/  @!P5 PRMT R183, R241, 0x5410, RZ ;  /* 0x00005410f1b7d816 */ /* 0x000fe400000000ff */
[----:B------:R-:W-:Y:S02]  /*b700*/  LOP3.LUT R158, R167, 0xff, RZ, 0xc0, !PT ;  /* 0x000000ffa79e7812 */ /* 0x000fe400078ec0ff */
[----:B------:R-:W-:Y:S01]  /*b710*/  LOP3.LUT R162, R161, 0xff, RZ, 0xc0, !PT ;  /* 0x000000ffa1a27812 */ /* 0x000fe200078ec0ff */
[----:B------:R3:W-:Y:S01]  /*b720*/  STG.E.U16 desc[UR20][R206.64+0x22], R135 ;  /* 0x00002287ce007986 */ /* 0x0007e2000c101514 */
[--C-:B------:R-:W-:Y:S02]  /*b730*/  HSET2.LE.AND R179, R179, R177.reuse, PT ;  /* 0x000000b1b3b37233 */ /* 0x100fe40003803000 */
[----:B------:R-:W-:Y:S01]  /*b740*/  PRMT R159, R162, 0x5410, R159 ;  /* 0x00005410a29f7816 */ /* 0x000fe2000000009f */
[----:B------:R-:W-:Y:S01]  /*b750*/  STG.E.U16 desc[UR20][R186.64+0x32], R183 ;  /* 0x000032b7ba007986 */ /* 0x000fe2000c101514 */
[-C--:B-1----:R-:W-:Y:S03]  /*b760*/  HMMA.16816.F32 R84, R136, R148.reuse, R84 ;  /* 0x000000948854723c */ /* 0x082fe60000001854 */
[----:B------:R1:W-:Y:S01]  /*b770*/  STG.E.U16 desc[UR20][R186.64+0x30], R2 ;  /* 0x00003002ba007986 */ /* 0x0003e2000c101514 */
[--C-:B------:R-:W-:Y:S02]  /*b780*/  HSET2.LE.AND R172, R159, R177.reuse, PT ;  /* 0x000000b19fac7233 */ /* 0x100fe40003803000 */
[C---:B------:R-:W-:Y:S04]  /*b790*/  HMMA.16816.F32 R88, R144.reuse, R148, R88 ;  /* 0x000000949058723c */ /* 0x040fe80000001858 */
[----:B------:R-:W-:Y:S02]  /*b7a0*/  ISETP.LE.U32.AND P6, PT, R216, UR5, PT ;  /* 0x00000005d8007c0c */ /* 0x000fe4000bfc3070 */
[-C--:B------:R-:W-:Y:S05]  /*b7b0*/  HMMA.16816.F32 R92, R144, R150.reuse, R92 ;  /* 0x00000096905c723c */ /* 0x080fea000000185c */
[----:B------:R-:W-:Y:S01]  /*b7c0*/  PRMT R175, R158, 0x5410, R175 ;  /* 0x000054109eaf7816 */ /* 0x000fe200000000af */
[C---:B------:R-:W-:Y:S05]  /*b7d0*/  HMMA.16816.F32 R96, R136.reuse, R150, R96 ;  /* 0x000000968860723c */ /* 0x040fea0000001860 */
[--C-:B------:R-:W-:Y:S01]  /*b7e0*/  SHF.R.U32.HI R158, RZ, 0x10, R161.reuse ;  /* 0x00000010ff9e7819 */ /* 0x100fe200000116a1 */
[----:B------:R-:W-:Y:S01]  /*b7f0*/  @!P6 HADD2 R240, -R182.H0_H0, -RZ.H0_H0 ;  /* 0xa00000ffb6f0e230 */ /* 0x000fe20000000900 */
[----:B------:R-:W-:Y:S01]  /*b800*/  SHF.R.U32.HI R161, RZ, 0x18, R161 ;  /* 0x00000018ffa17819 */ /* 0x000fe200000116a1 */
[-C--:B--2---:R-:W-:Y:S03]  /*b810*/  HMMA.16816.F32 R100, R136, R140.reuse, R100 ;  /* 0x0000008c8864723c */ /* 0x084fe60000001864 */
[----:B------:R-:W-:Y:S02]  /*b820*/  LOP3.LUT R158, R158, 0xff, RZ, 0xc0, !PT ;  /* 0x000000ff9e9e7812 */ /* 0x000fe400078ec0ff */
[C---:B------:R-:W-:Y:S01]  /*b830*/  LOP3.LUT R148, R157.reuse, 0xffff, RZ, 0xc0, !PT ;  /* 0x0000ffff9d947812 */ /* 0x040fe200078ec0ff */
[C---:B------:R-:W-:Y:S05]  /*b840*/  HMMA.16816.F32 R104, R144.reuse, R140, R104 ;  /* 0x0000008c9068723c */ /* 0x040fea0000001868 */
[----:B------:R-:W-:Y:S01]  /*b850*/  SHF.R.U32.HI R149, RZ, 0x10, R157 ;  /* 0x00000010ff957819 */ /* 0x000fe2000001169d */
[-C--:B------:R-:W-:Y:S05]  /*b860*/  HMMA.16816.F32 R108, R144, R142.reuse, R108 ;  /* 0x0000008e906c723c */ /* 0x080fea000000186c */
[----:B------:R-:W-:Y:S01]  /*b870*/  PRMT R161, R158, 0x5410, R161 ;  /* 0x000054109ea17816 */ /* 0x000fe200000000a1 */
[C---:B------:R-:W-:Y:S01]  /*b880*/  HMMA.16816.F32 R112, R136.reuse, R142, R112 ;  /* 0x0000008e8870723c */ /* 0x040fe20000001870 */
[----:B------:R-:W-:Y:S04]  /*b890*/  LDSM.16.MT88.4 R140, [R192+0xa800] ;  /* 0x00a80000c08c783b */ /* 0x000fe80000004200 */
[----:B------:R-:W-:Y:S02]  /*b8a0*/  LOP3.LUT R158, R157, 0xff, RZ, 0xc0, !PT ;  /* 0x000000ff9d9e7812 */ /* 0x000fe400078ec0ff */
[----:B------:R-:W-:Y:S04]  /*b8b0*/  SHF.R.U32.HI R148, RZ, 0x8, R148 ;  /* 0x00000008ff947819 */ /* 0x000fe80000011694 */
[----:B------:R-:W-:Y:S02]  /*b8c0*/  LOP3.LUT R149, R149, 0xff, RZ, 0xc0, !PT ;  /* 0x000000ff95957812 */ /* 0x000fe400078ec0ff */
[----:B------:R-:W-:Y:S02]  /*b8d0*/  SHF.R.U32.HI R157, RZ, 0x18, R157 ;  /* 0x00000018ff9d7819 */ /* 0x000fe4000001169d */
[----:B------:R-:W-:Y:S02]  /*b8e0*/  PRMT R158, R158, 0x5410, R148 ;  /* 0x000054109e9e7816 */ /* 0x000fe40000000094 */
[----:B------:R-:W-:Y:S02]  /*b8f0*/  PRMT R157, R149, 0x5410, R157 ;  /* 0x00005410959d7816 */ /* 0x000fe4000000009d */
[----:B------:R-:W2:Y:S01]  /*b900*/  LDSM.16.MT88.4 R148, [R194+0xb000] ;  /* 0x00b00000c294783b */ /* 0x000ea20000004200 */
[--C-:B------:R-:W-:Y:S02]  /*b910*/  HSET2.LE.AND R176, R158, R177.reuse, PT ;  /* 0x000000b19eb07233 */ /* 0x100fe40003803000 */
[--C-:B------:R-:W-:Y:S02]  /*b920*/  HSET2.LE.AND R174, R174, R177.reuse, PT ;  /* 0x000000b1aeae7233 */ /* 0x100fe40003803000 */
[--C-:B------:R-:W-:Y:S02]  /*b930*/  HSET2.LE.AND R175, R175, R177.reuse, PT ;  /* 0x000000b1afaf7233 */ /* 0x100fe40003803000 */
[--C-:B------:R-:W-:Y:S02]  /*b940*/  HSET2.LE.AND R178, R164, R177.reuse, PT ;  /* 0x000000b1a4b27233 */ /* 0x100fe40003803000 */
[--C-:B------:R-:W-:Y:S02]  /*b950*/  HSET2.LE.AND R173, R161, R177.reuse, PT ;  /* 0x000000b1a1ad7233 */ /* 0x100fe40003803000 */
[----:B------:R-:W-:Y:S02]  /*b960*/  HSET2.LE.AND R177, R157, R177, PT ;  /* 0x000000b19db17233 */ /* 0x000fe40003803000 */
[----:B------:R-:W-:Y:S02]  /*b970*/  LOP3.LUT R172, R172, R156, RZ, 0xc0, !PT ;  /* 0x0000009cacac7212 */ /* 0x000fe400078ec0ff */
[----:B------:R-:W4:Y:S01]  /*b980*/  LDSM.16.MT88.4 R156, [R190+0xa800] ;  /* 0x00a80000be9c783b */ /* 0x000f220000004200 */
[----:B---3--:R-:W-:Y:S02]  /*b990*/  PRMT R135, R182, 0x5410, R181 ;  /* 0x00005410b6877816 */ /* 0x008fe400000000b5 */
[----:B------:R-:W-:Y:S02]  /*b9a0*/  @!P6 PRMT R182, R240, 0x5410, RZ ;  /* 0x00005410f0b6e816 */ /* 0x000fe400000000ff */
[----:B------:R-:W-:Y:S02]  /*b9b0*/  @!P4 PRMT R181, R237, 0x5410, RZ ;  /* 0x00005410edb5c816 */ /* 0x000fe400000000ff */
[----:B------:R-:W-:Y:S01]  /*b9c0*/  LOP3.LUT R174, R174, R0, RZ, 0xc0, !PT ;  /* 0x00000000aeae7212 */ /* 0x000fe200078ec0ff */
[----:B------:R-:W-:Y:S01]  /*b9d0*/  STG.E.U16 desc[UR20][R204.64+0x30], R182 ;  /* 0x000030b6cc007986 */ /* 0x000fe2000c101514 */
[C---:B------:R-:W-:Y:S02]  /*b9e0*/  PRMT R0, R180.reuse, 0x7632, R0 ;  /* 0x00007632b4007816 */ /* 0x040fe40000000000 */
[----:B------:R-:W-:Y:S01]  /*b9f0*/  LOP3.LUT R173, R173, R160, RZ, 0xc0, !PT ;  /* 0x000000a0adad7212 */ /* 0x000fe200078ec0ff */
[----:B------:R3:W-:Y:S01]  /*ba00*/  STG.E.U16 desc[UR20][R204.64+0x32], R181 ;  /* 0x000032b5cc007986 */ /* 0x0007e2000c101514 */
[----:B------:R-:W-:Y:S01]  /*ba10*/  LOP3.LUT R175, R175, R135, RZ, 0xc0, !PT ;  /* 0x00000087afaf7212 */ /* 0x000fe200078ec0ff */
[----:B------:R-:W-:Y:S01]  /*ba20*/  @!P2 HADD2 R235, -R0.H0_H0, -RZ.H0_H0 ;  /* 0xa00000ff00eba230 */ /* 0x000fe20000000900 */
[----:B-1----:R-:W-:Y:S01]  /*ba30*/  PRMT R2, R180, 0x5410, R0 ;  /* 0x00005410b4027816 */ /* 0x002fe20000000000 */
[----:B------:R-:W-:Y:S01]  /*ba40*/  IMAD.MOV.U32 R135, RZ, RZ, R3 ;  /* 0x000000ffff877224 */ /* 0x000fe200078e0003 */
[----:B------:R-:W-:Y:S02]  /*ba50*/  @!P3 PRMT R180, R236, 0x5410, RZ ;  /* 0x00005410ecb4b816 */ /* 0x000fe400000000ff */
[----:B------:R-:W-:Y:S02]  /*ba60*/  @!P2 PRMT R0, R235, 0x5410, RZ ;  /* 0x00005410eb00a816 */ /* 0x000fe400000000ff */
[----:B------:R-:W-:Y:S01]  /*ba70*/  LOP3.LUT R176, R176, R155, RZ, 0xc0, !PT ;  /* 0x0000009bb0b07212 */ /* 0x000fe200078ec0ff */
[----:B------:R-:W-:Y:S01]  /*ba80*/  STG.E.U16 desc[UR20][R208.64+0x2e], R180 ;  /* 0x00002eb4d0007986 */ /* 0x000fe2000c101514 */
[----:B------:R-:W-:Y:S01]  /*ba90*/  LOP3.LUT R177, R177, R153, RZ, 0xc0, !PT ;  /* 0x00000099b1b17212 */ /* 0x000fe200078ec0ff */
[-C--:B--2---:R-:W-:Y:S02]  /*baa0*/  HMMA.16816.F32 R116, R136, R148.reuse, R116 ;  /* 0x000000948874723c */ /* 0x084fe40000001874 */
[----:B------:R1:W-:Y:S01]  /*bab0*/  STG.E.U16 desc[UR20][R208.64+0x30], R0 ;  /* 0x00003000d0007986 */ /* 0x0003e2000c101514 */
[----:B------:R-:W-:Y:S02]  /*bac0*/  LOP3.LUT R179, R179, R184, RZ, 0xc0, !PT ;  /* 0x000000b8b3b37212 */ /* 0x000fe400078ec0ff */
[----:B------:R-:W-:Y:S01]  /*bad0*/  LOP3.LUT R178, R178, R2, RZ, 0xc0, !PT ;  /* 0x00000002b2b27212 */ /* 0x000fe200078ec0ff */
[C---:B------:R-:W-:Y:S05]  /*bae0*/  HMMA.16816.F32 R120, R144.reuse, R148, R120 ;  /* 0x000000949078723c */ /* 0x040fea0000001878 */
[----:B------:R-:W-:Y:S01]  /*baf0*/  @P0 PRMT R2, R184, 0x7632, R2 ;  /* 0x00007632b8020816 */ /* 0x000fe20000000002 */
[-C--:B------:R-:W-:Y:S05]  /*bb00*/  HMMA.16816.F32 R124, R144, R150.reuse, R124 ;  /* 0x00000096907c723c */ /* 0x080fea000000187c */
[----:B------:R-:W-:Y:S01]  /*bb10*/  @!P1 PRMT R184, R239, 0x5410, RZ ;  /* 0x00005410efb89816 */ /* 0x000fe200000000ff */
[----:B------:R-:W-:Y:S04]  /*bb20*/  HMMA.16816.F32 R128, R136, R150, R128 ;  /* 0x000000968880723c */ /* 0x000fe80000001880 */
[----:B------:R-:W-:Y:S01]  /*bb30*/  STG.E.U16 desc[UR20][R206.64+0x30], R184 ;  /* 0x000030b8ce007986 */ /* 0x000fe2000c101514 */
[----:B------:R-:W-:Y:S01]  /*bb40*/  @!P0 PRMT R2, R238, 0x5410, RZ ;  /* 0x00005410ee028816 */ /* 0x000fe200000000ff */
[-C--:B----4-:R-:W-:Y:S02]  /*bb50*/  HMMA.16816.F32 R152, R172, R156.reuse, R4 ;  /* 0x0000009cac98723c */ /* 0x090fe40000001804 */
[----:B------:R-:W2:Y:S03]  /*bb60*/  LDSM.16.MT88.4 R4, [R195+0xa800] ;  /* 0x00a80000c304783b */ /* 0x000ea60000004200 */
[----:B---3--:R-:W-:Y:S01]  /*bb70*/  FADD.FTZ R204, R222, R215 ;  /* 0x000000d7decc7221 */ /* 0x008fe20000010000 */
[C---:B------:R-:W-:Y:S04]  /*bb80*/  HMMA.16816.F32 R168, R176.reuse, R156, R8 ;  /* 0x0000009cb0a8723c */ /* 0x040fe80000001808 */
[----:B------:R-:W3:Y:S01]  /*bb90*/  LDSM.16.MT88.4 R8, [R194+0xa800] ;  /* 0x00a80000c208783b */ /* 0x000ee20000004200 */
[----:B------:R-:W-:Y:S01]  /*bba0*/  IADD3 R234, P0, R186, -0x40, RZ ;  /* 0xffffffc0baea7810 */ /* 0x000fe20007f1e0ff */
[-C--:B------:R-:W-:Y:S05]  /*bbb0*/  HMMA.16816.F32 R164, R176, R158.reuse, R12 ;  /* 0x0000009eb0a4723c */ /* 0x080fea000000180c */
[----:B------:R-:W-:Y:S01]  /*bbc0*/  IADD3.X R229, R187, -0x1, RZ, P0, !PT ;  /* 0xffffffffbbe57810 */ /* 0x000fe200007fe4ff */
[C---:B------:R-:W-:Y:S01]  /*bbd0*/  HMMA.16816.F32 R148, R172.reuse, R158, R16 ;  /* 0x0000009eac94723c */ /* 0x040fe20000001810 */
[----:B------:R-:W4:Y:S01]  /*bbe0*/  LDSM.16.MT88.4 R12, [R190+0xb800] ;  /* 0x00b80000be0c783b */ /* 0x000f220000004200 */
[----:B------:R-:W-:Y:S01]  /*bbf0*/  ISETP.LT.AND P0, PT, RZ, UR22, PT ;  /* 0x00000016ff007c0c */ /* 0x000fe2000bf01270 */
[----:B------:R-:W-:Y:S02]  /*bc00*/  UIADD3 UR22, UR22, -0x1, URZ ;  /* 0xffffffff16167890 */ /* 0x000fe4000fffe03f */
[----:B------:R-:W-:Y:S01]  /*bc10*/  FADD.FTZ R205, R185, R214 ;  /* 0x000000d6b9cd7221 */ /* 0x000fe20000010000 */
[-C--:B------:R-:W-:Y:S03]  /*bc20*/  HMMA.16816.F32 R144, R172, R140.reuse, R20 ;  /* 0x0000008cac90723c */ /* 0x080fe60000001814 */
[----:B------:R-:W5:Y:S02]  /*bc30*/  LDSM.16.MT88.4 R16, [R192+0xb800] ;  /* 0x00b80000c010783b */ /* 0x000f640000004200 */
[----:B------:R-:W-:Y:S01]  /*bc40*/  IMAD.MOV.U32 R137, RZ, RZ, R133 ;  /* 0x000000ffff897224 */ /* 0x000fe200078e0085 */
[C---:B------:R-:W-:Y:S05]  /*bc50*/  HMMA.16816.F32 R160, R176.reuse, R140, R24 ;  /* 0x0000008cb0a0723c */ /* 0x040fea0000001818 */
[----:B------:R-:W5:Y:S01]  /*bc60*/  LDSM.16.MT88.4 R20, [R195+0xb800] ;  /* 0x00b80000c314783b */ /* 0x000f620000004200 */
[-C--:B------:R-:W-:Y:S05]  /*bc70*/  HMMA.16816.F32 R156, R176, R142.reuse, R28 ;  /* 0x0000008eb09c723c */ /* 0x080fea000000181c */
[----:B-1----:R-:W-:Y:S01]  /*bc80*/  IMAD.MOV.U32 R0, RZ, RZ, R134 ;  /* 0x000000ffff007224 */ /* 0x002fe200078e0086 */
[C---:B------:R-:W-:Y:S01]  /*bc90*/  HMMA.16816.F32 R140, R172.reuse, R142, R32 ;  /* 0x0000008eac8c723c */ /* 0x040fe20000001820 */
[----:B------:R-:W1:Y:S04]  /*bca0*/  LDSM.16.MT88.4 R24, [R194+0xb800] ;  /* 0x00b80000c218783b */ /* 0x000e680000004200 */
[----:B------:R-:W-:Y:S01]  /*bcb0*/  IMAD.MOV.U32 R136, RZ, RZ, R132 ;  /* 0x000000ffff887224 */ /* 0x000fe200078e0084 */
[-C--:B--2---:R-:W-:Y:S03]  /*bcc0*/  HMMA.16816.F32 R36, R172, R4.reuse, R36 ;  /* 0x00000004ac24723c */ /* 0x084fe60000001824 */
[----:B------:R2:W-:Y:S03]  /*bcd0*/  STG.E.U16 desc[UR20][R206.64+0x32], R2 ;  /* 0x00003202ce007986 */ /* 0x0005e6000c101514 */
        /* <DEDUP_REMOVED lines=25> */
[----:B--2---:R-:W-:Y:S11]  /*be70*/  @P0 BRA `(.L_x_2137) ;  /* 0xffffffb800980947 */ /* 0x004ff6000383ffff */
.L_x_2136:
[----:B------:R-:W2:Y:S01]  /*be80*/  LDL R14, [R1+0x9c] ;  /* 0x00009c00010e7983 */ /* 0x000ea20000100800 */
[----:B------:R-:W1:Y:S01]  /*be90*/  S2UR UR4, SR_CgaCtaId ;  /* 0x00000000000479c3 */ /* 0x000e620000008800 */
[----:B------:R-:W-:Y:S01]  /*bea0*/  IMAD.MOV.U32 R8, RZ, RZ, 0x3f800000 ;  /* 0x3f800000ff087424 */ /* 0x000fe200078e00ff */
[----:B------:R-:W-:Y:S01]  /*beb0*/  UMOV UR5, 0x400 ;  /* 0x0000040000057882 */ /* 0x000fe20000000000 */
[----:B------:R-:W3:Y:S01]  /*bec0*/  SHFL.BFLY PT, R2, R227, 0x2, 0x1f ;  /* 0x0c401f00e3027f89 */ /* 0x000ee200000e0000 */
[----:B------:R-:W-:Y:S01]  /*bed0*/  ULDC UR6, c[0x0][0x38c] ;  /* 0x0000e30000067ab9 */ /* 0x000fe20000000800 */
[----:B------:R-:W-:Y:S02]  /*bee0*/  IMAD.MOV.U32 R172, RZ, RZ, 0x20 ;  /* 0x00000020ffac7424 */ /* 0x000fe400078e00ff */
[----:B------:R-:W4:Y:S01]  /*bef0*/  SHFL.BFLY PT, R6, R205, 0x2, 0x1f ;  /* 0x0c401f00cd067f89 */ /* 0x000f2200000e0000 */
[----:B------:R-:W-:-:S03]  /*bf00*/  IMAD.MOV.U32 R135, RZ, RZ, 0x40 ;  /* 0x00000040ff877424 */ /* 0x000fc600078e00ff */
[----:B------:R-:W5:Y:S04]  /*bf10*/  SHFL.BFLY PT, R0, R204, 0x2, 0x1f ;  /* 0x0c401f00cc007f89 */ /* 0x000f6800000e0000 */
[----:B------:R-:W5:Y:S01]  /*bf20*/  SHFL.BFLY PT, R4, R228, 0x2, 0x1f ;  /* 0x0c401f00e4047f89 */ /* 0x000f6200000e0000 */
[----:B------:R-:W5:Y:S01]  /*bf30*/  S2R R176, SR_TID.X ;  /* 0x0000000000b07919 */ /* 0x000f620000002100 */
[----:B-1----:R-:W-:Y:S01]  /*bf40*/  ULEA UR4, UR4, UR5, 0x18 ;  /* 0x0000000504047291 */ /* 0x002fe2000f8ec03f */
[----:B---3--:R-:W-:Y:S01]  /*bf50*/  FADD.FTZ R227, R2, R227 ;  /* 0x000000e302e37221 */ /* 0x008fe20000010000 */
[----:B----4-:R-:W-:-:S04]  /*bf60*/  FADD.FTZ R205, R6, R205 ;  /* 0x000000cd06cd7221 */ /* 0x010fc80000010000 */
[----:B------:R-:W1:Y:S01]  /*bf70*/  SHFL.BFLY PT, R5, R227, 0x1, 0x1f ;  /* 0x0c201f00e3057f89 */ /* 0x000e6200000e0000 */
[----:B------:R-:W-:Y:S02]  /*bf80*/  IMAD.MOV.U32 R6, RZ, RZ, 0x3f800000 ;  /* 0x3f800000ff067424 */ /* 0x000fe400078e00ff */
[----:B-----5:R-:W-:Y:S02]  /*bf90*/  FADD.FTZ R204, R0, R204 ;  /* 0x000000cc00cc7221 */ /* 0x020fe40000010000 */
[----:B------:R-:W3:Y:S01]  /*bfa0*/  SHFL.BFLY PT, R0, R205, 0x1, 0x1f ;  /* 0x0c201f00cd007f89 */ /* 0x000ee200000e0000 */
[----:B------:R-:W-:-:S03]  /*bfb0*/  FADD.FTZ R228, R4, R228 ;  /* 0x000000e404e47221 */ /* 0x000fc60000010000 */
[----:B------:R-:W4:Y:S04]  /*bfc0*/  SHFL.BFLY PT, R7, R204, 0x1, 0x1f ;  /* 0x0c201f00cc077f89 */ /* 0x000f2800000e0000 */
[----:B------:R-:W5:Y:S01]  /*bfd0*/  SHFL.BFLY PT, R2, R228, 0x1, 0x1f ;  /* 0x0c201f00e4027f89 */ /* 0x000f6200000e0000 */
[----:B------:R-:W-:Y:S01]  /*bfe0*/  SHF.R.S32.HI R11, RZ, 0x1f, R176 ;  /* 0x0000001fff0b7819 */ /* 0x000fe200000114b0 */
[----:B-1----:R-:W-:-:S03]  /*bff0*/  FADD.FTZ R227, R227, R5 ;  /* 0x00000005e3e37221 */ /* 0x002fc60000010000 */
[CC--:B------:R-:W-:Y:S02]  /*c000*/  LEA.HI R5, R11.reuse, R176.reuse, RZ, 0x2 ;  /* 0x000000b00b057211 */ /* 0x0c0fe400078f10ff */
[----:B------:R-:W-:Y:S01]  /*c010*/  LEA.HI R11, R11, R176, RZ, 0x5 ;  /* 0x000000b00b0b7211 */ /* 0x000fe200078f28ff */
[----:B---3--:R-:W-:Y:S01]  /*c020*/  FADD.FTZ R139, R205, R0 ;  /* 0x00000000cd8b7221 */ /* 0x008fe20000010000 */
[--C-:B------:R-:W-:Y:S02]  /*c030*/  SHF.R.S32.HI R0, RZ, 0x2, R5.reuse ;  /* 0x00000002ff007819 */ /* 0x100fe40000011405 */
[----:B------:R-:W-:Y:S01]  /*c040*/  SHF.R.S32.HI R4, RZ, 0x1f, R5 ;  /* 0x0000001fff047819 */ /* 0x000fe20000011405 */
[----:B----4-:R-:W-:Y:S01]  /*c050*/  FADD.FTZ R204, R204, R7 ;  /* 0x00000007cccc7221 */ /* 0x010fe20000010000 */
[----:B------:R-:W-:Y:S01]  /*c060*/  FSETP.NE.FTZ.AND P5, PT, R227, RZ, PT ;  /* 0x000000ffe300720b */ /* 0x000fe20003fb5000 */
[----:B------:R-:W-:Y:S01]  /*c070*/  IMAD.MOV.U32 R7, RZ, RZ, 0x3f800000 ;  /* 0x3f800000ff077424 */ /* 0x000fe200078e00ff */
[----:B------:R-:W-:Y:S01]  /*c080*/  LEA.HI R4, R4, R0, RZ, 0x3 ;  /* 0x0000000004047211 */ /* 0x000fe200078f18ff */
[----:B-----5:R-:W-:Y:S01]  /*c090*/  FADD.FTZ R138, R228, R2 ;  /* 0x00000002e48a7221 */ /* 0x020fe20000010000 */
[----:B------:R-:W-:Y:S01]  /*c0a0*/  FSETP.NE.FTZ.AND P6, PT, R204, RZ, PT ;  /* 0x000000ffcc00720b */ /* 0x000fe20003fd5000 */
[----:B------:R-:W-:Y:S01]  /*c0b0*/  IMAD.MOV.U32 R2, RZ, RZ, 0x3f800000 ;  /* 0x3f800000ff027424 */ /* 0x000fe200078e00ff */
[----:B------:R-:W-:-:S02]  /*c0c0*/  FSETP.NE.FTZ.AND P0, PT, R139, RZ, PT ;  /* 0x000000ff8b00720b */ /* 0x000fc40003f15000 */
[----:B------:R-:W-:Y:S02]  /*c0d0*/  FSETP.NE.FTZ.AND P4, PT, R138, RZ, PT ;  /* 0x000000ff8a00720b */ /* 0x000fe40003f95000 */
[----:B------:R-:W-:Y:S02]  /*c0e0*/  LOP3.LUT R4, R4, 0xfffffff8, RZ, 0xc0, !PT ;  /* 0xfffffff804047812 */ /* 0x000fe400078ec0ff */
[----:B------:R-:W-:Y:S01]  /*c0f0*/  LOP3.LUT R5, R5, 0x3ffffffc, RZ, 0xc0, !PT ;  /* 0x3ffffffc05057812 */ /* 0x000fe200078ec0ff */
[----:B------:R-:W-:Y:S01]  /*c100*/  @P5 MUFU.RCP R2, R227 ;  /* 0x000000e300025308 */ /* 0x000fe20000001000 */
[----:B------:R-:W-:Y:S01]  /*c110*/  SHF.R.S32.HI R9, RZ, 0x5, R11 ;  /* 0x00000005ff097819 */ /* 0x000fe2000001140b */
[----:B------:R-:W-:Y:S01]  /*c120*/  IMAD.IADD R0, R0, 0x1, -R4 ;  /* 0x0000000100007824 */ /* 0x000fe200078e0a04 */
[----:B------:R-:W-:Y:S02]  /*c130*/  IADD3 R4, -R5, R176, RZ ;  /* 0x000000b005047210 */ /* 0x000fe40007ffe1ff */
[----:B------:R-:W-:Y:S01]  /*c140*/  P2R R178, PR, RZ, 0x1 ;  /* 0x00000001ffb27803 */ /* 0x000fe20000000000 */
[C---:B------:R-:W-:Y:S01]  /*c150*/  IMAD.SHL.U32 R5, R0.reuse, 0x40, RZ ;  /* 0x0000004000057824 */ /* 0x040fe200078e00ff */
[----:B------:R-:W-:Y:S01]  /*c160*/  LEA R10, R9, R4, 0x9 ;  /* 0x00000004090a7211 */ /* 0x000fe200078e48ff */
[----:B------:R-:W-:Y:S01]  /*c170*/  @P6 MUFU.RCP R7, R204 ;  /* 0x000000cc00076308 */ /* 0x000fe20000001000 */
[----:B------:R-:W-:-:S02]  /*c180*/  LOP3.LUT R9, R0, 0x1, RZ, 0xc0, !PT ;  /* 0x0000000100097812 */ /* 0x000fc400078ec0ff */
[----:B------:R-:W-:-:S05]  /*c190*/  LOP3.LUT R4, R5, 0x1c0, RZ, 0xc0, !PT ;  /* 0x000001c005047812 */ /* 0x000fca00078ec0ff */
[----:B------:R-:W-:Y:S08]  /*c1a0*/  @P4 MUFU.RCP R6, R138 ;  /* 0x0000008a00064308 */ /* 0x000ff00000001000 */
[----:B------:R-:W1:Y:S01]  /*c1b0*/  @P0 MUFU.RCP R8, R139 ;  /* 0x0000008b00080308 */ /* 0x000e620000001000 */
[----:B--2---:R-:W-:-:S04]  /*c1c0*/  ISETP.NE.AND P3, PT, R14, -0x1, PT ;  /* 0xffffffff0e00780c */ /* 0x004fc80003f65270 */
[----:B------:R-:W-:Y:S02]  /*c1d0*/  R2P PR, R0, 0x6 ;  /* 0x0000000600007804 */ /* 0x000fe40000000000 */
[----:B------:R-:W-:Y:S02]  /*c1e0*/  LEA.HI R0, R4, R4, RZ, 0x1d ;  /* 0x0000000404007211 */ /* 0x000fe400078fe8ff */
[----:B------:R-:W-:Y:S02]  /*c1f0*/  ISETP.NE.U32.AND P0, PT, R9, 0x1, PT ;  /* 0x000000010900780c */ /* 0x000fe40003f05070 */
[----:B------:R-:W-:Y:S01]  /*c200*/  SEL R172, R172, 0xffffffe0, !P1 ;  /* 0xffffffe0acac7807 */ /* 0x000fe20004800000 */
[----:B------:R-:W-:Y:S02]  /*c210*/  IMAD.U32 R10, R10, 0x2, R0 ;  /* 0x000000020a0a7824 */ /* 0x000fe400078e0000 */
[----:B-1----:R-:W-:Y:S01]  /*c220*/  FMUL.FTZ R0, R8, UR6 ;  /* 0x0000000608007c20 */ /* 0x002fe20008410000 */
[----:B------:R-:W1:Y:S01]  /*c230*/  @P3 LDC.64 R12, c[0x0][0x298] ;  /* 0x0000a600ff0c3b82 */ /* 0x000e620000000a00 */
[----:B------:R-:W-:-:S02]  /*c240*/  SEL R135, R135, 0xffffffc0, !P2 ;  /* 0xffffffc087877807 */ /* 0x000fc40005000000 */
[----:B------:R-:W-:Y:S01]  /*c250*/  LEA R29, R10, UR4, 0x1 ;  /* 0x000000040a1d7c11 */ /* 0x000fe2000f8e08ff */
[----:B-1----:R-:W-:-:S04]  /*c260*/  @P3 IMAD.WIDE.U32 R4, R14, R12, RZ ;  /* 0x0000000c0e043225 */ /* 0x002fc800078e00ff */
[----:B------:R-:W-:Y:S01]  /*c270*/  @P3 IMAD R174, R14, R13, R5 ;  /* 0x0000000d0eae3224 */ /* 0x000fe200078e0205 */
[----:B------:R-:W-:Y:S01]  /*c280*/  @P3 MOV R173, R4 ;  /* 0x0000000400ad3202 */ /* 0x000fe20000000f00 */
[----:B------:R-:W-:Y:S01]  /*c290*/  FMUL.FTZ R4, R2, UR6 ;  /* 0x0000000602047c20 */ /* 0x000fe20008410000 */
[----:B------:R-:W-:Y:S01]  /*c2a0*/  FMUL.FTZ R5, R7, UR6 ;  /* 0x0000000607057c20 */ /* 0x000fe20008410000 */
[----:B------:R-:W-:Y:S01]  /*c2b0*/  FMUL.FTZ R2, R6, UR6 ;  /* 0x0000000606027c20 */ /* 0x000fe20008410000 */
        /* <DEDUP_REMOVED lines=9> */
.L_x_2140:
        /* <DEDUP_REMOVED lines=16> */
.L_x_2141:
[----:B------:R-:W2:Y:S01]  /*c450*/  LDL R179, [R1+0x98] ;  /* 0x0000980001b37983 */ /* 0x000ea20000100800 */
[----:B------:R-:W-:Y:S01]  /*c460*/  ISETP.NE.AND P3, PT, R6, RZ, PT ;  /* 0x000000ff0600720c */ /* 0x000fe20003f65270 */
[----:B------:R-:W-:Y:S01]  /*c470*/  FMUL.FTZ R8, R5, R141 ;  /* 0x0000008d05087220 */ /* 0x000fe20000410000 */
[----:B------:R-:W-:Y:S01]  /*c480*/  LOP3.LUT R11, R11, 0xffffffe0, RZ, 0xc0, !PT ;  /* 0xffffffe00b0b7812 */ /* 0x000fe200078ec0ff */
[----:B------:R-:W1:Y:S01]  /*c490*/  S2R R177, SR_TID.X ;  /* 0x0000000000b17919 */ /* 0x000e620000002100 */
[C---:B------:R-:W-:Y:S01]  /*c4a0*/  FMUL.FTZ R20, R5.reuse, R37 ;  /* 0x0000002505147220 */ /* 0x040fe20000410000 */
[----:B------:R-:W-:Y:S01]  /*c4b0*/  FMUL.FTZ R152, R5, R152 ;  /* 0x0000009805987220 */ /* 0x000fe20000410000 */
        /* <DEDUP_REMOVED lines=29> */
[----:B-1----:R-:W-:Y:S01]  /*c690*/  SHF.R.S32.HI R175, RZ, 0x1f, R177 ;  /* 0x0000001fffaf7819 */ /* 0x002fe200000114b1 */
[C---:B------:R-:W-:Y:S01]  /*c6a0*/  FMUL.FTZ R150, R4.reuse, R150 ;  /* 0x0000009604967220 */ /* 0x040fe20000410000 */
[----:B------:R-:W-:Y:S01]  /*c6b0*/  FMUL.FTZ R151, R4, R151 ;  /* 0x0000009704977220 */ /* 0x000fe20000410000 */
[C---:B------:R-:W-:Y:S01]  /*c6c0*/  FMUL.FTZ R170, R0.reuse, R170 ;  /* 0x000000aa00aa7220 */ /* 0x040fe20000410000 */
[----:B------:R-:W-:Y:S01]  /*c6d0*/  LEA.HI R175, R175, R177, RZ, 0x3 ;  /* 0x000000b1afaf7211 */ /* 0x000fe200078f18ff */
[----:B------:R-:W-:Y:S01]  /*c6e0*/  FMUL.FTZ R14, R0, R171 ;  /* 0x000000ab000e7220 */ /* 0x000fe20000410000 */
[C---:B------:R-:W-:Y:S01]  /*c6f0*/  FMUL.FTZ R146, R4.reuse, R146 ;  /* 0x0000009204927220 */ /* 0x040fe20000410000 */
[C---:B------:R-:W-:Y:S01]  /*c700*/  FMUL.FTZ R10, R4.reuse, R147 ;  /* 0x00000093040a7220 */ /* 0x040fe20000410000 */
[----:B------:R-:W-:Y:S01]  /*c710*/  LOP3.LUT R6, R175, 0xfffffff8, RZ, 0xc0, !PT ;  /* 0xfffffff8af067812 */ /* 0x000fe200078ec0ff */
[C---:B------:R-:W-:Y:S01]  /*c720*/  FMUL.FTZ R142, R4.reuse, R142 ;  /* 0x0000008e048e7220 */ /* 0x040fe20000410000 */
[C---:B------:R-:W-:Y:S01]  /*c730*/  FMUL.FTZ R7, R4.reuse, R143 ;  /* 0x0000008f04077220 */ /* 0x040fe20000410000 */
[----:B------:R-:W-:Y:S01]  /*c740*/  FMUL.FTZ R16, R4, R38 ;  /* 0x0000002604107220 */ /* 0x000fe20000410000 */
[----:B------:R-:W-:Y:S01]  /*c750*/  IADD3 R177, -R6, R177, RZ ;  /* 0x000000b106b17210 */ /* 0x000fe20007ffe1ff */
        /* <DEDUP_REMOVED lines=89> */
[----:B------:R-:W-:Y:S01]  /*ccf0*/  BSSY B0, `(.L_x_2142) ;  /* 0x00000f4000007945 */ /* 0x000fe20003800000 */
[----:B------:R-:W-:-:S02]  /*cd00*/  F2FP.F16.F32.PACK_AB R5, R5, R154 ;  /* 0x0000009a0505723e */ /* 0x000fc400000000ff */
[----:B------:R-:W-:Y:S01]  /*cd10*/  F2FP.F16.F32.PACK_AB R2, R149, R148 ;  /* 0x000000949502723e */ /* 0x000fe200000000ff */
[----:B------:R1:W-:Y:S01]  /*cd20*/  STS [R29], R6 ;  /* 0x000000061d007388 */ /* 0x0003e20000000800 */
        /* <DEDUP_REMOVED lines=24> */
[-C--:B-1----:R-:W-:Y:S02]  /*ceb0*/  IADD3 R6, R135, R33.reuse, RZ ;  /* 0x0000002187067210 */ /* 0x082fe40007ffe0ff */
[----:B---3--:R-:W-:Y:S02]  /*cec0*/  IADD3 R0, R29, R172, RZ ;  /* 0x000000ac1d007210 */ /* 0x008fe40007ffe0ff */
[----:B------:R-:W-:Y:S02]  /*ced0*/  F2FP.F16.F32.PACK_AB R18, R18, R40 ;  /* 0x000000281212723e */ /* 0x000fe400000000ff */
[----:B----4-:R-:W-:Y:S01]  /*cee0*/  IADD3 R14, R172, R33, RZ ;  /* 0x00000021ac0e7210 */ /* 0x010fe20007ffe0ff */
[----:B------:R-:W-:Y:S01]  /*cef0*/  STS [R0], R11 ;  /* 0x0000000b00007388 */ /* 0x000fe20000000800 */
[----:B------:R-:W-:Y:S02]  /*cf00*/  F2FP.F16.F32.PACK_AB R23, R23, R42 ;  /* 0x0000002a1717723e */ /* 0x000fe400000000ff */
[----:B-----5:R-:W-:Y:S01]  /*cf10*/  IADD3 R4, R29, R135, RZ ;  /* 0x000000871d047210 */ /* 0x020fe20007ffe0ff */
[----:B------:R1:W-:Y:S01]  /*cf20*/  STS [R0+0x400], R10 ;  /* 0x0004000a00007388 */ /* 0x0003e20000000800 */
[----:B------:R-:W-:-:S02]  /*cf30*/  F2FP.F16.F32.PACK_AB R43, R45, R44 ;  /* 0x0000002c2d2b723e */ /* 0x000fc400000000ff */
[----:B------:R-:W-:Y:S01]  /*cf40*/  F2FP.F16.F32.PACK_AB R42, R47, R46 ;  /* 0x0000002e2f2a723e */ /* 0x000fe200000000ff */
[----:B------:R-:W-:Y:S01]  /*cf50*/  STS [R14], R8 ;  /* 0x000000080e007388 */ /* 0x000fe20000000800 */
[----:B------:R-:W-:Y:S01]  /*cf60*/  ISETP.NE.AND P1, PT, RZ, UR4, PT ;  /* 0x00000004ff007c0c */ /* 0x000fe2000bf25270 */
[----:B------:R-:W3:Y:S01]  /*cf70*/  S2UR UR4, SR_CTAID.X ;  /* 0x00000000000479c3 */ /* 0x000ee20000002500 */
[----:B------:R-:W-:Y:S01]  /*cf80*/  F2FP.F16.F32.PACK_AB R41, R53, R141 ;  /* 0x0000008d3529723e */ /* 0x000fe200000000ff */
[----:B------:R4:W-:Y:S01]  /*cf90*/  STS [R14+0x400], R7 ;  /* 0x000400070e007388 */ /* 0x0009e20000000800 */
[----:B------:R-:W-:Y:S02]  /*cfa0*/  F2FP.F16.F32.PACK_AB R40, R31, R32 ;  /* 0x000000201f28723e */ /* 0x000fe400000000ff */
[----:B------:R-:W-:Y:S01]  /*cfb0*/  IADD3 R2, R0, R135, RZ ;  /* 0x0000008700027210 */ /* 0x000fe20007ffe0ff */
[----:B------:R5:W-:Y:S01]  /*cfc0*/  STS [R0+0x2000], R9 ;  /* 0x0020000900007388 */ /* 0x000be20000000800 */
[----:B------:R-:W-:-:S02]  /*cfd0*/  F2FP.F16.F32.PACK_AB R37, R145, R153 ;  /* 0x000000999125723e */ /* 0x000fc400000000ff */
[----:B------:R-:W-:Y:S01]  /*cfe0*/  F2FP.F16.F32.PACK_AB R36, R36, R48 ;  /* 0x000000302424723e */ /* 0x000fe200000000ff */
[----:B------:R3:W-:Y:S01]  /*cff0*/  STS [R0+0x2400], R15 ;  /* 0x0024000f00007388 */ /* 0x0007e20000000800 */
[----:B------:R-:W-:Y:S01]  /*d000*/  IADD3 R5, R14, R135, RZ ;  /* 0x000000870e057210 */ /* 0x000fe20007ffe0ff */
[----:B------:R-:W2:Y:S01]  /*d010*/  @!P1 LDC R13, c[0x0][0x270] ;  /* 0x00009c00ff0d9b82 */ /* 0x000ea20000000800 */
        /* <DEDUP_REMOVED lines=25> */
[----:B------:R1:W-:Y:S01]  /*d1b0*/  STS [R4+0x2400], R23 ;  /* 0x0024001704007388 */ /* 0x0003e20000000800 */
[----:B------:R-:W-:Y:S01]  /*d1c0*/  F2FP.F16.F32.PACK_AB R52, R52, R98 ;  /* 0x000000623434723e */ /* 0x000fe200000000ff */
[----:B------:R-:W2:Y:S01]  /*d1d0*/  @P1 LDC R11, c[0x0][0x2c0] ;  /* 0x0000b000ff0b1b82 */ /* 0x000ea20000000800 */
        /* <DEDUP_REMOVED lines=31> */
[----:B------:R-:W-:Y:S01]  /*d3d0*/  PLOP3.LUT P0, PT, PT, PT, PT, 0x8, 0x0 ;  /* 0x000000000000781c */ /* 0x000fe20003f0e170 */
[----:B------:R-:W-:Y:S01]  /*d3e0*/  STS [R29+0x4000], R32 ;  /* 0x004000201d007388 */ /* 0x000fe20000000800 */
[----:B------:R-:W-:Y:S02]  /*d3f0*/  @!P1 PLOP3.LUT P0, PT, P3, PT, PT, 0x80, 0x0 ;  /* 0x000000000000981c */ /* 0x000fe40001f0f070 */
[----:B-1----:R-:W-:Y:S01]  /*d400*/  MOV R18, 0x7f800000 ;  /* 0x7f80000000127802 */ /* 0x002fe20000000f00 */
[----:B------:R-:W-:Y:S01]  /*d410*/  STS [R29+0x4400], R31 ;  /* 0x0044001f1d007388 */ /* 0x000fe20000000800 */
[----:B------:R-:W-:-:S02]  /*d420*/  SHF.R.S32.HI R12, RZ, 0x3, R175 ;  /* 0x00000003ff0c7819 */ /* 0x000fc400000114af */
[----:B------:R-:W-:Y:S01]  /*d430*/  MOV R23, 0x7f800000 ;  /* 0x7f80000000177802 */ /* 0x000fe20000000f00 */
[----:B------:R-:W-:Y:S01]  /*d440*/  STS [R33+0x4000], R27 ;  /* 0x0040001b21007388 */ /* 0x000fe20000000800 */
[----:B------:R-:W-:Y:S02]  /*d450*/  @!P1 MOV R11, 0x1 ;  /* 0x00000001000b9802 */ /* 0x000fe40000000f00 */
[----:B------:R-:W-:Y:S01]  /*d460*/  LOP3.LUT P3, RZ, R176, 0x3, RZ, 0xc0, !PT ;  /* 0x00000003b0ff7812 */ /* 0x000fe2000786c0ff */
[----:B------:R-:W-:Y:S01]  /*d470*/  STS [R33+0x4400], R26 ;  /* 0x0044001a21007388 */ /* 0x000fe20000000800 */
[----:B------:R-:W-:Y:S01]  /*d480*/  MOV R22, 0x7f800000 ;  /* 0x7f80000000167802 */ /* 0x000fe20000000f00 */
[----:B----4-:R-:W2:Y:S02]  /*d490*/  @P0 LDC R7, c[0x0][0x2e4] ;  /* 0x0000b900ff070b82 */ /* 0x010ea40000000800 */
        /* <DEDUP_REMOVED lines=10> */
[----:B-1----:R-:W-:-:S03]  /*d540*/  SHF.L.U32 R24, R177, 0x3, RZ ;  /* 0x00000003b1187819 */ /* 0x002fc600000006ff */
[----:B------:R-:W-:Y:S04]  /*d550*/  STS [R14+0x6000], R51 ;  /* 0x006000330e007388 */ /* 0x000fe80000000800 */
[----:B------:R1:W-:Y:S04]  /*d560*/  STS [R14+0x6400], R50 ;  /* 0x006400320e007388 */ /* 0x0003e80000000800 */
[----:B------:R-:W-:Y:S04]  /*d570*/  STS [R4+0x4000], R49 ;  /* 0x0040003104007388 */ /* 0x000fe80000000800 */
[----:B------:R-:W-:Y:S04]  /*d580*/  STS [R4+0x4400], R48 ;  /* 0x0044003004007388 */ /* 0x000fe80000000800 */
[----:B------:R-:W-:Y:S04]  /*d590*/  STS [R6+0x4000], R45 ;  /* 0x0040002d06007388 */ /* 0x000fe80000000800 */
[----:B------:R-:W-:Y:S01]  /*d5a0*/  STS [R6+0x4400], R44 ;  /* 0x0044002c06007388 */ /* 0x000fe20000000800 */
[----:B----4-:R-:W4:Y:S03]  /*d5b0*/  @P6 MUFU.LG2 R0, R204 ;  /* 0x000000cc00006308 */ /* 0x010f260000000c00 */
[----:B------:R-:W-:Y:S04]  /*d5c0*/  STS [R4+0x6000], R47 ;  /* 0x0060002f04007388 */ /* 0x000fe80000000800 */
[----:B------:R5:W-:Y:S01]  /*d5d0*/  STS [R4+0x6400], R46 ;  /* 0x0064002e04007388 */ /* 0x000be20000000800 */
[----:B-1----:R-:W-:Y:S03]  /*d5e0*/  @P4 MUFU.LG2 R14, R138 ;  /* 0x0000008a000e4308 */ /* 0x002fe60000000c00 */
[----:B------:R-:W-:Y:S04]  /*d5f0*/  STS [R6+0x6000], R59 ;  /* 0x0060003b06007388 */ /* 0x000fe80000000800 */
[----:B------:R1:W-:Y:S01]  /*d600*/  STS [R6+0x6400], R58 ;  /* 0x0064003a06007388 */ /* 0x0003e20000000800 */
[----:B----4-:R-:W-:-:S03]  /*d610*/  @P6 FMUL.FTZ R0, R0, 0.69314718246459960938 ;  /* 0x3f31721800006820 */ /* 0x010fc60000410000 */
[----:B------:R-:W-:Y:S04]  /*d620*/  STS [R2+0x4000], R62 ;  /* 0x0040003e02007388 */ /* 0x000fe80000000800 */
[----:B------:R-:W-:Y:S04]  /*d630*/  STS [R2+0x4400], R61 ;  /* 0x0044003d02007388 */ /* 0x000fe80000000800 */
[----:B------:R-:W-:Y:S04]  /*d640*/  STS [R5+0x4000], R60 ;  /* 0x0040003c05007388 */ /* 0x000fe80000000800 */
[----:B------:R-:W-:Y:S01]  /*d650*/  STS [R5+0x4400], R63 ;  /* 0x0044003f05007388 */ /* 0x000fe20000000800 */
[----:B-----5:R-:W4:Y:S03]  /*d660*/  @P6 LDC R4, c[0x0][0x2e8] ;  /* 0x0000ba00ff046b82 */ /* 0x020f260000000800 */
[----:B------:R-:W-:Y:S04]  /*d670*/  STS [R2+0x6000], R65 ;  /* 0x0060004102007388 */ /* 0x000fe80000000800 */
[----:B------:R5:W-:Y:S01]  /*d680*/  STS [R2+0x6400], R64 ;  /* 0x0064004002007388 */ /* 0x000be20000000800 */
[----:B-1----:R-:W1:Y:S03]  /*d690*/  @P5 MUFU.LG2 R6, R227 ;  /* 0x000000e300065308 */ /* 0x002e660000000c00 */
[----:B------:R-:W-:Y:S04]  /*d6a0*/  STS [R5+0x6000], R66 ;  /* 0x0060004205007388 */ /* 0x000fe80000000800 */
[----:B------:R3:W-:Y:S01]  /*d6b0*/  STS [R5+0x6400], R67 ;  /* 0x0064004305007388 */ /* 0x0007e20000000800 */
[----:B------:R-:W-:Y:S01]  /*d6c0*/  BAR.SYNC.DEFER_BLOCKING 0x0 ;  /* 0x0000000000007b1d */ /* 0x000fe20000010000 */
[----:B----4-:R-:W-:Y:S01]  /*d6d0*/  @P6 FFMA.FTZ R18, R134, R4, R0 ;  /* 0x0000000486126223 */ /* 0x010fe20000010000 */
[----:B------:R-:W-:Y:S01]  /*d6e0*/  ISETP.NE.AND P6, PT, R178, RZ, PT ;  /* 0x000000ffb200720c */ /* 0x000fe20003fc5270 */
[----:B------:R-:W-:-:S03]  /*d6f0*/  @P1 IMAD R4, R9, R8, RZ ;  /* 0x0000000809041224 */ /* 0x000fc600078e02ff */
[----:B------:R-:W4:Y:S01]  /*d700*/  S2R R17, SR_CTAID.Y ;  /* 0x0000000000117919 */ /* 0x000f220000002600 */
[----:B------:R-:W-:Y:S01]  /*d710*/  @P1 MOV R0, 0x1 ;  /* 0x0000000100001802 */ /* 0x000fe20000000f00 */
[----:B--2---:R-:W-:Y:S01]  /*d720*/  @!P1 IMAD R0, R7, R13, RZ ;  /* 0x0000000d07009224 */ /* 0x004fe200078e02ff */
[----:B------:R-:W-:Y:S01]  /*d730*/  @!P1 MOV R4, R7 ;  /* 0x0000000700049202 */ /* 0x000fe20000000f00 */
[----:B------:R-:W2:Y:S01]  /*d740*/  S2R R32, SR_CTAID.Z ;  /* 0x0000000000207919 */ /* 0x000ea20000002700 */
[----:B-----5:R-:W-:-:S04]  /*d750*/  IADD3 R2, R12, 0x10, RZ ;  /* 0x000000100c027810 */ /* 0x020fc80007ffe0ff */
[-C--:B------:R-:W-:Y:S01]  /*d760*/  ISETP.GE.AND P0, PT, R2, R179.reuse, PT ;  /* 0x000000b30200720c */ /* 0x080fe20003f06270 */
[----:B-1----:R-:W-:Y:S01]  /*d770*/  @P5 FMUL.FTZ R2, R6, 0.69314718246459960938 ;  /* 0x3f31721806025820 */ /* 0x002fe20000410000 */
[----:B------:R-:W1:Y:S01]  /*d780*/  @P6 LDC R16, c[0x0][0x2e8] ;  /* 0x0000ba00ff106b82 */ /* 0x000e620000000800 */
[----:B------:R-:W5:Y:S01]  /*d790*/  @P6 MUFU.LG2 R8, R139 ;  /* 0x0000008b00086308 */ /* 0x000f620000000c00 */
[----:B------:R-:W-:Y:S01]  /*d7a0*/  P2R R25, PR, RZ, 0x1 ;  /* 0x00000001ff197803 */ /* 0x000fe20000000000 */
[----:B------:R-:W-:Y:S01]  /*d7b0*/  @P5 FFMA.FTZ R23, R133, R10, R2 ;  /* 0x0000000a85175223 */ /* 0x000fe20000010002 */
[----:B------:R-:W-:Y:S01]  /*d7c0*/  IADD3 R2, R12, 0x20, RZ ;  /* 0x000000200c027810 */ /* 0x000fe20007ffe0ff */
[----:B------:R1:W1:Y:S01]  /*d7d0*/  LDS.128 R28, [R210+0x3800] ;  /* 0x00380000d21c7984 */ /* 0x0002620000000c00 */
[----:B------:R-:W-:Y:S02]  /*d7e0*/  @P4 FMUL.FTZ R6, R14, 0.69314718246459960938 ;  /* 0x3f3172180e064820 */ /* 0x000fe40000410000 */
[----:B------:R-:W-:-:S02]  /*d7f0*/  ISETP.GE.AND P0, PT, R2, R179, PT ;  /* 0x000000b30200720c */ /* 0x000fc40003f06270 */
[----:B---3--:R-:W-:Y:S01]  /*d800*/  @P4 FFMA.FTZ R22, R132, R15, R6 ;  /* 0x0000000f84164223 */ /* 0x008fe20000010006 */
[----:B------:R-:W-:Y:S02]  /*d810*/  MOV R15, 0x7f800000 ;  /* 0x7f800000000f7802 */ /* 0x000fe40000000f00 */
[----:B------:R-:W-:Y:S01]  /*d820*/  P2R R26, PR, RZ, 0x1 ;  /* 0x00000001ff1a7803 */ /* 0x000fe20000000000 */
[----:B----4-:R-:W-:Y:S01]  /*d830*/  IMAD R5, R17, R0, RZ ;  /* 0x0000000011057224 */ /* 0x010fe200078e02ff */
[----:B------:R-:W-:-:S04]  /*d840*/  IADD3 R0, R12, 0x30, RZ ;  /* 0x000000300c007810 */ /* 0x000fc80007ffe0ff */
[----:B------:R-:W-:Y:S01]  /*d850*/  SEL R2, R5, RZ, !P2 ;  /* 0x000000ff05027207 */ /* 0x000fe20005000000 */
[----:B------:R-:W-:Y:S01]  /*d860*/  IMAD R5, R11, UR4, RZ ;  /* 0x000000040b057c24 */ /* 0x000fe2000f8e02ff */
[----:B------:R-:W-:-:S03]  /*d870*/  ISETP.GE.AND P0, PT, R0, R179, PT ;  /* 0x000000b30000720c */ /* 0x000fc60003f06270 */
[----:B--2---:R-:W-:Y:S01]  /*d880*/  IMAD R0, R32, R4, R2 ;  /* 0x0000000420007224 */ /* 0x004fe200078e0202 */
[----:B------:R-:W-:Y:S01]  /*d890*/  SHF.L.U32 R5, R5, 0x7, RZ ;  /* 0x0000000705057819 */ /* 0x000fe200000006ff */
[----:B-----5:R-:W-:Y:S01]  /*d8a0*/  @P6 FMUL.FTZ R2, R8, 0.69314718246459960938 ;  /* 0x3f31721808026820 */ /* 0x020fe20000410000 */
[----:B------:R-:W-:Y:S02]  /*d8b0*/  P2R R27, PR, RZ, 0x1 ;  /* 0x00000001ff1b7803 */ /* 0x000fe40000000000 */
[----:B------:R-:W-:Y:S01]  /*d8c0*/  IADD3 R14, P1, P0, R5, R136, R0 ;  /* 0x00000088050e7210 */ /* 0x000fe2000783e000 */
[----:B-1----:R-:W-:Y:S01]  /*d8d0*/  @P6 FFMA.FTZ R15, R3, R16, R2 ;  /* 0x00000010030f6223 */ /* 0x002fe20000010002 */
[----:B------:R-:W-:Y:S02]  /*d8e0*/  SHF.R.S32.HI R4, RZ, 0x1f, R5 ;  /* 0x0000001fff047819 */ /* 0x000fe40000011405 */
[----:B------:R-:W-:-:S04]  /*d8f0*/  SHF.R.S32.HI R0, RZ, 0x1f, R0 ;  /* 0x0000001fff007819 */ /* 0x000fc80000011400 */
[----:B------:R-:W-:Y:S01]  /*d900*/  IADD3.X R10, R4, R137, R0, P1, P0 ;  /* 0x00000089040a7210 */ /* 0x000fe20000fe0400 */
[----:B------:R-:W-:Y:S06]  /*d910*/  @P3 BRA `(.L_x_2143) ;  /* 0x0000000000c43947 */ /* 0x000fec0003800000 */
        /* <DEDUP_REMOVED lines=15> */
[CC--:B------:R-:W-:Y:S01]  /*da10*/  ISETP.GE.AND P3, PT, R0.reuse, R179.reuse, PT ;  /* 0x000000b30000720c */ /* 0x0c0fe20003f66270 */
[C---:B------:R-:W-:Y:S02]  /*da20*/  VIADD R5, R0.reuse, 0x40 ;  /* 0x0000004000057836 */ /* 0x040fe40000000000 */
[----:B------:R-:W-:Y:S01]  /*da30*/  VIADD R8, R0, 0x48 ;  /* 0x0000004800087836 */ /* 0x000fe20000000000 */
        /* <DEDUP_REMOVED lines=9> */
[----:B-1----:R-:W-:-:S04]  /*dad0*/  @!P3 LEA R2, P0, R3, R6, 0x2 ;  /* 0x000000060302b211 */ /* 0x002fc800078010ff */
[----:B------:R-:W-:Y:S02]  /*dae0*/  @!P3 LEA.HI.X R3, R3, R7, R9, 0x2, P0 ;  /* 0x000000070303b211 */ /* 0x000fe400000f1409 */
[----:B------:R-:W-:-:S03]  /*daf0*/  ISETP.GE.AND P0, PT, R8, R179, PT ;  /* 0x000000b30800720c */ /* 0x000fc60003f06270 */
[----:B------:R1:W-:Y:S01]  /*db00*/  @!P3 STG.E desc[UR20][R2.64], R18 ;  /* 0x000000120200b986 */ /* 0x0003e2000c101914 */
[----:B------:R-:W-:-:S09]  /*db10*/  @!P2 IADD3 R0, P3, R4, R14, RZ ;  /* 0x0000000e0400a210 */ /* 0x000fd20007f7e0ff */
[----:B-1----:R-:W1:Y:S01]  /*db20*/  @!P0 LDC.64 R18, c[0x0][0x2b0] ;  /* 0x0000ac00ff128b82 */ /* 0x002e620000000a00 */
[----:B------:R-:W-:Y:S01]  /*db30*/  @!P2 LEA.HI.X.SX32 R2, R4, R10, 0x1, P3 ;  /* 0x0000000a0402a211 */ /* 0x000fe200018f0eff */
[----:B------:R-:W-:Y:S01]  /*db40*/  @!P1 IMAD R3, R5, R11, RZ ;  /* 0x0000000b05039224 */ /* 0x000fe200078e02ff */
        /* <DEDUP_REMOVED lines=14> */
.L_x_2143:
[----:B------:R-:W-:Y:S05]  /*dc30*/  BSYNC B0 ;  /* 0x0000000000007941 */ /* 0x000fea0003800000 */
.L_x_2142:
[----:B------:R1:W5:Y:S01]  /*dc40*/  LDL R33, [R1+0x44] ;  /* 0x0000440001217983 */ /* 0x0003620000100800 */
[C---:B--2---:R-:W-:Y:S01]  /*dc50*/  VIADD R3, R12.reuse, 0x40 ;  /* 0x000000400c037836 */ /* 0x044fe20000000000 */
[----:B------:R-:W-:Y:S01]  /*dc60*/  SHF.R.S32.HI R4, RZ, 0x1f, R24 ;  /* 0x0000001fff047819 */ /* 0x000fe20000011418 */
[----:B------:R-:W-:Y:S01]  /*dc70*/  VIADD R0, R12, 0x50 ;  /* 0x000000500c007836 */ /* 0x000fe20000000000 */
[----:B------:R1:W2:Y:S01]  /*dc80*/  LDS.128 R20, [R210] ;  /* 0x00000000d2147984 */ /* 0x0002a20000000c00 */
[----:B------:R-:W-:Y:S01]  /*dc90*/  IADD3 R2, P0, R24, R173, RZ ;  /* 0x000000ad18027210 */ /* 0x000fe20007f1e0ff */
[----:B------:R-:W-:Y:S01]  /*dca0*/  ULDC.64 UR4, c[0x0][0x2a0] ;  /* 0x0000a80000047ab9 */ /* 0x000fe20000000a00 */
[-C--:B------:R-:W-:Y:S01]  /*dcb0*/  ISETP.GE.AND P3, PT, R3, R179.reuse, PT ;  /* 0x000000b30300720c */ /* 0x080fe20003f66270 */
[----:B------:R1:W3:Y:S01]  /*dcc0*/  LDS.128 R16, [R210+0x4000] ;  /* 0x00400000d2107984 */ /* 0x0002e20000000c00 */
[----:B------:R-:W-:Y:S01]  /*dcd0*/  IADD3.X R3, R4, R174, RZ, P0, !PT ;  /* 0x000000ae04037210 */ /* 0x000fe200007fe4ff */
[----:B------:R-:W-:Y:S01]  /*dce0*/  BSSY B0, `(.L_x_2144) ;  /* 0x000001b000007945 */ /* 0x000fe20003800000 */
[-C--:B------:R-:W-:Y:S01]  /*dcf0*/  ISETP.GE.AND P0, PT, R12, R179.reuse, PT ;  /* 0x000000b30c00720c */ /* 0x080fe20003f06270 */
[----:B------:R-:W4:Y:S01]  /*dd00*/  S2R R6, SR_CTAID.X ;  /* 0x0000000000067919 */ /* 0x000f220000002500 */
[----:B------:R-:W-:Y:S01]  /*dd10*/  SHF.R.S32.HI R5, RZ, 0x1f, R32 ;  /* 0x0000001fff057819 */ /* 0x000fe20000011420 */
[----:B------:R-:W-:Y:S01]  /*dd20*/  IMAD.WIDE.U32 R10, R32, UR4, R2 ;  /* 0x00000004200a7c25 */ /* 0x000fe2000f8e0002 */
[----:B------:R-:W-:-:S02]  /*dd30*/  ISETP.GE.AND P6, PT, R0, R179, PT ;  /* 0x000000b30000720c */ /* 0x000fc40003fc6270 */
[----:B------:R-:W-:Y:S01]  /*dd40*/  SHF.R.S32.HI R13, RZ, 0x1f, R12 ;  /* 0x0000001fff0d7819 */ /* 0x000fe2000001140c */
[----:B------:R-:W-:Y:S02]  /*dd50*/  IMAD R0, R5, UR4, RZ ;  /* 0x0000000405007c24 */ /* 0x000fe4000f8e02ff */
[----:B------:R-:W-:Y:S02]  /*dd60*/  VIADD R14, R12, 0x60 ;  /* 0x000000600c0e7836 */ /* 0x000fe40000000000 */
        /* <DEDUP_REMOVED lines=16> */
[----:B------:R1:W-:Y:S04]  /*de70*/  @!P1 STG.E.128 desc[UR20][R2.64], R20 ;  /* 0x0000001402009986 */ /* 0x0003e8000c101d14 */
[----:B---3--:R1:W-:Y:S02]  /*de80*/  @!P0 STG.E.128 desc[UR20][R2.64+0x80], R16 ;  /* 0x0000801002008986 */ /* 0x0083e4000c101d14 */
.L_x_2145:
[----:B------:R-:W-:Y:S05]  /*de90*/  BSYNC B0 ;  /* 0x0000000000007941 */ /* 0x000fea0003800000 */
.L_x_2144:
[----:B------:R-:W-:Y:S01]  /*dea0*/  ISETP.GE.AND P5, PT, R14, R179, PT ;  /* 0x000000b30e00720c */ /* 0x000fe20003fa6270 */
[----:B-1----:R-:W-:Y:S01]  /*deb0*/  VIADD R20, R12, 0x70 ;  /* 0x000000700c147836 */ /* 0x002fe20000000000 */
[----:B---3--:R1:W2:Y:S01]  /*dec0*/  LDS.128 R16, [R210+0x800] ;  /* 0x00080000d2107984 */ /* 0x0082a20000000c00 */
[----:B------:R-:W-:Y:S01]  /*ded0*/  ISETP.NE.AND P0, PT, R25, RZ, PT ;  /* 0x000000ff1900720c */ /* 0x000fe20003f05270 */
[----:B------:R-:W-:Y:S02]  /*dee0*/  BSSY B0, `(.L_x_2146) ;  /* 0x0000014000007945 */ /* 0x000fe40003800000 */
[----:B------:R1:W3:Y:S10]  /*def0*/  LDS.128 R12, [R210+0x4800] ;  /* 0x00480000d20c7984 */ /* 0x0002f40000000c00 */
        /* <DEDUP_REMOVED lines=17> */
[----:B---3--:R4:W-:Y:S02]  /*e010*/  @!P0 STG.E.128 desc[UR20][R2.64+0x80], R12 ;  /* 0x0000800c02008986 */ /* 0x0089e4000c101d14 */
.L_x_2147:
[----:B------:R-:W-:Y:S05]  /*e020*/  BSYNC B0 ;  /* 0x0000000000007941 */ /* 0x000fea0003800000 */
.L_x_2146:
[----:B--2-4-:R2:W4:Y:S01]  /*e030*/  LDS.128 R16, [R210+0x1000] ;  /* 0x00100000d2107984 */ /* 0x0145220000000c00 */
[----:B------:R-:W-:Y:S01]  /*e040*/  ISETP.NE.AND P0, PT, R26, RZ, PT ;  /* 0x000000ff1a00720c */ /* 0x000fe20003f05270 */
[----:B------:R-:W-:Y:S01]  /*e050*/  BSSY B0, `(.L_x_2148) ;  /* 0x0000015000007945 */ /* 0x000fe20003800000 */
[----:B------:R-:W-:Y:S01]  /*e060*/  ISETP.GE.AND P4, PT, R20, R179, PT ;  /* 0x000000b31400720c */ /* 0x000fe20003f86270 */
        /* <DEDUP_REMOVED lines=18> */
[----:B---3--:R4:W-:Y:S02]  /*e190*/  @!P0 STG.E.128 desc[UR20][R2.64+0x80], R12 ;  /* 0x0000800c02008986 */ /* 0x0089e4000c101d14 */
.L_x_2149:
[----:B------:R-:W-:Y:S05]  /*e1a0*/  BSYNC B0 ;  /* 0x0000000000007941 */ /* 0x000fea0003800000 */
.L_x_2148:
[----:B----4-:R4:W1:Y:S01]  /*e1b0*/  LDS.128 R16, [R210+0x1800] ;  /* 0x00180000d2107984 */ /* 0x0108620000000c00 */
[----:B------:R-:W-:Y:S01]  /*e1c0*/  ISETP.NE.AND P0, PT, R27, RZ, PT ;  /* 0x000000ff1b00720c */ /* 0x000fe20003f05270 */
[----:B------:R-:W-:Y:S02]  /*e1d0*/  BSSY B0, `(.L_x_2150) ;  /* 0x0000014000007945 */ /* 0x000fe40003800000 */
[----:B---3--:R4:W3:Y:S10]  /*e1e0*/  LDS.128 R12, [R210+0x5800] ;  /* 0x00580000d20c7984 */ /* 0x0088f40000000c00 */
        /* <DEDUP_REMOVED lines=18> */
.L_x_2151:
[----:B------:R-:W-:Y:S05]  /*e310*/  BSYNC B0 ;  /* 0x0000000000007941 */ /* 0x000fea0003800000 */
.L_x_2150:
        /* <DEDUP_REMOVED lines=21> */
.L_x_2153:
[----:B------:R-:W-:Y:S05]  /*e470*/  BSYNC B0 ;  /* 0x0000000000007941 */ /* 0x000fea0003800000 */
.L_x_2152:
        /* <DEDUP_REMOVED lines=21> */
.L_x_2155:
[----:B------:R-:W-:Y:S05]  /*e5d0*/  BSYNC B0 ;  /* 0x0000000000007941 */ /* 0x000fea0003800000 */
.L_x_2154:
        /* <DEDUP_REMOVED lines=21> */
.L_x_2157:
[----:B------:R-:W-:Y:S05]  /*e730*/  BSYNC B0 ;  /* 0x0000000000007941 */ /* 0x000fea0003800000 */
.L_x_2156:
        /* <DEDUP_REMOVED lines=21> */
.L_x_2106:
[----:B------:R-:W2:Y:S01]  /*e890*/  LDL R31, [R1+0x9c] ;  /* 0x00009c00011f7983 */ /* 0x000ea20000100800 */
[----:B------:R-:W1:Y:S01]  /*e8a0*/  LDC.U8 R9, c[0x0][0x3d9] ;  /* 0x0000f640ff097b82 */ /* 0x000e620000000000 */
[----:B------:R-:W-:-:S07]  /*e8b0*/  LEA.HI R12, R18, R104, RZ, 0x3 ;  /* 0x00000068120c7211 */ /* 0x000fce00078f18ff */
[----:B------:R-:W3:Y:S01]  /*e8c0*/  LDC.U8 R13, c[0x0][0x3d8] ;  /* 0x0000f600ff0d7b82 */ /* 0x000ee20000000000 */
[----:B-1----:R-:W-:Y:S02]  /*e8d0*/  ISETP.NE.AND P1, PT, R9, RZ, PT ;  /* 0x000000ff0900720c */ /* 0x002fe40003f25270 */
[----:B---3--:R-:W-:-:S04]  /*e8e0*/  ISETP.NE.AND P2, PT, R13, RZ, PT ;  /* 0x000000ff0d00720c */ /* 0x008fc80003f45270 */
[----:B------:R-:W-:-:S07]  /*e8f0*/  ISETP.EQ.AND P5, PT, R9, RZ, P2 ;  /* 0x000000ff0900720c */ /* 0x000fce00017a2270 */
[----:B------:R-:W1:Y:S01]  /*e900*/  @P1 LDC.64 R10, c[0x0][0x2c0] ;  /* 0x0000b000ff0a1b82 */ /* 0x000e620000000a00 */
[----:B------:R-:W-:-:S07]  /*e910*/  @P1 MOV R18, 0x1 ;  /* 0x0000000100121802 */ /* 0x000fce0000000f00 */
[----:B------:R-:W3:Y:S01]  /*e920*/  @P1 LDC R20, c[0x0][0x2c0] ;  /* 0x0000b000ff141b82 */ /* 0x000ee20000000800 */
[----:B-1----:R-:W-:Y:S01]  /*e930*/  @P1 IMAD R19, R11, R10, RZ ;  /* 0x0000000a0b131224 */ /* 0x002fe200078e02ff */
[----:B--2---:R-:W-:-:S13]  /*e940*/  ISETP.NE.AND P0, PT, R31, -0x1, PT ;  /* 0xffffffff1f00780c */ /* 0x004fda0003f05270 */
[----:B------:R-:W1:Y:S01]  /*e950*/  @!P0 LDC.64 R4, c[0x0][0x290] ;  /* 0x0000a400ff048b82 */ /* 0x000e620000000a00 */
[----:B------:R-:W-:-:S07]  /*e960*/  @!P0 SHF.R.S32.HI R0, RZ, 0x1f, R105 ;  /* 0x0000001fff008819 */ /* 0x000fce0000011469 */
[----:B------:R-:W2:Y:S01]  /*e970*/  @P0 LDC.64 R6, c[0x0][0x298] ;  /* 0x0000a600ff060b82 */ /* 0x000ea20000000a00 */
[----:B-1----:R-:W-:-:S04]  /*e980*/  @!P0 IMAD R0, R0, R4, RZ ;  /* 0x0000000400008224 */ /* 0x002fc800078e02ff */
[C---:B------:R-:W-:Y:S01]  /*e990*/  @!P0 IMAD R8, R105.reuse, R5, R0 ;  /* 0x0000000569088224 */ /* 0x040fe200078e0200 */
[----:B------:R-:W-:Y:S01]  /*e9a0*/  LOP3.LUT R0, R12, 0xfffffff8, RZ, 0xc0, !PT ;  /* 0xfffffff80c007812 */ /* 0x000fe200078ec0ff */
[----:B------:R-:W-:-:S04]  /*e9b0*/  @!P0 IMAD.WIDE.U32 R4, R105, R4, RZ ;  /* 0x0000000469048225 */ /* 0x000fc800078e00ff */
[----:B--2---:R-:W-:Y:S01]  /*e9c0*/  @P0 IMAD.WIDE.U32 R2, R31, R6, RZ ;  /* 0x000000061f020225 */ /* 0x004fe200078e00ff */
[----:B------:R-:W-:-:S03]  /*e9d0*/  @!P0 MOV R2, R4 ;  /* 0x0000000400028202 */ /* 0x000fc60000000f00 */
[----:B------:R-:W-:Y:S02]  /*e9e0*/  @P0 IMAD R7, R31, R7, R3 ;  /* 0x000000071f070224 */ /* 0x000fe400078e0203 */
[----:B------:R-:W-:Y:S02]  /*e9f0*/  IMAD.IADD R0, R104, 0x1, -R0 ;  /* 0x0000000168007824 */ /* 0x000fe400078e0a00 */
[----:B------:R-:W-:Y:S01]  /*ea00*/  @!P0 IMAD.IADD R7, R5, 0x1, R8 ;  /* 0x0000000105078824 */ /* 0x000fe200078e0208 */
[----:B---3--:R-:W-:Y:S06]  /*ea10*/  @P1 BRA `(.L_x_2158) ;  /* 0x0000000000181947 */ /* 0x008fec0003800000 */
[----:B------:R-:W1:Y:S01]  /*ea20*/  LDC R19, c[0x0][0x2c4] ;  /* 0x0000b100ff137b82 */ /* 0x000e620000000800 */
[----:B------:R-:W-:Y:S02]  /*ea30*/  ISETP.NE.AND P0, PT, R13, RZ, PT ;  /* 0x000000ff0d00720c */ /* 0x000fe40003f05270 */
[----:B------:R-:W-:-:S05]  /*ea40*/  MOV R20, 0x1 ;  /* 0x0000000100147802 */ /* 0x000fca0000000f00 */
[----:B------:R-:W2:Y:S08]  /*ea50*/  LDC R18, c[0x0][0x270] ;  /* 0x00009c00ff127b82 */ /* 0x000eb00000000800 */
[----:B-1----:R-:W2:Y:S02]  /*ea60*/  @P0 LDC R19, c[0x0][0x2e4] ;  /* 0x0000b900ff130b82 */ /* 0x002ea40000000800 */
[----:B--2---:R-:W-:-:S07]  /*ea70*/  IMAD R18, R19, R18, RZ ;  /* 0x0000001213127224 */ /* 0x004fce00078e02ff */
.L_x_2158:
[----:B------:R-:W1:Y:S01]  /*ea80*/  S2R R4, SR_CTAID.X ;  /* 0x0000000000047919 */ /* 0x000e620000002500 */
[----:B------:R-:W-:Y:S01]  /*ea90*/  IMAD.IADD R16, R240, 0x1, -R106 ;  /* 0x00000001f0107824 */ /* 0x000fe200078e0a6a */
[----:B------:R-:W2:Y:S01]  /*eaa0*/  @P5 LDC R21, c[0x0][0x2c4] ;  /* 0x0000b100ff155b82 */ /* 0x000ea20000000800 */
[----:B------:R-:W-:Y:S01]  /*eab0*/  SHF.R.S32.HI R12, RZ, 0x3, R12 ;  /* 0x00000003ff0c7819 */ /* 0x000fe2000001140c */
[C---:B------:R-:W-:Y:S01]  /*eac0*/  IMAD.SHL.U32 R17, R0.reuse, 0x8, RZ ;  /* 0x0000000800117824 */ /* 0x040fe200078e00ff */
[----:B------:R-:W-:Y:S01]  /*ead0*/  ISETP.NE.AND P6, PT, R0, RZ, PT ;  /* 0x000000ff0000720c */ /* 0x000fe20003fc5270 */
[----:B------:R-:W-:Y:S01]  /*eae0*/  ULDC.64 UR4, c[0x0][0x2a0] ;  /* 0x0000a80000047ab9 */ /* 0x000fe20000000a00 */
[C---:B------:R-:W-:Y:S01]  /*eaf0*/  ISETP.GE.AND P1, PT, R12.reuse, R16, PT ;  /* 0x000000100c00720c */ /* 0x040fe20003f26270 */
[C---:B------:R-:W-:Y:S01]  /*eb00*/  VIADD R27, R12.reuse, 0x10 ;  /* 0x000000100c1b7836 */ /* 0x040fe20000000000 */
[----:B------:R-:W-:Y:S01]  /*eb10*/  SHF.R.S32.HI R0, RZ, 0x1f, R64 ;  /* 0x0000001fff007819 */ /* 0x000fe20000011440 */
[----:B------:R-:W-:Y:S01]  /*eb20*/  BSSY B0, `(.L_x_2159) ;  /* 0x000001d000007945 */ /* 0x000fe20003800000 */
[C---:B------:R-:W-:Y:S01]  /*eb30*/  IADD3 R2, P0, R17.reuse, R2, RZ ;  /* 0x0000000211027210 */ /* 0x040fe20007f1e0ff */
[----:B------:R-:W-:Y:S01]  /*eb40*/  VIADD R29, R12, 0x30 ;  /* 0x000000300c1d7836 */ /* 0x000fe20000000000 */
[----:B------:R-:W-:Y:S01]  /*eb50*/  SHF.R.S32.HI R13, RZ, 0x1f, R12 ;  /* 0x0000001fff0d7819 */ /* 0x000fe2000001140c */
[----:B------:R-:W-:Y:S01]  /*eb60*/  IMAD R0, R0, UR4, RZ ;  /* 0x0000000400007c24 */ /* 0x000fe2000f8e02ff */
[C---:B------:R-:W-:Y:S01]  /*eb70*/  LEA.HI.X.SX32 R3, R17.reuse, R7, 0x1, P0 ;  /* 0x0000000711037211 */ /* 0x040fe200000f0eff */
[----:B------:R-:W-:Y:S01]  /*eb80*/  VIADD R24, R17, 0x40 ;  /* 0x0000004011187836 */ /* 0x000fe20000000000 */
[----:B------:R-:W-:Y:S01]  /*eb90*/  IADD3 R30, R12, 0x20, RZ ;  /* 0x000000200c1e7810 */ /* 0x000fe20007ffe0ff */
[C---:B------:R-:W-:Y:S01]  /*eba0*/  IMAD R10, R64.reuse, UR5, R0 ;  /* 0x00000005400a7c24 */ /* 0x040fe2000f8e0200 */
[-C--:B------:R-:W-:Y:S01]  /*ebb0*/  ISETP.GE.AND P3, PT, R27, R16.reuse, PT ;  /* 0x000000101b00720c */ /* 0x080fe20003f66270 */
[----:B------:R-:W-:Y:S01]  /*ebc0*/  IMAD.WIDE.U32 R14, R64, UR4, R2 ;  /* 0x00000004400e7c25 */ /* 0x000fe2000f8e0002 */
[----:B------:R-:W-:-:S04]  /*ebd0*/  ISETP.GE.AND P4, PT, R30, R16, PT ;  /* 0x000000101e00720c */ /* 0x000fc80003f86270 */
[----:B------:R-:W-:Y:S01]  /*ebe0*/  IADD3 R11, R10, R15, RZ ;  /* 0x0000000f0a0b7210 */ /* 0x000fe20007ffe0ff */
[----:B-1----:R-:W-:Y:S01]  /*ebf0*/  IMAD.WIDE R6, R4, 0x80, R12 ;  /* 0x0000008004067825 */ /* 0x002fe200078e020c */
        /* <DEDUP_REMOVED lines=15> */
.L_x_2160:
[----:B------:R-:W-:Y:S05]  /*ecf0*/  BSYNC B0 ;  /* 0x0000000000007941 */ /* 0x000fea0003800000 */
.L_x_2159:
[----:B------:R-:W-:Y:S01]  /*ed00*/  ISETP.GE.AND P0, PT, R29, R16, PT ;  /* 0x000000101d00720c */ /* 0x000fe20003f06270 */
[----:B------:R-:W-:Y:S01]  /*ed10*/  BSSY B0, `(.L_x_2161) ;  /* 0x0000015000007945 */ /* 0x000fe20003800000 */
[----:B------:R-:W-:Y:S02]  /*ed20*/  VIADD R28, R12, 0x40 ;  /* 0x000000400c1c7836 */ /* 0x000fe40000000000 */
[----:B------:R-:W-:Y:S01]  /*ed30*/  P2R R8, PR, RZ, 0x1 ;  /* 0x00000001ff087803 */ /* 0x000fe20000000000 */
[----:B------:R-:W-:Y:S08]  /*ed40*/  @P3 BRA `(.L_x_2162) ;  /* 0x0000000000443947 */ /* 0x000ff00003800000 */
        /* <DEDUP_REMOVED lines=17> */
.L_x_2162:
[----:B------:R-:W-:Y:S05]  /*ee60*/  BSYNC B0 ;  /* 0x0000000000007941 */ /* 0x000fea0003800000 */
.L_x_2161:
        /* <DEDUP_REMOVED lines=10> */
[----:B-1-3--:R-:W-:Y:S01]  /*ef10*/  IMAD.X R2, RZ, RZ, R7, P0 ;  /* 0x000000ffff027224 */ /* 0x00afe200000e0607 */
        /* <DEDUP_REMOVED lines=11> */
.L_x_2164:
[----:B------:R-:W-:Y:S05]  /*efd0*/  BSYNC B0 ;  /* 0x0000000000007941 */ /* 0x000fea0003800000 */
.L_x_2163:
[----:B------:R-:W-:Y:S01]  /*efe0*/  ISETP.NE.AND P0, PT, R8, RZ, PT ;  /* 0x000000ff0800720c */ /* 0x000fe20003f05270 */
[----:B------:R-:W-:Y:S01]  /*eff0*/  BSSY B0, `(.L_x_2165) ;  /* 0x0000015000007945 */ /* 0x000fe20003800000 */
[----:B------:R-:W-:-:S04]  /*f000*/  ISETP.GE.AND P1, PT, R26, R16, PT ;  /* 0x000000101a00720c */ /* 0x000fc80003f26270 */
[----:B------:R-:W-:-:S07]  /*f010*/  P2R R8, PR, RZ, 0x2 ;  /* 0x00000002ff087803 */ /* 0x000fce0000000000 */
[----:B------:R-:W-:Y:S05]  /*f020*/  @P0 BRA `(.L_x_2166) ;  /* 0x0000000000440947 */ /* 0x000fea0003800000 */
[----:B------:R-:W-:Y:S01]  /*f030*/  IADD3 R0, P0, R6, 0x30, RZ ;  /* 0x0000003006007810 */ /* 0x000fe20007f1e0ff */
[----:B------:R-:W-:Y:S01]  /*f040*/  ULDC.64 UR4, c[0x0][0x298] ;  /* 0x0000a60000047ab9 */ /* 0x000fe20000000a00 */
[----:B------:R-:W-:Y:S01]  /*f050*/  MOV R5, R11 ;  /* 0x0000000b00057202 */ /* 0x000fe20000000f00 */
[----:B------:R-:W-:Y:S01]  /*f060*/  IMAD.MOV.U32 R4, RZ, RZ, R14 ;  /* 0x000000ffff047224 */ /* 0x000fe200078e000e */
[----:B------:R-:W-:Y:S01]  /*f070*/  ULDC UR6, c[0x0][0x2d0] ;  /* 0x0000b40000067ab9 */ /* 0x000fe20000000800 */
[----:B-1-34-:R-:W-:Y:S01]  /*f080*/  IMAD.X R2, RZ, RZ, R7, P0 ;  /* 0x000000ffff027224 */ /* 0x01afe200000e0607 */
        /* <DEDUP_REMOVED lines=11> */
.L_x_2166:
[----:B------:R-:W-:Y:S05]  /*f140*/  BSYNC B0 ;  /* 0x0000000000007941 */ /* 0x000fea0003800000 */
.L_x_2165:
[----:B------:R-:W-:Y:S01]  /*f150*/  ISETP.NE.AND P0, PT, R9, RZ, PT ;  /* 0x000000ff0900720c */ /* 0x000fe20003f05270 */
[----:B------:R-:W-:Y:S01]  /*f160*/  BSSY B0, `(.L_x_2167) ;  /* 0x0000016000007945 */ /* 0x000fe20003800000 */
[----:B------:R-:W-:Y:S01]  /*f170*/  ISETP.NE.OR P3, PT, R31, -0x1, !P5 ;  /* 0xffffffff1f00780c */ /* 0x000fe20006f65670 */
[C---:B------:R-:W-:Y:S02]  /*f180*/  VIADD R22, R12.reuse, 0x60 ;  /* 0x000000600c167836 */ /* 0x040fe40000000000 */
[----:B------:R-:W-:-:S08]  /*f190*/  VIADD R25, R12, 0x70 ;  /* 0x000000700c197836 */ /* 0x000fd00000000000 */
        /* <DEDUP_REMOVED lines=18> */
.L_x_2168:
[----:B------:R-:W-:Y:S05]  /*f2c0*/  BSYNC B0 ;  /* 0x0000000000007941 */ /* 0x000fea0003800000 */
.L_x_2167:
[----:B--2---:R-:W-:Y:S01]  /*f2d0*/  @!P3 IMAD R31, R105, R21, RZ ;  /* 0x00000015691fb224 */ /* 0x004fe200078e02ff */
[----:B------:R-:W-:Y:S01]  /*f2e0*/  ISETP.NE.AND P0, PT, R8, RZ, PT ;  /* 0x000000ff0800720c */ /* 0x000fe20003f05270 */
[----:B------:R-:W-:Y:S01]  /*f2f0*/  BSSY B0, `(.L_x_2169) ;  /* 0x0000018000007945 */ /* 0x000fe20003800000 */
[----:B------:R-:W-:Y:S01]  /*f300*/  ISETP.GE.AND P1, PT, R25, R16, PT ;  /* 0x000000101900720c */ /* 0x000fe20003f26270 */
[----:B------:R-:W-:Y:S01]  /*f310*/  IMAD R8, R105, R18, RZ ;  /* 0x0000001269087224 */ /* 0x000fe200078e02ff */
[----:B------:R2:W-:Y:S01]  /*f320*/  @!P3 STL [R1+0x9c], R31 ;  /* 0x00009c1f0100b387 */ /* 0x0005e20000100800 */
[----:B------:R-:W-:Y:S02]  /*f330*/  ISETP.GE.AND P4, PT, R22, R16, PT ;  /* 0x000000101600720c */ /* 0x000fe40003f86270 */
[----:B------:R-:W-:-:S06]  /*f340*/  P2R R21, PR, RZ, 0x2 ;  /* 0x00000002ff157803 */ /* 0x000fcc0000000000 */
        /* <DEDUP_REMOVED lines=18> */
.L_x_2170:
[----:B------:R-:W-:Y:S05]  /*f470*/  BSYNC B0 ;  /* 0x0000000000007941 */ /* 0x000fea0003800000 */
.L_x_2169:
[----:B------:R-:W-:Y:S01]  /*f480*/  SEL R0, R8, RZ, !P5 ;  /* 0x000000ff08007207 */ /* 0x000fe20006800000 */
[----:B------:R-:W-:Y:S01]  /*f490*/  BSSY B0, `(.L_x_2171) ;  /* 0x000001b000007945 */ /* 0x000fe20003800000 */
[-C--:B------:R-:W-:Y:S02]  /*f4a0*/  ISETP.GE.OR P0, PT, R27, R16.reuse, P6 ;  /* 0x000000101b00720c */ /* 0x080fe40003706670 */
[----:B-1-34-:R-:W-:Y:S02]  /*f4b0*/  @!P5 CS2R R2, SRZ ;  /* 0x000000000002d805 */ /* 0x01afe4000001ff00 */
[----:B------:R-:W-:Y:S01]  /*f4c0*/  ISETP.GE.OR P3, PT, R12, R16, P6 ;  /* 0x000000100c00720c */ /* 0x000fe20003766670 */
[----:B------:R-:W-:Y:S01]  /*f4d0*/  IMAD R19, R64, R19, R0 ;  /* 0x0000001340137224 */ /* 0x000fe200078e0200 */
[----:B------:R-:W-:Y:S01]  /*f4e0*/  P2R R23, PR, RZ, 0x1 ;  /* 0x00000001ff177803 */ /* 0x000fe20000000000 */
[----:B------:R-:W-:Y:S01]  /*f4f0*/  IMAD R18, R106, R20, RZ ;  /* 0x000000146a127224 */ /* 0x000fe200078e02ff */
[--C-:B------:R-:W-:Y:S01]  /*f500*/  @P5 SHF.R.S32.HI R3, RZ, 0x1f, R31.reuse ;  /* 0x0000001fff035819 */ /* 0x100fe2000001141f */
[----:B------:R-:W-:Y:S01]  /*f510*/  @P5 IMAD.MOV.U32 R2, RZ, RZ, R31 ;  /* 0x000000ffff025224 */ /* 0x000fe200078e001f */
[----:B------:R-:W-:Y:S07]  /*f520*/  @P4 BRA `(.L_x_2172) ;  /* 0x0000000000444947 */ /* 0x000fee0003800000 */
        /* <DEDUP_REMOVED lines=17> */
.L_x_2172:
[----:B------:R-:W-:Y:S05]  /*f640*/  BSYNC B0 ;  /* 0x0000000000007941 */ /* 0x000fea0003800000 */
.L_x_2171:
        /* <DEDUP_REMOVED lines=15> */
[----:B-1----:R-:W-:Y:S01]  /*f740*/  IMAD.WIDE.U32 R4, R0, UR4, R2 ;  /* 0x0000000400047c25 */ /* 0x002fe2000f8e0002 */
        /* <DEDUP_REMOVED lines=9> */
.L_x_2174:
[----:B------:R-:W-:Y:S05]  /*f7e0*/  BSYNC B0 ;  /* 0x0000000000007941 */ /* 0x000fea0003800000 */
.L_x_2173:
[----:B------:R-:W-:Y:S04]  /*f7f0*/  BSSY B0, `(.L_x_2175) ;  /* 0x000000a000007945 */ /* 0x000fe80003800000 */
[----:B------:R-:W-:Y:S05]  /*f800*/  @P3 BRA `(.L_x_2176) ;  /* 0x0000000000203947 */ /* 0x000fea0003800000 */
[----:B------:R-:W-:Y:S01]  /*f810*/  IMAD R0, R12, R20, RZ ;  /* 0x000000140c007224 */ /* 0x000fe200078e02ff */
[----:B------:R-:W-:-:S04]  /*f820*/  ULDC.64 UR4, c[0x0][0x2b0] ;  /* 0x0000ac0000047ab9 */ /* 0x000fc80000000a00 */
[----:B---3--:R-:W-:-:S04]  /*f830*/  IADD3 R3, P0, R0, R9, RZ ;  /* 0x0000000900037210 */ /* 0x008fc80007f1e0ff */
[----:B------:R-:W-:Y:S02]  /*f840*/  LEA.HI.X.SX32 R0, R0, R8, 0x1, P0 ;  /* 0x0000000800007211 */ /* 0x000fe400000f0eff */
[----:B------:R-:W-:-:S04]  /*f850*/  LEA R2, P0, R3, UR4, 0x2 ;  /* 0x0000000403027c11 */ /* 0x000fc8000f8010ff */
[----:B------:R-:W-:Y:S01]  /*f860*/  LEA.HI.X R3, R3, UR5, R0, 0x2, P0 ;  /* 0x0000000503037c11 */ /* 0x000fe200080f1400 */
[----:B------:R-:W-:-:S05]  /*f870*/  IMAD.MOV.U32 R0, RZ, RZ, 0x7f800000 ;  /* 0x7f800000ff007424 */ /* 0x000fca00078e00ff */
[----:B------:R4:W-:Y:S03]  /*f880*/  STG.E desc[UR20][R2.64], R0 ;  /* 0x0000000002007986 */ /* 0x0009e6000c101914 */
.L_x_2176:
[----:B------:R-:W-:Y:S05]  /*f890*/  BSYNC B0 ;  /* 0x0000000000007941 */ /* 0x000fea0003800000 */
.L_x_2175:
        /* <DEDUP_REMOVED lines=8> */
[----:B----4-:R-:W-:Y:S01]  /*f920*/  IMAD R0, R27, R20, RZ ;  /* 0x000000141b007224 */ /* 0x010fe200078e02ff */
[----:B------:R-:W-:-:S04]  /*f930*/  ULDC.64 UR4, c[0x0][0x2b0] ;  /* 0x0000ac0000047ab9 */ /* 0x000fc80000000a00 */
[----:B---3--:R-:W-:-:S04]  /*f940*/  IADD3 R3, P0, R0, R9, RZ ;  /* 0x0000000900037210 */ /* 0x008fc80007f1e0ff */
[----:B------:R-:W-:Y:S02]  /*f950*/  LEA.HI.X.SX32 R0, R0, R8, 0x1, P0 ;  /* 0x0000000800007211 */ /* 0x000fe400000f0eff */
[----:B------:R-:W-:-:S04]  /*f960*/  LEA R2, P0, R3, UR4, 0x2 ;  /* 0x0000000403027c11 */ /* 0x000fc8000f8010ff */
[----:B------:R-:W-:Y:S01]  /*f970*/  LEA.HI.X R3, R3, UR5, R0, 0x2, P0 ;  /* 0x0000000503037c11 */ /* 0x000fe200080f1400 */
[----:B------:R-:W-:-:S05]  /*f980*/  IMAD.MOV.U32 R0, RZ, RZ, 0x7f800000 ;  /* 0x7f800000ff007424 */ /* 0x000fca00078e00ff */
[----:B------:R3:W-:Y:S03]  /*f990*/  STG.E desc[UR20][R2.64], R0 ;  /* 0x0000000002007986 */ /* 0x0007e6000c101914 */
.L_x_2178:
[----:B------:R-:W-:Y:S05]  /*f9a0*/  BSYNC B0 ;  /* 0x0000000000007941 */ /* 0x000fea0003800000 */
.L_x_2177:
[----:B------:R-:W-:Y:S04]  /*f9b0*/  BSSY B0, `(.L_x_2179) ;  /* 0x000000a000007945 */ /* 0x000fe80003800000 */
[----:B------:R-:W-:Y:S05]  /*f9c0*/  @P5 BRA `(.L_x_2180) ;  /* 0x0000000000205947 */ /* 0x000fea0003800000 */
[----:B---34-:R-:W-:Y:S01]  /*f9d0*/  IMAD R0, R30, R20, RZ ;  /* 0x000000141e007224 */ /* 0x018fe200078e02ff */
[----:B------:R-:W-:-:S04]  /*f9e0*/  ULDC.64 UR4, c[0x0][0x2b0] ;  /* 0x0000ac0000047ab9 */ /* 0x000fc80000000a00 */
[----:B------:R-:W-:-:S04]  /*f9f0*/  IADD3 R3, P0, R0, R9, RZ ;  /* 0x0000000900037210 */ /* 0x000fc80007f1e0ff */
[----:B------:R-:W-:Y:S02]  /*fa00*/  LEA.HI.X.SX32 R0, R0, R8, 0x1, P0 ;  /* 0x0000000800007211 */ /* 0x000fe400000f0eff */
[----:B------:R-:W-:-:S04]  /*fa10*/  LEA R2, P0, R3, UR4, 0x2 ;  /* 0x0000000403027c11 */ /* 0x000fc8000f8010ff */
[----:B------:R-:W-:Y:S01]  /*fa20*/  LEA.HI.X R3, R3, UR5, R0, 0x2, P0 ;  /* 0x0000000503037c11 */ /* 0x000fe200080f1400 */
[----:B------:R-:W-:-:S05]  /*fa30*/  IMAD.MOV.U32 R0, RZ, RZ, 0x7f800000 ;  /* 0x7f800000ff007424 */ /* 0x000fca00078e00ff */
[----:B------:R3:W-:Y:S03]  /*fa40*/  STG.E desc[UR20][R2.64], R0 ;  /* 0x0000000002007986 */ /* 0x0007e6000c101914 */
.L_x_2180:
[----:B------:R-:W-:Y:S05]  /*fa50*/  BSYNC B0 ;  /* 0x0000000000007941 */ /* 0x000fea0003800000 */
.L_x_2179:
        /* <DEDUP_REMOVED lines=10> */
.L_x_2182:
[----:B------:R-:W-:Y:S05]  /*fb00*/  BSYNC B0 ;  /* 0x0000000000007941 */ /* 0x000fea0003800000 */
.L_x_2181:
        /* <DEDUP_REMOVED lines=10> */
.L_x_2184:
[----:B------:R-:W-:Y:S05]  /*fbb0*/  BSYNC B0 ;  /* 0x0000000000007941 */ /* 0x000fea0003800000 */
.L_x_2183:
        /* <DEDUP_REMOVED lines=10> */
.L_x_2186:
[----:B------:R-:W-:Y:S05]  /*fc60*/  BSYNC B0 ;  /* 0x0000000000007941 */ /* 0x000fea0003800000 */
.L_x_2185:
        /* <DEDUP_REMOVED lines=10> */
.L_x_2188:
[----:B------:R-:W-:Y:S05]  /*fd10*/  BSYNC B0 ;  /* 0x0000000000007941 */ /* 0x000fea0003800000 */
.L_x_2187:
[----:B------:R-:W-:Y:S05]  /*fd20*/  @P6 EXIT ;  /* 0x000000000000694d */ /* 0x000fea0003800000 */
[----:B---34-:R-:W-:Y:S01]  /*fd30*/  IMAD R0, R25, R20, RZ ;  /* 0x0000001419007224 */ /* 0x018fe200078e02ff */
        /* <DEDUP_REMOVED lines=8> */
.L_x_2189:
        /* <DEDUP_REMOVED lines=12> */
.L_x_2945:


//--------------------- .text._ZN5flash16flash_fwd_kernelI23Flash_fwd_kernel_traitsILi128ELi128ELi32ELi4ELb0ELb0EN7cutlass6half_tE19Flash_kernel_traitsILi128ELi128ELi32ELi4ES3_EELb0ELb0ELb0ELb1ELb0ELb0ELb1ELb0EEEvNS_16Flash_fwd_paramsE --------------------------
	.section	.text._ZN5flash16flash_fwd_kernelI23Flash_fwd_kernel_traitsILi128ELi128ELi32ELi4ELb0ELb0EN7cutlass6half_tE19Flash_kernel_traitsILi128ELi128ELi32ELi4ES3_EELb0ELb0ELb0ELb1ELb0ELb0ELb1ELb0EEEvNS_16Flash_fwd_paramsE,"ax",@progbits
	.align	128
        .global         _ZN5flash16flash_fwd_kernelI23Flash_fwd_kernel_traitsILi128ELi128ELi32ELi4ELb0ELb0EN7cutlass6half_tE19Flash_kernel_traitsILi128ELi128ELi32ELi4ES3_EELb0ELb0ELb0ELb1ELb0ELb0ELb1ELb0EEEvNS_16Flash_fwd_paramsE
        .type           _ZN5flash16flash_fwd_kernelI23Flash_fwd_kernel_traitsILi128ELi128ELi32ELi4ELb0ELb0EN7cutlass6half_tE19Flash_kernel_traitsILi128ELi128ELi32ELi4ES3_EELb0ELb0ELb0ELb1ELb0ELb0ELb1ELb0EEEvNS_16Flash_fwd_paramsE,@function
        .size           _ZN5flash16flash_fwd_kernelI23Flash_fwd_kernel_traitsILi128ELi128ELi32ELi4ELb0ELb0EN7cutlass6half_tE19Flash_kernel_traitsILi128ELi128ELi32ELi4ES3_EELb0ELb0ELb0ELb1ELb0ELb0ELb1ELb0EEEvNS_16Flash_fwd_paramsE,(.L_x_2946 - _ZN5flash16flash_fwd_kernelI23Flash_fwd_kernel_traitsILi128ELi128ELi32ELi4ELb0ELb0EN7cutlass6half_tE19Flash_kernel_traitsILi128ELi128ELi32ELi4ES3_EELb0ELb0ELb0ELb1ELb0ELb0ELb1ELb0EEEvNS_16Flash_fwd_paramsE)
        .other          _ZN5flash16flash_fwd_kernelI23Flash_fwd_kernel_traitsILi128ELi128ELi32ELi4ELb0ELb0EN7cutlass6half_tE19Flash_kernel_traitsILi128ELi128ELi32ELi4ES3_EELb0ELb0ELb0ELb1ELb0ELb0ELb1ELb0EEEvNS_16Flash_fwd_paramsE,@"STO_CUDA_ENTRY STV_DEFAULT"
_ZN5flash16flash_fwd_kernelI23Flash_fwd_kernel_traitsILi128ELi128ELi32ELi4ELb0ELb0EN7cutlass6half_tE19Flash_kernel_traitsILi128ELi128ELi32ELi4ES3_EELb0ELb0ELb0ELb1ELb0ELb0ELb1ELb0EEEvNS_16Flash_fwd_paramsE:
.text._ZN5flash16flash_fwd_kernelI23Flash_fwd_kernel_traitsILi128ELi128ELi32ELi4ELb0ELb0EN7cutlass6half_tE19Flash_kernel_traitsILi128ELi128ELi32ELi4ES3_EELb0ELb0ELb0ELb1ELb0ELb0ELb1ELb0EEEvNS_16Flash_fwd_paramsE:
        /* <DEDUP_REMOVED lines=40> */
.L_x_2190:
[----:B-1----:R-:W1:Y:S02]  /*0280*/  LDC R4, c[0x0][0x2c8] ;  /* 0x0000b200ff047b82 */ /* 0x002e640000000800 */
.L_x_2191:
        /* <DEDUP_REMOVED lines=112> */
.L_x_2193:
        /* <DEDUP_REMOVED lines=14> */
.L_x_2194:
        /* <DEDUP_REMOVED lines=78> */
.L_x_2196:
[----:B------:R-:W-:Y:S05]  /*0f50*/  BSYNC B0 ;  /* 0x0000000000007941 */ /* 0x000fea0003800000 */
.L_x_2195:
        /* <DEDUP_REMOVED lines=33> */
.L_x_2198:
[----:B------:R-:W-:Y:S05]  /*1170*/  BSYNC B0 ;  /* 0x0000000000007941 */ /* 0x000fea0003800000 */
.L_x_2197:
        /* <DEDUP_REMOVED lines=34> */
.L_x_2200:
[----:B------:R-:W-:Y:S05]  /*13a0*/  BSYNC B0 ;  /* 0x0000000000007941 */ /* 0x000fea0003800000 */
.L_x_2199:
        /* <DEDUP_REMOVED lines=35> */
.L_x_2202:
[----:B------:R-:W-:Y:S05]  /*15e0*/  BSYNC B0 ;  /* 0x0000000000007941 */ /* 0x000fea0003800000 */
.L_x_2201:
[----:B------:R-:W-:Y:S01]  /*15f0*/  LEA.HI.SX32 R92, R232, 0xffffffff, 0x1b ;  /* 0xffffffffe85c7811 */ /* 0x000fe200078fdaff */
[----:B------:R-:W-:Y:S01]  /*1600*/  BSSY B0, `(.L_x_2203) ;  /* 0x0000022000007945 */ /* 0x000fe20003800000 */
[----:B------:R-:W-:Y:S02]  /*1610*/  ISETP.GE.AND P0, PT, R5, R39, PT ;  /* 0x000000270500720c */ /* 0x000fe40003f06270 */
[----:B------:R-:W-:Y:S01]  /*1620*/  SHF.R.S32.HI R18, RZ, 0x4, R24 ;  /* 0x00000004ff127819 */ /* 0x000fe20000011418 */
        /* <DEDUP_REMOVED lines=31> */
.L_x_2204:
[----:B------:R-:W-:Y:S05]  /*1820*/  BSYNC B0 ;  /* 0x0000000000007941 */ /* 0x000fea0003800000 */
.L_x_2203:
[----:B------:R-:W-:Y:S01]  /*1830*/  LEA.HI R0, R24, R18, RZ, 0x1 ;  /* 0x0000001218007211 */ /* 0x000fe200078f08ff */
[----:B------:R-:W-:Y:S01]  /*1840*/  BSSY B0, `(.L_x_2205) ;  /* 0x0000021000007945 */ /* 0x000fe20003800000 */
[----:B------:R-:W-:Y:S02]  /*1850*/  ISETP.GE.AND P1, PT, R12, R19, PT ;  /* 0x000000130c00720c */ /* 0x000fe40003f26270 */
[----:B------:R-:W-:Y:S01]  /*1860*/  LOP3.LUT R5, R0, 0xfffffffe, RZ, 0xc0, !PT ;  /* 0xfffffffe00057812 */ /* 0x000fe200078ec0ff */
        /* <DEDUP_REMOVED lines=30> */
.L_x_2206:
[----:B------:R-:W-:Y:S05]  /*1a50*/  BSYNC B0 ;  /* 0x0000000000007941 */ /* 0x000fea0003800000 */
.L_x_2205:
[----:B------:R-:W-:Y:S01]  /*1a60*/  IMAD.SHL.U32 R0, R32, 0x40, RZ ;  /* 0x0000004020007824 */ /* 0x000fe200078e00ff */
[----:B------:R-:W-:Y:S01]  /*1a70*/  BSSY B0, `(.L_x_2207) ;  /* 0x0000023000007945 */ /* 0x000fe20003800000 */
[C---:B------:R-:W-:Y:S01]  /*1a80*/  ISETP.GE.AND P2, PT, R12.reuse, R19, PT ;  /* 0x000000130c00720c */ /* 0x040fe20003f46270 */
[----:B------:R-:W-:Y:S01]  /*1a90*/  IMAD.SHL.U32 R12, R12, 0x8, RZ ;  /* 0x000000080c0c7824 */ /* 0x000fe200078e00ff */
[----:B------:R-:W-:Y:S02]  /*1aa0*/  IADD3 R24, R18, -R5, RZ ;  /* 0x8000000512187210 */ /* 0x000fe40007ffe0ff */
[----:B------:R-:W-:Y:S01]  /*1ab0*/  LOP3.LUT R5, R0, 0x1c0, RZ, 0xc0, !PT ;  /* 0x000001c000057812 */ /* 0x000fe200078ec0ff */
        /* <DEDUP_REMOVED lines=30> */
.L_x_2208:
[----:B------:R-:W-:Y:S05]  /*1ca0*/  BSYNC B0 ;  /* 0x0000000000007941 */ /* 0x000fea0003800000 */
.L_x_2207:
[----:B------:R-:W-:Y:S01]  /*1cb0*/  IMAD.IADD R121, R43, 0x1, R25 ;  /* 0x000000012b797824 */ /* 0x000fe200078e0219 */
[C---:B------:R-:W-:Y:S01]  /*1cc0*/  SHF.L.U64.HI R114, R22.reuse, 0x5, R23 ;  /* 0x0000000516727819 */ /* 0x040fe20000010217 */
[----:B------:R-:W-:Y:S01]  /*1cd0*/  IMAD.MOV.U32 R120, RZ, RZ, R42 ;  /* 0x000000ffff787224 */ /* 0x000fe200078e002a */
[----:B------:R-:W-:Y:S01]  /*1ce0*/  LOP3.LUT R0, R5, 0x8, R12, 0xf8, !PT ;  /* 0x0000000805007812 */ /* 0x000fe200078ef80c */
[----:B------:R-:W-:Y:S01]  /*1cf0*/  IMAD.SHL.U32 R93, R22, 0x20, RZ ;  /* 0x00000020165d7824 */ /* 0x000fe200078e00ff */
[----:B------:R-:W-:Y:S01]  /*1d00*/  SHF.R.S32.HI R18, RZ, 0x1f, R92 ;  /* 0x0000001fff127819 */ /* 0x000fe2000001145c */
[----:B------:R-:W-:Y:S01]  /*1d10*/  IMAD R3, R114, R92, RZ ;  /* 0x0000005c72037224 */ /* 0x000fe200078e02ff */
[----:B------:R1:W-:Y:S01]  /*1d20*/  STL.64 [R1+0x30], R120 ;  /* 0x0000307801007387 */ /* 0x0003e20000100a00 */
[----:B------:R-:W-:Y:S01]  /*1d30*/  SHF.R.U32.HI R5, RZ, 0x3, R5 ;  /* 0x00000003ff057819 */ /* 0x000fe20000011605 */
[----:B------:R-:W-:Y:S01]  /*1d40*/  BSSY B0, `(.L_x_2209) ;  /* 0x0000023000007945 */ /* 0x000fe20003800000 */
[----:B------:R-:W-:Y:S01]  /*1d50*/  ISETP.GE.AND P3, PT, R28, R19, PT ;  /* 0x000000131c00720c */ /* 0x000fe20003f66270 */
[----:B------:R-:W-:Y:S01]  /*1d60*/  IMAD.WIDE.U32 R8, R92, R93, R120 ;  /* 0x0000005d5c087225 */ /* 0x000fe200078e0078 */
[----:B------:R-:W-:-:S03]  /*1d70*/  LOP3.LUT R25, R0, R5, RZ, 0x3c, !PT ;  /* 0x0000000500197212 */ /* 0x000fc600078e3cff */
[----:B------:R-:W-:Y:S01]  /*1d80*/  IMAD R3, R18, R93, R3 ;  /* 0x0000005d12037224 */ /* 0x000fe200078e0203 */
[----:B------:R-:W-:Y:S07]  /*1d90*/  @P0 BRA `(.L_x_2210) ;  /* 0x0000000000740947 */ /* 0x000fee0003800000 */
        /* <DEDUP_REMOVED lines=10> */
[C---:B-1--4-:R-:W-:Y:S01]  /*1e40*/  IMAD.WIDE.U32 R10, R0.reuse, UR6, R6 ;  /* 0x00000006000a7c25 */ /* 0x052fe2000f8e0006 */
        /* <DEDUP_REMOVED lines=18> */
.L_x_2210:
[----:B------:R-:W-:Y:S05]  /*1f70*/  BSYNC B0 ;  /* 0x0000000000007941 */ /* 0x000fea0003800000 */
.L_x_2209:
[----:B------:R-:W-:Y:S01]  /*1f80*/  BSSY B0, `(.L_x_2211) ;  /* 0x0000018000007945 */ /* 0x000fe20003800000 */
[----:B------:R-:W-:Y:S02]  /*1f90*/  @P6 SHF.R.S32.HI R5, RZ, 0x1f, R38 ;  /* 0x0000001fff056819 */ /* 0x000fe40000011426 */
[----:B------:R-:W-:Y:S01]  /*1fa0*/  IADD3 R0, R9, R3, RZ ;  /* 0x0000000309007210 */ /* 0x000fe20007ffe0ff */
        /* <DEDUP_REMOVED lines=21> */
.L_x_2212:
[----:B------:R-:W-:Y:S05]  /*2100*/  BSYNC B0 ;  /* 0x0000000000007941 */ /* 0x000fea0003800000 */
.L_x_2211:
        /* <DEDUP_REMOVED lines=28> */
.L_x_2214:
[----:B------:R-:W-:Y:S05]  /*22d0*/  BSYNC B0 ;  /* 0x0000000000007941 */ /* 0x000fea0003800000 */
.L_x_2213:
[----:B------:R-:W0:Y:S01]  /*22e0*/  LDGDEPBAR ;  /* 0x00000000000079af */ /* 0x000e220000000000 */
[-C--:B--2---:R-:W-:Y:S01]  /*22f0*/  @P6 IMAD R3, R5, R30.reuse, RZ ;  /* 0x0000001e05036224 */ /* 0x084fe200078e02ff */
[----:B------:R-:W-:Y:S01]  /*2300*/  LEA.HI R115, R37, R117, RZ, 0x5 ;  /* 0x0000007525737211 */ /* 0x000fe200078f28ff */
[----:B-1----:R-:W-:-:S03]  /*2310*/  @P6 IMAD.WIDE.U32 R6, R38, R30, R20 ;  /* 0x0000001e26066225 */ /* 0x002fc600078e0014 */
[----:B------:R-:W-:Y:S01]  /*2320*/  SHF.R.S32.HI R112, RZ, 0x5, R115 ;  /* 0x00000005ff707819 */ /* 0x000fe20000011473 */
[----:B------:R-:W-:Y:S01]  /*2330*/  @P6 IMAD R3, R38, R31, R3 ;  /* 0x0000001f26036224 */ /* 0x000fe200078e0203 */
[----:B------:R-:W-:Y:S01]  /*2340*/  @P6 LEA R8, P0, R6, R34, 0x2 ;  /* 0x0000002206086211 */ /* 0x000fe200078010ff */
[----:B------:R-:W-:Y:S02]  /*2350*/  IMAD.SHL.U32 R0, R29, 0x40, RZ ;  /* 0x000000401d007824 */ /* 0x000fe400078e00ff */
[----:B------:R-:W-:Y:S02]  /*2360*/  @P6 IMAD.IADD R3, R7, 0x1, R3 ;  /* 0x0000000107036824 */ /* 0x000fe400078e0203 */
[----:B------:R-:W-:Y:S01]  /*2370*/  IMAD.SHL.U32 R5, R24, 0x8, RZ ;  /* 0x0000000818057824 */ /* 0x000fe200078e00ff */
[----:B------:R-:W-:Y:S02]  /*2380*/  LOP3.LUT R0, R0, 0x1c0, RZ, 0xc0, !PT ;  /* 0x000001c000007812 */ /* 0x000fe400078ec0ff */
[----:B------:R-:W-:Y:S01]  /*2390*/  @P6 LEA.HI.X R9, R6, R35, R3, 0x2, P0 ;  /* 0x0000002306096211 */ /* 0x000fe200000f1403 */
[----:B----4-:R-:W-:Y:S01]  /*23a0*/  IMAD.IADD R10, R41, 0x1, R36 ;  /* 0x00000001290a7824 */ /* 0x010fe200078e0224 */
[----:B------:R-:W-:Y:S01]  /*23b0*/  LOP3.LUT R7, R0, 0x8, R5, 0xf8, !PT ;  /* 0x0000000800077812 */ /* 0x000fe200078ef805 */
[----:B------:R-:W-:Y:S01]  /*23c0*/  IMAD R3, R18, R26, RZ ;  /* 0x0000001a12037224 */ /* 0x000fe200078e02ff */
[----:B------:R-:W-:Y:S01]  /*23d0*/  SHF.R.U32.HI R5, RZ, 0x3, R0 ;  /* 0x00000003ff057819 */ /* 0x000fe20000011600 */
[----:B------:R1:W5:Y:S01]  /*23e0*/  @P6 LDG.E R113, desc[UR8][R8.64] ;  /* 0x0000000808716981 */ /* 0x000362000c1e1900 */
[----:B------:R-:W-:Y:S01]  /*23f0*/  IMAD.SHL.U32 R0, R33, 0x40, RZ ;  /* 0x0000004021007824 */ /* 0x000fe200078e00ff */
[----:B------:R-:W-:-:S04]  /*2400*/  DEPBAR.LE SB0, 0x0 ;  /* 0x000080000000791a */ /* 0x000fc80000000000 */
[----:B------:R-:W-:Y:S01]  /*2410*/  BAR.SYNC.DEFER_BLOCKING 0x0 ;  /* 0x0000000000007b1d */ /* 0x000fe20000010000 */
[----:B------:R-:W-:Y:S01]  /*2420*/  LOP3.LUT R94, R0, 0xfffffe00, RZ, 0xc0, !PT ;  /* 0xfffffe00005e7812 */ /* 0x000fe200078ec0ff */
[C---:B------:R-:W-:Y:S01]  /*2430*/  IMAD R0, R92.reuse, R27, R3 ;  /* 0x0000001b5c007224 */ /* 0x040fe200078e0203 */
[----:B------:R-:W-:Y:S01]  /*2440*/  LOP3.LUT R95, R7, R5, RZ, 0x3c, !PT ;  /* 0x00000005075f7212 */ /* 0x000fe200078e3cff */
[----:B------:R-:W-:Y:S02]  /*2450*/  IMAD.WIDE.U32 R6, R92, R26, RZ ;  /* 0x0000001a5c067225 */ /* 0x000fe400078e00ff */
[----:B------:R2:W-:Y:S01]  /*2460*/  STL [R1+0x3c], R10 ;  /* 0x00003c0a01007387 */ /* 0x0005e20000100800 */
[----:B------:R-:W-:-:S03]  /*2470*/  LEA R3, R112, R94, 0xa ;  /* 0x0000005e70037211 */ /* 0x000fc600078e50ff */
[----:B------:R2:W-:Y:S04]  /*2480*/  @P2 STS.128 [R231+0xa000], RZ ;  /* 0x00a000ffe7002388 */ /* 0x0005e80000000c00 */
[----:B------:R2:W-:Y:S01]  /*2490*/  @P2 STS.128 [R231+0xb000], RZ ;  /* 0x00b000ffe7002388 */ /* 0x0005e20000000c00 */
[----:B-1----:R-:W-:Y:S01]  /*24a0*/  IMAD.IADD R8, R7, 0x1, R0 ;  /* 0x0000000107087824 */ /* 0x002fe200078e0200 */
[----:B------:R-:W-:Y:S01]  /*24b0*/  LEA R5, P1, R6, R40, 0x5 ;  /* 0x0000002806057211 */ /* 0x000fe200078228ff */
[----:B------:R-:W-:Y:S01]  /*24c0*/  IMAD.IADD R3, R95, 0x1, R3 ;  /* 0x000000015f037824 */ /* 0x000fe200078e0203 */
[----:B------:R-:W-:Y:S01]  /*24d0*/  LEA R0, R24, R25, 0x9 ;  /* 0x0000001918007211 */ /* 0x000fe200078e48ff */
[----:B------:R-:W-:Y:S01]  /*24e0*/  BSSY B0, `(.L_x_2215) ;  /* 0x000001a000007945 */ /* 0x000fe20003800000 */
[----:B------:R-:W-:-:S02]  /*24f0*/  ISETP.GE.AND P0, PT, R28, R19, PT ;  /* 0x000000131c00720c */ /* 0x000fc40003f06270 */
[----:B------:R-:W-:Y:S02]  /*2500*/  LEA.HI.X R8, R6, R10, R8, 0x5, P1 ;  /* 0x0000000a06087211 */ /* 0x000fe400008f2c08 */
[----:B------:R-:W-:Y:S02]  /*2510*/  LEA R216, R0, UR4, 0x1 ;  /* 0x0000000400d87c11 */ /* 0x000fe4000f8e08ff */
[----:B------:R-:W-:Y:S01]  /*2520*/  LEA R218, R3, UR4, 0x1 ;  /* 0x0000000403da7c11 */ /* 0x000fe2000f8e08ff */
        /* <DEDUP_REMOVED lines=21> */
.L_x_2216:
[----:B------:R-:W-:Y:S05]  /*2680*/  BSYNC B0 ;  /* 0x0000000000007941 */ /* 0x000fea0003800000 */
.L_x_2215:
[----:B------:R1:W-:Y:S01]  /*2690*/  @P0 STS.128 [R231+0xa800], RZ ;  /* 0x00a800ffe7000388 */ /* 0x0003e20000000c00 */
[----:B------:R-:W-:Y:S03]  /*26a0*/  BSSY B0, `(.L_x_2217) ;  /* 0x000001b000007945 */ /* 0x000fe60003800000 */
[----:B------:R1:W-:Y:S01]  /*26b0*/  @P0 STS.128 [R231+0xb800], RZ ;  /* 0x00b800ffe7000388 */ /* 0x0003e20000000c00 */
[----:B------:R-:W-:Y:S05]  /*26c0*/  @P0 BRA `(.L_x_2218) ;  /* 0x0000000000600947 */ /* 0x000fea0003800000 */
[----:B------:R-:W-:Y:S01]  /*26d0*/  ULDC UR5, c[0x0][0x2d0] ;  /* 0x0000b40000057ab9 */ /* 0x000fe20000000800 */
[----:B-1--4-:R-:W-:Y:S01]  /*26e0*/  IMAD.WIDE.U32 R6, R26, 0x10, RZ ;  /* 0x000000101a067825 */ /* 0x012fe200078e00ff */
[----:B------:R-:W-:Y:S02]  /*26f0*/  ISETP.GE.AND P1, PT, R140, UR5, PT ;  /* 0x000000058c007c0c */ /* 0x000fe4000bf26270 */
[----:B------:R-:W-:Y:S01]  /*2700*/  ISETP.GE.AND P0, PT, R122, UR5, PT ;  /* 0x000000057a007c0c */ /* 0x000fe2000bf06270 */
[----:B------:R-:W-:Y:S01]  /*2710*/  IMAD.SHL.U32 R3, R27, 0x10, RZ ;  /* 0x000000101b037824 */ /* 0x000fe200078e00ff */
[----:B------:R-:W-:-:S04]  /*2720*/  IADD3 R0, P2, R5, R6, RZ ;  /* 0x0000000605007210 */ /* 0x000fc80007f5e0ff */
[----:B------:R-:W-:-:S05]  /*2730*/  IADD3.X R3, R8, R7, R3, P2, !PT ;  /* 0x0000000708037210 */ /* 0x000fca00017fe403 */
[----:B--2---:R-:W1:Y:S01]  /*2740*/  @!P1 LDC.64 R10, c[0x0][0x220] ;  /* 0x00008800ff0a9b82 */ /* 0x004e620000000a00 */
        /* <DEDUP_REMOVED lines=16> */
.L_x_2218:
[----:B------:R-:W-:Y:S05]  /*2850*/  BSYNC B0 ;  /* 0x0000000000007941 */ /* 0x000fea0003800000 */
.L_x_2217:
[----:B------:R-:W-:Y:S01]  /*2860*/  LDSM.16.M88.4 R16, [R218] ;  /* 0x00000000da10783b */ /* 0x000fe20000000200 */
[----:B------:R-:W-:Y:S01]  /*2870*/  R2P PR, R32, 0x6 ;  /* 0x0000000620007804 */ /* 0x000fe20000000000 */
[C---:B------:R-:W-:Y:S01]  /*2880*/  VIADD R0, R216.reuse, 0x8000 ;  /* 0x00008000d8007836 */ /* 0x040fe20000000000 */
[----:B------:R-:W3:Y:S01]  /*2890*/  @P6 LDC R5, c[0x0][0x2e8] ;  /* 0x0000ba00ff056b82 */ /* 0x000ee20000000800 */
[----:B------:R-:W3:Y:S01]  /*28a0*/  LDSM.16.M88.4 R28, [R216+0x8000] ;  /* 0x00800000d81c783b */ /* 0x000ee20000000200 */
[----:B------:R-:W-:Y:S01]  /*28b0*/  VIADD R227, R216, 0x8020 ;  /* 0x00008020d8e37836 */ /* 0x000fe20000000000 */
[----:B------:R-:W-:Y:S01]  /*28c0*/  ULDC UR5, c[0x0][0x39c] ;  /* 0x0000e70000057ab9 */ /* 0x000fe20000000800 */
[--C-:B------:R-:W-:Y:S01]  /*28d0*/  IMAD R220, R4, 0x2, R218.reuse ;  /* 0x0000000204dc7824 */ /* 0x100fe200078e02da */
[----:B--2---:R-:W2:Y:S01]  /*28e0*/  LDSM.16.M88.4 R8, [R218+0x2000] ;  /* 0x00200000da08783b */ /* 0x004ea20000000200 */
[C---:B------:R-:W-:Y:S01]  /*28f0*/  IMAD R226, R2.reuse, 0x2, R218 ;  /* 0x0000000202e27824 */ /* 0x040fe200078e02da */
[----:B------:R-:W-:Y:S01]  /*2900*/  MOV R132, RZ ;  /* 0x000000ff00847202 */ /* 0x000fe20000000f00 */
[----:B------:R-:W-:Y:S01]  /*2910*/  IMAD R225, R2, 0x2, R220 ;  /* 0x0000000202e17824 */ /* 0x000fe200078e02dc */
[----:B------:R-:W2:Y:S01]  /*2920*/  LDSM.16.M88.4 R36, [R216+0x8800] ;  /* 0x00880000d824783b */ /* 0x000ea20000000200 */
[C---:B-1--4-:R-:W-:Y:S01]  /*2930*/  IMAD.SHL.U32 R7, R117.reuse, 0x2, RZ ;  /* 0x0000000275077824 */ /* 0x052fe200078e00ff */
[----:B------:R-:W-:Y:S01]  /*2940*/  LOP3.LUT R243, R117, 0x3, RZ, 0xc0, !PT ;  /* 0x0000000375f37812 */ /* 0x000fe200078ec0ff */
[----:B------:R-:W-:Y:S01]  /*2950*/  @P1 VIADD R227, R0, 0xffffffe0 ;  /* 0xffffffe000e31836 */ /* 0x000fe20000000000 */
[----:B------:R-:W-:Y:S01]  /*2960*/  LDSM.16.M88.4 R24, [R220] ;  /* 0x00000000dc18783b */ /* 0x000fe20000000200 */
[----:B------:R-:W-:-:S02]  /*2970*/  MOV R0, 0x40 ;  /* 0x0000004000007802 */ /* 0x000fc40000000f00 */
[----:B------:R-:W-:Y:S01]  /*2980*/  LOP3.LUT R7, R7, 0x6, RZ, 0xc0, !PT ;  /* 0x0000000607077812 */ /* 0x000fe200078ec0ff */
[----:B------:R-:W1:Y:S01]  /*2990*/  LDSM.16.M88.4 R44, [R227] ;  /* 0x00000000e32c783b */ /* 0x000e620000000200 */
[----:B------:R-:W-:Y:S01]  /*29a0*/  SEL R0, R0, 0xffffffc0, !P2 ;  /* 0xffffffc000007807 */ /* 0x000fe20005000000 */
[C---:B------:R-:W-:Y:S01]  /*29b0*/  VIADD R229, R227.reuse, 0x1000 ;  /* 0x00001000e3e57836 */ /* 0x040fe20000000000 */
[----:B------:R-:W-:Y:S01]  /*29c0*/  IADD3 R230, R227, 0x800, RZ ;  /* 0x00000800e3e67810 */ /* 0x000fe20007ffe0ff */
[----:B------:R-:W4:Y:S01]  /*29d0*/  LDSM.16.M88.4 R12, [R220+0x2000] ;  /* 0x00200000dc0c783b */ /* 0x000f220000000200 */
[----:B------:R-:W-:Y:S02]  /*29e0*/  IMAD R7, R92, 0x20, R7 ;  /* 0x000000205c077824 */ /* 0x000fe400078e0207 */
[----:B------:R-:W-:Y:S01]  /*29f0*/  IMAD.IADD R224, R216, 0x1, R0 ;  /* 0x00000001d8e07824 */ /* 0x000fe200078e0200 */
[----:B------:R-:W4:Y:S01]  /*2a00*/  LDSM.16.M88.4 R48, [R227+0x800] ;  /* 0x00080000e330783b */ /* 0x000f220000000200 */
[----:B------:R-:W-:Y:S01]  /*2a10*/  IMAD.IADD R223, R0, 0x1, R227 ;  /* 0x0000000100df7824 */ /* 0x000fe200078e02e3 */
[----:B------:R-:W-:Y:S01]  /*2a20*/  LOP3.LUT R0, R115, 0xffffffe0, RZ, 0xc0, !PT ;  /* 0xffffffe073007812 */ /* 0x000fe200078ec0ff */
[----:B---3--:R-:W3:Y:S01]  /*2a30*/  @P6 MUFU.RCP R5, R5 ;  /* 0x0000000500056308 */ /* 0x008ee20000001000 */
[----:B------:R-:W-:Y:S01]  /*2a40*/  LDSM.16.M88.4 R32, [R226] ;  /* 0x00000000e220783b */ /* 0x000fe20000000200 */
[----:B------:R-:W-:Y:S01]  /*2a50*/  ISETP.GE.AND P0, PT, R7, R133, PT ;  /* 0x000000850700720c */ /* 0x000fe20003f06270 */
[----:B------:R-:W-:Y:S01]  /*2a60*/  VIADD R228, R227, 0x1800 ;  /* 0x00001800e3e47836 */ /* 0x000fe20000000000 */
[----:B------:R-:W-:Y:S01]  /*2a70*/  IADD3 R0, -R0, R117, RZ ;  /* 0x0000007500007210 */ /* 0x000fe20007ffe1ff */
[----:B------:R-:W4:Y:S03]  /*2a80*/  LDSM.16.M88.4 R56, [R224+0x8000] ;  /* 0x00800000e038783b */ /* 0x000f260000000200 */
[----:B------:R-:W-:Y:S01]  /*2a90*/  SHF.R.S32.HI R6, RZ, 0x1f, R0 ;  /* 0x0000001fff067819 */ /* 0x000fe20000011400 */
[----:B------:R-:W4:Y:S03]  /*2aa0*/  LDSM.16.M88.4 R20, [R226+0x2000] ;  /* 0x00200000e214783b */ /* 0x000f260000000200 */
[----:B------:R-:W-:Y:S01]  /*2ab0*/  LEA.HI R0, R6, R0, RZ, 0x2 ;  /* 0x0000000006007211 */ /* 0x000fe200078f10ff */
[-C--:B------:R-:W-:Y:S01]  /*2ac0*/  HMMA.16816.F32 R40, R16, R28.reuse, RZ ;  /* 0x0000001c1028723c */ /* 0x080fe200000018ff */
[----:B------:R-:W-:Y:S02]  /*2ad0*/  LDSM.16.M88.4 R96, [R223] ;  /* 0x00000000df60783b */ /* 0x000fe40000000200 */
[----:B------:R-:W-:Y:S01]  /*2ae0*/  SHF.R.S32.HI R0, RZ, 0x2, R0 ;  /* 0x00000002ff007819 */ /* 0x000fe20000011400 */
[----:B---3-5:R-:W-:Y:S01]  /*2af0*/  @P6 FMUL.FTZ R132, R113, R5 ;  /* 0x0000000571846220 */ /* 0x028fe20000410000 */
[----:B------:R-:W-:Y:S01]  /*2b00*/  LDSM.16.M88.4 R52, [R224+0x8800] ;  /* 0x00880000e034783b */ /* 0x000fe20000000200 */
[C---:B--2---:R-:W-:Y:S02]  /*2b10*/  HMMA.16816.F32 R60, R8.reuse, R28, RZ ;  /* 0x0000001c083c723c */ /* 0x044fe400000018ff */
[----:B------:R-:W-:Y:S01]  /*2b20*/  IMAD R0, R112, 0x10, R0 ;  /* 0x0000001070007824 */ /* 0x000fe200078e0200 */
[----:B------:R-:W-:Y:S03]  /*2b30*/  LDSM.16.M88.4 R104, [R216+0x9000] ;  /* 0x00900000d868783b */ /* 0x000fe60000000200 */
[----:B------:R-:W-:Y:S01]  /*2b40*/  HMMA.16816.F32 R64, R8, R36, RZ ;  /* 0x000000240840723c */ /* 0x000fe200000018ff */
[----:B------:R-:W-:Y:S01]  /*2b50*/  LDSM.16.M88.4 R108, [R227+0x1000] ;  /* 0x00100000e36c783b */ /* 0x000fe20000000200 */
[----:B------:R-:W-:-:S03]  /*2b60*/  IMAD.IADD R201, R201, 0x1, R0 ;  /* 0x00000001c9c97824 */ /* 0x000fc600078e0200 */
[----:B------:R-:W0:Y:S01]  /*2b70*/  LDGDEPBAR ;  /* 0x00000000000079af */ /* 0x000e220000000000 */
[C---:B------:R-:W-:Y:S06]  /*2b80*/  HMMA.16816.F32 R72, R8.reuse, R30, RZ ;  /* 0x0000001e0848723c */ /* 0x040fec00000018ff */
[----:B------:R-:W-:Y:S06]  /*2b90*/  HMMA.16816.F32 R68, R8, R38, RZ ;  /* 0x000000260844723c */ /* 0x000fec00000018ff */
[----:B-1----:R-:W-:Y:S01]  /*2ba0*/  HMMA.16816.F32 R8, R24, R44, R40 ;  /* 0x0000002c1808723c */ /* 0x002fe20000001828 */
[----:B------:R-:W1:Y:S05]  /*2bb0*/  LDSM.16.M88.4 R40, [R225] ;  /* 0x00000000e128783b */ /* 0x000e6a0000000200 */
[C---:B------:R-:W-:Y:S06]  /*2bc0*/  HMMA.16816.F32 R84, R16.reuse, R30, RZ ;  /* 0x0000001e1054723c */ /* 0x040fec00000018ff */
[C---:B------:R-:W-:Y:S06]  /*2bd0*/  HMMA.16816.F32 R80, R16.reuse, R36, RZ ;  /* 0x000000241050723c */ /* 0x040fec00000018ff */
[----:B------:R-:W-:Y:S01]  /*2be0*/  HMMA.16816.F32 R76, R16, R38, RZ ;  /* 0x00000026104c723c */ /* 0x000fe200000018ff */
[----:B------:R-:W-:Y:S04]  /*2bf0*/  LDSM.16.M88.4 R36, [R218+0x4000] ;  /* 0x00400000da24783b */ /* 0x000fe80000000200 */
[----:B------:R-:W-:Y:S01]  /*2c00*/  LDSM.16.M88.4 R16, [R223+0x800] ;  /* 0x00080000df10783b */ /* 0x000fe20000000200 */
[C---:B----4-:R-:W-:Y:S06]  /*2c10*/  HMMA.16816.F32 R28, R12.reuse, R44, R60 ;  /* 0x0000002c0c1c723c */ /* 0x050fec000000183c */
[C---:B------:R-:W-:Y:S06]  /*2c20*/  HMMA.16816.F32 R60, R12.reuse, R48, R64 ;  /* 0x000000300c3c723c */ /* 0x040fec0000001840 */
[C---:B------:R-:W-:Y:S06]  /*2c30*/  HMMA.16816.F32 R64, R12.reuse, R46, R72 ;  /* 0x0000002e0c40723c */ /* 0x040fec0000001848 */
[----:B------:R-:W-:Y:S01]  /*2c40*/  HMMA.16816.F32 R88, R12, R50, R68 ;  /* 0x000000320c58723c */ /* 0x000fe20000001844 */
[----:B------:R-:W2:Y:S05]  /*2c50*/  LDSM.16.M88.4 R12, [R225+0x2000] ;  /* 0x00200000e10c783b */ /* 0x000eaa0000000200 */
[----:B------:R-:W-:Y:S06]  /*2c60*/  HMMA.16816.F32 R8, R32, R56, R8 ;  /* 0x000000382008723c */ /* 0x000fec0000001808 */
[C---:B------:R-:W-:Y:S06]  /*2c70*/  HMMA.16816.F32 R72, R24.reuse, R46, R84 ;  /* 0x0000002e1848723c */ /* 0x040fec0000001854 */
[C---:B------:R-:W-:Y:S06]  /*2c80*/  HMMA.16816.F32 R100, R24.reuse, R48, R80 ;  /* 0x000000301864723c */ /* 0x040fec0000001850 */
[----:B------:R-:W-:Y:S01]  /*2c90*/  HMMA.16816.F32 R68, R24, R50, R76 ;  /* 0x000000321844723c */ /* 0x000fe2000000184c */
[----:B------:R-:W-:Y:S05]  /*2ca0*/  LDSM.16.M88.4 R76, [R227+0x1800] ;  /* 0x00180000e34c783b */ /* 0x000fea0000000200 */
[C---:B------:R-:W-:Y:S01]  /*2cb0*/  HMMA.16816.F32 R44, R20.reuse, R56, R28 ;  /* 0x00000038142c723c */ /* 0x040fe2000000181c */
[----:B------:R-:W-:Y:S05]  /*2cc0*/  LDSM.16.M88.4 R28, [R220+0x4000] ;  /* 0x00400000dc1c783b */ /* 0x000fea0000000200 */
[----:B------:R-:W-:Y:S01]  /*2cd0*/  HMMA.16816.F32 R48, R20, R58, R64 ;  /* 0x0000003a1430723c */ /* 0x000fe20000001840 */
[----:B------:R-:W-:Y:S05]  /*2ce0*/  LDSM.16.M88.4 R64, [R216+0x9800] ;  /* 0x00980000d840783b */ /* 0x000fea0000000200 */
[----:B-1----:R-:W-:Y:S01]  /*2cf0*/  HMMA.16816.F32 R24, R40, R96, R8 ;  /* 0x000000602818723c */ /* 0x002fe20000001808 */
[----:B------:R-:W1:Y:S05]  /*2d00*/  LDSM.16.M88.4 R8, [R218+0x6000] ;  /* 0x00600000da08783b */ /* 0x000e6a0000000200 */
[C---:B------:R-:W-:Y:S06]  /*2d10*/  HMMA.16816.F32 R60, R20.reuse, R52, R60 ;  /* 0x00000034143c723c */ /* 0x040fec000000183c */
[----:B------:R-:W-:Y:S01]  /*2d20*/  HMMA.16816.F32 R20, R20, R54, R88 ;  /* 0x000000361414723c */ /* 0x000fe20000001858 */
[----:B------:R-:W-:Y:S05]  /*2d30*/  LDSM.16.M88.4 R88, [R224+0x9000] ;  /* 0x00900000e058783b */ /* 0x000fea0000000200 */
[C---:B------:R-:W-:Y:S06]  /*2d40*/  HMMA.16816.F32 R80, R32.reuse, R58, R72 ;  /* 0x0000003a2050723c */ /* 0x040fec0000001848 */
[C---:B------:R-:W-:Y:S06]  /*2d50*/  HMMA.16816.F32 R72, R32.reuse, R52, R100 ;  /* 0x000000342048723c */ /* 0x040fec0000001864 */
[----:B------:R-:W-:Y:S06]  /*2d60*/  HMMA.16816.F32 R52, R32, R54, R68 ;  /* 0x000000362034723c */ /* 0x000fec0000001844 */
[C---:B--2---:R-:W-:Y:S06]  /*2d70*/  HMMA.16816.F32 R44, R12.reuse, R96, R44 ;  /* 0x000000600c2c723c */ /* 0x044fec000000182c */
[----:B------:R-:W-:Y:S06]  /*2d80*/  HMMA.16816.F32 R32, R12, R98, R48 ;  /* 0x000000620c20723c */ /* 0x000fec0000001830 */
[----:B------:R-:W-:Y:S01]  /*2d90*/  HMMA.16816.F32 R56, R36, R104, R24 ;  /* 0x000000682438723c */ /* 0x000fe20000001818 */
[----:B------:R-:W2:Y:S05]  /*2da0*/  LDSM.16.M88.4 R24, [R220+0x6000] ;  /* 0x00600000dc18783b */ /* 0x000eaa0000000200 */
[C---:B------:R-:W-:Y:S06]  /*2db0*/  HMMA.16816.F32 R68, R12.reuse, R16, R60 ;  /* 0x000000100c44723c */ /* 0x040fec000000183c */
[----:B------:R-:W-:Y:S01]  /*2dc0*/  HMMA.16816.F32 R12, R12, R18, R20 ;  /* 0x000000120c0c723c */ /* 0x000fe20000001814 */
[----:B------:R-:W3:Y:S05]  /*2dd0*/  LDSM.16.M88.4 R20, [R226+0x4000] ;  /* 0x00400000e214783b */ /* 0x000eea0000000200 */
[C---:B------:R-:W-:Y:S06]  /*2de0*/  HMMA.16816.F32 R84, R40.reuse, R98, R80 ;  /* 0x000000622854723c */ /* 0x040fec0000001850 */
[C---:B------:R-:W-:Y:S01]  /*2df0*/  HMMA.16816.F32 R80, R40.reuse, R16, R72 ;  /* 0x000000102850723c */ /* 0x040fe20000001848 */
[----:B------:R-:W-:Y:S05]  /*2e00*/  LDSM.16.M88.4 R72, [R223+0x1000] ;  /* 0x00100000df48783b */ /* 0x000fea0000000200 */
[----:B------:R-:W-:Y:S01]  /*2e10*/  HMMA.16816.F32 R60, R40, R18, R52 ;  /* 0x00000012283c723c */ /* 0x000fe20000001834 */
[----:B------:R-:W4:Y:S05]  /*2e20*/  LDSM.16.M88.4 R16, [R226+0x6000] ;  /* 0x00600000e210783b */ /* 0x000f2a0000000200 */
[C---:B-1----:R-:W-:Y:S06]  /*2e30*/  HMMA.16816.F32 R52, R8.reuse, R104, R44 ;  /* 0x000000680834723c */ /* 0x042fec000000182c */
[C---:B------:R-:W-:Y:S01]  /*2e40*/  HMMA.16816.F32 R48, R8.reuse, R106, R32 ;  /* 0x0000006a0830723c */ /* 0x040fe20000001820 */
[----:B------:R-:W-:Y:S05]  /*2e50*/  LDSM.16.M88.4 R32, [R224+0x9800] ;  /* 0x00980000e020783b */ /* 0x000fea0000000200 */
[----:B------:R-:W-:Y:S06]  /*2e60*/  HMMA.16816.F32 R44, R8, R64, R68 ;  /* 0x00000040082c723c */ /* 0x000fec0000001844 */
[----:B------:R-:W-:Y:S06]  /*2e70*/  HMMA.16816.F32 R40, R28, R108, R56 ;  /* 0x0000006c1c28723c */ /* 0x000fec0000001838 */
[----:B------:R-:W-:Y:S01]  /*2e80*/  HMMA.16816.F32 R68, R8, R66, R12 ;  /* 0x000000420844723c */ /* 0x000fe2000000180c */
[----:B------:R-:W1:Y:S04]  /*2e90*/  LDSM.16.M88.4 R12, [R225+0x4000] ;  /* 0x00400000e10c783b */ /* 0x000e680000000200 */
[----:B------:R-:W1:Y:S01]  /*2ea0*/  LDSM.16.M88.4 R8, [R225+0x6000] ;  /* 0x00600000e108783b */ /* 0x000e620000000200 */
[----:B------:R-:W-:Y:S06]  /*2eb0*/  HMMA.16816.F32 R80, R36, R64, R80 ;  /* 0x000000402450723c */ /* 0x000fec0000001850 */
[----:B--2---:R-:W-:Y:S06]  /*2ec0*/  HMMA.16816.F32 R56, R24, R108, R52 ;  /* 0x0000006c1838723c */ /* 0x004fec0000001834 */
[C---:B------:R-:W-:Y:S06]  /*2ed0*/  HMMA.16816.F32 R84, R36.reuse, R106, R84 ;  /* 0x0000006a2454723c */ /* 0x040fec0000001854 */
[----:B------:R-:W-:Y:S06]  /*2ee0*/  HMMA.16816.F32 R60, R36, R66, R60 ;  /* 0x00000042243c723c */ /* 0x000fec000000183c */
[C---:B------:R-:W-:Y:S06]  /*2ef0*/  HMMA.16816.F32 R52, R24.reuse, R110, R48 ;  /* 0x0000006e1834723c */ /* 0x040fec0000001830 */
[----:B------:R-:W-:Y:S06]  /*2f00*/  HMMA.16816.F32 R48, R24, R76, R44 ;  /* 0x0000004c1830723c */ /* 0x000fec000000182c */
[----:B---3--:R-:W-:Y:S06]  /*2f10*/  HMMA.16816.F32 R44, R20, R88, R40 ;  /* 0x00000058142c723c */ /* 0x008fec0000001828 */
[----:B------:R-:W-:Y:S01]  /*2f20*/  HMMA.16816.F32 R36, R24, R78, R68 ;  /* 0x0000004e1824723c */ /* 0x000fe20000001844 */
[----:B------:R-:W2:Y:S01]  /*2f30*/  LDSM.16.M88.4 R24, [R223+0x1800] ;  /* 0x00180000df18783b */ /* 0x000ea20000000200 */
[----:B------:R-:W-:-:S04]  /*2f40*/  DEPBAR.LE SB0, 0x0 ;  /* 0x000080000000791a */ /* 0x000fc80000000000 */
[----:B------:R-:W-:Y:S06]  /*2f50*/  HMMA.16816.F32 R64, R28, R76, R80 ;  /* 0x0000004c1c40723c */ /* 0x000fec0000001850 */
[----:B----4-:R-:W-:Y:S06]  /*2f60*/  HMMA.16816.F32 R56, R16, R88, R56 ;  /* 0x000000581038723c */ /* 0x010fec0000001838 */
[C---:B------:R-:W-:Y:S06]  /*2f70*/  HMMA.16816.F32 R40, R28.reuse, R110, R84 ;  /* 0x0000006e1c28723c */ /* 0x040fec0000001854 */
[----:B------:R-:W-:Y:S06]  /*2f80*/  HMMA.16816.F32 R28, R28, R78, R60 ;  /* 0x0000004e1c1c723c */ /* 0x000fec000000183c */
[----:B-1----:R-:W-:Y:S06]  /*2f90*/  HMMA.16816.F32 R60, R12, R72, R44 ;  /* 0x000000480c3c723c */ /* 0x002fec000000182c */
[C---:B------:R-:W-:Y:S06]  /*2fa0*/  HMMA.16816.F32 R52, R16.reuse, R90, R52 ;  /* 0x0000005a1034723c */ /* 0x040fec0000001834 */
[C---:B------:R-:W-:Y:S06]  /*2fb0*/  HMMA.16816.F32 R44, R16.reuse, R34, R36 ;  /* 0x00000022102c723c */ /* 0x040fec0000001824 */
[-C--:B------:R-:W-:Y:S06]  /*2fc0*/  HMMA.16816.F32 R48, R16, R32.reuse, R48 ;  /* 0x000000201030723c */ /* 0x080fec0000001830 */
[----:B------:R-:W-:Y:S01]  /*2fd0*/  HMMA.16816.F32 R36, R20, R32, R64 ;  /* 0x000000201424723c */ /* 0x000fe20000001840 */
[----:B------:R-:W-:Y:S01]  /*2fe0*/  FMUL.FTZ R3, R60, UR5 ;  /* 0x000000053c037c20 */ /* 0x000fe20008410000 */
[----:B------:R-:W-:-:S04]  /*2ff0*/  FMUL.FTZ R0, R63, UR5 ;  /* 0x000000053f007c20 */ /* 0x000fc80008410000 */
[----:B------:R-:W-:Y:S01]  /*3000*/  HMMA.16816.F32 R16, R8, R72, R56 ;  /* 0x000000480810723c */ /* 0x000fe20000001838 */
[----:B------:R1:W3:Y:S05]  /*3010*/  MUFU.TANH R56, R3 ;  /* 0x0000000300387308 */ /* 0x0002ea0000002400 */
[C---:B------:R-:W-:Y:S03]  /*3020*/  HMMA.16816.F32 R40, R20.reuse, R90, R40 ;  /* 0x0000005a1428723c */ /* 0x040fe60000001828 */
[----:B------:R4:W-:Y:S03]  /*3030*/  MUFU.TANH R72, R0 ;  /* 0x0000000000487308 */ /* 0x0009e60000002400 */
[----:B------:R-:W-:Y:S01]  /*3040*/  HMMA.16816.F32 R20, R20, R34, R28 ;  /* 0x000000221414723c */ /* 0x000fe2000000181c */
[----:B-1----:R-:W-:-:S05]  /*3050*/  FMUL.FTZ R3, R61, UR5 ;  /* 0x000000053d037c20 */ /* 0x002fca0008410000 */
[C---:B------:R-:W-:Y:S01]  /*3060*/  HMMA.16816.F32 R28, R8.reuse, R74, R52 ;  /* 0x0000004a081c723c */ /* 0x040fe20000001834 */
[----:B------:R1:W-:Y:S05]  /*3070*/  MUFU.TANH R73, R3 ;  /* 0x0000000300497308 */ /* 0x0003ea0000002400 */
[----:B--2---:R-:W-:Y:S01]  /*3080*/  HMMA.16816.F32 R52, R8, R24, R48 ;  /* 0x000000180834723c */ /* 0x004fe20000001830 */
[----:B----4-:R-:W-:-:S05]  /*3090*/  IADD3 R0, R133, R201, -R134 ;  /* 0x000000c985007210 */ /* 0x010fca0007ffe886 */
[----:B------:R-:W-:Y:S01]  /*30a0*/  HMMA.16816.F32 R36, R12, R24, R36 ;  /* 0x000000180c24723c */ /* 0x000fe20000001824 */
[C---:B------:R-:W-:Y:S02]  /*30b0*/  VIADD R6, R0.reuse, 0x8 ;  /* 0x0000000800067836 */ /* 0x040fe40000000000 */
[----:B------:R-:W-:-:S03]  /*30c0*/  VIADD R5, R0, 0x40 ;  /* 0x0000004000057836 */ /* 0x000fc60000000000 */
[----:B------:R-:W-:Y:S01]  /*30d0*/  HMMA.16816.F32 R48, R8, R26, R44 ;  /* 0x0000001a0830723c */ /* 0x000fe2000000182c */
[----:B-1----:R-:W-:-:S04]  /*30e0*/  FMUL.FTZ R3, R62, UR5 ;  /* 0x000000053e037c20 */ /* 0x002fc80008410000 */
[----:B------:R1:W2:Y:S01]  /*30f0*/  MUFU.TANH R24, R3 ;  /* 0x0000000300187308 */ /* 0x0002a20000002400 */
[C---:B------:R-:W-:Y:S01]  /*3100*/  HMMA.16816.F32 R40, R12.reuse, R74, R40 ;  /* 0x0000004a0c28723c */ /* 0x040fe20000001828 */
[--C-:B------:R-:W-:Y:S02]  /*3110*/  IMAD.IADD R8, R0, 0x1, -R7.reuse ;  /* 0x0000000100087824 */ /* 0x100fe400078e0a07 */
[----:B------:R-:W-:Y:S01]  /*3120*/  FMUL.FTZ R9, R17, UR5 ;  /* 0x0000000511097c20 */ /* 0x000fe20008410000 */
[----:B------:R-:W-:Y:S02]  /*3130*/  IMAD.IADD R10, R5, 0x1, -R7 ;  /* 0x00000001050a7824 */ /* 0x000fe400078e0a07 */
[----:B------:R-:W-:Y:S01]  /*3140*/  FMUL.FTZ R29, R29, UR5 ;  /* 0x000000051d1d7c20 */ /* 0x000fe20008410000 */
[----:B------:R-:W-:Y:S01]  /*3150*/  FMUL.FTZ R30, R30, UR5 ;  /* 0x000000051e1e7c20 */ /* 0x000fe20008410000 */
[----:B------:R-:W-:Y:S01]  /*3160*/  HMMA.16816.F32 R32, R12, R26, R20 ;  /* 0x0000001a0c20723c */ /* 0x000fe20000001814 */
[----:B------:R-:W-:Y:S01]  /*3170*/  IABS R8, R8 ;  /* 0x0000000800087213 */ /* 0x000fe20000000000 */
[----:B------:R4:W-:Y:S01]  /*3180*/  MUFU.TANH R70, R9 ;  /* 0x0000000900467308 */ /* 0x0009e20000002400 */
[----:B------:R-:W-:Y:S01]  /*3190*/  FMUL.FTZ R31, R31, UR5 ;  /* 0x000000051f1f7c20 */ /* 0x000fe20008410000 */
[----:B------:R-:W-:Y:S01]  /*31a0*/  FMUL.FTZ R54, R54, UR5 ;  /* 0x0000000536367c20 */ /* 0x000fe20008410000 */
[----:B------:R-:W-:Y:S01]  /*31b0*/  FMUL.FTZ R55, R55, UR5 ;  /* 0x0000000537377c20 */ /* 0x000fe20008410000 */
[----:B------:R-:W-:Y:S01]  /*31c0*/  FMUL.FTZ R53, R53, UR5 ;  /* 0x0000000535357c20 */ /* 0x000fe20008410000 */
[----:B------:R-:W-:Y:S01]  /*31d0*/  FMUL.FTZ R14, R18, UR5 ;  /* 0x00000005120e7c20 */ /* 0x000fe20008410000 */
[----:B------:R-:W-:Y:S01]  /*31e0*/  IMAD.MOV.U32 R12, RZ, RZ, R8 ;  /* 0x000000ffff0c7224 */ /* 0x000fe200078e0008 */
[----:B------:R-:W-:Y:S01]  /*31f0*/  IABS R8, R10 ;  /* 0x0000000a00087213 */ /* 0x000fe20000000000 */
[----:B-1----:R-:W-:Y:S01]  /*3200*/  FMUL.FTZ R3, R16, UR5 ;  /* 0x0000000510037c20 */ /* 0x002fe20008410000 */
[----:B------:R-:W-:Y:S01]  /*3210*/  FMUL.FTZ R13, R19, UR5 ;  /* 0x00000005130d7c20 */ /* 0x000fe20008410000 */
[----:B------:R-:W-:Y:S01]  /*3220*/  FMUL.FTZ R22, R28, UR5 ;  /* 0x000000051c167c20 */ /* 0x000fe20008410000 */
[----:B------:R-:W-:Y:S01]  /*3230*/  MUFU.TANH R14, R14 ;  /* 0x0000000e000e7308 */ /* 0x000fe20000002400 */
[----:B------:R-:W-:Y:S01]  /*3240*/  I2FP.F32.S32 R12, R12 ;  /* 0x0000000c000c7245 */ /* 0x000fe20000201400 */
[----:B------:R-:W-:Y:S01]  /*3250*/  FMUL.FTZ R51, R51, UR5 ;  /* 0x0000000533337c20 */ /* 0x000fe20008410000 */
[----:B------:R-:W-:Y:S01]  /*3260*/  FMUL.FTZ R49, R49, UR5 ;  /* 0x0000000531317c20 */ /* 0x000fe20008410000 */
[----:B------:R-:W-:Y:S01]  /*3270*/  FMUL.FTZ R50, R50, UR5 ;  /* 0x0000000532327c20 */ /* 0x000fe20008410000 */
[----:B------:R-:W-:Y:S01]  /*3280*/  FMUL.FTZ R18, R41, UR5 ;  /* 0x0000000529127c20 */ /* 0x000fe20008410000 */
[C---:B----4-:R-:W-:Y:S01]  /*3290*/  IADD3 R9, -R7.reuse, R6, RZ ;  /* 0x0000000607097210 */ /* 0x050fe20007ffe1ff */
[----:B---3--:R-:W-:Y:S01]  /*32a0*/  FFMA.FTZ R17, R12, -R132, R56 ;  /* 0x800000840c117223 */ /* 0x008fe20000010038 */
[----:B------:R1:W3:Y:S01]  /*32b0*/  MUFU.TANH R15, R3 ;  /* 0x00000003000f7308 */ /* 0x0002e20000002400 */
[----:B------:R-:W-:Y:S01]  /*32c0*/  VIADD R12, R7, 0x8 ;  /* 0x00000008070c7836 */ /* 0x000fe20000000000 */
[----:B------:R-:W-:Y:S01]  /*32d0*/  IABS R9, R9 ;  /* 0x0000000900097213 */ /* 0x000fe20000000000 */
[----:B------:R-:W-:Y:S01]  /*32e0*/  FMUL.FTZ R19, R42, UR5 ;  /* 0x000000052a137c20 */ /* 0x000fe20008410000 */
[----:B------:R-:W-:Y:S01]  /*32f0*/  FSEL R68, R17, -INF , !P0 ;  /* 0xff80000011447808 */ /* 0x000fe20004000000 */
[----:B------:R-:W-:Y:S01]  /*3300*/  FMUL.FTZ R20, R43, UR5 ;  /* 0x000000052b147c20 */ /* 0x000fe20008410000 */
[C---:B------:R-:W-:Y:S01]  /*3310*/  ISETP.GE.AND P6, PT, R12.reuse, R133, PT ;  /* 0x000000850c00720c */ /* 0x040fe20003fc6270 */
[----:B------:R-:W-:Y:S01]  /*3320*/  FMUL.FTZ R26, R33, UR5 ;  /* 0x00000005211a7c20 */ /* 0x000fe20008410000 */
[----:B------:R4:W-:Y:S01]  /*3330*/  MUFU.TANH R71, R13 ;  /* 0x0000000d00477308 */ /* 0x0009e20000002400 */
[----:B------:R-:W-:-:S07]  /*3340*/  IADD3 R23, -R12, R6, RZ ;  /* 0x000000060c177210 */ /* 0x000fce0007ffe1ff */
[----:B------:R2:W-:Y:S01]  /*3350*/  MUFU.TANH R64, R22 ;  /* 0x0000001600407308 */ /* 0x0005e20000002400 */
[----:B-1----:R-:W-:-:S04]  /*3360*/  VIADD R3, R0, 0x48 ;  /* 0x0000004800037836 */ /* 0x002fc80000000000 */
[----:B------:R-:W-:-:S03]  /*3370*/  IMAD.IADD R11, R3, 0x1, -R7 ;  /* 0x00000001030b7824 */ /* 0x000fc600078e0a07 */
[----:B------:R-:W-:Y:S01]  /*3380*/  MUFU.TANH R69, R29 ;  /* 0x0000001d00457308 */ /* 0x000fe20000002400 */
[----:B----4-:R-:W-:Y:S01]  /*3390*/  VIADD R13, R7, 0x1 ;  /* 0x00000001070d7836 */ /* 0x010fe20000000000 */
[----:B------:R-:W-:Y:S01]  /*33a0*/  IABS R10, R11 ;  /* 0x0000000b000a7213 */ /* 0x000fe20000000000 */
[----:B------:R-:W-:Y:S01]  /*33b0*/  IMAD.MOV.U32 R11, RZ, RZ, R9 ;  /* 0x000000ffff0b7224 */ /* 0x000fe200078e0009 */
[----:B------:R-:W-:Y:S01]  /*33c0*/  MOV R9, R8 ;  /* 0x0000000800097202 */ /* 0x000fe20000000f00 */
[--C-:B------:R-:W-:Y:S01]  /*33d0*/  IMAD.IADD R21, R6, 0x1, -R13.reuse ;  /* 0x0000000106157824 */ /* 0x100fe200078e0a0d */
[----:B------:R-:W-:Y:S01]  /*33e0*/  ISETP.GE.AND P3, PT, R13, R133, PT ;  /* 0x000000850d00720c */ /* 0x000fe20003f66270 */
[----:B------:R-:W-:Y:S01]  /*33f0*/  IMAD.MOV.U32 R8, RZ, RZ, R10 ;  /* 0x000000ffff087224 */ /* 0x000fe200078e000a */
[----:B------:R-:W-:Y:S01]  /*3400*/  I2FP.F32.S32 R11, R11 ;  /* 0x0000000b000b7245 */ /* 0x000fe20000201400 */
[----:B------:R-:W-:Y:S01]  /*3410*/  FMUL.FTZ R10, R40, UR5 ;  /* 0x00000005280a7c20 */ /* 0x000fe20008410000 */
[----:B------:R-:W-:Y:S01]  /*3420*/  I2FP.F32.S32 R9, R9 ;  /* 0x0000000900097245 */ /* 0x000fe20000201400 */
[----:B--2---:R-:W-:Y:S01]  /*3430*/  IMAD.IADD R22, R5, 0x1, -R13 ;  /* 0x0000000105167824 */ /* 0x004fe200078e0a0d */
[----:B------:R-:W-:Y:S01]  /*3440*/  I2FP.F32.S32 R8, R8 ;  /* 0x0000000800087245 */ /* 0x000fe20000201400 */
[-C--:B------:R-:W-:Y:S01]  /*3450*/  FFMA.FTZ R16, R11, -R132.reuse, R24 ;  /* 0x800000840b107223 */ /* 0x080fe20000010018 */
[----:B------:R1:W-:Y:S01]  /*3460*/  MUFU.TANH R47, R10 ;  /* 0x0000000a002f7308 */ /* 0x0003e20000002400 */
[----:B---3--:R-:W-:Y:S01]  /*3470*/  FFMA.FTZ R15, R9, -R132, R15 ;  /* 0x80000084090f7223 */ /* 0x008fe2000001000f */
[----:B------:R-:W-:-:S02]  /*3480*/  VIADD R11, R7, 0x9 ;  /* 0x00000009070b7836 */ /* 0x000fc40000000000 */
[----:B------:R-:W-:Y:S01]  /*3490*/  FFMA.FTZ R14, R8, -R132, R14 ;  /* 0x80000084080e7223 */ /* 0x000fe2000001000e */
[C---:B------:R-:W-:Y:S01]  /*34a0*/  VIADD R9, R7.reuse, 0x11 ;  /* 0x0000001107097836 */ /* 0x040fe20000000000 */
[----:B------:R-:W-:Y:S01]  /*34b0*/  FSEL R116, R16, -INF , !P0 ;  /* 0xff80000010747808 */ /* 0x000fe20004000000 */
[----:B------:R-:W-:Y:S01]  /*34c0*/  VIADD R8, R7, 0x18 ;  /* 0x0000001807087836 */ /* 0x000fe20000000000 */
[----:B------:R-:W-:Y:S01]  /*34d0*/  FSEL R61, R15, -INF , !P0 ;  /* 0xff8000000f3d7808 */ /* 0x000fe20004000000 */
[----:B------:R-:W-:Y:S01]  /*34e0*/  IMAD.IADD R24, R5, 0x1, -R12 ;  /* 0x0000000105187824 */ /* 0x000fe200078e0a0c */
[----:B------:R-:W-:Y:S01]  /*34f0*/  FSEL R62, R14, -INF , !P0 ;  /* 0xff8000000e3e7808 */ /* 0x000fe20004000000 */
[C---:B------:R-:W-:Y:S01]  /*3500*/  IMAD.IADD R14, R0.reuse, 0x1, -R13 ;  /* 0x00000001000e7824 */ /* 0x040fe200078e0a0d */
[----:B------:R-:W-:Y:S01]  /*3510*/  IADD3 R28, -R11, R5, RZ ;  /* 0x000000050b1c7210 */ /* 0x000fe20007ffe1ff */
[C---:B------:R-:W-:Y:S01]  /*3520*/  IMAD.IADD R44, R5.reuse, 0x1, -R9 ;  /* 0x00000001052c7824 */ /* 0x040fe200078e0a09 */
[----:B------:R-:W-:Y:S01]  /*3530*/  IADD3 R15, R0, -R12, RZ ;  /* 0x8000000c000f7210 */ /* 0x000fe20007ffe0ff */
[----:B------:R-:W-:Y:S01]  /*3540*/  IMAD.IADD R60, R5, 0x1, -R8 ;  /* 0x00000001053c7824 */ /* 0x000fe200078e0a08 */
[CC--:B------:R-:W-:Y:S01]  /*3550*/  IADD3 R58, -R8.reuse, R3.reuse, RZ ;  /* 0x00000003083a7210 */ /* 0x0c0fe20007ffe1ff */
[----:B------:R-:W-:Y:S01]  /*3560*/  IMAD.IADD R13, R3, 0x1, -R13 ;  /* 0x00000001030d7824 */ /* 0x000fe200078e0a0d */
[C---:B-1----:R-:W-:Y:S01]  /*3570*/  IADD3 R10, R7.reuse, 0x10, RZ ;  /* 0x00000010070a7810 */ /* 0x042fe20007ffe0ff */
[----:B------:R-:W-:Y:S01]  /*3580*/  VIADD R7, R7, 0x19 ;  /* 0x0000001907077836 */ /* 0x000fe20000000000 */
[----:B------:R-:W-:Y:S01]  /*3590*/  IADD3 R46, -R8, R6, RZ ;  /* 0x00000006082e7210 */ /* 0x000fe20007ffe1ff */
[----:B------:R-:W-:Y:S01]  /*35a0*/  IMAD.IADD R12, R3, 0x1, -R12 ;  /* 0x00000001030c7824 */ /* 0x000fe200078e0a0c */
[C---:B------:R-:W-:Y:S01]  /*35b0*/  IADD3 R41, -R10.reuse, R3, RZ ;  /* 0x000000030a297210 */ /* 0x040fe20007ffe1ff */
[C---:B------:R-:W-:Y:S01]  /*35c0*/  IMAD.IADD R40, R5.reuse, 0x1, -R10 ;  /* 0x0000000105287824 */ /* 0x040fe200078e0a0a */
[----:B------:R-:W-:Y:S01]  /*35d0*/  ISETP.GE.AND P4, PT, R10, R133, PT ;  /* 0x000000850a00720c */ /* 0x000fe20003f86270 */
[----:B------:R-:W-:-:S02]  /*35e0*/  IMAD.IADD R59, R5, 0x1, -R7 ;  /* 0x00000001053b7824 */ /* 0x000fc400078e0a07 */
[----:B------:R-:W-:Y:S01]  /*35f0*/  FMUL.FTZ R5, R36, UR5 ;  /* 0x0000000524057c20 */ /* 0x000fe20008410000 */
[C---:B------:R-:W-:Y:S01]  /*3600*/  IMAD.IADD R27, R3.reuse, 0x1, -R11 ;  /* 0x00000001031b7824 */ /* 0x040fe200078e0a0b */
[----:B------:R1:W2:Y:S01]  /*3610*/  MUFU.TANH R43, R18 ;  /* 0x00000012002b7308 */ /* 0x0002a20000002400 */
[----:B------:R-:W-:Y:S01]  /*3620*/  IMAD.IADD R45, R3, 0x1, -R9 ;  /* 0x00000001032d7824 */ /* 0x000fe200078e0a09 */
[-C--:B------:R-:W-:Y:S01]  /*3630*/  ISETP.GE.AND P0, PT, R7, R133.reuse, PT ;  /* 0x000000850700720c */ /* 0x080fe20003f06270 */
[----:B------:R-:W-:Y:S02]  /*3640*/  IMAD.IADD R57, R3, 0x1, -R7 ;  /* 0x0000000103397824 */ /* 0x000fe400078e0a07 */
[----:B------:R-:W-:Y:S01]  /*3650*/  FMUL.FTZ R3, R37, UR5 ;  /* 0x0000000525037c20 */ /* 0x000fe20008410000 */
[--C-:B------:R-:W-:Y:S01]  /*3660*/  IMAD.IADD R16, R0, 0x1, -R11.reuse ;  /* 0x0000000100107824 */ /* 0x100fe200078e0a0b */
[-C--:B------:R-:W-:Y:S01]  /*3670*/  ISETP.GE.AND P1, PT, R8, R133.reuse, PT ;  /* 0x000000850800720c */ /* 0x080fe20003f26270 */
[--C-:B------:R-:W-:Y:S01]  /*3680*/  IMAD.IADD R17, R0, 0x1, -R10.reuse ;  /* 0x0000000100117824 */ /* 0x100fe200078e0a0a */
[----:B------:R3:W-:Y:S01]  /*3690*/  MUFU.TANH R67, R19 ;  /* 0x0000001300437308 */ /* 0x0007e20000002400 */
[C---:B------:R-:W-:Y:S01]  /*36a0*/  IMAD.IADD R25, R6.reuse, 0x1, -R11 ;  /* 0x0000000106197824 */ /* 0x040fe200078e0a0b */
[----:B------:R-:W-:Y:S01]  /*36b0*/  ISETP.GE.AND P5, PT, R11, R133, PT ;  /* 0x000000850b00720c */ /* 0x000fe20003fa6270 */
[----:B------:R-:W-:-:S02]  /*36c0*/  IMAD.IADD R29, R6, 0x1, -R10 ;  /* 0x00000001061d7824 */ /* 0x000fc400078e0a0a */
[----:B------:R-:W-:Y:S01]  /*36d0*/  FMUL.FTZ R11, R32, UR5 ;  /* 0x00000005200b7c20 */ /* 0x000fe20008410000 */
[C---:B------:R-:W-:Y:S01]  /*36e0*/  IMAD.IADD R42, R6.reuse, 0x1, -R9 ;  /* 0x00000001062a7824 */ /* 0x040fe200078e0a09 */
[----:B------:R-:W-:Y:S01]  /*36f0*/  ISETP.GE.AND P2, PT, R9, R133, PT ;  /* 0x000000850900720c */ /* 0x000fe20003f46270 */
[----:B------:R-:W-:Y:S01]  /*3700*/  IMAD.IADD R56, R6, 0x1, -R7 ;  /* 0x0000000106387824 */ /* 0x000fe200078e0a07 */
[----:B------:R4:W2:Y:S01]  /*3710*/  MUFU.TANH R10, R5 ;  /* 0x00000005000a7308 */ /* 0x0008a20000002400 */
[----:B------:R-:W-:Y:S01]  /*3720*/  IABS R6, R14 ;  /* 0x0000000e00067213 */ /* 0x000fe20000000000 */
[----:B-1----:R-:W-:Y:S02]  /*3730*/  IMAD.IADD R18, R0, 0x1, -R9 ;  /* 0x0000000100127824 */ /* 0x002fe400078e0a09 */
[----:B------:R-:W-:Y:S01]  /*3740*/  FMUL.FTZ R9, R38, UR5 ;  /* 0x0000000526097c20 */ /* 0x000fe20008410000 */
[----:B------:R-:W-:Y:S01]  /*3750*/  FMUL.FTZ R36, R52, UR5 ;  /* 0x0000000534247c20 */ /* 0x000fe20008410000 */
[----:B------:R-:W-:Y:S01]  /*3760*/  FMUL.FTZ R52, R48, UR5 ;  /* 0x0000000530347c20 */ /* 0x000fe20008410000 */
[----:B------:R-:W-:Y:S01]  /*3770*/  FMUL.FTZ R48, R35, UR5 ;  /* 0x0000000523307c20 */ /* 0x000fe20008410000 */
[----:B------:R-:W-:Y:S01]  /*3780*/  MUFU.TANH R63, R30 ;  /* 0x0000001e003f7308 */ /* 0x000fe20000002400 */
[----:B---3--:R-:W-:-:S02]  /*3790*/  IADD3 R19, R0, -R7, RZ ;  /* 0x8000000700137210 */ /* 0x008fc40007ffe0ff */
[----:B------:R-:W-:-:S05]  /*37a0*/  IABS R7, R17 ;  /* 0x0000001100077213 */ /* 0x000fca0000000000 */
[----:B------:R1:W3:Y:S01]  /*37b0*/  MUFU.TANH R30, R3 ;  /* 0x00000003001e7308 */ /* 0x0002e20000002400 */
[----:B----4-:R-:W-:-:S07]  /*37c0*/  IABS R5, R15 ;  /* 0x0000000f00057213 */ /* 0x010fce0000000000 */
[----:B------:R4:W-:Y:S08]  /*37d0*/  MUFU.TANH R65, R20 ;  /* 0x0000001400417308 */ /* 0x0009f00000002400 */
[----:B------:R-:W3:Y:S01]  /*37e0*/  MUFU.TANH R11, R11 ;  /* 0x0000000b000b7308 */ /* 0x000ee20000002400 */
[----:B-1----:R-:W-:-:S07]  /*37f0*/  IABS R3, R16 ;  /* 0x0000001000037213 */ /* 0x002fce0000000000 */
[----:B------:R-:W-:Y:S01]  /*3800*/  MUFU.TANH R16, R9 ;  /* 0x0000000900107308 */ /* 0x000fe20000002400 */
[----:B----4-:R-:W-:Y:S01]  /*3810*/  IMAD.IADD R20, R0, 0x1, -R8 ;  /* 0x0000000100147824 */ /* 0x010fe200078e0a08 */
[----:B------:R-:W-:Y:S01]  /*3820*/  LOP3.LUT R0, R95, R94, RZ, 0xfc, !PT ;  /* 0x0000005e5f007212 */ /* 0x000fe200078efcff */
[----:B------:R-:W-:Y:S02]  /*3830*/  IMAD.MOV.U32 R8, RZ, RZ, R6 ;  /* 0x000000ffff087224 */ /* 0x000fe400078e0006 */
[----:B------:R-:W-:Y:S01]  /*3840*/  IMAD.MOV.U32 R6, RZ, RZ, R5 ;  /* 0x000000ffff067224 */ /* 0x000fe200078e0005 */
[----:B------:R-:W-:Y:S01]  /*3850*/  MOV R5, R3 ;  /* 0x0000000300057202 */ /* 0x000fe20000000f00 */
[----:B------:R-:W-:Y:S01]  /*3860*/  IMAD.MOV.U32 R3, RZ, RZ, R7 ;  /* 0x000000ffff037224 */ /* 0x000fe200078e0007 */
[----:B------:R-:W-:Y:S01]  /*3870*/  I2FP.F32.S32 R8, R8 ;  /* 0x0000000800087245 */ /* 0x000fe20000201400 */
[----:B------:R1:W-:Y:S01]  /*3880*/  MUFU.TANH R66, R31 ;  /* 0x0000001f00427308 */ /* 0x0003e20000002400 */
[----:B------:R-:W-:-:S02]  /*3890*/  I2FP.F32.S32 R5, R5 ;  /* 0x0000000500057245 */ /* 0x000fc40000201400 */
[----:B------:R-:W-:Y:S01]  /*38a0*/  I2FP.F32.S32 R6, R6 ;  /* 0x0000000600067245 */ /* 0x000fe20000201400 */
[-C--:B------:R-:W-:Y:S01]  /*38b0*/  FFMA.FTZ R35, R8, -R132.reuse, R73 ;  /* 0x8000008408237223 */ /* 0x080fe20000010049 */
[----:B------:R-:W-:Y:S01]  /*38c0*/  I2FP.F32.S32 R3, R3 ;  /* 0x0000000300037245 */ /* 0x000fe20000201400 */
[----:B--2---:R-:W-:Y:S01]  /*38d0*/  FFMA.FTZ R38, R5, -R132, R43 ;  /* 0x8000008405267223 */ /* 0x004fe2000001002b */
[----:B------:R-:W-:Y:S01]  /*38e0*/  IABS R5, R20 ;  /* 0x0000001400057213 */ /* 0x000fe20000000000 */
[----:B------:R-:W-:Y:S01]  /*38f0*/  FFMA.FTZ R37, R6, -R132, R47 ;  /* 0x8000008406257223 */ /* 0x000fe2000001002f */
[----:B------:R-:W-:Y:S01]  /*3900*/  IABS R6, R18 ;  /* 0x0000001200067213 */ /* 0x000fe20000000000 */
[----:B------:R-:W-:Y:S01]  /*3910*/  FFMA.FTZ R43, R3, -R132, R10 ;  /* 0x80000084032b7223 */ /* 0x000fe2000001000a */
[----:B------:R-:W-:Y:S01]  /*3920*/  IABS R3, R19 ;  /* 0x0000001300037213 */ /* 0x000fe20000000000 */
[----:B------:R-:W2:Y:S01]  /*3930*/  MUFU.TANH R10, R26 ;  /* 0x0000001a000a7308 */ /* 0x000ea20000002400 */
[----:B------:R-:W-:Y:S01]  /*3940*/  FSEL R37, R37, -INF , !P6 ;  /* 0xff80000025257808 */ /* 0x000fe20007000000 */
[----:B------:R-:W-:Y:S01]  /*3950*/  IMAD.MOV.U32 R7, RZ, RZ, R6 ;  /* 0x000000ffff077224 */ /* 0x000fe200078e0006 */
[----:B------:R-:W-:Y:S01]  /*3960*/  MOV R8, R3 ;  /* 0x0000000300087202 */ /* 0x000fe20000000f00 */
[----:B------:R-:W-:Y:S01]  /*3970*/  IMAD.MOV.U32 R6, RZ, RZ, R5 ;  /* 0x000000ffff067224 */ /* 0x000fe200078e0005 */
[----:B------:R-:W-:Y:S01]  /*3980*/  IABS R5, R21 ;  /* 0x0000001500057213 */ /* 0x000fe20000000000 */
[----:B-1----:R-:W-:Y:S01]  /*3990*/  FMUL.FTZ R31, R39, UR5 ;  /* 0x00000005271f7c20 */ /* 0x002fe20008410000 */
[----:B------:R-:W-:Y:S01]  /*39a0*/  I2FP.F32.S32 R7, R7 ;  /* 0x0000000700077245 */ /* 0x000fe20000201400 */
[----:B------:R-:W-:Y:S01]  /*39b0*/  FMUL.FTZ R39, R34, UR5 ;  /* 0x0000000522277c20 */ /* 0x000fe20008410000 */
[----:B------:R-:W-:Y:S01]  /*39c0*/  I2FP.F32.S32 R9, R6 ;  /* 0x0000000600097245 */ /* 0x000fe20000201400 */
[----:B------:R1:W-:Y:S01]  /*39d0*/  MUFU.TANH R14, R31 ;  /* 0x0000001f000e7308 */ /* 0x0003e20000002400 */
[----:B------:R-:W-:Y:S01]  /*39e0*/  I2FP.F32.S32 R6, R8 ;  /* 0x0000000800067245 */ /* 0x000fe20000201400 */
[-C--:B---3--:R-:W-:Y:S01]  /*39f0*/  FFMA.FTZ R34, R7, -R132.reuse, R30 ;  /* 0x8000008407227223 */ /* 0x088fe2000001001e */
[----:B------:R-:W-:Y:S01]  /*3a00*/  I2FP.F32.S32 R5, R5 ;  /* 0x0000000500057245 */ /* 0x000fe20000201400 */
[-C--:B------:R-:W-:Y:S01]  /*3a10*/  FFMA.FTZ R33, R9, -R132.reuse, R11 ;  /* 0x8000008409217223 */ /* 0x080fe2000001000b */
[----:B------:R-:W-:Y:S01]  /*3a20*/  IABS R7, R23 ;  /* 0x0000001700077213 */ /* 0x000fe20000000000 */
[----:B--2---:R-:W-:Y:S01]  /*3a30*/  FFMA.FTZ R32, R6, -R132, R10 ;  /* 0x8000008406207223 */ /* 0x004fe2000001000a */
[----:B------:R-:W-:Y:S01]  /*3a40*/  IABS R6, R24 ;  /* 0x0000001800067213 */ /* 0x000fe20000000000 */
[----:B------:R-:W2:Y:S01]  /*3a50*/  MUFU.TANH R20, R36 ;  /* 0x0000002400147308 */ /* 0x000ea20000002400 */
[----:B------:R-:W-:Y:S01]  /*3a60*/  IABS R9, R25 ;  /* 0x0000001900097213 */ /* 0x000fe20000000000 */
[----:B------:R-:W-:Y:S01]  /*3a70*/  IMAD.MOV.U32 R8, RZ, RZ, R7 ;  /* 0x000000ffff087224 */ /* 0x000fe200078e0007 */
[----:B------:R-:W-:Y:S01]  /*3a80*/  IABS R3, R22 ;  /* 0x0000001600037213 */ /* 0x000fe20000000000 */
[----:B------:R-:W-:Y:S01]  /*3a90*/  IMAD.MOV.U32 R7, RZ, RZ, R6 ;  /* 0x000000ffff077224 */ /* 0x000fe200078e0006 */
[----:B------:R-:W-:Y:S01]  /*3aa0*/  FSEL R38, R38, -INF , !P5 ;  /* 0xff80000026267808 */ /* 0x000fe20006800000 */
[----:B------:R-:W-:Y:S01]  /*3ab0*/  IMAD.MOV.U32 R6, RZ, RZ, R9 ;  /* 0x000000ffff067224 */ /* 0x000fe200078e0009 */
[----:B------:R-:W-:Y:S01]  /*3ac0*/  I2FP.F32.S32 R3, R3 ;  /* 0x0000000300037245 */ /* 0x000fe20000201400 */
[-C--:B-1----:R-:W-:Y:S01]  /*3ad0*/  FFMA.FTZ R31, R5, -R132.reuse, R72 ;  /* 0x80000084051f7223 */ /* 0x082fe20000010048 */
[----:B------:R-:W-:Y:S01]  /*3ae0*/  IABS R5, R13 ;  /* 0x0000000d00057213 */ /* 0x000fe20000000000 */
[----:B------:R-:W1:Y:S01]  /*3af0*/  MUFU.TANH R15, R54 ;  /* 0x00000036000f7308 */ /* 0x000e620000002400 */
[----:B------:R-:W-:Y:S01]  /*3b00*/  I2FP.F32.S32 R7, R7 ;  /* 0x0000000700077245 */ /* 0x000fe20000201400 */
[----:B------:R-:W-:Y:S01]  /*3b10*/  FFMA.FTZ R30, R3, -R132, R70 ;  /* 0x80000084031e7223 */ /* 0x000fe20000010046 */
[----:B------:R-:W-:-:S02]  /*3b20*/  I2FP.F32.S32 R5, R5 ;  /* 0x0000000500057245 */ /* 0x000fc40000201400 */
[----:B------:R-:W-:Y:S01]  /*3b30*/  IABS R3, R12 ;  /* 0x0000000c00037213 */ /* 0x000fe20000000000 */
[----:B------:R-:W-:Y:S01]  /*3b40*/  FFMA.FTZ R24, R7, -R132, R64 ;  /* 0x8000008407187223 */ /* 0x000fe20000010040 */
[----:B------:R-:W-:Y:S01]  /*3b50*/  I2FP.F32.S32 R8, R8 ;  /* 0x0000000800087245 */ /* 0x000fe20000201400 */
[----:B------:R-:W-:Y:S01]  /*3b60*/  FFMA.FTZ R19, R5, -R132, R71 ;  /* 0x8000008405137223 */ /* 0x000fe20000010047 */
[----:B------:R-:W-:Y:S01]  /*3b70*/  I2FP.F32.S32 R5, R6 ;  /* 0x0000000600057245 */ /* 0x000fe20000201400 */
[----:B------:R-:W-:Y:S01]  /*3b80*/  MUFU.TANH R12, R55 ;  /* 0x00000037000c7308 */ /* 0x000fe20000002400 */
[----:B------:R-:W-:Y:S01]  /*3b90*/  I2FP.F32.S32 R3, R3 ;  /* 0x0000000300037245 */ /* 0x000fe20000201400 */
[-C--:B------:R-:W-:Y:S01]  /*3ba0*/  FFMA.FTZ R26, R8, -R132.reuse, R67 ;  /* 0x80000084081a7223 */ /* 0x080fe20000010043 */
[----:B------:R-:W-:Y:S01]  /*3bb0*/  IABS R6, R29 ;  /* 0x0000001d00067213 */ /* 0x000fe20000000000 */
[----:B------:R-:W-:Y:S01]  /*3bc0*/  FFMA.FTZ R25, R5, -R132, R65 ;  /* 0x8000008405197223 */ /* 0x000fe20000010041 */
[----:B------:R-:W-:Y:S01]  /*3bd0*/  IABS R5, R28 ;  /* 0x0000001c00057213 */ /* 0x000fe20000000000 */
[----:B------:R-:W-:Y:S01]  /*3be0*/  FFMA.FTZ R22, R3, -R132, R63 ;  /* 0x8000008403167223 */ /* 0x000fe2000001003f */
[----:B------:R-:W-:Y:S01]  /*3bf0*/  IABS R7, R40 ;  /* 0x0000002800077213 */ /* 0x000fe20000000000 */
[----:B------:R-:W-:Y:S01]  /*3c00*/  MUFU.TANH R11, R39 ;  /* 0x00000027000b7308 */ /* 0x000fe20000002400 */
[----:B------:R-:W-:Y:S01]  /*3c10*/  MOV R8, R5 ;  /* 0x0000000500087202 */ /* 0x000fe20000000f00 */
[----:B------:R-:W-:Y:S01]  /*3c20*/  IMAD.MOV.U32 R5, RZ, RZ, R6 ;  /* 0x000000ffff057224 */ /* 0x000fe200078e0006 */
[----:B------:R-:W-:Y:S01]  /*3c30*/  IABS R3, R27 ;  /* 0x0000001b00037213 */ /* 0x000fe20000000000 */
[----:B------:R-:W-:Y:S01]  /*3c40*/  IMAD.MOV.U32 R6, RZ, RZ, R7 ;  /* 0x000000ffff067224 */ /* 0x000fe200078e0007 */
[----:B------:R-:W-:-:S02]  /*3c50*/  I2FP.F32.S32 R8, R8 ;  /* 0x0000000800087245 */ /* 0x000fc40000201400 */
[----:B------:R-:W-:Y:S01]  /*3c60*/  I2FP.F32.S32 R7, R3 ;  /* 0x0000000300077245 */ /* 0x000fe20000201400 */
[----:B------:R-:W3:Y:S01]  /*3c70*/  MUFU.TANH R13, R53 ;  /* 0x00000035000d7308 */ /* 0x000ee20000002400 */
[----:B------:R-:W-:Y:S01]  /*3c80*/  I2FP.F32.S32 R5, R5 ;  /* 0x0000000500057245 */ /* 0x000fe20000201400 */
[----:B------:R-:W-:Y:S01]  /*3c90*/  FFMA.FTZ R18, R8, -R132, R69 ;  /* 0x8000008408127223 */ /* 0x000fe20000010045 */
[----:B------:R-:W-:Y:S01]  /*3ca0*/  I2FP.F32.S32 R3, R6 ;  /* 0x0000000600037245 */ /* 0x000fe20000201400 */
[----:B------:R-:W-:Y:S01]  /*3cb0*/  FFMA.FTZ R23, R7, -R132, R66 ;  /* 0x8000008407177223 */ /* 0x000fe20000010042 */
[----:B------:R-:W-:Y:S01]  /*3cc0*/  IABS R6, R42 ;  /* 0x0000002a00067213 */ /* 0x000fe20000000000 */
[----:B------:R-:W-:Y:S01]  /*3cd0*/  FFMA.FTZ R21, R5, -R132, R16 ;  /* 0x8000008405157223 */ /* 0x000fe20000010010 */
[----:B------:R-:W-:Y:S01]  /*3ce0*/  IABS R5, R44 ;  /* 0x0000002c00057213 */ /* 0x000fe20000000000 */
[----:B--2---:R-:W-:Y:S01]  /*3cf0*/  FFMA.FTZ R20, R3, -R132, R20 ;  /* 0x8000008403147223 */ /* 0x004fe20000010014 */
[----:B------:R-:W-:Y:S01]  /*3d00*/  IABS R3, R41 ;  /* 0x0000002900037213 */ /* 0x000fe20000000000 */
[----:B------:R-:W-:Y:S01]  /*3d10*/  IMAD.MOV.U32 R9, RZ, RZ, R6 ;  /* 0x000000ffff097224 */ /* 0x000fe200078e0006 */
[----:B------:R-:W-:Y:S01]  /*3d20*/  IABS R7, R45 ;  /* 0x0000002d00077213 */ /* 0x000fe20000000000 */
[----:B------:R-:W2:Y:S01]  /*3d30*/  MUFU.TANH R16, R51 ;  /* 0x0000003300107308 */ /* 0x000ea20000002400 */
[----:B------:R-:W-:-:S02]  /*3d40*/  IABS R8, R46 ;  /* 0x0000002e00087213 */ /* 0x000fc40000000000 */
[----:B------:R-:W-:Y:S02]  /*3d50*/  MOV R6, R5 ;  /* 0x0000000500067202 */ /* 0x000fe40000000f00 */
[----:B------:R-:W-:Y:S01]  /*3d60*/  I2FP.F32.S32 R5, R3 ;  /* 0x0000000300057245 */ /* 0x000fe20000201400 */
[----:B------:R-:W-:Y:S01]  /*3d70*/  IMAD.MOV.U32 R3, RZ, RZ, R7 ;  /* 0x000000ffff037224 */ /* 0x000fe200078e0007 */
[----:B------:R-:W-:Y:S01]  /*3d80*/  I2FP.F32.S32 R6, R6 ;  /* 0x0000000600067245 */ /* 0x000fe20000201400 */
[----:B------:R-:W-:Y:S01]  /*3d90*/  IMAD.MOV.U32 R7, RZ, RZ, R8 ;  /* 0x000000ffff077224 */ /* 0x000fe200078e0008 */
[----:B------:R-:W-:Y:S01]  /*3da0*/  I2FP.F32.S32 R8, R9 ;  /* 0x0000000900087245 */ /* 0x000fe20000201400 */
[-C--:B-1----:R-:W-:Y:S01]  /*3db0*/  FFMA.FTZ R15, R5, -R132.reuse, R15 ;  /* 0x80000084050f7223 */ /* 0x082fe2000001000f */
[----:B------:R-:W-:Y:S01]  /*3dc0*/  I2FP.F32.S32 R3, R3 ;  /* 0x0000000300037245 */ /* 0x000fe20000201400 */
[-C--:B---3--:R-:W-:Y:S01]  /*3dd0*/  FFMA.FTZ R13, R6, -R132.reuse, R13 ;  /* 0x80000084060d7223 */ /* 0x088fe2000001000d */
        /* <DEDUP_REMOVED lines=9> */
[----:B------:R-:W1:Y:S01]  /*3e70*/  MUFU.TANH R29, R48 ;  /* 0x00000030001d7308 */ /* 0x000e620000002400 */
[----:B------:R-:W-:-:S02]  /*3e80*/  IABS R9, R57 ;  /* 0x0000003900097213 */ /* 0x000fc40000000000 */
[----:B------:R-:W-:Y:S01]  /*3e90*/  MOV R8, R5 ;  /* 0x0000000500087202 */ /* 0x000fe20000000f00 */
[----:B------:R-:W-:Y:S01]  /*3ea0*/  IMAD.MOV.U32 R5, RZ, RZ, R3 ;  /* 0x000000ffff057224 */ /* 0x000fe200078e0003 */
[----:B------:R-:W-:Y:S01]  /*3eb0*/  FSEL R36, R35, -INF , !P3 ;  /* 0xff80000023247808 */ /* 0x000fe20005800000 */
[----:B------:R-:W-:Y:S01]  /*3ec0*/  IMAD.MOV.U32 R3, RZ, RZ, R7 ;  /* 0x000000ffff037224 */ /* 0x000fe200078e0007 */
[----:B------:R-:W-:Y:S01]  /*3ed0*/  FSEL R39, R31, -INF , !P3 ;  /* 0xff8000001f277808 */ /* 0x000fe20005800000 */
[----:B------:R-:W-:Y:S01]  /*3ee0*/  IMAD.MOV.U32 R6, RZ, RZ, R9 ;  /* 0x000000ffff067224 */ /* 0x000fe200078e0009 */
[----:B------:R-:W-:Y:S01]  /*3ef0*/  I2FP.F32.S32 R7, R5 ;  /* 0x0000000500077245 */ /* 0x000fe20000201400 */
[----:B------:R-:W3:Y:S01]  /*3f00*/  MUFU.TANH R28, R52 ;  /* 0x00000034001c7308 */ /* 0x000ee20000002400 */
[----:B------:R-:W-:Y:S02]  /*3f10*/  I2FP.F32.S32 R5, R3 ;  /* 0x0000000300057245 */ /* 0x000fe40000201400 */
[----:B------:R-:W-:-:S02]  /*3f20*/  I2FP.F32.S32 R3, R6 ;  /* 0x0000000600037245 */ /* 0x000fc40000201400 */
[----:B------:R-:W-:Y:S02]  /*3f30*/  FSEL R19, R19, -INF , !P3 ;  /* 0xff80000013137808 */ /* 0x000fe40005800000 */
[----:B------:R-:W-:Y:S01]  /*3f40*/  I2FP.F32.S32 R10, R10 ;  /* 0x0000000a000a7245 */ /* 0x000fe20000201400 */
[----:B------:R-:W4:Y:S01]  /*3f50*/  MUFU.TANH R27, R49 ;  /* 0x00000031001b7308 */ /* 0x000f220000002400 */
[-C--:B--2---:R-:W-:Y:S01]  /*3f60*/  FFMA.FTZ R3, R3, -R132.reuse, R16 ;  /* 0x8000008403037223 */ /* 0x084fe20000010010 */
[----:B------:R-:W-:Y:S02]  /*3f70*/  FSEL R16, R30, -INF , !P3 ;  /* 0xff8000001e107808 */ /* 0x000fe40005800000 */
[----:B------:R-:W-:Y:S01]  /*3f80*/  ISETP.GE.AND P3, PT, R133, 0x21, PT ;  /* 0x000000218500780c */ /* 0x000fe20003f66270 */
[----:B-1----:R-:W-:Y:S01]  /*3f90*/  FFMA.FTZ R10, R10, -R132, R29 ;  /* 0x800000840a0a7223 */ /* 0x002fe2000001001d */
[----:B------:R-:W-:Y:S02]  /*3fa0*/  I2FP.F32.S32 R8, R8 ;  /* 0x0000000800087245 */ /* 0x000fe40000201400 */
[----:B------:R-:W1:Y:S01]  /*3fb0*/  MUFU.TANH R17, R50 ;  /* 0x0000003200117308 */ /* 0x000e620000002400 */
[----:B------:R-:W-:-:S02]  /*3fc0*/  FSEL R44, R26, -INF , !P6 ;  /* 0xff8000001a2c7808 */ /* 0x000fc40007000000 */
[-C--:B---3--:R-:W-:Y:S01]  /*3fd0*/  FFMA.FTZ R8, R8, -R132.reuse, R28 ;  /* 0x8000008408087223 */ /* 0x088fe2000001001c */
[----:B------:R-:W-:Y:S02]  /*3fe0*/  FSEL R45, R25, -INF , !P5 ;  /* 0xff800000192d7808 */ /* 0x000fe40006800000 */
[----:B------:R-:W-:Y:S02]  /*3ff0*/  FSEL R100, R21, -INF , !P4 ;  /* 0xff80000015647808 */ /* 0x000fe40006000000 */
[----:B------:R-:W-:Y:S01]  /*4000*/  FSEL R101, R14, -INF , !P2 ;  /* 0xff8000000e657808 */ /* 0x000fe20005000000 */
[----:B----4-:R-:W-:Y:S01]  /*4010*/  FFMA.FTZ R7, R7, -R132, R27 ;  /* 0x8000008407077223 */ /* 0x010fe2000001001b */
[----:B------:R-:W-:Y:S02]  /*4020*/  FSEL R27, R15, -INF , !P4 ;  /* 0xff8000000f1b7808 */ /* 0x000fe40006000000 */
[----:B------:R-:W-:Y:S02]  /*4030*/  FSEL R22, R22, -INF , !P6 ;  /* 0xff80000016167808 */ /* 0x000fe40007000000 */
[----:B------:R-:W-:-:S02]  /*4040*/  FSEL R18, R18, -INF , !P5 ;  /* 0xff80000012127808 */ /* 0x000fc40006800000 */
[----:B------:R-:W-:Y:S01]  /*4050*/  FSEL R23, R23, -INF , !P5 ;  /* 0xff80000017177808 */ /* 0x000fe20006800000 */
[----:B-1----:R-:W-:Y:S01]  /*4060*/  FFMA.FTZ R5, R5, -R132, R17 ;  /* 0x8000008405057223 */ /* 0x002fe20000010011 */
        /* <DEDUP_REMOVED lines=61> */
.L_x_2221:
[----:B------:R-:W-:Y:S05]  /*4440*/  BSYNC B0 ;  /* 0x0000000000007941 */ /* 0x000fea0003800000 */
.L_x_2220:
[----:B------:R-:W0:Y:S02]  /*4450*/  LDGDEPBAR ;  /* 0x00000000000079af */ /* 0x000e240000000000 */
.L_x_2219:
        /* <DEDUP_REMOVED lines=79> */
[----:B------:R-:W-:Y:S01]  /*4950*/  FMNMX.FTZ R0, R103, R0, !PT ;  /* 0x0000000067007209 */ /* 0x000fe20007810000 */
[----:B------:R-:W-:Y:S01]  /*4960*/  LDSM.16.MT88.4 R16, [R222+0xa000] ;  /* 0x00a00000de10783b */ /* 0x000fe20000004200 */
[----:B------:R-:W-:Y:S01]  /*4970*/  FSEL R2, R2, RZ, P0 ;  /* 0x000000ff02027208 */ /* 0x000fe20000000000 */
[----:B------:R1:W2:Y:S02]  /*4980*/  MUFU.EX2 R242, R6 ;  /* 0x0000000600f27308 */ /* 0x0002a40000000800 */
[----:B------:R-:W3:Y:S02]  /*4990*/  SHFL.BFLY PT, R10, R0, 0x2, 0x1f ;  /* 0x0c401f00000a7f89 */ /* 0x000ee400000e0000 */
[----:B------:R-:W-:-:S04]  /*49a0*/  FFMA.FTZ R9, R68, UR5, -R2 ;  /* 0x0000000544097c23 */ /* 0x000fc80008010802 */
[----:B------:R4:W-:Y:S01]  /*49b0*/  MUFU.EX2 R209, R9 ;  /* 0x0000000900d17308 */ /* 0x0009e20000000800 */
[----:B-1----:R-:W-:-:S07]  /*49c0*/  FFMA.FTZ R6, R62, UR5, -R3 ;  /* 0x000000053e067c23 */ /* 0x002fce0008010803 */
[----:B------:R2:W1:Y:S01]  /*49d0*/  MUFU.EX2 R237, R6 ;  /* 0x0000000600ed7308 */ /* 0x0004620000000800 */
[----:B----4-:R-:W-:Y:S01]  /*49e0*/  FFMA.FTZ R9, R20, UR5, -R8 ;  /* 0x0000000514097c23 */ /* 0x010fe20008010808 */
[----:B---3--:R-:W-:-:S06]  /*49f0*/  FMNMX.FTZ R0, R0, R10, !PT ;  /* 0x0000000a00007209 */ /* 0x008fcc0007810000 */
        /* <DEDUP_REMOVED lines=58> */
[C---:B------:R-:W-:Y:S06]  /*4da0*/  HMMA.16816.F32 R56, R124.reuse, R12, R56 ;  /* 0x0000000c7c38723c */ /* 0x040fec0000001838 */
[C---:B-1----:R-:W-:Y:S06]  /*4db0*/  HMMA.16816.F32 R72, R124.reuse, R24, R72 ;  /* 0x000000187c48723c */ /* 0x042fec0000001848 */
        /* <DEDUP_REMOVED lines=48> */
[----:B-1----:R-:W-:Y:S01]  /*50c0*/  FFMA.FTZ R2, R101, UR5, -R0 ;  /* 0x0000000565027c23 */ /* 0x002fe20008010800 */
[----:B--2---:R-:W-:-:S03]  /*50d0*/  FADD.FTZ R3, R196, R3 ;  /* 0x00000003c4037221 */ /* 0x004fc60000010000 */
[----:B------:R1:W2:Y:S02]  /*50e0*/  MUFU.EX2 R143, R2 ;  /* 0x00000002008f7308 */ /* 0x0002a40000000800 */
[--C-:B-1----:R-:W-:Y:S01]  /*50f0*/  FFMA.FTZ R2, R102, UR5, -R0.reuse ;  /* 0x0000000566027c23 */ /* 0x102fe20008010800 */
[----:B------:R-:W-:Y:S01]  /*5100*/  FFMA.FTZ R0, R103, UR5, -R0 ;  /* 0x0000000567007c23 */ /* 0x000fe20008010800 */
[C---:B--2---:R-:W-:Y:S01]  /*5110*/  FADD.FTZ R3, R143.reuse, R3 ;  /* 0x000000038f037221 */ /* 0x044fe20000010000 */
[C---:B------:R-:W-:Y:S03]  /*5120*/  HMMA.16816.F32 R100, R4.reuse, R112, RZ ;  /* 0x000000700464723c */ /* 0x040fe600000018ff */
[----:B------:R1:W2:Y:S01]  /*5130*/  MUFU.EX2 R142, R2 ;  /* 0x00000002008e7308 */ /* 0x0002a20000000800 */
[----:B------:R-:W-:Y:S02]  /*5140*/  F2FP.F16.F32.PACK_AB R129, R143, R196 ;  /* 0x000000c48f81723e */ /* 0x000fe400000000ff */
[----:B------:R-:W-:Y:S05]  /*5150*/  HMMA.16816.F32 R112, R4, R114, RZ ;  /* 0x000000720470723c */ /* 0x000fea00000018ff */
[----:B------:R3:W4:Y:S02]  /*5160*/  MUFU.EX2 R139, R0 ;  /* 0x00000000008b7308 */ /* 0x0007240000000800 */
        /* <DEDUP_REMOVED lines=47> */
[----:B------:R-:W-:Y:S01]  /*5460*/  IMAD R0, R243, -0x2, R201 ;  /* 0xfffffffef3007824 */ /* 0x000fe200078e02c9 */
[----:B------:R-:W-:Y:S01]  /*5470*/  ISETP.GE.AND P3, PT, R140, UR4, PT ;  /* 0x000000048c007c0c */ /* 0x000fe2000bf66270 */
[----:B------:R-:W1:Y:S01]  /*5480*/  LDC.64 R236, c[0x0][0x250] ;  /* 0x00009400ffec7b82 */ /* 0x000e620000000a00 */
[----:B------:R-:W-:Y:S01]  /*5490*/  LEA.HI.SX32 R232, R232, 0xfffffffe, 0x1b ;  /* 0xfffffffee8e87811 */ /* 0x000fe200078fdaff */
[----:B------:R-:W-:Y:S01]  /*54a0*/  IMAD.MOV.U32 R139, RZ, RZ, R136 ;  /* 0x000000ffff8b7224 */ /* 0x000fe200078e0088 */
[----:B------:R-:W-:Y:S01]  /*54b0*/  IADD3 R0, R133, R0, -R134 ;  /* 0x0000000085007210 */ /* 0x000fe20007ffe886 */
[----:B------:R-:W-:Y:S01]  /*54c0*/  IMAD.MOV.U32 R134, RZ, RZ, R137 ;  /* 0x000000ffff867224 */ /* 0x000fe200078e0089 */
[----:B------:R-:W-:Y:S01]  /*54d0*/  MOV R140, R135 ;  /* 0x00000087008c7202 */ /* 0x000fe20000000f00 */
[----:B------:R-:W-:Y:S01]  /*54e0*/  IMAD.MOV.U32 R133, RZ, RZ, R138 ;  /* 0x000000ffff857224 */ /* 0x000fe200078e008a */
[----:B------:R-:W-:Y:S01]  /*54f0*/  ULDC UR10, c[0x0][0x2d0] ;  /* 0x0000b400000a7ab9 */ /* 0x000fe20000000800 */
[----:B------:R-:W-:Y:S01]  /*5500*/  ULDC UR5, c[0x0][0x39c] ;  /* 0x0000e70000057ab9 */ /* 0x000fe20000000800 */
[----:B------:R-:W-:Y:S01]  /*5510*/  ULDC UR4, c[0x0][0x2ec] ;  /* 0x0000bb0000047ab9 */ /* 0x000fe20000000800 */
[----:B------:R-:W-:-:S02]  /*5520*/  ULDC.64 UR6, c[0x0][0x248] ;  /* 0x0000920000067ab9 */ /* 0x000fc40000000a00 */
[----:B------:R-:W2:Y:S08]  /*5530*/  @!P3 LDC.64 R4, c[0x0][0x220] ;  /* 0x00008800ff04bb82 */ /* 0x000eb00000000a00 */
[----:B------:R-:W3:Y:S01]  /*5540*/  @!P3 LDC.64 R2, c[0x0][0x220] ;  /* 0x00008800ff02bb82 */ /* 0x000ee20000000a00 */
[----:B--2---:R2:W-:Y:S04]  /*5550*/  @!P3 STL.64 [R1+0x20], R4 ;  /* 0x000020040100b387 */ /* 0x0045e80000100a00 */
[----:B---3--:R2:W-:Y:S04]  /*5560*/  @!P3 STL.64 [R1+0x18], R2 ;  /* 0x000018020100b387 */ /* 0x0085e80000100a00 */
[----:B------:R2:W-:Y:S01]  /*5570*/  STL [R1+0x28], R0 ;  /* 0x0000280001007387 */ /* 0x0005e20000100800 */
[----:B-1----:R-:W-:Y:S05]  /*5580*/  BRA `(.L_x_2223) ;  /* 0x0000000000c07947 */ /* 0x002fea0003800000 */
.L_x_2225:
[----:B------:R-:W4:Y:S01]  /*5590*/  LDL.64 R202, [R1+0x48] ;  /* 0x0000480001ca7983 */ /* 0x000f220000100a00 */
[----:B------:R-:W5:Y:S01]  /*55a0*/  @!P3 LDC.64 R12, c[0x0][0x218] ;  /* 0x00008600ff0cbb82 */ /* 0x000f620000000a00 */
[----:B------:R-:W-:Y:S02]  /*55b0*/  VIADD R3, R232, 0xffffffff ;  /* 0xffffffffe8037836 */ /* 0x000fe40000000000 */
[----:B------:R-:W2:Y:S02]  /*55c0*/  LDL.64 R200, [R1+0x30] ;  /* 0x0000300001c87983 */ /* 0x000ea40000100a00 */
[C---:B------:R-:W-:Y:S01]  /*55d0*/  IMAD.WIDE.U32 R6, R3.reuse, UR6, RZ ;  /* 0x0000000603067c25 */ /* 0x040fe2000f8e00ff */
[----:B------:R-:W-:Y:S01]  /*55e0*/  SHF.R.S32.HI R4, RZ, 0x1f, R3 ;  /* 0x0000001fff047819 */ /* 0x000fe20000011403 */
[----:B------:R-:W2:Y:S01]  /*55f0*/  LDL R199, [R1+0x2c] ;  /* 0x00002c0001c77983 */ /* 0x000ea20000100800 */
[----:B---3--:R-:W3:Y:S03]  /*5600*/  @!P2 LDC.64 R8, c[0x0][0x218] ;  /* 0x00008600ff08ab82 */ /* 0x008ee60000000a00 */
[----:B------:R-:W3:Y:S01]  /*5610*/  LDL R198, [R1+0x38] ;  /* 0x0000380001c67983 */ /* 0x000ee20000100800 */
[----:B------:R-:W-:Y:S03]  /*5620*/  IMAD R4, R4, UR6, RZ ;  /* 0x0000000604047c24 */ /* 0x000fe6000f8e02ff */
[----:B------:R1:W-:Y:S01]  /*5630*/  @P3 STS.128 [R231+0x8000], RZ ;  /* 0x008000ffe7003388 */ /* 0x0003e20000000c00 */
[----:B------:R-:W-:Y:S01]  /*5640*/  IMAD R4, R3, UR7, R4 ;  /* 0x0000000703047c24 */ /* 0x000fe2000f8e0204 */
[----:B------:R-:W1:Y:S03]  /*5650*/  @!P3 LDC.64 R10, c[0x0][0x218] ;  /* 0x00008600ff0abb82 */ /* 0x000e660000000a00 */
[----:B------:R-:W-:Y:S05]  /*5660*/  IMAD.IADD R5, R7, 0x1, R4 ;  /* 0x0000000107057824 */ /* 0x000fea00078e0204 */
[----:B------:R-:W1:Y:S01]  /*5670*/  @!P2 LDC.64 R24, c[0x0][0x218] ;  /* 0x00008600ff18ab82 */ /* 0x000e620000000a00 */
[C---:B----4-:R-:W-:Y:S04]  /*5680*/  LEA R3, P1, R6.reuse, R202, 0x5 ;  /* 0x000000ca06037211 */ /* 0x050fe800078228ff */
[C---:B-----5:R-:W-:Y:S02]  /*5690*/  @!P3 LEA R12, P6, R3.reuse, R12, 0x1 ;  /* 0x0000000c030cb211 */ /* 0x060fe400078c08ff */
[----:B--2---:R-:W-:Y:S02]  /*56a0*/  LEA.HI.X R5, R6, R201, R5, 0x5, P1 ;  /* 0x000000c906057211 */ /* 0x004fe400008f2c05 */
[C---:B---3--:R-:W-:Y:S02]  /*56b0*/  @!P2 LEA R8, P1, R3.reuse, R8, 0x1 ;  /* 0x000000080308a211 */ /* 0x048fe400078208ff */
[C-C-:B------:R-:W-:Y:S02]  /*56c0*/  @!P3 LEA.HI.X R13, R3.reuse, R13, R5.reuse, 0x1, P6 ;  /* 0x0000000d030db211 */ /* 0x140fe400030f0c05 */
[--C-:B------:R-:W-:Y:S02]  /*56d0*/  @!P2 LEA.HI.X R9, R3, R9, R5.reuse, 0x1, P1 ;  /* 0x000000090309a211 */ /* 0x100fe400008f0c05 */
[----:B------:R-:W-:Y:S01]  /*56e0*/  IADD3 R4, P0, R199, R3, RZ ;  /* 0x00000003c7047210 */ /* 0x000fe20007f1e0ff */
[----:B------:R-:W-:Y:S01]  /*56f0*/  @!PT LDS RZ, [RZ] ;  /* 0x00000000fffff984 */ /* 0x000fe20000000800 */
[----:B------:R-:W-:Y:S01]  /*5700*/  @!PT LDS RZ, [RZ] ;  /* 0x00000000fffff984 */ /* 0x000fe20000000800 */
[----:B------:R-:W-:Y:S01]  /*5710*/  @!PT LDS RZ, [RZ] ;  /* 0x00000000fffff984 */ /* 0x000fe20000000800 */
[----:B------:R4:W-:Y:S03]  /*5720*/  @!P3 LDGSTS.E.BYPASS.LTC128B.128 [R231+0x8000], desc[UR8][R12.64] ;  /* 0x080000000ce7bfae */ /* 0x0009e6000b901d48 */
[----:B-1----:R-:W-:Y:S01]  /*5730*/  @!P3 LEA R10, P5, R4, R10, 0x1 ;  /* 0x0000000a040ab211 */ /* 0x002fe200078a08ff */
        /* <DEDUP_REMOVED lines=21> */
.L_x_2223:
[----:B--2---:R-:W2:Y:S01]  /*5890*/  LDL R0, [R1+0x14] ;  /* 0x0000140001007983 */ /* 0x004ea20000100800 */
[----:B------:R-:W-:Y:S04]  /*58a0*/  DEPBAR.LE SB0, 0x0 ;  /* 0x000080000000791a */ /* 0x000fe80000000000 */
[----:B------:R-:W3:Y:S01]  /*58b0*/  LDL.64 R16, [R1+0x40] ;  /* 0x0000400001107983 */ /* 0x000ee20000100a00 */
[-C--:B-1----:R-:W-:Y:S05]  /*58c0*/  IMAD.WIDE.U32 R4, R232, R236.reuse, RZ ;  /* 0x000000ece8047225 */ /* 0x082fea00078e00ff */
[----:B------:R-:W4:Y:S04]  /*58d0*/  LDL R10, [R1+0x3c] ;  /* 0x00003c00010a7983 */ /* 0x000f280000100800 */
[----:B------:R-:W5:Y:S04]  /*58e0*/  LDL R9, [R1+0x20] ;  /* 0x0000200001097983 */ /* 0x000f680000100800 */
[----:B------:R-:W5:Y:S04]  /*58f0*/  LDL R15, [R1+0x24] ;  /* 0x00002400010f7983 */ /* 0x000f680000100800 */
[----:B------:R-:W5:Y:S04]  /*5900*/  LDL R8, [R1+0x18] ;  /* 0x0000180001087983 */ /* 0x000f680000100800 */
        /* <DEDUP_REMOVED lines=10> */
[----:B------:R-:W-:Y:S05]  /*59b0*/  LEA R2, P0, R236, R0, 0x4 ;  /* 0x00000000ec027211 */ /* 0x000fea00078020ff */
[----:B------:R-:W2:Y:S01]  /*59c0*/  @!P2 LDC.64 R12, c[0x0][0x220] ;  /* 0x00008800ff0cab82 */ /* 0x000ea20000000a00 */
[----:B----4-:R-:W-:Y:S02]  /*59d0*/  LEA.HI.X R3, R4, R10, R3, 0x5, P1 ;  /* 0x0000000a04037211 */ /* 0x010fe400008f2c03 */
[----:B-----5:R-:W-:Y:S02]  /*59e0*/  @!P3 LEA R10, P5, R0, R9, 0x1 ;  /* 0x00000009000ab211 */ /* 0x020fe400078a08ff */
[----:B------:R-:W-:Y:S02]  /*59f0*/  @!P3 LEA R8, P4, R2, R8, 0x1 ;  /* 0x000000080208b211 */ /* 0x000fe400078808ff */
[----:B------:R-:W-:Y:S02]  /*5a00*/  @!P3 LEA.HI.X R11, R0, R15, R3, 0x1, P5 ;  /* 0x0000000f000bb211 */ /* 0x000fe400028f0c03 */
[----:B------:R-:W-:Y:S03]  /*5a10*/  LEA.HI.X R5, R236, R3, R237, 0x4, P0 ;  /* 0x00000003ec057211 */ /* 0x000fe600000f24ed */
[----:B------:R-:W-:Y:S01]  /*5a20*/  @!PT LDS RZ, [RZ] ;  /* 0x00000000fffff984 */ /* 0x000fe20000000800 */
[----:B------:R-:W-:Y:S01]  /*5a30*/  @!PT LDS RZ, [RZ] ;  /* 0x00000000fffff984 */ /* 0x000fe20000000800 */
[----:B------:R-:W-:Y:S01]  /*5a40*/  @!PT LDS RZ, [RZ] ;  /* 0x00000000fffff984 */ /* 0x000fe20000000800 */
[----:B------:R-:W-:Y:S01]  /*5a50*/  @!P3 LDGSTS.E.BYPASS.LTC128B.128 [R231+0xa000], desc[UR8][R10.64] ;  /* 0x0a0000000ae7bfae */ /* 0x000fe2000b901d48 */
[----:B------:R-:W-:Y:S02]  /*5a60*/  @!P3 LEA.HI.X R9, R2, R14, R5, 0x1, P4 ;  /* 0x0000000e0209b211 */ /* 0x000fe400020f0c05 */
[C---:B-1----:R-:W-:Y:S05]  /*5a70*/  @!P2 LEA R6, P1, R0.reuse, R6, 0x1 ;  /* 0x000000060006a211 */ /* 0x042fea00078208ff */
[----:B------:R-:W-:Y:S01]  /*5a80*/  @P2 STS.128 [R231+0xb000], RZ ;  /* 0x00b000ffe7002388 */ /* 0x000fe20000000c00 */
[----:B------:R-:W-:Y:S02]  /*5a90*/  @!P2 LEA.HI.X R7, R0, R7, R3, 0x1, P1 ;  /* 0x000000070007a211 */ /* 0x000fe400008f0c03 */
[C---:B--2---:R-:W-:Y:S05]  /*5aa0*/  @!P2 LEA R4, P0, R2.reuse, R12, 0x1 ;  /* 0x0000000c0204a211 */ /* 0x044fea00078008ff */
[----:B------:R-:W-:Y:S01]  /*5ab0*/  @!PT LDS RZ, [RZ] ;  /* 0x00000000fffff984 */ /* 0x000fe20000000800 */
[----:B------:R-:W-:Y:S01]  /*5ac0*/  @!PT LDS RZ, [RZ] ;  /* 0x00000000fffff984 */ /* 0x000fe20000000800 */
[----:B------:R-:W-:Y:S01]  /*5ad0*/  @!PT LDS RZ, [RZ] ;  /* 0x00000000fffff984 */ /* 0x000fe20000000800 */
[----:B------:R-:W-:Y:S01]  /*5ae0*/  @!P2 LDGSTS.E.BYPASS.LTC128B.128 [R231+0xb000], desc[UR8][R6.64+0x80] ;  /* 0x0b00008006e7afae */ /* 0x000fe2000b901d48 */
[----:B------:R-:W-:Y:S07]  /*5af0*/  @!P2 LEA.HI.X R5, R2, R13, R5, 0x1, P0 ;  /* 0x0000000d0205a211 */ /* 0x000fee00000f0c05 */
[----:B------:R-:W-:Y:S08]  /*5b00*/  @P3 STS.128 [R231+0xa800], RZ ;  /* 0x00a800ffe7003388 */ /* 0x000ff00000000c00 */
[----:B------:R-:W-:Y:S01]  /*5b10*/  @!PT LDS RZ, [RZ] ;  /* 0x00000000fffff984 */ /* 0x000fe20000000800 */
[----:B------:R-:W-:Y:S01]  /*5b20*/  @!PT LDS RZ, [RZ] ;  /* 0x00000000fffff984 */ /* 0x000fe20000000800 */
[----:B------:R-:W-:Y:S01]  /*5b30*/  @!PT LDS RZ, [RZ] ;  /* 0x00000000fffff984 */ /* 0x000fe20000000800 */
[----:B------:R-:W-:Y:S08]  /*5b40*/  @!P3 LDGSTS.E.BYPASS.LTC128B.128 [R231+0xa800], desc[UR8][R8.64] ;  /* 0x0a80000008e7bfae */ /* 0x000ff0000b901d48 */
[----:B------:R-:W-:Y:S08]  /*5b50*/  @P2 STS.128 [R231+0xb800], RZ ;  /* 0x00b800ffe7002388 */ /* 0x000ff00000000c00 */
[----:B------:R-:W-:Y:S01]  /*5b60*/  @!PT LDS RZ, [RZ] ;  /* 0x00000000fffff984 */ /* 0x000fe20000000800 */
[----:B------:R-:W-:Y:S01]  /*5b70*/  @!PT LDS RZ, [RZ] ;  /* 0x00000000fffff984 */ /* 0x000fe20000000800 */
[----:B------:R-:W-:Y:S01]  /*5b80*/  @!PT LDS RZ, [RZ] ;  /* 0x00000000fffff984 */ /* 0x000fe20000000800 */
[----:B------:R1:W-:Y:S08]  /*5b90*/  @!P2 LDGSTS.E.BYPASS.LTC128B.128 [R231+0xb800], desc[UR8][R4.64+0x80] ;  /* 0x0b80008004e7afae */ /* 0x0003f0000b901d48 */
[----:B------:R-:W-:Y:S08]  /*5ba0*/  LDSM.16.M88.4 R32, [R218] ;  /* 0x00000000da20783b */ /* 0x000ff00000000200 */
[----:B------:R-:W1:Y:S08]  /*5bb0*/  LDSM.16.M88.4 R16, [R216+0x8000] ;  /* 0x00800000d810783b */ /* 0x000e700000000200 */
[----:B------:R-:W2:Y:S08]  /*5bc0*/  LDSM.16.M88.4 R28, [R218+0x2000] ;  /* 0x00200000da1c783b */ /* 0x000eb00000000200 */
[----:B------:R-:W3:Y:S08]  /*5bd0*/  LDSM.16.M88.4 R176, [R216+0x8800] ;  /* 0x00880000d8b0783b */ /* 0x000ef00000000200 */
[----:B------:R-:W4:Y:S04]  /*5be0*/  LDL R0, [R1+0x28] ;  /* 0x0000280001007983 */ /* 0x000f280000100800 */
[----:B------:R-:W-:Y:S08]  /*5bf0*/  LDSM.16.M88.4 R180, [R220] ;  /* 0x00000000dcb4783b */ /* 0x000ff00000000200 */
[----:B------:R-:W0:Y:S01]  /*5c00*/  LDGDEPBAR ;  /* 0x00000000000079af */ /* 0x000e220000000000 */
[-C--:B-1----:R-:W-:Y:S07]  /*5c10*/  HMMA.16816.F32 R4, R32, R16.reuse, RZ ;  /* 0x000000102004723c */ /* 0x082fee00000018ff */
[----:B------:R-:W1:Y:S01]  /*5c20*/  LDSM.16.M88.4 R184, [R227] ;  /* 0x00000000e3b8783b */ /* 0x000e620000000200 */
[C---:B--2---:R-:W-:Y:S07]  /*5c30*/  HMMA.16816.F32 R8, R28.reuse, R16, RZ ;  /* 0x000000101c08723c */ /* 0x044fee00000018ff */
[----:B------:R-:W2:Y:S01]  /*5c40*/  LDSM.16.M88.4 R188, [R220+0x2000] ;  /* 0x00200000dcbc783b */ /* 0x000ea20000000200 */
[-C--:B------:R-:W-:Y:S07]  /*5c50*/  HMMA.16816.F32 R12, R28, R18.reuse, RZ ;  /* 0x000000121c0c723c */ /* 0x080fee00000018ff */
[----:B------:R-:W5:Y:S01]  /*5c60*/  LDSM.16.M88.4 R192, [R230] ;  /* 0x00000000e6c0783b */ /* 0x000f620000000200 */
[C---:B------:R-:W-:Y:S07]  /*5c70*/  HMMA.16816.F32 R16, R32.reuse, R18, RZ ;  /* 0x000000122010723c */ /* 0x040fee00000018ff */
[----:B------:R-:W-:Y:S01]  /*5c80*/  LDSM.16.M88.4 R196, [R226] ;  /* 0x00000000e2c4783b */ /* 0x000fe20000000200 */
[-C--:B---3--:R-:W-:Y:S06]  /*5c90*/  HMMA.16816.F32 R20, R32, R176.reuse, RZ ;  /* 0x000000b02014723c */ /* 0x088fec00000018ff */
[C---:B------:R-:W-:Y:S01]  /*5ca0*/  HMMA.16816.F32 R24, R28.reuse, R176, RZ ;  /* 0x000000b01c18723c */ /* 0x040fe200000018ff */
[----:B------:R-:W3:Y:S05]  /*5cb0*/  LDSM.16.M88.4 R200, [R224+0x8000] ;  /* 0x00800000e0c8783b */ /* 0x000eea0000000200 */
[-C--:B------:R-:W-:Y:S03]  /*5cc0*/  HMMA.16816.F32 R28, R28, R178.reuse, RZ ;  /* 0x000000b21c1c723c */ /* 0x080fe600000018ff */
[----:B------:R-:W-:Y:S03]  /*5cd0*/  LDSM.16.M88.4 R204, [R224+0x8800] ;  /* 0x00880000e0cc783b */ /* 0x000fe60000000200 */
[----:B------:R-:W-:Y:S05]  /*5ce0*/  HMMA.16816.F32 R32, R32, R178, RZ ;  /* 0x000000b22020723c */ /* 0x000fea00000018ff */
[----:B------:R-:W3:Y:S01]  /*5cf0*/  LDSM.16.M88.4 R176, [R226+0x2000] ;  /* 0x00200000e2b0783b */ /* 0x000ee20000000200 */
[-C--:B-1----:R-:W-:Y:S06]  /*5d00*/  HMMA.16816.F32 R4, R180, R184.reuse, R4 ;  /* 0x000000b8b404723c */ /* 0x082fec0000001804 */
[C---:B--2---:R-:W-:Y:S01]  /*5d10*/  HMMA.16816.F32 R8, R188.reuse, R184, R8 ;  /* 0x000000b8bc08723c */ /* 0x044fe20000001808 */
[----:B------:R-:W-:Y:S05]  /*5d20*/  LDSM.16.M88.4 R208, [R225] ;  /* 0x00000000e1d0783b */ /* 0x000fea0000000200 */
[-C--:B------:R-:W-:Y:S03]  /*5d30*/  HMMA.16816.F32 R12, R188, R186.reuse, R12 ;  /* 0x000000babc0c723c */ /* 0x080fe6000000180c */
[----:B------:R-:W1:Y:S03]  /*5d40*/  LDSM.16.M88.4 R212, [R223] ;  /* 0x00000000dfd4783b */ /* 0x000e660000000200 */
[C---:B------:R-:W-:Y:S05]  /*5d50*/  HMMA.16816.F32 R16, R180.reuse, R186, R16 ;  /* 0x000000bab410723c */ /* 0x040fea0000001810 */
[----:B------:R-:W-:Y:S01]  /*5d60*/  LDSM.16.M88.4 R184, [R223+0x800] ;  /* 0x00080000dfb8783b */ /* 0x000fe20000000200 */
[-C--:B-----5:R-:W-:Y:S06]  /*5d70*/  HMMA.16816.F32 R20, R180, R192.reuse, R20 ;  /* 0x000000c0b414723c */ /* 0x0a0fec0000001814 */
[C---:B------:R-:W-:Y:S06]  /*5d80*/  HMMA.16816.F32 R24, R188.reuse, R192, R24 ;  /* 0x000000c0bc18723c */ /* 0x040fec0000001818 */
[-C--:B------:R-:W-:Y:S01]  /*5d90*/  HMMA.16816.F32 R28, R188, R194.reuse, R28 ;  /* 0x000000c2bc1c723c */ /* 0x080fe2000000181c */
[----:B------:R-:W-:Y:S05]  /*5da0*/  LDSM.16.M88.4 R188, [R218+0x4000] ;  /* 0x00400000dabc783b */ /* 0x000fea0000000200 */
[----:B------:R-:W-:Y:S03]  /*5db0*/  HMMA.16816.F32 R32, R180, R194, R32 ;  /* 0x000000c2b420723c */ /* 0x000fe60000001820 */
[----:B------:R-:W2:Y:S03]  /*5dc0*/  LDSM.16.M88.4 R180, [R225+0x2000] ;  /* 0x00200000e1b4783b */ /* 0x000ea60000000200 */
[-C--:B---3--:R-:W-:Y:S05]  /*5dd0*/  HMMA.16816.F32 R4, R196, R200.reuse, R4 ;  /* 0x000000c8c404723c */ /* 0x088fea0000001804 */
[----:B------:R-:W3:Y:S01]  /*5de0*/  LDSM.16.M88.4 R192, [R216+0x9000] ;  /* 0x00900000d8c0783b */ /* 0x000ee20000000200 */
[C---:B------:R-:W-:Y:S06]  /*5df0*/  HMMA.16816.F32 R8, R176.reuse, R200, R8 ;  /* 0x000000c8b008723c */ /* 0x040fec0000001808 */
[-C--:B------:R-:W-:Y:S06]  /*5e00*/  HMMA.16816.F32 R12, R176, R202.reuse, R12 ;  /* 0x000000cab00c723c */ /* 0x080fec000000180c */
[C---:B------:R-:W-:Y:S01]  /*5e10*/  HMMA.16816.F32 R16, R196.reuse, R202, R16 ;  /* 0x000000cac410723c */ /* 0x040fe20000001810 */
[----:B------:R-:W-:Y:S05]  /*5e20*/  LDSM.16.M88.4 R200, [R220+0x4000] ;  /* 0x00400000dcc8783b */ /* 0x000fea0000000200 */
[-C--:B------:R-:W-:Y:S06]  /*5e30*/  HMMA.16816.F32 R20, R196, R204.reuse, R20 ;  /* 0x000000ccc414723c */ /* 0x080fec0000001814 */
[C---:B------:R-:W-:Y:S06]  /*5e40*/  HMMA.16816.F32 R24, R176.reuse, R204, R24 ;  /* 0x000000ccb018723c */ /* 0x040fec0000001818 */
[-C--:B------:R-:W-:Y:S01]  /*5e50*/  HMMA.16816.F32 R28, R176, R206.reuse, R28 ;  /* 0x000000ceb01c723c */ /* 0x080fe2000000181c */
[----:B------:R-:W5:Y:S05]  /*5e60*/  LDSM.16.M88.4 R176, [R218+0x6000] ;  /* 0x00600000dab0783b */ /* 0x000f6a0000000200 */
        /* <DEDUP_REMOVED lines=35> */
[----:B------:R-:W-:Y:S05]  /*60a0*/  HMMA.16816.F32 R32, R200, R186, R32 ;  /* 0x000000bac820723c */ /* 0x000fea0000001820 */
[----:B----4-:R-:W-:Y:S01]  /*60b0*/  IMAD R0, R232, -0x20, R0 ;  /* 0xffffffe0e8007824 */ /* 0x010fe200078e0200 */
[-C--:B---3--:R-:W-:Y:S05]  /*60c0*/  HMMA.16816.F32 R4, R208, R212.reuse, R4 ;  /* 0x000000d4d004723c */ /* 0x088fea0000001804 */
[C---:B------:R-:W-:Y:S01]  /*60d0*/  VIADD R3, R0.reuse, 0x48 ;  /* 0x0000004800037836 */ /* 0x040fe20000000000 */
[C---:B-----5:R-:W-:Y:S04]  /*60e0*/  HMMA.16816.F32 R8, R176.reuse, R212, R8 ;  /* 0x000000d4b008723c */ /* 0x060fe80000001808 */
[----:B------:R-:W-:Y:S01]  /*60f0*/  ISETP.GE.AND P1, PT, R3, RZ, PT ;  /* 0x000000ff0300720c */ /* 0x000fe20003f26270 */
[----:B------:R-:W-:Y:S01]  /*6100*/  VIADD R2, R0, 0x47 ;  /* 0x0000004700027836 */ /* 0x000fe20000000000 */
[-C--:B------:R-:W-:Y:S04]  /*6110*/  HMMA.16816.F32 R12, R176, R214.reuse, R12 ;  /* 0x000000d6b00c723c */ /* 0x080fe8000000180c */
[----:B------:R-:W-:Y:S02]  /*6120*/  ISETP.GE.AND P0, PT, R2, RZ, PT ;  /* 0x000000ff0200720c */ /* 0x000fe40003f06270 */
[C---:B------:R-:W-:Y:S05]  /*6130*/  HMMA.16816.F32 R16, R208.reuse, R214, R16 ;  /* 0x000000d6d010723c */ /* 0x040fea0000001810 */
[C---:B------:R-:W-:Y:S01]  /*6140*/  @!P1 IADD3 R3, -R0.reuse, -0x48, RZ ;  /* 0xffffffb800039810 */ /* 0x040fe20007ffe1ff */
[-C--:B------:R-:W-:Y:S05]  /*6150*/  HMMA.16816.F32 R20, R208, R188.reuse, R20 ;  /* 0x000000bcd014723c */ /* 0x080fea0000001814 */
[----:B------:R-:W-:Y:S01]  /*6160*/  @!P0 IADD3 R2, -R0, -0x47, RZ ;  /* 0xffffffb900028810 */ /* 0x000fe20007ffe1ff */
[C---:B------:R-:W-:Y:S05]  /*6170*/  HMMA.16816.F32 R24, R176.reuse, R188, R24 ;  /* 0x000000bcb018723c */ /* 0x040fea0000001818 */
[----:B------:R-:W-:Y:S01]  /*6180*/  I2FP.F32.S32 R3, R3 ;  /* 0x0000000300037245 */ /* 0x000fe20000201400 */
[-C--:B------:R-:W-:Y:S01]  /*6190*/  HMMA.16816.F32 R28, R176, R190.reuse, R28 ;  /* 0x000000beb01c723c */ /* 0x080fe2000000181c */
[----:B------:R-:W3:Y:S01]  /*61a0*/  LDSM.16.M88.4 R176, [R223+0x1800] ;  /* 0x00180000dfb0783b */ /* 0x000ee20000000200 */
[----:B------:R-:W-:Y:S04]  /*61b0*/  DEPBAR.LE SB0, 0x0 ;  /* 0x000080000000791a */ /* 0x000fe80000000000 */
[----:B------:R-:W-:Y:S01]  /*61c0*/  HMMA.16816.F32 R32, R208, R190, R32 ;  /* 0x000000bed020723c */ /* 0x000fe20000001820 */
[----:B------:R-:W-:Y:S04]  /*61d0*/  BAR.SYNC.DEFER_BLOCKING 0x0 ;  /* 0x0000000000007b1d */ /* 0x000fe80000010000 */
[----:B------:R-:W-:Y:S01]  /*61e0*/  I2FP.F32.S32 R2, R2 ;  /* 0x0000000200027245 */ /* 0x000fe20000201400 */
[-C--:B-1----:R-:W-:Y:S06]  /*61f0*/  HMMA.16816.F32 R4, R192, R196.reuse, R4 ;  /* 0x000000c4c004723c */ /* 0x082fec0000001804 */
[C---:B--2---:R-:W-:Y:S06]  /*6200*/  HMMA.16816.F32 R8, R180.reuse, R196, R8 ;  /* 0x000000c4b408723c */ /* 0x044fec0000001808 */
[-C--:B------:R-:W-:Y:S06]  /*6210*/  HMMA.16816.F32 R12, R180, R198.reuse, R12 ;  /* 0x000000c6b40c723c */ /* 0x080fec000000180c */
[C---:B------:R-:W-:Y:S06]  /*6220*/  HMMA.16816.F32 R16, R192.reuse, R198, R16 ;  /* 0x000000c6c010723c */ /* 0x040fec0000001810 */
[----:B------:R-:W-:Y:S01]  /*6230*/  FMUL.FTZ R4, R4, UR5 ;  /* 0x0000000504047c20 */ /* 0x000fe20008410000 */
[----:B------:R-:W-:Y:S01]  /*6240*/  FMUL.FTZ R5, R5, UR5 ;  /* 0x0000000505057c20 */ /* 0x000fe20008410000 */
[----:B------:R-:W-:Y:S02]  /*6250*/  FMUL.FTZ R6, R6, UR5 ;  /* 0x0000000506067c20 */ /* 0x000fe40008410000 */
[----:B------:R1:W-:Y:S01]  /*6260*/  MUFU.TANH R197, R4 ;  /* 0x0000000400c57308 */ /* 0x0003e20000002400 */
[-C--:B---3--:R-:W-:Y:S03]  /*6270*/  HMMA.16816.F32 R20, R192, R176.reuse, R20 ;  /* 0x000000b0c014723c */ /* 0x088fe60000001814 */
[----:B------:R-:W-:Y:S01]  /*6280*/  FMUL.FTZ R11, R11, UR5 ;  /* 0x000000050b0b7c20 */ /* 0x000fe20008410000 */
[----:B------:R-:W-:Y:S01]  /*6290*/  FMUL.FTZ R10, R10, UR5 ;  /* 0x000000050a0a7c20 */ /* 0x000fe20008410000 */
[----:B------:R-:W-:Y:S01]  /*62a0*/  FMUL.FTZ R9, R9, UR5 ;  /* 0x0000000509097c20 */ /* 0x000fe20008410000 */
[----:B------:R-:W-:Y:S03]  /*62b0*/  FMUL.FTZ R7, R7, UR5 ;  /* 0x0000000507077c20 */ /* 0x000fe60008410000 */
[----:B------:R2:W3:Y:S02]  /*62c0*/  MUFU.TANH R189, R11 ;  /* 0x0000000b00bd7308 */ /* 0x0004e40000002400 */
[----:B------:R-:W-:Y:S01]  /*62d0*/  FMUL.FTZ R12, R12, UR5 ;  /* 0x000000050c0c7c20 */ /* 0x000fe20008410000 */
[C---:B------:R-:W-:Y:S04]  /*62e0*/  HMMA.16816.F32 R24, R180.reuse, R176, R24 ;  /* 0x000000b0b418723c */ /* 0x040fe80000001818 */
[----:B------:R-:W-:Y:S01]  /*62f0*/  FMUL.FTZ R18, R18, UR5 ;  /* 0x0000000512127c20 */ /* 0x000fe20008410000 */
[----:B------:R-:W-:Y:S02]  /*6300*/  FMUL.FTZ R8, R8, UR5 ;  /* 0x0000000508087c20 */ /* 0x000fe40008410000 */
[----:B------:R4:W-:Y:S01]  /*6310*/  MUFU.TANH R191, R12 ;  /* 0x0000000c00bf7308 */ /* 0x0009e20000002400 */
[----:B------:R-:W-:Y:S03]  /*6320*/  FMUL.FTZ R14, R14, UR5 ;  /* 0x000000050e0e7c20 */ /* 0x000fe60008410000 */
[----:B-1----:R-:W-:Y:S01]  /*6330*/  FMUL.FTZ R4, R19, UR5 ;  /* 0x0000000513047c20 */ /* 0x002fe20008410000 */
[-C--:B------:R-:W-:Y:S03]  /*6340*/  HMMA.16816.F32 R28, R180, R178.reuse, R28 ;  /* 0x000000b2b41c723c */ /* 0x080fe6000000181c */
[----:B------:R-:W-:Y:S01]  /*6350*/  FMUL.FTZ R16, R16, UR5 ;  /* 0x0000000510107c20 */ /* 0x000fe20008410000 */
[C---:B------:R-:W-:Y:S01]  /*6360*/  VIADD R19, R0.reuse, 0xffffffff ;  /* 0xffffffff00137836 */ /* 0x040fe20000000000 */
[----:B------:R1:W-:Y:S01]  /*6370*/  MUFU.TANH R196, R5 ;  /* 0x0000000500c47308 */ /* 0x0003e20000002400 */
[C---:B--2---:R-:W-:Y:S02]  /*6380*/  VIADD R11, R0.reuse, 0x7 ;  /* 0x00000007000b7836 */ /* 0x044fe40000000000 */
[----:B------:R-:W-:Y:S03]  /*6390*/  FMUL.FTZ R15, R15, UR5 ;  /* 0x000000050f0f7c20 */ /* 0x000fe60008410000 */
[----:B------:R-:W-:Y:S01]  /*63a0*/  FMUL.FTZ R13, R13, UR5 ;  /* 0x000000050d0d7c20 */ /* 0x000fe20008410000 */
[----:B------:R-:W-:Y:S03]  /*63b0*/  HMMA.16816.F32 R32, R192, R178, R32 ;  /* 0x000000b2c020723c */ /* 0x000fe60000001820 */
[----:B------:R2:W-:Y:S01]  /*63c0*/  MUFU.TANH R142, R6 ;  /* 0x00000006008e7308 */ /* 0x0005e20000002400 */
[----:B----4-:R-:W-:Y:S01]  /*63d0*/  VIADD R12, R0, 0x8 ;  /* 0x00000008000c7836 */ /* 0x010fe20000000000 */
[----:B------:R-:W-:Y:S01]  /*63e0*/  ISETP.GE.AND P6, PT, R11, RZ, PT ;  /* 0x000000ff0b00720c */ /* 0x000fe20003fc6270 */
[----:B------:R-:W-:Y:S01]  /*63f0*/  FMUL.FTZ R27, R27, UR5 ;  /* 0x000000051b1b7c20 */ /* 0x000fe20008410000 */
[----:B------:R-:W-:Y:S02]  /*6400*/  FMUL.FTZ R180, R20, UR5 ;  /* 0x0000000514b47c20 */ /* 0x000fe40008410000 */
[----:B------:R-:W-:Y:S02]  /*6410*/  ISETP.GE.AND P4, PT, R12, RZ, PT ;  /* 0x000000ff0c00720c */ /* 0x000fe40003f86270 */
[----:B------:R-:W-:Y:S02]  /*6420*/  VIADD R20, R0, 0x27 ;  /* 0x0000002700147836 */ /* 0x000fe40000000000 */
[----:B------:R4:W5:Y:S01]  /*6430*/  MUFU.TANH R187, R10 ;  /* 0x0000000a00bb7308 */ /* 0x0009620000002400 */
[----:B-1----:R-:W-:Y:S01]  /*6440*/  FMUL.FTZ R5, R22, UR5 ;  /* 0x0000000516057c20 */ /* 0x002fe20008410000 */
[----:B------:R-:W-:Y:S01]  /*6450*/  FMUL.FTZ R21, R21, UR5 ;  /* 0x0000000515157c20 */ /* 0x000fe20008410000 */
[----:B---3--:R-:W-:Y:S01]  /*6460*/  FFMA.FTZ R179, R2, -R132, R189 ;  /* 0x8000008402b37223 */ /* 0x008fe200000100bd */
[----:B------:R-:W-:Y:S01]  /*6470*/  FMUL.FTZ R23, R23, UR5 ;  /* 0x0000000517177c20 */ /* 0x000fe20008410000 */
[----:B------:R-:W-:Y:S01]  /*6480*/  FMUL.FTZ R28, R28, UR5 ;  /* 0x000000051c1c7c20 */ /* 0x000fe20008410000 */
[----:B------:R-:W-:Y:S01]  /*6490*/  FMUL.FTZ R26, R26, UR5 ;  /* 0x000000051a1a7c20 */ /* 0x000fe20008410000 */
[C---:B------:R-:W-:Y:S03]  /*64a0*/  @!P6 IADD3 R11, -R0.reuse, -0x7, RZ ;  /* 0xfffffff9000be810 */ /* 0x040fe60007ffe1ff */
[----:B------:R1:W-:Y:S01]  /*64b0*/  MUFU.TANH R188, R9 ;  /* 0x0000000900bc7308 */ /* 0x0003e20000002400 */
[----:B--2---:R-:W-:Y:S01]  /*64c0*/  FMUL.FTZ R6, R17, UR5 ;  /* 0x0000000511067c20 */ /* 0x004fe20008410000 */
[C---:B------:R-:W-:Y:S01]  /*64d0*/  VIADD R17, R0.reuse, 0xfffffff7 ;  /* 0xfffffff700117836 */ /* 0x040fe20000000000 */
[----:B------:R-:W-:Y:S01]  /*64e0*/  @!P4 IADD3 R12, -R0, -0x8, RZ ;  /* 0xfffffff8000cc810 */ /* 0x000fe20007ffe1ff */
[----:B------:R-:W-:Y:S01]  /*64f0*/  FMUL.FTZ R2, R33, UR5 ;  /* 0x0000000521027c20 */ /* 0x000fe20008410000 */
[----:B------:R-:W-:Y:S01]  /*6500*/  ISETP.GE.AND P6, PT, R19, RZ, PT ;  /* 0x000000ff1300720c */ /* 0x000fe20003fc6270 */
[----:B------:R-:W-:Y:S01]  /*6510*/  FMUL.FTZ R34, R34, UR5 ;  /* 0x0000000522227c20 */ /* 0x000fe20008410000 */
[----:B------:R-:W-:Y:S03]  /*6520*/  ISETP.GE.AND P0, PT, R17, RZ, PT ;  /* 0x000000ff1100720c */ /* 0x000fe60003f06270 */
[----:B------:R2:W-:Y:S01]  /*6530*/  MUFU.TANH R135, R18 ;  /* 0x0000001200877308 */ /* 0x0005e20000002400 */
[----:B----4-:R-:W-:Y:S01]  /*6540*/  VIADD R10, R0, 0x40 ;  /* 0x00000040000a7836 */ /* 0x010fe20000000000 */
[----:B------:R-:W-:Y:S01]  /*6550*/  I2FP.F32.S32 R12, R12 ;  /* 0x0000000c000c7245 */ /* 0x000fe20000201400 */
[-C--:B-----5:R-:W-:Y:S01]  /*6560*/  FFMA.FTZ R176, R3, -R132.reuse, R187 ;  /* 0x8000008403b07223 */ /* 0x0a0fe200000100bb */
[----:B------:R-:W-:Y:S01]  /*6570*/  I2FP.F32.S32 R11, R11 ;  /* 0x0000000b000b7245 */ /* 0x000fe20000201400 */
[----:B------:R-:W-:Y:S01]  /*6580*/  FMUL.FTZ R24, R24, UR5 ;  /* 0x0000000518187c20 */ /* 0x000fe20008410000 */
[----:B------:R-:W-:Y:S01]  /*6590*/  ISETP.GE.AND P5, PT, R10, RZ, PT ;  /* 0x000000ff0a00720c */ /* 0x000fe20003fa6270 */
[-C--:B------:R-:W-:Y:S03]  /*65a0*/  FFMA.FTZ R142, R12, -R132.reuse, R142 ;  /* 0x800000840c8e7223 */ /* 0x080fe6000001008e */
[----:B------:R3:W4:Y:S01]  /*65b0*/  MUFU.TANH R143, R7 ;  /* 0x00000007008f7308 */ /* 0x0007220000002400 */
[C---:B-1----:R-:W-:Y:S01]  /*65c0*/  VIADD R9, R0.reuse, 0x3f ;  /* 0x0000003f00097836 */ /* 0x042fe20000000000 */
[C---:B------:R-:W-:Y:S01]  /*65d0*/  @!P6 IADD3 R19, -R0.reuse, 0x1, RZ ;  /* 0x000000010013e810 */ /* 0x040fe20007ffe1ff */
[----:B------:R-:W-:Y:S01]  /*65e0*/  FMUL.FTZ R25, R25, UR5 ;  /* 0x0000000519197c20 */ /* 0x000fe20008410000 */
[----:B------:R-:W-:Y:S01]  /*65f0*/  @!P0 IADD3 R17, -R0, 0x9, RZ ;  /* 0x0000000900118810 */ /* 0x000fe20007ffe1ff */
[----:B------:R-:W-:Y:S01]  /*6600*/  FMUL.FTZ R30, R30, UR5 ;  /* 0x000000051e1e7c20 */ /* 0x000fe20008410000 */
[----:B------:R-:W-:Y:S01]  /*6610*/  ISETP.GE.AND P4, PT, R9, RZ, PT ;  /* 0x000000ff0900720c */ /* 0x000fe20003f86270 */
[----:B------:R-:W-:Y:S03]  /*6620*/  FMUL.FTZ R31, R31, UR5 ;  /* 0x000000051f1f7c20 */ /* 0x000fe60008410000 */
[----:B------:R1:W-:Y:S01]  /*6630*/  MUFU.TANH R190, R8 ;  /* 0x0000000800be7308 */ /* 0x0003e20000002400 */
[C---:B--2---:R-:W-:Y:S01]  /*6640*/  VIADD R18, R0.reuse, 0xfffffff8 ;  /* 0xfffffff800127836 */ /* 0x044fe20000000000 */
[----:B------:R-:W-:Y:S02]  /*6650*/  I2FP.F32.S32 R19, R19 ;  /* 0x0000001300137245 */ /* 0x000fe40000201400 */
[----:B------:R-:W-:Y:S02]  /*6660*/  @!P5 IADD3 R10, -R0, -0x40, RZ ;  /* 0xffffffc0000ad810 */ /* 0x000fe40007ffe1ff */
[----:B------:R-:W-:Y:S04]  /*6670*/  ISETP.GE.AND P1, PT, R18, RZ, PT ;  /* 0x000000ff1200720c */ /* 0x000fe80003f26270 */
[----:B------:R2:W5:Y:S01]  /*6680*/  MUFU.TANH R141, R14 ;  /* 0x0000000e008d7308 */ /* 0x0005620000002400 */
[C---:B---3--:R-:W-:Y:S02]  /*6690*/  VIADD R7, R0.reuse, 0x37 ;  /* 0x0000003700077836 */ /* 0x048fe40000000000 */
[----:B----4-:R-:W-:Y:S01]  /*66a0*/  FFMA.FTZ R143, R11, -R132, R143 ;  /* 0x800000840b8f7223 */ /* 0x010fe2000001008f */
[C---:B------:R-:W-:Y:S02]  /*66b0*/  @!P4 IADD3 R9, -R0.reuse, -0x3f, RZ ;  /* 0xffffffc10009c810 */ /* 0x040fe40007ffe1ff */
[----:B------:R-:W-:Y:S02]  /*66c0*/  I2FP.F32.S32 R10, R10 ;  /* 0x0000000a000a7245 */ /* 0x000fe40000201400 */
[----:B------:R-:W-:Y:S02]  /*66d0*/  ISETP.GE.AND P4, PT, R7, RZ, PT ;  /* 0x000000ff0700720c */ /* 0x000fe40003f86270 */
[----:B------:R3:W-:Y:S01]  /*66e0*/  MUFU.TANH R136, R4 ;  /* 0x0000000400887308 */ /* 0x0007e20000002400 */
[C---:B-1----:R-:W-:Y:S01]  /*66f0*/  VIADD R8, R0.reuse, 0x38 ;  /* 0x0000003800087836 */ /* 0x042fe20000000000 */
[----:B------:R-:W-:Y:S02]  /*6700*/  I2FP.F32.S32 R9, R9 ;  /* 0x0000000900097245 */ /* 0x000fe40000201400 */
[----:B------:R-:W-:Y:S02]  /*6710*/  @!P1 IADD3 R18, -R0, 0x8, RZ ;  /* 0x0000000800129810 */ /* 0x000fe40007ffe1ff */
[----:B------:R-:W-:Y:S04]  /*6720*/  ISETP.GE.AND P5, PT, R8, RZ, PT ;  /* 0x000000ff0800720c */ /* 0x000fe80003fa6270 */
[----:B------:R1:W4:Y:S01]  /*6730*/  MUFU.TANH R22, R16 ;  /* 0x0000001000167308 */ /* 0x0003220000002400 */
[----:B--2---:R-:W-:Y:S01]  /*6740*/  VIADD R14, R0, 0xffffffe8 ;  /* 0xffffffe8000e7836 */ /* 0x004fe20000000000 */
[----:B------:R-:W-:Y:S01]  /*6750*/  I2FP.F32.S32 R18, R18 ;  /* 0x0000001200127245 */ /* 0x000fe20000201400 */
[-C--:B-----5:R-:W-:Y:S01]  /*6760*/  FFMA.FTZ R178, R10, -R132.reuse, R141 ;  /* 0x800000840ab27223 */ /* 0x0a0fe2000001008d */
[----:B------:R-:W-:Y:S02]  /*6770*/  @!P4 IADD3 R7, -R0, -0x37, RZ ;  /* 0xffffffc90007c810 */ /* 0x000fe40007ffe1ff */
[----:B------:R-:W-:Y:S04]  /*6780*/  ISETP.GE.AND P1, PT, R14, RZ, PT ;  /* 0x000000ff0e00720c */ /* 0x000fe80003f26270 */
[----:B------:R2:W5:Y:S01]  /*6790*/  MUFU.TANH R184, R15 ;  /* 0x0000000f00b87308 */ /* 0x0005620000002400 */
[C---:B---3--:R-:W-:Y:S01]  /*67a0*/  VIADD R4, R0.reuse, 0x28 ;  /* 0x0000002800047836 */ /* 0x048fe20000000000 */
[----:B------:R-:W-:Y:S02]  /*67b0*/  I2FP.F32.S32 R17, R17 ;  /* 0x0000001100117245 */ /* 0x000fe40000201400 */
[----:B------:R-:W-:Y:S02]  /*67c0*/  @!P5 IADD3 R8, -R0, -0x38, RZ ;  /* 0xffffffc80008d810 */ /* 0x000fe40007ffe1ff */
[----:B------:R-:W-:Y:S04]  /*67d0*/  ISETP.GE.AND P6, PT, R4, RZ, PT ;  /* 0x000000ff0400720c */ /* 0x000fe80003fc6270 */
[----:B------:R3:W-:Y:S01]  /*67e0*/  MUFU.TANH R182, R13 ;  /* 0x0000000d00b67308 */ /* 0x0007e20000002400 */
[----:B-1----:R-:W-:Y:S02]  /*67f0*/  VIADD R16, R0, 0xfffffff0 ;  /* 0xfffffff000107836 */ /* 0x002fe40000000000 */
[----:B----4-:R-:W-:Y:S01]  /*6800*/  FFMA.FTZ R22, R18, -R132, R22 ;  /* 0x8000008412167223 */ /* 0x010fe20000010016 */
[----:B------:R-:W-:Y:S02]  /*6810*/  @!P1 IADD3 R14, -R0, 0x18, RZ ;  /* 0x00000018000e9810 */ /* 0x000fe40007ffe1ff */
[----:B------:R-:W-:Y:S02]  /*6820*/  I2FP.F32.S32 R7, R7 ;  /* 0x0000000700077245 */ /* 0x000fe40000201400 */
[----:B------:R-:W-:Y:S02]  /*6830*/  ISETP.GE.AND P0, PT, R16, RZ, PT ;  /* 0x000000ff1000720c */ /* 0x000fe40003f06270 */
[----:B------:R1:W-:Y:S01]  /*6840*/  MUFU.TANH R138, R6 ;  /* 0x00000006008a7308 */ /* 0x0003e20000002400 */
[C---:B--2---:R-:W-:Y:S01]  /*6850*/  VIADD R15, R0.reuse, 0xffffffef ;  /* 0xffffffef000f7836 */ /* 0x044fe20000000000 */
[----:B------:R-:W-:Y:S01]  /*6860*/  I2FP.F32.S32 R14, R14 ;  /* 0x0000000e000e7245 */ /* 0x000fe20000201400 */
[----:B-----5:R-:W-:Y:S01]  /*6870*/  FFMA.FTZ R177, R9, -R132, R184 ;  /* 0x8000008409b17223 */ /* 0x020fe200000100b8 */
[C---:B------:R-:W-:Y:S02]  /*6880*/  @!P6 IADD3 R4, -R0.reuse, -0x28, RZ ;  /* 0xffffffd80004e810 */ /* 0x040fe40007ffe1ff */
[----:B------:R-:W-:Y:S04]  /*6890*/  ISETP.GE.AND P4, PT, R15, RZ, PT ;  /* 0x000000ff0f00720c */ /* 0x000fe80003f86270 */
[----:B------:R2:W4:Y:S01]  /*68a0*/  MUFU.TANH R186, R5 ;  /* 0x0000000500ba7308 */ /* 0x0005220000002400 */
[C---:B---3--:R-:W-:Y:S01]  /*68b0*/  VIADD R13, R0.reuse, 0xffffffe7 ;  /* 0xffffffe7000d7836 */ /* 0x048fe20000000000 */
[----:B------:R-:W-:Y:S02]  /*68c0*/  I2FP.F32.S32 R8, R8 ;  /* 0x0000000800087245 */ /* 0x000fe40000201400 */
[C---:B------:R-:W-:Y:S02]  /*68d0*/  @!P0 IADD3 R16, -R0.reuse, 0x10, RZ ;  /* 0x0000001000108810 */ /* 0x040fe40007ffe1ff */
[----:B------:R-:W-:Y:S04]  /*68e0*/  ISETP.GE.AND P5, PT, R13, RZ, PT ;  /* 0x000000ff0d00720c */ /* 0x000fe80003fa6270 */
[----:B------:R-:W3:Y:S01]  /*68f0*/  MUFU.TANH R12, R27 ;  /* 0x0000001b000c7308 */ /* 0x000ee20000002400 */
[----:B-1----:R-:W-:Y:S01]  /*6900*/  VIADD R6, R0, 0x30 ;  /* 0x0000003000067836 */ /* 0x002fe20000000000 */
[----:B------:R-:W-:Y:S02]  /*6910*/  ISETP.GE.AND P0, PT, R20, RZ, PT ;  /* 0x000000ff1400720c */ /* 0x000fe40003f06270 */
[----:B------:R-:W-:Y:S02]  /*6920*/  @!P4 IADD3 R15, -R0, 0x11, RZ ;  /* 0x00000011000fc810 */ /* 0x000fe40007ffe1ff */
[----:B------:R-:W-:Y:S04]  /*6930*/  ISETP.GE.AND P6, PT, R6, RZ, PT ;  /* 0x000000ff0600720c */ /* 0x000fe80003fc6270 */
[----:B------:R-:W1:Y:S01]  /*6940*/  MUFU.TANH R181, R21 ;  /* 0x0000001500b57308 */ /* 0x000e620000002400 */
[----:B--2---:R-:W-:Y:S01]  /*6950*/  VIADD R5, R0, 0x2f ;  /* 0x0000002f00057836 */ /* 0x004fe20000000000 */
[----:B------:R-:W-:Y:S01]  /*6960*/  I2FP.F32.S32 R15, R15 ;  /* 0x0000000f000f7245 */ /* 0x000fe20000201400 */
[-C--:B----4-:R-:W-:Y:S01]  /*6970*/  FFMA.FTZ R186, R18, -R132.reuse, R186 ;  /* 0x8000008412ba7223 */ /* 0x090fe200000100ba */
[C---:B------:R-:W-:Y:S01]  /*6980*/  @!P5 IADD3 R13, -R0.reuse, 0x19, RZ ;  /* 0x00000019000dd810 */ /* 0x040fe20007ffe1ff */
[-C--:B------:R-:W-:Y:S01]  /*6990*/  FFMA.FTZ R18, R17, -R132.reuse, R138 ;  /* 0x8000008411127223 */ /* 0x080fe2000001008a */
[----:B------:R-:W-:Y:S04]  /*69a0*/  ISETP.GE.AND P1, PT, R5, RZ, PT ;  /* 0x000000ff0500720c */ /* 0x000fe80003f26270 */
[----:B------:R2:W4:Y:S01]  /*69b0*/  MUFU.TANH R185, R23 ;  /* 0x0000001700b97308 */ /* 0x0005220000002400 */
[C---:B------:R-:W-:Y:S01]  /*69c0*/  @!P0 IADD3 R20, -R0.reuse, -0x27, RZ ;  /* 0xffffffd900148810 */ /* 0x040fe20007ffe1ff */
[----:B---3--:R-:W-:Y:S01]  /*69d0*/  FFMA.FTZ R193, R7, -R132, R12 ;  /* 0x8000008407c17223 */ /* 0x008fe2000001000c */
[C---:B------:R-:W-:Y:S02]  /*69e0*/  @!P6 IADD3 R6, -R0.reuse, -0x30, RZ ;  /* 0xffffffd00006e810 */ /* 0x040fe40007ffe1ff */
[----:B------:R-:W-:Y:S02]  /*69f0*/  IABS R27, R0 ;  /* 0x00000000001b7213 */ /* 0x000fe40000000000 */
[----:B------:R-:W-:Y:S03]  /*6a00*/  I2FP.F32.S32 R13, R13 ;  /* 0x0000000d000d7245 */ /* 0x000fe60000201400 */
[----:B------:R-:W3:Y:S01]  /*6a10*/  MUFU.TANH R2, R2 ;  /* 0x0000000200027308 */ /* 0x000ee20000002400 */
[----:B------:R-:W-:Y:S01]  /*6a20*/  I2FP.F32.S32 R27, R27 ;  /* 0x0000001b001b7245 */ /* 0x000fe20000201400 */
[-C--:B-1----:R-:W-:Y:S01]  /*6a30*/  FFMA.FTZ R181, R15, -R132.reuse, R181 ;  /* 0x800000840fb57223 */ /* 0x082fe200000100b5 */
[----:B------:R-:W-:Y:S01]  /*6a40*/  @!P1 IADD3 R5, -R0, -0x2f, RZ ;  /* 0xffffffd100059810 */ /* 0x000fe20007ffe1ff */
[----:B------:R-:W-:Y:S01]  /*6a50*/  FMUL.FTZ R0, R32, UR5 ;  /* 0x0000000520007c20 */ /* 0x000fe20008410000 */
[-C--:B------:R-:W-:Y:S01]  /*6a60*/  FFMA.FTZ R32, R9, -R132.reuse, R188 ;  /* 0x8000008409207223 */ /* 0x080fe200000100bc */
[CC--:B------:R-:W-:Y:S01]  /*6a70*/  FFMA.FTZ R21, R27.reuse, -R132.reuse, R197 ;  /* 0x800000841b157223 */ /* 0x0c0fe200000100c5 */
[-C--:B------:R-:W-:Y:S03]  /*6a80*/  FFMA.FTZ R27, R27, -R132.reuse, R135 ;  /* 0x800000841b1b7223 */ /* 0x080fe60000010087 */
[----:B------:R1:W5:Y:S01]  /*6a90*/  MUFU.TANH R3, R0 ;  /* 0x0000000000037308 */ /* 0x0003620000002400 */
[-C--:B--2---:R-:W-:Y:S01]  /*6aa0*/  FFMA.FTZ R23, R19, -R132.reuse, R196 ;  /* 0x8000008413177223 */ /* 0x084fe200000100c4 */
[-C--:B----4-:R-:W-:Y:S01]  /*6ab0*/  FFMA.FTZ R185, R17, -R132.reuse, R185 ;  /* 0x8000008411b97223 */ /* 0x090fe200000100b9 */
[----:B------:R-:W-:Y:S01]  /*6ac0*/  FMUL.FTZ R9, R29, UR5 ;  /* 0x000000051d097c20 */ /* 0x000fe20008410000 */
[----:B------:R-:W-:Y:S01]  /*6ad0*/  FFMA.FTZ R17, R7, -R132, R182 ;  /* 0x8000008407117223 */ /* 0x000fe200000100b6 */
[----:B------:R-:W-:Y:S02]  /*6ae0*/  I2FP.F32.S32 R4, R4 ;  /* 0x0000000400047245 */ /* 0x000fe40000201400 */
[----:B------:R-:W-:Y:S03]  /*6af0*/  I2FP.F32.S32 R16, R16 ;  /* 0x0000001000107245 */ /* 0x000fe60000201400 */
[----:B------:R2:W4:Y:S01]  /*6b00*/  MUFU.TANH R11, R28 ;  /* 0x0000001c000b7308 */ /* 0x0005220000002400 */
[----:B---3--:R-:W-:Y:S01]  /*6b10*/  FFMA.FTZ R183, R13, -R132, R2 ;  /* 0x800000840db77223 */ /* 0x008fe20000010002 */
[----:B------:R-:W-:Y:S02]  /*6b20*/  FMNMX.FTZ R2, R21, R133, !PT ;  /* 0x0000008515027209 */ /* 0x000fe40007810000 */
[----:B------:R-:W-:Y:S02]  /*6b30*/  I2FP.F32.S32 R29, R20 ;  /* 0x00000014001d7245 */ /* 0x000fe40000201400 */
[----:B------:R-:W-:Y:S04]  /*6b40*/  ISETP.GT.AND P4, PT, R232, RZ, PT ;  /* 0x000000ffe800720c */ /* 0x000fe80003f84270 */
[----:B------:R3:W4:Y:S01]  /*6b50*/  MUFU.TANH R137, R26 ;  /* 0x0000001a00897308 */ /* 0x0007220000002400 */
[----:B-1----:R-:W-:Y:S01]  /*6b60*/  FMUL.FTZ R0, R35, UR5 ;  /* 0x0000000523007c20 */ /* 0x002fe20008410000 */
[----:B-----5:R-:W-:Y:S01]  /*6b70*/  FFMA.FTZ R184, R14, -R132, R3 ;  /* 0x800000840eb87223 */ /* 0x020fe20000010003 */
[----:B------:R-:W-:Y:S02]  /*6b80*/  FMNMX.FTZ R3, R23, R2, !PT ;  /* 0x0000000217037209 */ /* 0x000fe40007810000 */
[----:B------:R-:W-:Y:S02]  /*6b90*/  FMNMX.FTZ R2, R176, R140, !PT ;  /* 0x0000008cb0027209 */ /* 0x000fe40007810000 */
[----:B------:R-:W-:Y:S03]  /*6ba0*/  FMNMX.FTZ R138, R22, R3, !PT ;  /* 0x00000003168a7209 */ /* 0x000fe60007810000 */
[----:B------:R-:W1:Y:S01]  /*6bb0*/  MUFU.TANH R0, R0 ;  /* 0x0000000000007308 */ /* 0x000e620000002400 */
[----:B------:R-:W-:Y:S01]  /*6bc0*/  FMNMX.FTZ R2, R179, R2, !PT ;  /* 0x00000002b3027209 */ /* 0x000fe20007810000 */
[----:B--2---:R-:W-:Y:S01]  /*6bd0*/  FFMA.FTZ R28, R10, -R132, R190 ;  /* 0x800000840a1c7223 */ /* 0x004fe200000100be */
[----:B------:R-:W-:Y:S02]  /*6be0*/  I2FP.F32.S32 R14, R6 ;  /* 0x00000006000e7245 */ /* 0x000fe40000201400 */
[----:B------:R-:W-:Y:S05]  /*6bf0*/  FMNMX.FTZ R138, R18, R138, !PT ;  /* 0x0000008a128a7209 */ /* 0x000fea0007810000 */
[----:B------:R-:W2:Y:S01]  /*6c00*/  MUFU.TANH R180, R180 ;  /* 0x000000b400b47308 */ /* 0x000ea20000002400 */
[-C--:B---3--:R-:W-:Y:S01]  /*6c10*/  FFMA.FTZ R26, R19, -R132.reuse, R136 ;  /* 0x80000084131a7223 */ /* 0x088fe20000010088 */
[-C--:B------:R-:W-:Y:S01]  /*6c20*/  FFMA.FTZ R19, R8, -R132.reuse, R191 ;  /* 0x8000008408137223 */ /* 0x080fe200000100bf */
[-C--:B----4-:R-:W-:Y:S01]  /*6c30*/  FFMA.FTZ R191, R4, -R132.reuse, R11 ;  /* 0x8000008404bf7223 */ /* 0x090fe2000001000b */
[----:B------:R-:W-:Y:S01]  /*6c40*/  FMNMX.FTZ R4, R28, R139, !PT ;  /* 0x0000008b1c047209 */ /* 0x000fe20007810000 */
[-C--:B------:R-:W-:Y:S05]  /*6c50*/  FFMA.FTZ R192, R8, -R132.reuse, R137 ;  /* 0x8000008408c07223 */ /* 0x080fea0000010089 */
[----:B------:R-:W3:Y:S01]  /*6c60*/  MUFU.TANH R34, R34 ;  /* 0x0000002200227308 */ /* 0x000ee20000002400 */
[----:B-1----:R-:W-:Y:S01]  /*6c70*/  FFMA.FTZ R187, R15, -R132, R0 ;  /* 0x800000840fbb7223 */ /* 0x002fe20000010000 */
[----:B------:R-:W-:Y:S02]  /*6c80*/  I2FP.F32.S32 R0, R5 ;  /* 0x0000000500007245 */ /* 0x000fe40000201400 */
[----:B------:R-:W-:Y:S02]  /*6c90*/  FMNMX.FTZ R5, R142, R134, !PT ;  /* 0x000000868e057209 */ /* 0x000fe40007810000 */
[----:B------:R-:W-:Y:S04]  /*6ca0*/  FMNMX.FTZ R4, R32, R4, !PT ;  /* 0x0000000420047209 */ /* 0x000fe80007810000 */
[----:B------:R-:W1:Y:S01]  /*6cb0*/  MUFU.TANH R7, R24 ;  /* 0x0000001800077308 */ /* 0x000e620000002400 */
[----:B------:R-:W-:Y:S01]  /*6cc0*/  FMNMX.FTZ R5, R143, R5, !PT ;  /* 0x000000058f057209 */ /* 0x000fe20007810000 */
[----:B--2---:R-:W-:Y:S01]  /*6cd0*/  FFMA.FTZ R180, R16, -R132, R180 ;  /* 0x8000008410b47223 */ /* 0x004fe200000100b4 */
[----:B------:R-:W-:Y:S02]  /*6ce0*/  FMNMX.FTZ R4, R19, R4, !PT ;  /* 0x0000000413047209 */ /* 0x000fe40007810000 */
[----:B------:R-:W-:Y:S02]  /*6cf0*/  FMNMX.FTZ R3, R27, R5, !PT ;  /* 0x000000051b037209 */ /* 0x000fe40007810000 */
[----:B------:R-:W-:Y:S03]  /*6d00*/  FMNMX.FTZ R5, R178, R2, !PT ;  /* 0x00000002b2057209 */ /* 0x000fe60007810000 */
[----:B------:R-:W2:Y:S01]  /*6d10*/  MUFU.TANH R6, R25 ;  /* 0x0000001900067308 */ /* 0x000ea20000002400 */
[----:B------:R-:W-:Y:S01]  /*6d20*/  FMNMX.FTZ R3, R26, R3, !PT ;  /* 0x000000031a037209 */ /* 0x000fe20007810000 */
[----:B---3--:R-:W-:Y:S01]  /*6d30*/  FFMA.FTZ R188, R16, -R132, R34 ;  /* 0x8000008410bc7223 */ /* 0x008fe20000010022 */
[----:B------:R-:W-:Y:S02]  /*6d40*/  FMNMX.FTZ R138, R180, R138, !PT ;  /* 0x0000008ab48a7209 */ /* 0x000fe40007810000 */
[----:B------:R-:W-:Y:S02]  /*6d50*/  FMNMX.FTZ R3, R186, R3, !PT ;  /* 0x00000003ba037209 */ /* 0x000fe40007810000 */
[----:B------:R-:W-:Y:S03]  /*6d60*/  FMNMX.FTZ R138, R181, R138, !PT ;  /* 0x0000008ab58a7209 */ /* 0x000fe60007810000 */
[----:B------:R3:W4:Y:S01]  /*6d70*/  MUFU.TANH R20, R9 ;  /* 0x0000000900147308 */ /* 0x0007220000002400 */
[----:B-1----:R-:W-:Y:S01]  /*6d80*/  FFMA.FTZ R189, R14, -R132, R7 ;  /* 0x800000840ebd7223 */ /* 0x002fe20000010007 */
[----:B------:R-:W-:Y:S02]  /*6d90*/  FMNMX.FTZ R4, R17, R4, !PT ;  /* 0x0000000411047209 */ /* 0x000fe40007810000 */
[----:B------:R-:W-:Y:S02]  /*6da0*/  FMNMX.FTZ R3, R185, R3, !PT ;  /* 0x00000003b9037209 */ /* 0x000fe40007810000 */
[----:B------:R-:W-:Y:S04]  /*6db0*/  FMNMX.FTZ R138, R184, R138, !PT ;  /* 0x0000008ab88a7209 */ /* 0x000fe80007810000 */
[----:B------:R3:W1:Y:S01]  /*6dc0*/  MUFU.TANH R141, R30 ;  /* 0x0000001e008d7308 */ /* 0x0006620000002400 */
[----:B--2---:R-:W-:Y:S01]  /*6dd0*/  FFMA.FTZ R190, R0, -R132, R6 ;  /* 0x8000008400be7223 */ /* 0x004fe20000010006 */
[----:B------:R-:W-:Y:S02]  /*6de0*/  FMNMX.FTZ R16, R177, R5, !PT ;  /* 0x00000005b1107209 */ /* 0x000fe40007810000 */
[----:B------:R-:W-:Y:S02]  /*6df0*/  FMNMX.FTZ R15, R189, R4, !PT ;  /* 0x00000004bd0f7209 */ /* 0x000fe40007810000 */
[----:B------:R-:W-:Y:S04]  /*6e00*/  FMNMX.FTZ R137, R188, R3, !PT ;  /* 0x00000003bc897209 */ /* 0x000fe80007810000 */
[----:B------:R3:W2:Y:S01]  /*6e10*/  MUFU.TANH R2, R31 ;  /* 0x0000001f00027308 */ /* 0x0006a20000002400 */
[----:B------:R-:W-:Y:S01]  /*6e20*/  FMNMX.FTZ R138, R183, R138, !PT ;  /* 0x0000008ab78a7209 */ /* 0x000fe20007810000 */
[----:B----4-:R-:W-:Y:S06]  /*6e30*/  @P4 BRA `(.L_x_2225) ;  /* 0xffffffe400d44947 */ /* 0x010fec000383ffff */
.L_x_2224:
[----:B----4-:R-:W4:Y:S01]  /*6e40*/  SHFL.BFLY PT, R6, R138, 0x2, 0x1f ;  /* 0x0c401f008a067f89 */ /* 0x010f2200000e0000 */
[----:B------:R-:W-:Y:S01]  /*6e50*/  FMNMX.FTZ R137, R187, R137, !PT ;  /* 0x00000089bb897209 */ /* 0x000fe20007810000 */
[-C--:B-1----:R-:W-:Y:S01]  /*6e60*/  FFMA.FTZ R141, R14, -R132.reuse, R141 ;  /* 0x800000840e8d7223 */ /* 0x082fe2000001008d */
[----:B------:R-:W-:Y:S01]  /*6e70*/  FMNMX.FTZ R3, R190, R15, !PT ;  /* 0x0000000fbe037209 */ /* 0x000fe20007810000 */
[----:B--2---:R-:W-:Y:S01]  /*6e80*/  FFMA.FTZ R2, R0, -R132, R2 ;  /* 0x8000008400027223 */ /* 0x004fe20000010002 */
[----:B------:R-:W-:Y:S03]  /*6e90*/  FMNMX.FTZ R4, R192, R16, !PT ;  /* 0x00000010c0047209 */ /* 0x000fe60007810000 */
[----:B------:R-:W1:Y:S01]  /*6ea0*/  SHFL.BFLY PT, R7, R137, 0x2, 0x1f ;  /* 0x0c401f0089077f89 */ /* 0x000e6200000e0000 */
[----:B------:R-:W-:Y:S01]  /*6eb0*/  FMNMX.FTZ R5, R191, R3, !PT ;  /* 0x00000003bf057209 */ /* 0x000fe20007810000 */
[----:B------:R-:W-:Y:S01]  /*6ec0*/  FFMA.FTZ R182, R29, -R132, R20 ;  /* 0x800000841db67223 */ /* 0x000fe20000010014 */
[----:B------:R-:W-:Y:S05]  /*6ed0*/  FMNMX.FTZ R3, R193, R4, !PT ;  /* 0x00000004c1037209 */ /* 0x000fea0007810000 */
[----:B------:R-:W-:Y:S01]  /*6ee0*/  LDSM.16.MT88.4 R196, [R222+0xb800] ;  /* 0x00b80000dec4783b */ /* 0x000fe20000004200 */
[----:B------:R-:W-:Y:S02]  /*6ef0*/  FMNMX.FTZ R0, R141, R3, !PT ;  /* 0x000000038d007209 */ /* 0x000fe40007810000 */
[----:B------:R-:W-:Y:S02]  /*6f00*/  FMNMX.FTZ R5, R182, R5, !PT ;  /* 0x00000005b6057209 */ /* 0x000fe40007810000 */
[----:B------:R-:W-:Y:S03]  /*6f10*/  FMNMX.FTZ R0, R2, R0, !PT ;  /* 0x0000000002007209 */ /* 0x000fe60007810000 */
[----:B------:R-:W-:Y:S08]  /*6f20*/  LDSM.16.MT88.4 R200, [R221+0xb800] ;  /* 0x00b80000ddc8783b */ /* 0x000ff00000004200 */
[----:B------:R-:W2:Y:S08]  /*6f30*/  SHFL.BFLY PT, R3, R0, 0x2, 0x1f ;  /* 0x0c401f0000037f89 */ /* 0x000eb000000e0000 */
[----:B------:R-:W5:Y:S01]  /*6f40*/  SHFL.BFLY PT, R4, R5, 0x2, 0x1f ;  /* 0x0c401f0005047f89 */ /* 0x000f6200000e0000 */
[----:B----4-:R-:W-:Y:S02]  /*6f50*/  FMNMX.FTZ R138, R138, R6, !PT ;  /* 0x000000068a8a7209 */ /* 0x010fe40007810000 */
[----:B-1----:R-:W-:Y:S05]  /*6f60*/  FMNMX.FTZ R137, R137, R7, !PT ;  /* 0x0000000789897209 */ /* 0x002fea0007810000 */
[----:B------:R-:W1:Y:S08]  /*6f70*/  SHFL.BFLY PT, R6, R138, 0x1, 0x1f ;  /* 0x0c201f008a067f89 */ /* 0x000e7000000e0000 */
[----:B------:R-:W4:Y:S01]  /*6f80*/  SHFL.BFLY PT, R7, R137, 0x1, 0x1f ;  /* 0x0c201f0089077f89 */ /* 0x000f2200000e0000 */
[----:B--2---:R-:W-:Y:S02]  /*6f90*/  FMNMX.FTZ R3, R0, R3, !PT ;  /* 0x0000000300037209 */ /* 0x004fe40007810000 */
[----:B-----5:R-:W-:Y:S05]  /*6fa0*/  FMNMX.FTZ R8, R5, R4, !PT ;  /* 0x0000000405087209 */ /* 0x020fea0007810000 */
[----:B------:R-:W2:Y:S01]  /*6fb0*/  SHFL.BFLY PT, R5, R3, 0x1, 0x1f ;  /* 0x0c201f0003057f89 */ /* 0x000ea200000e0000 */
[----:B-1----:R-:W-:Y:S07]  /*6fc0*/  FMNMX.FTZ R138, R138, R6, !PT ;  /* 0x000000068a8a7209 */ /* 0x002fee0007810000 */
[----:B------:R-:W1:Y:S01]  /*6fd0*/  SHFL.BFLY PT, R136, R8, 0x1, 0x1f ;  /* 0x0c201f0008887f89 */ /* 0x000e6200000e0000 */
[----:B----4-:R-:W-:Y:S01]  /*6fe0*/  FMNMX.FTZ R137, R137, R7, !PT ;  /* 0x0000000789897209 */ /* 0x010fe20007810000 */
[C---:B------:R-:W-:Y:S01]  /*6ff0*/  FADD.FTZ R0, -R138.reuse, R133 ;  /* 0x000000858a007221 */ /* 0x040fe20000010100 */
[----:B------:R-:W-:Y:S03]  /*7000*/  FSETP.NEU.FTZ.AND P0, PT, R138, -INF , PT ;  /* 0xff8000008a00780b */ /* 0x000fe60003f1d000 */
[----:B------:R-:W-:Y:S01]  /*7010*/  FMUL.FTZ R4, R0, UR4 ;  /* 0x0000000400047c20 */ /* 0x000fe20008410000 */
[----:B------:R-:W-:Y:S03]  /*7020*/  FADD.FTZ R0, -R137, R134 ;  /* 0x0000008689007221 */ /* 0x000fe60000010100 */
[----:B------:R4:W5:Y:S01]  /*7030*/  MUFU.EX2 R134, R4 ;  /* 0x0000000400867308 */ /* 0x0009620000000800 */
[----:B--2---:R-:W-:Y:S02]  /*7040*/  FMNMX.FTZ R135, R3, R5, !PT ;  /* 0x0000000503877209 */ /* 0x004fe40007810000 */
[----:B-1----:R-:W-:Y:S01]  /*7050*/  FMNMX.FTZ R136, R8, R136, !PT ;  /* 0x0000008808887209 */ /* 0x002fe20007810000 */
[----:B----4-:R-:W-:Y:S04]  /*7060*/  FMUL.FTZ R4, R0, UR4 ;  /* 0x0000000400047c20 */ /* 0x010fe80008410000 */
[----:B------:R-:W-:Y:S01]  /*7070*/  FADD.FTZ R0, -R136, R139 ;  /* 0x0000008b88007221 */ /* 0x000fe20000010100 */
[----:B------:R-:W-:Y:S01]  /*7080*/  FMUL.FTZ R139, R138, UR4 ;  /* 0x000000048a8b7c20 */ /* 0x000fe20008410000 */
[----:B-----5:R-:W-:Y:S01]  /*7090*/  FMUL.FTZ R16, R134, R156 ;  /* 0x0000009c86107220 */ /* 0x020fe20000410000 */
[----:B------:R1:W2:Y:S01]  /*70a0*/  MUFU.EX2 R133, R4 ;  /* 0x0000000400857308 */ /* 0x0002a20000000800 */
[----:B------:R-:W-:Y:S01]  /*70b0*/  FMUL.FTZ R3, R0, UR4 ;  /* 0x0000000400037c20 */ /* 0x000fe20008410000 */
[----:B------:R-:W-:Y:S01]  /*70c0*/  FADD.FTZ R0, -R135, R140 ;  /* 0x0000008c87007221 */ /* 0x000fe20000010100 */
[----:B------:R-:W-:Y:S01]  /*70d0*/  FSEL R139, R139, RZ, P0 ;  /* 0x000000ff8b8b7208 */ /* 0x000fe20000000000 */
[C---:B------:R-:W-:Y:S01]  /*70e0*/  FMUL.FTZ R140, R137.reuse, UR4 ;  /* 0x00000004898c7c20 */ /* 0x040fe20008410000 */
[----:B------:R-:W-:Y:S01]  /*70f0*/  FSETP.NEU.FTZ.AND P0, PT, R137, -INF , PT ;  /* 0xff8000008900780b */ /* 0x000fe20003f1d000 */
[----:B------:R-:W-:Y:S01]  /*7100*/  FMUL.FTZ R0, R0, UR4 ;  /* 0x0000000400007c20 */ /* 0x000fe20008410000 */
[----:B------:R-:W-:Y:S03]  /*7110*/  FMUL.FTZ R33, R134, R173 ;  /* 0x000000ad86217220 */ /* 0x000fe60000410000 */
[----:B------:R-:W4:Y:S01]  /*7120*/  MUFU.EX2 R3, R3 ;  /* 0x0000000300037308 */ /* 0x000f220000000800 */
[----:B------:R-:W-:Y:S01]  /*7130*/  FSEL R140, R140, RZ, P0 ;  /* 0x000000ff8c8c7208 */ /* 0x000fe20000000000 */
[----:B------:R-:W-:Y:S01]  /*7140*/  FMUL.FTZ R36, R134, R36 ;  /* 0x0000002486247220 */ /* 0x000fe20000410000 */
[----:B------:R-:W-:Y:S01]  /*7150*/  FSETP.NEU.FTZ.AND P0, PT, R136, -INF , PT ;  /* 0xff8000008800780b */ /* 0x000fe20003f1d000 */
[C---:B------:R-:W-:Y:S01]  /*7160*/  FMUL.FTZ R37, R134.reuse, R37 ;  /* 0x0000002586257220 */ /* 0x040fe20000410000 */
[C---:B------:R-:W-:Y:S01]  /*7170*/  FMUL.FTZ R48, R134.reuse, R48 ;  /* 0x0000003086307220 */ /* 0x040fe20000410000 */
[--C-:B------:R-:W-:Y:S01]  /*7180*/  FFMA.FTZ R5, R27, UR4, -R140.reuse ;  /* 0x000000041b057c23 */ /* 0x100fe2000801088c */
[----:B------:R-:W-:Y:S03]  /*7190*/  FMUL.FTZ R49, R134, R49 ;  /* 0x0000003186317220 */ /* 0x000fe60000410000 */
[----:B------:R-:W5:Y:S01]  /*71a0*/  MUFU.EX2 R0, R0 ;  /* 0x0000000000007308 */ /* 0x000f620000000800 */
[--C-:B-1----:R-:W-:Y:S01]  /*71b0*/  FFMA.FTZ R4, R21, UR4, -R139.reuse ;  /* 0x0000000415047c23 */ /* 0x102fe2000801088b */
[C---:B--2---:R-:W-:Y:S01]  /*71c0*/  FMUL.FTZ R6, R133.reuse, R150 ;  /* 0x0000009685067220 */ /* 0x044fe20000410000 */
[C---:B------:R-:W-:Y:S01]  /*71d0*/  FMUL.FTZ R34, R133.reuse, R174 ;  /* 0x000000ae85227220 */ /* 0x040fe20000410000 */
[C---:B------:R-:W-:Y:S01]  /*71e0*/  FMUL.FTZ R35, R133.reuse, R175 ;  /* 0x000000af85237220 */ /* 0x040fe20000410000 */
[C---:B------:R-:W-:Y:S01]  /*71f0*/  FMUL.FTZ R38, R133.reuse, R38 ;  /* 0x0000002685267220 */ /* 0x040fe20000410000 */
[C---:B------:R-:W-:Y:S01]  /*7200*/  FMUL.FTZ R39, R133.reuse, R39 ;  /* 0x0000002785277220 */ /* 0x040fe20000410000 */
[----:B------:R-:W-:Y:S03]  /*7210*/  FMUL.FTZ R50, R133, R50 ;  /* 0x0000003285327220 */ /* 0x000fe60000410000 */
[----:B------:R1:W-:Y:S01]  /*7220*/  MUFU.EX2 R251, R4 ;  /* 0x0000000400fb7308 */ /* 0x0003e20000000800 */
[C---:B----4-:R-:W-:Y:S01]  /*7230*/  FMUL.FTZ R8, R3.reuse, R144 ;  /* 0x0000009003087220 */ /* 0x050fe20000410000 */
[C---:B---3--:R-:W-:Y:S01]  /*7240*/  FMUL.FTZ R9, R3.reuse, R145 ;  /* 0x0000009103097220 */ /* 0x048fe20000410000 */
[C---:B------:R-:W-:Y:S01]  /*7250*/  FMUL.FTZ R12, R3.reuse, R152 ;  /* 0x00000098030c7220 */ /* 0x040fe20000410000 */
[C---:B------:R-:W-:Y:S01]  /*7260*/  FMUL.FTZ R13, R3.reuse, R153 ;  /* 0x00000099030d7220 */ /* 0x040fe20000410000 */
[C---:B------:R-:W-:Y:S01]  /*7270*/  FMUL.FTZ R24, R3.reuse, R160 ;  /* 0x000000a003187220 */ /* 0x040fe20000410000 */
[C---:B------:R-:W-:Y:S01]  /*7280*/  FMUL.FTZ R25, R3.reuse, R161 ;  /* 0x000000a103197220 */ /* 0x040fe20000410000 */
[----:B------:R-:W-:Y:S03]  /*7290*/  FMUL.FTZ R29, R3, R169 ;  /* 0x000000a9031d7220 */ /* 0x000fe60000410000 */
[----:B------:R2:W-:Y:S01]  /*72a0*/  MUFU.EX2 R246, R5 ;  /* 0x0000000500f67308 */ /* 0x0005e20000000800 */
[C---:B-----5:R-:W-:Y:S01]  /*72b0*/  FMUL.FTZ R10, R0.reuse, R146 ;  /* 0x00000092000a7220 */ /* 0x060fe20000410000 */
[C---:B------:R-:W-:Y:S01]  /*72c0*/  FMUL.FTZ R11, R0.reuse, R147 ;  /* 0x00000093000b7220 */ /* 0x040fe20000410000 */
[C---:B------:R-:W-:Y:S01]  /*72d0*/  FMUL.FTZ R14, R0.reuse, R154 ;  /* 0x0000009a000e7220 */ /* 0x040fe20000410000 */
[C---:B------:R-:W-:Y:S01]  /*72e0*/  FMUL.FTZ R15, R0.reuse, R155 ;  /* 0x0000009b000f7220 */ /* 0x040fe20000410000 */
[C---:B------:R-:W-:Y:S01]  /*72f0*/  FMUL.FTZ R27, R0.reuse, R163 ;  /* 0x000000a3001b7220 */ /* 0x040fe20000410000 */
[----:B------:R-:W-:Y:S01]  /*7300*/  LDSM.16.MT88.4 R152, [R222+0xa000] ;  /* 0x00a00000de98783b */ /* 0x000fe20000004200 */
[C---:B------:R-:W-:Y:S01]  /*7310*/  FMUL.FTZ R30, R0.reuse, R170 ;  /* 0x000000aa001e7220 */ /* 0x040fe20000410000 */
[C---:B------:R-:W-:Y:S01]  /*7320*/  FMUL.FTZ R31, R0.reuse, R171 ;  /* 0x000000ab001f7220 */ /* 0x040fe20000410000 */
[----:B-1----:R-:W-:Y:S01]  /*7330*/  FFMA.FTZ R4, R23, UR4, -R139 ;  /* 0x0000000417047c23 */ /* 0x002fe2000801088b */
[C---:B------:R-:W-:Y:S01]  /*7340*/  FMUL.FTZ R40, R3.reuse, R40 ;  /* 0x0000002803287220 */ /* 0x040fe20000410000 */
[C---:B------:R-:W-:Y:S01]  /*7350*/  FMUL.FTZ R41, R3.reuse, R41 ;  /* 0x0000002903297220 */ /* 0x040fe20000410000 */
[C---:B------:R-:W-:Y:S01]  /*7360*/  FMUL.FTZ R42, R0.reuse, R42 ;  /* 0x0000002a002a7220 */ /* 0x040fe20000410000 */
[----:B------:R1:W3:Y:S01]  /*7370*/  MUFU.EX2 R194, R4 ;  /* 0x0000000400c27308 */ /* 0x0002e20000000800 */
[----:B------:R-:W-:Y:S01]  /*7380*/  FMUL.FTZ R43, R0, R43 ;  /* 0x0000002b002b7220 */ /* 0x000fe20000410000 */
[C---:B------:R-:W-:Y:S01]  /*7390*/  FMUL.FTZ R44, R3.reuse, R44 ;  /* 0x0000002c032c7220 */ /* 0x040fe20000410000 */
[----:B------:R-:W-:Y:S01]  /*73a0*/  FMUL.FTZ R45, R3, R45 ;  /* 0x0000002d032d7220 */ /* 0x000fe20000410000 */
[----:B--2---:R-:W-:Y:S01]  /*73b0*/  FMUL.FTZ R5, R134, R149 ;  /* 0x0000009586057220 */ /* 0x004fe20000410000 */
[C---:B------:R-:W-:Y:S01]  /*73c0*/  FMUL.FTZ R46, R0.reuse, R46 ;  /* 0x0000002e002e7220 */ /* 0x040fe20000410000 */
[----:B------:R-:W-:Y:S01]  /*73d0*/  FMUL.FTZ R47, R0, R47 ;  /* 0x0000002f002f7220 */ /* 0x000fe20000410000 */
        /* <DEDUP_REMOVED lines=10> */
[--C-:B-1----:R-:W-:Y:S01]  /*7480*/  FFMA.FTZ R4, R142, UR4, -R140.reuse ;  /* 0x000000048e047c23 */ /* 0x102fe2000801088c */
[----:B------:R-:W-:Y:S01]  /*7490*/  FMUL.FTZ R142, R136, UR4 ;  /* 0x00000004888e7c20 */ /* 0x000fe20008410000 */
[----:B---3--:R-:W-:Y:S01]  /*74a0*/  F2FP.F16.F32.PACK_AB R144, R194, R251 ;  /* 0x000000fbc290723e */ /* 0x008fe200000000ff */
[----:B------:R-:W-:Y:S01]  /*74b0*/  FMUL.FTZ R61, R3, R61 ;  /* 0x0000003d033d7220 */ /* 0x000fe20000410000 */
[----:B------:R1:W-:Y:S01]  /*74c0*/  MUFU.EX2 R247, R4 ;  /* 0x0000000400f77308 */ /* 0x0003e20000000800 */
[----:B------:R-:W-:Y:S01]  /*74d0*/  FMUL.FTZ R62, R0, R62 ;  /* 0x0000003e003e7220 */ /* 0x000fe20000410000 */
[----:B------:R-:W-:Y:S01]  /*74e0*/  FSEL R142, R142, RZ, P0 ;  /* 0x000000ff8e8e7208 */ /* 0x000fe20000000000 */
[----:B------:R-:W-:Y:S01]  /*74f0*/  FMUL.FTZ R63, R0, R63 ;  /* 0x0000003f003f7220 */ /* 0x000fe20000410000 */
[----:B------:R-:W-:Y:S01]  /*7500*/  FSETP.NEU.FTZ.AND P0, PT, R135, -INF , PT ;  /* 0xff8000008700780b */ /* 0x000fe20003f1d000 */
        /* <DEDUP_REMOVED lines=12> */
[--C-:B-1----:R-:W-:Y:S01]  /*75d0*/  FFMA.FTZ R4, R143, UR4, -R140.reuse ;  /* 0x000000048f047c23 */ /* 0x102fe2000801088c */
[----:B------:R-:W-:Y:S01]  /*75e0*/  FMUL.FTZ R143, R135, UR4 ;  /* 0x00000004878f7c20 */ /* 0x000fe20008410000 */
[C---:B------:R-:W-:Y:S01]  /*75f0*/  FMUL.FTZ R76, R3.reuse, R76 ;  /* 0x0000004c034c7220 */ /* 0x040fe20000410000 */
[----:B------:R-:W-:Y:S01]  /*7600*/  FMUL.FTZ R77, R3, R77 ;  /* 0x0000004d034d7220 */ /* 0x000fe20000410000 */
[----:B------:R1:W2:Y:S01]  /*7610*/  MUFU.EX2 R249, R4 ;  /* 0x0000000400f97308 */ /* 0x0002a20000000800 */
[C---:B------:R-:W-:Y:S01]  /*7620*/  FMUL.FTZ R78, R0.reuse, R78 ;  /* 0x0000004e004e7220 */ /* 0x040fe20000410000 */
[----:B------:R-:W-:Y:S01]  /*7630*/  FSEL R143, R143, RZ, P0 ;  /* 0x000000ff8f8f7208 */ /* 0x000fe20000000000 */
[----:B------:R-:W-:Y:S01]  /*7640*/  FMUL.FTZ R79, R0, R79 ;  /* 0x0000004f004f7220 */ /* 0x000fe20000410000 */
[C---:B------:R-:W-:Y:S01]  /*7650*/  FMUL.FTZ R80, R134.reuse, R80 ;  /* 0x0000005086507220 */ /* 0x040fe20000410000 */
[----:B------:R-:W-:Y:S01]  /*7660*/  FMUL.FTZ R81, R134, R81 ;  /* 0x0000005186517220 */ /* 0x000fe20000410000 */
[C---:B------:R-:W-:Y:S01]  /*7670*/  FMUL.FTZ R82, R133.reuse, R82 ;  /* 0x0000005285527220 */ /* 0x040fe20000410000 */
[----:B------:R-:W-:Y:S01]  /*7680*/  FFMA.FTZ R7, R176, UR4, -R143 ;  /* 0x00000004b0077c23 */ /* 0x000fe2000801088f */
[C---:B------:R-:W-:Y:S01]  /*7690*/  FMUL.FTZ R83, R133.reuse, R83 ;  /* 0x0000005385537220 */ /* 0x040fe20000410000 */
[C---:B------:R-:W-:Y:S01]  /*76a0*/  FMUL.FTZ R84, R134.reuse, R84 ;  /* 0x0000005486547220 */ /* 0x040fe20000410000 */
[----:B------:R-:W-:Y:S01]  /*76b0*/  FMUL.FTZ R85, R134, R85 ;  /* 0x0000005586557220 */ /* 0x000fe20000410000 */
[----:B------:R3:W-:Y:S01]  /*76c0*/  MUFU.EX2 R238, R7 ;  /* 0x0000000700ee7308 */ /* 0x0007e20000000800 */
[C---:B------:R-:W-:Y:S01]  /*76d0*/  FMUL.FTZ R86, R133.reuse, R86 ;  /* 0x0000005685567220 */ /* 0x040fe20000410000 */
[----:B------:R-:W-:Y:S01]  /*76e0*/  FMUL.FTZ R87, R133, R87 ;  /* 0x0000005785577220 */ /* 0x000fe20000410000 */
[C---:B------:R-:W-:Y:S01]  /*76f0*/  FMUL.FTZ R88, R3.reuse, R88 ;  /* 0x0000005803587220 */ /* 0x040fe20000410000 */
[----:B------:R-:W-:Y:S01]  /*7700*/  FMUL.FTZ R89, R3, R89 ;  /* 0x0000005903597220 */ /* 0x000fe20000410000 */
[----:B------:R-:W-:Y:S01]  /*7710*/  FMUL.FTZ R90, R0, R90 ;  /* 0x0000005a005a7220 */ /* 0x000fe20000410000 */
[--C-:B-1----:R-:W-:Y:S01]  /*7720*/  FFMA.FTZ R4, R22, UR4, -R139.reuse ;  /* 0x0000000416047c23 */ /* 0x102fe2000801088b */
[----:B--2---:R-:W-:Y:S01]  /*7730*/  F2FP.F16.F32.PACK_AB R145, R249, R247 ;  /* 0x000000f7f991723e */ /* 0x004fe200000000ff */
[----:B------:R-:W1:Y:S01]  /*7740*/  LDSM.16.MT88.4 R20, [R217+0xa000] ;  /* 0x00a00000d914783b */ /* 0x000e620000004200 */
[C---:B------:R-:W-:Y:S01]  /*7750*/  FMUL.FTZ R91, R0.reuse, R91 ;  /* 0x0000005b005b7220 */ /* 0x040fe20000410000 */
[----:B------:R2:W-:Y:S01]  /*7760*/  MUFU.EX2 R250, R4 ;  /* 0x0000000400fa7308 */ /* 0x0005e20000000800 */
[C---:B------:R-:W-:Y:S01]  /*7770*/  FMUL.FTZ R92, R3.reuse, R92 ;  /* 0x0000005c035c7220 */ /* 0x040fe20000410000 */
[----:B------:R-:W-:Y:S01]  /*7780*/  FMUL.FTZ R93, R3, R93 ;  /* 0x0000005d035d7220 */ /* 0x000fe20000410000 */
[C---:B------:R-:W-:Y:S01]  /*7790*/  FMUL.FTZ R94, R0.reuse, R94 ;  /* 0x0000005e005e7220 */ /* 0x040fe20000410000 */
[----:B------:R-:W-:Y:S01]  /*77a0*/  FMUL.FTZ R95, R0, R95 ;  /* 0x0000005f005f7220 */ /* 0x000fe20000410000 */
[C---:B------:R-:W-:Y:S01]  /*77b0*/  FMUL.FTZ R96, R134.reuse, R96 ;  /* 0x0000006086607220 */ /* 0x040fe20000410000 */
[C---:B------:R-:W-:Y:S01]  /*77c0*/  FMUL.FTZ R97, R134.reuse, R97 ;  /* 0x0000006186617220 */ /* 0x040fe20000410000 */
[C---:B---3--:R-:W-:Y:S01]  /*77d0*/  FMUL.FTZ R7, R133.reuse, R151 ;  /* 0x0000009785077220 */ /* 0x048fe20000410000 */
        /* <DEDUP_REMOVED lines=9> */
[----:B--2---:R-:W-:Y:S01]  /*7870*/  FFMA.FTZ R4, R18, UR4, -R139 ;  /* 0x0000000412047c23 */ /* 0x004fe2000801088b */
[----:B------:R-:W-:Y:S01]  /*7880*/  FMUL.FTZ R18, R133, R158 ;  /* 0x0000009e85127220 */ /* 0x000fe20000410000 */
[C---:B------:R-:W-:Y:S01]  /*7890*/  FMUL.FTZ R107, R0.reuse, R107 ;  /* 0x0000006b006b7220 */ /* 0x040fe20000410000 */
[C---:B------:R-:W-:Y:S01]  /*78a0*/  FMUL.FTZ R108, R3.reuse, R108 ;  /* 0x0000006c036c7220 */ /* 0x040fe20000410000 */
[----:B------:R2:W3:Y:S01]  /*78b0*/  MUFU.EX2 R252, R4 ;  /* 0x0000000400fc7308 */ /* 0x0004e20000000800 */
        /* <DEDUP_REMOVED lines=11> */
[--C-:B------:R-:W-:Y:S01]  /*7970*/  FFMA.FTZ R141, R141, UR4, -R143.reuse ;  /* 0x000000048d8d7c23 */ /* 0x100fe2000801088f */
[C---:B------:R-:W-:Y:S01]  /*7980*/  FMUL.FTZ R120, R3.reuse, R120 ;  /* 0x0000007803787220 */ /* 0x040fe20000410000 */
[C---:B------:R-:W-:Y:S01]  /*7990*/  FMUL.FTZ R121, R3.reuse, R121 ;  /* 0x0000007903797220 */ /* 0x040fe20000410000 */
[C---:B------:R-:W-:Y:S01]  /*79a0*/  FMUL.FTZ R122, R0.reuse, R122 ;  /* 0x0000007a007a7220 */ /* 0x040fe20000410000 */
[----:B------:R-:W-:Y:S01]  /*79b0*/  FMUL.FTZ R123, R0, R123 ;  /* 0x0000007b007b7220 */ /* 0x000fe20000410000 */
[----:B--2---:R-:W-:Y:S01]  /*79c0*/  FFMA.FTZ R4, R26, UR4, -R140 ;  /* 0x000000041a047c23 */ /* 0x004fe2000801088c */
[----:B---3--:R-:W-:Y:S01]  /*79d0*/  F2FP.F16.F32.PACK_AB R146, R252, R250 ;  /* 0x000000fafc92723e */ /* 0x008fe200000000ff */
[C---:B------:R-:W-:Y:S01]  /*79e0*/  FMUL.FTZ R26, R0.reuse, R162 ;  /* 0x000000a2001a7220 */ /* 0x040fe20000410000 */
[----:B------:R-:W-:Y:S01]  /*79f0*/  MUFU.EX2 R204, R141 ;  /* 0x0000008d00cc7308 */ /* 0x000fe20000000800 */
[----:B------:R-:W-:Y:S01]  /*7a00*/  LDSM.16.MT88.4 R160, [R217+0xb000] ;  /* 0x00b00000d9a0783b */ /* 0x000fe20000004200 */
[C---:B------:R-:W-:Y:S01]  /*7a10*/  FMUL.FTZ R124, R3.reuse, R124 ;  /* 0x0000007c037c7220 */ /* 0x040fe20000410000 */
[----:B------:R-:W-:Y:S01]  /*7a20*/  FMUL.FTZ R125, R3, R125 ;  /* 0x0000007d037d7220 */ /* 0x000fe20000410000 */
[C---:B------:R-:W-:Y:S01]  /*7a30*/  FMUL.FTZ R126, R0.reuse, R126 ;  /* 0x0000007e007e7220 */ /* 0x040fe20000410000 */
[----:B------:R-:W-:Y:S01]  /*7a40*/  FMUL.FTZ R127, R0, R127 ;  /* 0x0000007f007f7220 */ /* 0x000fe20000410000 */
[C---:B------:R-:W-:Y:S01]  /*7a50*/  FMUL.FTZ R128, R134.reuse, R128 ;  /* 0x0000008086807220 */ /* 0x040fe20000410000 */
[----:B------:R-:W-:Y:S03]  /*7a60*/  FMUL.FTZ R129, R134, R129 ;  /* 0x0000008186817220 */ /* 0x000fe60000410000 */
[----:B------:R2:W3:Y:S01]  /*7a70*/  MUFU.EX2 R248, R4 ;  /* 0x0000000400f87308 */ /* 0x0004e20000000800 */
[C---:B------:R-:W-:Y:S01]  /*7a80*/  FMUL.FTZ R130, R133.reuse, R130 ;  /* 0x0000008285827220 */ /* 0x040fe20000410000 */
[----:B------:R-:W-:Y:S01]  /*7a90*/  FMUL.FTZ R131, R133, R131 ;  /* 0x0000008385837220 */ /* 0x000fe20000410000 */
[--C-:B--2---:R-:W-:Y:S01]  /*7aa0*/  FFMA.FTZ R4, R28, UR4, -R142.reuse ;  /* 0x000000041c047c23 */ /* 0x104fe2000801088e */
[----:B---3--:R-:W-:Y:S01]  /*7ab0*/  F2FP.F16.F32.PACK_AB R147, R248, R246 ;  /* 0x000000f6f893723e */ /* 0x008fe200000000ff */
[----:B------:R-:W-:Y:S05]  /*7ac0*/  FMUL.FTZ R28, R3, R168 ;  /* 0x000000a8031c7220 */ /* 0x000fea0000410000 */
[----:B------:R2:W-:Y:S02]  /*7ad0*/  MUFU.EX2 R242, R4 ;  /* 0x0000000400f27308 */ /* 0x0005e40000000800 */
[--C-:B--2---:R-:W-:Y:S01]  /*7ae0*/  FFMA.FTZ R4, R32, UR4, -R142.reuse ;  /* 0x0000000420047c23 */ /* 0x104fe2000801088e */
[C---:B------:R-:W-:Y:S02]  /*7af0*/  FMUL.FTZ R32, R134.reuse, R172 ;  /* 0x000000ac86207220 */ /* 0x040fe40000410000 */
[----:B------:R-:W-:Y:S05]  /*7b00*/  LDSM.16.MT88.4 R172, [R219+0xa800] ;  /* 0x00a80000dbac783b */ /* 0x000fea0000004200 */
[----:B------:R2:W-:Y:S02]  /*7b10*/  MUFU.EX2 R243, R4 ;  /* 0x0000000400f37308 */ /* 0x0005e40000000800 */
[--C-:B--2---:R-:W-:Y:S01]  /*7b20*/  FFMA.FTZ R4, R19, UR4, -R142.reuse ;  /* 0x0000000413047c23 */ /* 0x104fe2000801088e */
[----:B------:R-:W-:Y:S07]  /*7b30*/  FMUL.FTZ R19, R133, R159 ;  /* 0x0000009f85137220 */ /* 0x000fee0000410000 */
[----:B------:R2:W-:Y:S02]  /*7b40*/  MUFU.EX2 R244, R4 ;  /* 0x0000000400f47308 */ /* 0x0005e40000000800 */
[----:B--2---:R-:W-:Y:S01]  /*7b50*/  FFMA.FTZ R4, R17, UR4, -R142 ;  /* 0x0000000411047c23 */ /* 0x004fe2000801088e */
[----:B------:R-:W-:Y:S02]  /*7b60*/  FMUL.FTZ R17, R134, R157 ;  /* 0x0000009d86117220 */ /* 0x000fe40000410000 */
[----:B------:R-:W-:Y:S05]  /*7b70*/  LDSM.16.MT88.4 R156, [R221+0xa000] ;  /* 0x00a00000dd9c783b */ /* 0x000fea0000004200 */
[----:B------:R2:W3:Y:S02]  /*7b80*/  MUFU.EX2 R245, R4 ;  /* 0x0000000400f57308 */ /* 0x0004e40000000800 */
[--C-:B--2---:R-:W-:Y:S01]  /*7b90*/  FFMA.FTZ R4, R179, UR4, -R143.reuse ;  /* 0x00000004b3047c23 */ /* 0x104fe2000801088f */
[----:B---3--:R-:W-:Y:S07]  /*7ba0*/  F2FP.F16.F32.PACK_AB R150, R245, R244 ;  /* 0x000000f4f596723e */ /* 0x008fee00000000ff */
[----:B------:R2:W3:Y:S02]  /*7bb0*/  MUFU.EX2 R239, R4 ;  /* 0x0000000400ef7308 */ /* 0x0004e40000000800 */
[--C-:B--2---:R-:W-:Y:S01]  /*7bc0*/  FFMA.FTZ R4, R178, UR4, -R143.reuse ;  /* 0x00000004b2047c23 */ /* 0x104fe2000801088f */
[----:B---3--:R-:W-:Y:S07]  /*7bd0*/  F2FP.F16.F32.PACK_AB R149, R239, R238 ;  /* 0x000000eeef95723e */ /* 0x008fee00000000ff */
[----:B------:R2:W-:Y:S02]  /*7be0*/  MUFU.EX2 R240, R4 ;  /* 0x0000000400f07308 */ /* 0x0005e40000000800 */
[----:B--2---:R-:W-:Y:S02]  /*7bf0*/  FFMA.FTZ R4, R177, UR4, -R143 ;  /* 0x00000004b1047c23 */ /* 0x004fe4000801088f */
[----:B------:R-:W2:Y:S06]  /*7c00*/  LDSM.16.MT88.4 R176, [R219+0xa000] ;  /* 0x00a00000dbb0783b */ /* 0x000eac0000004200 */
[----:B------:R3:W4:Y:S02]  /*7c10*/  MUFU.EX2 R241, R4 ;  /* 0x0000000400f17308 */ /* 0x0007240000000800 */
[C---:B---3--:R-:W-:Y:S01]  /*7c20*/  FMUL.FTZ R4, R134.reuse, R148 ;  /* 0x0000009486047220 */ /* 0x048fe20000410000 */
[----:B------:R-:W-:Y:S02]  /*7c30*/  F2FP.F16.F32.PACK_AB R148, R243, R242 ;  /* 0x000000f2f394723e */ /* 0x000fe400000000ff */
[----:B----4-:R-:W-:Y:S04]  /*7c40*/  F2FP.F16.F32.PACK_AB R151, R241, R240 ;  /* 0x000000f0f197723e */ /* 0x010fe800000000ff */
[-C--:B-1----:R-:W-:Y:S06]  /*7c50*/  HMMA.16816.F32 R4, R144, R20.reuse, R4 ;  /* 0x000000149004723c */ /* 0x082fec0000001804 */
[C---:B------:R-:W-:Y:S06]  /*7c60*/  HMMA.16816.F32 R8, R148.reuse, R20, R8 ;  /* 0x000000149408723c */ /* 0x040fec0000001808 */
[-C--:B------:R-:W-:Y:S05]  /*7c70*/  HMMA.16816.F32 R12, R148, R22.reuse, R12 ;  /* 0x00000016940c723c */ /* 0x080fea000000180c */
[C---:B------:R-:W-:Y:S01]  /*7c80*/  FMUL.FTZ R20, R134.reuse, R164 ;  /* 0x000000a486147220 */ /* 0x040fe20000410000 */
[C---:B------:R-:W-:Y:S05]  /*7c90*/  HMMA.16816.F32 R16, R144.reuse, R22, R16 ;  /* 0x000000169010723c */ /* 0x040fea0000001810 */
[----:B------:R-:W-:Y:S02]  /*7ca0*/  FMUL.FTZ R21, R134, R165 ;  /* 0x000000a586157220 */ /* 0x000fe40000410000 */
[C---:B------:R-:W-:Y:S01]  /*7cb0*/  FMUL.FTZ R22, R133.reuse, R166 ;  /* 0x000000a685167220 */ /* 0x040fe20000410000 */
[----:B------:R-:W-:Y:S07]  /*7cc0*/  FMUL.FTZ R23, R133, R167 ;  /* 0x000000a785177220 */ /* 0x000fee0000410000 */
[-C--:B--2---:R-:W-:Y:S06]  /*7cd0*/  HMMA.16816.F32 R20, R144, R176.reuse, R20 ;  /* 0x000000b09014723c */ /* 0x084fec0000001814 */
[C---:B------:R-:W-:Y:S06]  /*7ce0*/  HMMA.16816.F32 R24, R148.reuse, R176, R24 ;  /* 0x000000b09418723c */ /* 0x040fec0000001818 */
[-C--:B------:R-:W-:Y:S06]  /*7cf0*/  HMMA.16816.F32 R28, R148, R178.reuse, R28 ;  /* 0x000000b2941c723c */ /* 0x080fec000000181c */
[C---:B------:R-:W-:Y:S06]  /*7d00*/  HMMA.16816.F32 R32, R144.reuse, R178, R32 ;  /* 0x000000b29020723c */ /* 0x040fec0000001820 */
[-C--:B------:R-:W-:Y:S06]  /*7d10*/  HMMA.16816.F32 R36, R144, R152.reuse, R36 ;  /* 0x000000989024723c */ /* 0x080fec0000001824 */
        /* <DEDUP_REMOVED lines=9> */
[----:B------:R2:W-:Y:S03]  /*7db0*/  MUFU.EX2 R235, R156 ;  /* 0x0000009c00eb7308 */ /* 0x0005e60000000800 */
[-C--:B------:R-:W-:Y:S06]  /*7dc0*/  HMMA.16816.F32 R68, R144, R160.reuse, R68 ;  /* 0x000000a09044723c */ /* 0x080fec0000001844 */
[C---:B------:R-:W-:Y:S06]  /*7dd0*/  HMMA.16816.F32 R72, R148.reuse, R160, R72 ;  /* 0x000000a09448723c */ /* 0x040fec0000001848 */
[-C--:B------:R-:W-:Y:S05]  /*7de0*/  HMMA.16816.F32 R76, R148, R162.reuse, R76 ;  /* 0x000000a2944c723c */ /* 0x080fea000000184c */
[--C-:B------:R-:W-:Y:S01]  /*7df0*/  FFMA.FTZ R160, R186, UR4, -R140.reuse ;  /* 0x00000004baa07c23 */ /* 0x100fe2000801088c */
[C---:B------:R-:W-:Y:S03]  /*7e00*/  HMMA.16816.F32 R80, R144.reuse, R162, R80 ;  /* 0x000000a29050723c */ /* 0x040fe60000001850 */
[----:B------:R3:W-:Y:S02]  /*7e10*/  MUFU.EX2 R233, R160 ;  /* 0x000000a000e97308 */ /* 0x0007e40000000800 */
[--C-:B--2---:R-:W-:Y:S01]  /*7e20*/  FFMA.FTZ R156, R181, UR4, -R139.reuse ;  /* 0x00000004b59c7c23 */ /* 0x104fe2000801088b */
[-C--:B-1----:R-:W-:Y:S07]  /*7e30*/  HMMA.16816.F32 R84, R144, R152.reuse, R84 ;  /* 0x000000989054723c */ /* 0x082fee0000001854 */
[----:B------:R1:W-:Y:S01]  /*7e40*/  MUFU.EX2 R234, R156 ;  /* 0x0000009c00ea7308 */ /* 0x0003e20000000800 */
[C---:B------:R-:W-:Y:S04]  /*7e50*/  HMMA.16816.F32 R88, R148.reuse, R152, R88 ;  /* 0x000000989458723c */ /* 0x040fe80000001858 */
[--C-:B------:R-:W-:Y:S02]  /*7e60*/  FFMA.FTZ R161, R185, UR4, -R140.reuse ;  /* 0x00000004b9a17c23 */ /* 0x100fe4000801088c */
[-C--:B------:R-:W-:Y:S03]  /*7e70*/  HMMA.16816.F32 R92, R148, R154.reuse, R92 ;  /* 0x0000009a945c723c */ /* 0x080fe6000000185c */
[----:B------:R-:W2:Y:S02]  /*7e80*/  MUFU.EX2 R215, R161 ;  /* 0x000000a100d77308 */ /* 0x000ea40000000800 */
[--C-:B---3--:R-:W-:Y:S01]  /*7e90*/  FFMA.FTZ R160, R184, UR4, -R139.reuse ;  /* 0x00000004b8a07c23 */ /* 0x108fe2000801088b */
[C---:B------:R-:W-:Y:S01]  /*7ea0*/  HMMA.16816.F32 R96, R144.reuse, R154, R96 ;  /* 0x0000009a9060723c */ /* 0x040fe20000001860 */
[----:B------:R-:W-:Y:S04]  /*7eb0*/  LDSM.16.MT88.4 R152, [R221+0xb000] ;  /* 0x00b00000dd98783b */ /* 0x000fe80000004200 */
[----:B------:R-:W-:Y:S02]  /*7ec0*/  FFMA.FTZ R139, R183, UR4, -R139 ;  /* 0x00000004b78b7c23 */ /* 0x000fe4000801088b */
[----:B------:R-:W-:Y:S02]  /*7ed0*/  MUFU.EX2 R213, R160 ;  /* 0x000000a000d57308 */ /* 0x000fe40000000800 */
[----:B-1----:R-:W1:Y:S08]  /*7ee0*/  LDSM.16.MT88.4 R156, [R222+0xb000] ;  /* 0x00b00000de9c783b */ /* 0x002e700000004200 */
[----:B------:R3:W-:Y:S01]  /*7ef0*/  MUFU.EX2 R214, R139 ;  /* 0x0000008b00d67308 */ /* 0x0007e20000000800 */
[----:B--2---:R-:W-:Y:S01]  /*7f00*/  F2FP.F16.F32.PACK_AB R141, R215, R233 ;  /* 0x000000e9d78d723e */ /* 0x004fe200000000ff */
[--C-:B---3--:R-:W-:Y:S01]  /*7f10*/  FFMA.FTZ R139, R188, UR4, -R140.reuse ;  /* 0x00000004bc8b7c23 */ /* 0x108fe2000801088c */
[----:B------:R-:W-:Y:S02]  /*7f20*/  FFMA.FTZ R140, R187, UR4, -R140 ;  /* 0x00000004bb8c7c23 */ /* 0x000fe4000801088c */
[----:B------:R-:W-:Y:S05]  /*7f30*/  LDSM.16.MT88.4 R184, [R221+0xa800] ;  /* 0x00a80000ddb8783b */ /* 0x000fea0000004200 */
[----:B------:R2:W-:Y:S10]  /*7f40*/  MUFU.EX2 R211, R139 ;  /* 0x0000008b00d37308 */ /* 0x0005f40000000800 */
[----:B------:R3:W-:Y:S01]  /*7f50*/  MUFU.EX2 R212, R140 ;  /* 0x0000008c00d47308 */ /* 0x0007e20000000800 */
[-C--:B-1----:R-:W-:Y:S03]  /*7f60*/  HMMA.16816.F32 R100, R144, R156.reuse, R100 ;  /* 0x0000009c9064723c */ /* 0x082fe60000001864 */
[--C-:B--2---:R-:W-:Y:S03]  /*7f70*/  FFMA.FTZ R139, R189, UR4, -R142.reuse ;  /* 0x00000004bd8b7c23 */ /* 0x104fe6000801088e */
[C---:B------:R-:W-:Y:S03]  /*7f80*/  HMMA.16816.F32 R104, R148.reuse, R156, R104 ;  /* 0x0000009c9468723c */ /* 0x040fe60000001868 */
[----:B------:R1:W-:Y:S02]  /*7f90*/  MUFU.EX2 R210, R139 ;  /* 0x0000008b00d27308 */ /* 0x0003e40000000800 */
[--C-:B---3--:R-:W-:Y:S01]  /*7fa0*/  FFMA.FTZ R140, R191, UR4, -R142.reuse ;  /* 0x00000004bf8c7c23 */ /* 0x108fe2000801088e */
[-C--:B------:R-:W-:Y:S07]  /*7fb0*/  HMMA.16816.F32 R108, R148, R158.reuse, R108 ;  /* 0x0000009e946c723c */ /* 0x080fee000000186c */
[----:B------:R2:W-:Y:S01]  /*7fc0*/  MUFU.EX2 R209, R140 ;  /* 0x0000008c00d17308 */ /* 0x0005e20000000800 */
[C---:B------:R-:W-:Y:S01]  /*7fd0*/  HMMA.16816.F32 R112, R144.reuse, R158, R112 ;  /* 0x0000009e9070723c */ /* 0x040fe20000001870 */
[----:B------:R-:W3:Y:S05]  /*7fe0*/  LDSM.16.MT88.4 R156, [R217+0xa800] ;  /* 0x00a80000d99c783b */ /* 0x000eea0000004200 */
[-C--:B------:R-:W-:Y:S05]  /*7ff0*/  HMMA.16816.F32 R116, R144, R152.reuse, R116 ;  /* 0x000000989074723c */ /* 0x080fea0000001874 */
[--C-:B-1----:R-:W-:Y:S01]  /*8000*/  FFMA.FTZ R139, R190, UR4, -R142.reuse ;  /* 0x00000004be8b7c23 */ /* 0x102fe2000801088e */
[C---:B------:R-:W-:Y:S01]  /*8010*/  HMMA.16816.F32 R120, R148.reuse, R152, R120 ;  /* 0x000000989478723c */ /* 0x040fe20000001878 */
[----:B------:R-:W-:Y:S02]  /*8020*/  LDSM.16.MT88.4 R188, [R217+0xb800] ;  /* 0x00b80000d9bc783b */ /* 0x000fe40000004200 */
[----:B------:R1:W4:Y:S02]  /*8030*/  MUFU.EX2 R208, R139 ;  /* 0x0000008b00d07308 */ /* 0x0003240000000800 */
[----:B------:R-:W-:Y:S01]  /*8040*/  FFMA.FTZ R142, R182, UR4, -R142 ;  /* 0x00000004b68e7c23 */ /* 0x000fe2000801088e */
[-C--:B------:R-:W-:Y:S03]  /*8050*/  HMMA.16816.F32 R124, R148, R154.reuse, R124 ;  /* 0x0000009a947c723c */ /* 0x080fe6000000187c */
[----:B------:R-:W5:Y:S04]  /*8060*/  LDSM.16.MT88.4 R180, [R222+0xa800] ;  /* 0x00a80000deb4783b */ /* 0x000f680000004200 */
[----:B------:R3:W3:Y:S01]  /*8070*/  MUFU.EX2 R205, R142 ;  /* 0x0000008e00cd7308 */ /* 0x0006e20000000800 */
[----:B------:R-:W-:Y:S04]  /*8080*/  HMMA.16816.F32 R128, R144, R154, R128 ;  /* 0x0000009a9080723c */ /* 0x000fe80000001880 */
[----:B--2---:R-:W-:Y:S01]  /*8090*/  F2FP.F16.F32.PACK_AB R140, R234, R235 ;  /* 0x000000ebea8c723e */ /* 0x004fe200000000ff */
[--C-:B-1----:R-:W-:Y:S01]  /*80a0*/  FFMA.FTZ R139, R192, UR4, -R143.reuse ;  /* 0x00000004c08b7c23 */ /* 0x102fe2000801088f */
[----:B----4-:R-:W-:Y:S03]  /*80b0*/  F2FP.F16.F32.PACK_AB R176, R208, R210 ;  /* 0x000000d2d0b0723e */ /* 0x010fe600000000ff */
[----:B------:R1:W-:Y:S02]  /*80c0*/  MUFU.EX2 R207, R139 ;  /* 0x0000008b00cf7308 */ /* 0x0003e40000000800 */
[----:B---3--:R-:W-:Y:S02]  /*80d0*/  F2FP.F16.F32.PACK_AB R142, R214, R213 ;  /* 0x000000d5d68e723e */ /* 0x008fe400000000ff */
[----:B------:R-:W-:Y:S01]  /*80e0*/  F2FP.F16.F32.PACK_AB R178, R205, R209 ;  /* 0x000000d1cdb2723e */ /* 0x000fe200000000ff */
[--C-:B-1----:R-:W-:Y:S01]  /*80f0*/  FFMA.FTZ R139, R193, UR4, -R143.reuse ;  /* 0x00000004c18b7c23 */ /* 0x102fe2000801088f */
[----:B------:R-:W-:Y:S01]  /*8100*/  FFMA.FTZ R143, R2, UR4, -R143 ;  /* 0x00000004028f7c23 */ /* 0x000fe2000801088f */
[----:B------:R-:W-:Y:S03]  /*8110*/  MOV R2, R194 ;  /* 0x000000c200027202 */ /* 0x000fe60000000f00 */
[----:B------:R-:W1:Y:S01]  /*8120*/  MUFU.EX2 R206, R139 ;  /* 0x0000008b00ce7308 */ /* 0x000e620000000800 */
[----:B------:R-:W2:Y:S09]  /*8130*/  LDSM.16.MT88.4 R192, [R219+0xb800] ;  /* 0x00b80000dbc0783b */ /* 0x000eb20000004200 */
[----:B------:R3:W4:Y:S01]  /*8140*/  MUFU.EX2 R139, R143 ;  /* 0x0000008f008b7308 */ /* 0x0007220000000800 */
[----:B-1----:R-:W-:Y:S02]  /*8150*/  F2FP.F16.F32.PACK_AB R177, R206, R207 ;  /* 0x000000cfceb1723e */ /* 0x002fe400000000ff */
[----:B---3--:R-:W-:Y:S02]  /*8160*/  F2FP.F16.F32.PACK_AB R143, R212, R211 ;  /* 0x000000d3d48f723e */ /* 0x008fe400000000ff */
[----:B----4-:R-:W-:Y:S05]  /*8170*/  F2FP.F16.F32.PACK_AB R179, R139, R204 ;  /* 0x000000cc8bb3723e */ /* 0x010fea00000000ff */
[-C--:B------:R-:W-:Y:S01]  /*8180*/  HMMA.16816.F32 R148, R140, R156.reuse, R4 ;  /* 0x0000009c8c94723c */ /* 0x080fe20000001804 */
[----:B------:R-:W3:Y:S04]  /*8190*/  LDL.LU R4, [R1+0x10] ;  /* 0x0000100001047983 */ /* 0x000ee80000300800 */
[----:B------:R-:W4:Y:S01]  /*81a0*/  LDL.LU R5, [R1+0xc] ;  /* 0x00000c0001057983 */ /* 0x000f220000300800 */
[C---:B------:R-:W-:Y:S03]  /*81b0*/  HMMA.16816.F32 R144, R176.reuse, R156, R8 ;  /* 0x0000009cb090723c */ /* 0x040fe60000001808 */
[----:B------:R-:W4:Y:S03]  /*81c0*/  LDL.LU R6, [R1+0x8] ;  /* 0x0000080001067983 */ /* 0x000f260000300800 */
[-C--:B------:R-:W-:Y:S01]  /*81d0*/  HMMA.16816.F32 R152, R176, R158.reuse, R12 ;  /* 0x0000009eb098723c */ /* 0x080fe2000000180c */
[----:B------:R-:W4:Y:S05]  /*81e0*/  LDL.LU R7, [R1+0x4] ;  /* 0x0000040001077983 */ /* 0x000f2a0000300800 */
[C---:B------:R-:W-:Y:S06]  /*81f0*/  HMMA.16816.F32 R156, R140.reuse, R158, R16 ;  /* 0x0000009e8c9c723c */ /* 0x040fec0000001810 */
[-C--:B------:R-:W-:Y:S06]  /*8200*/  HMMA.16816.F32 R164, R140, R172.reuse, R20 ;  /* 0x000000ac8ca4723c */ /* 0x080fec0000001814 */
        /* <DEDUP_REMOVED lines=26> */
[----:B------:R-:W-:Y:S07]  /*83b0*/  HMMA.16816.F32 R128, R140, R202, R128 ;  /* 0x000000ca8c80723c */ /* 0x000fee0000001880 */
[----:B------:R-:W-:Y:S01]  /*83c0*/  MOV R140, R135 ;  /* 0x00000087008c7202 */ /* 0x000fe20000000f00 */
[----:B---3--:R-:W-:Y:S04]  /*83d0*/  FFMA.FTZ R134, R134, R4, R251 ;  /* 0x0000000486867223 */ /* 0x008fe800000100fb */
[----:B------:R-:W-:Y:S01]  /*83e0*/  FADD.FTZ R2, R2, R134 ;  /* 0x0000008602027221 */ /* 0x000fe20000010000 */
[----:B----4-:R-:W-:Y:S01]  /*83f0*/  FFMA.FTZ R133, R133, R5, R247 ;  /* 0x0000000585857223 */ /* 0x010fe200000100f7 */
[----:B------:R-:W-:Y:S01]  /*8400*/  MOV R134, R137 ;  /* 0x0000008900867202 */ /* 0x000fe20000000f00 */
[----:B------:R-:W-:Y:S01]  /*8410*/  FFMA.FTZ R3, R3, R6, R242 ;  /* 0x0000000603037223 */ /* 0x000fe200000100f2 */
[----:B------:R-:W-:Y:S01]  /*8420*/  FADD.FTZ R2, R250, R2 ;  /* 0x00000002fa027221 */ /* 0x000fe20000010000 */
[----:B------:R-:W-:Y:S01]  /*8430*/  FADD.FTZ R5, R249, R133 ;  /* 0x00000085f9057221 */ /* 0x000fe20000010000 */
[----:B------:R-:W-:Y:S01]  /*8440*/  MOV R133, R138 ;  /* 0x0000008a00857202 */ /* 0x000fe20000000f00 */
[----:B------:R-:W-:Y:S01]  /*8450*/  FADD.FTZ R3, R243, R3 ;  /* 0x00000003f3037221 */ /* 0x000fe20000010000 */
[----:B------:R-:W-:Y:S01]  /*8460*/  FADD.FTZ R2, R252, R2 ;  /* 0x00000002fc027221 */ /* 0x000fe20000010000 */
[----:B------:R-:W-:Y:S01]  /*8470*/  FADD.FTZ R5, R246, R5 ;  /* 0x00000005f6057221 */ /* 0x000fe20000010000 */
[----:B------:R-:W-:Y:S01]  /*8480*/  FFMA.FTZ R0, R0, R7, R238 ;  /* 0x0000000700007223 */ /* 0x000fe200000100ee */
[----:B------:R-:W-:Y:S01]  /*8490*/  FADD.FTZ R6, R244, R3 ;  /* 0x00000003f4067221 */ /* 0x000fe20000010000 */
[----:B------:R-:W-:Y:S01]  /*84a0*/  FADD.FTZ R4, R235, R2 ;  /* 0x00000002eb047221 */ /* 0x000fe20000010000 */
[----:B------:R-:W-:Y:S01]  /*84b0*/  FADD.FTZ R5, R248, R5 ;  /* 0x00000005f8057221 */ /* 0x000fe20000010000 */
        /* <DEDUP_REMOVED lines=11> */
[----:B------:R-:W-:Y:S02]  /*8570*/  FADD.FTZ R5, R215, R0 ;  /* 0x00000000d7057221 */ /* 0x000fe40000010000 */
[----:B------:R1:W-:Y:S01]  /*8580*/  STL [R1+0x10], R6 ;  /* 0x0000100601007387 */ /* 0x0003e20000100800 */
[----:B------:R-:W-:Y:S01]  /*8590*/  FADD.FTZ R0, R206, R3 ;  /* 0x00000003ce007221 */ /* 0x000fe20000010000 */
[----:B------:R-:W-:Y:S01]  /*85a0*/  FADD.FTZ R5, R211, R5 ;  /* 0x00000005d3057221 */ /* 0x000fe20000010000 */
[----:B------:R-:W-:Y:S02]  /*85b0*/  FADD.FTZ R3, R209, R2 ;  /* 0x00000002d1037221 */ /* 0x000fe40000010000 */
[----:B------:R-:W-:Y:S01]  /*85c0*/  FADD.FTZ R2, R204, R0 ;  /* 0x00000000cc027221 */ /* 0x000fe20000010000 */
[----:B------:R-:W-:Y:S01]  /*85d0*/  FADD.FTZ R4, R212, R5 ;  /* 0x00000005d4047221 */ /* 0x000fe20000010000 */
[----:B------:R-:W-:Y:S01]  /*85e0*/  FADD.FTZ R3, R205, R3 ;  /* 0x00000003cd037221 */ /* 0x000fe20000010000 */
[----:B------:R-:W-:Y:S01]  /*85f0*/  IADD3 R0, R232, -0x1, RZ ;  /* 0xffffffffe8007810 */ /* 0x000fe20007ffe0ff */
[----:B------:R-:W-:Y:S01]  /*8600*/  FADD.FTZ R2, R139, R2 ;  /* 0x000000028b027221 */ /* 0x000fe20000010000 */
[----:B------:R-:W-:Y:S01]  /*8610*/  MOV R139, R136 ;  /* 0x00000088008b7202 */ /* 0x000fe20000000f00 */
[----:B------:R1:W-:Y:S01]  /*8620*/  STL [R1+0xc], R4 ;  /* 0x00000c0401007387 */ /* 0x0003e20000100800 */
[----:B------:R-:W-:Y:S03]  /*8630*/  MOV R232, R0 ;  /* 0x0000000000e87202 */ /* 0x000fe60000000f00 */
[----:B------:R1:W-:Y:S04]  /*8640*/  STL [R1+0x8], R3 ;  /* 0x0000080301007387 */ /* 0x0003e80000100800 */
[----:B------:R1:W-:Y:S01]  /*8650*/  STL [R1+0x4], R2 ;  /* 0x0000040201007387 */ /* 0x0003e20000100800 */
[----:B------:R-:W-:Y:S05]  /*8660*/  @P4 BRA `(.L_x_2223) ;  /* 0xffffffd000884947 */ /* 0x000fea000383ffff */
.L_x_2222:
[----:B------:R-:W2:Y:S04]  /*8670*/  LDL.LU R8, [R1+0x10] ;  /* 0x0000100001087983 */ /* 0x000ea80000300800 */
[----:B------:R-:W3:Y:S04]  /*8680*/  LDL.LU R7, [R1+0xc] ;  /* 0x00000c0001077983 */ /* 0x000ee80000300800 */
[----:B-1----:R-:W4:Y:S04]  /*8690*/  LDL.LU R6, [R1+0x8] ;  /* 0x0000080001067983 */ /* 0x002f280000300800 */
[----:B------:R-:W5:Y:S04]  /*86a0*/  LDL.LU R5, [R1+0x4] ;  /* 0x0000040001057983 */ /* 0x000f680000300800 */
[----:B------:R-:W5:Y:S01]  /*86b0*/  LDL R11, [R1+0x54] ;  /* 0x00005400010b7983 */ /* 0x000f620000100800 */
[----:B------:R-:W1:Y:S01]  /*86c0*/  S2UR UR4, SR_CgaCtaId ;  /* 0x00000000000479c3 */ /* 0x000e620000008800 */
[----:B------:R-:W-:Y:S01]  /*86d0*/  UMOV UR5, 0x400 ;  /* 0x0000040000057882 */ /* 0x000fe20000000000 */
[----:B------:R-:W5:Y:S01]  /*86e0*/  S2R R180, SR_TID.X ;  /* 0x0000000000b47919 */ /* 0x000f620000002100 */
[----:B------:R-:W1:Y:S02]  /*86f0*/  S2R R182, SR_TID.X ;  /* 0x0000000000b67919 */ /* 0x000e640000002100 */
[----:B-1----:R-:W-:Y:S01]  /*8700*/  ULEA UR4, UR4, UR5, 0x18 ;  /* 0x0000000504047291 */ /* 0x002fe2000f8ec03f */
[----:B------:R-:W-:-:S04]  /*8710*/  SHF.R.S32.HI R181, RZ, 0x1f, R182 ;  /* 0x0000001fffb57819 */ /* 0x000fc800000114b6 */
[----:B------:R-:W-:Y:S01]  /*8720*/  LEA.HI R181, R181, R182, RZ, 0x3 ;  /* 0x000000b6b5b57211 */ /* 0x000fe200078f18ff */
[----:B--2---:R-:W1:Y:S04]  /*8730*/  SHFL.BFLY PT, R4, R8, 0x2, 0x1f ;  /* 0x0c401f0008047f89 */ /* 0x004e6800000e0000 */
[----:B---3--:R-:W2:Y:S04]  /*8740*/  SHFL.BFLY PT, R3, R7, 0x2, 0x1f ;  /* 0x0c401f0007037f89 */ /* 0x008ea800000e0000 */
[----:B----4-:R-:W3:Y:S04]  /*8750*/  SHFL.BFLY PT, R2, R6, 0x2, 0x1f ;  /* 0x0c401f0006027f89 */ /* 0x010ee800000e0000 */
[----:B-----5:R-:W4:Y:S01]  /*8760*/  SHFL.BFLY PT, R0, R5, 0x2, 0x1f ;  /* 0x0c401f0005007f89 */ /* 0x020f2200000e0000 */
[----:B------:R-:W-:Y:S01]  /*8770*/  ISETP.NE.AND P0, PT, R11, -0x1, PT ;  /* 0xffffffff0b00780c */ /* 0x000fe20003f05270 */
        /* <DEDUP_REMOVED lines=11> */
[----:B------:R-:W-:Y:S01]  /*8830*/  FSETP.NE.FTZ.AND P4, PT, R132, RZ, PT ;  /* 0x000000ff8400720b */ /* 0x000fe20003f95000 */
[----:B---3--:R-:W-:Y:S01]  /*8840*/  FADD.FTZ R134, R2, R6 ;  /* 0x0000000602867221 */ /* 0x008fe20000010000 */
[CC--:B------:R-:W-:Y:S02]  /*8850*/  LEA.HI R6, R4.reuse, R180.reuse, RZ, 0x2 ;  /* 0x000000b404067211 */ /* 0x0c0fe400078f10ff */
[----:B------:R-:W-:Y:S01]  /*8860*/  LEA.HI R4, R4, R180, RZ, 0x5 ;  /* 0x000000b404047211 */ /* 0x000fe200078f28ff */
[----:B----4-:R-:W-:Y:S01]  /*8870*/  FADD.FTZ R139, R0, R5 ;  /* 0x00000005008b7221 */ /* 0x010fe20000010000 */
[----:B------:R-:W-:Y:S02]  /*8880*/  MOV R0, 0x3f800000 ;  /* 0x3f80000000007802 */ /* 0x000fe40000000f00 */
[--C-:B------:R-:W-:Y:S02]  /*8890*/  SHF.R.S32.HI R2, RZ, 0x2, R6.reuse ;  /* 0x00000002ff027819 */ /* 0x100fe40000011406 */
[----:B------:R-:W-:-:S02]  /*88a0*/  SHF.R.S32.HI R3, RZ, 0x1f, R6 ;  /* 0x0000001fff037819 */ /* 0x000fc40000011406 */
[----:B------:R-:W-:Y:S01]  /*88b0*/  LOP3.LUT R6, R6, 0x3ffffffc, RZ, 0xc0, !PT ;  /* 0x3ffffffc06067812 */ /* 0x000fe200078ec0ff */
[----:B------:R-:W1:Y:S01]  /*88c0*/  @P4 MUFU.RCP R0, R132 ;  /* 0x0000008400004308 */ /* 0x000e620000001000 */
[----:B------:R-:W-:Y:S02]  /*88d0*/  LOP3.LUT R7, R4, 0xffffffe0, RZ, 0xc0, !PT ;  /* 0xffffffe004077812 */ /* 0x000fe400078ec0ff */
[----:B------:R-:W-:Y:S02]  /*88e0*/  LEA.HI R5, R3, R2, RZ, 0x3 ;  /* 0x0000000203057211 */ /* 0x000fe400078f18ff */
[-C--:B------:R-:W-:Y:S02]  /*88f0*/  IADD3 R8, -R6, R180.reuse, RZ ;  /* 0x000000b406087210 */ /* 0x080fe40007ffe1ff */
[----:B------:R-:W-:Y:S02]  /*8900*/  FSETP.NE.FTZ.AND P3, PT, R133, RZ, PT ;  /* 0x000000ff8500720b */ /* 0x000fe40003f75000 */
[----:B------:R-:W-:-:S02]  /*8910*/  IADD3 R180, -R7, R180, RZ ;  /* 0x000000b407b47210 */ /* 0x000fc40007ffe1ff */
[----:B------:R-:W2:Y:S01]  /*8920*/  @P0 LDC.64 R6, c[0x0][0x298] ;  /* 0x0000a600ff060b82 */ /* 0x000ea20000000a00 */
[----:B------:R-:W-:Y:S02]  /*8930*/  LOP3.LUT R3, R181, 0xfffffff8, RZ, 0xc0, !PT ;  /* 0xfffffff8b5037812 */ /* 0x000fe400078ec0ff */
[----:B------:R-:W-:Y:S02]  /*8940*/  LOP3.LUT R5, R5, 0xfffffff8, RZ, 0xc0, !PT ;  /* 0xfffffff805057812 */ /* 0x000fe400078ec0ff */
[----:B------:R-:W-:Y:S01]  /*8950*/  IADD3 R182, -R3, R182, RZ ;  /* 0x000000b603b67210 */ /* 0x000fe20007ffe1ff */
[C---:B-1----:R-:W-:Y:S01]  /*8960*/  FMUL.FTZ R10, R0.reuse, R165 ;  /* 0x000000a5000a7220 */ /* 0x042fe20000410000 */
[----:B------:R-:W-:Y:S01]  /*8970*/  MOV R3, 0x3f800000 ;  /* 0x3f80000000037802 */ /* 0x000fe20000000f00 */
[----:B------:R-:W-:Y:S01]  /*8980*/  FMUL.FTZ R165, R0, R81 ;  /* 0x0000005100a57220 */ /* 0x000fe20000410000 */
        /* <DEDUP_REMOVED lines=36> */
[----:B--2---:R-:W-:Y:S01]  /*8bd0*/  @P0 IMAD.WIDE.U32 R4, R11, R6, RZ ;  /* 0x000000060b040225 */ /* 0x004fe200078e00ff */
[----:B------:R-:W-:-:S03]  /*8be0*/  LEA.HI R20, R20, R20, RZ, 0x1d ;  /* 0x0000001414147211 */ /* 0x000fc600078fe8ff */
[C---:B-1----:R-:W-:Y:S01]  /*8bf0*/  FMUL.FTZ R150, R3.reuse, R150 ;  /* 0x0000009603967220 */ /* 0x042fe20000410000 */
[----:B------:R-:W-:Y:S01]  /*8c00*/  R2P PR, R2, 0x6 ;  /* 0x0000000602007804 */ /* 0x000fe20000000000 */
[C---:B------:R-:W-:Y:S01]  /*8c10*/  FMUL.FTZ R151, R3.reuse, R151 ;  /* 0x0000009703977220 */ /* 0x040fe20000410000 */
[----:B------:R-:W-:Y:S01]  /*8c20*/  LEA R20, R0, R20, 0x1 ;  /* 0x0000001400147211 */ /* 0x000fe200078e08ff */
[C---:B------:R-:W-:Y:S01]  /*8c30*/  FMUL.FTZ R158, R3.reuse, R158 ;  /* 0x0000009e039e7220 */ /* 0x040fe20000410000 */
[----:B------:R-:W-:Y:S01]  /*8c40*/  MOV R84, 0x20 ;  /* 0x0000002000547802 */ /* 0x000fe20000000f00 */
[----:B------:R-:W-:Y:S01]  /*8c50*/  FMUL.FTZ R159, R3, R159 ;  /* 0x0000009f039f7220 */ /* 0x000fe20000410000 */
[----:B------:R-:W-:Y:S01]  /*8c60*/  MOV R80, 0x40 ;  /* 0x0000004000507802 */ /* 0x000fe20000000f00 */
[----:B------:R-:W-:Y:S01]  /*8c70*/  @P0 IMAD R96, R11, R7, R5 ;  /* 0x000000070b600224 */ /* 0x000fe200078e0205 */
[----:B------:R-:W-:Y:S01]  /*8c80*/  LEA R20, R20, UR4, 0x1 ;  /* 0x0000000414147c11 */ /* 0x000fe2000f8e08ff */
[----:B------:R-:W-:Y:S01]  /*8c90*/  FMUL.FTZ R166, R3, R166 ;  /* 0x000000a603a67220 */ /* 0x000fe20000410000 */
[----:B------:R-:W-:-:S02]  /*8ca0*/  @P0 MOV R85, R4 ;  /* 0x0000000400550202 */ /* 0x000fc40000000f00 */
[----:B------:R-:W-:Y:S02]  /*8cb0*/  SEL R84, R84, 0xffffffe0, !P1 ;  /* 0xffffffe054547807 */ /* 0x000fe40004800000 */
        /* <DEDUP_REMOVED lines=10> */
.L_x_2226:
        /* <DEDUP_REMOVED lines=23> */
.L_x_2227:
        /* <DEDUP_REMOVED lines=13> */
[----:B------:R-:W-:Y:S01]  /*8fa0*/  MOV R2, 0x3f800000 ;  /* 0x3f80000000027802 */ /* 0x000fe20000000f00 */
        /* <DEDUP_REMOVED lines=159> */
[----:B------:R-:W3:Y:S01]  /*99a0*/  @P0 LDC.64 R8, c[0x0][0x2c0] ;  /* 0x0000b000ff080b82 */ /* 0x000ee20000000a00 */
        /* <DEDUP_REMOVED lines=80> */
[----:B------:R-:W-:-:S03]  /*9eb0*/  @!P0 IMAD R0, R6, R7, RZ ;  /* 0x0000000706008224 */ /* 0x000fc600078e02ff */
[----:B------:R-:W5:Y:S01]  /*9ec0*/  S2R R13, SR_CTAID.Y ;  /* 0x00000000000d7919 */ /* 0x000f620000002600 */
[----:B------:R-:W3:Y:S01]  /*9ed0*/  @P1 MUFU.LG2 R7, R139 ;  /* 0x0000008b00071308 */ /* 0x000ee20000000c00 */
[----:B------:R-:W-:Y:S01]  /*9ee0*/  @P0 IMAD R3, R9, R8, RZ ;  /* 0x0000000809030224 */ /* 0x000fe200078e02ff */
[----:B------:R-:W-:Y:S01]  /*9ef0*/  LOP3.LUT P4, RZ, R180, 0x3, RZ, 0xc0, !PT ;  /* 0x00000003b4ff7812 */ /* 0x000fe2000788c0ff */
[----:B------:R-:W3:Y:S01]  /*9f00*/  S2R R25, SR_CTAID.Z ;  /* 0x0000000000197919 */ /* 0x000ee20000002700 */
[----:B----4-:R-:W-:Y:S01]  /*9f10*/  IADD3 R2, R12, 0x10, RZ ;  /* 0x000000100c027810 */ /* 0x010fe20007ffe0ff */
[----:B------:R-:W-:-:S03]  /*9f20*/  @!P0 IMAD.MOV.U32 R3, RZ, RZ, R6 ;  /* 0x000000ffff038224 */ /* 0x000fc600078e0006 */
[----:B--2---:R-:W-:Y:S01]  /*9f30*/  ISETP.GE.AND P2, PT, R2, R167, PT ;  /* 0x000000a70200720c */ /* 0x004fe20003f46270 */
[----:B-1----:R-:W-:Y:S01]  /*9f40*/  @P3 FMUL.FTZ R2, R5, 0.69314718246459960938 ;  /* 0x3f31721805023820 */ /* 0x002fe20000410000 */
[----:B------:R-:W-:-:S03]  /*9f50*/  @P6 FMUL.FTZ R5, R14, 0.69314718246459960938 ;  /* 0x3f3172180e056820 */ /* 0x000fc60000410000 */
[----:B------:R-:W-:Y:S01]  /*9f60*/  @P3 FFMA.FTZ R23, R137, R11, R2 ;  /* 0x0000000b89173223 */ /* 0x000fe20000010002 */
[----:B------:R-:W-:Y:S01]  /*9f70*/  IADD3 R2, R12, 0x20, RZ ;  /* 0x000000200c027810 */ /* 0x000fe20007ffe0ff */
[----:B------:R1:W2:Y:S01]  /*9f80*/  LDS.128 R28, [R231+0x3800] ;  /* 0x00380000e71c7984 */ /* 0x0002a20000000c00 */
[----:B------:R-:W-:Y:S01]  /*9f90*/  @P6 FFMA.FTZ R22, R136, R15, R5 ;  /* 0x0000000f88166223 */ /* 0x000fe20000010005 */
[----:B------:R-:W-:Y:S02]  /*9fa0*/  MOV R15, 0x7f800000 ;  /* 0x7f800000000f7802 */ /* 0x000fe40000000f00 */
[----:B------:R-:W-:Y:S01]  /*9fb0*/  ISETP.GE.AND P0, PT, R2, R167, PT ;  /* 0x000000a70200720c */ /* 0x000fe20003f06270 */
[----:B-----5:R-:W-:Y:S01]  /*9fc0*/  IMAD R4, R13, R0, RZ ;  /* 0x000000000d047224 */ /* 0x020fe200078e02ff */
[----:B------:R-:W-:-:S04]  /*9fd0*/  IADD3 R0, R12, 0x30, RZ ;  /* 0x000000300c007810 */ /* 0x000fc80007ffe0ff */
        /* <DEDUP_REMOVED lines=11> */
[----:B-12---:R-:W-:Y:S06]  /*a090*/  @P4 BRA `(.L_x_2229) ;  /* 0x0000000000c04947 */ /* 0x006fec0003800000 */
        /* <DEDUP_REMOVED lines=48> */
.L_x_2229:
[----:B------:R-:W-:Y:S05]  /*a3a0*/  BSYNC B0 ;  /* 0x0000000000007941 */ /* 0x000fea0003800000 */
.L_x_2228:
        /* <DEDUP_REMOVED lines=37> */
.L_x_2231:
[----:B------:R-:W-:Y:S05]  /*a600*/  BSYNC B0 ;  /* 0x0000000000007941 */ /* 0x000fea0003800000 */
.L_x_2230:
        /* <DEDUP_REMOVED lines=23> */
.L_x_2233:
[----:B------:R-:W-:Y:S05]  /*a780*/  BSYNC B0 ;  /* 0x0000000000007941 */ /* 0x000fea0003800000 */
.L_x_2232:
        /* <DEDUP_REMOVED lines=22> */
.L_x_2235:
[----:B------:R-:W-:Y:S05]  /*a8f0*/  BSYNC B0 ;  /* 0x0000000000007941 */ /* 0x000fea0003800000 */
.L_x_2234:
        /* <DEDUP_REMOVED lines=21> */
.L_x_2237:
[----:B------:R-:W-:Y:S05]  /*aa50*/  BSYNC B0 ;  /* 0x0000000000007941 */ /* 0x000fea0003800000 */
.L_x_2236:
        /* <DEDUP_REMOVED lines=21> */
.L_x_2239:
[----:B------:R-:W-:Y:S05]  /*abb0*/  BSYNC B0 ;  /* 0x0000000000007941 */ /* 0x000fea0003800000 */
.L_x_2238:
        /* <DEDUP_REMOVED lines=21> */
.L_x_2241:
[----:B------:R-:W-:Y:S05]  /*ad10*/  BSYNC B0 ;  /* 0x0000000000007941 */ /* 0x000fea0003800000 */
.L_x_2240:
        /* <DEDUP_REMOVED lines=21> */
.L_x_2243:
[----:B------:R-:W-:Y:S05]  /*ae70*/  BSYNC B0 ;  /* 0x0000000000007941 */ /* 0x000fea0003800000 */
.L_x_2242:
        /* <DEDUP_REMOVED lines=21> */
.L_x_2192:
        /* <DEDUP_REMOVED lines=24> */
[----:B------:R-:W-:Y:S01]  /*b150*/  @!P1 IMAD R8, R38, R5, R0 ;  /* 0x0000000526089224 */ /* 0x000fe200078e0200 */
        /* <DEDUP_REMOVED lines=39> */
.L_x_2245:
[----:B------:R-:W-:Y:S05]  /*b3d0*/  BSYNC B0 ;  /* 0x0000000000007941 */ /* 0x000fea0003800000 */
.L_x_2244:
        /* <DEDUP_REMOVED lines=21> */
.L_x_2247:
[----:B------:R-:W-:Y:S05]  /*b530*/  BSYNC B0 ;  /* 0x0000000000007941 */ /* 0x000fea0003800000 */
.L_x_2246:
        /* <DEDUP_REMOVED lines=20> */
.L_x_2249:
[----:B------:R-:W-:Y:S05]  /*b680*/  BSYNC B0 ;  /* 0x0000000000007941 */ /* 0x000fea0003800000 */
.L_x_2248:
        /* <DEDUP_REMOVED lines=23> */
.L_x_2251:
[----:B------:R-:W-:Y:S05]  /*b800*/  BSYNC B0 ;  /* 0x0000000000007941 */ /* 0x000fea0003800000 */
.L_x_2250:
        /* <DEDUP_REMOVED lines=27> */
.L_x_2253:
[----:B------:R-:W-:Y:S05]  /*b9c0*/  BSYNC B0 ;  /* 0x0000000000007941 */ /* 0x000fea0003800000 */
.L_x_2252:
        /* <DEDUP_REMOVED lines=27> */
.L_x_2255:
[----:B------:R-:W-:Y:S05]  /*bb80*/  BSYNC B0 ;  /* 0x0000000000007941 */ /* 0x000fea0003800000 */
.L_x_2254:
        /* <DEDUP_REMOVED lines=19> */
.L_x_2257:
[----:B------:R-:W-:Y:S05]  /*bcc0*/  BSYNC B0 ;  /* 0x0000000000007941 */ /* 0x000fea0003800000 */
.L_x_2256:
        /* <DEDUP_REMOVED lines=19> */
.L_x_2259:
[----:B------:R-:W-:Y:S05]  /*be00*/  BSYNC B0 ;  /* 0x0000000000007941 */ /* 0x000fea0003800000 */
.L_x_2258:
        /* <DEDUP_REMOVED lines=21> */
.L_x_2261:
[----:B------:R-:W-:Y:S05]  /*bf60*/  BSYNC B0 ;  /* 0x0000000000007941 */ /* 0x000fea0003800000 */
.L_x_2260:
        /* <DEDUP_REMOVED lines=15> */
.L_x_2263:
[----:B------:R-:W-:Y:S05]  /*c060*/  BSYNC B0 ;  /* 0x0000000000007941 */ /* 0x000fea0003800000 */
.L_x_2262:
        /* <DEDUP_REMOVED lines=10> */
.L_x_2265:
[----:B------:R-:W-:Y:S05]  /*c110*/  BSYNC B0 ;  /* 0x0000000000007941 */ /* 0x000fea0003800000 */
.L_x_2264:
        /* <DEDUP_REMOVED lines=10> */
.L_x_2267:
[----:B------:R-:W-:Y:S05]  /*c1c0*/  BSYNC B0 ;  /* 0x0000000000007941 */ /* 0x000fea0003800000 */
.L_x_2266:
        /* <DEDUP_REMOVED lines=10> */
.L_x_2269:
[----:B------:R-:W-:Y:S05]  /*c270*/  BSYNC B0 ;  /* 0x0000000000007941 */ /* 0x000fea0003800000 */
.L_x_2268:
        /* <DEDUP_REMOVED lines=10> */
.L_x_2271:
[----:B------:R-:W-:Y:S05]  /*c320*/  BSYNC B0 ;  /* 0x0000000000007941 */ /* 0x000fea0003800000 */
.L_x_2270:
        /* <DEDUP_REMOVED lines=10> */
.L_x_2273:
[----:B------:R-:W-:Y:S05]  /*c3d0*/  BSYNC B0 ;  /* 0x0000000000007941 */ /* 0x000fea0003800000 */
.L_x_2272:
        /* <DEDUP_REMOVED lines=10> */
.L_x_2274:
        /* <DEDUP_REMOVED lines=16> */
.L_x_2946:


//--------------------- .text._ZN5flash16flash_fwd_kernelI23Flash_fwd_kernel_traitsILi128ELi128ELi32ELi4ELb0ELb0EN7cutlass6half_tE19Flash_kernel_traitsILi128ELi128ELi32ELi4ES3_EELb1ELb0ELb1ELb0ELb0ELb1ELb0ELb0EEEvNS_16Flash_fwd_paramsE --------------------------
	.section	.text._ZN5flash16flash_fwd_kernelI23Flash_fwd_kernel_traitsILi128ELi128ELi32ELi4ELb0ELb0EN7cutlass6half_tE19Flash_kernel_traitsILi128ELi128ELi32ELi4ES3_EELb1ELb0ELb1ELb0ELb0ELb1ELb0ELb0EEEvNS_16Flash_fwd_paramsE,"ax",@progbits
	.align	128
        .global         _ZN5flash16flash_fwd_kernelI23Flash_fwd_kernel_traitsILi128ELi128ELi32ELi4ELb0ELb0EN7cutlass6half_tE19Flash_kernel_traitsILi128ELi128ELi32ELi4ES3_EELb1ELb0ELb1ELb0ELb0ELb1ELb0ELb0EEEvNS_16Flash_fwd_paramsE
        .type           _ZN5flash16flash_fwd_kernelI23Flash_fwd_kernel_traitsILi128ELi128ELi32ELi4ELb0ELb0EN7cutlass6half_tE19Flash_kernel_traitsILi128ELi128ELi32ELi4ES3_EELb1ELb0ELb1ELb0ELb0ELb1ELb0ELb0EEEvNS_16Flash_fwd_paramsE,@function
        .size           _ZN5flash16flash_fwd_kernelI23Flash_fwd_kernel_traitsILi128ELi128ELi32ELi4ELb0ELb0EN7cutlass6half_tE19Flash_kernel_traitsILi128ELi128ELi32ELi4ES3_EELb1ELb0ELb1ELb0ELb0ELb1ELb0ELb0EEEvNS_16Flash_fwd_paramsE,(.L_x_2947 - _ZN5flash16flash_fwd_kernelI23Flash_fwd_kernel_traitsILi128ELi128ELi32ELi4ELb0ELb0EN7cutlass6half_tE19Flash_kernel_traitsILi128ELi128ELi32ELi4ES3_EELb1ELb0ELb1ELb0ELb0ELb1ELb0ELb0EEEvNS_16Flash_fwd_paramsE)
        .other          _ZN5flash16flash_fwd_kernelI23Flash_fwd_kernel_traitsILi128ELi128ELi32ELi4ELb0ELb0EN7cutlass6half_tE19Flash_kernel_traitsILi128ELi128ELi32ELi4ES3_EELb1ELb0ELb1ELb0ELb0ELb1ELb0ELb0EEEvNS_16Flash_fwd_paramsE,@"STO_CUDA_ENTRY STV_DEFAULT"
_ZN5flash16flash_fwd_kernelI23Flash_fwd_kernel_traitsILi128ELi128ELi32ELi4ELb0ELb0EN7cutlass6half_tE19Flash_kernel_traitsILi128ELi128ELi32ELi4ES3_EELb1ELb0ELb1ELb0ELb0ELb1ELb0ELb0EEEvNS_16Flash_fwd_paramsE:
.text._ZN5flash16flash_fwd_kernelI23Flash_fwd_kernel_traitsILi128ELi128ELi32ELi4ELb0ELb0EN7cutlass6half_tE19Flash_kernel_traitsILi128ELi128ELi32ELi4ES3_EELb1ELb0ELb1ELb0ELb0ELb1ELb0ELb0EEEvNS_16Flash_fwd_paramsE:
        /* <DEDUP_REMOVED lines=59> */
[----:B-1----:R-:W-:Y:S01]  /*03b0*/  IMAD.U32 R2, RZ, RZ, UR6 ;  /* 0x00000006ff027e24 */ /* 0x002fe2000f8e00ff */
[----:B------:R-:W-:Y:S01]  /*03c0*/  SHF.R.S32.HI R34, RZ, 0x1f, R97 ;  /* 0x0000001fff227819 */ /* 0x000fe20000011461 */
[----:B------:R-:W-:Y:S01]  /*03d0*/  IMAD.U32 R3, RZ, RZ, UR7 ;  /* 0x00000007ff037e24 */ /* 0x000fe2000f8e00ff */
[----:B------:R-:W-:-:S04]  /*03e0*/  ULDC UR6, c[0x0][0x270] ;  /* 0x00009c0000067ab9 */ /* 0x000fc80000000800 */
        /* <DEDUP_REMOVED lines=30> */
.L_x_2275:
[----:B------:R-:W-:Y:S01]  /*05d0*/  ULDC UR7, c[0x0][0x2c8] ;  /* 0x0000b20000077ab9 */ /* 0x000fe20000000800 */
.L_x_2276:
        /* <DEDUP_REMOVED lines=46> */
[----:B------:R-:W-:Y:S01]  /*08c0*/  ULDC.U8 UR7, c[0x0][0x3d9] ;  /* 0x0000f64000077ab9 */ /* 0x000fe20000000000 */
[----:B------:R-:W2:Y:S01]  /*08d0*/  S2R R6, SR_CTAID.X ;  /* 0x0000000000067919 */ /* 0x000ea20000002500 */
[----:B------:R-:W-:Y:S01]  /*08e0*/  UISETP.NE.AND UP2, UPT, UR7, URZ, UPT ;  /* 0x0000003f0700728c */ /* 0x000fe2000bf45270 */
[----:B------:R-:W-:Y:S01]  /*08f0*/  LOP3.LUT R0, R8, 0x1ffffff8, RZ, 0xc0, !PT ;  /* 0x1ffffff808007812 */ /* 0x000fe200078ec0ff */
[----:B------:R-:W-:Y:S01]  /*0900*/  UIADD3 UR16, -UR15, UR16, URZ ;  /* 0x000000100f107290 */ /* 0x000fe2000fffe13f */
[----:B------:R-:W-:Y:S01]  /*0910*/  SHF.R.S32.HI R8, RZ, 0x3, R8 ;  /* 0x00000003ff087819 */ /* 0x000fe20000011408 */
[----:B------:R-:W-:Y:S01]  /*0920*/  BSSY B0, `(.L_x_2278) ;  /* 0x000004c000007945 */ /* 0x000fe20003800000 */
[C---:B------:R-:W-:Y:S01]  /*0930*/  LOP3.LUT P1, RZ, R97.reuse, 0x7, RZ, 0xc0, !PT ;  /* 0x0000000761ff7812 */ /* 0x040fe2000782c0ff */
[----:B------:R-:W-:Y:S01]  /*0940*/  IMAD.IADD R0, R97, 0x1, -R0 ;  /* 0x0000000161007824 */ /* 0x000fe200078e0a00 */
[----:B------:R-:W-:Y:S01]  /*0950*/  @!UP1 USHF.R.S32.HI UR9, URZ, 0x1f, UR17 ;  /* 0x0000001f3f099899 */ /* 0x000fe20008011411 */
[----:B------:R-:W-:Y:S01]  /*0960*/  ISETP.GE.AND P2, PT, R8, UR16, PT ;  /* 0x0000001008007c0c */ /* 0x000fe2000bf46270 */
[----:B------:R-:W-:Y:S01]  /*0970*/  @UP1 ULDC.64 UR10, c[0x0][0x298] ;  /* 0x0000a600000a1ab9 */ /* 0x000fe20000000a00 */
[----:B------:R-:W-:Y:S01]  /*0980*/  @!UP1 ULDC.64 UR4, c[0x0][0x290] ;  /* 0x0000a40000049ab9 */ /* 0x000fe20000000a00 */
[----:B------:R-:W-:Y:S01]  /*0990*/  @UP1 UIMAD.WIDE.U32 UR12, UR28, UR10, URZ ;  /* 0x0000000a1c0c12a5 */ /* 0x000fe2000f8e003f */
        /* <DEDUP_REMOVED lines=12> */
[----:B------:R-:W-:Y:S01]  /*0a60*/  UISETP.EQ.AND UP3, UPT, UR7, URZ, UP3 ;  /* 0x0000003f0700728c */ /* 0x000fe20009f62270 */
[----:B------:R-:W-:Y:S01]  /*0a70*/  ISETP.GE.OR P5, PT, R8, UR16, P1 ;  /* 0x0000001008007c0c */ /* 0x000fe20008fa6670 */
[----:B------:R-:W-:Y:S01]  /*0a80*/  @UP1 UIMAD UR11, UR28, UR11, UR13 ;  /* 0x0000000b1c0b12a4 */ /* 0x000fe2000f8e020d */
[----:B------:R-:W-:Y:S01]  /*0a90*/  ISETP.GE.AND P4, PT, R14, UR16, PT ;  /* 0x000000100e007c0c */ /* 0x000fe2000bf86270 */
[----:B------:R-:W-:Y:S01]  /*0aa0*/  @!UP1 UIADD3 UR11, UR19, UR9, URZ ;  /* 0x00000009130b9290 */ /* 0x000fe2000fffe03f */
[----:B------:R-:W-:Y:S01]  /*0ab0*/  ISETP.GE.AND P3, PT, R15, UR16, PT ;  /* 0x000000100f007c0c */ /* 0x000fe2000bf66270 */
        /* <DEDUP_REMOVED lines=9> */
[----:B------:R-:W-:Y:S01]  /*0b50*/  @UP0 ULDC UR7, c[0x0][0x2e4] ;  /* 0x0000b90000070ab9 */ /* 0x000fe20000000800 */
[----:B------:R-:W-:Y:S01]  /*0b60*/  @UP2 UMOV UR9, 0x1 ;  /* 0x0000000100092882 */ /* 0x000fe20000000000 */
[----:B------:R-:W-:Y:S01]  /*0b70*/  UIMAD UR13, UR13, UR4, URZ ;  /* 0x000000040d0d72a4 */ /* 0x000fe2000f8e023f */
[----:B------:R-:W-:Y:S01]  /*0b80*/  IMAD.U32 R0, RZ, RZ, UR4 ;  /* 0x00000004ff007e24 */ /* 0x000fe2000f8e00ff */
[----:B------:R-:W-:Y:S01]  /*0b90*/  @!UP2 UIMAD UR9, UR7, UR6, URZ ;  /* 0x000000060709a2a4 */ /* 0x000fe2000f8e023f */
[----:B------:R-:W-:Y:S01]  /*0ba0*/  ISETP.GE.AND P0, PT, R16, UR16, PT ;  /* 0x0000001010007c0c */ /* 0x000fe2000bf06270 */
[----:B------:R-:W-:Y:S01]  /*0bb0*/  @UP3 ULDC UR4, c[0x0][0x2c4] ;  /* 0x0000b10000043ab9 */ /* 0x000fe20000000800 */
[----:B------:R-:W-:Y:S01]  /*0bc0*/  @UP2 ULDC UR10, c[0x0][0x2c0] ;  /* 0x0000b000000a2ab9 */ /* 0x000fe20000000800 */
[----:B------:R-:W-:Y:S01]  /*0bd0*/  @UP3 UIMAD UR4, UR17, UR4, URZ ;  /* 0x00000004110432a4 */ /* 0x000fe2000f8e023f */
[----:B------:R-:W-:Y:S01]  /*0be0*/  IMAD.WIDE.U32 R12, R0, UR8, R2 ;  /* 0x00000008000c7c25 */ /* 0x000fe2000f8e0002 */
[----:B------:R-:W-:-:S02]  /*0bf0*/  UIMAD UR9, UR17, UR9, URZ ;  /* 0x00000009110972a4 */ /* 0x000fc4000f8e023f */
[----:B------:R-:W-:Y:S01]  /*0c00*/  @UP3 USEL UR4, UR4, UR28, !UP1 ;  /* 0x0000001c04043287 */ /* 0x000fe2000c800000 */
[----:B--2---:R-:W-:Y:S01]  /*0c10*/  IMAD.WIDE R6, R6, 0x80, R8 ;  /* 0x0000008006067825 */ /* 0x004fe200078e0208 */
[----:B------:R-:W-:Y:S01]  /*0c20*/  USEL UR9, UR9, URZ, !UP3 ;  /* 0x0000003f09097287 */ /* 0x000fe2000d800000 */
[----:B------:R-:W-:Y:S01]  /*0c30*/  @!UP2 UMOV UR10, 0x1 ;  /* 0x00000001000aa882 */ /* 0x000fe20000000000 */
[----:B------:R-:W-:Y:S01]  /*0c40*/  @!UP2 UMOV UR14, UR7 ;  /* 0x00000007000eac82 */ /* 0x000fe20008000000 */
[----:B------:R-:W-:Y:S01]  /*0c50*/  UIMAD UR6, UR15, UR10, URZ ;  /* 0x0000000a0f0672a4 */ /* 0x000fe2000f8e023f */
[----:B------:R-:W-:Y:S01]  /*0c60*/  VIADD R20, R8, 0x50 ;  /* 0x0000005008147836 */ /* 0x000fe20000000000 */
[----:B------:R-:W-:Y:S01]  /*0c70*/  UIMAD UR14, UR8, UR14, UR9 ;  /* 0x0000000e080e72a4 */ /* 0x000fe2000f8e0209 */
[----:B------:R-:W-:Y:S01]  /*0c80*/  @!UP3 UMOV UR12, URZ ;  /* 0x0000003f000cbc82 */ /* 0x000fe20008000000 */
[----:B------:R-:W-:Y:S01]  /*0c90*/  UIMAD UR5, UR8, UR5, UR13 ;  /* 0x00000005080572a4 */ /* 0x000fe2000f8e020d */
[----:B------:R-:W-:-:S02]  /*0ca0*/  @UP3 UMOV UR12, UR4 ;  /* 0x00000004000c3c82 */ /* 0x000fc40008000000 */
[----:B------:R-:W-:Y:S01]  /*0cb0*/  @!UP3 UMOV UR13, URZ ;  /* 0x0000003f000dbc82 */ /* 0x000fe20008000000 */
[----:B------:R-:W-:Y:S02]  /*0cc0*/  USHF.R.S32.HI UR7, URZ, 0x1f, UR6 ;  /* 0x0000001f3f077899 */ /* 0x000fe40008011406 */
[----:B------:R-:W-:Y:S01]  /*0cd0*/  @UP3 USHF.R.S32.HI UR13, URZ, 0x1f, UR4 ;  /* 0x0000001f3f0d3899 */ /* 0x000fe20008011404 */
        /* <DEDUP_REMOVED lines=16> */
.L_x_2279:
[----:B------:R-:W-:Y:S05]  /*0de0*/  BSYNC B0 ;  /* 0x0000000000007941 */ /* 0x000fea0003800000 */
.L_x_2278:
        /* <DEDUP_REMOVED lines=8> */
[----:B--2---:R-:W-:Y:S02]  /*0e70*/  IMAD R4, R2, UR4, RZ ;  /* 0x0000000402047c24 */ /* 0x004fe4000f8e02ff */
        /* <DEDUP_REMOVED lines=9> */
.L_x_2281:
[----:B------:R-:W-:Y:S05]  /*0f10*/  BSYNC B0 ;  /* 0x0000000000007941 */ /* 0x000fea0003800000 */
.L_x_2280:
        /* <DEDUP_REMOVED lines=8> */
[----:B--23--:R-:W-:Y:S02]  /*0fa0*/  IMAD R4, R2, UR4, RZ ;  /* 0x0000000402047c24 */ /* 0x00cfe4000f8e02ff */
        /* <DEDUP_REMOVED lines=9> */
.L_x_2283:
[----:B------:R-:W-:Y:S05]  /*1040*/  BSYNC B0 ;  /* 0x0000000000007941 */ /* 0x000fea0003800000 */
.L_x_2282:
[----:B------:R-:W-:Y:S01]  /*1050*/  BSSY B0, `(.L_x_2284) ;  /* 0x0000011000007945 */ /* 0x000fe20003800000 */
[----:B------:R-:W-:-:S03]  /*1060*/  ISETP.GE.AND P3, PT, R17, UR16, PT ;  /* 0x0000001011007c0c */ /* 0x000fc6000bf66270 */
[----:B------:R-:W-:Y:S10]  /*1070*/  @P0 BRA `(.L_x_2285) ;  /* 0x0000000000380947 */ /* 0x000ff40003800000 */
[----:B------:R-:W-:Y:S01]  /*1080*/  IADD3 R0, P0, R6, 0x30, RZ ;  /* 0x0000003006007810 */ /* 0x000fe20007f1e0ff */
[----:B------:R-:W-:Y:S01]  /*1090*/  ULDC.64 UR4, c[0x0][0x298] ;  /* 0x0000a60000047ab9 */ /* 0x000fe20000000a00 */
[----:B------:R-:W-:-:S03]  /*10a0*/  MOV R3, R11 ;  /* 0x0000000b00037202 */ /* 0x000fc60000000f00 */
[----:B------:R-:W-:-:S04]  /*10b0*/  IMAD.X R2, RZ, RZ, R7, P0 ;  /* 0x000000ffff027224 */ /* 0x000fc800000e0607 */
[----:B--234-:R-:W-:Y:S02]  /*10c0*/  IMAD R4, R2, UR4, RZ ;  /* 0x0000000402047c24 */ /* 0x01cfe4000f8e02ff */
        /* <DEDUP_REMOVED lines=9> */
.L_x_2285:
[----:B------:R-:W-:Y:S05]  /*1160*/  BSYNC B0 ;  /* 0x0000000000007941 */ /* 0x000fea0003800000 */
.L_x_2284:
[----:B------:R-:W-:Y:S01]  /*1170*/  BSSY B0, `(.L_x_2286) ;  /* 0x0000011000007945 */ /* 0x000fe20003800000 */
[----:B------:R-:W-:-:S03]  /*1180*/  ISETP.GE.OR P0, PT, R14, UR16, P1 ;  /* 0x000000100e007c0c */ /* 0x000fc60008f06670 */
        /* <DEDUP_REMOVED lines=15> */
.L_x_2287:
[----:B------:R-:W-:Y:S05]  /*1280*/  BSYNC B0 ;  /* 0x0000000000007941 */ /* 0x000fea0003800000 */
.L_x_2286:
        /* <DEDUP_REMOVED lines=17> */
.L_x_2289:
[----:B------:R-:W-:Y:S05]  /*13a0*/  BSYNC B0 ;  /* 0x0000000000007941 */ /* 0x000fea0003800000 */
.L_x_2288:
[----:B------:R-:W-:Y:S04]  /*13b0*/  BSSY B0, `(.L_x_2290) ;  /* 0x0000010000007945 */ /* 0x000fe80003800000 */
[----:B------:R-:W-:Y:S05]  /*13c0*/  @P4 BRA `(.L_x_2291) ;  /* 0x0000000000384947 */ /* 0x000fea0003800000 */
        /* <DEDUP_REMOVED lines=14> */
.L_x_2291:
[----:B------:R-:W-:Y:S05]  /*14b0*/  BSYNC B0 ;  /* 0x0000000000007941 */ /* 0x000fea0003800000 */
.L_x_2290:
[----:B------:R-:W-:Y:S04]  /*14c0*/  BSSY B0, `(.L_x_2292) ;  /* 0x0000010000007945 */ /* 0x000fe80003800000 */
[----:B------:R-:W-:Y:S05]  /*14d0*/  @P3 BRA `(.L_x_2293) ;  /* 0x0000000000383947 */ /* 0x000fea0003800000 */
[----:B------:R-:W-:Y:S01]  /*14e0*/  IADD3 R0, P2, R6, 0x70, RZ ;  /* 0x0000007006007810 */ /* 0x000fe20007f5e0ff */
[----:B------:R-:W-:Y:S01]  /*14f0*/  ULDC.64 UR4, c[0x0][0x298] ;  /* 0x0000a60000047ab9 */ /* 0x000fe20000000a00 */
[----:B------:R-:W-:Y:S01]  /*1500*/  MOV R3, R11 ;  /* 0x0000000b00037202 */ /* 0x000fe20000000f00 */
[----:B------:R-:W-:Y:S02]  /*1510*/  IMAD.MOV.U32 R2, RZ, RZ, R12 ;  /* 0x000000ffff027224 */ /* 0x000fe400078e000c */
[----:B------:R-:W-:Y:S02]  /*1520*/  IMAD.X R6, RZ, RZ, R7, P2 ;  /* 0x000000ffff067224 */ /* 0x000fe400010e0607 */
[----:B--234-:R-:W-:-:S04]  /*1530*/  IMAD.WIDE.U32 R4, R0, UR4, R2 ;  /* 0x0000000400047c25 */ /* 0x01cfc8000f8e0002 */
        /* <DEDUP_REMOVED lines=8> */
.L_x_2293:
[----:B------:R-:W-:Y:S05]  /*15c0*/  BSYNC B0 ;  /* 0x0000000000007941 */ /* 0x000fea0003800000 */
.L_x_2292:
[----:B------:R-:W-:Y:S04]  /*15d0*/  BSSY B0, `(.L_x_2294) ;  /* 0x000000a000007945 */ /* 0x000fe80003800000 */
[----:B------:R-:W-:Y:S05]  /*15e0*/  @P5 BRA `(.L_x_2295) ;  /* 0x0000000000205947 */ /* 0x000fea0003800000 */
[----:B------:R-:W-:Y:S01]  /*15f0*/  IMAD R0, R8, UR10, RZ ;  /* 0x0000000a08007c24 */ /* 0x000fe2000f8e02ff */
[----:B------:R-:W-:-:S04]  /*1600*/  ULDC.64 UR4, c[0x0][0x2b0] ;  /* 0x0000ac0000047ab9 */ /* 0x000fc80000000a00 */
[----:B--2---:R-:W-:-:S04]  /*1610*/  IADD3 R3, P2, R0, UR6, RZ ;  /* 0x0000000600037c10 */ /* 0x004fc8000ff5e0ff */
[----:B------:R-:W-:Y:S02]  /*1620*/  LEA.HI.X.SX32 R0, R0, UR12, 0x1, P2 ;  /* 0x0000000c00007c11 */ /* 0x000fe400090f0eff */
[----:B------:R-:W-:-:S04]  /*1630*/  LEA R2, P2, R3, UR4, 0x2 ;  /* 0x0000000403027c11 */ /* 0x000fc8000f8410ff */
[----:B------:R-:W-:Y:S01]  /*1640*/  LEA.HI.X R3, R3, UR5, R0, 0x2, P2 ;  /* 0x0000000503037c11 */ /* 0x000fe200090f1400 */
[----:B------:R-:W-:-:S05]  /*1650*/  IMAD.MOV.U32 R0, RZ, RZ, 0x7f800000 ;  /* 0x7f800000ff007424 */ /* 0x000fca00078e00ff */
[----:B------:R2:W-:Y:S03]  /*1660*/  STG.E desc[UR30][R2.64], R0 ;  /* 0x0000000002007986 */ /* 0x0005e6000c10191e */
.L_x_2295:
[----:B------:R-:W-:Y:S05]  /*1670*/  BSYNC B0 ;  /* 0x0000000000007941 */ /* 0x000fea0003800000 */
.L_x_2294:
        /* <DEDUP_REMOVED lines=9> */
[----:B------:R-:W-:-:S04]  /*1710*/  IADD3 R3, P0, R0, UR6, RZ ;  /* 0x0000000600037c10 */ /* 0x000fc8000ff1e0ff */
[----:B------:R-:W-:Y:S02]  /*1720*/  LEA.HI.X.SX32 R0, R0, UR12, 0x1, P0 ;  /* 0x0000000c00007c11 */ /* 0x000fe400080f0eff */
[----:B------:R-:W-:-:S04]  /*1730*/  LEA R2, P0, R3, UR4, 0x2 ;  /* 0x0000000403027c11 */ /* 0x000fc8000f8010ff */
[----:B------:R-:W-:Y:S01]  /*1740*/  LEA.HI.X R3, R3, UR5, R0, 0x2, P0 ;  /* 0x0000000503037c11 */ /* 0x000fe200080f1400 */
[----:B------:R-:W-:-:S05]  /*1750*/  IMAD.MOV.U32 R0, RZ, RZ, 0x7f800000 ;  /* 0x7f800000ff007424 */ /* 0x000fca00078e00ff */
[----:B------:R2:W-:Y:S03]  /*1760*/  STG.E desc[UR30][R2.64], R0 ;  /* 0x0000000002007986 */ /* 0x0005e6000c10191e */
.L_x_2297:
[----:B------:R-:W-:Y:S05]  /*1770*/  BSYNC B0 ;  /* 0x0000000000007941 */ /* 0x000fea0003800000 */
.L_x_2296:
[----:B------:R-:W-:Y:S04]  /*1780*/  BSSY B0, `(.L_x_2298) ;  /* 0x000000a000007945 */ /* 0x000fe80003800000 */
[----:B------:R-:W-:Y:S05]  /*1790*/  @P6 BRA `(.L_x_2299) ;  /* 0x0000000000206947 */ /* 0x000fea0003800000 */
        /* <DEDUP_REMOVED lines=8> */
.L_x_2299:
[----:B------:R-:W-:Y:S05]  /*1820*/  BSYNC B0 ;  /* 0x0000000000007941 */ /* 0x000fea0003800000 */
.L_x_2298:
        /* <DEDUP_REMOVED lines=10> */
.L_x_2301:
[----:B------:R-:W-:Y:S05]  /*18d0*/  BSYNC B0 ;  /* 0x0000000000007941 */ /* 0x000fea0003800000 */
.L_x_2300:
        /* <DEDUP_REMOVED lines=10> */
.L_x_2303:
[----:B------:R-:W-:Y:S05]  /*1980*/  BSYNC B0 ;  /* 0x0000000000007941 */ /* 0x000fea0003800000 */
.L_x_2302:
        /* <DEDUP_REMOVED lines=10> */
.L_x_2305:
[----:B------:R-:W-:Y:S05]  /*1a30*/  BSYNC B0 ;  /* 0x0000000000007941 */ /* 0x000fea0003800000 */
.L_x_2304:
        /* <DEDUP_REMOVED lines=10> */
.L_x_2307:
[----:B------:R-:W-:Y:S05]  /*1ae0*/  BSYNC B0 ;  /* 0x0000000000007941 */ /* 0x000fea0003800000 */
.L_x_2306:
[----:B------:R-:W-:Y:S05]  /*1af0*/  @P1 EXIT ;  /* 0x000000000000194d */ /* 0x000fea0003800000 */
[----:B--2---:R-:W-:Y:S01]  /*1b00*/  IMAD R0, R17, UR10, RZ ;  /* 0x0000000a11007c24 */ /* 0x004fe2000f8e02ff */
        /* <DEDUP_REMOVED lines=8> */
.L_x_2277:
[----:B------:R-:W2:Y:S01]  /*1b90*/  LDC R10, c[0x0][0x278] ;  /* 0x00009e00ff0a7b82 */ /* 0x000ea20000000800 */
[----:B------:R-:W3:Y:S01]  /*1ba0*/  S2R R4, SR_CTAID.Z ;  /* 0x0000000000047919 */ /* 0x000ee20000002700 */
[----:B------:R-:W-:Y:S01]  /*1bb0*/  LEA.HI R7, R34, R97, RZ, 0x3 ;  /* 0x0000006122077211 */ /* 0x000fe200078f18ff */
[----:B------:R-:W-:Y:S02]  /*1bc0*/  UIADD3 UR5, -UR15, UR16, URZ ;  /* 0x000000100f057290 */ /* 0x000fe4000fffe13f */
[----:B------:R-:W-:Y:S01]  /*1bd0*/  UISETP.NE.AND UP0, UPT, UR28, -0x1, UPT ;  /* 0xffffffff1c00788c */ /* 0x000fe2000bf05270 */
[----:B------:R-:W4:Y:S01]  /*1be0*/  S2R R98, SR_CTAID.X ;  /* 0x0000000000627919 */ /* 0x000f220000002500 */
[----:B------:R-:W-:-:S04]  /*1bf0*/  UIADD3 UR32, UR37, -0x1, URZ ;  /* 0xffffffff25207890 */ /* 0x000fc8000fffe03f */
[----:B------:R-:W-:-:S05]  /*1c00*/  UIMAD UR19, UR32, -0x20, UR12 ;  /* 0xffffffe0201378a4 */ /* 0x000fca000f8e020c */
[----:B------:R-:W-:Y:S01]  /*1c10*/  @UP0 ULDC.64 UR6, c[0x0][0x240] ;  /* 0x0000900000060ab9 */ /* 0x000fe20000000a00 */
[----:B------:R-:W-:Y:S02]  /*1c20*/  @!UP0 USHF.R.S32.HI UR9, URZ, 0x1f, UR17 ;  /* 0x0000001f3f098899 */ /* 0x000fe40008011411 */
[----:B------:R-:W-:-:S04]  /*1c30*/  @UP0 UIMAD.WIDE.U32 UR10, UR28, UR6, URZ ;  /* 0x000000061c0a02a5 */ /* 0x000fc8000f8e003f */
[----:B------:R-:W-:Y:S01]  /*1c40*/  @UP0 UIMAD UR4, UR28, UR7, UR11 ;  /* 0x000000071c0402a4 */ /* 0x000fe2000f8e020b */
[----:B--2---:R-:W-:Y:S02]  /*1c50*/  IABS R0, R10 ;  /* 0x0000000a00007213 */ /* 0x004fe40000000000 */
[----:B------:R-:W-:Y:S01]  /*1c60*/  @!UP0 ULDC.64 UR6, c[0x0][0x228] ;  /* 0x00008a0000068ab9 */ /* 0x000fe20000000a00 */
[----:B------:R-:W-:Y:S01]  /*1c70*/  LOP3.LUT R6, R10, UR8, RZ, 0x3c, !PT ;  /* 0x000000080a067c12 */ /* 0x000fe2000f8e3cff */
[----:B------:R-:W-:Y:S01]  /*1c80*/  @!UP0 UIMAD UR9, UR9, UR6, URZ ;  /* 0x00000006090982a4 */ /* 0x000fe2000f8e023f */
[----:B------:R-:W-:Y:S01]  /*1c90*/  IMAD.MOV.U32 R8, RZ, RZ, R0 ;  /* 0x000000ffff087224 */ /* 0x000fe200078e0000 */
[----:B------:R-:W-:Y:S01]  /*1ca0*/  @!UP0 UIMAD.WIDE.U32 UR24, UR17, UR6, URZ ;  /* 0x00000006111882a5 */ /* 0x000fe2000f8e003f */
[----:B------:R-:W-:Y:S01]  /*1cb0*/  ISETP.GE.AND P2, PT, R6, RZ, PT ;  /* 0x000000ff0600720c */ /* 0x000fe20003f46270 */
[----:B------:R-:W-:Y:S01]  /*1cc0*/  @!UP0 UIMAD UR7, UR17, UR7, UR9 ;  /* 0x00000007110782a4 */ /* 0x000fe2000f8e0209 */
[----:B------:R-:W2:Y:S01]  /*1cd0*/  I2F.RP R2, R8 ;  /* 0x0000000800027306 */ /* 0x000ea20000209400 */
[----:B---3--:R-:W-:Y:S01]  /*1ce0*/  IABS R4, R4 ;  /* 0x0000000400047213 */ /* 0x008fe20000000000 */
        /* <DEDUP_REMOVED lines=9> */
[----:B--2---:R-:W2:Y:S04]  /*1d80*/  MUFU.RCP R2, R2 ;  /* 0x0000000200027308 */ /* 0x004ea80000001000 */
[----:B------:R-:W-:Y:S02]  /*1d90*/  @UP0 UIADD3 UR20, UR18, UR21, URZ ;  /* 0x0000001512140290 */ /* 0x000fe4000fffe03f */
[----:B------:R-:W-:Y:S01]  /*1da0*/  @UP0 UIADD3 UR21, UR18, UR21, URZ ;  /* 0x0000001512150290 */ /* 0x000fe2000fffe03f */
[----:B--2---:R-:W-:-:S04]  /*1db0*/  VIADD R2, R2, 0xffffffe ;  /* 0x0ffffffe02027836 */ /* 0x004fc80000000000 */
[----:B------:R-:W2:Y:S02]  /*1dc0*/  F2I.FTZ.U32.TRUNC.NTZ R3, R2 ;  /* 0x0000000200037305 */ /* 0x000ea4000021f000 */
[----:B--2---:R-:W-:Y:S02]  /*1dd0*/  IMAD.MOV R0, RZ, RZ, -R3 ;  /* 0x000000ffff007224 */ /* 0x004fe400078e0a03 */
[----:B------:R-:W-:Y:S02]  /*1de0*/  IMAD.MOV.U32 R2, RZ, RZ, RZ ;  /* 0x000000ffff027224 */ /* 0x000fe400078e00ff */
[----:B------:R-:W-:-:S04]  /*1df0*/  IMAD R0, R0, R8, RZ ;  /* 0x0000000800007224 */ /* 0x000fc800078e02ff */
[----:B------:R-:W-:Y:S01]  /*1e00*/  IMAD.HI.U32 R0, R3, R0, R2 ;  /* 0x0000000003007227 */ /* 0x000fe200078e0002 */
[----:B------:R-:W-:-:S04]  /*1e10*/  SHF.R.S32.HI R2, RZ, 0x3, R7 ;  /* 0x00000003ff027819 */ /* 0x000fc80000011407 */
[----:B------:R-:W-:Y:S01]  /*1e20*/  ISETP.GE.AND P6, PT, R2, UR5, PT ;  /* 0x0000000502007c0c */ /* 0x000fe2000bfc6270 */
[----:B------:R-:W-:-:S04]  /*1e30*/  IMAD.HI.U32 R0, R0, R4, RZ ;  /* 0x0000000400007227 */ /* 0x000fc800078e00ff */
[----:B------:R-:W-:Y:S02]  /*1e40*/  IMAD.MOV R3, RZ, RZ, -R0 ;  /* 0x000000ffff037224 */ /* 0x000fe400078e0a00 */
[----:B------:R-:W-:Y:S02]  /*1e50*/  VIADD R32, R2, 0x10 ;  /* 0x0000001002207836 */ /* 0x000fe40000000000 */
[----:B------:R-:W-:Y:S02]  /*1e60*/  IMAD R3, R8, R3, R4 ;  /* 0x0000000308037224 */ /* 0x000fe400078e0204 */
[C---:B------:R-:W-:Y:S02]  /*1e70*/  VIADD R4, R2.reuse, 0x20 ;  /* 0x0000002002047836 */ /* 0x040fe40000000000 */
[----:B------:R-:W-:Y:S01]  /*1e80*/  VIADD R5, R2, 0x30 ;  /* 0x0000003002057836 */ /* 0x000fe20000000000 */
[----:B------:R-:W-:Y:S01]  /*1e90*/  ISETP.GT.U32.AND P3, PT, R8, R3, PT ;  /* 0x000000030800720c */ /* 0x000fe20003f64070 */
[----:B------:R-:W2:Y:S01]  /*1ea0*/  @!P6 LDC.64 R18, c[0x0][0x210] ;  /* 0x00008400ff12eb82 */ /* 0x000ea20000000a00 */
[----:B------:R-:W-:Y:S01]  /*1eb0*/  ISETP.GE.AND P5, PT, R4, UR5, PT ;  /* 0x0000000504007c0c */ /* 0x000fe2000bfa6270 */
[----:B------:R-:W-:Y:S01]  /*1ec0*/  VIADD R4, R2, 0x40 ;  /* 0x0000004002047836 */ /* 0x000fe20000000000 */
[----:B------:R-:W-:-:S04]  /*1ed0*/  ISETP.GE.AND P4, PT, R5, UR5, PT ;  /* 0x0000000505007c0c */ /* 0x000fc8000bf86270 */
[----:B------:R-:W-:Y:S02]  /*1ee0*/  ISETP.GE.AND P1, PT, R4, UR5, PT ;  /* 0x0000000504007c0c */ /* 0x000fe4000bf26270 */
[----:B------:R-:W-:-:S03]  /*1ef0*/  LOP3.LUT R4, R7, 0xfffffff8, RZ, 0xc0, !PT ;  /* 0xfffffff807047812 */ /* 0x000fc600078ec0ff */
[----:B------:R-:W-:Y:S02]  /*1f00*/  @!P3 IMAD.IADD R3, R3, 0x1, -R8 ;  /* 0x000000010303b824 */ /* 0x000fe400078e0a08 */
[----:B------:R-:W-:Y:S01]  /*1f10*/  @!P3 VIADD R0, R0, 0x1 ;  /* 0x000000010000b836 */ /* 0x000fe20000000000 */
[----:B------:R-:W-:Y:S01]  /*1f20*/  ISETP.GE.AND P3, PT, R32, UR5, PT ;  /* 0x0000000520007c0c */ /* 0x000fe2000bf66270 */
[----:B------:R-:W-:Y:S01]  /*1f30*/  IMAD.IADD R35, R97, 0x1, -R4 ;  /* 0x0000000161237824 */ /* 0x000fe200078e0a04 */
[----:B------:R-:W-:Y:S01]  /*1f40*/  ISETP.GE.U32.AND P0, PT, R3, R8, PT ;  /* 0x000000080300720c */ /* 0x000fe20003f06070 */
[----:B------:R-:W3:Y:S01]  /*1f50*/  @!P5 S2R R29, SR_CgaCtaId ;  /* 0x00000000001dd919 */ /* 0x000ee20000008800 */
[----:B------:R-:W5:Y:S01]  /*1f60*/  @!P6 LDC.64 R8, c[0x0][0x240] ;  /* 0x00009000ff08eb82 */ /* 0x000f620000000a00 */
[----:B------:R-:W-:Y:S01]  /*1f70*/  IMAD.SHL.U32 R20, R35, 0x8, RZ ;  /* 0x0000000823147824 */ /* 0x000fe200078e00ff */
[----:B------:R-:W-:-:S04]  /*1f80*/  SHF.R.S32.HI R3, RZ, 0x1f, R2 ;  /* 0x0000001fff037819 */ /* 0x000fc80000011402 */
[----:B------:R-:W-:Y:S01]  /*1f90*/  SHF.R.S32.HI R21, RZ, 0x1f, R20 ;  /* 0x0000001fff157819 */ /* 0x000fe20000011414 */
[----:B----4-:R-:W-:Y:S01]  /*1fa0*/  IMAD.WIDE R38, R98, 0x80, R2 ;  /* 0x0000008062267825 */ /* 0x010fe200078e0202 */
[----:B------:R-:W4:Y:S01]  /*1fb0*/  @!P5 LDC.64 R26, c[0x0][0x210] ;  /* 0x00008400ff1adb82 */ /* 0x000f220000000a00 */
[----:B------:R-:W1:Y:S02]  /*1fc0*/  @!P3 S2R R24, SR_CgaCtaId ;  /* 0x000000000018b919 */ /* 0x000e640000008800 */
[----:B------:R-:W-:Y:S01]  /*1fd0*/  @P0 VIADD R0, R0, 0x1 ;  /* 0x0000000100000836 */ /* 0x000fe20000000000 */
[----:B------:R-:W-:Y:S01]  /*1fe0*/  IADD3 R4, P0, R20, UR10, RZ ;  /* 0x0000000a14047c10 */ /* 0x000fe2000ff1e0ff */
[----:B------:R1:W-:Y:S02]  /*1ff0*/  STL.64 [R1+0x40], R38 ;  /* 0x0000402601007387 */ /* 0x0003e40000100a00 */
[----:B------:R-:W-:Y:S01]  /*2000*/  IMAD.MOV.U32 R28, RZ, RZ, R0 ;  /* 0x000000ffff1c7224 */ /* 0x000fe200078e0000 */
[----:B------:R-:W-:Y:S01]  /*2010*/  IADD3.X R5, R21, UR4, RZ, P0, !PT ;  /* 0x0000000415057c10 */ /* 0x000fe200087fe4ff */
[----:B------:R-:W3:Y:S01]  /*2020*/  @!P3 LDC.64 R16, c[0x0][0x240] ;  /* 0x00009000ff10bb82 */ /* 0x000ee20000000a00 */
[----:B------:R-:W-:Y:S01]  /*2030*/  ISETP.NE.AND P0, PT, R10, RZ, PT ;  /* 0x000000ff0a00720c */ /* 0x000fe20003f05270 */
[----:B------:R-:W-:-:S02]  /*2040*/  @!P2 IMAD.MOV R28, RZ, RZ, -R28 ;  /* 0x000000ffff1ca224 */ /* 0x000fc400078e0a1c */
[----:B------:R-:W-:Y:S01]  /*2050*/  IMAD.WIDE.U32 R14, R6, UR8, R4 ;  /* 0x00000008060e7c25 */ /* 0x000fe2000f8e0004 */
[----:B------:R-:W-:Y:S02]  /*2060*/  @UP0 ULDC.64 UR8, c[0x0][0x248] ;  /* 0x0000920000080ab9 */ /* 0x000fe40000000a00 */
[----:B------:R-:W-:Y:S01]  /*2070*/  @UP0 UIMAD.WIDE.U32 UR10, UR20, UR8, URZ ;  /* 0x00000008140a02a5 */ /* 0x000fe2000f8e003f */
[----:B-----5:R-:W-:Y:S01]  /*2080*/  @!P6 IMAD R0, R39, R8, RZ ;  /* 0x000000082700e224 */ /* 0x020fe200078e02ff */
[----:B------:R-:W5:Y:S01]  /*2090*/  @!P3 LDC.64 R22, c[0x0][0x210] ;  /* 0x00008400ff16bb82 */ /* 0x000f620000000a00 */
[----:B------:R-:W-:Y:S01]  /*20a0*/  IMAD.SHL.U32 R4, R2, 0x40, RZ ;  /* 0x0000004002047824 */ /* 0x000fe200078e00ff */
[----:B------:R-:W-:Y:S01]  /*20b0*/  @UP0 UIMAD UR20, UR20, UR9, URZ ;  /* 0x00000009141402a4 */ /* 0x000fe2000f8e023f */
[----:B------:R-:W-:Y:S02]  /*20c0*/  VIADD R13, R15, UR7 ;  /* 0x000000070f0d7c36 */ /* 0x000fe40008000000 */
[----:B------:R-:W-:Y:S01]  /*20d0*/  @!P6 IMAD.MOV.U32 R12, RZ, RZ, R14 ;  /* 0x000000ffff0ce224 */ /* 0x000fe200078e000e */
[----:B------:R-:W-:Y:S01]  /*20e0*/  @!P0 LOP3.LUT R28, RZ, R10, RZ, 0x33, !PT ;  /* 0x0000000aff1c8212 */ /* 0x000fe200078e33ff */
[----:B------:R-:W-:Y:S01]  /*20f0*/  @!P6 IMAD R7, R38, R9, R0 ;  /* 0x000000092607e224 */ /* 0x000fe200078e0200 */
[----:B------:R-:W1:Y:S01]  /*2100*/  S2UR UR4, SR_CgaCtaId ;  /* 0x00000000000479c3 */ /* 0x000e620000008800 */
[----:B------:R-:W-:Y:S01]  /*2110*/  LOP3.LUT R0, R4, 0x1c0, RZ, 0xc0, !PT ;  /* 0x000001c004007812 */ /* 0x000fe200078ec0ff */
[C---:B------:R-:W-:Y:S01]  /*2120*/  @!P6 IMAD.WIDE.U32 R4, R38.reuse, R8, R12 ;  /* 0x000000082604e225 */ /* 0x040fe200078e000c */
[----:B------:R-:W-:Y:S01]  /*2130*/  @!P3 IADD3 R6, P0, R38, 0x10, RZ ;  /* 0x000000102606b810 */ /* 0x000fe20007f1e0ff */
[----:B------:R-:W-:Y:S01]  /*2140*/  @UP0 UIADD3 UR20, UR11, UR20, URZ ;  /* 0x000000140b140290 */ /* 0x000fe2000fffe03f */
[----:B------:R-:W-:Y:S01]  /*2150*/  LOP3.LUT R11, R0, 0x38, R20, 0xf8, !PT ;  /* 0x00000038000b7812 */ /* 0x000fe200078ef814 */
[----:B------:R-:W-:Y:S01]  /*2160*/  VIADD R9, R2, 0x50 ;  /* 0x0000005002097836 */ /* 0x000fe20000000000 */
[C---:B--2---:R-:W-:Y:S01]  /*2170*/  @!P6 LEA R8, P2, R4.reuse, R18, 0x1 ;  /* 0x000000120408e211 */ /* 0x044fe200078408ff */
[----:B------:R-:W-:Y:S01]  /*2180*/  @!P6 IMAD.IADD R7, R5, 0x1, R7 ;  /* 0x000000010507e824 */ /* 0x000fe200078e0207 */
[----:B------:R-:W-:Y:S01]  /*2190*/  SHF.R.U32.HI R0, RZ, 0x3, R0 ;  /* 0x00000003ff007819 */ /* 0x000fe20000011600 */
[----:B------:R-:W-:Y:S01]  /*21a0*/  @!P3 IMAD.X R10, RZ, RZ, R39, P0 ;  /* 0x000000ffff0ab224 */ /* 0x000fe200000e0627 */
[----:B------:R-:W-:Y:S01]  /*21b0*/  ISETP.GE.AND P0, PT, R9, UR5, PT ;  /* 0x0000000509007c0c */ /* 0x000fe2000bf06270 */
[----:B------:R-:W-:Y:S01]  /*21c0*/  @!P3 IMAD.MOV.U32 R5, RZ, RZ, R13 ;  /* 0x000000ffff05b224 */ /* 0x000fe200078e000d */
[----:B------:R-:W-:Y:S01]  /*21d0*/  @!P6 LEA.HI.X R9, R4, R19, R7, 0x1, P2 ;  /* 0x000000130409e211 */ /* 0x000fe200010f0c07 */
[----:B---3--:R-:W-:Y:S01]  /*21e0*/  @!P3 IMAD R10, R10, R16, RZ ;  /* 0x000000100a0ab224 */ /* 0x008fe200078e02ff */
[----:B------:R-:W2:Y:S01]  /*21f0*/  @!P5 LDC.64 R18, c[0x0][0x240] ;  /* 0x00009000ff12db82 */ /* 0x000ea20000000a00 */
[----:B------:R-:W-:Y:S01]  /*2200*/  @!P3 IMAD.MOV.U32 R4, RZ, RZ, R14 ;  /* 0x000000ffff04b224 */ /* 0x000fe200078e000e */
[----:B------:R-:W-:Y:S01]  /*2210*/  LEA.HI R7, R34, R97, RZ, 0x6 ;  /* 0x0000006122077211 */ /* 0x000fe200078f30ff */
[----:B------:R-:W-:Y:S01]  /*2220*/  @UP0 UMOV UR22, UR10 ;  /* 0x0000000a00160c82 */ /* 0x000fe20008000000 */
[----:B------:R-:W-:Y:S01]  /*2230*/  LOP3.LUT R11, R11, R0, RZ, 0x3c, !PT ;  /* 0x000000000b0b7212 */ /* 0x000fe200078e3cff */
[C---:B------:R-:W-:Y:S01]  /*2240*/  @!P3 IMAD R0, R6.reuse, R17, R10 ;  /* 0x000000110600b224 */ /* 0x040fe200078e020a */
[----:B------:R-:W-:Y:S01]  /*2250*/  @!P3 MOV R10, 0x400 ;  /* 0x00000400000ab802 */ /* 0x000fe20000000f00 */
[----:B------:R-:W-:Y:S01]  /*2260*/  @!P3 IMAD.WIDE.U32 R4, R6, R16, R4 ;  /* 0x000000100604b225 */ /* 0x000fe200078e0004 */
[----:B------:R-:W3:Y:S01]  /*2270*/  @!P4 S2R R17, SR_CgaCtaId ;  /* 0x000000000011c919 */ /* 0x000ee20000008800 */
[----:B-1----:R-:W-:Y:S01]  /*2280*/  ULEA UR4, UR4, UR6, 0x18 ;  /* 0x0000000604047291 */ /* 0x002fe2000f8ec03f */
[----:B------:R-:W1:Y:S01]  /*2290*/  @!P1 LDC.64 R30, c[0x0][0x210] ;  /* 0x00008400ff1e9b82 */ /* 0x000e620000000a00 */
[----:B------:R-:W-:Y:S01]  /*22a0*/  IMAD.SHL.U32 R7, R7, 0x8, RZ ;  /* 0x0000000807077824 */ /* 0x000fe200078e00ff */
[----:B-----5:R-:W-:Y:S01]  /*22b0*/  @!P3 LEA R6, P2, R4, R22, 0x1 ;  /* 0x000000160406b211 */ /* 0x020fe200078408ff */
[----:B------:R-:W-:Y:S01]  /*22c0*/  @!P3 IMAD.IADD R0, R5, 0x1, R0 ;  /* 0x000000010500b824 */ /* 0x000fe200078e0200 */
[----:B------:R-:W-:Y:S01]  /*22d0*/  @!P3 LEA R5, R24, R10, 0x18 ;  /* 0x0000000a1805b211 */ /* 0x000fe200078ec0ff */
[----:B------:R-:W-:Y:S01]  /*22e0*/  @UP0 ULDC.64 UR6, c[0x0][0x250] ;  /* 0x0000940000060ab9 */ /* 0x000fe20000000a00 */
[----:B------:R-:W-:Y:S01]  /*22f0*/  LOP3.LUT R16, R11, 0xfffffe00, R7, 0xf8, !PT ;  /* 0xfffffe000b107812 */ /* 0x000fe200078ef807 */
[----:B------:R-:W-:Y:S01]  /*2300*/  @UP0 UIMAD.WIDE.U32 UR24, UR21, UR6, URZ ;  /* 0x00000006151802a5 */ /* 0x000fe2000f8e003f */
[----:B------:R-:W-:Y:S01]  /*2310*/  @!P3 LEA.HI.X R7, R4, R23, R0, 0x1, P2 ;  /* 0x000000170407b211 */ /* 0x000fe200010f0c00 */
[----:B------:R-:W5:Y:S01]  /*2320*/  @!P1 LDC.64 R24, c[0x0][0x240] ;  /* 0x00009000ff189b82 */ /* 0x000f620000000a00 */
[----:B------:R-:W-:Y:S01]  /*2330*/  @!P5 IADD3 R10, P2, R38, 0x20, RZ ;  /* 0x00000020260ad810 */ /* 0x000fe20007f5e0ff */
[C---:B------:R-:W-:Y:S01]  /*2340*/  @!P3 IMAD R0, R16.reuse, 0x2, R5 ;  /* 0x000000021000b824 */ /* 0x040fe200078e0205 */
[----:B------:R-:W-:Y:S01]  /*2350*/  LEA R232, R16, UR4, 0x1 ;  /* 0x0000000410e87c11 */ /* 0x000fe2000f8e08ff */
[----:B------:R-:W-:Y:S01]  /*2360*/  @!P5 IMAD.MOV.U32 R5, RZ, RZ, R13 ;  /* 0x000000ffff05d224 */ /* 0x000fe200078e000d */
[----:B------:R-:W-:Y:S01]  /*2370*/  @UP0 UIMAD UR21, UR21, UR7, URZ ;  /* 0x00000007151502a4 */ /* 0x000fe2000f8e023f */
[----:B------:R-:W-:-:S02]  /*2380*/  @!P5 IMAD.X R4, RZ, RZ, R39, P2 ;  /* 0x000000ffff04d224 */ /* 0x000fc400010e0627 */
[----:B------:R-:W-:Y:S01]  /*2390*/  @!PT LDS RZ, [RZ] ;  /* 0x00000000fffff984 */ /* 0x000fe20000000800 */
[----:B------:R-:W-:Y:S01]  /*23a0*/  @!PT LDS RZ, [RZ] ;  /* 0x00000000fffff984 */ /* 0x000fe20000000800 */
[----:B------:R-:W-:Y:S01]  /*23b0*/  @!PT LDS RZ, [RZ] ;  /* 0x00000000fffff984 */ /* 0x000fe20000000800 */
[----:B------:R-:W-:Y:S01]  /*23c0*/  @!P6 LDGSTS.E.BYPASS.LTC128B.128 [R232], desc[UR30][R8.64] ;  /* 0x0000000008e8efae */ /* 0x000fe2000b901d5e */
[----:B------:R-:W1:Y:S01]  /*23d0*/  @!P4 LDC.64 R22, c[0x0][0x240] ;  /* 0x00009000ff16cb82 */ /* 0x000e620000000a00 */
[----:B--2---:R-:W-:Y:S01]  /*23e0*/  @!P5 IMAD R4, R4, R18, RZ ;  /* 0x000000120404d224 */ /* 0x004fe200078e02ff */
[----:B------:R-:W-:Y:S01]  /*23f0*/  @UP0 UIADD3 UR21, UR25, UR21, URZ ;  /* 0x0000001519150290 */ /* 0x000fe2000fffe03f */
[----:B------:R-:W-:Y:S04]  /*2400*/  @!P6 LDGSTS.E.BYPASS.LTC128B.128 [R232+0x4000], desc[UR30][R8.64+0x80] ;  /* 0x0400008008e8efae */ /* 0x000fe8000b901d5e */
[----:B------:R-:W-:Y:S04]  /*2410*/  @!P3 LDGSTS.E.BYPASS.LTC128B.128 [R0+0x800], desc[UR30][R6.64] ;  /* 0x008000000600bfae */ /* 0x000fe8000b901d5e */
[----:B------:R2:W-:Y:S02]  /*2420*/  @!P3 LDGSTS.E.BYPASS.LTC128B.128 [R0+0x4800], desc[UR30][R6.64+0x80] ;  /* 0x048000800600bfae */ /* 0x0005e4000b901d5e */
[----:B--2---:R-:W-:Y:S01]  /*2430*/  @!P5 IMAD R6, R10, R19, R4 ;  /* 0x000000130a06d224 */ /* 0x004fe200078e0204 */
[----:B------:R-:W-:Y:S01]  /*2440*/  @!P5 MOV R4, R14 ;  /* 0x0000000e0004d202 */ /* 0x000fe20000000f00 */
[----:B------:R-:W-:Y:S01]  /*2450*/  VIADD R0, R2, 0x60 ;  /* 0x0000006002007836 */ /* 0x000fe20000000000 */
[----:B------:R-:W-:-:S03]  /*2460*/  @!P5 MOV R7, 0x400 ;  /* 0x000004000007d802 */ /* 0x000fc60000000f00 */
[----:B------:R-:W-:Y:S01]  /*2470*/  @!P5 IMAD.WIDE.U32 R4, R10, R18, R4 ;  /* 0x000000120a04d225 */ /* 0x000fe200078e0004 */
[----:B------:R-:W-:Y:S01]  /*2480*/  @!P4 IADD3 R10, P2, R38, 0x30, RZ ;  /* 0x00000030260ac810 */ /* 0x000fe20007f5e0ff */
[----:B------:R-:W2:Y:S01]  /*2490*/  @!P4 LDC.64 R18, c[0x0][0x210] ;  /* 0x00008400ff12cb82 */ /* 0x000ea20000000a00 */
[----:B------:R-:W-:Y:S01]  /*24a0*/  ISETP.GE.AND P3, PT, R0, UR5, PT ;  /* 0x0000000500007c0c */ /* 0x000fe2000bf66270 */
[----:B------:R-:W-:Y:S01]  /*24b0*/  @!P5 IMAD.IADD R8, R5, 0x1, R6 ;  /* 0x000000010508d824 */ /* 0x000fe200078e0206 */
[----:B------:R-:W-:Y:S01]  /*24c0*/  @!P5 LEA R9, R29, R7, 0x18 ;  /* 0x000000071d09d211 */ /* 0x000fe200078ec0ff */
[----:B------:R-:W-:Y:S01]  /*24d0*/  @!P4 IMAD.X R5, RZ, RZ, R39, P2 ;  /* 0x000000ffff05c224 */ /* 0x000fe200010e0627 */
[----:B------:R-:W-:Y:S02]  /*24e0*/  @!P4 MOV R0, 0x400 ;  /* 0x000004000000c802 */ /* 0x000fe40000000f00 */
[----:B----4-:R-:W-:Y:S02]  /*24f0*/  @!P5 LEA R6, P6, R4, R26, 0x1 ;  /* 0x0000001a0406d211 */ /* 0x010fe400078c08ff */
[----:B---3--:R-:W-:Y:S01]  /*2500*/  @!P4 LEA R26, R17, R0, 0x18 ;  /* 0x00000000111ac211 */ /* 0x008fe200078ec0ff */
[----:B------:R-:W-:Y:S01]  /*2510*/  @!P5 IMAD R0, R16, 0x2, R9 ;  /* 0x000000021000d824 */ /* 0x000fe200078e0209 */
[----:B------:R-:W-:Y:S01]  /*2520*/  @!P5 LEA.HI.X R7, R4, R27, R8, 0x1, P6 ;  /* 0x0000001b0407d211 */ /* 0x000fe200030f0c08 */
[-C--:B-1----:R-:W-:Y:S01]  /*2530*/  @!P4 IMAD R4, R5, R22.reuse, RZ ;  /* 0x000000160504c224 */ /* 0x082fe200078e02ff */
[----:B------:R-:W-:Y:S01]  /*2540*/  @!P1 IADD3 R11, P2, R38, 0x40, RZ ;  /* 0x00000040260b9810 */ /* 0x000fe20007f5e0ff */
[----:B------:R-:W-:Y:S01]  /*2550*/  @!P4 IMAD.MOV.U32 R8, RZ, RZ, R14 ;  /* 0x000000ffff08c224 */ /* 0x000fe200078e000e */
[----:B------:R-:W1:Y:S01]  /*2560*/  @!P1 S2R R27, SR_CgaCtaId ;  /* 0x00000000001b9919 */ /* 0x000e620000008800 */
[----:B------:R-:W-:Y:S01]  /*2570*/  @!P4 IMAD.MOV.U32 R9, RZ, RZ, R13 ;  /* 0x000000ffff09c224 */ /* 0x000fe200078e000d */
[----:B------:R-:W-:Y:S01]  /*2580*/  ISETP.GE.AND P6, PT, R2, UR19, PT ;  /* 0x0000001302007c0c */ /* 0x000fe2000bfc6270 */
[C---:B------:R-:W-:Y:S01]  /*2590*/  @!P4 IMAD R17, R10.reuse, R23, R4 ;  /* 0x000000170a11c224 */ /* 0x040fe200078e0204 */
[----:B------:R-:W-:Y:S01]  /*25a0*/  @!P5 LDGSTS.E.BYPASS.LTC128B.128 [R0+0x1000], desc[UR30][R6.64] ;  /* 0x010000000600dfae */ /* 0x000fe2000b901d5e */
[----:B------:R-:W-:Y:S01]  /*25b0*/  @!P4 IMAD.WIDE.U32 R8, R10, R22, R8 ;  /* 0x000000160a08c225 */ /* 0x000fe200078e0008 */
[----:B------:R-:W-:-:S02]  /*25c0*/  P2R R33, PR, RZ, 0x40 ;  /* 0x00000040ff217803 */ /* 0x000fc40000000000 */
[----:B------:R3:W-:Y:S01]  /*25d0*/  @!P5 LDGSTS.E.BYPASS.LTC128B.128 [R0+0x5000], desc[UR30][R6.64+0x80] ;  /* 0x050000800600dfae */ /* 0x0007e2000b901d5e */
[----:B------:R-:W-:Y:S01]  /*25e0*/  @!P1 IMAD.X R5, RZ, RZ, R39, P2 ;  /* 0x000000ffff059224 */ /* 0x000fe200010e0627 */
[----:B------:R-:W4:Y:S03]  /*25f0*/  @!P0 S2R R22, SR_CgaCtaId ;  /* 0x0000000000168919 */ /* 0x000f260000008800 */
[-C--:B-----5:R-:W-:Y:S02]  /*2600*/  @!P1 IMAD R4, R5, R24.reuse, RZ ;  /* 0x0000001805049224 */ /* 0x0a0fe400078e02ff */
[----:B------:R-:W-:Y:S01]  /*2610*/  @!P1 IMAD.MOV.U32 R5, RZ, RZ, R13 ;  /* 0x000000ffff059224 */ /* 0x000fe200078e000d */
[----:B------:R-:W5:Y:S01]  /*2620*/  @!P6 S2R R29, SR_CgaCtaId ;  /* 0x00000000001de919 */ /* 0x000f620000008800 */
[C---:B------:R-:W-:Y:S01]  /*2630*/  @!P1 IMAD R10, R11.reuse, R25, R4 ;  /* 0x000000190b0a9224 */ /* 0x040fe200078e0204 */
[----:B------:R-:W-:Y:S01]  /*2640*/  ISETP.GE.AND P6, PT, R32, UR19, PT ;  /* 0x0000001320007c0c */ /* 0x000fe2000bfc6270 */
[----:B------:R-:W-:Y:S01]  /*2650*/  @!P1 IMAD.MOV.U32 R4, RZ, RZ, R14 ;  /* 0x000000ffff049224 */ /* 0x000fe200078e000e */
[----:B------:R-:W4:Y:S03]  /*2660*/  @!P3 S2R R23, SR_CgaCtaId ;  /* 0x000000000017b919 */ /* 0x000f260000008800 */
[----:B------:R-:W-:Y:S01]  /*2670*/  @!P1 IMAD.WIDE.U32 R4, R11, R24, R4 ;  /* 0x000000180b049225 */ /* 0x000fe200078e0004 */
[----:B------:R-:W-:Y:S01]  /*2680*/  LEA.HI R11, R34, R97, RZ, 0x4 ;  /* 0x00000061220b7211 */ /* 0x000fe200078f20ff */
[----:B------:R-:W4:Y:S02]  /*2690*/  @!P0 LDC.64 R24, c[0x0][0x210] ;  /* 0x00008400ff188b82 */ /* 0x000f240000000a00 */
[----:B------:R-:W-:-:S02]  /*26a0*/  @!P1 IMAD.IADD R5, R5, 0x1, R10 ;  /* 0x0000000105059824 */ /* 0x000fc400078e020a */
[----:B---3--:R-:W-:Y:S01]  /*26b0*/  @!P4 IMAD.IADD R0, R9, 0x1, R17 ;  /* 0x000000010900c824 */ /* 0x008fe200078e0211 */
[----:B--2---:R-:W-:Y:S01]  /*26c0*/  @!P4 LEA R6, P2, R8, R18, 0x1 ;  /* 0x000000120806c211 */ /* 0x004fe200078408ff */
[----:B------:R-:W-:Y:S01]  /*26d0*/  VIADD R9, R2, 0x70 ;  /* 0x0000007002097836 */ /* 0x000fe20000000000 */
[----:B------:R-:W-:Y:S02]  /*26e0*/  SHF.R.S32.HI R17, RZ, 0x4, R11 ;  /* 0x00000004ff117819 */ /* 0x000fe4000001140b */
[----:B------:R-:W-:Y:S01]  /*26f0*/  @!P4 LEA.HI.X R7, R8, R19, R0, 0x1, P2 ;  /* 0x000000130807c211 */ /* 0x000fe200010f0c00 */
[----:B------:R-:W-:Y:S01]  /*2700*/  @!P4 IMAD R0, R16, 0x2, R26 ;  /* 0x000000021000c824 */ /* 0x000fe200078e021a */
[----:B------:R-:W2:Y:S01]  /*2710*/  @!P0 LDC.64 R18, c[0x0][0x240] ;  /* 0x00009000ff128b82 */ /* 0x000ea20000000a00 */
[----:B------:R-:W-:Y:S01]  /*2720*/  @!P1 LEA R8, P5, R4, R30, 0x1 ;  /* 0x0000001e04089211 */ /* 0x000fe200078a08ff */
[----:B------:R-:W3:Y:S01]  /*2730*/  @!P6 S2R R26, SR_CgaCtaId ;  /* 0x00000000001ae919 */ /* 0x000ee20000008800 */
[----:B------:R-:W-:-:S02]  /*2740*/  ISETP.GE.AND P2, PT, R9, UR5, PT ;  /* 0x0000000509007c0c */ /* 0x000fc4000bf46270 */
[----:B------:R-:W-:Y:S01]  /*2750*/  @!P1 LEA.HI.X R9, R4, R31, R5, 0x1, P5 ;  /* 0x0000001f04099211 */ /* 0x000fe200028f0c05 */
[----:B------:R-:W-:Y:S01]  /*2760*/  @!P4 LDGSTS.E.BYPASS.LTC128B.128 [R0+0x1800], desc[UR30][R6.64] ;  /* 0x018000000600cfae */ /* 0x000fe2000b901d5e */
[----:B------:R-:W-:Y:S02]  /*2770*/  @!P1 MOV R4, 0x400 ;  /* 0x0000040000049802 */ /* 0x000fe40000000f00 */
[----:B------:R-:W-:Y:S01]  /*2780*/  LEA.HI R10, R11, R17, RZ, 0x1 ;  /* 0x000000110b0a7211 */ /* 0x000fe200078f08ff */
[----:B------:R1:W-:Y:S01]  /*2790*/  @!P4 LDGSTS.E.BYPASS.LTC128B.128 [R0+0x5800], desc[UR30][R6.64+0x80] ;  /* 0x058000800600cfae */ /* 0x0003e2000b901d5e */
[----:B------:R-:W-:Y:S02]  /*27a0*/  ISETP.GE.AND P5, PT, R32, UR19, PT ;  /* 0x0000001320007c0c */ /* 0x000fe4000bfa6270 */
[----:B------:R-:W-:-:S03]  /*27b0*/  LOP3.LUT R10, R10, 0xfffffffe, RZ, 0xc0, !PT ;  /* 0xfffffffe0a0a7812 */ /* 0x000fc600078ec0ff */
[----:B------:R-:W3:Y:S02]  /*27c0*/  @!P2 S2R R30, SR_CgaCtaId ;  /* 0x00000000001ea919 */ /* 0x000ee40000008800 */
[----:B------:R-:W-:Y:S01]  /*27d0*/  IMAD.IADD R34, R17, 0x1, -R10 ;  /* 0x0000000111227824 */ /* 0x000fe200078e0a0a */
[----:B-1----:R-:W-:-:S04]  /*27e0*/  @!P0 IADD3 R6, P4, R38, 0x50, RZ ;  /* 0x0000005026068810 */ /* 0x002fc80007f9e0ff */
[----:B------:R-:W-:Y:S02]  /*27f0*/  @!P0 IADD3.X R0, RZ, R39, RZ, P4, !PT ;  /* 0x00000027ff008210 */ /* 0x000fe400027fe4ff */
[----:B------:R-:W-:-:S03]  /*2800*/  ISETP.NE.AND P4, PT, R33, RZ, PT ;  /* 0x000000ff2100720c */ /* 0x000fc60003f85270 */
[----:B--2---:R-:W-:Y:S01]  /*2810*/  @!P0 IMAD R5, R0, R18, RZ ;  /* 0x0000001200058224 */ /* 0x004fe200078e02ff */
[----:B------:R-:W-:Y:S01]  /*2820*/  @!P1 LEA R0, R27, R4, 0x18 ;  /* 0x000000041b009211 */ /* 0x000fe200078ec0ff */
[----:B------:R-:W-:Y:S02]  /*2830*/  @!P0 IMAD.MOV.U32 R4, RZ, RZ, R14 ;  /* 0x000000ffff048224 */ /* 0x000fe400078e000e */
[----:B------:R-:W-:Y:S02]  /*2840*/  @!P0 IMAD R19, R6, R19, R5 ;  /* 0x0000001306138224 */ /* 0x000fe400078e0205 */
[----:B------:R-:W-:Y:S02]  /*2850*/  @!P0 IMAD.MOV.U32 R5, RZ, RZ, R13 ;  /* 0x000000ffff058224 */ /* 0x000fe400078e000d */
[----:B------:R-:W-:Y:S02]  /*2860*/  @!P1 IMAD R0, R16, 0x2, R0 ;  /* 0x0000000210009824 */ /* 0x000fe400078e0200 */
[----:B------:R-:W-:Y:S01]  /*2870*/  @!P0 IMAD.WIDE.U32 R4, R6, R18, R4 ;  /* 0x0000001206048225 */ /* 0x000fe200078e0004 */
[----:B------:R-:W-:-:S02]  /*2880*/  LOP3.LUT R6, R11, 0xfffffff0, RZ, 0xc0, !PT ;  /* 0xfffffff00b067812 */ /* 0x000fc400078ec0ff */
[----:B------:R-:W-:Y:S01]  /*2890*/  @!P1 LDGSTS.E.BYPASS.LTC128B.128 [R0+0x2000], desc[UR30][R8.64] ;  /* 0x0200000008009fae */ /* 0x000fe2000b901d5e */
[----:B------:R-:W-:Y:S01]  /*28a0*/  @!P4 MOV R7, 0x400 ;  /* 0x000004000007c802 */ /* 0x000fe20000000f00 */
[----:B------:R-:W-:Y:S02]  /*28b0*/  @!P0 IMAD.IADD R5, R5, 0x1, R19 ;  /* 0x0000000105058824 */ /* 0x000fe400078e0213 */
[----:B------:R1:W-:Y:S01]  /*28c0*/  @!P1 LDGSTS.E.BYPASS.LTC128B.128 [R0+0x6000], desc[UR30][R8.64+0x80] ;  /* 0x0600008008009fae */ /* 0x0003e2000b901d5e */
[----:B-----5:R-:W-:Y:S01]  /*28d0*/  @!P4 LEA R31, R29, R7, 0x18 ;  /* 0x000000071d1fc211 */ /* 0x020fe200078ec0ff */
[----:B------:R-:W2:Y:S01]  /*28e0*/  @!P3 LDC.64 R18, c[0x0][0x240] ;  /* 0x00009000ff12bb82 */ /* 0x000ea20000000a00 */
[----:B------:R-:W-:-:S04]  /*28f0*/  @!P3 MOV R7, 0x400 ;  /* 0x000004000007b802 */ /* 0x000fc80000000f00 */
[----:B----4-:R-:W-:Y:S01]  /*2900*/  @!P3 LEA R27, R23, R7, 0x18 ;  /* 0x00000007171bb211 */ /* 0x010fe200078ec0ff */
[----:B-1----:R-:W-:Y:S01]  /*2910*/  IMAD.IADD R0, R97, 0x1, -R6 ;  /* 0x0000000161007824 */ /* 0x002fe200078e0a06 */
[----:B------:R-:W-:Y:S02]  /*2920*/  @!P0 MOV R8, 0x400 ;  /* 0x0000040000088802 */ /* 0x000fe40000000f00 */
[----:B------:R-:W-:Y:S02]  /*2930*/  @!P0 LEA R6, P1, R4, R24, 0x1 ;  /* 0x0000001804068211 */ /* 0x000fe400078208ff */
[----:B------:R-:W-:Y:S02]  /*2940*/  @!P0 LEA R10, R22, R8, 0x18 ;  /* 0x00000008160a8211 */ /* 0x000fe400078ec0ff */
[----:B------:R-:W-:Y:S01]  /*2950*/  SHF.R.S32.HI R8, RZ, 0x1f, R0 ;  /* 0x0000001fff087819 */ /* 0x000fe20000011400 */
[----:B------:R-:W1:Y:S01]  /*2960*/  @!P3 LDC.64 R22, c[0x0][0x210] ;  /* 0x00008400ff16bb82 */ /* 0x000e620000000a00 */
[----:B------:R-:W-:Y:S01]  /*2970*/  @!P0 LEA.HI.X R7, R4, R25, R5, 0x1, P1 ;  /* 0x0000001904078211 */ /* 0x000fe200008f0c05 */
[----:B------:R-:W-:Y:S01]  /*2980*/  @!P0 IMAD R4, R16, 0x2, R10 ;  /* 0x0000000210048824 */ /* 0x000fe200078e020a */
[----:B------:R-:W-:-:S02]  /*2990*/  LEA.HI R29, R8, R0, RZ, 0x3 ;  /* 0x00000000081d7211 */ /* 0x000fc400078f18ff */
[----:B------:R-:W-:Y:S02]  /*29a0*/  @!P6 MOV R5, 0x400 ;  /* 0x000004000005e802 */ /* 0x000fe40000000f00 */
[----:B------:R-:W-:Y:S01]  /*29b0*/  LOP3.LUT R9, R29, 0xfffffff8, RZ, 0xc0, !PT ;  /* 0xfffffff81d097812 */ /* 0x000fe200078ec0ff */
[----:B------:R-:W4:Y:S01]  /*29c0*/  @!P2 LDC.64 R24, c[0x0][0x240] ;  /* 0x00009000ff18ab82 */ /* 0x000f220000000a00 */
[----:B------:R-:W-:Y:S01]  /*29d0*/  @!P0 LDGSTS.E.BYPASS.LTC128B.128 [R4+0x2800], desc[UR30][R6.64] ;  /* 0x0280000006048fae */ /* 0x000fe2000b901d5e */
[----:B---3--:R-:W-:Y:S01]  /*29e0*/  @!P6 LEA R26, R26, R5, 0x18 ;  /* 0x000000051a1ae211 */ /* 0x008fe200078ec0ff */
[----:B------:R-:W-:Y:S01]  /*29f0*/  IMAD.SHL.U32 R5, R2, 0x8, RZ ;  /* 0x0000000802057824 */ /* 0x000fe200078e00ff */
[----:B------:R-:W-:Y:S01]  /*2a00*/  @!P2 MOV R8, 0x400 ;  /* 0x000004000008a802 */ /* 0x000fe20000000f00 */
[----:B------:R-:W-:Y:S01]  /*2a10*/  IMAD.IADD R32, R0, 0x1, -R9 ;  /* 0x0000000100207824 */ /* 0x000fe200078e0a09 */
[----:B------:R3:W-:Y:S01]  /*2a20*/  @!P0 LDGSTS.E.BYPASS.LTC128B.128 [R4+0x6800], desc[UR30][R6.64+0x80] ;  /* 0x0680008006048fae */ /* 0x0007e2000b901d5e */
[----:B------:R-:W-:Y:S01]  /*2a30*/  IMAD.SHL.U32 R0, R35, 0x40, RZ ;  /* 0x0000004023007824 */ /* 0x000fe200078e00ff */
[----:B------:R-:W-:-:S02]  /*2a40*/  PLOP3.LUT P0, PT, PT, PT, UP0, 0x80, 0x0 ;  /* 0x000000000000781c */ /* 0x000fc40003f0f008 */
[----:B------:R-:W-:Y:S02]  /*2a50*/  @!P2 LEA R17, R30, R8, 0x18 ;  /* 0x000000081e11a211 */ /* 0x000fe400078ec0ff */
[----:B------:R-:W-:Y:S02]  /*2a60*/  LOP3.LUT R0, R0, 0x1c0, RZ, 0xc0, !PT ;  /* 0x000001c000007812 */ /* 0x000fe400078ec0ff */
[----:B---3--:R-:W-:Y:S02]  /*2a70*/  @!P3 IADD3 R7, P1, R38, 0x60, RZ ;  /* 0x000000602607b810 */ /* 0x008fe40007f3e0ff */
[----:B------:R-:W-:Y:S02]  /*2a80*/  LOP3.LUT R6, R0, 0x8, R5, 0xf8, !PT ;  /* 0x0000000800067812 */ /* 0x000fe400078ef805 */
[----:B------:R-:W-:Y:S01]  /*2a90*/  SHF.R.U32.HI R5, RZ, 0x3, R0 ;  /* 0x00000003ff057819 */ /* 0x000fe20000011600 */
[----:B------:R-:W-:-:S03]  /*2aa0*/  @!P3 IMAD.X R4, RZ, RZ, R39, P1 ;  /* 0x000000ffff04b224 */ /* 0x000fc600008e0627 */
[----:B------:R-:W-:Y:S01]  /*2ab0*/  LOP3.LUT R30, R6, R5, RZ, 0x3c, !PT ;  /* 0x00000005061e7212 */ /* 0x000fe200078e3cff */
[-C--:B--2---:R-:W-:Y:S02]  /*2ac0*/  @!P3 IMAD R0, R4, R18.reuse, RZ ;  /* 0x000000120400b224 */ /* 0x084fe400078e02ff */
[----:B------:R-:W-:Y:S02]  /*2ad0*/  @!P3 IMAD.MOV.U32 R4, RZ, RZ, R14 ;  /* 0x000000ffff04b224 */ /* 0x000fe400078e000e */
[----:B------:R-:W-:Y:S02]  /*2ae0*/  @!P3 IMAD.MOV.U32 R5, RZ, RZ, R13 ;  /* 0x000000ffff05b224 */ /* 0x000fe400078e000d */
[C---:B------:R-:W-:Y:S02]  /*2af0*/  @!P3 IMAD R0, R7.reuse, R19, R0 ;  /* 0x000000130700b224 */ /* 0x040fe400078e0200 */
[----:B------:R-:W-:Y:S01]  /*2b00*/  @!P3 IMAD.WIDE.U32 R4, R7, R18, R4 ;  /* 0x000000120704b225 */ /* 0x000fe200078e0004 */
[----:B-1--4-:R-:W-:Y:S06]  /*2b10*/  @P0 BRA `(.L_x_2308) ;  /* 0x0000000000340947 */ /* 0x012fec0003800000 */
        /* <DEDUP_REMOVED lines=12> */
[----:B------:R-:W-:Y:S01]  /*2be0*/  UMOV UR22, UR10 ;  /* 0x0000000a00167c82 */ /* 0x000fe20008000000 */
.L_x_2308:
[----:B------:R-:W-:Y:S01]  /*2bf0*/  @!P2 IADD3 R11, P1, R38, 0x70, RZ ;  /* 0x00000070260ba810 */ /* 0x000fe20007f3e0ff */
[----:B------:R-:W-:Y:S01]  /*2c00*/  @!P3 IMAD.IADD R7, R5, 0x1, R0 ;  /* 0x000000010507b824 */ /* 0x000fe200078e0200 */
[----:B------:R-:W-:Y:S01]  /*2c10*/  @!P3 LEA R6, P4, R4, R22, 0x1 ;  /* 0x000000160406b211 */ /* 0x000fe200078808ff */
        /* <DEDUP_REMOVED lines=13> */
.L_x_2309:
[----:B------:R-:W-:Y:S01]  /*2cf0*/  IMAD R0, R3, UR8, RZ ;  /* 0x0000000803007c24 */ /* 0x000fe2000f8e02ff */
[----:B------:R-:W-:Y:S01]  /*2d00*/  @!P3 LEA.HI.X R7, R4, R23, R7, 0x1, P4 ;  /* 0x000000170407b211 */ /* 0x000fe200020f0c07 */
[C---:B------:R-:W-:Y:S01]  /*2d10*/  IMAD.WIDE.U32 R8, R2.reuse, UR8, R20 ;  /* 0x0000000802087c25 */ /* 0x040fe2000f8e0014 */
[----:B------:R-:W-:Y:S01]  /*2d20*/  ISETP.NE.AND P4, PT, R33, RZ, PT ;  /* 0x000000ff2100720c */ /* 0x000fe20003f85270 */
[----:B------:R-:W-:Y:S01]  /*2d30*/  ULDC.64 UR10, c[0x0][0x260] ;  /* 0x00009800000a7ab9 */ /* 0x000fe20000000a00 */
[----:B------:R-:W-:Y:S01]  /*2d40*/  ISETP.GE.AND P0, PT, R2, UR19, PT ;  /* 0x0000001302007c0c */ /* 0x000fe2000bf06270 */
[----:B------:R-:W-:Y:S01]  /*2d50*/  @!P2 IMAD.X R10, RZ, RZ, R39, P1 ;  /* 0x000000ffff0aa224 */ /* 0x000fe200008e0627 */
[----:B------:R-:W-:Y:S01]  /*2d60*/  IADD3 R8, P1, R8, UR22, RZ ;  /* 0x0000001608087c10 */ /* 0x000fe2000ff3e0ff */
[C---:B------:R-:W-:Y:S01]  /*2d70*/  IMAD R0, R2.reuse, UR9, R0 ;  /* 0x0000000902007c24 */ /* 0x040fe2000f8e0200 */
[----:B------:R-:W-:Y:S01]  /*2d80*/  USHF.R.S32.HI UR18, URZ, 0x1f, UR32 ;  /* 0x0000001f3f127899 */ /* 0x000fe20008011420 */
[----:B------:R-:W-:Y:S01]  /*2d90*/  IMAD.WIDE.U32 R4, R2, UR6, R20 ;  /* 0x0000000602047c25 */ /* 0x000fe2000f8e0014 */
[----:B------:R-:W-:Y:S01]  /*2da0*/  USHF.L.U32 UR25, UR8, 0x5, URZ ;  /* 0x0000000508197899 */ /* 0x000fe2000800063f */
[----:B------:R-:W1:Y:S01]  /*2db0*/  @!P2 LDC.64 R20, c[0x0][0x210] ;  /* 0x00008400ff14ab82 */ /* 0x000e620000000a00 */
[----:B------:R-:W-:Y:S01]  /*2dc0*/  IADD3.X R9, R9, UR20, R0, P1, !PT ;  /* 0x0000001409097c10 */ /* 0x000fe20008ffe400 */
[----:B------:R-:W-:Y:S01]  /*2dd0*/  @!P3 IMAD R0, R16, 0x2, R27 ;  /* 0x000000021000b824 */ /* 0x000fe200078e021b */
[----:B------:R-:W-:Y:S01]  /*2de0*/  IADD3 R4, P1, R4, UR24, RZ ;  /* 0x0000001804047c10 */ /* 0x000fe2000ff3e0ff */
[----:B------:R-:W-:Y:S01]  /*2df0*/  IMAD R3, R3, UR6, RZ ;  /* 0x0000000603037c24 */ /* 0x000fe2000f8e02ff */
[----:B------:R-:W-:Y:S01]  /*2e00*/  USHF.L.U64.HI UR24, UR8, 0x5, UR9 ;  /* 0x0000000508187899 */ /* 0x000fe20008010209 */
[-C--:B------:R-:W-:Y:S01]  /*2e10*/  @!P2 IMAD R10, R10, R24.reuse, RZ ;  /* 0x000000180a0aa224 */ /* 0x080fe200078e02ff */
[----:B------:R-:W-:Y:S01]  /*2e20*/  @!PT LDS RZ, [RZ] ;  /* 0x00000000fffff984 */ /* 0x000fe20000000800 */
[----:B------:R-:W-:Y:S01]  /*2e30*/  @!PT LDS RZ, [RZ] ;  /* 0x00000000fffff984 */ /* 0x000fe20000000800 */
[----:B------:R-:W-:Y:S01]  /*2e40*/  @!PT LDS RZ, [RZ] ;  /* 0x00000000fffff984 */ /* 0x000fe20000000800 */
[----:B------:R-:W-:Y:S01]  /*2e50*/  @!P3 LDGSTS.E.BYPASS.LTC128B.128 [R0+0x3000], desc[UR30][R6.64] ;  /* 0x030000000600bfae */ /* 0x000fe2000b901d5e */
[----:B------:R-:W-:Y:S01]  /*2e60*/  IMAD R2, R2, UR7, R3 ;  /* 0x0000000702027c24 */ /* 0x000fe2000f8e0203 */
[----:B------:R-:W-:Y:S01]  /*2e70*/  UIMAD UR19, UR24, UR32, URZ ;  /* 0x00000020181372a4 */ /* 0x000fe2000f8e023f */
[----:B------:R-:W-:Y:S01]  /*2e80*/  @!P2 IMAD.MOV.U32 R3, RZ, RZ, R13 ;  /* 0x000000ffff03a224 */ /* 0x000fe200078e000d */
[----:B------:R2:W-:Y:S01]  /*2e90*/  @!P3 LDGSTS.E.BYPASS.LTC128B.128 [R0+0x7000], desc[UR30][R6.64+0x80] ;  /* 0x070000800600bfae */ /* 0x0005e2000b901d5e */
[----:B------:R-:W3:Y:S01]  /*2ea0*/  @!P4 LDC.64 R12, c[0x0][0x218] ;  /* 0x00008600ff0ccb82 */ /* 0x000ee20000000a00 */
[----:B------:R-:W-:Y:S01]  /*2eb0*/  IADD3.X R5, R5, UR21, R2, P1, !PT ;  /* 0x0000001505057c10 */ /* 0x000fe20008ffe402 */
[----:B------:R-:W-:Y:S01]  /*2ec0*/  @!P2 IMAD.MOV.U32 R2, RZ, RZ, R14 ;  /* 0x000000ffff02a224 */ /* 0x000fe200078e000e */
[----:B------:R-:W-:Y:S01]  /*2ed0*/  UIMAD UR19, UR18, UR25, UR19 ;  /* 0x00000019121372a4 */ /* 0x000fe2000f8e0213 */
[----:B------:R-:W-:Y:S01]  /*2ee0*/  IMAD.WIDE.U32 R22, R28, UR10, R8 ;  /* 0x0000000a1c167c25 */ /* 0x000fe2000f8e0008 */
[----:B------:R-:W-:Y:S01]  /*2ef0*/  USHF.L.U32 UR17, UR8, 0x4, URZ ;  /* 0x0000000408117899 */ /* 0x000fe2000800063f */
[----:B------:R-:W-:Y:S01]  /*2f00*/  SHF.R.S32.HI R95, RZ, 0x5, R36 ;  /* 0x00000005ff5f7819 */ /* 0x000fe20000011424 */
[----:B------:R-:W-:Y:S01]  /*2f10*/  USHF.L.U64.HI UR26, UR6, 0x5, UR7 ;  /* 0x00000005061a7899 */ /* 0x000fe20008010207 */
[----:B------:R-:W4:Y:S01]  /*2f20*/  @!P6 LDC.64 R14, c[0x0][0x218] ;  /* 0x00008600ff0eeb82 */ /* 0x000f220000000a00 */
[----:B------:R-:W-:Y:S01]  /*2f30*/  @!P2 IMAD.WIDE.U32 R2, R11, R24, R2 ;  /* 0x000000180b02a225 */ /* 0x000fe200078e0002 */
[----:B------:R5:W-:Y:S01]  /*2f40*/  STL.64 [R1+0x50], R22 ;  /* 0x0000501601007387 */ /* 0x000be20000100a00 */
[----:B------:R-:W-:-:S02]  /*2f50*/  USHF.L.U32 UR27, UR6, 0x5, URZ ;  /* 0x00000005061b7899 */ /* 0x000fc4000800063f */
[----:B------:R-:W-:Y:S01]  /*2f60*/  IMAD.U32 R9, RZ, RZ, UR32 ;  /* 0x00000020ff097e24 */ /* 0x000fe2000f8e00ff */
[----:B------:R-:W-:Y:S01]  /*2f70*/  USHF.L.U32 UR36, UR6, 0x4, URZ ;  /* 0x0000000406247899 */ /* 0x000fe2000800063f */
[----:B------:R-:W-:Y:S01]  /*2f80*/  IMAD.MOV.U32 R100, RZ, RZ, R22 ;  /* 0x000000ffff647224 */ /* 0x000fe200078e0016 */
[----:B------:R-:W-:Y:S01]  /*2f90*/  USHF.L.U64.HI UR33, UR6, 0x4, UR7 ;  /* 0x0000000406217899 */ /* 0x000fe20008010207 */
[C---:B------:R-:W-:Y:S01]  /*2fa0*/  @!P2 IMAD R17, R16.reuse, 0x2, R17 ;  /* 0x000000021011a824 */ /* 0x040fe200078e0211 */
[----:B------:R-:W-:Y:S01]  /*2fb0*/  UIADD3 UR21, UR34, -0x61c88647, URZ ;  /* 0x9e3779b922157890 */ /* 0x000fe2000fffe03f */
[C---:B------:R-:W-:Y:S01]  /*2fc0*/  @!P4 IMAD R18, R16.reuse, 0x2, R31 ;  /* 0x000000021012c824 */ /* 0x040fe200078e021f */
[----:B------:R-:W-:Y:S01]  /*2fd0*/  UIADD3 UR14, UR12, -UR14, -UR16 ;  /* 0x8000000e0c0e7290 */ /* 0x000fe2000fffe810 */
[----:B------:R-:W-:Y:S01]  /*2fe0*/  @!P6 IMAD R16, R16, 0x2, R26 ;  /* 0x000000021010e824 */ /* 0x000fe200078e021a */
[----:B------:R-:W-:Y:S01]  /*2ff0*/  UIADD3 UR20, UR35, -0x4498517b, URZ ;  /* 0xbb67ae8523147890 */ /* 0x000fe2000fffe03f */
[----:B------:R-:W-:Y:S01]  /*3000*/  IMAD.WIDE.U32 R234, R99, -0x2daee0ad, RZ ;  /* 0xd2511f5363ea7825 */ /* 0x000fe200078e00ff */
[----:B------:R-:W-:-:S03]  /*3010*/  UISETP.GT.AND UP0, UPT, UR32, UR23, UPT ;  /* 0x000000172000728c */ /* 0x000fc6000bf04270 */
[----:B--2---:R-:W-:Y:S01]  /*3020*/  @!P2 IMAD R6, R11, R25, R10 ;  /* 0x000000190b06a224 */ /* 0x004fe200078e020a */
[----:B------:R-:W-:Y:S01]  /*3030*/  SHF.R.S32.HI R10, RZ, 0x1f, R28 ;  /* 0x0000001fff0a7819 */ /* 0x000fe2000001141c */
[----:B------:R-:W-:Y:S02]  /*3040*/  IMAD R252, R98, 0x8, R95 ;  /* 0x0000000862fc7824 */ /* 0x000fe400078e025f */
[----:B------:R-:W-:Y:S01]  /*3050*/  @!P2 IMAD.IADD R3, R3, 0x1, R6 ;  /* 0x000000010303a824 */ /* 0x000fe200078e0206 */
[----:B-1----:R-:W-:Y:S01]  /*3060*/  @!P2 LEA R6, P1, R2, R20, 0x1 ;  /* 0x000000140206a211 */ /* 0x002fe200078208ff */
[----:B------:R-:W-:Y:S02]  /*3070*/  IMAD R0, R10, UR10, RZ ;  /* 0x0000000a0a007c24 */ /* 0x000fe4000f8e02ff */
[----:B------:R-:W-:Y:S01]  /*3080*/  IMAD.SHL.U32 R97, R97, 0x2, RZ ;  /* 0x0000000261617824 */ /* 0x000fe200078e00ff */
[----:B------:R-:W-:Y:S01]  /*3090*/  @!P2 LEA.HI.X R7, R2, R21, R3, 0x1, P1 ;  /* 0x000000150207a211 */ /* 0x000fe200008f0c03 */
[----:B------:R-:W-:Y:S01]  /*30a0*/  IMAD R0, R28, UR11, R0 ;  /* 0x0000000b1c007c24 */ /* 0x000fe2000f8e0200 */
[----:B------:R-:W-:-:S02]  /*30b0*/  ULDC.64 UR10, c[0x0][0x268] ;  /* 0x00009a00000a7ab9 */ /* 0x000fc40000000a00 */
[----:B------:R-:W-:Y:S01]  /*30c0*/  IMAD R8, R10, UR10, RZ ;  /* 0x0000000a0a087c24 */ /* 0x000fe2000f8e02ff */
[----:B------:R-:W-:Y:S01]  /*30d0*/  @!P2 LDGSTS.E.BYPASS.LTC128B.128 [R17+0x3800], desc[UR30][R6.64] ;  /* 0x038000000611afae */ /* 0x000fe2000b901d5e */
[----:B------:R-:W-:Y:S01]  /*30e0*/  IMAD.IADD R101, R23, 0x1, R0 ;  /* 0x0000000117657824 */ /* 0x000fe200078e0200 */
[----:B------:R-:W1:Y:S01]  /*30f0*/  @!P5 LDC.64 R10, c[0x0][0x220] ;  /* 0x00008800ff0adb82 */ /* 0x000e620000000a00 */
[----:B-----5:R-:W-:Y:S01]  /*3100*/  IMAD.WIDE.U32 R22, R28, UR10, R4 ;  /* 0x0000000a1c167c25 */ /* 0x020fe2000f8e0004 */
[----:B------:R2:W-:Y:S01]  /*3110*/  @!P2 LDGSTS.E.BYPASS.LTC128B.128 [R17+0x7800], desc[UR30][R6.64+0x80] ;  /* 0x078000800611afae */ /* 0x0005e2000b901d5e */
[----:B------:R-:W-:Y:S02]  /*3120*/  UIMAD UR10, UR26, UR32, URZ ;  /* 0x000000201a0a72a4 */ /* 0x000fe4000f8e023f */
[----:B------:R-:W-:Y:S01]  /*3130*/  IMAD.WIDE.U32 R2, R9, UR25, R100 ;  /* 0x0000001909027c25 */ /* 0x000fe2000f8e0064 */
[----:B------:R-:W-:Y:S01]  /*3140*/  STL.64 [R1+0x48], R100 ;  /* 0x0000486401007387 */ /* 0x000fe20000100a00 */
[----:B------:R-:W-:-:S02]  /*3150*/  UIMAD UR18, UR18, UR27, UR10 ;  /* 0x0000001b121272a4 */ /* 0x000fc4000f8e020a */
[----:B------:R-:W-:Y:S01]  /*3160*/  VIADD R0, R3, UR19 ;  /* 0x0000001303007c36 */ /* 0x000fe20008000000 */
[----:B------:R-:W-:Y:S01]  /*3170*/  USHF.L.U64.HI UR19, UR8, 0x4, UR9 ;  /* 0x0000000408137899 */ /* 0x000fe20008010209 */
[----:B---3--:R-:W-:Y:S01]  /*3180*/  @!P4 LEA R4, P3, R2, R12, 0x1 ;  /* 0x0000000c0204c211 */ /* 0x008fe200078608ff */
[----:B------:R-:W-:Y:S01]  /*3190*/  IMAD R8, R28, UR11, R8 ;  /* 0x0000000b1c087c24 */ /* 0x000fe2000f8e0208 */
[C---:B------:R-:W-:Y:S01]  /*31a0*/  @!P6 IADD3 R3, P1, R2.reuse, UR17, RZ ;  /* 0x000000110203ec10 */ /* 0x040fe2000ff3e0ff */
[----:B------:R-:W-:Y:S01]  /*31b0*/  IMAD.MOV.U32 R20, RZ, RZ, R22 ;  /* 0x000000ffff147224 */ /* 0x000fe200078e0016 */
[----:B------:R-:W-:Y:S01]  /*31c0*/  @!P4 LEA.HI.X R5, R2, R13, R0, 0x1, P3 ;  /* 0x0000000d0205c211 */ /* 0x000fe200018f0c00 */
[----:B------:R-:W-:Y:S01]  /*31d0*/  IMAD.IADD R21, R23, 0x1, R8 ;  /* 0x0000000117157824 */ /* 0x000fe200078e0208 */
[----:B------:R-:W-:Y:S01]  /*31e0*/  @!P6 IADD3.X R0, R0, UR19, RZ, P1, !PT ;  /* 0x000000130000ec10 */ /* 0x000fe20008ffe4ff */
[----:B------:R-:W-:Y:S01]  /*31f0*/  STL.64 [R1+0x78], R22 ;  /* 0x0000781601007387 */ /* 0x000fe20000100a00 */
[----:B----4-:R-:W-:Y:S01]  /*3200*/  @!P6 LEA R2, P1, R3, R14, 0x1 ;  /* 0x0000000e0302e211 */ /* 0x010fe200078208ff */
[----:B------:R-:W-:-:S02]  /*3210*/  UIADD3 UR10, UR12, 0x1, -UR16 ;  /* 0x000000010c0a7890 */ /* 0x000fc4000fffe810 */
[----:B------:R-:W-:Y:S01]  /*3220*/  @!P4 LDGSTS.E.BYPASS.LTC128B.128 [R18+0x8000], desc[UR30][R4.64] ;  /* 0x080000000412cfae */ /* 0x000fe2000b901d5e */
[----:B------:R-:W-:Y:S01]  /*3230*/  @!P6 LEA.HI.X R3, R3, R15, R0, 0x1, P1 ;  /* 0x0000000f0303e211 */ /* 0x000fe200008f0c00 */
[----:B------:R-:W-:Y:S01]  /*3240*/  IMAD.SHL.U32 R0, R32, 0x40, RZ ;  /* 0x0000004020007824 */ /* 0x000fe200078e00ff */
[----:B------:R-:W-:Y:S01]  /*3250*/  UIADD3 UR13, UR10, UR13, URZ ;  /* 0x0000000d0a0d7290 */ /* 0x000fe2000fffe03f */
[----:B------:R3:W-:Y:S01]  /*3260*/  @!P4 LDGSTS.E.BYPASS.LTC128B.128 [R18+0x9000], desc[UR30][R4.64+0x80] ;  /* 0x090000800412cfae */ /* 0x0007e2000b901d5e */
[----:B--2---:R-:W2:Y:S03]  /*3270*/  @!P0 LDC.64 R6, c[0x0][0x220] ;  /* 0x00008800ff068b82 */ /* 0x004ea60000000a00 */
[----:B------:R-:W-:Y:S01]  /*3280*/  @!P6 LDGSTS.E.BYPASS.LTC128B.128 [R16+0x8800], desc[UR30][R2.64] ;  /* 0x088000000210efae */ /* 0x000fe2000b901d5e */
[----:B------:R-:W-:-:S03]  /*3290*/  LOP3.LUT R0, R0, 0x1c0, RZ, 0xc0, !PT ;  /* 0x000001c000007812 */ /* 0x000fc600078ec0ff */
[----:B------:R4:W-:Y:S04]  /*32a0*/  @!P6 LDGSTS.E.BYPASS.LTC128B.128 [R16+0x9800], desc[UR30][R2.64+0x80] ;  /* 0x098000800210efae */ /* 0x0009e8000b901d5e */
[----:B------:R-:W0:Y:S04]  /*32b0*/  LDGDEPBAR ;  /* 0x00000000000079af */ /* 0x000e280000000000 */
[----:B------:R-:W-:Y:S04]  /*32c0*/  STL.64 [R1+0x68], R20 ;  /* 0x0000681401007387 */ /* 0x000fe80000100a00 */
[----:B------:R-:W-:Y:S01]  /*32d0*/  STL [R1+0x58], R252 ;  /* 0x000058fc01007387 */ /* 0x000fe20000100800 */
[----:B---3--:R-:W-:-:S02]  /*32e0*/  IMAD.SHL.U32 R4, R34, 0x8, RZ ;  /* 0x0000000822047824 */ /* 0x008fc400078e00ff */
[----:B------:R-:W-:-:S03]  /*32f0*/  IMAD.SHL.U32 R5, R29, 0x40, RZ ;  /* 0x000000401d057824 */ /* 0x000fc600078e00ff */
[----:B------:R-:W-:Y:S02]  /*3300*/  LOP3.LUT R4, R0, 0x8, R4, 0xf8, !PT ;  /* 0x0000000800047812 */ /* 0x000fe400078ef804 */
[----:B------:R-:W-:Y:S01]  /*3310*/  SHF.R.U32.HI R0, RZ, 0x3, R0 ;  /* 0x00000003ff007819 */ /* 0x000fe20000011600 */
[----:B----4-:R-:W-:Y:S01]  /*3320*/  IMAD.WIDE.U32 R2, R9, UR27, R20 ;  /* 0x0000001b09027c25 */ /* 0x010fe2000f8e0014 */
[----:B------:R-:W-:-:S04]  /*3330*/  DEPBAR.LE SB0, 0x0 ;  /* 0x000080000000791a */ /* 0x000fc80000000000 */
[----:B------:R-:W-:Y:S01]  /*3340*/  BAR.SYNC.DEFER_BLOCKING 0x0 ;  /* 0x0000000000007b1d */ /* 0x000fe20000010000 */
[----:B------:R-:W-:Y:S01]  /*3350*/  LOP3.LUT R94, R4, R0, RZ, 0x3c, !PT ;  /* 0x00000000045e7212 */ /* 0x000fe200078e3cff */
[----:B------:R-:W-:Y:S01]  /*3360*/  VIADD R0, R3, UR18 ;  /* 0x0000001203007c36 */ /* 0x000fe20008000000 */
[C---:B--2---:R-:W-:Y:S01]  /*3370*/  @!P0 LEA R4, P2, R2.reuse, R6, 0x1 ;  /* 0x0000000602048211 */ /* 0x044fe200078408ff */
[----:B------:R-:W-:Y:S01]  /*3380*/  UIADD3 UR18, UR35, 0x76cf5d0a, URZ ;  /* 0x76cf5d0a23127890 */ /* 0x000fe2000fffe03f */
[C---:B------:R-:W-:Y:S02]  /*3390*/  @!P5 IADD3 R3, P1, R2.reuse, UR36, RZ ;  /* 0x000000240203dc10 */ /* 0x040fe4000ff3e0ff */
[----:B------:R-:W-:Y:S02]  /*33a0*/  LOP3.LUT R93, R5, 0xfffffe00, RZ, 0xc0, !PT ;  /* 0xfffffe00055d7812 */ /* 0x000fe400078ec0ff */
[----:B------:R-:W-:Y:S02]  /*33b0*/  @!P0 LEA.HI.X R5, R2, R7, R0, 0x1, P2 ;  /* 0x0000000702058211 */ /* 0x000fe400010f0c00 */
[----:B------:R-:W-:Y:S01]  /*33c0*/  @!P5 IADD3.X R2, R0, UR33, RZ, P1, !PT ;  /* 0x000000210002dc10 */ /* 0x000fe20008ffe4ff */
[----:B------:R-:W-:Y:S01]  /*33d0*/  IMAD R8, R95, 0x400, R93 ;  /* 0x000004005f087824 */ /* 0x000fe200078e025d */
[----:B-1----:R-:W-:Y:S01]  /*33e0*/  @!P5 LEA R6, P1, R3, R10, 0x1 ;  /* 0x0000000a0306d211 */ /* 0x002fe200078208ff */
[----:B------:R-:W-:-:S03]  /*33f0*/  IMAD R0, R34, 0x200, R30 ;  /* 0x0000020022007824 */ /* 0x000fc600078e021e */
[----:B------:R-:W-:Y:S01]  /*3400*/  @!P5 LEA.HI.X R7, R3, R11, R2, 0x1, P1 ;  /* 0x0000000b0307d211 */ /* 0x000fe200008f0c02 */
[----:B------:R-:W-:Y:S01]  /*3410*/  IMAD.IADD R2, R94, 0x1, R8 ;  /* 0x000000015e027824 */ /* 0x000fe200078e0208 */
[----:B------:R-:W-:Y:S01]  /*3420*/  LEA R208, R0, UR4, 0x1 ;  /* 0x0000000400d07c11 */ /* 0x000fe2000f8e08ff */
[----:B------:R-:W-:Y:S01]  /*3430*/  IMAD.MOV.U32 R3, RZ, RZ, 0x10 ;  /* 0x00000010ff037424 */ /* 0x000fe200078e00ff */
[----:B------:R-:W-:Y:S01]  /*3440*/  R2P PR, R32, 0x6 ;  /* 0x0000000620007804 */ /* 0x000fe20000000000 */
[----:B------:R-:W-:Y:S01]  /*3450*/  IMAD.MOV.U32 R0, RZ, RZ, 0x20 ;  /* 0x00000020ff007424 */ /* 0x000fe200078e00ff */
[----:B------:R-:W-:Y:S01]  /*3460*/  LEA R210, R2, UR4, 0x1 ;  /* 0x0000000402d27c11 */ /* 0x000fe2000f8e08ff */
[----:B------:R-:W-:Y:S01]  /*3470*/  @P0 STS.128 [R232+0xa000], RZ ;  /* 0x00a000ffe8000388 */ /* 0x000fe20000000c00 */
[C---:B------:R-:W-:Y:S01]  /*3480*/  VIADD R2, R208.reuse, 0x8000 ;  /* 0x00008000d0027836 */ /* 0x040fe20000000000 */
[----:B------:R-:W-:Y:S01]  /*3490*/  SEL R3, R3, 0xfffffff0, !P1 ;  /* 0xfffffff003037807 */ /* 0x000fe20004800000 */
[----:B------:R-:W-:Y:S01]  /*34a0*/  VIADD R219, R208, 0x8020 ;  /* 0x00008020d0db7836 */ /* 0x000fe20000000000 */
[----:B------:R-:W-:Y:S01]  /*34b0*/  @P0 STS.128 [R232+0xb000], RZ ;  /* 0x00b000ffe8000388 */ /* 0x000fe20000000c00 */
[----:B------:R-:W-:-:S02]  /*34c0*/  SEL R0, R0, 0xffffffe0, !P2 ;  /* 0xffffffe000007807 */ /* 0x000fc40005000000 */
[----:B------:R-:W-:Y:S01]  /*34d0*/  R2P PR, R35, 0x6 ;  /* 0x0000000623007804 */ /* 0x000fe20000000000 */
[----:B------:R-:W-:Y:S01]  /*34e0*/  @!PT LDS RZ, [RZ] ;  /* 0x00000000fffff984 */ /* 0x000fe20000000800 */
[----:B------:R-:W-:Y:S01]  /*34f0*/  @!PT LDS RZ, [RZ] ;  /* 0x00000000fffff984 */ /* 0x000fe20000000800 */
[----:B------:R-:W-:Y:S01]  /*3500*/  @!PT LDS RZ, [RZ] ;  /* 0x00000000fffff984 */ /* 0x000fe20000000800 */
[----:B------:R-:W-:Y:S01]  /*3510*/  @!P0 LDGSTS.E.BYPASS.LTC128B.128 [R232+0xa000], desc[UR30][R4.64] ;  /* 0x0a00000004e88fae */ /* 0x000fe2000b901d5e */
[--C-:B------:R-:W-:Y:S02]  /*3520*/  IMAD R212, R3, 0x2, R210.reuse ;  /* 0x0000000203d47824 */ /* 0x100fe400078e02d2 */
[C---:B------:R-:W-:Y:S01]  /*3530*/  IMAD R218, R0.reuse, 0x2, R210 ;  /* 0x0000000200da7824 */ /* 0x040fe200078e02d2 */
[----:B------:R-:W-:Y:S01]  /*3540*/  @!P0 LDGSTS.E.BYPASS.LTC128B.128 [R232+0xb000], desc[UR30][R4.64+0x80] ;  /* 0x0b00008004e88fae */ /* 0x000fe2000b901d5e */
[----:B------:R-:W-:-:S03]  /*3550*/  IMAD R217, R0, 0x2, R212 ;  /* 0x0000000200d97824 */ /* 0x000fc600078e02d4 */
[----:B------:R-:W-:Y:S04]  /*3560*/  @P5 STS.128 [R232+0xa800], RZ ;  /* 0x00a800ffe8005388 */ /* 0x000fe80000000c00 */
[----:B------:R-:W-:Y:S01]  /*3570*/  @P5 STS.128 [R232+0xb800], RZ ;  /* 0x00b800ffe8005388 */ /* 0x000fe20000000c00 */
[----:B------:R-:W-:Y:S02]  /*3580*/  @P1 VIADD R219, R2, 0xffffffe0 ;  /* 0xffffffe002db1836 */ /* 0x000fe40000000000 */
[----:B------:R-:W-:Y:S01]  /*3590*/  IMAD.MOV.U32 R2, RZ, RZ, 0x40 ;  /* 0x00000040ff027424 */ /* 0x000fe200078e00ff */
[----:B------:R-:W-:Y:S01]  /*35a0*/  @!PT LDS RZ, [RZ] ;  /* 0x00000000fffff984 */ /* 0x000fe20000000800 */
[----:B------:R-:W-:Y:S01]  /*35b0*/  @!PT LDS RZ, [RZ] ;  /* 0x00000000fffff984 */ /* 0x000fe20000000800 */
[----:B------:R-:W-:Y:S01]  /*35c0*/  @!PT LDS RZ, [RZ] ;  /* 0x00000000fffff984 */ /* 0x000fe20000000800 */
[----:B------:R-:W-:Y:S04]  /*35d0*/  @!P5 LDGSTS.E.BYPASS.LTC128B.128 [R232+0xa800], desc[UR30][R6.64] ;  /* 0x0a80000006e8dfae */ /* 0x000fe8000b901d5e */
[----:B------:R1:W-:Y:S01]  /*35e0*/  @!P5 LDGSTS.E.BYPASS.LTC128B.128 [R232+0xb800], desc[UR30][R6.64+0x80] ;  /* 0x0b80008006e8dfae */ /* 0x0003e2000b901d5e */
[----:B------:R-:W-:-:S03]  /*35f0*/  SEL R2, R2, 0xffffffc0, !P2 ;  /* 0xffffffc002027807 */ /* 0x000fc60005000000 */
[----:B------:R-:W-:Y:S02]  /*3600*/  LDSM.16.M88.4 R20, [R208+0x8000] ;  /* 0x00800000d014783b */ /* 0x000fe40000000200 */
[----:B------:R-:W-:Y:S02]  /*3610*/  IMAD.IADD R216, R208, 0x1, R2 ;  /* 0x00000001d0d87824 */ /* 0x000fe400078e0202 */
[----:B------:R-:W-:Y:S01]  /*3620*/  LDSM.16.M88.4 R28, [R208+0x8800] ;  /* 0x00880000d01c783b */ /* 0x000fe20000000200 */
[----:B------:R-:W-:Y:S02]  /*3630*/  IMAD.IADD R215, R2, 0x1, R219 ;  /* 0x0000000102d77824 */ /* 0x000fe400078e02db */
[----:B------:R-:W-:Y:S01]  /*3640*/  IMAD.U32 R2, RZ, RZ, UR35 ;  /* 0x00000023ff027e24 */ /* 0x000fe2000f8e00ff */
[----:B------:R-:W2:Y:S04]  /*3650*/  LDSM.16.M88.4 R12, [R210] ;  /* 0x00000000d20c783b */ /* 0x000ea80000000200 */
[----:B------:R-:W-:Y:S01]  /*3660*/  LDSM.16.M88.4 R32, [R219] ;  /* 0x00000000db20783b */ /* 0x000fe20000000200 */
[----:B------:R-:W-:-:S03]  /*3670*/  LOP3.LUT R2, R235, UR32, R2, 0x96, !PT ;  /* 0x00000020eb027c12 */ /* 0x000fc6000f8e9602 */
[----:B------:R-:W-:Y:S04]  /*3680*/  LDSM.16.M88.4 R8, [R212+0x2000] ;  /* 0x00200000d408783b */ /* 0x000fe80000000200 */
[----:B------:R-:W-:Y:S04]  /*3690*/  LDSM.16.M88.4 R36, [R219+0x800] ;  /* 0x00080000db24783b */ /* 0x000fe80000000200 */
[----:B-1----:R-:W1:Y:S04]  /*36a0*/  LDSM.16.M88.4 R4, [R210+0x2000] ;  /* 0x00200000d204783b */ /* 0x002e680000000200 */
[----:B------:R-:W3:Y:S04]  /*36b0*/  LDSM.16.M88.4 R16, [R212] ;  /* 0x00000000d410783b */ /* 0x000ee80000000200 */
[----:B------:R-:W-:Y:S04]  /*36c0*/  LDSM.16.M88.4 R64, [R216+0x8800] ;  /* 0x00880000d840783b */ /* 0x000fe80000000200 */
[----:B------:R-:W-:Y:S04]  /*36d0*/  LDSM.16.M88.4 R52, [R216+0x8000] ;  /* 0x00800000d834783b */ /* 0x000fe80000000200 */
[----:B------:R-:W-:Y:S04]  /*36e0*/  LDSM.16.M88.4 R24, [R218] ;  /* 0x00000000da18783b */ /* 0x000fe80000000200 */
[----:B------:R-:W0:Y:S01]  /*36f0*/  LDGDEPBAR ;  /* 0x00000000000079af */ /* 0x000e220000000000 */
[C---:B--2---:R-:W-:Y:S06]  /*3700*/  HMMA.16816.F32 R60, R12.reuse, R20, RZ ;  /* 0x000000140c3c723c */ /* 0x044fec00000018ff */
[C---:B------:R-:W-:Y:S06]  /*3710*/  HMMA.16816.F32 R84, R12.reuse, R22, RZ ;  /* 0x000000160c54723c */ /* 0x040fec00000018ff */
[----:B------:R-:W-:Y:S06]  /*3720*/  HMMA.16816.F32 R80, R12, R28, RZ ;  /* 0x0000001c0c50723c */ /* 0x000fec00000018ff */
[C---:B-1----:R-:W-:Y:S06]  /*3730*/  HMMA.16816.F32 R56, R4.reuse, R20, RZ ;  /* 0x000000140438723c */ /* 0x042fec00000018ff */
[C---:B------:R-:W-:Y:S06]  /*3740*/  HMMA.16816.F32 R44, R4.reuse, R28, RZ ;  /* 0x0000001c042c723c */ /* 0x040fec00000018ff */
[C---:B------:R-:W-:Y:S06]  /*3750*/  HMMA.16816.F32 R48, R4.reuse, R22, RZ ;  /* 0x000000160430723c */ /* 0x040fec00000018ff */
[-C--:B------:R-:W-:Y:S01]  /*3760*/  HMMA.16816.F32 R40, R4, R30.reuse, RZ ;  /* 0x0000001e0428723c */ /* 0x080fe200000018ff */
[----:B------:R-:W1:Y:S05]  /*3770*/  LDSM.16.M88.4 R4, [R218+0x2000] ;  /* 0x00200000da04783b */ /* 0x000e6a0000000200 */
[----:B------:R-:W-:Y:S01]  /*3780*/  HMMA.16816.F32 R76, R12, R30, RZ ;  /* 0x0000001e0c4c723c */ /* 0x000fe200000018ff */
[----:B------:R-:W-:Y:S05]  /*3790*/  LDSM.16.M88.4 R12, [R217] ;  /* 0x00000000d90c783b */ /* 0x000fea0000000200 */
[C---:B------:R-:W-:Y:S06]  /*37a0*/  HMMA.16816.F32 R72, R8.reuse, R32, R56 ;  /* 0x000000200848723c */ /* 0x040fec0000001838 */
[C---:B------:R-:W-:Y:S01]  /*37b0*/  HMMA.16816.F32 R68, R8.reuse, R36, R44 ;  /* 0x000000240844723c */ /* 0x040fe2000000182c */
[----:B------:R-:W-:Y:S05]  /*37c0*/  LDSM.16.M88.4 R44, [R215] ;  /* 0x00000000d72c783b */ /* 0x000fea0000000200 */
[C---:B------:R-:W-:Y:S01]  /*37d0*/  HMMA.16816.F32 R56, R8.reuse, R34, R48 ;  /* 0x000000220838723c */ /* 0x040fe20000001830 */
[----:B------:R-:W-:Y:S05]  /*37e0*/  LDSM.16.M88.4 R48, [R215+0x800] ;  /* 0x00080000d730783b */ /* 0x000fea0000000200 */
[----:B------:R-:W-:Y:S01]  /*37f0*/  HMMA.16816.F32 R20, R8, R38, R40 ;  /* 0x000000260814723c */ /* 0x000fe20000001828 */
[----:B------:R-:W2:Y:S04]  /*3800*/  LDSM.16.M88.4 R8, [R217+0x2000] ;  /* 0x00200000d908783b */ /* 0x000ea80000000200 */
[----:B------:R-:W-:Y:S01]  /*3810*/  LDSM.16.M88.4 R40, [R208+0x9000] ;  /* 0x00900000d028783b */ /* 0x000fe20000000200 */
[C---:B---3--:R-:W-:Y:S06]  /*3820*/  HMMA.16816.F32 R28, R16.reuse, R32, R60 ;  /* 0x00000020101c723c */ /* 0x048fec000000183c */
[C---:B------:R-:W-:Y:S06]  /*3830*/  HMMA.16816.F32 R80, R16.reuse, R36, R80 ;  /* 0x000000241050723c */ /* 0x040fec0000001850 */
[C---:B------:R-:W-:Y:S06]  /*3840*/  HMMA.16816.F32 R60, R16.reuse, R34, R84 ;  /* 0x00000022103c723c */ /* 0x040fec0000001854 */
[----:B------:R-:W-:Y:S01]  /*3850*/  HMMA.16816.F32 R36, R16, R38, R76 ;  /* 0x000000261024723c */ /* 0x000fe2000000184c */
[----:B------:R-:W-:Y:S05]  /*3860*/  LDSM.16.M88.4 R76, [R208+0x9800] ;  /* 0x00980000d04c783b */ /* 0x000fea0000000200 */
[C---:B-1----:R-:W-:Y:S06]  /*3870*/  HMMA.16816.F32 R68, R4.reuse, R64, R68 ;  /* 0x000000400444723c */ /* 0x042fec0000001844 */
[C---:B------:R-:W-:Y:S06]  /*3880*/  HMMA.16816.F32 R32, R4.reuse, R52, R72 ;  /* 0x000000340420723c */ /* 0x040fec0000001848 */
[C---:B------:R-:W-:Y:S06]  /*3890*/  HMMA.16816.F32 R56, R4.reuse, R54, R56 ;  /* 0x000000360438723c */ /* 0x040fec0000001838 */
[----:B------:R-:W-:Y:S01]  /*38a0*/  HMMA.16816.F32 R16, R4, R66, R20 ;  /* 0x000000420410723c */ /* 0x000fe20000001814 */
[----:B------:R-:W1:Y:S04]  /*38b0*/  LDSM.16.M88.4 R4, [R210+0x6000] ;  /* 0x00600000d204783b */ /* 0x000e680000000200 */
[----:B------:R-:W3:Y:S01]  /*38c0*/  LDSM.16.M88.4 R20, [R210+0x4000] ;  /* 0x00400000d214783b */ /* 0x000ee20000000200 */
[C---:B------:R-:W-:Y:S06]  /*38d0*/  HMMA.16816.F32 R28, R24.reuse, R52, R28 ;  /* 0x00000034181c723c */ /* 0x040fec000000181c */
[C---:B------:R-:W-:Y:S06]  /*38e0*/  HMMA.16816.F32 R88, R24.reuse, R54, R60 ;  /* 0x000000361858723c */ /* 0x040fec000000183c */
[C---:B------:R-:W-:Y:S01]  /*38f0*/  HMMA.16816.F32 R84, R24.reuse, R64, R80 ;  /* 0x000000401854723c */ /* 0x040fe20000001850 */
[----:B------:R-:W-:Y:S05]  /*3900*/  LDSM.16.M88.4 R80, [R219+0x1800] ;  /* 0x00180000db50783b */ /* 0x000fea0000000200 */
[----:B------:R-:W-:Y:S01]  /*3910*/  HMMA.16816.F32 R52, R24, R66, R36 ;  /* 0x000000421834723c */ /* 0x000fe20000001824 */
[----:B------:R-:W-:Y:S04]  /*3920*/  LDSM.16.M88.4 R36, [R219+0x1000] ;  /* 0x00100000db24783b */ /* 0x000fe80000000200 */
[----:B------:R-:W-:Y:S01]  /*3930*/  LDSM.16.M88.4 R24, [R212+0x4000] ;  /* 0x00400000d418783b */ /* 0x000fe20000000200 */
[C---:B--2---:R-:W-:Y:S06]  /*3940*/  HMMA.16816.F32 R72, R8.reuse, R48, R68 ;  /* 0x000000300848723c */ /* 0x044fec0000001844 */
[C---:B------:R-:W-:Y:S06]  /*3950*/  HMMA.16816.F32 R32, R8.reuse, R44, R32 ;  /* 0x0000002c0820723c */ /* 0x040fec0000001820 */
[C---:B------:R-:W-:Y:S06]  /*3960*/  HMMA.16816.F32 R64, R8.reuse, R46, R56 ;  /* 0x0000002e0840723c */ /* 0x040fec0000001838 */
[----:B------:R-:W-:Y:S01]  /*3970*/  HMMA.16816.F32 R60, R8, R50, R16 ;  /* 0x00000032083c723c */ /* 0x000fe20000001810 */
[----:B------:R-:W2:Y:S05]  /*3980*/  LDSM.16.M88.4 R16, [R212+0x6000] ;  /* 0x00600000d410783b */ /* 0x000eaa0000000200 */
[C---:B------:R-:W-:Y:S01]  /*3990*/  HMMA.16816.F32 R8, R12.reuse, R44, R28 ;  /* 0x0000002c0c08723c */ /* 0x040fe2000000181c */
[----:B------:R-:W-:Y:S05]  /*39a0*/  LDSM.16.M88.4 R28, [R216+0x9800] ;  /* 0x00980000d81c783b */ /* 0x000fea0000000200 */
[C---:B------:R-:W-:Y:S06]  /*39b0*/  HMMA.16816.F32 R88, R12.reuse, R46, R88 ;  /* 0x0000002e0c58723c */ /* 0x040fec0000001858 */
[C---:B------:R-:W-:Y:S06]  /*39c0*/  HMMA.16816.F32 R84, R12.reuse, R48, R84 ;  /* 0x000000300c54723c */ /* 0x040fec0000001854 */
[----:B------:R-:W-:Y:S01]  /*39d0*/  HMMA.16816.F32 R68, R12, R50, R52 ;  /* 0x000000320c44723c */ /* 0x000fe20000001834 */
[----:B------:R-:W-:Y:S05]  /*39e0*/  LDSM.16.M88.4 R12, [R218+0x4000] ;  /* 0x00400000da0c783b */ /* 0x000fea0000000200 */
[C---:B-1----:R-:W-:Y:S06]  /*39f0*/  HMMA.16816.F32 R48, R4.reuse, R76, R72 ;  /* 0x0000004c0430723c */ /* 0x042fec0000001848 */
[C---:B------:R-:W-:Y:S01]  /*3a00*/  HMMA.16816.F32 R56, R4.reuse, R40, R32 ;  /* 0x000000280438723c */ /* 0x040fe20000001820 */
[----:B------:R-:W-:Y:S05]  /*3a10*/  LDSM.16.M88.4 R32, [R216+0x9000] ;  /* 0x00900000d820783b */ /* 0x000fea0000000200 */
[C---:B------:R-:W-:Y:S06]  /*3a20*/  HMMA.16816.F32 R52, R4.reuse, R42, R64 ;  /* 0x0000002a0434723c */ /* 0x040fec0000001840 */
[----:B------:R-:W-:Y:S06]  /*3a30*/  HMMA.16816.F32 R44, R4, R78, R60 ;  /* 0x0000004e042c723c */ /* 0x000fec000000183c */
[C---:B---3--:R-:W-:Y:S01]  /*3a40*/  HMMA.16816.F32 R4, R20.reuse, R40, R8 ;  /* 0x000000281404723c */ /* 0x048fe20000001808 */
[----:B------:R-:W1:Y:S05]  /*3a50*/  LDSM.16.M88.4 R8, [R218+0x6000] ;  /* 0x00600000da08783b */ /* 0x000e6a0000000200 */
[C---:B------:R-:W-:Y:S01]  /*3a60*/  HMMA.16816.F32 R72, R20.reuse, R42, R88 ;  /* 0x0000002a1448723c */ /* 0x040fe20000001858 */
[----:B------:R-:W-:Y:S05]  /*3a70*/  LDSM.16.M88.4 R40, [R215+0x1800] ;  /* 0x00180000d728783b */ /* 0x000fea0000000200 */
        /* <DEDUP_REMOVED lines=8> */
[----:B------:R-:W-:Y:S01]  /*3b00*/  HMMA.16816.F32 R44, R24, R36, R4 ;  /* 0x00000024182c723c */ /* 0x000fe20000001804 */
[----:B------:R-:W2:Y:S01]  /*3b10*/  LDSM.16.M88.4 R4, [R217+0x6000] ;  /* 0x00600000d904783b */ /* 0x000ea20000000200 */
[----:B------:R-:W-:-:S04]  /*3b20*/  DEPBAR.LE SB0, 0x0 ;  /* 0x000080000000791a */ /* 0x000fc80000000000 */
[C---:B------:R-:W-:Y:S06]  /*3b30*/  HMMA.16816.F32 R36, R24.reuse, R38, R72 ;  /* 0x000000261824723c */ /* 0x040fec0000001848 */
[C---:B------:R-:W-:Y:S06]  /*3b40*/  HMMA.16816.F32 R56, R24.reuse, R80, R84 ;  /* 0x000000501838723c */ /* 0x040fec0000001854 */
[----:B------:R-:W-:Y:S06]  /*3b50*/  HMMA.16816.F32 R52, R24, R82, R76 ;  /* 0x000000521834723c */ /* 0x000fec000000184c */
[C---:B-1----:R-:W-:Y:S06]  /*3b60*/  HMMA.16816.F32 R68, R8.reuse, R32, R68 ;  /* 0x000000200844723c */ /* 0x042fec0000001844 */
[C---:B------:R-:W-:Y:S06]  /*3b70*/  HMMA.16816.F32 R64, R8.reuse, R34, R64 ;  /* 0x000000220840723c */ /* 0x040fec0000001840 */
[C---:B------:R-:W-:Y:S06]  /*3b80*/  HMMA.16816.F32 R60, R8.reuse, R28, R60 ;  /* 0x0000001c083c723c */ /* 0x040fec000000183c */
[----:B------:R-:W-:Y:S06]  /*3b90*/  HMMA.16816.F32 R24, R8, R30, R48 ;  /* 0x0000001e0818723c */ /* 0x000fec0000001830 */
[C---:B------:R-:W-:Y:S06]  /*3ba0*/  HMMA.16816.F32 R8, R12.reuse, R32, R44 ;  /* 0x000000200c08723c */ /* 0x040fec000000182c */
[C---:B------:R-:W-:Y:S06]  /*3bb0*/  HMMA.16816.F32 R32, R12.reuse, R34, R36 ;  /* 0x000000220c20723c */ /* 0x040fec0000001824 */
[C---:B------:R-:W-:Y:S06]  /*3bc0*/  HMMA.16816.F32 R36, R12.reuse, R28, R56 ;  /* 0x0000001c0c24723c */ /* 0x040fec0000001838 */
[----:B------:R-:W-:Y:S06]  /*3bd0*/  HMMA.16816.F32 R12, R12, R30, R52 ;  /* 0x0000001e0c0c723c */ /* 0x000fec0000001834 */
[C---:B--2---:R-:W-:Y:S06]  /*3be0*/  HMMA.16816.F32 R44, R4.reuse, R20, R68 ;  /* 0x00000014042c723c */ /* 0x044fec0000001844 */
[C---:B------:R-:W-:Y:S06]  /*3bf0*/  HMMA.16816.F32 R48, R4.reuse, R22, R64 ;  /* 0x000000160430723c */ /* 0x040fec0000001840 */
[C---:B------:R-:W-:Y:S06]  /*3c00*/  HMMA.16816.F32 R60, R4.reuse, R40, R60 ;  /* 0x00000028043c723c */ /* 0x040fec000000183c */
[----:B------:R-:W-:Y:S06]  /*3c10*/  HMMA.16816.F32 R52, R4, R42, R24 ;  /* 0x0000002a0434723c */ /* 0x000fec0000001818 */
[----:B------:R-:W-:Y:S01]  /*3c20*/  HMMA.16816.F32 R56, R16, R20, R8 ;  /* 0x000000141038723c */ /* 0x000fe20000001808 */
[----:B------:R-:W-:Y:S01]  /*3c30*/  VIADD R4, R252, 0x4 ;  /* 0x00000004fc047836 */ /* 0x000fe20000000000 */
[----:B------:R-:W-:Y:S01]  /*3c40*/  LOP3.LUT R26, R96, UR34, RZ, 0x3c, !PT ;  /* 0x00000022601a7c12 */ /* 0x000fe2000f8e3cff */
[----:B------:R-:W-:Y:S01]  /*3c50*/  IMAD.WIDE.U32 R24, R2, -0x326172a9, RZ ;  /* 0xcd9e8d5702187825 */ /* 0x000fe200078e00ff */
[----:B------:R-:W-:-:S02]  /*3c60*/  SHF.R.S32.HI R6, RZ, 0x1f, R92 ;  /* 0x0000001fff067819 */ /* 0x000fc4000001145c */
[----:B------:R1:W-:Y:S01]  /*3c70*/  STL [R1+0x74], R4 ;  /* 0x0000740401007387 */ /* 0x0003e20000100800 */
[C---:B------:R-:W-:Y:S01]  /*3c80*/  HMMA.16816.F32 R64, R16.reuse, R22, R32 ;  /* 0x000000161040723c */ /* 0x040fe20000001820 */
[----:B------:R-:W-:Y:S01]  /*3c90*/  LEA.HI R8, R6, R92, RZ, 0x2 ;  /* 0x0000005c06087211 */ /* 0x000fe200078f10ff */
[----:B------:R-:W-:Y:S01]  /*3ca0*/  IMAD.WIDE.U32 R6, R252, -0x326172a9, RZ ;  /* 0xcd9e8d57fc067825 */ /* 0x000fe200078e00ff */
[----:B------:R-:W-:Y:S01]  /*3cb0*/  STL [R1+0x38], R26 ;  /* 0x0000381a01007387 */ /* 0x000fe20000100800 */
[----:B------:R-:W-:Y:S02]  /*3cc0*/  LOP3.LUT R9, R97, 0x6, RZ, 0xc0, !PT ;  /* 0x0000000661097812 */ /* 0x000fe400078ec0ff */
[----:B------:R-:W-:Y:S01]  /*3cd0*/  SHF.R.S32.HI R8, RZ, 0x2, R8 ;  /* 0x00000002ff087819 */ /* 0x000fe20000011408 */
[C---:B------:R-:W-:Y:S01]  /*3ce0*/  HMMA.16816.F32 R68, R16.reuse, R40, R36 ;  /* 0x000000281044723c */ /* 0x040fe20000001824 */
[----:B------:R-:W-:Y:S02]  /*3cf0*/  LOP3.LUT R76, R7, R26, RZ, 0x3c, !PT ;  /* 0x0000001a074c7212 */ /* 0x000fe400078e3cff */
[----:B------:R-:W-:Y:S01]  /*3d00*/  LOP3.LUT R78, R25, UR21, R6, 0x96, !PT ;  /* 0x00000015194e7c12 */ /* 0x000fe2000f8e9606 */
[----:B------:R2:W-:Y:S02]  /*3d10*/  STL [R1+0x80], R8 ;  /* 0x0000800801007387 */ /* 0x0005e40000100800 */
[----:B------:R-:W-:Y:S07]  /*3d20*/  HMMA.16816.F32 R72, R16, R42, R12 ;  /* 0x0000002a1048723c */ /* 0x000fee000000180c */
[----:B------:R-:W-:-:S02]  /*3d30*/  IMAD.U32 R16, RZ, RZ, UR13 ;  /* 0x0000000dff107e24 */ /* 0x000fc4000f8e00ff */
[----:B-1----:R-:W-:-:S05]  /*3d40*/  IMAD.WIDE.U32 R4, R4, -0x326172a9, RZ ;  /* 0xcd9e8d5704047825 */ /* 0x002fca00078e00ff */
[----:B------:R-:W-:Y:S02]  /*3d50*/  LOP3.LUT R5, R5, R26, RZ, 0x3c, !PT ;  /* 0x0000001a05057212 */ /* 0x000fe400078e3cff */
[----:B------:R-:W-:-:S03]  /*3d60*/  LOP3.LUT R2, R25, UR21, R4, 0x96, !PT ;  /* 0x0000001519027c12 */ /* 0x000fc6000f8e9604 */
[----:B------:R-:W-:-:S04]  /*3d70*/  IMAD.WIDE.U32 R4, R5, -0x2daee0ad, RZ ;  /* 0xd2511f5305047825 */ /* 0x000fc800078e00ff */
[----:B------:R-:W-:Y:S01]  /*3d80*/  IMAD.WIDE.U32 R20, R2, -0x2daee0ad, RZ ;  /* 0xd2511f5302147825 */ /* 0x000fe200078e00ff */
[----:B------:R-:W-:-:S03]  /*3d90*/  LOP3.LUT R31, R5, UR20, R234, 0x96, !PT ;  /* 0x00000014051f7c12 */ /* 0x000fc6000f8e96ea */
[----:B------:R-:W-:Y:S01]  /*3da0*/  IMAD.U32 R2, RZ, RZ, UR32 ;  /* 0x00000020ff027e24 */ /* 0x000fe2000f8e00ff */
[----:B------:R-:W-:Y:S02]  /*3db0*/  LOP3.LUT R32, R21, UR18, R4, 0x96, !PT ;  /* 0x0000001215207c12 */ /* 0x000fe4000f8e9604 */
[----:B------:R-:W-:Y:S01]  /*3dc0*/  LEA R4, R95, UR15, 0x4 ;  /* 0x0000000f5f047c11 */ /* 0x000fe2000f8e20ff */
[----:B------:R-:W-:-:S04]  /*3dd0*/  IMAD R2, R2, 0x20, R9 ;  /* 0x0000002002027824 */ /* 0x000fc800078e0209 */
[----:B--2---:R-:W-:Y:S02]  /*3de0*/  IMAD.IADD R8, R8, 0x1, R4 ;  /* 0x0000000108087824 */ /* 0x004fe400078e0204 */
[----:B------:R-:W-:Y:S02]  /*3df0*/  VIADD R7, R2, 0x1 ;  /* 0x0000000102077836 */ /* 0x000fe40000000000 */
[----:B------:R-:W-:Y:S01]  /*3e00*/  VIADD R11, R8, 0x48 ;  /* 0x00000048080b7836 */ /* 0x000fe20000000000 */
[--C-:B------:R-:W-:Y:S01]  /*3e10*/  IADD3 R9, R16, 0x48, R8.reuse ;  /* 0x0000004810097810 */ /* 0x100fe20007ffe008 */
[----:B------:R-:W-:Y:S01]  /*3e20*/  VIADD R10, R8, 0x40 ;  /* 0x00000040080a7836 */ /* 0x000fe20000000000 */
[----:B------:R-:W-:Y:S01]  /*3e30*/  IADD3 R4, R16, 0x40, R8 ;  /* 0x0000004010047810 */ /* 0x000fe20007ffe008 */
[C---:B------:R-:W-:Y:S01]  /*3e40*/  VIADD R5, R2.reuse, 0x9 ;  /* 0x0000000902057836 */ /* 0x040fe20000000000 */
[----:B------:R-:W-:Y:S01]  /*3e50*/  VIMNMX R230, R9, UR12, PT ;  /* 0x0000000c09e67c48 */ /* 0x000fe2000bfe0100 */
[C---:B------:R-:W-:Y:S01]  /*3e60*/  VIADD R6, R2.reuse, 0x8 ;  /* 0x0000000802067836 */ /* 0x040fe20000000000 */
[----:B------:R-:W-:Y:S01]  /*3e70*/  VIADDMNMX R226, R11, UR14, RZ, !PT ;  /* 0x0000000e0be27c46 */ /* 0x000fe2000f8001ff */
[C---:B------:R-:W-:Y:S01]  /*3e80*/  VIADD R11, R2.reuse, 0x11 ;  /* 0x00000011020b7836 */ /* 0x040fe20000000000 */
[----:B------:R-:W-:Y:S01]  /*3e90*/  BAR.SYNC.DEFER_BLOCKING 0x0 ;  /* 0x0000000000007b1d */ /* 0x000fe20000010000 */
[C---:B------:R-:W-:Y:S01]  /*3ea0*/  ISETP.GE.AND P0, PT, R7.reuse, R230, PT ;  /* 0x000000e60700720c */ /* 0x040fe20003f06270 */
[----:B------:R-:W-:Y:S01]  /*3eb0*/  VIADD R9, R2, 0x19 ;  /* 0x0000001902097836 */ /* 0x000fe20000000000 */
[----:B------:R-:W-:Y:S01]  /*3ec0*/  VIMNMX R231, R4, UR12, PT ;  /* 0x0000000c04e77c48 */ /* 0x000fe2000bfe0100 */
[----:B------:R-:W-:Y:S01]  /*3ed0*/  VIADD R4, R2, 0x10 ;  /* 0x0000001002047836 */ /* 0x000fe20000000000 */
[----:B------:R-:W-:-:S02]  /*3ee0*/  ISETP.LT.OR P0, PT, R7, R226, P0 ;  /* 0x000000e20700720c */ /* 0x000fc40000701670 */
[-C--:B------:R-:W-:Y:S02]  /*3ef0*/  ISETP.GE.AND P1, PT, R2, R230.reuse, PT ;  /* 0x000000e60200720c */ /* 0x080fe40003f26270 */
[----:B------:R-:W-:Y:S01]  /*3f00*/  VIADDMNMX R227, R10, UR14, RZ, !PT ;  /* 0x0000000e0ae37c46 */ /* 0x000fe2000f8001ff */
[C---:B------:R-:W-:Y:S01]  /*3f10*/  VIADD R10, R2.reuse, 0x18 ;  /* 0x00000018020a7836 */ /* 0x040fe20000000000 */
[-C--:B------:R-:W-:Y:S02]  /*3f20*/  ISETP.GE.AND P3, PT, R2, R231.reuse, PT ;  /* 0x000000e70200720c */ /* 0x080fe40003f66270 */
[----:B------:R-:W-:Y:S02]  /*3f30*/  FSEL R30, R47, -INF , !P0 ;  /* 0xff8000002f1e7808 */ /* 0x000fe40004000000 */
[----:B------:R-:W-:Y:S02]  /*3f40*/  ISETP.GE.AND P0, PT, R5, R230, PT ;  /* 0x000000e60500720c */ /* 0x000fe40003f06270 */
[----:B------:R-:W-:-:S02]  /*3f50*/  ISETP.GE.AND P2, PT, R7, R231, PT ;  /* 0x000000e70700720c */ /* 0x000fc40003f46270 */
[CC--:B------:R-:W-:Y:S02]  /*3f60*/  ISETP.LT.OR P1, PT, R2.reuse, R226.reuse, P1 ;  /* 0x000000e20200720c */ /* 0x0c0fe40000f21670 */
[-C--:B------:R-:W-:Y:S02]  /*3f70*/  ISETP.LT.OR P3, PT, R2, R227.reuse, P3 ;  /* 0x000000e30200720c */ /* 0x080fe40001f61670 */
[----:B------:R-:W-:Y:S02]  /*3f80*/  ISETP.LT.OR P0, PT, R5, R226, P0 ;  /* 0x000000e20500720c */ /* 0x000fe40000701670 */
[----:B------:R-:W-:Y:S02]  /*3f90*/  ISETP.LT.OR P2, PT, R7, R227, P2 ;  /* 0x000000e30700720c */ /* 0x000fe40001741670 */
[----:B------:R-:W-:Y:S02]  /*3fa0*/  FSEL R29, R46, -INF , !P1 ;  /* 0xff8000002e1d7808 */ /* 0x000fe40004800000 */
[----:B------:R-:W-:-:S02]  /*3fb0*/  FSEL R19, R44, -INF , !P3 ;  /* 0xff8000002c137808 */ /* 0x000fc40005800000 */
[CC--:B------:R-:W-:Y:S02]  /*3fc0*/  ISETP.GE.AND P1, PT, R6.reuse, R230.reuse, PT ;  /* 0x000000e60600720c */ /* 0x0c0fe40003f26270 */
[-C--:B------:R-:W-:Y:S02]  /*3fd0*/  ISETP.GE.AND P3, PT, R6, R231.reuse, PT ;  /* 0x000000e70600720c */ /* 0x080fe40003f66270 */
[----:B------:R-:W-:Y:S02]  /*3fe0*/  FSEL R28, R51, -INF , !P0 ;  /* 0xff800000331c7808 */ /* 0x000fe40004000000 */
[----:B------:R-:W-:Y:S02]  /*3ff0*/  ISETP.GE.AND P0, PT, R11, R230, PT ;  /* 0x000000e60b00720c */ /* 0x000fe40003f06270 */
[----:B------:R-:W-:Y:S02]  /*4000*/  FSEL R22, R45, -INF , !P2 ;  /* 0xff8000002d167808 */ /* 0x000fe40005000000 */
[----:B------:R-:W-:-:S02]  /*4010*/  ISETP.GE.AND P2, PT, R5, R231, PT ;  /* 0x000000e70500720c */ /* 0x000fc40003f46270 */
[CC--:B------:R-:W-:Y:S02]  /*4020*/  ISETP.LT.OR P1, PT, R6.reuse, R226.reuse, P1 ;  /* 0x000000e20600720c */ /* 0x0c0fe40000f21670 */
[-C--:B------:R-:W-:Y:S02]  /*4030*/  ISETP.LT.OR P3, PT, R6, R227.reuse, P3 ;  /* 0x000000e30600720c */ /* 0x080fe40001f61670 */
[----:B------:R-:W-:Y:S02]  /*4040*/  ISETP.LT.OR P0, PT, R11, R226, P0 ;  /* 0x000000e20b00720c */ /* 0x000fe40000701670 */
[----:B------:R-:W-:Y:S02]  /*4050*/  ISETP.LT.OR P2, PT, R5, R227, P2 ;  /* 0x000000e30500720c */ /* 0x000fe40001741670 */
[----:B------:R-:W-:Y:S02]  /*4060*/  FSEL R27, R50, -INF , !P1 ;  /* 0xff800000321b7808 */ /* 0x000fe40004800000 */
[----:B------:R-:W-:-:S02]  /*4070*/  FSEL R23, R48, -INF , !P3 ;  /* 0xff80000030177808 */ /* 0x000fc40005800000 */
[C---:B------:R-:W-:Y:S02]  /*4080*/  ISETP.GE.AND P1, PT, R4.reuse, R230, PT ;  /* 0x000000e60400720c */ /* 0x040fe40003f26270 */
[----:B------:R-:W-:Y:S02]  /*4090*/  ISETP.GE.AND P3, PT, R4, R231, PT ;  /* 0x000000e70400720c */ /* 0x000fe40003f66270 */
[----:B------:R-:W-:Y:S02]  /*40a0*/  FMNMX.FTZ R12, R19, R22, !PT ;  /* 0x00000016130c7209 */ /* 0x000fe40007810000 */
[----:B------:R-:W-:Y:S02]  /*40b0*/  FSEL R45, R63, -INF , !P0 ;  /* 0xff8000003f2d7808 */ /* 0x000fe40004000000 */
[----:B------:R-:W-:Y:S02]  /*40c0*/  PLOP3.LUT P0, PT, PT, PT, UP0, 0x80, 0x0 ;  /* 0x000000000000781c */ /* 0x000fe40003f0f008 */
[----:B------:R-:W-:-:S02]  /*40d0*/  FSEL R26, R49, -INF , !P2 ;  /* 0xff800000311a7808 */ /* 0x000fc40005000000 */
[----:B------:R-:W-:Y:S02]  /*40e0*/  ISETP.GE.AND P2, PT, R11, R231, PT ;  /* 0x000000e70b00720c */ /* 0x000fe40003f46270 */
[C---:B------:R-:W-:Y:S02]  /*40f0*/  ISETP.LT.OR P1, PT, R4.reuse, R226, P1 ;  /* 0x000000e20400720c */ /* 0x040fe40000f21670 */
[-C--:B------:R-:W-:Y:S02]  /*4100*/  ISETP.LT.OR P3, PT, R4, R227.reuse, P3 ;  /* 0x000000e30400720c */ /* 0x080fe40001f61670 */
[----:B------:R-:W-:Y:S02]  /*4110*/  FMNMX.FTZ R12, R23, R12, !PT ;  /* 0x0000000c170c7209 */ /* 0x000fe40007810000 */
[----:B------:R-:W-:Y:S02]  /*4120*/  ISETP.LT.OR P2, PT, R11, R227, P2 ;  /* 0x000000e30b00720c */ /* 0x000fe40001741670 */
[----:B------:R-:W-:-:S02]  /*4130*/  FSEL R44, R62, -INF , !P1 ;  /* 0xff8000003e2c7808 */ /* 0x000fc40004800000 */
[----:B------:R-:W-:Y:S02]  /*4140*/  FSEL R33, R60, -INF , !P3 ;  /* 0xff8000003c217808 */ /* 0x000fe40005800000 */
[-C--:B------:R-:W-:Y:S02]  /*4150*/  ISETP.GE.AND P1, PT, R10, R231.reuse, PT ;  /* 0x000000e70a00720c */ /* 0x080fe40003f26270 */
[----:B------:R-:W-:Y:S02]  /*4160*/  FMNMX.FTZ R12, R26, R12, !PT ;  /* 0x0000000c1a0c7209 */ /* 0x000fe40007810000 */
[----:B------:R-:W-:Y:S02]  /*4170*/  FSEL R34, R61, -INF , !P2 ;  /* 0xff8000003d227808 */ /* 0x000fe40005000000 */
[----:B------:R-:W-:Y:S02]  /*4180*/  ISETP.GE.AND P2, PT, R9, R231, PT ;  /* 0x000000e70900720c */ /* 0x000fe40003f46270 */
[----:B------:R-:W-:-:S02]  /*4190*/  ISETP.LT.OR P1, PT, R10, R227, P1 ;  /* 0x000000e30a00720c */ /* 0x000fc40000f21670 */
[----:B------:R-:W-:Y:S02]  /*41a0*/  FMNMX.FTZ R12, R33, R12, !PT ;  /* 0x0000000c210c7209 */ /* 0x000fe40007810000 */
[----:B------:R-:W-:Y:S02]  /*41b0*/  ISETP.LT.OR P2, PT, R9, R227, P2 ;  /* 0x000000e30900720c */ /* 0x000fe40001741670 */
[----:B------:R-:W-:Y:S02]  /*41c0*/  FSEL R35, R52, -INF , !P1 ;  /* 0xff80000034237808 */ /* 0x000fe40004800000 */
[----:B------:R-:W-:Y:S01]  /*41d0*/  FMNMX.FTZ R18, R34, R12, !PT ;  /* 0x0000000c22127209 */ /* 0x000fe20007810000 */
[----:B------:R-:W-:Y:S08]  /*41e0*/  @!P0 BRA `(.L_x_2310) ;  /* 0x0000000000588947 */ /* 0x000ff00003800000 */
        /* <DEDUP_REMOVED lines=22> */
.L_x_2310:
[----:B-1----:R-:W-:Y:S01]  /*4350*/  FMNMX.FTZ R12, R29, R30, !PT ;  /* 0x0000001e1d0c7209 */ /* 0x002fe20007810000 */
[----:B------:R-:W-:Y:S01]  /*4360*/  UIADD3 UR19, UR34, 0x3c6ef372, URZ ;  /* 0x3c6ef37222137890 */ /* 0x000fe2000fffe03f */
[----:B------:R-:W-:Y:S01]  /*4370*/  FSEL R25, R53, -INF , !P2 ;  /* 0xff80000035197808 */ /* 0x000fe20005000000 */
[----:B------:R-:W-:Y:S01]  /*4380*/  UIADD3 UR17, UR34, -0x255992d5, URZ ;  /* 0xdaa66d2b22117890 */ /* 0x000fe2000fffe03f */
[----:B------:R-:W-:Y:S01]  /*4390*/  FMNMX.FTZ R14, R35, R18, !PT ;  /* 0x00000012230e7209 */ /* 0x000fe20007810000 */
[----:B------:R-:W-:Y:S01]  /*43a0*/  UIADD3 UR16, UR35, 0x32370b8f, URZ ;  /* 0x32370b8f23107890 */ /* 0x000fe2000fffe03f */
[----:B------:R-:W-:Y:S01]  /*43b0*/  FMNMX.FTZ R13, R27, R12, !PT ;  /* 0x0000000c1b0d7209 */ /* 0x000fe20007810000 */
[----:B------:R-:W-:Y:S01]  /*43c0*/  IMAD.U32 R12, RZ, RZ, UR12 ;  /* 0x0000000cff0c7e24 */ /* 0x000fe2000f8e00ff */
[----:B------:R-:W-:Y:S01]  /*43d0*/  FMNMX.FTZ R18, R25, R14, !PT ;  /* 0x0000000e19127209 */ /* 0x000fe20007810000 */
[----:B------:R-:W-:Y:S01]  /*43e0*/  VIADD R14, R8, 0x8 ;  /* 0x00000008080e7836 */ /* 0x000fe20000000000 */
[-C--:B------:R-:W-:Y:S01]  /*43f0*/  ISETP.GE.AND P2, PT, R10, R230.reuse, PT ;  /* 0x000000e60a00720c */ /* 0x080fe20003f46270 */
[----:B------:R-:W-:Y:S01]  /*4400*/  ULDC UR38, c[0x0][0x2ec] ;  /* 0x0000bb0000267ab9 */ /* 0x000fe20000000800 */
[----:B------:R-:W-:Y:S01]  /*4410*/  FMNMX.FTZ R13, R28, R13, !PT ;  /* 0x0000000d1c0d7209 */ /* 0x000fe20007810000 */
[----:B------:R-:W1:Y:S01]  /*4420*/  SHFL.BFLY PT, R15, R18, 0x2, 0x1f ;  /* 0x0c401f00120f7f89 */ /* 0x000e6200000e0000 */
[----:B------:R-:W-:Y:S01]  /*4430*/  VIADDMNMX R229, R8, UR13, R12, PT ;  /* 0x0000000d08e57c46 */ /* 0x000fe2000b80010c */
[----:B------:R-:W-:Y:S01]  /*4440*/  UIADD3 UR15, UR34, 0x78dde6e4, URZ ;  /* 0x78dde6e4220f7890 */ /* 0x000fe2000fffe03f */
[----:B------:R-:W-:Y:S01]  /*4450*/  ISETP.GE.AND P1, PT, R9, R230, PT ;  /* 0x000000e60900720c */ /* 0x000fe20003f26270 */
[----:B------:R-:W-:Y:S01]  /*4460*/  UIADD3 UR22, UR34, -0x4ab325aa, URZ ;  /* 0xb54cda5622167890 */ /* 0x000fe2000fffe03f */
[----:B------:R-:W-:Y:S01]  /*4470*/  ISETP.LT.OR P2, PT, R10, R226, P2 ;  /* 0x000000e20a00720c */ /* 0x000fe20001741670 */
[----:B------:R-:W-:Y:S01]  /*4480*/  UIADD3 UR13, UR34, 0x1715609d, URZ ;  /* 0x1715609d220d7890 */ /* 0x000fe2000fffe03f */
[----:B------:R-:W-:Y:S01]  /*4490*/  FMNMX.FTZ R12, R44, R13, !PT ;  /* 0x0000000d2c0c7209 */ /* 0x000fe20007810000 */
[----:B------:R-:W-:Y:S01]  /*44a0*/  IMAD.WIDE.U32 R166, R76, -0x2daee0ad, RZ ;  /* 0xd2511f534ca67825 */ /* 0x000fe200078e00ff */
[----:B------:R-:W-:Y:S01]  /*44b0*/  IADD3 R13, R16, 0x8, R8 ;  /* 0x00000008100d7810 */ /* 0x000fe20007ffe008 */
[----:B------:R-:W-:Y:S01]  /*44c0*/  UIADD3 UR29, UR35, 0x646e171e, URZ ;  /* 0x646e171e231d7890 */ /* 0x000fe2000fffe03f */
[----:B------:R-:W-:-:S02]  /*44d0*/  VIADDMNMX R225, R8, UR14, RZ, !PT ;  /* 0x0000000e08e17c46 */ /* 0x000fc4000f8001ff */
[----:B------:R-:W-:Y:S01]  /*44e0*/  ISETP.LT.OR P1, PT, R9, R226, P1 ;  /* 0x000000e20900720c */ /* 0x000fe20000f21670 */
[----:B------:R-:W-:Y:S01]  /*44f0*/  STL.64 [R1+0x60], R166 ;  /* 0x000060a601007387 */ /* 0x000fe20000100a00 */
[----:B------:R-:W-:Y:S02]  /*4500*/  FSEL R36, R54, -INF , !P2 ;  /* 0xff80000036247808 */ /* 0x000fe40005000000 */
[----:B------:R-:W-:Y:S02]  /*4510*/  FMNMX.FTZ R8, R45, R12, !PT ;  /* 0x0000000c2d087209 */ /* 0x000fe40007810000 */
[----:B------:R-:W-:Y:S02]  /*4520*/  FSEL R37, R55, -INF , !P1 ;  /* 0xff80000037257808 */ /* 0x000fe40004800000 */
[----:B------:R-:W-:Y:S02]  /*4530*/  FMNMX.FTZ R8, R36, R8, !PT ;  /* 0x0000000824087209 */ /* 0x000fe40007810000 */
[----:B------:R-:W-:Y:S01]  /*4540*/  VIMNMX R228, R13, UR12, PT ;  /* 0x0000000c0de47c48 */ /* 0x000fe2000bfe0100 */
[----:B------:R-:W-:Y:S01]  /*4550*/  UIADD3 UR12, UR35, -0x56f99767, URZ ;  /* 0xa9066899230c7890 */ /* 0x000fe2000fffe03f */
[----:B------:R-:W-:-:S02]  /*4560*/  FMNMX.FTZ R13, R37, R8, !PT ;  /* 0x00000008250d7209 */ /* 0x000fc40007810000 */
[----:B-1----:R-:W-:Y:S02]  /*4570*/  FMNMX.FTZ R18, R18, R15, !PT ;  /* 0x0000000f12127209 */ /* 0x002fe40007810000 */
[----:B------:R-:W-:Y:S01]  /*4580*/  ISETP.GE.AND P2, PT, R2, R229, PT ;  /* 0x000000e50200720c */ /* 0x000fe20003f46270 */
[----:B------:R-:W1:Y:S01]  /*4590*/  SHFL.BFLY PT, R8, R13, 0x2, 0x1f ;  /* 0x0c401f000d087f89 */ /* 0x000e6200000e0000 */
[----:B------:R-:W-:Y:S01]  /*45a0*/  VIADDMNMX R224, R14, UR14, RZ, !PT ;  /* 0x0000000e0ee07c46 */ /* 0x000fe2000f8001ff */
[----:B------:R-:W-:Y:S01]  /*45b0*/  IMAD.WIDE.U32 R14, R32, -0x326172a9, RZ ;  /* 0xcd9e8d57200e7825 */ /* 0x000fe200078e00ff */
[C---:B------:R-:W-:Y:S01]  /*45c0*/  ISETP.GE.AND P5, PT, R2.reuse, R228, PT ;  /* 0x000000e40200720c */ /* 0x040fe20003fa6270 */
[----:B------:R-:W2:Y:S01]  /*45d0*/  SHFL.BFLY PT, R12, R18, 0x1, 0x1f ;  /* 0x0c201f00120c7f89 */ /* 0x000ea200000e0000 */
[C---:B------:R-:W-:Y:S01]  /*45e0*/  ISETP.LT.OR P2, PT, R2.reuse, R225, P2 ;  /* 0x000000e10200720c */ /* 0x040fe20001741670 */
[----:B------:R-:W-:Y:S01]  /*45f0*/  UIADD3 UR14, UR35, -0x126145ec, URZ ;  /* 0xed9eba14230e7890 */ /* 0x000fe2000fffe03f */
[----:B------:R-:W-:-:S02]  /*4600*/  ISETP.LT.OR P5, PT, R2, R224, P5 ;  /* 0x000000e00200720c */ /* 0x000fc40002fa1670 */
[CC--:B------:R-:W-:Y:S02]  /*4610*/  ISETP.GE.AND P4, PT, R7.reuse, R229.reuse, PT ;  /* 0x000000e50700720c */ /* 0x0c0fe40003f86270 */
[C---:B------:R-:W-:Y:S02]  /*4620*/  ISETP.GE.AND P1, PT, R6.reuse, R229, PT ;  /* 0x000000e50600720c */ /* 0x040fe40003f26270 */
[-C--:B------:R-:W-:Y:S02]  /*4630*/  ISETP.GE.AND P3, PT, R7, R228.reuse, PT ;  /* 0x000000e40700720c */ /* 0x080fe40003f66270 */
[----:B------:R-:W-:Y:S02]  /*4640*/  ISETP.GE.AND P6, PT, R6, R228, PT ;  /* 0x000000e40600720c */ /* 0x000fe40003fc6270 */
[----:B------:R-:W-:Y:S02]  /*4650*/  FSEL R38, R56, -INF , !P2 ;  /* 0xff80000038267808 */ /* 0x000fe40005000000 */
[----:B------:R-:W-:-:S02]  /*4660*/  FSEL R47, R58, -INF , !P5 ;  /* 0xff8000003a2f7808 */ /* 0x000fc40006800000 */
[CC--:B------:R-:W-:Y:S02]  /*4670*/  ISETP.LT.OR P4, PT, R7.reuse, R225.reuse, P4 ;  /* 0x000000e10700720c */ /* 0x0c0fe40002781670 */
[-C--:B------:R-:W-:Y:S02]  /*4680*/  ISETP.LT.OR P3, PT, R7, R224.reuse, P3 ;  /* 0x000000e00700720c */ /* 0x080fe40001f61670 */
[C---:B------:R-:W-:Y:S02]  /*4690*/  ISETP.LT.OR P1, PT, R6.reuse, R225, P1 ;  /* 0x000000e10600720c */ /* 0x040fe40000f21670 */
[----:B------:R-:W-:Y:S01]  /*46a0*/  ISETP.LT.OR P6, PT, R6, R224, P6 ;  /* 0x000000e00600720c */ /* 0x000fe200037c1670 */
[----:B------:R-:W-:Y:S01]  /*46b0*/  IMAD.WIDE.U32 R6, R31, -0x326172a9, RZ ;  /* 0xcd9e8d571f067825 */ /* 0x000fe200078e00ff */
[C---:B------:R-:W-:Y:S02]  /*46c0*/  ISETP.GE.AND P2, PT, R5.reuse, R229, PT ;  /* 0x000000e50500720c */ /* 0x040fe40003f46270 */
[----:B------:R-:W-:-:S02]  /*46d0*/  ISETP.GE.AND P5, PT, R5, R228, PT ;  /* 0x000000e40500720c */ /* 0x000fc40003fa6270 */
[C---:B------:R-:W-:Y:S02]  /*46e0*/  ISETP.LT.OR P2, PT, R5.reuse, R225, P2 ;  /* 0x000000e10500720c */ /* 0x040fe40001741670 */
[----:B------:R-:W-:Y:S02]  /*46f0*/  ISETP.LT.OR P5, PT, R5, R224, P5 ;  /* 0x000000e00500720c */ /* 0x000fe40002fa1670 */
[----:B-1----:R-:W-:Y:S02]  /*4700*/  FMNMX.FTZ R5, R13, R8, !PT ;  /* 0x000000080d057209 */ /* 0x002fe40007810000 */
[----:B------:R-:W-:Y:S02]  /*4710*/  LOP3.LUT R2, R7, UR19, R24, 0x96, !PT ;  /* 0x0000001307027c12 */ /* 0x000fe4000f8e9618 */
[----:B------:R-:W-:Y:S01]  /*4720*/  FSEL R39, R57, -INF , !P4 ;  /* 0xff80000039277808 */ /* 0x000fe20006000000 */
[----:B------:R-:W1:Y:S01]  /*4730*/  SHFL.BFLY PT, R8, R5, 0x1, 0x1f ;  /* 0x0c201f0005087f89 */ /* 0x000e6200000e0000 */
[----:B------:R-:W-:Y:S01]  /*4740*/  FSEL R77, R59, -INF , !P3 ;  /* 0xff8000003b4d7808 */ /* 0x000fe20005800000 */
[----:B------:R-:W-:Y:S01]  /*4750*/  IMAD.WIDE.U32 R16, R2, -0x2daee0ad, RZ ;  /* 0xd2511f5302107825 */ /* 0x000fe200078e00ff */
[----:B------:R-:W-:-:S02]  /*4760*/  ISETP.GE.AND P3, PT, R4, R229, PT ;  /* 0x000000e50400720c */ /* 0x000fc40003f66270 */
[C---:B------:R-:W-:Y:S02]  /*4770*/  ISETP.GE.AND P4, PT, R4.reuse, R228, PT ;  /* 0x000000e40400720c */ /* 0x040fe40003f86270 */
[C---:B------:R-:W-:Y:S02]  /*4780*/  ISETP.LT.OR P3, PT, R4.reuse, R225, P3 ;  /* 0x000000e10400720c */ /* 0x040fe40001f61670 */
[----:B------:R-:W-:Y:S02]  /*4790*/  ISETP.LT.OR P4, PT, R4, R224, P4 ;  /* 0x000000e00400720c */ /* 0x000fe40002781670 */
[----:B------:R-:W-:Y:S02]  /*47a0*/  LOP3.LUT R4, R15, UR17, R6, 0x96, !PT ;  /* 0x000000110f047c12 */ /* 0x000fe4000f8e9606 */
[----:B------:R-:W-:Y:S02]  /*47b0*/  LOP3.LUT R6, R17, UR16, R20, 0x96, !PT ;  /* 0x0000001011067c12 */ /* 0x000fe4000f8e9614 */
[----:B--2---:R-:W-:Y:S01]  /*47c0*/  FMNMX.FTZ R134, R18, R12, !PT ;  /* 0x0000000c12867209 */ /* 0x004fe20007810000 */
[----:B------:R-:W-:Y:S01]  /*47d0*/  IMAD.WIDE.U32 R20, R4, -0x2daee0ad, RZ ;  /* 0xd2511f5304147825 */ /* 0x000fe200078e00ff */
[----:B------:R-:W-:-:S02]  /*47e0*/  FSEL R32, R65, -INF , !P2 ;  /* 0xff80000041207808 */ /* 0x000fc40005000000 */
[----:B------:R-:W-:Y:S01]  /*47f0*/  FSETP.NEU.FTZ.AND P2, PT, R134, -INF , PT ;  /* 0xff8000008600780b */ /* 0x000fe20003f5d000 */
[----:B------:R-:W-:-:S04]  /*4800*/  IMAD.WIDE.U32 R6, R6, -0x326172a9, RZ ;  /* 0xcd9e8d5706067825 */ /* 0x000fc800078e00ff */
[----:B------:R-:W-:Y:S01]  /*4810*/  FMUL.FTZ R2, R134, UR38 ;  /* 0x0000002686027c20 */ /* 0x000fe20008410000 */
[----:B------:R-:W-:Y:S02]  /*4820*/  FSEL R31, R64, -INF , !P1 ;  /* 0xff800000401f7808 */ /* 0x000fe40004800000 */
[----:B------:R-:W-:Y:S02]  /*4830*/  ISETP.GE.AND P1, PT, R11, R229, PT ;  /* 0x000000e50b00720c */ /* 0x000fe40003f26270 */
[----:B------:R-:W-:Y:S02]  /*4840*/  LOP3.LUT R4, R7, UR15, R14, 0x96, !PT ;  /* 0x0000000f07047c12 */ /* 0x000fe4000f8e960e */
[----:B------:R-:W-:Y:S02]  /*4850*/  FSEL R12, R2, RZ, P2 ;  /* 0x000000ff020c7208 */ /* 0x000fe40001000000 */
[----:B------:R-:W-:Y:S01]  /*4860*/  LOP3.LUT R7, R21, UR14, R16, 0x96, !PT ;  /* 0x0000000e15077c12 */ /* 0x000fe2000f8e9610 */
[----:B------:R-:W-:Y:S01]  /*4870*/  IMAD.WIDE.U32 R16, R4, -0x2daee0ad, RZ ;  /* 0xd2511f5304107825 */ /* 0x000fe200078e00ff */
[----:B-1----:R-:W-:-:S03]  /*4880*/  FMNMX.FTZ R137, R5, R8, !PT ;  /* 0x0000000805897209 */ /* 0x002fc60007810000 */
[--C-:B------:R-:W-:Y:S01]  /*4890*/  FFMA.FTZ R4, R22, UR38, -R12.reuse ;  /* 0x0000002616047c23 */ /* 0x100fe2000801080c */
[----:B------:R-:W-:Y:S01]  /*48a0*/  FFMA.FTZ R2, R19, UR38, -R12 ;  /* 0x0000002613027c23 */ /* 0x000fe2000801080c */
[----:B------:R-:W-:Y:S01]  /*48b0*/  FSEL R46, R66, -INF , !P6 ;  /* 0xff800000422e7808 */ /* 0x000fe20007000000 */
[----:B------:R-:W-:Y:S01]  /*48c0*/  IMAD.WIDE.U32 R14, R7, -0x326172a9, RZ ;  /* 0xcd9e8d57070e7825 */ /* 0x000fe200078e00ff */
[----:B------:R-:W-:Y:S01]  /*48d0*/  ISETP.LT.OR P1, PT, R11, R225, P1 ;  /* 0x000000e10b00720c */ /* 0x000fe20000f21670 */
[----:B------:R1:W-:Y:S01]  /*48e0*/  MUFU.EX2 R247, R4 ;  /* 0x0000000400f77308 */ /* 0x0003e20000000800 */
[C---:B------:R-:W-:Y:S02]  /*48f0*/  ISETP.GE.AND P6, PT, R10.reuse, R229, PT ;  /* 0x000000e50a00720c */ /* 0x040fe40003fc6270 */
[----:B------:R-:W-:Y:S02]  /*4900*/  FSEL R130, R69, -INF , !P1 ;  /* 0xff80000045827808 */ /* 0x000fe40004800000 */
[----:B------:R-:W-:-:S02]  /*4910*/  ISETP.LT.OR P6, PT, R10, R225, P6 ;  /* 0x000000e10a00720c */ /* 0x000fc400037c1670 */
[----:B------:R-:W-:Y:S01]  /*4920*/  FSETP.NEU.FTZ.AND P1, PT, R137, -INF , PT ;  /* 0xff8000008900780b */ /* 0x000fe20003f3d000 */
[----:B------:R2:W-:Y:S01]  /*4930*/  MUFU.EX2 R248, R2 ;  /* 0x0000000200f87308 */ /* 0x0005e20000000800 */
[----:B------:R-:W-:Y:S02]  /*4940*/  FSEL R131, R72, -INF , !P6 ;  /* 0xff80000048837808 */ /* 0x000fe40007000000 */
[C---:B------:R-:W-:Y:S02]  /*4950*/  ISETP.GE.AND P6, PT, R9.reuse, R229, PT ;  /* 0x000000e50900720c */ /* 0x040fe40003fc6270 */
[----:B------:R-:W-:Y:S02]  /*4960*/  ISETP.GE.AND P2, PT, R10, R228, PT ;  /* 0x000000e40a00720c */ /* 0x000fe40003f46270 */
[----:B------:R-:W-:Y:S02]  /*4970*/  ISETP.LT.OR P6, PT, R9, R225, P6 ;  /* 0x000000e10900720c */ /* 0x000fe400037c1670 */
[----:B-1----:R-:W-:-:S02]  /*4980*/  LOP3.LUT R4, R17, UR12, R20, 0x96, !PT ;  /* 0x0000000c11047c12 */ /* 0x002fc4000f8e9614 */
[----:B------:R-:W-:Y:S02]  /*4990*/  ISETP.LT.OR P2, PT, R10, R224, P2 ;  /* 0x000000e00a00720c */ /* 0x000fe40001741670 */
[----:B------:R-:W-:Y:S01]  /*49a0*/  FSEL R132, R68, -INF , !P3 ;  /* 0xff80000044847808 */ /* 0x000fe20005800000 */
[----:B------:R-:W-:Y:S01]  /*49b0*/  IMAD.WIDE.U32 R4, R4, -0x326172a9, RZ ;  /* 0xcd9e8d5704047825 */ /* 0x000fe200078e00ff */
[----:B------:R-:W-:-:S03]  /*49c0*/  LOP3.LUT R15, R15, UR13, R6, 0x96, !PT ;  /* 0x0000000d0f0f7c12 */ /* 0x000fc6000f8e9606 */
[----:B--2---:R-:W-:Y:S01]  /*49d0*/  FMUL.FTZ R2, R137, UR38 ;  /* 0x0000002689027c20 */ /* 0x004fe20008410000 */
[-C--:B------:R-:W-:Y:S02]  /*49e0*/  ISETP.GE.AND P3, PT, R11, R228.reuse, PT ;  /* 0x000000e40b00720c */ /* 0x080fe40003f66270 */
[----:B------:R-:W-:Y:S02]  /*49f0*/  LOP3.LUT R7, R4, 0xffff, RZ, 0xc0, !PT ;  /* 0x0000ffff04077812 */ /* 0x000fe400078ec0ff */
[----:B------:R-:W-:Y:S01]  /*4a00*/  FSEL R8, R2, RZ, P1 ;  /* 0x000000ff02087208 */ /* 0x000fe20000800000 */
[--C-:B------:R-:W-:Y:S01]  /*4a10*/  FFMA.FTZ R2, R23, UR38, -R12.reuse ;  /* 0x0000002617027c23 */ /* 0x100fe2000801080c */
[C---:B------:R-:W-:Y:S02]  /*4a20*/  ISETP.GE.AND P1, PT, R9.reuse, R228, PT ;  /* 0x000000e40900720c */ /* 0x040fe40003f26270 */
[----:B------:R-:W-:Y:S01]  /*4a30*/  LOP3.LUT R10, R4, 0xff, RZ, 0xc0, !PT ;  /* 0x000000ff040a7812 */ /* 0x000fe200078ec0ff */
[----:B------:R1:W-:Y:S01]  /*4a40*/  MUFU.EX2 R245, R2 ;  /* 0x0000000200f57308 */ /* 0x0003e20000000800 */
[----:B------:R-:W-:Y:S01]  /*4a50*/  ISETP.LT.OR P1, PT, R9, R224, P1 ;  /* 0x000000e00900720c */ /* 0x000fe20000f21670 */
[----:B------:R-:W-:Y:S01]  /*4a60*/  FFMA.FTZ R9, R26, UR38, -R12 ;  /* 0x000000261a097c23 */ /* 0x000fe2000801080c */
[----:B------:R-:W-:-:S02]  /*4a70*/  SHF.R.U32.HI R7, RZ, 0x8, R7 ;  /* 0x00000008ff077819 */ /* 0x000fc40000011607 */
[----:B------:R-:W-:Y:S02]  /*4a80*/  LOP3.LUT R5, R5, UR22, R14, 0x96, !PT ;  /* 0x0000001605057c12 */ /* 0x000fe4000f8e960e */
[--C-:B------:R-:W-:Y:S01]  /*4a90*/  SHF.R.U32.HI R6, RZ, 0x10, R4.reuse ;  /* 0x00000010ff067819 */ /* 0x100fe20000011604 */
[----:B------:R2:W-:Y:S01]  /*4aa0*/  MUFU.EX2 R246, R9 ;  /* 0x0000000900f67308 */ /* 0x0005e20000000800 */
[----:B------:R-:W-:Y:S02]  /*4ab0*/  SHF.R.U32.HI R13, RZ, 0x18, R4 ;  /* 0x00000018ff0d7819 */ /* 0x000fe40000011604 */
[----:B------:R-:W-:Y:S01]  /*4ac0*/  PRMT R14, R10, 0x5410, R7 ;  /* 0x000054100a0e7816 */ /* 0x000fe20000000007 */
[----:B------:R-:W-:Y:S01]  /*4ad0*/  FFMA.FTZ R10, R28, UR38, -R8 ;  /* 0x000000261c0a7c23 */ /* 0x000fe20008010808 */
[----:B------:R-:W-:Y:S02]  /*4ae0*/  LOP3.LUT R4, R5, 0xffff, RZ, 0xc0, !PT ;  /* 0x0000ffff05047812 */ /* 0x000fe400078ec0ff */
[----:B------:R-:W-:Y:S01]  /*4af0*/  SHF.R.U32.HI R7, RZ, 0x10, R5 ;  /* 0x00000010ff077819 */ /* 0x000fe20000011605 */
[----:B------:R3:W-:Y:S01]  /*4b00*/  MUFU.EX2 R243, R10 ;  /* 0x0000000a00f37308 */ /* 0x0007e20000000800 */
[----:B-1----:R-:W-:Y:S01]  /*4b10*/  IMAD.IADD R2, R93, 0x1, R94 ;  /* 0x000000015d027824 */ /* 0x002fe200078e025e */
[----:B------:R-:W-:-:S02]  /*4b20*/  ISETP.LT.OR P3, PT, R11, R224, P3 ;  /* 0x000000e00b00720c */ /* 0x000fc40001f61670 */
[----:B------:R-:W-:Y:S02]  /*4b30*/  LOP3.LUT R11, R5, 0xff, RZ, 0xc0, !PT ;  /* 0x000000ff050b7812 */ /* 0x000fe400078ec0ff */
[----:B------:R-:W-:Y:S02]  /*4b40*/  SHF.R.U32.HI R5, RZ, 0x18, R5 ;  /* 0x00000018ff057819 */ /* 0x000fe40000011605 */
[----:B------:R-:W-:Y:S01]  /*4b50*/  LEA R209, R2, UR4, 0x1 ;  /* 0x0000000402d17c11 */ /* 0x000fe2000f8e08ff */
[--C-:B--2---:R-:W-:Y:S01]  /*4b60*/  FFMA.FTZ R9, R27, UR38, -R8.reuse ;  /* 0x000000261b097c23 */ /* 0x104fe20008010808 */
[----:B------:R-:W-:Y:S01]  /*4b70*/  ULDC.U8 UR4, c[0x0][0x388] ;  /* 0x0000e20000047ab9 */ /* 0x000fe20000000000 */
[----:B------:R-:W-:Y:S01]  /*4b80*/  FFMA.FTZ R2, R29, UR38, -R8 ;  /* 0x000000261d027c23 */ /* 0x000fe20008010808 */
[----:B------:R-:W-:Y:S01]  /*4b90*/  LOP3.LUT R6, R6, 0xff, RZ, 0xc0, !PT ;  /* 0x000000ff06067812 */ /* 0x000fe200078ec0ff */
[----:B------:R1:W2:Y:S01]  /*4ba0*/  MUFU.EX2 R244, R9 ;  /* 0x0000000900f47308 */ /* 0x0002a20000000800 */
[----:B------:R-:W-:-:S02]  /*4bb0*/  IMAD R211, R3, 0x2, R209 ;  /* 0x0000000203d37824 */ /* 0x000fc400078e02d1 */
[----:B------:R-:W-:Y:S01]  /*4bc0*/  FFMA.FTZ R3, R30, UR38, -R8 ;  /* 0x000000261e037c23 */ /* 0x000fe20008010808 */
[----:B------:R-:W-:Y:S01]  /*4bd0*/  PRMT R6, R6, 0x5410, R13 ;  /* 0x0000541006067816 */ /* 0x000fe2000000000d */
[----:B------:R-:W-:Y:S01]  /*4be0*/  IMAD R214, R0, 0x2, R209 ;  /* 0x0000000200d67824 */ /* 0x000fe200078e02d1 */
[----:B---3--:R-:W-:Y:S01]  /*4bf0*/  FMNMX.FTZ R10, R38, R39, !PT ;  /* 0x00000027260a7209 */ /* 0x008fe20007810000 */
[----:B------:R-:W-:Y:S01]  /*4c00*/  IMAD R213, R0, 0x2, R211 ;  /* 0x0000000200d57824 */ /* 0x000fe200078e02d3 */
[----:B------:R-:W-:Y:S01]  /*4c10*/  FSEL R128, R73, -INF , !P6 ;  /* 0xff80000049807808 */ /* 0x000fe20007000000 */
[----:B------:R3:W-:Y:S01]  /*4c20*/  MUFU.EX2 R242, R2 ;  /* 0x0000000200f27308 */ /* 0x0007e20000000800 */
[----:B------:R-:W-:Y:S01]  /*4c30*/  FSEL R22, R67, -INF , !P5 ;  /* 0xff80000043167808 */ /* 0x000fe20006800000 */
[----:B------:R-:W4:Y:S01]  /*4c40*/  LDSM.16.MT88.4 R84, [R209+0xa000] ;  /* 0x00a00000d154783b */ /* 0x000f220000004200 */
[----:B------:R-:W-:Y:S02]  /*4c50*/  FSEL R129, R71, -INF , !P3 ;  /* 0xff80000047817808 */ /* 0x000fe40005800000 */
[----:B------:R-:W-:Y:S01]  /*4c60*/  FSEL R28, R74, -INF , !P2 ;  /* 0xff8000004a1c7808 */ /* 0x000fe20005000000 */
[----:B------:R-:W5:Y:S01]  /*4c70*/  LDSM.16.MT88.4 R52, [R211+0xa000] ;  /* 0x00a00000d334783b */ /* 0x000f620000004200 */
[----:B------:R-:W-:Y:S01]  /*4c80*/  FSEL R29, R75, -INF , !P1 ;  /* 0xff8000004b1d7808 */ /* 0x000fe20004800000 */
[----:B------:R2:W4:Y:S01]  /*4c90*/  MUFU.EX2 R241, R3 ;  /* 0x0000000300f17308 */ /* 0x0005220000000800 */
[----:B-1----:R-:W-:Y:S01]  /*4ca0*/  SHF.R.U32.HI R9, RZ, 0x8, R4 ;  /* 0x00000008ff097819 */ /* 0x002fe20000011604 */
[----:B------:R-:W1:Y:S01]  /*4cb0*/  LDSM.16.MT88.4 R112, [R214+0xa000] ;  /* 0x00a00000d670783b */ /* 0x000e620000004200 */
[----:B------:R-:W-:-:S02]  /*4cc0*/  LOP3.LUT R4, R7, 0xff, RZ, 0xc0, !PT ;  /* 0x000000ff07047812 */ /* 0x000fc400078ec0ff */
[----:B------:R-:W-:Y:S01]  /*4cd0*/  PRMT R9, R11, 0x5410, R9 ;  /* 0x000054100b097816 */ /* 0x000fe20000000009 */
[----:B------:R-:W1:Y:S01]  /*4ce0*/  LDSM.16.MT88.4 R96, [R213+0xa000] ;  /* 0x00a00000d560783b */ /* 0x000e620000004200 */
[----:B------:R-:W-:Y:S01]  /*4cf0*/  PRMT R5, R4, 0x5410, R5 ;  /* 0x0000541004057816 */ /* 0x000fe20000000005 */
[----:B------:R-:W-:Y:S02]  /*4d00*/  IMAD.U32 R4, RZ, RZ, UR4 ;  /* 0x00000004ff047e24 */ /* 0x000fe4000f8e00ff */
[----:B------:R-:W-:Y:S03]  /*4d10*/  LDSM.16.MT88.4 R116, [R209+0xb000] ;  /* 0x00b00000d174783b */ /* 0x000fe60000004200 */
[----:B---3--:R-:W-:Y:S01]  /*4d20*/  LEA R2, R4, UR4, 0x10 ;  /* 0x0000000404027c11 */ /* 0x008fe2000f8e80ff */
[----:B------:R-:W-:Y:S01]  /*4d30*/  LDSM.16.MT88.4 R100, [R211+0xb000] ;  /* 0x00b00000d364783b */ /* 0x000fe20000004200 */
[----:B--2---:R-:W-:-:S02]  /*4d40*/  F2FP.F16.F32.PACK_AB R4, R243, R244 ;  /* 0x000000f4f304723e */ /* 0x004fc400000000ff */
[----:B------:R-:W-:Y:S01]  /*4d50*/  F2FP.F16.F32.PACK_AB R3, R246, R245 ;  /* 0x000000f5f603723e */ /* 0x000fe200000000ff */
[----:B------:R-:W-:Y:S01]  /*4d60*/  LDSM.16.MT88.4 R80, [R214+0xb000] ;  /* 0x00b00000d650783b */ /* 0x000fe20000004200 */
[--C-:B------:R-:W-:Y:S02]  /*4d70*/  HSET2.LE.AND R7, R6, R2.reuse, PT ;  /* 0x0000000206077233 */ /* 0x100fe40003803000 */
[--C-:B------:R-:W-:Y:S01]  /*4d80*/  HSET2.LE.AND R0, R14, R2.reuse, PT ;  /* 0x000000020e007233 */ /* 0x100fe20003803000 */
[----:B------:R-:W-:Y:S01]  /*4d90*/  LDSM.16.MT88.4 R48, [R213+0xb000] ;  /* 0x00b00000d530783b */ /* 0x000fe20000004200 */
[----:B------:R-:W-:Y:S02]  /*4da0*/  HSET2.LE.AND R5, R5, R2, PT ;  /* 0x0000000205057233 */ /* 0x000fe40003803000 */
[----:B------:R-:W-:Y:S01]  /*4db0*/  LOP3.LUT R7, R7, R4, RZ, 0xc0, !PT ;  /* 0x0000000407077212 */ /* 0x000fe200078ec0ff */
[----:B------:R-:W-:Y:S01]  /*4dc0*/  LDSM.16.MT88.4 R156, [R209+0xa800] ;  /* 0x00a80000d19c783b */ /* 0x000fe20000004200 */
[----:B------:R-:W-:-:S02]  /*4dd0*/  FMNMX.FTZ R4, R31, R10, !PT ;  /* 0x0000000a1f047209 */ /* 0x000fc40007810000 */
[----:B------:R-:W-:Y:S01]  /*4de0*/  LOP3.LUT R6, R0, R3, RZ, 0xc0, !PT ;  /* 0x0000000300067212 */ /* 0x000fe200078ec0ff */
[----:B------:R-:W-:Y:S01]  /*4df0*/  LDSM.16.MT88.4 R172, [R211+0xa800] ;  /* 0x00a80000d3ac783b */ /* 0x000fe20000004200 */
[----:B------:R-:W-:Y:S02]  /*4e00*/  HSET2.LE.AND R0, R9, R2, PT ;  /* 0x0000000209007233 */ /* 0x000fe40003803000 */
[----:B------:R-:W-:Y:S01]  /*4e10*/  F2FP.F16.F32.PACK_AB R3, R247, R248 ;  /* 0x000000f8f703723e */ /* 0x000fe200000000ff */
[----:B------:R-:W-:Y:S01]  /*4e20*/  LDSM.16.MT88.4 R64, [R214+0xa800] ;  /* 0x00a80000d640783b */ /* 0x000fe20000004200 */
[----:B------:R-:W-:Y:S02]  /*4e30*/  FMNMX.FTZ R10, R32, R4, !PT ;  /* 0x00000004200a7209 */ /* 0x000fe40007810000 */
[----:B------:R-:W-:Y:S01]  /*4e40*/  LOP3.LUT R4, R0, R3, RZ, 0xc0, !PT ;  /* 0x0000000300047212 */ /* 0x000fe200078ec0ff */
[----:B------:R-:W-:Y:S01]  /*4e50*/  LDSM.16.MT88.4 R176, [R213+0xa800] ;  /* 0x00a80000d5b0783b */ /* 0x000fe20000004200 */
[----:B------:R-:W-:Y:S01]  /*4e60*/  FMNMX.FTZ R3, R132, R10, !PT ;  /* 0x0000000a84037209 */ /* 0x000fe20007810000 */
[----:B------:R-:W-:Y:S01]  /*4e70*/  IMAD.WIDE.U32 R10, R15, -0x2daee0ad, RZ ;  /* 0xd2511f530f0a7825 */ /* 0x000fe200078e00ff */
[----:B----4-:R-:W-:Y:S01]  /*4e80*/  F2FP.F16.F32.PACK_AB R9, R241, R242 ;  /* 0x000000f2f109723e */ /* 0x010fe200000000ff */
[----:B------:R-:W-:Y:S01]  /*4e90*/  LDSM.16.MT88.4 R140, [R209+0xb800] ;  /* 0x00b80000d18c783b */ /* 0x000fe20000004200 */
[----:B------:R-:W-:-:S02]  /*4ea0*/  FMNMX.FTZ R3, R130, R3, !PT ;  /* 0x0000000382037209 */ /* 0x000fc40007810000 */
[----:B------:R-:W-:Y:S01]  /*4eb0*/  LOP3.LUT R5, R5, R9, RZ, 0xc0, !PT ;  /* 0x0000000905057212 */ /* 0x000fe200078ec0ff */
[----:B------:R-:W-:Y:S01]  /*4ec0*/  LDSM.16.MT88.4 R180, [R211+0xb800] ;  /* 0x00b80000d3b4783b */ /* 0x000fe20000004200 */
[----:B------:R-:W-:Y:S02]  /*4ed0*/  FMNMX.FTZ R3, R131, R3, !PT ;  /* 0x0000000383037209 */ /* 0x000fe40007810000 */
[----:B------:R-:W-:Y:S01]  /*4ee0*/  FMNMX.FTZ R9, R47, R77, !PT ;  /* 0x0000004d2f097209 */ /* 0x000fe20007810000 */
[----:B------:R-:W-:Y:S01]  /*4ef0*/  LDSM.16.MT88.4 R188, [R214+0xb800] ;  /* 0x00b80000d6bc783b */ /* 0x000fe20000004200 */
[----:B------:R-:W-:Y:S01]  /*4f00*/  FMNMX.FTZ R3, R128, R3, !PT ;  /* 0x0000000380037209 */ /* 0x000fe20007810000 */
[C---:B------:R-:W-:Y:S01]  /*4f10*/  HMMA.16816.F32 R144, R4.reuse, R84, RZ ;  /* 0x000000540490723c */ /* 0x040fe200000018ff */
[----:B------:R-:W-:Y:S01]  /*4f20*/  FMNMX.FTZ R13, R46, R9, !PT ;  /* 0x000000092e0d7209 */ /* 0x000fe20007810000 */
[----:B------:R-:W-:Y:S01]  /*4f30*/  FFMA.FTZ R9, R33, UR38, -R12 ;  /* 0x0000002621097c23 */ /* 0x000fe2000801080c */
[----:B------:R-:W-:Y:S01]  /*4f40*/  FSEL R33, R70, -INF , !P4 ;  /* 0xff80000046217808 */ /* 0x000fe20006000000 */
[----:B------:R-:W2:Y:S01]  /*4f50*/  SHFL.BFLY PT, R14, R3, 0x2, 0x1f ;  /* 0x0c401f00030e7f89 */ /* 0x000ea200000e0000 */
[----:B------:R-:W-:Y:S01]  /*4f60*/  FMNMX.FTZ R13, R22, R13, !PT ;  /* 0x0000000d160d7209 */ /* 0x000fe20007810000 */
[----:B------:R3:W-:Y:S01]  /*4f70*/  MUFU.EX2 R240, R9 ;  /* 0x0000000900f07308 */ /* 0x0007e20000000800 */
[----:B------:R-:W-:Y:S01]  /*4f80*/  LOP3.LUT R0, R167, UR20, R234, 0x96, !PT ;  /* 0x00000014a7007c12 */ /* 0x000fe2000f8e96ea */
[C---:B-----5:R-:W-:Y:S01]  /*4f90*/  HMMA.16816.F32 R160, R4.reuse, R52, RZ ;  /* 0x0000003404a0723c */ /* 0x060fe200000018ff */
[----:B------:R-:W-:Y:S01]  /*4fa0*/  FMNMX.FTZ R13, R33, R13, !PT ;  /* 0x0000000d210d7209 */ /* 0x000fe20007810000 */
[----:B------:R-:W-:Y:S01]  /*4fb0*/  LDSM.16.MT88.4 R184, [R213+0xb800] ;  /* 0x00b80000d5b8783b */ /* 0x000fe20000004200 */
[----:B------:R-:W-:Y:S01]  /*4fc0*/  LOP3.LUT R15, R10, 0xffff, RZ, 0xc0, !PT ;  /* 0x0000ffff0a0f7812 */ /* 0x000fe200078ec0ff */
[----:B------:R-:W-:Y:S01]  /*4fd0*/  IMAD.WIDE.U32 R164, R0, -0x326172a9, RZ ;  /* 0xcd9e8d5700a47825 */ /* 0x000fe200078e00ff */
[----:B------:R-:W-:Y:S01]  /*4fe0*/  FMNMX.FTZ R13, R129, R13, !PT ;  /* 0x0000000d810d7209 */ /* 0x000fe20007810000 */
[----:B-1----:R-:W-:Y:S01]  /*4ff0*/  HMMA.16816.F32 R40, R4, R112, RZ ;  /* 0x000000700428723c */ /* 0x002fe200000018ff */
[----:B------:R-:W-:-:S02]  /*5000*/  LOP3.LUT R0, R11, UR29, R16, 0x96, !PT ;  /* 0x0000001d0b007c12 */ /* 0x000fc4000f8e9610 */
[----:B------:R-:W-:Y:S01]  /*5010*/  FMNMX.FTZ R11, R28, R13, !PT ;  /* 0x0000000d1c0b7209 */ /* 0x000fe20007810000 */
[----:B------:R-:W-:Y:S01]  /*5020*/  STL.64 [R1+0x10], R164 ;  /* 0x000010a401007387 */ /* 0x000fe20000100a00 */
[----:B------:R-:W-:Y:S01]  /*5030*/  LOP3.LUT R20, R10, 0xff, RZ, 0xc0, !PT ;  /* 0x000000ff0a147812 */ /* 0x000fe200078ec0ff */
[C---:B------:R-:W-:Y:S01]  /*5040*/  HMMA.16816.F32 R56, R4.reuse, R96, RZ ;  /* 0x000000600438723c */ /* 0x040fe200000018ff */
[----:B------:R-:W-:Y:S01]  /*5050*/  SHF.R.U32.HI R18, RZ, 0x10, R10 ;  /* 0x00000010ff127819 */ /* 0x000fe2000001160a */
[----:B---3--:R-:W-:Y:S01]  /*5060*/  FFMA.FTZ R9, R34, UR38, -R12 ;  /* 0x0000002622097c23 */ /* 0x008fe2000801080c */
[----:B------:R-:W-:Y:S01]  /*5070*/  SHF.R.U32.HI R19, RZ, 0x18, R10 ;  /* 0x00000018ff137819 */ /* 0x000fe2000001160a */
[----:B------:R-:W-:Y:S01]  /*5080*/  FFMA.FTZ R10, R25, UR38, -R12 ;  /* 0x00000026190a7c23 */ /* 0x000fe2000801080c */
[----:B------:R-:W-:Y:S01]  /*5090*/  SHF.R.U32.HI R13, RZ, 0x18, R0 ;  /* 0x00000018ff0d7819 */ /* 0x000fe20000011600 */
[----:B------:R1:W3:Y:S01]  /*50a0*/  MUFU.EX2 R239, R9 ;  /* 0x0000000900ef7308 */ /* 0x0002e20000000800 */
[----:B--2---:R-:W-:Y:S01]  /*50b0*/  FMNMX.FTZ R3, R3, R14, !PT ;  /* 0x0000000e03037209 */ /* 0x004fe20007810000 */
[----:B------:R-:W-:Y:S01]  /*50c0*/  HMMA.16816.F32 R72, R4, R116, RZ ;  /* 0x000000740448723c */ /* 0x000fe200000018ff */
[----:B------:R-:W-:-:S02]  /*50d0*/  LOP3.LUT R14, R0, 0xff, RZ, 0xc0, !PT ;  /* 0x000000ff000e7812 */ /* 0x000fc400078ec0ff */
[----:B------:R-:W-:Y:S01]  /*50e0*/  SHF.R.U32.HI R15, RZ, 0x8, R15 ;  /* 0x00000008ff0f7819 */ /* 0x000fe2000001160f */
[----:B------:R-:W2:Y:S01]  /*50f0*/  SHFL.BFLY PT, R17, R3, 0x1, 0x1f ;  /* 0x0c201f0003117f89 */ /* 0x000ea200000e0000 */
[----:B------:R-:W-:Y:S01]  /*5100*/  LOP3.LUT R18, R18, 0xff, RZ, 0xc0, !PT ;  /* 0x000000ff12127812 */ /* 0x000fe200078ec0ff */
[----:B------:R4:W-:Y:S01]  /*5110*/  MUFU.EX2 R138, R10 ;  /* 0x0000000a008a7308 */ /* 0x0009e20000000800 */
[----:B------:R-:W-:Y:S01]  /*5120*/  PRMT R15, R20, 0x5410, R15 ;  /* 0x00005410140f7816 */ /* 0x000fe2000000000f */
[----:B------:R-:W-:Y:S01]  /*5130*/  HMMA.16816.F32 R88, R4, R100, RZ ;  /* 0x000000640458723c */ /* 0x000fe200000018ff */
[----:B------:R-:W-:Y:S02]  /*5140*/  PRMT R18, R18, 0x5410, R19 ;  /* 0x0000541012127816 */ /* 0x000fe40000000013 */
[----:B------:R-:W-:-:S03]  /*5150*/  LOP3.LUT R21, R165, UR19, R24, 0x96, !PT ;  /* 0x00000013a5157c12 */ /* 0x000fc6000f8e9618 */
[----:B------:R-:W-:Y:S01]  /*5160*/  HMMA.16816.F32 R104, R4, R80, RZ ;  /* 0x000000500468723c */ /* 0x000fe200000018ff */
[----:B-1----:R-:W-:Y:S01]  /*5170*/  FFMA.FTZ R9, R35, UR38, -R12 ;  /* 0x0000002623097c23 */ /* 0x002fe2000801080c */
[----:B------:R-:W-:-:S03]  /*5180*/  SHF.R.U32.HI R12, RZ, 0x10, R0 ;  /* 0x00000010ff0c7819 */ /* 0x000fc60000011600 */
[----:B------:R1:W-:Y:S01]  /*5190*/  MUFU.EX2 R238, R9 ;  /* 0x0000000900ee7308 */ /* 0x0003e20000000800 */
[----:B------:R-:W-:Y:S01]  /*51a0*/  HMMA.16816.F32 R120, R4, R48, RZ ;  /* 0x000000300478723c */ /* 0x000fe200000018ff */
[----:B----4-:R-:W-:-:S05]  /*51b0*/  FFMA.FTZ R10, R44, UR38, -R8 ;  /* 0x000000262c0a7c23 */ /* 0x010fca0008010808 */
[----:B------:R-:W-:Y:S01]  /*51c0*/  HMMA.16816.F32 R152, R4, R86, RZ ;  /* 0x000000560498723c */ /* 0x000fe200000018ff */
[----:B------:R4:W-:Y:S01]  /*51d0*/  MUFU.EX2 R233, R10 ;  /* 0x0000000a00e97308 */ /* 0x0009e20000000800 */
[----:B--2---:R-:W-:Y:S01]  /*51e0*/  FMNMX.FTZ R136, R3, R17, !PT ;  /* 0x0000001103887209 */ /* 0x004fe20007810000 */
[----:B------:R-:W-:-:S03]  /*51f0*/  FFMA.FTZ R3, R37, UR38, -R8 ;  /* 0x0000002625037c23 */ /* 0x000fc60008010808 */
[----:B------:R-:W-:Y:S01]  /*5200*/  FSETP.NEU.FTZ.AND P1, PT, R136, -INF , PT ;  /* 0xff8000008800780b */ /* 0x000fe20003f3d000 */
[C---:B------:R-:W-:Y:S02]  /*5210*/  HMMA.16816.F32 R168, R4.reuse, R54, RZ ;  /* 0x0000003604a8723c */ /* 0x040fe400000018ff */
[----:B------:R3:W-:Y:S01]  /*5220*/  MUFU.EX2 R35, R3 ;  /* 0x0000000300237308 */ /* 0x0007e20000000800 */
[----:B-1----:R-:W-:Y:S02]  /*5230*/  FMNMX.FTZ R9, R29, R11, !PT ;  /* 0x0000000b1d097209 */ /* 0x002fe40007810000 */
[----:B------:R-:W-:Y:S01]  /*5240*/  LOP3.LUT R11, R0, 0xffff, RZ, 0xc0, !PT ;  /* 0x0000ffff000b7812 */ /* 0x000fe200078ec0ff */
[----:B------:R-:W-:Y:S01]  /*5250*/  HMMA.16816.F32 R24, R4, R114, RZ ;  /* 0x000000720418723c */ /* 0x000fe200000018ff */
[----:B------:R-:W-:Y:S01]  /*5260*/  LOP3.LUT R0, R12, 0xff, RZ, 0xc0, !PT ;  /* 0x000000ff0c007812 */ /* 0x000fe200078ec0ff */
[----:B------:R-:W1:Y:S01]  /*5270*/  SHFL.BFLY PT, R16, R9, 0x2, 0x1f ;  /* 0x0c401f0009107f89 */ /* 0x000e6200000e0000 */
[----:B----4-:R-:W-:Y:S01]  /*5280*/  SHF.R.U32.HI R10, RZ, 0x8, R11 ;  /* 0x00000008ff0a7819 */ /* 0x010fe2000001160b */
[----:B------:R-:W-:-:S02]  /*5290*/  FFMA.FTZ R11, R45, UR38, -R8 ;  /* 0x000000262d0b7c23 */ /* 0x000fc40008010808 */
[C---:B------:R-:W-:Y:S01]  /*52a0*/  HMMA.16816.F32 R60, R4.reuse, R98, RZ ;  /* 0x00000062043c723c */ /* 0x040fe200000018ff */
[----:B------:R-:W-:Y:S01]  /*52b0*/  PRMT R12, R14, 0x5410, R10 ;  /* 0x000054100e0c7816 */ /* 0x000fe2000000000a */
[----:B------:R2:W4:Y:S01]  /*52c0*/  MUFU.EX2 R139, R11 ;  /* 0x0000000b008b7308 */ /* 0x0005220000000800 */
[----:B------:R-:W-:Y:S01]  /*52d0*/  HSET2.LE.AND R10, R15, R2, PT ;  /* 0x000000020f0a7233 */ /* 0x000fe20003803000 */
[----:B------:R-:W-:Y:S01]  /*52e0*/  IMAD.WIDE.U32 R14, R21, -0x2daee0ad, RZ ;  /* 0xd2511f53150e7825 */ /* 0x000fe200078e00ff */
[----:B---3--:R-:W-:Y:S01]  /*52f0*/  F2FP.F16.F32.PACK_AB R3, R239, R240 ;  /* 0x000000f0ef03723e */ /* 0x008fe200000000ff */
[C---:B------:R-:W-:Y:S06]  /*5300*/  HMMA.16816.F32 R68, R4.reuse, R118, RZ ;  /* 0x000000760444723c */ /* 0x040fec00000018ff */
[C---:B------:R-:W-:Y:S06]  /*5310*/  HMMA.16816.F32 R92, R4.reuse, R102, RZ ;  /* 0x00000066045c723c */ /* 0x040fec00000018ff */
[----:B------:R-:W-:Y:S01]  /*5320*/  HMMA.16816.F32 R108, R4, R82, RZ ;  /* 0x00000052046c723c */ /* 0x000fe200000018ff */
[----:B--2---:R-:W-:Y:S01]  /*5330*/  PRMT R11, R0, 0x5410, R13 ;  /* 0x00005410000b7816 */ /* 0x004fe2000000000d */
[----:B------:R-:W-:Y:S01]  /*5340*/  FFMA.FTZ R0, R36, UR38, -R8 ;  /* 0x0000002624007c23 */ /* 0x000fe20008010808 */
[----:B-1----:R-:W-:-:S02]  /*5350*/  FMNMX.FTZ R13, R9, R16, !PT ;  /* 0x00000010090d7209 */ /* 0x002fc40007810000 */
[----:B----4-:R-:W-:Y:S01]  /*5360*/  F2FP.F16.F32.PACK_AB R9, R139, R233 ;  /* 0x000000e98b09723e */ /* 0x010fe200000000ff */
[----:B------:R1:W2:Y:S01]  /*5370*/  MUFU.EX2 R133, R0 ;  /* 0x0000000000857308 */ /* 0x0002a20000000800 */
[----:B------:R-:W-:Y:S01]  /*5380*/  HSET2.LE.AND R8, R11, R2, PT ;  /* 0x000000020b087233 */ /* 0x000fe20003803000 */
[----:B------:R-:W-:Y:S01]  /*5390*/  HMMA.16816.F32 R148, R4, R50, RZ ;  /* 0x000000320494723c */ /* 0x000fe200000018ff */
[----:B------:R-:W-:-:S03]  /*53a0*/  F2FP.F16.F32.PACK_AB R11, R138, R238 ;  /* 0x000000ee8a0b723e */ /* 0x000fc600000000ff */
[----:B------:R-:W-:Y:S01]  /*53b0*/  LOP3.LUT R125, R8, R9, RZ, 0xc0, !PT ;  /* 0x00000009087d7212 */ /* 0x000fe200078ec0ff */
[----:B------:R-:W-:Y:S01]  /*53c0*/  FMUL.FTZ R8, R136, UR38 ;  /* 0x0000002688087c20 */ /* 0x000fe20008410000 */
[----:B------:R-:W3:Y:S01]  /*53d0*/  SHFL.BFLY PT, R9, R13, 0x1, 0x1f ;  /* 0x0c201f000d097f89 */ /* 0x000ee200000e0000 */
[----:B------:R-:W-:Y:S01]  /*53e0*/  LOP3.LUT R126, R10, R11, RZ, 0xc0, !PT ;  /* 0x0000000b0a7e7212 */ /* 0x000fe200078ec0ff */
[----:B------:R-:W-:Y:S02]  /*53f0*/  IMAD.WIDE.U32 R10, R78, -0x2daee0ad, RZ ;  /* 0xd2511f534e0a7825 */ /* 0x000fe400078e00ff */
[----:B------:R-:W-:Y:S02]  /*5400*/  FSEL R8, R8, RZ, P1 ;  /* 0x000000ff08087208 */ /* 0x000fe40000800000 */
[----:B-1----:R-:W-:-:S03]  /*5410*/  HSET2.LE.AND R0, R12, R2, PT ;  /* 0x000000020c007233 */ /* 0x002fc60003803000 */
[----:B------:R-:W-:Y:S02]  /*5420*/  FFMA.FTZ R4, R39, UR38, -R8 ;  /* 0x0000002627047c23 */ /* 0x000fe40008010808 */
[----:B------:R-:W-:Y:S02]  /*5430*/  LOP3.LUT R124, R0, R3, RZ, 0xc0, !PT ;  /* 0x00000003007c7212 */ /* 0x000fe400078ec0ff */
[----:B------:R-:W-:Y:S01]  /*5440*/  MUFU.EX2 R30, R4 ;  /* 0x00000004001e7308 */ /* 0x000fe20000000800 */
[----:B------:R-:W-:Y:S02]  /*5450*/  HSET2.LE.AND R0, R18, R2, PT ;  /* 0x0000000212007233 */ /* 0x000fe40003803000 */
[----:B--2---:R-:W-:-:S04]  /*5460*/  F2FP.F16.F32.PACK_AB R3, R35, R133 ;  /* 0x000000852303723e */ /* 0x004fc800000000ff */
[----:B------:R-:W-:Y:S01]  /*5470*/  LOP3.LUT R127, R0, R3, RZ, 0xc0, !PT ;  /* 0x00000003007f7212 */ /* 0x000fe200078ec0ff */
[----:B------:R-:W-:Y:S01]  /*5480*/  FFMA.FTZ R0, R38, UR38, -R8 ;  /* 0x0000002626007c23 */ /* 0x000fe20008010808 */
[----:B------:R-:W-:Y:S02]  /*5490*/  LOP3.LUT R3, R11, UR18, R166, 0x96, !PT ;  /* 0x000000120b037c12 */ /* 0x000fe4000f8e96a6 */
[----:B---3--:R-:W-:Y:S01]  /*54a0*/  FMNMX.FTZ R135, R13, R9, !PT ;  /* 0x000000090d877209 */ /* 0x008fe20007810000 */
[----:B------:R1:W-:Y:S02]  /*54b0*/  MUFU.EX2 R34, R0 ;  /* 0x0000000000227308 */ /* 0x0003e40000000800 */
[----:B------:R-:W-:Y:S01]  /*54c0*/  IMAD.WIDE.U32 R6, R3, -0x326172a9, RZ ;  /* 0xcd9e8d5703067825 */ /* 0x000fe200078e00ff */
[----:B------:R-:W-:Y:S01]  /*54d0*/  FSETP.NEU.FTZ.AND P1, PT, R135, -INF , PT ;  /* 0xff8000008700780b */ /* 0x000fe20003f3d000 */
[----:B------:R-:W-:Y:S03]  /*54e0*/  HMMA.16816.F32 R144, R124, R156, R144 ;  /* 0x0000009c7c90723c */ /* 0x000fe60000001890 */
[----:B------:R-:W-:-:S03]  /*54f0*/  LOP3.LUT R3, R7, UR17, R164, 0x96, !PT ;  /* 0x0000001107037c12 */ /* 0x000fc6000f8e96a4 */
[C---:B------:R-:W-:Y:S06]  /*5500*/  HMMA.16816.F32 R160, R124.reuse, R172, R160 ;  /* 0x000000ac7ca0723c */ /* 0x040fec00000018a0 */
[----:B------:R-:W-:Y:S01]  /*5510*/  HMMA.16816.F32 R40, R124, R64, R40 ;  /* 0x000000407c28723c */ /* 0x000fe20000001828 */
[----:B-1----:R-:W-:-:S05]  /*5520*/  LOP3.LUT R0, R15, UR16, R10, 0x96, !PT ;  /* 0x000000100f007c12 */ /* 0x002fca000f8e960a */
[----:B------:R-:W-:-:S04]  /*5530*/  IMAD.WIDE.U32 R16, R0, -0x326172a9, RZ ;  /* 0xcd9e8d5700107825 */ /* 0x000fc800078e00ff */
[----:B------:R-:W-:Y:S01]  /*5540*/  FFMA.FTZ R0, R31, UR38, -R8 ;  /* 0x000000261f007c23 */ /* 0x000fe20008010808 */
[----:B------:R-:W-:Y:S03]  /*5550*/  HMMA.16816.F32 R56, R124, R176, R56 ;  /* 0x000000b07c38723c */ /* 0x000fe60000001838 */
[----:B------:R1:W-:Y:S01]  /*5560*/  MUFU.EX2 R23, R0 ;  /* 0x0000000000177308 */ /* 0x0003e20000000800 */
[----:B------:R-:W-:Y:S01]  /*5570*/  LOP3.LUT R4, R17, UR15, R6, 0x96, !PT ;  /* 0x0000000f11047c12 */ /* 0x000fe2000f8e9606 */
[----:B------:R-:W-:-:S04]  /*5580*/  IMAD.WIDE.U32 R6, R3, -0x2daee0ad, RZ ;  /* 0xd2511f5303067825 */ /* 0x000fc800078e00ff */
[----:B------:R-:W-:Y:S01]  /*5590*/  FFMA.FTZ R3, R32, UR38, -R8 ;  /* 0x0000002620037c23 */ /* 0x000fe20008010808 */
[C---:B------:R-:W-:Y:S01]  /*55a0*/  HMMA.16816.F32 R72, R124.reuse, R140, R72 ;  /* 0x0000008c7c48723c */ /* 0x040fe20000001848 */
[----:B------:R-:W-:Y:S02]  /*55b0*/  IMAD.WIDE.U32 R236, R4, -0x2daee0ad, RZ ;  /* 0xd2511f5304ec7825 */ /* 0x000fe400078e00ff */
[----:B------:R2:W3:Y:S03]  /*55c0*/  MUFU.EX2 R21, R3 ;  /* 0x0000000300157308 */ /* 0x0004e60000000800 */
[C---:B------:R-:W-:Y:S06]  /*55d0*/  HMMA.16816.F32 R88, R124.reuse, R180, R88 ;  /* 0x000000b47c58723c */ /* 0x040fec0000001858 */
[----:B------:R-:W-:Y:S01]  /*55e0*/  HMMA.16816.F32 R104, R124, R188, R104 ;  /* 0x000000bc7c68723c */ /* 0x000fe20000001868 */
[----:B-1----:R-:W-:-:S05]  /*55f0*/  FMUL.FTZ R0, R135, UR38 ;  /* 0x0000002687007c20 */ /* 0x002fca0008410000 */
[----:B------:R-:W-:Y:S01]  /*5600*/  FSEL R0, R0, RZ, P1 ;  /* 0x000000ff00007208 */ /* 0x000fe20000800000 */
[----:B------:R-:W-:Y:S01]  /*5610*/  HMMA.16816.F32 R120, R124, R184, R120 ;  /* 0x000000b87c78723c */ /* 0x000fe20000001878 */
[----:B--2---:R-:W-:-:S03]  /*5620*/  LOP3.LUT R3, R237, UR12, R6, 0x96, !PT ;  /* 0x0000000ced037c12 */ /* 0x004fc6000f8e9606 */
[----:B------:R-:W-:Y:S01]  /*5630*/  FFMA.FTZ R4, R47, UR38, -R0 ;  /* 0x000000262f047c23 */ /* 0x000fe20008010800 */
[----:B------:R-:W-:Y:S01]  /*5640*/  LOP3.LUT R6, R7, UR14, R14, 0x96, !PT ;  /* 0x0000000e07067c12 */ /* 0x000fe2000f8e960e */
[C---:B------:R-:W-:Y:S02]  /*5650*/  HMMA.16816.F32 R152, R124.reuse, R158, R152 ;  /* 0x0000009e7c98723c */ /* 0x040fe40000001898 */
[----:B------:R1:W-:Y:S02]  /*5660*/  MUFU.EX2 R20, R4 ;  /* 0x0000000400147308 */ /* 0x0003e40000000800 */
[----:B------:R-:W-:Y:S02]  /*5670*/  IMAD.WIDE.U32 R12, R6, -0x326172a9, RZ ;  /* 0xcd9e8d57060c7825 */ /* 0x000fe400078e00ff */
[C---:B------:R-:W-:Y:S06]  /*5680*/  HMMA.16816.F32 R168, R124.reuse, R174, R168 ;  /* 0x000000ae7ca8723c */ /* 0x040fec00000018a8 */
[C---:B------:R-:W-:Y:S06]  /*5690*/  HMMA.16816.F32 R60, R124.reuse, R178, R60 ;  /* 0x000000b27c3c723c */ /* 0x040fec000000183c */
[----:B------:R-:W-:Y:S01]  /*56a0*/  HMMA.16816.F32 R92, R124, R182, R92 ;  /* 0x000000b67c5c723c */ /* 0x000fe2000000185c */
[----:B-1----:R-:W-:-:S04]  /*56b0*/  IMAD.WIDE.U32 R4, R3, -0x326172a9, RZ ;  /* 0xcd9e8d5703047825 */ /* 0x002fc800078e00ff */
[----:B------:R-:W-:-:S04]  /*56c0*/  FFMA.FTZ R3, R46, UR38, -R0 ;  /* 0x000000262e037c23 */ /* 0x000fc80008010800 */
[----:B------:R1:W-:Y:S01]  /*56d0*/  MUFU.EX2 R19, R3 ;  /* 0x0000000300137308 */ /* 0x0003e20000000800 */
[C---:B------:R-:W-:Y:S01]  /*56e0*/  LOP3.LUT R6, R4.reuse, 0xffff, RZ, 0xc0, !PT ;  /* 0x0000ffff04067812 */ /* 0x040fe200078ec0ff */
[C---:B------:R-:W-:Y:S01]  /*56f0*/  HMMA.16816.F32 R44, R124.reuse, R66, R24 ;  /* 0x000000427c2c723c */ /* 0x040fe20000001818 */
[----:B------:R-:W-:Y:S02]  /*5700*/  LOP3.LUT R9, R4, 0xff, RZ, 0xc0, !PT ;  /* 0x000000ff04097812 */ /* 0x000fe400078ec0ff */
[----:B------:R-:W-:Y:S02]  /*5710*/  SHF.R.U32.HI R10, RZ, 0x18, R4 ;  /* 0x00000018ff0a7819 */ /* 0x000fe40000011604 */
[----:B------:R-:W-:Y:S01]  /*5720*/  SHF.R.U32.HI R6, RZ, 0x8, R6 ;  /* 0x00000008ff067819 */ /* 0x000fe20000011606 */
[----:B------:R-:W-:Y:S03]  /*5730*/  HMMA.16816.F32 R108, R124, R190, R108 ;  /* 0x000000be7c6c723c */ /* 0x000fe6000000186c */
[----:B------:R-:W-:-:S02]  /*5740*/  PRMT R6, R9, 0x5410, R6 ;  /* 0x0000541009067816 */ /* 0x000fc40000000006 */
[----:B-1----:R-:W-:Y:S01]  /*5750*/  SHF.R.U32.HI R3, RZ, 0x10, R4 ;  /* 0x00000010ff037819 */ /* 0x002fe20000011604 */
[----:B------:R-:W-:-:S03]  /*5760*/  FFMA.FTZ R4, R22, UR38, -R0 ;  /* 0x0000002616047c23 */ /* 0x000fc60008010800 */
[----:B------:R-:W-:Y:S01]  /*5770*/  LOP3.LUT R7, R3, 0xff, RZ, 0xc0, !PT ;  /* 0x000000ff03077812 */ /* 0x000fe200078ec0ff */
[----:B------:R1:W2:Y:S01]  /*5780*/  MUFU.EX2 R18, R4 ;  /* 0x0000000400127308 */ /* 0x0002a20000000800 */
[----:B------:R-:W-:Y:S01]  /*5790*/  LOP3.LUT R3, R5, UR22, R12, 0x96, !PT ;  /* 0x0000001605037c12 */ /* 0x000fe2000f8e960c */
[----:B------:R-:W-:Y:S01]  /*57a0*/  FFMA.FTZ R5, R77, UR38, -R0 ;  /* 0x000000264d057c23 */ /* 0x000fe20008010800 */
[----:B------:R-:W-:Y:S01]  /*57b0*/  PRMT R10, R7, 0x5410, R10 ;  /* 0x00005410070a7816 */ /* 0x000fe2000000000a */
[C---:B------:R-:W-:Y:S01]  /*57c0*/  HMMA.16816.F32 R76, R124.reuse, R142, R68 ;  /* 0x0000008e7c4c723c */ /* 0x040fe20000001844 */
[----:B------:R-:W-:Y:S02]  /*57d0*/  SHF.R.U32.HI R7, RZ, 0x10, R3 ;  /* 0x00000010ff077819 */ /* 0x000fe40000011603 */
[----:B------:R-:W-:Y:S01]  /*57e0*/  LOP3.LUT R9, R3, 0xff, RZ, 0xc0, !PT ;  /* 0x000000ff03097812 */ /* 0x000fe200078ec0ff */
[----:B------:R4:W5:Y:S01]  /*57f0*/  MUFU.EX2 R17, R5 ;  /* 0x0000000500117308 */ /* 0x0009620000000800 */
[----:B------:R-:W-:Y:S01]  /*5800*/  LOP3.LUT R7, R7, 0xff, RZ, 0xc0, !PT ;  /* 0x000000ff07077812 */ /* 0x000fe200078ec0ff */
[----:B------:R-:W-:Y:S01]  /*5810*/  HMMA.16816.F32 R124, R124, R186, R148 ;  /* 0x000000ba7c7c723c */ /* 0x000fe20000001894 */
[----:B-1----:R-:W-:-:S04]  /*5820*/  LOP3.LUT R4, R3, 0xffff, RZ, 0xc0, !PT ;  /* 0x0000ffff03047812 */ /* 0x002fc800078ec0ff */
[----:B------:R-:W-:Y:S02]  /*5830*/  SHF.R.U32.HI R4, RZ, 0x8, R4 ;  /* 0x00000008ff047819 */ /* 0x000fe40000011604 */
[----:B----4-:R-:W-:Y:S02]  /*5840*/  SHF.R.U32.HI R5, RZ, 0x18, R3 ;  /* 0x00000018ff057819 */ /* 0x010fe40000011603 */
[----:B------:R-:W-:Y:S02]  /*5850*/  HSET2.LE.AND R3, R6, R2, PT ;  /* 0x0000000206037233 */ /* 0x000fe40003803000 */
[----:B------:R-:W-:Y:S02]  /*5860*/  PRMT R4, R9, 0x5410, R4 ;  /* 0x0000541009047816 */ /* 0x000fe40000000004 */
[----:B---3--:R-:W-:Y:S02]  /*5870*/  F2FP.F16.F32.PACK_AB R6, R21, R23 ;  /* 0x000000171506723e */ /* 0x008fe400000000ff */
[----:B------:R-:W-:-:S02]  /*5880*/  PRMT R9, R7, 0x5410, R5 ;  /* 0x0000541007097816 */ /* 0x000fc40000000005 */
[----:B------:R-:W-:Y:S02]  /*5890*/  LOP3.LUT R6, R3, R6, RZ, 0xc0, !PT ;  /* 0x0000000603067212 */ /* 0x000fe400078ec0ff */
[--C-:B------:R-:W-:Y:S02]  /*58a0*/  HSET2.LE.AND R4, R4, R2.reuse, PT ;  /* 0x0000000204047233 */ /* 0x100fe40003803000 */
[--C-:B------:R-:W-:Y:S02]  /*58b0*/  HSET2.LE.AND R3, R10, R2.reuse, PT ;  /* 0x000000020a037233 */ /* 0x100fe40003803000 */
[----:B------:R-:W-:Y:S02]  /*58c0*/  F2FP.F16.F32.PACK_AB R5, R30, R34 ;  /* 0x000000221e05723e */ /* 0x000fe400000000ff */
[----:B------:R-:W-:Y:S02]  /*58d0*/  HSET2.LE.AND R9, R9, R2, PT ;  /* 0x0000000209097233 */ /* 0x000fe40003803000 */
[----:B--2---:R-:W-:-:S02]  /*58e0*/  F2FP.F16.F32.PACK_AB R7, R18, R19 ;  /* 0x000000131207723e */ /* 0x004fc400000000ff */
[----:B-----5:R-:W-:Y:S02]  /*58f0*/  F2FP.F16.F32.PACK_AB R10, R17, R20 ;  /* 0x00000014110a723e */ /* 0x020fe400000000ff */
[----:B------:R-:W-:Y:S02]  /*5900*/  LOP3.LUT R4, R4, R5, RZ, 0xc0, !PT ;  /* 0x0000000504047212 */ /* 0x000fe400078ec0ff */
[----:B------:R-:W-:Y:S01]  /*5910*/  LOP3.LUT R7, R3, R7, RZ, 0xc0, !PT ;  /* 0x0000000703077212 */ /* 0x000fe200078ec0ff */
[----:B------:R-:W-:Y:S01]  /*5920*/  FFMA.FTZ R3, R132, UR38, -R8 ;  /* 0x0000002684037c23 */ /* 0x000fe20008010808 */
[----:B------:R-:W-:Y:S02]  /*5930*/  LOP3.LUT R5, R9, R10, RZ, 0xc0, !PT ;  /* 0x0000000a09057212 */ /* 0x000fe400078ec0ff */
[----:B------:R-:W-:Y:S02]  /*5940*/  LOP3.LUT R9, R13, UR13, R16, 0x96, !PT ;  /* 0x0000000d0d097c12 */ /* 0x000fe4000f8e9610 */
[----:B------:R1:W-:Y:S03]  /*5950*/  MUFU.EX2 R16, R3 ;  /* 0x0000000300107308 */ /* 0x0003e60000000800 */
        /* <DEDUP_REMOVED lines=16> */
[----:B------:R-:W-:-:S04]  /*5a60*/  IMAD.WIDE.U32 R4, R9, -0x2daee0ad, RZ ;  /* 0xd2511f5309047825 */ /* 0x000fc800078e00ff */
[----:B------:R-:W-:Y:S01]  /*5a70*/  FFMA.FTZ R6, R130, UR38, -R8 ;  /* 0x0000002682067c23 */ /* 0x000fe20008010808 */
[----:B-1----:R-:W-:-:S03]  /*5a80*/  LOP3.LUT R3, R5, UR29, R236, 0x96, !PT ;  /* 0x0000001d05037c12 */ /* 0x002fc6000f8e96ec */
[----:B------:R1:W-:Y:S01]  /*5a90*/  MUFU.EX2 R15, R6 ;  /* 0x00000006000f7308 */ /* 0x0003e20000000800 */
[C---:B------:R-:W-:Y:S02]  /*5aa0*/  LOP3.LUT R5, R4.reuse, 0xffff, RZ, 0xc0, !PT ;  /* 0x0000ffff04057812 */ /* 0x040fe400078ec0ff */
[----:B------:R-:W-:Y:S02]  /*5ab0*/  LOP3.LUT R10, R4, 0xff, RZ, 0xc0, !PT ;  /* 0x000000ff040a7812 */ /* 0x000fe400078ec0ff */
[--C-:B------:R-:W-:Y:S02]  /*5ac0*/  SHF.R.U32.HI R7, RZ, 0x10, R4.reuse ;  /* 0x00000010ff077819 */ /* 0x100fe40000011604 */
[----:B------:R-:W-:Y:S01]  /*5ad0*/  SHF.R.U32.HI R9, RZ, 0x18, R4 ;  /* 0x00000018ff097819 */ /* 0x000fe20000011604 */
[----:B------:R-:W-:Y:S01]  /*5ae0*/  FFMA.FTZ R4, R131, UR38, -R8 ;  /* 0x0000002683047c23 */ /* 0x000fe20008010808 */
[----:B------:R-:W-:-:S03]  /*5af0*/  SHF.R.U32.HI R5, RZ, 0x8, R5 ;  /* 0x00000008ff057819 */ /* 0x000fc60000011605 */
[----:B------:R2:W-:Y:S01]  /*5b00*/  MUFU.EX2 R14, R4 ;  /* 0x00000004000e7308 */ /* 0x0005e20000000800 */
[----:B------:R-:W-:Y:S01]  /*5b10*/  PRMT R10, R10, 0x5410, R5 ;  /* 0x000054100a0a7816 */ /* 0x000fe20000000005 */
[----:B------:R-:W-:Y:S01]  /*5b20*/  FFMA.FTZ R5, R128, UR38, -R8 ;  /* 0x0000002680057c23 */ /* 0x000fe20008010808 */
[----:B-1----:R-:W-:-:S05]  /*5b30*/  LOP3.LUT R6, R7, 0xff, RZ, 0xc0, !PT ;  /* 0x000000ff07067812 */ /* 0x002fca00078ec0ff */
[----:B------:R1:W3:Y:S01]  /*5b40*/  MUFU.EX2 R13, R5 ;  /* 0x00000005000d7308 */ /* 0x0002e20000000800 */
[----:B------:R-:W-:Y:S01]  /*5b50*/  PRMT R9, R6, 0x5410, R9 ;  /* 0x0000541006097816 */ /* 0x000fe20000000009 */
[----:B------:R-:W-:-:S06]  /*5b60*/  FFMA.FTZ R6, R28, UR38, -R0 ;  /* 0x000000261c067c23 */ /* 0x000fcc0008010800 */
[----:B------:R-:W-:Y:S01]  /*5b70*/  MUFU.EX2 R12, R6 ;  /* 0x00000006000c7308 */ /* 0x000fe20000000800 */
[----:B--2---:R-:W-:-:S04]  /*5b80*/  LOP3.LUT R4, R3, 0xffff, RZ, 0xc0, !PT ;  /* 0x0000ffff03047812 */ /* 0x004fc800078ec0ff */
[----:B-1----:R-:W-:Y:S02]  /*5b90*/  SHF.R.U32.HI R5, RZ, 0x8, R4 ;  /* 0x00000008ff057819 */ /* 0x002fe40000011604 */
[----:B------:R-:W-:-:S04]  /*5ba0*/  LOP3.LUT R4, R3, 0xff, RZ, 0xc0, !PT ;  /* 0x000000ff03047812 */ /* 0x000fc800078ec0ff */
[----:B------:R-:W-:Y:S01]  /*5bb0*/  PRMT R7, R4, 0x5410, R5 ;  /* 0x0000541004077816 */ /* 0x000fe20000000005 */
[----:B------:R-:W-:Y:S01]  /*5bc0*/  FFMA.FTZ R4, R29, UR38, -R0 ;  /* 0x000000261d047c23 */ /* 0x000fe20008010800 */
[----:B------:R-:W-:-:S03]  /*5bd0*/  SHF.R.U32.HI R5, RZ, 0x10, R3 ;  /* 0x00000010ff057819 */ /* 0x000fc60000011603 */
[----:B------:R1:W2:Y:S02]  /*5be0*/  MUFU.EX2 R11, R4 ;  /* 0x00000004000b7308 */ /* 0x0002a40000000800 */
[----:B-1----:R-:W-:Y:S02]  /*5bf0*/  SHF.R.U32.HI R4, RZ, 0x18, R3 ;  /* 0x00000018ff047819 */ /* 0x002fe40000011603 */
[----:B------:R-:W-:Y:S01]  /*5c00*/  LOP3.LUT R3, R5, 0xff, RZ, 0xc0, !PT ;  /* 0x000000ff05037812 */ /* 0x000fe200078ec0ff */
[--C-:B------:R-:W-:Y:S01]  /*5c10*/  FFMA.FTZ R5, R33, UR38, -R0.reuse ;  /* 0x0000002621057c23 */ /* 0x100fe20008010800 */
[----:B------:R-:W-:Y:S02]  /*5c20*/  FFMA.FTZ R0, R129, UR38, -R0 ;  /* 0x0000002681007c23 */ /* 0x000fe40008010800 */
[----:B------:R-:W-:Y:S01]  /*5c30*/  PRMT R6, R3, 0x5410, R4 ;  /* 0x0000541003067816 */ /* 0x000fe20000000004 */
[----:B------:R1:W-:Y:S01]  /*5c40*/  MUFU.EX2 R8, R5 ;  /* 0x0000000500087308 */ /* 0x0003e20000000800 */
[----:B------:R-:W-:-:S02]  /*5c50*/  HSET2.LE.AND R3, R10, R2, PT ;  /* 0x000000020a037233 */ /* 0x000fc40003803000 */
[--C-:B------:R-:W-:Y:S02]  /*5c60*/  HSET2.LE.AND R4, R9, R2.reuse, PT ;  /* 0x0000000209047233 */ /* 0x100fe40003803000 */
[--C-:B-1----:R-:W-:Y:S02]  /*5c70*/  HSET2.LE.AND R5, R7, R2.reuse, PT ;  /* 0x0000000207057233 */ /* 0x102fe40003803000 */
[----:B------:R-:W-:Y:S02]  /*5c80*/  HSET2.LE.AND R2, R6, R2, PT ;  /* 0x0000000206027233 */ /* 0x000fe40003803000 */
[----:B------:R3:W1:Y:S02]  /*5c90*/  MUFU.EX2 R6, R0 ;  /* 0x0000000000067308 */ /* 0x0006640000000800 */
[----:B---3--:R-:W-:-:S04]  /*5ca0*/  F2FP.F16.F32.PACK_AB R0, R13, R14 ;  /* 0x0000000e0d00723e */ /* 0x008fc800000000ff */
[----:B------:R-:W-:Y:S01]  /*5cb0*/  LOP3.LUT R130, R3, R0, RZ, 0xc0, !PT ;  /* 0x0000000003827212 */ /* 0x000fe200078ec0ff */
[----:B------:R-:W-:Y:S01]  /*5cc0*/  FADD.FTZ R3, R248, R247 ;  /* 0x000000f7f8037221 */ /* 0x000fe20000010000 */
[----:B--2---:R-:W-:-:S03]  /*5cd0*/  F2FP.F16.F32.PACK_AB R0, R11, R12 ;  /* 0x0000000c0b00723e */ /* 0x004fc600000000ff */
[----:B------:R-:W-:Y:S01]  /*5ce0*/  FADD.FTZ R3, R245, R3 ;  /* 0x00000003f5037221 */ /* 0x000fe20000010000 */
[----:B------:R-:W-:Y:S01]  /*5cf0*/  LOP3.LUT R131, R4, R0, RZ, 0xc0, !PT ;  /* 0x0000000004837212 */ /* 0x000fe200078ec0ff */
[----:B------:R-:W-:Y:S01]  /*5d00*/  FADD.FTZ R4, R242, R241 ;  /* 0x000000f1f2047221 */ /* 0x000fe20000010000 */
[----:B------:R-:W-:Y:S01]  /*5d10*/  F2FP.F16.F32.PACK_AB R0, R15, R16 ;  /* 0x000000100f00723e */ /* 0x000fe200000000ff */
[----:B------:R-:W-:Y:S02]  /*5d20*/  FADD.FTZ R3, R246, R3 ;  /* 0x00000003f6037221 */ /* 0x000fe40000010000 */
[----:B------:R-:W-:Y:S01]  /*5d30*/  FADD.FTZ R4, R244, R4 ;  /* 0x00000004f4047221 */ /* 0x000fe20000010000 */
[----:B------:R-:W-:Y:S02]  /*5d40*/  LOP3.LUT R128, R5, R0, RZ, 0xc0, !PT ;  /* 0x0000000005807212 */ /* 0x000fe400078ec0ff */
[----:B-1----:R-:W-:Y:S01]  /*5d50*/  F2FP.F16.F32.PACK_AB R0, R6, R8 ;  /* 0x000000080600723e */ /* 0x002fe200000000ff */
[----:B------:R-:W-:-:S03]  /*5d60*/  FADD.FTZ R4, R243, R4 ;  /* 0x00000004f3047221 */ /* 0x000fc60000010000 */
[----:B------:R-:W-:Y:S01]  /*5d70*/  LOP3.LUT R129, R2, R0, RZ, 0xc0, !PT ;  /* 0x0000000002817212 */ /* 0x000fe200078ec0ff */
        /* <DEDUP_REMOVED lines=42> */
[----:B------:R-:W-:-:S02]  /*6020*/  VIADD R222, R219, 0x800 ;  /* 0x00000800dbde7836 */ /* 0x000fc40000000000 */
[C---:B------:R-:W-:Y:S02]  /*6030*/  VIADD R221, R219.reuse, 0x1000 ;  /* 0x00001000dbdd7836 */ /* 0x040fe40000000000 */
[----:B------:R-:W-:Y:S01]  /*6040*/  VIADD R220, R219, 0x1800 ;  /* 0x00001800dbdc7836 */ /* 0x000fe20000000000 */
[----:B-1----:R-:W-:-:S12]  /*6050*/  @!P0 BRA `(.L_x_2311) ;  /* 0x000000d400dc8947 */ /* 0x002fd80003800000 */
[----:B------:R-:W2:Y:S04]  /*6060*/  LDL.64 R236, [R1+0x68] ;  /* 0x0000680001ec7983 */ /* 0x000ea80000100a00 */
[----:B------:R-:W3:Y:S01]  /*6070*/  LDL R31, [R1+0x38] ;  /* 0x00003800011f7983 */ /* 0x000ee20000100800 */
[----:B------:R-:W-:Y:S01]  /*6080*/  UIADD3 UR32, UR37, -0x2, URZ ;  /* 0xfffffffe25207890 */ /* 0x000fe2000fffe03f */
[----:B------:R-:W-:-:S04]  /*6090*/  DEPBAR.LE SB0, 0x0 ;  /* 0x000080000000791a */ /* 0x000fc80000000000 */
[----:B------:R-:W-:Y:S01]  /*60a0*/  USHF.R.S32.HI UR39, URZ, 0x1f, UR32 ;  /* 0x0000001f3f277899 */ /* 0x000fe20008011420 */
[----:B------:R-:W-:Y:S01]  /*60b0*/  IMAD.U32 R2, RZ, RZ, UR32 ;  /* 0x00000020ff027e24 */ /* 0x000fe2000f8e00ff */
[----:B------:R-:W-:Y:S01]  /*60c0*/  UIMAD UR10, UR26, UR32, URZ ;  /* 0x000000201a0a72a4 */ /* 0x000fe2000f8e023f */
[----:B------:R-:W-:Y:S01]  /*60d0*/  IMAD.U32 R4, RZ, RZ, UR36 ;  /* 0x00000024ff047e24 */ /* 0x000fe2000f8e00ff */
[----:B------:R-:W1:Y:S01]  /*60e0*/  S2R R18, SR_TID.X ;  /* 0x0000000000127919 */ /* 0x000e620000002100 */
[----:B------:R-:W-:Y:S01]  /*60f0*/  VIADD R19, R252, 0x4 ;  /* 0x00000004fc137836 */ /* 0x000fe20000000000 */
[----:B------:R-:W-:Y:S02]  /*6100*/  UIMAD UR39, UR39, UR27, UR10 ;  /* 0x0000001b272772a4 */ /* 0x000fe4000f8e020a */
[----:B------:R-:W-:Y:S01]  /*6110*/  UISETP.GT.AND UP0, UPT, UR32, UR23, UPT ;  /* 0x000000172000728c */ /* 0x000fe2000bf04270 */
[----:B------:R-:W-:Y:S01]  /*6120*/  ULDC.64 UR10, c[0x0][0x220] ;  /* 0x00008800000a7ab9 */ /* 0x000fe20000000a00 */
[----:B-1----:R-:W-:-:S05]  /*6130*/  IMAD.SHL.U32 R18, R18, 0x2, RZ ;  /* 0x0000000212127824 */ /* 0x002fca00078e00ff */
[----:B------:R-:W-:Y:S01]  /*6140*/  LOP3.LUT R18, R18, 0x6, RZ, 0xc0, !PT ;  /* 0x0000000612127812 */ /* 0x000fe200078ec0ff */
[----:B------:R-:W-:Y:S01]  /*6150*/  BAR.SYNC.DEFER_BLOCKING 0x0 ;  /* 0x0000000000007b1d */ /* 0x000fe20000010000 */
[----:B--2---:R-:W-:-:S04]  /*6160*/  IMAD.WIDE.U32 R2, R2, UR27, R236 ;  /* 0x0000001b02027c25 */ /* 0x004fc8000f8e00ec */
[----:B------:R-:W-:Y:S01]  /*6170*/  VIADD R0, R3, UR39 ;  /* 0x0000002703007c36 */ /* 0x000fe20008000000 */
[C---:B------:R-:W-:Y:S01]  /*6180*/  LEA R16, P0, R2.reuse, UR10, 0x1 ;  /* 0x0000000a02107c11 */ /* 0x040fe2000f8008ff */
[----:B------:R-:W-:Y:S02]  /*6190*/  IMAD.U32 R3, RZ, RZ, UR36 ;  /* 0x00000024ff037e24 */ /* 0x000fe4000f8e00ff */
[----:B---3--:R-:W-:Y:S01]  /*61a0*/  IMAD.MOV.U32 R132, RZ, RZ, R31 ;  /* 0x000000ffff847224 */ /* 0x008fe200078e001f */
[----:B------:R-:W-:Y:S01]  /*61b0*/  LEA.HI.X R17, R2, UR11, R0, 0x1, P0 ;  /* 0x0000000b02117c11 */ /* 0x000fe200080f0c00 */
[----:B------:R-:W-:Y:S01]  /*61c0*/  IMAD.U32 R0, RZ, RZ, UR33 ;  /* 0x00000021ff007e24 */ /* 0x000fe2000f8e00ff */
[----:B------:R-:W-:-:S03]  /*61d0*/  LEA R2, P0, R3, R16, 0x1 ;  /* 0x0000001003027211 */ /* 0x000fc600078008ff */
[----:B------:R-:W-:Y:S01]  /*61e0*/  @!PT LDS RZ, [RZ] ;  /* 0x00000000fffff984 */ /* 0x000fe20000000800 */
[----:B------:R-:W-:Y:S01]  /*61f0*/  @!PT LDS RZ, [RZ] ;  /* 0x00000000fffff984 */ /* 0x000fe20000000800 */
[----:B------:R-:W-:Y:S01]  /*6200*/  @!PT LDS RZ, [RZ] ;  /* 0x00000000fffff984 */ /* 0x000fe20000000800 */
[----:B------:R-:W-:Y:S01]  /*6210*/  LDGSTS.E.BYPASS.LTC128B.128 [R232+0xa000], desc[UR30][R16.64] ;  /* 0x0a00000010e87fae */ /* 0x000fe2000b901d5e */
[----:B------:R-:W-:Y:S01]  /*6220*/  LEA.HI.X R3, R4, R17, R0, 0x1, P0 ;  /* 0x0000001104037211 */ /* 0x000fe200000f0c00 */
[----:B------:R-:W-:Y:S02]  /*6230*/  IMAD.U32 R0, RZ, RZ, UR32 ;  /* 0x00000020ff007e24 */ /* 0x000fe4000f8e00ff */
[----:B------:R-:W-:Y:S02]  /*6240*/  LDGSTS.E.BYPASS.LTC128B.128 [R232+0xb000], desc[UR30][R16.64+0x80] ;  /* 0x0b00008010e87fae */ /* 0x000fe4000b901d5e */
[----:B------:R-:W-:Y:S02]  /*6250*/  IMAD R0, R0, 0x20, R18 ;  /* 0x0000002000007824 */ /* 0x000fe400078e0212 */
[----:B------:R-:W-:Y:S03]  /*6260*/  LDGSTS.E.BYPASS.LTC128B.128 [R232+0xa800], desc[UR30][R2.64] ;  /* 0x0a80000002e87fae */ /* 0x000fe6000b901d5e */
[C---:B------:R-:W-:Y:S01]  /*6270*/  ISETP.GE.AND P3, PT, R0.reuse, R229, PT ;  /* 0x000000e50000720c */ /* 0x040fe20003f66270 */
[----:B------:R1:W-:Y:S01]  /*6280*/  LDGSTS.E.BYPASS.LTC128B.128 [R232+0xb800], desc[UR30][R2.64+0x80] ;  /* 0x0b80008002e87fae */ /* 0x0003e2000b901d5e */
[----:B------:R-:W-:-:S02]  /*6290*/  ISETP.GE.AND P1, PT, R0, R228, PT ;  /* 0x000000e40000720c */ /* 0x000fc40003f26270 */
[C---:B------:R-:W-:Y:S01]  /*62a0*/  ISETP.LT.OR P3, PT, R0.reuse, R225, P3 ;  /* 0x000000e10000720c */ /* 0x040fe20001f61670 */
[----:B------:R-:W-:Y:S01]  /*62b0*/  LDSM.16.M88.4 R8, [R210+0x2000] ;  /* 0x00200000d208783b */ /* 0x000fe20000000200 */
[C---:B------:R-:W-:Y:S02]  /*62c0*/  ISETP.GE.AND P6, PT, R0.reuse, R231, PT ;  /* 0x000000e70000720c */ /* 0x040fe40003fc6270 */
[C---:B------:R-:W-:Y:S01]  /*62d0*/  ISETP.LT.OR P1, PT, R0.reuse, R224, P1 ;  /* 0x000000e00000720c */ /* 0x040fe20000f21670 */
[----:B------:R-:W2:Y:S01]  /*62e0*/  LDSM.16.M88.4 R20, [R208+0x8800] ;  /* 0x00880000d014783b */ /* 0x000ea20000000200 */
[----:B------:R-:W-:-:S03]  /*62f0*/  ISETP.LT.OR P6, PT, R0, R227, P6 ;  /* 0x000000e30000720c */ /* 0x000fc600037c1670 */
[----:B------:R-:W3:Y:S04]  /*6300*/  LDSM.16.M88.4 R24, [R208+0x8000] ;  /* 0x00800000d018783b */ /* 0x000ee80000000200 */
[----:B------:R-:W4:Y:S04]  /*6310*/  LDSM.16.M88.4 R12, [R210] ;  /* 0x00000000d20c783b */ /* 0x000f280000000200 */
[----:B------:R-:W-:Y:S04]  /*6320*/  LDSM.16.M88.4 R4, [R212+0x2000] ;  /* 0x00200000d404783b */ /* 0x000fe80000000200 */
[----:B------:R-:W5:Y:S01]  /*6330*/  LDSM.16.M88.4 R28, [R222] ;  /* 0x00000000de1c783b */ /* 0x000f620000000200 */
[----:B-1----:R-:W-:-:S03]  /*6340*/  VIADD R2, R0, 0x1 ;  /* 0x0000000100027836 */ /* 0x002fc60000000000 */
[----:B------:R-:W1:Y:S01]  /*6350*/  LDSM.16.M88.4 R140, [R219] ;  /* 0x00000000db8c783b */ /* 0x000e620000000200 */
[----:B------:R-:W-:Y:S01]  /*6360*/  IMAD.U32 R3, RZ, RZ, UR35 ;  /* 0x00000023ff037e24 */ /* 0x000fe2000f8e00ff */
[C---:B------:R-:W-:Y:S02]  /*6370*/  ISETP.GE.AND P5, PT, R2.reuse, R229, PT ;  /* 0x000000e50200720c */ /* 0x040fe40003fa6270 */
[----:B------:R-:W0:Y:S01]  /*6380*/  LDGDEPBAR ;  /* 0x00000000000079af */ /* 0x000e220000000000 */
        /* <DEDUP_REMOVED lines=8> */
[----:B--2---:R-:W-:Y:S01]  /*6410*/  HMMA.16816.F32 R176, R8, R20, RZ ;  /* 0x0000001408b0723c */ /* 0x004fe200000018ff */
[----:B------:R-:W-:-:S05]  /*6420*/  LOP3.LUT R3, R235, UR32, R3, 0x96, !PT ;  /* 0x00000020eb037c12 */ /* 0x000fca000f8e9603 */
[C---:B---3--:R-:W-:Y:S06]  /*6430*/  HMMA.16816.F32 R184, R8.reuse, R24, RZ ;  /* 0x0000001808b8723c */ /* 0x048fec00000018ff */
[C---:B------:R-:W-:Y:S06]  /*6440*/  HMMA.16816.F32 R180, R8.reuse, R26, RZ ;  /* 0x0000001a08b4723c */ /* 0x040fec00000018ff */
[----:B------:R-:W-:Y:S01]  /*6450*/  HMMA.16816.F32 R32, R8, R22, RZ ;  /* 0x000000160820723c */ /* 0x000fe200000018ff */
[----:B------:R-:W2:Y:S05]  /*6460*/  LDSM.16.M88.4 R8, [R212] ;  /* 0x00000000d408783b */ /* 0x000eaa0000000200 */
[----:B----4-:R-:W-:Y:S06]  /*6470*/  HMMA.16816.F32 R196, R12, R24, RZ ;  /* 0x000000180cc4723c */ /* 0x010fec00000018ff */
[----:B-----5:R-:W-:Y:S06]  /*6480*/  HMMA.16816.F32 R192, R4, R28, R176 ;  /* 0x0000001c04c0723c */ /* 0x020fec00000018b0 */
[C---:B------:R-:W-:Y:S06]  /*6490*/  HMMA.16816.F32 R240, R12.reuse, R20, RZ ;  /* 0x000000140cf0723c */ /* 0x040fec00000018ff */
[----:B------:R-:W-:Y:S01]  /*64a0*/  HMMA.16816.F32 R204, R12, R22, RZ ;  /* 0x000000160ccc723c */ /* 0x000fe200000018ff */
[----:B------:R-:W-:Y:S05]  /*64b0*/  LDSM.16.M88.4 R20, [R216+0x8000] ;  /* 0x00800000d814783b */ /* 0x000fea0000000200 */
[C---:B-1----:R-:W-:Y:S06]  /*64c0*/  HMMA.16816.F32 R200, R4.reuse, R140, R184 ;  /* 0x0000008c04c8723c */ /* 0x042fec00000018b8 */
[C---:B------:R-:W-:Y:S06]  /*64d0*/  HMMA.16816.F32 R188, R4.reuse, R142, R180 ;  /* 0x0000008e04bc723c */ /* 0x040fec00000018b4 */
[----:B------:R-:W-:Y:S01]  /*64e0*/  HMMA.16816.F32 R176, R4, R30, R32 ;  /* 0x0000001e04b0723c */ /* 0x000fe20000001820 */
[----:B------:R-:W1:Y:S04]  /*64f0*/  LDSM.16.M88.4 R4, [R218+0x2000] ;  /* 0x00200000da04783b */ /* 0x000e680000000200 */
[----:B------:R-:W-:Y:S01]  /*6500*/  LDSM.16.M88.4 R32, [R216+0x8800] ;  /* 0x00880000d820783b */ /* 0x000fe20000000200 */
[----:B------:R-:W-:Y:S03]  /*6510*/  HMMA.16816.F32 R236, R12, R26, RZ ;  /* 0x0000001a0cec723c */ /* 0x000fe600000018ff */
[----:B------:R-:W3:Y:S03]  /*6520*/  LDSM.16.M88.4 R12, [R218] ;  /* 0x00000000da0c783b */ /* 0x000ee60000000200 */
[C---:B--2---:R-:W-:Y:S06]  /*6530*/  HMMA.16816.F32 R24, R8.reuse, R140, R196 ;  /* 0x0000008c0818723c */ /* 0x044fec00000018c4 */
[----:B------:R-:W-:-:S12]  /*6540*/  HMMA.16816.F32 R184, R8, R28, R240 ;  /* 0x0000001c08b8723c */ /* 0x000fd800000018f0 */
[C---:B------:R-:W-:Y:S06]  /*6550*/  HMMA.16816.F32 R180, R8.reuse, R142, R236 ;  /* 0x0000008e08b4723c */ /* 0x040fec00000018ec */
[----:B------:R-:W-:Y:S01]  /*6560*/  HMMA.16816.F32 R140, R8, R30, R204 ;  /* 0x0000001e088c723c */ /* 0x000fe200000018cc */
[----:B------:R-:W-:Y:S04]  /*6570*/  LDSM.16.M88.4 R8, [R217+0x2000] ;  /* 0x00200000d908783b */ /* 0x000fe80000000200 */
[----:B------:R-:W2:Y:S01]  /*6580*/  LDSM.16.M88.4 R28, [R215] ;  /* 0x00000000d71c783b */ /* 0x000ea20000000200 */
[C---:B-1----:R-:W-:Y:S06]  /*6590*/  HMMA.16816.F32 R240, R4.reuse, R20, R200 ;  /* 0x0000001404f0723c */ /* 0x042fec00000018c8 */
[----:B------:R-:W-:Y:S06]  /*65a0*/  HMMA.16816.F32 R236, R4, R22, R188 ;  /* 0x0000001604ec723c */ /* 0x000fec00000018bc */
[----:B---3--:R-:W-:Y:S01]  /*65b0*/  HMMA.16816.F32 R200, R12, R20, R24 ;  /* 0x000000140cc8723c */ /* 0x008fe20000001818 */
[----:B------:R-:W1:Y:S05]  /*65c0*/  LDSM.16.M88.4 R24, [R215+0x800] ;  /* 0x00080000d718783b */ /* 0x000e6a0000000200 */
[C---:B------:R-:W-:Y:S06]  /*65d0*/  HMMA.16816.F32 R244, R4.reuse, R32, R192 ;  /* 0x0000002004f4723c */ /* 0x040fec00000018c0 */
[----:B------:R-:W-:Y:S01]  /*65e0*/  HMMA.16816.F32 R204, R4, R34, R176 ;  /* 0x0000002204cc723c */ /* 0x000fe200000018b0 */
[----:B------:R-:W-:Y:S05]  /*65f0*/  LDSM.16.M88.4 R4, [R210+0x6000] ;  /* 0x00600000d204783b */ /* 0x000fea0000000200 */
[C---:B------:R-:W-:Y:S01]  /*6600*/  HMMA.16816.F32 R196, R12.reuse, R22, R180 ;  /* 0x000000160cc4723c */ /* 0x040fe200000018b4 */
[----:B------:R-:W3:Y:S05]  /*6610*/  LDSM.16.M88.4 R20, [R217] ;  /* 0x00000000d914783b */ /* 0x000eea0000000200 */
[C---:B------:R-:W-:Y:S01]  /*6620*/  HMMA.16816.F32 R188, R12.reuse, R34, R140 ;  /* 0x000000220cbc723c */ /* 0x040fe2000000188c */
[----:B------:R-:W4:Y:S05]  /*6630*/  LDSM.16.M88.4 R140, [R208+0x9000] ;  /* 0x00900000d08c783b */ /* 0x000f2a0000000200 */
[----:B------:R-:W-:Y:S01]  /*6640*/  HMMA.16816.F32 R192, R12, R32, R184 ;  /* 0x000000200cc0723c */ /* 0x000fe200000018b8 */
[----:B------:R-:W5:Y:S05]  /*6650*/  LDSM.16.M88.4 R32, [R208+0x9800] ;  /* 0x00980000d020783b */ /* 0x000f6a0000000200 */
[C---:B--2---:R-:W-:Y:S06]  /*6660*/  HMMA.16816.F32 R184, R8.reuse, R28, R240 ;  /* 0x0000001c08b8723c */ /* 0x044fec00000018f0 */
[C---:B------:R-:W-:Y:S06]  /*6670*/  HMMA.16816.F32 R180, R8.reuse, R30, R236 ;  /* 0x0000001e08b4723c */ /* 0x040fec00000018ec */
[C---:B-1----:R-:W-:Y:S06]  /*6680*/  HMMA.16816.F32 R176, R8.reuse, R24, R244 ;  /* 0x0000001808b0723c */ /* 0x042fec00000018f4 */
[----:B------:R-:W-:Y:S01]  /*6690*/  HMMA.16816.F32 R12, R8, R26, R204 ;  /* 0x0000001a080c723c */ /* 0x000fe200000018cc */
[----:B------:R-:W1:Y:S05]  /*66a0*/  LDSM.16.M88.4 R8, [R210+0x4000] ;  /* 0x00400000d208783b */ /* 0x000e6a0000000200 */
[C---:B---3--:R-:W-:Y:S06]  /*66b0*/  HMMA.16816.F32 R204, R20.reuse, R28, R200 ;  /* 0x0000001c14cc723c */ /* 0x048fec00000018c8 */
[C---:B------:R-:W-:Y:S01]  /*66c0*/  HMMA.16816.F32 R200, R20.reuse, R30, R196 ;  /* 0x0000001e14c8723c */ /* 0x040fe200000018c4 */
[----:B------:R-:W-:Y:S05]  /*66d0*/  LDSM.16.M88.4 R28, [R220] ;  /* 0x00000000dc1c783b */ /* 0x000fea0000000200 */
[----:B------:R-:W-:Y:S06]  /*66e0*/  HMMA.16816.F32 R196, R20, R26, R188 ;  /* 0x0000001a14c4723c */ /* 0x000fec00000018bc */
[----:B----4-:R-:W-:Y:S06]  /*66f0*/  HMMA.16816.F32 R188, R4, R140, R184 ;  /* 0x0000008c04bc723c */ /* 0x010fec00000018b8 */
[----:B------:R-:W-:Y:S01]  /*6700*/  HMMA.16816.F32 R192, R20, R24, R192 ;  /* 0x0000001814c0723c */ /* 0x000fe200000018c0 */
[----:B------:R-:W-:Y:S05]  /*6710*/  LDSM.16.M88.4 R20, [R221] ;  /* 0x00000000dd14783b */ /* 0x000fea0000000200 */
[C---:B------:R-:W-:Y:S06]  /*6720*/  HMMA.16816.F32 R184, R4.reuse, R142, R180 ;  /* 0x0000008e04b8723c */ /* 0x040fec00000018b4 */
[C---:B-----5:R-:W-:Y:S06]  /*6730*/  HMMA.16816.F32 R180, R4.reuse, R32, R176 ;  /* 0x0000002004b4723c */ /* 0x060fec00000018b0 */
[----:B------:R-:W-:Y:S01]  /*6740*/  HMMA.16816.F32 R24, R4, R34, R12 ;  /* 0x000000220418723c */ /* 0x000fe2000000180c */
[----:B------:R-:W2:Y:S04]  /*6750*/  LDSM.16.M88.4 R4, [R212+0x6000] ;  /* 0x00600000d404783b */ /* 0x000ea80000000200 */
[----:B------:R-:W3:Y:S01]  /*6760*/  LDSM.16.M88.4 R12, [R212+0x4000] ;  /* 0x00400000d40c783b */ /* 0x000ee20000000200 */
[C---:B-1----:R-:W-:Y:S06]  /*6770*/  HMMA.16816.F32 R176, R8.reuse, R140, R204 ;  /* 0x0000008c08b0723c */ /* 0x042fec00000018cc */
[C---:B------:R-:W-:Y:S06]  /*6780*/  HMMA.16816.F32 R140, R8.reuse, R142, R200 ;  /* 0x0000008e088c723c */ /* 0x040fec00000018c8 */
[C---:B------:R-:W-:Y:S06]  /*6790*/  HMMA.16816.F32 R192, R8.reuse, R32, R192 ;  /* 0x0000002008c0723c */ /* 0x040fec00000018c0 */
[----:B------:R-:W-:Y:S01]  /*67a0*/  HMMA.16816.F32 R196, R8, R34, R196 ;  /* 0x0000002208c4723c */ /* 0x000fe200000018c4 */
[----:B------:R-:W-:Y:S04]  /*67b0*/  LDSM.16.M88.4 R32, [R216+0x9000] ;  /* 0x00900000d820783b */ /* 0x000fe80000000200 */
[----:B------:R-:W1:Y:S01]  /*67c0*/  LDSM.16.M88.4 R8, [R218+0x4000] ;  /* 0x00400000da08783b */ /* 0x000e620000000200 */
[C---:B--2---:R-:W-:Y:S06]  /*67d0*/  HMMA.16816.F32 R204, R4.reuse, R20, R188 ;  /* 0x0000001404cc723c */ /* 0x044fec00000018bc */
[C---:B------:R-:W-:Y:S06]  /*67e0*/  HMMA.16816.F32 R240, R4.reuse, R22, R184 ;  /* 0x0000001604f0723c */ /* 0x040fec00000018b8 */
[C---:B------:R-:W-:Y:S06]  /*67f0*/  HMMA.16816.F32 R236, R4.reuse, R28, R180 ;  /* 0x0000001c04ec723c */ /* 0x040fec00000018b4 */
[----:B------:R-:W-:Y:S01]  /*6800*/  HMMA.16816.F32 R200, R4, R30, R24 ;  /* 0x0000001e04c8723c */ /* 0x000fe20000001818 */
[----:B------:R-:W2:Y:S04]  /*6810*/  LDSM.16.M88.4 R4, [R218+0x6000] ;  /* 0x00600000da04783b */ /* 0x000ea80000000200 */
[----:B------:R-:W4:Y:S01]  /*6820*/  LDSM.16.M88.4 R24, [R216+0x9800] ;  /* 0x00980000d818783b */ /* 0x000f220000000200 */
[C---:B---3--:R-:W-:Y:S06]  /*6830*/  HMMA.16816.F32 R180, R12.reuse, R20, R176 ;  /* 0x000000140cb4723c */ /* 0x048fec00000018b0 */
[C---:B------:R-:W-:Y:S01]  /*6840*/  HMMA.16816.F32 R188, R12.reuse, R22, R140 ;  /* 0x000000160cbc723c */ /* 0x040fe2000000188c */
[----:B------:R-:W-:Y:S05]  /*6850*/  LDSM.16.M88.4 R20, [R217+0x6000] ;  /* 0x00600000d914783b */ /* 0x000fea0000000200 */
[C---:B------:R-:W-:Y:S06]  /*6860*/  HMMA.16816.F32 R184, R12.reuse, R28, R192 ;  /* 0x0000001c0cb8723c */ /* 0x040fec00000018c0 */
[----:B------:R-:W-:Y:S01]  /*6870*/  HMMA.16816.F32 R176, R12, R30, R196 ;  /* 0x0000001e0cb0723c */ /* 0x000fe200000018c4 */
[----:B------:R-:W3:Y:S04]  /*6880*/  LDSM.16.M88.4 R28, [R215+0x1000] ;  /* 0x00100000d71c783b */ /* 0x000ee80000000200 */
[----:B------:R-:W5:Y:S01]  /*6890*/  LDSM.16.M88.4 R12, [R217+0x4000] ;  /* 0x00400000d90c783b */ /* 0x000f620000000200 */
[C---:B-1----:R-:W-:Y:S06]  /*68a0*/  HMMA.16816.F32 R180, R8.reuse, R32, R180 ;  /* 0x0000002008b4723c */ /* 0x042fec00000018b4 */
[----:B------:R-:W-:Y:S06]  /*68b0*/  HMMA.16816.F32 R188, R8, R34, R188 ;  /* 0x0000002208bc723c */ /* 0x000fec00000018bc */
[----:B--2---:R-:W-:Y:S06]  /*68c0*/  HMMA.16816.F32 R140, R4, R32, R204 ;  /* 0x00000020048c723c */ /* 0x004fec00000018cc */
[C---:B----4-:R-:W-:Y:S06]  /*68d0*/  HMMA.16816.F32 R196, R8.reuse, R24, R184 ;  /* 0x0000001808c4723c */ /* 0x050fec00000018b8 */
[----:B------:R-:W-:Y:S01]  /*68e0*/  HMMA.16816.F32 R184, R8, R26, R176 ;  /* 0x0000001a08b8723c */ /* 0x000fe200000018b0 */
[----:B------:R-:W1:Y:S01]  /*68f0*/  LDSM.16.M88.4 R8, [R215+0x1800] ;  /* 0x00180000d708783b */ /* 0x000e620000000200 */
[----:B------:R-:W-:-:S04]  /*6900*/  DEPBAR.LE SB0, 0x0 ;  /* 0x000080000000791a */ /* 0x000fc80000000000 */
[----:B------:R-:W-:Y:S06]  /*6910*/  HMMA.16816.F32 R192, R4, R34, R240 ;  /* 0x0000002204c0723c */ /* 0x000fec00000018f0 */
[-C--:B---3--:R-:W-:Y:S06]  /*6920*/  HMMA.16816.F32 R140, R20, R28.reuse, R140 ;  /* 0x0000001c148c723c */ /* 0x088fec000000188c */
[----:B-----5:R-:W-:Y:S06]  /*6930*/  HMMA.16816.F32 R32, R12, R28, R180 ;  /* 0x0000001c0c20723c */ /* 0x020fec00000018b4 */
[----:B------:R-:W-:Y:S06]  /*6940*/  HMMA.16816.F32 R236, R4, R24, R236 ;  /* 0x0000001804ec723c */ /* 0x000fec00000018ec */
[----:B------:R-:W-:Y:S06]  /*6950*/  HMMA.16816.F32 R176, R12, R30, R188 ;  /* 0x0000001e0cb0723c */ /* 0x000fec00000018bc */
[----:B------:R-:W-:Y:S01]  /*6960*/  HMMA.16816.F32 R200, R4, R26, R200 ;  /* 0x0000001a04c8723c */ /* 0x000fe200000018c8 */
[----:B------:R-:W-:-:S02]  /*6970*/  FSEL R29, R140, -INF , !P6 ;  /* 0xff8000008c1d7808 */ /* 0x000fc40007000000 */
[----:B------:R-:W-:Y:S02]  /*6980*/  ISETP.GE.AND P6, PT, R2, R228, PT ;  /* 0x000000e40200720c */ /* 0x000fe40003fc6270 */
[----:B------:R-:W-:Y:S01]  /*6990*/  FSEL R139, R143, -INF , !P2 ;  /* 0xff8000008f8b7808 */ /* 0x000fe20005000000 */
[----:B------:R-:W-:Y:S01]  /*69a0*/  HMMA.16816.F32 R180, R20, R30, R192 ;  /* 0x0000001e14b4723c */ /* 0x000fe200000018c0 */
[----:B------:R-:W-:Y:S01]  /*69b0*/  FSEL R27, R32, -INF , !P3 ;  /* 0xff800000201b7808 */ /* 0x000fe20005800000 */
[----:B------:R-:W-:Y:S01]  /*69c0*/  IMAD.WIDE.U32 R6, R19, -0x326172a9, RZ ;  /* 0xcd9e8d5713067825 */ /* 0x000fe200078e00ff */
[----:B------:R-:W-:Y:S01]  /*69d0*/  BAR.SYNC.DEFER_BLOCKING 0x0 ;  /* 0x0000000000007b1d */ /* 0x000fe20000010000 */
[----:B------:R-:W-:Y:S02]  /*69e0*/  ISETP.GE.AND P3, PT, R0, R230, PT ;  /* 0x000000e60000720c */ /* 0x000fe40003f66270 */
[----:B------:R-:W-:Y:S02]  /*69f0*/  FSEL R24, R34, -INF , !P1 ;  /* 0xff80000022187808 */ /* 0x000fe40004800000 */
[----:B------:R-:W-:-:S02]  /*6a00*/  ISETP.LT.OR P3, PT, R0, R226, P3 ;  /* 0x000000e20000720c */ /* 0x000fc40001f61670 */
[----:B------:R-:W-:Y:S02]  /*6a10*/  LOP3.LUT R4, R7, R132, RZ, 0x3c, !PT ;  /* 0x0000008407047212 */ /* 0x000fe400078e3cff */
[----:B------:R-:W-:Y:S02]  /*6a20*/  FSEL R132, R142, -INF , !P3 ;  /* 0xff8000008e847808 */ /* 0x000fe40005800000 */
[----:B------:R-:W-:Y:S01]  /*6a30*/  FSEL R31, R141, -INF , !P0 ;  /* 0xff8000008d1f7808 */ /* 0x000fe20004000000 */
[----:B------:R-:W-:Y:S01]  /*6a40*/  IMAD.WIDE.U32 R18, R4, -0x2daee0ad, RZ ;  /* 0xd2511f5304127825 */ /* 0x000fe200078e00ff */
[C---:B------:R-:W-:Y:S01]  /*6a50*/  ISETP.GE.AND P1, PT, R2.reuse, R229, PT ;  /* 0x000000e50200720c */ /* 0x040fe20003f26270 */
[----:B-1----:R-:W-:Y:S01]  /*6a60*/  HMMA.16816.F32 R140, R12, R8, R196 ;  /* 0x000000080c8c723c */ /* 0x002fe200000018c4 */
[C---:B------:R-:W-:Y:S01]  /*6a70*/  ISETP.GE.AND P3, PT, R2.reuse, R231, PT ;  /* 0x000000e70200720c */ /* 0x040fe20003f66270 */
[----:B------:R-:W-:Y:S01]  /*6a80*/  IMAD.WIDE.U32 R4, R3, -0x326172a9, RZ ;  /* 0xcd9e8d5703047825 */ /* 0x000fe200078e00ff */
[----:B------:R-:W-:-:S02]  /*6a90*/  ISETP.GE.AND P0, PT, R2, R230, PT ;  /* 0x000000e60200720c */ /* 0x000fc40003f06270 */
[----:B------:R-:W-:Y:S01]  /*6aa0*/  ISETP.LT.OR P1, PT, R2, R225, P1 ;  /* 0x000000e10200720c */ /* 0x000fe20000f21670 */
[----:B------:R-:W-:Y:S01]  /*6ab0*/  VIADD R3, R0, 0x11 ;  /* 0x0000001100037836 */ /* 0x000fe20000000000 */
[C---:B------:R-:W-:Y:S02]  /*6ac0*/  ISETP.LT.OR P6, PT, R2.reuse, R224, P6 ;  /* 0x000000e00200720c */ /* 0x040fe400037c1670 */
[C---:B------:R-:W-:Y:S02]  /*6ad0*/  ISETP.LT.OR P3, PT, R2.reuse, R227, P3 ;  /* 0x000000e30200720c */ /* 0x040fe40001f61670 */
[----:B------:R-:W-:Y:S01]  /*6ae0*/  ISETP.LT.OR P0, PT, R2, R226, P0 ;  /* 0x000000e20200720c */ /* 0x000fe20000701670 */
[----:B------:R-:W-:Y:S01]  /*6af0*/  VIADD R2, R0, 0x9 ;  /* 0x0000000900027836 */ /* 0x000fe20000000000 */
[----:B------:R-:W-:Y:S02]  /*6b00*/  FSEL R26, R33, -INF , !P5 ;  /* 0xff800000211a7808 */ /* 0x000fe40006800000 */
[----:B------:R-:W-:-:S02]  /*6b10*/  FSEL R28, R35, -INF , !P4 ;  /* 0xff800000231c7808 */ /* 0x000fc40006000000 */
[----:B------:R-:W-:Y:S01]  /*6b20*/  HMMA.16816.F32 R32, R12, R10, R184 ;  /* 0x0000000a0c20723c */ /* 0x000fe200000018b8 */
[----:B------:R-:W-:Y:S02]  /*6b30*/  FSEL R25, R176, -INF , !P1 ;  /* 0xff800000b0197808 */ /* 0x000fe40004800000 */
[C---:B------:R-:W-:Y:S02]  /*6b40*/  ISETP.GE.AND P4, PT, R2.reuse, R229, PT ;  /* 0x000000e50200720c */ /* 0x040fe40003f86270 */
[C---:B------:R-:W-:Y:S01]  /*6b50*/  ISETP.GE.AND P5, PT, R2.reuse, R228, PT ;  /* 0x000000e40200720c */ /* 0x040fe20003fa6270 */
[----:B------:R-:W-:Y:S01]  /*6b60*/  HMMA.16816.F32 R184, R20, R8, R236 ;  /* 0x0000000814b8723c */ /* 0x000fe200000018ec */
[C---:B------:R-:W-:Y:S02]  /*6b70*/  ISETP.GE.AND P2, PT, R2.reuse, R231, PT ;  /* 0x000000e70200720c */ /* 0x040fe40003f46270 */
[C---:B------:R-:W-:Y:S02]  /*6b80*/  ISETP.GE.AND P1, PT, R2.reuse, R230, PT ;  /* 0x000000e60200720c */ /* 0x040fe40003f26270 */
[----:B------:R-:W-:-:S02]  /*6b90*/  ISETP.LT.OR P4, PT, R2, R225, P4 ;  /* 0x000000e10200720c */ /* 0x000fc40002781670 */
[----:B------:R-:W-:Y:S01]  /*6ba0*/  ISETP.LT.OR P5, PT, R2, R224, P5 ;  /* 0x000000e00200720c */ /* 0x000fe20002fa1670 */
[----:B------:R-:W-:Y:S01]  /*6bb0*/  IMAD R9, R252, -0x326172a9, RZ ;  /* 0xcd9e8d57fc097824 */ /* 0x000fe200078e02ff */
        /* <DEDUP_REMOVED lines=11> */
[----:B------:R-:W-:-:S02]  /*6c70*/  FSEL R179, R179, -INF , !P5 ;  /* 0xff800000b3b37808 */ /* 0x000fc40006800000 */
[----:B------:R-:W-:Y:S02]  /*6c80*/  ISETP.GE.AND P5, PT, R3, R229, PT ;  /* 0x000000e50300720c */ /* 0x000fe40003fa6270 */
[C---:B------:R-:W-:Y:S02]  /*6c90*/  ISETP.LT.OR P6, PT, R2.reuse, R225, P6 ;  /* 0x000000e10200720c */ /* 0x040fe400037c1670 */
[C---:B------:R-:W-:Y:S02]  /*6ca0*/  ISETP.LT.OR P3, PT, R2.reuse, R224, P3 ;  /* 0x000000e00200720c */ /* 0x040fe40001f61670 */
[C---:B------:R-:W-:Y:S02]  /*6cb0*/  ISETP.LT.OR P0, PT, R2.reuse, R227, P0 ;  /* 0x000000e30200720c */ /* 0x040fe40000701670 */
[----:B------:R-:W-:Y:S01]  /*6cc0*/  ISETP.LT.OR P4, PT, R2, R226, P4 ;  /* 0x000000e20200720c */ /* 0x000fe20002781670 */
[C---:B------:R-:W-:Y:S01]  /*6cd0*/  VIADD R2, R0.reuse, 0x18 ;  /* 0x0000001800027836 */ /* 0x040fe20000000000 */
[----:B------:R-:W-:Y:S01]  /*6ce0*/  FSEL R30, R181, -INF , !P2 ;  /* 0xff800000b51e7808 */ /* 0x000fe20005000000 */
[----:B------:R-:W-:Y:S01]  /*6cf0*/  VIADD R0, R0, 0x19 ;  /* 0x0000001900007836 */ /* 0x000fe20000000000 */
[----:B------:R-:W-:-:S02]  /*6d00*/  ISETP.LT.OR P5, PT, R3, R225, P5 ;  /* 0x000000e10300720c */ /* 0x000fc40002fa1670 */
[----:B------:R-:W-:Y:S02]  /*6d10*/  ISETP.GE.AND P2, PT, R3, R228, PT ;  /* 0x000000e40300720c */ /* 0x000fe40003f46270 */
[----:B------:R-:W-:Y:S02]  /*6d20*/  FSEL R188, R141, -INF , !P5 ;  /* 0xff8000008dbc7808 */ /* 0x000fe40006800000 */
[----:B------:R-:W-:Y:S02]  /*6d30*/  ISETP.LT.OR P2, PT, R3, R224, P2 ;  /* 0x000000e00300720c */ /* 0x000fe40001741670 */
[----:B------:R-:W-:Y:S02]  /*6d40*/  ISETP.GE.AND P5, PT, R2, R228, PT ;  /* 0x000000e40200720c */ /* 0x000fe40003fa6270 */
[----:B------:R-:W-:Y:S02]  /*6d50*/  FSEL R194, R184, -INF , !P0 ;  /* 0xff800000b8c27808 */ /* 0x000fe40004000000 */
[----:B------:R-:W-:-:S02]  /*6d60*/  PLOP3.LUT P0, PT, PT, PT, UP0, 0x80, 0x0 ;  /* 0x000000000000781c */ /* 0x000fc40003f0f008 */
[----:B------:R-:W-:Y:S02]  /*6d70*/  FSEL R189, R140, -INF , !P6 ;  /* 0xff8000008cbd7808 */ /* 0x000fe40007000000 */
[----:B------:R-:W-:Y:S02]  /*6d80*/  FSEL R198, R143, -INF , !P2 ;  /* 0xff8000008fc67808 */ /* 0x000fe40005000000 */
[C---:B------:R-:W-:Y:S02]  /*6d90*/  ISETP.LT.OR P5, PT, R2.reuse, R224, P5 ;  /* 0x000000e00200720c */ /* 0x040fe40002fa1670 */
[-C--:B------:R-:W-:Y:S02]  /*6da0*/  ISETP.GE.AND P6, PT, R2, R229.reuse, PT ;  /* 0x000000e50200720c */ /* 0x080fe40003fc6270 */
[----:B------:R-:W-:Y:S02]  /*6db0*/  ISETP.GE.AND P2, PT, R0, R229, PT ;  /* 0x000000e50000720c */ /* 0x000fe40003f46270 */
[----:B------:R-:W-:-:S02]  /*6dc0*/  FSEL R197, R34, -INF , !P5 ;  /* 0xff80000022c57808 */ /* 0x000fc40006800000 */
[----:B------:R-:W-:Y:S02]  /*6dd0*/  FSEL R133, R183, -INF , !P1 ;  /* 0xff800000b7857808 */ /* 0x000fe40004800000 */
[-C--:B------:R-:W-:Y:S02]  /*6de0*/  ISETP.LT.OR P6, PT, R2, R225.reuse, P6 ;  /* 0x000000e10200720c */ /* 0x080fe400037c1670 */
[C---:B------:R-:W-:Y:S02]  /*6df0*/  ISETP.LT.OR P2, PT, R0.reuse, R225, P2 ;  /* 0x000000e10000720c */ /* 0x040fe40001741670 */
[----:B------:R-:W-:Y:S02]  /*6e00*/  ISETP.GE.AND P5, PT, R0, R228, PT ;  /* 0x000000e40000720c */ /* 0x000fe40003fa6270 */
[----:B------:R-:W-:Y:S02]  /*6e10*/  ISETP.GE.AND P1, PT, R3, R231, PT ;  /* 0x000000e70300720c */ /* 0x000fe40003f26270 */
[----:B------:R-:W-:-:S02]  /*6e20*/  FSEL R196, R142, -INF , !P3 ;  /* 0xff8000008ec47808 */ /* 0x000fc40005800000 */
[----:B------:R-:W-:Y:S01]  /*6e30*/  FSEL R178, R32, -INF , !P6 ;  /* 0xff80000020b27808 */ /* 0x000fe20007000000 */
[----:B------:R-:W-:Y:S01]  /*6e40*/  HMMA.16816.F32 R140, R20, R10, R200 ;  /* 0x0000000a148c723c */ /* 0x000fe200000018c8 */
[----:B------:R-:W-:Y:S02]  /*6e50*/  FSEL R190, R33, -INF , !P2 ;  /* 0xff80000021be7808 */ /* 0x000fe40005000000 */
[----:B------:R-:W-:Y:S02]  /*6e60*/  ISETP.LT.OR P5, PT, R0, R224, P5 ;  /* 0x000000e00000720c */ /* 0x000fe40002fa1670 */
[C---:B------:R-:W-:Y:S02]  /*6e70*/  ISETP.GE.AND P3, PT, R3.reuse, R230, PT ;  /* 0x000000e60300720c */ /* 0x040fe40003f66270 */
[----:B------:R-:W-:Y:S02]  /*6e80*/  ISETP.LT.OR P1, PT, R3, R227, P1 ;  /* 0x000000e30300720c */ /* 0x000fe40000f21670 */
[----:B------:R-:W-:-:S02]  /*6e90*/  ISETP.GE.AND P6, PT, R2, R231, PT ;  /* 0x000000e70200720c */ /* 0x000fc40003fc6270 */
[C---:B------:R-:W-:Y:S02]  /*6ea0*/  ISETP.GE.AND P2, PT, R2.reuse, R230, PT ;  /* 0x000000e60200720c */ /* 0x040fe40003f46270 */
[----:B------:R-:W-:Y:S02]  /*6eb0*/  LOP3.LUT R192, R19, UR20, R234, 0x96, !PT ;  /* 0x0000001413c07c12 */ /* 0x000fe4000f8e96ea */
[----:B------:R-:W-:Y:S02]  /*6ec0*/  LOP3.LUT R193, R5, UR21, R6, 0x96, !PT ;  /* 0x0000001505c17c12 */ /* 0x000fe4000f8e9606 */
[----:B------:R-:W-:Y:S02]  /*6ed0*/  FSEL R191, R35, -INF , !P5 ;  /* 0xff80000023bf7808 */ /* 0x000fe40006800000 */
[----:B------:R-:W-:Y:S02]  /*6ee0*/  ISETP.LT.OR P3, PT, R3, R226, P3 ;  /* 0x000000e20300720c */ /* 0x000fe40001f61670 */
[----:B------:R-:W-:-:S02]  /*6ef0*/  ISETP.LT.OR P6, PT, R2, R227, P6 ;  /* 0x000000e30200720c */ /* 0x000fc400037c1670 */
[----:B------:R-:W-:Y:S02]  /*6f00*/  ISETP.LT.OR P2, PT, R2, R226, P2 ;  /* 0x000000e20200720c */ /* 0x000fe40001741670 */
[----:B------:R-:W-:Y:S02]  /*6f10*/  FSEL R195, R185, -INF , !P1 ;  /* 0xff800000b9c37808 */ /* 0x000fe40004800000 */
[----:B------:R-:W-:Y:S02]  /*6f20*/  ISETP.GE.AND P5, PT, R0, R231, PT ;  /* 0x000000e70000720c */ /* 0x000fe40003fa6270 */
        /* <DEDUP_REMOVED lines=16> */
[----:B------:R-:W-:-:S04]  /*7030*/  LEA R2, P1, R3, UR10, 0x1 ;  /* 0x0000000a03027c11 */ /* 0x000fc8000f8208ff */
[----:B------:R-:W-:Y:S02]  /*7040*/  LEA.HI.X R3, R3, UR11, R6, 0x1, P1 ;  /* 0x0000000b03037c11 */ /* 0x000fe400088f0c06 */
[----:B------:R-:W-:-:S03]  /*7050*/  IADD3 R6, P1, R2, UR25, RZ ;  /* 0x0000001902067c10 */ /* 0x000fc6000ff3e0ff */
[----:B------:R-:W-:Y:S01]  /*7060*/  @!PT LDS RZ, [RZ] ;  /* 0x00000000fffff984 */ /* 0x000fe20000000800 */
[----:B------:R-:W-:Y:S01]  /*7070*/  @!PT LDS RZ, [RZ] ;  /* 0x00000000fffff984 */ /* 0x000fe20000000800 */
[----:B------:R-:W-:Y:S01]  /*7080*/  @!PT LDS RZ, [RZ] ;  /* 0x00000000fffff984 */ /* 0x000fe20000000800 */
[----:B------:R1:W-:Y:S01]  /*7090*/  LDGSTS.E.BYPASS.LTC128B.128 [R232+0x8000], desc[UR30][R2.64] ;  /* 0x0800000002e87fae */ /* 0x0003e2000b901d5e */
[----:B------:R-:W-:-:S03]  /*70a0*/  IADD3.X R7, R3, UR24, RZ, P1, !PT ;  /* 0x0000001803077c10 */ /* 0x000fc60008ffe4ff */
[----:B------:R1:W-:Y:S04]  /*70b0*/  LDGSTS.E.BYPASS.LTC128B.128 [R232+0x9000], desc[UR30][R2.64+0x80] ;  /* 0x0900008002e87fae */ /* 0x0003e8000b901d5e */
[----:B------:R1:W-:Y:S04]  /*70c0*/  LDGSTS.E.BYPASS.LTC128B.128 [R232+0x8800], desc[UR30][R6.64] ;  /* 0x0880000006e87fae */ /* 0x0003e8000b901d5e */
[----:B------:R1:W-:Y:S04]  /*70d0*/  LDGSTS.E.BYPASS.LTC128B.128 [R232+0x9800], desc[UR30][R6.64+0x80] ;  /* 0x0980008006e87fae */ /* 0x0003e8000b901d5e */
[----:B------:R-:W0:Y:S02]  /*70e0*/  LDGDEPBAR ;  /* 0x00000000000079af */ /* 0x000e240000000000 */
.L_x_2312:
[----:B------:R-:W2:Y:S04]  /*70f0*/  LDL.64 R20, [R1+0x10] ;  /* 0x0000100001147983 */ /* 0x000ea80000100a00 */
[----:B------:R-:W3:Y:S01]  /*7100*/  LDL.64 R22, [R1+0x60] ;  /* 0x0000600001167983 */ /* 0x000ee20000100a00 */
[----:B-1----:R-:W-:Y:S01]  /*7110*/  FMNMX.FTZ R2, R26, R8, !PT ;  /* 0x000000081a027209 */ /* 0x002fe20007810000 */
[----:B------:R-:W-:Y:S01]  /*7120*/  IMAD.WIDE.U32 R6, R192, -0x326172a9, RZ ;  /* 0xcd9e8d57c0067825 */ /* 0x000fe200078e00ff */
[----:B------:R-:W-:Y:S02]  /*7130*/  ISETP.GE.AND P1, PT, R0, R230, PT ;  /* 0x000000e60000720c */ /* 0x000fe40003f26270 */
[----:B------:R-:W-:Y:S02]  /*7140*/  FMNMX.FTZ R2, R25, R2, !PT ;  /* 0x0000000219027209 */ /* 0x000fe40007810000 */
[----:B------:R-:W-:-:S02]  /*7150*/  LOP3.LUT R8, R5, UR21, R9, 0x96, !PT ;  /* 0x0000001505087c12 */ /* 0x000fc4000f8e9609 */
[----:B------:R-:W-:Y:S02]  /*7160*/  FMNMX.FTZ R5, R12, R2, !PT ;  /* 0x000000020c057209 */ /* 0x000fe40007810000 */
[C---:B------:R-:W-:Y:S02]  /*7170*/  ISETP.LT.OR P5, PT, R0.reuse, R227, P5 ;  /* 0x000000e30000720c */ /* 0x040fe40002fa1670 */
[----:B------:R-:W-:Y:S02]  /*7180*/  ISETP.LT.OR P1, PT, R0, R226, P1 ;  /* 0x000000e20000720c */ /* 0x000fe40000f21670 */
[----:B------:R-:W-:Y:S01]  /*7190*/  LOP3.LUT R0, R7, UR19, R4, 0x96, !PT ;  /* 0x0000001307007c12 */ /* 0x000fe2000f8e9604 */
[----:B------:R-:W-:-:S04]  /*71a0*/  IMAD.WIDE.U32 R2, R193, -0x2daee0ad, RZ ;  /* 0xd2511f53c1027825 */ /* 0x000fc800078e00ff */
[----:B------:R-:W-:Y:S01]  /*71b0*/  IMAD.WIDE.U32 R10, R8, -0x2daee0ad, RZ ;  /* 0xd2511f53080a7825 */ /* 0x000fe200078e00ff */
[----:B------:R-:W-:-:S03]  /*71c0*/  LOP3.LUT R3, R3, UR18, R18, 0x96, !PT ;  /* 0x0000001203037c12 */ /* 0x000fc6000f8e9612 */
[----:B------:R-:W-:-:S05]  /*71d0*/  IMAD.WIDE.U32 R32, R0, -0x2daee0ad, RZ ;  /* 0xd2511f5300207825 */ /* 0x000fca00078e00ff */
[----:B------:R-:W-:Y:S02]  /*71e0*/  LOP3.LUT R7, R33, UR16, R2, 0x96, !PT ;  /* 0x0000001021077c12 */ /* 0x000fe4000f8e9602 */
[----:B------:R-:W-:Y:S02]  /*71f0*/  FSEL R140, R140, -INF , !P6 ;  /* 0xff8000008c8c7808 */ /* 0x000fe40007000000 */
[----:B------:R-:W-:Y:S02]  /*7200*/  FSEL R142, R142, -INF , !P2 ;  /* 0xff8000008e8e7808 */ /* 0x000fe40005000000 */
[----:B------:R-:W-:Y:S02]  /*7210*/  FSEL R143, R143, -INF , !P1 ;  /* 0xff8000008f8f7808 */ /* 0x000fe40004800000 */
[----:B--2---:R-:W-:Y:S02]  /*7220*/  LOP3.LUT R9, R21, UR19, R4, 0x96, !PT ;  /* 0x0000001315097c12 */ /* 0x004fe4000f8e9604 */
[----:B------:R-:W-:-:S03]  /*7230*/  FMNMX.FTZ R4, R189, R5, !PT ;  /* 0x00000005bd047209 */ /* 0x000fc60007810000 */
[----:B------:R-:W-:Y:S01]  /*7240*/  IMAD.WIDE.U32 R34, R9, -0x2daee0ad, RZ ;  /* 0xd2511f5309227825 */ /* 0x000fe200078e00ff */
[----:B------:R-:W-:Y:S02]  /*7250*/  FMNMX.FTZ R0, R188, R4, !PT ;  /* 0x00000004bc007209 */ /* 0x000fe40007810000 */
[----:B---3--:R-:W-:Y:S02]  /*7260*/  LOP3.LUT R4, R11, UR18, R22, 0x96, !PT ;  /* 0x000000120b047c12 */ /* 0x008fe4000f8e9616 */
[----:B------:R-:W-:Y:S02]  /*7270*/  LOP3.LUT R5, R35, UR16, R10, 0x96, !PT ;  /* 0x0000001023057c12 */ /* 0x000fe4000f8e960a */
[----:B------:R-:W-:Y:S01]  /*7280*/  FMNMX.FTZ R0, R178, R0, !PT ;  /* 0x00000000b2007209 */ /* 0x000fe20007810000 */
[----:B------:R-:W-:Y:S01]  /*7290*/  IMAD.WIDE.U32 R10, R3, -0x326172a9, RZ ;  /* 0xcd9e8d57030a7825 */ /* 0x000fe200078e00ff */
[----:B------:R-:W-:-:S03]  /*72a0*/  FMNMX.FTZ R3, R135, R24, !PT ;  /* 0x0000001887037209 */ /* 0x000fc60007810000 */
[----:B------:R-:W-:Y:S01]  /*72b0*/  IMAD.WIDE.U32 R8, R4, -0x326172a9, RZ ;  /* 0xcd9e8d5704087825 */ /* 0x000fe200078e00ff */
[----:B------:R-:W-:-:S03]  /*72c0*/  FMNMX.FTZ R4, R190, R0, !PT ;  /* 0x00000000be047209 */ /* 0x000fc60007810000 */
[----:B------:R-:W-:Y:S01]  /*72d0*/  IMAD.WIDE.U32 R22, R5, -0x326172a9, RZ ;  /* 0xcd9e8d5705167825 */ /* 0x000fe200078e00ff */
[----:B------:R-:W-:Y:S02]  /*72e0*/  FMNMX.FTZ R0, R28, R3, !PT ;  /* 0x000000031c007209 */ /* 0x000fe40007810000 */
[----:B------:R-:W-:Y:S02]  /*72f0*/  LOP3.LUT R3, R9, UR17, R20, 0x96, !PT ;  /* 0x0000001109037c12 */ /* 0x000fe4000f8e9614 */
[----:B------:R-:W-:Y:S01]  /*7300*/  LOP3.LUT R5, R23, UR15, R8, 0x96, !PT ;  /* 0x0000000f17057c12 */ /* 0x000fe2000f8e9608 */
[----:B------:R-:W1:Y:S01]  /*7310*/  SHFL.BFLY PT, R9, R4, 0x2, 0x1f ;  /* 0x0c401f0004097f89 */ /* 0x000e6200000e0000 */
[----:B------:R-:W-:Y:S01]  /*7320*/  LOP3.LUT R2, R11, UR17, R6, 0x96, !PT ;  /* 0x000000110b027c12 */ /* 0x000fe2000f8e9606 */
[----:B------:R-:W-:Y:S01]  /*7330*/  IMAD.WIDE.U32 R20, R7, -0x326172a9, RZ ;  /* 0xcd9e8d5707147825 */ /* 0x000fe200078e00ff */
[----:B------:R-:W-:-:S03]  /*7340*/  FMNMX.FTZ R0, R14, R0, !PT ;  /* 0x000000000e007209 */ /* 0x000fc60007810000 */
[----:B------:R-:W-:Y:S01]  /*7350*/  IMAD.WIDE.U32 R176, R5, -0x2daee0ad, RZ ;  /* 0xd2511f5305b07825 */ /* 0x000fe200078e00ff */
[----:B------:R-:W-:-:S03]  /*7360*/  FMNMX.FTZ R0, R179, R0, !PT ;  /* 0x00000000b3007209 */ /* 0x000fc60007810000 */
[----:B------:R-:W-:Y:S01]  /*7370*/  IMAD.WIDE.U32 R6, R3, -0x2daee0ad, RZ ;  /* 0xd2511f5303067825 */ /* 0x000fe200078e00ff */
[----:B------:R-:W-:-:S03]  /*7380*/  LOP3.LUT R5, R21, UR15, R10, 0x96, !PT ;  /* 0x0000000f15057c12 */ /* 0x000fc6000f8e960a */
[----:B------:R-:W-:Y:S01]  /*7390*/  IMAD.WIDE.U32 R18, R2, -0x2daee0ad, RZ ;  /* 0xd2511f5302127825 */ /* 0x000fe200078e00ff */
[----:B------:R-:W-:Y:S02]  /*73a0*/  MOV R33, R177 ;  /* 0x000000b100217202 */ /* 0x000fe40000000f00 */
[----:B------:R-:W-:Y:S02]  /*73b0*/  FMNMX.FTZ R2, R196, R0, !PT ;  /* 0x00000000c4027209 */ /* 0x000fe40007810000 */
[----:B------:R-:W-:Y:S01]  /*73c0*/  LOP3.LUT R0, R7, UR14, R34, 0x96, !PT ;  /* 0x0000000e07007c12 */ /* 0x000fe2000f8e9622 */
[----:B------:R-:W-:Y:S01]  /*73d0*/  IMAD.WIDE.U32 R180, R5, -0x2daee0ad, RZ ;  /* 0xd2511f5305b47825 */ /* 0x000fe200078e00ff */
[----:B------:R-:W-:Y:S02]  /*73e0*/  LOP3.LUT R3, R19, UR14, R32, 0x96, !PT ;  /* 0x0000000e13037c12 */ /* 0x000fe4000f8e9620 */
[----:B------:R-:W-:Y:S02]  /*73f0*/  LOP3.LUT R8, R33, UR12, R6, 0x96, !PT ;  /* 0x0000000c21087c12 */ /* 0x000fe4000f8e9606 */
[----:B------:R-:W-:Y:S01]  /*7400*/  FMNMX.FTZ R5, R198, R2, !PT ;  /* 0x00000002c6057209 */ /* 0x000fe20007810000 */
[----:B------:R-:W-:-:S03]  /*7410*/  IMAD.WIDE.U32 R6, R0, -0x326172a9, RZ ;  /* 0xcd9e8d5700067825 */ /* 0x000fc600078e00ff */
[----:B------:R-:W-:Y:S01]  /*7420*/  FMNMX.FTZ R0, R197, R5, !PT ;  /* 0x00000005c5007209 */ /* 0x000fe20007810000 */
[----:B------:R-:W-:Y:S01]  /*7430*/  IMAD.WIDE.U32 R10, R3, -0x326172a9, RZ ;  /* 0xcd9e8d57030a7825 */ /* 0x000fe200078e00ff */
[----:B------:R-:W-:-:S03]  /*7440*/  LOP3.LUT R5, R181, UR12, R18, 0x96, !PT ;  /* 0x0000000cb5057c12 */ /* 0x000fc6000f8e9612 */
[----:B------:R-:W-:Y:S01]  /*7450*/  IMAD.WIDE.U32 R2, R8, -0x326172a9, RZ ;  /* 0xcd9e8d5708027825 */ /* 0x000fe200078e00ff */
[----:B------:R-:W-:Y:S02]  /*7460*/  FMNMX.FTZ R8, R134, R29, !PT ;  /* 0x0000001d86087209 */ /* 0x000fe40007810000 */
[----:B------:R-:W-:Y:S02]  /*7470*/  LOP3.LUT R193, R7, UR13, R22, 0x96, !PT ;  /* 0x0000000d07c17c12 */ /* 0x000fe4000f8e9616 */
[----:B------:R-:W-:Y:S02]  /*7480*/  FMNMX.FTZ R7, R191, R0, !PT ;  /* 0x00000000bf077209 */ /* 0x000fe40007810000 */
[----:B------:R-:W-:Y:S02]  /*7490*/  LOP3.LUT R0, R3, UR22, R6, 0x96, !PT ;  /* 0x0000001603007c12 */ /* 0x000fe4000f8e9606 */
[----:B------:R-:W-:Y:S02]  /*74a0*/  LOP3.LUT R13, R2, 0xffff, RZ, 0xc0, !PT ;  /* 0x0000ffff020d7812 */ /* 0x000fe400078ec0ff */
[----:B-1----:R-:W-:Y:S01]  /*74b0*/  FMNMX.FTZ R6, R4, R9, !PT ;  /* 0x0000000904067209 */ /* 0x002fe20007810000 */
[----:B------:R-:W-:Y:S01]  /*74c0*/  IMAD.WIDE.U32 R4, R5, -0x326172a9, RZ ;  /* 0xcd9e8d5705047825 */ /* 0x000fe200078e00ff */
[----:B------:R-:W-:Y:S01]  /*74d0*/  FMNMX.FTZ R3, R31, R8, !PT ;  /* 0x000000081f037209 */ /* 0x000fe20007810000 */
[----:B------:R-:W1:Y:S01]  /*74e0*/  SHFL.BFLY PT, R9, R7, 0x2, 0x1f ;  /* 0x0c401f0007097f89 */ /* 0x000e6200000e0000 */
[----:B------:R-:W-:-:S02]  /*74f0*/  LOP3.LUT R192, R11, UR13, R20, 0x96, !PT ;  /* 0x0000000d0bc07c12 */ /* 0x000fc4000f8e9614 */
[----:B------:R-:W-:Y:S02]  /*7500*/  FMNMX.FTZ R3, R15, R3, !PT ;  /* 0x000000030f037209 */ /* 0x000fe40007810000 */
[----:B------:R-:W-:Y:S02]  /*7510*/  LOP3.LUT R20, R2, 0xff, RZ, 0xc0, !PT ;  /* 0x000000ff02147812 */ /* 0x000fe400078ec0ff */
[--C-:B------:R-:W-:Y:S02]  /*7520*/  SHF.R.U32.HI R21, RZ, 0x10, R2.reuse ;  /* 0x00000010ff157819 */ /* 0x100fe40000011602 */
[----:B------:R-:W-:Y:S02]  /*7530*/  SHF.R.U32.HI R22, RZ, 0x18, R2 ;  /* 0x00000018ff167819 */ /* 0x000fe40000011602 */
[----:B------:R-:W-:Y:S02]  /*7540*/  LOP3.LUT R2, R5, UR22, R10, 0x96, !PT ;  /* 0x0000001605027c12 */ /* 0x000fe4000f8e960a */
[----:B------:R-:W-:-:S02]  /*7550*/  LOP3.LUT R10, R4, 0xffff, RZ, 0xc0, !PT ;  /* 0x0000ffff040a7812 */ /* 0x000fc400078ec0ff */
[----:B------:R-:W-:Y:S02]  /*7560*/  FMNMX.FTZ R5, R30, R3, !PT ;  /* 0x000000031e057209 */ /* 0x000fe40007810000 */
[----:B------:R-:W-:Y:S01]  /*7570*/  FMNMX.FTZ R3, R137, R132, !PT ;  /* 0x0000008489037209 */ /* 0x000fe20007810000 */
[----:B------:R-:W2:Y:S01]  /*7580*/  SHFL.BFLY PT, R8, R6, 0x1, 0x1f ;  /* 0x0c201f0006087f89 */ /* 0x000ea200000e0000 */
[----:B------:R-:W-:Y:S02]  /*7590*/  LOP3.LUT R11, R4, 0xff, RZ, 0xc0, !PT ;  /* 0x000000ff040b7812 */ /* 0x000fe400078ec0ff */
[----:B------:R-:W-:Y:S02]  /*75a0*/  FMNMX.FTZ R3, R139, R3, !PT ;  /* 0x000000038b037209 */ /* 0x000fe40007810000 */
[--C-:B------:R-:W-:Y:S02]  /*75b0*/  SHF.R.U32.HI R18, RZ, 0x10, R4.reuse ;  /* 0x00000010ff127819 */ /* 0x100fe40000011604 */
[----:B------:R-:W-:-:S02]  /*75c0*/  SHF.R.U32.HI R19, RZ, 0x18, R4 ;  /* 0x00000018ff137819 */ /* 0x000fc40000011604 */
[----:B------:R-:W-:Y:S02]  /*75d0*/  FMNMX.FTZ R4, R194, R5, !PT ;  /* 0x00000005c2047209 */ /* 0x000fe40007810000 */
[----:B------:R-:W-:Y:S02]  /*75e0*/  FMNMX.FTZ R3, R138, R3, !PT ;  /* 0x000000038a037209 */ /* 0x000fe40007810000 */
[----:B------:R-:W-:Y:S02]  /*75f0*/  FMNMX.FTZ R4, R195, R4, !PT ;  /* 0x00000004c3047209 */ /* 0x000fe40007810000 */
[----:B------:R-:W-:Y:S02]  /*7600*/  FSEL R177, R141, -INF , !P5 ;  /* 0xff8000008db17808 */ /* 0x000fe40006800000 */
[----:B------:R-:W-:Y:S02]  /*7610*/  FSEL R141, R186, -INF , !P4 ;  /* 0xff800000ba8d7808 */ /* 0x000fe40006000000 */
[----:B------:R-:W-:-:S02]  /*7620*/  FMNMX.FTZ R3, R133, R3, !PT ;  /* 0x0000000385037209 */ /* 0x000fc40007810000 */
[----:B------:R-:W-:Y:S02]  /*7630*/  MOV R32, R176 ;  /* 0x000000b000207202 */ /* 0x000fe40000000f00 */
[----:B------:R-:W-:Y:S02]  /*7640*/  FMNMX.FTZ R5, R140, R4, !PT ;  /* 0x000000048c057209 */ /* 0x000fe40007810000 */
[----:B------:R-:W-:Y:S02]  /*7650*/  FSEL R176, R187, -INF , !P3 ;  /* 0xff800000bbb07808 */ /* 0x000fe40005800000 */
[----:B------:R-:W-:Y:S02]  /*7660*/  FMNMX.FTZ R3, R141, R3, !PT ;  /* 0x000000038d037209 */ /* 0x000fe40007810000 */
[----:B-1----:R-:W-:Y:S02]  /*7670*/  FMNMX.FTZ R4, R7, R9, !PT ;  /* 0x0000000907047209 */ /* 0x002fe40007810000 */
[----:B------:R-:W-:-:S02]  /*7680*/  FMNMX.FTZ R9, R177, R5, !PT ;  /* 0x00000005b1097209 */ /* 0x000fc40007810000 */
[----:B------:R-:W-:Y:S02]  /*7690*/  FMNMX.FTZ R5, R176, R3, !PT ;  /* 0x00000003b0057209 */ /* 0x000fe40007810000 */
[----:B--2---:R-:W-:Y:S01]  /*76a0*/  FMNMX.FTZ R235, R6, R8, !PT ;  /* 0x0000000806eb7209 */ /* 0x004fe20007810000 */
[----:B------:R-:W1:Y:S01]  /*76b0*/  SHFL.BFLY PT, R7, R9, 0x2, 0x1f ;  /* 0x0c401f0009077f89 */ /* 0x000e6200000e0000 */
[----:B------:R-:W-:Y:S02]  /*76c0*/  FMNMX.FTZ R5, R142, R5, !PT ;  /* 0x000000058e057209 */ /* 0x000fe40007810000 */
[----:B------:R-:W-:Y:S01]  /*76d0*/  SHF.R.U32.HI R8, RZ, 0x8, R13 ;  /* 0x00000008ff087819 */ /* 0x000fe2000001160d */
[----:B------:R-:W2:Y:S01]  /*76e0*/  SHFL.BFLY PT, R6, R4, 0x1, 0x1f ;  /* 0x0c201f0004067f89 */ /* 0x000ea200000e0000 */
[----:B------:R-:W-:Y:S02]  /*76f0*/  FMNMX.FTZ R5, R143, R5, !PT ;  /* 0x000000058f057209 */ /* 0x000fe40007810000 */
[----:B------:R-:W-:-:S03]  /*7700*/  PRMT R23, R20, 0x5410, R8 ;  /* 0x0000541014177816 */ /* 0x000fc60000000008 */
[----:B------:R-:W3:Y:S01]  /*7710*/  SHFL.BFLY PT, R8, R5, 0x2, 0x1f ;  /* 0x0c401f0005087f89 */ /* 0x000ee200000e0000 */
[----:B-1----:R-:W-:Y:S02]  /*7720*/  FMNMX.FTZ R7, R9, R7, !PT ;  /* 0x0000000709077209 */ /* 0x002fe40007810000 */
[----:B--2---:R-:W-:Y:S02]  /*7730*/  FMNMX.FTZ R234, R4, R6, !PT ;  /* 0x0000000604ea7209 */ /* 0x004fe40007810000 */
[----:B------:R-:W-:Y:S01]  /*7740*/  SHF.R.U32.HI R4, RZ, 0x8, R10 ;  /* 0x00000008ff047819 */ /* 0x000fe2000001160a */
[----:B------:R-:W1:Y:S01]  /*7750*/  SHFL.BFLY PT, R9, R7, 0x1, 0x1f ;  /* 0x0c201f0007097f89 */ /* 0x000e6200000e0000 */
[----:B------:R-:W-:Y:S02]  /*7760*/  LOP3.LUT R6, R21, 0xff, RZ, 0xc0, !PT ;  /* 0x000000ff15067812 */ /* 0x000fe400078ec0ff */
[----:B------:R-:W-:Y:S02]  /*7770*/  PRMT R20, R11, 0x5410, R4 ;  /* 0x000054100b147816 */ /* 0x000fe40000000004 */
[----:B---3--:R-:W-:-:S02]  /*7780*/  FMNMX.FTZ R4, R5, R8, !PT ;  /* 0x0000000805047209 */ /* 0x008fc40007810000 */
[----:B------:R-:W-:Y:S02]  /*7790*/  PRMT R22, R6, 0x5410, R22 ;  /* 0x0000541006167816 */ /* 0x000fe40000000016 */
[----:B------:R-:W-:Y:S01]  /*77a0*/  LOP3.LUT R6, R18, 0xff, RZ, 0xc0, !PT ;  /* 0x000000ff12067812 */ /* 0x000fe200078ec0ff */
[----:B------:R-:W2:Y:S01]  /*77b0*/  SHFL.BFLY PT, R8, R4, 0x1, 0x1f ;  /* 0x0c201f0004087f89 */ /* 0x000ea200000e0000 */
[----:B------:R-:W-:Y:S01]  /*77c0*/  LOP3.LUT R5, R0, 0xffff, RZ, 0xc0, !PT ;  /* 0x0000ffff00057812 */ /* 0x000fe200078ec0ff */
[C---:B------:R-:W-:Y:S01]  /*77d0*/  FMUL.FTZ R3, R235.reuse, UR38 ;  /* 0x00000026eb037c20 */ /* 0x040fe20008410000 */
[----:B------:R-:W-:Y:S02]  /*77e0*/  PRMT R19, R6, 0x5410, R19 ;  /* 0x0000541006137816 */ /* 0x000fe40000000013 */
[----:B------:R-:W-:Y:S02]  /*77f0*/  SHF.R.U32.HI R6, RZ, 0x8, R5 ;  /* 0x00000008ff067819 */ /* 0x000fe40000011605 */
[----:B------:R-:W-:-:S02]  /*7800*/  FSETP.NEU.FTZ.AND P2, PT, R235, -INF , PT ;  /* 0xff800000eb00780b */ /* 0x000fc40003f5d000 */
[----:B------:R-:W-:Y:S02]  /*7810*/  LOP3.LUT R5, R0, 0xff, RZ, 0xc0, !PT ;  /* 0x000000ff00057812 */ /* 0x000fe400078ec0ff */
[----:B------:R-:W-:Y:S02]  /*7820*/  FSEL R3, R3, RZ, P2 ;  /* 0x000000ff03037208 */ /* 0x000fe40001000000 */
[----:B------:R-:W-:Y:S02]  /*7830*/  PRMT R18, R5, 0x5410, R6 ;  /* 0x0000541005127816 */ /* 0x000fe40000000006 */
[--C-:B------:R-:W-:Y:S01]  /*7840*/  SHF.R.U32.HI R5, RZ, 0x10, R0.reuse ;  /* 0x00000010ff057819 */ /* 0x100fe20000011600 */
[----:B------:R-:W-:Y:S01]  /*7850*/  FFMA.FTZ R12, R12, UR38, -R3 ;  /* 0x000000260c0c7c23 */ /* 0x000fe20008010803 */
[----:B-1----:R-:W-:Y:S02]  /*7860*/  FMNMX.FTZ R233, R7, R9, !PT ;  /* 0x0000000907e97209 */ /* 0x002fe40007810000 */
[----:B------:R-:W-:-:S02]  /*7870*/  SHF.R.U32.HI R0, RZ, 0x18, R0 ;  /* 0x00000018ff007819 */ /* 0x000fc40000011600 */
[----:B------:R-:W-:Y:S01]  /*7880*/  LOP3.LUT R5, R5, 0xff, RZ, 0xc0, !PT ;  /* 0x000000ff05057812 */ /* 0x000fe200078ec0ff */
[C---:B------:R-:W-:Y:S01]  /*7890*/  FMUL.FTZ R13, R234.reuse, UR38 ;  /* 0x00000026ea0d7c20 */ /* 0x040fe20008410000 */
[----:B------:R-:W-:Y:S01]  /*78a0*/  FSETP.NEU.FTZ.AND P4, PT, R234, -INF , PT ;  /* 0xff800000ea00780b */ /* 0x000fe20003f9d000 */
[----:B------:R1:W-:Y:S01]  /*78b0*/  MUFU.EX2 R35, R12 ;  /* 0x0000000c00237308 */ /* 0x0003e20000000800 */
[----:B------:R-:W-:Y:S02]  /*78c0*/  PRMT R21, R5, 0x5410, R0 ;  /* 0x0000541005157816 */ /* 0x000fe40000000000 */
[----:B------:R-:W-:Y:S02]  /*78d0*/  LOP3.LUT R0, R2, 0xffff, RZ, 0xc0, !PT ;  /* 0x0000ffff02007812 */ /* 0x000fe400078ec0ff */
[----:B------:R-:W-:Y:S02]  /*78e0*/  FSETP.NEU.FTZ.AND P3, PT, R233, -INF , PT ;  /* 0xff800000e900780b */ /* 0x000fe40003f7d000 */
[----:B------:R-:W-:-:S02]  /*78f0*/  FSEL R13, R13, RZ, P4 ;  /* 0x000000ff0d0d7208 */ /* 0x000fc40002000000 */
[----:B--2---:R-:W-:Y:S02]  /*7900*/  FMNMX.FTZ R223, R4, R8, !PT ;  /* 0x0000000804df7209 */ /* 0x004fe40007810000 */
[----:B------:R-:W-:Y:S01]  /*7910*/  SHF.R.U32.HI R4, RZ, 0x8, R0 ;  /* 0x00000008ff047819 */ /* 0x000fe20000011600 */
[----:B-1----:R-:W-:Y:S01]  /*7920*/  FMUL.FTZ R12, R233, UR38 ;  /* 0x00000026e90c7c20 */ /* 0x002fe20008410000 */
[----:B------:R-:W-:Y:S01]  /*7930*/  LOP3.LUT R0, R2, 0xff, RZ, 0xc0, !PT ;  /* 0x000000ff02007812 */ /* 0x000fe200078ec0ff */
[----:B------:R-:W-:-:S03]  /*7940*/  FFMA.FTZ R14, R14, UR38, -R13 ;  /* 0x000000260e0e7c23 */ /* 0x000fc6000801080d */
[----:B------:R-:W-:Y:S02]  /*7950*/  FSEL R12, R12, RZ, P3 ;  /* 0x000000ff0c0c7208 */ /* 0x000fe40001800000 */
[----:B------:R-:W-:Y:S01]  /*7960*/  PRMT R8, R0, 0x5410, R4 ;  /* 0x0000541000087816 */ /* 0x000fe20000000004 */
[----:B------:R1:W-:Y:S01]  /*7970*/  MUFU.EX2 R183, R14 ;  /* 0x0000000e00b77308 */ /* 0x0003e20000000800 */
[----:B------:R-:W-:Y:S01]  /*7980*/  SHF.R.U32.HI R0, RZ, 0x10, R2 ;  /* 0x00000010ff007819 */ /* 0x000fe20000011602 */
[--C-:B------:R-:W-:Y:S01]  /*7990*/  FFMA.FTZ R4, R15, UR38, -R12.reuse ;  /* 0x000000260f047c23 */ /* 0x100fe2000801080c */
[----:B------:R-:W-:Y:S01]  /*79a0*/  FFMA.FTZ R5, R29, UR38, -R12 ;  /* 0x000000261d057c23 */ /* 0x000fe2000801080c */
[C---:B------:R-:W-:Y:S02]  /*79b0*/  FSETP.NEU.FTZ.AND P1, PT, R223.reuse, -INF , PT ;  /* 0xff800000df00780b */ /* 0x040fe40003f3d000 */
[----:B------:R-:W-:Y:S02]  /*79c0*/  LOP3.LUT R0, R0, 0xff, RZ, 0xc0, !PT ;  /* 0x000000ff00007812 */ /* 0x000fe400078ec0ff */
[----:B------:R2:W-:Y:S01]  /*79d0*/  MUFU.EX2 R205, R4 ;  /* 0x0000000400cd7308 */ /* 0x0005e20000000800 */
[----:B-1----:R-:W-:-:S07]  /*79e0*/  FMUL.FTZ R14, R223, UR38 ;  /* 0x00000026df0e7c20 */ /* 0x002fce0008410000 */
[----:B------:R1:W-:Y:S01]  /*79f0*/  MUFU.EX2 R203, R5 ;  /* 0x0000000500cb7308 */ /* 0x0003e20000000800 */
[----:B------:R-:W-:Y:S02]  /*7a00*/  FSEL R14, R14, RZ, P1 ;  /* 0x000000ff0e0e7208 */ /* 0x000fe40000800000 */
[----:B--2---:R-:W-:Y:S01]  /*7a10*/  SHF.R.U32.HI R4, RZ, 0x18, R2 ;  /* 0x00000018ff047819 */ /* 0x004fe20000011602 */
[----:B------:R-:W-:-:S03]  /*7a20*/  FFMA.FTZ R2, R30, UR38, -R12 ;  /* 0x000000261e027c23 */ /* 0x000fc6000801080c */
[----:B------:R-:W-:Y:S01]  /*7a30*/  PRMT R6, R0, 0x5410, R4 ;  /* 0x0000541000067816 */ /* 0x000fe20000000004 */
[----:B------:R-:W-:Y:S02]  /*7a40*/  IMAD.U32 R0, RZ, RZ, UR4 ;  /* 0x00000004ff007e24 */ /* 0x000fe4000f8e00ff */
[----:B-1----:R-:W-:Y:S01]  /*7a50*/  FFMA.FTZ R5, R31, UR38, -R12 ;  /* 0x000000261f057c23 */ /* 0x002fe2000801080c */
[----:B------:R1:W-:Y:S08]  /*7a60*/  MUFU.EX2 R202, R2 ;  /* 0x0000000200ca7308 */ /* 0x0003f00000000800 */
[----:B------:R2:W3:Y:S01]  /*7a70*/  MUFU.EX2 R204, R5 ;  /* 0x0000000500cc7308 */ /* 0x0004e20000000800 */
[----:B------:R-:W-:Y:S01]  /*7a80*/  FSEL R4, R234, RZ, P4 ;  /* 0x000000ffea047208 */ /* 0x000fe20002000000 */
[----:B-1----:R-:W-:Y:S01]  /*7a90*/  FFMA.FTZ R2, R132, UR38, -R14 ;  /* 0x0000002684027c23 */ /* 0x002fe2000801080e */
[----:B--2---:R-:W-:-:S05]  /*7aa0*/  MOV R5, 0x7054 ;  /* 0x0000705400057802 */ /* 0x004fca0000000f00 */
[----:B------:R1:W-:Y:S01]  /*7ab0*/  MUFU.EX2 R206, R2 ;  /* 0x0000000200ce7308 */ /* 0x0003e20000000800 */
[----:B------:R-:W-:Y:S02]  /*7ac0*/  PRMT R0, R0, R5, UR4 ;  /* 0x0000000400007e16 */ /* 0x000fe40008000005 */
[----:B------:R-:W-:-:S05]  /*7ad0*/  FSEL R5, R235, RZ, P2 ;  /* 0x000000ffeb057208 */ /* 0x000fca0001000000 */
[----:B------:R-:W-:Y:S01]  /*7ae0*/  FADD.FTZ R7, R136, -R5 ;  /* 0x8000000588077221 */ /* 0x000fe20000010000 */
[----:B------:R-:W-:Y:S01]  /*7af0*/  FSEL R5, R233, RZ, P3 ;  /* 0x000000ffe9057208 */ /* 0x000fe20001800000 */
[----:B-1----:R-:W-:-:S04]  /*7b00*/  FFMA.FTZ R2, R139, UR38, -R14 ;  /* 0x000000268b027c23 */ /* 0x002fc8000801080e */
[----:B------:R1:W2:Y:S01]  /*7b10*/  MUFU.EX2 R185, R2 ;  /* 0x0000000200b97308 */ /* 0x0002a20000000800 */
[----:B------:R-:W-:Y:S01]  /*7b20*/  FADD.FTZ R9, R135, -R4 ;  /* 0x8000000487097221 */ /* 0x000fe20000010000 */
[----:B------:R-:W-:Y:S01]  /*7b30*/  FSEL R4, R223, RZ, P1 ;  /* 0x000000ffdf047208 */ /* 0x000fe20000800000 */
[----:B------:R-:W-:Y:S01]  /*7b40*/  FADD.FTZ R10, R134, -R5 ;  /* 0x80000005860a7221 */ /* 0x000fe20000010000 */
[----:B------:R-:W-:Y:S01]  /*7b50*/  FFMA.FTZ R5, R133, UR38, -R14 ;  /* 0x0000002685057c23 */ /* 0x000fe2000801080e */
[--C-:B------:R-:W-:Y:S01]  /*7b60*/  FFMA.FTZ R27, R27, UR38, -R3.reuse ;  /* 0x000000261b1b7c23 */ /* 0x100fe20008010803 */
[----:B------:R-:W-:Y:S01]  /*7b70*/  FFMA.FTZ R26, R26, UR38, -R3 ;  /* 0x000000261a1a7c23 */ /* 0x000fe20008010803 */
[----:B------:R-:W-:Y:S01]  /*7b80*/  FADD.FTZ R11, R137, -R4 ;  /* 0x80000004890b7221 */ /* 0x000fe20000010000 */
[----:B------:R4:W-:Y:S01]  /*7b90*/  MUFU.EX2 R184, R5 ;  /* 0x0000000500b87308 */ /* 0x0009e20000000800 */
[----:B-1----:R-:W-:-:S07]  /*7ba0*/  FFMA.FTZ R2, R138, UR38, -R14 ;  /* 0x000000268a027c23 */ /* 0x002fce000801080e */
[----:B------:R3:W1:Y:S01]  /*7bb0*/  MUFU.EX2 R207, R2 ;  /* 0x0000000200cf7308 */ /* 0x0006620000000800 */
[--C-:B------:R-:W-:Y:S01]  /*7bc0*/  HSET2.LE.AND R4, R8, R0.reuse, PT ;  /* 0x0000000008047233 */ /* 0x100fe20003803000 */
[----:B------:R-:W-:Y:S01]  /*7bd0*/  FFMA.FTZ R25, R25, UR38, -R3 ;  /* 0x0000002619197c23 */ /* 0x000fe20008010803 */
[--C-:B------:R-:W-:Y:S01]  /*7be0*/  FFMA.FTZ R24, R24, UR38, -R13.reuse ;  /* 0x0000002618187c23 */ /* 0x100fe2000801080d */
[----:B----4-:R-:W-:Y:S01]  /*7bf0*/  HSET2.LE.AND R5, R6, R0, PT ;  /* 0x0000000006057233 */ /* 0x010fe20003803000 */
[--C-:B------:R-:W-:Y:S01]  /*7c00*/  FFMA.FTZ R6, R179, UR38, -R13.reuse ;  /* 0x00000026b3067c23 */ /* 0x100fe2000801080d */
[----:B------:R-:W-:Y:S02]  /*7c10*/  FFMA.FTZ R28, R28, UR38, -R13 ;  /* 0x000000261c1c7c23 */ /* 0x000fe4000801080d */
[----:B------:R-:W-:Y:S01]  /*7c20*/  MUFU.EX2 R252, R27 ;  /* 0x0000001b00fc7308 */ /* 0x000fe20000000800 */
[----:B---3--:R-:W-:-:S07]  /*7c30*/  F2FP.F16.F32.PACK_AB R2, R204, R203 ;  /* 0x000000cbcc02723e */ /* 0x008fce00000000ff */
[----:B------:R-:W3:Y:S01]  /*7c40*/  MUFU.EX2 R200, R26 ;  /* 0x0000001a00c87308 */ /* 0x000ee20000000800 */
[----:B------:R-:W-:Y:S02]  /*7c50*/  LOP3.LUT R4, R4, R2, RZ, 0xc0, !PT ;  /* 0x0000000204047212 */ /* 0x000fe400078ec0ff */
[----:B--2---:R-:W-:Y:S01]  /*7c60*/  F2FP.F16.F32.PACK_AB R2, R185, R206 ;  /* 0x000000ceb902723e */ /* 0x004fe200000000ff */
[----:B------:R-:W-:-:S04]  /*7c70*/  FMUL.FTZ R7, R7, UR38 ;  /* 0x0000002607077c20 */ /* 0x000fc80008410000 */
[----:B------:R-:W-:Y:S01]  /*7c80*/  MUFU.EX2 R201, R25 ;  /* 0x0000001900c97308 */ /* 0x000fe20000000800 */
[----:B------:R-:W-:Y:S02]  /*7c90*/  LOP3.LUT R5, R5, R2, RZ, 0xc0, !PT ;  /* 0x0000000205057212 */ /* 0x000fe400078ec0ff */
[----:B------:R-:W-:Y:S02]  /*7ca0*/  F2FP.F16.F32.PACK_AB R2, R202, R205 ;  /* 0x000000cdca02723e */ /* 0x000fe400000000ff */
[----:B-1----:R-:W-:-:S03]  /*7cb0*/  MOV R179, R207 ;  /* 0x000000cf00b37202 */ /* 0x002fc60000000f00 */
[----:B------:R1:W-:Y:S08]  /*7cc0*/  MUFU.EX2 R182, R24 ;  /* 0x0000001800b67308 */ /* 0x0003f00000000800 */
[----:B------:R2:W-:Y:S08]  /*7cd0*/  MUFU.EX2 R133, R6 ;  /* 0x0000000600857308 */ /* 0x0005f00000000800 */
[----:B------:R4:W5:Y:S01]  /*7ce0*/  MUFU.EX2 R199, R28 ;  /* 0x0000001c00c77308 */ /* 0x0009620000000800 */
[----:B-1----:R-:W1:Y:S01]  /*7cf0*/  LDSM.16.MT88.4 R24, [R209+0xa000] ;  /* 0x00a00000d118783b */ /* 0x002e620000004200 */
[----:B--2---:R-:W-:-:S06]  /*7d00*/  HSET2.LE.AND R6, R20, R0, PT ;  /* 0x0000000014067233 */ /* 0x004fcc0003803000 */
[----:B------:R2:W1:Y:S01]  /*7d10*/  MUFU.EX2 R20, R7 ;  /* 0x0000000700147308 */ /* 0x0004620000000800 */
[----:B------:R-:W-:Y:S01]  /*7d20*/  LOP3.LUT R6, R6, R2, RZ, 0xc0, !PT ;  /* 0x0000000206067212 */ /* 0x000fe200078ec0ff */
[----:B----4-:R-:W4:Y:S01]  /*7d30*/  LDSM.16.MT88.4 R28, [R211+0xa000] ;  /* 0x00a00000d31c783b */ /* 0x010f220000004200 */
[----:B------:R-:W-:Y:S02]  /*7d40*/  F2FP.F16.F32.PACK_AB R2, R184, R179 ;  /* 0x000000b3b802723e */ /* 0x000fe400000000ff */
[--C-:B------:R-:W-:Y:S01]  /*7d50*/  HSET2.LE.AND R8, R18, R0.reuse, PT ;  /* 0x0000000012087233 */ /* 0x100fe20003803000 */
[----:B------:R-:W-:Y:S01]  /*7d60*/  FMUL.FTZ R9, R9, UR38 ;  /* 0x0000002609097c20 */ /* 0x000fe20008410000 */
[----:B--2---:R-:W-:Y:S01]  /*7d70*/  HSET2.LE.AND R7, R19, R0, PT ;  /* 0x0000000013077233 */ /* 0x004fe20003803000 */
[----:B------:R-:W-:Y:S01]  /*7d80*/  FMUL.FTZ R10, R10, UR38 ;  /* 0x000000260a0a7c20 */ /* 0x000fe20008410000 */
[----:B------:R-:W-:-:S03]  /*7d90*/  FMUL.FTZ R11, R11, UR38 ;  /* 0x000000260b0b7c20 */ /* 0x000fc60008410000 */
[----:B------:R-:W-:Y:S02]  /*7da0*/  LOP3.LUT R7, R7, R2, RZ, 0xc0, !PT ;  /* 0x0000000207077212 */ /* 0x000fe400078ec0ff */
[----:B---3--:R-:W-:Y:S01]  /*7db0*/  F2FP.F16.F32.PACK_AB R2, R200, R252 ;  /* 0x000000fcc802723e */ /* 0x008fe200000000ff */
[----:B------:R5:W2:Y:S03]  /*7dc0*/  MUFU.EX2 R19, R9 ;  /* 0x0000000900137308 */ /* 0x000aa60000000800 */
[----:B------:R-:W-:Y:S02]  /*7dd0*/  LOP3.LUT R8, R8, R2, RZ, 0xc0, !PT ;  /* 0x0000000208087212 */ /* 0x000fe400078ec0ff */
[----:B------:R-:W-:-:S03]  /*7de0*/  HSET2.LE.AND R2, R21, R0, PT ;  /* 0x0000000015027233 */ /* 0x000fc60003803000 */
[----:B------:R3:W4:Y:S08]  /*7df0*/  MUFU.EX2 R18, R10 ;  /* 0x0000000a00127308 */ /* 0x0007300000000800 */
[----:B------:R1:W4:Y:S01]  /*7e00*/  MUFU.EX2 R15, R11 ;  /* 0x0000000b000f7308 */ /* 0x0003220000000800 */
[----:B-----5:R-:W-:-:S04]  /*7e10*/  F2FP.F16.F32.PACK_AB R9, R199, R182 ;  /* 0x000000b6c709723e */ /* 0x020fc800000000ff */
[----:B------:R-:W-:Y:S02]  /*7e20*/  LOP3.LUT R9, R2, R9, RZ, 0xc0, !PT ;  /* 0x0000000902097212 */ /* 0x000fe400078ec0ff */
[----:B------:R-:W-:Y:S02]  /*7e30*/  HSET2.LE.AND R2, R23, R0, PT ;  /* 0x0000000017027233 */ /* 0x000fe40003803000 */
[----:B---3--:R-:W-:-:S04]  /*7e40*/  F2FP.F16.F32.PACK_AB R10, R35, R201 ;  /* 0x000000c9230a723e */ /* 0x008fc800000000ff */
[----:B------:R-:W-:Y:S02]  /*7e50*/  LOP3.LUT R10, R2, R10, RZ, 0xc0, !PT ;  /* 0x0000000a020a7212 */ /* 0x000fe400078ec0ff */
[----:B------:R-:W-:Y:S02]  /*7e60*/  HSET2.LE.AND R2, R22, R0, PT ;  /* 0x0000000016027233 */ /* 0x000fe40003803000 */
[----:B-1----:R-:W-:Y:S01]  /*7e70*/  F2FP.F16.F32.PACK_AB R11, R133, R183 ;  /* 0x000000b7850b723e */ /* 0x002fe200000000ff */
[-C--:B------:R-:W-:Y:S01]  /*7e80*/  FMUL.FTZ R148, R148, R20.reuse ;  /* 0x0000001494947220 */ /* 0x080fe20000410000 */
[----:B------:R-:W-:Y:S01]  /*7e90*/  FMUL.FTZ R149, R149, R20 ;  /* 0x0000001495957220 */ /* 0x000fe20000410000 */
[----:B--2---:R-:W-:Y:S01]  /*7ea0*/  FMUL.FTZ R150, R150, R19 ;  /* 0x0000001396967220 */ /* 0x004fe20000410000 */
[----:B------:R-:W-:Y:S01]  /*7eb0*/  LOP3.LUT R11, R2, R11, RZ, 0xc0, !PT ;  /* 0x0000000b020b7212 */ /* 0x000fe200078ec0ff */
[----:B------:R-:W-:Y:S01]  /*7ec0*/  FMUL.FTZ R151, R151, R19 ;  /* 0x0000001397977220 */ /* 0x000fe20000410000 */
[-C--:B----4-:R-:W-:Y:S01]  /*7ed0*/  FMUL.FTZ R144, R144, R18.reuse ;  /* 0x0000001290907220 */ /* 0x090fe20000410000 */
        /* <DEDUP_REMOVED lines=32> */
[----:B------:R-:W-:Y:S01]  /*80e0*/  MOV R185, R251 ;  /* 0x000000fb00b97202 */ /* 0x000fe20000000f00 */
[----:B------:R-:W-:Y:S01]  /*80f0*/  HMMA.16816.F32 R148, R8, R24, R148 ;  /* 0x000000180894723c */ /* 0x000fe20000001894 */
[----:B------:R-:W-:-:S05]  /*8100*/  MOV R203, R250 ;  /* 0x000000fa00cb7202 */ /* 0x000fca0000000f00 */
[C---:B------:R-:W-:Y:S06]  /*8110*/  HMMA.16816.F32 R144, R4.reuse, R24, R144 ;  /* 0x000000180490723c */ /* 0x040fec0000001890 */
[-C--:B------:R-:W-:Y:S06]  /*8120*/  HMMA.16816.F32 R152, R4, R26.reuse, R152 ;  /* 0x0000001a0498723c */ /* 0x080fec0000001898 */
[C---:B------:R-:W-:Y:S01]  /*8130*/  HMMA.16816.F32 R248, R8.reuse, R26, R156 ;  /* 0x0000001a08f8723c */ /* 0x040fe2000000189c */
[----:B------:R-:W1:Y:S05]  /*8140*/  LDSM.16.MT88.4 R24, [R214+0xa000] ;  /* 0x00a00000d618783b */ /* 0x000e6a0000004200 */
[-C--:B------:R-:W-:Y:S06]  /*8150*/  HMMA.16816.F32 R164, R8, R28.reuse, R164 ;  /* 0x0000001c08a4723c */ /* 0x080fec00000018a4 */
[C---:B------:R-:W-:Y:S06]  /*8160*/  HMMA.16816.F32 R160, R4.reuse, R28, R160 ;  /* 0x0000001c04a0723c */ /* 0x040fec00000018a0 */
[-C--:B------:R-:W-:Y:S06]  /*8170*/  HMMA.16816.F32 R168, R4, R30.reuse, R168 ;  /* 0x0000001e04a8723c */ /* 0x080fec00000018a8 */
[----:B------:R-:W-:Y:S01]  /*8180*/  HMMA.16816.F32 R236, R8, R30, R172 ;  /* 0x0000001e08ec723c */ /* 0x000fe200000018ac */
[----:B------:R-:W2:Y:S01]  /*8190*/  LDSM.16.MT88.4 R28, [R213+0xa000] ;  /* 0x00a00000d51c783b */ /* 0x000ea20000004200 */
        /* <DEDUP_REMOVED lines=28> */
[----:B-1----:R-:W-:Y:S01]  /*8360*/  HMMA.16816.F32 R204, R8, R26, R48 ;  /* 0x0000001a08cc723c */ /* 0x002fe20000001830 */
[----:B------:R-:W-:Y:S02]  /*8370*/  MOV R159, R203 ;  /* 0x000000cb009f7202 */ /* 0x000fe40000000f00 */
[----:B------:R-:W-:Y:S01]  /*8380*/  MOV R156, R200 ;  /* 0x000000c8009c7202 */ /* 0x000fe20000000f00 */
[----:B------:R-:W-:Y:S01]  /*8390*/  IMAD.MOV.U32 R139, RZ, RZ, R33 ;  /* 0x000000ffff8b7224 */ /* 0x000fe200078e0021 */
[----:B------:R-:W-:Y:S02]  /*83a0*/  MOV R138, R32 ;  /* 0x00000020008a7202 */ /* 0x000fe40000000f00 */
[----:B------:R-:W-:Y:S01]  /*83b0*/  IMAD.MOV.U32 R49, RZ, RZ, R202 ;  /* 0x000000ffff317224 */ /* 0x000fe200078e00ca */
[----:B------:R-:W-:Y:S01]  /*83c0*/  MOV R48, R201 ;  /* 0x000000c900307202 */ /* 0x000fe20000000f00 */
[-C--:B--2---:R-:W-:Y:S06]  /*83d0*/  HMMA.16816.F32 R56, R4, R28.reuse, R56 ;  /* 0x0000001c0438723c */ /* 0x084fec0000001838 */
[C---:B------:R-:W-:Y:S06]  /*83e0*/  HMMA.16816.F32 R200, R8.reuse, R28, R52 ;  /* 0x0000001c08c8723c */ /* 0x040fec0000001834 */
[-C--:B------:R-:W-:Y:S01]  /*83f0*/  HMMA.16816.F32 R244, R8, R24.reuse, R36 ;  /* 0x0000001808f4723c */ /* 0x080fe20000001824 */
[----:B------:R-:W-:Y:S01]  /*8400*/  IMAD.MOV.U32 R29, RZ, RZ, R35 ;  /* 0x000000ffff1d7224 */ /* 0x000fe200078e0023 */
[----:B------:R-:W-:Y:S04]  /*8410*/  LDSM.16.MT88.4 R36, [R214+0xb000] ;  /* 0x00b00000d624783b */ /* 0x000fe80000004200 */
[C---:B------:R-:W-:Y:S01]  /*8420*/  HMMA.16816.F32 R240, R4.reuse, R24, R40 ;  /* 0x0000001804f0723c */ /* 0x040fe20000001828 */
[----:B------:R-:W-:Y:S04]  /*8430*/  LDSM.16.MT88.4 R32, [R211+0xb000] ;  /* 0x00b00000d320783b */ /* 0x000fe80000004200 */
[----:B------:R-:W-:Y:S01]  /*8440*/  LDSM.16.MT88.4 R40, [R213+0xb000] ;  /* 0x00b00000d528783b */ /* 0x000fe20000004200 */
[C---:B------:R-:W-:Y:S03]  /*8450*/  HMMA.16816.F32 R44, R4.reuse, R26, R44 ;  /* 0x0000001a042c723c */ /* 0x040fe6000000182c */
        /* <DEDUP_REMOVED lines=37> */
[----:B------:R-:W-:Y:S01]  /*86b0*/  FFMA.FTZ R2, R189, UR38, -R3 ;  /* 0x00000026bd027c23 */ /* 0x000fe20008010803 */
        /* <DEDUP_REMOVED lines=9> */
[C---:B------:R-:W-:Y:S01]  /*8750*/  HMMA.16816.F32 R60, R4.reuse, R30, R60 ;  /* 0x0000001e043c723c */ /* 0x040fe2000000183c */
[-C--:B------:R-:W-:Y:S01]  /*8760*/  FMUL.FTZ R64, R64, R20.reuse ;  /* 0x0000001440407220 */ /* 0x080fe20000410000 */
[----:B------:R-:W-:Y:S01]  /*8770*/  FMUL.FTZ R65, R65, R20 ;  /* 0x0000001441417220 */ /* 0x000fe20000410000 */
[-C--:B------:R-:W-:Y:S01]  /*8780*/  FMUL.FTZ R66, R66, R19.reuse ;  /* 0x0000001342427220 */ /* 0x080fe20000410000 */
[----:B------:R-:W-:Y:S01]  /*8790*/  FMUL.FTZ R67, R67, R19 ;  /* 0x0000001343437220 */ /* 0x000fe20000410000 */
[----:B------:R2:W-:Y:S01]  /*87a0*/  MUFU.EX2 R199, R2 ;  /* 0x0000000200c77308 */ /* 0x0005e20000000800 */
[----:B-1----:R-:W-:Y:S01]  /*87b0*/  HMMA.16816.F32 R72, R4, R24, R72 ;  /* 0x000000180448723c */ /* 0x002fe20000001848 */
[----:B------:R-:W-:Y:S01]  /*87c0*/  IMAD.MOV.U32 R51, RZ, RZ, R252 ;  /* 0x000000ffff337224 */ /* 0x000fe200078e00fc */
[----:B------:R-:W-:-:S04]  /*87d0*/  MOV R28, R183 ;  /* 0x000000b7001c7202 */ /* 0x000fc80000000f00 */
[----:B------:R-:W-:Y:S01]  /*87e0*/  HMMA.16816.F32 R76, R4, R26, R76 ;  /* 0x0000001a044c723c */ /* 0x000fe2000000184c */
[----:B------:R-:W-:-:S05]  /*87f0*/  IMAD.MOV.U32 R173, RZ, RZ, R182 ;  /* 0x000000ffffad7224 */ /* 0x000fca00078e00b6 */
[----:B------:R-:W-:Y:S01]  /*8800*/  HMMA.16816.F32 R88, R4, R32, R88 ;  /* 0x000000200458723c */ /* 0x000fe20000001858 */
[----:B--2---:R-:W-:-:S05]  /*8810*/  FFMA.FTZ R2, R188, UR38, -R3 ;  /* 0x00000026bc027c23 */ /* 0x004fca0008010803 */
[C---:B------:R-:W-:Y:S06]  /*8820*/  HMMA.16816.F32 R92, R4.reuse, R34, R92 ;  /* 0x00000022045c723c */ /* 0x040fec000000185c */
[C---:B------:R-:W-:Y:S01]  /*8830*/  HMMA.16816.F32 R104, R4.reuse, R36, R104 ;  /* 0x000000240468723c */ /* 0x040fe20000001868 */
[----:B------:R1:W-:Y:S05]  /*8840*/  MUFU.EX2 R252, R2 ;  /* 0x0000000200fc7308 */ /* 0x0003ea0000000800 */
[C---:B------:R-:W-:Y:S06]  /*8850*/  HMMA.16816.F32 R108, R4.reuse, R38, R108 ;  /* 0x00000026046c723c */ /* 0x040fec000000186c */
[C---:B------:R-:W-:Y:S06]  /*8860*/  HMMA.16816.F32 R120, R4.reuse, R40, R120 ;  /* 0x000000280478723c */ /* 0x040fec0000001878 */
[----:B------:R-:W-:Y:S01]  /*8870*/  HMMA.16816.F32 R52, R4, R42, R124 ;  /* 0x0000002a0434723c */ /* 0x000fe2000000187c */
[----:B------:R-:W-:-:S06]  /*8880*/  MOV R132, R185 ;  /* 0x000000b900847202 */ /* 0x000fcc0000000f00 */
[----:B------:R-:W-:Y:S01]  /*8890*/  IMAD.WIDE.U32 R4, R192, -0x2daee0ad, RZ ;  /* 0xd2511f53c0047825 */ /* 0x000fe200078e00ff */
[----:B------:R-:W-:Y:S01]  /*88a0*/  MOV R124, R180 ;  /* 0x000000b4007c7202 */ /* 0x000fe20000000f00 */
[C---:B------:R-:W-:Y:S01]  /*88b0*/  HMMA.16816.F32 R68, R8.reuse, R24, R68 ;  /* 0x000000180844723c */ /* 0x040fe20000001844 */
[----:B------:R-:W-:Y:S01]  /*88c0*/  MOV R125, R181 ;  /* 0x000000b5007d7202 */ /* 0x000fe20000000f00 */
[--C-:B------:R-:W-:Y:S01]  /*88d0*/  FFMA.FTZ R6, R178, UR38, -R3.reuse ;  /* 0x00000026b2067c23 */ /* 0x100fe20008010803 */
[----:B------:R-:W-:Y:S01]  /*88e0*/  MOV R127, R184 ;  /* 0x000000b8007f7202 */ /* 0x000fe20000000f00 */
[----:B------:R-:W-:Y:S01]  /*88f0*/  FFMA.FTZ R3, R190, UR38, -R3 ;  /* 0x00000026be037c23 */ /* 0x000fe20008010803 */
[----:B------:R-:W-:Y:S01]  /*8900*/  MOV R126, R133 ;  /* 0x00000085007e7202 */ /* 0x000fe20000000f00 */
[----:B------:R-:W-:Y:S01]  /*8910*/  HMMA.16816.F32 R180, R8, R26, R80 ;  /* 0x0000001a08b4723c */ /* 0x000fe20000001850 */
[----:B-1----:R-:W-:Y:S02]  /*8920*/  LOP3.LUT R2, R5, UR29, R124, 0x96, !PT ;  /* 0x0000001d05027c12 */ /* 0x002fe4000f8e967c */
[----:B------:R-:W-:-:S02]  /*8930*/  LOP3.LUT R24, R4, 0xffff, RZ, 0xc0, !PT ;  /* 0x0000ffff04187812 */ /* 0x000fc400078ec0ff */
[--C-:B------:R-:W-:Y:S01]  /*8940*/  SHF.R.U32.HI R25, RZ, 0x18, R4.reuse ;  /* 0x00000018ff197819 */ /* 0x100fe20000011604 */
[----:B------:R-:W-:Y:S01]  /*8950*/  HMMA.16816.F32 R184, R8, R30, R64 ;  /* 0x0000001e08b8723c */ /* 0x000fe20000001840 */
[----:B------:R-:W-:Y:S01]  /*8960*/  LOP3.LUT R27, R4, 0xff, RZ, 0xc0, !PT ;  /* 0x000000ff041b7812 */ /* 0x000fe200078ec0ff */
[----:B------:R1:W-:Y:S01]  /*8970*/  MUFU.EX2 R192, R6 ;  /* 0x0000000600c07308 */ /* 0x0003e20000000800 */
[----:B------:R-:W-:Y:S01]  /*8980*/  SHF.R.U32.HI R26, RZ, 0x10, R4 ;  /* 0x00000010ff1a7819 */ /* 0x000fe20000011604 */
[----:B------:R-:W-:Y:S01]  /*8990*/  IMAD.WIDE.U32 R4, R193, -0x2daee0ad, RZ ;  /* 0xd2511f53c1047825 */ /* 0x000fe200078e00ff */
[----:B------:R-:W-:-:S03]  /*89a0*/  MOV R125, R126 ;  /* 0x0000007e007d7202 */ /* 0x000fc60000000f00 */
[----:B------:R-:W-:Y:S01]  /*89b0*/  FMUL.FTZ R84, R84, R20 ;  /* 0x0000001454547220 */ /* 0x000fe20000410000 */
[----:B------:R-:W-:Y:S01]  /*89c0*/  MOV R66, R138 ;  /* 0x0000008a00427202 */ /* 0x000fe20000000f00 */
[----:B------:R-:W-:Y:S01]  /*89d0*/  IMAD.MOV.U32 R193, RZ, RZ, R127 ;  /* 0x000000ffffc17224 */ /* 0x000fe200078e007f */
[----:B------:R-:W-:Y:S01]  /*89e0*/  MOV R126, R29 ;  /* 0x0000001d007e7202 */ /* 0x000fe20000000f00 */
[----:B------:R2:W-:Y:S01]  /*89f0*/  MUFU.EX2 R190, R3 ;  /* 0x0000000300be7308 */ /* 0x0005e20000000800 */
[----:B------:R-:W-:Y:S01]  /*8a00*/  MOV R127, R21 ;  /* 0x00000015007f7202 */ /* 0x000fe20000000f00 */
[----:B------:R-:W-:Y:S01]  /*8a10*/  FMUL.FTZ R85, R85, R20 ;  /* 0x0000001455557220 */ /* 0x000fe20000410000 */
[----:B------:R-:W-:Y:S01]  /*8a20*/  MOV R29, R48 ;  /* 0x00000030001d7202 */ /* 0x000fe20000000f00 */
[-C--:B------:R-:W-:Y:S01]  /*8a30*/  FMUL.FTZ R86, R86, R19.reuse ;  /* 0x0000001356567220 */ /* 0x080fe20000410000 */
[----:B------:R-:W-:Y:S01]  /*8a40*/  LOP3.LUT R21, R4, 0xffff, RZ, 0xc0, !PT ;  /* 0x0000ffff04157812 */ /* 0x000fe200078ec0ff */
[----:B------:R-:W-:Y:S01]  /*8a50*/  FMUL.FTZ R87, R87, R19 ;  /* 0x0000001357577220 */ /* 0x000fe20000410000 */
[-C--:B------:R-:W-:Y:S01]  /*8a60*/  FMUL.FTZ R96, R96, R20.reuse ;  /* 0x0000001460607220 */ /* 0x080fe20000410000 */
[----:B------:R-:W-:Y:S01]  /*8a70*/  FMUL.FTZ R97, R97, R20 ;  /* 0x0000001461617220 */ /* 0x000fe20000410000 */
[--C-:B-1----:R-:W-:Y:S01]  /*8a80*/  FFMA.FTZ R6, R196, UR38, -R13.reuse ;  /* 0x00000026c4067c23 */ /* 0x102fe2000801080d */
[----:B------:R-:W-:Y:S01]  /*8a90*/  MOV R196, R49 ;  /* 0x0000003100c47202 */ /* 0x000fe20000000f00 */
[----:B------:R-:W-:Y:S01]  /*8aa0*/  IMAD.MOV.U32 R49, RZ, RZ, R174 ;  /* 0x000000ffff317224 */ /* 0x000fe200078e00ae */
[----:B------:R-:W-:Y:S01]  /*8ab0*/  MOV R48, R22 ;  /* 0x0000001600307202 */ /* 0x000fe20000000f00 */
[----:B------:R-:W-:Y:S01]  /*8ac0*/  FMUL.FTZ R98, R98, R19 ;  /* 0x0000001362627220 */ /* 0x000fe20000410000 */
[----:B------:R-:W-:Y:S01]  /*8ad0*/  MOV R174, R23 ;  /* 0x0000001700ae7202 */ /* 0x000fe20000000f00 */
[-C--:B------:R-:W-:Y:S01]  /*8ae0*/  FMUL.FTZ R99, R99, R19.reuse ;  /* 0x0000001363637220 */ /* 0x080fe20000410000 */
[-C--:B------:R-:W-:Y:S01]  /*8af0*/  FMUL.FTZ R100, R100, R20.reuse ;  /* 0x0000001464647220 */ /* 0x080fe20000410000 */
[----:B--2---:R-:W-:Y:S01]  /*8b00*/  LOP3.LUT R3, R5, UR29, R66, 0x96, !PT ;  /* 0x0000001d05037c12 */ /* 0x004fe2000f8e9642 */
[-C--:B------:R-:W-:Y:S01]  /*8b10*/  FMUL.FTZ R101, R101, R20.reuse ;  /* 0x0000001465657220 */ /* 0x080fe20000410000 */
[----:B------:R-:W-:Y:S01]  /*8b20*/  LOP3.LUT R5, R26, 0xff, RZ, 0xc0, !PT ;  /* 0x000000ff1a057812 */ /* 0x000fe200078ec0ff */
[-C--:B------:R-:W-:Y:S01]  /*8b30*/  FMUL.FTZ R102, R102, R19.reuse ;  /* 0x0000001366667220 */ /* 0x080fe20000410000 */
[----:B------:R-:W-:Y:S01]  /*8b40*/  LOP3.LUT R23, R4, 0xff, RZ, 0xc0, !PT ;  /* 0x000000ff04177812 */ /* 0x000fe200078ec0ff */
[-C--:B------:R-:W-:Y:S01]  /*8b50*/  FMUL.FTZ R103, R103, R19.reuse ;  /* 0x0000001367677220 */ /* 0x080fe20000410000 */
[--C-:B------:R-:W-:Y:S01]  /*8b60*/  SHF.R.U32.HI R22, RZ, 0x10, R4.reuse ;  /* 0x00000010ff167819 */ /* 0x100fe20000011604 */
[-C--:B------:R-:W-:Y:S01]  /*8b70*/  FMUL.FTZ R112, R112, R20.reuse ;  /* 0x0000001470707220 */ /* 0x080fe20000410000 */
[----:B------:R-:W-:Y:S01]  /*8b80*/  SHF.R.U32.HI R7, RZ, 0x18, R4 ;  /* 0x00000018ff077819 */ /* 0x000fe20000011604 */
[----:B------:R-:W-:Y:S01]  /*8b90*/  FFMA.FTZ R4, R198, UR38, -R13 ;  /* 0x00000026c6047c23 */ /* 0x000fe2000801080d */
[----:B------:R-:W-:Y:S01]  /*8ba0*/  PRMT R25, R5, 0x5410, R25 ;  /* 0x0000541005197816 */ /* 0x000fe20000000019 */
[--C-:B------:R-:W-:Y:S01]  /*8bb0*/  FFMA.FTZ R5, R197, UR38, -R13.reuse ;  /* 0x00000026c5057c23 */ /* 0x100fe2000801080d */
        /* <DEDUP_REMOVED lines=10> */
[----:B------:R-:W-:Y:S01]  /*8c60*/  FMUL.FTZ R129, R129, R20 ;  /* 0x0000001481817220 */ /* 0x000fe20000410000 */
[-C--:B------:R-:W-:Y:S01]  /*8c70*/  FMUL.FTZ R130, R130, R19.reuse ;  /* 0x0000001382827220 */ /* 0x080fe20000410000 */
[----:B------:R-:W-:Y:S01]  /*8c80*/  FMUL.FTZ R131, R131, R19 ;  /* 0x0000001383837220 */ /* 0x000fe20000410000 */
[----:B------:R-:W-:Y:S01]  /*8c90*/  MOV R172, R132 ;  /* 0x0000008400ac7202 */ /* 0x000fe20000000f00 */
[----:B------:R-:W-:Y:S01]  /*8ca0*/  LDSM.16.MT88.4 R80, [R209+0xb800] ;  /* 0x00b80000d150783b */ /* 0x000fe20000004200 */
[----:B-1----:R-:W-:Y:S01]  /*8cb0*/  FFMA.FTZ R4, R191, UR38, -R13 ;  /* 0x00000026bf047c23 */ /* 0x002fe2000801080d */
[----:B------:R-:W-:-:S02]  /*8cc0*/  MOV R191, R179 ;  /* 0x000000b300bf7202 */ /* 0x000fc40000000f00 */
[----:B------:R1:W-:Y:S01]  /*8cd0*/  MUFU.EX2 R179, R5 ;  /* 0x0000000500b37308 */ /* 0x0003e20000000800 */
[----:B--2---:R-:W-:-:S07]  /*8ce0*/  SHF.R.U32.HI R6, RZ, 0x8, R24 ;  /* 0x00000008ff067819 */ /* 0x004fce0000011618 */
[----:B------:R2:W-:Y:S01]  /*8cf0*/  MUFU.EX2 R178, R4 ;  /* 0x0000000400b27308 */ /* 0x0005e20000000800 */
[----:B------:R-:W-:Y:S02]  /*8d00*/  PRMT R27, R27, 0x5410, R6 ;  /* 0x000054101b1b7816 */ /* 0x000fe40000000006 */
[----:B-1----:R-:W-:-:S04]  /*8d10*/  LOP3.LUT R5, R22, 0xff, RZ, 0xc0, !PT ;  /* 0x000000ff16057812 */ /* 0x002fc800078ec0ff */
[----:B------:R-:W-:Y:S01]  /*8d20*/  PRMT R24, R5, 0x5410, R7 ;  /* 0x0000541005187816 */ /* 0x000fe20000000007 */
[----:B------:R-:W-:Y:S01]  /*8d30*/  FFMA.FTZ R5, R194, UR38, -R12 ;  /* 0x00000026c2057c23 */ /* 0x000fe2000801080c */
[----:B--2---:R-:W-:-:S03]  /*8d40*/  LOP3.LUT R4, R2, 0xffff, RZ, 0xc0, !PT ;  /* 0x0000ffff02047812 */ /* 0x004fc600078ec0ff */
[----:B------:R1:W-:Y:S01]  /*8d50*/  MUFU.EX2 R31, R5 ;  /* 0x00000005001f7308 */ /* 0x0003e20000000800 */
[----:B------:R-:W-:-:S04]  /*8d60*/  SHF.R.U32.HI R6, RZ, 0x8, R21 ;  /* 0x00000008ff067819 */ /* 0x000fc80000011615 */
[----:B------:R-:W-:Y:S01]  /*8d70*/  PRMT R23, R23, 0x5410, R6 ;  /* 0x0000541017177816 */ /* 0x000fe20000000006 */
[----:B------:R-:W-:Y:S01]  /*8d80*/  FFMA.FTZ R6, R195, UR38, -R12 ;  /* 0x00000026c3067c23 */ /* 0x000fe2000801080c */
[----:B-1----:R-:W-:Y:S02]  /*8d90*/  SHF.R.U32.HI R5, RZ, 0x8, R4 ;  /* 0x00000008ff057819 */ /* 0x002fe40000011604 */
[----:B------:R-:W-:Y:S01]  /*8da0*/  LOP3.LUT R4, R2, 0xff, RZ, 0xc0, !PT ;  /* 0x000000ff02047812 */ /* 0x000fe200078ec0ff */
[----:B------:R1:W-:Y:S03]  /*8db0*/  MUFU.EX2 R30, R6 ;  /* 0x00000006001e7308 */ /* 0x0003e60000000800 */
[----:B------:R-:W-:Y:S02]  /*8dc0*/  PRMT R22, R4, 0x5410, R5 ;  /* 0x0000541004167816 */ /* 0x000fe40000000005 */
[----:B------:R-:W-:Y:S01]  /*8dd0*/  SHF.R.U32.HI R4, RZ, 0x10, R2 ;  /* 0x00000010ff047819 */ /* 0x000fe20000011602 */
[----:B------:R-:W-:Y:S01]  /*8de0*/  FFMA.FTZ R5, R140, UR38, -R12 ;  /* 0x000000268c057c23 */ /* 0x000fe2000801080c */
[----:B------:R-:W-:-:S03]  /*8df0*/  MOV R140, R29 ;  /* 0x0000001d008c7202 */ /* 0x000fc60000000f00 */
[----:B------:R2:W-:Y:S01]  /*8e00*/  MUFU.EX2 R29, R5 ;  /* 0x00000005001d7308 */ /* 0x0005e20000000800 */
[----:B-1----:R-:W-:Y:S02]  /*8e10*/  SHF.R.U32.HI R6, RZ, 0x18, R2 ;  /* 0x00000018ff067819 */ /* 0x002fe40000011602 */
[----:B------:R-:W-:-:S04]  /*8e20*/  LOP3.LUT R2, R4, 0xff, RZ, 0xc0, !PT ;  /* 0x000000ff04027812 */ /* 0x000fc800078ec0ff */
[----:B------:R-:W-:Y:S01]  /*8e30*/  PRMT R21, R2, 0x5410, R6 ;  /* 0x0000541002157816 */ /* 0x000fe20000000006 */
[--C-:B------:R-:W-:Y:S01]  /*8e40*/  FFMA.FTZ R2, R141, UR38, -R14.reuse ;  /* 0x000000268d027c23 */ /* 0x100fe2000801080e */
[----:B--2---:R-:W-:Y:S01]  /*8e50*/  FFMA.FTZ R5, R176, UR38, -R14 ;  /* 0x00000026b0057c23 */ /* 0x004fe2000801080e */
[----:B------:R-:W-:Y:S02]  /*8e60*/  IMAD.MOV.U32 R195, RZ, RZ, R28 ;  /* 0x000000ffffc37224 */ /* 0x000fe400078e001c */
[----:B------:R1:W-:Y:S01]  /*8e70*/  MUFU.EX2 R28, R2 ;  /* 0x00000002001c7308 */ /* 0x0003e20000000800 */
[----:B------:R-:W-:-:S07]  /*8e80*/  LOP3.LUT R4, R3, 0xffff, RZ, 0xc0, !PT ;  /* 0x0000ffff03047812 */ /* 0x000fce00078ec0ff */
[----:B------:R-:W2:Y:S01]  /*8e90*/  MUFU.EX2 R26, R5 ;  /* 0x00000005001a7308 */ /* 0x000ea20000000800 */
[----:B------:R-:W-:Y:S02]  /*8ea0*/  LOP3.LUT R7, R3, 0xff, RZ, 0xc0, !PT ;  /* 0x000000ff03077812 */ /* 0x000fe400078ec0ff */
[--C-:B------:R-:W-:Y:S02]  /*8eb0*/  SHF.R.U32.HI R6, RZ, 0x18, R3.reuse ;  /* 0x00000018ff067819 */ /* 0x100fe40000011603 */
[----:B-1----:R-:W-:Y:S02]  /*8ec0*/  SHF.R.U32.HI R2, RZ, 0x10, R3 ;  /* 0x00000010ff027819 */ /* 0x002fe40000011603 */
[----:B------:R-:W-:Y:S02]  /*8ed0*/  SHF.R.U32.HI R3, RZ, 0x8, R4 ;  /* 0x00000008ff037819 */ /* 0x000fe40000011604 */
[----:B------:R-:W-:Y:S02]  /*8ee0*/  LOP3.LUT R2, R2, 0xff, RZ, 0xc0, !PT ;  /* 0x000000ff02027812 */ /* 0x000fe400078ec0ff */
[----:B------:R-:W-:Y:S01]  /*8ef0*/  PRMT R7, R7, 0x5410, R3 ;  /* 0x0000541007077816 */ /* 0x000fe20000000003 */
[----:B------:R-:W-:Y:S01]  /*8f00*/  FFMA.FTZ R3, R142, UR38, -R14 ;  /* 0x000000268e037c23 */ /* 0x000fe2000801080e */
[----:B------:R-:W-:Y:S01]  /*8f10*/  PRMT R13, R2, 0x5410, R6 ;  /* 0x00005410020d7816 */ /* 0x000fe20000000006 */
[----:B------:R-:W-:Y:S01]  /*8f20*/  FFMA.FTZ R6, R143, UR38, -R14 ;  /* 0x000000268f067c23 */ /* 0x000fe2000801080e */
[----:B------:R-:W-:Y:S01]  /*8f30*/  IMAD.MOV.U32 R67, RZ, RZ, R139 ;  /* 0x000000ffff437224 */ /* 0x000fe200078e008b */
[----:B------:R-:W-:Y:S01]  /*8f40*/  HMMA.16816.F32 R84, R8, R32, R84 ;  /* 0x000000200854723c */ /* 0x000fe20000001854 */
[----:B------:R-:W-:-:S02]  /*8f50*/  HSET2.LE.AND R4, R21, R0, PT ;  /* 0x0000000015047233 */ /* 0x000fc40003803000 */
[----:B--2---:R-:W-:-:S03]  /*8f60*/  F2FP.F16.F32.PACK_AB R5, R26, R28 ;  /* 0x0000001c1a05723e */ /* 0x004fc600000000ff */
[----:B------:R-:W-:Y:S01]  /*8f70*/  HMMA.16816.F32 R136, R8, R34, R96 ;  /* 0x000000220888723c */ /* 0x000fe20000001860 */
[----:B------:R-:W-:-:S05]  /*8f80*/  IMAD.MOV.U32 R198, RZ, RZ, R125 ;  /* 0x000000ffffc67224 */ /* 0x000fca00078e007d */
[----:B------:R-:W-:Y:S01]  /*8f90*/  HMMA.16816.F32 R100, R8, R36, R100 ;  /* 0x000000240864723c */ /* 0x000fe20000001864 */
[----:B------:R-:W-:-:S05]  /*8fa0*/  LOP3.LUT R125, R4, R5, RZ, 0xc0, !PT ;  /* 0x00000005047d7212 */ /* 0x000fca00078ec0ff */
[C---:B------:R-:W-:Y:S06]  /*8fb0*/  HMMA.16816.F32 R132, R8.reuse, R38, R112 ;  /* 0x000000260884723c */ /* 0x040fec0000001870 */
[C---:B------:R-:W-:Y:S01]  /*8fc0*/  HMMA.16816.F32 R116, R8.reuse, R40, R116 ;  /* 0x000000280874723c */ /* 0x040fe20000001874 */
[----:B------:R-:W-:Y:S01]  /*8fd0*/  FFMA.FTZ R12, R177, UR38, -R12 ;  /* 0x00000026b10c7c23 */ /* 0x000fe2000801080c */
[----:B------:R-:W-:Y:S02]  /*8fe0*/  MOV R194, R127 ;  /* 0x0000007f00c27202 */ /* 0x000fe40000000f00 */
[--C-:B------:R-:W-:Y:S01]  /*8ff0*/  HSET2.LE.AND R2, R22, R0.reuse, PT ;  /* 0x0000000016027233 */ /* 0x100fe20003803000 */
[----:B------:R-:W-:Y:S01]  /*9000*/  IMAD.MOV.U32 R176, RZ, RZ, R50 ;  /* 0x000000ffffb07224 */ /* 0x000fe200078e0032 */
[----:B------:R-:W-:Y:S01]  /*9010*/  HMMA.16816.F32 R32, R8, R42, R128 ;  /* 0x0000002a0820723c */ /* 0x000fe20000001880 */
[----:B------:R-:W-:Y:S01]  /*9020*/  MUFU.EX2 R9, R3 ;  /* 0x0000000300097308 */ /* 0x000fe20000000800 */
[----:B------:R-:W-:-:S02]  /*9030*/  HSET2.LE.AND R4, R7, R0, PT ;  /* 0x0000000007047233 */ /* 0x000fc40003803000 */
[----:B------:R-:W-:Y:S01]  /*9040*/  MOV R197, R126 ;  /* 0x0000007e00c57202 */ /* 0x000fe20000000f00 */
[----:B------:R-:W-:Y:S01]  /*9050*/  IMAD.MOV.U32 R14, RZ, RZ, R157 ;  /* 0x000000ffff0e7224 */ /* 0x000fe200078e009d */
[----:B------:R-:W-:Y:S01]  /*9060*/  F2FP.F16.F32.PACK_AB R5, R252, R199 ;  /* 0x000000c7fc05723e */ /* 0x000fe200000000ff */
[----:B------:R-:W-:Y:S02]  /*9070*/  LDSM.16.MT88.4 R64, [R213+0xa800] ;  /* 0x00a80000d540783b */ /* 0x000fe40000004200 */
[----:B------:R-:W1:Y:S01]  /*9080*/  MUFU.EX2 R8, R6 ;  /* 0x0000000600087308 */ /* 0x000e620000000800 */
[----:B------:R-:W-:Y:S01]  /*9090*/  LOP3.LUT R128, R4, R5, RZ, 0xc0, !PT ;  /* 0x0000000504807212 */ /* 0x000fe200078ec0ff */
[----:B------:R-:W-:Y:S01]  /*90a0*/  LDSM.16.MT88.4 R96, [R211+0xb800] ;  /* 0x00b80000d360783b */ /* 0x000fe20000004200 */
[----:B------:R-:W-:Y:S02]  /*90b0*/  HSET2.LE.AND R4, R23, R0, PT ;  /* 0x0000000017047233 */ /* 0x000fe40003803000 */
[----:B------:R-:W-:Y:S01]  /*90c0*/  F2FP.F16.F32.PACK_AB R5, R190, R192 ;  /* 0x000000c0be05723e */ /* 0x000fe200000000ff */
[----:B------:R-:W-:Y:S03]  /*90d0*/  LDSM.16.MT88.4 R112, [R214+0xb800] ;  /* 0x00b80000d670783b */ /* 0x000fe60000004200 */
[----:B------:R-:W-:-:S02]  /*90e0*/  LOP3.LUT R130, R4, R5, RZ, 0xc0, !PT ;  /* 0x0000000504827212 */ /* 0x000fc400078ec0ff */
[----:B------:R-:W-:Y:S02]  /*90f0*/  HSET2.LE.AND R4, R25, R0, PT ;  /* 0x0000000019047233 */ /* 0x000fe40003803000 */
[----:B-1----:R-:W-:Y:S01]  /*9100*/  F2FP.F16.F32.PACK_AB R5, R8, R9 ;  /* 0x000000090805723e */ /* 0x002fe200000000ff */
[----:B------:R-:W1:Y:S03]  /*9110*/  MUFU.EX2 R12, R12 ;  /* 0x0000000c000c7308 */ /* 0x000e660000000800 */
[----:B------:R-:W-:Y:S02]  /*9120*/  LOP3.LUT R127, R4, R5, RZ, 0xc0, !PT ;  /* 0x00000005047f7212 */ /* 0x000fe400078ec0ff */
[----:B------:R-:W2:Y:S01]  /*9130*/  LDSM.16.MT88.4 R4, [R213+0xb800] ;  /* 0x00b80000d504783b */ /* 0x000ea20000004200 */
[----:B------:R-:W-:-:S04]  /*9140*/  F2FP.F16.F32.PACK_AB R3, R30, R31 ;  /* 0x0000001f1e03723e */ /* 0x000fc800000000ff */
[----:B------:R-:W-:Y:S02]  /*9150*/  LOP3.LUT R124, R2, R3, RZ, 0xc0, !PT ;  /* 0x00000003027c7212 */ /* 0x000fe400078ec0ff */
[----:B------:R-:W-:Y:S02]  /*9160*/  HSET2.LE.AND R2, R27, R0, PT ;  /* 0x000000001b027233 */ /* 0x000fe40003803000 */
[----:B-1----:R-:W-:Y:S01]  /*9170*/  F2FP.F16.F32.PACK_AB R3, R12, R29 ;  /* 0x0000001d0c03723e */ /* 0x002fe200000000ff */
[----:B------:R-:W-:Y:S01]  /*9180*/  IMAD.MOV.U32 R10, RZ, RZ, R175 ;  /* 0x000000ffff0a7224 */ /* 0x000fe200078e00af */
[----:B------:R-:W-:Y:S02]  /*9190*/  MOV R177, R49 ;  /* 0x0000003100b17202 */ /* 0x000fe40000000f00 */
[----:B------:R-:W-:Y:S02]  /*91a0*/  LOP3.LUT R126, R2, R3, RZ, 0xc0, !PT ;  /* 0x00000003027e7212 */ /* 0x000fe400078ec0ff */
[----:B------:R-:W-:-:S02]  /*91b0*/  MOV R50, R172 ;  /* 0x000000ac00327202 */ /* 0x000fc40000000f00 */
[----:B------:R-:W-:Y:S02]  /*91c0*/  MOV R49, R173 ;  /* 0x000000ad00317202 */ /* 0x000fe40000000f00 */
[----:B------:R-:W-:Y:S02]  /*91d0*/  MOV R21, R174 ;  /* 0x000000ae00157202 */ /* 0x000fe40000000f00 */
[----:B------:R-:W-:Y:S01]  /*91e0*/  HSET2.LE.AND R2, R13, R0, PT ;  /* 0x000000000d027233 */ /* 0x000fe20003803000 */
[----:B------:R-:W1:Y:S01]  /*91f0*/  LDSM.16.MT88.4 R172, [R211+0xa800] ;  /* 0x00a80000d3ac783b */ /* 0x000e620000004200 */
[----:B------:R-:W-:-:S04]  /*9200*/  F2FP.F16.F32.PACK_AB R3, R188, R189 ;  /* 0x000000bdbc03723e */ /* 0x000fc800000000ff */
[----:B------:R-:W-:Y:S02]  /*9210*/  LOP3.LUT R129, R2, R3, RZ, 0xc0, !PT ;  /* 0x0000000302817212 */ /* 0x000fe400078ec0ff */
[----:B------:R-:W-:Y:S02]  /*9220*/  HSET2.LE.AND R2, R24, R0, PT ;  /* 0x0000000018027233 */ /* 0x000fe40003803000 */
[----:B------:R-:W-:Y:S02]  /*9230*/  F2FP.F16.F32.PACK_AB R3, R178, R179 ;  /* 0x000000b3b203723e */ /* 0x000fe400000000ff */
[----:B------:R-:W-:Y:S02]  /*9240*/  MOV R11, R50 ;  /* 0x00000032000b7202 */ /* 0x000fe40000000f00 */
[----:B------:R-:W-:Y:S02]  /*9250*/  MOV R23, R51 ;  /* 0x0000003300177202 */ /* 0x000fe40000000f00 */
[----:B------:R-:W-:-:S02]  /*9260*/  MOV R27, R49 ;  /* 0x00000031001b7202 */ /* 0x000fc40000000f00 */
[----:B------:R-:W-:Y:S02]  /*9270*/  LOP3.LUT R131, R2, R3, RZ, 0xc0, !PT ;  /* 0x0000000302837212 */ /* 0x000fe400078ec0ff */
[----:B------:R-:W-:Y:S02]  /*9280*/  MOV R22, R159 ;  /* 0x0000009f00167202 */ /* 0x000fe40000000f00 */
[----:B------:R-:W-:Y:S01]  /*9290*/  MOV R143, R158 ;  /* 0x0000009e008f7202 */ /* 0x000fe20000000f00 */
[----:B------:R-:W-:Y:S01]  /*92a0*/  FFMA.FTZ R11, R11, R20, R23 ;  /* 0x000000140b0b7223 */ /* 0x000fe20000010017 */
[----:B------:R-:W-:Y:S01]  /*92b0*/  MOV R142, R156 ;  /* 0x0000009c008e7202 */ /* 0x000fe20000000f00 */
[----:B------:R-:W-:Y:S01]  /*92c0*/  FFMA.FTZ R10, R10, R19, R27 ;  /* 0x000000130a0a7223 */ /* 0x000fe2000001001b */
[----:B------:R-:W-:Y:S01]  /*92d0*/  MOV R141, R48 ;  /* 0x00000030008d7202 */ /* 0x000fe20000000f00 */
[----:B------:R-:W-:Y:S01]  /*92e0*/  FFMA.FTZ R3, R22, R18, R21 ;  /* 0x0000001216037223 */ /* 0x000fe20000010015 */
[----:B--2---:R-:W-:Y:S01]  /*92f0*/  HMMA.16816.F32 R120, R124, R4, R120 ;  /* 0x000000047c78723c */ /* 0x004fe20000001878 */
[----:B------:R-:W-:Y:S01]  /*9300*/  FFMA.FTZ R2, R14, R15, R143 ;  /* 0x0000000f0e027223 */ /* 0x000fe2000001008f */
[----:B------:R-:W2:Y:S01]  /*9310*/  LDSM.16.MT88.4 R156, [R209+0xa800] ;  /* 0x00a80000d19c783b */ /* 0x000ea20000004200 */
[----:B------:R-:W-:-:S03]  /*9320*/  FADD.FTZ R3, R177, R3 ;  /* 0x00000003b1037221 */ /* 0x000fc60000010000 */
[----:B------:R-:W-:Y:S01]  /*9330*/  HMMA.16816.F32 R116, R128, R4, R116 ;  /* 0x000000048074723c */ /* 0x000fe20000001874 */
[----:B------:R-:W-:Y:S01]  /*9340*/  FADD.FTZ R2, R141, R2 ;  /* 0x000000028d027221 */ /* 0x000fe20000010000 */
[----:B------:R-:W3:Y:S05]  /*9350*/  LDSM.16.MT88.4 R48, [R214+0xa800] ;  /* 0x00a80000d630783b */ /* 0x000eea0000004200 */
[----:B------:R-:W-:Y:S01]  /*9360*/  FADD.FTZ R5, R142, R11 ;  /* 0x0000000b8e057221 */ /* 0x000fe20000010000 */
[----:B------:R-:W-:Y:S01]  /*9370*/  FADD.FTZ R4, R176, R10 ;  /* 0x0000000ab0047221 */ /* 0x000fe20000010000 */
[----:B------:R-:W-:Y:S02]  /*9380*/  FADD.FTZ R3, R194, R3 ;  /* 0x00000003c2037221 */ /* 0x000fe40000010000 */
        /* <DEDUP_REMOVED lines=19> */
[----:B------:R-:W-:-:S04]  /*94c0*/  FADD.FTZ R2, R9, R2 ;  /* 0x0000000209027221 */ /* 0x000fc80000010000 */
[C---:B------:R-:W-:Y:S06]  /*94d0*/  HMMA.16816.F32 R160, R124.reuse, R172, R160 ;  /* 0x000000ac7ca0723c */ /* 0x040fec00000018a0 */
[-C--:B------:R-:W-:Y:S06]  /*94e0*/  HMMA.16816.F32 R168, R124, R174.reuse, R168 ;  /* 0x000000ae7ca8723c */ /* 0x080fec00000018a8 */
[----:B------:R-:W-:Y:S07]  /*94f0*/  HMMA.16816.F32 R172, R128, R174, R236 ;  /* 0x000000ae80ac723c */ /* 0x000fee00000018ec */
        /* <DEDUP_REMOVED lines=8> */
[C---:B--2---:R-:W-:Y:S06]  /*9580*/  HMMA.16816.F32 R144, R124.reuse, R156, R144 ;  /* 0x0000009c7c90723c */ /* 0x044fec0000001890 */
[C---:B------:R-:W-:Y:S06]  /*9590*/  HMMA.16816.F32 R152, R124.reuse, R158, R152 ;  /* 0x0000009e7c98723c */ /* 0x040fec0000001898 */
        /* <DEDUP_REMOVED lines=26> */
[----:B------:R-:W-:Y:S01]  /*9740*/  IMAD.MOV.U32 R135, RZ, RZ, R234 ;  /* 0x000000ffff877224 */ /* 0x000fe200078e00ea */
[----:B------:R-:W-:Y:S01]  /*9750*/  MOV R134, R233 ;  /* 0x000000e900867202 */ /* 0x000fe20000000f00 */
[----:B------:R-:W-:-:S06]  /*9760*/  NOP ;  /* 0x0000000000007918 */ /* 0x000fcc0000000000 */
[----:B-1----:R-:W-:-:S15]  /*9770*/  @!P0 BRA `(.L_x_2311) ;  /* 0x000000a000148947 */ /* 0x002fde0003800000 */
[----:B------:R-:W-:-:S04]  /*9780*/  DEPBAR.LE SB0, 0x0 ;  /* 0x000080000000791a */ /* 0x000fc80000000000 */
[----:B------:R-:W-:Y:S01]  /*9790*/  USHF.L.U32 UR10, UR6, 0x6, URZ ;  /* 0x00000006060a7899 */ /* 0x000fe2000800063f */
[----:B------:R-:W2:Y:S01]  /*97a0*/  LDL R242, [R1+0x74] ;  /* 0x0000740001f27983 */ /* 0x000ea20000100800 */
[----:B------:R-:W-:-:S03]  /*97b0*/  USHF.L.U64.HI UR11, UR6, 0x6, UR7 ;  /* 0x00000006060b7899 */ /* 0x000fc60008010207 */
[----:B------:R-:W3:Y:S01]  /*97c0*/  LDL R240, [R1+0x70] ;  /* 0x0000700001f07983 */ /* 0x000ee20000100800 */
[----:B------:R-:W-:Y:S01]  /*97d0*/  IMAD.U32 R3, RZ, RZ, UR10 ;  /* 0x0000000aff037e24 */ /* 0x000fe2000f8e00ff */
[----:B------:R-:W-:Y:S01]  /*97e0*/  IADD3 R186, P2, R16, -UR10, RZ ;  /* 0x8000000a10ba7c10 */ /* 0x000fe2000ff5e0ff */
[----:B------:R-:W-:Y:S01]  /*97f0*/  IMAD.U32 R2, RZ, RZ, UR11 ;  /* 0x0000000bff027e24 */ /* 0x000fe2000f8e00ff */
[----:B------:R-:W4:Y:S01]  /*9800*/  LDL R241, [R1+0x38] ;  /* 0x0000380001f17983 */ /* 0x000f220000100800 */
[----:B------:R-:W-:Y:S01]  /*9810*/  BAR.SYNC.DEFER_BLOCKING 0x0 ;  /* 0x0000000000007b1d */ /* 0x000fe20000010000 */
[----:B------:R-:W-:Y:S02]  /*9820*/  IADD3 R184, P1, P0, -R3, UR27, R16 ;  /* 0x0000001b03b87c10 */ /* 0x000fe4000f83e110 */
[----:B------:R-:W-:Y:S02]  /*9830*/  IADD3.X R187, R17, ~UR11, RZ, P2, !PT ;  /* 0x8000000b11bb7c10 */ /* 0x000fe400097fe4ff */
[----:B------:R-:W-:Y:S01]  /*9840*/  IADD3.X R185, ~R2, UR26, R17, P1, P0 ;  /* 0x0000001a02b97c10 */ /* 0x000fe20008fe0511 */
[----:B------:R-:W5:Y:S04]  /*9850*/  LDL R243, [R1+0x58] ;  /* 0x0000580001f37983 */ /* 0x000f680000100800 */
[----:B------:R-:W5:Y:S04]  /*9860*/  LDL.64 R250, [R1+0x10] ;  /* 0x0000100001fa7983 */ /* 0x000f680000100a00 */
[----:B------:R-:W5:Y:S04]  /*9870*/  LDL.64 R248, [R1+0x60] ;  /* 0x0000600001f87983 */ /* 0x000f680000100a00 */
[----:B------:R-:W-:Y:S01]  /*9880*/  @!PT LDS RZ, [RZ] ;  /* 0x00000000fffff984 */ /* 0x000fe20000000800 */
[----:B------:R-:W-:Y:S01]  /*9890*/  @!PT LDS RZ, [RZ] ;  /* 0x00000000fffff984 */ /* 0x000fe20000000800 */
[----:B------:R-:W-:Y:S01]  /*98a0*/  @!PT LDS RZ, [RZ] ;  /* 0x00000000fffff984 */ /* 0x000fe20000000800 */
[----:B------:R1:W-:Y:S04]  /*98b0*/  LDGSTS.E.BYPASS.LTC128B.128 [R232+0xa000], desc[UR30][R186.64] ;  /* 0x0a000000bae87fae */ /* 0x0003e8000b901d5e */
[----:B------:R1:W-:Y:S04]  /*98c0*/  LDGSTS.E.BYPASS.LTC128B.128 [R232+0xb000], desc[UR30][R186.64+0x80] ;  /* 0x0b000080bae87fae */ /* 0x0003e8000b901d5e */
[----:B------:R1:W-:Y:S04]  /*98d0*/  LDGSTS.E.BYPASS.LTC128B.128 [R232+0xa800], desc[UR30][R184.64] ;  /* 0x0a800000b8e87fae */ /* 0x0003e8000b901d5e */
[----:B------:R1:W-:Y:S04]  /*98e0*/  LDGSTS.E.BYPASS.LTC128B.128 [R232+0xb800], desc[UR30][R184.64+0x80] ;  /* 0x0b800080b8e87fae */ /* 0x0003e8000b901d5e */
[----:B------:R-:W-:Y:S04]  /*98f0*/  LDSM.16.M88.4 R20, [R208+0x8000] ;  /* 0x00800000d014783b */ /* 0x000fe80000000200 */
[----:B------:R-:W1:Y:S04]  /*9900*/  LDSM.16.M88.4 R8, [R210+0x2000] ;  /* 0x00200000d208783b */ /* 0x000e680000000200 */
[----:B------:R-:W1:Y:S04]  /*9910*/  LDSM.16.M88.4 R16, [R208+0x8800] ;  /* 0x00880000d010783b */ /* 0x000e680000000200 */
[----:B------:R-:W1:Y:S04]  /*9920*/  LDSM.16.M88.4 R12, [R210] ;  /* 0x00000000d20c783b */ /* 0x000e680000000200 */
[----:B------:R-:W-:Y:S04]  /*9930*/  LDSM.16.M88.4 R28, [R219] ;  /* 0x00000000db1c783b */ /* 0x000fe80000000200 */
[----:B------:R-:W1:Y:S04]  /*9940*/  LDSM.16.M88.4 R4, [R212+0x2000] ;  /* 0x00200000d404783b */ /* 0x000e680000000200 */
[----:B------:R-:W1:Y:S01]  /*9950*/  LDSM.16.M88.4 R24, [R222] ;  /* 0x00000000de18783b */ /* 0x000e620000000200 */
[----:B------:R-:W-:Y:S01]  /*9960*/  UIADD3 UR32, UR37, -0x3, URZ ;  /* 0xfffffffd25207890 */ /* 0x000fe2000fffe03f */
[----:B------:R-:W-:-:S02]  /*9970*/  IMAD.U32 R2, RZ, RZ, UR35 ;  /* 0x00000023ff027e24 */ /* 0x000fc4000f8e00ff */
[----:B------:R-:W0:Y:S01]  /*9980*/  LDGDEPBAR ;  /* 0x00000000000079af */ /* 0x000e220000000000 */
[C---:B-1----:R-:W-:Y:S06]  /*9990*/  HMMA.16816.F32 R176, R8.reuse, R20, RZ ;  /* 0x0000001408b0723c */ /* 0x042fec00000018ff */
[C---:B------:R-:W-:Y:S06]  /*99a0*/  HMMA.16816.F32 R136, R8.reuse, R16, RZ ;  /* 0x000000100888723c */ /* 0x040fec00000018ff */
[C---:B------:R-:W-:Y:S06]  /*99b0*/  HMMA.16816.F32 R140, R8.reuse, R22, RZ ;  /* 0x00000016088c723c */ /* 0x040fec00000018ff */
[----:B------:R-:W-:Y:S01]  /*99c0*/  HMMA.16816.F32 R32, R8, R18, RZ ;  /* 0x000000120820723c */ /* 0x000fe200000018ff */
[----:B------:R-:W1:Y:S05]  /*99d0*/  LDSM.16.M88.4 R8, [R212] ;  /* 0x00000000d408783b */ /* 0x000e6a0000000200 */
[C---:B------:R-:W-:Y:S06]  /*99e0*/  HMMA.16816.F32 R188, R12.reuse, R20, RZ ;  /* 0x000000140cbc723c */ /* 0x040fec00000018ff */
[C---:B------:R-:W-:Y:S06]  /*99f0*/  HMMA.16816.F32 R180, R12.reuse, R16, RZ ;  /* 0x000000100cb4723c */ /* 0x040fec00000018ff */
[C---:B------:R-:W-:Y:S06]  /*9a00*/  HMMA.16816.F32 R200, R12.reuse, R22, RZ ;  /* 0x000000160cc8723c */ /* 0x040fec00000018ff */
[----:B------:R-:W-:Y:S01]  /*9a10*/  HMMA.16816.F32 R132, R12, R18, RZ ;  /* 0x000000120c84723c */ /* 0x000fe200000018ff */
[----:B------:R-:W-:Y:S04]  /*9a20*/  LDSM.16.M88.4 R12, [R216+0x8000] ;  /* 0x00800000d80c783b */ /* 0x000fe80000000200 */
[----:B------:R-:W-:Y:S01]  /*9a30*/  LDSM.16.M88.4 R16, [R216+0x8800] ;  /* 0x00880000d810783b */ /* 0x000fe20000000200 */
[C---:B------:R-:W-:Y:S06]  /*9a40*/  HMMA.16816.F32 R196, R4.reuse, R28, R176 ;  /* 0x0000001c04c4723c */ /* 0x040fec00000018b0 */
[C---:B------:R-:W-:Y:S06]  /*9a50*/  HMMA.16816.F32 R176, R4.reuse, R24, R136 ;  /* 0x0000001804b0723c */ /* 0x040fec0000001888 */
[C---:B------:R-:W-:Y:S06]  /*9a60*/  HMMA.16816.F32 R192, R4.reuse, R30, R140 ;  /* 0x0000001e04c0723c */ /* 0x040fec000000188c */
[----:B------:R-:W-:Y:S01]  /*9a70*/  HMMA.16816.F32 R20, R4, R26, R32 ;  /* 0x0000001a0414723c */ /* 0x000fe20000001820 */
[----:B------:R-:W1:Y:S04]  /*9a80*/  LDSM.16.M88.4 R4, [R218+0x2000] ;  /* 0x00200000da04783b */ /* 0x000e680000000200 */
[----:B------:R-:W-:Y:S01]  /*9a90*/  LDSM.16.M88.4 R32, [R215] ;  /* 0x00000000d720783b */ /* 0x000fe20000000200 */
[C---:B-1----:R-:W-:Y:S06]  /*9aa0*/  HMMA.16816.F32 R204, R8.reuse, R28, R188 ;  /* 0x0000001c08cc723c */ /* 0x042fec00000018bc */
[C---:B------:R-:W-:Y:S06]  /*9ab0*/  HMMA.16816.F32 R188, R8.reuse, R24, R180 ;  /* 0x0000001808bc723c */ /* 0x040fec00000018b4 */
[C---:B------:R-:W-:Y:S06]  /*9ac0*/  HMMA.16816.F32 R180, R8.reuse, R30, R200 ;  /* 0x0000001e08b4723c */ /* 0x040fec00000018c8 */
[----:B------:R-:W-:Y:S01]  /*9ad0*/  HMMA.16816.F32 R140, R8, R26, R132 ;  /* 0x0000001a088c723c */ /* 0x000fe20000001884 */
[----:B------:R-:W1:Y:S04]  /*9ae0*/  LDSM.16.M88.4 R8, [R218] ;  /* 0x00000000da08783b */ /* 0x000e680000000200 */
[----:B------:R-:W-:Y:S01]  /*9af0*/  LDSM.16.M88.4 R24, [R215+0x800] ;  /* 0x00080000d718783b */ /* 0x000fe20000000200 */
[C---:B------:R-:W-:Y:S06]  /*9b00*/  HMMA.16816.F32 R136, R4.reuse, R12, R196 ;  /* 0x0000000c0488723c */ /* 0x040fec00000018c4 */
[C---:B------:R-:W-:Y:S06]  /*9b10*/  HMMA.16816.F32 R28, R4.reuse, R16, R176 ;  /* 0x00000010041c723c */ /* 0x040fec00000018b0 */
[C---:B------:R-:W-:Y:S06]  /*9b20*/  HMMA.16816.F32 R132, R4.reuse, R14, R192 ;  /* 0x0000000e0484723c */ /* 0x040fec00000018c0 */
[----:B------:R-:W-:Y:S01]  /*9b30*/  HMMA.16816.F32 R20, R4, R18, R20 ;  /* 0x000000120414723c */ /* 0x000fe20000001814 */
[----:B------:R-:W1:Y:S05]  /*9b40*/  LDSM.16.M88.4 R4, [R217+0x2000] ;  /* 0x00200000d904783b */ /* 0x000e6a0000000200 */
[C---:B-1----:R-:W-:Y:S06]  /*9b50*/  HMMA.16816.F32 R204, R8.reuse, R12, R204 ;  /* 0x0000000c08cc723c */ /* 0x042fec00000018cc */
[C---:B------:R-:W-:Y:S01]  /*9b60*/  HMMA.16816.F32 R196, R8.reuse, R14, R180 ;  /* 0x0000000e08c4723c */ /* 0x040fe200000018b4 */
[----:B------:R-:W1:Y:S05]  /*9b70*/  LDSM.16.M88.4 R12, [R217] ;  /* 0x00000000d90c783b */ /* 0x000e6a0000000200 */
[C---:B------:R-:W-:Y:S06]  /*9b80*/  HMMA.16816.F32 R192, R8.reuse, R16, R188 ;  /* 0x0000001008c0723c */ /* 0x040fec00000018bc */
[----:B------:R-:W-:Y:S01]  /*9b90*/  HMMA.16816.F32 R188, R8, R18, R140 ;  /* 0x0000001208bc723c */ /* 0x000fe2000000188c */
[----:B------:R-:W-:Y:S05]  /*9ba0*/  LDSM.16.M88.4 R8, [R210+0x4000] ;  /* 0x00400000d208783b */ /* 0x000fea0000000200 */
[C---:B------:R-:W-:Y:S06]  /*9bb0*/  HMMA.16816.F32 R176, R4.reuse, R34, R132 ;  /* 0x0000002204b0723c */ /* 0x040fec0000001884 */
[C---:B------:R-:W-:Y:S06]  /*9bc0*/  HMMA.16816.F32 R180, R4.reuse, R32, R136 ;  /* 0x0000002004b4723c */ /* 0x040fec0000001888 */
[C---:B------:R-:W-:Y:S01]  /*9bd0*/  HMMA.16816.F32 R140, R4.reuse, R24, R28 ;  /* 0x00000018048c723c */ /* 0x040fe2000000181c */
[----:B------:R-:W-:Y:S05]  /*9be0*/  LDSM.16.M88.4 R28, [R208+0x9800] ;  /* 0x00980000d01c783b */ /* 0x000fea0000000200 */
[----:B------:R-:W-:Y:S01]  /*9bf0*/  HMMA.16816.F32 R132, R4, R26, R20 ;  /* 0x0000001a0484723c */ /* 0x000fe20000001814 */
[----:B------:R-:W2:Y:S04]  /*9c00*/  LDSM.16.M88.4 R4, [R210+0x6000] ;  /* 0x00600000d204783b */ /* 0x000ea80000000200 */
[----:B------:R-:W3:Y:S01]  /*9c10*/  LDSM.16.M88.4 R20, [R208+0x9000] ;  /* 0x00900000d014783b */ /* 0x000ee20000000200 */
[C---:B-1----:R-:W-:Y:S06]  /*9c20*/  HMMA.16816.F32 R16, R12.reuse, R32, R204 ;  /* 0x000000200c10723c */ /* 0x042fec00000018cc */
[C---:B------:R-:W-:Y:S06]  /*9c30*/  HMMA.16816.F32 R136, R12.reuse, R34, R196 ;  /* 0x000000220c88723c */ /* 0x040fec00000018c4 */
[C---:B------:R-:W-:Y:S06]  /*9c40*/  HMMA.16816.F32 R32, R12.reuse, R24, R192 ;  /* 0x000000180c20723c */ /* 0x040fec00000018c0 */
[----:B------:R-:W-:Y:S01]  /*9c50*/  HMMA.16816.F32 R12, R12, R26, R188 ;  /* 0x0000001a0c0c723c */ /* 0x000fe200000018bc */
[----:B------:R-:W-:Y:S05]  /*9c60*/  LDSM.16.M88.4 R24, [R221] ;  /* 0x00000000dd18783b */ /* 0x000fea0000000200 */
[C---:B--2---:R-:W-:Y:S06]  /*9c70*/  HMMA.16816.F32 R196, R4.reuse, R28, R140 ;  /* 0x0000001c04c4723c */ /* 0x044fec000000188c */
[C---:B---3--:R-:W-:Y:S06]  /*9c80*/  HMMA.16816.F32 R188, R4.reuse, R20, R180 ;  /* 0x0000001404bc723c */ /* 0x048fec00000018b4 */
[----:B------:R-:W-:Y:S06]  /*9c90*/  HMMA.16816.F32 R176, R4, R22, R176 ;  /* 0x0000001604b0723c */ /* 0x000fec00000018b0 */
[C---:B------:R-:W-:Y:S01]  /*9ca0*/  HMMA.16816.F32 R140, R8.reuse, R20, R16 ;  /* 0x00000014088c723c */ /* 0x040fe20000001810 */
[----:B------:R-:W1:Y:S05]  /*9cb0*/  LDSM.16.M88.4 R16, [R212+0x4000] ;  /* 0x00400000d410783b */ /* 0x000e6a0000000200 */
[----:B------:R-:W-:Y:S01]  /*9cc0*/  HMMA.16816.F32 R136, R8, R22, R136 ;  /* 0x000000160888723c */ /* 0x000fe20000001888 */
[----:B------:R-:W2:Y:S05]  /*9cd0*/  LDSM.16.M88.4 R20, [R220] ;  /* 0x00000000dc14783b */ /* 0x000eaa0000000200 */
[----:B------:R-:W-:Y:S01]  /*9ce0*/  HMMA.16816.F32 R180, R4, R30, R132 ;  /* 0x0000001e04b4723c */ /* 0x000fe20000001884 */
[----:B------:R-:W3:Y:S05]  /*9cf0*/  LDSM.16.M88.4 R4, [R212+0x6000] ;  /* 0x00600000d404783b */ /* 0x000eea0000000200 */
[C---:B------:R-:W-:Y:S01]  /*9d00*/  HMMA.16816.F32 R132, R8.reuse, R28, R32 ;  /* 0x0000001c0884723c */ /* 0x040fe20000001820 */
[----:B------:R-:W-:Y:S05]  /*9d10*/  LDSM.16.M88.4 R32, [R216+0x9000] ;  /* 0x00900000d820783b */ /* 0x000fea0000000200 */
[----:B------:R-:W-:Y:S01]  /*9d20*/  HMMA.16816.F32 R8, R8, R30, R12 ;  /* 0x0000001e0808723c */ /* 0x000fe2000000180c */
[----:B------:R-:W-:Y:S04]  /*9d30*/  LDSM.16.M88.4 R12, [R218+0x4000] ;  /* 0x00400000da0c783b */ /* 0x000fe80000000200 */
[----:B------:R-:W4:Y:S01]  /*9d40*/  LDSM.16.M88.4 R28, [R216+0x9800] ;  /* 0x00980000d81c783b */ /* 0x000f220000000200 */
[C---:B-1----:R-:W-:Y:S06]  /*9d50*/  HMMA.16816.F32 R140, R16.reuse, R24, R140 ;  /* 0x00000018108c723c */ /* 0x042fec000000188c */
[C---:B------:R-:W-:Y:S06]  /*9d60*/  HMMA.16816.F32 R136, R16.reuse, R26, R136 ;  /* 0x0000001a1088723c */ /* 0x040fec0000001888 */
[C---:B--2---:R-:W-:Y:S06]  /*9d70*/  HMMA.16816.F32 R132, R16.reuse, R20, R132 ;  /* 0x000000141084723c */ /* 0x044fec0000001884 */
[----:B------:R-:W-:Y:S01]  /*9d80*/  HMMA.16816.F32 R16, R16, R22, R8 ;  /* 0x000000161010723c */ /* 0x000fe20000001808 */
[----:B------:R-:W1:Y:S05]  /*9d90*/  LDSM.16.M88.4 R8, [R218+0x6000] ;  /* 0x00600000da08783b */ /* 0x000e6a0000000200 */
[C---:B---3--:R-:W-:Y:S06]  /*9da0*/  HMMA.16816.F32 R188, R4.reuse, R24, R188 ;  /* 0x0000001804bc723c */ /* 0x048fec00000018bc */
[C---:B------:R-:W-:Y:S01]  /*9db0*/  HMMA.16816.F32 R192, R4.reuse, R26, R176 ;  /* 0x0000001a04c0723c */ /* 0x040fe200000018b0 */
[----:B------:R-:W-:Y:S05]  /*9dc0*/  LDSM.16.M88.4 R24, [R215+0x1800] ;  /* 0x00180000d718783b */ /* 0x000fea0000000200 */
[C---:B------:R-:W-:Y:S06]  /*9dd0*/  HMMA.16816.F32 R196, R4.reuse, R20, R196 ;  /* 0x0000001404c4723c */ /* 0x040fec00000018c4 */
[----:B------:R-:W-:Y:S01]  /*9de0*/  HMMA.16816.F32 R180, R4, R22, R180 ;  /* 0x0000001604b4723c */ /* 0x000fe200000018b4 */
[----:B------:R-:W2:Y:S05]  /*9df0*/  LDSM.16.M88.4 R4, [R217+0x4000] ;  /* 0x00400000d904783b */ /* 0x000eaa0000000200 */
[C---:B----4-:R-:W-:Y:S01]  /*9e00*/  HMMA.16816.F32 R20, R12.reuse, R30, R16 ;  /* 0x0000001e0c14723c */ /* 0x050fe20000001810 */
[----:B------:R-:W3:Y:S05]  /*9e10*/  LDSM.16.M88.4 R16, [R215+0x1000] ;  /* 0x00100000d710783b */ /* 0x000eea0000000200 */
[C---:B------:R-:W-:Y:S06]  /*9e20*/  HMMA.16816.F32 R176, R12.reuse, R32, R140 ;  /* 0x000000200cb0723c */ /* 0x040fec000000188c */
[C---:B------:R-:W-:Y:S06]  /*9e30*/  HMMA.16816.F32 R140, R12.reuse, R34, R136 ;  /* 0x000000220c8c723c */ /* 0x040fec0000001888 */
[----:B------:R-:W-:Y:S01]  /*9e40*/  HMMA.16816.F32 R136, R12, R28, R132 ;  /* 0x0000001c0c88723c */ /* 0x000fe20000001884 */
[----:B------:R-:W4:Y:S01]  /*9e50*/  LDSM.16.M88.4 R12, [R217+0x6000] ;  /* 0x00600000d90c783b */ /* 0x000f220000000200 */
[----:B------:R-:W-:Y:S01]  /*9e60*/  IMAD.U32 R3, RZ, RZ, UR32 ;  /* 0x00000020ff037e24 */ /* 0x000fe2000f8e00ff */
[----:B------:R-:W-:Y:S01]  /*9e70*/  UISETP.GT.AND UP0, UPT, UR32, UR23, UPT ;  /* 0x000000172000728c */ /* 0x000fe2000bf04270 */
[----:B------:R-:W-:-:S04]  /*9e80*/  DEPBAR.LE SB0, 0x0 ;  /* 0x000080000000791a */ /* 0x000fc80000000000 */
[C---:B-1----:R-:W-:Y:S06]  /*9e90*/  HMMA.16816.F32 R132, R8.reuse, R32, R188 ;  /* 0x000000200884723c */ /* 0x042fec00000018bc */
[----:B------:R-:W-:Y:S06]  /*9ea0*/  HMMA.16816.F32 R188, R8, R30, R180 ;  /* 0x0000001e08bc723c */ /* 0x000fec00000018b4 */
[----:B--2---:R-:W-:Y:S07]  /*9eb0*/  HMMA.16816.F32 R180, R4, R26, R20 ;  /* 0x0000001a04b4723c */ /* 0x004fee0000001814 */
[----:B------:R-:W-:-:S02]  /*9ec0*/  IMAD.WIDE.U32 R22, R242, -0x326172a9, RZ ;  /* 0xcd9e8d57f2167825 */ /* 0x000fc400078e00ff */
[----:B------:R-:W1:Y:S01]  /*9ed0*/  S2R R242, SR_TID.X ;  /* 0x0000000000f27919 */ /* 0x000e620000002100 */
[----:B------:R-:W-:Y:S06]  /*9ee0*/  HMMA.16816.F32 R196, R8, R28, R196 ;  /* 0x0000001c08c4723c */ /* 0x000fec00000018c4 */
[C---:B---3--:R-:W-:Y:S06]  /*9ef0*/  HMMA.16816.F32 R28, R4.reuse, R16, R176 ;  /* 0x00000010041c723c */ /* 0x048fec00000018b0 */
[C---:B------:R-:W-:Y:S06]  /*9f00*/  HMMA.16816.F32 R140, R4.reuse, R18, R140 ;  /* 0x00000012048c723c */ /* 0x040fec000000188c */
[----:B------:R-:W-:Y:S07]  /*9f10*/  HMMA.16816.F32 R176, R4, R24, R136 ;  /* 0x0000001804b0723c */ /* 0x000fee0000001888 */
[----:B------:R-:W-:-:S04]  /*9f20*/  IMAD.WIDE.U32 R4, R240, -0x2daee0ad, RZ ;  /* 0xd2511f53f0047825 */ /* 0x000fc800078e00ff */
[----:B-1----:R-:W-:Y:S01]  /*9f30*/  IMAD.SHL.U32 R242, R242, 0x2, RZ ;  /* 0x00000002f2f27824 */ /* 0x002fe200078e00ff */
[----:B------:R-:W-:Y:S01]  /*9f40*/  LOP3.LUT R2, R5, UR32, R2, 0x96, !PT ;  /* 0x0000002005027c12 */ /* 0x000fe2000f8e9602 */
[----:B------:R-:W-:Y:S03]  /*9f50*/  HMMA.16816.F32 R32, R8, R34, R192 ;  /* 0x000000220820723c */ /* 0x000fe600000018c0 */
[----:B------:R-:W-:Y:S01]  /*9f60*/  LOP3.LUT R242, R242, 0x6, RZ, 0xc0, !PT ;  /* 0x00000006f2f27812 */ /* 0x000fe200078ec0ff */
[----:B------:R-:W-:Y:S01]  /*9f70*/  IMAD.WIDE.U32 R6, R2, -0x326172a9, RZ ;  /* 0xcd9e8d5702067825 */ /* 0x000fe200078e00ff */
[----:B------:R-:W-:-:S03]  /*9f80*/  LOP3.LUT R5, R23, R241, RZ, 0x3c, !PT ;  /* 0x000000f117057212 */ /* 0x000fc600078e3cff */
[----:B------:R-:W-:Y:S01]  /*9f90*/  IMAD R2, R3, 0x20, R242 ;  /* 0x0000002003027824 */ /* 0x000fe200078e02f2 */
[----:B----4-:R-:W-:Y:S03]  /*9fa0*/  HMMA.16816.F32 R8, R12, R16, R132 ;  /* 0x000000100c08723c */ /* 0x010fe60000001884 */
[C---:B------:R-:W-:Y:S01]  /*9fb0*/  VIADD R3, R2.reuse, 0x1 ;  /* 0x0000000102037836 */ /* 0x040fe20000000000 */
[CC--:B------:R-:W-:Y:S01]  /*9fc0*/  ISETP.GE.AND P2, PT, R2.reuse, R228.reuse, PT ;  /* 0x000000e40200720c */ /* 0x0c0fe20003f46270 */
[----:B------:R-:W-:Y:S01]  /*9fd0*/  IMAD.WIDE.U32 R20, R5, -0x2daee0ad, RZ ;  /* 0xd2511f5305147825 */ /* 0x000fe200078e00ff */
[-C--:B------:R-:W-:Y:S02]  /*9fe0*/  ISETP.GE.AND P4, PT, R2, R229.reuse, PT ;  /* 0x000000e50200720c */ /* 0x080fe40003f86270 */
[C---:B------:R-:W-:Y:S02]  /*9ff0*/  ISETP.GE.AND P3, PT, R3.reuse, R229, PT ;  /* 0x000000e50300720c */ /* 0x040fe40003f66270 */
[----:B------:R-:W-:-:S02]  /*a000*/  ISETP.GE.AND P0, PT, R3, R228, PT ;  /* 0x000000e40300720c */ /* 0x000fc40003f06270 */
[C---:B------:R-:W-:Y:S02]  /*a010*/  ISETP.GE.AND P5, PT, R3.reuse, R231, PT ;  /* 0x000000e70300720c */ /* 0x040fe40003fa6270 */
[----:B------:R-:W-:Y:S02]  /*a020*/  ISETP.GE.AND P1, PT, R3, R230, PT ;  /* 0x000000e60300720c */ /* 0x000fe40003f26270 */
[----:B------:R-:W-:Y:S01]  /*a030*/  LOP3.LUT R16, R21, UR20, R4, 0x96, !PT ;  /* 0x0000001415107c12 */ /* 0x000fe2000f8e9604 */
[----:B------:R-:W-:Y:S01]  /*a040*/  VIADD R4, R2, 0x8 ;  /* 0x0000000802047836 */ /* 0x000fe20000000000 */
[C---:B------:R-:W-:Y:S02]  /*a050*/  ISETP.LT.OR P3, PT, R3.reuse, R225, P3 ;  /* 0x000000e10300720c */ /* 0x040fe40001f61670 */
[C---:B------:R-:W-:Y:S02]  /*a060*/  ISETP.LT.OR P0, PT, R3.reuse, R224, P0 ;  /* 0x000000e00300720c */ /* 0x040fe40000701670 */
[----:B------:R-:W-:-:S02]  /*a070*/  ISETP.LT.OR P5, PT, R3, R227, P5 ;  /* 0x000000e30300720c */ /* 0x000fc40002fa1670 */
[----:B------:R-:W-:Y:S01]  /*a080*/  ISETP.LT.OR P1, PT, R3, R226, P1 ;  /* 0x000000e20300720c */ /* 0x000fe20000f21670 */
[C---:B------:R-:W-:Y:S01]  /*a090*/  VIADD R3, R2.reuse, 0x9 ;  /* 0x0000000902037836 */ /* 0x040fe20000000000 */
[C---:B------:R-:W-:Y:S02]  /*a0a0*/  ISETP.LT.OR P2, PT, R2.reuse, R224, P2 ;  /* 0x000000e00200720c */ /* 0x040fe40001741670 */
[----:B------:R-:W-:Y:S02]  /*a0b0*/  ISETP.LT.OR P4, PT, R2, R225, P4 ;  /* 0x000000e10200720c */ /* 0x000fe40002781670 */
[----:B------:R-:W-:Y:S02]  /*a0c0*/  LOP3.LUT R17, R7, UR21, R22, 0x96, !PT ;  /* 0x0000001507117c12 */ /* 0x000fe4000f8e9616 */
[----:B------:R-:W-:Y:S02]  /*a0d0*/  FSEL R23, R30, -INF , !P2 ;  /* 0xff8000001e177808 */ /* 0x000fe40005000000 */
[----:B------:R-:W-:-:S02]  /*a0e0*/  FSEL R21, R28, -INF , !P4 ;  /* 0xff8000001c157808 */ /* 0x000fc40006000000 */
[----:B------:R-:W-:Y:S02]  /*a0f0*/  FSEL R22, R29, -INF , !P3 ;  /* 0xff8000001d167808 */ /* 0x000fe40005800000 */
[----:B------:R-:W-:Y:S02]  /*a100*/  FSEL R30, R31, -INF , !P0 ;  /* 0xff8000001f1e7808 */ /* 0x000fe40004000000 */
[C---:B------:R-:W-:Y:S02]  /*a110*/  ISETP.GE.AND P4, PT, R2.reuse, R231, PT ;  /* 0x000000e70200720c */ /* 0x040fe40003f86270 */
[----:B------:R-:W-:Y:S02]  /*a120*/  ISETP.GE.AND P2, PT, R2, R230, PT ;  /* 0x000000e60200720c */ /* 0x000fe40003f46270 */
[-C--:B------:R-:W-:Y:S02]  /*a130*/  ISETP.GE.AND P0, PT, R4, R229.reuse, PT ;  /* 0x000000e50400720c */ /* 0x080fe40003f06270 */
[----:B------:R-:W-:Y:S01]  /*a140*/  ISETP.GE.AND P3, PT, R3, R229, PT ;  /* 0x000000e50300720c */ /* 0x000fe20003f66270 */
[----:B------:R-:W-:Y:S01]  /*a150*/  HMMA.16816.F32 R136, R12, R18, R32 ;  /* 0x000000120c88723c */ /* 0x000fe20000001820 */
[----:B------:R-:W-:-:S02]  /*a160*/  ISETP.LT.OR P4, PT, R2, R227, P4 ;  /* 0x000000e30200720c */ /* 0x000fc40002781670 */
[----:B------:R-:W-:Y:S02]  /*a170*/  ISETP.LT.OR P2, PT, R2, R226, P2 ;  /* 0x000000e20200720c */ /* 0x000fe40001741670 */
[-C--:B------:R-:W-:Y:S02]  /*a180*/  ISETP.LT.OR P0, PT, R4, R225.reuse, P0 ;  /* 0x000000e10400720c */ /* 0x080fe40000701670 */
[----:B------:R-:W-:Y:S02]  /*a190*/  ISETP.LT.OR P3, PT, R3, R225, P3 ;  /* 0x000000e10300720c */ /* 0x000fe40001f61670 */
[----:B------:R-:W-:Y:S02]  /*a1a0*/  FSEL R31, R8, -INF , !P4 ;  /* 0xff800000081f7808 */ /* 0x000fe40006000000 */
[----:B------:R-:W-:Y:S02]  /*a1b0*/  FSEL R35, R10, -INF , !P2 ;  /* 0xff8000000a237808 */ /* 0x000fe40005000000 */
[----:B------:R-:W-:-:S02]  /*a1c0*/  FSEL R28, R140, -INF , !P0 ;  /* 0xff8000008c1c7808 */ /* 0x000fc40004000000 */
[----:B------:R-:W-:Y:S02]  /*a1d0*/  FSEL R29, R141, -INF , !P3 ;  /* 0xff8000008d1d7808 */ /* 0x000fe40005800000 */
[----:B------:R-:W-:Y:S02]  /*a1e0*/  FSEL R33, R9, -INF , !P5 ;  /* 0xff80000009217808 */ /* 0x000fe40006800000 */
[C---:B------:R-:W-:Y:S02]  /*a1f0*/  ISETP.GE.AND P6, PT, R4.reuse, R228, PT ;  /* 0x000000e40400720c */ /* 0x040fe40003fc6270 */
[C---:B------:R-:W-:Y:S02]  /*a200*/  ISETP.GE.AND P2, PT, R4.reuse, R231, PT ;  /* 0x000000e70400720c */ /* 0x040fe40003f46270 */
[----:B------:R-:W-:Y:S02]  /*a210*/  ISETP.GE.AND P0, PT, R4, R230, PT ;  /* 0x000000e60400720c */ /* 0x000fe40003f06270 */
[----:B------:R-:W-:-:S02]  /*a220*/  ISETP.GE.AND P4, PT, R3, R228, PT ;  /* 0x000000e40300720c */ /* 0x000fc40003f86270 */
[C---:B------:R-:W-:Y:S02]  /*a230*/  ISETP.GE.AND P3, PT, R3.reuse, R231, PT ;  /* 0x000000e70300720c */ /* 0x040fe40003f66270 */
[C---:B------:R-:W-:Y:S01]  /*a240*/  ISETP.GE.AND P5, PT, R3.reuse, R230, PT ;  /* 0x000000e60300720c */ /* 0x040fe20003fa6270 */
[----:B------:R-:W-:Y:S01]  /*a250*/  HMMA.16816.F32 R196, R12, R24, R196 ;  /* 0x000000180cc4723c */ /* 0x000fe200000018c4 */
[C---:B------:R-:W-:Y:S02]  /*a260*/  ISETP.LT.OR P6, PT, R4.reuse, R224, P6 ;  /* 0x000000e00400720c */ /* 0x040fe400037c1670 */
        /* <DEDUP_REMOVED lines=9> */
[-C--:B------:R-:W-:Y:S02]  /*a300*/  ISETP.GE.AND P4, PT, R4, R229.reuse, PT ;  /* 0x000000e50400720c */ /* 0x080fe40003f86270 */
[----:B------:R-:W-:-:S02]  /*a310*/  ISETP.GE.AND P1, PT, R3, R229, PT ;  /* 0x000000e50300720c */ /* 0x000fc40003f26270 */
[-C--:B------:R-:W-:Y:S02]  /*a320*/  ISETP.LT.OR P4, PT, R4, R225.reuse, P4 ;  /* 0x000000e10400720c */ /* 0x080fe40002781670 */
[----:B------:R-:W-:Y:S01]  /*a330*/  ISETP.LT.OR P1, PT, R3, R225, P1 ;  /* 0x000000e10300720c */ /* 0x000fe20000f21670 */
[----:B-----5:R-:W-:Y:S01]  /*a340*/  IMAD R5, R243, -0x326172a9, RZ ;  /* 0xcd9e8d57f3057824 */ /* 0x020fe200078e02ff */
[----:B------:R-:W-:Y:S02]  /*a350*/  FSEL R24, R142, -INF , !P6 ;  /* 0xff8000008e187808 */ /* 0x000fe40007000000 */
        /* <DEDUP_REMOVED lines=10> */
[C---:B------:R-:W-:Y:S02]  /*a400*/  ISETP.GE.AND P3, PT, R3.reuse, R230, PT ;  /* 0x000000e60300720c */ /* 0x040fe40003f66270 */
[C---:B------:R-:W-:Y:S02]  /*a410*/  ISETP.LT.OR P6, PT, R4.reuse, R224, P6 ;  /* 0x000000e00400720c */ /* 0x040fe400037c1670 */
[C---:B------:R-:W-:Y:S02]  /*a420*/  ISETP.LT.OR P2, PT, R4.reuse, R227, P2 ;  /* 0x000000e30400720c */ /* 0x040fe40001741670 */
[----:B------:R-:W-:Y:S02]  /*a430*/  ISETP.LT.OR P4, PT, R4, R226, P4 ;  /* 0x000000e20400720c */ /* 0x000fe40002781670 */
[----:B------:R-:W-:-:S02]  /*a440*/  ISETP.LT.OR P0, PT, R3, R224, P0 ;  /* 0x000000e00300720c */ /* 0x000fc40000701670 */
[C---:B------:R-:W-:Y:S02]  /*a450*/  ISETP.LT.OR P1, PT, R3.reuse, R227, P1 ;  /* 0x000000e30300720c */ /* 0x040fe40000f21670 */
[----:B------:R-:W-:Y:S01]  /*a460*/  ISETP.LT.OR P3, PT, R3, R226, P3 ;  /* 0x000000e20300720c */ /* 0x000fe20001f61670 */
[C---:B------:R-:W-:Y:S01]  /*a470*/  VIADD R3, R2.reuse, 0x18 ;  /* 0x0000001802037836 */ /* 0x040fe20000000000 */
[----:B------:R-:W-:Y:S01]  /*a480*/  LOP3.LUT R4, R7, UR21, R5, 0x96, !PT ;  /* 0x0000001507047c12 */ /* 0x000fe2000f8e9605 */
[----:B------:R-:W-:Y:S01]  /*a490*/  VIADD R2, R2, 0x19 ;  /* 0x0000001902027836 */ /* 0x000fe20000000000 */
[----:B------:R-:W-:Y:S02]  /*a4a0*/  LOP3.LUT R7, R251, UR19, R6, 0x96, !PT ;  /* 0x00000013fb077c12 */ /* 0x000fe4000f8e9606 */
[----:B------:R-:W-:Y:S01]  /*a4b0*/  FSEL R205, R178, -INF , !P6 ;  /* 0xff800000b2cd7808 */ /* 0x000fe20007000000 */
[----:B------:R-:W-:Y:S01]  /*a4c0*/  IMAD.WIDE.U32 R4, R4, -0x2daee0ad, RZ ;  /* 0xd2511f5304047825 */ /* 0x000fe200078e00ff */
[----:B------:R-:W-:-:S02]  /*a4d0*/  FSEL R206, R196, -INF , !P2 ;  /* 0xff800000c4ce7808 */ /* 0x000fc40005000000 */
[-C--:B------:R-:W-:Y:S02]  /*a4e0*/  ISETP.GE.AND P6, PT, R3, R229.reuse, PT ;  /* 0x000000e50300720c */ /* 0x080fe40003fc6270 */
[----:B------:R-:W-:Y:S01]  /*a4f0*/  ISETP.GE.AND P2, PT, R2, R229, PT ;  /* 0x000000e50200720c */ /* 0x000fe20003f46270 */
[----:B------:R-:W-:Y:S01]  /*a500*/  HMMA.16816.F32 R140, R12, R26, R188 ;  /* 0x0000001a0c8c723c */ /* 0x000fe200000018bc */
[----:B------:R-:W-:Y:S01]  /*a510*/  FSEL R204, R179, -INF , !P0 ;  /* 0xff800000b3cc7808 */ /* 0x000fe20004000000 */
[----:B------:R-:W-:Y:S01]  /*a520*/  IMAD.WIDE.U32 R18, R7, -0x2daee0ad, RZ ;  /* 0xd2511f5307127825 */ /* 0x000fe200078e00ff */
[----:B------:R-:W-:Y:S01]  /*a530*/  BAR.SYNC.DEFER_BLOCKING 0x0 ;  /* 0x0000000000007b1d */ /* 0x000fe20000010000 */
[C---:B------:R-:W-:Y:S02]  /*a540*/  ISETP.GE.AND P0, PT, R3.reuse, R228, PT ;  /* 0x000000e40300720c */ /* 0x040fe40003f06270 */
[----:B------:R-:W-:Y:S02]  /*a550*/  ISETP.LT.OR P6, PT, R3, R225, P6 ;  /* 0x000000e10300720c */ /* 0x000fe400037c1670 */
[----:B------:R-:W-:-:S02]  /*a560*/  LOP3.LUT R10, R5, UR18, R248, 0x96, !PT ;  /* 0x00000012050a7c12 */ /* 0x000fc4000f8e96f8 */
[----:B------:R-:W-:Y:S02]  /*a570*/  ISETP.LT.OR P2, PT, R2, R225, P2 ;  /* 0x000000e10200720c */ /* 0x000fe40001741670 */
[----:B------:R-:W-:Y:S01]  /*a580*/  ISETP.LT.OR P0, PT, R3, R224, P0 ;  /* 0x000000e00300720c */ /* 0x000fe20000701670 */
[----:B------:R-:W-:Y:S01]  /*a590*/  IMAD.WIDE.U32 R8, R17, -0x2daee0ad, RZ ;  /* 0xd2511f5311087825 */ /* 0x000fe200078e00ff */
[----:B------:R-:W-:Y:S02]  /*a5a0*/  LOP3.LUT R7, R19, UR16, R4, 0x96, !PT ;  /* 0x0000001013077c12 */ /* 0x000fe4000f8e9604 */
[----:B------:R-:W-:Y:S01]  /*a5b0*/  FSEL R201, R180, -INF , !P6 ;  /* 0xff800000b4c97808 */ /* 0x000fe20007000000 */
[----:B------:R-:W-:Y:S01]  /*a5c0*/  IMAD.WIDE.U32 R4, R16, -0x326172a9, RZ ;  /* 0xcd9e8d5710047825 */ /* 0x000fe200078e00ff */
[----:B------:R-:W-:Y:S02]  /*a5d0*/  FSEL R200, R181, -INF , !P2 ;  /* 0xff800000b5c87808 */ /* 0x000fe40005000000 */
[C---:B------:R-:W-:Y:S01]  /*a5e0*/  ISETP.GE.AND P6, PT, R3.reuse, R231, PT ;  /* 0x000000e70300720c */ /* 0x040fe20003fc6270 */
[----:B------:R-:W-:Y:S01]  /*a5f0*/  IMAD.WIDE.U32 R10, R10, -0x326172a9, RZ ;  /* 0xcd9e8d570a0a7825 */ /* 0x000fe200078e00ff */
[----:B------:R-:W-:-:S02]  /*a600*/  ISETP.GE.AND P2, PT, R3, R230, PT ;  /* 0x000000e60300720c */ /* 0x000fc40003f46270 */
[----:B------:R-:W-:Y:S01]  /*a610*/  FSEL R191, R182, -INF , !P0 ;  /* 0xff800000b6bf7808 */ /* 0x000fe20004000000 */
[----:B------:R-:W-:Y:S01]  /*a620*/  IMAD.WIDE.U32 R16, R7, -0x326172a9, RZ ;  /* 0xcd9e8d5707107825 */ /* 0x000fe200078e00ff */
[----:B------:R-:W-:Y:S02]  /*a630*/  PLOP3.LUT P0, PT, PT, PT, UP0, 0x80, 0x0 ;  /* 0x000000000000781c */ /* 0x000fe40003f0f008 */
[C---:B------:R-:W-:Y:S02]  /*a640*/  ISETP.LT.OR P6, PT, R3.reuse, R227, P6 ;  /* 0x000000e30300720c */ /* 0x040fe400037c1670 */
[----:B------:R-:W-:Y:S02]  /*a650*/  ISETP.LT.OR P2, PT, R3, R226, P2 ;  /* 0x000000e20300720c */ /* 0x000fe40001741670 */
[----:B------:R-:W-:Y:S02]  /*a660*/  LOP3.LUT R6, R5, UR19, R6, 0x96, !PT ;  /* 0x0000001305067c12 */ /* 0x000fe4000f8e9606 */
[----:B------:R-:W-:-:S02]  /*a670*/  LOP3.LUT R3, R9, UR18, R20, 0x96, !PT ;  /* 0x0000001209037c12 */ /* 0x000fc4000f8e9614 */
[----:B------:R-:W-:Y:S01]  /*a680*/  LOP3.LUT R7, R11, UR17, R250, 0x96, !PT ;  /* 0x000000110b077c12 */ /* 0x000fe2000f8e96fa */
[----:B------:R-:W-:Y:S01]  /*a690*/  IMAD.WIDE.U32 R14, R6, -0x2daee0ad, RZ ;  /* 0xd2511f53060e7825 */ /* 0x000fe200078e00ff */
[----:B------:R-:W-:Y:S02]  /*a6a0*/  LOP3.LUT R5, R17, UR15, R10, 0x96, !PT ;  /* 0x0000000f11057c12 */ /* 0x000fe4000f8e960a */
[----:B------:R-:W-:Y:S01]  /*a6b0*/  FSEL R197, R197, -INF , !P1 ;  /* 0xff800000c5c57808 */ /* 0x000fe20004800000 */
[----:B------:R-:W-:Y:S01]  /*a6c0*/  IMAD.WIDE.U32 R12, R3, -0x326172a9, RZ ;  /* 0xcd9e8d57030c7825 */ /* 0x000fe200078e00ff */
[----:B------:R-:W-:-:S03]  /*a6d0*/  ISETP.GE.AND P1, PT, R2, R228, PT ;  /* 0x000000e40200720c */ /* 0x000fc60003f26270 */
[----:B------:R-:W-:Y:S01]  /*a6e0*/  IMAD.WIDE.U32 R10, R7, -0x2daee0ad, RZ ;  /* 0xd2511f53070a7825 */ /* 0x000fe200078e00ff */
[----:B------:R-:W-:Y:S02]  /*a6f0*/  ISETP.LT.OR P1, PT, R2, R224, P1 ;  /* 0x000000e00200720c */ /* 0x000fe40000f21670 */
[----:B------:R-:W-:Y:S02]  /*a700*/  LOP3.LUT R8, R15, UR16, R8, 0x96, !PT ;  /* 0x000000100f087c12 */ /* 0x000fe4000f8e9608 */
[----:B------:R-:W-:Y:S02]  /*a710*/  LOP3.LUT R9, R13, UR17, R4, 0x96, !PT ;  /* 0x000000110d097c12 */ /* 0x000fe4000f8e9604 */
[----:B------:R-:W-:Y:S01]  /*a720*/  LOP3.LUT R18, R11, UR14, R18, 0x96, !PT ;  /* 0x0000000e0b127c12 */ /* 0x000fe2000f8e9612 */
[----:B------:R-:W-:Y:S01]  /*a730*/  IMAD.WIDE.U32 R188, R5, -0x2daee0ad, RZ ;  /* 0xd2511f5305bc7825 */ /* 0x000fe200078e00ff */
[----:B------:R-:W-:Y:S02]  /*a740*/  FSEL R196, R140, -INF , !P6 ;  /* 0xff8000008cc47808 */ /* 0x000fe40007000000 */
[----:B------:R-:W-:-:S02]  /*a750*/  ISETP.GE.AND P6, PT, R2, R231, PT ;  /* 0x000000e70200720c */ /* 0x000fc40003fc6270 */
[----:B------:R-:W-:Y:S01]  /*a760*/  FSEL R190, R183, -INF , !P1 ;  /* 0xff800000b7be7808 */ /* 0x000fe20004800000 */
        /* <DEDUP_REMOVED lines=27> */
.L_x_2313:
[----:B------:R-:W-:Y:S01]  /*a920*/  ISETP.GE.AND P1, PT, R2, R230, PT ;  /* 0x000000e60200720c */ /* 0x000fe20003f26270 */
[----:B-1----:R-:W-:Y:S01]  /*a930*/  IMAD.WIDE.U32 R6, R8, -0x326172a9, RZ ;  /* 0xcd9e8d5708067825 */ /* 0x002fe200078e00ff */
[C---:B------:R-:W-:Y:S02]  /*a940*/  ISETP.LT.OR P6, PT, R2.reuse, R227, P6 ;  /* 0x000000e30200720c */ /* 0x040fe400037c1670 */
[----:B------:R-:W-:Y:S01]  /*a950*/  ISETP.LT.OR P1, PT, R2, R226, P1 ;  /* 0x000000e20200720c */ /* 0x000fe20000f21670 */
[----:B------:R-:W-:Y:S01]  /*a960*/  IMAD.WIDE.U32 R2, R18, -0x326172a9, RZ ;  /* 0xcd9e8d5712027825 */ /* 0x000fe200078e00ff */
[----:B------:R-:W-:Y:S02]  /*a970*/  LOP3.LUT R12, R7, UR15, R12, 0x96, !PT ;  /* 0x0000000f070c7c12 */ /* 0x000fe4000f8e960c */
[----:B------:R-:W-:Y:S01]  /*a980*/  FMNMX.FTZ R7, R235, R21, !PT ;  /* 0x00000015eb077209 */ /* 0x000fe20007810000 */
[----:B------:R-:W-:Y:S01]  /*a990*/  IMAD.WIDE.U32 R4, R9, -0x2daee0ad, RZ ;  /* 0xd2511f5309047825 */ /* 0x000fe200078e00ff */
[----:B------:R-:W-:-:S02]  /*a9a0*/  LOP3.LUT R10, R189, UR12, R10, 0x96, !PT ;  /* 0x0000000cbd0a7c12 */ /* 0x000fc4000f8e960a */
[----:B------:R-:W-:Y:S01]  /*a9b0*/  LOP3.LUT R207, R3, UR13, R16, 0x96, !PT ;  /* 0x0000000d03cf7c12 */ /* 0x000fe2000f8e9610 */
[----:B------:R-:W-:Y:S01]  /*a9c0*/  IMAD.WIDE.U32 R176, R12, -0x2daee0ad, RZ ;  /* 0xd2511f530cb07825 */ /* 0x000fe200078e00ff */
[----:B------:R-:W-:Y:S02]  /*a9d0*/  FMNMX.FTZ R3, R22, R7, !PT ;  /* 0x0000000716037209 */ /* 0x000fe40007810000 */
[----:B------:R-:W-:Y:S01]  /*a9e0*/  LOP3.LUT R14, R5, UR14, R14, 0x96, !PT ;  /* 0x0000000e050e7c12 */ /* 0x000fe2000f8e960e */
[----:B------:R-:W-:Y:S01]  /*a9f0*/  IMAD.WIDE.U32 R10, R10, -0x326172a9, RZ ;  /* 0xcd9e8d570a0a7825 */ /* 0x000fe200078e00ff */
[----:B------:R-:W-:Y:S02]  /*aa00*/  FMNMX.FTZ R3, R28, R3, !PT ;  /* 0x000000031c037209 */ /* 0x000fe40007810000 */
[----:B------:R-:W-:Y:S01]  /*aa10*/  LOP3.LUT R4, R177, UR12, R4, 0x96, !PT ;  /* 0x0000000cb1047c12 */ /* 0x000fe2000f8e9604 */
[----:B------:R-:W-:Y:S01]  /*aa20*/  IMAD.WIDE.U32 R14, R14, -0x326172a9, RZ ;  /* 0xcd9e8d570e0e7825 */ /* 0x000fe200078e00ff */
[----:B------:R-:W-:-:S02]  /*aa30*/  LOP3.LUT R7, R10, 0xffff, RZ, 0xc0, !PT ;  /* 0x0000ffff0a077812 */ /* 0x000fc400078ec0ff */
[----:B------:R-:W-:Y:S01]  /*aa40*/  FMNMX.FTZ R3, R29, R3, !PT ;  /* 0x000000031d037209 */ /* 0x000fe20007810000 */
[----:B------:R-:W-:Y:S01]  /*aa50*/  IMAD.WIDE.U32 R4, R4, -0x326172a9, RZ ;  /* 0xcd9e8d5704047825 */ /* 0x000fe200078e00ff */
[----:B------:R-:W-:Y:S02]  /*aa60*/  LOP3.LUT R9, R10, 0xff, RZ, 0xc0, !PT ;  /* 0x000000ff0a097812 */ /* 0x000fe400078ec0ff */
[----:B------:R-:W-:Y:S02]  /*aa70*/  SHF.R.U32.HI R7, RZ, 0x8, R7 ;  /* 0x00000008ff077819 */ /* 0x000fe40000011607 */
[----:B------:R-:W-:Y:S02]  /*aa80*/  FMNMX.FTZ R3, R202, R3, !PT ;  /* 0x00000003ca037209 */ /* 0x000fe40007810000 */
[----:B------:R-:W-:Y:S02]  /*aa90*/  PRMT R18, R9, 0x5410, R7 ;  /* 0x0000541009127816 */ /* 0x000fe40000000007 */
[----:B------:R-:W-:-:S02]  /*aaa0*/  FMNMX.FTZ R7, R203, R3, !PT ;  /* 0x00000003cb077209 */ /* 0x000fc40007810000 */
[----:B------:R-:W-:Y:S02]  /*aab0*/  SHF.R.U32.HI R8, RZ, 0x10, R10 ;  /* 0x00000010ff087819 */ /* 0x000fe4000001160a */
[----:B------:R-:W-:Y:S02]  /*aac0*/  LOP3.LUT R189, R15, UR13, R6, 0x96, !PT ;  /* 0x0000000d0fbd7c12 */ /* 0x000fe4000f8e9606 */
[----:B------:R-:W-:Y:S02]  /*aad0*/  FMNMX.FTZ R7, R201, R7, !PT ;  /* 0x00000007c9077209 */ /* 0x000fe40007810000 */
[----:B------:R-:W-:Y:S02]  /*aae0*/  FMNMX.FTZ R6, R234, R23, !PT ;  /* 0x00000017ea067209 */ /* 0x000fe40007810000 */
[----:B------:R-:W-:Y:S02]  /*aaf0*/  SHF.R.U32.HI R10, RZ, 0x18, R10 ;  /* 0x00000018ff0a7819 */ /* 0x000fe4000001160a */
[----:B------:R-:W-:-:S02]  /*ab00*/  LOP3.LUT R8, R8, 0xff, RZ, 0xc0, !PT ;  /* 0x000000ff08087812 */ /* 0x000fc400078ec0ff */
[----:B------:R-:W-:Y:S02]  /*ab10*/  FMNMX.FTZ R136, R200, R7, !PT ;  /* 0x00000007c8887209 */ /* 0x000fe40007810000 */
[----:B------:R-:W-:Y:S02]  /*ab20*/  FMNMX.FTZ R6, R30, R6, !PT ;  /* 0x000000061e067209 */ /* 0x000fe40007810000 */
[----:B------:R-:W-:Y:S02]  /*ab30*/  LOP3.LUT R2, R11, UR22, R2, 0x96, !PT ;  /* 0x000000160b027c12 */ /* 0x000fe4000f8e9602 */
[----:B------:R-:W-:Y:S02]  /*ab40*/  PRMT R26, R8, 0x5410, R10 ;  /* 0x00005410081a7816 */ /* 0x000fe4000000000a */
[----:B------:R-:W-:Y:S02]  /*ab50*/  LOP3.LUT R3, R5, UR22, R14, 0x96, !PT ;  /* 0x0000001605037c12 */ /* 0x000fe4000f8e960e */
[----:B------:R-:W-:-:S02]  /*ab60*/  LOP3.LUT R8, R4, 0xffff, RZ, 0xc0, !PT ;  /* 0x0000ffff04087812 */ /* 0x000fc400078ec0ff */
[----:B------:R-:W-:Y:S01]  /*ab70*/  LOP3.LUT R138, R4, 0xff, RZ, 0xc0, !PT ;  /* 0x000000ff048a7812 */ /* 0x000fe200078ec0ff */
[----:B------:R-:W1:Y:S01]  /*ab80*/  SHFL.BFLY PT, R5, R136, 0x2, 0x1f ;  /* 0x0c401f0088057f89 */ /* 0x000e6200000e0000 */
[--C-:B------:R-:W-:Y:S02]  /*ab90*/  SHF.R.U32.HI R11, RZ, 0x10, R4.reuse ;  /* 0x00000010ff0b7819 */ /* 0x100fe40000011604 */
[----:B------:R-:W-:Y:S02]  /*aba0*/  SHF.R.U32.HI R10, RZ, 0x18, R4 ;  /* 0x00000018ff0a7819 */ /* 0x000fe40000011604 */
[----:B------:R-:W-:Y:S02]  /*abb0*/  FMNMX.FTZ R4, R24, R6, !PT ;  /* 0x0000000618047209 */ /* 0x000fe40007810000 */
[----:B------:R-:W-:Y:S02]  /*abc0*/  LOP3.LUT R7, R2, 0xffff, RZ, 0xc0, !PT ;  /* 0x0000ffff02077812 */ /* 0x000fe400078ec0ff */
[----:B------:R-:W-:-:S02]  /*abd0*/  FMNMX.FTZ R4, R25, R4, !PT ;  /* 0x0000000419047209 */ /* 0x000fc40007810000 */
[----:B------:R-:W-:Y:S02]  /*abe0*/  SHF.R.U32.HI R6, RZ, 0x8, R7 ;  /* 0x00000008ff067819 */ /* 0x000fe40000011607 */
[----:B------:R-:W-:Y:S02]  /*abf0*/  FMNMX.FTZ R4, R205, R4, !PT ;  /* 0x00000004cd047209 */ /* 0x000fe40007810000 */
[----:B------:R-:W-:Y:S02]  /*ac00*/  LOP3.LUT R7, R2, 0xff, RZ, 0xc0, !PT ;  /* 0x000000ff02077812 */ /* 0x000fe400078ec0ff */
[----:B------:R-:W-:Y:S02]  /*ac10*/  FMNMX.FTZ R4, R204, R4, !PT ;  /* 0x00000004cc047209 */ /* 0x000fe40007810000 */
[----:B------:R-:W-:Y:S02]  /*ac20*/  PRMT R17, R7, 0x5410, R6 ;  /* 0x0000541007117816 */ /* 0x000fe40000000006 */
[----:B------:R-:W-:-:S02]  /*ac30*/  SHF.R.U32.HI R6, RZ, 0x10, R2 ;  /* 0x00000010ff067819 */ /* 0x000fc40000011602 */
[----:B------:R-:W-:Y:S02]  /*ac40*/  SHF.R.U32.HI R7, RZ, 0x18, R2 ;  /* 0x00000018ff077819 */ /* 0x000fe40000011602 */
[----:B------:R-:W-:Y:S02]  /*ac50*/  FMNMX.FTZ R2, R191, R4, !PT ;  /* 0x00000004bf027209 */ /* 0x000fe40007810000 */
[----:B------:R-:W-:Y:S02]  /*ac60*/  FMNMX.FTZ R4, R233, R31, !PT ;  /* 0x0000001fe9047209 */ /* 0x000fe40007810000 */
[----:B------:R-:W-:Y:S02]  /*ac70*/  FMNMX.FTZ R2, R190, R2, !PT ;  /* 0x00000002be027209 */ /* 0x000fe40007810000 */
[----:B------:R-:W-:Y:S02]  /*ac80*/  FMNMX.FTZ R4, R33, R4, !PT ;  /* 0x0000000421047209 */ /* 0x000fe40007810000 */
[----:B------:R-:W-:Y:S01]  /*ac90*/  LOP3.LUT R6, R6, 0xff, RZ, 0xc0, !PT ;  /* 0x000000ff06067812 */ /* 0x000fe200078ec0ff */
[----:B------:R-:W2:Y:S01]  /*aca0*/  SHFL.BFLY PT, R135, R2, 0x2, 0x1f ;  /* 0x0c401f0002877f89 */ /* 0x000ea200000e0000 */
[----:B-1----:R-:W-:-:S02]  /*acb0*/  FMNMX.FTZ R136, R136, R5, !PT ;  /* 0x0000000588887209 */ /* 0x002fc40007810000 */
[----:B------:R-:W-:Y:S02]  /*acc0*/  FMNMX.FTZ R4, R32, R4, !PT ;  /* 0x0000000420047209 */ /* 0x000fe40007810000 */
[----:B------:R-:W-:Y:S02]  /*acd0*/  PRMT R9, R6, 0x5410, R7 ;  /* 0x0000541006097816 */ /* 0x000fe40000000007 */
[----:B------:R-:W1:Y:S01]  /*ace0*/  SHFL.BFLY PT, R6, R136, 0x1, 0x1f ;  /* 0x0c201f0088067f89 */ /* 0x000e6200000e0000 */
[----:B------:R-:W-:Y:S02]  /*acf0*/  FMNMX.FTZ R4, R34, R4, !PT ;  /* 0x0000000422047209 */ /* 0x000fe40007810000 */
[----:B------:R-:W-:Y:S02]  /*ad00*/  SHF.R.U32.HI R5, RZ, 0x8, R8 ;  /* 0x00000008ff057819 */ /* 0x000fe40000011608 */
[----:B------:R-:W-:Y:S02]  /*ad10*/  FMNMX.FTZ R4, R206, R4, !PT ;  /* 0x00000004ce047209 */ /* 0x000fe40007810000 */
[----:B------:R-:W-:-:S02]  /*ad20*/  PRMT R138, R138, 0x5410, R5 ;  /* 0x000054108a8a7816 */ /* 0x000fc40000000005 */
[----:B------:R-:W-:Y:S02]  /*ad30*/  FMNMX.FTZ R4, R197, R4, !PT ;  /* 0x00000004c5047209 */ /* 0x000fe40007810000 */
[----:B------:R-:W-:Y:S02]  /*ad40*/  FSEL R183, R141, -INF , !P6 ;  /* 0xff8000008db77808 */ /* 0x000fe40007000000 */
[----:B------:R-:W-:Y:S02]  /*ad50*/  FMNMX.FTZ R5, R196, R4, !PT ;  /* 0x00000004c4057209 */ /* 0x000fe40007810000 */
[----:B------:R-:W-:Y:S02]  /*ad60*/  FMNMX.FTZ R4, R223, R35, !PT ;  /* 0x00000023df047209 */ /* 0x000fe40007810000 */
[----:B------:R-:W-:Y:S02]  /*ad70*/  FMNMX.FTZ R7, R183, R5, !PT ;  /* 0x00000005b7077209 */ /* 0x000fe40007810000 */
[----:B--2---:R-:W-:-:S02]  /*ad80*/  FMNMX.FTZ R135, R2, R135, !PT ;  /* 0x0000008702877209 */ /* 0x004fc40007810000 */
[----:B------:R-:W-:Y:S01]  /*ad90*/  FMNMX.FTZ R2, R132, R4, !PT ;  /* 0x0000000484027209 */ /* 0x000fe20007810000 */
[----:B------:R-:W2:Y:S01]  /*ada0*/  SHFL.BFLY PT, R5, R7, 0x2, 0x1f ;  /* 0x0c401f0007057f89 */ /* 0x000ea200000e0000 */
[----:B------:R-:W-:Y:S02]  /*adb0*/  FSEL R4, R139, -INF , !P5 ;  /* 0xff8000008b047808 */ /* 0x000fe40006800000 */
[----:B-1----:R-:W-:Y:S02]  /*adc0*/  FMNMX.FTZ R136, R136, R6, !PT ;  /* 0x0000000688887209 */ /* 0x002fe40007810000 */
[----:B------:R-:W-:Y:S01]  /*add0*/  FMNMX.FTZ R2, R133, R2, !PT ;  /* 0x0000000285027209 */ /* 0x000fe20007810000 */
[----:B------:R-:W1:Y:S01]  /*ade0*/  SHFL.BFLY PT, R6, R135, 0x1, 0x1f ;  /* 0x0c201f0087067f89 */ /* 0x000e6200000e0000 */
[----:B------:R-:W-:Y:S02]  /*adf0*/  FSEL R181, R198, -INF , !P4 ;  /* 0xff800000c6b57808 */ /* 0x000fe40006000000 */
[----:B------:R-:W-:Y:S01]  /*ae00*/  FMNMX.FTZ R137, R4, R2, !PT ;  /* 0x0000000204897209 */ /* 0x000fe20007810000 */
[----:B------:R-:W-:Y:S01]  /*ae10*/  FMUL.FTZ R2, R136, UR38 ;  /* 0x0000002688027c20 */ /* 0x000fe20008410000 */
[----:B------:R-:W-:-:S02]  /*ae20*/  FSEL R182, R199, -INF , !P3 ;  /* 0xff800000c7b67808 */ /* 0x000fc40005800000 */
[----:B------:R-:W-:Y:S02]  /*ae30*/  FMNMX.FTZ R137, R181, R137, !PT ;  /* 0x00000089b5897209 */ /* 0x000fe40007810000 */
[----:B------:R-:W-:Y:S02]  /*ae40*/  FSEL R180, R142, -INF , !P2 ;  /* 0xff8000008eb47808 */ /* 0x000fe40005000000 */
[----:B------:R-:W-:Y:S02]  /*ae50*/  FMNMX.FTZ R137, R182, R137, !PT ;  /* 0x00000089b6897209 */ /* 0x000fe40007810000 */
[----:B------:R-:W-:Y:S02]  /*ae60*/  FSEL R139, R143, -INF , !P1 ;  /* 0xff8000008f8b7808 */ /* 0x000fe40004800000 */
[----:B------:R-:W-:Y:S02]  /*ae70*/  FMNMX.FTZ R137, R180, R137, !PT ;  /* 0x00000089b4897209 */ /* 0x000fe40007810000 */
[----:B------:R-:W-:-:S02]  /*ae80*/  FSETP.NEU.FTZ.AND P4, PT, R136, -INF , PT ;  /* 0xff8000008800780b */ /* 0x000fc40003f9d000 */
[----:B------:R-:W-:Y:S02]  /*ae90*/  FMNMX.FTZ R137, R139, R137, !PT ;  /* 0x000000898b897209 */ /* 0x000fe40007810000 */
[----:B--2---:R-:W-:Y:S02]  /*aea0*/  FMNMX.FTZ R7, R7, R5, !PT ;  /* 0x0000000507077209 */ /* 0x004fe40007810000 */
[----:B------:R-:W-:Y:S02]  /*aeb0*/  FSEL R2, R2, RZ, P4 ;  /* 0x000000ff02027208 */ /* 0x000fe40002000000 */
[----:B-1----:R-:W-:Y:S01]  /*aec0*/  FMNMX.FTZ R135, R135, R6, !PT ;  /* 0x0000000687877209 */ /* 0x002fe20007810000 */
[----:B------:R-:W1:Y:S01]  /*aed0*/  SHFL.BFLY PT, R134, R7, 0x1, 0x1f ;  /* 0x0c201f0007867f89 */ /* 0x000e6200000e0000 */
[----:B------:R-:W-:Y:S01]  /*aee0*/  LOP3.LUT R8, R11, 0xff, RZ, 0xc0, !PT ;  /* 0x000000ff0b087812 */ /* 0x000fe200078ec0ff */
[--C-:B------:R-:W-:Y:S01]  /*aef0*/  FFMA.FTZ R5, R28, UR38, -R2.reuse ;  /* 0x000000261c057c23 */ /* 0x100fe20008010802 */
[C---:B------:R-:W-:Y:S01]  /*af00*/  FSETP.NEU.FTZ.AND P3, PT, R135.reuse, -INF , PT ;  /* 0xff8000008700780b */ /* 0x040fe20003f7d000 */
[----:B------:R-:W2:Y:S01]  /*af10*/  SHFL.BFLY PT, R6, R137, 0x2, 0x1f ;  /* 0x0c401f0089067f89 */ /* 0x000ea200000e0000 */
[----:B------:R-:W-:Y:S01]  /*af20*/  FMUL.FTZ R14, R135, UR38 ;  /* 0x00000026870e7c20 */ /* 0x000fe20008410000 */
[----:B------:R3:W-:Y:S01]  /*af30*/  MUFU.EX2 R195, R5 ;  /* 0x0000000500c37308 */ /* 0x0007e20000000800 */
[--C-:B------:R-:W-:Y:S01]  /*af40*/  FFMA.FTZ R21, R21, UR38, -R2.reuse ;  /* 0x0000002615157c23 */ /* 0x100fe20008010802 */
[----:B------:R-:W-:Y:S01]  /*af50*/  FFMA.FTZ R22, R22, UR38, -R2 ;  /* 0x0000002616167c23 */ /* 0x000fe20008010802 */
[----:B------:R-:W-:-:S02]  /*af60*/  HSET2.LE.AND R11, R26, R0, PT ;  /* 0x000000001a0b7233 */ /* 0x000fc40003803000 */
[----:B------:R-:W-:Y:S02]  /*af70*/  FSEL R14, R14, RZ, P3 ;  /* 0x000000ff0e0e7208 */ /* 0x000fe40001800000 */
[----:B------:R-:W-:Y:S01]  /*af80*/  HSET2.LE.AND R9, R9, R0, PT ;  /* 0x0000000009097233 */ /* 0x000fe20003803000 */
[----:B------:R4:W-:Y:S08]  /*af90*/  MUFU.EX2 R140, R21 ;  /* 0x00000015008c7308 */ /* 0x0009f00000000800 */
[----:B------:R-:W-:Y:S01]  /*afa0*/  MUFU.EX2 R178, R22 ;  /* 0x0000001600b27308 */ /* 0x000fe20000000800 */
[----:B---3--:R-:W-:Y:S01]  /*afb0*/  FFMA.FTZ R5, R29, UR38, -R2 ;  /* 0x000000261d057c23 */ /* 0x008fe20008010802 */
[----:B-1----:R-:W-:-:S02]  /*afc0*/  FMNMX.FTZ R134, R7, R134, !PT ;  /* 0x0000008607867209 */ /* 0x002fc40007810000 */
[----:B--2---:R-:W-:Y:S01]  /*afd0*/  FMNMX.FTZ R137, R137, R6, !PT ;  /* 0x0000000689897209 */ /* 0x004fe20007810000 */
[----:B------:R-:W-:-:S03]  /*afe0*/  FFMA.FTZ R6, R25, UR38, -R14 ;  /* 0x0000002619067c23 */ /* 0x000fc6000801080e */
[----:B------:R1:W-:Y:S01]  /*aff0*/  MUFU.EX2 R27, R5 ;  /* 0x00000005001b7308 */ /* 0x0003e20000000800 */
[----:B----4-:R-:W-:Y:S01]  /*b000*/  PRMT R21, R8, 0x5410, R10 ;  /* 0x0000541008157816 */ /* 0x010fe2000000000a */
[C---:B------:R-:W-:Y:S01]  /*b010*/  FMUL.FTZ R13, R134.reuse, UR38 ;  /* 0x00000026860d7c20 */ /* 0x040fe20008410000 */
[----:B------:R-:W2:Y:S01]  /*b020*/  SHFL.BFLY PT, R8, R137, 0x1, 0x1f ;  /* 0x0c201f0089087f89 */ /* 0x000ea200000e0000 */
[----:B------:R-:W-:Y:S02]  /*b030*/  FSETP.NEU.FTZ.AND P2, PT, R134, -INF , PT ;  /* 0xff8000008600780b */ /* 0x000fe40003f5d000 */
[----:B------:R-:W-:Y:S02]  /*b040*/  HSET2.LE.AND R10, R18, R0, PT ;  /* 0x00000000120a7233 */ /* 0x000fe40003803000 */
[----:B------:R-:W-:Y:S01]  /*b050*/  MUFU.EX2 R199, R6 ;  /* 0x0000000600c77308 */ /* 0x000fe20000000800 */
[----:B------:R-:W-:-:S05]  /*b060*/  FSEL R13, R13, RZ, P2 ;  /* 0x000000ff0d0d7208 */ /* 0x000fca0001000000 */
[----:B------:R-:W-:Y:S01]  /*b070*/  FFMA.FTZ R7, R31, UR38, -R13 ;  /* 0x000000261f077c23 */ /* 0x000fe2000801080d */
[----:B-1----:R-:W-:-:S03]  /*b080*/  FFMA.FTZ R5, R23, UR38, -R14 ;  /* 0x0000002617057c23 */ /* 0x002fc6000801080e */
[----:B------:R-:W-:Y:S08]  /*b090*/  MUFU.EX2 R192, R7 ;  /* 0x0000000700c07308 */ /* 0x000ff00000000800 */
[----:B------:R1:W-:Y:S01]  /*b0a0*/  MUFU.EX2 R179, R5 ;  /* 0x0000000500b37308 */ /* 0x0003e20000000800 */
[----:B--2---:R-:W-:Y:S02]  /*b0b0*/  FMNMX.FTZ R137, R137, R8, !PT ;  /* 0x0000000889897209 */ /* 0x004fe40007810000 */
[----:B------:R-:W-:-:S02]  /*b0c0*/  HSET2.LE.AND R8, R17, R0, PT ;  /* 0x0000000011087233 */ /* 0x000fc40003803000 */
[C---:B------:R-:W-:Y:S01]  /*b0d0*/  FSETP.NEU.FTZ.AND P1, PT, R137.reuse, -INF , PT ;  /* 0xff8000008900780b */ /* 0x040fe20003f3d000 */
[----:B------:R-:W-:-:S05]  /*b0e0*/  FMUL.FTZ R12, R137, UR38 ;  /* 0x00000026890c7c20 */ /* 0x000fca0008410000 */
[----:B------:R-:W-:-:S05]  /*b0f0*/  FSEL R12, R12, RZ, P1 ;  /* 0x000000ff0c0c7208 */ /* 0x000fca0000800000 */
[----:B------:R-:W-:Y:S01]  /*b100*/  FFMA.FTZ R4, R4, UR38, -R12 ;  /* 0x0000002604047c23 */ /* 0x000fe2000801080c */
[----:B-1----:R-:W-:-:S04]  /*b110*/  FFMA.FTZ R5, R30, UR38, -R14 ;  /* 0x000000261e057c23 */ /* 0x002fc8000801080e */
[----:B------:R1:W-:Y:S02]  /*b120*/  MUFU.EX2 R193, R5 ;  /* 0x0000000500c17308 */ /* 0x0003e40000000800 */
[----:B-1----:R-:W-:-:S06]  /*b130*/  FFMA.FTZ R5, R24, UR38, -R14 ;  /* 0x0000002618057c23 */ /* 0x002fcc000801080e */
[----:B------:R1:W-:Y:S02]  /*b140*/  MUFU.EX2 R240, R5 ;  /* 0x0000000500f07308 */ /* 0x0003e40000000800 */
[----:B-1----:R-:W-:-:S04]  /*b150*/  LOP3.LUT R5, R3, 0xffff, RZ, 0xc0, !PT ;  /* 0x0000ffff03057812 */ /* 0x002fc800078ec0ff */
[----:B------:R-:W-:Y:S02]  /*b160*/  SHF.R.U32.HI R6, RZ, 0x8, R5 ;  /* 0x00000008ff067819 */ /* 0x000fe40000011605 */
[----:B------:R-:W-:-:S04]  /*b170*/  LOP3.LUT R5, R3, 0xff, RZ, 0xc0, !PT ;  /* 0x000000ff03057812 */ /* 0x000fc800078ec0ff */
[----:B------:R-:W-:Y:S01]  /*b180*/  PRMT R16, R5, 0x5410, R6 ;  /* 0x0000541005107816 */ /* 0x000fe20000000006 */
[----:B------:R-:W-:Y:S01]  /*b190*/  FFMA.FTZ R5, R33, UR38, -R13 ;  /* 0x0000002621057c23 */ /* 0x000fe2000801080d */
[----:B------:R-:W-:-:S03]  /*b1a0*/  SHF.R.U32.HI R6, RZ, 0x10, R3 ;  /* 0x00000010ff067819 */ /* 0x000fc60000011603 */
[----:B------:R1:W-:Y:S02]  /*b1b0*/  MUFU.EX2 R194, R5 ;  /* 0x0000000500c27308 */ /* 0x0003e40000000800 */
[----:B-1----:R-:W-:Y:S02]  /*b1c0*/  SHF.R.U32.HI R5, RZ, 0x18, R3 ;  /* 0x00000018ff057819 */ /* 0x002fe40000011603 */
[----:B------:R-:W-:Y:S01]  /*b1d0*/  LOP3.LUT R3, R6, 0xff, RZ, 0xc0, !PT ;  /* 0x000000ff06037812 */ /* 0x000fe200078ec0ff */
[----:B------:R-:W-:-:S03]  /*b1e0*/  FFMA.FTZ R6, R32, UR38, -R13 ;  /* 0x0000002620067c23 */ /* 0x000fc6000801080d */
[----:B------:R-:W-:Y:S01]  /*b1f0*/  PRMT R20, R3, 0x5410, R5 ;  /* 0x0000541003147816 */ /* 0x000fe20000000005 */
[----:B------:R-:W-:Y:S01]  /*b200*/  FFMA.FTZ R3, R34, UR38, -R13 ;  /* 0x0000002622037c23 */ /* 0x000fe2000801080d */
[----:B------:R-:W-:Y:S01]  /*b210*/  FSEL R5, R135, RZ, P3 ;  /* 0x000000ff87057208 */ /* 0x000fe20001800000 */
[----:B------:R1:W-:Y:S04]  /*b220*/  MUFU.EX2 R252, R6 ;  /* 0x0000000600fc7308 */ /* 0x0003e80000000800 */
[----:B------:R-:W-:Y:S01]  /*b230*/  FADD.FTZ R15, R234, -R5 ;  /* 0x80000005ea0f7221 */ /* 0x000fe20000010000 */
[----:B------:R-:W-:-:S03]  /*b240*/  FSEL R5, R137, RZ, P1 ;  /* 0x000000ff89057208 */ /* 0x000fc60000800000 */
[----:B------:R2:W3:Y:S01]  /*b250*/  MUFU.EX2 R19, R3 ;  /* 0x0000000300137308 */ /* 0x0004e20000000800 */
[----:B------:R-:W-:-:S07]  /*b260*/  FMUL.FTZ R15, R15, UR38 ;  /* 0x000000260f0f7c20 */ /* 0x000fce0008410000 */
[----:B------:R4:W5:Y:S01]  /*b270*/  MUFU.EX2 R17, R15 ;  /* 0x0000000f00117308 */ /* 0x0009620000000800 */
[----:B-1----:R-:W-:-:S05]  /*b280*/  FSEL R6, R136, RZ, P4 ;  /* 0x000000ff88067208 */ /* 0x002fca0002000000 */
[----:B------:R-:W-:Y:S01]  /*b290*/  FADD.FTZ R7, R235, -R6 ;  /* 0x80000006eb077221 */ /* 0x000fe20000010000 */
[----:B------:R-:W-:Y:S01]  /*b2a0*/  FSEL R6, R134, RZ, P2 ;  /* 0x000000ff86067208 */ /* 0x000fe20001000000 */
[--C-:B--2---:R-:W-:Y:S01]  /*b2b0*/  FFMA.FTZ R3, R35, UR38, -R12.reuse ;  /* 0x0000002623037c23 */ /* 0x104fe2000801080c */
[----:B---3--:R-:W-:Y:S01]  /*b2c0*/  MOV R235, R19 ;  /* 0x0000001300eb7202 */ /* 0x008fe20000000f00 */
[----:B------:R-:W-:Y:S01]  /*b2d0*/  FADD.FTZ R19, R223, -R5 ;  /* 0x80000005df137221 */ /* 0x000fe20000010000 */
[----:B------:R-:W-:Y:S01]  /*b2e0*/  FFMA.FTZ R5, R133, UR38, -R12 ;  /* 0x0000002685057c23 */ /* 0x000fe2000801080c */
[----:B------:R1:W-:Y:S01]  /*b2f0*/  MUFU.EX2 R234, R3 ;  /* 0x0000000300ea7308 */ /* 0x0003e20000000800 */
[----:B------:R-:W-:Y:S01]  /*b300*/  MOV R133, R27 ;  /* 0x0000001b00857202 */ /* 0x000fe20000000f00 */
[----:B------:R-:W-:Y:S01]  /*b310*/  FADD.FTZ R6, R233, -R6 ;  /* 0x80000006e9067221 */ /* 0x000fe20000010000 */
[----:B------:R-:W2:Y:S01]  /*b320*/  LDSM.16.MT88.4 R24, [R209+0xa000] ;  /* 0x00a00000d118783b */ /* 0x000ea20000004200 */
[----:B----4-:R-:W-:Y:S01]  /*b330*/  FMUL.FTZ R15, R19, UR38 ;  /* 0x00000026130f7c20 */ /* 0x010fe20008410000 */
[----:B------:R-:W-:Y:S01]  /*b340*/  FMUL.FTZ R7, R7, UR38 ;  /* 0x0000002607077c20 */ /* 0x000fe20008410000 */
[----:B------:R-:W-:Y:S01]  /*b350*/  FMUL.FTZ R6, R6, UR38 ;  /* 0x0000002606067c20 */ /* 0x000fe20008410000 */
[-C--:B-----5:R-:W-:Y:S01]  /*b360*/  FMUL.FTZ R150, R150, R17.reuse ;  /* 0x0000001196967220 */ /* 0x0a0fe20000410000 */
[----:B------:R-:W-:Y:S01]  /*b370*/  MUFU.EX2 R223, R5 ;  /* 0x0000000500df7308 */ /* 0x000fe20000000800 */
        /* <DEDUP_REMOVED lines=8> */
[----:B-1----:R-:W-:Y:S01]  /*b400*/  FFMA.FTZ R3, R132, UR38, -R12 ;  /* 0x0000002684037c23 */ /* 0x002fe2000801080c */
        /* <DEDUP_REMOVED lines=9> */
[----:B------:R-:W-:Y:S01]  /*b4a0*/  LDSM.16.MT88.4 R32, [R213+0xb000] ;  /* 0x00b00000d520783b */ /* 0x000fe20000004200 */
[-C--:B------:R-:W-:Y:S01]  /*b4b0*/  FMUL.FTZ R70, R70, R17.reuse ;  /* 0x0000001146467220 */ /* 0x080fe20000410000 */
[-C--:B------:R-:W-:Y:S01]  /*b4c0*/  FMUL.FTZ R71, R71, R17.reuse ;  /* 0x0000001147477220 */ /* 0x080fe20000410000 */
[-C--:B------:R-:W-:Y:S01]  /*b4d0*/  FMUL.FTZ R82, R82, R17.reuse ;  /* 0x0000001152527220 */ /* 0x080fe20000410000 */
[----:B------:R-:W-:Y:S01]  /*b4e0*/  FMUL.FTZ R83, R83, R17 ;  /* 0x0000001153537220 */ /* 0x000fe20000410000 */
[----:B------:R5:W2:Y:S01]  /*b4f0*/  MUFU.EX2 R132, R4 ;  /* 0x0000000400847308 */ /* 0x000aa20000000800 */
[-C--:B---3--:R-:W-:Y:S01]  /*b500*/  FMUL.FTZ R148, R148, R18.reuse ;  /* 0x0000001294947220 */ /* 0x088fe20000410000 */
[-C--:B------:R-:W-:Y:S01]  /*b510*/  FMUL.FTZ R149, R149, R18.reuse ;  /* 0x0000001295957220 */ /* 0x080fe20000410000 */
[-C--:B------:R-:W-:Y:S01]  /*b520*/  FMUL.FTZ R156, R156, R18.reuse ;  /* 0x000000129c9c7220 */ /* 0x080fe20000410000 */
[-C--:B------:R-:W-:Y:S01]  /*b530*/  FMUL.FTZ R157, R157, R18.reuse ;  /* 0x000000129d9d7220 */ /* 0x080fe20000410000 */
[-C--:B------:R-:W-:Y:S01]  /*b540*/  FMUL.FTZ R164, R164, R18.reuse ;  /* 0x00000012a4a47220 */ /* 0x080fe20000410000 */
[-C--:B------:R-:W-:Y:S01]  /*b550*/  FMUL.FTZ R165, R165, R18.reuse ;  /* 0x00000012a5a57220 */ /* 0x080fe20000410000 */
[-C--:B------:R-:W-:Y:S01]  /*b560*/  FMUL.FTZ R172, R172, R18.reuse ;  /* 0x00000012acac7220 */ /* 0x080fe20000410000 */
[----:B------:R-:W3:Y:S01]  /*b570*/  MUFU.EX2 R15, R15 ;  /* 0x0000000f000f7308 */ /* 0x000ee20000000800 */
[----:B-1----:R-:W-:Y:S01]  /*b580*/  F2FP.F16.F32.PACK_AB R3, R133, R195 ;  /* 0x000000c38503723e */ /* 0x002fe200000000ff */
[----:B------:R-:W-:Y:S01]  /*b590*/  FMUL.FTZ R173, R173, R18 ;  /* 0x00000012adad7220 */ /* 0x000fe20000410000 */
[----:B----4-:R-:W-:Y:S01]  /*b5a0*/  F2FP.F16.F32.PACK_AB R5, R233, R234 ;  /* 0x000000eae905723e */ /* 0x010fe200000000ff */
[-C--:B------:R-:W-:Y:S01]  /*b5b0*/  FMUL.FTZ R48, R48, R18.reuse ;  /* 0x0000001230307220 */ /* 0x080fe20000410000 */
[----:B------:R-:W-:Y:S01]  /*b5c0*/  LOP3.LUT R10, R10, R3, RZ, 0xc0, !PT ;  /* 0x000000030a0a7212 */ /* 0x000fe200078ec0ff */
[----:B------:R-:W-:Y:S01]  /*b5d0*/  FMUL.FTZ R49, R49, R18 ;  /* 0x0000001231317220 */ /* 0x000fe20000410000 */
[----:B------:R-:W-:Y:S01]  /*b5e0*/  F2FP.F16.F32.PACK_AB R3, R199, R240 ;  /* 0x000000f0c703723e */ /* 0x000fe200000000ff */
[-C--:B------:R-:W-:Y:S01]  /*b5f0*/  FMUL.FTZ R36, R36, R18.reuse ;  /* 0x0000001224247220 */ /* 0x080fe20000410000 */
[--C-:B-----5:R-:W-:Y:S01]  /*b600*/  HSET2.LE.AND R4, R16, R0.reuse, PT ;  /* 0x0000000010047233 */ /* 0x120fe20003803000 */
[----:B------:R-:W-:Y:S01]  /*b610*/  FMUL.FTZ R37, R37, R18 ;  /* 0x0000001225257220 */ /* 0x000fe20000410000 */
[----:B------:R-:W-:Y:S01]  /*b620*/  LOP3.LUT R11, R11, R3, RZ, 0xc0, !PT ;  /* 0x000000030b0b7212 */ /* 0x000fe200078ec0ff */
[----:B------:R-:W1:Y:S01]  /*b630*/  MUFU.EX2 R16, R6 ;  /* 0x0000000600107308 */ /* 0x000e620000000800 */
[----:B------:R-:W-:Y:S01]  /*b640*/  F2FP.F16.F32.PACK_AB R3, R178, R140 ;  /* 0x0000008cb203723e */ /* 0x000fe200000000ff */
[-C--:B------:R-:W-:Y:S01]  /*b650*/  FMUL.FTZ R52, R52, R18.reuse ;  /* 0x0000001234347220 */ /* 0x080fe20000410000 */
[----:B--2---:R-:W-:Y:S01]  /*b660*/  F2FP.F16.F32.PACK_AB R7, R132, R223 ;  /* 0x000000df8407723e */ /* 0x004fe200000000ff */
[----:B------:R-:W-:Y:S01]  /*b670*/  FMUL.FTZ R53, R53, R18 ;  /* 0x0000001235357220 */ /* 0x000fe20000410000 */
[----:B------:R-:W-:Y:S01]  /*b680*/  LOP3.LUT R8, R8, R3, RZ, 0xc0, !PT ;  /* 0x0000000308087212 */ /* 0x000fe200078ec0ff */
[----:B---3--:R-:W-:Y:S01]  /*b690*/  FMUL.FTZ R146, R146, R15 ;  /* 0x0000000f92927220 */ /* 0x008fe20000410000 */
[----:B------:R-:W-:Y:S01]  /*b6a0*/  F2FP.F16.F32.PACK_AB R3, R193, R179 ;  /* 0x000000b3c103723e */ /* 0x000fe200000000ff */
[-C--:B------:R-:W-:Y:S01]  /*b6b0*/  FMUL.FTZ R147, R147, R15.reuse ;  /* 0x0000000f93937220 */ /* 0x080fe20000410000 */
[-C--:B------:R-:W-:Y:S01]  /*b6c0*/  FMUL.FTZ R154, R154, R15.reuse ;  /* 0x0000000f9a9a7220 */ /* 0x080fe20000410000 */
[----:B------:R-:W-:Y:S01]  /*b6d0*/  FMUL.FTZ R155, R155, R15 ;  /* 0x0000000f9b9b7220 */ /* 0x000fe20000410000 */
[----:B------:R-:W-:Y:S01]  /*b6e0*/  LOP3.LUT R9, R9, R3, RZ, 0xc0, !PT ;  /* 0x0000000309097212 */ /* 0x000fe200078ec0ff */
[-C--:B------:R-:W-:Y:S01]  /*b6f0*/  FMUL.FTZ R162, R162, R15.reuse ;  /* 0x0000000fa2a27220 */ /* 0x080fe20000410000 */
[----:B------:R-:W-:Y:S01]  /*b700*/  F2FP.F16.F32.PACK_AB R3, R194, R192 ;  /* 0x000000c0c203723e */ /* 0x000fe200000000ff */
[-C--:B------:R-:W-:Y:S01]  /*b710*/  FMUL.FTZ R163, R163, R15.reuse ;  /* 0x0000000fa3a37220 */ /* 0x080fe20000410000 */
[-C--:B------:R-:W-:Y:S01]  /*b720*/  FMUL.FTZ R170, R170, R15.reuse ;  /* 0x0000000faaaa7220 */ /* 0x080fe20000410000 */
[----:B------:R-:W-:Y:S01]  /*b730*/  FMUL.FTZ R171, R171, R15 ;  /* 0x0000000fabab7220 */ /* 0x000fe20000410000 */
[----:B------:R-:W-:Y:S01]  /*b740*/  LOP3.LUT R4, R4, R3, RZ, 0xc0, !PT ;  /* 0x0000000304047212 */ /* 0x000fe200078ec0ff */
[-C--:B-1----:R-:W-:Y:S01]  /*b750*/  FMUL.FTZ R144, R144, R16.reuse ;  /* 0x0000001090907220 */ /* 0x082fe20000410000 */
[--C-:B------:R-:W-:Y:S01]  /*b760*/  HSET2.LE.AND R3, R20, R0.reuse, PT ;  /* 0x0000000014037233 */ /* 0x100fe20003803000 */
[----:B------:R-:W-:Y:S01]  /*b770*/  FMUL.FTZ R145, R145, R16 ;  /* 0x0000001091917220 */ /* 0x000fe20000410000 */
[----:B------:R-:W-:Y:S01]  /*b780*/  F2FP.F16.F32.PACK_AB R6, R235, R252 ;  /* 0x000000fceb06723e */ /* 0x000fe200000000ff */
[-C--:B------:R-:W-:Y:S01]  /*b790*/  FMUL.FTZ R152, R152, R16.reuse ;  /* 0x0000001098987220 */ /* 0x080fe20000410000 */
[-C--:B------:R-:W-:Y:S01]  /*b7a0*/  FMUL.FTZ R153, R153, R16.reuse ;  /* 0x0000001099997220 */ /* 0x080fe20000410000 */
[----:B------:R-:W-:Y:S01]  /*b7b0*/  LOP3.LUT R5, R3, R5, RZ, 0xc0, !PT ;  /* 0x0000000503057212 */ /* 0x000fe200078ec0ff */
[-C--:B------:R-:W-:Y:S01]  /*b7c0*/  FMUL.FTZ R160, R160, R16.reuse ;  /* 0x00000010a0a07220 */ /* 0x080fe20000410000 */
[--C-:B------:R-:W-:Y:S01]  /*b7d0*/  HSET2.LE.AND R3, R138, R0.reuse, PT ;  /* 0x000000008a037233 */ /* 0x100fe20003803000 */
[-C--:B------:R-:W-:Y:S01]  /*b7e0*/  FMUL.FTZ R161, R161, R16.reuse ;  /* 0x00000010a1a17220 */ /* 0x080fe20000410000 */
[-C--:B------:R-:W-:Y:S01]  /*b7f0*/  FMUL.FTZ R168, R168, R16.reuse ;  /* 0x00000010a8a87220 */ /* 0x080fe20000410000 */
[----:B------:R-:W-:Y:S01]  /*b800*/  FMUL.FTZ R169, R169, R16 ;  /* 0x00000010a9a97220 */ /* 0x000fe20000410000 */
[C---:B------:R-:W-:Y:S01]  /*b810*/  HMMA.16816.F32 R148, R8.reuse, R24, R148 ;  /* 0x000000180894723c */ /* 0x040fe20000001894 */
[----:B------:R-:W-:Y:S01]  /*b820*/  LOP3.LUT R6, R3, R6, RZ, 0xc0, !PT ;  /* 0x0000000603067212 */ /* 0x000fe200078ec0ff */
[-C--:B------:R-:W-:Y:S01]  /*b830*/  FMUL.FTZ R40, R40, R16.reuse ;  /* 0x0000001028287220 */ /* 0x080fe20000410000 */
[----:B------:R-:W-:Y:S01]  /*b840*/  HSET2.LE.AND R3, R21, R0, PT ;  /* 0x0000000015037233 */ /* 0x000fe20003803000 */
[-C--:B------:R-:W-:Y:S01]  /*b850*/  FMUL.FTZ R41, R41, R16.reuse ;  /* 0x0000001029297220 */ /* 0x080fe20000410000 */
[----:B------:R-:W1:Y:S01]  /*b860*/  LDSM.16.MT88.4 R20, [R211+0xa000] ;  /* 0x00a00000d314783b */ /* 0x000e620000004200 */
[----:B------:R-:W-:Y:S01]  /*b870*/  HMMA.16816.F32 R28, R8, R26, R156 ;  /* 0x0000001a081c723c */ /* 0x000fe2000000189c */
[----:B------:R-:W-:Y:S01]  /*b880*/  FMUL.FTZ R42, R42, R15 ;  /* 0x0000000f2a2a7220 */ /* 0x000fe20000410000 */
[----:B------:R-:W-:Y:S01]  /*b890*/  LOP3.LUT R7, R3, R7, RZ, 0xc0, !PT ;  /* 0x0000000703077212 */ /* 0x000fe200078ec0ff */
[-C--:B------:R-:W-:Y:S01]  /*b8a0*/  FMUL.FTZ R43, R43, R15.reuse ;  /* 0x0000000f2b2b7220 */ /* 0x080fe20000410000 */
[-C--:B------:R-:W-:Y:S01]  /*b8b0*/  FMUL.FTZ R44, R44, R16.reuse ;  /* 0x000000102c2c7220 */ /* 0x080fe20000410000 */
[-C--:B------:R-:W-:Y:S01]  /*b8c0*/  FMUL.FTZ R45, R45, R16.reuse ;  /* 0x000000102d2d7220 */ /* 0x080fe20000410000 */
[-C--:B------:R-:W-:Y:S01]  /*b8d0*/  FMUL.FTZ R46, R46, R15.reuse ;  /* 0x0000000f2e2e7220 */ /* 0x080fe20000410000 */
[-C--:B------:R-:W-:Y:S01]  /*b8e0*/  FMUL.FTZ R47, R47, R15.reuse ;  /* 0x0000000f2f2f7220 */ /* 0x080fe20000410000 */
        /* <DEDUP_REMOVED lines=8> */
[----:B------:R-:W2:Y:S01]  /*b970*/  LDSM.16.MT88.4 R24, [R214+0xa000] ;  /* 0x00a00000d618783b */ /* 0x000ea20000004200 */
[-C--:B------:R-:W-:Y:S01]  /*b980*/  FMUL.FTZ R60, R60, R16.reuse ;  /* 0x000000103c3c7220 */ /* 0x080fe20000410000 */
[----:B------:R-:W-:Y:S01]  /*b990*/  FMUL.FTZ R61, R61, R16 ;  /* 0x000000103d3d7220 */ /* 0x000fe20000410000 */
[-C--:B------:R-:W-:Y:S01]  /*b9a0*/  FMUL.FTZ R62, R62, R15.reuse ;  /* 0x0000000f3e3e7220 */ /* 0x080fe20000410000 */
[----:B------:R-:W-:Y:S01]  /*b9b0*/  FMUL.FTZ R63, R63, R15 ;  /* 0x0000000f3f3f7220 */ /* 0x000fe20000410000 */
[----:B------:R-:W-:Y:S01]  /*b9c0*/  MOV R138, R240 ;  /* 0x000000f0008a7202 */ /* 0x000fe20000000f00 */
[-C--:B------:R-:W-:Y:S01]  /*b9d0*/  FMUL.FTZ R72, R72, R16.reuse ;  /* 0x0000001048487220 */ /* 0x080fe20000410000 */
[----:B------:R-:W-:Y:S01]  /*b9e0*/  FMUL.FTZ R73, R73, R16 ;  /* 0x0000001049497220 */ /* 0x000fe20000410000 */
[----:B------:R-:W-:Y:S01]  /*b9f0*/  MOV R159, R28 ;  /* 0x0000001c009f7202 */ /* 0x000fe20000000f00 */
[----:B------:R-:W-:Y:S01]  /*ba00*/  IMAD.MOV.U32 R157, RZ, RZ, R30 ;  /* 0x000000ffff9d7224 */ /* 0x000fe200078e001e */
[----:B------:R-:W-:Y:S01]  /*ba10*/  MOV R158, R29 ;  /* 0x0000001d009e7202 */ /* 0x000fe20000000f00 */
[----:B------:R-:W-:Y:S01]  /*ba20*/  FMUL.FTZ R74, R74, R15 ;  /* 0x0000000f4a4a7220 */ /* 0x000fe20000410000 */
[----:B------:R-:W-:Y:S01]  /*ba30*/  MOV R156, R31 ;  /* 0x0000001f009c7202 */ /* 0x000fe20000000f00 */
[-C--:B------:R-:W-:Y:S01]  /*ba40*/  FMUL.FTZ R75, R75, R15.reuse ;  /* 0x0000000f4b4b7220 */ /* 0x080fe20000410000 */
[----:B------:R-:W3:Y:S01]  /*ba50*/  LDSM.16.MT88.4 R28, [R214+0xb000] ;  /* 0x00b00000d61c783b */ /* 0x000ee20000004200 */
        /* <DEDUP_REMOVED lines=26> */
[C---:B------:R-:W-:Y:S01]  /*bc00*/  HMMA.16816.F32 R248, R8.reuse, R22, R172 ;  /* 0x0000001608f8723c */ /* 0x040fe200000018ac */
[----:B------:R-:W1:Y:S01]  /*bc10*/  LDSM.16.MT88.4 R20, [R213+0xa000] ;  /* 0x00a00000d514783b */ /* 0x000e620000004200 */
[----:B------:R-:W-:Y:S01]  /*bc20*/  FMUL.FTZ R125, R125, R16 ;  /* 0x000000107d7d7220 */ /* 0x000fe20000410000 */
[-C--:B------:R-:W-:Y:S01]  /*bc30*/  FMUL.FTZ R122, R122, R15.reuse ;  /* 0x0000000f7a7a7220 */ /* 0x080fe20000410000 */
[-C--:B------:R-:W-:Y:S01]  /*bc40*/  FMUL.FTZ R123, R123, R15.reuse ;  /* 0x0000000f7b7b7220 */ /* 0x080fe20000410000 */
[-C--:B------:R-:W-:Y:S01]  /*bc50*/  FMUL.FTZ R126, R126, R15.reuse ;  /* 0x0000000f7e7e7220 */ /* 0x080fe20000410000 */
[C---:B--2---:R-:W-:Y:S01]  /*bc60*/  HMMA.16816.F32 R244, R8.reuse, R26, R48 ;  /* 0x0000001a08f4723c */ /* 0x044fe20000001830 */
[----:B------:R-:W-:Y:S01]  /*bc70*/  MOV R172, R178 ;  /* 0x000000b200ac7202 */ /* 0x000fe20000000f00 */
[----:B------:R-:W-:Y:S01]  /*bc80*/  FMUL.FTZ R127, R127, R15 ;  /* 0x0000000f7f7f7220 */ /* 0x000fe20000410000 */
[----:B------:R-:W-:Y:S01]  /*bc90*/  MOV R178, R239 ;  /* 0x000000ef00b27202 */ /* 0x000fe20000000f00 */
[-C--:B------:R-:W-:Y:S01]  /*bca0*/  FMUL.FTZ R68, R68, R18.reuse ;  /* 0x0000001244447220 */ /* 0x080fe20000410000 */
[-C--:B------:R-:W-:Y:S01]  /*bcb0*/  FMUL.FTZ R69, R69, R18.reuse ;  /* 0x0000001245457220 */ /* 0x080fe20000410000 */
[-C--:B------:R-:W-:Y:S01]  /*bcc0*/  HMMA.16816.F32 R36, R8, R24.reuse, R36 ;  /* 0x000000180824723c */ /* 0x080fe20000001824 */
[----:B------:R-:W-:Y:S01]  /*bcd0*/  IMAD.MOV.U32 R51, RZ, RZ, R238 ;  /* 0x000000ffff337224 */ /* 0x000fe200078e00ee */
[----:B------:R-:W-:Y:S01]  /*bce0*/  MOV R50, R237 ;  /* 0x000000ed00327202 */ /* 0x000fe20000000f00 */
[----:B------:R-:W-:Y:S01]  /*bcf0*/  FMUL.FTZ R80, R80, R18 ;  /* 0x0000001250507220 */ /* 0x000fe20000410000 */
[----:B------:R-:W-:Y:S01]  /*bd00*/  MOV R48, R236 ;  /* 0x000000ec00307202 */ /* 0x000fe20000000f00 */
[-C--:B------:R-:W-:Y:S01]  /*bd10*/  FMUL.FTZ R81, R81, R18.reuse ;  /* 0x0000001251517220 */ /* 0x080fe20000410000 */
[C---:B------:R-:W-:Y:S01]  /*bd20*/  HMMA.16816.F32 R40, R4.reuse, R24, R40 ;  /* 0x000000180428723c */ /* 0x040fe20000001828 */
[-C--:B------:R-:W-:Y:S01]  /*bd30*/  FMUL.FTZ R84, R84, R18.reuse ;  /* 0x0000001254547220 */ /* 0x080fe20000410000 */
[-C--:B------:R-:W-:Y:S01]  /*bd40*/  FMUL.FTZ R85, R85, R18.reuse ;  /* 0x0000001255557220 */ /* 0x080fe20000410000 */
[-C--:B------:R-:W-:Y:S01]  /*bd50*/  FMUL.FTZ R86, R86, R17.reuse ;  /* 0x0000001156567220 */ /* 0x080fe20000410000 */
[----:B------:R-:W-:Y:S01]  /*bd60*/  FMUL.FTZ R87, R87, R17 ;  /* 0x0000001157577220 */ /* 0x000fe20000410000 */
[----:B------:R-:W-:Y:S01]  /*bd70*/  MOV R175, R195 ;  /* 0x000000c300af7202 */ /* 0x000fe20000000f00 */
[C---:B------:R-:W-:Y:S01]  /*bd80*/  HMMA.16816.F32 R44, R4.reuse, R26, R44 ;  /* 0x0000001a042c723c */ /* 0x040fe2000000182c */
[----:B------:R-:W2:Y:S01]  /*bd90*/  LDSM.16.MT88.4 R24, [R211+0xb000] ;  /* 0x00b00000d318783b */ /* 0x000ea20000004200 */
[----:B------:R-:W-:Y:S01]  /*bda0*/  IMAD.MOV.U32 R174, RZ, RZ, R194 ;  /* 0x000000ffffae7224 */ /* 0x000fe200078e00c2 */
[----:B------:R-:W-:Y:S01]  /*bdb0*/  MOV R173, R193 ;  /* 0x000000c100ad7202 */ /* 0x000fe20000000f00 */
[----:B------:R-:W-:Y:S01]  /*bdc0*/  FMUL.FTZ R112, R112, R18 ;  /* 0x0000001270707220 */ /* 0x000fe20000410000 */
[----:B------:R-:W-:Y:S01]  /*bdd0*/  MOV R49, R192 ;  /* 0x000000c000317202 */ /* 0x000fe20000000f00 */
[C---:B---3--:R-:W-:Y:S01]  /*bde0*/  HMMA.16816.F32 R104, R4.reuse, R28, R104 ;  /* 0x0000001c0468723c */ /* 0x048fe20000001868 */
        /* <DEDUP_REMOVED lines=14> */
[----:B------:R-:W-:Y:S01]  /*bed0*/  FMUL.FTZ R101, R101, R18 ;  /* 0x0000001265657220 */ /* 0x000fe20000410000 */
[-C--:B------:R-:W-:Y:S01]  /*bee0*/  FMUL.FTZ R102, R102, R17.reuse ;  /* 0x0000001166667220 */ /* 0x080fe20000410000 */
[----:B------:R-:W-:Y:S01]  /*bef0*/  FMUL.FTZ R103, R103, R17 ;  /* 0x0000001167677220 */ /* 0x000fe20000410000 */
[C---:B------:R-:W-:Y:S06]  /*bf00*/  HMMA.16816.F32 R56, R4.reuse, R20, R56 ;  /* 0x000000140438723c */ /* 0x040fec0000001838 */
[-C--:B------:R-:W-:Y:S06]  /*bf10*/  HMMA.16816.F32 R60, R4, R22.reuse, R60 ;  /* 0x00000016043c723c */ /* 0x080fec000000183c */
[----:B------:R-:W-:Y:S01]  /*bf20*/  HMMA.16816.F32 R236, R8, R22, R64 ;  /* 0x0000001608ec723c */ /* 0x000fe20000001840 */
[----:B------:R-:W1:Y:S05]  /*bf30*/  LDSM.16.MT88.4 R20, [R209+0xb000] ;  /* 0x00b00000d114783b */ /* 0x000e6a0000004200 */
[----:B--2---:R-:W-:Y:S01]  /*bf40*/  HMMA.16816.F32 R88, R4, R24, R88 ;  /* 0x000000180458723c */ /* 0x004fe20000001858 */
[----:B------:R-:W-:Y:S01]  /*bf50*/  MOV R67, R140 ;  /* 0x0000008c00437202 */ /* 0x000fe20000000f00 */
[----:B------:R-:W-:Y:S01]  /*bf60*/  IMAD.MOV.U32 R65, RZ, RZ, R179 ;  /* 0x000000ffff417224 */ /* 0x000fe200078e00b3 */
[----:B------:R-:W-:-:S02]  /*bf70*/  MOV R66, R178 ;  /* 0x000000b200427202 */ /* 0x000fc40000000f00 */
[----:B------:R-:W-:Y:S01]  /*bf80*/  MOV R64, R48 ;  /* 0x0000003000407202 */ /* 0x000fe20000000f00 */
[C---:B------:R-:W-:Y:S06]  /*bf90*/  HMMA.16816.F32 R92, R4.reuse, R26, R92 ;  /* 0x0000001a045c723c */ /* 0x040fec000000185c */
[C---:B------:R-:W-:Y:S06]  /*bfa0*/  HMMA.16816.F32 R120, R4.reuse, R32, R120 ;  /* 0x000000200478723c */ /* 0x040fec0000001878 */
[----:B------:R-:W-:Y:S06]  /*bfb0*/  HMMA.16816.F32 R52, R4, R34, R124 ;  /* 0x000000220434723c */ /* 0x000fec000000187c */
[----:B------:R-:W-:Y:S01]  /*bfc0*/  HMMA.16816.F32 R84, R8, R24, R84 ;  /* 0x000000180854723c */ /* 0x000fe20000001854 */
[----:B------:R-:W-:Y:S01]  /*bfd0*/  MOV R126, R176 ;  /* 0x000000b0007e7202 */ /* 0x000fe20000000f00 */
[----:B------:R-:W-:-:S04]  /*bfe0*/  IMAD.MOV.U32 R127, RZ, RZ, R177 ;  /* 0x000000ffff7f7224 */ /* 0x000fc800078e00b1 */
[----:B------:R-:W-:Y:S06]  /*bff0*/  HMMA.16816.F32 R140, R8, R30, R112 ;  /* 0x0000001e088c723c */ /* 0x000fec0000001870 */
[----:B-1----:R-:W-:Y:S01]  /*c000*/  HMMA.16816.F32 R72, R4, R20, R72 ;  /* 0x000000140448723c */ /* 0x002fe20000001848 */
[----:B------:R-:W-:Y:S01]  /*c010*/  MOV R114, R199 ;  /* 0x000000c700727202 */ /* 0x000fe20000000f00 */
[----:B------:R-:W-:-:S04]  /*c020*/  IMAD.MOV.U32 R115, RZ, RZ, R133 ;  /* 0x000000ffff737224 */ /* 0x000fc800078e0085 */
[----:B------:R-:W-:Y:S06]  /*c030*/  HMMA.16816.F32 R76, R4, R22, R76 ;  /* 0x00000016044c723c */ /* 0x000fec000000184c */
[----:B------:R-:W-:Y:S01]  /*c040*/  HMMA.16816.F32 R68, R8, R20, R68 ;  /* 0x000000140844723c */ /* 0x000fe20000001844 */
[----:B------:R-:W-:-:S04]  /*c050*/  IMAD.WIDE.U32 R4, R207, -0x2daee0ad, RZ ;  /* 0xd2511f53cf047825 */ /* 0x000fc800078e00ff */
[--C-:B------:R-:W-:Y:S01]  /*c060*/  FFMA.FTZ R6, R202, UR38, -R2.reuse ;  /* 0x00000026ca067c23 */ /* 0x100fe20008010802 */
[----:B------:R-:W-:Y:S01]  /*c070*/  FFMA.FTZ R7, R201, UR38, -R2 ;  /* 0x00000026c9077c23 */ /* 0x000fe20008010802 */
[----:B------:R-:W-:Y:S01]  /*c080*/  IMAD.MOV.U32 R207, RZ, RZ, R156 ;  /* 0x000000ffffcf7224 */ /* 0x000fe200078e009c */
[C---:B------:R-:W-:Y:S01]  /*c090*/  HMMA.16816.F32 R192, R8.reuse, R22, R80 ;  /* 0x0000001608c0723c */ /* 0x040fe20000001850 */
[C---:B------:R-:W-:Y:S01]  /*c0a0*/  LOP3.LUT R19, R4.reuse, 0xffff, RZ, 0xc0, !PT ;  /* 0x0000ffff04137812 */ /* 0x040fe200078ec0ff */
[----:B------:R1:W-:Y:S01]  /*c0b0*/  MUFU.EX2 R202, R6 ;  /* 0x0000000600ca7308 */ /* 0x0003e20000000800 */
[----:B------:R-:W-:Y:S02]  /*c0c0*/  LOP3.LUT R24, R4, 0xff, RZ, 0xc0, !PT ;  /* 0x000000ff04187812 */ /* 0x000fe400078ec0ff */
[--C-:B------:R-:W-:Y:S01]  /*c0d0*/  SHF.R.U32.HI R21, RZ, 0x10, R4.reuse ;  /* 0x00000010ff157819 */ /* 0x100fe20000011604 */
[C---:B------:R-:W-:Y:S01]  /*c0e0*/  HMMA.16816.F32 R176, R8.reuse, R26, R96 ;  /* 0x0000001a08b0723c */ /* 0x040fe20000001860 */
[----:B------:R-:W-:Y:S01]  /*c0f0*/  SHF.R.U32.HI R23, RZ, 0x18, R4 ;  /* 0x00000018ff177819 */ /* 0x000fe20000011604 */
[----:B------:R-:W-:Y:S01]  /*c100*/  FFMA.FTZ R4, R203, UR38, -R2 ;  /* 0x00000026cb047c23 */ /* 0x000fe20008010802 */
[----:B------:R-:W-:Y:S01]  /*c110*/  LOP3.LUT R3, R5, UR29, R188, 0x96, !PT ;  /* 0x0000001d05037c12 */ /* 0x000fe2000f8e96bc */
[----:B------:R-:W-:Y:S01]  /*c120*/  MUFU.EX2 R199, R7 ;  /* 0x0000000700c77308 */ /* 0x000fe20000000800 */
[----:B------:R-:W-:Y:S01]  /*c130*/  SHF.R.U32.HI R22, RZ, 0x8, R19 ;  /* 0x00000008ff167819 */ /* 0x000fe20000011613 */
[----:B------:R-:W-:Y:S01]  /*c140*/  HMMA.16816.F32 R116, R8, R32, R116 ;  /* 0x000000200874723c */ /* 0x000fe20000001874 */
[----:B------:R-:W-:Y:S01]  /*c150*/  MOV R96, R138 ;  /* 0x0000008a00607202 */ /* 0x000fe20000000f00 */
[----:B------:R-:W-:Y:S01]  /*c160*/  IMAD.MOV.U32 R80, RZ, RZ, R172 ;  /* 0x000000ffff507224 */ /* 0x000fe200078e00ac */
[----:B------:R-:W-:-:S02]  /*c170*/  LOP3.LUT R21, R21, 0xff, RZ, 0xc0, !PT ;  /* 0x000000ff15157812 */ /* 0x000fc400078ec0ff */
[----:B------:R-:W-:Y:S01]  /*c180*/  PRMT R22, R24, 0x5410, R22 ;  /* 0x0000541018167816 */ /* 0x000fe20000000016 */
[----:B------:R2:W-:Y:S01]  /*c190*/  MUFU.EX2 R198, R4 ;  /* 0x0000000400c67308 */ /* 0x0005e20000000800 */
[----:B-1----:R-:W-:Y:S01]  /*c1a0*/  FFMA.FTZ R6, R200, UR38, -R2 ;  /* 0x00000026c8067c23 */ /* 0x002fe20008010802 */
[----:B------:R-:W-:Y:S01]  /*c1b0*/  PRMT R21, R21, 0x5410, R23 ;  /* 0x0000541015157816 */ /* 0x000fe20000000017 */
[----:B------:R-:W-:Y:S01]  /*c1c0*/  FMUL.FTZ R23, R131, R17 ;  /* 0x0000001183177220 */ /* 0x000fe20000410000 */
[----:B------:R-:W-:Y:S01]  /*c1d0*/  HMMA.16816.F32 R100, R8, R28, R100 ;  /* 0x0000001c0864723c */ /* 0x000fe20000001864 */
[----:B------:R-:W-:Y:S02]  /*c1e0*/  MOV R83, R49 ;  /* 0x0000003100537202 */ /* 0x000fe40000000f00 */
[----:B------:R-:W-:Y:S02]  /*c1f0*/  MOV R82, R50 ;  /* 0x0000003200527202 */ /* 0x000fe40000000f00 */
[----:B------:R-:W-:-:S02]  /*c200*/  MOV R81, R51 ;  /* 0x0000003300517202 */ /* 0x000fc40000000f00 */
[----:B------:R-:W-:Y:S01]  /*c210*/  LDSM.16.MT88.4 R48, [R214+0xa800] ;  /* 0x00a80000d630783b */ /* 0x000fe20000004200 */
[----:B------:R-:W-:Y:S02]  /*c220*/  MOV R99, R173 ;  /* 0x000000ad00637202 */ /* 0x000fe40000000f00 */
[----:B------:R-:W-:Y:S02]  /*c230*/  MOV R98, R174 ;  /* 0x000000ae00627202 */ /* 0x000fe40000000f00 */
[----:B------:R-:W-:Y:S01]  /*c240*/  MOV R97, R175 ;  /* 0x000000af00617202 */ /* 0x000fe20000000f00 */
[----:B--2---:R-:W-:Y:S01]  /*c250*/  IMAD.WIDE.U32 R4, R189, -0x2daee0ad, RZ ;  /* 0xd2511f53bd047825 */ /* 0x004fe200078e00ff */
[----:B------:R-:W-:Y:S01]  /*c260*/  MOV R201, R96 ;  /* 0x0000006000c97202 */ /* 0x000fe20000000f00 */
[----:B------:R1:W-:Y:S01]  /*c270*/  MUFU.EX2 R189, R6 ;  /* 0x0000000600bd7308 */ /* 0x0003e20000000800 */
[----:B------:R-:W-:Y:S01]  /*c280*/  MOV R200, R97 ;  /* 0x0000006100c87202 */ /* 0x000fe20000000f00 */
[----:B------:R-:W-:Y:S01]  /*c290*/  LDSM.16.MT88.4 R172, [R211+0xa800] ;  /* 0x00a80000d3ac783b */ /* 0x000fe20000004200 */
[----:B------:R-:W-:-:S02]  /*c2a0*/  LOP3.LUT R2, R5, UR29, R126, 0x96, !PT ;  /* 0x0000001d05027c12 */ /* 0x000fc4000f8e967e */
[C---:B------:R-:W-:Y:S02]  /*c2b0*/  LOP3.LUT R5, R4.reuse, 0xffff, RZ, 0xc0, !PT ;  /* 0x0000ffff04057812 */ /* 0x040fe400078ec0ff */
[----:B------:R-:W-:Y:S02]  /*c2c0*/  LOP3.LUT R20, R4, 0xff, RZ, 0xc0, !PT ;  /* 0x000000ff04147812 */ /* 0x000fe400078ec0ff */
[--C-:B------:R-:W-:Y:S02]  /*c2d0*/  SHF.R.U32.HI R19, RZ, 0x10, R4.reuse ;  /* 0x00000010ff137819 */ /* 0x100fe40000011604 */
[----:B------:R-:W-:Y:S01]  /*c2e0*/  SHF.R.U32.HI R7, RZ, 0x18, R4 ;  /* 0x00000018ff077819 */ /* 0x000fe20000011604 */
[--C-:B------:R-:W-:Y:S01]  /*c2f0*/  FFMA.FTZ R4, R205, UR38, -R14.reuse ;  /* 0x00000026cd047c23 */ /* 0x100fe2000801080e */
[----:B------:R-:W-:Y:S02]  /*c300*/  SHF.R.U32.HI R5, RZ, 0x8, R5 ;  /* 0x00000008ff057819 */ /* 0x000fe40000011605 */
[----:B------:R-:W-:Y:S01]  /*c310*/  MOV R205, R158 ;  /* 0x0000009e00cd7202 */ /* 0x000fe20000000f00 */
[----:B------:R2:W-:Y:S01]  /*c320*/  MUFU.EX2 R188, R4 ;  /* 0x0000000400bc7308 */ /* 0x0005e20000000800 */
[----:B------:R-:W-:Y:S01]  /*c330*/  PRMT R26, R20, 0x5410, R5 ;  /* 0x00005410141a7816 */ /* 0x000fe20000000005 */
[----:B-1----:R-:W-:Y:S01]  /*c340*/  FFMA.FTZ R6, R190, UR38, -R14 ;  /* 0x00000026be067c23 */ /* 0x002fe2000801080e */
[----:B------:R-:W-:Y:S01]  /*c350*/  LOP3.LUT R5, R19, 0xff, RZ, 0xc0, !PT ;  /* 0x000000ff13057812 */ /* 0x000fe200078ec0ff */
[----:B------:R-:W-:Y:S01]  /*c360*/  FMUL.FTZ R20, R128, R18 ;  /* 0x0000001280147220 */ /* 0x000fe20000410000 */
[----:B------:R-:W-:-:S02]  /*c370*/  MOV R190, R81 ;  /* 0x0000005100be7202 */ /* 0x000fc40000000f00 */
[----:B------:R-:W-:Y:S01]  /*c380*/  PRMT R25, R5, 0x5410, R7 ;  /* 0x0000541005197816 */ /* 0x000fe20000000007 */
[----:B------:R-:W-:Y:S01]  /*c390*/  FFMA.FTZ R5, R191, UR38, -R14 ;  /* 0x00000026bf057c23 */ /* 0x000fe2000801080e */
[----:B------:R1:W-:Y:S01]  /*c3a0*/  MUFU.EX2 R138, R6 ;  /* 0x00000006008a7308 */ /* 0x0003e20000000800 */
[----:B------:R-:W-:Y:S01]  /*c3b0*/  FFMA.FTZ R7, R180, UR38, -R12 ;  /* 0x00000026b4077c23 */ /* 0x000fe2000801080c */
[----:B------:R-:W-:Y:S02]  /*c3c0*/  MOV R191, R80 ;  /* 0x0000005000bf7202 */ /* 0x000fe40000000f00 */
[----:B------:R-:W-:Y:S01]  /*c3d0*/  MOV R203, R115 ;  /* 0x0000007300cb7202 */ /* 0x000fe20000000f00 */
[----:B--2---:R-:W-:-:S03]  /*c3e0*/  FFMA.FTZ R4, R204, UR38, -R14 ;  /* 0x00000026cc047c23 */ /* 0x004fc6000801080e */
[----:B------:R-:W2:Y:S01]  /*c3f0*/  MUFU.EX2 R33, R5 ;  /* 0x0000000500217308 */ /* 0x000ea20000000800 */
[----:B------:R-:W-:-:S07]  /*c400*/  MOV R204, R159 ;  /* 0x0000009f00cc7202 */ /* 0x000fce0000000f00 */
[----:B------:R3:W4:Y:S01]  /*c410*/  MUFU.EX2 R133, R4 ;  /* 0x0000000400857308 */ /* 0x0007220000000800 */
[----:B-1----:R-:W-:Y:S01]  /*c420*/  FFMA.FTZ R6, R183, UR38, -R13 ;  /* 0x00000026b7067c23 */ /* 0x002fe2000801080d */
[----:B------:R-:W-:-:S06]  /*c430*/  MOV R183, R65 ;  /* 0x0000004100b77202 */ /* 0x000fcc0000000f00 */
[----:B------:R-:W-:Y:S01]  /*c440*/  MUFU.EX2 R29, R6 ;  /* 0x00000006001d7308 */ /* 0x000fe20000000800 */
[----:B---3--:R-:W-:-:S04]  /*c450*/  LOP3.LUT R4, R3, 0xffff, RZ, 0xc0, !PT ;  /* 0x0000ffff03047812 */ /* 0x008fc800078ec0ff */
[----:B------:R-:W-:Y:S02]  /*c460*/  SHF.R.U32.HI R5, RZ, 0x8, R4 ;  /* 0x00000008ff057819 */ /* 0x000fe40000011604 */
[----:B------:R-:W-:-:S04]  /*c470*/  LOP3.LUT R4, R3, 0xff, RZ, 0xc0, !PT ;  /* 0x000000ff03047812 */ /* 0x000fc800078ec0ff */
[----:B------:R-:W-:Y:S01]  /*c480*/  PRMT R19, R4, 0x5410, R5 ;  /* 0x0000541004137816 */ /* 0x000fe20000000005 */
[----:B------:R-:W-:Y:S01]  /*c490*/  FFMA.FTZ R4, R206, UR38, -R13 ;  /* 0x00000026ce047c23 */ /* 0x000fe2000801080d */
[--C-:B------:R-:W-:Y:S02]  /*c4a0*/  SHF.R.U32.HI R5, RZ, 0x10, R3.reuse ;  /* 0x00000010ff057819 */ /* 0x100fe40000011603 */
[----:B------:R-:W-:Y:S01]  /*c4b0*/  MOV R206, R157 ;  /* 0x0000009d00ce7202 */ /* 0x000fe20000000f00 */
[----:B------:R1:W-:Y:S01]  /*c4c0*/  MUFU.EX2 R32, R4 ;  /* 0x0000000400207308 */ /* 0x0003e20000000800 */
[----:B------:R-:W3:Y:S01]  /*c4d0*/  LDSM.16.MT88.4 R156, [R209+0xa800] ;  /* 0x00a80000d19c783b */ /* 0x000ee20000004200 */
[----:B-1----:R-:W-:Y:S02]  /*c4e0*/  SHF.R.U32.HI R4, RZ, 0x18, R3 ;  /* 0x00000018ff047819 */ /* 0x002fe40000011603 */
[----:B------:R-:W-:Y:S01]  /*c4f0*/  LOP3.LUT R3, R5, 0xff, RZ, 0xc0, !PT ;  /* 0x000000ff05037812 */ /* 0x000fe200078ec0ff */
[----:B------:R-:W-:Y:S01]  /*c500*/  FFMA.FTZ R5, R197, UR38, -R13 ;  /* 0x00000026c5057c23 */ /* 0x000fe2000801080d */
[----:B------:R-:W-:-:S02]  /*c510*/  IMAD.MOV.U32 R197, RZ, RZ, R83 ;  /* 0x000000ffffc57224 */ /* 0x000fc400078e0053 */
[----:B------:R-:W-:Y:S01]  /*c520*/  PRMT R14, R3, 0x5410, R4 ;  /* 0x00005410030e7816 */ /* 0x000fe20000000004 */
[----:B------:R1:W5:Y:S01]  /*c530*/  MUFU.EX2 R31, R5 ;  /* 0x00000005001f7308 */ /* 0x0003620000000800 */
[----:B------:R-:W-:-:S04]  /*c540*/  LOP3.LUT R3, R2, 0xffff, RZ, 0xc0, !PT ;  /* 0x0000ffff02037812 */ /* 0x000fc800078ec0ff */
[----:B------:R-:W-:Y:S02]  /*c550*/  SHF.R.U32.HI R4, RZ, 0x8, R3 ;  /* 0x00000008ff047819 */ /* 0x000fe40000011603 */
[----:B------:R-:W-:Y:S01]  /*c560*/  LOP3.LUT R3, R2, 0xff, RZ, 0xc0, !PT ;  /* 0x000000ff02037812 */ /* 0x000fe200078ec0ff */
[----:B-1----:R-:W-:-:S03]  /*c570*/  FFMA.FTZ R5, R196, UR38, -R13 ;  /* 0x00000026c4057c23 */ /* 0x002fc6000801080d */
[----:B------:R-:W-:Y:S02]  /*c580*/  PRMT R13, R3, 0x5410, R4 ;  /* 0x00005410030d7816 */ /* 0x000fe40000000004 */
[--C-:B------:R-:W-:Y:S01]  /*c590*/  SHF.R.U32.HI R3, RZ, 0x10, R2.reuse ;  /* 0x00000010ff037819 */ /* 0x100fe20000011602 */
[----:B------:R1:W-:Y:S01]  /*c5a0*/  MUFU.EX2 R30, R5 ;  /* 0x00000005001e7308 */ /* 0x0003e20000000800 */
[----:B------:R-:W-:Y:S02]  /*c5b0*/  SHF.R.U32.HI R4, RZ, 0x18, R2 ;  /* 0x00000018ff047819 */ /* 0x000fe40000011602 */
[----:B------:R-:W-:Y:S01]  /*c5c0*/  LOP3.LUT R2, R3, 0xff, RZ, 0xc0, !PT ;  /* 0x000000ff03027812 */ /* 0x000fe200078ec0ff */
[----:B------:R-:W-:Y:S01]  /*c5d0*/  FFMA.FTZ R3, R181, UR38, -R12 ;  /* 0x00000026b5037c23 */ /* 0x000fe2000801080c */
[--C-:B------:R-:W-:Y:S02]  /*c5e0*/  HSET2.LE.AND R6, R13, R0.reuse, PT ;  /* 0x000000000d067233 */ /* 0x100fe40003803000 */
[----:B------:R-:W-:Y:S01]  /*c5f0*/  PRMT R24, R2, 0x5410, R4 ;  /* 0x0000541002187816 */ /* 0x000fe20000000004 */
[--C-:B------:R-:W-:Y:S01]  /*c600*/  FFMA.FTZ R2, R182, UR38, -R12.reuse ;  /* 0x00000026b6027c23 */ /* 0x100fe2000801080c */
[----:B------:R-:W-:Y:S01]  /*c610*/  HSET2.LE.AND R4, R22, R0, PT ;  /* 0x0000000016047233 */ /* 0x000fe20003803000 */
[----:B------:R-:W-:Y:S01]  /*c620*/  FMUL.FTZ R22, R130, R17 ;  /* 0x0000001182167220 */ /* 0x000fe20000410000 */
[----:B------:R2:W-:Y:S01]  /*c630*/  MUFU.EX2 R28, R3 ;  /* 0x00000003001c7308 */ /* 0x0005e20000000800 */
[----:B------:R-:W-:Y:S01]  /*c640*/  FFMA.FTZ R12, R139, UR38, -R12 ;  /* 0x000000268b0c7c23 */ /* 0x000fe2000801080c */
[----:B------:R-:W-:-:S02]  /*c650*/  MOV R181, R66 ;  /* 0x0000004200b57202 */ /* 0x000fc40000000f00 */
[----:B------:R-:W-:Y:S02]  /*c660*/  MOV R182, R67 ;  /* 0x0000004300b67202 */ /* 0x000fe40000000f00 */
[----:B-1----:R-:W-:Y:S01]  /*c670*/  HSET2.LE.AND R5, R21, R0, PT ;  /* 0x0000000015057233 */ /* 0x002fe20003803000 */
[----:B------:R-:W-:Y:S01]  /*c680*/  FMUL.FTZ R21, R129, R18 ;  /* 0x0000001281157220 */ /* 0x000fe20000410000 */
[----:B------:R1:W3:Y:S01]  /*c690*/  MUFU.EX2 R27, R2 ;  /* 0x00000002001b7308 */ /* 0x0002e20000000800 */
[----:B------:R-:W-:Y:S02]  /*c6a0*/  MOV R196, R64 ;  /* 0x0000004000c47202 */ /* 0x000fe40000000f00 */
[----:B------:R-:W-:Y:S03]  /*c6b0*/  LDSM.16.MT88.4 R64, [R213+0xa800] ;  /* 0x00a80000d540783b */ /* 0x000fe60000004200 */
[----:B------:R-:W-:Y:S02]  /*c6c0*/  HMMA.16816.F32 R20, R8, R34, R20 ;  /* 0x000000220814723c */ /* 0x000fe40000001814 */
[----:B------:R5:W-:Y:S01]  /*c6d0*/  MUFU.EX2 R9, R7 ;  /* 0x0000000700097308 */ /* 0x000be20000000800 */
[----:B--2---:R-:W-:-:S04]  /*c6e0*/  F2FP.F16.F32.PACK_AB R3, R138, R33 ;  /* 0x000000218a03723e */ /* 0x004fc800000000ff */
[----:B------:R-:W-:Y:S01]  /*c6f0*/  LOP3.LUT R131, R5, R3, RZ, 0xc0, !PT ;  /* 0x0000000305837212 */ /* 0x000fe200078ec0ff */
[----:B------:R-:W-:Y:S01]  /*c700*/  FFMA.FTZ R11, R181, R18, R182 ;  /* 0x00000012b50b7223 */ /* 0x000fe200000100b6 */
[----:B----4-:R-:W-:Y:S01]  /*c710*/  F2FP.F16.F32.PACK_AB R5, R133, R188 ;  /* 0x000000bc8505723e */ /* 0x010fe200000000ff */
[----:B------:R-:W2:Y:S01]  /*c720*/  MUFU.EX2 R8, R12 ;  /* 0x0000000c00087308 */ /* 0x000ea20000000800 */
[----:B-1----:R-:W-:Y:S01]  /*c730*/  F2FP.F16.F32.PACK_AB R2, R189, R199 ;  /* 0x000000c7bd02723e */ /* 0x002fe200000000ff */
[----:B------:R-:W-:Y:S01]  /*c740*/  FFMA.FTZ R10, R196, R17, R183 ;  /* 0x00000011c40a7223 */ /* 0x000fe200000100b7 */
[----:B------:R-:W-:Y:S01]  /*c750*/  F2FP.F16.F32.PACK_AB R3, R198, R202 ;  /* 0x000000cac603723e */ /* 0x000fe200000000ff */
[----:B------:R-:W-:Y:S01]  /*c760*/  FADD.FTZ R11, R191, R11 ;  /* 0x0000000bbf0b7221 */ /* 0x000fe20000010000 */
[----:B------:R-:W-:Y:S02]  /*c770*/  LOP3.LUT R130, R4, R2, RZ, 0xc0, !PT ;  /* 0x0000000204827212 */ /* 0x000fe400078ec0ff */
[----:B------:R-:W-:-:S02]  /*c780*/  HSET2.LE.AND R4, R14, R0, PT ;  /* 0x000000000e047233 */ /* 0x000fc40003803000 */
[----:B-----5:R-:W-:Y:S02]  /*c790*/  F2FP.F16.F32.PACK_AB R7, R31, R32 ;  /* 0x000000201f07723e */ /* 0x020fe400000000ff */
[--C-:B------:R-:W-:Y:S02]  /*c7a0*/  HSET2.LE.AND R2, R19, R0.reuse, PT ;  /* 0x0000000013027233 */ /* 0x100fe40003803000 */
[----:B------:R-:W-:Y:S02]  /*c7b0*/  LOP3.LUT R129, R4, R5, RZ, 0xc0, !PT ;  /* 0x0000000504817212 */ /* 0x000fe400078ec0ff */
[----:B------:R-:W-:Y:S02]  /*c7c0*/  LOP3.LUT R124, R6, R7, RZ, 0xc0, !PT ;  /* 0x00000007067c7212 */ /* 0x000fe400078ec0ff */
[----:B------:R-:W1:Y:S01]  /*c7d0*/  LDSM.16.MT88.4 R4, [R213+0xb800] ;  /* 0x00b80000d504783b */ /* 0x000e620000004200 */
[----:B------:R-:W-:Y:S02]  /*c7e0*/  LOP3.LUT R128, R2, R3, RZ, 0xc0, !PT ;  /* 0x0000000302807212 */ /* 0x000fe400078ec0ff */
[----:B------:R-:W-:-:S02]  /*c7f0*/  HSET2.LE.AND R2, R24, R0, PT ;  /* 0x0000000018027233 */ /* 0x000fc40003803000 */
[----:B---3--:R-:W-:-:S03]  /*c800*/  F2FP.F16.F32.PACK_AB R3, R27, R28 ;  /* 0x0000001c1b03723e */ /* 0x008fc600000000ff */
[C---:B------:R-:W-:Y:S01]  /*c810*/  HMMA.16816.F32 R148, R128.reuse, R156, R148 ;  /* 0x0000009c8094723c */ /* 0x040fe20000001894 */
[----:B------:R-:W-:Y:S02]  /*c820*/  LOP3.LUT R125, R2, R3, RZ, 0xc0, !PT ;  /* 0x00000003027d7212 */ /* 0x000fe400078ec0ff */
[--C-:B------:R-:W-:Y:S02]  /*c830*/  HSET2.LE.AND R2, R26, R0.reuse, PT ;  /* 0x000000001a027233 */ /* 0x100fe40003803000 */
[----:B------:R-:W-:Y:S01]  /*c840*/  F2FP.F16.F32.PACK_AB R3, R29, R30 ;  /* 0x0000001e1d03723e */ /* 0x000fe200000000ff */
[C---:B------:R-:W-:Y:S03]  /*c850*/  HMMA.16816.F32 R36, R128.reuse, R48, R36 ;  /* 0x000000308024723c */ /* 0x040fe60000001824 */
[----:B------:R-:W-:Y:S02]  /*c860*/  LOP3.LUT R126, R2, R3, RZ, 0xc0, !PT ;  /* 0x00000003027e7212 */ /* 0x000fe400078ec0ff */
[----:B------:R-:W-:Y:S01]  /*c870*/  HSET2.LE.AND R2, R25, R0, PT ;  /* 0x0000000019027233 */ /* 0x000fe20003803000 */
[----:B------:R-:W-:Y:S01]  /*c880*/  HMMA.16816.F32 R164, R128, R172, R164 ;  /* 0x000000ac80a4723c */ /* 0x000fe200000018a4 */
[----:B--2---:R-:W-:-:S04]  /*c890*/  F2FP.F16.F32.PACK_AB R3, R8, R9 ;  /* 0x000000090803723e */ /* 0x004fc800000000ff */
[----:B------:R-:W-:Y:S01]  /*c8a0*/  LOP3.LUT R127, R2, R3, RZ, 0xc0, !PT ;  /* 0x00000003027f7212 */ /* 0x000fe200078ec0ff */
[----:B------:R-:W-:-:S04]  /*c8b0*/  FFMA.FTZ R2, R190, R15, R234 ;  /* 0x0000000fbe027223 */ /* 0x000fc800000100ea */
[----:B------:R-:W-:Y:S02]  /*c8c0*/  FADD.FTZ R2, R233, R2 ;  /* 0x00000002e9027221 */ /* 0x000fe40000010000 */
[----:B------:R-:W-:Y:S02]  /*c8d0*/  HMMA.16816.F32 R144, R124, R156, R144 ;  /* 0x0000009c7c90723c */ /* 0x000fe40000001890 */
[----:B------:R-:W-:-:S04]  /*c8e0*/  FADD.FTZ R2, R223, R2 ;  /* 0x00000002df027221 */ /* 0x000fc80000010000 */
[----:B------:R-:W-:Y:S01]  /*c8f0*/  HMMA.16816.F32 R152, R124, R158, R152 ;  /* 0x0000009e7c98723c */ /* 0x000fe20000001898 */
[----:B------:R-:W-:-:S04]  /*c900*/  FADD.FTZ R2, R132, R2 ;  /* 0x0000000284027221 */ /* 0x000fc80000010000 */
[----:B------:R-:W-:Y:S01]  /*c910*/  FADD.FTZ R2, R28, R2 ;  /* 0x000000021c027221 */ /* 0x000fe20000010000 */
[----:B------:R-:W-:Y:S03]  /*c920*/  HMMA.16816.F32 R156, R128, R158, R204 ;  /* 0x0000009e809c723c */ /* 0x000fe600000018cc */
[----:B------:R-:W-:-:S03]  /*c930*/  FADD.FTZ R2, R27, R2 ;  /* 0x000000021b027221 */ /* 0x000fc60000010000 */
[-C--:B-1----:R-:W-:Y:S01]  /*c940*/  HMMA.16816.F32 R120, R124, R4.reuse, R120 ;  /* 0x000000047c78723c */ /* 0x082fe20000001878 */
[----:B------:R-:W-:Y:S01]  /*c950*/  MOV R206, R82 ;  /* 0x0000005200ce7202 */ /* 0x000fe20000000f00 */
[----:B------:R-:W-:Y:S01]  /*c960*/  IMAD.MOV.U32 R205, RZ, RZ, R98 ;  /* 0x000000ffffcd7224 */ /* 0x000fe200078e0062 */
[----:B------:R-:W-:Y:S01]  /*c970*/  MOV R204, R99 ;  /* 0x0000006300cc7202 */ /* 0x000fe20000000f00 */
[----:B------:R-:W1:Y:S01]  /*c980*/  LDSM.16.MT88.4 R80, [R209+0xb800] ;  /* 0x00b80000d150783b */ /* 0x000e620000004200 */
[----:B------:R-:W-:Y:S01]  /*c990*/  MOV R207, R114 ;  /* 0x0000007200cf7202 */ /* 0x000fe20000000f00 */
[----:B------:R-:W-:Y:S01]  /*c9a0*/  FFMA.FTZ R3, R206, R16, R197 ;  /* 0x00000010ce037223 */ /* 0x000fe200000100c5 */
[----:B------:R-:W-:Y:S01]  /*c9b0*/  HMMA.16816.F32 R116, R128, R4, R116 ;  /* 0x000000048074723c */ /* 0x000fe20000001874 */
[----:B------:R-:W2:Y:S01]  /*c9c0*/  LDSM.16.MT88.4 R96, [R211+0xb800] ;  /* 0x00b80000d360783b */ /* 0x000ea20000004200 */
[----:B------:R-:W-:-:S03]  /*c9d0*/  FADD.FTZ R2, R9, R2 ;  /* 0x0000000209027221 */ /* 0x000fc60000010000 */
[----:B------:R-:W3:Y:S01]  /*c9e0*/  LDSM.16.MT88.4 R112, [R214+0xb800] ;  /* 0x00b80000d670783b */ /* 0x000ee20000004200 */
        /* <DEDUP_REMOVED lines=32> */
[C---:B-1----:R-:W-:Y:S06]  /*cbf0*/  HMMA.16816.F32 R72, R124.reuse, R80, R72 ;  /* 0x000000507c48723c */ /* 0x042fec0000001848 */
[C---:B------:R-:W-:Y:S06]  /*cc00*/  HMMA.16816.F32 R76, R124.reuse, R82, R76 ;  /* 0x000000527c4c723c */ /* 0x040fec000000184c */
[C---:B--2---:R-:W-:Y:S06]  /*cc10*/  HMMA.16816.F32 R88, R124.reuse, R96, R88 ;  /* 0x000000607c58723c */ /* 0x044fec0000001858 */
[C---:B------:R-:W-:Y:S06]  /*cc20*/  HMMA.16816.F32 R92, R124.reuse, R98, R92 ;  /* 0x000000627c5c723c */ /* 0x040fec000000185c */
[C---:B---3--:R-:W-:Y:S06]  /*cc30*/  HMMA.16816.F32 R104, R124.reuse, R112, R104 ;  /* 0x000000707c68723c */ /* 0x048fec0000001868 */
        /* <DEDUP_REMOVED lines=13> */
[----:B----4-:R-:W-:-:S15]  /*cd10*/  @!P0 BRA `(.L_x_2311) ;  /* 0x0000006800ac8947 */ /* 0x010fde0003800000 */
[----:B------:R-:W-:-:S04]  /*cd20*/  DEPBAR.LE SB0, 0x0 ;  /* 0x000080000000791a */ /* 0x000fc80000000000 */
[----:B------:R-:W-:Y:S01]  /*cd30*/  IMAD.U32 R4, RZ, RZ, UR10 ;  /* 0x0000000aff047e24 */ /* 0x000fe2000f8e00ff */
[----:B------:R-:W2:Y:S01]  /*cd40*/  LDL R247, [R1+0x74] ;  /* 0x0000740001f77983 */ /* 0x000ea20000100800 */
[----:B------:R-:W-:Y:S01]  /*cd50*/  IMAD.U32 R2, RZ, RZ, UR10 ;  /* 0x0000000aff027e24 */ /* 0x000fe2000f8e00ff */
[C---:B------:R-:W-:Y:S02]  /*cd60*/  IADD3 R240, P5, R186.reuse, -UR10, RZ ;  /* 0x8000000abaf07c10 */ /* 0x040fe4000ffbe0ff */
[----:B------:R-:W-:Y:S01]  /*cd70*/  IADD3 R4, P4, P3, R186, 0x80, -R4 ;  /* 0x00000080ba047810 */ /* 0x000fe20007b9e804 */
[----:B------:R-:W3:Y:S01]  /*cd80*/  LDL R243, [R1+0x70] ;  /* 0x0000700001f37983 */ /* 0x000ee20000100800 */
[C---:B------:R-:W-:Y:S02]  /*cd90*/  IADD3 R234, P2, R184.reuse, -UR10, RZ ;  /* 0x8000000ab8ea7c10 */ /* 0x040fe4000ff5e0ff */
[----:B------:R-:W-:Y:S01]  /*cda0*/  IADD3 R2, P1, P0, R184, 0x80, -R2 ;  /* 0x00000080b8027810 */ /* 0x000fe2000783e802 */
[----:B------:R-:W4:Y:S01]  /*cdb0*/  LDL R139, [R1+0x58] ;  /* 0x00005800018b7983 */ /* 0x000f220000100800 */
[C---:B------:R-:W-:Y:S01]  /*cdc0*/  IADD3.X R241, R187.reuse, ~UR11, RZ, P5, !PT ;  /* 0x8000000bbbf17c10 */ /* 0x040fe2000affe4ff */
[----:B------:R-:W-:Y:S01]  /*cdd0*/  BAR.SYNC.DEFER_BLOCKING 0x0 ;  /* 0x0000000000007b1d */ /* 0x000fe20000010000 */
[----:B------:R-:W-:-:S02]  /*cde0*/  IADD3.X R5, R187, ~UR11, RZ, P4, P3 ;  /* 0x8000000bbb057c10 */ /* 0x000fc4000a7e64ff */
[C---:B------:R-:W-:Y:S02]  /*cdf0*/  IADD3.X R235, R185.reuse, ~UR11, RZ, P2, !PT ;  /* 0x8000000bb9eb7c10 */ /* 0x040fe400097fe4ff */
[----:B------:R-:W-:Y:S01]  /*ce00*/  IADD3.X R3, R185, ~UR11, RZ, P1, P0 ;  /* 0x8000000bb9037c10 */ /* 0x000fe20008fe04ff */
[----:B------:R-:W5:Y:S04]  /*ce10*/  LDL R246, [R1+0x38] ;  /* 0x0000380001f67983 */ /* 0x000f680000100800 */
[----:B------:R-:W5:Y:S04]  /*ce20*/  LDL.64 R250, [R1+0x10] ;  /* 0x0000100001fa7983 */ /* 0x000f680000100a00 */
[----:B------:R-:W5:Y:S04]  /*ce30*/  LDL.64 R248, [R1+0x60] ;  /* 0x0000600001f87983 */ /* 0x000f680000100a00 */
[----:B------:R-:W-:Y:S01]  /*ce40*/  @!PT LDS RZ, [RZ] ;  /* 0x00000000fffff984 */ /* 0x000fe20000000800 */
[----:B------:R-:W-:Y:S01]  /*ce50*/  @!PT LDS RZ, [RZ] ;  /* 0x00000000fffff984 */ /* 0x000fe20000000800 */
[----:B------:R-:W-:Y:S01]  /*ce60*/  @!PT LDS RZ, [RZ] ;  /* 0x00000000fffff984 */ /* 0x000fe20000000800 */
[----:B------:R-:W-:Y:S04]  /*ce70*/  LDGSTS.E.BYPASS.LTC128B.128 [R232+0xa000], desc[UR30][R240.64] ;  /* 0x0a000000f0e87fae */ /* 0x000fe8000b901d5e */
[----:B------:R1:W-:Y:S04]  /*ce80*/  LDGSTS.E.BYPASS.LTC128B.128 [R232+0xb000], desc[UR30][R4.64] ;  /* 0x0b00000004e87fae */ /* 0x0003e8000b901d5e */
[----:B------:R-:W-:Y:S04]  /*ce90*/  LDGSTS.E.BYPASS.LTC128B.128 [R232+0xa800], desc[UR30][R234.64] ;  /* 0x0a800000eae87fae */ /* 0x000fe8000b901d5e */
[----:B------:R1:W-:Y:S04]  /*cea0*/  LDGSTS.E.BYPASS.LTC128B.128 [R232+0xb800], desc[UR30][R2.64] ;  /* 0x0b80000002e87fae */ /* 0x0003e8000b901d5e */
[----:B------:R-:W-:Y:S04]  /*ceb0*/  LDSM.16.M88.4 R20, [R208+0x8000] ;  /* 0x00800000d014783b */ /* 0x000fe80000000200 */
[----:B------:R-:W1:Y:S04]  /*cec0*/  LDSM.16.M88.4 R8, [R210+0x2000] ;  /* 0x00200000d208783b */ /* 0x000e680000000200 */
[----:B------:R-:W1:Y:S04]  /*ced0*/  LDSM.16.M88.4 R16, [R208+0x8800] ;  /* 0x00880000d010783b */ /* 0x000e680000000200 */
[----:B------:R-:W1:Y:S04]  /*cee0*/  LDSM.16.M88.4 R12, [R210] ;  /* 0x00000000d20c783b */ /* 0x000e680000000200 */
[----:B------:R-:W-:Y:S04]  /*cef0*/  LDSM.16.M88.4 R28, [R219] ;  /* 0x00000000db1c783b */ /* 0x000fe80000000200 */
[----:B-1----:R-:W1:Y:S04]  /*cf00*/  LDSM.16.M88.4 R4, [R212+0x2000] ;  /* 0x00200000d404783b */ /* 0x002e680000000200 */
[----:B------:R-:W1:Y:S01]  /*cf10*/  LDSM.16.M88.4 R24, [R222] ;  /* 0x00000000de18783b */ /* 0x000e620000000200 */
[----:B------:R-:W-:Y:S01]  /*cf20*/  UIADD3 UR32, UR37, -0x4, URZ ;  /* 0xfffffffc25207890 */ /* 0x000fe2000fffe03f */
[----:B------:R-:W-:-:S02]  /*cf30*/  IMAD.U32 R2, RZ, RZ, UR35 ;  /* 0x00000023ff027e24 */ /* 0x000fc4000f8e00ff */
[----:B------:R-:W0:Y:S01]  /*cf40*/  LDGDEPBAR ;  /* 0x00000000000079af */ /* 0x000e220000000000 */
[C---:B------:R-:W-:Y:S06]  /*cf50*/  HMMA.16816.F32 R184, R8.reuse, R20, RZ ;  /* 0x0000001408b8723c */ /* 0x040fec00000018ff */
        /* <DEDUP_REMOVED lines=10> */
[C---:B-1----:R-:W-:Y:S06]  /*d000*/  HMMA.16816.F32 R200, R4.reuse, R28, R184 ;  /* 0x0000001c04c8723c */ /* 0x042fec00000018b8 */
[C---:B------:R-:W-:Y:S06]  /*d010*/  HMMA.16816.F32 R184, R4.reuse, R24, R176 ;  /* 0x0000001804b8723c */ /* 0x040fec00000018b0 */
[C---:B------:R-:W-:Y:S06]  /*d020*/  HMMA.16816.F32 R196, R4.reuse, R30, R180 ;  /* 0x0000001e04c4723c */ /* 0x040fec00000018b4 */
[----:B------:R-:W-:Y:S01]  /*d030*/  HMMA.16816.F32 R20, R4, R26, R32 ;  /* 0x0000001a0414723c */ /* 0x000fe20000001820 */
[----:B------:R-:W1:Y:S04]  /*d040*/  LDSM.16.M88.4 R4, [R218+0x2000] ;  /* 0x00200000da04783b */ /* 0x000e680000000200 */
[----:B------:R-:W-:Y:S01]  /*d050*/  LDSM.16.M88.4 R32, [R215] ;  /* 0x00000000d720783b */ /* 0x000fe20000000200 */
[C---:B------:R-:W-:Y:S06]  /*d060*/  HMMA.16816.F32 R236, R8.reuse, R28, R192 ;  /* 0x0000001c08ec723c */ /* 0x040fec00000018c0 */
[C---:B------:R-:W-:Y:S06]  /*d070*/  HMMA.16816.F32 R192, R8.reuse, R24, R188 ;  /* 0x0000001808c0723c */ /* 0x040fec00000018bc */
[C---:B------:R-:W-:Y:S06]  /*d080*/  HMMA.16816.F32 R188, R8.reuse, R30, R204 ;  /* 0x0000001e08bc723c */ /* 0x040fec00000018cc */
[----:B------:R-:W-:Y:S01]  /*d090*/  HMMA.16816.F32 R180, R8, R26, R140 ;  /* 0x0000001a08b4723c */ /* 0x000fe2000000188c */
[----:B------:R-:W1:Y:S04]  /*d0a0*/  LDSM.16.M88.4 R8, [R218] ;  /* 0x00000000da08783b */ /* 0x000e680000000200 */
[----:B------:R-:W-:Y:S01]  /*d0b0*/  LDSM.16.M88.4 R24, [R215+0x800] ;  /* 0x00080000d718783b */ /* 0x000fe20000000200 */
[C---:B-1----:R-:W-:Y:S06]  /*d0c0*/  HMMA.16816.F32 R176, R4.reuse, R12, R200 ;  /* 0x0000000c04b0723c */ /* 0x042fec00000018c8 */
[C---:B------:R-:W-:Y:S06]  /*d0d0*/  HMMA.16816.F32 R28, R4.reuse, R16, R184 ;  /* 0x00000010041c723c */ /* 0x040fec00000018b8 */
[C---:B------:R-:W-:Y:S06]  /*d0e0*/  HMMA.16816.F32 R140, R4.reuse, R14, R196 ;  /* 0x0000000e048c723c */ /* 0x040fec00000018c4 */
[----:B------:R-:W-:Y:S01]  /*d0f0*/  HMMA.16816.F32 R20, R4, R18, R20 ;  /* 0x000000120414723c */ /* 0x000fe20000001814 */
[----:B------:R-:W1:Y:S05]  /*d100*/  LDSM.16.M88.4 R4, [R217+0x2000] ;  /* 0x00200000d904783b */ /* 0x000e6a0000000200 */
[C---:B------:R-:W-:Y:S06]  /*d110*/  HMMA.16816.F32 R236, R8.reuse, R12, R236 ;  /* 0x0000000c08ec723c */ /* 0x040fec00000018ec */
[C---:B------:R-:W-:Y:S01]  /*d120*/  HMMA.16816.F32 R200, R8.reuse, R14, R188 ;  /* 0x0000000e08c8723c */ /* 0x040fe200000018bc */
[----:B------:R-:W1:Y:S05]  /*d130*/  LDSM.16.M88.4 R12, [R217] ;  /* 0x00000000d90c783b */ /* 0x000e6a0000000200 */
[C---:B------:R-:W-:Y:S06]  /*d140*/  HMMA.16816.F32 R196, R8.reuse, R16, R192 ;  /* 0x0000001008c4723c */ /* 0x040fec00000018c0 */
[----:B------:R-:W-:Y:S01]  /*d150*/  HMMA.16816.F32 R192, R8, R18, R180 ;  /* 0x0000001208c0723c */ /* 0x000fe200000018b4 */
[----:B------:R-:W-:Y:S05]  /*d160*/  LDSM.16.M88.4 R8, [R210+0x4000] ;  /* 0x00400000d208783b */ /* 0x000fea0000000200 */
[C---:B-1----:R-:W-:Y:S06]  /*d170*/  HMMA.16816.F32 R184, R4.reuse, R34, R140 ;  /* 0x0000002204b8723c */ /* 0x042fec000000188c */
[C---:B------:R-:W-:Y:S06]  /*d180*/  HMMA.16816.F32 R188, R4.reuse, R32, R176 ;  /* 0x0000002004bc723c */ /* 0x040fec00000018b0 */
[C---:B------:R-:W-:Y:S01]  /*d190*/  HMMA.16816.F32 R180, R4.reuse, R24, R28 ;  /* 0x0000001804b4723c */ /* 0x040fe2000000181c */
[----:B------:R-:W-:Y:S05]  /*d1a0*/  LDSM.16.M88.4 R28, [R208+0x9800] ;  /* 0x00980000d01c783b */ /* 0x000fea0000000200 */
[----:B------:R-:W-:Y:S01]  /*d1b0*/  HMMA.16816.F32 R140, R4, R26, R20 ;  /* 0x0000001a048c723c */ /* 0x000fe20000001814 */
[----:B------:R-:W1:Y:S04]  /*d1c0*/  LDSM.16.M88.4 R4, [R210+0x6000] ;  /* 0x00600000d204783b */ /* 0x000e680000000200 */
[----:B------:R-:W2:Y:S01]  /*d1d0*/  LDSM.16.M88.4 R20, [R208+0x9000] ;  /* 0x00900000d014783b */ /* 0x000ea20000000200 */
[C---:B------:R-:W-:Y:S06]  /*d1e0*/  HMMA.16816.F32 R16, R12.reuse, R32, R236 ;  /* 0x000000200c10723c */ /* 0x040fec00000018ec */
[C---:B------:R-:W-:Y:S06]  /*d1f0*/  HMMA.16816.F32 R176, R12.reuse, R34, R200 ;  /* 0x000000220cb0723c */ /* 0x040fec00000018c8 */
[C---:B------:R-:W-:Y:S06]  /*d200*/  HMMA.16816.F32 R32, R12.reuse, R24, R196 ;  /* 0x000000180c20723c */ /* 0x040fec00000018c4 */
[----:B------:R-:W-:Y:S01]  /*d210*/  HMMA.16816.F32 R12, R12, R26, R192 ;  /* 0x0000001a0c0c723c */ /* 0x000fe200000018c0 */
[----:B------:R-:W-:Y:S05]  /*d220*/  LDSM.16.M88.4 R24, [R221] ;  /* 0x00000000dd18783b */ /* 0x000fea0000000200 */
[C---:B-1----:R-:W-:Y:S06]  /*d230*/  HMMA.16816.F32 R200, R4.reuse, R28, R180 ;  /* 0x0000001c04c8723c */ /* 0x042fec00000018b4 */
[C---:B--2---:R-:W-:Y:S06]  /*d240*/  HMMA.16816.F32 R192, R4.reuse, R20, R188 ;  /* 0x0000001404c0723c */ /* 0x044fec00000018bc */
        /* <DEDUP_REMOVED lines=18> */
[C---:B------:R-:W-:Y:S06]  /*d370*/  HMMA.16816.F32 R188, R4.reuse, R22, R188 ;  /* 0x0000001604bc723c */ /* 0x040fec00000018bc */
[C---:B------:R-:W-:Y:S06]  /*d380*/  HMMA.16816.F32 R192, R4.reuse, R24, R192 ;  /* 0x0000001804c0723c */ /* 0x040fec00000018c0 */
[----:B------:R-:W-:Y:S01]  /*d390*/  HMMA.16816.F32 R196, R4, R26, R184 ;  /* 0x0000001a04c4723c */ /* 0x000fe200000018b8 */
[----:B------:R-:W-:Y:S04]  /*d3a0*/  LDSM.16.M88.4 R4, [R217+0x4000] ;  /* 0x00400000d904783b */ /* 0x000fe80000000200 */
[----:B------:R-:W-:Y:S01]  /*d3b0*/  LDSM.16.M88.4 R24, [R215+0x1800] ;  /* 0x00180000d718783b */ /* 0x000fe20000000200 */
[C---:B----4-:R-:W-:Y:S03]  /*d3c0*/  HMMA.16816.F32 R20, R12.reuse, R30, R16 ;  /* 0x0000001e0c14723c */ /* 0x050fe60000001810 */
[----:B------:R-:W2:Y:S03]  /*d3d0*/  LDSM.16.M88.4 R16, [R215+0x1000] ;  /* 0x00100000d710783b */ /* 0x000ea60000000200 */
[C---:B------:R-:W-:Y:S06]  /*d3e0*/  HMMA.16816.F32 R184, R12.reuse, R32, R180 ;  /* 0x000000200cb8723c */ /* 0x040fec00000018b4 */
[C---:B------:R-:W-:Y:S06]  /*d3f0*/  HMMA.16816.F32 R180, R12.reuse, R34, R176 ;  /* 0x000000220cb4723c */ /* 0x040fec00000018b0 */
[----:B------:R-:W-:Y:S01]  /*d400*/  HMMA.16816.F32 R176, R12, R28, R140 ;  /* 0x0000001c0cb0723c */ /* 0x000fe2000000188c */
[----:B------:R-:W3:Y:S01]  /*d410*/  LDSM.16.M88.4 R12, [R217+0x6000] ;  /* 0x00600000d90c783b */ /* 0x000ee20000000200 */
[----:B------:R-:W-:Y:S01]  /*d420*/  IMAD.U32 R3, RZ, RZ, UR32 ;  /* 0x00000020ff037e24 */ /* 0x000fe2000f8e00ff */
[----:B------:R-:W-:Y:S01]  /*d430*/  UISETP.GT.AND UP0, UPT, UR32, UR23, UPT ;  /* 0x000000172000728c */ /* 0x000fe2000bf04270 */
[----:B------:R-:W-:-:S04]  /*d440*/  DEPBAR.LE SB0, 0x0 ;  /* 0x000080000000791a */ /* 0x000fc80000000000 */
[C---:B-1----:R-:W-:Y:S06]  /*d450*/  HMMA.16816.F32 R200, R8.reuse, R28, R200 ;  /* 0x0000001c08c8723c */ /* 0x042fec00000018c8 */
[----:B------:R-:W-:Y:S06]  /*d460*/  HMMA.16816.F32 R188, R8, R30, R188 ;  /* 0x0000001e08bc723c */ /* 0x000fec00000018bc */
[C---:B--2---:R-:W-:Y:S06]  /*d470*/  HMMA.16816.F32 R28, R4.reuse, R16, R184 ;  /* 0x00000010041c723c */ /* 0x044fec00000018b8 */
[----:B------:R-:W-:Y:S07]  /*d480*/  HMMA.16816.F32 R184, R4, R26, R20 ;  /* 0x0000001a04b8723c */ /* 0x000fee0000001814 */
[----:B------:R-:W-:-:S02]  /*d490*/  IMAD.WIDE.U32 R22, R247, -0x326172a9, RZ ;  /* 0xcd9e8d57f7167825 */ /* 0x000fc400078e00ff */
[----:B------:R-:W1:Y:S01]  /*d4a0*/  S2R R247, SR_TID.X ;  /* 0x0000000000f77919 */ /* 0x000e620000002100 */
[----:B------:R-:W-:Y:S06]  /*d4b0*/  HMMA.16816.F32 R140, R8, R32, R192 ;  /* 0x00000020088c723c */ /* 0x000fec00000018c0 */
[C---:B------:R-:W-:Y:S06]  /*d4c0*/  HMMA.16816.F32 R180, R4.reuse, R18, R180 ;  /* 0x0000001204b4723c */ /* 0x040fec00000018b4 */
[----:B------:R-:W-:Y:S07]  /*d4d0*/  HMMA.16816.F32 R176, R4, R24, R176 ;  /* 0x0000001804b0723c */ /* 0x000fee00000018b0 */
[----:B------:R-:W-:-:S05]  /*d4e0*/  IMAD.WIDE.U32 R4, R243, -0x2daee0ad, RZ ;  /* 0xd2511f53f3047825 */ /* 0x000fca00078e00ff */
[----:B------:R-:W-:Y:S01]  /*d4f0*/  LOP3.LUT R2, R5, UR32, R2, 0x96, !PT ;  /* 0x0000002005027c12 */ /* 0x000fe2000f8e9602 */
[----:B-1----:R-:W-:-:S05]  /*d500*/  IMAD.SHL.U32 R247, R247, 0x2, RZ ;  /* 0x00000002f7f77824 */ /* 0x002fca00078e00ff */
[----:B------:R-:W-:Y:S01]  /*d510*/  LOP3.LUT R247, R247, 0x6, RZ, 0xc0, !PT ;  /* 0x00000006f7f77812 */ /* 0x000fe200078ec0ff */
[----:B------:R-:W-:Y:S01]  /*d520*/  IMAD.WIDE.U32 R6, R2, -0x326172a9, RZ ;  /* 0xcd9e8d5702067825 */ /* 0x000fe200078e00ff */
[----:B------:R-:W-:Y:S03]  /*d530*/  HMMA.16816.F32 R32, R8, R34, R196 ;  /* 0x000000220820723c */ /* 0x000fe600000018c4 */
[----:B------:R-:W-:-:S03]  /*d540*/  IMAD R2, R3, 0x20, R247 ;  /* 0x0000002003027824 */ /* 0x000fc600078e02f7 */
[----:B---3--:R-:W-:Y:S01]  /*d550*/  HMMA.16816.F32 R8, R12, R16, R140 ;  /* 0x000000100c08723c */ /* 0x008fe2000000188c */
[C---:B------:R-:W-:Y:S01]  /*d560*/  VIADD R3, R2.reuse, 0x1 ;  /* 0x0000000102037836 */ /* 0x040fe20000000000 */
[----:B------:R-:W-:-:S04]  /*d570*/  ISETP.GE.AND P2, PT, R2, R228, PT ;  /* 0x000000e40200720c */ /* 0x000fc80003f46270 */
[C---:B------:R-:W-:Y:S02]  /*d580*/  ISETP.GE.AND P0, PT, R3.reuse, R228, PT ;  /* 0x000000e40300720c */ /* 0x040fe40003f06270 */
[-C--:B------:R-:W-:Y:S01]  /*d590*/  ISETP.LT.OR P2, PT, R2, R224.reuse, P2 ;  /* 0x000000e00200720c */ /* 0x080fe20001741670 */
[----:B------:R-:W-:Y:S01]  /*d5a0*/  IMAD.MOV.U32 R247, RZ, RZ, R139 ;  /* 0x000000fffff77224 */ /* 0x000fe200078e008b */
[----:B------:R-:W-:Y:S02]  /*d5b0*/  ISETP.LT.OR P0, PT, R3, R224, P0 ;  /* 0x000000e00300720c */ /* 0x000fe40000701670 */
[----:B------:R-:W-:Y:S02]  /*d5c0*/  LOP3.LUT R139, R7, UR21, R22, 0x96, !PT ;  /* 0x00000015078b7c12 */ /* 0x000fe4000f8e9616 */
[----:B-----5:R-:W-:Y:S02]  /*d5d0*/  LOP3.LUT R5, R23, R246, RZ, 0x3c, !PT ;  /* 0x000000f617057212 */ /* 0x020fe400078e3cff */
[----:B------:R-:W-:-:S02]  /*d5e0*/  FSEL R22, R30, -INF , !P2 ;  /* 0xff8000001e167808 */ /* 0x000fc40005000000 */
[C---:B------:R-:W-:Y:S02]  /*d5f0*/  ISETP.GE.AND P3, PT, R3.reuse, R229, PT ;  /* 0x000000e50300720c */ /* 0x040fe40003f66270 */
[CC--:B------:R-:W-:Y:S02]  /*d600*/  ISETP.GE.AND P5, PT, R3.reuse, R231.reuse, PT ;  /* 0x000000e70300720c */ /* 0x0c0fe40003fa6270 */
[----:B------:R-:W-:Y:S02]  /*d610*/  ISETP.GE.AND P1, PT, R3, R230, PT ;  /* 0x000000e60300720c */ /* 0x000fe40003f26270 */
[----:B------:R-:W-:Y:S02]  /*d620*/  FSEL R30, R31, -INF , !P0 ;  /* 0xff8000001f1e7808 */ /* 0x000fe40004000000 */
[----:B------:R-:W-:Y:S01]  /*d630*/  ISETP.GE.AND P0, PT, R2, R231, PT ;  /* 0x000000e70200720c */ /* 0x000fe20003f06270 */
[----:B------:R-:W-:Y:S01]  /*d640*/  IMAD.WIDE.U32 R20, R5, -0x2daee0ad, RZ ;  /* 0xd2511f5305147825 */ /* 0x000fe200078e00ff */
[----:B------:R-:W-:-:S02]  /*d650*/  ISETP.LT.OR P3, PT, R3, R225, P3 ;  /* 0x000000e10300720c */ /* 0x000fc40001f61670 */
[CC--:B------:R-:W-:Y:S01]  /*d660*/  ISETP.LT.OR P5, PT, R3.reuse, R227.reuse, P5 ;  /* 0x000000e30300720c */ /* 0x0c0fe20002fa1670 */
[C---:B------:R-:W-:Y:S01]  /*d670*/  VIADD R5, R2.reuse, 0x10 ;  /* 0x0000001002057836 */ /* 0x040fe20000000000 */
[----:B------:R-:W-:Y:S01]  /*d680*/  BAR.SYNC.DEFER_BLOCKING 0x0 ;  /* 0x0000000000007b1d */ /* 0x000fe20000010000 */
[----:B------:R-:W-:Y:S01]  /*d690*/  ISETP.LT.OR P1, PT, R3, R226, P1 ;  /* 0x000000e20300720c */ /* 0x000fe20000f21670 */
[C---:B------:R-:W-:Y:S01]  /*d6a0*/  VIADD R3, R2.reuse, 0x9 ;  /* 0x0000000902037836 */ /* 0x040fe20000000000 */
[----:B------:R-:W-:Y:S02]  /*d6b0*/  ISETP.LT.OR P0, PT, R2, R227, P0 ;  /* 0x000000e30200720c */ /* 0x000fe40000701670 */
[----:B------:R-:W-:Y:S02]  /*d6c0*/  FSEL R29, R29, -INF , !P3 ;  /* 0xff8000001d1d7808 */ /* 0x000fe40005800000 */
[----:B------:R-:W-:Y:S02]  /*d6d0*/  FSEL R31, R8, -INF , !P0 ;  /* 0xff800000081f7808 */ /* 0x000fe40004000000 */
[----:B------:R-:W-:-:S02]  /*d6e0*/  ISETP.GE.AND P3, PT, R3, R229, PT ;  /* 0x000000e50300720c */ /* 0x000fc40003f66270 */
[----:B------:R-:W-:Y:S01]  /*d6f0*/  ISETP.GE.AND P0, PT, R5, R229, PT ;  /* 0x000000e50500720c */ /* 0x000fe20003f06270 */
[----:B------:R-:W-:Y:S01]  /*d700*/  HMMA.16816.F32 R140, R12, R18, R32 ;  /* 0x000000120c8c723c */ /* 0x000fe20000001820 */
[-C--:B------:R-:W-:Y:S02]  /*d710*/  ISETP.LT.OR P3, PT, R3, R225.reuse, P3 ;  /* 0x000000e10300720c */ /* 0x080fe40001f61670 */
[----:B------:R-:W-:Y:S02]  /*d720*/  ISETP.LT.OR P0, PT, R5, R225, P0 ;  /* 0x000000e10500720c */ /* 0x000fe40000701670 */
[C---:B------:R-:W-:Y:S02]  /*d730*/  ISETP.GE.AND P4, PT, R2.reuse, R229, PT ;  /* 0x000000e50200720c */ /* 0x040fe40003f86270 */
[----:B------:R-:W-:Y:S01]  /*d740*/  LOP3.LUT R138, R21, UR20, R4, 0x96, !PT ;  /* 0x00000014158a7c12 */ /* 0x000fe2000f8e9604 */
[----:B------:R-:W-:Y:S01]  /*d750*/  VIADD R4, R2, 0x8 ;  /* 0x0000000802047836 */ /* 0x000fe20000000000 */
[----:B------:R-:W-:-:S02]  /*d760*/  FSEL R23, R181, -INF , !P3 ;  /* 0xff800000b5177808 */ /* 0x000fc40005800000 */
[----:B------:R-:W-:Y:S02]  /*d770*/  FSEL R194, R176, -INF , !P0 ;  /* 0xff800000b0c27808 */ /* 0x000fe40004000000 */
[----:B------:R-:W-:Y:S02]  /*d780*/  FSEL R34, R9, -INF , !P5 ;  /* 0xff80000009227808 */ /* 0x000fe40006800000 */
[----:B------:R-:W-:Y:S02]  /*d790*/  ISETP.LT.OR P4, PT, R2, R225, P4 ;  /* 0x000000e10200720c */ /* 0x000fe40002781670 */
[C---:B------:R-:W-:Y:S02]  /*d7a0*/  ISETP.GE.AND P0, PT, R3.reuse, R228, PT ;  /* 0x000000e40300720c */ /* 0x040fe40003f06270 */
[C---:B------:R-:W-:Y:S02]  /*d7b0*/  ISETP.GE.AND P3, PT, R3.reuse, R231, PT ;  /* 0x000000e70300720c */ /* 0x040fe40003f66270 */
[----:B------:R-:W-:-:S02]  /*d7c0*/  ISETP.GE.AND P5, PT, R3, R230, PT ;  /* 0x000000e60300720c */ /* 0x000fc40003fa6270 */
[----:B------:R-:W-:Y:S01]  /*d7d0*/  ISETP.GE.AND P2, PT, R4, R229, PT ;  /* 0x000000e50400720c */ /* 0x000fe20003f46270 */
[----:B------:R-:W-:Y:S01]  /*d7e0*/  HMMA.16816.F32 R200, R12, R24, R200 ;  /* 0x000000180cc8723c */ /* 0x000fe200000018c8 */
[----:B------:R-:W-:Y:S02]  /*d7f0*/  FSEL R21, R28, -INF , !P4 ;  /* 0xff8000001c157808 */ /* 0x000fe40006000000 */
[C---:B------:R-:W-:Y:S02]  /*d800*/  ISETP.LT.OR P0, PT, R3.reuse, R224, P0 ;  /* 0x000000e00300720c */ /* 0x040fe40000701670 */
[C---:B------:R-:W-:Y:S02]  /*d810*/  ISETP.LT.OR P3, PT, R3.reuse, R227, P3 ;  /* 0x000000e30300720c */ /* 0x040fe40001f61670 */
[----:B------:R-:W-:Y:S01]  /*d820*/  ISETP.LT.OR P5, PT, R3, R226, P5 ;  /* 0x000000e20300720c */ /* 0x000fe20002fa1670 */
[C---:B------:R-:W-:Y:S01]  /*d830*/  VIADD R3, R2.reuse, 0x11 ;  /* 0x0000001102037836 */ /* 0x040fe20000000000 */
[----:B------:R-:W-:-:S02]  /*d840*/  ISETP.GE.AND P4, PT, R2, R230, PT ;  /* 0x000000e60200720c */ /* 0x000fc40003f86270 */
[----:B------:R-:W-:Y:S02]  /*d850*/  ISETP.LT.OR P2, PT, R4, R225, P2 ;  /* 0x000000e10400720c */ /* 0x000fe40001741670 */
[----:B------:R-:W-:Y:S02]  /*d860*/  ISETP.LT.OR P4, PT, R2, R226, P4 ;  /* 0x000000e20200720c */ /* 0x000fe40002781670 */
[----:B------:R-:W-:Y:S02]  /*d870*/  FSEL R132, R11, -INF , !P1 ;  /* 0xff8000000b847808 */ /* 0x000fe40004800000 */
[----:B------:R-:W-:Y:S02]  /*d880*/  ISETP.GE.AND P1, PT, R3, R229, PT ;  /* 0x000000e50300720c */ /* 0x000fe40003f26270 */
[----:B------:R-:W-:Y:S02]  /*d890*/  FSEL R28, R180, -INF , !P2 ;  /* 0xff800000b41c7808 */ /* 0x000fe40005000000 */
[----:B------:R-:W-:-:S02]  /*d8a0*/  ISETP.GE.AND P6, PT, R4, R228, PT ;  /* 0x000000e40400720c */ /* 0x000fc40003fc6270 */
[----:B------:R-:W-:Y:S02]  /*d8b0*/  ISETP.GE.AND P2, PT, R4, R231, PT ;  /* 0x000000e70400720c */ /* 0x000fe40003f46270 */
[----:B------:R-:W-:Y:S02]  /*d8c0*/  FSEL R35, R10, -INF , !P4 ;  /* 0xff8000000a237808 */ /* 0x000fe40006000000 */
[C---:B------:R-:W-:Y:S02]  /*d8d0*/  ISETP.GE.AND P4, PT, R4.reuse, R230, PT ;  /* 0x000000e60400720c */ /* 0x040fe40003f86270 */
[----:B------:R-:W-:Y:S02]  /*d8e0*/  ISETP.LT.OR P1, PT, R3, R225, P1 ;  /* 0x000000e10300720c */ /* 0x000fe40000f21670 */
[C---:B------:R-:W-:Y:S02]  /*d8f0*/  ISETP.LT.OR P6, PT, R4.reuse, R224, P6 ;  /* 0x000000e00400720c */ /* 0x040fe400037c1670 */
[----:B------:R-:W-:-:S02]  /*d900*/  ISETP.LT.OR P2, PT, R4, R227, P2 ;  /* 0x000000e30400720c */ /* 0x000fc40001741670 */
[----:B------:R-:W-:Y:S01]  /*d910*/  ISETP.LT.OR P4, PT, R4, R226, P4 ;  /* 0x000000e20400720c */ /* 0x000fe20002781670 */
[----:B------:R-:W-:Y:S01]  /*d920*/  IMAD R4, R247, -0x326172a9, RZ ;  /* 0xcd9e8d57f7047824 */ /* 0x000fe200078e02ff */
[----:B------:R-:W-:Y:S02]  /*d930*/  FSEL R25, R183, -INF , !P0 ;  /* 0xff800000b7197808 */ /* 0x000fe40004000000 */
[----:B------:R-:W-:Y:S02]  /*d940*/  FSEL R192, R177, -INF , !P1 ;  /* 0xff800000b1c07808 */ /* 0x000fe40004800000 */
[----:B------:R-:W-:Y:S02]  /*d950*/  FSEL R33, R141, -INF , !P3 ;  /* 0xff8000008d217808 */ /* 0x000fe40005800000 */
[C---:B------:R-:W-:Y:S02]  /*d960*/  ISETP.GE.AND P0, PT, R3.reuse, R228, PT ;  /* 0x000000e40300720c */ /* 0x040fe40003f06270 */
[----:B------:R-:W-:-:S02]  /*d970*/  ISETP.GE.AND P1, PT, R3, R231, PT ;  /* 0x000000e70300720c */ /* 0x000fc40003f26270 */
[----:B------:R-:W-:Y:S02]  /*d980*/  ISETP.GE.AND P3, PT, R3, R230, PT ;  /* 0x000000e60300720c */ /* 0x000fe40003f66270 */
[----:B------:R-:W-:Y:S02]  /*d990*/  FSEL R24, R182, -INF , !P6 ;  /* 0xff800000b6187808 */ /* 0x000fe40007000000 */
[----:B------:R-:W-:Y:S02]  /*d9a0*/  FSEL R32, R140, -INF , !P2 ;  /* 0xff8000008c207808 */ /* 0x000fe40005000000 */
[C---:B------:R-:W-:Y:S02]  /*d9b0*/  ISETP.GE.AND P6, PT, R5.reuse, R228, PT ;  /* 0x000000e40500720c */ /* 0x040fe40003fc6270 */
[----:B------:R-:W-:Y:S02]  /*d9c0*/  ISETP.GE.AND P2, PT, R5, R231, PT ;  /* 0x000000e70500720c */ /* 0x000fe40003f46270 */
[----:B------:R-:W-:-:S02]  /*d9d0*/  FSEL R133, R142, -INF , !P4 ;  /* 0xff8000008e857808 */ /* 0x000fc40006000000 */
[C---:B------:R-:W-:Y:S02]  /*d9e0*/  ISETP.LT.OR P0, PT, R3.reuse, R224, P0 ;  /* 0x000000e00300720c */ /* 0x040fe40000701670 */
[C---:B------:R-:W-:Y:S02]  /*d9f0*/  ISETP.LT.OR P1, PT, R3.reuse, R227, P1 ;  /* 0x000000e30300720c */ /* 0x040fe40000f21670 */
[----:B------:R-:W-:Y:S01]  /*da00*/  ISETP.LT.OR P3, PT, R3, R226, P3 ;  /* 0x000000e20300720c */ /* 0x000fe20001f61670 */
[C---:B------:R-:W-:Y:S01]  /*da10*/  VIADD R3, R2.reuse, 0x18 ;  /* 0x0000001802037836 */ /* 0x040fe20000000000 */
[----:B------:R-:W-:Y:S01]  /*da20*/  ISETP.GE.AND P4, PT, R5, R230, PT ;  /* 0x000000e60500720c */ /* 0x000fe20003f86270 */
[----:B------:R-:W-:Y:S01]  /*da30*/  VIADD R2, R2, 0x19 ;  /* 0x0000001902027836 */ /* 0x000fe20000000000 */
[----:B------:R-:W-:Y:S02]  /*da40*/  LOP3.LUT R4, R7, UR21, R4, 0x96, !PT ;  /* 0x0000001507047c12 */ /* 0x000fe4000f8e9604 */
[----:B------:R-:W-:-:S02]  /*da50*/  ISETP.LT.OR P6, PT, R5, R224, P6 ;  /* 0x000000e00500720c */ /* 0x000fc400037c1670 */
[C---:B------:R-:W-:Y:S02]  /*da60*/  ISETP.LT.OR P2, PT, R5.reuse, R227, P2 ;  /* 0x000000e30500720c */ /* 0x040fe40001741670 */
[----:B------:R-:W-:Y:S01]  /*da70*/  ISETP.LT.OR P4, PT, R5, R226, P4 ;  /* 0x000000e20500720c */ /* 0x000fe20002781670 */
[----:B------:R-:W-:Y:S01]  /*da80*/  IMAD.WIDE.U32 R4, R4, -0x2daee0ad, RZ ;  /* 0xd2511f5304047825 */ /* 0x000fe200078e00ff */
[----:B------:R-:W-:Y:S02]  /*da90*/  LOP3.LUT R7, R251, UR19, R6, 0x96, !PT ;  /* 0x00000013fb077c12 */ /* 0x000fe4000f8e9606 */
[----:B------:R-:W-:Y:S02]  /*daa0*/  FSEL R193, R178, -INF , !P6 ;  /* 0xff800000b2c17808 */ /* 0x000fe40007000000 */
[----:B------:R-:W-:Y:S01]  /*dab0*/  FSEL R195, R200, -INF , !P2 ;  /* 0xff800000c8c37808 */ /* 0x000fe20005000000 */
[----:B------:R-:W-:Y:S01]  /*dac0*/  HMMA.16816.F32 R180, R12, R26, R188 ;  /* 0x0000001a0cb4723c */ /* 0x000fe200000018bc */
[----:B------:R-:W-:-:S02]  /*dad0*/  ISETP.GE.AND P6, PT, R3, R229, PT ;  /* 0x000000e50300720c */ /* 0x000fc40003fc6270 */
[C---:B------:R-:W-:Y:S01]  /*dae0*/  ISETP.GE.AND P2, PT, R2.reuse, R229, PT ;  /* 0x000000e50200720c */ /* 0x040fe20003f46270 */
[----:B------:R-:W-:Y:S01]  /*daf0*/  IMAD.WIDE.U32 R16, R7, -0x2daee0ad, RZ ;  /* 0xd2511f5307107825 */ /* 0x000fe200078e00ff */
[----:B------:R-:W-:Y:S02]  /*db00*/  LOP3.LUT R10, R5, UR18, R248, 0x96, !PT ;  /* 0x00000012050a7c12 */ /* 0x000fe4000f8e96f8 */
[----:B------:R-:W-:Y:S02]  /*db10*/  FSEL R190, R179, -INF , !P0 ;  /* 0xff800000b3be7808 */ /* 0x000fe40004000000 */
[C---:B------:R-:W-:Y:S02]  /*db20*/  ISETP.GE.AND P0, PT, R3.reuse, R228, PT ;  /* 0x000000e40300720c */ /* 0x040fe40003f06270 */
[-C--:B------:R-:W-:Y:S02]  /*db30*/  ISETP.LT.OR P6, PT, R3, R225.reuse, P6 ;  /* 0x000000e10300720c */ /* 0x080fe400037c1670 */
[----:B------:R-:W-:-:S02]  /*db40*/  ISETP.LT.OR P2, PT, R2, R225, P2 ;  /* 0x000000e10200720c */ /* 0x000fc40001741670 */
        /* <DEDUP_REMOVED lines=58> */
.L_x_2314:
[----:B------:R-:W-:Y:S01]  /*def0*/  ISETP.GE.AND P1, PT, R2, R230, PT ;  /* 0x000000e60200720c */ /* 0x000fe20003f26270 */
[----:B-1----:R-:W-:Y:S01]  /*df00*/  IMAD.WIDE.U32 R6, R8, -0x326172a9, RZ ;  /* 0xcd9e8d5708067825 */ /* 0x002fe200078e00ff */
[----:B------:R-:W-:Y:S02]  /*df10*/  LOP3.LUT R10, R179, UR12, R10, 0x96, !PT ;  /* 0x0000000cb30a7c12 */ /* 0x000fe4000f8e960a */
[C---:B------:R-:W-:Y:S01]  /*df20*/  ISETP.LT.OR P6, PT, R2.reuse, R227, P6 ;  /* 0x000000e30200720c */ /* 0x040fe200037c1670 */
[----:B------:R-:W-:Y:S01]  /*df30*/  IMAD.WIDE.U32 R4, R9, -0x2daee0ad, RZ ;  /* 0xd2511f5309047825 */ /* 0x000fe200078e00ff */
[----:B------:R-:W-:Y:S02]  /*df40*/  ISETP.LT.OR P1, PT, R2, R226, P1 ;  /* 0x000000e20200720c */ /* 0x000fe40000f21670 */
[----:B------:R-:W-:Y:S01]  /*df50*/  LOP3.LUT R12, R7, UR15, R12, 0x96, !PT ;  /* 0x0000000f070c7c12 */ /* 0x000fe2000f8e960c */
[----:B------:R-:W-:Y:S01]  /*df60*/  IMAD.WIDE.U32 R2, R16, -0x326172a9, RZ ;  /* 0xcd9e8d5710027825 */ /* 0x000fe200078e00ff */
[----:B------:R-:W-:-:S02]  /*df70*/  FMNMX.FTZ R7, R136, R21, !PT ;  /* 0x0000001588077209 */ /* 0x000fc40007810000 */
[----:B------:R-:W-:Y:S01]  /*df80*/  LOP3.LUT R14, R5, UR14, R14, 0x96, !PT ;  /* 0x0000000e050e7c12 */ /* 0x000fe2000f8e960e */
[----:B------:R-:W-:Y:S01]  /*df90*/  IMAD.WIDE.U32 R10, R10, -0x326172a9, RZ ;  /* 0xcd9e8d570a0a7825 */ /* 0x000fe200078e00ff */
[----:B------:R-:W-:Y:S02]  /*dfa0*/  LOP3.LUT R191, R3, UR13, R18, 0x96, !PT ;  /* 0x0000000d03bf7c12 */ /* 0x000fe4000f8e9612 */
[----:B------:R-:W-:Y:S01]  /*dfb0*/  FSEL R176, R181, -INF , !P6 ;  /* 0xff800000b5b07808 */ /* 0x000fe20007000000 */
[----:B------:R-:W-:Y:S01]  /*dfc0*/  IMAD.WIDE.U32 R242, R12, -0x2daee0ad, RZ ;  /* 0xd2511f530cf27825 */ /* 0x000fe200078e00ff */
[----:B------:R-:W-:Y:S02]  /*dfd0*/  LOP3.LUT R3, R11, UR22, R2, 0x96, !PT ;  /* 0x000000160b037c12 */ /* 0x000fe4000f8e9602 */
[----:B------:R-:W-:Y:S01]  /*dfe0*/  FMNMX.FTZ R2, R29, R7, !PT ;  /* 0x000000071d027209 */ /* 0x000fe20007810000 */
[----:B------:R-:W-:Y:S01]  /*dff0*/  IMAD.WIDE.U32 R14, R14, -0x326172a9, RZ ;  /* 0xcd9e8d570e0e7825 */ /* 0x000fe200078e00ff */
[----:B------:R-:W-:-:S02]  /*e000*/  LOP3.LUT R5, R10, 0xffff, RZ, 0xc0, !PT ;  /* 0x0000ffff0a057812 */ /* 0x000fc400078ec0ff */
[----:B------:R-:W-:Y:S02]  /*e010*/  FMNMX.FTZ R2, R28, R2, !PT ;  /* 0x000000021c027209 */ /* 0x000fe40007810000 */
[----:B------:R-:W-:Y:S02]  /*e020*/  LOP3.LUT R8, R243, UR12, R4, 0x96, !PT ;  /* 0x0000000cf3087c12 */ /* 0x000fe4000f8e9604 */
[----:B------:R-:W-:Y:S02]  /*e030*/  FMNMX.FTZ R2, R23, R2, !PT ;  /* 0x0000000217027209 */ /* 0x000fe40007810000 */
[----:B------:R-:W-:Y:S01]  /*e040*/  LOP3.LUT R11, R10, 0xff, RZ, 0xc0, !PT ;  /* 0x000000ff0a0b7812 */ /* 0x000fe200078ec0ff */
[----:B------:R-:W-:Y:S01]  /*e050*/  IMAD.WIDE.U32 R8, R8, -0x326172a9, RZ ;  /* 0xcd9e8d5708087825 */ /* 0x000fe200078e00ff */
[----:B------:R-:W-:Y:S02]  /*e060*/  FMNMX.FTZ R2, R194, R2, !PT ;  /* 0x00000002c2027209 */ /* 0x000fe40007810000 */
[----:B------:R-:W-:-:S02]  /*e070*/  SHF.R.U32.HI R4, RZ, 0x8, R5 ;  /* 0x00000008ff047819 */ /* 0x000fc40000011605 */
[----:B------:R-:W-:Y:S02]  /*e080*/  FMNMX.FTZ R5, R192, R2, !PT ;  /* 0x00000002c0057209 */ /* 0x000fe40007810000 */
[----:B------:R-:W-:Y:S02]  /*e090*/  PRMT R26, R11, 0x5410, R4 ;  /* 0x000054100b1a7816 */ /* 0x000fe40000000004 */
[----:B------:R-:W-:Y:S02]  /*e0a0*/  LOP3.LUT R179, R15, UR13, R6, 0x96, !PT ;  /* 0x0000000d0fb37c12 */ /* 0x000fe4000f8e9606 */
[----:B------:R-:W-:Y:S02]  /*e0b0*/  FMNMX.FTZ R4, R135, R22, !PT ;  /* 0x0000001687047209 */ /* 0x000fe40007810000 */
[----:B------:R-:W-:Y:S02]  /*e0c0*/  FMNMX.FTZ R6, R184, R5, !PT ;  /* 0x00000005b8067209 */ /* 0x000fe40007810000 */
[----:B------:R-:W-:-:S02]  /*e0d0*/  FMNMX.FTZ R5, R30, R4, !PT ;  /* 0x000000041e057209 */ /* 0x000fc40007810000 */
[----:B------:R-:W-:Y:S02]  /*e0e0*/  FMNMX.FTZ R4, R185, R6, !PT ;  /* 0x00000006b9047209 */ /* 0x000fe40007810000 */
[--C-:B------:R-:W-:Y:S02]  /*e0f0*/  SHF.R.U32.HI R7, RZ, 0x10, R10.reuse ;  /* 0x00000010ff077819 */ /* 0x100fe4000001160a */
[----:B------:R-:W-:Y:S01]  /*e100*/  FMNMX.FTZ R5, R24, R5, !PT ;  /* 0x0000000518057209 */ /* 0x000fe20007810000 */
[----:B------:R-:W1:Y:S01]  /*e110*/  SHFL.BFLY PT, R6, R4, 0x2, 0x1f ;  /* 0x0c401f0004067f89 */ /* 0x000e6200000e0000 */
[----:B------:R-:W-:Y:S02]  /*e120*/  SHF.R.U32.HI R10, RZ, 0x18, R10 ;  /* 0x00000018ff0a7819 */ /* 0x000fe4000001160a */
[----:B------:R-:W-:Y:S02]  /*e130*/  LOP3.LUT R7, R7, 0xff, RZ, 0xc0, !PT ;  /* 0x000000ff07077812 */ /* 0x000fe400078ec0ff */
[----:B------:R-:W-:-:S02]  /*e140*/  FMNMX.FTZ R5, R25, R5, !PT ;  /* 0x0000000519057209 */ /* 0x000fc40007810000 */
[----:B------:R-:W-:Y:S02]  /*e150*/  PRMT R27, R7, 0x5410, R10 ;  /* 0x00005410071b7816 */ /* 0x000fe4000000000a */
[----:B------:R-:W-:Y:S02]  /*e160*/  LOP3.LUT R7, R3, 0xffff, RZ, 0xc0, !PT ;  /* 0x0000ffff03077812 */ /* 0x000fe400078ec0ff */
[----:B------:R-:W-:Y:S02]  /*e170*/  LOP3.LUT R2, R9, UR22, R14, 0x96, !PT ;  /* 0x0000001609027c12 */ /* 0x000fe4000f8e960e */
[----:B------:R-:W-:Y:S02]  /*e180*/  FMNMX.FTZ R5, R193, R5, !PT ;  /* 0x00000005c1057209 */ /* 0x000fe40007810000 */
[C---:B------:R-:W-:Y:S02]  /*e190*/  LOP3.LUT R9, R8.reuse, 0xffff, RZ, 0xc0, !PT ;  /* 0x0000ffff08097812 */ /* 0x040fe400078ec0ff */
[----:B------:R-:W-:-:S02]  /*e1a0*/  LOP3.LUT R138, R8, 0xff, RZ, 0xc0, !PT ;  /* 0x000000ff088a7812 */ /* 0x000fc400078ec0ff */
[--C-:B------:R-:W-:Y:S02]  /*e1b0*/  SHF.R.U32.HI R11, RZ, 0x10, R8.reuse ;  /* 0x00000010ff0b7819 */ /* 0x100fe40000011608 */
[----:B------:R-:W-:Y:S02]  /*e1c0*/  SHF.R.U32.HI R10, RZ, 0x18, R8 ;  /* 0x00000018ff0a7819 */ /* 0x000fe40000011608 */
[----:B------:R-:W-:Y:S02]  /*e1d0*/  SHF.R.U32.HI R7, RZ, 0x8, R7 ;  /* 0x00000008ff077819 */ /* 0x000fe40000011607 */
[----:B------:R-:W-:Y:S02]  /*e1e0*/  LOP3.LUT R8, R3, 0xff, RZ, 0xc0, !PT ;  /* 0x000000ff03087812 */ /* 0x000fe400078ec0ff */
[----:B------:R-:W-:Y:S02]  /*e1f0*/  FMNMX.FTZ R5, R190, R5, !PT ;  /* 0x00000005be057209 */ /* 0x000fe40007810000 */
[----:B------:R-:W-:-:S02]  /*e200*/  PRMT R19, R8, 0x5410, R7 ;  /* 0x0000541008137816 */ /* 0x000fc40000000007 */
[--C-:B------:R-:W-:Y:S02]  /*e210*/  SHF.R.U32.HI R7, RZ, 0x10, R3.reuse ;  /* 0x00000010ff077819 */ /* 0x100fe40000011603 */
[----:B------:R-:W-:Y:S02]  /*e220*/  SHF.R.U32.HI R8, RZ, 0x18, R3 ;  /* 0x00000018ff087819 */ /* 0x000fe40000011603 */
[----:B------:R-:W-:Y:S02]  /*e230*/  FMNMX.FTZ R3, R186, R5, !PT ;  /* 0x00000005ba037209 */ /* 0x000fe40007810000 */
[----:B------:R-:W-:Y:S02]  /*e240*/  LOP3.LUT R7, R7, 0xff, RZ, 0xc0, !PT ;  /* 0x000000ff07077812 */ /* 0x000fe400078ec0ff */
[----:B------:R-:W-:Y:S02]  /*e250*/  FMNMX.FTZ R3, R187, R3, !PT ;  /* 0x00000003bb037209 */ /* 0x000fe40007810000 */
[----:B------:R-:W-:-:S02]  /*e260*/  FMNMX.FTZ R5, R134, R31, !PT ;  /* 0x0000001f86057209 */ /* 0x000fc40007810000 */
[----:B------:R-:W-:Y:S02]  /*e270*/  PRMT R18, R7, 0x5410, R8 ;  /* 0x0000541007127816 */ /* 0x000fe40000000008 */
[----:B-1----:R-:W-:Y:S01]  /*e280*/  FMNMX.FTZ R4, R4, R6, !PT ;  /* 0x0000000604047209 */ /* 0x002fe20007810000 */
[----:B------:R-:W1:Y:S01]  /*e290*/  SHFL.BFLY PT, R7, R3, 0x2, 0x1f ;  /* 0x0c401f0003077f89 */ /* 0x000e6200000e0000 */
[----:B------:R-:W-:Y:S02]  /*e2a0*/  FMNMX.FTZ R5, R34, R5, !PT ;  /* 0x0000000522057209 */ /* 0x000fe40007810000 */
[----:B------:R-:W-:Y:S01]  /*e2b0*/  SHF.R.U32.HI R6, RZ, 0x8, R9 ;  /* 0x00000008ff067819 */ /* 0x000fe20000011609 */
[----:B------:R-:W2:Y:S01]  /*e2c0*/  SHFL.BFLY PT, R8, R4, 0x1, 0x1f ;  /* 0x0c201f0004087f89 */ /* 0x000ea200000e0000 */
[----:B------:R-:W-:Y:S02]  /*e2d0*/  FMNMX.FTZ R5, R32, R5, !PT ;  /* 0x0000000520057209 */ /* 0x000fe40007810000 */
[----:B------:R-:W-:-:S02]  /*e2e0*/  PRMT R138, R138, 0x5410, R6 ;  /* 0x000054108a8a7816 */ /* 0x000fc40000000006 */
        /* <DEDUP_REMOVED lines=8> */
[----:B-1----:R-:W-:Y:S02]  /*e370*/  FMNMX.FTZ R3, R3, R7, !PT ;  /* 0x0000000703037209 */ /* 0x002fe40007810000 */
[----:B------:R-:W-:Y:S02]  /*e380*/  FMNMX.FTZ R9, R176, R6, !PT ;  /* 0x00000006b0097209 */ /* 0x000fe40007810000 */
[----:B------:R-:W-:Y:S01]  /*e390*/  FMNMX.FTZ R5, R132, R5, !PT ;  /* 0x0000000584057209 */ /* 0x000fe20007810000 */
[----:B------:R-:W1:Y:S01]  /*e3a0*/  SHFL.BFLY PT, R7, R3, 0x1, 0x1f ;  /* 0x0c201f0003077f89 */ /* 0x000e6200000e0000 */
[----:B--2---:R-:W-:-:S02]  /*e3b0*/  FMNMX.FTZ R237, R4, R8, !PT ;  /* 0x0000000804ed7209 */ /* 0x004fc40007810000 */
[----:B------:R-:W-:Y:S01]  /*e3c0*/  FSEL R4, R143, -INF , !P5 ;  /* 0xff8000008f047808 */ /* 0x000fe20006800000 */
[----:B------:R-:W2:Y:S01]  /*e3d0*/  SHFL.BFLY PT, R6, R9, 0x2, 0x1f ;  /* 0x0c401f0009067f89 */ /* 0x000ea200000e0000 */
[----:B------:R-:W-:Y:S01]  /*e3e0*/  FMNMX.FTZ R5, R133, R5, !PT ;  /* 0x0000000585057209 */ /* 0x000fe20007810000 */
[----:B------:R-:W-:Y:S01]  /*e3f0*/  FMUL.FTZ R12, R237, UR38 ;  /* 0x00000026ed0c7c20 */ /* 0x000fe20008410000 */
[----:B------:R-:W-:Y:S02]  /*e400*/  FSEL R143, R203, -INF , !P3 ;  /* 0xff800000cb8f7808 */ /* 0x000fe40005800000 */
[----:B------:R-:W-:Y:S02]  /*e410*/  FMNMX.FTZ R5, R4, R5, !PT ;  /* 0x0000000504057209 */ /* 0x000fe40007810000 */
[----:B------:R-:W-:Y:S02]  /*e420*/  FSETP.NEU.FTZ.AND P4, PT, R237, -INF , PT ;  /* 0xff800000ed00780b */ /* 0x000fe40003f9d000 */
[----:B------:R-:W-:-:S02]  /*e430*/  FMNMX.FTZ R5, R142, R5, !PT ;  /* 0x000000058e057209 */ /* 0x000fc40007810000 */
[----:B------:R-:W-:Y:S02]  /*e440*/  FSEL R12, R12, RZ, P4 ;  /* 0x000000ff0c0c7208 */ /* 0x000fe40002000000 */
[----:B------:R-:W-:Y:S02]  /*e450*/  FMNMX.FTZ R5, R143, R5, !PT ;  /* 0x000000058f057209 */ /* 0x000fe40007810000 */
[----:B------:R-:W-:Y:S01]  /*e460*/  MOV R196, R244 ;  /* 0x000000f400c47202 */ /* 0x000fe20000000f00 */
[--C-:B------:R-:W-:Y:S01]  /*e470*/  FFMA.FTZ R28, R28, UR38, -R12.reuse ;  /* 0x000000261c1c7c23 */ /* 0x100fe2000801080c */
[----:B------:R-:W-:Y:S01]  /*e480*/  FMNMX.FTZ R5, R141, R5, !PT ;  /* 0x000000058d057209 */ /* 0x000fe20007810000 */
[--C-:B------:R-:W-:Y:S01]  /*e490*/  FFMA.FTZ R21, R21, UR38, -R12.reuse ;  /* 0x0000002615157c23 */ /* 0x100fe2000801080c */
[--C-:B------:R-:W-:Y:S01]  /*e4a0*/  FFMA.FTZ R23, R23, UR38, -R12.reuse ;  /* 0x0000002617177c23 */ /* 0x100fe2000801080c */
[----:B-1----:R-:W-:Y:S01]  /*e4b0*/  FMNMX.FTZ R236, R3, R7, !PT ;  /* 0x0000000703ec7209 */ /* 0x002fe20007810000 */
[----:B------:R1:W-:Y:S01]  /*e4c0*/  MUFU.EX2 R177, R28 ;  /* 0x0000001c00b17308 */ /* 0x0003e20000000800 */
[----:B------:R-:W-:Y:S01]  /*e4d0*/  FMNMX.FTZ R5, R140, R5, !PT ;  /* 0x000000058c057209 */ /* 0x000fe20007810000 */
[----:B------:R-:W-:Y:S01]  /*e4e0*/  FFMA.FTZ R29, R29, UR38, -R12 ;  /* 0x000000261d1d7c23 */ /* 0x000fe2000801080c */
[----:B--2---:R-:W-:Y:S01]  /*e4f0*/  FMNMX.FTZ R8, R9, R6, !PT ;  /* 0x0000000609087209 */ /* 0x004fe20007810000 */
[C---:B------:R-:W-:Y:S01]  /*e500*/  FMUL.FTZ R13, R236.reuse, UR38 ;  /* 0x00000026ec0d7c20 */ /* 0x040fe20008410000 */
[----:B------:R-:W-:Y:S01]  /*e510*/  FSETP.NEU.FTZ.AND P3, PT, R236, -INF , PT ;  /* 0xff800000ec00780b */ /* 0x000fe20003f7d000 */
[----:B------:R-:W2:Y:S01]  /*e520*/  SHFL.BFLY PT, R3, R5, 0x2, 0x1f ;  /* 0x0c401f0005037f89 */ /* 0x000ea200000e0000 */
[----:B------:R-:W-:Y:S01]  /*e530*/  LOP3.LUT R7, R11, 0xff, RZ, 0xc0, !PT ;  /* 0x000000ff0b077812 */ /* 0x000fe200078ec0ff */
[----:B------:R3:W-:Y:S01]  /*e540*/  MUFU.EX2 R182, R21 ;  /* 0x0000001500b67308 */ /* 0x0007e20000000800 */
[----:B------:R-:W-:Y:S01]  /*e550*/  FSEL R13, R13, RZ, P3 ;  /* 0x000000ff0d0d7208 */ /* 0x000fe20001800000 */
[----:B------:R-:W4:Y:S01]  /*e560*/  SHFL.BFLY PT, R6, R8, 0x1, 0x1f ;  /* 0x0c201f0008067f89 */ /* 0x000f2200000e0000 */
[----:B------:R-:W-:-:S02]  /*e570*/  HSET2.LE.AND R11, R27, R0, PT ;  /* 0x000000001b0b7233 */ /* 0x000fc40003803000 */
[----:B------:R-:W-:Y:S01]  /*e580*/  MOV R238, R196 ;  /* 0x000000c400ee7202 */ /* 0x000fe20000000f00 */
[----:B------:R-:W-:Y:S02]  /*e590*/  FFMA.FTZ R22, R22, UR38, -R13 ;  /* 0x0000002616167c23 */ /* 0x000fe4000801080d */
[----:B------:R-:W-:Y:S01]  /*e5a0*/  MUFU.EX2 R180, R23 ;  /* 0x0000001700b47308 */ /* 0x000fe20000000800 */
[----:B-1----:R-:W-:-:S07]  /*e5b0*/  MOV R28, R233 ;  /* 0x000000e9001c7202 */ /* 0x002fce0000000f00 */
[----:B------:R-:W1:Y:S01]  /*e5c0*/  MUFU.EX2 R15, R22 ;  /* 0x00000016000f7308 */ /* 0x000e620000000800 */
[----:B---3--:R-:W-:Y:S02]  /*e5d0*/  PRMT R21, R7, 0x5410, R10 ;  /* 0x0000541007157816 */ /* 0x008fe4000000000a */
[----:B--2---:R-:W-:Y:S01]  /*e5e0*/  FMNMX.FTZ R3, R5, R3, !PT ;  /* 0x0000000305037209 */ /* 0x004fe20007810000 */
[----:B------:R-:W-:Y:S01]  /*e5f0*/  FFMA.FTZ R5, R30, UR38, -R13 ;  /* 0x000000261e057c23 */ /* 0x000fe2000801080d */
[----:B------:R-:W-:-:S03]  /*e600*/  MOV R30, R223 ;  /* 0x000000df001e7202 */ /* 0x000fc60000000f00 */
[----:B------:R-:W-:Y:S01]  /*e610*/  MUFU.EX2 R183, R29 ;  /* 0x0000001d00b77308 */ /* 0x000fe20000000800 */
[----:B----4-:R-:W-:Y:S01]  /*e620*/  FMNMX.FTZ R233, R8, R6, !PT ;  /* 0x0000000608e97209 */ /* 0x010fe20007810000 */
[----:B------:R-:W-:Y:S01]  /*e630*/  FFMA.FTZ R6, R25, UR38, -R13 ;  /* 0x0000002619067c23 */ /* 0x000fe2000801080d */
[----:B------:R-:W2:Y:S02]  /*e640*/  SHFL.BFLY PT, R8, R3, 0x1, 0x1f ;  /* 0x0c201f0003087f89 */ /* 0x000ea400000e0000 */
[C---:B------:R-:W-:Y:S01]  /*e650*/  FSETP.NEU.FTZ.AND P2, PT, R233.reuse, -INF , PT ;  /* 0xff800000e900780b */ /* 0x040fe20003f5d000 */
[----:B------:R-:W-:Y:S02]  /*e660*/  FMUL.FTZ R14, R233, UR38 ;  /* 0x00000026e90e7c20 */ /* 0x000fe40008410000 */
[----:B------:R3:W-:Y:S03]  /*e670*/  MUFU.EX2 R181, R5 ;  /* 0x0000000500b57308 */ /* 0x0007e60000000800 */
[----:B------:R-:W-:-:S05]  /*e680*/  FSEL R14, R14, RZ, P2 ;  /* 0x000000ff0e0e7208 */ /* 0x000fca0001000000 */
[----:B------:R-:W-:Y:S01]  /*e690*/  MUFU.EX2 R9, R6 ;  /* 0x0000000600097308 */ /* 0x000fe20000000800 */
[----:B------:R-:W-:-:S07]  /*e6a0*/  FFMA.FTZ R7, R31, UR38, -R14 ;  /* 0x000000261f077c23 */ /* 0x000fce000801080e */
[----:B------:R-:W-:Y:S01]  /*e6b0*/  MUFU.EX2 R29, R7 ;  /* 0x00000007001d7308 */ /* 0x000fe20000000800 */
[----:B---3--:R-:W-:Y:S01]  /*e6c0*/  FFMA.FTZ R5, R24, UR38, -R13 ;  /* 0x0000002618057c23 */ /* 0x008fe2000801080d */
[----:B--2---:R-:W-:Y:S01]  /*e6d0*/  FMNMX.FTZ R223, R3, R8, !PT ;  /* 0x0000000803df7209 */ /* 0x004fe20007810000 */
[----:B------:R-:W-:Y:S01]  /*e6e0*/  FFMA.FTZ R3, R34, UR38, -R14 ;  /* 0x0000002622037c23 */ /* 0x000fe2000801080e */
[----:B-1----:R-:W-:Y:S02]  /*e6f0*/  MOV R34, R15 ;  /* 0x0000000f00227202 */ /* 0x002fe40000000f00 */
[C---:B------:R-:W-:Y:S02]  /*e700*/  FSETP.NEU.FTZ.AND P1, PT, R223.reuse, -INF , PT ;  /* 0xff800000df00780b */ /* 0x040fe40003f3d000 */
[----:B------:R1:W2:Y:S01]  /*e710*/  MUFU.EX2 R10, R5 ;  /* 0x00000005000a7308 */ /* 0x0002a20000000800 */
[----:B------:R-:W-:Y:S01]  /*e720*/  FMUL.FTZ R15, R223, UR38 ;  /* 0x00000026df0f7c20 */ /* 0x000fe20008410000 */
[----:B------:R-:W-:-:S04]  /*e730*/  HSET2.LE.AND R8, R19, R0, PT ;  /* 0x0000000013087233 */ /* 0x000fc80003803000 */
[----:B------:R-:W-:Y:S02]  /*e740*/  FSEL R15, R15, RZ, P1 ;  /* 0x000000ff0f0f7208 */ /* 0x000fe40000800000 */
[----:B------:R3:W-:Y:S03]  /*e750*/  MUFU.EX2 R197, R3 ;  /* 0x0000000300c57308 */ /* 0x0007e60000000800 */
[----:B------:R-:W-:Y:S01]  /*e760*/  FFMA.FTZ R4, R4, UR38, -R15 ;  /* 0x0000002604047c23 */ /* 0x000fe2000801080f */
[----:B-1----:R-:W-:-:S04]  /*e770*/  LOP3.LUT R5, R2, 0xffff, RZ, 0xc0, !PT ;  /* 0x0000ffff02057812 */ /* 0x002fc800078ec0ff */
[----:B------:R-:W-:Y:S02]  /*e780*/  SHF.R.U32.HI R6, RZ, 0x8, R5 ;  /* 0x00000008ff067819 */ /* 0x000fe40000011605 */
[----:B------:R-:W-:Y:S02]  /*e790*/  LOP3.LUT R5, R2, 0xff, RZ, 0xc0, !PT ;  /* 0x000000ff02057812 */ /* 0x000fe400078ec0ff */
[----:B---3--:R-:W-:Y:S02]  /*e7a0*/  SHF.R.U32.HI R3, RZ, 0x18, R2 ;  /* 0x00000018ff037819 */ /* 0x008fe40000011602 */
[----:B------:R-:W-:Y:S02]  /*e7b0*/  PRMT R17, R5, 0x5410, R6 ;  /* 0x0000541005117816 */ /* 0x000fe40000000006 */
[----:B------:R-:W-:-:S04]  /*e7c0*/  SHF.R.U32.HI R5, RZ, 0x10, R2 ;  /* 0x00000010ff057819 */ /* 0x000fc80000011602 */
[----:B------:R-:W-:Y:S01]  /*e7d0*/  LOP3.LUT R2, R5, 0xff, RZ, 0xc0, !PT ;  /* 0x000000ff05027812 */ /* 0x000fe200078ec0ff */
[--C-:B------:R-:W-:Y:S01]  /*e7e0*/  FFMA.FTZ R5, R32, UR38, -R14.reuse ;  /* 0x0000002620057c23 */ /* 0x100fe2000801080e */
[----:B--2---:R-:W-:Y:S02]  /*e7f0*/  MOV R32, R10 ;  /* 0x0000000a00207202 */ /* 0x004fe40000000f00 */
[----:B------:R-:W-:Y:S01]  /*e800*/  PRMT R20, R2, 0x5410, R3 ;  /* 0x0000541002147816 */ /* 0x000fe20000000003 */
[----:B------:R-:W-:Y:S01]  /*e810*/  FFMA.FTZ R2, R33, UR38, -R14 ;  /* 0x0000002621027c23 */ /* 0x000fe2000801080e */
[----:B------:R1:W-:Y:S01]  /*e820*/  MUFU.EX2 R31, R5 ;  /* 0x00000005001f7308 */ /* 0x0003e20000000800 */
[----:B------:R-:W-:Y:S02]  /*e830*/  HSET2.LE.AND R10, R26, R0, PT ;  /* 0x000000001a0a7233 */ /* 0x000fe40003803000 */
[----:B------:R-:W-:Y:S01]  /*e840*/  FSEL R3, R236, RZ, P3 ;  /* 0x000000ffec037208 */ /* 0x000fe20001800000 */
[----:B------:R-:W2:Y:S01]  /*e850*/  LDSM.16.MT88.4 R24, [R209+0xa000] ;  /* 0x00a00000d118783b */ /* 0x000ea20000004200 */
[----:B------:R-:W-:-:S03]  /*e860*/  MOV R33, R245 ;  /* 0x000000f500217202 */ /* 0x000fc60000000f00 */
[----:B------:R3:W-:Y:S01]  /*e870*/  MUFU.EX2 R139, R2 ;  /* 0x00000002008b7308 */ /* 0x0007e20000000800 */
[----:B------:R-:W-:Y:S01]  /*e880*/  FADD.FTZ R7, R135, -R3 ;  /* 0x8000000387077221 */ /* 0x000fe20000010000 */
[----:B------:R-:W-:-:S03]  /*e890*/  FSEL R3, R223, RZ, P1 ;  /* 0x000000ffdf037208 */ /* 0x000fc60000800000 */
[----:B------:R-:W-:Y:S02]  /*e8a0*/  FMUL.FTZ R7, R7, UR38 ;  /* 0x0000002607077c20 */ /* 0x000fe40008410000 */
[----:B------:R-:W-:Y:S01]  /*e8b0*/  FADD.FTZ R16, R137, -R3 ;  /* 0x8000000389107221 */ /* 0x000fe20000010000 */
[----:B------:R-:W-:Y:S01]  /*e8c0*/  FFMA.FTZ R3, R133, UR38, -R15 ;  /* 0x0000002685037c23 */ /* 0x000fe2000801080f */
[----:B-1----:R-:W-:Y:S02]  /*e8d0*/  FSEL R5, R237, RZ, P4 ;  /* 0x000000ffed057208 */ /* 0x002fe40002000000 */
[----:B------:R-:W-:Y:S01]  /*e8e0*/  FMUL.FTZ R16, R16, UR38 ;  /* 0x0000002610107c20 */ /* 0x000fe20008410000 */
[----:B------:R-:W-:Y:S02]  /*e8f0*/  MUFU.EX2 R239, R3 ;  /* 0x0000000300ef7308 */ /* 0x000fe40000000800 */
[----:B------:R-:W-:Y:S01]  /*e900*/  FADD.FTZ R6, R136, -R5 ;  /* 0x8000000588067221 */ /* 0x000fe20000010000 */
[----:B------:R-:W-:Y:S01]  /*e910*/  MOV R136, R9 ;  /* 0x0000000900887202 */ /* 0x000fe20000000f00 */
[----:B---3--:R-:W-:Y:S01]  /*e920*/  FFMA.FTZ R2, R35, UR38, -R15 ;  /* 0x0000002623027c23 */ /* 0x008fe2000801080f */
[----:B------:R-:W-:Y:S01]  /*e930*/  IMAD.MOV.U32 R35, RZ, RZ, R177 ;  /* 0x000000ffff237224 */ /* 0x000fe200078e00b1 */
[----:B------:R-:W-:-:S02]  /*e940*/  HSET2.LE.AND R9, R18, R0, PT ;  /* 0x0000000012097233 */ /* 0x000fc40003803000 */
[----:B------:R1:W-:Y:S01]  /*e950*/  MUFU.EX2 R177, R4 ;  /* 0x0000000400b17308 */ /* 0x0003e20000000800 */
[----:B------:R-:W-:Y:S01]  /*e960*/  FSEL R5, R233, RZ, P2 ;  /* 0x000000ffe9057208 */ /* 0x000fe20001000000 */
[----:B------:R-:W-:-:S04]  /*e970*/  FMUL.FTZ R6, R6, UR38 ;  /* 0x0000002606067c20 */ /* 0x000fc80008410000 */
[----:B------:R-:W-:Y:S02]  /*e980*/  FADD.FTZ R5, R134, -R5 ;  /* 0x8000000586057221 */ /* 0x000fe40000010000 */
[----:B------:R3:W-:Y:S02]  /*e990*/  MUFU.EX2 R252, R2 ;  /* 0x0000000200fc7308 */ /* 0x0007e40000000800 */
[----:B------:R-:W-:-:S06]  /*e9a0*/  FMUL.FTZ R5, R5, UR38 ;  /* 0x0000002605057c20 */ /* 0x000fcc0008410000 */
[----:B------:R-:W4:Y:S01]  /*e9b0*/  MUFU.EX2 R19, R6 ;  /* 0x0000000600137308 */ /* 0x000f220000000800 */
[----:B-1----:R-:W-:-:S07]  /*e9c0*/  HSET2.LE.AND R4, R17, R0, PT ;  /* 0x0000000011047233 */ /* 0x002fce0003803000 */
[----:B------:R-:W1:Y:S01]  /*e9d0*/  MUFU.EX2 R17, R5 ;  /* 0x0000000500117308 */ /* 0x000e620000000800 */
[----:B---3--:R-:W-:-:S07]  /*e9e0*/  FFMA.FTZ R2, R132, UR38, -R15 ;  /* 0x0000002684027c23 */ /* 0x008fce000801080f */
[----:B------:R3:W5:Y:S01]  /*e9f0*/  MUFU.EX2 R243, R2 ;  /* 0x0000000200f37308 */ /* 0x0007620000000800 */
[-C--:B----4-:R-:W-:Y:S01]  /*ea00*/  FMUL.FTZ R148, R148, R19.reuse ;  /* 0x0000001394947220 */ /* 0x090fe20000410000 */
[-C--:B------:R-:W-:Y:S01]  /*ea10*/  FMUL.FTZ R149, R149, R19.reuse ;  /* 0x0000001395957220 */ /* 0x080fe20000410000 */
[-C--:B------:R-:W-:Y:S01]  /*ea20*/  FMUL.FTZ R156, R156, R19.reuse ;  /* 0x000000139c9c7220 */ /* 0x080fe20000410000 */
[-C--:B------:R-:W-:Y:S01]  /*ea30*/  FMUL.FTZ R157, R157, R19.reuse ;  /* 0x000000139d9d7220 */ /* 0x080fe20000410000 */
[-C--:B------:R-:W-:Y:S01]  /*ea40*/  FMUL.FTZ R164, R164, R19.reuse ;  /* 0x00000013a4a47220 */ /* 0x080fe20000410000 */
[-C--:B------:R-:W-:Y:S01]  /*ea50*/  FMUL.FTZ R165, R165, R19.reuse ;  /* 0x00000013a5a57220 */ /* 0x080fe20000410000 */
[----:B------:R-:W-:Y:S01]  /*ea60*/  FMUL.FTZ R172, R172, R19 ;  /* 0x00000013acac7220 */ /* 0x000fe20000410000 */
[----:B------:R-:W4:Y:S01]  /*ea70*/  MUFU.EX2 R18, R7 ;  /* 0x0000000700127308 */ /* 0x000f220000000800 */
[-C--:B-1----:R-:W-:Y:S01]  /*ea80*/  FMUL.FTZ R144, R144, R17.reuse ;  /* 0x0000001190907220 */ /* 0x082fe20000410000 */
[-C--:B------:R-:W-:Y:S01]  /*ea90*/  FMUL.FTZ R145, R145, R17.reuse ;  /* 0x0000001191917220 */ /* 0x080fe20000410000 */
[-C--:B------:R-:W-:Y:S01]  /*eaa0*/  FMUL.FTZ R152, R152, R17.reuse ;  /* 0x0000001198987220 */ /* 0x080fe20000410000 */
[-C--:B------:R-:W-:Y:S01]  /*eab0*/  FMUL.FTZ R153, R153, R17.reuse ;  /* 0x0000001199997220 */ /* 0x080fe20000410000 */
[-C--:B------:R-:W-:Y:S01]  /*eac0*/  FMUL.FTZ R160, R160, R17.reuse ;  /* 0x00000011a0a07220 */ /* 0x080fe20000410000 */
[----:B------:R-:W-:Y:S01]  /*ead0*/  FMUL.FTZ R161, R161, R17 ;  /* 0x00000011a1a17220 */ /* 0x000fe20000410000 */
[----:B------:R-:W-:Y:S01]  /*eae0*/  FMUL.FTZ R173, R173, R19 ;  /* 0x00000013adad7220 */ /* 0x000fe20000410000 */
[----:B------:R-:W1:Y:S01]  /*eaf0*/  MUFU.EX2 R16, R16 ;  /* 0x0000001000107308 */ /* 0x000e620000000800 */
[----:B---3--:R-:W-:Y:S01]  /*eb00*/  F2FP.F16.F32.PACK_AB R2, R180, R35 ;  /* 0x00000023b402723e */ /* 0x008fe200000000ff */
[-C--:B------:R-:W-:Y:S01]  /*eb10*/  FMUL.FTZ R168, R168, R17.reuse ;  /* 0x00000011a8a87220 */ /* 0x080fe20000410000 */
[----:B-----5:R-:W-:Y:S01]  /*eb20*/  F2FP.F16.F32.PACK_AB R3, R243, R252 ;  /* 0x000000fcf303723e */ /* 0x020fe200000000ff */
[----:B------:R-:W-:Y:S01]  /*eb30*/  FMUL.FTZ R169, R169, R17 ;  /* 0x00000011a9a97220 */ /* 0x000fe20000410000 */
[----:B------:R-:W-:Y:S01]  /*eb40*/  LOP3.LUT R10, R10, R2, RZ, 0xc0, !PT ;  /* 0x000000020a0a7212 */ /* 0x000fe200078ec0ff */
[-C--:B------:R-:W-:Y:S01]  /*eb50*/  FMUL.FTZ R48, R48, R19.reuse ;  /* 0x0000001330307220 */ /* 0x080fe20000410000 */
[----:B------:R-:W-:Y:S01]  /*eb60*/  F2FP.F16.F32.PACK_AB R2, R136, R32 ;  /* 0x000000208802723e */ /* 0x000fe200000000ff */
[----:B------:R-:W-:Y:S01]  /*eb70*/  FMUL.FTZ R49, R49, R19 ;  /* 0x0000001331317220 */ /* 0x000fe20000410000 */
[-C--:B----4-:R-:W-:Y:S01]  /*eb80*/  FMUL.FTZ R150, R150, R18.reuse ;  /* 0x0000001296967220 */ /* 0x090fe20000410000 */
[----:B------:R-:W-:Y:S01]  /*eb90*/  FMUL.FTZ R151, R151, R18 ;  /* 0x0000001297977220 */ /* 0x000fe20000410000 */
[----:B------:R-:W-:Y:S01]  /*eba0*/  LOP3.LUT R11, R11, R2, RZ, 0xc0, !PT ;  /* 0x000000020b0b7212 */ /* 0x000fe200078ec0ff */
[----:B------:R-:W-:Y:S01]  /*ebb0*/  FMUL.FTZ R158, R158, R18 ;  /* 0x000000129e9e7220 */ /* 0x000fe20000410000 */
[----:B------:R-:W-:Y:S01]  /*ebc0*/  F2FP.F16.F32.PACK_AB R2, R183, R182 ;  /* 0x000000b6b702723e */ /* 0x000fe200000000ff */
[-C--:B------:R-:W-:Y:S01]  /*ebd0*/  FMUL.FTZ R159, R159, R18.reuse ;  /* 0x000000129f9f7220 */ /* 0x080fe20000410000 */
[-C--:B------:R-:W-:Y:S01]  /*ebe0*/  FMUL.FTZ R166, R166, R18.reuse ;  /* 0x00000012a6a67220 */ /* 0x080fe20000410000 */
[----:B------:R-:W-:Y:S01]  /*ebf0*/  FMUL.FTZ R167, R167, R18 ;  /* 0x00000012a7a77220 */ /* 0x000fe20000410000 */
[----:B------:R-:W-:Y:S01]  /*ec00*/  LOP3.LUT R8, R8, R2, RZ, 0xc0, !PT ;  /* 0x0000000208087212 */ /* 0x000fe200078ec0ff */
[----:B-1----:R-:W-:Y:S01]  /*ec10*/  FMUL.FTZ R146, R146, R16 ;  /* 0x0000001092927220 */ /* 0x002fe20000410000 */
[----:B------:R-:W-:Y:S01]  /*ec20*/  F2FP.F16.F32.PACK_AB R2, R181, R34 ;  /* 0x00000022b502723e */ /* 0x000fe200000000ff */
[-C--:B------:R-:W-:Y:S01]  /*ec30*/  FMUL.FTZ R147, R147, R16.reuse ;  /* 0x0000001093937220 */ /* 0x080fe20000410000 */
[-C--:B------:R-:W-:Y:S01]  /*ec40*/  FMUL.FTZ R154, R154, R16.reuse ;  /* 0x000000109a9a7220 */ /* 0x080fe20000410000 */
[----:B------:R-:W-:Y:S01]  /*ec50*/  FMUL.FTZ R155, R155, R16 ;  /* 0x000000109b9b7220 */ /* 0x000fe20000410000 */
[----:B------:R-:W-:Y:S01]  /*ec60*/  LOP3.LUT R9, R9, R2, RZ, 0xc0, !PT ;  /* 0x0000000209097212 */ /* 0x000fe200078ec0ff */
[-C--:B------:R-:W-:Y:S01]  /*ec70*/  FMUL.FTZ R162, R162, R16.reuse ;  /* 0x00000010a2a27220 */ /* 0x080fe20000410000 */
[----:B------:R-:W-:Y:S01]  /*ec80*/  F2FP.F16.F32.PACK_AB R2, R197, R29 ;  /* 0x0000001dc502723e */ /* 0x000fe200000000ff */
[----:B------:R-:W-:Y:S01]  /*ec90*/  FMUL.FTZ R163, R163, R16 ;  /* 0x00000010a3a37220 */ /* 0x000fe20000410000 */
[----:B------:R-:W-:Y:S01]  /*eca0*/  FMUL.FTZ R174, R174, R18 ;  /* 0x00000012aeae7220 */ /* 0x000fe20000410000 */
[----:B------:R-:W-:Y:S01]  /*ecb0*/  FMUL.FTZ R170, R170, R16 ;  /* 0x00000010aaaa7220 */ /* 0x000fe20000410000 */
[----:B------:R-:W-:Y:S01]  /*ecc0*/  LOP3.LUT R4, R4, R2, RZ, 0xc0, !PT ;  /* 0x0000000204047212 */ /* 0x000fe200078ec0ff */
[----:B------:R-:W-:Y:S01]  /*ecd0*/  FMUL.FTZ R171, R171, R16 ;  /* 0x00000010abab7220 */ /* 0x000fe20000410000 */
[--C-:B------:R-:W-:Y:S01]  /*ece0*/  HSET2.LE.AND R2, R20, R0.reuse, PT ;  /* 0x0000000014027233 */ /* 0x100fe20003803000 */
[-C--:B------:R-:W-:Y:S01]  /*ecf0*/  FMUL.FTZ R175, R175, R18.reuse ;  /* 0x00000012afaf7220 */ /* 0x080fe20000410000 */
[C---:B--2---:R-:W-:Y:S01]  /*ed00*/  HMMA.16816.F32 R148, R8.reuse, R24, R148 ;  /* 0x000000180894723c */ /* 0x044fe20000001894 */
[-C--:B------:R-:W-:Y:S01]  /*ed10*/  FMUL.FTZ R50, R50, R18.reuse ;  /* 0x0000001232327220 */ /* 0x080fe20000410000 */
[-C--:B------:R-:W-:Y:S01]  /*ed20*/  FMUL.FTZ R51, R51, R18.reuse ;  /* 0x0000001233337220 */ /* 0x080fe20000410000 */
[----:B------:R-:W-:Y:S01]  /*ed30*/  LOP3.LUT R5, R2, R3, RZ, 0xc0, !PT ;  /* 0x0000000302057212 */ /* 0x000fe200078ec0ff */
[----:B------:R-:W-:Y:S01]  /*ed40*/  FMUL.FTZ R64, R64, R19 ;  /* 0x0000001340407220 */ /* 0x000fe20000410000 */
[--C-:B------:R-:W-:Y:S01]  /*ed50*/  HSET2.LE.AND R2, R138, R0.reuse, PT ;  /* 0x000000008a027233 */ /* 0x100fe20003803000 */
[----:B------:R-:W-:Y:S01]  /*ed60*/  HMMA.16816.F32 R248, R8, R26, R156 ;  /* 0x0000001a08f8723c */ /* 0x000fe2000000189c */
[----:B------:R-:W-:Y:S01]  /*ed70*/  F2FP.F16.F32.PACK_AB R3, R139, R31 ;  /* 0x0000001f8b03723e */ /* 0x000fe200000000ff */
[----:B------:R-:W-:Y:S01]  /*ed80*/  FMUL.FTZ R65, R65, R19 ;  /* 0x0000001341417220 */ /* 0x000fe20000410000 */
[-C--:B------:R-:W-:Y:S01]  /*ed90*/  FMUL.FTZ R66, R66, R18.reuse ;  /* 0x0000001242427220 */ /* 0x080fe20000410000 */
[-C--:B------:R-:W-:Y:S01]  /*eda0*/  FMUL.FTZ R67, R67, R18.reuse ;  /* 0x0000001243437220 */ /* 0x080fe20000410000 */
[----:B------:R-:W-:Y:S01]  /*edb0*/  LOP3.LUT R6, R2, R3, RZ, 0xc0, !PT ;  /* 0x0000000302067212 */ /* 0x000fe200078ec0ff */
[-C--:B------:R-:W-:Y:S01]  /*edc0*/  FMUL.FTZ R36, R36, R19.reuse ;  /* 0x0000001324247220 */ /* 0x080fe20000410000 */
[----:B------:R-:W-:Y:S01]  /*edd0*/  HSET2.LE.AND R2, R21, R0, PT ;  /* 0x0000000015027233 */ /* 0x000fe20003803000 */
[----:B------:R-:W-:Y:S01]  /*ede0*/  FMUL.FTZ R37, R37, R19 ;  /* 0x0000001325257220 */ /* 0x000fe20000410000 */
[----:B------:R-:W1:Y:S01]  /*edf0*/  LDSM.16.MT88.4 R20, [R211+0xa000] ;  /* 0x00a00000d314783b */ /* 0x000e620000004200 */
[----:B------:R-:W-:Y:S01]  /*ee00*/  F2FP.F16.F32.PACK_AB R3, R177, R239 ;  /* 0x000000efb103723e */ /* 0x000fe200000000ff */
[-C--:B------:R-:W-:Y:S01]  /*ee10*/  FMUL.FTZ R38, R38, R18.reuse ;  /* 0x0000001226267220 */ /* 0x080fe20000410000 */
[----:B------:R-:W-:Y:S01]  /*ee20*/  FMUL.FTZ R39, R39, R18 ;  /* 0x0000001227277220 */ /* 0x000fe20000410000 */
[----:B------:R-:W-:Y:S01]  /*ee30*/  FMUL.FTZ R40, R40, R17 ;  /* 0x0000001128287220 */ /* 0x000fe20000410000 */
[----:B------:R-:W-:Y:S01]  /*ee40*/  LOP3.LUT R7, R2, R3, RZ, 0xc0, !PT ;  /* 0x0000000302077212 */ /* 0x000fe200078ec0ff */
[-C--:B------:R-:W-:Y:S01]  /*ee50*/  FMUL.FTZ R41, R41, R17.reuse ;  /* 0x0000001129297220 */ /* 0x080fe20000410000 */
        /* <DEDUP_REMOVED lines=12> */
[----:B------:R-:W2:Y:S01]  /*ef20*/  LDSM.16.MT88.4 R24, [R214+0xa000] ;  /* 0x00a00000d618783b */ /* 0x000ea20000004200 */
        /* <DEDUP_REMOVED lines=40> */
[-C--:B------:R-:W-:Y:S01]  /*f1b0*/  FMUL.FTZ R110, R110, R16.reuse ;  /* 0x000000106e6e7220 */ /* 0x080fe20000410000 */
[-C--:B------:R-:W-:Y:S01]  /*f1c0*/  FMUL.FTZ R111, R111, R16.reuse ;  /* 0x000000106f6f7220 */ /* 0x080fe20000410000 */
[----:B------:R-:W-:Y:S01]  /*f1d0*/  FMUL.FTZ R125, R125, R17 ;  /* 0x000000117d7d7220 */ /* 0x000fe20000410000 */
[-C--:B------:R-:W-:Y:S01]  /*f1e0*/  FMUL.FTZ R122, R122, R16.reuse ;  /* 0x000000107a7a7220 */ /* 0x080fe20000410000 */
[C---:B--2---:R-:W-:Y:S01]  /*f1f0*/  HMMA.16816.F32 R204, R8.reuse, R26, R48 ;  /* 0x0000001a08cc723c */ /* 0x044fe20000001830 */
[----:B------:R-:W-:Y:S01]  /*f200*/  MOV R173, R33 ;  /* 0x0000002100ad7202 */ /* 0x000fe20000000f00 */
[----:B------:R-:W-:Y:S01]  /*f210*/  FMUL.FTZ R123, R123, R16 ;  /* 0x000000107b7b7220 */ /* 0x000fe20000410000 */
[----:B------:R-:W-:Y:S01]  /*f220*/  MOV R174, R30 ;  /* 0x0000001e00ae7202 */ /* 0x000fe20000000f00 */
[-C--:B------:R-:W-:Y:S01]  /*f230*/  FMUL.FTZ R126, R126, R16.reuse ;  /* 0x000000107e7e7220 */ /* 0x080fe20000410000 */
[----:B------:R-:W-:Y:S01]  /*f240*/  MOV R175, R29 ;  /* 0x0000001d00af7202 */ /* 0x000fe20000000f00 */
[-C--:B------:R-:W-:Y:S01]  /*f250*/  HMMA.16816.F32 R36, R8, R24.reuse, R36 ;  /* 0x000000180824723c */ /* 0x080fe20000001824 */
[----:B------:R-:W-:Y:S01]  /*f260*/  MOV R50, R197 ;  /* 0x000000c500327202 */ /* 0x000fe20000000f00 */
[----:B------:R-:W-:Y:S01]  /*f270*/  FMUL.FTZ R127, R127, R16 ;  /* 0x000000107f7f7220 */ /* 0x000fe20000410000 */
[----:B------:R-:W-:Y:S01]  /*f280*/  MOV R49, R35 ;  /* 0x0000002300317202 */ /* 0x000fe20000000f00 */
[-C--:B------:R-:W-:Y:S01]  /*f290*/  FMUL.FTZ R68, R68, R19.reuse ;  /* 0x0000001344447220 */ /* 0x080fe20000410000 */
[----:B------:R-:W-:Y:S01]  /*f2a0*/  MOV R48, R32 ;  /* 0x0000002000307202 */ /* 0x000fe20000000f00 */
[C---:B------:R-:W-:Y:S01]  /*f2b0*/  HMMA.16816.F32 R40, R4.reuse, R24, R40 ;  /* 0x000000180428723c */ /* 0x040fe20000001828 */
[----:B------:R-:W-:Y:S01]  /*f2c0*/  LDSM.16.MT88.4 R32, [R213+0xb000] ;  /* 0x00b00000d520783b */ /* 0x000fe20000004200 */
[-C--:B------:R-:W-:Y:S01]  /*f2d0*/  FMUL.FTZ R69, R69, R19.reuse ;  /* 0x0000001345457220 */ /* 0x080fe20000410000 */
[-C--:B------:R-:W-:Y:S01]  /*f2e0*/  FMUL.FTZ R70, R70, R18.reuse ;  /* 0x0000001246467220 */ /* 0x080fe20000410000 */
[-C--:B------:R-:W-:Y:S01]  /*f2f0*/  FMUL.FTZ R71, R71, R18.reuse ;  /* 0x0000001247477220 */ /* 0x080fe20000410000 */
[-C--:B------:R-:W-:Y:S01]  /*f300*/  FMUL.FTZ R80, R80, R19.reuse ;  /* 0x0000001350507220 */ /* 0x080fe20000410000 */
[----:B------:R-:W-:Y:S01]  /*f310*/  HMMA.16816.F32 R44, R4, R26, R44 ;  /* 0x0000001a042c723c */ /* 0x000fe2000000182c */
[----:B------:R-:W2:Y:S01]  /*f320*/  LDSM.16.MT88.4 R24, [R211+0xb000] ;  /* 0x00b00000d318783b */ /* 0x000ea20000004200 */
[-C--:B------:R-:W-:Y:S01]  /*f330*/  FMUL.FTZ R81, R81, R19.reuse ;  /* 0x0000001351517220 */ /* 0x080fe20000410000 */
[-C--:B------:R-:W-:Y:S01]  /*f340*/  FMUL.FTZ R82, R82, R18.reuse ;  /* 0x0000001252527220 */ /* 0x080fe20000410000 */
[-C--:B------:R-:W-:Y:S01]  /*f350*/  FMUL.FTZ R83, R83, R18.reuse ;  /* 0x0000001253537220 */ /* 0x080fe20000410000 */
[-C--:B------:R-:W-:Y:S01]  /*f360*/  FMUL.FTZ R84, R84, R19.reuse ;  /* 0x0000001354547220 */ /* 0x080fe20000410000 */
[----:B------:R-:W-:Y:S01]  /*f370*/  FMUL.FTZ R85, R85, R19 ;  /* 0x0000001355557220 */ /* 0x000fe20000410000 */
[-C--:B------:R-:W-:Y:S01]  /*f380*/  FMUL.FTZ R86, R86, R18.reuse ;  /* 0x0000001256567220 */ /* 0x080fe20000410000 */
[----:B------:R-:W-:Y:S01]  /*f390*/  FMUL.FTZ R87, R87, R18 ;  /* 0x0000001257577220 */ /* 0x000fe20000410000 */
[----:B------:R-:W-:Y:S01]  /*f3a0*/  FFMA.FTZ R2, R194, UR38, -R12 ;  /* 0x00000026c2027c23 */ /* 0x000fe2000801080c */
[----:B------:R-:W-:Y:S01]  /*f3b0*/  MOV R172, R183 ;  /* 0x000000b700ac7202 */ /* 0x000fe20000000f00 */
[----:B------:R-:W-:Y:S01]  /*f3c0*/  IMAD.MOV.U32 R51, RZ, RZ, R181 ;  /* 0x000000ffff337224 */ /* 0x000fe200078e00b5 */
[----:B------:R-:W-:Y:S01]  /*f3d0*/  MOV R159, R182 ;  /* 0x000000b6009f7202 */ /* 0x000fe20000000f00 */
[-C--:B------:R-:W-:Y:S01]  /*f3e0*/  FMUL.FTZ R100, R100, R19.reuse ;  /* 0x0000001364647220 */ /* 0x080fe20000410000 */
[----:B------:R-:W-:Y:S01]  /*f3f0*/  MOV R158, R238 ;  /* 0x000000ee009e7202 */ /* 0x000fe20000000f00 */
[-C--:B------:R-:W-:Y:S01]  /*f400*/  FMUL.FTZ R101, R101, R19.reuse ;  /* 0x0000001365657220 */ /* 0x080fe20000410000 */
[----:B------:R3:W-:Y:S01]  /*f410*/  MUFU.EX2 R238, R2 ;  /* 0x0000000200ee7308 */ /* 0x0007e20000000800 */
[C---:B-1----:R-:W-:Y:S01]  /*f420*/  HMMA.16816.F32 R196, R8.reuse, R22, R64 ;  /* 0x0000001608c4723c */ /* 0x042fe20000001840 */
[-C--:B------:R-:W-:Y:S01]  /*f430*/  FMUL.FTZ R102, R102, R18.reuse ;  /* 0x0000001266667220 */ /* 0x080fe20000410000 */
[-C--:B------:R-:W-:Y:S01]  /*f440*/  FMUL.FTZ R103, R103, R18.reuse ;  /* 0x0000001267677220 */ /* 0x080fe20000410000 */
[-C--:B------:R-:W-:Y:S01]  /*f450*/  FMUL.FTZ R96, R96, R19.reuse ;  /* 0x0000001360607220 */ /* 0x080fe20000410000 */
[----:B------:R-:W-:Y:S01]  /*f460*/  FMUL.FTZ R97, R97, R19 ;  /* 0x0000001361617220 */ /* 0x000fe20000410000 */
[----:B------:R-:W-:Y:S01]  /*f470*/  FMUL.FTZ R98, R98, R18 ;  /* 0x0000001262627220 */ /* 0x000fe20000410000 */
[-C--:B------:R-:W-:Y:S01]  /*f480*/  HMMA.16816.F32 R200, R8, R20.reuse, R52 ;  /* 0x0000001408c8723c */ /* 0x080fe20000001834 */
[----:B------:R-:W-:Y:S01]  /*f490*/  IMAD.MOV.U32 R67, RZ, RZ, R31 ;  /* 0x000000ffff437224 */ /* 0x000fe200078e001f */
[----:B------:R-:W-:Y:S01]  /*f4a0*/  MOV R66, R180 ;  /* 0x000000b400427202 */ /* 0x000fe20000000f00 */
[----:B------:R-:W1:Y:S01]  /*f4b0*/  LDSM.16.MT88.4 R28, [R214+0xb000] ;  /* 0x00b00000d61c783b */ /* 0x000e620000004200 */
[-C--:B------:R-:W-:Y:S01]  /*f4c0*/  FMUL.FTZ R99, R99, R18.reuse ;  /* 0x0000001263637220 */ /* 0x080fe20000410000 */
[----:B------:R-:W-:Y:S01]  /*f4d0*/  IMAD.MOV.U32 R65, RZ, RZ, R136 ;  /* 0x000000ffff417224 */ /* 0x000fe200078e0088 */
[C---:B------:R-:W-:Y:S01]  /*f4e0*/  HMMA.16816.F32 R56, R4.reuse, R20, R56 ;  /* 0x000000140438723c */ /* 0x040fe20000001838 */
[----:B------:R-:W-:Y:S01]  /*f4f0*/  MOV R64, R139 ;  /* 0x0000008b00407202 */ /* 0x000fe20000000f00 */
[-C--:B------:R-:W-:Y:S01]  /*f500*/  FMUL.FTZ R116, R116, R19.reuse ;  /* 0x0000001374747220 */ /* 0x080fe20000410000 */
[-C--:B------:R-:W-:Y:S01]  /*f510*/  FMUL.FTZ R117, R117, R19.reuse ;  /* 0x0000001375757220 */ /* 0x080fe20000410000 */
[----:B---3--:R-:W-:Y:S01]  /*f520*/  FFMA.FTZ R2, R192, UR38, -R12 ;  /* 0x00000026c0027c23 */ /* 0x008fe2000801080c */
[-C--:B------:R-:W-:Y:S01]  /*f530*/  FMUL.FTZ R118, R118, R18.reuse ;  /* 0x0000001276767220 */ /* 0x080fe20000410000 */
[C---:B------:R-:W-:Y:S01]  /*f540*/  HMMA.16816.F32 R60, R4.reuse, R22, R60 ;  /* 0x00000016043c723c */ /* 0x040fe2000000183c */
[----:B------:R-:W3:Y:S01]  /*f550*/  LDSM.16.MT88.4 R20, [R209+0xb000] ;  /* 0x00b00000d114783b */ /* 0x000ee20000004200 */
[----:B------:R4:W-:Y:S01]  /*f560*/  MUFU.EX2 R192, R2 ;  /* 0x0000000200c07308 */ /* 0x0009e20000000800 */
[-C--:B------:R-:W-:Y:S01]  /*f570*/  FMUL.FTZ R119, R119, R18.reuse ;  /* 0x0000001277777220 */ /* 0x080fe20000410000 */
[-C--:B------:R-:W-:Y:S01]  /*f580*/  FMUL.FTZ R112, R112, R19.reuse ;  /* 0x0000001370707220 */ /* 0x080fe20000410000 */
[----:B------:R-:W-:Y:S01]  /*f590*/  FMUL.FTZ R113, R113, R19 ;  /* 0x0000001371717220 */ /* 0x000fe20000410000 */
[----:B--2---:R-:W-:Y:S01]  /*f5a0*/  HMMA.16816.F32 R88, R4, R24, R88 ;  /* 0x000000180458723c */ /* 0x004fe20000001858 */
[-C--:B------:R-:W-:Y:S01]  /*f5b0*/  FMUL.FTZ R114, R114, R18.reuse ;  /* 0x0000001272727220 */ /* 0x080fe20000410000 */
[----:B------:R-:W-:-:S04]  /*f5c0*/  FMUL.FTZ R115, R115, R18 ;  /* 0x0000001273737220 */ /* 0x000fc80000410000 */
[C---:B------:R-:W-:Y:S06]  /*f5d0*/  HMMA.16816.F32 R92, R4.reuse, R26, R92 ;  /* 0x0000001a045c723c */ /* 0x040fec000000185c */
[C---:B------:R-:W-:Y:S06]  /*f5e0*/  HMMA.16816.F32 R120, R4.reuse, R32, R120 ;  /* 0x000000200478723c */ /* 0x040fec0000001878 */
[----:B------:R-:W-:Y:S06]  /*f5f0*/  HMMA.16816.F32 R52, R4, R34, R124 ;  /* 0x000000220434723c */ /* 0x000fec000000187c */
[----:B------:R-:W-:Y:S06]  /*f600*/  HMMA.16816.F32 R84, R8, R24, R84 ;  /* 0x000000180854723c */ /* 0x000fec0000001854 */
[C---:B-1----:R-:W-:Y:S06]  /*f610*/  HMMA.16816.F32 R104, R4.reuse, R28, R104 ;  /* 0x0000001c0468723c */ /* 0x042fec0000001868 */
[C---:B---3--:R-:W-:Y:S06]  /*f620*/  HMMA.16816.F32 R72, R4.reuse, R20, R72 ;  /* 0x000000140448723c */ /* 0x048fec0000001848 */
[C---:B------:R-:W-:Y:S06]  /*f630*/  HMMA.16816.F32 R76, R4.reuse, R22, R76 ;  /* 0x00000016044c723c */ /* 0x040fec000000184c */
[----:B------:R-:W-:Y:S06]  /*f640*/  HMMA.16816.F32 R108, R4, R30, R108 ;  /* 0x0000001e046c723c */ /* 0x000fec000000186c */
[----:B------:R-:W-:Y:S01]  /*f650*/  HMMA.16816.F32 R68, R8, R20, R68 ;  /* 0x000000140844723c */ /* 0x000fe20000001844 */
[----:B------:R-:W-:-:S04]  /*f660*/  IMAD.WIDE.U32 R4, R191, -0x2daee0ad, RZ ;  /* 0xd2511f53bf047825 */ /* 0x000fc800078e00ff */
[--C-:B------:R-:W-:Y:S01]  /*f670*/  FFMA.FTZ R7, R184, UR38, -R12.reuse ;  /* 0x00000026b8077c23 */ /* 0x100fe2000801080c */
[----:B------:R-:W-:Y:S01]  /*f680*/  FFMA.FTZ R6, R185, UR38, -R12 ;  /* 0x00000026b9067c23 */ /* 0x000fe2000801080c */
[C---:B------:R-:W-:Y:S01]  /*f690*/  HMMA.16816.F32 R180, R8.reuse, R22, R80 ;  /* 0x0000001608b4723c */ /* 0x040fe20000001850 */
[----:B------:R-:W-:Y:S01]  /*f6a0*/  LOP3.LUT R3, R5, UR29, R178, 0x96, !PT ;  /* 0x0000001d05037c12 */ /* 0x000fe2000f8e96b2 */
[----:B------:R1:W-:Y:S01]  /*f6b0*/  MUFU.EX2 R194, R7 ;  /* 0x0000000700c27308 */ /* 0x0003e20000000800 */
[C---:B------:R-:W-:Y:S01]  /*f6c0*/  LOP3.LUT R24, R4.reuse, 0xff, RZ, 0xc0, !PT ;  /* 0x000000ff04187812 */ /* 0x040fe200078ec0ff */
[----:B------:R-:W-:Y:S01]  /*f6d0*/  LDSM.16.MT88.4 R80, [R209+0xb800] ;  /* 0x00b80000d150783b */ /* 0x000fe20000004200 */
[--C-:B------:R-:W-:Y:S01]  /*f6e0*/  SHF.R.U32.HI R21, RZ, 0x10, R4.reuse ;  /* 0x00000010ff157819 */ /* 0x100fe20000011604 */
[C---:B------:R-:W-:Y:S01]  /*f6f0*/  HMMA.16816.F32 R100, R8.reuse, R28, R100 ;  /* 0x0000001c0864723c */ /* 0x040fe20000001864 */
[----:B------:R-:W-:Y:S02]  /*f700*/  LOP3.LUT R22, R4, 0xffff, RZ, 0xc0, !PT ;  /* 0x0000ffff04167812 */ /* 0x000fe400078ec0ff */
[----:B------:R-:W-:Y:S01]  /*f710*/  SHF.R.U32.HI R23, RZ, 0x18, R4 ;  /* 0x00000018ff177819 */ /* 0x000fe20000011604 */
[----:B------:R-:W-:Y:S01]  /*f720*/  IMAD.WIDE.U32 R4, R179, -0x2daee0ad, RZ ;  /* 0xd2511f53b3047825 */ /* 0x000fe200078e00ff */
[----:B------:R-:W-:Y:S01]  /*f730*/  LOP3.LUT R21, R21, 0xff, RZ, 0xc0, !PT ;  /* 0x000000ff15157812 */ /* 0x000fe200078ec0ff */
[----:B------:R-:W-:Y:S01]  /*f740*/  HMMA.16816.F32 R136, R8, R26, R96 ;  /* 0x0000001a0888723c */ /* 0x000fe20000001860 */
[----:B------:R2:W-:Y:S01]  /*f750*/  MUFU.EX2 R191, R6 ;  /* 0x0000000600bf7308 */ /* 0x0005e20000000800 */
[----:B------:R-:W-:Y:S01]  /*f760*/  SHF.R.U32.HI R22, RZ, 0x8, R22 ;  /* 0x00000008ff167819 */ /* 0x000fe20000011616 */
[----:B------:R-:W-:Y:S01]  /*f770*/  LDSM.16.MT88.4 R96, [R211+0xb800] ;  /* 0x00b80000d360783b */ /* 0x000fe20000004200 */
[----:B----4-:R-:W-:-:S02]  /*f780*/  LOP3.LUT R2, R5, UR29, R242, 0x96, !PT ;  /* 0x0000001d05027c12 */ /* 0x010fc4000f8e96f2 */
[C---:B------:R-:W-:Y:S01]  /*f790*/  LOP3.LUT R5, R4.reuse, 0xffff, RZ, 0xc0, !PT ;  /* 0x0000ffff04057812 */ /* 0x040fe200078ec0ff */
[C---:B------:R-:W-:Y:S01]  /*f7a0*/  HMMA.16816.F32 R116, R8.reuse, R32, R116 ;  /* 0x000000200874723c */ /* 0x040fe20000001874 */
[----:B------:R-:W-:Y:S02]  /*f7b0*/  LOP3.LUT R20, R4, 0xff, RZ, 0xc0, !PT ;  /* 0x000000ff04147812 */ /* 0x000fe400078ec0ff */
[--C-:B------:R-:W-:Y:S02]  /*f7c0*/  SHF.R.U32.HI R12, RZ, 0x10, R4.reuse ;  /* 0x00000010ff0c7819 */ /* 0x100fe40000011604 */
[----:B-1----:R-:W-:Y:S01]  /*f7d0*/  SHF.R.U32.HI R7, RZ, 0x18, R4 ;  /* 0x00000018ff077819 */ /* 0x002fe20000011604 */
[----:B------:R-:W-:Y:S01]  /*f7e0*/  FFMA.FTZ R4, R193, UR38, -R13 ;  /* 0x00000026c1047c23 */ /* 0x000fe2000801080d */
[----:B------:R-:W-:Y:S01]  /*f7f0*/  SHF.R.U32.HI R5, RZ, 0x8, R5 ;  /* 0x00000008ff057819 */ /* 0x000fe20000011605 */
[----:B------:R-:W-:Y:S01]  /*f800*/  HMMA.16816.F32 R132, R8, R30, R112 ;  /* 0x0000001e0884723c */ /* 0x000fe20000001870 */
[----:B------:R-:W-:Y:S01]  /*f810*/  PRMT R25, R21, 0x5410, R23 ;  /* 0x0000541015197816 */ /* 0x000fe20000000017 */
[----:B------:R1:W-:Y:S01]  /*f820*/  MUFU.EX2 R185, R4 ;  /* 0x0000000400b97308 */ /* 0x0003e20000000800 */
[----:B------:R-:W-:Y:S01]  /*f830*/  PRMT R28, R20, 0x5410, R5 ;  /* 0x00005410141c7816 */ /* 0x000fe20000000005 */
[----:B--2---:R-:W-:Y:S01]  /*f840*/  FFMA.FTZ R6, R187, UR38, -R13 ;  /* 0x00000026bb067c23 */ /* 0x004fe2000801080d */
[----:B------:R-:W-:Y:S01]  /*f850*/  LOP3.LUT R5, R12, 0xff, RZ, 0xc0, !PT ;  /* 0x000000ff0c057812 */ /* 0x000fe200078ec0ff */
[----:B------:R-:W-:Y:S01]  /*f860*/  FMUL.FTZ R12, R128, R19 ;  /* 0x00000013800c7220 */ /* 0x000fe20000410000 */
[----:B------:R-:W-:Y:S01]  /*f870*/  PRMT R26, R24, 0x5410, R22 ;  /* 0x00005410181a7816 */ /* 0x000fe20000000016 */
[----:B------:R-:W-:Y:S01]  /*f880*/  FFMA.FTZ R22, R140, UR38, -R15 ;  /* 0x000000268c167c23 */ /* 0x000fe2000801080f */
[----:B------:R-:W-:Y:S01]  /*f890*/  PRMT R27, R5, 0x5410, R7 ;  /* 0x00005410051b7816 */ /* 0x000fe20000000007 */
[----:B------:R-:W-:Y:S01]  /*f8a0*/  FFMA.FTZ R5, R186, UR38, -R13 ;  /* 0x00000026ba057c23 */ /* 0x000fe2000801080d */
[----:B------:R2:W-:Y:S01]  /*f8b0*/  MUFU.EX2 R184, R6 ;  /* 0x0000000600b87308 */ /* 0x0005e20000000800 */
[----:B------:R-:W-:Y:S01]  /*f8c0*/  FFMA.FTZ R7, R141, UR38, -R15 ;  /* 0x000000268d077c23 */ /* 0x000fe2000801080f */
[----:B------:R-:W-:Y:S01]  /*f8d0*/  MOV R140, R156 ;  /* 0x0000009c008c7202 */ /* 0x000fe20000000f00 */
[----:B------:R-:W-:Y:S01]  /*f8e0*/  LDSM.16.MT88.4 R112, [R214+0xb800] ;  /* 0x00b80000d670783b */ /* 0x000fe20000004200 */
[----:B------:R-:W-:-:S02]  /*f8f0*/  MOV R141, R175 ;  /* 0x000000af008d7202 */ /* 0x000fc40000000f00 */
[----:B------:R-:W-:Y:S01]  /*f900*/  MOV R187, R48 ;  /* 0x0000003000bb7202 */ /* 0x000fe20000000f00 */
[----:B-1----:R-:W-:Y:S01]  /*f910*/  FFMA.FTZ R4, R190, UR38, -R13 ;  /* 0x00000026be047c23 */ /* 0x002fe2000801080d */
[----:B------:R-:W1:Y:S01]  /*f920*/  MUFU.EX2 R178, R5 ;  /* 0x0000000500b27308 */ /* 0x000e620000000800 */
[----:B------:R-:W-:Y:S01]  /*f930*/  FMUL.FTZ R13, R129, R19 ;  /* 0x00000013810d7220 */ /* 0x000fe20000410000 */
[----:B------:R-:W-:Y:S01]  /*f940*/  MOV R186, R67 ;  /* 0x0000004300ba7202 */ /* 0x000fe20000000f00 */
[----:B------:R-:W-:Y:S01]  /*f950*/  IMAD.MOV.U32 R190, RZ, RZ, R66 ;  /* 0x000000ffffbe7224 */ /* 0x000fe200078e0042 */
[----:B------:R-:W-:Y:S02]  /*f960*/  MOV R242, R64 ;  /* 0x0000004000f27202 */ /* 0x000fe40000000f00 */
[----:B------:R-:W-:Y:S02]  /*f970*/  MOV R193, R65 ;  /* 0x0000004100c17202 */ /* 0x000fe40000000f00 */
[----:B------:R3:W4:Y:S01]  /*f980*/  MUFU.EX2 R179, R4 ;  /* 0x0000000400b37308 */ /* 0x0007220000000800 */
[----:B--2---:R-:W-:Y:S01]  /*f990*/  FFMA.FTZ R6, R176, UR38, -R14 ;  /* 0x00000026b0067c23 */ /* 0x004fe2000801080e */
[----:B------:R-:W-:Y:S01]  /*f9a0*/  IMAD.MOV.U32 R176, RZ, RZ, R172 ;  /* 0x000000ffffb07224 */ /* 0x000fe200078e00ac */
[----:B------:R-:W-:Y:S05]  /*f9b0*/  LDSM.16.MT88.4 R64, [R213+0xa800] ;  /* 0x00a80000d540783b */ /* 0x000fea0000004200 */
[----:B------:R-:W-:Y:S01]  /*f9c0*/  MUFU.EX2 R30, R6 ;  /* 0x00000006001e7308 */ /* 0x000fe20000000800 */
[----:B---3--:R-:W-:-:S04]  /*f9d0*/  LOP3.LUT R4, R3, 0xffff, RZ, 0xc0, !PT ;  /* 0x0000ffff03047812 */ /* 0x008fc800078ec0ff */
[----:B------:R-:W-:Y:S02]  /*f9e0*/  SHF.R.U32.HI R5, RZ, 0x8, R4 ;  /* 0x00000008ff057819 */ /* 0x000fe40000011604 */
[----:B------:R-:W-:-:S04]  /*f9f0*/  LOP3.LUT R4, R3, 0xff, RZ, 0xc0, !PT ;  /* 0x000000ff03047812 */ /* 0x000fc800078ec0ff */
[----:B------:R-:W-:Y:S01]  /*fa00*/  PRMT R23, R4, 0x5410, R5 ;  /* 0x0000541004177816 */ /* 0x000fe20000000005 */
[--C-:B------:R-:W-:Y:S01]  /*fa10*/  FFMA.FTZ R4, R195, UR38, -R14.reuse ;  /* 0x00000026c3047c23 */ /* 0x100fe2000801080e */
[--C-:B------:R-:W-:Y:S02]  /*fa20*/  SHF.R.U32.HI R5, RZ, 0x10, R3.reuse ;  /* 0x00000010ff057819 */ /* 0x100fe40000011603 */
[----:B------:R-:W-:Y:S01]  /*fa30*/  MOV R195, R49 ;  /* 0x0000003100c37202 */ /* 0x000fe20000000f00 */
[----:B------:R2:W-:Y:S02]  /*fa40*/  MUFU.EX2 R33, R4 ;  /* 0x0000000400217308 */ /* 0x0005e40000000800 */
[----:B--2---:R-:W-:Y:S02]  /*fa50*/  SHF.R.U32.HI R4, RZ, 0x18, R3 ;  /* 0x00000018ff047819 */ /* 0x004fe40000011603 */
[----:B------:R-:W-:Y:S01]  /*fa60*/  LOP3.LUT R3, R5, 0xff, RZ, 0xc0, !PT ;  /* 0x000000ff05037812 */ /* 0x000fe200078ec0ff */
[----:B------:R-:W-:Y:S01]  /*fa70*/  FFMA.FTZ R5, R189, UR38, -R14 ;  /* 0x00000026bd057c23 */ /* 0x000fe2000801080e */
[----:B------:R-:W-:-:S02]  /*fa80*/  MOV R189, R50 ;  /* 0x0000003200bd7202 */ /* 0x000fc40000000f00 */
[----:B------:R-:W-:Y:S01]  /*fa90*/  PRMT R21, R3, 0x5410, R4 ;  /* 0x0000541003157816 */ /* 0x000fe20000000004 */
[----:B------:R2:W3:Y:S01]  /*faa0*/  MUFU.EX2 R32, R5 ;  /* 0x0000000500207308 */ /* 0x0004e20000000800 */
[----:B------:R-:W-:-:S04]  /*fab0*/  LOP3.LUT R3, R2, 0xffff, RZ, 0xc0, !PT ;  /* 0x0000ffff02037812 */ /* 0x000fc800078ec0ff */
[----:B------:R-:W-:Y:S02]  /*fac0*/  SHF.R.U32.HI R4, RZ, 0x8, R3 ;  /* 0x00000008ff047819 */ /* 0x000fe40000011603 */
[----:B------:R-:W-:-:S04]  /*fad0*/  LOP3.LUT R3, R2, 0xff, RZ, 0xc0, !PT ;  /* 0x000000ff02037812 */ /* 0x000fc800078ec0ff */
[----:B------:R-:W-:Y:S02]  /*fae0*/  PRMT R20, R3, 0x5410, R4 ;  /* 0x0000541003147816 */ /* 0x000fe40000000004 */
[--C-:B------:R-:W-:Y:S02]  /*faf0*/  SHF.R.U32.HI R3, RZ, 0x10, R2.reuse ;  /* 0x00000010ff037819 */ /* 0x100fe40000011602 */
[----:B------:R-:W-:Y:S02]  /*fb00*/  SHF.R.U32.HI R4, RZ, 0x18, R2 ;  /* 0x00000018ff047819 */ /* 0x000fe40000011602 */
[----:B------:R-:W-:Y:S01]  /*fb10*/  LOP3.LUT R2, R3, 0xff, RZ, 0xc0, !PT ;  /* 0x000000ff03027812 */ /* 0x000fe200078ec0ff */
[----:B--2---:R-:W-:Y:S01]  /*fb20*/  FFMA.FTZ R5, R188, UR38, -R14 ;  /* 0x00000026bc057c23 */ /* 0x004fe2000801080e */
[--C-:B------:R-:W-:Y:S01]  /*fb30*/  FFMA.FTZ R3, R142, UR38, -R15.reuse ;  /* 0x000000268e037c23 */ /* 0x100fe2000801080f */
[-C--:B------:R-:W-:Y:S01]  /*fb40*/  FMUL.FTZ R14, R130, R18.reuse ;  /* 0x00000012820e7220 */ /* 0x080fe20000410000 */
[----:B------:R-:W-:Y:S01]  /*fb50*/  PRMT R24, R2, 0x5410, R4 ;  /* 0x0000541002187816 */ /* 0x000fe20000000004 */
[----:B------:R-:W-:Y:S01]  /*fb60*/  FFMA.FTZ R2, R143, UR38, -R15 ;  /* 0x000000268f027c23 */ /* 0x000fe2000801080f */
[----:B------:R-:W-:Y:S01]  /*fb70*/  FMUL.FTZ R15, R131, R18 ;  /* 0x00000012830f7220 */ /* 0x000fe20000410000 */
[----:B------:R2:W-:Y:S01]  /*fb80*/  MUFU.EX2 R31, R5 ;  /* 0x00000005001f7308 */ /* 0x0005e20000000800 */
[----:B------:R-:W-:-:S02]  /*fb90*/  HSET2.LE.AND R4, R26, R0, PT ;  /* 0x000000001a047233 */ /* 0x000fc40003803000 */
[----:B------:R-:W-:Y:S02]  /*fba0*/  HSET2.LE.AND R6, R20, R0, PT ;  /* 0x0000000014067233 */ /* 0x000fe40003803000 */
[----:B------:R-:W-:Y:S01]  /*fbb0*/  MOV R26, R157 ;  /* 0x0000009d001a7202 */ /* 0x000fe20000000f00 */
[----:B------:R-:W-:Y:S01]  /*fbc0*/  HMMA.16816.F32 R12, R8, R34, R12 ;  /* 0x00000022080c723c */ /* 0x000fe2000000180c */
[----:B------:R-:W-:Y:S01]  /*fbd0*/  MOV R143, R174 ;  /* 0x000000ae008f7202 */ /* 0x000fe20000000f00 */
[----:B------:R1:W-:Y:S01]  /*fbe0*/  MUFU.EX2 R29, R3 ;  /* 0x00000003001d7308 */ /* 0x0003e20000000800 */
[----:B------:R-:W-:Y:S02]  /*fbf0*/  MOV R142, R173 ;  /* 0x000000ad008e7202 */ /* 0x000fe40000000f00 */
[----:B------:R-:W-:Y:S01]  /*fc00*/  MOV R188, R51 ;  /* 0x0000003300bc7202 */ /* 0x000fe20000000f00 */
[----:B------:R-:W-:Y:S01]  /*fc10*/  LDSM.16.MT88.4 R172, [R211+0xa800] ;  /* 0x00a80000d3ac783b */ /* 0x000fe20000004200 */
[----:B------:R-:W-:Y:S01]  /*fc20*/  MOV R34, R159 ;  /* 0x0000009f00227202 */ /* 0x000fe20000000f00 */
[----:B------:R-:W-:-:S02]  /*fc30*/  IMAD.MOV.U32 R35, RZ, RZ, R158 ;  /* 0x000000ffff237224 */ /* 0x000fc400078e009e */
[----:B------:R-:W-:Y:S01]  /*fc40*/  FFMA.FTZ R10, R140, R18, R26 ;  /* 0x000000128c0a7223 */ /* 0x000fe2000001001a */
[----:B------:R3:W-:Y:S01]  /*fc50*/  MUFU.EX2 R9, R7 ;  /* 0x0000000700097308 */ /* 0x0007e20000000800 */
[----:B--2---:R-:W-:Y:S01]  /*fc60*/  HSET2.LE.AND R5, R25, R0, PT ;  /* 0x0000000019057233 */ /* 0x004fe20003803000 */
[----:B------:R-:W-:Y:S01]  /*fc70*/  FFMA.FTZ R11, R35, R19, R34 ;  /* 0x00000013230b7223 */ /* 0x000fe20000010022 */
[----:B------:R-:W-:Y:S01]  /*fc80*/  FADD.FTZ R10, R188, R10 ;  /* 0x0000000abc0a7221 */ /* 0x000fe20000010000 */
[----:B------:R-:W2:Y:S04]  /*fc90*/  LDSM.16.MT88.4 R156, [R209+0xa800] ;  /* 0x00a80000d19c783b */ /* 0x000ea80000004200 */
[----:B------:R5:W5:Y:S01]  /*fca0*/  MUFU.EX2 R25, R2 ;  /* 0x0000000200197308 */ /* 0x000b620000000800 */
[----:B-1----:R-:W-:Y:S01]  /*fcb0*/  F2FP.F16.F32.PACK_AB R3, R184, R178 ;  /* 0x000000b2b803723e */ /* 0x002fe200000000ff */
[----:B------:R-:W1:Y:S03]  /*fcc0*/  LDSM.16.MT88.4 R48, [R214+0xa800] ;  /* 0x00a80000d630783b */ /* 0x000e660000004200 */
[----:B------:R-:W-:-:S02]  /*fcd0*/  LOP3.LUT R131, R5, R3, RZ, 0xc0, !PT ;  /* 0x0000000305837212 */ /* 0x000fc400078ec0ff */
[----:B----4-:R-:W-:Y:S01]  /*fce0*/  F2FP.F16.F32.PACK_AB R5, R179, R185 ;  /* 0x000000b9b305723e */ /* 0x010fe200000000ff */
[----:B------:R-:W4:Y:S01]  /*fcf0*/  MUFU.EX2 R8, R22 ;  /* 0x0000001600087308 */ /* 0x000f220000000800 */
[----:B---3--:R-:W-:Y:S02]  /*fd00*/  F2FP.F16.F32.PACK_AB R7, R32, R33 ;  /* 0x000000212007723e */ /* 0x008fe400000000ff */
[----:B------:R-:W-:Y:S02]  /*fd10*/  F2FP.F16.F32.PACK_AB R3, R192, R238 ;  /* 0x000000eec003723e */ /* 0x000fe400000000ff */
[----:B------:R-:W-:Y:S02]  /*fd20*/  LOP3.LUT R124, R6, R7, RZ, 0xc0, !PT ;  /* 0x00000007067c7212 */ /* 0x000fe400078ec0ff */
[----:B-----5:R-:W-:-:S04]  /*fd30*/  F2FP.F16.F32.PACK_AB R2, R191, R194 ;  /* 0x000000c2bf02723e */ /* 0x020fc800000000ff */
[----:B------:R-:W-:Y:S02]  /*fd40*/  LOP3.LUT R130, R4, R2, RZ, 0xc0, !PT ;  /* 0x0000000204827212 */ /* 0x000fe400078ec0ff */
[--C-:B------:R-:W-:Y:S02]  /*fd50*/  HSET2.LE.AND R4, R21, R0.reuse, PT ;  /* 0x0000000015047233 */ /* 0x100fe40003803000 */
[----:B------:R-:W-:-:S03]  /*fd60*/  HSET2.LE.AND R2, R23, R0, PT ;  /* 0x0000000017027233 */ /* 0x000fc60003803000 */
[----:B------:R-:W-:Y:S02]  /*fd70*/  LOP3.LUT R129, R4, R5, RZ, 0xc0, !PT ;  /* 0x0000000504817212 */ /* 0x000fe400078ec0ff */
[----:B------:R-:W3:Y:S01]  /*fd80*/  LDSM.16.MT88.4 R4, [R213+0xb800] ;  /* 0x00b80000d504783b */ /* 0x000ee20000004200 */
[----:B------:R-:W-:Y:S02]  /*fd90*/  LOP3.LUT R128, R2, R3, RZ, 0xc0, !PT ;  /* 0x0000000302807212 */ /* 0x000fe400078ec0ff */
[----:B------:R-:W-:Y:S02]  /*fda0*/  HSET2.LE.AND R2, R24, R0, PT ;  /* 0x0000000018027233 */ /* 0x000fe40003803000 */
[----:B------:R-:W-:-:S03]  /*fdb0*/  F2FP.F16.F32.PACK_AB R3, R25, R29 ;  /* 0x0000001d1903723e */ /* 0x000fc600000000ff */
[C---:B--2---:R-:W-:Y:S01]  /*fdc0*/  HMMA.16816.F32 R148, R128.reuse, R156, R148 ;  /* 0x0000009c8094723c */ /* 0x044fe20000001894 */
[----:B------:R-:W-:Y:S02]  /*fdd0*/  LOP3.LUT R125, R2, R3, RZ, 0xc0, !PT ;  /* 0x00000003027d7212 */ /* 0x000fe400078ec0ff */
[--C-:B------:R-:W-:Y:S02]  /*fde0*/  HSET2.LE.AND R2, R28, R0.reuse, PT ;  /* 0x000000001c027233 */ /* 0x100fe40003803000 */
[----:B------:R-:W-:Y:S01]  /*fdf0*/  F2FP.F16.F32.PACK_AB R3, R30, R31 ;  /* 0x0000001f1e03723e */ /* 0x000fe200000000ff */
[C---:B------:R-:W-:Y:S03]  /*fe00*/  HMMA.16816.F32 R164, R128.reuse, R172, R164 ;  /* 0x000000ac80a4723c */ /* 0x040fe600000018a4 */
[----:B------:R-:W-:Y:S02]  /*fe10*/  LOP3.LUT R126, R2, R3, RZ, 0xc0, !PT ;  /* 0x00000003027e7212 */ /* 0x000fe400078ec0ff */
[----:B------:R-:W-:Y:S01]  /*fe20*/  HSET2.LE.AND R2, R27, R0, PT ;  /* 0x000000001b027233 */ /* 0x000fe20003803000 */
[----:B-1----:R-:W-:Y:S01]  /*fe30*/  HMMA.16816.F32 R36, R128, R48, R36 ;  /* 0x000000308024723c */ /* 0x002fe20000001824 */
[----:B----4-:R-:W-:-:S04]  /*fe40*/  F2FP.F16.F32.PACK_AB R3, R8, R9 ;  /* 0x000000090803723e */ /* 0x010fc800000000ff */
[----:B------:R-:W-:Y:S01]  /*fe50*/  LOP3.LUT R127, R2, R3, RZ, 0xc0, !PT ;  /* 0x00000003027f7212 */ /* 0x000fe200078ec0ff */
[----:B------:R-:W-:Y:S01]  /*fe60*/  FFMA.FTZ R3, R143, R17, R141 ;  /* 0x000000118f037223 */ /* 0x000fe2000001008d */
[----:B------:R-:W-:Y:S01]  /*fe70*/  FFMA.FTZ R2, R142, R16, R252 ;  /* 0x000000108e027223 */ /* 0x000fe200000100fc */
[----:B------:R-:W-:Y:S03]  /*fe80*/  HMMA.16816.F32 R68, R128, R80, R68 ;  /* 0x000000508044723c */ /* 0x000fe60000001844 */
[----:B------:R-:W-:-:S03]  /*fe90*/  FADD.FTZ R2, R243, R2 ;  /* 0x00000002f3027221 */ /* 0x000fc60000010000 */
[----:B------:R-:W-:Y:S01]  /*fea0*/  HMMA.16816.F32 R144, R124, R156, R144 ;  /* 0x0000009c7c90723c */ /* 0x000fe20000001890 */
[----:B------:R-:W-:-:S04]  /*feb0*/  FADD.FTZ R2, R239, R2 ;  /* 0x00000002ef027221 */ /* 0x000fc80000010000 */
[----:B------:R-:W-:Y:S01]  /*fec0*/  FADD.FTZ R2, R177, R2 ;  /* 0x00000002b1027221 */ /* 0x000fe20000010000 */
[----:B---3--:R-:W-:Y:S03]  /*fed0*/  HMMA.16816.F32 R120, R124, R4, R120 ;  /* 0x000000047c78723c */ /* 0x008fe60000001878 */
[----:B------:R-:W-:-:S03]  /*fee0*/  FADD.FTZ R2, R29, R2 ;  /* 0x000000021d027221 */ /* 0x000fc60000010000 */
[----:B------:R-:W-:Y:S01]  /*fef0*/  HMMA.16816.F32 R116, R128, R4, R116 ;  /* 0x000000048074723c */ /* 0x000fe20000001874 */
[----:B------:R-:W-:-:S04]  /*ff00*/  FADD.FTZ R2, R25, R2 ;  /* 0x0000000219027221 */ /* 0x000fc80000010000 */
        /* <DEDUP_REMOVED lines=25> */
[----:B------:R-:W-:-:S04]  /*100a0*/  FADD.FTZ R238, R30, R5 ;  /* 0x000000051eee7221 */ /* 0x000fc80000010000 */
[----:B------:R1:W-:Y:S01]  /*100b0*/  STL [R1+0x1c], R243 ;  /* 0x00001cf301007387 */ /* 0x0003e20000100800 */
[C---:B------:R-:W-:Y:S03]  /*100c0*/  HMMA.16816.F32 R44, R124.reuse, R50, R44 ;  /* 0x000000327c2c723c */ /* 0x040fe6000000182c */
[----:B------:R1:W-:Y:S03]  /*100d0*/  STL [R1+0x18], R242 ;  /* 0x000018f201007387 */ /* 0x0003e60000100800 */
[C---:B------:R-:W-:Y:S01]  /*100e0*/  HMMA.16816.F32 R56, R124.reuse, R64, R56 ;  /* 0x000000407c38723c */ /* 0x040fe20000001838 */
[----:B------:R1:W-:Y:S04]  /*100f0*/  STL [R1+0x20], R238 ;  /* 0x000020ee01007387 */ /* 0x0003e80000100800 */
[----:B------:R1:W-:Y:S01]  /*10100*/  STL [R1+0x24], R239 ;  /* 0x000024ef01007387 */ /* 0x0003e20000100800 */
        /* <DEDUP_REMOVED lines=22> */
[----:B------:R-:W-:Y:S01]  /*10270*/  MOV R134, R233 ;  /* 0x000000e900867202 */ /* 0x000fe20000000f00 */
[----:B------:R-:W-:-:S05]  /*10280*/  NOP ;  /* 0x0000000000007918 */ /* 0x000fca0000000000 */
[----:B-1----:R-:W-:-:S15]  /*10290*/  @!P0 BRA `(.L_x_2311) ;  /* 0x00000034004c8947 */ /* 0x002fde0003800000 */
[----:B------:R-:W2:Y:S01]  /*102a0*/  LDL R250, [R1+0x74] ;  /* 0x0000740001fa7983 */ /* 0x000ea20000100800 */
[----:B------:R-:W-:-:S04]  /*102b0*/  DEPBAR.LE SB0, 0x0 ;  /* 0x000080000000791a */ /* 0x000fc80000000000 */
[----:B------:R-:W3:Y:S01]  /*102c0*/  LDL R251, [R1+0x38] ;  /* 0x0000380001fb7983 */ /* 0x000ee20000100800 */
[----:B------:R-:W-:Y:S02]  /*102d0*/  IMAD.U32 R6, RZ, RZ, UR10 ;  /* 0x0000000aff067e24 */ /* 0x000fe4000f8e00ff */
[----:B------:R-:W-:Y:S01]  /*102e0*/  IMAD.U32 R2, RZ, RZ, UR10 ;  /* 0x0000000aff027e24 */ /* 0x000fe2000f8e00ff */
[----:B------:R-:W-:Y:S01]  /*102f0*/  BAR.SYNC.DEFER_BLOCKING 0x0 ;  /* 0x0000000000007b1d */ /* 0x000fe20000010000 */
[C---:B------:R-:W-:Y:S02]  /*10300*/  IADD3 R8, P5, R240.reuse, -UR10, RZ ;  /* 0x8000000af0087c10 */ /* 0x040fe4000ffbe0ff */
[----:B------:R-:W-:Y:S02]  /*10310*/  IADD3 R6, P4, P3, R240, 0x80, -R6 ;  /* 0x00000080f0067810 */ /* 0x000fe40007b9e806 */
[C---:B------:R-:W-:Y:S02]  /*10320*/  IADD3 R4, P2, R234.reuse, -UR10, RZ ;  /* 0x8000000aea047c10 */ /* 0x040fe4000ff5e0ff */
[----:B------:R-:W-:Y:S01]  /*10330*/  IADD3 R2, P1, P0, R234, 0x80, -R2 ;  /* 0x00000080ea027810 */ /* 0x000fe2000783e802 */
[----:B------:R-:W4:Y:S01]  /*10340*/  LDL R249, [R1+0x70] ;  /* 0x0000700001f97983 */ /* 0x000f220000100800 */
[----:B------:R-:W-:-:S02]  /*10350*/  IADD3.X R9, R241, ~UR11, RZ, P5, !PT ;  /* 0x8000000bf1097c10 */ /* 0x000fc4000affe4ff */
[----:B------:R-:W-:Y:S02]  /*10360*/  IADD3.X R7, R241, ~UR11, RZ, P4, P3 ;  /* 0x8000000bf1077c10 */ /* 0x000fe4000a7e64ff */
        /* <DEDUP_REMOVED lines=9> */
[----:B------:R-:W-:Y:S04]  /*10400*/  LDSM.16.M88.4 R24, [R208+0x8000] ;  /* 0x00800000d018783b */ /* 0x000fe80000000200 */
[----:B------:R-:W-:Y:S04]  /*10410*/  LDSM.16.M88.4 R20, [R208+0x8800] ;  /* 0x00880000d014783b */ /* 0x000fe80000000200 */
[----:B------:R-:W-:Y:S04]  /*10420*/  LDSM.16.M88.4 R28, [R219] ;  /* 0x00000000db1c783b */ /* 0x000fe80000000200 */
[----:B-1----:R-:W1:Y:S04]  /*10430*/  LDSM.16.M88.4 R8, [R210] ;  /* 0x00000000d208783b */ /* 0x002e680000000200 */
[----:B------:R-:W-:Y:S04]  /*10440*/  LDSM.16.M88.4 R12, [R212+0x2000] ;  /* 0x00200000d40c783b */ /* 0x000fe80000000200 */
[----:B-----5:R-:W5:Y:S04]  /*10450*/  LDSM.16.M88.4 R4, [R210+0x2000] ;  /* 0x00200000d204783b */ /* 0x020f680000000200 */
[----:B------:R-:W5:Y:S04]  /*10460*/  LDSM.16.M88.4 R32, [R222] ;  /* 0x00000000de20783b */ /* 0x000f680000000200 */
[----:B------:R-:W5:Y:S01]  /*10470*/  LDSM.16.M88.4 R16, [R212] ;  /* 0x00000000d410783b */ /* 0x000f620000000200 */
[----:B------:R-:W-:Y:S01]  /*10480*/  UIADD3 UR32, UR37, -0x5, URZ ;  /* 0xfffffffb25207890 */ /* 0x000fe2000fffe03f */
[----:B------:R-:W-:-:S02]  /*10490*/  IMAD.U32 R2, RZ, RZ, UR35 ;  /* 0x00000023ff027e24 */ /* 0x000fc4000f8e00ff */
[----:B------:R-:W0:Y:S01]  /*104a0*/  LDGDEPBAR ;  /* 0x00000000000079af */ /* 0x000e220000000000 */
[----:B-1----:R-:W-:Y:S06]  /*104b0*/  HMMA.16816.F32 R184, R8, R24, RZ ;  /* 0x0000001808b8723c */ /* 0x002fec00000018ff */
[C---:B-----5:R-:W-:Y:S06]  /*104c0*/  HMMA.16816.F32 R180, R4.reuse, R26, RZ ;  /* 0x0000001a04b4723c */ /* 0x060fec00000018ff */
[C---:B------:R-:W-:Y:S06]  /*104d0*/  HMMA.16816.F32 R136, R4.reuse, R24, RZ ;  /* 0x000000180488723c */ /* 0x040fec00000018ff */
[C---:B------:R-:W-:Y:S06]  /*104e0*/  HMMA.16816.F32 R132, R4.reuse, R20, RZ ;  /* 0x000000140484723c */ /* 0x040fec00000018ff */
[----:B------:R-:W-:Y:S01]  /*104f0*/  HMMA.16816.F32 R176, R4, R22, RZ ;  /* 0x0000001604b0723c */ /* 0x000fe200000018ff */
[----:B------:R-:W-:Y:S05]  /*10500*/  LDSM.16.M88.4 R4, [R218+0x2000] ;  /* 0x00200000da04783b */ /* 0x000fea0000000200 */
[C---:B------:R-:W-:Y:S01]  /*10510*/  HMMA.16816.F32 R192, R8.reuse, R26, RZ ;  /* 0x0000001a08c0723c */ /* 0x040fe200000018ff */
[----:B------:R-:W1:Y:S05]  /*10520*/  LDSM.16.M88.4 R24, [R216+0x8000] ;  /* 0x00800000d818783b */ /* 0x000e6a0000000200 */
[C---:B------:R-:W-:Y:S06]  /*10530*/  HMMA.16816.F32 R140, R8.reuse, R20, RZ ;  /* 0x00000014088c723c */ /* 0x040fec00000018ff */
[----:B------:R-:W-:Y:S01]  /*10540*/  HMMA.16816.F32 R188, R8, R22, RZ ;  /* 0x0000001608bc723c */ /* 0x000fe200000018ff */
[----:B------:R-:W5:Y:S04]  /*10550*/  LDSM.16.M88.4 R20, [R216+0x8800] ;  /* 0x00880000d814783b */ /* 0x000f680000000200 */
[----:B------:R-:W5:Y:S01]  /*10560*/  LDSM.16.M88.4 R8, [R218] ;  /* 0x00000000da08783b */ /* 0x000f620000000200 */
[C---:B------:R-:W-:Y:S06]  /*10570*/  HMMA.16816.F32 R180, R12.reuse, R30, R180 ;  /* 0x0000001e0cb4723c */ /* 0x040fec00000018b4 */
[C---:B------:R-:W-:Y:S01]  /*10580*/  HMMA.16816.F32 R200, R12.reuse, R28, R136 ;  /* 0x0000001c0cc8723c */ /* 0x040fe20000001888 */
[----:B------:R-:W-:Y:S05]  /*10590*/  LDSM.16.M88.4 R136, [R215] ;  /* 0x00000000d788783b */ /* 0x000fea0000000200 */
[C---:B------:R-:W-:Y:S01]  /*105a0*/  HMMA.16816.F32 R204, R12.reuse, R32, R132 ;  /* 0x000000200ccc723c */ /* 0x040fe20000001884 */
[----:B------:R-:W-:Y:S05]  /*105b0*/  LDSM.16.M88.4 R132, [R215+0x800] ;  /* 0x00080000d784783b */ /* 0x000fea0000000200 */
[----:B------:R-:W-:Y:S01]  /*105c0*/  HMMA.16816.F32 R196, R12, R34, R176 ;  /* 0x000000220cc4723c */ /* 0x000fe200000018b0 */
[----:B------:R-:W5:Y:S05]  /*105d0*/  LDSM.16.M88.4 R12, [R217+0x2000] ;  /* 0x00200000d90c783b */ /* 0x000f6a0000000200 */
[C---:B------:R-:W-:Y:S06]  /*105e0*/  HMMA.16816.F32 R176, R16.reuse, R32, R140 ;  /* 0x0000002010b0723c */ /* 0x040fec000000188c */
[C---:B------:R-:W-:Y:S06]  /*105f0*/  HMMA.16816.F32 R184, R16.reuse, R28, R184 ;  /* 0x0000001c10b8723c */ /* 0x040fec00000018b8 */
[C---:B------:R-:W-:Y:S06]  /*10600*/  HMMA.16816.F32 R140, R16.reuse, R30, R192 ;  /* 0x0000001e108c723c */ /* 0x040fec00000018c0 */
[----:B------:R-:W-:Y:S06]  /*10610*/  HMMA.16816.F32 R32, R16, R34, R188 ;  /* 0x000000221020723c */ /* 0x000fec00000018bc */
[C---:B-1----:R-:W-:Y:S06]  /*10620*/  HMMA.16816.F32 R28, R4.reuse, R26, R180 ;  /* 0x0000001a041c723c */ /* 0x042fec00000018b4 */
[C---:B-----5:R-:W-:Y:S06]  /*10630*/  HMMA.16816.F32 R180, R4.reuse, R20, R204 ;  /* 0x0000001404b4723c */ /* 0x060fec00000018cc */
[-C--:B------:R-:W-:Y:S06]  /*10640*/  HMMA.16816.F32 R16, R4, R24.reuse, R200 ;  /* 0x000000180410723c */ /* 0x080fec00000018c8 */
[C---:B------:R-:W-:Y:S06]  /*10650*/  HMMA.16816.F32 R200, R8.reuse, R24, R184 ;  /* 0x0000001808c8723c */ /* 0x040fec00000018b8 */
[C---:B------:R-:W-:Y:S06]  /*10660*/  HMMA.16816.F32 R140, R8.reuse, R26, R140 ;  /* 0x0000001a088c723c */ /* 0x040fec000000188c */
[C---:B------:R-:W-:Y:S06]  /*10670*/  HMMA.16816.F32 R192, R8.reuse, R20, R176 ;  /* 0x0000001408c0723c */ /* 0x040fec00000018b0 */
[-C--:B------:R-:W-:Y:S01]  /*10680*/  HMMA.16816.F32 R188, R8, R22.reuse, R32 ;  /* 0x0000001608bc723c */ /* 0x080fe20000001820 */
[----:B------:R-:W1:Y:S04]  /*10690*/  LDSM.16.M88.4 R8, [R217] ;  /* 0x00000000d908783b */ /* 0x000e680000000200 */
[----:B------:R-:W-:Y:S01]  /*106a0*/  LDSM.16.M88.4 R32, [R208+0x9800] ;  /* 0x00980000d020783b */ /* 0x000fe20000000200 */
[----:B------:R-:W-:Y:S03]  /*106b0*/  HMMA.16816.F32 R196, R4, R22, R196 ;  /* 0x0000001604c4723c */ /* 0x000fe600000018c4 */
[----:B------:R-:W-:Y:S03]  /*106c0*/  LDSM.16.M88.4 R4, [R210+0x6000] ;  /* 0x00600000d204783b */ /* 0x000fe60000000200 */
[C---:B------:R-:W-:Y:S01]  /*106d0*/  HMMA.16816.F32 R24, R12.reuse, R138, R28 ;  /* 0x0000008a0c18723c */ /* 0x040fe2000000181c */
[----:B------:R-:W5:Y:S05]  /*106e0*/  LDSM.16.M88.4 R28, [R208+0x9000] ;  /* 0x00900000d01c783b */ /* 0x000f6a0000000200 */
[C---:B------:R-:W-:Y:S06]  /*106f0*/  HMMA.16816.F32 R20, R12.reuse, R132, R180 ;  /* 0x000000840c14723c */ /* 0x040fec00000018b4 */
[C---:B------:R-:W-:Y:S01]  /*10700*/  HMMA.16816.F32 R184, R12.reuse, R136, R16 ;  /* 0x000000880cb8723c */ /* 0x040fe20000001810 */
[----:B------:R-:W2:Y:S05]  /*10710*/  LDSM.16.M88.4 R16, [R210+0x4000] ;  /* 0x00400000d210783b */ /* 0x000eaa0000000200 */
[----:B------:R-:W-:Y:S06]  /*10720*/  HMMA.16816.F32 R12, R12, R134, R196 ;  /* 0x000000860c0c723c */ /* 0x000fec00000018c4 */
[C---:B-1----:R-:W-:Y:S06]  /*10730*/  HMMA.16816.F32 R176, R8.reuse, R136, R200 ;  /* 0x0000008808b0723c */ /* 0x042fec00000018c8 */
[C---:B------:R-:W-:Y:S06]  /*10740*/  HMMA.16816.F32 R140, R8.reuse, R138, R140 ;  /* 0x0000008a088c723c */ /* 0x040fec000000188c */
[C---:B------:R-:W-:Y:S06]  /*10750*/  HMMA.16816.F32 R136, R8.reuse, R132, R192 ;  /* 0x000000840888723c */ /* 0x040fec00000018c0 */
[----:B------:R-:W-:Y:S01]  /*10760*/  HMMA.16816.F32 R132, R8, R134, R188 ;  /* 0x000000860884723c */ /* 0x000fe200000018bc */
[----:B------:R-:W-:Y:S05]  /*10770*/  LDSM.16.M88.4 R8, [R212+0x6000] ;  /* 0x00600000d408783b */ /* 0x000fea0000000200 */
[C---:B-----5:R-:W-:Y:S01]  /*10780*/  HMMA.16816.F32 R196, R4.reuse, R30, R24 ;  /* 0x0000001e04c4723c */ /* 0x060fe20000001818 */
[----:B------:R-:W1:Y:S05]  /*10790*/  LDSM.16.M88.4 R24, [R221] ;  /* 0x00000000dd18783b */ /* 0x000e6a0000000200 */
[C---:B------:R-:W-:Y:S01]  /*107a0*/  HMMA.16816.F32 R192, R4.reuse, R32, R20 ;  /* 0x0000002004c0723c */ /* 0x040fe20000001814 */
[----:B------:R-:W5:Y:S05]  /*107b0*/  LDSM.16.M88.4 R20, [R220] ;  /* 0x00000000dc14783b */ /* 0x000f6a0000000200 */
[C---:B------:R-:W-:Y:S06]  /*107c0*/  HMMA.16816.F32 R200, R4.reuse, R28, R184 ;  /* 0x0000001c04c8723c */ /* 0x040fec00000018b8 */
[----:B------:R-:W-:Y:S01]  /*107d0*/  HMMA.16816.F32 R188, R4, R34, R12 ;  /* 0x0000002204bc723c */ /* 0x000fe2000000180c */
[----:B------:R-:W3:Y:S04]  /*107e0*/  LDSM.16.M88.4 R12, [R212+0x4000] ;  /* 0x00400000d40c783b */ /* 0x000ee80000000200 */
[----:B------:R-:W-:Y:S01]  /*107f0*/  LDSM.16.M88.4 R4, [R218+0x6000] ;  /* 0x00600000da04783b */ /* 0x000fe20000000200 */
[C---:B--2---:R-:W-:Y:S06]  /*10800*/  HMMA.16816.F32 R184, R16.reuse, R28, R176 ;  /* 0x0000001c10b8723c */ /* 0x044fec00000018b0 */
[C---:B------:R-:W-:Y:S01]  /*10810*/  HMMA.16816.F32 R180, R16.reuse, R30, R140 ;  /* 0x0000001e10b4723c */ /* 0x040fe2000000188c */
[----:B------:R-:W-:Y:S05]  /*10820*/  LDSM.16.M88.4 R28, [R216+0x9800] ;  /* 0x00980000d81c783b */ /* 0x000fea0000000200 */
[C---:B------:R-:W-:Y:S06]  /*10830*/  HMMA.16816.F32 R176, R16.reuse, R32, R136 ;  /* 0x0000002010b0723c */ /* 0x040fec0000001888 */
[----:B------:R-:W-:Y:S01]  /*10840*/  HMMA.16816.F32 R16, R16, R34, R132 ;  /* 0x000000221010723c */ /* 0x000fe20000001884 */
[----:B------:R-:W2:Y:S05]  /*10850*/  LDSM.16.M88.4 R32, [R216+0x9000] ;  /* 0x00900000d820783b */ /* 0x000eaa0000000200 */
[C---:B-1----:R-:W-:Y:S06]  /*10860*/  HMMA.16816.F32 R140, R8.reuse, R24, R200 ;  /* 0x00000018088c723c */ /* 0x042fec00000018c8 */
[C---:B------:R-:W-:Y:S06]  /*10870*/  HMMA.16816.F32 R136, R8.reuse, R26, R196 ;  /* 0x0000001a0888723c */ /* 0x040fec00000018c4 */
[C---:B-----5:R-:W-:Y:S06]  /*10880*/  HMMA.16816.F32 R132, R8.reuse, R20, R192 ;  /* 0x000000140884723c */ /* 0x060fec00000018c0 */
[----:B------:R-:W-:Y:S06]  /*10890*/  HMMA.16816.F32 R8, R8, R22, R188 ;  /* 0x000000160808723c */ /* 0x000fec00000018bc */
[C---:B---3--:R-:W-:Y:S06]  /*108a0*/  HMMA.16816.F32 R192, R12.reuse, R26, R180 ;  /* 0x0000001a0cc0723c */ /* 0x048fec00000018b4 */
[C---:B------:R-:W-:Y:S06]  /*108b0*/  HMMA.16816.F32 R180, R12.reuse, R20, R176 ;  /* 0x000000140cb4723c */ /* 0x040fec00000018b0 */
[C---:B------:R-:W-:Y:S06]  /*108c0*/  HMMA.16816.F32 R196, R12.reuse, R24, R184 ;  /* 0x000000180cc4723c */ /* 0x040fec00000018b8 */
[----:B------:R-:W-:Y:S01]  /*108d0*/  HMMA.16816.F32 R188, R12, R22, R16 ;  /* 0x000000160cbc723c */ /* 0x000fe20000001810 */
[----:B------:R-:W1:Y:S04]  /*108e0*/  LDSM.16.M88.4 R12, [R218+0x4000] ;  /* 0x00400000da0c783b */ /* 0x000e680000000200 */
[----:B------:R-:W-:Y:S01]  /*108f0*/  LDSM.16.M88.4 R16, [R215+0x1000] ;  /* 0x00100000d710783b */ /* 0x000fe20000000200 */
[C---:B--2---:R-:W-:Y:S03]  /*10900*/  HMMA.16816.F32 R176, R4.reuse, R34, R136 ;  /* 0x0000002204b0723c */ /* 0x044fe60000001888 */
[----:B------:R-:W-:Y:S03]  /*10910*/  LDSM.16.M88.4 R20, [R215+0x1800] ;  /* 0x00180000d714783b */ /* 0x000fe60000000200 */
[C---:B------:R-:W-:Y:S06]  /*10920*/  HMMA.16816.F32 R184, R4.reuse, R32, R140 ;  /* 0x0000002004b8723c */ /* 0x040fec000000188c */
[C---:B------:R-:W-:Y:S06]  /*10930*/  HMMA.16816.F32 R136, R4.reuse, R28, R132 ;  /* 0x0000001c0488723c */ /* 0x040fec0000001884 */
[----:B------:R-:W-:Y:S01]  /*10940*/  HMMA.16816.F32 R24, R4, R30, R8 ;  /* 0x0000001e0418723c */ /* 0x000fe20000001808 */
[----:B------:R-:W2:Y:S04]  /*10950*/  LDSM.16.M88.4 R4, [R217+0x6000] ;  /* 0x00600000d904783b */ /* 0x000ea80000000200 */
[----:B------:R-:W3:Y:S01]  /*10960*/  LDSM.16.M88.4 R8, [R217+0x4000] ;  /* 0x00400000d908783b */ /* 0x000ee20000000200 */
[----:B------:R-:W-:Y:S01]  /*10970*/  IMAD.U32 R3, RZ, RZ, UR32 ;  /* 0x00000020ff037e24 */ /* 0x000fe2000f8e00ff */
[----:B------:R-:W-:Y:S01]  /*10980*/  UISETP.GT.AND UP0, UPT, UR32, UR23, UPT ;  /* 0x000000172000728c */ /* 0x000fe2000bf04270 */
[----:B------:R-:W-:-:S04]  /*10990*/  DEPBAR.LE SB0, 0x0 ;  /* 0x000080000000791a */ /* 0x000fc80000000000 */
[C---:B-1----:R-:W-:Y:S06]  /*109a0*/  HMMA.16816.F32 R140, R12.reuse, R30, R188 ;  /* 0x0000001e0c8c723c */ /* 0x042fec00000018bc */
[C---:B------:R-:W-:Y:S06]  /*109b0*/  HMMA.16816.F32 R132, R12.reuse, R32, R196 ;  /* 0x000000200c84723c */ /* 0x040fec00000018c4 */
[----:B------:R-:W-:Y:S06]  /*109c0*/  HMMA.16816.F32 R32, R12, R34, R192 ;  /* 0x000000220c20723c */ /* 0x000fec00000018c0 */
[C---:B--2---:R-:W-:Y:S07]  /*109d0*/  HMMA.16816.F32 R188, R4.reuse, R18, R176 ;  /* 0x0000001204bc723c */ /* 0x044fee00000018b0 */
[----:B------:R-:W-:Y:S01]  /*109e0*/  IMAD.WIDE.U32 R176, R250, -0x326172a9, RZ ;  /* 0xcd9e8d57fab07825 */ /* 0x000fe200078e00ff */
[C---:B------:R-:W-:Y:S06]  /*109f0*/  HMMA.16816.F32 R184, R4.reuse, R16, R184 ;  /* 0x0000001004b8723c */ /* 0x040fec00000018b8 */
[C---:B------:R-:W-:Y:S06]  /*10a00*/  HMMA.16816.F32 R196, R4.reuse, R20, R136 ;  /* 0x0000001404c4723c */ /* 0x040fec0000001888 */
[----:B------:R-:W-:Y:S07]  /*10a10*/  HMMA.16816.F32 R192, R4, R22, R24 ;  /* 0x0000001604c0723c */ /* 0x000fee0000001818 */
[----:B------:R-:W-:-:S02]  /*10a20*/  LOP3.LUT R4, R177, R251, RZ, 0x3c, !PT ;  /* 0x000000fbb1047212 */ /* 0x000fc400078e3cff */
[----:B------:R-:W1:Y:S01]  /*10a30*/  S2R R251, SR_TID.X ;  /* 0x0000000000fb7919 */ /* 0x000e620000002100 */
[----:B------:R-:W-:Y:S07]  /*10a40*/  HMMA.16816.F32 R180, R12, R28, R180 ;  /* 0x0000001c0cb4723c */ /* 0x000fee00000018b4 */
[----:B----4-:R-:W-:Y:S01]  /*10a50*/  IMAD.WIDE.U32 R14, R249, -0x2daee0ad, RZ ;  /* 0xd2511f53f90e7825 */ /* 0x010fe200078e00ff */
[----:B---3--:R-:W-:Y:S04]  /*10a60*/  HMMA.16816.F32 R28, R8, R16, R132 ;  /* 0x00000010081c723c */ /* 0x008fe80000001884 */
[----:B------:R-:W-:-:S02]  /*10a70*/  LOP3.LUT R2, R15, UR32, R2, 0x96, !PT ;  /* 0x000000200f027c12 */ /* 0x000fc4000f8e9602 */
[----:B------:R-:W-:Y:S03]  /*10a80*/  HMMA.16816.F32 R132, R8, R18, R32 ;  /* 0x000000120884723c */ /* 0x000fe60000001820 */
[----:B------:R-:W-:-:S04]  /*10a90*/  IMAD.WIDE.U32 R12, R2, -0x326172a9, RZ ;  /* 0xcd9e8d57020c7825 */ /* 0x000fc800078e00ff */
[----:B-1----:R-:W-:-:S05]  /*10aa0*/  IMAD.SHL.U32 R251, R251, 0x2, RZ ;  /* 0x00000002fbfb7824 */ /* 0x002fca00078e00ff */
[----:B------:R-:W-:-:S05]  /*10ab0*/  LOP3.LUT R251, R251, 0x6, RZ, 0xc0, !PT ;  /* 0x00000006fbfb7812 */ /* 0x000fca00078ec0ff */
[----:B------:R-:W-:-:S04]  /*10ac0*/  IMAD R2, R3, 0x20, R251 ;  /* 0x0000002003027824 */ /* 0x000fc800078e02fb */
[C---:B------:R-:W-:Y:S01]  /*10ad0*/  VIADD R3, R2.reuse, 0x1 ;  /* 0x0000000102037836 */ /* 0x040fe20000000000 */
[C---:B------:R-:W-:Y:S01]  /*10ae0*/  ISETP.GE.AND P5, PT, R2.reuse, R229, PT ;  /* 0x000000e50200720c */ /* 0x040fe20003fa6270 */
[----:B------:R-:W-:Y:S01]  /*10af0*/  HMMA.16816.F32 R32, R8, R20, R180 ;  /* 0x000000140820723c */ /* 0x000fe200000018b4 */
[CC--:B------:R-:W-:Y:S02]  /*10b00*/  ISETP.GE.AND P2, PT, R2.reuse, R228.reuse, PT ;  /* 0x000000e40200720c */ /* 0x0c0fe40003f46270 */
[C---:B------:R-:W-:Y:S01]  /*10b10*/  ISETP.GE.AND P0, PT, R3.reuse, R228, PT ;  /* 0x000000e40300720c */ /* 0x040fe20003f06270 */
[C---:B------:R-:W-:Y:S01]  /*10b20*/  VIADD R6, R2.reuse, 0x9 ;  /* 0x0000000902067836 */ /* 0x040fe20000000000 */
[C---:B------:R-:W-:Y:S02]  /*10b30*/  ISETP.LT.OR P5, PT, R2.reuse, R225, P5 ;  /* 0x000000e10200720c */ /* 0x040fe40002fa1670 */
[-C--:B------:R-:W-:Y:S01]  /*10b40*/  ISETP.LT.OR P0, PT, R3, R224.reuse, P0 ;  /* 0x000000e00300720c */ /* 0x080fe20000701670 */
[C---:B------:R-:W-:Y:S01]  /*10b50*/  VIADD R7, R2.reuse, 0x8 ;  /* 0x0000000802077836 */ /* 0x040fe20000000000 */
[----:B------:R-:W-:-:S02]  /*10b60*/  ISETP.LT.OR P2, PT, R2, R224, P2 ;  /* 0x000000e00200720c */ /* 0x000fc40001741670 */
[----:B------:R-:W-:Y:S02]  /*10b70*/  FSEL R26, R31, -INF , !P0 ;  /* 0xff8000001f1a7808 */ /* 0x000fe40004000000 */
[----:B------:R-:W-:Y:S01]  /*10b80*/  ISETP.GE.AND P0, PT, R6, R228, PT ;  /* 0x000000e40600720c */ /* 0x000fe20003f06270 */
[----:B------:R-:W-:Y:S01]  /*10b90*/  HMMA.16816.F32 R136, R8, R22, R140 ;  /* 0x000000160888723c */ /* 0x000fe2000000188c */
[-C--:B------:R-:W-:Y:S02]  /*10ba0*/  ISETP.GE.AND P3, PT, R3, R229.reuse, PT ;  /* 0x000000e50300720c */ /* 0x080fe40003f66270 */
[----:B------:R-:W-:Y:S02]  /*10bb0*/  FSEL R15, R28, -INF , !P5 ;  /* 0xff8000001c0f7808 */ /* 0x000fe40006800000 */
[----:B------:R-:W-:Y:S01]  /*10bc0*/  FSEL R18, R30, -INF , !P2 ;  /* 0xff8000001e127808 */ /* 0x000fe20005000000 */
[----:B------:R-:W-:Y:S01]  /*10bd0*/  IMAD.WIDE.U32 R24, R4, -0x2daee0ad, RZ ;  /* 0xd2511f5304187825 */ /* 0x000fe200078e00ff */
[----:B------:R-:W-:-:S02]  /*10be0*/  ISETP.GE.AND P5, PT, R7, R229, PT ;  /* 0x000000e50700720c */ /* 0x000fc40003fa6270 */
[----:B------:R-:W-:Y:S01]  /*10bf0*/  ISETP.GE.AND P2, PT, R7, R228, PT ;  /* 0x000000e40700720c */ /* 0x000fe20003f46270 */
[----:B------:R-:W-:Y:S01]  /*10c00*/  VIADD R4, R2, 0x11 ;  /* 0x0000001102047836 */ /* 0x000fe20000000000 */
[-C--:B------:R-:W-:Y:S01]  /*10c10*/  ISETP.LT.OR P0, PT, R6, R224.reuse, P0 ;  /* 0x000000e00600720c */ /* 0x080fe20000701670 */
[----:B------:R-:W-:Y:S01]  /*10c20*/  VIADD R5, R2, 0x10 ;  /* 0x0000001002057836 */ /* 0x000fe20000000000 */
[-C--:B------:R-:W-:Y:S02]  /*10c30*/  ISETP.LT.OR P3, PT, R3, R225.reuse, P3 ;  /* 0x000000e10300720c */ /* 0x080fe40001f61670 */
[C---:B------:R-:W-:Y:S02]  /*10c40*/  ISETP.LT.OR P5, PT, R7.reuse, R225, P5 ;  /* 0x000000e10700720c */ /* 0x040fe40002fa1670 */
[----:B------:R-:W-:Y:S02]  /*10c50*/  ISETP.LT.OR P2, PT, R7, R224, P2 ;  /* 0x000000e00700720c */ /* 0x000fe40001741670 */
[----:B------:R-:W-:-:S02]  /*10c60*/  ISETP.GE.AND P4, PT, R3, R231, PT ;  /* 0x000000e70300720c */ /* 0x000fc40003f86270 */
[----:B------:R-:W-:Y:S02]  /*10c70*/  ISETP.GE.AND P1, PT, R3, R230, PT ;  /* 0x000000e60300720c */ /* 0x000fe40003f26270 */
[----:B------:R-:W-:Y:S02]  /*10c80*/  FSEL R30, R135, -INF , !P0 ;  /* 0xff800000871e7808 */ /* 0x000fe40004000000 */
[----:B------:R-:W-:Y:S02]  /*10c90*/  FSEL R16, R29, -INF , !P3 ;  /* 0xff8000001d107808 */ /* 0x000fe40005800000 */
[----:B------:R-:W-:Y:S02]  /*10ca0*/  ISETP.GE.AND P0, PT, R4, R228, PT ;  /* 0x000000e40400720c */ /* 0x000fe40003f06270 */
[----:B------:R-:W-:Y:S02]  /*10cb0*/  FSEL R20, R132, -INF , !P5 ;  /* 0xff80000084147808 */ /* 0x000fe40006800000 */
[----:B------:R-:W-:-:S02]  /*10cc0*/  FSEL R29, R134, -INF , !P2 ;  /* 0xff800000861d7808 */ /* 0x000fc40005000000 */
[C---:B------:R-:W-:Y:S02]  /*10cd0*/  ISETP.GE.AND P5, PT, R5.reuse, R229, PT ;  /* 0x000000e50500720c */ /* 0x040fe40003fa6270 */
[----:B------:R-:W-:Y:S02]  /*10ce0*/  ISETP.GE.AND P2, PT, R5, R228, PT ;  /* 0x000000e40500720c */ /* 0x000fe40003f46270 */
[C---:B------:R-:W-:Y:S02]  /*10cf0*/  ISETP.LT.OR P4, PT, R3.reuse, R227, P4 ;  /* 0x000000e30300720c */ /* 0x040fe40002781670 */
[----:B------:R-:W-:Y:S01]  /*10d00*/  ISETP.LT.OR P1, PT, R3, R226, P1 ;  /* 0x000000e20300720c */ /* 0x000fe20000f21670 */
[----:B------:R-:W-:Y:S01]  /*10d10*/  VIADD R3, R2, 0x18 ;  /* 0x0000001802037836 */ /* 0x000fe20000000000 */
[----:B------:R-:W-:Y:S02]  /*10d20*/  ISETP.GE.AND P3, PT, R6, R229, PT ;  /* 0x000000e50600720c */ /* 0x000fe40003f66270 */
[----:B------:R-:W-:-:S02]  /*10d30*/  ISETP.LT.OR P0, PT, R4, R224, P0 ;  /* 0x000000e00400720c */ /* 0x000fc40000701670 */
[----:B------:R-:W-:Y:S02]  /*10d40*/  FMNMX.FTZ R8, R237, R15, !PT ;  /* 0x0000000fed087209 */ /* 0x000fe40007810000 */
[CC--:B------:R-:W-:Y:S02]  /*10d50*/  ISETP.LT.OR P5, PT, R5.reuse, R225.reuse, P5 ;  /* 0x000000e10500720c */ /* 0x0c0fe40002fa1670 */
[----:B------:R-:W-:Y:S02]  /*10d60*/  ISETP.LT.OR P2, PT, R5, R224, P2 ;  /* 0x000000e00500720c */ /* 0x000fe40001741670 */
[----:B------:R-:W-:Y:S02]  /*10d70*/  ISETP.LT.OR P3, PT, R6, R225, P3 ;  /* 0x000000e10600720c */ /* 0x000fe40001f61670 */
[----:B------:R-:W-:Y:S02]  /*10d80*/  FSEL R205, R35, -INF , !P0 ;  /* 0xff80000023cd7808 */ /* 0x000fe40004000000 */
[----:B------:R-:W-:-:S02]  /*10d90*/  FMNMX.FTZ R8, R16, R8, !PT ;  /* 0x0000000810087209 */ /* 0x000fc40007810000 */
[----:B------:R-:W-:Y:S02]  /*10da0*/  ISETP.GE.AND P0, PT, R3, R229, PT ;  /* 0x000000e50300720c */ /* 0x000fe40003f06270 */
[----:B------:R-:W-:Y:S02]  /*10db0*/  FSEL R202, R32, -INF , !P5 ;  /* 0xff80000020ca7808 */ /* 0x000fe40006800000 */
[----:B------:R-:W-:Y:S02]  /*10dc0*/  FSEL R203, R34, -INF , !P2 ;  /* 0xff80000022cb7808 */ /* 0x000fe40005000000 */
[C---:B------:R-:W-:Y:S02]  /*10dd0*/  ISETP.GE.AND P5, PT, R2.reuse, R231, PT ;  /* 0x000000e70200720c */ /* 0x040fe40003fa6270 */
[----:B------:R-:W-:Y:S02]  /*10de0*/  ISETP.GE.AND P2, PT, R2, R230, PT ;  /* 0x000000e60200720c */ /* 0x000fe40003f46270 */
[----:B------:R-:W-:-:S02]  /*10df0*/  FSEL R21, R133, -INF , !P3 ;  /* 0xff80000085157808 */ /* 0x000fc40005800000 */
[----:B------:R-:W-:Y:S02]  /*10e00*/  ISETP.GE.AND P3, PT, R4, R229, PT ;  /* 0x000000e50400720c */ /* 0x000fe40003f66270 */
[----:B------:R-:W-:Y:S02]  /*10e10*/  FMNMX.FTZ R8, R20, R8, !PT ;  /* 0x0000000814087209 */ /* 0x000fe40007810000 */
[----:B------:R-:W-:Y:S02]  /*10e20*/  ISETP.LT.OR P0, PT, R3, R225, P0 ;  /* 0x000000e10300720c */ /* 0x000fe40000701670 */
[C---:B------:R-:W-:Y:S01]  /*10e30*/  ISETP.LT.OR P5, PT, R2.reuse, R227, P5 ;  /* 0x000000e30200720c */ /* 0x040fe20002fa1670 */
[----:B------:R-:W-:Y:S01]  /*10e40*/  BAR.SYNC.DEFER_BLOCKING 0x0 ;  /* 0x0000000000007b1d */ /* 0x000fe20000010000 */
[C---:B------:R-:W-:Y:S01]  /*10e50*/  ISETP.LT.OR P2, PT, R2.reuse, R226, P2 ;  /* 0x000000e20200720c */ /* 0x040fe20001741670 */
[----:B------:R-:W-:Y:S01]  /*10e60*/  VIADD R2, R2, 0x19 ;  /* 0x0000001902027836 */ /* 0x000fe20000000000 */
[----:B------:R-:W-:-:S02]  /*10e70*/  ISETP.LT.OR P3, PT, R4, R225, P3 ;  /* 0x000000e10400720c */ /* 0x000fc40001f61670 */
[----:B------:R-:W-:Y:S02]  /*10e80*/  FMNMX.FTZ R8, R21, R8, !PT ;  /* 0x0000000815087209 */ /* 0x000fe40007810000 */
[----:B------:R-:W-:Y:S02]  /*10e90*/  FSEL R179, R136, -INF , !P0 ;  /* 0xff80000088b37808 */ /* 0x000fe40004000000 */
[----:B------:R-:W-:Y:S02]  /*10ea0*/  PLOP3.LUT P0, PT, PT, PT, UP0, 0x80, 0x0 ;  /* 0x000000000000781c */ /* 0x000fe40003f0f008 */
[----:B------:R-:W-:Y:S02]  /*10eb0*/  FSEL R201, R33, -INF , !P3 ;  /* 0xff80000021c97808 */ /* 0x000fe40005800000 */
[----:B------:R-:W-:Y:S02]  /*10ec0*/  ISETP.GE.AND P6, PT, R2, R229, PT ;  /* 0x000000e50200720c */ /* 0x000fe40003fc6270 */
[----:B------:R-:W-:-:S02]  /*10ed0*/  FMNMX.FTZ R8, R202, R8, !PT ;  /* 0x00000008ca087209 */ /* 0x000fc40007810000 */
[----:B------:R-:W-:Y:S02]  /*10ee0*/  ISETP.GE.AND P3, PT, R3, R228, PT ;  /* 0x000000e40300720c */ /* 0x000fe40003f66270 */
[----:B------:R-:W-:Y:S02]  /*10ef0*/  ISETP.LT.OR P6, PT, R2, R225, P6 ;  /* 0x000000e10200720c */ /* 0x000fe400037c1670 */
[----:B------:R-:W-:Y:S02]  /*10f00*/  FMNMX.FTZ R8, R201, R8, !PT ;  /* 0x00000008c9087209 */ /* 0x000fe40007810000 */
[----:B------:R-:W-:Y:S02]  /*10f10*/  ISETP.LT.OR P3, PT, R3, R224, P3 ;  /* 0x000000e00300720c */ /* 0x000fe40001f61670 */
[----:B------:R-:W-:Y:S02]  /*10f20*/  FSEL R200, R137, -INF , !P6 ;  /* 0xff80000089c87808 */ /* 0x000fe40007000000 */
[----:B------:R-:W-:-:S02]  /*10f30*/  FMNMX.FTZ R9, R236, R18, !PT ;  /* 0x00000012ec097209 */ /* 0x000fc40007810000 */
[----:B------:R-:W-:Y:S02]  /*10f40*/  FMNMX.FTZ R8, R179, R8, !PT ;  /* 0x00000008b3087209 */ /* 0x000fe40007810000 */
[----:B------:R-:W-:Y:S02]  /*10f50*/  LOP3.LUT R176, R13, UR21, R176, 0x96, !PT ;  /* 0x000000150db07c12 */ /* 0x000fe4000f8e96b0 */
[----:B------:R-:W-:Y:S02]  /*10f60*/  LOP3.LUT R177, R25, UR20, R14, 0x96, !PT ;  /* 0x0000001419b17c12 */ /* 0x000fe4000f8e960e */
[----:B------:R-:W-:Y:S02]  /*10f70*/  FSEL R204, R138, -INF , !P3 ;  /* 0xff8000008acc7808 */ /* 0x000fe40005800000 */
[----:B------:R-:W-:Y:S02]  /*10f80*/  ISETP.GE.AND P3, PT, R7, R231, PT ;  /* 0x000000e70700720c */ /* 0x000fe40003f66270 */
[----:B------:R-:W-:-:S02]  /*10f90*/  ISETP.GE.AND P6, PT, R2, R228, PT ;  /* 0x000000e40200720c */ /* 0x000fc40003fc6270 */
[----:B------:R-:W-:Y:S02]  /*10fa0*/  FMNMX.FTZ R17, R26, R9, !PT ;  /* 0x000000091a117209 */ /* 0x000fe40007810000 */
        /* <DEDUP_REMOVED lines=28> */
.L_x_2315:
[----:B------:R-:W2:Y:S04]  /*11170*/  LDL.LU.64 R34, [R1+0x10] ;  /* 0x0000100001227983 */ /* 0x000ea80000300a00 */
[----:B------:R-:W3:Y:S04]  /*11180*/  LDL.LU.64 R32, [R1+0x60] ;  /* 0x0000600001207983 */ /* 0x000ee80000300a00 */
[----:B-1----:R-:W4:Y:S01]  /*11190*/  LDL R10, [R1+0x58] ;  /* 0x00005800010a7983 */ /* 0x002f220000100800 */
[----:B------:R-:W-:Y:S02]  /*111a0*/  ISETP.GE.AND P0, PT, R7, R230, PT ;  /* 0x000000e60700720c */ /* 0x000fe40003f06270 */
[----:B------:R-:W-:Y:S01]  /*111b0*/  FMNMX.FTZ R8, R29, R17, !PT ;  /* 0x000000111d087209 */ /* 0x000fe20007810000 */
[----:B------:R-:W1:Y:S01]  /*111c0*/  SHFL.BFLY PT, R9, R14, 0x2, 0x1f ;  /* 0x0c401f000e097f89 */ /* 0x000e6200000e0000 */
[----:B------:R-:W-:-:S02]  /*111d0*/  ISETP.LT.OR P3, PT, R7, R227, P3 ;  /* 0x000000e30700720c */ /* 0x000fc40001f61670 */
[----:B------:R-:W-:Y:S02]  /*111e0*/  ISETP.LT.OR P0, PT, R7, R226, P0 ;  /* 0x000000e20700720c */ /* 0x000fe40000701670 */
[----:B------:R-:W-:Y:S02]  /*111f0*/  FMNMX.FTZ R7, R30, R8, !PT ;  /* 0x000000081e077209 */ /* 0x000fe40007810000 */
[----:B------:R-:W-:Y:S02]  /*11200*/  ISETP.LT.OR P6, PT, R2, R224, P6 ;  /* 0x000000e00200720c */ /* 0x000fe400037c1670 */
[----:B------:R-:W-:Y:S02]  /*11210*/  FMNMX.FTZ R7, R203, R7, !PT ;  /* 0x00000007cb077209 */ /* 0x000fe40007810000 */
[----:B------:R-:W-:Y:S02]  /*11220*/  FSEL R178, R139, -INF , !P6 ;  /* 0xff8000008bb27808 */ /* 0x000fe40007000000 */
[----:B------:R-:W-:-:S02]  /*11230*/  FSEL R27, R185, -INF , !P4 ;  /* 0xff800000b91b7808 */ /* 0x000fc40006000000 */
[----:B------:R-:W-:Y:S02]  /*11240*/  FMNMX.FTZ R7, R205, R7, !PT ;  /* 0x00000007cd077209 */ /* 0x000fe40007810000 */
[C---:B------:R-:W-:Y:S02]  /*11250*/  ISETP.GE.AND P6, PT, R5.reuse, R231, PT ;  /* 0x000000e70500720c */ /* 0x040fe40003fc6270 */
[C---:B------:R-:W-:Y:S02]  /*11260*/  ISETP.GE.AND P4, PT, R5.reuse, R230, PT ;  /* 0x000000e60500720c */ /* 0x040fe40003f86270 */
[----:B------:R-:W-:Y:S02]  /*11270*/  FMNMX.FTZ R7, R204, R7, !PT ;  /* 0x00000007cc077209 */ /* 0x000fe40007810000 */
[C---:B------:R-:W-:Y:S02]  /*11280*/  ISETP.LT.OR P6, PT, R5.reuse, R227, P6 ;  /* 0x000000e30500720c */ /* 0x040fe400037c1670 */
[----:B------:R-:W-:-:S02]  /*11290*/  ISETP.LT.OR P4, PT, R5, R226, P4 ;  /* 0x000000e20500720c */ /* 0x000fc40002781670 */
[----:B-1----:R-:W-:Y:S02]  /*112a0*/  FMNMX.FTZ R5, R14, R9, !PT ;  /* 0x000000090e057209 */ /* 0x002fe40007810000 */
[----:B------:R-:W-:Y:S02]  /*112b0*/  FSEL R17, R184, -INF , !P5 ;  /* 0xff800000b8117808 */ /* 0x000fe40006800000 */
[----:B------:R-:W-:Y:S01]  /*112c0*/  FSEL R22, R186, -INF , !P2 ;  /* 0xff800000ba167808 */ /* 0x000fe20005000000 */
[----:B------:R-:W1:Y:S01]  /*112d0*/  SHFL.BFLY PT, R9, R5, 0x1, 0x1f ;  /* 0x0c201f0005097f89 */ /* 0x000e6200000e0000 */
[----:B------:R-:W-:Y:S02]  /*112e0*/  FMNMX.FTZ R8, R178, R7, !PT ;  /* 0x00000007b2087209 */ /* 0x000fe40007810000 */
[C---:B------:R-:W-:Y:S02]  /*112f0*/  ISETP.GE.AND P5, PT, R6.reuse, R231, PT ;  /* 0x000000e70600720c */ /* 0x040fe40003fa6270 */
[C---:B------:R-:W-:Y:S01]  /*11300*/  ISETP.GE.AND P2, PT, R6.reuse, R230, PT ;  /* 0x000000e60600720c */ /* 0x040fe20003f46270 */
[----:B------:R-:W5:Y:S01]  /*11310*/  SHFL.BFLY PT, R7, R8, 0x2, 0x1f ;  /* 0x0c401f0008077f89 */ /* 0x000f6200000e0000 */
[----:B------:R-:W-:-:S02]  /*11320*/  ISETP.LT.OR P5, PT, R6, R227, P5 ;  /* 0x000000e30600720c */ /* 0x000fc40002fa1670 */
[----:B------:R-:W-:Y:S02]  /*11330*/  ISETP.LT.OR P2, PT, R6, R226, P2 ;  /* 0x000000e20600720c */ /* 0x000fe40001741670 */
[----:B------:R-:W-:Y:S02]  /*11340*/  FMNMX.FTZ R6, R233, R17, !PT ;  /* 0x00000011e9067209 */ /* 0x000fe40007810000 */
[----:B------:R-:W-:Y:S02]  /*11350*/  FSEL R28, R187, -INF , !P1 ;  /* 0xff800000bb1c7808 */ /* 0x000fe40004800000 */
[----:B------:R-:W-:Y:S02]  /*11360*/  FSEL R25, R188, -INF , !P3 ;  /* 0xff800000bc197808 */ /* 0x000fe40005800000 */
[C---:B------:R-:W-:Y:S02]  /*11370*/  ISETP.GE.AND P1, PT, R4.reuse, R231, PT ;  /* 0x000000e70400720c */ /* 0x040fe40003f26270 */
[----:B------:R-:W-:-:S02]  /*11380*/  ISETP.GE.AND P3, PT, R4, R230, PT ;  /* 0x000000e60400720c */ /* 0x000fc40003f66270 */
[----:B------:R-:W-:Y:S02]  /*11390*/  FMNMX.FTZ R6, R27, R6, !PT ;  /* 0x000000061b067209 */ /* 0x000fe40007810000 */
[----:B------:R-:W-:Y:S02]  /*113a0*/  FSEL R23, R189, -INF , !P5 ;  /* 0xff800000bd177808 */ /* 0x000fe40006800000 */
[C---:B------:R-:W-:Y:S02]  /*113b0*/  ISETP.GE.AND P5, PT, R3.reuse, R231, PT ;  /* 0x000000e70300720c */ /* 0x040fe40003fa6270 */
[----:B------:R-:W-:Y:S02]  /*113c0*/  FSEL R142, R196, -INF , !P6 ;  /* 0xff800000c48e7808 */ /* 0x000fe40007000000 */
[----:B------:R-:W-:Y:S02]  /*113d0*/  ISETP.GE.AND P6, PT, R3, R230, PT ;  /* 0x000000e60300720c */ /* 0x000fe40003fc6270 */
[----:B------:R-:W-:-:S02]  /*113e0*/  ISETP.LT.OR P1, PT, R4, R227, P1 ;  /* 0x000000e30400720c */ /* 0x000fc40000f21670 */
[----:B------:R-:W-:Y:S02]  /*113f0*/  ISETP.LT.OR P3, PT, R4, R226, P3 ;  /* 0x000000e20400720c */ /* 0x000fe40001f61670 */
[----:B------:R-:W-:Y:S02]  /*11400*/  FMNMX.FTZ R4, R25, R6, !PT ;  /* 0x0000000619047209 */ /* 0x000fe40007810000 */
[C---:B------:R-:W-:Y:S02]  /*11410*/  ISETP.LT.OR P5, PT, R3.reuse, R227, P5 ;  /* 0x000000e30300720c */ /* 0x040fe40002fa1670 */
[----:B------:R-:W-:Y:S02]  /*11420*/  ISETP.LT.OR P6, PT, R3, R226, P6 ;  /* 0x000000e20300720c */ /* 0x000fe400037c1670 */
[----:B------:R-:W-:Y:S02]  /*11430*/  FMNMX.FTZ R3, R23, R4, !PT ;  /* 0x0000000417037209 */ /* 0x000fe40007810000 */
[----:B------:R-:W-:-:S02]  /*11440*/  FSEL R186, R197, -INF , !P1 ;  /* 0xff800000c5ba7808 */ /* 0x000fc40004800000 */
[----:B------:R-:W-:Y:S02]  /*11450*/  FSEL R192, R192, -INF , !P5 ;  /* 0xff800000c0c07808 */ /* 0x000fe40006800000 */
[C---:B------:R-:W-:Y:S02]  /*11460*/  ISETP.GE.AND P1, PT, R2.reuse, R231, PT ;  /* 0x000000e70200720c */ /* 0x040fe40003f26270 */
[----:B------:R-:W-:Y:S02]  /*11470*/  ISETP.GE.AND P5, PT, R2, R230, PT ;  /* 0x000000e60200720c */ /* 0x000fe40003fa6270 */
[----:B------:R-:W-:Y:S02]  /*11480*/  FMNMX.FTZ R3, R142, R3, !PT ;  /* 0x000000038e037209 */ /* 0x000fe40007810000 */
[C---:B------:R-:W-:Y:S02]  /*11490*/  ISETP.LT.OR P1, PT, R2.reuse, R227, P1 ;  /* 0x000000e30200720c */ /* 0x040fe40000f21670 */
[----:B------:R-:W-:-:S02]  /*114a0*/  ISETP.LT.OR P5, PT, R2, R226, P5 ;  /* 0x000000e20200720c */ /* 0x000fc40002fa1670 */
[----:B------:R-:W-:Y:S02]  /*114b0*/  FMNMX.FTZ R2, R186, R3, !PT ;  /* 0x00000003ba027209 */ /* 0x000fe40007810000 */
[----:B-1----:R-:W-:Y:S02]  /*114c0*/  FMNMX.FTZ R136, R5, R9, !PT ;  /* 0x0000000905887209 */ /* 0x002fe40007810000 */
[----:B------:R-:W-:Y:S02]  /*114d0*/  FMNMX.FTZ R5, R223, R22, !PT ;  /* 0x00000016df057209 */ /* 0x000fe40007810000 */
[----:B-----5:R-:W-:Y:S02]  /*114e0*/  FMNMX.FTZ R31, R8, R7, !PT ;  /* 0x00000007081f7209 */ /* 0x020fe40007810000 */
[----:B------:R-:W-:Y:S02]  /*114f0*/  FSEL R185, R193, -INF , !P1 ;  /* 0xff800000c1b97808 */ /* 0x000fe40004800000 */
[----:B------:R-:W-:Y:S01]  /*11500*/  FMNMX.FTZ R2, R192, R2, !PT ;  /* 0x00000002c0027209 */ /* 0x000fe20007810000 */
[----:B------:R-:W1:Y:S01]  /*11510*/  SHFL.BFLY PT, R135, R31, 0x1, 0x1f ;  /* 0x0c201f001f877f89 */ /* 0x000e6200000e0000 */
[----:B------:R-:W-:-:S02]  /*11520*/  FSEL R19, R190, -INF , !P0 ;  /* 0xff800000be137808 */ /* 0x000fc40004000000 */
[----:B------:R-:W-:Y:S01]  /*11530*/  FMNMX.FTZ R3, R185, R2, !PT ;  /* 0x00000002b9037209 */ /* 0x000fe20007810000 */
[----:B------:R-:W-:Y:S01]  /*11540*/  FMUL.FTZ R2, R136, UR38 ;  /* 0x0000002688027c20 */ /* 0x000fe20008410000 */
[----:B------:R-:W-:Y:S02]  /*11550*/  FSEL R14, R191, -INF , !P2 ;  /* 0xff800000bf0e7808 */ /* 0x000fe40005000000 */
[----:B------:R-:W-:Y:S02]  /*11560*/  FSEL R143, R198, -INF , !P4 ;  /* 0xff800000c68f7808 */ /* 0x000fe40006000000 */
[----:B------:R-:W-:Y:S02]  /*11570*/  FSEL R187, R199, -INF , !P3 ;  /* 0xff800000c7bb7808 */ /* 0x000fe40005800000 */
[----:B------:R-:W-:Y:S02]  /*11580*/  FSEL R197, R194, -INF , !P6 ;  /* 0xff800000c2c57808 */ /* 0x000fe40007000000 */
[----:B------:R-:W-:-:S02]  /*11590*/  FSEL R195, R195, -INF , !P5 ;  /* 0xff800000c3c37808 */ /* 0x000fc40006800000 */
[----:B------:R-:W-:-:S04]  /*115a0*/  FSETP.NEU.FTZ.AND P0, PT, R136, -INF , PT ;  /* 0xff8000008800780b */ /* 0x000fc80003f1d000 */
[----:B------:R-:W-:-:S05]  /*115b0*/  FSEL R2, R2, RZ, P0 ;  /* 0x000000ff02027208 */ /* 0x000fca0000000000 */
[--C-:B------:R-:W-:Y:S01]  /*115c0*/  FFMA.FTZ R20, R20, UR38, -R2.reuse ;  /* 0x0000002614147c23 */ /* 0x100fe20008010802 */
[--C-:B------:R-:W-:Y:S01]  /*115d0*/  FFMA.FTZ R21, R21, UR38, -R2.reuse ;  /* 0x0000002615157c23 */ /* 0x100fe20008010802 */
[--C-:B------:R-:W-:Y:S01]  /*115e0*/  FFMA.FTZ R15, R15, UR38, -R2.reuse ;  /* 0x000000260f0f7c23 */ /* 0x100fe20008010802 */
[----:B-1----:R-:W-:Y:S01]  /*115f0*/  FMNMX.FTZ R135, R31, R135, !PT ;  /* 0x000000871f877209 */ /* 0x002fe20007810000 */
[----:B------:R-:W-:Y:S01]  /*11600*/  MUFU.EX2 R180, R20 ;  /* 0x0000001400b47308 */ /* 0x000fe20000000800 */
[----:B------:R-:W-:Y:S02]  /*11610*/  FFMA.FTZ R16, R16, UR38, -R2 ;  /* 0x0000002610107c23 */ /* 0x000fe40008010802 */
[----:B------:R-:W-:-:S05]  /*11620*/  FSETP.NEU.FTZ.AND P3, PT, R135, -INF , PT ;  /* 0xff8000008700780b */ /* 0x000fca0003f7d000 */
[----:B------:R1:W5:Y:S08]  /*11630*/  MUFU.EX2 R181, R21 ;  /* 0x0000001500b57308 */ /* 0x0003700000000800 */
[----:B------:R5:W-:Y:S08]  /*11640*/  MUFU.EX2 R182, R15 ;  /* 0x0000000f00b67308 */ /* 0x000bf00000000800 */
[----:B------:R5:W-:Y:S01]  /*11650*/  MUFU.EX2 R199, R16 ;  /* 0x0000001000c77308 */ /* 0x000be20000000800 */
[----:B--2---:R-:W-:-:S05]  /*11660*/  LOP3.LUT R8, R35, UR19, R12, 0x96, !PT ;  /* 0x0000001323087c12 */ /* 0x004fca000f8e960c */
[----:B------:R-:W-:-:S04]  /*11670*/  IMAD.WIDE.U32 R8, R8, -0x2daee0ad, RZ ;  /* 0xd2511f5308087825 */ /* 0x000fc800078e00ff */
[----:B----4-:R-:W-:Y:S02]  /*11680*/  IMAD R4, R10, -0x326172a9, RZ ;  /* 0xcd9e8d570a047824 */ /* 0x010fe400078e02ff */
[----:B------:R-:W2:Y:S03]  /*11690*/  SHFL.BFLY PT, R10, R3, 0x2, 0x1f ;  /* 0x0c401f00030a7f89 */ /* 0x000ea600000e0000 */
[----:B------:R-:W-:-:S05]  /*116a0*/  LOP3.LUT R4, R13, UR21, R4, 0x96, !PT ;  /* 0x000000150d047c12 */ /* 0x000fca000f8e9604 */
[----:B------:R-:W-:Y:S01]  /*116b0*/  IMAD.WIDE.U32 R6, R4, -0x2daee0ad, RZ ;  /* 0xd2511f5304067825 */ /* 0x000fe200078e00ff */
[----:B------:R-:W-:-:S04]  /*116c0*/  FMNMX.FTZ R4, R28, R5, !PT ;  /* 0x000000051c047209 */ /* 0x000fc80007810000 */
[----:B------:R-:W-:Y:S02]  /*116d0*/  FMNMX.FTZ R4, R19, R4, !PT ;  /* 0x0000000413047209 */ /* 0x000fe40007810000 */
[----:B------:R-:W-:Y:S02]  /*116e0*/  LOP3.LUT R11, R9, UR16, R6, 0x96, !PT ;  /* 0x00000010090b7c12 */ /* 0x000fe4000f8e9606 */
[----:B------:R-:W-:Y:S01]  /*116f0*/  FMNMX.FTZ R137, R14, R4, !PT ;  /* 0x000000040e897209 */ /* 0x000fe20007810000 */
[----:B------:R-:W-:Y:S01]  /*11700*/  IMAD.WIDE.U32 R4, R177, -0x326172a9, RZ ;  /* 0xcd9e8d57b1047825 */ /* 0x000fe200078e00ff */
[----:B---3--:R-:W-:Y:S02]  /*11710*/  LOP3.LUT R13, R7, UR18, R32, 0x96, !PT ;  /* 0x00000012070d7c12 */ /* 0x008fe4000f8e9620 */
[----:B------:R-:W-:Y:S01]  /*11720*/  FMNMX.FTZ R137, R143, R137, !PT ;  /* 0x000000898f897209 */ /* 0x000fe20007810000 */
[----:B------:R-:W-:Y:S01]  /*11730*/  IMAD.WIDE.U32 R6, R176, -0x2daee0ad, RZ ;  /* 0xd2511f53b0067825 */ /* 0x000fe200078e00ff */
[----:B------:R-:W-:-:S02]  /*11740*/  LOP3.LUT R12, R5, UR19, R12, 0x96, !PT ;  /* 0x00000013050c7c12 */ /* 0x000fc4000f8e960c */
[----:B------:R-:W-:Y:S01]  /*11750*/  FMNMX.FTZ R137, R187, R137, !PT ;  /* 0x00000089bb897209 */ /* 0x000fe20007810000 */
[----:B------:R-:W-:Y:S01]  /*11760*/  IMAD.WIDE.U32 R32, R13, -0x326172a9, RZ ;  /* 0xcd9e8d570d207825 */ /* 0x000fe200078e00ff */
[----:B--2---:R-:W-:-:S03]  /*11770*/  FMNMX.FTZ R3, R3, R10, !PT ;  /* 0x0000000a03037209 */ /* 0x004fc60007810000 */
[----:B------:R-:W-:Y:S01]  /*11780*/  FMUL.FTZ R13, R135, UR38 ;  /* 0x00000026870d7c20 */ /* 0x000fe20008410000 */
[----:B------:R-:W-:Y:S01]  /*11790*/  FMNMX.FTZ R137, R197, R137, !PT ;  /* 0x00000089c5897209 */ /* 0x000fe20007810000 */
[----:B------:R-:W-:Y:S01]  /*117a0*/  IMAD.WIDE.U32 R10, R11, -0x326172a9, RZ ;  /* 0xcd9e8d570b0a7825 */ /* 0x000fe200078e00ff */
[----:B------:R-:W-:Y:S01]  /*117b0*/  LOP3.LUT R24, R7, UR18, R24, 0x96, !PT ;  /* 0x0000001207187c12 */ /* 0x000fe2000f8e9618 */
[----:B------:R-:W2:Y:S01]  /*117c0*/  SHFL.BFLY PT, R134, R3, 0x1, 0x1f ;  /* 0x0c201f0003867f89 */ /* 0x000ea200000e0000 */
[----:B------:R-:W-:Y:S01]  /*117d0*/  FMNMX.FTZ R137, R195, R137, !PT ;  /* 0x00000089c3897209 */ /* 0x000fe20007810000 */
[----:B------:R-:W-:Y:S01]  /*117e0*/  IMAD.WIDE.U32 R140, R12, -0x2daee0ad, RZ ;  /* 0xd2511f530c8c7825 */ /* 0x000fe200078e00ff */
[----:B------:R-:W-:Y:S02]  /*117f0*/  LOP3.LUT R7, R33, UR17, R34, 0x96, !PT ;  /* 0x0000001121077c12 */ /* 0x000fe4000f8e9622 */
[----:B------:R-:W-:Y:S01]  /*11800*/  LOP3.LUT R5, R11, UR15, R32, 0x96, !PT ;  /* 0x0000000f0b057c12 */ /* 0x000fe2000f8e9620 */
[----:B------:R-:W3:Y:S01]  /*11810*/  SHFL.BFLY PT, R9, R137, 0x2, 0x1f ;  /* 0x0c401f0089097f89 */ /* 0x000ee200000e0000 */
[----:B------:R-:W-:Y:S01]  /*11820*/  IMAD.WIDE.U32 R132, R24, -0x326172a9, RZ ;  /* 0xcd9e8d5718847825 */ /* 0x000fe200078e00ff */
[----:B------:R-:W-:-:S02]  /*11830*/  LOP3.LUT R6, R141, UR16, R6, 0x96, !PT ;  /* 0x000000108d067c12 */ /* 0x000fc4000f8e9606 */
[----:B------:R-:W-:Y:S01]  /*11840*/  FSEL R13, R13, RZ, P3 ;  /* 0x000000ff0d0d7208 */ /* 0x000fe20001800000 */
[----:B-1----:R-:W-:Y:S01]  /*11850*/  IMAD.WIDE.U32 R20, R7, -0x2daee0ad, RZ ;  /* 0xd2511f5307147825 */ /* 0x002fe200078e00ff */
[----:B------:R-:W-:-:S03]  /*11860*/  LOP3.LUT R4, R133, UR17, R4, 0x96, !PT ;  /* 0x0000001185047c12 */ /* 0x000fc6000f8e9604 */
[----:B------:R-:W-:-:S04]  /*11870*/  IMAD.WIDE.U32 R138, R5, -0x2daee0ad, RZ ;  /* 0xd2511f53058a7825 */ /* 0x000fc800078e00ff */
[--C-:B------:R-:W-:Y:S01]  /*11880*/  FFMA.FTZ R18, R18, UR38, -R13.reuse ;  /* 0x0000002612127c23 */ /* 0x100fe2000801080d */
[--C-:B------:R-:W-:Y:S01]  /*11890*/  FFMA.FTZ R29, R29, UR38, -R13.reuse ;  /* 0x000000261d1d7c23 */ /* 0x100fe2000801080d */
[--C-:B------:R-:W-:Y:S01]  /*118a0*/  FFMA.FTZ R30, R30, UR38, -R13.reuse ;  /* 0x000000261e1e7c23 */ /* 0x100fe2000801080d */
[----:B------:R-:W-:Y:S01]  /*118b0*/  IMAD.WIDE.U32 R34, R6, -0x326172a9, RZ ;  /* 0xcd9e8d5706227825 */ /* 0x000fe200078e00ff */
[----:B------:R-:W-:Y:S01]  /*118c0*/  LOP3.LUT R6, R21, UR14, R8, 0x96, !PT ;  /* 0x0000000e15067c12 */ /* 0x000fe2000f8e9608 */
[----:B------:R1:W-:Y:S02]  /*118d0*/  MUFU.EX2 R252, R18 ;  /* 0x0000001200fc7308 */ /* 0x0003e40000000800 */
[----:B------:R-:W-:Y:S01]  /*118e0*/  FFMA.FTZ R26, R26, UR38, -R13 ;  /* 0x000000261a1a7c23 */ /* 0x000fe2000801080d */
[----:B------:R-:W-:Y:S01]  /*118f0*/  IMAD.WIDE.U32 R32, R4, -0x2daee0ad, RZ ;  /* 0xd2511f5304207825 */ /* 0x000fe200078e00ff */
[----:B------:R-:W-:Y:S02]  /*11900*/  LOP3.LUT R4, R139, UR12, R20, 0x96, !PT ;  /* 0x0000000c8b047c12 */ /* 0x000fe4000f8e9614 */
[----:B--2---:R-:W-:Y:S01]  /*11910*/  FMNMX.FTZ R134, R3, R134, !PT ;  /* 0x0000008603867209 */ /* 0x004fe20007810000 */
[----:B------:R-:W-:Y:S01]  /*11920*/  IMAD.WIDE.U32 R6, R6, -0x326172a9, RZ ;  /* 0xcd9e8d5706067825 */ /* 0x000fe200078e00ff */
[----:B------:R-:W-:Y:S01]  /*11930*/  LOP3.LUT R8, R35, UR15, R132, 0x96, !PT ;  /* 0x0000000f23087c12 */ /* 0x000fe2000f8e9684 */
[----:B------:R-:W-:Y:S01]  /*11940*/  MUFU.EX2 R234, R29 ;  /* 0x0000001d00ea7308 */ /* 0x000fe20000000800 */
[----:B---3--:R-:W-:Y:S01]  /*11950*/  FMNMX.FTZ R137, R137, R9, !PT ;  /* 0x0000000989897209 */ /* 0x008fe20007810000 */
[----:B------:R-:W-:-:S04]  /*11960*/  IMAD.WIDE.U32 R4, R4, -0x326172a9, RZ ;  /* 0xcd9e8d5704047825 */ /* 0x000fc800078e00ff */
[C---:B------:R-:W-:Y:S01]  /*11970*/  FMUL.FTZ R12, R134.reuse, UR38 ;  /* 0x00000026860c7c20 */ /* 0x040fe20008410000 */
[----:B------:R-:W-:Y:S01]  /*11980*/  FSETP.NEU.FTZ.AND P2, PT, R134, -INF , PT ;  /* 0xff8000008600780b */ /* 0x000fe20003f5d000 */
[----:B-----5:R-:W2:Y:S01]  /*11990*/  SHFL.BFLY PT, R15, R137, 0x1, 0x1f ;  /* 0x0c201f00890f7f89 */ /* 0x020ea200000e0000 */
[----:B------:R-:W-:Y:S01]  /*119a0*/  IMAD.WIDE.U32 R176, R8, -0x2daee0ad, RZ ;  /* 0xd2511f5308b07825 */ /* 0x000fe200078e00ff */
[----:B------:R-:W-:Y:S01]  /*119b0*/  LOP3.LUT R141, R7, UR13, R10, 0x96, !PT ;  /* 0x0000000d078d7c12 */ /* 0x000fe2000f8e960a */
[----:B------:R-:W3:Y:S01]  /*119c0*/  MUFU.EX2 R207, R30 ;  /* 0x0000001e00cf7308 */ /* 0x000ee20000000800 */
[----:B------:R-:W-:Y:S02]  /*119d0*/  LOP3.LUT R7, R4, 0xffff, RZ, 0xc0, !PT ;  /* 0x0000ffff04077812 */ /* 0x000fe400078ec0ff */
[----:B------:R-:W-:Y:S02]  /*119e0*/  FSEL R12, R12, RZ, P2 ;  /* 0x000000ff0c0c7208 */ /* 0x000fe40001000000 */
[----:B------:R-:W-:-:S02]  /*119f0*/  LOP3.LUT R9, R4, 0xff, RZ, 0xc0, !PT ;  /* 0x000000ff04097812 */ /* 0x000fc400078ec0ff */
[----:B------:R-:W-:Y:S01]  /*11a00*/  SHF.R.U32.HI R3, RZ, 0x10, R4 ;  /* 0x00000010ff037819 */ /* 0x000fe20000011604 */
[----:B------:R-:W-:Y:S01]  /*11a10*/  FFMA.FTZ R17, R17, UR38, -R12 ;  /* 0x0000002611117c23 */ /* 0x000fe2000801080c */
[----:B------:R-:W-:Y:S01]  /*11a20*/  SHF.R.U32.HI R8, RZ, 0x18, R4 ;  /* 0x00000018ff087819 */ /* 0x000fe20000011604 */
[----:B------:R-:W-:Y:S01]  /*11a30*/  FFMA.FTZ R23, R23, UR38, -R12 ;  /* 0x0000002617177c23 */ /* 0x000fe2000801080c */
[----:B------:R-:W-:Y:S01]  /*11a40*/  LOP3.LUT R11, R33, UR14, R140, 0x96, !PT ;  /* 0x0000000e210b7c12 */ /* 0x000fe2000f8e968c */
[----:B------:R4:W-:Y:S01]  /*11a50*/  MUFU.EX2 R198, R17 ;  /* 0x0000001100c67308 */ /* 0x0009e20000000800 */
[----:B------:R-:W-:Y:S01]  /*11a60*/  LOP3.LUT R4, R177, UR12, R32, 0x96, !PT ;  /* 0x0000000cb1047c12 */ /* 0x000fe2000f8e9620 */
[----:B------:R-:W-:Y:S01]  /*11a70*/  FFMA.FTZ R27, R27, UR38, -R12 ;  /* 0x000000261b1b7c23 */ /* 0x000fe2000801080c */
[----:B------:R-:W-:Y:S01]  /*11a80*/  LOP3.LUT R6, R5, UR22, R6, 0x96, !PT ;  /* 0x0000001605067c12 */ /* 0x000fe2000f8e9606 */
[----:B------:R-:W-:Y:S01]  /*11a90*/  IMAD.WIDE.U32 R10, R11, -0x326172a9, RZ ;  /* 0xcd9e8d570b0a7825 */ /* 0x000fe200078e00ff */
[----:B------:R-:W-:-:S03]  /*11aa0*/  LOP3.LUT R3, R3, 0xff, RZ, 0xc0, !PT ;  /* 0x000000ff03037812 */ /* 0x000fc600078ec0ff */
[----:B------:R-:W-:Y:S01]  /*11ab0*/  FFMA.FTZ R25, R25, UR38, -R12 ;  /* 0x0000002619197c23 */ /* 0x000fe2000801080c */
[----:B------:R-:W-:Y:S01]  /*11ac0*/  SHF.R.U32.HI R7, RZ, 0x8, R7 ;  /* 0x00000008ff077819 */ /* 0x000fe20000011607 */
[----:B------:R-:W-:Y:S01]  /*11ad0*/  IMAD.WIDE.U32 R4, R4, -0x326172a9, RZ ;  /* 0xcd9e8d5704047825 */ /* 0x000fe200078e00ff */
[----:B--2---:R-:W-:Y:S01]  /*11ae0*/  FMNMX.FTZ R137, R137, R15, !PT ;  /* 0x0000000f89897209 */ /* 0x004fe20007810000 */
[----:B------:R2:W-:Y:S01]  /*11af0*/  MUFU.EX2 R193, R23 ;  /* 0x0000001700c17308 */ /* 0x0005e20000000800 */
[----:B------:R-:W-:Y:S02]  /*11b00*/  PRMT R16, R9, 0x5410, R7 ;  /* 0x0000541009107816 */ /* 0x000fe40000000007 */
[C---:B------:R-:W-:Y:S01]  /*11b10*/  LOP3.LUT R9, R4.reuse, 0xffff, RZ, 0xc0, !PT ;  /* 0x0000ffff04097812 */ /* 0x040fe200078ec0ff */
[----:B-1----:R-:W-:Y:S01]  /*11b20*/  FMUL.FTZ R18, R137, UR38 ;  /* 0x0000002689127c20 */ /* 0x002fe20008410000 */
[----:B------:R-:W-:Y:S02]  /*11b30*/  LOP3.LUT R15, R4, 0xff, RZ, 0xc0, !PT ;  /* 0x000000ff040f7812 */ /* 0x000fe400078ec0ff */
[----:B----4-:R-:W-:Y:S01]  /*11b40*/  PRMT R17, R3, 0x5410, R8 ;  /* 0x0000541003117816 */ /* 0x010fe20000000008 */
[----:B------:R-:W1:Y:S01]  /*11b50*/  MUFU.EX2 R235, R26 ;  /* 0x0000001a00eb7308 */ /* 0x000e620000000800 */
[----:B------:R-:W-:-:S02]  /*11b60*/  LOP3.LUT R3, R5, UR22, R10, 0x96, !PT ;  /* 0x0000001605037c12 */ /* 0x000fc4000f8e960a */
[--C-:B------:R-:W-:Y:S02]  /*11b70*/  SHF.R.U32.HI R8, RZ, 0x10, R4.reuse ;  /* 0x00000010ff087819 */ /* 0x100fe40000011604 */
[----:B------:R-:W-:Y:S02]  /*11b80*/  SHF.R.U32.HI R10, RZ, 0x18, R4 ;  /* 0x00000018ff0a7819 */ /* 0x000fe40000011604 */
[----:B------:R-:W-:Y:S01]  /*11b90*/  SHF.R.U32.HI R4, RZ, 0x10, R6 ;  /* 0x00000010ff047819 */ /* 0x000fe20000011606 */
[----:B------:R-:W-:Y:S01]  /*11ba0*/  MUFU.EX2 R196, R27 ;  /* 0x0000001b00c47308 */ /* 0x000fe20000000800 */
[C---:B------:R-:W-:Y:S02]  /*11bb0*/  LOP3.LUT R5, R6.reuse, 0xffff, RZ, 0xc0, !PT ;  /* 0x0000ffff06057812 */ /* 0x040fe400078ec0ff */
[----:B------:R-:W-:Y:S02]  /*11bc0*/  LOP3.LUT R7, R6, 0xff, RZ, 0xc0, !PT ;  /* 0x000000ff06077812 */ /* 0x000fe400078ec0ff */
[----:B------:R-:W-:-:S02]  /*11bd0*/  FSETP.NEU.FTZ.AND P1, PT, R137, -INF , PT ;  /* 0xff8000008900780b */ /* 0x000fc40003f3d000 */
[----:B------:R-:W-:Y:S01]  /*11be0*/  SHF.R.U32.HI R6, RZ, 0x18, R6 ;  /* 0x00000018ff067819 */ /* 0x000fe20000011606 */
[----:B------:R4:W-:Y:S01]  /*11bf0*/  MUFU.EX2 R194, R25 ;  /* 0x0000001900c27308 */ /* 0x0009e20000000800 */
[----:B------:R-:W-:Y:S02]  /*11c00*/  LOP3.LUT R4, R4, 0xff, RZ, 0xc0, !PT ;  /* 0x000000ff04047812 */ /* 0x000fe400078ec0ff */
[----:B------:R-:W-:Y:S02]  /*11c10*/  SHF.R.U32.HI R5, RZ, 0x8, R5 ;  /* 0x00000008ff057819 */ /* 0x000fe40000011605 */
[----:B------:R-:W-:Y:S02]  /*11c20*/  LOP3.LUT R8, R8, 0xff, RZ, 0xc0, !PT ;  /* 0x000000ff08087812 */ /* 0x000fe400078ec0ff */
[----:B------:R-:W-:Y:S02]  /*11c30*/  LOP3.LUT R140, R11, UR13, R34, 0x96, !PT ;  /* 0x0000000d0b8c7c12 */ /* 0x000fe4000f8e9622 */
[----:B------:R-:W-:Y:S01]  /*11c40*/  FSEL R18, R18, RZ, P1 ;  /* 0x000000ff12127208 */ /* 0x000fe20000800000 */
[----:B------:R-:W-:Y:S01]  /*11c50*/  LDSM.16.MT88.4 R32, [R211+0xb000] ;  /* 0x00b00000d320783b */ /* 0x000fe20000004200 */
[----:B------:R-:W-:-:S02]  /*11c60*/  PRMT R21, R4, 0x5410, R6 ;  /* 0x0000541004157816 */ /* 0x000fc40000000006 */
[----:B------:R-:W-:Y:S01]  /*11c70*/  PRMT R11, R7, 0x5410, R5 ;  /* 0x00005410070b7816 */ /* 0x000fe20000000005 */
[--C-:B------:R-:W-:Y:S01]  /*11c80*/  FFMA.FTZ R22, R22, UR38, -R18.reuse ;  /* 0x0000002616167c23 */ /* 0x100fe20008010812 */
[--C-:B------:R-:W-:Y:S01]  /*11c90*/  SHF.R.U32.HI R4, RZ, 0x10, R3.reuse ;  /* 0x00000010ff047819 */ /* 0x100fe20000011603 */
[----:B------:R-:W-:Y:S01]  /*11ca0*/  FFMA.FTZ R14, R14, UR38, -R18 ;  /* 0x000000260e0e7c23 */ /* 0x000fe20008010812 */
[C---:B------:R-:W-:Y:S01]  /*11cb0*/  LOP3.LUT R5, R3.reuse, 0xffff, RZ, 0xc0, !PT ;  /* 0x0000ffff03057812 */ /* 0x040fe200078ec0ff */
[----:B------:R5:W-:Y:S01]  /*11cc0*/  MUFU.EX2 R184, R22 ;  /* 0x0000001600b87308 */ /* 0x000be20000000800 */
[----:B--2---:R-:W-:Y:S01]  /*11cd0*/  PRMT R23, R8, 0x5410, R10 ;  /* 0x0000541008177816 */ /* 0x004fe2000000000a */
[----:B----4-:R-:W2:Y:S01]  /*11ce0*/  LDSM.16.MT88.4 R24, [R209+0xa000] ;  /* 0x00a00000d118783b */ /* 0x010ea20000004200 */
[----:B------:R-:W-:Y:S01]  /*11cf0*/  LOP3.LUT R8, R3, 0xff, RZ, 0xc0, !PT ;  /* 0x000000ff03087812 */ /* 0x000fe200078ec0ff */
[--C-:B------:R-:W-:Y:S01]  /*11d00*/  FFMA.FTZ R28, R28, UR38, -R18.reuse ;  /* 0x000000261c1c7c23 */ /* 0x100fe20008010812 */
[----:B------:R-:W-:Y:S01]  /*11d10*/  SHF.R.U32.HI R7, RZ, 0x18, R3 ;  /* 0x00000018ff077819 */ /* 0x000fe20000011603 */
[----:B------:R-:W-:Y:S01]  /*11d20*/  FFMA.FTZ R19, R19, UR38, -R18 ;  /* 0x0000002613137c23 */ /* 0x000fe20008010812 */
[----:B------:R-:W-:Y:S01]  /*11d30*/  LOP3.LUT R4, R4, 0xff, RZ, 0xc0, !PT ;  /* 0x000000ff04047812 */ /* 0x000fe200078ec0ff */
[----:B------:R4:W-:Y:S01]  /*11d40*/  MUFU.EX2 R132, R14 ;  /* 0x0000000e00847308 */ /* 0x0009e20000000800 */
[----:B------:R-:W-:-:S02]  /*11d50*/  FSEL R3, R135, RZ, P3 ;  /* 0x000000ff87037208 */ /* 0x000fc40001800000 */
[----:B------:R-:W-:Y:S02]  /*11d60*/  SHF.R.U32.HI R9, RZ, 0x8, R9 ;  /* 0x00000008ff097819 */ /* 0x000fe40000011609 */
[----:B------:R-:W-:Y:S02]  /*11d70*/  SHF.R.U32.HI R6, RZ, 0x8, R5 ;  /* 0x00000008ff067819 */ /* 0x000fe40000011605 */
[----:B------:R-:W-:Y:S01]  /*11d80*/  FSEL R5, R136, RZ, P0 ;  /* 0x000000ff88057208 */ /* 0x000fe20000000000 */
[----:B------:R-:W-:Y:S01]  /*11d90*/  MUFU.EX2 R139, R28 ;  /* 0x0000001c008b7308 */ /* 0x000fe20000000800 */
[----:B------:R-:W-:Y:S01]  /*11da0*/  PRMT R20, R4, 0x5410, R7 ;  /* 0x0000541004147816 */ /* 0x000fe20000000007 */
[----:B------:R-:W-:Y:S01]  /*11db0*/  FADD.FTZ R7, R236, -R3 ;  /* 0x80000003ec077221 */ /* 0x000fe20000010000 */
[----:B-----5:R-:W-:Y:S02]  /*11dc0*/  PRMT R22, R15, 0x5410, R9 ;  /* 0x000054100f167816 */ /* 0x020fe40000000009 */
[--C-:B------:R-:W-:Y:S01]  /*11dd0*/  HSET2.LE.AND R10, R16, R0.reuse, PT ;  /* 0x00000000100a7233 */ /* 0x100fe20003803000 */
[----:B------:R-:W-:Y:S01]  /*11de0*/  FMUL.FTZ R7, R7, UR38 ;  /* 0x0000002607077c20 */ /* 0x000fe20008410000 */
[----:B------:R-:W-:Y:S01]  /*11df0*/  PRMT R15, R8, 0x5410, R6 ;  /* 0x00005410080f7816 */ /* 0x000fe20000000006 */
[----:B------:R-:W-:Y:S01]  /*11e00*/  FADD.FTZ R6, R237, -R5 ;  /* 0x80000005ed067221 */ /* 0x000fe20000010000 */
[----:B------:R-:W-:Y:S01]  /*11e10*/  FSEL R4, R137, RZ, P1 ;  /* 0x000000ff89047208 */ /* 0x000fe20000800000 */
[----:B------:R-:W5:Y:S01]  /*11e20*/  MUFU.EX2 R16, R7 ;  /* 0x0000000700107308 */ /* 0x000f620000000800 */
[----:B------:R-:W-:Y:S01]  /*11e30*/  F2FP.F16.F32.PACK_AB R3, R181, R180 ;  /* 0x000000b4b503723e */ /* 0x000fe200000000ff */
[----:B------:R-:W-:Y:S01]  /*11e40*/  FMUL.FTZ R6, R6, UR38 ;  /* 0x0000002606067c20 */ /* 0x000fe20008410000 */
[----:B------:R-:W-:Y:S01]  /*11e50*/  FSEL R5, R134, RZ, P2 ;  /* 0x000000ff86057208 */ /* 0x000fe20001000000 */
[----:B----4-:R-:W-:Y:S01]  /*11e60*/  FADD.FTZ R14, R223, -R4 ;  /* 0x80000004df0e7221 */ /* 0x010fe20000010000 */
[----:B------:R-:W-:Y:S01]  /*11e70*/  LOP3.LUT R10, R10, R3, RZ, 0xc0, !PT ;  /* 0x000000030a0a7212 */ /* 0x000fe200078ec0ff */
[----:B------:R-:W-:Y:S01]  /*11e80*/  IMAD.MOV.U32 R223, RZ, RZ, R180 ;  /* 0x000000ffffdf7224 */ /* 0x000fe200078e00b4 */
[--C-:B------:R-:W-:Y:S01]  /*11e90*/  HSET2.LE.AND R3, R17, R0.reuse, PT ;  /* 0x0000000011037233 */ /* 0x100fe20003803000 */
[----:B------:R-:W-:Y:S01]  /*11ea0*/  FADD.FTZ R9, R233, -R5 ;  /* 0x80000005e9097221 */ /* 0x000fe20000010000 */
[----:B---3--:R-:W-:Y:S01]  /*11eb0*/  F2FP.F16.F32.PACK_AB R4, R207, R234 ;  /* 0x000000eacf04723e */ /* 0x008fe200000000ff */
[----:B------:R3:W4:Y:S01]  /*11ec0*/  MUFU.EX2 R17, R6 ;  /* 0x0000000600117308 */ /* 0x0007220000000800 */
[----:B------:R-:W-:Y:S01]  /*11ed0*/  HSET2.LE.AND R5, R11, R0, PT ;  /* 0x000000000b057233 */ /* 0x000fe20003803000 */
[----:B------:R-:W-:Y:S01]  /*11ee0*/  FMUL.FTZ R14, R14, UR38 ;  /* 0x000000260e0e7c20 */ /* 0x000fe20008410000 */
[----:B------:R-:W-:-:S02]  /*11ef0*/  LOP3.LUT R11, R3, R4, RZ, 0xc0, !PT ;  /* 0x00000004030b7212 */ /* 0x000fc400078ec0ff */
[--C-:B------:R-:W-:Y:S02]  /*11f00*/  HSET2.LE.AND R3, R21, R0.reuse, PT ;  /* 0x0000000015037233 */ /* 0x100fe40003803000 */
[----:B-1----:R-:W-:Y:S01]  /*11f10*/  F2FP.F16.F32.PACK_AB R4, R235, R252 ;  /* 0x000000fceb04723e */ /* 0x002fe200000000ff */
[----:B-----5:R-:W-:Y:S01]  /*11f20*/  FMUL.FTZ R158, R158, R16 ;  /* 0x000000109e9e7220 */ /* 0x020fe20000410000 */
[----:B------:R-:W-:Y:S01]  /*11f30*/  F2FP.F16.F32.PACK_AB R7, R193, R194 ;  /* 0x000000c2c107723e */ /* 0x000fe200000000ff */
[-C--:B------:R-:W-:Y:S01]  /*11f40*/  FMUL.FTZ R159, R159, R16.reuse ;  /* 0x000000109f9f7220 */ /* 0x080fe20000410000 */
[----:B------:R-:W-:Y:S01]  /*11f50*/  MUFU.EX2 R133, R19 ;  /* 0x0000001300857308 */ /* 0x000fe20000000800 */
[-C--:B------:R-:W-:Y:S01]  /*11f60*/  FMUL.FTZ R150, R150, R16.reuse ;  /* 0x0000001096967220 */ /* 0x080fe20000410000 */
[-C--:B------:R-:W-:Y:S01]  /*11f70*/  FMUL.FTZ R151, R151, R16.reuse ;  /* 0x0000001097977220 */ /* 0x080fe20000410000 */
[-C--:B------:R-:W-:Y:S01]  /*11f80*/  FMUL.FTZ R166, R166, R16.reuse ;  /* 0x00000010a6a67220 */ /* 0x080fe20000410000 */
[-C--:B------:R-:W-:Y:S01]  /*11f90*/  FMUL.FTZ R167, R167, R16.reuse ;  /* 0x00000010a7a77220 */ /* 0x080fe20000410000 */
[----:B------:R-:W-:Y:S01]  /*11fa0*/  FMUL.FTZ R174, R174, R16 ;  /* 0x00000010aeae7220 */ /* 0x000fe20000410000 */
[----:B---3--:R-:W-:Y:S01]  /*11fb0*/  F2FP.F16.F32.PACK_AB R6, R199, R182 ;  /* 0x000000b6c706723e */ /* 0x008fe200000000ff */
[-C--:B----4-:R-:W-:Y:S01]  /*11fc0*/  FMUL.FTZ R156, R156, R17.reuse ;  /* 0x000000119c9c7220 */ /* 0x090fe20000410000 */
[-C--:B------:R-:W-:Y:S01]  /*11fd0*/  FMUL.FTZ R157, R157, R17.reuse ;  /* 0x000000119d9d7220 */ /* 0x080fe20000410000 */
[----:B------:R-:W1:Y:S01]  /*11fe0*/  MUFU.EX2 R14, R14 ;  /* 0x0000000e000e7308 */ /* 0x000e620000000800 */
[----:B------:R-:W-:Y:S01]  /*11ff0*/  LOP3.LUT R8, R5, R6, RZ, 0xc0, !PT ;  /* 0x0000000605087212 */ /* 0x000fe200078ec0ff */
[----:B------:R-:W-:Y:S01]  /*12000*/  FMUL.FTZ R5, R9, UR38 ;  /* 0x0000002609057c20 */ /* 0x000fe20008410000 */
[----:B------:R-:W-:Y:S01]  /*12010*/  LOP3.LUT R9, R3, R4, RZ, 0xc0, !PT ;  /* 0x0000000403097212 */ /* 0x000fe200078ec0ff */
[-C--:B------:R-:W-:Y:S01]  /*12020*/  FMUL.FTZ R148, R148, R17.reuse ;  /* 0x0000001194947220 */ /* 0x080fe20000410000 */
[--C-:B------:R-:W-:Y:S01]  /*12030*/  HSET2.LE.AND R3, R15, R0.reuse, PT ;  /* 0x000000000f037233 */ /* 0x100fe20003803000 */
[-C--:B------:R-:W-:Y:S01]  /*12040*/  FMUL.FTZ R149, R149, R17.reuse ;  /* 0x0000001195957220 */ /* 0x080fe20000410000 */
[--C-:B------:R-:W-:Y:S01]  /*12050*/  HSET2.LE.AND R6, R22, R0.reuse, PT ;  /* 0x0000000016067233 */ /* 0x100fe20003803000 */
[----:B------:R3:W4:Y:S01]  /*12060*/  MUFU.EX2 R15, R5 ;  /* 0x00000005000f7308 */ /* 0x0007220000000800 */
[----:B------:R-:W-:Y:S01]  /*12070*/  F2FP.F16.F32.PACK_AB R4, R196, R198 ;  /* 0x000000c6c404723e */ /* 0x000fe200000000ff */
[C---:B--2---:R-:W-:Y:S01]  /*12080*/  HMMA.16816.F32 R28, R8.reuse, R26, R156 ;  /* 0x0000001a081c723c */ /* 0x044fe2000000189c */
[----:B------:R-:W-:Y:S01]  /*12090*/  FMUL.FTZ R164, R164, R17 ;  /* 0x00000011a4a47220 */ /* 0x000fe20000410000 */
[----:B------:R-:W-:Y:S01]  /*120a0*/  LOP3.LUT R6, R6, R7, RZ, 0xc0, !PT ;  /* 0x0000000706067212 */ /* 0x000fe200078ec0ff */
[-C--:B------:R-:W-:Y:S01]  /*120b0*/  FMUL.FTZ R165, R165, R17.reuse ;  /* 0x00000011a5a57220 */ /* 0x080fe20000410000 */
[----:B------:R-:W-:Y:S01]  /*120c0*/  LOP3.LUT R4, R3, R4, RZ, 0xc0, !PT ;  /* 0x0000000403047212 */ /* 0x000fe200078ec0ff */
[-C--:B------:R-:W-:Y:S01]  /*120d0*/  FMUL.FTZ R172, R172, R17.reuse ;  /* 0x00000011acac7220 */ /* 0x080fe20000410000 */
[--C-:B------:R-:W-:Y:S01]  /*120e0*/  HSET2.LE.AND R3, R20, R0.reuse, PT ;  /* 0x0000000014037233 */ /* 0x100fe20003803000 */
[-C--:B-1----:R-:W-:Y:S01]  /*120f0*/  FMUL.FTZ R146, R146, R14.reuse ;  /* 0x0000000e92927220 */ /* 0x082fe20000410000 */
[----:B------:R-:W-:Y:S01]  /*12100*/  HSET2.LE.AND R7, R23, R0, PT ;  /* 0x0000000017077233 */ /* 0x000fe20003803000 */
[----:B------:R-:W-:Y:S01]  /*12110*/  FMUL.FTZ R147, R147, R14 ;  /* 0x0000000e93937220 */ /* 0x000fe20000410000 */
[----:B------:R-:W1:Y:S01]  /*12120*/  LDSM.16.MT88.4 R20, [R211+0xa000] ;  /* 0x00a00000d314783b */ /* 0x000e620000004200 */
[----:B------:R-:W-:Y:S01]  /*12130*/  HMMA.16816.F32 R148, R8, R24, R148 ;  /* 0x000000180894723c */ /* 0x000fe20000001894 */
[----:B------:R-:W-:Y:S01]  /*12140*/  FMUL.FTZ R173, R173, R17 ;  /* 0x00000011adad7220 */ /* 0x000fe20000410000 */
[----:B------:R-:W-:Y:S01]  /*12150*/  FMUL.FTZ R175, R175, R16 ;  /* 0x00000010afaf7220 */ /* 0x000fe20000410000 */
[----:B------:R-:W-:Y:S01]  /*12160*/  FMUL.FTZ R154, R154, R14 ;  /* 0x0000000e9a9a7220 */ /* 0x000fe20000410000 */
[----:B---3--:R-:W-:Y:S01]  /*12170*/  F2FP.F16.F32.PACK_AB R5, R139, R184 ;  /* 0x000000b88b05723e */ /* 0x008fe200000000ff */
[-C--:B----4-:R-:W-:Y:S01]  /*12180*/  FMUL.FTZ R144, R144, R15.reuse ;  /* 0x0000000f90907220 */ /* 0x090fe20000410000 */
[-C--:B------:R-:W-:Y:S01]  /*12190*/  FMUL.FTZ R145, R145, R15.reuse ;  /* 0x0000000f91917220 */ /* 0x080fe20000410000 */
[----:B------:R-:W-:Y:S01]  /*121a0*/  FMUL.FTZ R152, R152, R15 ;  /* 0x0000000f98987220 */ /* 0x000fe20000410000 */
[----:B------:R-:W-:Y:S01]  /*121b0*/  LOP3.LUT R5, R3, R5, RZ, 0xc0, !PT ;  /* 0x0000000503057212 */ /* 0x000fe200078ec0ff */
[----:B------:R-:W-:Y:S01]  /*121c0*/  FMUL.FTZ R153, R153, R15 ;  /* 0x0000000f99997220 */ /* 0x000fe20000410000 */
[----:B------:R-:W-:Y:S01]  /*121d0*/  F2FP.F16.F32.PACK_AB R3, R132, R133 ;  /* 0x000000858403723e */ /* 0x000fe200000000ff */
[----:B------:R-:W-:Y:S01]  /*121e0*/  FMUL.FTZ R155, R155, R14 ;  /* 0x0000000e9b9b7220 */ /* 0x000fe20000410000 */
[-C--:B------:R-:W-:Y:S01]  /*121f0*/  FMUL.FTZ R160, R160, R15.reuse ;  /* 0x0000000fa0a07220 */ /* 0x080fe20000410000 */
[----:B------:R-:W-:Y:S01]  /*12200*/  MOV R19, R30 ;  /* 0x0000001e00137202 */ /* 0x000fe20000000f00 */
[----:B------:R-:W-:Y:S01]  /*12210*/  FMUL.FTZ R161, R161, R15 ;  /* 0x0000000fa1a17220 */ /* 0x000fe20000410000 */
[----:B------:R-:W-:Y:S01]  /*12220*/  LOP3.LUT R7, R7, R3, RZ, 0xc0, !PT ;  /* 0x0000000307077212 */ /* 0x000fe200078ec0ff */
[----:B------:R-:W-:-:S02]  /*12230*/  IMAD.MOV.U32 R3, RZ, RZ, R29 ;  /* 0x000000ffff037224 */ /* 0x000fc400078e001d */
        /* <DEDUP_REMOVED lines=10> */
[----:B------:R-:W-:Y:S01]  /*122e0*/  FMUL.FTZ R45, R45, R15 ;  /* 0x0000000f2d2d7220 */ /* 0x000fe20000410000 */
[----:B------:R-:W-:Y:S01]  /*122f0*/  FMUL.FTZ R42, R42, R14 ;  /* 0x0000000e2a2a7220 */ /* 0x000fe20000410000 */
[----:B------:R-:W-:Y:S01]  /*12300*/  MOV R25, R28 ;  /* 0x0000001c00197202 */ /* 0x000fe20000000f00 */
[----:B------:R-:W-:-:S02]  /*12310*/  IMAD.MOV.U32 R24, RZ, RZ, R31 ;  /* 0x000000ffff187224 */ /* 0x000fc400078e001f */
[-C--:B------:R-:W-:Y:S01]  /*12320*/  FMUL.FTZ R43, R43, R14.reuse ;  /* 0x0000000e2b2b7220 */ /* 0x080fe20000410000 */
[-C--:B------:R-:W-:Y:S01]  /*12330*/  FMUL.FTZ R46, R46, R14.reuse ;  /* 0x0000000e2e2e7220 */ /* 0x080fe20000410000 */
[----:B------:R-:W-:Y:S01]  /*12340*/  FMUL.FTZ R47, R47, R14 ;  /* 0x0000000e2f2f7220 */ /* 0x000fe20000410000 */
[----:B------:R-:W-:Y:S01]  /*12350*/  MOV R233, R181 ;  /* 0x000000b500e97202 */ /* 0x000fe20000000f00 */
[----:B------:R-:W-:Y:S01]  /*12360*/  HMMA.16816.F32 R152, R4, R26, R152 ;  /* 0x0000001a0498723c */ /* 0x000fe20000001898 */
[----:B------:R-:W-:Y:S01]  /*12370*/  MOV R180, R243 ;  /* 0x000000f300b47202 */ /* 0x000fe20000000f00 */
[-C--:B------:R-:W-:Y:S01]  /*12380*/  FMUL.FTZ R56, R56, R15.reuse ;  /* 0x0000000f38387220 */ /* 0x080fe20000410000 */
[----:B------:R-:W-:Y:S01]  /*12390*/  MOV R181, R242 ;  /* 0x000000f200b57202 */ /* 0x000fe20000000f00 */
        /* <DEDUP_REMOVED lines=14> */
[C---:B------:R-:W-:Y:S01]  /*12480*/  HMMA.16816.F32 R160, R4.reuse, R20, R160 ;  /* 0x0000001404a0723c */ /* 0x040fe200000018a0 */
[----:B------:R-:W-:Y:S01]  /*12490*/  IMAD.MOV.U32 R175, RZ, RZ, R25 ;  /* 0x000000ffffaf7224 */ /* 0x000fe200078e0019 */
[----:B------:R-:W-:Y:S01]  /*124a0*/  MOV R172, R24 ;  /* 0x0000001800ac7202 */ /* 0x000fe20000000f00 */
[-C--:B------:R-:W-:Y:S01]  /*124b0*/  FMUL.FTZ R77, R77, R15.reuse ;  /* 0x0000000f4d4d7220 */ /* 0x080fe20000410000 */
[----:B------:R-:W1:Y:S01]  /*124c0*/  LDSM.16.MT88.4 R24, [R213+0xa000] ;  /* 0x00a00000d518783b */ /* 0x000e620000004200 */
[-C--:B------:R-:W-:Y:S01]  /*124d0*/  FMUL.FTZ R78, R78, R14.reuse ;  /* 0x0000000e4e4e7220 */ /* 0x080fe20000410000 */
[----:B------:R-:W-:Y:S01]  /*124e0*/  HMMA.16816.F32 R168, R4, R22, R168 ;  /* 0x0000001604a8723c */ /* 0x000fe200000018a8 */
[-C--:B------:R-:W-:Y:S01]  /*124f0*/  FMUL.FTZ R79, R79, R14.reuse ;  /* 0x0000000e4f4f7220 */ /* 0x080fe20000410000 */
[----:B------:R-:W-:Y:S01]  /*12500*/  LDSM.16.MT88.4 R20, [R209+0xb000] ;  /* 0x00b00000d114783b */ /* 0x000fe20000004200 */
[-C--:B------:R-:W-:Y:S01]  /*12510*/  FMUL.FTZ R88, R88, R15.reuse ;  /* 0x0000000f58587220 */ /* 0x080fe20000410000 */
[----:B------:R-:W-:Y:S01]  /*12520*/  FMUL.FTZ R89, R89, R15 ;  /* 0x0000000f59597220 */ /* 0x000fe20000410000 */
[----:B------:R-:W-:Y:S01]  /*12530*/  FMUL.FTZ R90, R90, R14 ;  /* 0x0000000e5a5a7220 */ /* 0x000fe20000410000 */
[----:B------:R-:W-:Y:S01]  /*12540*/  MOV R159, R29 ;  /* 0x0000001d009f7202 */ /* 0x000fe20000000f00 */
[----:B------:R-:W-:Y:S01]  /*12550*/  IMAD.MOV.U32 R158, RZ, RZ, R30 ;  /* 0x000000ffff9e7224 */ /* 0x000fe200078e001e */
[----:B------:R-:W-:Y:S01]  /*12560*/  MOV R157, R31 ;  /* 0x0000001f009d7202 */ /* 0x000fe20000000f00 */
[----:B------:R-:W-:-:S02]  /*12570*/  IMAD.MOV.U32 R156, RZ, RZ, R28 ;  /* 0x000000ffff9c7224 */ /* 0x000fc400078e001c */
[-C--:B------:R-:W-:Y:S01]  /*12580*/  FMUL.FTZ R91, R91, R14.reuse ;  /* 0x0000000e5b5b7220 */ /* 0x080fe20000410000 */
        /* <DEDUP_REMOVED lines=22> */
[--C-:B------:R-:W-:Y:S01]  /*126f0*/  FFMA.FTZ R3, R202, UR38, -R2.reuse ;  /* 0x00000026ca037c23 */ /* 0x100fe20008010802 */
        /* <DEDUP_REMOVED lines=9> */
[----:B------:R1:W-:Y:S01]  /*12790*/  MUFU.EX2 R202, R3 ;  /* 0x0000000300ca7308 */ /* 0x0003e20000000800 */
        /* <DEDUP_REMOVED lines=9> */
[----:B------:R-:W-:Y:S01]  /*12830*/  IMAD.MOV.U32 R173, RZ, RZ, R19 ;  /* 0x000000ffffad7224 */ /* 0x000fe200078e0013 */
[C---:B--2---:R-:W-:Y:S01]  /*12840*/  HMMA.16816.F32 R244, R4.reuse, R28, R40 ;  /* 0x0000001c04f4723c */ /* 0x044fe20000001828 */
[----:B------:R-:W2:Y:S01]  /*12850*/  LDSM.16.MT88.4 R40, [R213+0xb000] ;  /* 0x00b00000d528783b */ /* 0x000ea20000004200 */
[-C--:B------:R-:W-:Y:S01]  /*12860*/  FMUL.FTZ R36, R36, R17.reuse ;  /* 0x0000001124247220 */ /* 0x080fe20000410000 */
[-C--:B------:R-:W-:Y:S01]  /*12870*/  FMUL.FTZ R37, R37, R17.reuse ;  /* 0x0000001125257220 */ /* 0x080fe20000410000 */
[-C--:B------:R-:W-:Y:S01]  /*12880*/  FMUL.FTZ R38, R38, R16.reuse ;  /* 0x0000001026267220 */ /* 0x080fe20000410000 */
[-C--:B------:R-:W-:Y:S01]  /*12890*/  FMUL.FTZ R39, R39, R16.reuse ;  /* 0x0000001027277220 */ /* 0x080fe20000410000 */
[C---:B------:R-:W-:Y:S01]  /*128a0*/  HMMA.16816.F32 R240, R4.reuse, R30, R44 ;  /* 0x0000001e04f0723c */ /* 0x040fe2000000182c */
[----:B------:R-:W3:Y:S01]  /*128b0*/  LDSM.16.MT88.4 R44, [R214+0xb000] ;  /* 0x00b00000d62c783b */ /* 0x000ee20000004200 */
[----:B-1----:R-:W-:Y:S01]  /*128c0*/  FFMA.FTZ R3, R201, UR38, -R2 ;  /* 0x00000026c9037c23 */ /* 0x002fe20008010802 */
        /* <DEDUP_REMOVED lines=33> */
[----:B--2---:R-:W-:Y:S01]  /*12ae0*/  HMMA.16816.F32 R120, R4, R40, R120 ;  /* 0x000000280478723c */ /* 0x004fe20000001878 */
[----:B------:R-:W-:-:S05]  /*12af0*/  FMUL.FTZ R131, R131, R16 ;  /* 0x0000001083837220 */ /* 0x000fca0000410000 */
[C---:B---3--:R-:W-:Y:S06]  /*12b00*/  HMMA.16816.F32 R104, R4.reuse, R44, R104 ;  /* 0x0000002c0468723c */ /* 0x048fec0000001868 */
[C---:B------:R-:W-:Y:S06]  /*12b10*/  HMMA.16816.F32 R108, R4.reuse, R46, R108 ;  /* 0x0000002e046c723c */ /* 0x040fec000000186c */
[----:B------:R-:W-:Y:S06]  /*12b20*/  HMMA.16816.F32 R164, R4, R42, R124 ;  /* 0x0000002a04a4723c */ /* 0x000fec000000187c */
[----:B------:R-:W-:Y:S01]  /*12b30*/  HMMA.16816.F32 R52, R8, R24, R52 ;  /* 0x000000180834723c */ /* 0x000fe20000001834 */
[----:B------:R-:W-:Y:S01]  /*12b40*/  IMAD.WIDE.U32 R4, R141, -0x2daee0ad, RZ ;  /* 0xd2511f538d047825 */ /* 0x000fe200078e00ff */
[----:B------:R-:W-:-:S03]  /*12b50*/  MOV R125, R181 ;  /* 0x000000b5007d7202 */ /* 0x000fc60000000f00 */
[----:B------:R-:W-:Y:S01]  /*12b60*/  FFMA.FTZ R6, R179, UR38, -R2 ;  /* 0x00000026b3067c23 */ /* 0x000fe20008010802 */
[----:B------:R-:W-:Y:S01]  /*12b70*/  MOV R126, R180 ;  /* 0x000000b4007e7202 */ /* 0x000fe20000000f00 */
[----:B------:R-:W-:Y:S01]  /*12b80*/  IMAD.MOV.U32 R127, RZ, RZ, R182 ;  /* 0x000000ffff7f7224 */ /* 0x000fe200078e00b6 */
[----:B-1----:R-:W-:Y:S01]  /*12b90*/  LOP3.LUT R3, R5, UR29, R138, 0x96, !PT ;  /* 0x0000001d05037c12 */ /* 0x002fe2000f8e968a */
[C---:B------:R-:W-:Y:S01]  /*12ba0*/  HMMA.16816.F32 R180, R8.reuse, R22, R80 ;  /* 0x0000001608b4723c */ /* 0x040fe20000001850 */
[----:B------:R-:W-:Y:S01]  /*12bb0*/  LOP3.LUT R7, R4, 0xffff, RZ, 0xc0, !PT ;  /* 0x0000ffff04077812 */ /* 0x000fe200078ec0ff */
[----:B------:R1:W-:Y:S01]  /*12bc0*/  MUFU.EX2 R201, R6 ;  /* 0x0000000600c97308 */ /* 0x0003e20000000800 */
[----:B------:R-:W-:Y:S01]  /*12bd0*/  SHF.R.U32.HI R20, RZ, 0x10, R4 ;  /* 0x00000010ff147819 */ /* 0x000fe20000011604 */
[----:B------:R-:W-:Y:S01]  /*12be0*/  FFMA.FTZ R2, R200, UR38, -R2 ;  /* 0x00000026c8027c23 */ /* 0x000fe20008010802 */
[----:B------:R-:W-:Y:S01]  /*12bf0*/  SHF.R.U32.HI R19, RZ, 0x18, R4 ;  /* 0x00000018ff137819 */ /* 0x000fe20000011604 */
[C---:B------:R-:W-:Y:S01]  /*12c00*/  HMMA.16816.F32 R188, R8.reuse, R26, R64 ;  /* 0x0000001a08bc723c */ /* 0x040fe20000001840 */
[----:B------:R-:W-:Y:S01]  /*12c10*/  LOP3.LUT R22, R4, 0xff, RZ, 0xc0, !PT ;  /* 0x000000ff04167812 */ /* 0x000fe200078ec0ff */
[----:B------:R-:W-:Y:S01]  /*12c20*/  IMAD.WIDE.U32 R4, R140, -0x2daee0ad, RZ ;  /* 0xd2511f538c047825 */ /* 0x000fe200078e00ff */
[----:B------:R-:W-:Y:S01]  /*12c30*/  MOV R200, R199 ;  /* 0x000000c700c87202 */ /* 0x000fe20000000f00 */
[----:B------:R-:W-:Y:S01]  /*12c40*/  LDSM.16.MT88.4 R64, [R213+0xa800] ;  /* 0x00a80000d540783b */ /* 0x000fe20000004200 */
[----:B------:R2:W-:Y:S01]  /*12c50*/  MUFU.EX2 R199, R2 ;  /* 0x0000000200c77308 */ /* 0x0005e20000000800 */
[C---:B------:R-:W-:Y:S01]  /*12c60*/  HMMA.16816.F32 R36, R8.reuse, R28, R36 ;  /* 0x0000001c0824723c */ /* 0x040fe20000001824 */
[C---:B------:R-:W-:Y:S01]  /*12c70*/  LOP3.LUT R21, R4.reuse, 0xffff, RZ, 0xc0, !PT ;  /* 0x0000ffff04157812 */ /* 0x040fe200078ec0ff */
[----:B------:R-:W-:Y:S01]  /*12c80*/  IMAD.MOV.U32 R124, RZ, RZ, R238 ;  /* 0x000000ffff7c7224 */ /* 0x000fe200078e00ee */
[----:B------:R-:W-:Y:S01]  /*12c90*/  LOP3.LUT R26, R4, 0xff, RZ, 0xc0, !PT ;  /* 0x000000ff041a7812 */ /* 0x000fe200078ec0ff */
[----:B------:R-:W-:Y:S01]  /*12ca0*/  LDSM.16.MT88.4 R80, [R209+0xb800] ;  /* 0x00b80000d150783b */ /* 0x000fe20000004200 */
[--C-:B------:R-:W-:Y:S01]  /*12cb0*/  SHF.R.U32.HI R23, RZ, 0x10, R4.reuse ;  /* 0x00000010ff177819 */ /* 0x100fe20000011604 */
[C---:B------:R-:W-:Y:S01]  /*12cc0*/  HMMA.16816.F32 R100, R8.reuse, R44, R100 ;  /* 0x0000002c0864723c */ /* 0x040fe20000001864 */
[--C-:B-1----:R-:W-:Y:S01]  /*12cd0*/  FFMA.FTZ R6, R203, UR38, -R13.reuse ;  /* 0x00000026cb067c23 */ /* 0x102fe2000801080d */
[----:B------:R-:W-:Y:S01]  /*12ce0*/  SHF.R.U32.HI R25, RZ, 0x18, R4 ;  /* 0x00000018ff197819 */ /* 0x000fe20000011604 */
[----:B------:R-:W-:Y:S01]  /*12cf0*/  FFMA.FTZ R4, R205, UR38, -R13 ;  /* 0x00000026cd047c23 */ /* 0x000fe2000801080d */
[----:B------:R-:W-:Y:S01]  /*12d00*/  MOV R29, R239 ;  /* 0x000000ef001d7202 */ /* 0x000fe20000000f00 */
[----:B------:R1:W-:Y:S01]  /*12d10*/  MUFU.EX2 R138, R6 ;  /* 0x00000006008a7308 */ /* 0x0003e20000000800 */
[----:B------:R-:W-:Y:S01]  /*12d20*/  HMMA.16816.F32 R236, R8, R30, R48 ;  /* 0x0000001e08ec723c */ /* 0x000fe20000001830 */
[----:B------:R-:W-:Y:S01]  /*12d30*/  MOV R45, R175 ;  /* 0x000000af002d7202 */ /* 0x000fe20000000f00 */
[----:B------:R-:W-:Y:S01]  /*12d40*/  LDSM.16.MT88.4 R48, [R214+0xa800] ;  /* 0x00a80000d630783b */ /* 0x000fe20000004200 */
[----:B------:R-:W-:Y:S01]  /*12d50*/  IMAD.MOV.U32 R203, RZ, RZ, R29 ;  /* 0x000000ffffcb7224 */ /* 0x000fe200078e001d */
[----:B--2---:R-:W-:-:S02]  /*12d60*/  LOP3.LUT R2, R5, UR29, R176, 0x96, !PT ;  /* 0x0000001d05027c12 */ /* 0x004fc4000f8e96b0 */
[----:B------:R-:W-:Y:S01]  /*12d70*/  LOP3.LUT R5, R20, 0xff, RZ, 0xc0, !PT ;  /* 0x000000ff14057812 */ /* 0x000fe200078ec0ff */
[----:B------:R2:W3:Y:S01]  /*12d80*/  MUFU.EX2 R31, R4 ;  /* 0x00000004001f7308 */ /* 0x0004e20000000800 */
[----:B------:R-:W-:Y:S01]  /*12d90*/  MOV R175, R157 ;  /* 0x0000009d00af7202 */ /* 0x000fe20000000f00 */
[----:B------:R-:W-:Y:S01]  /*12da0*/  HMMA.16816.F32 R84, R8, R32, R84 ;  /* 0x000000200854723c */ /* 0x000fe20000001854 */
[----:B------:R-:W-:-:S05]  /*12db0*/  MOV R205, R124 ;  /* 0x0000007c00cd7202 */ /* 0x000fca0000000f00 */
[C---:B------:R-:W-:Y:S01]  /*12dc0*/  HMMA.16816.F32 R116, R8.reuse, R40, R116 ;  /* 0x000000280874723c */ /* 0x040fe20000001874 */
[----:B-1----:R-:W-:Y:S02]  /*12dd0*/  SHF.R.U32.HI R6, RZ, 0x8, R7 ;  /* 0x00000008ff067819 */ /* 0x002fe40000011607 */
[----:B------:R-:W-:Y:S02]  /*12de0*/  SHF.R.U32.HI R7, RZ, 0x8, R21 ;  /* 0x00000008ff077819 */ /* 0x000fe40000011615 */
[----:B------:R-:W-:Y:S02]  /*12df0*/  PRMT R24, R22, 0x5410, R6 ;  /* 0x0000541016187816 */ /* 0x000fe40000000006 */
[----:B------:R-:W-:Y:S01]  /*12e00*/  PRMT R22, R5, 0x5410, R19 ;  /* 0x0000541005167816 */ /* 0x000fe20000000013 */
[--C-:B------:R-:W-:Y:S01]  /*12e10*/  FFMA.FTZ R5, R178, UR38, -R13.reuse ;  /* 0x00000026b2057c23 */ /* 0x100fe2000801080d */
[----:B--2---:R-:W-:Y:S01]  /*12e20*/  FFMA.FTZ R4, R204, UR38, -R13 ;  /* 0x00000026cc047c23 */ /* 0x004fe2000801080d */
[----:B------:R-:W-:Y:S01]  /*12e30*/  LOP3.LUT R6, R23, 0xff, RZ, 0xc0, !PT ;  /* 0x000000ff17067812 */ /* 0x000fe200078ec0ff */
[C---:B------:R-:W-:Y:S01]  /*12e40*/  HMMA.16816.F32 R176, R8.reuse, R34, R96 ;  /* 0x0000002208b0723c */ /* 0x040fe20000001860 */
[----:B------:R-:W-:Y:S01]  /*12e50*/  PRMT R19, R26, 0x5410, R7 ;  /* 0x000054101a137816 */ /* 0x000fe20000000007 */
[----:B------:R1:W-:Y:S01]  /*12e60*/  MUFU.EX2 R30, R4 ;  /* 0x00000004001e7308 */ /* 0x0003e20000000800 */
[----:B------:R-:W-:Y:S01]  /*12e70*/  SHF.R.U32.HI R7, RZ, 0x10, R3 ;  /* 0x00000010ff077819 */ /* 0x000fe20000011603 */
[----:B------:R-:W-:Y:S01]  /*12e80*/  LDSM.16.MT88.4 R96, [R211+0xb800] ;  /* 0x00b80000d360783b */ /* 0x000fe20000004200 */
[----:B------:R-:W-:Y:S01]  /*12e90*/  PRMT R20, R6, 0x5410, R25 ;  /* 0x0000541006147816 */ /* 0x000fe20000000019 */
[----:B------:R-:W-:Y:S01]  /*12ea0*/  HMMA.16816.F32 R32, R8, R42, R128 ;  /* 0x0000002a0820723c */ /* 0x000fe20000001880 */
[----:B------:R-:W-:Y:S01]  /*12eb0*/  LOP3.LUT R13, R3, 0xff, RZ, 0xc0, !PT ;  /* 0x000000ff030d7812 */ /* 0x000fe200078ec0ff */
[----:B------:R-:W-:Y:S01]  /*12ec0*/  LDSM.16.MT88.4 R128, [R213+0xb800] ;  /* 0x00b80000d580783b */ /* 0x000fe20000004200 */
[----:B------:R-:W-:Y:S01]  /*12ed0*/  SHF.R.U32.HI R6, RZ, 0x18, R3 ;  /* 0x00000018ff067819 */ /* 0x000fe20000011603 */
[----:B------:R2:W5:Y:S01]  /*12ee0*/  MUFU.EX2 R29, R5 ;  /* 0x00000005001d7308 */ /* 0x0005620000000800 */
[----:B------:R-:W-:-:S02]  /*12ef0*/  HSET2.LE.AND R19, R19, R0, PT ;  /* 0x0000000013137233 */ /* 0x000fc40003803000 */
[----:B------:R-:W-:Y:S02]  /*12f00*/  HSET2.LE.AND R20, R20, R0, PT ;  /* 0x0000000014147233 */ /* 0x000fe40003803000 */
[----:B------:R-:W-:Y:S02]  /*12f10*/  MOV R204, R125 ;  /* 0x0000007d00cc7202 */ /* 0x000fe40000000f00 */
[----:B-1----:R-:W-:Y:S02]  /*12f20*/  LOP3.LUT R4, R3, 0xffff, RZ, 0xc0, !PT ;  /* 0x0000ffff03047812 */ /* 0x002fe400078ec0ff */
[----:B------:R-:W-:Y:S01]  /*12f30*/  LOP3.LUT R3, R7, 0xff, RZ, 0xc0, !PT ;  /* 0x000000ff07037812 */ /* 0x000fe200078ec0ff */
[----:B------:R-:W-:Y:S01]  /*12f40*/  FFMA.FTZ R7, R185, UR38, -R12 ;  /* 0x00000026b9077c23 */ /* 0x000fe2000801080c */
[----:B------:R-:W-:Y:S02]  /*12f50*/  SHF.R.U32.HI R4, RZ, 0x8, R4 ;  /* 0x00000008ff047819 */ /* 0x000fe40000011604 */
[----:B------:R-:W-:Y:S01]  /*12f60*/  MOV R185, R172 ;  /* 0x000000ac00b97202 */ /* 0x000fe20000000f00 */
[----:B------:R-:W-:-:S02]  /*12f70*/  IMAD.MOV.U32 R172, RZ, RZ, R156 ;  /* 0x000000ffffac7224 */ /* 0x000fc400078e009c */
[----:B--2---:R-:W-:Y:S01]  /*12f80*/  FFMA.FTZ R5, R142, UR38, -R12 ;  /* 0x000000268e057c23 */ /* 0x004fe2000801080c */
[----:B------:R-:W-:Y:S01]  /*12f90*/  PRMT R21, R13, 0x5410, R4 ;  /* 0x000054100d157816 */ /* 0x000fe20000000004 */
[----:B------:R-:W-:Y:S01]  /*12fa0*/  FFMA.FTZ R4, R192, UR38, -R12 ;  /* 0x00000026c0047c23 */ /* 0x000fe2000801080c */
[----:B------:R-:W-:Y:S01]  /*12fb0*/  PRMT R13, R3, 0x5410, R6 ;  /* 0x00005410030d7816 */ /* 0x000fe20000000006 */
[----:B------:R1:W-:Y:S01]  /*12fc0*/  MUFU.EX2 R28, R5 ;  /* 0x00000005001c7308 */ /* 0x0003e20000000800 */
[----:B------:R-:W-:Y:S02]  /*12fd0*/  LOP3.LUT R3, R2, 0xffff, RZ, 0xc0, !PT ;  /* 0x0000ffff02037812 */ /* 0x000fe400078ec0ff */
[----:B------:R-:W-:Y:S02]  /*12fe0*/  SHF.R.U32.HI R6, RZ, 0x10, R2 ;  /* 0x00000010ff067819 */ /* 0x000fe40000011602 */
[----:B------:R-:W-:-:S03]  /*12ff0*/  MOV R192, R127 ;  /* 0x0000007f00c07202 */ /* 0x000fc60000000f00 */
[----:B------:R2:W-:Y:S08]  /*13000*/  MUFU.EX2 R26, R4 ;  /* 0x00000004001a7308 */ /* 0x0005f00000000800 */
[----:B------:R4:W-:Y:S01]  /*13010*/  MUFU.EX2 R25, R7 ;  /* 0x0000000700197308 */ /* 0x0009e20000000800 */
[----:B-1----:R-:W-:Y:S01]  /*13020*/  FFMA.FTZ R5, R186, UR38, -R12 ;  /* 0x00000026ba057c23 */ /* 0x002fe2000801080c */
[----:B------:R-:W-:-:S06]  /*13030*/  IMAD.MOV.U32 R186, RZ, RZ, R126 ;  /* 0x000000ffffba7224 */ /* 0x000fcc00078e007e */
[----:B------:R1:W5:Y:S01]  /*13040*/  MUFU.EX2 R27, R5 ;  /* 0x00000005001b7308 */ /* 0x0003620000000800 */
[----:B--2---:R-:W-:Y:S02]  /*13050*/  LOP3.LUT R4, R2, 0xff, RZ, 0xc0, !PT ;  /* 0x000000ff02047812 */ /* 0x004fe400078ec0ff */
[--C-:B----4-:R-:W-:Y:S02]  /*13060*/  HSET2.LE.AND R7, R22, R0.reuse, PT ;  /* 0x0000000016077233 */ /* 0x110fe40003803000 */
[----:B-1----:R-:W-:Y:S02]  /*13070*/  SHF.R.U32.HI R5, RZ, 0x8, R3 ;  /* 0x00000008ff057819 */ /* 0x002fe40000011603 */
[----:B------:R-:W-:Y:S02]  /*13080*/  SHF.R.U32.HI R3, RZ, 0x18, R2 ;  /* 0x00000018ff037819 */ /* 0x000fe40000011602 */
[----:B------:R-:W-:Y:S02]  /*13090*/  LOP3.LUT R2, R6, 0xff, RZ, 0xc0, !PT ;  /* 0x000000ff06027812 */ /* 0x000fe400078ec0ff */
[----:B------:R-:W-:Y:S01]  /*130a0*/  PRMT R12, R4, 0x5410, R5 ;  /* 0x00005410040c7816 */ /* 0x000fe20000000005 */
[--C-:B------:R-:W-:Y:S01]  /*130b0*/  FFMA.FTZ R4, R187, UR38, -R18.reuse ;  /* 0x00000026bb047c23 */ /* 0x100fe20008010812 */
[--C-:B------:R-:W-:Y:S01]  /*130c0*/  HSET2.LE.AND R6, R24, R0.reuse, PT ;  /* 0x0000000018067233 */ /* 0x100fe20003803000 */
[----:B------:R-:W-:Y:S01]  /*130d0*/  IMAD.MOV.U32 R24, RZ, RZ, R173 ;  /* 0x000000ffff187224 */ /* 0x000fe200078e00ad */
[----:B------:R-:W-:Y:S01]  /*130e0*/  MOV R187, R174 ;  /* 0x000000ae00bb7202 */ /* 0x000fe20000000f00 */
[----:B------:R-:W-:Y:S01]  /*130f0*/  IMAD.MOV.U32 R173, RZ, RZ, R159 ;  /* 0x000000ffffad7224 */ /* 0x000fe200078e009f */
[----:B------:R-:W-:Y:S01]  /*13100*/  MOV R174, R158 ;  /* 0x0000009e00ae7202 */ /* 0x000fe20000000f00 */
[----:B------:R-:W-:Y:S01]  /*13110*/  MUFU.EX2 R22, R4 ;  /* 0x0000000400167308 */ /* 0x000fe20000000800 */
[----:B------:R-:W-:Y:S01]  /*13120*/  PRMT R5, R2, 0x5410, R3 ;  /* 0x0000541002057816 */ /* 0x000fe20000000003 */
[----:B------:R-:W-:Y:S01]  /*13130*/  FFMA.FTZ R2, R143, UR38, -R18 ;  /* 0x000000268f027c23 */ /* 0x000fe20008010812 */
[----:B------:R-:W1:Y:S01]  /*13140*/  LDSM.16.MT88.4 R156, [R209+0xa800] ;  /* 0x00a80000d19c783b */ /* 0x000e620000004200 */
[----:B------:R-:W-:Y:S01]  /*13150*/  HMMA.16816.F32 R140, R8, R46, R112 ;  /* 0x0000002e088c723c */ /* 0x000fe20000001870 */
[----:B------:R-:W-:-:S02]  /*13160*/  HSET2.LE.AND R3, R13, R0, PT ;  /* 0x000000000d037233 */ /* 0x000fc40003803000 */
[----:B------:R-:W-:Y:S01]  /*13170*/  LDSM.16.MT88.4 R112, [R214+0xb800] ;  /* 0x00b80000d670783b */ /* 0x000fe20000004200 */
[--C-:B------:R-:W-:Y:S01]  /*13180*/  HSET2.LE.AND R13, R5, R0.reuse, PT ;  /* 0x00000000050d7233 */ /* 0x100fe20003803000 */
[--C-:B------:R-:W-:Y:S01]  /*13190*/  FFMA.FTZ R5, R197, UR38, -R18.reuse ;  /* 0x00000026c5057c23 */ /* 0x100fe20008010812 */
[----:B------:R-:W-:Y:S01]  /*131a0*/  FFMA.FTZ R18, R195, UR38, -R18 ;  /* 0x00000026c3127c23 */ /* 0x000fe20008010812 */
[----:B------:R-:W-:Y:S01]  /*131b0*/  MOV R8, R172 ;  /* 0x000000ac00087202 */ /* 0x000fe20000000f00 */
[----:B------:R-:W-:Y:S01]  /*131c0*/  IMAD.MOV.U32 R10, RZ, RZ, R174 ;  /* 0x000000ffff0a7224 */ /* 0x000fe200078e00ae */
[----:B------:R-:W-:Y:S01]  /*131d0*/  MOV R9, R173 ;  /* 0x000000ad00097202 */ /* 0x000fe20000000f00 */
[----:B------:R2:W4:Y:S01]  /*131e0*/  MUFU.EX2 R23, R2 ;  /* 0x0000000200177308 */ /* 0x0005220000000800 */
[----:B------:R-:W-:Y:S02]  /*131f0*/  MOV R11, R175 ;  /* 0x000000af000b7202 */ /* 0x000fe40000000f00 */
[----:B------:R-:W1:Y:S01]  /*13200*/  LDSM.16.MT88.4 R172, [R211+0xa800] ;  /* 0x00a80000d3ac783b */ /* 0x000e620000004200 */
[----:B------:R-:W-:-:S04]  /*13210*/  HSET2.LE.AND R12, R12, R0, PT ;  /* 0x000000000c0c7233 */ /* 0x000fc80003803000 */
[----:B------:R-:W-:Y:S01]  /*13220*/  MUFU.EX2 R18, R18 ;  /* 0x0000001200127308 */ /* 0x000fe20000000800 */
[----:B--2---:R-:W-:-:S07]  /*13230*/  HSET2.LE.AND R2, R21, R0, PT ;  /* 0x0000000015027233 */ /* 0x004fce0003803000 */
[----:B------:R2:W1:Y:S01]  /*13240*/  MUFU.EX2 R21, R5 ;  /* 0x0000000500157308 */ /* 0x0004620000000800 */
[----:B------:R-:W-:-:S04]  /*13250*/  F2FP.F16.F32.PACK_AB R0, R206, R202 ;  /* 0x000000cace00723e */ /* 0x000fc800000000ff */
[----:B------:R-:W-:Y:S02]  /*13260*/  LOP3.LUT R4, R2, R0, RZ, 0xc0, !PT ;  /* 0x0000000002047212 */ /* 0x000fe400078ec0ff */
[----:B---3--:R-:W-:Y:S02]  /*13270*/  F2FP.F16.F32.PACK_AB R2, R31, R138 ;  /* 0x0000008a1f02723e */ /* 0x008fe400000000ff */
[----:B------:R-:W-:-:S04]  /*13280*/  F2FP.F16.F32.PACK_AB R0, R199, R201 ;  /* 0x000000c9c700723e */ /* 0x000fc800000000ff */
[----:B------:R-:W-:Y:S02]  /*13290*/  LOP3.LUT R6, R6, R0, RZ, 0xc0, !PT ;  /* 0x0000000006067212 */ /* 0x000fe400078ec0ff */
[----:B-----5:R-:W-:Y:S02]  /*132a0*/  F2FP.F16.F32.PACK_AB R0, R29, R30 ;  /* 0x0000001e1d00723e */ /* 0x020fe400000000ff */
[----:B--2---:R-:W-:Y:S02]  /*132b0*/  LOP3.LUT R5, R3, R2, RZ, 0xc0, !PT ;  /* 0x0000000203057212 */ /* 0x004fe400078ec0ff */
[----:B------:R-:W-:Y:S02]  /*132c0*/  F2FP.F16.F32.PACK_AB R2, R27, R28 ;  /* 0x0000001c1b02723e */ /* 0x000fe400000000ff */
[----:B------:R-:W-:Y:S02]  /*132d0*/  LOP3.LUT R7, R7, R0, RZ, 0xc0, !PT ;  /* 0x0000000007077212 */ /* 0x000fe400078ec0ff */
[----:B------:R-:W-:-:S02]  /*132e0*/  LOP3.LUT R124, R12, R2, RZ, 0xc0, !PT ;  /* 0x000000020c7c7212 */ /* 0x000fc400078ec0ff */
[----:B----4-:R-:W-:Y:S02]  /*132f0*/  F2FP.F16.F32.PACK_AB R0, R22, R23 ;  /* 0x000000171600723e */ /* 0x010fe400000000ff */
[----:B------:R-:W-:Y:S01]  /*13300*/  F2FP.F16.F32.PACK_AB R2, R25, R26 ;  /* 0x0000001a1902723e */ /* 0x000fe200000000ff */
[C---:B-1----:R-:W-:Y:S01]  /*13310*/  HMMA.16816.F32 R148, R4.reuse, R156, R148 ;  /* 0x0000009c0494723c */ /* 0x042fe20000001894 */
[----:B------:R-:W-:Y:S02]  /*13320*/  F2FP.F16.F32.PACK_AB R3, R18, R21 ;  /* 0x000000151203723e */ /* 0x000fe400000000ff */
[----:B------:R-:W-:Y:S01]  /*13330*/  LOP3.LUT R125, R13, R0, RZ, 0xc0, !PT ;  /* 0x000000000d7d7212 */ /* 0x000fe200078ec0ff */
[----:B------:R-:W-:Y:S01]  /*13340*/  FFMA.FTZ R0, R203, R14, R184 ;  /* 0x0000000ecb007223 */ /* 0x000fe200000100b8 */
[----:B------:R-:W-:Y:S01]  /*13350*/  LOP3.LUT R126, R19, R2, RZ, 0xc0, !PT ;  /* 0x00000002137e7212 */ /* 0x000fe200078ec0ff */
[----:B------:R-:W-:Y:S01]  /*13360*/  FFMA.FTZ R2, R205, R15, R198 ;  /* 0x0000000fcd027223 */ /* 0x000fe200000100c6 */
[----:B------:R-:W-:Y:S01]  /*13370*/  LOP3.LUT R127, R20, R3, RZ, 0xc0, !PT ;  /* 0x00000003147f7212 */ /* 0x000fe200078ec0ff */
[----:B------:R-:W-:Y:S01]  /*13380*/  FFMA.FTZ R3, R204, R16, R252 ;  /* 0x00000010cc037223 */ /* 0x000fe200000100fc */
[----:B------:R-:W-:Y:S01]  /*13390*/  HMMA.16816.F32 R36, R4, R48, R36 ;  /* 0x000000300424723c */ /* 0x000fe20000001824 */
[----:B------:R-:W-:Y:S01]  /*133a0*/  FADD.FTZ R0, R139, R0 ;  /* 0x000000008b007221 */ /* 0x000fe20000010000 */
[----:B------:R-:W-:Y:S01]  /*133b0*/  FADD.FTZ R2, R196, R2 ;  /* 0x00000002c4027221 */ /* 0x000fe20000010000 */
[----:B------:R-:W-:-:S02]  /*133c0*/  FADD.FTZ R3, R235, R3 ;  /* 0x00000003eb037221 */ /* 0x000fc40000010000 */
[----:B------:R-:W-:Y:S01]  /*133d0*/  FADD.FTZ R0, R133, R0 ;  /* 0x0000000085007221 */ /* 0x000fe20000010000 */
[C---:B------:R-:W-:Y:S01]  /*133e0*/  HMMA.16816.F32 R40, R124.reuse, R48, R244 ;  /* 0x000000307c28723c */ /* 0x040fe200000018f4 */
[----:B------:R-:W-:Y:S01]  /*133f0*/  FADD.FTZ R3, R234, R3 ;  /* 0x00000003ea037221 */ /* 0x000fe20000010000 */
[----:B------:R-:W-:Y:S01]  /*13400*/  FADD.FTZ R2, R194, R2 ;  /* 0x00000002c2027221 */ /* 0x000fe20000010000 */
[----:B------:R-:W-:Y:S02]  /*13410*/  FADD.FTZ R0, R132, R0 ;  /* 0x0000000084007221 */ /* 0x000fe40000010000 */
[----:B------:R-:W-:Y:S01]  /*13420*/  FADD.FTZ R3, R207, R3 ;  /* 0x00000003cf037221 */ /* 0x000fe20000010000 */
[C---:B------:R-:W-:Y:S01]  /*13430*/  HMMA.16816.F32 R144, R124.reuse, R156, R144 ;  /* 0x0000009c7c90723c */ /* 0x040fe20000001890 */
[----:B------:R-:W-:Y:S01]  /*13440*/  MOV R244, R45 ;  /* 0x0000002d00f47202 */ /* 0x000fe20000000f00 */
[----:B------:R-:W-:Y:S01]  /*13450*/  IMAD.MOV.U32 R245, RZ, RZ, R187 ;  /* 0x000000fffff57224 */ /* 0x000fe200078e00bb */
[----:B------:R-:W-:Y:S01]  /*13460*/  MOV R246, R24 ;  /* 0x0000001800f67202 */ /* 0x000fe20000000f00 */
[----:B------:R-:W-:Y:S01]  /*13470*/  FADD.FTZ R2, R193, R2 ;  /* 0x00000002c1027221 */ /* 0x000fe20000010000 */
[----:B------:R-:W-:Y:S01]  /*13480*/  MOV R247, R185 ;  /* 0x000000b900f77202 */ /* 0x000fe20000000f00 */
        /* <DEDUP_REMOVED lines=27> */
[----:B------:R-:W-:Y:S01]  /*13640*/  HMMA.16816.F32 R52, R4, R64, R52 ;  /* 0x000000400434723c */ /* 0x000fe20000001834 */
[----:B------:R-:W-:-:S04]  /*13650*/  FFMA.FTZ R8, R186, R17, R192 ;  /* 0x00000011ba087223 */ /* 0x000fc800000100c0 */
        /* <DEDUP_REMOVED lines=13> */
[----:B------:R-:W-:-:S04]  /*13730*/  FADD.FTZ R4, R223, R8 ;  /* 0x00000008df047221 */ /* 0x000fc80000010000 */
[----:B------:R-:W-:-:S04]  /*13740*/  FADD.FTZ R4, R233, R4 ;  /* 0x00000004e9047221 */ /* 0x000fc80000010000 */
[----:B------:R-:W-:-:S04]  /*13750*/  FADD.FTZ R4, R202, R4 ;  /* 0x00000004ca047221 */ /* 0x000fc80000010000 */
[----:B------:R-:W-:-:S04]  /*13760*/  FADD.FTZ R4, R206, R4 ;  /* 0x00000004ce047221 */ /* 0x000fc80000010000 */
[----:B------:R-:W-:-:S04]  /*13770*/  FADD.FTZ R4, R201, R4 ;  /* 0x00000004c9047221 */ /* 0x000fc80000010000 */
[----:B------:R-:W-:-:S05]  /*13780*/  FADD.FTZ R4, R199, R4 ;  /* 0x00000004c7047221 */ /* 0x000fca0000010000 */
[----:B------:R1:W-:Y:S04]  /*13790*/  STL [R1+0x1c], R4 ;  /* 0x00001c0401007387 */ /* 0x0003e80000100800 */
[----:B------:R1:W-:Y:S04]  /*137a0*/  STL [R1+0x18], R3 ;  /* 0x0000180301007387 */ /* 0x0003e80000100800 */
[----:B------:R1:W-:Y:S04]  /*137b0*/  STL [R1+0x24], R0 ;  /* 0x0000240001007387 */ /* 0x0003e80000100800 */
[----:B------:R1:W-:Y:S02]  /*137c0*/  STL [R1+0x20], R2 ;  /* 0x0000200201007387 */ /* 0x0003e40000100800 */
.L_x_2311:
[----:B------:R-:W-:-:S06]  /*137d0*/  UISETP.GT.AND UP0, UPT, UR32, UR23, UPT ;  /* 0x000000172000728c */ /* 0x000fcc000bf04270 */
[----:B------:R-:W-:-:S13]  /*137e0*/  PLOP3.LUT P0, PT, PT, PT, UP0, 0x80, 0x0 ;  /* 0x000000000000781c */ /* 0x000fda0003f0f008 */
[----:B------:R-:W-:Y:S05]  /*137f0*/  @!P0 BRA `(.L_x_2316) ;  /* 0x00000034007c8947 */ /* 0x000fea0003800000 */
[----:B------:R-:W2:Y:S01]  /*13800*/  LDL.LU R6, [R1+0x58] ;  /* 0x0000580001067983 */ /* 0x000ea20000300800 */
[----:B------:R-:W-:Y:S02]  /*13810*/  MOV R223, UR4 ;  /* 0x0000000400df7c02 */ /* 0x000fe40008000f00 */
[----:B-1----:R-:W-:Y:S01]  /*13820*/  MOV R0, 0x7054 ;  /* 0x0000705400007802 */ /* 0x002fe20000000f00 */
[----:B------:R-:W3:Y:S01]  /*13830*/  LDL.LU R5, [R1+0x74] ;  /* 0x0000740001057983 */ /* 0x000ee20000300800 */
[----:B------:R-:W-:Y:S01]  /*13840*/  IMAD.MOV.U32 R132, RZ, RZ, R135 ;  /* 0x000000ffff847224 */ /* 0x000fe200078e0087 */
[----:B------:R-:W-:Y:S01]  /*13850*/  MOV R3, R136 ;  /* 0x0000008800037202 */ /* 0x000fe20000000f00 */
[----:B------:R-:W-:Y:S01]  /*13860*/  IMAD.MOV.U32 R139, RZ, RZ, R137 ;  /* 0x000000ffff8b7224 */ /* 0x000fe200078e0089 */
[----:B------:R-:W4:Y:S01]  /*13870*/  LDL.LU R2, [R1+0x38] ;  /* 0x0000380001027983 */ /* 0x000f220000300800 */
[----:B------:R-:W-:Y:S01]  /*13880*/  MOV R138, R134 ;  /* 0x00000086008a7202 */ /* 0x000fe20000000f00 */
[----:B------:R-:W-:-:S02]  /*13890*/  USHF.L.U64.HI UR33, UR36, 0x1, UR33 ;  /* 0x0000000124217899 */ /* 0x000fc40008010221 */
[----:B------:R-:W5:Y:S01]  /*138a0*/  LDL.LU R4, [R1+0x70] ;  /* 0x0000700001047983 */ /* 0x000f620000300800 */
[----:B------:R-:W-:Y:S01]  /*138b0*/  PRMT R223, R223, R0, UR4 ;  /* 0x00000004dfdf7e16 */ /* 0x000fe20008000000 */
[----:B------:R-:W-:Y:S01]  /*138c0*/  USHF.L.U32 UR36, UR36, 0x1, URZ ;  /* 0x0000000124247899 */ /* 0x000fe2000800063f */
[----:B------:R-:W-:Y:S01]  /*138d0*/  ULDC UR4, c[0x0][0x2ec] ;  /* 0x0000bb0000047ab9 */ /* 0x000fe20000000800 */
[----:B------:R-:W-:Y:S01]  /*138e0*/  ULDC.64 UR6, c[0x0][0x218] ;  /* 0x0000860000067ab9 */ /* 0x000fe20000000a00 */
[----:B------:R-:W-:Y:S01]  /*138f0*/  ULDC.64 UR10, c[0x0][0x220] ;  /* 0x00008800000a7ab9 */ /* 0x000fe20000000a00 */
[----:B------:R-:W-:Y:S01]  /*13900*/  ULDC.64 UR8, c[0x0][0x248] ;  /* 0x0000920000087ab9 */ /* 0x000fe20000000a00 */
[----:B--2---:R-:W-:-:S04]  /*13910*/  IMAD.WIDE.U32 R8, R6, -0x326172a9, RZ ;  /* 0xcd9e8d5706087825 */ /* 0x004fc800078e00ff */
[----:B---3--:R-:W-:Y:S01]  /*13920*/  IMAD.WIDE.U32 R6, R5, -0x326172a9, RZ ;  /* 0xcd9e8d5705067825 */ /* 0x008fe200078e00ff */
[----:B------:R-:W-:Y:S01]  /*13930*/  STL.64 [R1+0x30], R8 ;  /* 0x0000300801007387 */ /* 0x000fe20000100a00 */
[----:B----4-:R-:W-:-:S03]  /*13940*/  LOP3.LUT R0, R9, R2, RZ, 0x3c, !PT ;  /* 0x0000000209007212 */ /* 0x010fc600078e3cff */
[----:B------:R1:W-:Y:S01]  /*13950*/  STL.64 [R1+0x28], R6 ;  /* 0x0000280601007387 */ /* 0x0003e20000100a00 */
[----:B------:R-:W-:Y:S01]  /*13960*/  LOP3.LUT R2, R7, R2, RZ, 0x3c, !PT ;  /* 0x0000000207027212 */ /* 0x000fe200078e3cff */
[----:B-----5:R-:W-:-:S05]  /*13970*/  IMAD.WIDE.U32 R4, R4, -0x2daee0ad, RZ ;  /* 0xd2511f5304047825 */ /* 0x020fca00078e00ff */
[----:B------:R2:W-:Y:S04]  /*13980*/  STL.64 [R1], R4 ;  /* 0x0000000401007387 */ /* 0x0005e80000100a00 */
[----:B-1----:R-:W3:Y:S04]  /*13990*/  LDL.LU.64 R6, [R1+0x68] ;  /* 0x0000680001067983 */ /* 0x002ee80000300a00 */
[----:B--2---:R-:W3:Y:S01]  /*139a0*/  LDL.LU.64 R4, [R1+0x78] ;  /* 0x0000780001047983 */ /* 0x004ee20000300a00 */
[----:B------:R-:W-:-:S04]  /*139b0*/  IMAD.WIDE.U32 R10, R0, -0x2daee0ad, RZ ;  /* 0xd2511f53000a7825 */ /* 0x000fc800078e00ff */
[----:B------:R-:W-:Y:S01]  /*139c0*/  IMAD.WIDE.U32 R8, R2, -0x2daee0ad, RZ ;  /* 0xd2511f5302087825 */ /* 0x000fe200078e00ff */
[----:B------:R1:W-:Y:S04]  /*139d0*/  STL.64 [R1+0x10], R10 ;  /* 0x0000100a01007387 */ /* 0x0003e80000100a00 */
[----:B------:R1:W-:Y:S01]  /*139e0*/  STL.64 [R1+0x8], R8 ;  /* 0x0000080801007387 */ /* 0x0003e20000100a00 */
[----:B---3--:R-:W-:-:S05]  /*139f0*/  MOV R5, R7 ;  /* 0x0000000700057202 */ /* 0x008fca0000000f00 */
[----:B------:R1:W-:Y:S01]  /*13a00*/  STL.64 [R1+0x38], R4 ;  /* 0x0000380401007387 */ /* 0x0003e20000100a00 */
[----:B------:R-:W-:Y:S05]  /*13a10*/  BRA `(.L_x_2317) ;  /* 0x0000000000687947 */ /* 0x000fea0003800000 */
.L_x_2319:
        /* <DEDUP_REMOVED lines=26> */
.L_x_2317:
        /* <DEDUP_REMOVED lines=39> */
[C---:B------:R-:W-:Y:S01]  /*13e30*/  HMMA.16816.F32 R16, R32.reuse, R18, RZ ;  /* 0x000000122010723c */ /* 0x040fe200000018ff */
[----:B------:R-:W5:Y:S05]  /*13e40*/  S2R R2, SR_TID.X ;  /* 0x0000000000027919 */ /* 0x000f6a0000002100 */
[-C--:B---3--:R-:W-:Y:S06]  /*13e50*/  HMMA.16816.F32 R20, R32, R140.reuse, RZ ;  /* 0x0000008c2014723c */ /* 0x088fec00000018ff */
[C---:B------:R-:W-:Y:S06]  /*13e60*/  HMMA.16816.F32 R24, R28.reuse, R140, RZ ;  /* 0x0000008c1c18723c */ /* 0x040fec00000018ff */
[-C--:B------:R-:W-:Y:S06]  /*13e70*/  HMMA.16816.F32 R28, R28, R142.reuse, RZ ;  /* 0x0000008e1c1c723c */ /* 0x080fec00000018ff */
[----:B------:R-:W-:Y:S01]  /*13e80*/  HMMA.16816.F32 R32, R32, R142, RZ ;  /* 0x0000008e2020723c */ /* 0x000fe200000018ff */
[----:B------:R-:W3:Y:S05]  /*13e90*/  LDSM.16.M88.4 R140, [R216+0x8800] ;  /* 0x00880000d88c783b */ /* 0x000eea0000000200 */
[-C--:B----4-:R-:W-:Y:S05]  /*13ea0*/  HMMA.16816.F32 R4, R176, R180.reuse, R4 ;  /* 0x000000b4b004723c */ /* 0x090fea0000001804 */
[----:B-----5:R-:W-:Y:S01]  /*13eb0*/  IMAD.SHL.U32 R2, R2, 0x2, RZ ;  /* 0x0000000202027824 */ /* 0x020fe200078e00ff */
[C---:B------:R-:W-:Y:S05]  /*13ec0*/  HMMA.16816.F32 R8, R184.reuse, R180, R8 ;  /* 0x000000b4b808723c */ /* 0x040fea0000001808 */
[----:B------:R-:W-:Y:S01]  /*13ed0*/  LOP3.LUT R2, R2, 0x6, RZ, 0xc0, !PT ;  /* 0x0000000602027812 */ /* 0x000fe200078ec0ff */
[-C--:B------:R-:W-:Y:S05]  /*13ee0*/  HMMA.16816.F32 R12, R184, R182.reuse, R12 ;  /* 0x000000b6b80c723c */ /* 0x080fea000000180c */
[----:B------:R-:W-:Y:S01]  /*13ef0*/  IMAD R0, R0, 0x20, R2 ;  /* 0x0000002000007824 */ /* 0x000fe200078e0202 */
[C---:B------:R-:W-:Y:S01]  /*13f00*/  HMMA.16816.F32 R16, R176.reuse, R182, R16 ;  /* 0x000000b6b010723c */ /* 0x040fe20000001810 */
[----:B------:R-:W-:Y:S03]  /*13f10*/  LDSM.16.M88.4 R180, [R217] ;  /* 0x00000000d9b4783b */ /* 0x000fe60000000200 */
[CC--:B------:R-:W-:Y:S01]  /*13f20*/  ISETP.GE.AND P1, PT, R0.reuse, R224.reuse, PT ;  /* 0x000000e00000720c */ /* 0x0c0fe20003f26270 */
[C---:B------:R-:W-:Y:S01]  /*13f30*/  VIADD R133, R0.reuse, 0x1 ;  /* 0x0000000100857836 */ /* 0x040fe20000000000 */
[-C--:B------:R-:W-:Y:S03]  /*13f40*/  HMMA.16816.F32 R20, R176, R188.reuse, R20 ;  /* 0x000000bcb014723c */ /* 0x080fe60000001814 */
[CC--:B------:R-:W-:Y:S02]  /*13f50*/  ISETP.GE.AND P3, PT, R0.reuse, R225.reuse, PT ;  /* 0x000000e10000720c */ /* 0x0c0fe40003f66270 */
[C---:B------:R-:W-:Y:S01]  /*13f60*/  ISETP.GE.AND P0, PT, R133.reuse, R224, PT ;  /* 0x000000e08500720c */ /* 0x040fe20003f06270 */
[C---:B------:R-:W-:Y:S04]  /*13f70*/  HMMA.16816.F32 R24, R184.reuse, R188, R24 ;  /* 0x000000bcb818723c */ /* 0x040fe80000001818 */
[CC--:B------:R-:W-:Y:S01]  /*13f80*/  ISETP.GE.OR P0, PT, R133.reuse, R228.reuse, !P0 ;  /* 0x000000e48500720c */ /* 0x0c0fe20004706670 */
[C---:B------:R-:W-:Y:S01]  /*13f90*/  VIADD R2, R0.reuse, 0x18 ;  /* 0x0000001800027836 */ /* 0x040fe20000000000 */
[-C--:B------:R-:W-:Y:S01]  /*13fa0*/  HMMA.16816.F32 R28, R184, R190.reuse, R28 ;  /* 0x000000beb81c723c */ /* 0x080fe2000000181c */
[----:B------:R-:W4:Y:S02]  /*13fb0*/  LDSM.16.M88.4 R184, [R215] ;  /* 0x00000000d7b8783b */ /* 0x000f240000000200 */
[C---:B------:R-:W-:Y:S02]  /*13fc0*/  ISETP.GE.AND P2, PT, R133.reuse, R225, PT ;  /* 0x000000e18500720c */ /* 0x040fe40003f46270 */
[C---:B------:R-:W-:Y:S01]  /*13fd0*/  ISETP.GE.OR P1, PT, R0.reuse, R228, !P1 ;  /* 0x000000e40000720c */ /* 0x040fe20004f26670 */
[----:B------:R-:W-:Y:S01]  /*13fe0*/  HMMA.16816.F32 R32, R176, R190, R32 ;  /* 0x000000beb020723c */ /* 0x000fe20000001820 */
[----:B------:R-:W5:Y:S03]  /*13ff0*/  LDSM.16.M88.4 R176, [R215+0x800] ;  /* 0x00080000d7b0783b */ /* 0x000f660000000200 */
[-C--:B------:R-:W-:Y:S02]  /*14000*/  ISETP.GE.OR P3, PT, R0, R229.reuse, !P3 ;  /* 0x000000e50000720c */ /* 0x080fe40005f66670 */
[-C--:B-1----:R-:W-:Y:S01]  /*14010*/  HMMA.16816.F32 R4, R192, R196.reuse, R4 ;  /* 0x000000c4c004723c */ /* 0x082fe20000001804 */
[----:B------:R-:W-:Y:S04]  /*14020*/  LDSM.16.M88.4 R188, [R210+0x4000] ;  /* 0x00400000d2bc783b */ /* 0x000fe80000000200 */
[----:B------:R-:W-:Y:S01]  /*14030*/  ISETP.GE.OR P2, PT, R133, R229, !P2 ;  /* 0x000000e58500720c */ /* 0x000fe20005746670 */
        /* <DEDUP_REMOVED lines=54> */
[-C--:B------:R-:W-:Y:S06]  /*143a0*/  HMMA.16816.F32 R28, R200, R142.reuse, R28 ;  /* 0x0000008ec81c723c */ /* 0x080fec000000181c */
[----:B------:R-:W-:Y:S06]  /*143b0*/  HMMA.16816.F32 R32, R180, R142, R32 ;  /* 0x0000008eb420723c */ /* 0x000fec0000001820 */
[-C--:B----4-:R-:W-:Y:S06]  /*143c0*/  HMMA.16816.F32 R4, R188, R192.reuse, R4 ;  /* 0x000000c0bc04723c */ /* 0x090fec0000001804 */
[C---:B-----5:R-:W-:Y:S06]  /*143d0*/  HMMA.16816.F32 R8, R204.reuse, R192, R8 ;  /* 0x000000c0cc08723c */ /* 0x060fec0000001808 */
[-C--:B------:R-:W-:Y:S06]  /*143e0*/  HMMA.16816.F32 R12, R204, R194.reuse, R12 ;  /* 0x000000c2cc0c723c */ /* 0x080fec000000180c */
[C---:B------:R-:W-:Y:S06]  /*143f0*/  HMMA.16816.F32 R16, R188.reuse, R194, R16 ;  /* 0x000000c2bc10723c */ /* 0x040fec0000001810 */
[----:B------:R-:W-:Y:S01]  /*14400*/  FSEL R143, R6, -INF , !P1 ;  /* 0xff800000068f7808 */ /* 0x000fe20004800000 */
[-C--:B------:R-:W-:Y:S04]  /*14410*/  HMMA.16816.F32 R20, R188, R176.reuse, R20 ;  /* 0x000000b0bc14723c */ /* 0x080fe80000001814 */
[----:B------:R-:W-:Y:S01]  /*14420*/  FSEL R142, R4, -INF , !P3 ;  /* 0xff800000048e7808 */ /* 0x000fe20005800000 */
[C---:B------:R-:W-:Y:S01]  /*14430*/  VIADD R6, R0.reuse, 0x9 ;  /* 0x0000000900067836 */ /* 0x040fe20000000000 */
[----:B------:R-:W-:Y:S01]  /*14440*/  ISETP.GE.AND P3, PT, R0, R227, PT ;  /* 0x000000e30000720c */ /* 0x000fe20003f66270 */
[C---:B------:R-:W-:Y:S04]  /*14450*/  HMMA.16816.F32 R24, R204.reuse, R176, R24 ;  /* 0x000000b0cc18723c */ /* 0x040fe80000001818 */
[----:B------:R-:W-:Y:S01]  /*14460*/  ISETP.GE.AND P1, PT, R6, R225, PT ;  /* 0x000000e10600720c */ /* 0x000fe20003f26270 */
[----:B------:R-:W-:Y:S01]  /*14470*/  VIADD R4, R0, 0x11 ;  /* 0x0000001100047836 */ /* 0x000fe20000000000 */
[----:B------:R-:W-:Y:S01]  /*14480*/  FMNMX.FTZ R136, R142, R3, !PT ;  /* 0x000000038e887209 */ /* 0x000fe20007810000 */
[-C--:B------:R-:W-:Y:S03]  /*14490*/  HMMA.16816.F32 R28, R204, R178.reuse, R28 ;  /* 0x000000b2cc1c723c */ /* 0x080fe6000000181c */
[----:B------:R-:W-:Y:S02]  /*144a0*/  ISETP.GE.OR P1, PT, R6, R229, !P1 ;  /* 0x000000e50600720c */ /* 0x000fe40004f26670 */
[----:B------:R-:W-:Y:S01]  /*144b0*/  FSEL R177, R7, -INF , !P0 ;  /* 0xff80000007b17808 */ /* 0x000fe20004000000 */
[C---:B------:R-:W-:Y:S01]  /*144c0*/  VIADD R7, R0.reuse, 0x8 ;  /* 0x0000000800077836 */ /* 0x040fe20000000000 */
[----:B------:R-:W-:Y:S01]  /*144d0*/  FSEL R176, R5, -INF , !P2 ;  /* 0xff80000005b07808 */ /* 0x000fe20005000000 */
[----:B------:R-:W-:Y:S01]  /*144e0*/  HMMA.16816.F32 R32, R188, R178, R32 ;  /* 0x000000b2bc20723c */ /* 0x000fe20000001820 */
[----:B------:R-:W-:Y:S03]  /*144f0*/  PLOP3.LUT P0, PT, PT, PT, UP0, 0x80, 0x0 ;  /* 0x000000000000781c */ /* 0x000fe60003f0f008 */
[C---:B------:R-:W-:Y:S01]  /*14500*/  ISETP.GE.AND P4, PT, R7.reuse, R225, PT ;  /* 0x000000e10700720c */ /* 0x040fe20003f86270 */
[----:B------:R-:W-:Y:S01]  /*14510*/  VIADD R5, R0, 0x10 ;  /* 0x0000001000057836 */ /* 0x000fe20000000000 */
[----:B------:R-:W-:Y:S02]  /*14520*/  FMNMX.FTZ R136, R176, R136, !PT ;  /* 0x00000088b0887209 */ /* 0x000fe40007810000 */
[----:B------:R-:W-:Y:S02]  /*14530*/  ISETP.GE.OR P4, PT, R7, R229, !P4 ;  /* 0x000000e50700720c */ /* 0x000fe40006786670 */
[-C--:B------:R-:W-:Y:S02]  /*14540*/  ISETP.GE.AND P6, PT, R5, R225.reuse, PT ;  /* 0x000000e10500720c */ /* 0x080fe40003fc6270 */
[----:B------:R-:W-:Y:S02]  /*14550*/  FSEL R134, R16, -INF , !P4 ;  /* 0xff80000010867808 */ /* 0x000fe40006000000 */
[----:B------:R-:W-:Y:S02]  /*14560*/  ISETP.GE.AND P2, PT, R0, R226, PT ;  /* 0x000000e20000720c */ /* 0x000fe40003f46270 */
[----:B------:R-:W-:Y:S02]  /*14570*/  ISETP.GE.AND P5, PT, R4, R225, PT ;  /* 0x000000e10400720c */ /* 0x000fe40003fa6270 */
[----:B------:R-:W-:Y:S02]  /*14580*/  FSEL R137, R17, -INF , !P1 ;  /* 0xff80000011897808 */ /* 0x000fe40004800000 */
[----:B------:R-:W-:Y:S02]  /*14590*/  ISETP.GE.OR P6, PT, R5, R229, !P6 ;  /* 0x000000e50500720c */ /* 0x000fe400077c6670 */
[----:B------:R-:W-:Y:S02]  /*145a0*/  FMNMX.FTZ R136, R134, R136, !PT ;  /* 0x0000008886887209 */ /* 0x000fe40007810000 */
[C---:B------:R-:W-:Y:S02]  /*145b0*/  ISETP.GE.OR P3, PT, R0.reuse, R231, !P3 ;  /* 0x000000e70000720c */ /* 0x040fe40005f66670 */
[C---:B------:R-:W-:Y:S01]  /*145c0*/  ISETP.GE.OR P2, PT, R0.reuse, R230, !P2 ;  /* 0x000000e60000720c */ /* 0x040fe20005746670 */
[----:B------:R-:W-:Y:S01]  /*145d0*/  VIADD R0, R0, 0x19 ;  /* 0x0000001900007836 */ /* 0x000fe20000000000 */
[----:B------:R-:W-:Y:S02]  /*145e0*/  ISETP.GE.AND P4, PT, R2, R225, PT ;  /* 0x000000e10200720c */ /* 0x000fe40003f86270 */
[----:B------:R-:W-:Y:S02]  /*145f0*/  ISETP.GE.OR P5, PT, R4, R229, !P5 ;  /* 0x000000e50400720c */ /* 0x000fe40006fa6670 */
[----:B------:R-:W-:Y:S02]  /*14600*/  FSEL R233, R20, -INF , !P6 ;  /* 0xff80000014e97808 */ /* 0x000fe40007000000 */
[----:B------:R-:W-:Y:S02]  /*14610*/  FMNMX.FTZ R136, R137, R136, !PT ;  /* 0x0000008889887209 */ /* 0x000fe40007810000 */
[----:B------:R-:W-:Y:S02]  /*14620*/  ISETP.GE.AND P1, PT, R0, R225, PT ;  /* 0x000000e10000720c */ /* 0x000fe40003f26270 */
[-C--:B------:R-:W-:Y:S02]  /*14630*/  ISETP.GE.OR P4, PT, R2, R229.reuse, !P4 ;  /* 0x000000e50200720c */ /* 0x080fe40006786670 */
[----:B------:R-:W-:Y:S02]  /*14640*/  FSEL R207, R21, -INF , !P5 ;  /* 0xff80000015cf7808 */ /* 0x000fe40006800000 */
[----:B------:R-:W-:Y:S02]  /*14650*/  FMNMX.FTZ R136, R233, R136, !PT ;  /* 0x00000088e9887209 */ /* 0x000fe40007810000 */
[----:B------:R-:W-:Y:S02]  /*14660*/  ISETP.GE.OR P1, PT, R0, R229, !P1 ;  /* 0x000000e50000720c */ /* 0x000fe40004f26670 */
[----:B------:R-:W-:Y:S02]  /*14670*/  FSEL R202, R32, -INF , !P4 ;  /* 0xff80000020ca7808 */ /* 0x000fe40006000000 */
[----:B------:R-:W-:Y:S02]  /*14680*/  FMNMX.FTZ R136, R207, R136, !PT ;  /* 0x00000088cf887209 */ /* 0x000fe40007810000 */
[----:B------:R-:W-:Y:S02]  /*14690*/  FSEL R204, R33, -INF , !P1 ;  /* 0xff80000021cc7808 */ /* 0x000fe40004800000 */
[-C--:B------:R-:W-:Y:S02]  /*146a0*/  ISETP.GE.AND P6, PT, R7, R224.reuse, PT ;  /* 0x000000e00700720c */ /* 0x080fe40003fc6270 */
[-C--:B------:R-:W-:Y:S02]  /*146b0*/  ISETP.GE.AND P5, PT, R6, R224.reuse, PT ;  /* 0x000000e00600720c */ /* 0x080fe40003fa6270 */
[-C--:B------:R-:W-:Y:S02]  /*146c0*/  ISETP.GE.AND P4, PT, R5, R224.reuse, PT ;  /* 0x000000e00500720c */ /* 0x080fe40003f86270 */
[----:B------:R-:W-:Y:S02]  /*146d0*/  ISETP.GE.AND P1, PT, R4, R224, PT ;  /* 0x000000e00400720c */ /* 0x000fe40003f26270 */
[----:B------:R-:W-:Y:S02]  /*146e0*/  FMNMX.FTZ R16, R143, R132, !PT ;  /* 0x000000848f107209 */ /* 0x000fe40007810000 */
[----:B------:R-:W-:Y:S02]  /*146f0*/  FMNMX.FTZ R136, R202, R136, !PT ;  /* 0x00000088ca887209 */ /* 0x000fe40007810000 */
[-C--:B------:R-:W-:Y:S02]  /*14700*/  ISETP.GE.OR P6, PT, R7, R228.reuse, !P6 ;  /* 0x000000e40700720c */ /* 0x080fe400077c6670 */
[-C--:B------:R-:W-:Y:S02]  /*14710*/  ISETP.GE.OR P5, PT, R6, R228.reuse, !P5 ;  /* 0x000000e40600720c */ /* 0x080fe40006fa6670 */
[-C--:B------:R-:W-:Y:S02]  /*14720*/  ISETP.GE.OR P4, PT, R5, R228.reuse, !P4 ;  /* 0x000000e40500720c */ /* 0x080fe40006786670 */
[----:B------:R-:W-:Y:S02]  /*14730*/  ISETP.GE.OR P1, PT, R4, R228, !P1 ;  /* 0x000000e40400720c */ /* 0x000fe40004f26670 */
[----:B------:R-:W-:Y:S02]  /*14740*/  FMNMX.FTZ R32, R177, R16, !PT ;  /* 0x00000010b1207209 */ /* 0x000fe40007810000 */
[----:B------:R-:W-:Y:S01]  /*14750*/  FMNMX.FTZ R136, R204, R136, !PT ;  /* 0x00000088cc887209 */ /* 0x000fe20007810000 */
[----:B------:R-:W-:Y:S08]  /*14760*/  @P0 BRA `(.L_x_2319) ;  /* 0xfffffff000ac0947 */ /* 0x000ff0000383ffff */
.L_x_2318:
[----:B------:R-:W-:Y:S01]  /*14770*/  FSEL R18, R18, -INF , !P6 ;  /* 0xff80000012127808 */ /* 0x000fe20007000000 */
[----:B------:R-:W2:Y:S01]  /*14780*/  LDL.64 R192, [R1] ;  /* 0x0000000001c07983 */ /* 0x000ea20000100a00 */
[----:B------:R-:W-:Y:S01]  /*14790*/  FSEL R19, R19, -INF , !P5 ;  /* 0xff80000013137808 */ /* 0x000fe20006800000 */
[----:B------:R-:W-:Y:S01]  /*147a0*/  UISETP.GT.AND UP0, UPT, UR37, UR23, UPT ;  /* 0x000000172500728c */ /* 0x000fe2000bf04270 */
[----:B-1----:R-:W-:Y:S01]  /*147b0*/  FMNMX.FTZ R16, R18, R32, !PT ;  /* 0x0000002012107209 */ /* 0x002fe20007810000 */
[----:B------:R-:W-:Y:S01]  /*147c0*/  UMOV UR32, UR37 ;  /* 0x0000002500207c82 */ /* 0x000fe20008000000 */
[----:B------:R-:W-:Y:S01]  /*147d0*/  FSEL R206, R22, -INF , !P4 ;  /* 0xff80000016ce7808 */ /* 0x000fe20006000000 */
[----:B------:R-:W3:Y:S01]  /*147e0*/  LDL.64 R182, [R1+0x10] ;  /* 0x0000100001b67983 */ /* 0x000ee20000100a00 */
[----:B------:R-:W-:Y:S02]  /*147f0*/  ISETP.GE.AND P0, PT, R2, R224, PT ;  /* 0x000000e00200720c */ /* 0x000fe40003f06270 */
[----:B------:R-:W-:Y:S02]  /*14800*/  FMNMX.FTZ R16, R19, R16, !PT ;  /* 0x0000001013107209 */ /* 0x000fe40007810000 */
[----:B------:R-:W-:Y:S01]  /*14810*/  FSEL R236, R23, -INF , !P1 ;  /* 0xff80000017ec7808 */ /* 0x000fe20004800000 */
[----:B------:R-:W4:Y:S01]  /*14820*/  LDL.64 R180, [R1+0x8] ;  /* 0x0000080001b47983 */ /* 0x000f220000100a00 */
[----:B------:R-:W-:Y:S02]  /*14830*/  ISETP.GE.AND P4, PT, R0, R224, PT ;  /* 0x000000e00000720c */ /* 0x000fe40003f86270 */
[----:B------:R-:W-:Y:S02]  /*14840*/  ISETP.GE.OR P0, PT, R2, R228, !P0 ;  /* 0x000000e40200720c */ /* 0x000fe40004706670 */
[----:B------:R-:W-:Y:S01]  /*14850*/  FMNMX.FTZ R135, R206, R16, !PT ;  /* 0x00000010ce877209 */ /* 0x000fe20007810000 */
[----:B------:R-:W5:Y:S01]  /*14860*/  LDL.64 R186, [R1+0x30] ;  /* 0x0000300001ba7983 */ /* 0x000f620000100a00 */
[----:B------:R-:W-:Y:S02]  /*14870*/  ISETP.GE.OR P4, PT, R0, R228, !P4 ;  /* 0x000000e40000720c */ /* 0x000fe40006786670 */
[----:B------:R-:W-:Y:S02]  /*14880*/  FSEL R191, R34, -INF , !P0 ;  /* 0xff80000022bf7808 */ /* 0x000fe40004000000 */
[----:B------:R-:W-:Y:S01]  /*14890*/  FMNMX.FTZ R135, R236, R135, !PT ;  /* 0x00000087ec877209 */ /* 0x000fe20007810000 */
[----:B------:R-:W5:Y:S01]  /*148a0*/  LDL.64 R184, [R1+0x28] ;  /* 0x0000280001b87983 */ /* 0x000f620000100a00 */
[----:B------:R-:W-:Y:S02]  /*148b0*/  ISETP.GE.AND P6, PT, R133, R227, PT ;  /* 0x000000e38500720c */ /* 0x000fe40003fc6270 */
[----:B------:R-:W-:Y:S02]  /*148c0*/  FSEL R203, R35, -INF , !P4 ;  /* 0xff80000023cb7808 */ /* 0x000fe40006000000 */
[----:B------:R-:W-:Y:S01]  /*148d0*/  FMNMX.FTZ R135, R191, R135, !PT ;  /* 0x00000087bf877209 */ /* 0x000fe20007810000 */
[----:B------:R-:W1:Y:S01]  /*148e0*/  SHFL.BFLY PT, R17, R136, 0x2, 0x1f ;  /* 0x0c401f0088117f89 */ /* 0x000e6200000e0000 */
[CC--:B------:R-:W-:Y:S02]  /*148f0*/  ISETP.GE.AND P5, PT, R133.reuse, R226.reuse, PT ;  /* 0x000000e28500720c */ /* 0x0c0fe40003fa6270 */
[----:B------:R-:W-:Y:S02]  /*14900*/  ISETP.GE.OR P6, PT, R133, R231, !P6 ;  /* 0x000000e78500720c */ /* 0x000fe400077c6670 */
[C---:B------:R-:W-:Y:S02]  /*14910*/  ISETP.GE.AND P1, PT, R7.reuse, R227, PT ;  /* 0x000000e30700720c */ /* 0x040fe40003f26270 */
[----:B------:R-:W-:Y:S02]  /*14920*/  ISETP.GE.AND P0, PT, R7, R226, PT ;  /* 0x000000e20700720c */ /* 0x000fe40003f06270 */
[----:B------:R-:W-:Y:S02]  /*14930*/  FMNMX.FTZ R135, R203, R135, !PT ;  /* 0x00000087cb877209 */ /* 0x000fe40007810000 */
[-C--:B------:R-:W-:Y:S02]  /*14940*/  ISETP.GE.OR P5, PT, R133, R230.reuse, !P5 ;  /* 0x000000e68500720c */ /* 0x080fe40006fa6670 */
[----:B------:R-:W-:Y:S02]  /*14950*/  ISETP.GE.OR P1, PT, R7, R231, !P1 ;  /* 0x000000e70700720c */ /* 0x000fe40004f26670 */
[----:B------:R-:W-:Y:S02]  /*14960*/  FSEL R20, R9, -INF , !P6 ;  /* 0xff80000009147808 */ /* 0x000fe40007000000 */
[----:B------:R-:W-:Y:S02]  /*14970*/  FSEL R16, R8, -INF , !P3 ;  /* 0xff80000008107808 */ /* 0x000fe40005800000 */
[----:B------:R-:W-:Y:S02]  /*14980*/  ISETP.GE.AND P6, PT, R5, R227, PT ;  /* 0x000000e30500720c */ /* 0x000fe40003fc6270 */
[----:B------:R-:W-:Y:S02]  /*14990*/  ISETP.GE.OR P0, PT, R7, R230, !P0 ;  /* 0x000000e60700720c */ /* 0x000fe40004706670 */
[----:B------:R-:W-:Y:S01]  /*149a0*/  FSEL R21, R11, -INF , !P5 ;  /* 0xff8000000b157808 */ /* 0x000fe20006800000 */
[----:B------:R-:W-:Y:S01]  /*149b0*/  SHFL.BFLY PT, R7, R135, 0x2, 0x1f ;  /* 0x0c401f0087077f89 */ /* 0x000fe200000e0000 */
[----:B-1----:R-:W-:Y:S02]  /*149c0*/  FMNMX.FTZ R136, R136, R17, !PT ;  /* 0x0000001188887209 */ /* 0x002fe40007810000 */
[----:B------:R-:W-:Y:S02]  /*149d0*/  FSEL R17, R10, -INF , !P2 ;  /* 0xff8000000a117808 */ /* 0x000fe40005000000 */
[C---:B------:R-:W-:Y:S03]  /*149e0*/  ISETP.GE.AND P2, PT, R5.reuse, R226, PT ;  /* 0x000000e20500720c */ /* 0x040fe60003f46270 */
[----:B------:R-:W1:Y:S01]  /*149f0*/  SHFL.BFLY PT, R8, R136, 0x1, 0x1f ;  /* 0x0c201f0088087f89 */ /* 0x000e6200000e0000 */
[----:B------:R-:W-:Y:S02]  /*14a00*/  FSEL R22, R12, -INF , !P1 ;  /* 0xff8000000c167808 */ /* 0x000fe40004800000 */
[C---:B------:R-:W-:Y:S02]  /*14a10*/  ISETP.GE.OR P6, PT, R5.reuse, R231, !P6 ;  /* 0x000000e70500720c */ /* 0x040fe400077c6670 */
[----:B------:R-:W-:Y:S02]  /*14a20*/  ISETP.GE.OR P2, PT, R5, R230, !P2 ;  /* 0x000000e60500720c */ /* 0x000fe40005746670 */
[CC--:B------:R-:W-:Y:S02]  /*14a30*/  ISETP.GE.AND P5, PT, R4.reuse, R227.reuse, PT ;  /* 0x000000e30400720c */ /* 0x0c0fe40003fa6270 */
[----:B------:R-:W-:Y:S02]  /*14a40*/  ISETP.GE.AND P1, PT, R4, R226, PT ;  /* 0x000000e20400720c */ /* 0x000fe40003f26270 */
[----:B------:R-:W-:Y:S02]  /*14a50*/  ISETP.GE.AND P4, PT, R6, R227, PT ;  /* 0x000000e30600720c */ /* 0x000fe40003f86270 */
[----:B------:R-:W-:Y:S02]  /*14a60*/  FMNMX.FTZ R5, R16, R138, !PT ;  /* 0x0000008a10057209 */ /* 0x000fe40007810000 */
[CC--:B------:R-:W-:Y:S02]  /*14a70*/  ISETP.GE.OR P5, PT, R4.reuse, R231.reuse, !P5 ;  /* 0x000000e70400720c */ /* 0x0c0fe40006fa6670 */
[----:B------:R-:W-:Y:S02]  /*14a80*/  ISETP.GE.OR P1, PT, R4, R230, !P1 ;  /* 0x000000e60400720c */ /* 0x000fe40004f26670 */
[----:B------:R-:W-:Y:S02]  /*14a90*/  ISETP.GE.OR P4, PT, R6, R231, !P4 ;  /* 0x000000e70600720c */ /* 0x000fe40006786670 */
[----:B------:R-:W-:Y:S02]  /*14aa0*/  FMNMX.FTZ R4, R20, R5, !PT ;  /* 0x0000000514047209 */ /* 0x000fe40007810000 */
[----:B------:R-:W-:Y:S02]  /*14ab0*/  ISETP.GE.AND P3, PT, R6, R226, PT ;  /* 0x000000e20600720c */ /* 0x000fe40003f66270 */
[----:B------:R-:W-:Y:S02]  /*14ac0*/  FSEL R23, R13, -INF , !P4 ;  /* 0xff8000000d177808 */ /* 0x000fe40006000000 */
[----:B------:R-:W-:Y:S02]  /*14ad0*/  FMNMX.FTZ R4, R22, R4, !PT ;  /* 0x0000000416047209 */ /* 0x000fe40007810000 */
[----:B------:R-:W-:Y:S02]  /*14ae0*/  ISETP.GE.OR P3, PT, R6, R230, !P3 ;  /* 0x000000e60600720c */ /* 0x000fe40005f66670 */
[-C--:B------:R-:W-:Y:S02]  /*14af0*/  ISETP.GE.AND P4, PT, R2, R227.reuse, PT ;  /* 0x000000e30200720c */ /* 0x080fe40003f86270 */
[----:B------:R-:W-:Y:S02]  /*14b00*/  FMNMX.FTZ R4, R23, R4, !PT ;  /* 0x0000000417047209 */ /* 0x000fe40007810000 */
[----:B------:R-:W-:Y:S02]  /*14b10*/  FSEL R205, R24, -INF , !P6 ;  /* 0xff80000018cd7808 */ /* 0x000fe40007000000 */
[----:B------:R-:W-:Y:S02]  /*14b20*/  FSEL R32, R15, -INF , !P3 ;  /* 0xff8000000f207808 */ /* 0x000fe40005800000 */
[----:B------:R-:W-:Y:S02]  /*14b30*/  FSEL R234, R25, -INF , !P5 ;  /* 0xff80000019ea7808 */ /* 0x000fe40006800000 */
[----:B------:R-:W-:Y:S02]  /*14b40*/  FMNMX.FTZ R4, R205, R4, !PT ;  /* 0x00000004cd047209 */ /* 0x000fe40007810000 */
[----:B------:R-:W-:Y:S02]  /*14b50*/  ISETP.GE.AND P3, PT, R0, R227, PT ;  /* 0x000000e30000720c */ /* 0x000fe40003f66270 */
[-C--:B------:R-:W-:Y:S02]  /*14b60*/  ISETP.GE.OR P4, PT, R2, R231.reuse, !P4 ;  /* 0x000000e70200720c */ /* 0x080fe40006786670 */
[----:B------:R-:W-:Y:S02]  /*14b70*/  FMNMX.FTZ R4, R234, R4, !PT ;  /* 0x00000004ea047209 */ /* 0x000fe40007810000 */
[----:B------:R-:W-:Y:S02]  /*14b80*/  ISETP.GE.OR P3, PT, R0, R231, !P3 ;  /* 0x000000e70000720c */ /* 0x000fe40005f66670 */
[----:B------:R-:W-:Y:S02]  /*14b90*/  FSEL R239, R28, -INF , !P4 ;  /* 0xff8000001cef7808 */ /* 0x000fe40006000000 */
[----:B-1----:R-:W-:Y:S02]  /*14ba0*/  FMNMX.FTZ R136, R136, R8, !PT ;  /* 0x0000000888887209 */ /* 0x002fe40007810000 */
[----:B------:R-:W-:Y:S02]  /*14bb0*/  FMNMX.FTZ R135, R135, R7, !PT ;  /* 0x0000000787877209 */ /* 0x000fe40007810000 */
[----:B------:R-:W-:Y:S01]  /*14bc0*/  FSEL R241, R29, -INF , !P3 ;  /* 0xff8000001df17808 */ /* 0x000fe20005800000 */
[C---:B------:R-:W-:Y:S01]  /*14bd0*/  FMUL.FTZ R141, R136.reuse, UR4 ;  /* 0x00000004888d7c20 */ /* 0x040fe20008410000 */
[----:B------:R-:W-:Y:S01]  /*14be0*/  FMNMX.FTZ R4, R239, R4, !PT ;  /* 0x00000004ef047209 */ /* 0x000fe20007810000 */
[----:B------:R-:W1:Y:S01]  /*14bf0*/  SHFL.BFLY PT, R5, R135, 0x1, 0x1f ;  /* 0x0c201f0087057f89 */ /* 0x000e6200000e0000 */
[----:B------:R-:W-:Y:S02]  /*14c00*/  FSETP.NEU.FTZ.AND P3, PT, R136, -INF , PT ;  /* 0xff8000008800780b */ /* 0x000fe40003f7d000 */
[----:B------:R-:W-:Y:S02]  /*14c10*/  FMNMX.FTZ R4, R241, R4, !PT ;  /* 0x00000004f1047209 */ /* 0x000fe40007810000 */
[----:B------:R-:W-:Y:S02]  /*14c20*/  FSEL R14, R14, -INF , !P0 ;  /* 0xff8000000e0e7808 */ /* 0x000fe40004000000 */
[C---:B------:R-:W-:Y:S01]  /*14c30*/  ISETP.GE.AND P0, PT, R2.reuse, R226, PT ;  /* 0x000000e20200720c */ /* 0x040fe20003f06270 */
[----:B------:R-:W1:Y:S01]  /*14c40*/  SHFL.BFLY PT, R9, R4, 0x2, 0x1f ;  /* 0x0c401f0004097f89 */ /* 0x000e6200000e0000 */
[----:B------:R-:W-:Y:S02]  /*14c50*/  FSEL R141, R141, RZ, P3 ;  /* 0x000000ff8d8d7208 */ /* 0x000fe40001800000 */
[----:B------:R-:W-:Y:S02]  /*14c60*/  ISETP.GE.OR P0, PT, R2, R230, !P0 ;  /* 0x000000e60200720c */ /* 0x000fe40004706670 */
[----:B------:R-:W-:Y:S01]  /*14c70*/  FMNMX.FTZ R2, R17, R139, !PT ;  /* 0x0000008b11027209 */ /* 0x000fe20007810000 */
[--C-:B------:R-:W-:Y:S01]  /*14c80*/  FFMA.FTZ R134, R134, UR4, -R141.reuse ;  /* 0x0000000486867c23 */ /* 0x100fe2000801088d */
[----:B------:R-:W-:Y:S01]  /*14c90*/  ISETP.GE.AND P4, PT, R0, R226, PT ;  /* 0x000000e20000720c */ /* 0x000fe20003f86270 */
[--C-:B------:R-:W-:Y:S01]  /*14ca0*/  FFMA.FTZ R142, R142, UR4, -R141.reuse ;  /* 0x000000048e8e7c23 */ /* 0x100fe2000801088d */
[----:B------:R-:W-:Y:S01]  /*14cb0*/  FMNMX.FTZ R2, R21, R2, !PT ;  /* 0x0000000215027209 */ /* 0x000fe20007810000 */
[----:B------:R1:W-:Y:S01]  /*14cc0*/  MUFU.EX2 R178, R134 ;  /* 0x0000008600b27308 */ /* 0x0003e20000000800 */
[----:B------:R-:W-:Y:S01]  /*14cd0*/  ISETP.GE.OR P4, PT, R0, R230, !P4 ;  /* 0x000000e60000720c */ /* 0x000fe20006786670 */
[----:B------:R-:W-:Y:S01]  /*14ce0*/  FFMA.FTZ R137, R137, UR4, -R141 ;  /* 0x0000000489897c23 */ /* 0x000fe2000801088d */
[----:B------:R-:W-:Y:S02]  /*14cf0*/  FMNMX.FTZ R2, R14, R2, !PT ;  /* 0x000000020e027209 */ /* 0x000fe40007810000 */
[----:B------:R-:W-:Y:S02]  /*14d00*/  FSEL R235, R26, -INF , !P2 ;  /* 0xff8000001aeb7808 */ /* 0x000fe40005000000 */
[----:B------:R-:W-:Y:S01]  /*14d10*/  FMNMX.FTZ R0, R32, R2, !PT ;  /* 0x0000000220007209 */ /* 0x000fe20007810000 */
[----:B------:R-:W-:Y:S01]  /*14d20*/  IMAD.U32 R2, RZ, RZ, UR35 ;  /* 0x00000023ff027e24 */ /* 0x000fe2000f8e00ff */
[----:B-1----:R-:W-:Y:S01]  /*14d30*/  FMNMX.FTZ R135, R135, R5, !PT ;  /* 0x0000000587877209 */ /* 0x002fe20007810000 */
[----:B------:R-:W-:Y:S01]  /*14d40*/  MUFU.EX2 R25, R142 ;  /* 0x0000008e00197308 */ /* 0x000fe20000000800 */
[----:B------:R-:W-:Y:S02]  /*14d50*/  FMNMX.FTZ R0, R235, R0, !PT ;  /* 0x00000000eb007209 */ /* 0x000fe40007810000 */
[C---:B------:R-:W-:Y:S01]  /*14d60*/  FSETP.NEU.FTZ.AND P2, PT, R135.reuse, -INF , PT ;  /* 0xff8000008700780b */ /* 0x040fe20003f5d000 */
[----:B------:R-:W-:Y:S01]  /*14d70*/  FMUL.FTZ R188, R135, UR4 ;  /* 0x0000000487bc7c20 */ /* 0x000fe20008410000 */
[----:B------:R-:W-:Y:S02]  /*14d80*/  FSEL R237, R27, -INF , !P1 ;  /* 0xff8000001bed7808 */ /* 0x000fe40004800000 */
[----:B------:R-:W-:Y:S03]  /*14d90*/  FMNMX.FTZ R134, R4, R9, !PT ;  /* 0x0000000904867209 */ /* 0x000fe60007810000 */
[----:B------:R-:W-:Y:S01]  /*14da0*/  MUFU.EX2 R33, R137 ;  /* 0x0000008900217308 */ /* 0x000fe20000000800 */
[----:B------:R-:W-:Y:S02]  /*14db0*/  FSEL R188, R188, RZ, P2 ;  /* 0x000000ffbcbc7208 */ /* 0x000fe40001000000 */
[----:B------:R-:W-:Y:S01]  /*14dc0*/  FSEL R243, R30, -INF , !P0 ;  /* 0xff8000001ef37808 */ /* 0x000fe20004000000 */
[----:B------:R-:W1:Y:S01]  /*14dd0*/  SHFL.BFLY PT, R15, R134, 0x1, 0x1f ;  /* 0x0c201f00860f7f89 */ /* 0x000e6200000e0000 */
[----:B------:R-:W-:Y:S01]  /*14de0*/  FMNMX.FTZ R0, R237, R0, !PT ;  /* 0x00000000ed007209 */ /* 0x000fe20007810000 */
[--C-:B------:R-:W-:Y:S01]  /*14df0*/  FFMA.FTZ R18, R18, UR4, -R188.reuse ;  /* 0x0000000412127c23 */ /* 0x100fe200080108bc */
[----:B------:R-:W-:Y:S01]  /*14e00*/  FFMA.FTZ R19, R19, UR4, -R188 ;  /* 0x0000000413137c23 */ /* 0x000fe200080108bc */
[----:B------:R-:W-:Y:S02]  /*14e10*/  FSEL R140, R31, -INF , !P4 ;  /* 0xff8000001f8c7808 */ /* 0x000fe40006000000 */
[----:B------:R-:W-:Y:S01]  /*14e20*/  FMNMX.FTZ R0, R243, R0, !PT ;  /* 0x00000000f3007209 */ /* 0x000fe20007810000 */
[----:B------:R-:W-:Y:S03]  /*14e30*/  MUFU.EX2 R250, R18 ;  /* 0x0000001200fa7308 */ /* 0x000fe60000000800 */
[----:B------:R-:W-:Y:S07]  /*14e40*/  FMNMX.FTZ R0, R140, R0, !PT ;  /* 0x000000008c007209 */ /* 0x000fee0007810000 */
[----:B------:R-:W1:Y:S02]  /*14e50*/  MUFU.EX2 R249, R19 ;  /* 0x0000001300f97308 */ /* 0x000e640000000800 */
[----:B-1----:R-:W-:Y:S04]  /*14e60*/  FMNMX.FTZ R134, R134, R15, !PT ;  /* 0x0000000f86867209 */ /* 0x002fe80007810000 */
[C---:B------:R-:W-:Y:S01]  /*14e70*/  FSETP.NEU.FTZ.AND P1, PT, R134.reuse, -INF , PT ;  /* 0xff8000008600780b */ /* 0x040fe20003f3d000 */
[----:B------:R-:W-:Y:S01]  /*14e80*/  FMUL.FTZ R189, R134, UR4 ;  /* 0x0000000486bd7c20 */ /* 0x000fe20008410000 */
[----:B------:R-:W-:Y:S04]  /*14e90*/  F2FP.F16.F32.PACK_AB R179, R249, R250 ;  /* 0x000000faf9b3723e */ /* 0x000fe800000000ff */
[----:B------:R-:W-:Y:S05]  /*14ea0*/  FSEL R189, R189, RZ, P1 ;  /* 0x000000ffbdbd7208 */ /* 0x000fea0000800000 */
[--C-:B------:R-:W-:Y:S01]  /*14eb0*/  FFMA.FTZ R20, R20, UR4, -R189.reuse ;  /* 0x0000000414147c23 */ /* 0x100fe200080108bd */
[----:B------:R-:W-:Y:S03]  /*14ec0*/  FFMA.FTZ R16, R16, UR4, -R189 ;  /* 0x0000000410107c23 */ /* 0x000fe600080108bd */
[----:B------:R-:W-:Y:S10]  /*14ed0*/  MUFU.EX2 R247, R20 ;  /* 0x0000001400f77308 */ /* 0x000ff40000000800 */
[----:B------:R-:W-:Y:S01]  /*14ee0*/  MUFU.EX2 R248, R16 ;  /* 0x0000001000f87308 */ /* 0x000fe20000000800 */
[----:B--2---:R-:W-:Y:S02]  /*14ef0*/  LOP3.LUT R5, R193, UR37, R2, 0x96, !PT ;  /* 0x00000025c1057c12 */ /* 0x004fe4000f8e9602 */
[----:B------:R-:W1:Y:S03]  /*14f00*/  SHFL.BFLY PT, R2, R0, 0x2, 0x1f ;  /* 0x0c401f0000027f89 */ /* 0x000e6600000e0000 */
[----:B------:R-:W-:Y:S01]  /*14f10*/  IMAD.WIDE.U32 R10, R5, -0x326172a9, RZ ;  /* 0xcd9e8d57050a7825 */ /* 0x000fe200078e00ff */
[--C-:B---3--:R-:W-:Y:S05]  /*14f20*/  LOP3.LUT R6, R183, UR20, R192.reuse, 0x96, !PT ;  /* 0x00000014b7067c12 */ /* 0x108fea000f8e96c0 */
[----:B------:R-:W-:Y:S01]  /*14f30*/  IMAD.WIDE.U32 R6, R6, -0x326172a9, RZ ;  /* 0xcd9e8d5706067825 */ /* 0x000fe200078e00ff */
[----:B----4-:R-:W-:Y:S04]  /*14f40*/  LOP3.LUT R8, R181, UR20, R192, 0x96, !PT ;  /* 0x00000014b5087c12 */ /* 0x010fe8000f8e96c0 */
[----:B------:R-:W-:Y:S01]  /*14f50*/  LOP3.LUT R12, R7, UR19, R10, 0x96, !PT ;  /* 0x00000013070c7c12 */ /* 0x000fe2000f8e960a */
[----:B------:R-:W-:Y:S01]  /*14f60*/  IMAD.WIDE.U32 R8, R8, -0x326172a9, RZ ;  /* 0xcd9e8d5708087825 */ /* 0x000fe200078e00ff */
[----:B-----5:R-:W-:Y:S03]  /*14f70*/  LOP3.LUT R4, R11, UR21, R186, 0x96, !PT ;  /* 0x000000150b047c12 */ /* 0x020fe6000f8e96ba */
[----:B------:R-:W-:Y:S01]  /*14f80*/  IMAD.WIDE.U32 R12, R12, -0x2daee0ad, RZ ;  /* 0xd2511f530c0c7825 */ /* 0x000fe200078e00ff */
[----:B------:R-:W-:Y:S03]  /*14f90*/  LOP3.LUT R10, R9, UR19, R10, 0x96, !PT ;  /* 0x00000013090a7c12 */ /* 0x000fe6000f8e960a */
[----:B------:R-:W-:Y:S01]  /*14fa0*/  FFMA.FTZ R9, R176, UR4, -R141 ;  /* 0x00000004b0097c23 */ /* 0x000fe2000801088d */
[----:B------:R-:W-:Y:S01]  /*14fb0*/  IMAD.WIDE.U32 R4, R4, -0x2daee0ad, RZ ;  /* 0xd2511f5304047825 */ /* 0x000fe200078e00ff */
[----:B------:R-:W-:Y:S02]  /*14fc0*/  LOP3.LUT R7, R11, UR21, R184, 0x96, !PT ;  /* 0x000000150b077c12 */ /* 0x000fe4000f8e96b8 */
[----:B------:R2:W3:Y:S01]  /*14fd0*/  MUFU.EX2 R24, R9 ;  /* 0x0000000900187308 */ /* 0x0004e20000000800 */
[----:B------:R-:W-:Y:S01]  /*14fe0*/  IMAD.WIDE.U32 R10, R10, -0x2daee0ad, RZ ;  /* 0xd2511f530a0a7825 */ /* 0x000fe200078e00ff */
[----:B------:R-:W-:Y:S01]  /*14ff0*/  LOP3.LUT R5, R5, UR18, R182, 0x96, !PT ;  /* 0x0000001205057c12 */ /* 0x000fe2000f8e96b6 */
[----:B------:R-:W-:Y:S01]  /*15000*/  LDSM.16.MT88.4 R184, [R211+0xa000] ;  /* 0x00a00000d3b8783b */ /* 0x000fe20000004200 */
[----:B------:R-:W-:Y:S01]  /*15010*/  LOP3.LUT R13, R13, UR16, R4, 0x96, !PT ;  /* 0x000000100d0d7c12 */ /* 0x000fe2000f8e9604 */
[----:B------:R-:W-:Y:S01]  /*15020*/  IMAD.WIDE.U32 R18, R7, -0x2daee0ad, RZ ;  /* 0xd2511f5307127825 */ /* 0x000fe200078e00ff */
[----:B-1----:R-:W-:Y:S03]  /*15030*/  FMNMX.FTZ R0, R0, R2, !PT ;  /* 0x0000000200007209 */ /* 0x002fe60007810000 */
[----:B------:R-:W-:Y:S01]  /*15040*/  IMAD.WIDE.U32 R4, R5, -0x326172a9, RZ ;  /* 0xcd9e8d5705047825 */ /* 0x000fe200078e00ff */
[----:B------:R-:W-:Y:S01]  /*15050*/  LOP3.LUT R7, R19, UR18, R180, 0x96, !PT ;  /* 0x0000001213077c12 */ /* 0x000fe2000f8e96b4 */
[----:B------:R-:W1:Y:S01]  /*15060*/  SHFL.BFLY PT, R2, R0, 0x1, 0x1f ;  /* 0x0c201f0000027f89 */ /* 0x000e6200000e0000 */
[----:B------:R-:W-:Y:S01]  /*15070*/  LOP3.LUT R11, R11, UR16, R18, 0x96, !PT ;  /* 0x000000100b0b7c12 */ /* 0x000fe2000f8e9612 */
[----:B------:R-:W-:Y:S01]  /*15080*/  IMAD.WIDE.U32 R192, R13, -0x326172a9, RZ ;  /* 0xcd9e8d570dc07825 */ /* 0x000fe200078e00ff */
[----:B------:R-:W-:Y:S03]  /*15090*/  LOP3.LUT R5, R5, UR17, R6, 0x96, !PT ;  /* 0x0000001105057c12 */ /* 0x000fe6000f8e9606 */
[----:B------:R-:W-:Y:S01]  /*150a0*/  FFMA.FTZ R6, R177, UR4, -R188 ;  /* 0x00000004b1067c23 */ /* 0x000fe200080108bc */
[----:B------:R-:W-:Y:S01]  /*150b0*/  IMAD.WIDE.U32 R18, R7, -0x326172a9, RZ ;  /* 0xcd9e8d5707127825 */ /* 0x000fe200078e00ff */
[----:B--2---:R-:W-:Y:S03]  /*150c0*/  LOP3.LUT R9, R193, UR15, R4, 0x96, !PT ;  /* 0x0000000fc1097c12 */ /* 0x004fe6000f8e9604 */
[----:B------:R-:W-:Y:S01]  /*150d0*/  FFMA.FTZ R4, R143, UR4, -R188 ;  /* 0x000000048f047c23 */ /* 0x000fe200080108bc */
[----:B------:R2:W-:Y:S01]  /*150e0*/  MUFU.EX2 R252, R6 ;  /* 0x0000000600fc7308 */ /* 0x0005e20000000800 */
[----:B------:R-:W-:Y:S01]  /*150f0*/  IMAD.WIDE.U32 R196, R11, -0x326172a9, RZ ;  /* 0xcd9e8d570bc47825 */ /* 0x000fe200078e00ff */
[----:B------:R-:W-:Y:S02]  /*15100*/  LOP3.LUT R7, R19, UR17, R8, 0x96, !PT ;  /* 0x0000001113077c12 */ /* 0x000fe4000f8e9608 */
[----:B---3--:R-:W-:Y:S01]  /*15110*/  F2FP.F16.F32.PACK_AB R176, R24, R25 ;  /* 0x0000001918b0723e */ /* 0x008fe200000000ff */
[----:B------:R-:W-:Y:S01]  /*15120*/  IMAD.WIDE.U32 R194, R9, -0x2daee0ad, RZ ;  /* 0xd2511f5309c27825 */ /* 0x000fe200078e00ff */
[----:B------:R-:W-:Y:S04]  /*15130*/  LOP3.LUT R8, R197, UR15, R18, 0x96, !PT ;  /* 0x0000000fc5087c12 */ /* 0x000fe8000f8e9612 */
[----:B------:R3:W4:Y:S01]  /*15140*/  MUFU.EX2 R26, R4 ;  /* 0x00000004001a7308 */ /* 0x0007220000000800 */
[----:B------:R-:W-:Y:S01]  /*15150*/  F2FP.F16.F32.PACK_AB R180, R247, R248 ;  /* 0x000000f8f7b4723e */ /* 0x000fe200000000ff */
[----:B------:R-:W-:Y:S01]  /*15160*/  IMAD.WIDE.U32 R198, R8, -0x2daee0ad, RZ ;  /* 0xd2511f5308c67825 */ /* 0x000fe200078e00ff */
[----:B-1----:R-:W-:Y:S03]  /*15170*/  FMNMX.FTZ R137, R0, R2, !PT ;  /* 0x0000000200897209 */ /* 0x002fe60007810000 */
[----:B--2---:R-:W-:Y:S01]  /*15180*/  IMAD.WIDE.U32 R6, R7, -0x2daee0ad, RZ ;  /* 0xd2511f5307067825 */ /* 0x004fe200078e00ff */
[C---:B------:R-:W-:Y:S03]  /*15190*/  FSETP.NEU.FTZ.AND P0, PT, R137.reuse, -INF , PT ;  /* 0xff8000008900780b */ /* 0x040fe60003f1d000 */
[----:B------:R-:W-:Y:S01]  /*151a0*/  FMUL.FTZ R190, R137, UR4 ;  /* 0x0000000489be7c20 */ /* 0x000fe20008410000 */
[----:B------:R-:W-:Y:S01]  /*151b0*/  LOP3.LUT R10, R7, UR14, R10, 0x96, !PT ;  /* 0x0000000e070a7c12 */ /* 0x000fe2000f8e960a */
[----:B---3--:R-:W-:Y:S03]  /*151c0*/  IMAD.WIDE.U32 R4, R5, -0x2daee0ad, RZ ;  /* 0xd2511f5305047825 */ /* 0x008fe600078e00ff */
[----:B------:R-:W-:Y:S02]  /*151d0*/  FSEL R190, R190, RZ, P0 ;  /* 0x000000ffbebe7208 */ /* 0x000fe40000000000 */
[----:B----4-:R-:W-:Y:S01]  /*151e0*/  F2FP.F16.F32.PACK_AB R177, R252, R26 ;  /* 0x0000001afcb1723e */ /* 0x010fe200000000ff */
[----:B------:R-:W-:Y:S01]  /*151f0*/  IMAD.WIDE.U32 R200, R10, -0x326172a9, RZ ;  /* 0xcd9e8d570ac87825 */ /* 0x000fe200078e00ff */
[----:B------:R-:W-:Y:S02]  /*15200*/  LOP3.LUT R12, R5, UR14, R12, 0x96, !PT ;  /* 0x0000000e050c7c12 */ /* 0x000fe4000f8e960c */
[----:B------:R-:W-:Y:S01]  /*15210*/  LOP3.LUT R5, R195, UR12, R4, 0x96, !PT ;  /* 0x0000000cc3057c12 */ /* 0x000fe2000f8e9604 */
[----:B------:R-:W-:Y:S01]  /*15220*/  FFMA.FTZ R21, R21, UR4, -R190 ;  /* 0x0000000415157c23 */ /* 0x000fe200080108be */
[----:B------:R-:W-:Y:S01]  /*15230*/  LOP3.LUT R4, R199, UR12, R6, 0x96, !PT ;  /* 0x0000000cc7047c12 */ /* 0x000fe2000f8e9606 */
[----:B------:R-:W-:Y:S04]  /*15240*/  IMAD.WIDE.U32 R142, R12, -0x326172a9, RZ ;  /* 0xcd9e8d570c8e7825 */ /* 0x000fe800078e00ff */
[----:B------:R-:W-:Y:S01]  /*15250*/  FFMA.FTZ R17, R17, UR4, -R190 ;  /* 0x0000000411117c23 */ /* 0x000fe200080108be */
[----:B------:R1:W-:Y:S01]  /*15260*/  MUFU.EX2 R245, R21 ;  /* 0x0000001500f57308 */ /* 0x0003e20000000800 */
[----:B------:R-:W-:Y:S04]  /*15270*/  IMAD.WIDE.U32 R6, R5, -0x326172a9, RZ ;  /* 0xcd9e8d5705067825 */ /* 0x000fe800078e00ff */
[----:B------:R-:W-:Y:S01]  /*15280*/  IMAD.WIDE.U32 R4, R4, -0x326172a9, RZ ;  /* 0xcd9e8d5704047825 */ /* 0x000fe200078e00ff */
[----:B------:R-:W-:Y:S04]  /*15290*/  SHF.R.U32.HI R2, RZ, 0x10, R6 ;  /* 0x00000010ff027819 */ /* 0x000fe80000011606 */
[----:B------:R-:W-:Y:S01]  /*152a0*/  MUFU.EX2 R246, R17 ;  /* 0x0000001100f67308 */ /* 0x000fe20000000800 */
[----:B------:R-:W-:Y:S01]  /*152b0*/  LOP3.LUT R0, R6, 0xffff, RZ, 0xc0, !PT ;  /* 0x0000ffff06007812 */ /* 0x000fe200078ec0ff */
[----:B------:R-:W-:Y:S01]  /*152c0*/  IMAD.MOV.U32 R199, RZ, RZ, R178 ;  /* 0x000000ffffc77224 */ /* 0x000fe200078e00b2 */
[C---:B------:R-:W-:Y:S02]  /*152d0*/  LOP3.LUT R8, R4.reuse, 0xffff, RZ, 0xc0, !PT ;  /* 0x0000ffff04087812 */ /* 0x040fe400078ec0ff */
[--C-:B------:R-:W-:Y:S02]  /*152e0*/  SHF.R.U32.HI R10, RZ, 0x10, R4.reuse ;  /* 0x00000010ff0a7819 */ /* 0x100fe40000011604 */
[----:B------:R-:W-:Y:S02]  /*152f0*/  LOP3.LUT R13, R4, 0xff, RZ, 0xc0, !PT ;  /* 0x000000ff040d7812 */ /* 0x000fe400078ec0ff */
[----:B------:R-:W-:Y:S02]  /*15300*/  SHF.R.U32.HI R11, RZ, 0x18, R4 ;  /* 0x00000018ff0b7819 */ /* 0x000fe40000011604 */
[----:B------:R-:W-:Y:S01]  /*15310*/  LOP3.LUT R4, R5, UR22, R200, 0x96, !PT ;  /* 0x0000001605047c12 */ /* 0x000fe2000f8e96c8 */
[--C-:B------:R-:W-:Y:S01]  /*15320*/  FFMA.FTZ R5, R23, UR4, -R189.reuse ;  /* 0x0000000417057c23 */ /* 0x100fe200080108bd */
[----:B------:R-:W-:Y:S02]  /*15330*/  LOP3.LUT R9, R6, 0xff, RZ, 0xc0, !PT ;  /* 0x000000ff06097812 */ /* 0x000fe400078ec0ff */
[----:B------:R-:W-:Y:S01]  /*15340*/  SHF.R.U32.HI R12, RZ, 0x18, R6 ;  /* 0x00000018ff0c7819 */ /* 0x000fe20000011606 */
[----:B------:R2:W-:Y:S01]  /*15350*/  MUFU.EX2 R242, R5 ;  /* 0x0000000500f27308 */ /* 0x0005e20000000800 */
[----:B------:R-:W-:Y:S02]  /*15360*/  LOP3.LUT R6, R7, UR22, R142, 0x96, !PT ;  /* 0x0000001607067c12 */ /* 0x000fe4000f8e968e */
[----:B------:R-:W-:Y:S01]  /*15370*/  LOP3.LUT R7, R2, 0xff, RZ, 0xc0, !PT ;  /* 0x000000ff02077812 */ /* 0x000fe200078ec0ff */
[----:B------:R-:W-:Y:S01]  /*15380*/  FFMA.FTZ R2, R22, UR4, -R189 ;  /* 0x0000000416027c23 */ /* 0x000fe200080108bd */
[----:B------:R-:W-:Y:S01]  /*15390*/  SHF.R.U32.HI R0, RZ, 0x8, R0 ;  /* 0x00000008ff007819 */ /* 0x000fe20000011600 */
[----:B-1----:R-:W1:Y:S01]  /*153a0*/  LDSM.16.MT88.4 R20, [R209+0xa000] ;  /* 0x00a00000d114783b */ /* 0x002e620000004200 */
[----:B------:R-:W-:Y:S03]  /*153b0*/  PRMT R12, R7, 0x5410, R12 ;  /* 0x00005410070c7816 */ /* 0x000fe6000000000c */
[----:B------:R3:W4:Y:S01]  /*153c0*/  MUFU.EX2 R244, R2 ;  /* 0x0000000200f47308 */ /* 0x0007220000000800 */
[----:B------:R-:W-:Y:S02]  /*153d0*/  PRMT R178, R9, 0x5410, R0 ;  /* 0x0000541009b27816 */ /* 0x000fe40000000000 */
[----:B------:R-:W-:Y:S02]  /*153e0*/  LOP3.LUT R0, R6, 0xffff, RZ, 0xc0, !PT ;  /* 0x0000ffff06007812 */ /* 0x000fe400078ec0ff */
[----:B------:R-:W-:Y:S02]  /*153f0*/  SHF.R.U32.HI R9, RZ, 0x8, R8 ;  /* 0x00000008ff097819 */ /* 0x000fe40000011608 */
[----:B------:R-:W-:Y:S01]  /*15400*/  LOP3.LUT R7, R10, 0xff, RZ, 0xc0, !PT ;  /* 0x000000ff0a077812 */ /* 0x000fe200078ec0ff */
[----:B--2---:R-:W-:Y:S01]  /*15410*/  FFMA.FTZ R5, R14, UR4, -R190 ;  /* 0x000000040e057c23 */ /* 0x004fe200080108be */
[----:B------:R-:W-:Y:S02]  /*15420*/  LOP3.LUT R8, R6, 0xff, RZ, 0xc0, !PT ;  /* 0x000000ff06087812 */ /* 0x000fe400078ec0ff */
[----:B------:R-:W-:Y:S01]  /*15430*/  PRMT R15, R13, 0x5410, R9 ;  /* 0x000054100d0f7816 */ /* 0x000fe20000000009 */
[----:B------:R2:W-:Y:S01]  /*15440*/  MUFU.EX2 R240, R5 ;  /* 0x0000000500f07308 */ /* 0x0005e20000000800 */
[----:B------:R-:W-:Y:S02]  /*15450*/  PRMT R13, R7, 0x5410, R11 ;  /* 0x00005410070d7816 */ /* 0x000fe4000000000b */
[----:B------:R-:W-:Y:S02]  /*15460*/  SHF.R.U32.HI R7, RZ, 0x18, R4 ;  /* 0x00000018ff077819 */ /* 0x000fe40000011604 */
[----:B---3--:R-:W-:Y:S02]  /*15470*/  SHF.R.U32.HI R2, RZ, 0x8, R0 ;  /* 0x00000008ff027819 */ /* 0x008fe40000011600 */
[----:B------:R-:W-:Y:S02]  /*15480*/  FSEL R0, R136, RZ, P3 ;  /* 0x000000ff88007208 */ /* 0x000fe40001800000 */
[----:B------:R-:W-:Y:S02]  /*15490*/  PRMT R11, R8, 0x5410, R2 ;  /* 0x00005410080b7816 */ /* 0x000fe40000000002 */
[----:B------:R-:W-:Y:S01]  /*154a0*/  SHF.R.U32.HI R8, RZ, 0x10, R4 ;  /* 0x00000010ff087819 */ /* 0x000fe20000011604 */
[----:B------:R-:W-:Y:S01]  /*154b0*/  FADD.FTZ R2, -R0, R3 ;  /* 0x0000000300027221 */ /* 0x000fe20000010100 */
[----:B------:R-:W-:Y:S02]  /*154c0*/  SHF.R.U32.HI R3, RZ, 0x10, R6 ;  /* 0x00000010ff037819 */ /* 0x000fe40000011606 */
[----:B------:R-:W-:Y:S02]  /*154d0*/  LOP3.LUT R0, R4, 0xffff, RZ, 0xc0, !PT ;  /* 0x0000ffff04007812 */ /* 0x000fe400078ec0ff */
[----:B--2---:R-:W-:Y:S02]  /*154e0*/  LOP3.LUT R5, R3, 0xff, RZ, 0xc0, !PT ;  /* 0x000000ff03057812 */ /* 0x004fe400078ec0ff */
[----:B------:R-:W-:Y:S02]  /*154f0*/  LOP3.LUT R3, R8, 0xff, RZ, 0xc0, !PT ;  /* 0x000000ff08037812 */ /* 0x000fe400078ec0ff */
[----:B------:R-:W-:Y:S02]  /*15500*/  LOP3.LUT R9, R4, 0xff, RZ, 0xc0, !PT ;  /* 0x000000ff04097812 */ /* 0x000fe400078ec0ff */
[----:B------:R-:W-:Y:S01]  /*15510*/  PRMT R7, R3, 0x5410, R7 ;  /* 0x0000541003077816 */ /* 0x000fe20000000007 */
[----:B------:R-:W-:Y:S01]  /*15520*/  FMUL.FTZ R3, R2, UR4 ;  /* 0x0000000402037c20 */ /* 0x000fe20008410000 */
[----:B------:R-:W-:Y:S02]  /*15530*/  SHF.R.U32.HI R4, RZ, 0x8, R0 ;  /* 0x00000008ff047819 */ /* 0x000fe40000011600 */
[----:B------:R-:W-:Y:S01]  /*15540*/  FSEL R0, R135, RZ, P2 ;  /* 0x000000ff87007208 */ /* 0x000fe20001000000 */
[----:B------:R2:W3:Y:S01]  /*15550*/  MUFU.EX2 R133, R3 ;  /* 0x0000000300857308 */ /* 0x0004e20000000800 */
[----:B------:R-:W-:Y:S01]  /*15560*/  SHF.R.U32.HI R10, RZ, 0x18, R6 ;  /* 0x00000018ff0a7819 */ /* 0x000fe20000011606 */
[----:B------:R-:W-:Y:S01]  /*15570*/  FFMA.FTZ R6, R32, UR4, -R190 ;  /* 0x0000000420067c23 */ /* 0x000fe200080108be */
[----:B------:R-:W-:Y:S01]  /*15580*/  PRMT R9, R9, 0x5410, R4 ;  /* 0x0000541009097816 */ /* 0x000fe20000000004 */
[----:B------:R-:W-:Y:S01]  /*15590*/  FADD.FTZ R2, -R0, R132 ;  /* 0x0000008400027221 */ /* 0x000fe20000010100 */
[----:B------:R-:W-:Y:S02]  /*155a0*/  FSEL R0, R134, RZ, P1 ;  /* 0x000000ff86007208 */ /* 0x000fe40000800000 */
[----:B------:R-:W-:Y:S03]  /*155b0*/  FSEL R4, R137, RZ, P0 ;  /* 0x000000ff89047208 */ /* 0x000fe60000000000 */
[----:B------:R5:W-:Y:S01]  /*155c0*/  MUFU.EX2 R238, R6 ;  /* 0x0000000600ee7308 */ /* 0x000be20000000800 */
[--C-:B------:R-:W-:Y:S02]  /*155d0*/  HSET2.LE.AND R178, R178, R223.reuse, PT ;  /* 0x000000dfb2b27233 */ /* 0x100fe40003803000 */
[--C-:B------:R-:W-:Y:S02]  /*155e0*/  HSET2.LE.AND R181, R7, R223.reuse, PT ;  /* 0x000000df07b57233 */ /* 0x100fe40003803000 */
[----:B----4-:R-:W-:Y:S02]  /*155f0*/  F2FP.F16.F32.PACK_AB R182, R242, R244 ;  /* 0x000000f4f2b6723e */ /* 0x010fe400000000ff */
[----:B------:R-:W-:Y:S01]  /*15600*/  LOP3.LUT R142, R201, UR13, R196, 0x96, !PT ;  /* 0x0000000dc98e7c12 */ /* 0x000fe2000f8e96c4 */
[----:B--2---:R-:W-:Y:S01]  /*15610*/  FADD.FTZ R3, -R0, R138 ;  /* 0x0000008a00037221 */ /* 0x004fe20000010100 */
[----:B------:R-:W-:Y:S01]  /*15620*/  FMUL.FTZ R0, R2, UR4 ;  /* 0x0000000402007c20 */ /* 0x000fe20008410000 */
[----:B------:R-:W-:Y:S01]  /*15630*/  FADD.FTZ R2, -R4, R139 ;  /* 0x0000008b04027221 */ /* 0x000fe20000010100 */
[--C-:B------:R-:W-:Y:S01]  /*15640*/  HSET2.LE.AND R4, R12, R223.reuse, PT ;  /* 0x000000df0c047233 */ /* 0x100fe20003803000 */
[C---:B---3--:R-:W-:Y:S01]  /*15650*/  FMUL.FTZ R16, R133.reuse, R156 ;  /* 0x0000009c85107220 */ /* 0x048fe20000410000 */
[----:B------:R2:W3:Y:S01]  /*15660*/  MUFU.EX2 R132, R0 ;  /* 0x0000000000847308 */ /* 0x0004e20000000800 */
[C---:B------:R-:W-:Y:S01]  /*15670*/  FMUL.FTZ R17, R133.reuse, R157 ;  /* 0x0000009d85117220 */ /* 0x040fe20000410000 */
[----:B------:R-:W-:Y:S01]  /*15680*/  MOV R157, R25 ;  /* 0x00000019009d7202 */ /* 0x000fe20000000f00 */
[----:B------:R-:W-:Y:S01]  /*15690*/  FMUL.FTZ R32, R133, R172 ;  /* 0x000000ac85207220 */ /* 0x000fe20000410000 */
[----:B-----5:R-:W-:Y:S01]  /*156a0*/  PRMT R6, R5, 0x5410, R10 ;  /* 0x0000541005067816 */ /* 0x020fe2000000000a */
[----:B------:R-:W-:Y:S01]  /*156b0*/  FMUL.FTZ R36, R133, R36 ;  /* 0x0000002485247220 */ /* 0x000fe20000410000 */
[----:B------:R-:W-:Y:S01]  /*156c0*/  F2FP.F16.F32.PACK_AB R5, R33, R199 ;  /* 0x000000c72105723e */ /* 0x000fe200000000ff */
[C---:B------:R-:W-:Y:S01]  /*156d0*/  FMUL.FTZ R37, R133.reuse, R37 ;  /* 0x0000002585257220 */ /* 0x040fe20000410000 */
[----:B------:R-:W-:Y:S01]  /*156e0*/  LOP3.LUT R179, R4, R179, RZ, 0xc0, !PT ;  /* 0x000000b304b37212 */ /* 0x000fe200078ec0ff */
[C---:B------:R-:W-:Y:S01]  /*156f0*/  FMUL.FTZ R48, R133.reuse, R48 ;  /* 0x0000003085307220 */ /* 0x040fe20000410000 */
[----:B------:R-:W-:Y:S01]  /*15700*/  LOP3.LUT R178, R178, R5, RZ, 0xc0, !PT ;  /* 0x00000005b2b27212 */ /* 0x000fe200078ec0ff */
[C---:B------:R-:W-:Y:S01]  /*15710*/  FMUL.FTZ R49, R133.reuse, R49 ;  /* 0x0000003185317220 */ /* 0x040fe20000410000 */
[--C-:B------:R-:W-:Y:S01]  /*15720*/  HSET2.LE.AND R5, R11, R223.reuse, PT ;  /* 0x000000df0b057233 */ /* 0x100fe20003803000 */
[C---:B------:R-:W-:Y:S01]  /*15730*/  FMUL.FTZ R52, R133.reuse, R52 ;  /* 0x0000003485347220 */ /* 0x040fe20000410000 */
[--C-:B------:R-:W-:Y:S01]  /*15740*/  HSET2.LE.AND R6, R6, R223.reuse, PT ;  /* 0x000000df06067233 */ /* 0x100fe20003803000 */
[----:B------:R-:W-:Y:S01]  /*15750*/  FMUL.FTZ R53, R133, R53 ;  /* 0x0000003585357220 */ /* 0x000fe20000410000 */
[----:B------:R-:W-:Y:S01]  /*15760*/  F2FP.F16.F32.PACK_AB R4, R245, R246 ;  /* 0x000000f6f504723e */ /* 0x000fe200000000ff */
[----:B--2---:R-:W-:Y:S01]  /*15770*/  FMUL.FTZ R0, R3, UR4 ;  /* 0x0000000403007c20 */ /* 0x004fe20008410000 */
[----:B------:R-:W-:Y:S01]  /*15780*/  LOP3.LUT R176, R5, R176, RZ, 0xc0, !PT ;  /* 0x000000b005b07212 */ /* 0x000fe200078ec0ff */
[----:B---3--:R-:W-:Y:S01]  /*15790*/  FMUL.FTZ R7, R132, R151 ;  /* 0x0000009784077220 */ /* 0x008fe20000410000 */
[----:B------:R-:W-:Y:S01]  /*157a0*/  LOP3.LUT R177, R6, R177, RZ, 0xc0, !PT ;  /* 0x000000b106b17212 */ /* 0x000fe200078ec0ff */
[----:B------:R2:W3:Y:S01]  /*157b0*/  MUFU.EX2 R3, R0 ;  /* 0x0000000000037308 */ /* 0x0004e20000000800 */
[--C-:B------:R-:W-:Y:S01]  /*157c0*/  HSET2.LE.AND R5, R15, R223.reuse, PT ;  /* 0x000000df0f057233 */ /* 0x100fe20003803000 */
[C---:B------:R-:W-:Y:S01]  /*157d0*/  FMUL.FTZ R18, R132.reuse, R158 ;  /* 0x0000009e84127220 */ /* 0x040fe20000410000 */
[--C-:B------:R-:W-:Y:S01]  /*157e0*/  HSET2.LE.AND R6, R13, R223.reuse, PT ;  /* 0x000000df0d067233 */ /* 0x100fe20003803000 */
[----:B------:R-:W-:Y:S01]  /*157f0*/  FMUL.FTZ R19, R132, R159 ;  /* 0x0000009f84137220 */ /* 0x000fe20000410000 */
[----:B------:R-:W-:Y:S01]  /*15800*/  F2FP.F16.F32.PACK_AB R183, R238, R240 ;  /* 0x000000f0eeb7723e */ /* 0x000fe200000000ff */
[----:B------:R-:W-:Y:S01]  /*15810*/  IMAD.MOV.U32 R158, RZ, RZ, R24 ;  /* 0x000000ffff9e7224 */ /* 0x000fe200078e0018 */
[----:B------:R-:W-:Y:S01]  /*15820*/  LOP3.LUT R181, R181, R4, RZ, 0xc0, !PT ;  /* 0x00000004b5b57212 */ /* 0x000fe200078ec0ff */
[----:B------:R-:W-:Y:S01]  /*15830*/  FMUL.FTZ R4, R133, R148 ;  /* 0x0000009485047220 */ /* 0x000fe20000410000 */
[----:B------:R-:W-:Y:S01]  /*15840*/  LOP3.LUT R182, R5, R182, RZ, 0xc0, !PT ;  /* 0x000000b605b67212 */ /* 0x000fe200078ec0ff */
[----:B------:R-:W-:Y:S01]  /*15850*/  FMUL.FTZ R5, R133, R149 ;  /* 0x0000009585057220 */ /* 0x000fe20000410000 */
[----:B------:R-:W-:Y:S01]  /*15860*/  LOP3.LUT R183, R6, R183, RZ, 0xc0, !PT ;  /* 0x000000b706b77212 */ /* 0x000fe200078ec0ff */
[C---:B------:R-:W-:Y:S01]  /*15870*/  FMUL.FTZ R6, R132.reuse, R150 ;  /* 0x0000009684067220 */ /* 0x040fe20000410000 */
[C---:B------:R-:W-:Y:S01]  /*15880*/  FMUL.FTZ R34, R132.reuse, R174 ;  /* 0x000000ae84227220 */ /* 0x040fe20000410000 */
[----:B------:R-:W-:Y:S01]  /*15890*/  LDSM.16.MT88.4 R148, [R213+0xa000] ;  /* 0x00a00000d594783b */ /* 0x000fe20000004200 */
[C---:B------:R-:W-:Y:S01]  /*158a0*/  FMUL.FTZ R35, R132.reuse, R175 ;  /* 0x000000af84237220 */ /* 0x040fe20000410000 */
[----:B------:R-:W-:Y:S01]  /*158b0*/  FMUL.FTZ R38, R132, R38 ;  /* 0x0000002684267220 */ /* 0x000fe20000410000 */
[----:B--2---:R-:W-:Y:S01]  /*158c0*/  FMUL.FTZ R0, R2, UR4 ;  /* 0x0000000402007c20 */ /* 0x004fe20008410000 */
[--C-:B------:R-:W-:Y:S01]  /*158d0*/  HSET2.LE.AND R2, R9, R223.reuse, PT ;  /* 0x000000df09027233 */ /* 0x100fe20003803000 */
[-C--:B-1----:R-:W-:Y:S01]  /*158e0*/  HMMA.16816.F32 R4, R176, R20.reuse, R4 ;  /* 0x00000014b004723c */ /* 0x082fe20000001804 */
[----:B------:R-:W-:Y:S03]  /*158f0*/  PLOP3.LUT P0, PT, PT, PT, UP0, 0x80, 0x0 ;  /* 0x000000000000781c */ /* 0x000fe60003f0f008 */
[----:B------:R-:W1:Y:S01]  /*15900*/  MUFU.EX2 R0, R0 ;  /* 0x0000000000007308 */ /* 0x000e620000000800 */
[----:B------:R-:W-:Y:S01]  /*15910*/  LOP3.LUT R180, R2, R180, RZ, 0xc0, !PT ;  /* 0x000000b402b47212 */ /* 0x000fe200078ec0ff */
[----:B------:R-:W-:Y:S01]  /*15920*/  FFMA.FTZ R2, R202, UR4, -R141 ;  /* 0x00000004ca027c23 */ /* 0x000fe2000801088d */
[C---:B---3--:R-:W-:Y:S01]  /*15930*/  FMUL.FTZ R8, R3.reuse, R144 ;  /* 0x0000009003087220 */ /* 0x048fe20000410000 */
[C---:B------:R-:W-:Y:S03]  /*15940*/  FMUL.FTZ R9, R3.reuse, R145 ;  /* 0x0000009103097220 */ /* 0x040fe60000410000 */
[C---:B------:R-:W-:Y:S03]  /*15950*/  FMUL.FTZ R12, R3.reuse, R152 ;  /* 0x00000098030c7220 */ /* 0x040fe60000410000 */
[----:B------:R2:W-:Y:S01]  /*15960*/  MUFU.EX2 R251, R2 ;  /* 0x0000000200fb7308 */ /* 0x0005e20000000800 */
[C---:B------:R-:W-:Y:S01]  /*15970*/  FMUL.FTZ R13, R3.reuse, R153 ;  /* 0x00000099030d7220 */ /* 0x040fe20000410000 */
[C---:B------:R-:W-:Y:S01]  /*15980*/  FMUL.FTZ R24, R3.reuse, R160 ;  /* 0x000000a003187220 */ /* 0x040fe20000410000 */
[C---:B------:R-:W-:Y:S01]  /*15990*/  FMUL.FTZ R25, R3.reuse, R161 ;  /* 0x000000a103197220 */ /* 0x040fe20000410000 */
[C---:B------:R-:W-:Y:S01]  /*159a0*/  FMUL.FTZ R28, R3.reuse, R168 ;  /* 0x000000a8031c7220 */ /* 0x040fe20000410000 */
[----:B------:R-:W-:Y:S01]  /*159b0*/  FMUL.FTZ R29, R3, R169 ;  /* 0x000000a9031d7220 */ /* 0x000fe20000410000 */
[----:B------:R-:W-:Y:S02]  /*159c0*/  IMAD.MOV.U32 R153, RZ, RZ, R33 ;  /* 0x000000ffff997224 */ /* 0x000fe400078e0021 */
[----:B------:R-:W-:Y:S01]  /*159d0*/  FMUL.FTZ R33, R133, R173 ;  /* 0x000000ad85217220 */ /* 0x000fe20000410000 */
[----:B------:R-:W-:Y:S01]  /*159e0*/  FMUL.FTZ R39, R132, R39 ;  /* 0x0000002784277220 */ /* 0x000fe20000410000 */
[C---:B-1----:R-:W-:Y:S01]  /*159f0*/  FMUL.FTZ R10, R0.reuse, R146 ;  /* 0x00000092000a7220 */ /* 0x042fe20000410000 */
[C---:B------:R-:W-:Y:S01]  /*15a00*/  FMUL.FTZ R11, R0.reuse, R147 ;  /* 0x00000093000b7220 */ /* 0x040fe20000410000 */
[C---:B------:R-:W-:Y:S01]  /*15a10*/  FMUL.FTZ R14, R0.reuse, R154 ;  /* 0x0000009a000e7220 */ /* 0x040fe20000410000 */
[----:B------:R-:W-:Y:S01]  /*15a20*/  FMUL.FTZ R15, R0, R155 ;  /* 0x0000009b000f7220 */ /* 0x000fe20000410000 */
[----:B------:R-:W1:Y:S01]  /*15a30*/  LDSM.16.MT88.4 R144, [R214+0xa000] ;  /* 0x00a00000d690783b */ /* 0x000e620000004200 */
[----:B------:R-:W-:Y:S02]  /*15a40*/  IMAD.MOV.U32 R155, RZ, RZ, R26 ;  /* 0x000000ffff9b7224 */ /* 0x000fe400078e001a */
[C---:B------:R-:W-:Y:S01]  /*15a50*/  FMUL.FTZ R40, R3.reuse, R40 ;  /* 0x0000002803287220 */ /* 0x040fe20000410000 */
[----:B------:R-:W-:Y:S01]  /*15a60*/  FMUL.FTZ R41, R3, R41 ;  /* 0x0000002903297220 */ /* 0x000fe20000410000 */
[C---:B------:R-:W-:Y:S03]  /*15a70*/  HMMA.16816.F32 R8, R180.reuse, R20, R8 ;  /* 0x00000014b408723c */ /* 0x040fe60000001808 */
[----:B------:R-:W-:Y:S01]  /*15a80*/  LDSM.16.MT88.4 R172, [R211+0xa800] ;  /* 0x00a80000d3ac783b */ /* 0x000fe20000004200 */
[----:B------:R-:W-:Y:S02]  /*15a90*/  IMAD.MOV.U32 R159, RZ, RZ, R155 ;  /* 0x000000ffff9f7224 */ /* 0x000fe400078e009b */
[-C--:B------:R-:W-:Y:S05]  /*15aa0*/  HMMA.16816.F32 R12, R180, R22.reuse, R12 ;  /* 0x00000016b40c723c */ /* 0x080fea000000180c */
[----:B--2---:R-:W-:Y:S01]  /*15ab0*/  FFMA.FTZ R2, R204, UR4, -R141 ;  /* 0x00000004cc027c23 */ /* 0x004fe2000801088d */
[C---:B------:R-:W-:Y:S03]  /*15ac0*/  HMMA.16816.F32 R16, R176.reuse, R22, R16 ;  /* 0x00000016b010723c */ /* 0x040fe60000001810 */
[----:B------:R2:W3:Y:S02]  /*15ad0*/  MUFU.EX2 R202, R2 ;  /* 0x0000000200ca7308 */ /* 0x0004e40000000800 */
[C---:B------:R-:W-:Y:S01]  /*15ae0*/  FMUL.FTZ R20, R133.reuse, R164 ;  /* 0x000000a485147220 */ /* 0x040fe20000410000 */
[----:B------:R-:W-:Y:S01]  /*15af0*/  FMUL.FTZ R21, R133, R165 ;  /* 0x000000a585157220 */ /* 0x000fe20000410000 */
[C---:B------:R-:W-:Y:S01]  /*15b00*/  FMUL.FTZ R22, R132.reuse, R166 ;  /* 0x000000a684167220 */ /* 0x040fe20000410000 */
[----:B------:R-:W-:Y:S03]  /*15b10*/  FMUL.FTZ R23, R132, R167 ;  /* 0x000000a784177220 */ /* 0x000fe60000410000 */
[C---:B------:R-:W-:Y:S01]  /*15b20*/  FMUL.FTZ R26, R0.reuse, R162 ;  /* 0x000000a2001a7220 */ /* 0x040fe20000410000 */
[C---:B------:R-:W-:Y:S01]  /*15b30*/  FMUL.FTZ R27, R0.reuse, R163 ;  /* 0x000000a3001b7220 */ /* 0x040fe20000410000 */
[C---:B------:R-:W-:Y:S01]  /*15b40*/  FMUL.FTZ R42, R0.reuse, R42 ;  /* 0x0000002a002a7220 */ /* 0x040fe20000410000 */
[C---:B------:R-:W-:Y:S01]  /*15b50*/  FMUL.FTZ R43, R0.reuse, R43 ;  /* 0x0000002b002b7220 */ /* 0x040fe20000410000 */
[-C--:B------:R-:W-:Y:S03]  /*15b60*/  HMMA.16816.F32 R20, R176, R184.reuse, R20 ;  /* 0x000000b8b014723c */ /* 0x080fe60000001814 */
[C---:B------:R-:W-:Y:S01]  /*15b70*/  FMUL.FTZ R30, R0.reuse, R170 ;  /* 0x000000aa001e7220 */ /* 0x040fe20000410000 */
[C---:B------:R-:W-:Y:S01]  /*15b80*/  FMUL.FTZ R31, R0.reuse, R171 ;  /* 0x000000ab001f7220 */ /* 0x040fe20000410000 */
[--C-:B--2---:R-:W-:Y:S01]  /*15b90*/  FFMA.FTZ R2, R191, UR4, -R188.reuse ;  /* 0x00000004bf027c23 */ /* 0x104fe200080108bc */
[C---:B------:R-:W-:Y:S03]  /*15ba0*/  HMMA.16816.F32 R24, R180.reuse, R184, R24 ;  /* 0x000000b8b418723c */ /* 0x040fe60000001818 */
[----:B------:R2:W-:Y:S02]  /*15bb0*/  MUFU.EX2 R200, R2 ;  /* 0x0000000200c87308 */ /* 0x0005e40000000800 */
[C---:B------:R-:W-:Y:S01]  /*15bc0*/  FMUL.FTZ R44, R3.reuse, R44 ;  /* 0x0000002c032c7220 */ /* 0x040fe20000410000 */
[-C--:B------:R-:W-:Y:S05]  /*15bd0*/  HMMA.16816.F32 R28, R180, R186.reuse, R28 ;  /* 0x000000bab41c723c */ /* 0x080fea000000181c */
[----:B------:R-:W-:Y:S01]  /*15be0*/  FMUL.FTZ R45, R3, R45 ;  /* 0x0000002d032d7220 */ /* 0x000fe20000410000 */
[C---:B------:R-:W-:Y:S05]  /*15bf0*/  HMMA.16816.F32 R32, R176.reuse, R186, R32 ;  /* 0x000000bab020723c */ /* 0x040fea0000001820 */
[C---:B------:R-:W-:Y:S01]  /*15c00*/  FMUL.FTZ R46, R0.reuse, R46 ;  /* 0x0000002e002e7220 */ /* 0x040fe20000410000 */
[-C--:B-1----:R-:W-:Y:S05]  /*15c10*/  HMMA.16816.F32 R36, R176, R144.reuse, R36 ;  /* 0x00000090b024723c */ /* 0x082fea0000001824 */
[----:B--2---:R-:W-:Y:S01]  /*15c20*/  FFMA.FTZ R2, R203, UR4, -R188 ;  /* 0x00000004cb027c23 */ /* 0x004fe200080108bc */
[C---:B------:R-:W-:Y:S05]  /*15c30*/  HMMA.16816.F32 R40, R180.reuse, R144, R40 ;  /* 0x00000090b428723c */ /* 0x040fea0000001828 */
[----:B------:R-:W-:Y:S02]  /*15c40*/  IMAD.MOV.U32 R203, RZ, RZ, R199 ;  /* 0x000000ffffcb7224 */ /* 0x000fe400078e00c7 */
[----:B------:R-:W-:Y:S01]  /*15c50*/  FMUL.FTZ R47, R0, R47 ;  /* 0x0000002f002f7220 */ /* 0x000fe20000410000 */
[----:B------:R1:W2:Y:S03]  /*15c60*/  MUFU.EX2 R199, R2 ;  /* 0x0000000200c77308 */ /* 0x0002a60000000800 */
[----:B------:R-:W-:Y:S01]  /*15c70*/  LOP3.LUT R138, R143, UR13, R192, 0x96, !PT ;  /* 0x0000000d8f8a7c12 */ /* 0x000fe2000f8e96c0 */
[C---:B------:R-:W-:Y:S01]  /*15c80*/  FMUL.FTZ R50, R132.reuse, R50 ;  /* 0x0000003284327220 */ /* 0x040fe20000410000 */
[----:B------:R-:W-:Y:S01]  /*15c90*/  FMUL.FTZ R51, R132, R51 ;  /* 0x0000003384337220 */ /* 0x000fe20000410000 */
[-C--:B------:R-:W-:Y:S03]  /*15ca0*/  HMMA.16816.F32 R44, R180, R146.reuse, R44 ;  /* 0x00000092b42c723c */ /* 0x080fe6000000182c */
[----:B------:R-:W-:Y:S04]  /*15cb0*/  IMAD.WIDE.U32 R138, R138, -0x2daee0ad, RZ ;  /* 0xd2511f538a8a7825 */ /* 0x000fe800078e00ff */
[C---:B------:R-:W-:Y:S01]  /*15cc0*/  FMUL.FTZ R54, R132.reuse, R54 ;  /* 0x0000003684367220 */ /* 0x040fe20000410000 */
[C---:B------:R-:W-:Y:S01]  /*15cd0*/  HMMA.16816.F32 R48, R176.reuse, R146, R48 ;  /* 0x00000092b030723c */ /* 0x040fe20000001830 */
[----:B------:R-:W4:Y:S03]  /*15ce0*/  LDSM.16.MT88.4 R144, [R209+0xb000] ;  /* 0x00b00000d190783b */ /* 0x000f260000004200 */
[----:B------:R-:W-:Y:S01]  /*15cf0*/  FMUL.FTZ R55, R132, R55 ;  /* 0x0000003784377220 */ /* 0x000fe20000410000 */
[----:B------:R-:W-:Y:S01]  /*15d00*/  IMAD.WIDE.U32 R142, R142, -0x2daee0ad, RZ ;  /* 0xd2511f538e8e7825 */ /* 0x000fe200078e00ff */
[----:B------:R-:W-:Y:S02]  /*15d10*/  LOP3.LUT R152, R139, UR29, R194, 0x96, !PT ;  /* 0x0000001d8b987c12 */ /* 0x000fe4000f8e96c2 */
[----:B------:R-:W-:Y:S03]  /*15d20*/  MOV R204, R153 ;  /* 0x0000009900cc7202 */ /* 0x000fe60000000f00 */
[-C--:B------:R-:W-:Y:S03]  /*15d30*/  HMMA.16816.F32 R52, R176, R148.reuse, R52 ;  /* 0x00000094b034723c */ /* 0x080fe60000001834 */
[C---:B------:R-:W-:Y:S01]  /*15d40*/  LOP3.LUT R156, R138.reuse, 0xff, RZ, 0xc0, !PT ;  /* 0x000000ff8a9c7812 */ /* 0x040fe200078ec0ff */
[C---:B------:R-:W-:Y:S01]  /*15d50*/  FMUL.FTZ R56, R3.reuse, R56 ;  /* 0x0000003803387220 */ /* 0x040fe20000410000 */
[----:B------:R-:W-:Y:S01]  /*15d60*/  LOP3.LUT R139, R138, 0xffff, RZ, 0xc0, !PT ;  /* 0x0000ffff8a8b7812 */ /* 0x000fe200078ec0ff */
[----:B------:R-:W-:Y:S01]  /*15d70*/  FMUL.FTZ R57, R3, R57 ;  /* 0x0000003903397220 */ /* 0x000fe20000410000 */
[--C-:B------:R-:W-:Y:S01]  /*15d80*/  SHF.R.U32.HI R154, RZ, 0x10, R138.reuse ;  /* 0x00000010ff9a7819 */ /* 0x100fe2000001168a */
[C---:B------:R-:W-:Y:S03]  /*15d90*/  FMUL.FTZ R58, R0.reuse, R58 ;  /* 0x0000003a003a7220 */ /* 0x040fe60000410000 */
[----:B------:R-:W-:Y:S01]  /*15da0*/  SHF.R.U32.HI R153, RZ, 0x18, R138 ;  /* 0x00000018ff997819 */ /* 0x000fe2000001168a */
[--C-:B------:R-:W-:Y:S01]  /*15db0*/  FFMA.FTZ R138, R233, UR4, -R141.reuse ;  /* 0x00000004e98a7c23 */ /* 0x100fe2000801088d */
[C---:B------:R-:W-:Y:S01]  /*15dc0*/  FMUL.FTZ R59, R0.reuse, R59 ;  /* 0x0000003b003b7220 */ /* 0x040fe20000410000 */
[----:B-1----:R-:W-:Y:S01]  /*15dd0*/  LOP3.LUT R2, R143, UR29, R198, 0x96, !PT ;  /* 0x0000001d8f027c12 */ /* 0x002fe2000f8e96c6 */
[C---:B------:R-:W-:Y:S01]  /*15de0*/  FMUL.FTZ R60, R3.reuse, R60 ;  /* 0x0000003c033c7220 */ /* 0x040fe20000410000 */
[----:B------:R1:W-:Y:S01]  /*15df0*/  MUFU.EX2 R198, R138 ;  /* 0x0000008a00c67308 */ /* 0x0003e20000000800 */
[----:B------:R-:W-:Y:S01]  /*15e00*/  FMUL.FTZ R61, R3, R61 ;  /* 0x0000003d033d7220 */ /* 0x000fe20000410000 */
[C---:B------:R-:W-:Y:S01]  /*15e10*/  FMUL.FTZ R62, R0.reuse, R62 ;  /* 0x0000003e003e7220 */ /* 0x040fe20000410000 */
[----:B------:R-:W-:Y:S01]  /*15e20*/  FMUL.FTZ R63, R0, R63 ;  /* 0x0000003f003f7220 */ /* 0x000fe20000410000 */
[C---:B------:R-:W-:Y:S04]  /*15e30*/  HMMA.16816.F32 R56, R180.reuse, R148, R56 ;  /* 0x00000094b438723c */ /* 0x040fe80000001838 */
[C---:B------:R-:W-:Y:S01]  /*15e40*/  FMUL.FTZ R64, R133.reuse, R64 ;  /* 0x0000004085407220 */ /* 0x040fe20000410000 */
[----:B------:R-:W-:Y:S01]  /*15e50*/  FMUL.FTZ R65, R133, R65 ;  /* 0x0000004185417220 */ /* 0x000fe20000410000 */
[-C--:B------:R-:W-:Y:S05]  /*15e60*/  HMMA.16816.F32 R60, R180, R150.reuse, R60 ;  /* 0x00000096b43c723c */ /* 0x080fea000000183c */
[C---:B------:R-:W-:Y:S01]  /*15e70*/  FMUL.FTZ R66, R132.reuse, R66 ;  /* 0x0000004284427220 */ /* 0x040fe20000410000 */
[----:B------:R-:W-:Y:S01]  /*15e80*/  FMUL.FTZ R67, R132, R67 ;  /* 0x0000004384437220 */ /* 0x000fe20000410000 */
[--C-:B-1----:R-:W-:Y:S01]  /*15e90*/  FFMA.FTZ R138, R206, UR4, -R188.reuse ;  /* 0x00000004ce8a7c23 */ /* 0x102fe200080108bc */
[----:B------:R-:W-:Y:S02]  /*15ea0*/  FFMA.FTZ R141, R207, UR4, -R141 ;  /* 0x00000004cf8d7c23 */ /* 0x000fe4000801088d */
[----:B------:R-:W5:Y:S01]  /*15eb0*/  LDL.LU R207, [R1+0x24] ;  /* 0x0000240001cf7983 */ /* 0x000f620000300800 */
[----:B------:R-:W-:Y:S01]  /*15ec0*/  FFMA.FTZ R188, R236, UR4, -R188 ;  /* 0x00000004ecbc7c23 */ /* 0x000fe200080108bc */
[C---:B------:R-:W-:Y:S01]  /*15ed0*/  FMUL.FTZ R68, R133.reuse, R68 ;  /* 0x0000004485447220 */ /* 0x040fe20000410000 */
[C---:B------:R-:W-:Y:S01]  /*15ee0*/  HMMA.16816.F32 R64, R176.reuse, R150, R64 ;  /* 0x00000096b040723c */ /* 0x040fe20000001840 */
[----:B------:R-:W1:Y:S01]  /*15ef0*/  LDSM.16.MT88.4 R148, [R211+0xb000] ;  /* 0x00b00000d394783b */ /* 0x000e620000004200 */
[----:B------:R3:W-:Y:S02]  /*15f00*/  MUFU.EX2 R197, R138 ;  /* 0x0000008a00c57308 */ /* 0x0007e40000000800 */
[----:B------:R-:W-:Y:S01]  /*15f10*/  FMUL.FTZ R69, R133, R69 ;  /* 0x0000004585457220 */ /* 0x000fe20000410000 */
[C---:B------:R-:W-:Y:S01]  /*15f20*/  FMUL.FTZ R70, R132.reuse, R70 ;  /* 0x0000004684467220 */ /* 0x040fe20000410000 */
[----:B------:R-:W-:Y:S01]  /*15f30*/  FMUL.FTZ R71, R132, R71 ;  /* 0x0000004784477220 */ /* 0x000fe20000410000 */
[C---:B------:R-:W-:Y:S01]  /*15f40*/  FMUL.FTZ R72, R3.reuse, R72 ;  /* 0x0000004803487220 */ /* 0x040fe20000410000 */
[C---:B------:R-:W-:Y:S01]  /*15f50*/  FMUL.FTZ R73, R3.reuse, R73 ;  /* 0x0000004903497220 */ /* 0x040fe20000410000 */
[----:B------:R-:W5:Y:S03]  /*15f60*/  LDL.LU R206, [R1+0x20] ;  /* 0x0000200001ce7983 */ /* 0x000f660000300800 */
[----:B------:R2:W1:Y:S01]  /*15f70*/  MUFU.EX2 R201, R141 ;  /* 0x0000008d00c97308 */ /* 0x0004620000000800 */
[C---:B------:R-:W-:Y:S01]  /*15f80*/  FMUL.FTZ R74, R0.reuse, R74 ;  /* 0x0000004a004a7220 */ /* 0x040fe20000410000 */
[C---:B------:R-:W-:Y:S01]  /*15f90*/  FMUL.FTZ R75, R0.reuse, R75 ;  /* 0x0000004b004b7220 */ /* 0x040fe20000410000 */
[-C--:B----4-:R-:W-:Y:S01]  /*15fa0*/  HMMA.16816.F32 R68, R176, R144.reuse, R68 ;  /* 0x00000090b044723c */ /* 0x090fe20000001844 */
[----:B------:R-:W4:Y:S02]  /*15fb0*/  LDL.LU R236, [R1+0x18] ;  /* 0x0000180001ec7983 */ /* 0x000f240000300800 */
[C---:B------:R-:W-:Y:S01]  /*15fc0*/  FMUL.FTZ R76, R3.reuse, R76 ;  /* 0x0000004c034c7220 */ /* 0x040fe20000410000 */
[----:B------:R-:W-:Y:S01]  /*15fd0*/  FMUL.FTZ R77, R3, R77 ;  /* 0x0000004d034d7220 */ /* 0x000fe20000410000 */
[----:B------:R-:W-:Y:S01]  /*15fe0*/  FMUL.FTZ R78, R0, R78 ;  /* 0x0000004e004e7220 */ /* 0x000fe20000410000 */
[C---:B------:R-:W-:Y:S01]  /*15ff0*/  HMMA.16816.F32 R72, R180.reuse, R144, R72 ;  /* 0x00000090b448723c */ /* 0x040fe20000001848 */
[----:B------:R-:W1:Y:S04]  /*16000*/  MUFU.EX2 R196, R188 ;  /* 0x000000bc00c47308 */ /* 0x000e680000000800 */
[----:B---3--:R-:W-:Y:S01]  /*16010*/  LOP3.LUT R138, R152, 0xffff, RZ, 0xc0, !PT ;  /* 0x0000ffff988a7812 */ /* 0x008fe200078ec0ff */
[----:B------:R-:W-:Y:S01]  /*16020*/  FMUL.FTZ R79, R0, R79 ;  /* 0x0000004f004f7220 */ /* 0x000fe20000410000 */
[C---:B------:R-:W-:Y:S01]  /*16030*/  FMUL.FTZ R80, R133.reuse, R80 ;  /* 0x0000005085507220 */ /* 0x040fe20000410000 */
[C---:B------:R-:W-:Y:S03]  /*16040*/  FMUL.FTZ R81, R133.reuse, R81 ;  /* 0x0000005185517220 */ /* 0x040fe60000410000 */
[----:B--2---:R-:W-:Y:S01]  /*16050*/  SHF.R.U32.HI R141, RZ, 0x8, R138 ;  /* 0x00000008ff8d7819 */ /* 0x004fe2000001168a */
[----:B------:R-:W-:Y:S01]  /*16060*/  FFMA.FTZ R138, R234, UR4, -R189 ;  /* 0x00000004ea8a7c23 */ /* 0x000fe200080108bd */
[-C--:B------:R-:W-:Y:S01]  /*16070*/  HMMA.16816.F32 R76, R180, R146.reuse, R76 ;  /* 0x00000092b44c723c */ /* 0x080fe2000000184c */
[----:B------:R-:W2:Y:S02]  /*16080*/  LDL.LU R234, [R1+0x1c] ;  /* 0x00001c0001ea7983 */ /* 0x000ea40000300800 */
[C---:B------:R-:W-:Y:S01]  /*16090*/  FMUL.FTZ R82, R132.reuse, R82 ;  /* 0x0000005284527220 */ /* 0x040fe20000410000 */
[C---:B------:R-:W-:Y:S01]  /*160a0*/  FMUL.FTZ R83, R132.reuse, R83 ;  /* 0x0000005384537220 */ /* 0x040fe20000410000 */
[C---:B------:R-:W-:Y:S01]  /*160b0*/  FMUL.FTZ R84, R133.reuse, R84 ;  /* 0x0000005485547220 */ /* 0x040fe20000410000 */
[----:B------:R-:W-:Y:S01]  /*160c0*/  FMUL.FTZ R85, R133, R85 ;  /* 0x0000005585557220 */ /* 0x000fe20000410000 */
[C---:B------:R-:W-:Y:S01]  /*160d0*/  FMUL.FTZ R86, R132.reuse, R86 ;  /* 0x0000005684567220 */ /* 0x040fe20000410000 */
[----:B------:R-:W-:Y:S01]  /*160e0*/  FMUL.FTZ R87, R132, R87 ;  /* 0x0000005784577220 */ /* 0x000fe20000410000 */
[----:B------:R3:W-:Y:S02]  /*160f0*/  MUFU.EX2 R194, R138 ;  /* 0x0000008a00c27308 */ /* 0x0007e40000000800 */
[C---:B------:R-:W-:Y:S01]  /*16100*/  HMMA.16816.F32 R80, R176.reuse, R146, R80 ;  /* 0x00000092b050723c */ /* 0x040fe20000001850 */
[----:B------:R-:W3:Y:S03]  /*16110*/  LDSM.16.MT88.4 R144, [R214+0xb000] ;  /* 0x00b00000d690783b */ /* 0x000ee60000004200 */
[C---:B------:R-:W-:Y:S01]  /*16120*/  FMUL.FTZ R88, R3.reuse, R88 ;  /* 0x0000005803587220 */ /* 0x040fe20000410000 */
[C---:B------:R-:W-:Y:S01]  /*16130*/  FMUL.FTZ R89, R3.reuse, R89 ;  /* 0x0000005903597220 */ /* 0x040fe20000410000 */
[-C--:B-1----:R-:W-:Y:S05]  /*16140*/  HMMA.16816.F32 R84, R176, R148.reuse, R84 ;  /* 0x00000094b054723c */ /* 0x082fea0000001854 */
[C---:B------:R-:W-:Y:S01]  /*16150*/  FMUL.FTZ R90, R0.reuse, R90 ;  /* 0x0000005a005a7220 */ /* 0x040fe20000410000 */
[----:B------:R-:W-:Y:S01]  /*16160*/  FMUL.FTZ R91, R0, R91 ;  /* 0x0000005b005b7220 */ /* 0x000fe20000410000 */
[C---:B------:R-:W-:Y:S01]  /*16170*/  FMUL.FTZ R92, R3.reuse, R92 ;  /* 0x0000005c035c7220 */ /* 0x040fe20000410000 */
[----:B------:R-:W-:Y:S03]  /*16180*/  FMUL.FTZ R93, R3, R93 ;  /* 0x0000005d035d7220 */ /* 0x000fe60000410000 */
[----:B---3--:R-:W-:Y:S01]  /*16190*/  LOP3.LUT R138, R2, 0xffff, RZ, 0xc0, !PT ;  /* 0x0000ffff028a7812 */ /* 0x008fe200078ec0ff */
[C---:B------:R-:W-:Y:S01]  /*161a0*/  FMUL.FTZ R94, R0.reuse, R94 ;  /* 0x0000005e005e7220 */ /* 0x040fe20000410000 */
[C---:B------:R-:W-:Y:S04]  /*161b0*/  HMMA.16816.F32 R88, R180.reuse, R148, R88 ;  /* 0x00000094b458723c */ /* 0x040fe80000001858 */
[----:B------:R-:W-:Y:S01]  /*161c0*/  FMUL.FTZ R95, R0, R95 ;  /* 0x0000005f005f7220 */ /* 0x000fe20000410000 */
[----:B------:R-:W-:Y:S01]  /*161d0*/  SHF.R.U32.HI R155, RZ, 0x10, R142 ;  /* 0x00000010ff9b7819 */ /* 0x000fe2000001168e */
[----:B------:R-:W-:Y:S01]  /*161e0*/  IMAD.MOV.U32 R233, RZ, RZ, R158 ;  /* 0x000000ffffe97224 */ /* 0x000fe200078e009e */
[----:B------:R-:W-:Y:S01]  /*161f0*/  LOP3.LUT R148, R142, 0xffff, RZ, 0xc0, !PT ;  /* 0x0000ffff8e947812 */ /* 0x000fe200078ec0ff */
[C---:B------:R-:W-:Y:S03]  /*16200*/  FMUL.FTZ R96, R133.reuse, R96 ;  /* 0x0000006085607220 */ /* 0x040fe60000410000 */
[-C--:B------:R-:W-:Y:S03]  /*16210*/  HMMA.16816.F32 R92, R180, R150.reuse, R92 ;  /* 0x00000096b45c723c */ /* 0x080fe6000000185c */
[----:B------:R-:W-:Y:S01]  /*16220*/  SHF.R.U32.HI R143, RZ, 0x8, R139 ;  /* 0x00000008ff8f7819 */ /* 0x000fe2000001168b */
[----:B------:R-:W-:Y:S01]  /*16230*/  FMUL.FTZ R97, R133, R97 ;  /* 0x0000006185617220 */ /* 0x000fe20000410000 */
[----:B------:R-:W-:Y:S01]  /*16240*/  LOP3.LUT R139, R154, 0xff, RZ, 0xc0, !PT ;  /* 0x000000ff9a8b7812 */ /* 0x000fe200078ec0ff */
[C---:B------:R-:W-:Y:S01]  /*16250*/  FMUL.FTZ R98, R132.reuse, R98 ;  /* 0x0000006284627220 */ /* 0x040fe20000410000 */
[----:B------:R-:W-:Y:S01]  /*16260*/  FMUL.FTZ R99, R132, R99 ;  /* 0x0000006384637220 */ /* 0x000fe20000410000 */
[----:B------:R-:W-:Y:S03]  /*16270*/  MOV R158, R157 ;  /* 0x0000009d009e7202 */ /* 0x000fe60000000f00 */
[----:B------:R-:W-:Y:S01]  /*16280*/  PRMT R154, R139, 0x5410, R153 ;  /* 0x000054108b9a7816 */ /* 0x000fe20000000099 */
[----:B------:R-:W-:Y:S01]  /*16290*/  FFMA.FTZ R139, R205, UR4, -R189 ;  /* 0x00000004cd8b7c23 */ /* 0x000fe200080108bd */
[----:B------:R-:W-:Y:S01]  /*162a0*/  PRMT R156, R156, 0x5410, R143 ;  /* 0x000054109c9c7816 */ /* 0x000fe2000000008f */
[C---:B------:R-:W-:Y:S02]  /*162b0*/  HMMA.16816.F32 R96, R176.reuse, R150, R96 ;  /* 0x00000096b060723c */ /* 0x040fe40000001860 */
[----:B------:R1:W3:Y:S02]  /*162c0*/  MUFU.EX2 R195, R139 ;  /* 0x0000008b00c37308 */ /* 0x0002e40000000800 */
[----:B------:R-:W-:Y:S01]  /*162d0*/  LOP3.LUT R157, R142, 0xff, RZ, 0xc0, !PT ;  /* 0x000000ff8e9d7812 */ /* 0x000fe200078ec0ff */
[C---:B------:R-:W-:Y:S01]  /*162e0*/  FMUL.FTZ R100, R133.reuse, R100 ;  /* 0x0000006485647220 */ /* 0x040fe20000410000 */
[----:B------:R-:W-:Y:S01]  /*162f0*/  SHF.R.U32.HI R149, RZ, 0x18, R142 ;  /* 0x00000018ff957819 */ /* 0x000fe2000001168e */
[----:B------:R-:W-:Y:S01]  /*16300*/  FMUL.FTZ R101, R133, R101 ;  /* 0x0000006585657220 */ /* 0x000fe20000410000 */
[----:B------:R-:W-:Y:S03]  /*16310*/  SHF.R.U32.HI R148, RZ, 0x8, R148 ;  /* 0x00000008ff947819 */ /* 0x000fe60000011694 */
[----:B------:R-:W-:Y:S01]  /*16320*/  LOP3.LUT R143, R155, 0xff, RZ, 0xc0, !PT ;  /* 0x000000ff9b8f7812 */ /* 0x000fe200078ec0ff */
[C---:B------:R-:W-:Y:S01]  /*16330*/  FMUL.FTZ R102, R132.reuse, R102 ;  /* 0x0000006684667220 */ /* 0x040fe20000410000 */
[----:B------:R-:W-:Y:S01]  /*16340*/  PRMT R155, R157, 0x5410, R148 ;  /* 0x000054109d9b7816 */ /* 0x000fe20000000094 */
[----:B------:R-:W-:Y:S01]  /*16350*/  FMUL.FTZ R103, R132, R103 ;  /* 0x0000006784677220 */ /* 0x000fe20000410000 */
[----:B------:R-:W-:Y:S01]  /*16360*/  PRMT R187, R143, 0x5410, R149 ;  /* 0x000054108fbb7816 */ /* 0x000fe20000000095 */
[C---:B------:R-:W-:Y:S01]  /*16370*/  FMUL.FTZ R104, R3.reuse, R104 ;  /* 0x0000006803687220 */ /* 0x040fe20000410000 */
[----:B------:R-:W3:Y:S01]  /*16380*/  LDSM.16.MT88.4 R148, [R213+0xb000] ;  /* 0x00b00000d594783b */ /* 0x000ee20000004200 */
[----:B------:R-:W-:Y:S01]  /*16390*/  FMUL.FTZ R105, R3, R105 ;  /* 0x0000006903697220 */ /* 0x000fe20000410000 */
[----:B-1----:R-:W-:Y:S01]  /*163a0*/  FFMA.FTZ R139, R235, UR4, -R190 ;  /* 0x00000004eb8b7c23 */ /* 0x002fe200080108be */
[C---:B------:R-:W-:Y:S01]  /*163b0*/  FMUL.FTZ R106, R0.reuse, R106 ;  /* 0x0000006a006a7220 */ /* 0x040fe20000410000 */
[-C--:B------:R-:W-:Y:S02]  /*163c0*/  HMMA.16816.F32 R100, R176, R144.reuse, R100 ;  /* 0x00000090b064723c */ /* 0x080fe40000001864 */
[----:B------:R1:W-:Y:S01]  /*163d0*/  MUFU.EX2 R192, R139 ;  /* 0x0000008b00c07308 */ /* 0x0003e20000000800 */
[----:B------:R-:W-:Y:S01]  /*163e0*/  FMUL.FTZ R107, R0, R107 ;  /* 0x0000006b006b7220 */ /* 0x000fe20000410000 */
[----:B------:R-:W-:Y:S01]  /*163f0*/  IMAD.MOV.U32 R205, RZ, RZ, R159 ;  /* 0x000000ffffcd7224 */ /* 0x000fe200078e009f */
[----:B------:R-:W-:Y:S01]  /*16400*/  MOV R235, R158 ;  /* 0x0000009e00eb7202 */ /* 0x000fe20000000f00 */
[C---:B------:R-:W-:Y:S01]  /*16410*/  FMUL.FTZ R112, R133.reuse, R112 ;  /* 0x0000007085707220 */ /* 0x040fe20000410000 */
[----:B------:R-:W-:Y:S01]  /*16420*/  FMUL.FTZ R113, R133, R113 ;  /* 0x0000007185717220 */ /* 0x000fe20000410000 */
[----:B------:R-:W-:Y:S02]  /*16430*/  FMUL.FTZ R114, R132, R114 ;  /* 0x0000007284727220 */ /* 0x000fe40000410000 */
[C---:B------:R-:W-:Y:S04]  /*16440*/  HMMA.16816.F32 R104, R180.reuse, R144, R104 ;  /* 0x00000090b468723c */ /* 0x040fe80000001868 */
[----:B------:R-:W-:Y:S01]  /*16450*/  LOP3.LUT R142, R152, 0xff, RZ, 0xc0, !PT ;  /* 0x000000ff988e7812 */ /* 0x000fe200078ec0ff */
[C---:B------:R-:W-:Y:S01]  /*16460*/  FMUL.FTZ R108, R3.reuse, R108 ;  /* 0x0000006c036c7220 */ /* 0x040fe20000410000 */
[----:B------:R-:W-:Y:S01]  /*16470*/  FMUL.FTZ R109, R3, R109 ;  /* 0x0000006d036d7220 */ /* 0x000fe20000410000 */
[----:B------:R-:W-:Y:S01]  /*16480*/  SHF.R.U32.HI R144, RZ, 0x18, R2 ;  /* 0x00000018ff907819 */ /* 0x000fe20000011602 */
[----:B------:R-:W-:Y:S03]  /*16490*/  FMUL.FTZ R110, R0, R110 ;  /* 0x0000006e006e7220 */ /* 0x000fe60000410000 */
[----:B-1----:R-:W-:Y:S01]  /*164a0*/  SHF.R.U32.HI R139, RZ, 0x8, R138 ;  /* 0x00000008ff8b7819 */ /* 0x002fe2000001168a */
[--C-:B------:R-:W-:Y:S01]  /*164b0*/  FFMA.FTZ R138, R237, UR4, -R190.reuse ;  /* 0x00000004ed8a7c23 */ /* 0x100fe200080108be */
[----:B------:R-:W-:Y:S01]  /*164c0*/  PRMT R153, R142, 0x5410, R141 ;  /* 0x000054108e997816 */ /* 0x000fe2000000008d */
[----:B------:R-:W-:Y:S01]  /*164d0*/  FMUL.FTZ R111, R0, R111 ;  /* 0x0000006f006f7220 */ /* 0x000fe20000410000 */
[----:B------:R-:W-:Y:S01]  /*164e0*/  LOP3.LUT R142, R2, 0xff, RZ, 0xc0, !PT ;  /* 0x000000ff028e7812 */ /* 0x000fe200078ec0ff */
[----:B------:R1:W1:Y:S01]  /*164f0*/  MUFU.EX2 R193, R138 ;  /* 0x0000008a00c17308 */ /* 0x0002620000000800 */
[C---:B------:R-:W-:Y:S01]  /*16500*/  FMUL.FTZ R115, R132.reuse, R115 ;  /* 0x0000007384737220 */ /* 0x040fe20000410000 */
[C---:B------:R-:W-:Y:S01]  /*16510*/  FMUL.FTZ R116, R133.reuse, R116 ;  /* 0x0000007485747220 */ /* 0x040fe20000410000 */
[----:B------:R-:W-:Y:S01]  /*16520*/  FMUL.FTZ R117, R133, R117 ;  /* 0x0000007585757220 */ /* 0x000fe20000410000 */
[----:B------:R-:W-:Y:S01]  /*16530*/  FMUL.FTZ R118, R132, R118 ;  /* 0x0000007684767220 */ /* 0x000fe20000410000 */
[-C--:B------:R-:W-:Y:S03]  /*16540*/  HMMA.16816.F32 R108, R180, R146.reuse, R108 ;  /* 0x00000092b46c723c */ /* 0x080fe6000000186c */
[----:B------:R-:W-:Y:S01]  /*16550*/  PRMT R184, R142, 0x5410, R139 ;  /* 0x000054108eb87816 */ /* 0x000fe2000000008b */
[--C-:B------:R-:W-:Y:S01]  /*16560*/  FFMA.FTZ R139, R243, UR4, -R190.reuse ;  /* 0x00000004f38b7c23 */ /* 0x100fe200080108be */
[----:B------:R-:W-:Y:S01]  /*16570*/  FMUL.FTZ R119, R132, R119 ;  /* 0x0000007784777220 */ /* 0x000fe20000410000 */
[C---:B------:R-:W-:Y:S02]  /*16580*/  HMMA.16816.F32 R112, R176.reuse, R146, R112 ;  /* 0x00000092b070723c */ /* 0x040fe40000001870 */
[----:B------:R-:W-:Y:S03]  /*16590*/  MUFU.EX2 R188, R139 ;  /* 0x0000008b00bc7308 */ /* 0x000fe60000000800 */
[----:B------:R-:W-:Y:S01]  /*165a0*/  FFMA.FTZ R190, R140, UR4, -R190 ;  /* 0x000000048cbe7c23 */ /* 0x000fe200080108be */
[-C--:B---3--:R-:W-:Y:S05]  /*165b0*/  HMMA.16816.F32 R116, R176, R148.reuse, R116 ;  /* 0x00000094b074723c */ /* 0x088fea0000001874 */
[--C-:B-1----:R-:W-:Y:S01]  /*165c0*/  FFMA.FTZ R138, R239, UR4, -R189.reuse ;  /* 0x00000004ef8a7c23 */ /* 0x102fe200080108bd */
[----:B------:R-:W-:Y:S01]  /*165d0*/  FFMA.FTZ R189, R241, UR4, -R189 ;  /* 0x00000004f1bd7c23 */ /* 0x000fe200080108bd */
[--C-:B------:R-:W-:Y:S01]  /*165e0*/  SHF.R.U32.HI R141, RZ, 0x10, R152.reuse ;  /* 0x00000010ff8d7819 */ /* 0x100fe20000011698 */
[C---:B------:R-:W-:Y:S01]  /*165f0*/  FMUL.FTZ R120, R3.reuse, R120 ;  /* 0x0000007803787220 */ /* 0x040fe20000410000 */
[----:B------:R1:W-:Y:S02]  /*16600*/  MUFU.EX2 R191, R138 ;  /* 0x0000008a00bf7308 */ /* 0x0003e40000000800 */
[C---:B------:R-:W-:Y:S01]  /*16610*/  FMUL.FTZ R121, R3.reuse, R121 ;  /* 0x0000007903797220 */ /* 0x040fe20000410000 */
[C---:B------:R-:W-:Y:S01]  /*16620*/  FMUL.FTZ R122, R0.reuse, R122 ;  /* 0x0000007a007a7220 */ /* 0x040fe20000410000 */
[C---:B------:R-:W-:Y:S01]  /*16630*/  FMUL.FTZ R123, R0.reuse, R123 ;  /* 0x0000007b007b7220 */ /* 0x040fe20000410000 */
[----:B------:R-:W-:Y:S01]  /*16640*/  SHF.R.U32.HI R152, RZ, 0x18, R152 ;  /* 0x00000018ff987819 */ /* 0x000fe20000011698 */
[----:B------:R-:W-:Y:S01]  /*16650*/  FMUL.FTZ R124, R3, R124 ;  /* 0x0000007c037c7220 */ /* 0x000fe20000410000 */
[----:B------:R-:W-:Y:S03]  /*16660*/  LOP3.LUT R141, R141, 0xff, RZ, 0xc0, !PT ;  /* 0x000000ff8d8d7812 */ /* 0x000fe600078ec0ff */
[----:B------:R-:W3:Y:S01]  /*16670*/  MUFU.EX2 R189, R189 ;  /* 0x000000bd00bd7308 */ /* 0x000ee20000000800 */
[----:B------:R-:W-:Y:S01]  /*16680*/  FMUL.FTZ R125, R3, R125 ;  /* 0x0000007d037d7220 */ /* 0x000fe20000410000 */
[C---:B------:R-:W-:Y:S01]  /*16690*/  FMUL.FTZ R126, R0.reuse, R126 ;  /* 0x0000007e007e7220 */ /* 0x040fe20000410000 */
[C---:B------:R-:W-:Y:S04]  /*166a0*/  HMMA.16816.F32 R120, R180.reuse, R148, R120 ;  /* 0x00000094b478723c */ /* 0x040fe80000001878 */
[----:B------:R-:W-:Y:S03]  /*166b0*/  PRMT R152, R141, 0x5410, R152 ;  /* 0x000054108d987816 */ /* 0x000fe60000000098 */
[----:B------:R-:W3:Y:S01]  /*166c0*/  MUFU.EX2 R190, R190 ;  /* 0x000000be00be7308 */ /* 0x000ee20000000800 */
[----:B-1----:R-:W-:Y:S03]  /*166d0*/  SHF.R.U32.HI R138, RZ, 0x10, R2 ;  /* 0x00000010ff8a7819 */ /* 0x002fe60000011602 */
[----:B------:R-:W-:Y:S01]  /*166e0*/  FMUL.FTZ R127, R0, R127 ;  /* 0x0000007f007f7220 */ /* 0x000fe20000410000 */
[--C-:B------:R-:W-:Y:S02]  /*166f0*/  HSET2.LE.AND R2, R156, R223.reuse, PT ;  /* 0x000000df9c027233 */ /* 0x100fe40003803000 */
[----:B------:R-:W1:Y:S01]  /*16700*/  LDSM.16.MT88.4 R156, [R209+0xa800] ;  /* 0x00a80000d19c783b */ /* 0x000e620000004200 */
[----:B------:R-:W-:Y:S01]  /*16710*/  LOP3.LUT R141, R138, 0xff, RZ, 0xc0, !PT ;  /* 0x000000ff8a8d7812 */ /* 0x000fe200078ec0ff */
[C---:B------:R-:W-:Y:S01]  /*16720*/  FMUL.FTZ R128, R133.reuse, R128 ;  /* 0x0000008085807220 */ /* 0x040fe20000410000 */
[--C-:B------:R-:W-:Y:S01]  /*16730*/  HSET2.LE.AND R138, R154, R223.reuse, PT ;  /* 0x000000df9a8a7233 */ /* 0x100fe20003803000 */
[-C--:B------:R-:W-:Y:S03]  /*16740*/  HMMA.16816.F32 R124, R180, R150.reuse, R124 ;  /* 0x00000096b47c723c */ /* 0x080fe6000000187c */
[----:B------:R-:W-:Y:S01]  /*16750*/  F2FP.F16.F32.PACK_AB R142, R202, R251 ;  /* 0x000000fbca8e723e */ /* 0x000fe200000000ff */
[----:B------:R-:W-:Y:S01]  /*16760*/  FMUL.FTZ R129, R133, R129 ;  /* 0x0000008185817220 */ /* 0x000fe20000410000 */
[----:B------:R-:W-:Y:S01]  /*16770*/  F2FP.F16.F32.PACK_AB R143, R199, R200 ;  /* 0x000000c8c78f723e */ /* 0x000fe200000000ff */
[C---:B------:R-:W-:Y:S01]  /*16780*/  FMUL.FTZ R130, R132.reuse, R130 ;  /* 0x0000008284827220 */ /* 0x040fe20000410000 */
[----:B------:R-:W-:Y:S01]  /*16790*/  PRMT R144, R141, 0x5410, R144 ;  /* 0x000054108d907816 */ /* 0x000fe20000000090 */
[----:B------:R-:W-:Y:S03]  /*167a0*/  FMUL.FTZ R131, R132, R131 ;  /* 0x0000008384837220 */ /* 0x000fe60000410000 */
[----:B------:R-:W-:Y:S02]  /*167b0*/  LOP3.LUT R142, R2, R142, RZ, 0xc0, !PT ;  /* 0x0000008e028e7212 */ /* 0x000fe400078ec0ff */
[----:B------:R-:W-:Y:S02]  /*167c0*/  LOP3.LUT R143, R138, R143, RZ, 0xc0, !PT ;  /* 0x0000008f8a8f7212 */ /* 0x000fe400078ec0ff */
[----:B------:R-:W-:Y:S01]  /*167d0*/  HMMA.16816.F32 R128, R176, R150, R128 ;  /* 0x00000096b080723c */ /* 0x000fe20000001880 */
[----:B------:R-:W3:Y:S03]  /*167e0*/  LDSM.16.MT88.4 R176, [R214+0xa800] ;  /* 0x00a80000d6b0783b */ /* 0x000ee60000004200 */
[--C-:B------:R-:W-:Y:S02]  /*167f0*/  HSET2.LE.AND R140, R153, R223.reuse, PT ;  /* 0x000000df998c7233 */ /* 0x100fe40003803000 */
[--C-:B------:R-:W-:Y:S02]  /*16800*/  HSET2.LE.AND R141, R152, R223.reuse, PT ;  /* 0x000000df988d7233 */ /* 0x100fe40003803000 */
[--C-:B------:R-:W-:Y:S03]  /*16810*/  HSET2.LE.AND R184, R184, R223.reuse, PT ;  /* 0x000000dfb8b87233 */ /* 0x100fe60003803000 */
[----:B------:R-:W-:Y:S02]  /*16820*/  F2FP.F16.F32.PACK_AB R2, R201, R198 ;  /* 0x000000c6c902723e */ /* 0x000fe400000000ff */
[----:B------:R-:W-:Y:S02]  /*16830*/  F2FP.F16.F32.PACK_AB R138, R196, R197 ;  /* 0x000000c5c48a723e */ /* 0x000fe400000000ff */
[----:B------:R-:W-:Y:S02]  /*16840*/  F2FP.F16.F32.PACK_AB R139, R194, R195 ;  /* 0x000000c3c28b723e */ /* 0x000fe400000000ff */
[----:B------:R-:W-:Y:S02]  /*16850*/  LOP3.LUT R140, R140, R2, RZ, 0xc0, !PT ;  /* 0x000000028c8c7212 */ /* 0x000fe400078ec0ff */
[----:B------:R-:W-:Y:S02]  /*16860*/  LOP3.LUT R141, R141, R138, RZ, 0xc0, !PT ;  /* 0x0000008a8d8d7212 */ /* 0x000fe400078ec0ff */
[----:B------:R-:W-:Y:S02]  /*16870*/  LOP3.LUT R184, R184, R139, RZ, 0xc0, !PT ;  /* 0x0000008bb8b87212 */ /* 0x000fe400078ec0ff */
[--C-:B------:R-:W-:Y:S02]  /*16880*/  HSET2.LE.AND R139, R155, R223.reuse, PT ;  /* 0x000000df9b8b7233 */ /* 0x100fe40003803000 */
[--C-:B------:R-:W-:Y:S01]  /*16890*/  HSET2.LE.AND R185, R144, R223.reuse, PT ;  /* 0x000000df90b97233 */ /* 0x100fe20003803000 */
[-C--:B-1----:R-:W-:Y:S01]  /*168a0*/  HMMA.16816.F32 R148, R140, R156.reuse, R4 ;  /* 0x0000009c8c94723c */ /* 0x082fe20000001804 */
[----:B------:R-:W1:Y:S04]  /*168b0*/  LDSM.16.MT88.4 R4, [R213+0xa800] ;  /* 0x00a80000d504783b */ /* 0x000e680000004200 */
[----:B------:R-:W-:Y:S02]  /*168c0*/  HSET2.LE.AND R187, R187, R223, PT ;  /* 0x000000dfbbbb7233 */ /* 0x000fe40003803000 */
[----:B------:R-:W-:Y:S04]  /*168d0*/  F2FP.F16.F32.PACK_AB R2, R193, R192 ;  /* 0x000000c0c102723e */ /* 0x000fe800000000ff */
[----:B---3--:R-:W-:Y:S02]  /*168e0*/  F2FP.F16.F32.PACK_AB R186, R189, R191 ;  /* 0x000000bfbdba723e */ /* 0x008fe400000000ff */
[----:B------:R-:W-:Y:S02]  /*168f0*/  F2FP.F16.F32.PACK_AB R138, R190, R188 ;  /* 0x000000bcbe8a723e */ /* 0x000fe400000000ff */
[----:B------:R-:W-:Y:S02]  /*16900*/  LOP3.LUT R185, R185, R2, RZ, 0xc0, !PT ;  /* 0x00000002b9b97212 */ /* 0x000fe400078ec0ff */
[----:B------:R-:W-:Y:S01]  /*16910*/  LOP3.LUT R186, R139, R186, RZ, 0xc0, !PT ;  /* 0x000000ba8bba7212 */ /* 0x000fe200078ec0ff */
[----:B------:R-:W-:Y:S01]  /*16920*/  IMAD.MOV.U32 R139, RZ, RZ, R137 ;  /* 0x000000ffff8b7224 */ /* 0x000fe200078e0089 */
[----:B------:R-:W-:Y:S01]  /*16930*/  LOP3.LUT R187, R187, R138, RZ, 0xc0, !PT ;  /* 0x0000008abbbb7212 */ /* 0x000fe200078ec0ff */
[----:B------:R-:W-:Y:S06]  /*16940*/  IMAD.MOV.U32 R138, RZ, RZ, R134 ;  /* 0x000000ffff8a7224 */ /* 0x000fec00078e0086 */
[C---:B------:R-:W-:Y:S01]  /*16950*/  HMMA.16816.F32 R144, R184.reuse, R156, R8 ;  /* 0x0000009cb890723c */ /* 0x040fe20000001808 */
[----:B------:R-:W3:Y:S05]  /*16960*/  LDSM.16.MT88.4 R8, [R209+0xb800] ;  /* 0x00b80000d108783b */ /* 0x000eea0000004200 */
[-C--:B------:R-:W-:Y:S03]  /*16970*/  HMMA.16816.F32 R152, R184, R158.reuse, R12 ;  /* 0x0000009eb898723c */ /* 0x080fe6000000180c */
[----:B------:R-:W2:Y:S03]  /*16980*/  LDSM.16.MT88.4 R12, [R211+0xb800] ;  /* 0x00b80000d30c783b */ /* 0x000ea60000004200 */
[C---:B------:R-:W-:Y:S05]  /*16990*/  HMMA.16816.F32 R156, R140.reuse, R158, R16 ;  /* 0x0000009e8c9c723c */ /* 0x040fea0000001810 */
[----:B------:R-:W2:Y:S01]  /*169a0*/  LDSM.16.MT88.4 R16, [R214+0xb800] ;  /* 0x00b80000d610783b */ /* 0x000ea20000004200 */
[-C--:B------:R-:W-:Y:S06]  /*169b0*/  HMMA.16816.F32 R164, R140, R172.reuse, R20 ;  /* 0x000000ac8ca4723c */ /* 0x080fec0000001814 */
[C---:B------:R-:W-:Y:S01]  /*169c0*/  HMMA.16816.F32 R160, R184.reuse, R172, R24 ;  /* 0x000000acb8a0723c */ /* 0x040fe20000001818 */
[----:B------:R-:W2:Y:S05]  /*169d0*/  LDSM.16.MT88.4 R20, [R213+0xb800] ;  /* 0x00b80000d514783b */ /* 0x000eaa0000004200 */
[-C--:B------:R-:W-:Y:S06]  /*169e0*/  HMMA.16816.F32 R168, R184, R174.reuse, R28 ;  /* 0x000000aeb8a8723c */ /* 0x080fec000000181c */
[C---:B------:R-:W-:Y:S06]  /*169f0*/  HMMA.16816.F32 R172, R140.reuse, R174, R32 ;  /* 0x000000ae8cac723c */ /* 0x040fec0000001820 */
[-C--:B------:R-:W-:Y:S05]  /*16a00*/  HMMA.16816.F32 R36, R140, R176.reuse, R36 ;  /* 0x000000b08c24723c */ /* 0x080fea0000001824 */
[----:B-----5:R-:W-:Y:S01]  /*16a10*/  FFMA.FTZ R0, R0, R207, R246 ;  /* 0x000000cf00007223 */ /* 0x020fe200000100f6 */
[C---:B------:R-:W-:Y:S05]  /*16a20*/  HMMA.16816.F32 R40, R184.reuse, R176, R40 ;  /* 0x000000b0b828723c */ /* 0x040fea0000001828 */
[----:B------:R-:W-:Y:S01]  /*16a30*/  FADD.FTZ R0, R245, R0 ;  /* 0x00000000f5007221 */ /* 0x000fe20000010000 */
[-C--:B------:R-:W-:Y:S05]  /*16a40*/  HMMA.16816.F32 R44, R184, R178.reuse, R44 ;  /* 0x000000b2b82c723c */ /* 0x080fea000000182c */
[----:B------:R-:W-:Y:S01]  /*16a50*/  FFMA.FTZ R3, R3, R206, R248 ;  /* 0x000000ce03037223 */ /* 0x000fe200000100f8 */
[C---:B------:R-:W-:Y:S05]  /*16a60*/  HMMA.16816.F32 R48, R140.reuse, R178, R48 ;  /* 0x000000b28c30723c */ /* 0x040fea0000001830 */
[----:B------:R-:W-:Y:S01]  /*16a70*/  FADD.FTZ R3, R247, R3 ;  /* 0x00000003f7037221 */ /* 0x000fe20000010000 */
[-C--:B-1----:R-:W-:Y:S05]  /*16a80*/  HMMA.16816.F32 R52, R140, R4.reuse, R52 ;  /* 0x000000048c34723c */ /* 0x082fea0000001834 */
[----:B----4-:R-:W-:Y:S01]  /*16a90*/  FFMA.FTZ R2, R132, R236, R205 ;  /* 0x000000ec84027223 */ /* 0x010fe200000100cd */
[C---:B------:R-:W-:Y:S05]  /*16aa0*/  HMMA.16816.F32 R56, R184.reuse, R4, R56 ;  /* 0x00000004b838723c */ /* 0x040fea0000001838 */
[----:B------:R-:W-:Y:S01]  /*16ab0*/  FADD.FTZ R2, R252, R2 ;  /* 0x00000002fc027221 */ /* 0x000fe20000010000 */
[-C--:B------:R-:W-:Y:S05]  /*16ac0*/  HMMA.16816.F32 R60, R184, R6.reuse, R60 ;  /* 0x00000006b83c723c */ /* 0x080fea000000183c */
[----:B------:R-:W-:Y:S01]  /*16ad0*/  FADD.FTZ R2, R250, R2 ;  /* 0x00000002fa027221 */ /* 0x000fe20000010000 */
[C---:B------:R-:W-:Y:S05]  /*16ae0*/  HMMA.16816.F32 R64, R140.reuse, R6, R64 ;  /* 0x000000068c40723c */ /* 0x040fea0000001840 */
[----:B------:R-:W-:Y:S01]  /*16af0*/  FADD.FTZ R2, R249, R2 ;  /* 0x00000002f9027221 */ /* 0x000fe20000010000 */
[-C--:B---3--:R-:W-:Y:S05]  /*16b00*/  HMMA.16816.F32 R68, R140, R8.reuse, R68 ;  /* 0x000000088c44723c */ /* 0x088fea0000001844 */
[----:B--2---:R-:W-:Y:S01]  /*16b10*/  FFMA.FTZ R4, R133, R234, R235 ;  /* 0x000000ea85047223 */ /* 0x004fe200000100eb */
        /* <DEDUP_REMOVED lines=28> */
[----:B------:R-:W-:Y:S01]  /*16ce0*/  FADD.FTZ R2, R194, R2 ;  /* 0x00000002c2027221 */ /* 0x000fe20000010000 */
[-C--:B------:R-:W-:Y:S03]  /*16cf0*/  HMMA.16816.F32 R124, R184, R22.reuse, R124 ;  /* 0x00000016b87c723c */ /* 0x080fe6000000187c */
[----:B------:R-:W-:Y:S01]  /*16d00*/  FADD.FTZ R4, R202, R4 ;  /* 0x00000004ca047221 */ /* 0x000fe20000010000 */
[----:B------:R-:W-:Y:S01]  /*16d10*/  FADD.FTZ R3, R200, R5 ;  /* 0x00000005c8037221 */ /* 0x000fe20000010000 */
[----:B------:R-:W-:Y:S01]  /*16d20*/  FADD.FTZ R2, R191, R2 ;  /* 0x00000002bf027221 */ /* 0x000fe20000010000 */
[----:B------:R-:W-:Y:S01]  /*16d30*/  FADD.FTZ R0, R188, R0 ;  /* 0x00000000bc007221 */ /* 0x000fe20000010000 */
[----:B------:R-:W-:Y:S01]  /*16d40*/  HMMA.16816.F32 R128, R140, R22, R128 ;  /* 0x000000168c80723c */ /* 0x000fe20000001880 */
[----:B------:R-:W-:Y:S03]  /*16d50*/  STL [R1+0x1c], R4 ;  /* 0x00001c0401007387 */ /* 0x000fe60000100800 */
[----:B------:R-:W-:Y:S01]  /*16d60*/  FADD.FTZ R3, R199, R3 ;  /* 0x00000003c7037221 */ /* 0x000fe20000010000 */
[----:B------:R-:W-:Y:S01]  /*16d70*/  FADD.FTZ R2, R189, R2 ;  /* 0x00000002bd027221 */ /* 0x000fe20000010000 */
[----:B------:R-:W-:Y:S01]  /*16d80*/  FADD.FTZ R0, R190, R0 ;  /* 0x00000000be007221 */ /* 0x000fe20000010000 */
[----:B------:R-:W-:Y:S02]  /*16d90*/  IMAD.MOV.U32 R132, RZ, RZ, R135 ;  /* 0x000000ffff847224 */ /* 0x000fe400078e0087 */
[----:B------:R1:W-:Y:S04]  /*16da0*/  STL [R1+0x18], R3 ;  /* 0x0000180301007387 */ /* 0x0003e80000100800 */
[----:B------:R2:W-:Y:S04]  /*16db0*/  STL [R1+0x20], R2 ;  /* 0x0000200201007387 */ /* 0x0005e80000100800 */
[----:B------:R2:W-:Y:S01]  /*16dc0*/  STL [R1+0x24], R0 ;  /* 0x0000240001007387 */ /* 0x0005e20000100800 */
[----:B-1----:R-:W-:Y:S01]  /*16dd0*/  MOV R3, R136 ;  /* 0x0000008800037202 */ /* 0x002fe20000000f00 */
[----:B------:R-:W-:Y:S06]  /*16de0*/  @P0 BRA `(.L_x_2317) ;  /* 0xffffffcc00740947 */ /* 0x000fec000383ffff */
.L_x_2316:
[----:B------:R-:W2:Y:S01]  /*16df0*/  LDL.LU R5, [R1+0x1c] ;  /* 0x00001c0001057983 */ /* 0x000ea20000300800 */
[----:B------:R-:W-:-:S03]  /*16e00*/  ULDC UR4, c[0x0][0x38c] ;  /* 0x0000e30000047ab9 */ /* 0x000fc60000000800 */
[----:B-1----:R-:W3:Y:S04]  /*16e10*/  LDL.LU R4, [R1+0x18] ;  /* 0x0000180001047983 */ /* 0x002ee80000300800 */
[----:B------:R-:W4:Y:S04]  /*16e20*/  LDL.LU R8, [R1+0x20] ;  /* 0x0000200001087983 */ /* 0x000f280000300800 */
[----:B------:R-:W5:Y:S01]  /*16e30*/  LDL.LU R7, [R1+0x24] ;  /* 0x0000240001077983 */ /* 0x000f620000300800 */
[----:B------:R-:W-:Y:S01]  /*16e40*/  UMOV UR6, 0x400 ;  /* 0x0000040000067882 */ /* 0x000fe20000000000 */
[----:B------:R-:W-:Y:S01]  /*16e50*/  UISETP.NE.AND UP0, UPT, UR28, -0x1, UPT ;  /* 0xffffffff1c00788c */ /* 0x000fe2000bf05270 */
[----:B------:R-:W1:Y:S02]  /*16e60*/  S2R R143, SR_TID.X ;  /* 0x00000000008f7919 */ /* 0x000e640000002100 */
[----:B-1----:R-:W-:-:S04]  /*16e70*/  SHF.R.S32.HI R176, RZ, 0x1f, R143 ;  /* 0x0000001fffb07819 */ /* 0x002fc8000001148f */
[----:B------:R-:W-:-:S04]  /*16e80*/  LEA.HI R142, R176, R143, RZ, 0x2 ;  /* 0x0000008fb08e7211 */ /* 0x000fc800078f10ff */
[----:B------:R-:W-:Y:S01]  /*16e90*/  SHF.R.S32.HI R26, RZ, 0x2, R142 ;  /* 0x00000002ff1a7819 */ /* 0x000fe2000001148e */
[----:B--2---:R-:W1:Y:S04]  /*16ea0*/  SHFL.BFLY PT, R2, R5, 0x2, 0x1f ;  /* 0x0c401f0005027f89 */ /* 0x004e6800000e0000 */
[----:B---3--:R-:W2:Y:S04]  /*16eb0*/  SHFL.BFLY PT, R0, R4, 0x2, 0x1f ;  /* 0x0c401f0004007f89 */ /* 0x008ea800000e0000 */
[----:B----4-:R-:W-:Y:S01]  /*16ec0*/  SHFL.BFLY PT, R3, R8, 0x2, 0x1f ;  /* 0x0c401f0008037f89 */ /* 0x010fe200000e0000 */
[----:B-1----:R-:W-:-:S03]  /*16ed0*/  FADD.FTZ R2, R2, R5 ;  /* 0x0000000502027221 */ /* 0x002fc60000010000 */
[----:B-----5:R-:W-:Y:S01]  /*16ee0*/  SHFL.BFLY PT, R5, R7, 0x2, 0x1f ;  /* 0x0c401f0007057f89 */ /* 0x020fe200000e0000 */
[----:B--2---:R-:W-:-:S03]  /*16ef0*/  FADD.FTZ R0, R0, R4 ;  /* 0x0000000400007221 */ /* 0x004fc60000010000 */
[----:B------:R-:W1:Y:S04]  /*16f00*/  SHFL.BFLY PT, R6, R2, 0x1, 0x1f ;  /* 0x0c201f0002067f89 */ /* 0x000e6800000e0000 */
[----:B------:R-:W2:Y:S01]  /*16f10*/  SHFL.BFLY PT, R4, R0, 0x1, 0x1f ;  /* 0x0c201f0000047f89 */ /* 0x000ea200000e0000 */
[----:B-1----:R-:W-:Y:S01]  /*16f20*/  FADD.FTZ R132, R2, R6 ;  /* 0x0000000602847221 */ /* 0x002fe20000010000 */
[----:B------:R-:W-:Y:S01]  /*16f30*/  FADD.FTZ R2, R3, R8 ;  /* 0x0000000803027221 */ /* 0x000fe20000010000 */
[----:B------:R-:W-:Y:S01]  /*16f40*/  MOV R3, 0x3f800000 ;  /* 0x3f80000000037802 */ /* 0x000fe20000000f00 */
[----:B--2---:R-:W-:Y:S01]  /*16f50*/  FADD.FTZ R138, R0, R4 ;  /* 0x00000004008a7221 */ /* 0x004fe20000010000 */
[----:B------:R-:W-:Y:S02]  /*16f60*/  FADD.FTZ R4, R5, R7 ;  /* 0x0000000705047221 */ /* 0x000fe40000010000 */
[----:B------:R-:W1:Y:S01]  /*16f70*/  SHFL.BFLY PT, R6, R2, 0x1, 0x1f ;  /* 0x0c201f0002067f89 */ /* 0x000e6200000e0000 */
[----:B------:R-:W-:-:S02]  /*16f80*/  FSETP.NE.FTZ.AND P6, PT, R132, RZ, PT ;  /* 0x000000ff8400720b */ /* 0x000fc40003fd5000 */
[----:B------:R-:W-:Y:S01]  /*16f90*/  MOV R0, 0x3f800000 ;  /* 0x3f80000000007802 */ /* 0x000fe20000000f00 */
[----:B------:R-:W2:Y:S01]  /*16fa0*/  SHFL.BFLY PT, R7, R4, 0x1, 0x1f ;  /* 0x0c201f0004077f89 */ /* 0x000ea200000e0000 */
[----:B------:R-:W-:Y:S02]  /*16fb0*/  SHF.R.S32.HI R5, RZ, 0x1f, R142 ;  /* 0x0000001fff057819 */ /* 0x000fe4000001148e */
[----:B------:R-:W-:Y:S02]  /*16fc0*/  FSETP.NE.FTZ.AND P0, PT, R138, RZ, PT ;  /* 0x000000ff8a00720b */ /* 0x000fe40003f15000 */
[----:B------:R-:W-:Y:S02]  /*16fd0*/  LEA.HI R5, R5, R26, RZ, 0x3 ;  /* 0x0000001a05057211 */ /* 0x000fe400078f18ff */
[----:B------:R-:W-:Y:S02]  /*16fe0*/  P2R R141, PR, RZ, 0x40 ;  /* 0x00000040ff8d7803 */ /* 0x000fe40000000000 */
[----:B------:R-:W-:Y:S01]  /*16ff0*/  LOP3.LUT R5, R5, 0xfffffff8, RZ, 0xc0, !PT ;  /* 0xfffffff805057812 */ /* 0x000fe200078ec0ff */
[----:B------:R-:W3:Y:S03]  /*17000*/  @P6 MUFU.RCP R0, R132 ;  /* 0x0000008400006308 */ /* 0x000ee60000001000 */
[----:B------:R-:W-:-:S05]  /*17010*/  IADD3 R26, R26, -R5, RZ ;  /* 0x800000051a1a7210 */ /* 0x000fca0007ffe0ff */
[----:B------:R-:W4:Y:S01]  /*17020*/  @P0 MUFU.RCP R3, R138 ;  /* 0x0000008a00030308 */ /* 0x000f220000001000 */
[----:B-1----:R-:W-:Y:S01]  /*17030*/  FADD.FTZ R133, R2, R6 ;  /* 0x0000000602857221 */ /* 0x002fe20000010000 */
[----:B------:R-:W-:Y:S01]  /*17040*/  MOV R2, 0x3f800000 ;  /* 0x3f80000000027802 */ /* 0x000fe20000000f00 */
[----:B--2---:R-:W-:-:S03]  /*17050*/  FADD.FTZ R139, R4, R7 ;  /* 0x00000007048b7221 */ /* 0x004fc60000010000 */
[----:B------:R-:W-:Y:S01]  /*17060*/  FSETP.NE.FTZ.AND P5, PT, R133, RZ, PT ;  /* 0x000000ff8500720b */ /* 0x000fe20003fb5000 */
[----:B---3--:R-:W-:Y:S01]  /*17070*/  FMUL.FTZ R0, R0, UR4 ;  /* 0x0000000400007c20 */ /* 0x008fe20008410000 */
[----:B------:R-:W-:-:S03]  /*17080*/  FSETP.NE.FTZ.AND P4, PT, R139, RZ, PT ;  /* 0x000000ff8b00720b */ /* 0x000fc60003f95000 */
        /* <DEDUP_REMOVED lines=52> */
[----:B------:R-:W-:Y:S01]  /*173d0*/  FMUL.FTZ R20, R3, R39 ;  /* 0x0000002703147220 */ /* 0x000fe20000410000 */
[C---:B------:R-:W-:Y:S01]  /*173e0*/  FMUL.FTZ R17, R2.reuse, R40 ;  /* 0x0000002802117220 */ /* 0x040fe20000410000 */
[C---:B------:R-:W-:Y:S01]  /*173f0*/  FMUL.FTZ R19, R2.reuse, R41 ;  /* 0x0000002902137220 */ /* 0x040fe20000410000 */
[C---:B------:R-:W-:Y:S01]  /*17400*/  FMUL.FTZ R25, R2.reuse, R44 ;  /* 0x0000002c02197220 */ /* 0x040fe20000410000 */
[----:B------:R-:W-:Y:S01]  /*17410*/  FMUL.FTZ R53, R2, R45 ;  /* 0x0000002d02357220 */ /* 0x000fe20000410000 */
[----:B--2---:R-:W-:Y:S01]  /*17420*/  FMUL.FTZ R0, R0, UR4 ;  /* 0x0000000400007c20 */ /* 0x004fe20008410000 */
[----:B------:R-:W1:Y:S01]  /*17430*/  S2UR UR4, SR_CgaCtaId ;  /* 0x00000000000479c3 */ /* 0x000e620000008800 */
[----:B------:R-:W-:Y:S01]  /*17440*/  F2FP.F16.F32.PACK_AB R19, R19, R17 ;  /* 0x000000111313723e */ /* 0x000fe200000000ff */
[----:B------:R-:W-:Y:S01]  /*17450*/  FMUL.FTZ R144, R2, R144 ;  /* 0x0000009002907220 */ /* 0x000fe20000410000 */
[----:B------:R-:W-:Y:S01]  /*17460*/  F2FP.F16.F32.PACK_AB R17, R51, R50 ;  /* 0x000000323311723e */ /* 0x000fe200000000ff */
        /* <DEDUP_REMOVED lines=60> */
[----:B------:R-:W-:Y:S01]  /*17830*/  LEA.HI R55, R176, R143, RZ, 0x5 ;  /* 0x0000008fb0377211 */ /* 0x000fe200078f28ff */
[----:B-1----:R-:W-:Y:S01]  /*17840*/  ULEA UR4, UR4, UR6, 0x18 ;  /* 0x0000000604047291 */ /* 0x002fe2000f8ec03f */
[----:B------:R-:W-:Y:S01]  /*17850*/  LOP3.LUT R0, R142, 0x3ffffffc, RZ, 0xc0, !PT ;  /* 0x3ffffffc8e007812 */ /* 0x000fe200078ec0ff */
[C---:B------:R-:W-:Y:S01]  /*17860*/  FMUL.FTZ R66, R3.reuse, R66 ;  /* 0x0000004203427220 */ /* 0x040fe20000410000 */
[----:B------:R-:W-:Y:S01]  /*17870*/  SHF.L.U32 R2, R26, 0x6, RZ ;  /* 0x000000061a027819 */ /* 0x000fe200000006ff */
[C---:B------:R-:W-:Y:S01]  /*17880*/  FMUL.FTZ R67, R3.reuse, R67 ;  /* 0x0000004303437220 */ /* 0x040fe20000410000 */
[----:B------:R-:W-:Y:S01]  /*17890*/  SHF.R.S32.HI R54, RZ, 0x5, R55 ;  /* 0x00000005ff367819 */ /* 0x000fe20000011437 */
[C---:B------:R-:W-:Y:S01]  /*178a0*/  FMUL.FTZ R70, R3.reuse, R70 ;  /* 0x0000004603467220 */ /* 0x040fe20000410000 */
[----:B------:R-:W-:Y:S01]  /*178b0*/  IADD3 R0, -R0, R143, RZ ;  /* 0x0000008f00007210 */ /* 0x000fe20007ffe1ff */
[C---:B------:R-:W-:Y:S01]  /*178c0*/  FMUL.FTZ R71, R3.reuse, R71 ;  /* 0x0000004703477220 */ /* 0x040fe20000410000 */
[----:B------:R-:W-:Y:S01]  /*178d0*/  LOP3.LUT R2, R2, 0x1c0, RZ, 0xc0, !PT ;  /* 0x000001c002027812 */ /* 0x000fe200078ec0ff */
[C---:B------:R-:W-:Y:S01]  /*178e0*/  FMUL.FTZ R82, R3.reuse, R82 ;  /* 0x0000005203527220 */ /* 0x040fe20000410000 */
[----:B------:R-:W-:Y:S01]  /*178f0*/  LOP3.LUT R26, R26, 0x1, RZ, 0xc0, !PT ;  /* 0x000000011a1a7812 */ /* 0x000fe200078ec0ff */
[----:B------:R-:W-:Y:S01]  /*17900*/  FMUL.FTZ R83, R3, R83 ;  /* 0x0000005303537220 */ /* 0x000fe20000410000 */
[----:B------:R-:W-:Y:S01]  /*17910*/  F2FP.F16.F32.PACK_AB R53, R53, R25 ;  /* 0x000000193535723e */ /* 0x000fe200000000ff */
        /* <DEDUP_REMOVED lines=16> */
[----:B------:R-:W-:Y:S01]  /*17a20*/  FMUL.FTZ R131, R3, R131 ;  /* 0x0000008303837220 */ /* 0x000fe20000410000 */
[----:B------:R-:W-:Y:S01]  /*17a30*/  F2FP.F16.F32.PACK_AB R4, R4, R150 ;  /* 0x000000960404723e */ /* 0x000fe200000000ff */
[----:B------:R1:W-:Y:S01]  /*17a40*/  STS [R0], R5 ;  /* 0x0000000500007388 */ /* 0x0003e20000000800 */
[C---:B------:R-:W-:Y:S01]  /*17a50*/  IADD3 R2, R0.reuse, -0x10, RZ ;  /* 0xfffffff000027810 */ /* 0x040fe20007ffe0ff */
[----:B------:R-:W-:Y:S01]  /*17a60*/  @UP0 ULDC.64 UR6, c[0x0][0x298] ;  /* 0x0000a60000060ab9 */ /* 0x000fe20000000a00 */
[----:B------:R-:W-:Y:S01]  /*17a70*/  F2FP.F16.F32.PACK_AB R3, R157, R156 ;  /* 0x0000009c9d03723e */ /* 0x000fe200000000ff */
[----:B------:R-:W-:Y:S01]  /*17a80*/  STS [R0+0x400], R4 ;  /* 0x0004000400007388 */ /* 0x000fe20000000800 */
[----:B------:R-:W-:Y:S01]  /*17a90*/  @P3 IADD3 R2, R0, 0x10, RZ ;  /* 0x0000001000023810 */ /* 0x000fe20007ffe0ff */
[----:B------:R-:W-:Y:S01]  /*17aa0*/  @UP0 UIMAD.WIDE.U32 UR10, UR28, UR6, URZ ;  /* 0x000000061c0a02a5 */ /* 0x000fe2000f8e003f */
[----:B------:R-:W-:-:S02]  /*17ab0*/  F2FP.F16.F32.PACK_AB R49, R49, R56 ;  /* 0x000000383131723e */ /* 0x000fc400000000ff */
[----:B------:R-:W-:Y:S01]  /*17ac0*/  MOV R56, 0x20 ;  /* 0x0000002000387802 */ /* 0x000fe20000000f00 */
[----:B------:R2:W-:Y:S01]  /*17ad0*/  STS [R2], R3 ;  /* 0x0000000302007388 */ /* 0x0005e20000000800 */
[----:B------:R-:W-:Y:S01]  /*17ae0*/  F2FP.F16.F32.PACK_AB R6, R6, R158 ;  /* 0x0000009e0606723e */ /* 0x000fe200000000ff */
[----:B------:R-:W-:Y:S01]  /*17af0*/  @UP0 UIMAD UR4, UR28, UR7, UR11 ;  /* 0x000000071c0402a4 */ /* 0x000fe2000f8e020b */
        /* <DEDUP_REMOVED lines=9> */
[----:B-1----:R-:W-:Y:S02]  /*17b90*/  MOV R5, 0x40 ;  /* 0x0000004000057802 */ /* 0x002fe40000000f00 */
[----:B------:R-:W-:Y:S01]  /*17ba0*/  F2FP.F16.F32.PACK_AB R14, R14, R172 ;  /* 0x000000ac0e0e723e */ /* 0x000fe200000000ff */
[----:B------:R-:W-:Y:S01]  /*17bb0*/  STS [R2+0x2000], R9 ;  /* 0x0020000902007388 */ /* 0x000fe20000000800 */
[----:B------:R-:W-:Y:S02]  /*17bc0*/  SEL R5, R5, 0xffffffc0, !P2 ;  /* 0xffffffc005057807 */ /* 0x000fe40005000000 */
[----:B------:R-:W-:Y:S01]  /*17bd0*/  F2FP.F16.F32.PACK_AB R13, R13, R174 ;  /* 0x000000ae0d0d723e */ /* 0x000fe200000000ff */
[----:B------:R-:W-:Y:S01]  /*17be0*/  STS [R2+0x2400], R12 ;  /* 0x0024000c02007388 */ /* 0x000fe20000000800 */
[----:B------:R-:W-:-:S02]  /*17bf0*/  F2FP.F16.F32.PACK_AB R15, R15, R160 ;  /* 0x000000a00f0f723e */ /* 0x000fc400000000ff */
[----:B--2---:R-:W-:Y:S02]  /*17c00*/  SEL R3, R56, 0xffffffe0, !P1 ;  /* 0xffffffe038037807 */ /* 0x004fe40004800000 */
[----:B------:R-:W-:Y:S02]  /*17c10*/  F2FP.F16.F32.PACK_AB R16, R16, R162 ;  /* 0x000000a21010723e */ /* 0x000fe400000000ff */
[----:B------:R-:W-:Y:S02]  /*17c20*/  IADD3 R4, R0, R3, RZ ;  /* 0x0000000300047210 */ /* 0x000fe40007ffe0ff */
[----:B------:R-:W-:Y:S02]  /*17c30*/  IADD3 R3, R3, R2, RZ ;  /* 0x0000000203037210 */ /* 0x000fe40007ffe0ff */
[----:B------:R-:W-:Y:S01]  /*17c40*/  F2FP.F16.F32.PACK_AB R23, R23, R168 ;  /* 0x000000a81717723e */ /* 0x000fe200000000ff */
[----:B------:R-:W-:Y:S01]  /*17c50*/  STS [R4], R11 ;  /* 0x0000000b04007388 */ /* 0x000fe20000000800 */
[----:B------:R-:W-:-:S02]  /*17c60*/  F2FP.F16.F32.PACK_AB R22, R22, R170 ;  /* 0x000000aa1616723e */ /* 0x000fc400000000ff */
[----:B------:R-:W-:Y:S01]  /*17c70*/  F2FP.F16.F32.PACK_AB R21, R21, R18 ;  /* 0x000000121515723e */ /* 0x000fe200000000ff */
[----:B------:R-:W-:Y:S01]  /*17c80*/  STS [R4+0x400], R10 ;  /* 0x0004000a04007388 */ /* 0x000fe20000000800 */
[----:B------:R-:W-:Y:S02]  /*17c90*/  F2FP.F16.F32.PACK_AB R20, R20, R38 ;  /* 0x000000261414723e */ /* 0x000fe400000000ff */
[----:B---3--:R-:W-:Y:S01]  /*17ca0*/  IADD3 R8, R0, R5, RZ ;  /* 0x0000000500087210 */ /* 0x008fe20007ffe0ff */
[----:B------:R-:W-:Y:S01]  /*17cb0*/  STS [R3], R14 ;  /* 0x0000000e03007388 */ /* 0x000fe20000000800 */
[----:B------:R-:W-:Y:S02]  /*17cc0*/  F2FP.F16.F32.PACK_AB R18, R27, R31 ;  /* 0x0000001f1b12723e */ /* 0x000fe400000000ff */
[----:B----4-:R-:W-:Y:S01]  /*17cd0*/  IADD3 R7, R5, R2, RZ ;  /* 0x0000000205077210 */ /* 0x010fe20007ffe0ff */
[----:B------:R-:W-:Y:S01]  /*17ce0*/  STS [R3+0x400], R13 ;  /* 0x0004000d03007388 */ /* 0x000fe20000000800 */
[----:B------:R-:W-:-:S02]  /*17cf0*/  F2FP.F16.F32.PACK_AB R24, R24, R42 ;  /* 0x0000002a1818723e */ /* 0x000fc400000000ff */
[----:B------:R-:W-:Y:S01]  /*17d00*/  F2FP.F16.F32.PACK_AB R52, R52, R46 ;  /* 0x0000002e3434723e */ /* 0x000fe200000000ff */
[----:B------:R1:W-:Y:S01]  /*17d10*/  STS [R4+0x2000], R15 ;  /* 0x0020000f04007388 */ /* 0x0003e20000000800 */
[----:B------:R-:W-:Y:S02]  /*17d20*/  F2FP.F16.F32.PACK_AB R51, R35, R140 ;  /* 0x0000008c2333723e */ /* 0x000fe400000000ff */
[-C--:B------:R-:W-:Y:S01]  /*17d30*/  IADD3 R6, R4, R5.reuse, RZ ;  /* 0x0000000504067210 */ /* 0x080fe20007ffe0ff */
[----:B------:R-:W-:Y:S01]  /*17d40*/  STS [R4+0x2400], R16 ;  /* 0x0024001004007388 */ /* 0x000fe20000000800 */
[----:B------:R-:W-:Y:S02]  /*17d50*/  F2FP.F16.F32.PACK_AB R47, R65, R64 ;  /* 0x00000040412f723e */ /* 0x000fe400000000ff */
[----:B------:R-:W-:Y:S01]  /*17d60*/  F2FP.F16.F32.PACK_AB R46, R67, R66 ;  /* 0x00000042432e723e */ /* 0x000fe200000000ff */
[----:B------:R-:W-:Y:S01]  /*17d70*/  STS [R3+0x2000], R23 ;  /* 0x0020001703007388 */ /* 0x000fe20000000800 */
[----:B------:R-:W-:-:S02]  /*17d80*/  IADD3 R5, R3, R5, RZ ;  /* 0x0000000503057210 */ /* 0x000fc40007ffe0ff */
        /* <DEDUP_REMOVED lines=81> */
.L_x_2320:
[----:B------:R-:W-:Y:S01]  /*182a0*/  ULDC.U8 UR6, c[0x0][0x3d9] ;  /* 0x0000f64000067ab9 */ /* 0x000fe20000000000 */
[----:B------:R1:W-:Y:S01]  /*182b0*/  STS [R7+0x4400], R13 ;  /* 0x0044000d07007388 */ /* 0x0003e20000000800 */
[----:B------:R-:W-:Y:S01]  /*182c0*/  ISETP.NE.AND P3, PT, RZ, UR6, PT ;  /* 0x00000006ff007c0c */ /* 0x000fe2000bf65270 */
[----:B------:R-:W-:Y:S02]  /*182d0*/  ULDC.U8 UR8, c[0x0][0x3d8] ;  /* 0x0000f60000087ab9 */ /* 0x000fe40000000000 */
[----:B------:R2:W-:Y:S01]  /*182e0*/  STS [R8+0x6000], R15 ;  /* 0x0060000f08007388 */ /* 0x0005e20000000800 */
[----:B------:R-:W-:-:S03]  /*182f0*/  ISETP.NE.AND P2, PT, RZ, UR8, PT ;  /* 0x00000008ff007c0c */ /* 0x000fc6000bf45270 */
[----:B------:R-:W-:Y:S01]  /*18300*/  STS [R8+0x6400], R14 ;  /* 0x0064000e08007388 */ /* 0x000fe20000000800 */
[----:B------:R-:W-:-:S03]  /*18310*/  ISETP.EQ.AND P2, PT, RZ, UR6, P2 ;  /* 0x00000006ff007c0c */ /* 0x000fc60009742270 */
[----:B------:R5:W-:Y:S04]  /*18320*/  STS [R7+0x6000], R12 ;  /* 0x0060000c07007388 */ /* 0x000be80000000800 */
[----:B------:R-:W-:Y:S04]  /*18330*/  STS [R7+0x6400], R11 ;  /* 0x0064000b07007388 */ /* 0x000fe80000000800 */
[----:B------:R3:W-:Y:S02]  /*18340*/  STS [R6+0x4400], R9 ;  /* 0x0044000906007388 */ /* 0x0007e40000000800 */
[----:B------:R-:W-:Y:S01]  /*18350*/  @!P2 PLOP3.LUT P1, PT, PT, PT, PT, 0x8, 0x0 ;  /* 0x000000000000a81c */ /* 0x000fe20003f2e170 */
[----:B------:R-:W4:Y:S01]  /*18360*/  S2R R19, SR_CTAID.Y ;  /* 0x0000000000137919 */ /* 0x000f220000002600 */
[----:B-1----:R-:W1:Y:S01]  /*18370*/  @P6 LDC R13, c[0x0][0x2e8] ;  /* 0x0000ba00ff0d6b82 */ /* 0x002e620000000800 */
[----:B------:R-:W1:Y:S01]  /*18380*/  S2R R32, SR_CTAID.Z ;  /* 0x0000000000207919 */ /* 0x000e620000002700 */
[----:B--2---:R2:W1:Y:S01]  /*18390*/  @P6 MUFU.LG2 R15, R132 ;  /* 0x00000084000f6308 */ /* 0x0044620000000c00 */
[----:B------:R-:W1:Y:S01]  /*183a0*/  S2R R20, SR_CTAID.X ;  /* 0x0000000000147919 */ /* 0x000e620000002500 */
[----:B------:R4:W-:Y:S04]  /*183b0*/  STS [R6+0x4000], R10 ;  /* 0x0040000a06007388 */ /* 0x0009e80000000800 */
[----:B-----5:R-:W1:Y:S02]  /*183c0*/  @P0 LDC R12, c[0x0][0x2e8] ;  /* 0x0000ba00ff0c0b82 */ /* 0x020e640000000800 */
[----:B------:R2:W1:Y:S01]  /*183d0*/  @P5 MUFU.LG2 R14, R133 ;  /* 0x00000085000e5308 */ /* 0x0004620000000c00 */
[----:B------:R5:W-:Y:S04]  /*183e0*/  STS [R5+0x4000], R2 ;  /* 0x0040000205007388 */ /* 0x000be80000000800 */
[----:B------:R2:W-:Y:S01]  /*183f0*/  STS [R5+0x4400], R0 ;  /* 0x0044000005007388 */ /* 0x0005e20000000800 */
[----:B---3--:R-:W3:Y:S03]  /*18400*/  @P3 LDC.64 R8, c[0x0][0x2c0] ;  /* 0x0000b000ff083b82 */ /* 0x008ee60000000a00 */
[----:B------:R2:W-:Y:S04]  /*18410*/  STS [R6+0x6000], R4 ;  /* 0x0060000406007388 */ /* 0x0005e80000000800 */
[----:B------:R2:W-:Y:S01]  /*18420*/  STS [R6+0x6400], R3 ;  /* 0x0064000306007388 */ /* 0x0005e20000000800 */
[----:B------:R-:W1:Y:S03]  /*18430*/  @P3 LDC R7, c[0x0][0x2c0] ;  /* 0x0000b000ff073b82 */ /* 0x000e660000000800 */
[----:B------:R-:W-:Y:S04]  /*18440*/  STS [R5+0x6000], R17 ;  /* 0x0060001105007388 */ /* 0x000fe80000000800 */
[----:B------:R3:W-:Y:S01]  /*18450*/  STS [R5+0x6400], R16 ;  /* 0x0064001005007388 */ /* 0x0007e20000000800 */
[----:B----4-:R-:W-:-:S02]  /*18460*/  SHF.R.S32.HI R10, RZ, 0x1f, R18 ;  /* 0x0000001fff0a7819 */ /* 0x010fc40000011412 */
[----:B-----5:R-:W-:Y:S02]  /*18470*/  LOP3.LUT R2, R55, 0xffffffe0, RZ, 0xc0, !PT ;  /* 0xffffffe037027812 */ /* 0x020fe400078ec0ff */
[----:B------:R-:W-:-:S03]  /*18480*/  LEA.HI R10, R10, R18, RZ, 0x3 ;  /* 0x000000120a0a7211 */ /* 0x000fc600078f18ff */
[----:B------:R-:W-:Y:S01]  /*18490*/  IMAD.IADD R2, R143, 0x1, -R2 ;  /* 0x000000018f027824 */ /* 0x000fe200078e0a02 */
[----:B--2---:R-:W-:Y:S02]  /*184a0*/  LOP3.LUT R0, R10, 0xfffffff8, RZ, 0xc0, !PT ;  /* 0xfffffff80a007812 */ /* 0x004fe400078ec0ff */
[----:B------:R-:W-:Y:S01]  /*184b0*/  SHF.R.S32.HI R10, RZ, 0x3, R10 ;  /* 0x00000003ff0a7819 */ /* 0x000fe2000001140a */
[----:B------:R-:W-:Y:S01]  /*184c0*/  @P3 IMAD.MOV.U32 R4, RZ, RZ, 0x1 ;  /* 0x00000001ff043424 */ /* 0x000fe200078e00ff */
[----:B------:R-:W-:Y:S02]  /*184d0*/  LOP3.LUT P6, RZ, R2, 0x3, RZ, 0xc0, !PT ;  /* 0x0000000302ff7812 */ /* 0x000fe400078cc0ff */
[----:B------:R-:W-:Y:S01]  /*184e0*/  @!P2 CS2R R2, SRZ ;  /* 0x000000000002a805 */ /* 0x000fe2000001ff00 */
[----:B------:R-:W-:Y:S01]  /*184f0*/  VIADD R6, R10, 0x10 ;  /* 0x000000100a067836 */ /* 0x000fe20000000000 */
[----:B---3--:R2:W3:Y:S01]  /*18500*/  @P0 MUFU.LG2 R5, R138 ;  /* 0x0000008a00050308 */ /* 0x0084e20000000c00 */
[----:B------:R-:W-:-:S02]  /*18510*/  IMAD.IADD R16, R18, 0x1, -R0 ;  /* 0x0000000112107824 */ /* 0x000fc400078e0a00 */
[----:B------:R-:W-:Y:S01]  /*18520*/  @P3 IMAD R0, R9, R8, RZ ;  /* 0x0000000809003224 */ /* 0x000fe200078e02ff */
[----:B------:R-:W-:Y:S06]  /*18530*/  @!P2 BRA `(.L_x_2321) ;  /* 0x00000000001ca947 */ /* 0x000fec0003800000 */
[----:B------:R-:W4:Y:S01]  /*18540*/  S2UR UR7, SR_CTAID.Y ;  /* 0x00000000000779c3 */ /* 0x000f220000002600 */
[----:B------:R-:W-:Y:S01]  /*18550*/  ULDC UR6, c[0x0][0x2c4] ;  /* 0x0000b10000067ab9 */ /* 0x000fe20000000800 */
[----:B------:R-:W-:Y:S01]  /*18560*/  PLOP3.LUT P1, PT, PT, PT, PT, 0x80, 0x0 ;  /* 0x000000000000781c */ /* 0x000fe20003f2f070 */
[----:B----4-:R-:W-:-:S04]  /*18570*/  @!UP0 UIMAD UR28, UR7, UR6, URZ ;  /* 0x00000006071c82a4 */ /* 0x010fc8000f8e023f */
[----:B------:R-:W-:Y:S02]  /*18580*/  USHF.R.S32.HI UR6, URZ, 0x1f, UR28 ;  /* 0x0000001f3f067899 */ /* 0x000fe4000801141c */
[----:B------:R-:W-:-:S04]  /*18590*/  IMAD.U32 R2, RZ, RZ, UR28 ;  /* 0x0000001cff027e24 */ /* 0x000fc8000f8e00ff */
[----:B------:R-:W-:Y:S02]  /*185a0*/  MOV R3, UR6 ;  /* 0x0000000600037c02 */ /* 0x000fe40008000f00 */
.L_x_2321:
[----:B------:R-:W-:Y:S05]  /*185b0*/  @P3 BRA `(.L_x_2322) ;  /* 0x0000000000183947 */ /* 0x000fea0003800000 */
[----:B------:R-:W4:Y:S01]  /*185c0*/  LDC R0, c[0x0][0x2c4] ;  /* 0x0000b100ff007b82 */ /* 0x000f220000000800 */
[----:B------:R-:W-:Y:S02]  /*185d0*/  ISETP.NE.AND P2, PT, RZ, UR8, PT ;  /* 0x00000008ff007c0c */ /* 0x000fe4000bf45270 */
[----:B-1----:R-:W-:-:S05]  /*185e0*/  MOV R7, 0x1 ;  /* 0x0000000100077802 */ /* 0x002fca0000000f00 */
[----:B------:R-:W1:Y:S08]  /*185f0*/  LDC R4, c[0x0][0x270] ;  /* 0x00009c00ff047b82 */ /* 0x000e700000000800 */
[----:B----4-:R-:W1:Y:S02]  /*18600*/  @P2 LDC R0, c[0x0][0x2e4] ;  /* 0x0000b900ff002b82 */ /* 0x010e640000000800 */
[----:B-1----:R-:W-:-:S07]  /*18610*/  IMAD R4, R0, R4, RZ ;  /* 0x0000000400047224 */ /* 0x002fce00078e02ff */
.L_x_2322:
[----:B------:R-:W-:Y:S01]  /*18620*/  BAR.SYNC.DEFER_BLOCKING 0x0 ;  /* 0x0000000000007b1d */ /* 0x000fe20000010000 */
[----:B------:R-:W-:Y:S01]  /*18630*/  ISETP.NE.AND P2, PT, R141, RZ, PT ;  /* 0x000000ff8d00720c */ /* 0x000fe20003f45270 */
[----:B------:R-:W-:Y:S01]  /*18640*/  IMAD R4, R19, R4, RZ ;  /* 0x0000000413047224 */ /* 0x000fe200078e02ff */
[----:B------:R-:W-:Y:S01]  /*18650*/  ISETP.GE.AND P3, PT, R6, UR5, PT ;  /* 0x0000000506007c0c */ /* 0x000fe2000bf66270 */
[----:B---3--:R-:W-:Y:S01]  /*18660*/  @P0 FMUL.FTZ R5, R5, 0.69314718246459960938 ;  /* 0x3f31721805050820 */ /* 0x008fe20000410000 */
[----:B------:R-:W-:-:S03]  /*18670*/  MOV R22, 0x7f800000 ;  /* 0x7f80000000167802 */ /* 0x000fc60000000f00 */
[----:B------:R-:W3:Y:S01]  /*18680*/  @P5 LDC R11, c[0x0][0x2e8] ;  /* 0x0000ba00ff0b5b82 */ /* 0x000ee20000000800 */
[----:B------:R-:W4:Y:S01]  /*18690*/  @P4 MUFU.LG2 R8, R139 ;  /* 0x0000008b00084308 */ /* 0x000f220000000c00 */
[----:B------:R-:W-:Y:S01]  /*186a0*/  SEL R4, R4, RZ, !P1 ;  /* 0x000000ff04047207 */ /* 0x000fe20004800000 */
[----:B------:R-:W-:Y:S01]  /*186b0*/  IMAD.MOV.U32 R19, RZ, RZ, 0x7f800000 ;  /* 0x7f800000ff137424 */ /* 0x000fe200078e00ff */
[----:B------:R-:W-:Y:S01]  /*186c0*/  MOV R23, 0x7f800000 ;  /* 0x7f80000000177802 */ /* 0x000fe20000000f00 */
[----:B-1----:R-:W-:Y:S01]  /*186d0*/  @P0 FFMA.FTZ R23, R135, R12, R5 ;  /* 0x0000000c87170223 */ /* 0x002fe20000010005 */
[----:B------:R-:W-:Y:S01]  /*186e0*/  VIADD R17, R10, 0x20 ;  /* 0x000000200a117836 */ /* 0x000fe20000000000 */
[----:B------:R-:W-:Y:S01]  /*186f0*/  BSSY B0, `(.L_x_2323) ;  /* 0x0000047000007945 */ /* 0x000fe20003800000 */
[----:B------:R-:W1:Y:S01]  /*18700*/  @P4 LDC R9, c[0x0][0x2e8] ;  /* 0x0000ba00ff094b82 */ /* 0x000e620000000800 */
[----:B------:R-:W-:Y:S01]  /*18710*/  @P2 FMUL.FTZ R6, R15, 0.69314718246459960938 ;  /* 0x3f3172180f062820 */ /* 0x000fe20000410000 */
[----:B------:R-:W-:Y:S01]  /*18720*/  IMAD R0, R32, R0, R4 ;  /* 0x0000000020007224 */ /* 0x000fe200078e0204 */
[----:B------:R-:W-:Y:S01]  /*18730*/  IADD3 R15, R10, 0x30, RZ ;  /* 0x000000300a0f7810 */ /* 0x000fe20007ffe0ff */
[----:B------:R-:W-:-:S02]  /*18740*/  IMAD R4, R20, R7, RZ ;  /* 0x0000000714047224 */ /* 0x000fc400078e02ff */
[----:B------:R-:W-:Y:S01]  /*18750*/  @P2 FFMA.FTZ R22, R136, R13, R6 ;  /* 0x0000000d88162223 */ /* 0x000fe20000010006 */
[----:B------:R-:W-:Y:S01]  /*18760*/  @P5 FMUL.FTZ R6, R14, 0.69314718246459960938 ;  /* 0x3f3172180e065820 */ /* 0x000fe20000410000 */
[----:B------:R-:W-:Y:S01]  /*18770*/  MOV R20, 0x7f800000 ;  /* 0x7f80000000147802 */ /* 0x000fe20000000f00 */
[----:B------:R-:W-:Y:S01]  /*18780*/  VIADD R12, R10, 0x40 ;  /* 0x000000400a0c7836 */ /* 0x000fe20000000000 */
[----:B------:R-:W-:Y:S01]  /*18790*/  ISETP.GE.AND P2, PT, R17, UR5, PT ;  /* 0x0000000511007c0c */ /* 0x000fe2000bf46270 */
[----:B------:R1:W2:Y:S01]  /*187a0*/  LDS.128 R28, [R232+0x3800] ;  /* 0x00380000e81c7984 */ /* 0x0002a20000000c00 */
[----:B----4-:R-:W-:Y:S01]  /*187b0*/  @P4 FMUL.FTZ R5, R8, 0.69314718246459960938 ;  /* 0x3f31721808054820 */ /* 0x010fe20000410000 */
[----:B------:R-:W-:Y:S01]  /*187c0*/  SHF.L.U32 R8, R4, 0x7, RZ ;  /* 0x0000000704087819 */ /* 0x000fe200000006ff */
[----:B------:R-:W-:Y:S01]  /*187d0*/  IMAD.SHL.U32 R16, R16, 0x8, RZ ;  /* 0x0000000810107824 */ /* 0x000fe200078e00ff */
[----:B------:R4:W2:Y:S01]  /*187e0*/  LDS.128 R24, [R232+0x7800] ;  /* 0x00780000e8187984 */ /* 0x0008a20000000c00 */
[----:B------:R-:W-:Y:S01]  /*187f0*/  ISETP.GE.AND P1, PT, R15, UR5, PT ;  /* 0x000000050f007c0c */ /* 0x000fe2000bf26270 */
[----:B---3--:R-:W-:Y:S01]  /*18800*/  @P5 FFMA.FTZ R19, R134, R11, R6 ;  /* 0x0000000b86135223 */ /* 0x008fe20000010006 */
[----:B------:R-:W-:-:S02]  /*18810*/  SHF.R.S32.HI R4, RZ, 0x1f, R8 ;  /* 0x0000001fff047819 */ /* 0x000fc40000011408 */
[----:B------:R-:W-:Y:S01]  /*18820*/  ISETP.GE.AND P0, PT, R12, UR5, PT ;  /* 0x000000050c007c0c */ /* 0x000fe2000bf06270 */
[----:B-1----:R-:W-:Y:S01]  /*18830*/  @P4 FFMA.FTZ R20, R137, R9, R5 ;  /* 0x0000000989144223 */ /* 0x002fe20000010005 */
[--C-:B------:R-:W-:Y:S02]  /*18840*/  IADD3 R5, P5, P4, R8, R2, R0.reuse ;  /* 0x0000000208057210 */ /* 0x100fe40007cbe000 */
[----:B------:R-:W-:-:S04]  /*18850*/  SHF.R.S32.HI R0, RZ, 0x1f, R0 ;  /* 0x0000001fff007819 */ /* 0x000fc80000011400 */
[----:B------:R-:W-:Y:S01]  /*18860*/  IADD3.X R4, R4, R3, R0, P5, P4 ;  /* 0x0000000304047210 */ /* 0x000fe20002fe8400 */
[----:B--2-4-:R-:W-:Y:S06]  /*18870*/  @P6 BRA `(.L_x_2324) ;  /* 0x0000000000b86947 */ /* 0x014fec0003800000 */
[----:B------:R-:W2:Y:S01]  /*18880*/  LDL.LU R33, [R1+0x80] ;  /* 0x0000800001217983 */ /* 0x000ea20000300800 */
[----:B------:R-:W-:Y:S02]  /*18890*/  SHF.R.S32.HI R0, RZ, 0x1f, R54 ;  /* 0x0000001fff007819 */ /* 0x000fe40000011436 */
[----:B------:R-:W-:Y:S02]  /*188a0*/  P2R R21, PR, RZ, 0x1 ;  /* 0x00000001ff157803 */ /* 0x000fe40000000000 */
[----:B------:R-:W-:Y:S02]  /*188b0*/  LEA.HI R0, R0, R54, RZ, 0x2 ;  /* 0x0000003600007211 */ /* 0x000fe400078f10ff */
[----:B------:R-:W-:Y:S02]  /*188c0*/  P2R R18, PR, RZ, 0x2 ;  /* 0x00000002ff127803 */ /* 0x000fe40000000000 */
[----:B------:R-:W-:-:S05]  /*188d0*/  LOP3.LUT R0, R0, 0xffffffc, RZ, 0xc0, !PT ;  /* 0x0ffffffc00007812 */ /* 0x000fca00078ec0ff */
[----:B------:R-:W-:-:S04]  /*188e0*/  IMAD.IADD R0, R54, 0x1, -R0 ;  /* 0x0000000136007824 */ /* 0x000fc800078e0a00 */
[----:B--2---:R-:W-:-:S04]  /*188f0*/  IMAD R2, R0, 0x10, R33 ;  /* 0x0000001000027824 */ /* 0x004fc800078e0221 */
        /* <DEDUP_REMOVED lines=38> */
.L_x_2324:
[----:B------:R-:W-:Y:S05]  /*18b60*/  BSYNC B0 ;  /* 0x0000000000007941 */ /* 0x000fea0003800000 */
.L_x_2323:
[----:B--2---:R1:W5:Y:S01]  /*18b70*/  LDL.64 R20, [R1+0x40] ;  /* 0x0000400001147983 */ /* 0x0043620000100a00 */
[----:B------:R-:W-:Y:S01]  /*18b80*/  SHF.R.S32.HI R3, RZ, 0x1f, R16 ;  /* 0x0000001fff037819 */ /* 0x000fe20000011410 */
[----:B------:R-:W-:Y:S01]  /*18b90*/  VIADD R0, R10, 0x50 ;  /* 0x000000500a007836 */ /* 0x000fe20000000000 */
[----:B------:R-:W-:Y:S01]  /*18ba0*/  IADD3 R2, P4, R16, UR10, RZ ;  /* 0x0000000a10027c10 */ /* 0x000fe2000ff9e0ff */
[C---:B------:R-:W-:Y:S01]  /*18bb0*/  VIADD R4, R10.reuse, 0x60 ;  /* 0x000000600a047836 */ /* 0x040fe20000000000 */
[----:B------:R1:W2:Y:S01]  /*18bc0*/  LDS.128 R12, [R232] ;  /* 0x00000000e80c7984 */ /* 0x0002a20000000c00 */
[C---:B------:R-:W-:Y:S01]  /*18bd0*/  VIADD R18, R10.reuse, 0x70 ;  /* 0x000000700a127836 */ /* 0x040fe20000000000 */
[----:B------:R-:W-:Y:S01]  /*18be0*/  IADD3.X R3, R3, UR4, RZ, P4, !PT ;  /* 0x0000000403037c10 */ /* 0x000fe2000a7fe4ff */
[----:B------:R-:W-:Y:S01]  /*18bf0*/  ULDC.64 UR6, c[0x0][0x2a0] ;  /* 0x0000a80000067ab9 */ /* 0x000fe20000000a00 */
[----:B------:R-:W-:Y:S01]  /*18c00*/  ISETP.GE.AND P4, PT, R10, UR5, PT ;  /* 0x000000050a007c0c */ /* 0x000fe2000bf86270 */
[----:B------:R-:W-:Y:S01]  /*18c10*/  BSSY B0, `(.L_x_2325) ;  /* 0x0000015000007945 */ /* 0x000fe20003800000 */
[----:B------:R1:W3:Y:S01]  /*18c20*/  LDS.128 R8, [R232+0x4000] ;  /* 0x00400000e8087984 */ /* 0x0002e20000000c00 */
[----:B------:R-:W-:Y:S01]  /*18c30*/  SHF.R.S32.HI R5, RZ, 0x1f, R32 ;  /* 0x0000001fff057819 */ /* 0x000fe20000011420 */
[----:B------:R-:W-:Y:S01]  /*18c40*/  IMAD.WIDE.U32 R16, R32, UR6, R2 ;  /* 0x0000000620107c25 */ /* 0x000fe2000f8e0002 */
[----:B------:R-:W-:-:S02]  /*18c50*/  ISETP.GE.AND P6, PT, R0, UR5, PT ;  /* 0x0000000500007c0c */ /* 0x000fc4000bfc6270 */
[----:B------:R-:W-:Y:S01]  /*18c60*/  ISETP.GE.AND P5, PT, R4, UR5, PT ;  /* 0x0000000504007c0c */ /* 0x000fe2000bfa6270 */
[----:B------:R-:W-:-:S04]  /*18c70*/  IMAD R0, R5, UR6, RZ ;  /* 0x0000000605007c24 */ /* 0x000fc8000f8e02ff */
[----:B------:R-:W-:-:S04]  /*18c80*/  IMAD R0, R32, UR7, R0 ;  /* 0x0000000720007c24 */ /* 0x000fc8000f8e0200 */
[----:B------:R-:W-:Y:S01]  /*18c90*/  IMAD.IADD R7, R0, 0x1, R17 ;  /* 0x0000000100077824 */ /* 0x000fe200078e0211 */
[----:B------:R-:W-:Y:S06]  /*18ca0*/  @P4 BRA `(.L_x_2326) ;  /* 0x00000000002c4947 */ /* 0x000fec0003800000 */
        /* <DEDUP_REMOVED lines=11> */
.L_x_2326:
[----:B------:R-:W-:Y:S05]  /*18d60*/  BSYNC B0 ;  /* 0x0000000000007941 */ /* 0x000fea0003800000 */
.L_x_2325:
[----:B--2-4-:R2:W4:Y:S01]  /*18d70*/  LDS.128 R12, [R232+0x800] ;  /* 0x00080000e80c7984 */ /* 0x0145220000000c00 */
[----:B------:R-:W-:Y:S01]  /*18d80*/  BSSY B0, `(.L_x_2327) ;  /* 0x0000012000007945 */ /* 0x000fe20003800000 */
[----:B------:R-:W-:Y:S02]  /*18d90*/  ISETP.GE.AND P4, PT, R18, UR5, PT ;  /* 0x0000000512007c0c */ /* 0x000fe4000bf86270 */
        /* <DEDUP_REMOVED lines=16> */
.L_x_2328:
[----:B------:R-:W-:Y:S05]  /*18ea0*/  BSYNC B0 ;  /* 0x0000000000007941 */ /* 0x000fea0003800000 */
.L_x_2327:
        /* <DEDUP_REMOVED lines=18> */
.L_x_2330:
[----:B------:R-:W-:Y:S05]  /*18fd0*/  BSYNC B0 ;  /* 0x0000000000007941 */ /* 0x000fea0003800000 */
.L_x_2329:
        /* <DEDUP_REMOVED lines=18> */
.L_x_2332:
[----:B------:R-:W-:Y:S05]  /*19100*/  BSYNC B0 ;  /* 0x0000000000007941 */ /* 0x000fea0003800000 */
.L_x_2331:
        /* <DEDUP_REMOVED lines=18> */
.L_x_2334:
[----:B------:R-:W-:Y:S05]  /*19230*/  BSYNC B0 ;  /* 0x0000000000007941 */ /* 0x000fea0003800000 */
.L_x_2333:
        /* <DEDUP_REMOVED lines=18> */
.L_x_2336:
[----:B------:R-:W-:Y:S05]  /*19360*/  BSYNC B0 ;  /* 0x0000000000007941 */ /* 0x000fea0003800000 */
.L_x_2335:
        /* <DEDUP_REMOVED lines=18> */
.L_x_2338:
[----:B------:R-:W-:Y:S05]  /*19490*/  BSYNC B0 ;  /* 0x0000000000007941 */ /* 0x000fea0003800000 */
.L_x_2337:
        /* <DEDUP_REMOVED lines=16> */
.L_x_2339:
        /* <DEDUP_REMOVED lines=14> */
.L_x_2947:


//--------------------- .text._ZN5flash16flash_fwd_kernelI23Flash_fwd_kernel_traitsILi128ELi128ELi32ELi4ELb0ELb0EN7cutlass6half_tE19Flash_kernel_traitsILi128ELi128ELi32ELi4ES3_EELb0ELb0ELb1ELb0ELb0ELb1ELb1ELb0EEEvNS_16Flash_fwd_paramsE --------------------------
	.section	.text._ZN5flash16flash_fwd_kernelI23Flash_fwd_kernel_traitsILi128ELi128ELi32ELi4ELb0ELb0EN7cutlass6half_tE19Flash_kernel_traitsILi128ELi128ELi32ELi4ES3_EELb0ELb0ELb1ELb0ELb0ELb1ELb1ELb0EEEvNS_16Flash_fwd_paramsE,"ax",@progbits
	.align	128
        .global         _ZN5flash16flash_fwd_kernelI23Flash_fwd_kernel_traitsILi128ELi128ELi32ELi4ELb0ELb0EN7cutlass6half_tE19Flash_kernel_traitsILi128ELi128ELi32ELi4ES3_EELb0ELb0ELb1ELb0ELb0ELb1ELb1ELb0EEEvNS_16Flash_fwd_paramsE
        .type           _ZN5flash16flash_fwd_kernelI23Flash_fwd_kernel_traitsILi128ELi128ELi32ELi4ELb0ELb0EN7cutlass6half_tE19Flash_kernel_traitsILi128ELi128ELi32ELi4ES3_EELb0ELb0ELb1ELb0ELb0ELb1ELb1ELb0EEEvNS_16Flash_fwd_paramsE,@function
        .size           _ZN5flash16flash_fwd_kernelI23Flash_fwd_kernel_traitsILi128ELi128ELi32ELi4ELb0ELb0EN7cutlass6half_tE19Flash_kernel_traitsILi128ELi128ELi32ELi4ES3_EELb0ELb0ELb1ELb0ELb0ELb1ELb1ELb0EEEvNS_16Flash_fwd_paramsE,(.L_x_2948 - _ZN5flash16flash_fwd_kernelI23Flash_fwd_kernel_traitsILi128ELi128ELi32ELi4ELb0ELb0EN7cutlass6half_tE19Flash_kernel_traitsILi128ELi128ELi32ELi4ES3_EELb0ELb0ELb1ELb0ELb0ELb1ELb1ELb0EEEvNS_16Flash_fwd_paramsE)
        .other          _ZN5flash16flash_fwd_kernelI23Flash_fwd_kernel_traitsILi128ELi128ELi32ELi4ELb0ELb0EN7cutlass6half_tE19Flash_kernel_traitsILi128ELi128ELi32ELi4ES3_EELb0ELb0ELb1ELb0ELb0ELb1ELb1ELb0EEEvNS_16Flash_fwd_paramsE,@"STO_CUDA_ENTRY STV_DEFAULT"
_ZN5flash16flash_fwd_kernelI23Flash_fwd_kernel_traitsILi128ELi128ELi32ELi4ELb0ELb0EN7cutlass6half_tE19Flash_kernel_traitsILi128ELi128ELi32ELi4ES3_EELb0ELb0ELb1ELb0ELb0ELb1ELb1ELb0EEEvNS_16Flash_fwd_paramsE:
.text._ZN5flash16flash_fwd_kernelI23Flash_fwd_kernel_traitsILi128ELi128ELi32ELi4ELb0ELb0EN7cutlass6half_tE19Flash_kernel_traitsILi128ELi128ELi32ELi4ES3_EELb0ELb0ELb1ELb0ELb0ELb1ELb1ELb0EEEvNS_16Flash_fwd_paramsE:
        /* <DEDUP_REMOVED lines=55> */
.L_x_2340:
[----:B------:R-:W-:-:S05]  /*0370*/  ULDC UR5, c[0x0][0x2c8] ;  /* 0x0000b20000057ab9 */ /* 0x000fca0000000800 */
.L_x_2341:
        /* <DEDUP_REMOVED lines=131> */
.L_x_2344:
[----:B------:R-:W-:Y:S05]  /*0bb0*/  BSYNC B0 ;  /* 0x0000000000007941 */ /* 0x000fea0003800000 */
.L_x_2343:
        /* <DEDUP_REMOVED lines=18> */
.L_x_2346:
[----:B------:R-:W-:Y:S05]  /*0ce0*/  BSYNC B0 ;  /* 0x0000000000007941 */ /* 0x000fea0003800000 */
.L_x_2345:
        /* <DEDUP_REMOVED lines=18> */
.L_x_2348:
[----:B------:R-:W-:Y:S05]  /*0e10*/  BSYNC B0 ;  /* 0x0000000000007941 */ /* 0x000fea0003800000 */
.L_x_2347:
        /* <DEDUP_REMOVED lines=17> */
.L_x_2350:
[----:B------:R-:W-:Y:S05]  /*0f30*/  BSYNC B0 ;  /* 0x0000000000007941 */ /* 0x000fea0003800000 */
.L_x_2349:
        /* <DEDUP_REMOVED lines=17> */
.L_x_2352:
[----:B------:R-:W-:Y:S05]  /*1050*/  BSYNC B0 ;  /* 0x0000000000007941 */ /* 0x000fea0003800000 */
.L_x_2351:
        /* <DEDUP_REMOVED lines=17> */
.L_x_2354:
[----:B------:R-:W-:Y:S05]  /*1170*/  BSYNC B0 ;  /* 0x0000000000007941 */ /* 0x000fea0003800000 */
.L_x_2353:
        /* <DEDUP_REMOVED lines=16> */
.L_x_2356:
[----:B------:R-:W-:Y:S05]  /*1280*/  BSYNC B0 ;  /* 0x0000000000007941 */ /* 0x000fea0003800000 */
.L_x_2355:
        /* <DEDUP_REMOVED lines=16> */
.L_x_2358:
[----:B------:R-:W-:Y:S05]  /*1390*/  BSYNC B0 ;  /* 0x0000000000007941 */ /* 0x000fea0003800000 */
.L_x_2357:
        /* <DEDUP_REMOVED lines=10> */
.L_x_2360:
[----:B------:R-:W-:Y:S05]  /*1440*/  BSYNC B0 ;  /* 0x0000000000007941 */ /* 0x000fea0003800000 */
.L_x_2359:
        /* <DEDUP_REMOVED lines=15> */
.L_x_2362:
[----:B------:R-:W-:Y:S05]  /*1540*/  BSYNC B0 ;  /* 0x0000000000007941 */ /* 0x000fea0003800000 */
.L_x_2361:
        /* <DEDUP_REMOVED lines=10> */
.L_x_2364:
[----:B------:R-:W-:Y:S05]  /*15f0*/  BSYNC B0 ;  /* 0x0000000000007941 */ /* 0x000fea0003800000 */
.L_x_2363:
        /* <DEDUP_REMOVED lines=10> */
.L_x_2366:
[----:B------:R-:W-:Y:S05]  /*16a0*/  BSYNC B0 ;  /* 0x0000000000007941 */ /* 0x000fea0003800000 */
.L_x_2365:
        /* <DEDUP_REMOVED lines=10> */
.L_x_2368:
[----:B------:R-:W-:Y:S05]  /*1750*/  BSYNC B0 ;  /* 0x0000000000007941 */ /* 0x000fea0003800000 */
.L_x_2367:
        /* <DEDUP_REMOVED lines=10> */
.L_x_2370:
[----:B------:R-:W-:Y:S05]  /*1800*/  BSYNC B0 ;  /* 0x0000000000007941 */ /* 0x000fea0003800000 */
.L_x_2369:
        /* <DEDUP_REMOVED lines=10> */
.L_x_2372:
[----:B------:R-:W-:Y:S05]  /*18b0*/  BSYNC B0 ;  /* 0x0000000000007941 */ /* 0x000fea0003800000 */
.L_x_2371:
        /* <DEDUP_REMOVED lines=10> */
.L_x_2342:
        /* <DEDUP_REMOVED lines=95> */
[----:B---3--:R-:W-:Y:S01]  /*1f50*/  @!P2 LEA R8, P1, R6, R12, 0x1 ;  /* 0x0000000c0608a211 */ /* 0x008fe200078208ff */
        /* <DEDUP_REMOVED lines=104> */
[----:B------:R-:W-:Y:S02]  /*25e0*/  @!P5 MOV R0, 0x400 ;  /* 0x000004000000d802 */ /* 0x000fe40000000f00 */
[----:B------:R-:W-:-:S03]  /*25f0*/  @!P6 LEA R12, R26, R9, 0x18 ;  /* 0x000000091a0ce211 */ /* 0x000fc600078ec0ff */
[----:B------:R-:W4:Y:S01]  /*2600*/  @!P2 LDC.64 R26, c[0x0][0x210] ;  /* 0x00008400ff1aab82 */ /* 0x000f220000000a00 */
[C---:B---3--:R-:W-:Y:S02]  /*2610*/  @!P6 LEA R8, P3, R6.reuse, R18, 0x1 ;  /* 0x000000120608e211 */ /* 0x048fe400078608ff */
[----:B------:R-:W-:Y:S02]  /*2620*/  @!P5 LEA R34, R17, R0, 0x18 ;  /* 0x000000001122d211 */ /* 0x000fe400078ec0ff */
[----:B------:R-:W-:Y:S01]  /*2630*/  @!P6 LEA.HI.X R9, R6, R19, R7, 0x1, P3 ;  /* 0x000000130609e211 */ /* 0x000fe200018f0c07 */
[----:B------:R-:W-:Y:S01]  /*2640*/  @!P1 IMAD.MOV.U32 R7, RZ, RZ, R5 ;  /* 0x000000ffff079224 */ /* 0x000fe200078e0005 */
[----:B------:R-:W-:Y:S01]  /*2650*/  @!P2 MOV R6, 0x400 ;  /* 0x000004000006a802 */ /* 0x000fe20000000f00 */
[----:B------:R-:W3:Y:S01]  /*2660*/  @!P1 LDC.64 R18, c[0x0][0x210] ;  /* 0x00008400ff129b82 */ /* 0x000ee20000000a00 */
        /* <DEDUP_REMOVED lines=16> */
[----:B----4-:R-:W-:Y:S01]  /*2770*/  @!P2 LEA R14, P3, R4, R26, 0x1 ;  /* 0x0000001a040ea211 */ /* 0x010fe200078608ff */
        /* <DEDUP_REMOVED lines=9> */
[----:B---3--:R-:W-:Y:S01]  /*2810*/  @!P1 LEA R12, P6, R4, R18, 0x1 ;  /* 0x00000012040c9211 */ /* 0x008fe200078c08ff */
        /* <DEDUP_REMOVED lines=22> */
.L_x_2373:
        /* <DEDUP_REMOVED lines=14> */
.L_x_2374:
        /* <DEDUP_REMOVED lines=21> */
[----:B------:R-:W-:Y:S01]  /*2bb0*/  @!P2 LEA R3, R16, R30, 0x1 ;  /* 0x0000001e1003a211 */ /* 0x000fe200078e08ff */
[----:B------:R-:W-:Y:S01]  /*2bc0*/  USHF.L.U32 UR14, UR10, 0x5, URZ ;  /* 0x000000050a0e7899 */ /* 0x000fe2000800063f */
[----:B------:R-:W-:Y:S01]  /*2bd0*/  LOP3.LUT R2, R0, 0x8, R2, 0xf8, !PT ;  /* 0x0000000800027812 */ /* 0x000fe200078ef802 */
[----:B------:R-:W-:Y:S01]  /*2be0*/  UIMAD UR17, UR13, UR22, URZ ;  /* 0x000000160d1172a4 */ /* 0x000fe2000f8e023f */
[----:B------:R-:W-:Y:S01]  /*2bf0*/  SHF.R.U32.HI R0, RZ, 0x3, R0 ;  /* 0x00000003ff007819 */ /* 0x000fe20000011600 */
[----:B------:R-:W-:Y:S01]  /*2c00*/  @!P1 IMAD R9, R16, 0x2, R29 ;  /* 0x0000000210099824 */ /* 0x000fe200078e021d */
[----:B------:R-:W-:Y:S01]  /*2c10*/  MOV R8, UR22 ;  /* 0x0000001600087c02 */ /* 0x000fe20008000f00 */
[----:B------:R-:W-:Y:S01]  /*2c20*/  @!PT LDS RZ, [RZ] ;  /* 0x00000000fffff984 */ /* 0x000fe20000000800 */
[----:B------:R-:W-:Y:S01]  /*2c30*/  @!PT LDS RZ, [RZ] ;  /* 0x00000000fffff984 */ /* 0x000fe20000000800 */
[----:B------:R-:W-:Y:S01]  /*2c40*/  @!PT LDS RZ, [RZ] ;  /* 0x00000000fffff984 */ /* 0x000fe20000000800 */
[----:B------:R-:W-:Y:S01]  /*2c50*/  @!P2 LDGSTS.E.BYPASS.LTC128B.128 [R3+0x3000], desc[UR18][R14.64] ;  /* 0x030000000e03afae */ /* 0x000fe2000b901d52 */
[----:B------:R-:W-:Y:S01]  /*2c60*/  LOP3.LUT R106, R2, R0, RZ, 0x3c, !PT ;  /* 0x00000000026a7212 */ /* 0x000fe200078e3cff */
[----:B------:R-:W-:Y:S01]  /*2c70*/  IMAD R0, R4, UR6, RZ ;  /* 0x0000000604007c24 */ /* 0x000fe2000f8e02ff */
[----:B------:R-:W-:Y:S01]  /*2c80*/  MOV R110, R38 ;  /* 0x00000026006e7202 */ /* 0x000fe20000000f00 */
[----:B------:R-:W-:Y:S01]  /*2c90*/  UIMAD UR17, UR23, UR14, UR17 ;  /* 0x0000000e171172a4 */ /* 0x000fe2000f8e0211 */
[----:B------:R3:W-:Y:S01]  /*2ca0*/  @!P2 LDGSTS.E.BYPASS.LTC128B.128 [R3+0x7000], desc[UR18][R14.64+0x80] ;  /* 0x070000800e03afae */ /* 0x0007e2000b901d52 */
[----:B------:R-:W-:Y:S01]  /*2cb0*/  IMAD R0, R28, UR7, R0 ;  /* 0x000000071c007c24 */ /* 0x000fe2000f8e0200 */
[----:B------:R-:W-:Y:S01]  /*2cc0*/  USHF.L.U32 UR32, UR10, 0x4, URZ ;  /* 0x000000040a207899 */ /* 0x000fe2000800063f */
[----:B------:R-:W-:Y:S01]  /*2cd0*/  IADD3.X R11, R5, UR24, R11, P6, !PT ;  /* 0x00000018050b7c10 */ /* 0x000fe2000b7fe40b */
[----:B------:R-:W-:Y:S01]  /*2ce0*/  @!P1 LDGSTS.E.BYPASS.LTC128B.128 [R9+0x3800], desc[UR18][R12.64] ;  /* 0x038000000c099fae */ /* 0x000fe2000b901d52 */
[----:B------:R-:W-:Y:S01]  /*2cf0*/  IMAD.IADD R111, R39, 0x1, R0 ;  /* 0x00000001276f7824 */ /* 0x000fe200078e0200 */
[----:B------:R-:W-:Y:S01]  /*2d00*/  USHF.L.U64.HI UR31, UR10, 0x4, UR11 ;  /* 0x000000040a1f7899 */ /* 0x000fe2000801020b */
[C---:B------:R-:W-:Y:S01]  /*2d10*/  @!P5 LEA R17, R16.reuse, R34, 0x1 ;  /* 0x000000221011d211 */ /* 0x040fe200078e08ff */
[----:B------:R4:W-:Y:S01]  /*2d20*/  @!P1 LDGSTS.E.BYPASS.LTC128B.128 [R9+0x7800], desc[UR18][R12.64+0x80] ;  /* 0x078000800c099fae */ /* 0x0009e2000b901d52 */
[----:B------:R-:W-:Y:S01]  /*2d30*/  ULDC.64 UR6, c[0x0][0x268] ;  /* 0x00009a0000067ab9 */ /* 0x000fe20000000a00 */
[----:B------:R-:W-:Y:S01]  /*2d40*/  @!P4 IMAD R16, R16, 0x2, R31 ;  /* 0x000000021010c824 */ /* 0x000fe200078e021f */
[----:B------:R-:W-:Y:S01]  /*2d50*/  USHF.L.U32 UR20, UR8, 0x5, URZ ;  /* 0x0000000508147899 */ /* 0x000fe2000800063f */
[----:B------:R-:W-:Y:S01]  /*2d60*/  LEA.HI R107, R36, R108, RZ, 0x5 ;  /* 0x0000006c246b7211 */ /* 0x000fe200078f28ff */
[----:B------:R-:W-:Y:S01]  /*2d70*/  USHF.L.U32 UR25, UR8, 0x4, URZ ;  /* 0x0000000408197899 */ /* 0x000fe2000800063f */
[----:B------:R-:W-:Y:S01]  /*2d80*/  STL.64 [R1+0x20], R38 ;  /* 0x0000202601007387 */ /* 0x000fe20000100a00 */
[----:B------:R-:W-:Y:S01]  /*2d90*/  USHF.L.U64.HI UR24, UR8, 0x4, UR9 ;  /* 0x0000000408187899 */ /* 0x000fe20008010209 */
[----:B------:R-:W-:Y:S01]  /*2da0*/  SHF.R.S32.HI R105, RZ, 0x5, R107 ;  /* 0x00000005ff697819 */ /* 0x000fe2000001146b */
[----:B------:R-:W-:Y:S01]  /*2db0*/  UISETP.GT.AND UP0, UPT, UR22, UR12, UPT ;  /* 0x0000000c1600728c */ /* 0x000fe2000bf04270 */
[----:B------:R-:W-:Y:S01]  /*2dc0*/  STL.64 [R1+0x18], R110 ;  /* 0x0000186e01007387 */ /* 0x000fe20000100a00 */
[----:B---3--:R-:W-:-:S04]  /*2dd0*/  IMAD.WIDE.U32 R2, R8, UR14, R110 ;  /* 0x0000000e08027c25 */ /* 0x008fc8000f8e006e */
[----:B------:R-:W-:Y:S01]  /*2de0*/  VIADD R0, R3, UR17 ;  /* 0x0000001103007c36 */ /* 0x000fe20008000000 */
[----:B------:R-:W-:Y:S01]  /*2df0*/  @!P4 IADD3 R3, P1, R2, UR32, RZ ;  /* 0x000000200203cc10 */ /* 0x000fe2000ff3e0ff */
[----:B------:R-:W-:Y:S01]  /*2e00*/  IMAD.WIDE.U32 R14, R28, UR6, R10 ;  /* 0x000000061c0e7c25 */ /* 0x000fe2000f8e000a */
[----:B-1----:R-:W-:Y:S01]  /*2e10*/  @!P5 LEA R6, P2, R2, R18, 0x1 ;  /* 0x000000120206d211 */ /* 0x002fe200078408ff */
[----:B----4-:R-:W1:Y:S01]  /*2e20*/  @!P3 LDC.64 R12, c[0x0][0x220] ;  /* 0x00008800ff0cbb82 */ /* 0x010e620000000a00 */
[----:B------:R-:W-:Y:S01]  /*2e30*/  @!P4 IADD3.X R5, R0, UR31, RZ, P1, !PT ;  /* 0x0000001f0005cc10 */ /* 0x000fe20008ffe4ff */
[----:B------:R-:W-:Y:S01]  /*2e40*/  IMAD R9, R4, UR6, RZ ;  /* 0x0000000604097c24 */ /* 0x000fe2000f8e02ff */
[C---:B--2---:R-:W-:Y:S01]  /*2e50*/  @!P4 LEA R4, P1, R3.reuse, R20, 0x1 ;  /* 0x000000140304c211 */ /* 0x044fe200078208ff */
[----:B------:R-:W-:Y:S01]  /*2e60*/  USHF.L.U64.HI UR17, UR8, 0x5, UR9 ;  /* 0x0000000508117899 */ /* 0x000fe20008010209 */
[----:B------:R-:W-:Y:S01]  /*2e70*/  @!P5 LEA.HI.X R7, R2, R19, R0, 0x1, P2 ;  /* 0x000000130207d211 */ /* 0x000fe200010f0c00 */
[----:B------:R-:W-:Y:S01]  /*2e80*/  IMAD R9, R28, UR7, R9 ;  /* 0x000000071c097c24 */ /* 0x000fe2000f8e0209 */
[----:B------:R-:W-:Y:S01]  /*2e90*/  @!P4 LEA.HI.X R5, R3, R21, R5, 0x1, P1 ;  /* 0x000000150305c211 */ /* 0x000fe200008f0c05 */
[----:B------:R-:W2:Y:S01]  /*2ea0*/  @!P0 LDC.64 R10, c[0x0][0x220] ;  /* 0x00008800ff0a8b82 */ /* 0x000ea20000000a00 */
[----:B------:R-:W-:Y:S01]  /*2eb0*/  UIMAD UR6, UR17, UR22, URZ ;  /* 0x00000016110672a4 */ /* 0x000fe2000f8e023f */
[----:B------:R-:W-:Y:S01]  /*2ec0*/  @!P5 LDGSTS.E.BYPASS.LTC128B.128 [R17+0x8000], desc[UR18][R6.64] ;  /* 0x080000000611dfae */ /* 0x000fe2000b901d52 */
[----:B------:R-:W-:Y:S01]  /*2ed0*/  IADD3 R239, R15, R9, RZ ;  /* 0x000000090fef7210 */ /* 0x000fe20007ffe0ff */
[----:B------:R-:W-:Y:S01]  /*2ee0*/  IMAD.MOV.U32 R238, RZ, RZ, R14 ;  /* 0x000000ffffee7224 */ /* 0x000fe200078e000e */
[----:B------:R-:W-:Y:S01]  /*2ef0*/  UIMAD UR23, UR23, UR20, UR6 ;  /* 0x00000014171772a4 */ /* 0x000fe2000f8e0206 */
[----:B------:R2:W-:Y:S01]  /*2f00*/  @!P5 LDGSTS.E.BYPASS.LTC128B.128 [R17+0x9000], desc[UR18][R6.64+0x80] ;  /* 0x090000800611dfae */ /* 0x0005e2000b901d52 */
[----:B------:R-:W-:Y:S01]  /*2f10*/  UIADD3 UR6, UR28, 0x1, -UR29 ;  /* 0x000000011c067890 */ /* 0x000fe2000fffe81d */
[----:B------:R-:W-:-:S02]  /*2f20*/  IMAD.WIDE.U32 R2, R8, UR20, R238 ;  /* 0x0000001408027c25 */ /* 0x000fc4000f8e00ee */
[----:B------:R-:W-:Y:S01]  /*2f30*/  @!P4 LDGSTS.E.BYPASS.LTC128B.128 [R16+0x8800], desc[UR18][R4.64] ;  /* 0x088000000410cfae */ /* 0x000fe2000b901d52 */
[----:B------:R-:W-:Y:S01]  /*2f40*/  UIADD3 UR30, UR6, UR30, URZ ;  /* 0x0000001e061e7290 */ /* 0x000fe2000fffe03f */
[----:B------:R-:W-:Y:S01]  /*2f50*/  VIADD R0, R3, UR23 ;  /* 0x0000001703007c36 */ /* 0x000fe20008000000 */
[----:B------:R-:W-:Y:S01]  /*2f60*/  @!P0 IADD3 R3, P1, R2, UR25, RZ ;  /* 0x0000001902038c10 */ /* 0x000fe2000ff3e0ff */
[----:B------:R3:W-:Y:S01]  /*2f70*/  @!P4 LDGSTS.E.BYPASS.LTC128B.128 [R16+0x9800], desc[UR18][R4.64+0x80] ;  /* 0x098000800410cfae */ /* 0x0007e2000b901d52 */
[----:B------:R-:W-:-:S03]  /*2f80*/  ULDC UR23, c[0x0][0x39c] ;  /* 0x0000e70000177ab9 */ /* 0x000fc60000000800 */
[----:B------:R-:W0:Y:S04]  /*2f90*/  LDGDEPBAR ;  /* 0x00000000000079af */ /* 0x000e280000000000 */
[----:B------:R-:W-:Y:S04]  /*2fa0*/  STL.64 [R1+0x30], R14 ;  /* 0x0000300e01007387 */ /* 0x000fe80000100a00 */
[----:B------:R-:W-:Y:S01]  /*2fb0*/  STL.64 [R1+0x28], R238 ;  /* 0x000028ee01007387 */ /* 0x000fe20000100a00 */
[----:B--2---:R-:W-:Y:S02]  /*2fc0*/  @!P0 LEA R6, P4, R3, R10, 0x1 ;  /* 0x0000000a03068211 */ /* 0x004fe400078808ff */
[----:B---3--:R-:W-:Y:S01]  /*2fd0*/  SHF.L.U32 R5, R24, 0x6, RZ ;  /* 0x0000000618057819 */ /* 0x008fe200000006ff */
[----:B------:R-:W-:-:S04]  /*2fe0*/  DEPBAR.LE SB0, 0x0 ;  /* 0x000080000000791a */ /* 0x000fc80000000000 */
[----:B------:R-:W-:Y:S01]  /*2ff0*/  BAR.SYNC.DEFER_BLOCKING 0x0 ;  /* 0x0000000000007b1d */ /* 0x000fe20000010000 */
[C---:B-1----:R-:W-:Y:S02]  /*3000*/  @!P3 LEA R4, P2, R2.reuse, R12, 0x1 ;  /* 0x0000000c0204b211 */ /* 0x042fe400078408ff */
[----:B------:R-:W-:Y:S02]  /*3010*/  LOP3.LUT R104, R5, 0xfffffe00, RZ, 0xc0, !PT ;  /* 0xfffffe0005687812 */ /* 0x000fe400078ec0ff */
[----:B------:R-:W-:Y:S02]  /*3020*/  @!P3 LEA.HI.X R5, R2, R13, R0, 0x1, P2 ;  /* 0x0000000d0205b211 */ /* 0x000fe400010f0c00 */
[----:B------:R-:W-:Y:S01]  /*3030*/  @!P0 IADD3.X R2, R0, UR24, RZ, P1, !PT ;  /* 0x0000001800028c10 */ /* 0x000fe20008ffe4ff */
[----:B------:R-:W-:Y:S01]  /*3040*/  IMAD R0, R33, 0x200, R26 ;  /* 0x0000020021007824 */ /* 0x000fe200078e021a */
[----:B------:R-:W-:Y:S02]  /*3050*/  LEA R8, R105, R104, 0xa ;  /* 0x0000006869087211 */ /* 0x000fe400078e50ff */
[----:B------:R-:W-:Y:S01]  /*3060*/  @!P0 LEA.HI.X R7, R3, R11, R2, 0x1, P4 ;  /* 0x0000000b03078211 */ /* 0x000fe200020f0c02 */
[----:B------:R-:W-:Y:S01]  /*3070*/  IMAD.MOV.U32 R3, RZ, RZ, 0x10 ;  /* 0x00000010ff037424 */ /* 0x000fe200078e00ff */
[----:B------:R-:W-:-:S02]  /*3080*/  IADD3 R2, R106, R8, RZ ;  /* 0x000000086a027210 */ /* 0x000fc40007ffe0ff */
[----:B------:R-:W-:Y:S02]  /*3090*/  LEA R212, R0, UR4, 0x1 ;  /* 0x0000000400d47c11 */ /* 0x000fe4000f8e08ff */
[----:B------:R-:W-:Y:S02]  /*30a0*/  LEA R214, R2, UR4, 0x1 ;  /* 0x0000000402d67c11 */ /* 0x000fe4000f8e08ff */
[----:B------:R-:W-:Y:S01]  /*30b0*/  R2P PR, R25, 0x6 ;  /* 0x0000000619007804 */ /* 0x000fe20000000000 */
[C---:B------:R-:W-:Y:S01]  /*30c0*/  VIADD R2, R212.reuse, 0x8000 ;  /* 0x00008000d4027836 */ /* 0x040fe20000000000 */
[----:B------:R-:W-:Y:S02]  /*30d0*/  MOV R0, 0xffffffe0 ;  /* 0xffffffe000007802 */ /* 0x000fe40000000f00 */
[----:B------:R-:W-:Y:S01]  /*30e0*/  IADD3 R223, R212, 0x8020, RZ ;  /* 0x00008020d4df7810 */ /* 0x000fe20007ffe0ff */
[----:B------:R-:W-:Y:S01]  /*30f0*/  @P3 STS.128 [R235+0xa000], RZ ;  /* 0x00a000ffeb003388 */ /* 0x000fe20000000c00 */
[----:B------:R-:W-:-:S02]  /*3100*/  SEL R3, R3, 0xfffffff0, !P1 ;  /* 0xfffffff003037807 */ /* 0x000fc40004800000 */
[----:B------:R-:W-:Y:S01]  /*3110*/  SEL R0, R0, 0x20, P2 ;  /* 0x0000002000007807 */ /* 0x000fe20001000000 */
[----:B------:R-:W-:Y:S01]  /*3120*/  @P3 STS.128 [R235+0xb000], RZ ;  /* 0x00b000ffeb003388 */ /* 0x000fe20000000c00 */
[----:B------:R-:W-:Y:S01]  /*3130*/  R2P PR, R35, 0x6 ;  /* 0x0000000623007804 */ /* 0x000fe20000000000 */
[--C-:B------:R-:W-:Y:S02]  /*3140*/  IMAD R216, R3, 0x2, R214.reuse ;  /* 0x0000000203d87824 */ /* 0x100fe400078e02d6 */
[----:B------:R-:W-:Y:S01]  /*3150*/  @!PT LDS RZ, [RZ] ;  /* 0x00000000fffff984 */ /* 0x000fe20000000800 */
[----:B------:R-:W-:Y:S01]  /*3160*/  @!PT LDS RZ, [RZ] ;  /* 0x00000000fffff984 */ /* 0x000fe20000000800 */
[----:B------:R-:W-:Y:S01]  /*3170*/  @!PT LDS RZ, [RZ] ;  /* 0x00000000fffff984 */ /* 0x000fe20000000800 */
[----:B------:R-:W-:Y:S01]  /*3180*/  @!P3 LDGSTS.E.BYPASS.LTC128B.128 [R235+0xa000], desc[UR18][R4.64] ;  /* 0x0a00000004ebbfae */ /* 0x000fe2000b901d52 */
[C---:B------:R-:W-:Y:S02]  /*3190*/  IMAD R222, R0.reuse, 0x2, R214 ;  /* 0x0000000200de7824 */ /* 0x040fe400078e02d6 */
[----:B------:R-:W-:Y:S01]  /*31a0*/  IMAD R220, R0, 0x2, R216 ;  /* 0x0000000200dc7824 */ /* 0x000fe200078e02d8 */
[----:B------:R-:W-:Y:S04]  /*31b0*/  @!P3 LDGSTS.E.BYPASS.LTC128B.128 [R235+0xb000], desc[UR18][R4.64+0x80] ;  /* 0x0b00008004ebbfae */ /* 0x000fe8000b901d52 */
[----:B------:R-:W-:Y:S02]  /*31c0*/  @P0 STS.128 [R235+0xa800], RZ ;  /* 0x00a800ffeb000388 */ /* 0x000fe40000000c00 */
[----:B------:R-:W-:Y:S01]  /*31d0*/  @P1 IADD3 R223, R2, -0x20, RZ ;  /* 0xffffffe002df1810 */ /* 0x000fe20007ffe0ff */
[----:B------:R-:W-:Y:S01]  /*31e0*/  IMAD.MOV.U32 R2, RZ, RZ, 0x40 ;  /* 0x00000040ff027424 */ /* 0x000fe200078e00ff */
[----:B------:R-:W-:Y:S04]  /*31f0*/  @P0 STS.128 [R235+0xb800], RZ ;  /* 0x00b800ffeb000388 */ /* 0x000fe80000000c00 */
[----:B------:R-:W-:Y:S01]  /*3200*/  @!PT LDS RZ, [RZ] ;  /* 0x00000000fffff984 */ /* 0x000fe20000000800 */
[----:B------:R-:W-:Y:S01]  /*3210*/  @!PT LDS RZ, [RZ] ;  /* 0x00000000fffff984 */ /* 0x000fe20000000800 */
[----:B------:R-:W-:Y:S01]  /*3220*/  @!PT LDS RZ, [RZ] ;  /* 0x00000000fffff984 */ /* 0x000fe20000000800 */
[----:B------:R-:W-:Y:S01]  /*3230*/  @!P0 LDGSTS.E.BYPASS.LTC128B.128 [R235+0xa800], desc[UR18][R6.64] ;  /* 0x0a80000006eb8fae */ /* 0x000fe2000b901d52 */
[----:B------:R-:W-:-:S03]  /*3240*/  SEL R2, R2, 0xffffffc0, !P2 ;  /* 0xffffffc002027807 */ /* 0x000fc60005000000 */
[----:B------:R1:W-:Y:S01]  /*3250*/  @!P0 LDGSTS.E.BYPASS.LTC128B.128 [R235+0xb800], desc[UR18][R6.64+0x80] ;  /* 0x0b80008006eb8fae */ /* 0x0003e2000b901d52 */
[----:B------:R-:W-:Y:S02]  /*3260*/  IADD3 R221, R212, R2, RZ ;  /* 0x00000002d4dd7210 */ /* 0x000fe40007ffe0ff */
[----:B------:R-:W-:Y:S01]  /*3270*/  IADD3 R219, R2, R223, RZ ;  /* 0x000000df02db7210 */ /* 0x000fe20007ffe0ff */
[----:B------:R-:W-:Y:S01]  /*3280*/  LDSM.16.M88.4 R8, [R214] ;  /* 0x00000000d608783b */ /* 0x000fe20000000200 */
[----:B------:R-:W-:-:S03]  /*3290*/  PLOP3.LUT P0, PT, PT, PT, UP0, 0x80, 0x0 ;  /* 0x000000000000781c */ /* 0x000fc60003f0f008 */
[----:B------:R-:W2:Y:S04]  /*32a0*/  LDSM.16.M88.4 R28, [R212+0x8000] ;  /* 0x00800000d41c783b */ /* 0x000ea80000000200 */
[----:B------:R-:W-:Y:S04]  /*32b0*/  LDSM.16.M88.4 R16, [R216] ;  /* 0x00000000d810783b */ /* 0x000fe80000000200 */
[----:B------:R-:W-:Y:S04]  /*32c0*/  LDSM.16.M88.4 R40, [R223] ;  /* 0x00000000df28783b */ /* 0x000fe80000000200 */
[----:B------:R-:W3:Y:S04]  /*32d0*/  LDSM.16.M88.4 R32, [R212+0x8800] ;  /* 0x00880000d420783b */ /* 0x000ee80000000200 */
[----:B------:R-:W-:Y:S04]  /*32e0*/  LDSM.16.M88.4 R12, [R216+0x2000] ;  /* 0x00200000d80c783b */ /* 0x000fe80000000200 */
[----:B-1----:R-:W1:Y:S04]  /*32f0*/  LDSM.16.M88.4 R4, [R214+0x2000] ;  /* 0x00200000d604783b */ /* 0x002e680000000200 */
[----:B------:R-:W-:Y:S04]  /*3300*/  LDSM.16.M88.4 R48, [R221+0x8000] ;  /* 0x00800000dd30783b */ /* 0x000fe80000000200 */
[----:B------:R-:W4:Y:S04]  /*3310*/  LDSM.16.M88.4 R24, [R222] ;  /* 0x00000000de18783b */ /* 0x000f280000000200 */
[----:B------:R-:W5:Y:S04]  /*3320*/  LDSM.16.M88.4 R44, [R223+0x800] ;  /* 0x00080000df2c783b */ /* 0x000f680000000200 */
[----:B------:R-:W-:Y:S01]  /*3330*/  LDSM.16.M88.4 R88, [R219] ;  /* 0x00000000db58783b */ /* 0x000fe20000000200 */
[C---:B--2---:R-:W-:Y:S03]  /*3340*/  HMMA.16816.F32 R20, R8.reuse, R28, RZ ;  /* 0x0000001c0814723c */ /* 0x044fe600000018ff */
[----:B------:R-:W-:Y:S04]  /*3350*/  LDSM.16.M88.4 R36, [R220] ;  /* 0x00000000dc24783b */ /* 0x000fe80000000200 */
[----:B------:R-:W-:Y:S01]  /*3360*/  LDSM.16.M88.4 R92, [R212+0x9000] ;  /* 0x00900000d45c783b */ /* 0x000fe20000000200 */
[C---:B------:R-:W-:Y:S03]  /*3370*/  HMMA.16816.F32 R80, R8.reuse, R30, RZ ;  /* 0x0000001e0850723c */ /* 0x040fe600000018ff */
[----:B------:R-:W-:Y:S03]  /*3380*/  LDSM.16.M88.4 R100, [R223+0x1000] ;  /* 0x00100000df64783b */ /* 0x000fe60000000200 */
[C---:B---3--:R-:W-:Y:S01]  /*3390*/  HMMA.16816.F32 R72, R8.reuse, R32, RZ ;  /* 0x000000200848723c */ /* 0x048fe200000018ff */
[----:B------:R-:W0:Y:S05]  /*33a0*/  LDGDEPBAR ;  /* 0x00000000000079af */ /* 0x000e2a0000000000 */
[----:B------:R-:W-:Y:S01]  /*33b0*/  HMMA.16816.F32 R76, R8, R34, RZ ;  /* 0x00000022084c723c */ /* 0x000fe200000018ff */
[----:B------:R-:W-:Y:S05]  /*33c0*/  LDSM.16.M88.4 R8, [R221+0x8800] ;  /* 0x00880000dd08783b */ /* 0x000fea0000000200 */
[----:B-1----:R-:W-:Y:S06]  /*33d0*/  HMMA.16816.F32 R52, R4, R28, RZ ;  /* 0x0000001c0434723c */ /* 0x002fec00000018ff */
[----:B------:R-:W-:Y:S01]  /*33e0*/  HMMA.16816.F32 R56, R16, R40, R20 ;  /* 0x000000281038723c */ /* 0x000fe20000001814 */
[----:B------:R-:W1:Y:S05]  /*33f0*/  LDSM.16.M88.4 R20, [R222+0x2000] ;  /* 0x00200000de14783b */ /* 0x000e6a0000000200 */
[C---:B------:R-:W-:Y:S06]  /*3400*/  HMMA.16816.F32 R64, R4.reuse, R30, RZ ;  /* 0x0000001e0440723c */ /* 0x040fec00000018ff */
[C---:B------:R-:W-:Y:S06]  /*3410*/  HMMA.16816.F32 R60, R4.reuse, R32, RZ ;  /* 0x00000020043c723c */ /* 0x040fec00000018ff */
[----:B------:R-:W-:Y:S01]  /*3420*/  HMMA.16816.F32 R68, R4, R34, RZ ;  /* 0x000000220444723c */ /* 0x000fe200000018ff */
[----:B------:R-:W2:Y:S04]  /*3430*/  LDSM.16.M88.4 R4, [R220+0x2000] ;  /* 0x00200000dc04783b */ /* 0x000ea80000000200 */
[----:B------:R-:W3:Y:S01]  /*3440*/  LDSM.16.M88.4 R32, [R214+0x4000] ;  /* 0x00400000d620783b */ /* 0x000ee20000000200 */
[----:B------:R-:W-:Y:S06]  /*3450*/  HMMA.16816.F32 R28, R12, R40, R52 ;  /* 0x000000280c1c723c */ /* 0x000fec0000001834 */
[----:B----4-:R-:W-:Y:S06]  /*3460*/  HMMA.16816.F32 R52, R24, R48, R56 ;  /* 0x000000301834723c */ /* 0x010fec0000001838 */
[C---:B------:R-:W-:Y:S06]  /*3470*/  HMMA.16816.F32 R84, R12.reuse, R42, R64 ;  /* 0x0000002a0c54723c */ /* 0x040fec0000001840 */
[C---:B-----5:R-:W-:Y:S06]  /*3480*/  HMMA.16816.F32 R96, R12.reuse, R44, R60 ;  /* 0x0000002c0c60723c */ /* 0x060fec000000183c */
[----:B------:R-:W-:Y:S01]  /*3490*/  HMMA.16816.F32 R60, R12, R46, R68 ;  /* 0x0000002e0c3c723c */ /* 0x000fe20000001844 */
[----:B------:R-:W-:Y:S05]  /*34a0*/  LDSM.16.M88.4 R12, [R214+0x6000] ;  /* 0x00600000d60c783b */ /* 0x000fea0000000200 */
[C---:B------:R-:W-:Y:S06]  /*34b0*/  HMMA.16816.F32 R64, R16.reuse, R44, R72 ;  /* 0x0000002c1040723c */ /* 0x040fec0000001848 */
[C---:B------:R-:W-:Y:S01]  /*34c0*/  HMMA.16816.F32 R56, R16.reuse, R42, R80 ;  /* 0x0000002a1038723c */ /* 0x040fe20000001850 */
[----:B------:R-:W-:Y:S05]  /*34d0*/  LDSM.16.M88.4 R80, [R219+0x1000] ;  /* 0x00100000db50783b */ /* 0x000fea0000000200 */
[----:B------:R-:W-:Y:S01]  /*34e0*/  HMMA.16816.F32 R44, R16, R46, R76 ;  /* 0x0000002e102c723c */ /* 0x000fe2000000184c */
[----:B------:R-:W4:Y:S05]  /*34f0*/  LDSM.16.M88.4 R16, [R219+0x800] ;  /* 0x00080000db10783b */ /* 0x000f2a0000000200 */
[----:B-1----:R-:W-:Y:S01]  /*3500*/  HMMA.16816.F32 R40, R20, R48, R28 ;  /* 0x000000301428723c */ /* 0x002fe2000000181c */
[----:B------:R-:W1:Y:S05]  /*3510*/  LDSM.16.M88.4 R28, [R216+0x4000] ;  /* 0x00400000d81c783b */ /* 0x000e6a0000000200 */
[----:B------:R-:W-:Y:S06]  /*3520*/  HMMA.16816.F32 R52, R36, R88, R52 ;  /* 0x000000582434723c */ /* 0x000fec0000001834 */
[C---:B------:R-:W-:Y:S01]  /*3530*/  HMMA.16816.F32 R72, R20.reuse, R50, R84 ;  /* 0x000000321448723c */ /* 0x040fe20000001854 */
[----:B------:R-:W-:Y:S05]  /*3540*/  LDSM.16.M88.4 R84, [R221+0x9000] ;  /* 0x00900000dd54783b */ /* 0x000fea0000000200 */
[C---:B------:R-:W-:Y:S06]  /*3550*/  HMMA.16816.F32 R76, R20.reuse, R8, R96 ;  /* 0x00000008144c723c */ /* 0x040fec0000001860 */
[----:B------:R-:W-:Y:S01]  /*3560*/  HMMA.16816.F32 R68, R20, R10, R60 ;  /* 0x0000000a1444723c */ /* 0x000fe2000000183c */
[----:B------:R-:W-:Y:S05]  /*3570*/  LDSM.16.M88.4 R20, [R222+0x4000] ;  /* 0x00400000de14783b */ /* 0x000fea0000000200 */
[C---:B------:R-:W-:Y:S06]  /*3580*/  HMMA.16816.F32 R60, R24.reuse, R50, R56 ;  /* 0x00000032183c723c */ /* 0x040fec0000001838 */
[C---:B------:R-:W-:Y:S06]  /*3590*/  HMMA.16816.F32 R56, R24.reuse, R8, R64 ;  /* 0x000000081838723c */ /* 0x040fec0000001840 */
[----:B------:R-:W-:Y:S01]  /*35a0*/  HMMA.16816.F32 R44, R24, R10, R44 ;  /* 0x0000000a182c723c */ /* 0x000fe2000000182c */
[----:B------:R-:W-:Y:S05]  /*35b0*/  LDSM.16.M88.4 R24, [R216+0x6000] ;  /* 0x00600000d818783b */ /* 0x000fea0000000200 */
[----:B--2---:R-:W-:Y:S01]  /*35c0*/  HMMA.16816.F32 R8, R4, R88, R40 ;  /* 0x000000580408723c */ /* 0x004fe20000001828 */
[----:B------:R-:W2:Y:S05]  /*35d0*/  LDSM.16.M88.4 R40, [R212+0x9800] ;  /* 0x00980000d428783b */ /* 0x000eaa0000000200 */
[----:B---3--:R-:W-:Y:S06]  /*35e0*/  HMMA.16816.F32 R48, R32, R92, R52 ;  /* 0x0000005c2030723c */ /* 0x008fec0000001834 */
[C---:B------:R-:W-:Y:S06]  /*35f0*/  HMMA.16816.F32 R72, R4.reuse, R90, R72 ;  /* 0x0000005a0448723c */ /* 0x040fec0000001848 */
[C---:B----4-:R-:W-:Y:S06]  /*3600*/  HMMA.16816.F32 R76, R4.reuse, R16, R76 ;  /* 0x00000010044c723c */ /* 0x050fec000000184c */
[----:B------:R-:W-:Y:S06]  /*3610*/  HMMA.16816.F32 R64, R4, R18, R68 ;  /* 0x000000120440723c */ /* 0x000fec0000001844 */
[C---:B------:R-:W-:Y:S06]  /*3620*/  HMMA.16816.F32 R52, R36.reuse, R16, R56 ;  /* 0x000000102434723c */ /* 0x040fec0000001838 */
[C---:B------:R-:W-:Y:S06]  /*3630*/  HMMA.16816.F32 R68, R36.reuse, R90, R60 ;  /* 0x0000005a2444723c */ /* 0x040fec000000183c */
[----:B------:R-:W-:Y:S01]  /*3640*/  HMMA.16816.F32 R44, R36, R18, R44 ;  /* 0x00000012242c723c */ /* 0x000fe2000000182c */
[----:B------:R-:W3:Y:S04]  /*3650*/  LDSM.16.M88.4 R36, [R223+0x1800] ;  /* 0x00180000df24783b */ /* 0x000ee80000000200 */
[----:B------:R-:W-:Y:S01]  /*3660*/  LDSM.16.M88.4 R16, [R220+0x4000] ;  /* 0x00400000dc10783b */ /* 0x000fe20000000200 */
[----:B------:R-:W-:Y:S03]  /*3670*/  HMMA.16816.F32 R4, R12, R92, R8 ;  /* 0x0000005c0c04723c */ /* 0x000fe60000001808 */
[----:B------:R-:W4:Y:S03]  /*3680*/  LDSM.16.M88.4 R8, [R222+0x6000] ;  /* 0x00600000de08783b */ /* 0x000f260000000200 */
[----:B-1----:R-:W-:Y:S06]  /*3690*/  HMMA.16816.F32 R48, R28, R100, R48 ;  /* 0x000000641c30723c */ /* 0x002fec0000001830 */
[C---:B------:R-:W-:Y:S06]  /*36a0*/  HMMA.16816.F32 R72, R12.reuse, R94, R72 ;  /* 0x0000005e0c48723c */ /* 0x040fec0000001848 */
[C---:B--2---:R-:W-:Y:S06]  /*36b0*/  HMMA.16816.F32 R76, R12.reuse, R40, R76 ;  /* 0x000000280c4c723c */ /* 0x044fec000000184c */
[----:B------:R-:W-:Y:S06]  /*36c0*/  HMMA.16816.F32 R60, R12, R42, R64 ;  /* 0x0000002a0c3c723c */ /* 0x000fec0000001840 */
[C---:B------:R-:W-:Y:S06]  /*36d0*/  HMMA.16816.F32 R56, R32.reuse, R40, R52 ;  /* 0x000000282038723c */ /* 0x040fec0000001834 */
[C---:B------:R-:W-:Y:S06]  /*36e0*/  HMMA.16816.F32 R64, R32.reuse, R94, R68 ;  /* 0x0000005e2040723c */ /* 0x040fec0000001844 */
[----:B------:R-:W-:Y:S01]  /*36f0*/  HMMA.16816.F32 R40, R32, R42, R44 ;  /* 0x0000002a2028723c */ /* 0x000fe2000000182c */
[----:B------:R-:W1:Y:S05]  /*3700*/  LDSM.16.M88.4 R32, [R221+0x9800] ;  /* 0x00980000dd20783b */ /* 0x000e6a0000000200 */
[----:B------:R-:W-:Y:S01]  /*3710*/  HMMA.16816.F32 R12, R24, R100, R4 ;  /* 0x00000064180c723c */ /* 0x000fe20000001804 */
[----:B------:R-:W2:Y:S05]  /*3720*/  LDSM.16.M88.4 R4, [R220+0x6000] ;  /* 0x00600000dc04783b */ /* 0x000eaa0000000200 */
[----:B------:R-:W-:Y:S06]  /*3730*/  HMMA.16816.F32 R44, R20, R84, R48 ;  /* 0x00000054142c723c */ /* 0x000fec0000001830 */
[C---:B------:R-:W-:Y:S06]  /*3740*/  HMMA.16816.F32 R48, R24.reuse, R102, R72 ;  /* 0x000000661830723c */ /* 0x040fec0000001848 */
[C---:B---3--:R-:W-:Y:S06]  /*3750*/  HMMA.16816.F32 R72, R24.reuse, R36, R76 ;  /* 0x000000241848723c */ /* 0x048fec000000184c */
[----:B------:R-:W-:Y:S06]  /*3760*/  HMMA.16816.F32 R52, R24, R38, R60 ;  /* 0x000000261834723c */ /* 0x000fec000000183c */
[----:B----4-:R-:W-:Y:S01]  /*3770*/  HMMA.16816.F32 R24, R8, R84, R12 ;  /* 0x000000540818723c */ /* 0x010fe2000000180c */
[----:B------:R-:W3:Y:S01]  /*3780*/  LDSM.16.M88.4 R12, [R219+0x1800] ;  /* 0x00180000db0c783b */ /* 0x000ee20000000200 */
[----:B------:R-:W-:-:S04]  /*3790*/  DEPBAR.LE SB0, 0x0 ;  /* 0x000080000000791a */ /* 0x000fc80000000000 */
[----:B------:R-:W-:Y:S06]  /*37a0*/  HMMA.16816.F32 R60, R28, R36, R56 ;  /* 0x000000241c3c723c */ /* 0x000fec0000001838 */
[----:B------:R-:W-:Y:S06]  /*37b0*/  HMMA.16816.F32 R68, R16, R80, R44 ;  /* 0x000000501044723c */ /* 0x000fec000000182c */
[C---:B------:R-:W-:Y:S06]  /*37c0*/  HMMA.16816.F32 R64, R28.reuse, R102, R64 ;  /* 0x000000661c40723c */ /* 0x040fec0000001840 */
[----:B------:R-:W-:Y:S06]  /*37d0*/  HMMA.16816.F32 R56, R28, R38, R40 ;  /* 0x000000261c38723c */ /* 0x000fec0000001828 */
[C---:B------:R-:W-:Y:S06]  /*37e0*/  HMMA.16816.F32 R28, R8.reuse, R86, R48 ;  /* 0x00000056081c723c */ /* 0x040fec0000001830 */
[----:B-1----:R-:W-:Y:S01]  /*37f0*/  HMMA.16816.F32 R44, R8, R32, R72 ;  /* 0x00000020082c723c */ /* 0x002fe20000001848 */
[----:B------:R-:W-:-:S05]  /*3800*/  FMUL.FTZ R2, R68, UR23 ;  /* 0x0000001744027c20 */ /* 0x000fca0008410000 */
[----:B------:R-:W-:Y:S06]  /*3810*/  HMMA.16816.F32 R40, R8, R34, R52 ;  /* 0x000000220828723c */ /* 0x000fec0000001834 */
[C---:B------:R-:W-:Y:S06]  /*3820*/  HMMA.16816.F32 R52, R20.reuse, R32, R60 ;  /* 0x000000201434723c */ /* 0x040fec000000183c */
[----:B------:R-:W-:Y:S06]  /*3830*/  HMMA.16816.F32 R48, R20, R86, R64 ;  /* 0x000000561430723c */ /* 0x000fec0000001840 */
[----:B--2---:R-:W-:Y:S06]  /*3840*/  HMMA.16816.F32 R36, R4, R80, R24 ;  /* 0x000000500424723c */ /* 0x004fec0000001818 */
[----:B------:R-:W-:Y:S01]  /*3850*/  HMMA.16816.F32 R20, R20, R34, R56 ;  /* 0x000000221414723c */ /* 0x000fe20000001838 */
[----:B------:R1:W2:Y:S05]  /*3860*/  MUFU.TANH R57, R2 ;  /* 0x0000000200397308 */ /* 0x0002aa0000002400 */
[C---:B------:R-:W-:Y:S06]  /*3870*/  HMMA.16816.F32 R8, R4.reuse, R82, R28 ;  /* 0x000000520408723c */ /* 0x040fec000000181c */
[----:B---3--:R-:W-:Y:S01]  /*3880*/  HMMA.16816.F32 R24, R4, R12, R44 ;  /* 0x0000000c0418723c */ /* 0x008fe2000000182c */
[----:B------:R-:W-:Y:S01]  /*3890*/  FMUL.FTZ R29, R71, UR23 ;  /* 0x00000017471d7c20 */ /* 0x000fe20008410000 */
[----:B-1----:R-:W-:-:S04]  /*38a0*/  FMUL.FTZ R2, R69, UR23 ;  /* 0x0000001745027c20 */ /* 0x002fc80008410000 */
[----:B------:R-:W-:Y:S01]  /*38b0*/  HMMA.16816.F32 R4, R4, R14, R40 ;  /* 0x0000000e0404723c */ /* 0x000fe20000001828 */
[----:B------:R-:W-:Y:S01]  /*38c0*/  FMUL.FTZ R36, R36, UR23 ;  /* 0x0000001724247c20 */ /* 0x000fe20008410000 */
[----:B------:R-:W-:Y:S01]  /*38d0*/  FMUL.FTZ R28, R37, UR23 ;  /* 0x00000017251c7c20 */ /* 0x000fe20008410000 */
[----:B------:R1:W3:Y:S03]  /*38e0*/  MUFU.TANH R56, R2 ;  /* 0x0000000200387308 */ /* 0x0002e60000002400 */
[C---:B------:R-:W-:Y:S05]  /*38f0*/  HMMA.16816.F32 R52, R16.reuse, R12, R52 ;  /* 0x0000000c1034723c */ /* 0x040fea0000001834 */
[----:B------:R-:W4:Y:S01]  /*3900*/  MUFU.TANH R31, R36 ;  /* 0x00000024001f7308 */ /* 0x000f220000002400 */
[----:B------:R-:W-:Y:S01]  /*3910*/  HMMA.16816.F32 R48, R16, R82, R48 ;  /* 0x000000521030723c */ /* 0x000fe20000001830 */
[----:B------:R-:W-:Y:S01]  /*3920*/  FMUL.FTZ R12, R38, UR23 ;  /* 0x00000017260c7c20 */ /* 0x000fe20008410000 */
[----:B------:R-:W-:-:S04]  /*3930*/  FMUL.FTZ R8, R8, UR23 ;  /* 0x0000001708087c20 */ /* 0x000fc80008410000 */
[----:B------:R-:W-:Y:S01]  /*3940*/  FMUL.FTZ R27, R27, UR23 ;  /* 0x000000171b1b7c20 */ /* 0x000fe20008410000 */
[----:B------:R-:W2:Y:S01]  /*3950*/  MUFU.TANH R30, R28 ;  /* 0x0000001c001e7308 */ /* 0x000ea20000002400 */
[----:B-1----:R-:W-:-:S07]  /*3960*/  FMUL.FTZ R2, R70, UR23 ;  /* 0x0000001746027c20 */ /* 0x002fce0008410000 */
[----:B------:R1:W1:Y:S08]  /*3970*/  MUFU.TANH R45, R2 ;  /* 0x00000002002d7308 */ /* 0x0002700000002400 */
[----:B------:R5:W2:Y:S01]  /*3980*/  MUFU.TANH R28, R12 ;  /* 0x0000000c001c7308 */ /* 0x000aa20000002400 */
[----:B-1----:R-:W-:-:S04]  /*3990*/  LOP3.LUT R2, R107, 0xffffffe0, RZ, 0xc0, !PT ;  /* 0xffffffe06b027812 */ /* 0x002fc800078ec0ff */
[----:B------:R-:W-:Y:S01]  /*39a0*/  IADD3 R2, -R2, R108, RZ ;  /* 0x0000006c02027210 */ /* 0x000fe20007ffe1ff */
[----:B------:R-:W-:-:S03]  /*39b0*/  IMAD.SHL.U32 R108, R108, 0x2, RZ ;  /* 0x000000026c6c7824 */ /* 0x000fc600078e00ff */
[----:B------:R-:W-:Y:S01]  /*39c0*/  SHF.R.S32.HI R13, RZ, 0x1f, R2 ;  /* 0x0000001fff0d7819 */ /* 0x000fe20000011402 */
[----:B-----5:R-:W-:Y:S01]  /*39d0*/  FMUL.FTZ R12, R25, UR23 ;  /* 0x00000017190c7c20 */ /* 0x020fe20008410000 */
[----:B------:R-:W-:Y:S02]  /*39e0*/  LOP3.LUT R251, R108, 0x6, RZ, 0xc0, !PT ;  /* 0x000000066cfb7812 */ /* 0x000fe400078ec0ff */
[----:B------:R-:W-:Y:S01]  /*39f0*/  LEA.HI R13, R13, R2, RZ, 0x2 ;  /* 0x000000020d0d7211 */ /* 0x000fe200078f10ff */
[----:B------:R-:W-:Y:S02]  /*3a00*/  FMUL.FTZ R2, R39, UR23 ;  /* 0x0000001727027c20 */ /* 0x000fe40008410000 */
[----:B------:R-:W-:Y:S01]  /*3a10*/  HMMA.16816.F32 R36, R16, R14, R20 ;  /* 0x0000000e1024723c */ /* 0x000fe20000001814 */
[----:B------:R1:W1:Y:S06]  /*3a20*/  MUFU.TANH R20, R8 ;  /* 0x0000000800147308 */ /* 0x00026c0000002400 */
[----:B------:R-:W-:Y:S01]  /*3a30*/  FMUL.FTZ R17, R26, UR23 ;  /* 0x000000171a117c20 */ /* 0x000fe20008410000 */
[----:B------:R-:W-:Y:S01]  /*3a40*/  FMUL.FTZ R16, R4, UR23 ;  /* 0x0000001704107c20 */ /* 0x000fe20008410000 */
[----:B------:R5:W2:Y:S01]  /*3a50*/  MUFU.TANH R22, R2 ;  /* 0x0000000200167308 */ /* 0x000aa20000002400 */
[----:B------:R-:W-:Y:S01]  /*3a60*/  FMUL.FTZ R18, R5, UR23 ;  /* 0x0000001705127c20 */ /* 0x000fe20008410000 */
[----:B------:R-:W-:Y:S01]  /*3a70*/  FMUL.FTZ R23, R6, UR23 ;  /* 0x0000001706177c20 */ /* 0x000fe20008410000 */
[----:B-1----:R-:W-:Y:S01]  /*3a80*/  MOV R8, UR22 ;  /* 0x0000001600087c02 */ /* 0x002fe20008000f00 */
[----:B-----5:R-:W-:Y:S01]  /*3a90*/  FMUL.FTZ R2, R9, UR23 ;  /* 0x0000001709027c20 */ /* 0x020fe20008410000 */
[----:B------:R-:W-:Y:S01]  /*3aa0*/  FMUL.FTZ R9, R10, UR23 ;  /* 0x000000170a097c20 */ /* 0x000fe20008410000 */
[----:B------:R-:W-:Y:S01]  /*3ab0*/  FMUL.FTZ R10, R11, UR23 ;  /* 0x000000170b0a7c20 */ /* 0x000fe20008410000 */
[----:B------:R-:W-:Y:S01]  /*3ac0*/  FMUL.FTZ R11, R24, UR23 ;  /* 0x00000017180b7c20 */ /* 0x000fe20008410000 */
[----:B------:R1:W1:Y:S01]  /*3ad0*/  MUFU.TANH R19, R2 ;  /* 0x0000000200137308 */ /* 0x0002620000002400 */
[----:B------:R-:W-:Y:S01]  /*3ae0*/  FMUL.FTZ R24, R7, UR23 ;  /* 0x0000001707187c20 */ /* 0x000fe20008410000 */
[----:B------:R-:W-:Y:S06]  /*3af0*/  BAR.SYNC.DEFER_BLOCKING 0x0 ;  /* 0x0000000000007b1d */ /* 0x000fec0000010000 */
[----:B--234-:R-:W-:Y:S05]  /*3b00*/  @!P0 BRA `(.L_x_2375) ;  /* 0x0000000000588947 */ /* 0x01cfea0003800000 */
[----:B------:R-:W-:-:S04]  /*3b10*/  UIADD3 UR7, UR21, -0x2, URZ ;  /* 0xfffffffe15077890 */ /* 0x000fc8000fffe03f */
[----:B------:R-:W-:Y:S02]  /*3b20*/  USHF.R.S32.HI UR6, URZ, 0x1f, UR7 ;  /* 0x0000001f3f067899 */ /* 0x000fe40008011407 */
[----:B------:R-:W-:Y:S01]  /*3b30*/  UIMAD UR33, UR13, UR7, URZ ;  /* 0x000000070d2172a4 */ /* 0x000fe2000f8e023f */
[----:B-1----:R-:W-:-:S03]  /*3b40*/  IMAD.U32 R2, RZ, RZ, UR7 ;  /* 0x00000007ff027e24 */ /* 0x002fc6000f8e00ff */
        /* <DEDUP_REMOVED lines=18> */
.L_x_2375:
[----:B--2---:R-:W-:Y:S01]  /*3c70*/  LEA R4, R105, UR27, 0x4 ;  /* 0x0000001b69047c11 */ /* 0x004fe2000f8e20ff */
[----:B------:R-:W-:Y:S01]  /*3c80*/  IMAD.U32 R25, RZ, RZ, UR30 ;  /* 0x0000001eff197e24 */ /* 0x000fe2000f8e00ff */
[----:B------:R-:W-:Y:S01]  /*3c90*/  SHF.R.S32.HI R5, RZ, 0x2, R13 ;  /* 0x00000002ff057819 */ /* 0x000fe2000001140d */
[----:B-1----:R-:W-:Y:S01]  /*3ca0*/  IMAD R2, R8, 0x20, R251 ;  /* 0x0000002008027824 */ /* 0x002fe200078e02fb */
[----:B------:R-:W-:Y:S01]  /*3cb0*/  UIADD3 UR29, UR28, -UR26, -UR29 ;  /* 0x8000001a1c1d7290 */ /* 0x000fe2000fffe81d */
[----:B------:R-:W-:Y:S02]  /*3cc0*/  MUFU.TANH R14, R9 ;  /* 0x00000009000e7308 */ /* 0x000fe40000002400 */
[----:B------:R-:W-:Y:S01]  /*3cd0*/  IMAD.IADD R4, R5, 0x1, R4 ;  /* 0x0000000105047824 */ /* 0x000fe200078e0204 */
[----:B------:R1:W-:Y:S01]  /*3ce0*/  STL [R1+0x38], R5 ;  /* 0x0000380501007387 */ /* 0x0003e20000100800 */
[----:B------:R-:W-:Y:S01]  /*3cf0*/  VIADD R32, R2, 0x1 ;  /* 0x0000000102207836 */ /* 0x000fe20000000000 */
[----:B------:R-:W-:Y:S01]  /*3d00*/  ULDC UR26, c[0x0][0x2ec] ;  /* 0x0000bb00001a7ab9 */ /* 0x000fe20000000800 */
[----:B------:R-:W-:Y:S01]  /*3d10*/  VIADD R7, R4, 0x40 ;  /* 0x0000004004077836 */ /* 0x000fe20000000000 */
[----:B------:R-:W-:Y:S01]  /*3d20*/  IADD3 R6, R25, 0x48, R4 ;  /* 0x0000004819067810 */ /* 0x000fe20007ffe004 */
[C---:B------:R-:W-:Y:S01]  /*3d30*/  VIADD R26, R2.reuse, 0x8 ;  /* 0x00000008021a7836 */ /* 0x040fe20000000000 */
[----:B------:R-:W2:Y:S01]  /*3d40*/  MUFU.TANH R9, R11 ;  /* 0x0000000b00097308 */ /* 0x000ea20000002400 */
[C---:B------:R-:W-:Y:S01]  /*3d50*/  VIADD R34, R2.reuse, 0x9 ;  /* 0x0000000902227836 */ /* 0x040fe20000000000 */
[----:B------:R-:W-:Y:S01]  /*3d60*/  VIADDMNMX R230, R7, UR29, RZ, !PT ;  /* 0x0000001d07e67c46 */ /* 0x000fe2000f8001ff */
[----:B------:R-:W-:Y:S01]  /*3d70*/  VIADD R33, R2, 0x10 ;  /* 0x0000001002217836 */ /* 0x000fe20000000000 */
[----:B------:R-:W-:Y:S01]  /*3d80*/  VIMNMX R233, R6, UR28, PT ;  /* 0x0000001c06e97c48 */ /* 0x000fe2000bfe0100 */
[C---:B------:R-:W-:Y:S01]  /*3d90*/  VIADD R8, R4.reuse, 0x48 ;  /* 0x0000004804087836 */ /* 0x040fe20000000000 */
[----:B------:R-:W-:Y:S01]  /*3da0*/  VIADDMNMX R228, R4, UR29, RZ, !PT ;  /* 0x0000001d04e47c46 */ /* 0x000fe2000f8001ff */
[C---:B------:R-:W-:Y:S01]  /*3db0*/  VIADD R40, R2.reuse, 0x11 ;  /* 0x0000001102287836 */ /* 0x040fe20000000000 */
[----:B------:R-:W3:Y:S01]  /*3dc0*/  MUFU.TANH R6, R12 ;  /* 0x0000000c00067308 */ /* 0x000ee20000002400 */
[----:B------:R-:W-:Y:S01]  /*3dd0*/  VIADD R35, R2, 0x18 ;  /* 0x0000001802237836 */ /* 0x000fe20000000000 */
[----:B------:R-:W-:Y:S01]  /*3de0*/  VIADDMNMX R229, R8, UR29, RZ, !PT ;  /* 0x0000001d08e57c46 */ /* 0x000fe2000f8001ff */
[C---:B------:R-:W-:Y:S01]  /*3df0*/  VIADD R41, R2.reuse, 0x19 ;  /* 0x0000001902297836 */ /* 0x040fe20000000000 */
[-C--:B------:R-:W-:Y:S01]  /*3e00*/  ISETP.GE.AND P5, PT, R2, R233.reuse, PT ;  /* 0x000000e90200720c */ /* 0x080fe20003fa6270 */
[----:B------:R-:W-:Y:S01]  /*3e10*/  VIADD R227, R4, 0x8 ;  /* 0x0000000804e37836 */ /* 0x000fe20000000000 */
[----:B------:R-:W-:-:S02]  /*3e20*/  ISETP.GE.AND P4, PT, R32, R233, PT ;  /* 0x000000e92000720c */ /* 0x000fc40003f86270 */
[----:B------:R4:W-:Y:S01]  /*3e30*/  MUFU.TANH R12, R17 ;  /* 0x00000011000c7308 */ /* 0x0009e20000002400 */
[----:B------:R-:W-:Y:S02]  /*3e40*/  ISETP.LT.OR P5, PT, R2, R229, P5 ;  /* 0x000000e50200720c */ /* 0x000fe40002fa1670 */
[----:B-1----:R-:W-:Y:S02]  /*3e50*/  IADD3 R5, R25, 0x40, R4 ;  /* 0x0000004019057810 */ /* 0x002fe40007ffe004 */
[----:B------:R-:W-:Y:S02]  /*3e60*/  ISETP.GE.AND P6, PT, R26, R233, PT ;  /* 0x000000e91a00720c */ /* 0x000fe40003fc6270 */
[----:B------:R-:W-:Y:S01]  /*3e70*/  VIMNMX R234, R5, UR28, PT ;  /* 0x0000001c05ea7c48 */ /* 0x000fe2000bfe0100 */
[----:B------:R1:W5:Y:S01]  /*3e80*/  MUFU.TANH R7, R16 ;  /* 0x0000001000077308 */ /* 0x0003620000002400 */
[----:B------:R-:W-:Y:S02]  /*3e90*/  ISETP.LT.OR P4, PT, R32, R229, P4 ;  /* 0x000000e52000720c */ /* 0x000fe40002781670 */
[----:B------:R-:W-:-:S02]  /*3ea0*/  ISETP.GE.AND P2, PT, R2, R234, PT ;  /* 0x000000ea0200720c */ /* 0x000fc40003f46270 */
[----:B------:R-:W-:Y:S02]  /*3eb0*/  ISETP.GE.AND P1, PT, R32, R234, PT ;  /* 0x000000ea2000720c */ /* 0x000fe40003f26270 */
[----:B------:R-:W-:Y:S01]  /*3ec0*/  ISETP.LT.OR P2, PT, R2, R230, P2 ;  /* 0x000000e60200720c */ /* 0x000fe20001741670 */
[----:B------:R-:W5:Y:S01]  /*3ed0*/  MUFU.TANH R8, R18 ;  /* 0x0000001200087308 */ /* 0x000f620000002400 */
[----:B------:R-:W-:Y:S02]  /*3ee0*/  ISETP.GE.AND P3, PT, R26, R234, PT ;  /* 0x000000ea1a00720c */ /* 0x000fe40003f66270 */
[----:B------:R-:W-:Y:S02]  /*3ef0*/  ISETP.LT.OR P1, PT, R32, R230, P1 ;  /* 0x000000e62000720c */ /* 0x000fe40000f21670 */
[----:B------:R-:W-:Y:S02]  /*3f00*/  FSEL R15, R31, -INF , !P2 ;  /* 0xff8000001f0f7808 */ /* 0x000fe40005000000 */
[----:B------:R-:W-:Y:S01]  /*3f10*/  ISETP.GE.AND P2, PT, R34, R234, PT ;  /* 0x000000ea2200720c */ /* 0x000fe20003f46270 */
[----:B------:R5:W5:Y:S01]  /*3f20*/  MUFU.TANH R13, R10 ;  /* 0x0000000a000d7308 */ /* 0x000b620000002400 */
[----:B----4-:R-:W-:-:S02]  /*3f30*/  FSEL R17, R30, -INF , !P1 ;  /* 0xff8000001e117808 */ /* 0x010fc40004800000 */
[----:B------:R-:W-:Y:S02]  /*3f40*/  ISETP.LT.OR P3, PT, R26, R230, P3 ;  /* 0x000000e61a00720c */ /* 0x000fe40001f61670 */
[----:B------:R-:W-:Y:S02]  /*3f50*/  ISETP.GE.AND P1, PT, R33, R234, PT ;  /* 0x000000ea2100720c */ /* 0x000fe40003f26270 */
[----:B-1----:R-:W-:Y:S01]  /*3f60*/  FSEL R16, R20, -INF , !P3 ;  /* 0xff80000014107808 */ /* 0x002fe20005800000 */
[----:B------:R-:W1:Y:S01]  /*3f70*/  MUFU.TANH R11, R27 ;  /* 0x0000001b000b7308 */ /* 0x000e620000002400 */
[----:B------:R-:W-:Y:S02]  /*3f80*/  ISETP.LT.OR P2, PT, R34, R230, P2 ;  /* 0x000000e62200720c */ /* 0x000fe40001741670 */
[----:B------:R-:W-:Y:S02]  /*3f90*/  FMNMX.FTZ R5, R15, R17, !PT ;  /* 0x000000110f057209 */ /* 0x000fe40007810000 */
[----:B------:R-:W-:-:S02]  /*3fa0*/  ISETP.GE.AND P3, PT, R40, R234, PT ;  /* 0x000000ea2800720c */ /* 0x000fc40003f66270 */
[----:B------:R-:W-:Y:S01]  /*3fb0*/  ISETP.LT.OR P1, PT, R33, R230, P1 ;  /* 0x000000e62100720c */ /* 0x000fe20000f21670 */
[----:B------:R-:W-:Y:S01]  /*3fc0*/  MUFU.TANH R18, R29 ;  /* 0x0000001d00127308 */ /* 0x000fe20000002400 */
[----:B------:R-:W-:Y:S02]  /*3fd0*/  FSEL R19, R19, -INF , !P2 ;  /* 0xff80000013137808 */ /* 0x000fe40005000000 */
[----:B------:R-:W-:Y:S02]  /*3fe0*/  FMNMX.FTZ R5, R16, R5, !PT ;  /* 0x0000000510057209 */ /* 0x000fe40007810000 */
[----:B------:R-:W-:Y:S02]  /*3ff0*/  ISETP.GE.AND P2, PT, R35, R234, PT ;  /* 0x000000ea2300720c */ /* 0x000fe40003f46270 */
[----:B--2---:R-:W-:Y:S02]  /*4000*/  FSEL R47, R9, -INF , !P1 ;  /* 0xff800000092f7808 */ /* 0x004fe40004800000 */
[----:B------:R-:W-:Y:S01]  /*4010*/  ISETP.LT.OR P3, PT, R40, R230, P3 ;  /* 0x000000e62800720c */ /* 0x000fe20001f61670 */
[----:B------:R-:W2:Y:S01]  /*4020*/  MUFU.TANH R9, R23 ;  /* 0x0000001700097308 */ /* 0x000ea20000002400 */
[----:B------:R-:W-:-:S02]  /*4030*/  FMNMX.FTZ R5, R19, R5, !PT ;  /* 0x0000000513057209 */ /* 0x000fc40007810000 */
[----:B------:R-:W-:Y:S02]  /*4040*/  ISETP.GE.AND P1, PT, R41, R234, PT ;  /* 0x000000ea2900720c */ /* 0x000fe40003f26270 */
[-C--:B------:R-:W-:Y:S02]  /*4050*/  ISETP.LT.OR P2, PT, R35, R230.reuse, P2 ;  /* 0x000000e62300720c */ /* 0x080fe40001741670 */
[----:B---3--:R-:W-:Y:S02]  /*4060*/  FSEL R60, R6, -INF , !P3 ;  /* 0xff800000063c7808 */ /* 0x008fe40005800000 */
[----:B------:R-:W-:Y:S02]  /*4070*/  FMNMX.FTZ R5, R47, R5, !PT ;  /* 0x000000052f057209 */ /* 0x000fe40007810000 */
[----:B------:R-:W-:Y:S02]  /*4080*/  ISETP.LT.OR P1, PT, R41, R230, P1 ;  /* 0x000000e62900720c */ /* 0x000fe40000f21670 */
[----:B-----5:R-:W-:Y:S01]  /*4090*/  FSEL R61, R7, -INF , !P2 ;  /* 0xff800000073d7808 */ /* 0x020fe20005000000 */
[----:B------:R-:W-:Y:S01]  /*40a0*/  FMUL.FTZ R7, R48, UR23 ;  /* 0x0000001730077c20 */ /* 0x000fe20008410000 */
[----:B------:R-:W-:-:S02]  /*40b0*/  FMNMX.FTZ R5, R60, R5, !PT ;  /* 0x000000053c057209 */ /* 0x000fc40007810000 */
[----:B------:R-:W-:Y:S01]  /*40c0*/  FSEL R63, R8, -INF , !P1 ;  /* 0xff800000083f7808 */ /* 0x000fe20004800000 */
[----:B------:R3:W-:Y:S01]  /*40d0*/  MUFU.TANH R23, R7 ;  /* 0x0000000700177308 */ /* 0x0007e20000002400 */
[----:B------:R-:W-:Y:S02]  /*40e0*/  FMNMX.FTZ R5, R61, R5, !PT ;  /* 0x000000053d057209 */ /* 0x000fe40007810000 */
[----:B------:R-:W-:Y:S02]  /*40f0*/  FSEL R21, R28, -INF , !P5 ;  /* 0xff8000001c157808 */ /* 0x000fe40006800000 */
[----:B------:R-:W-:Y:S02]  /*4100*/  FMNMX.FTZ R5, R63, R5, !PT ;  /* 0x000000053f057209 */ /* 0x000fe40007810000 */
[----:B------:R-:W-:Y:S01]  /*4110*/  ISETP.GE.AND P5, PT, R34, R233, PT ;  /* 0x000000e92200720c */ /* 0x000fe20003fa6270 */
[----:B------:R4:W5:Y:S01]  /*4120*/  MUFU.TANH R8, R24 ;  /* 0x0000001800087308 */ /* 0x0009620000002400 */
[----:B------:R-:W-:Y:S01]  /*4130*/  FSEL R22, R22, -INF , !P4 ;  /* 0xff80000016167808 */ /* 0x000fe20006000000 */
[----:B------:R-:W1:Y:S01]  /*4140*/  SHFL.BFLY PT, R10, R5, 0x2, 0x1f ;  /* 0x0c401f00050a7f89 */ /* 0x000e6200000e0000 */
[----:B------:R-:W-:-:S02]  /*4150*/  ISETP.LT.OR P6, PT, R26, R229, P6 ;  /* 0x000000e51a00720c */ /* 0x000fc400037c1670 */
[----:B------:R-:W-:Y:S02]  /*4160*/  ISETP.GE.AND P4, PT, R33, R233, PT ;  /* 0x000000e92100720c */ /* 0x000fe40003f86270 */
[----:B------:R-:W-:Y:S02]  /*4170*/  ISETP.LT.OR P5, PT, R34, R229, P5 ;  /* 0x000000e52200720c */ /* 0x000fe40002fa1670 */
[----:B------:R-:W-:Y:S01]  /*4180*/  FMNMX.FTZ R6, R21, R22, !PT ;  /* 0x0000001615067209 */ /* 0x000fe20007810000 */
[----:B---3--:R-:W-:Y:S01]  /*4190*/  FMUL.FTZ R7, R49, UR23 ;  /* 0x0000001731077c20 */ /* 0x008fe20008410000 */
[----:B------:R-:W-:Y:S02]  /*41a0*/  ISETP.GE.AND P3, PT, R40, R233, PT ;  /* 0x000000e92800720c */ /* 0x000fe40003f66270 */
[----:B------:R-:W-:Y:S01]  /*41b0*/  ISETP.LT.OR P4, PT, R33, R229, P4 ;  /* 0x000000e52100720c */ /* 0x000fe20002781670 */
[----:B------:R3:W5:Y:S01]  /*41c0*/  MUFU.TANH R20, R7 ;  /* 0x0000000700147308 */ /* 0x0007620000002400 */
[----:B------:R-:W-:-:S02]  /*41d0*/  FSEL R28, R13, -INF , !P5 ;  /* 0xff8000000d1c7808 */ /* 0x000fc40006800000 */
[----:B----4-:R-:W-:Y:S02]  /*41e0*/  FSEL R24, R14, -INF , !P6 ;  /* 0xff8000000e187808 */ /* 0x010fe40007000000 */
[----:B------:R-:W-:Y:S02]  /*41f0*/  ISETP.LT.OR P3, PT, R40, R229, P3 ;  /* 0x000000e52800720c */ /* 0x000fe40001f61670 */
[----:B------:R-:W-:Y:S02]  /*4200*/  FMNMX.FTZ R6, R24, R6, !PT ;  /* 0x0000000618067209 */ /* 0x000fe40007810000 */
[-C--:B------:R-:W-:Y:S02]  /*4210*/  ISETP.GE.AND P2, PT, R35, R233.reuse, PT ;  /* 0x000000e92300720c */ /* 0x080fe40003f46270 */
[----:B------:R-:W-:Y:S02]  /*4220*/  FSEL R62, R12, -INF , !P4 ;  /* 0xff8000000c3e7808 */ /* 0x000fe40006000000 */
[----:B-1----:R-:W-:Y:S01]  /*4230*/  FMNMX.FTZ R5, R5, R10, !PT ;  /* 0x0000000a05057209 */ /* 0x002fe20007810000 */
[----:B------:R-:W-:Y:S01]  /*4240*/  FMUL.FTZ R10, R55, UR23 ;  /* 0x00000017370a7c20 */ /* 0x000fe20008410000 */
[----:B------:R-:W-:Y:S01]  /*4250*/  FMNMX.FTZ R6, R28, R6, !PT ;  /* 0x000000061c067209 */ /* 0x000fe20007810000 */
[----:B---3--:R-:W-:Y:S01]  /*4260*/  FMUL.FTZ R7, R50, UR23 ;  /* 0x0000001732077c20 */ /* 0x008fe20008410000 */
[----:B------:R-:W-:Y:S01]  /*4270*/  FSEL R68, R11, -INF , !P3 ;  /* 0xff8000000b447808 */ /* 0x000fe20005800000 */
[----:B------:R-:W-:Y:S01]  /*4280*/  MUFU.TANH R42, R10 ;  /* 0x0000000a002a7308 */ /* 0x000fe20000002400 */
[----:B------:R-:W1:Y:S01]  /*4290*/  SHFL.BFLY PT, R11, R5, 0x1, 0x1f ;  /* 0x0c201f00050b7f89 */ /* 0x000e6200000e0000 */
[----:B------:R-:W-:-:S02]  /*42a0*/  ISETP.GE.AND P1, PT, R41, R233, PT ;  /* 0x000000e92900720c */ /* 0x000fc40003f26270 */
[-C--:B------:R-:W-:Y:S02]  /*42b0*/  ISETP.LT.OR P2, PT, R35, R229.reuse, P2 ;  /* 0x000000e52300720c */ /* 0x080fe40001741670 */
[----:B------:R-:W-:Y:S02]  /*42c0*/  FMNMX.FTZ R6, R62, R6, !PT ;  /* 0x000000063e067209 */ /* 0x000fe40007810000 */
[----:B------:R3:W-:Y:S01]  /*42d0*/  MUFU.TANH R44, R7 ;  /* 0x00000007002c7308 */ /* 0x0007e20000002400 */
[----:B------:R-:W-:Y:S02]  /*42e0*/  ISETP.LT.OR P1, PT, R41, R229, P1 ;  /* 0x000000e52900720c */ /* 0x000fe40000f21670 */
[----:B--2---:R-:W-:Y:S02]  /*42f0*/  FSEL R69, R9, -INF , !P2 ;  /* 0xff80000009457808 */ /* 0x004fe40005000000 */
[----:B------:R-:W-:Y:S02]  /*4300*/  FMNMX.FTZ R6, R68, R6, !PT ;  /* 0x0000000644067209 */ /* 0x000fe40007810000 */
[----:B-----5:R-:W-:Y:S01]  /*4310*/  FSEL R70, R8, -INF , !P1 ;  /* 0xff80000008467808 */ /* 0x020fe20004800000 */
[----:B------:R-:W-:Y:S01]  /*4320*/  FMUL.FTZ R8, R54, UR23 ;  /* 0x0000001736087c20 */ /* 0x000fe20008410000 */
[----:B------:R-:W-:-:S02]  /*4330*/  FMNMX.FTZ R6, R69, R6, !PT ;  /* 0x0000000645067209 */ /* 0x000fc40007810000 */
[----:B------:R-:W-:Y:S01]  /*4340*/  IADD3 R231, R25, 0x8, R4 ;  /* 0x0000000819e77810 */ /* 0x000fe20007ffe004 */
[----:B------:R-:W-:Y:S01]  /*4350*/  MUFU.TANH R43, R8 ;  /* 0x00000008002b7308 */ /* 0x000fe20000002400 */
[----:B------:R-:W-:Y:S02]  /*4360*/  FMNMX.FTZ R6, R70, R6, !PT ;  /* 0x0000000646067209 */ /* 0x000fe40007810000 */
[----:B------:R-:W-:Y:S01]  /*4370*/  VIMNMX R231, R231, UR28, PT ;  /* 0x0000001ce7e77c48 */ /* 0x000fe2000bfe0100 */
[----:B---3--:R-:W-:Y:S02]  /*4380*/  FMUL.FTZ R7, R51, UR23 ;  /* 0x0000001733077c20 */ /* 0x008fe40008410000 */
[----:B------:R-:W2:Y:S01]  /*4390*/  SHFL.BFLY PT, R9, R6, 0x2, 0x1f ;  /* 0x0c401f0006097f89 */ /* 0x000ea200000e0000 */
[----:B-1----:R-:W-:Y:S01]  /*43a0*/  FMNMX.FTZ R134, R5, R11, !PT ;  /* 0x0000000b05867209 */ /* 0x002fe20007810000 */
[----:B------:R-:W-:Y:S01]  /*43b0*/  FMUL.FTZ R5, R36, UR23 ;  /* 0x0000001724057c20 */ /* 0x000fe20008410000 */
[----:B------:R1:W-:Y:S01]  /*43c0*/  MUFU.TANH R46, R7 ;  /* 0x00000007002e7308 */ /* 0x0003e20000002400 */
[----:B------:R-:W-:-:S07]  /*43d0*/  VIADDMNMX R227, R227, UR29, RZ, !PT ;  /* 0x0000001de3e37c46 */ /* 0x000fce000f8001ff */
[----:B------:R3:W-:Y:S01]  /*43e0*/  MUFU.TANH R11, R5 ;  /* 0x00000005000b7308 */ /* 0x0007e20000002400 */
[----:B-1----:R-:W-:-:S07]  /*43f0*/  FMUL.FTZ R7, R52, UR23 ;  /* 0x0000001734077c20 */ /* 0x002fce0008410000 */
[----:B------:R1:W4:Y:S01]  /*4400*/  MUFU.TANH R14, R7 ;  /* 0x00000007000e7308 */ /* 0x0003220000002400 */
[----:B--2---:R-:W-:Y:S01]  /*4410*/  FMNMX.FTZ R6, R6, R9, !PT ;  /* 0x0000000906067209 */ /* 0x004fe20007810000 */
[----:B------:R-:W-:Y:S01]  /*4420*/  FMUL.FTZ R9, R134, UR26 ;  /* 0x0000001a86097c20 */ /* 0x000fe20008410000 */
[----:B---3--:R-:W-:-:S03]  /*4430*/  FMUL.FTZ R5, R37, UR23 ;  /* 0x0000001725057c20 */ /* 0x008fc60008410000 */
[----:B------:R-:W2:Y:S02]  /*4440*/  SHFL.BFLY PT, R137, R6, 0x1, 0x1f ;  /* 0x0c201f0006897f89 */ /* 0x000ea400000e0000 */
[----:B------:R-:W-:Y:S01]  /*4450*/  MUFU.TANH R8, R5 ;  /* 0x0000000500087308 */ /* 0x000fe20000002400 */
[----:B-1----:R-:W-:-:S07]  /*4460*/  FMUL.FTZ R7, R53, UR23 ;  /* 0x0000001735077c20 */ /* 0x002fce0008410000 */
[----:B------:R1:W3:Y:S01]  /*4470*/  MUFU.TANH R13, R7 ;  /* 0x00000007000d7308 */ /* 0x0002e20000002400 */
[----:B--2---:R-:W-:Y:S01]  /*4480*/  FMNMX.FTZ R137, R6, R137, !PT ;  /* 0x0000008906897209 */ /* 0x004fe20007810000 */
[----:B-1----:R-:W-:-:S05]  /*4490*/  IMAD.U32 R7, RZ, RZ, UR28 ;  /* 0x0000001cff077e24 */ /* 0x002fca000f8e00ff */
[----:B------:R-:W-:Y:S01]  /*44a0*/  VIADDMNMX R232, R4, UR30, R7, PT ;  /* 0x0000001e04e87c46 */ /* 0x000fe2000b800107 */
[----:B------:R-:W-:-:S03]  /*44b0*/  FMUL.FTZ R7, R38, UR23 ;  /* 0x0000001726077c20 */ /* 0x000fc60008410000 */
[-C--:B------:R-:W-:Y:S01]  /*44c0*/  ISETP.GE.AND P3, PT, R2, R232.reuse, PT ;  /* 0x000000e80200720c */ /* 0x080fe20003f66270 */
[----:B------:R1:W2:Y:S01]  /*44d0*/  MUFU.TANH R36, R7 ;  /* 0x0000000700247308 */ /* 0x0002a20000002400 */
[-C--:B------:R-:W-:Y:S02]  /*44e0*/  ISETP.GE.AND P2, PT, R32, R232.reuse, PT ;  /* 0x000000e82000720c */ /* 0x080fe40003f46270 */
[----:B------:R-:W-:Y:S02]  /*44f0*/  ISETP.GE.AND P1, PT, R26, R232, PT ;  /* 0x000000e81a00720c */ /* 0x000fe40003f26270 */
[-C--:B------:R-:W-:Y:S02]  /*4500*/  ISETP.LT.OR P3, PT, R2, R228.reuse, P3 ;  /* 0x000000e40200720c */ /* 0x080fe40001f61670 */
[----:B------:R-:W-:Y:S02]  /*4510*/  ISETP.LT.OR P2, PT, R32, R228, P2 ;  /* 0x000000e42000720c */ /* 0x000fe40001741670 */
[----:B------:R-:W-:-:S02]  /*4520*/  ISETP.GE.AND P6, PT, R34, R232, PT ;  /* 0x000000e82200720c */ /* 0x000fc40003fc6270 */
[----:B------:R-:W-:Y:S02]  /*4530*/  FSEL R10, R57, -INF , !P3 ;  /* 0xff800000390a7808 */ /* 0x000fe40005800000 */
[----:B------:R-:W-:Y:S02]  /*4540*/  FSEL R12, R56, -INF , !P2 ;  /* 0xff800000380c7808 */ /* 0x000fe40005000000 */
[----:B------:R-:W-:Y:S02]  /*4550*/  ISETP.LT.OR P1, PT, R26, R228, P1 ;  /* 0x000000e41a00720c */ /* 0x000fe40000f21670 */
        /* <DEDUP_REMOVED lines=10> */
[----:B----4-:R-:W-:Y:S02]  /*4600*/  FSEL R86, R14, -INF , !P5 ;  /* 0xff8000000e567808 */ /* 0x010fe40006800000 */
[----:B------:R-:W-:Y:S02]  /*4610*/  FMNMX.FTZ R5, R54, R5, !PT ;  /* 0x0000000536057209 */ /* 0x000fe40007810000 */
[----:B------:R-:W-:Y:S02]  /*4620*/  FSETP.NEU.FTZ.AND P1, PT, R134, -INF , PT ;  /* 0xff8000008600780b */ /* 0x000fe40003f3d000 */
[----:B------:R-:W-:Y:S02]  /*4630*/  ISETP.GE.AND P2, PT, R41, R232, PT ;  /* 0x000000e82900720c */ /* 0x000fe40003f46270 */
[----:B------:R-:W-:-:S02]  /*4640*/  ISETP.LT.OR P3, PT, R35, R228, P3 ;  /* 0x000000e42300720c */ /* 0x000fc40001f61670 */
[----:B---3--:R-:W-:Y:S02]  /*4650*/  FSEL R87, R13, -INF , !P4 ;  /* 0xff8000000d577808 */ /* 0x008fe40006000000 */
[----:B------:R-:W-:Y:S02]  /*4660*/  FMNMX.FTZ R5, R86, R5, !PT ;  /* 0x0000000556057209 */ /* 0x000fe40007810000 */
[----:B------:R-:W-:Y:S02]  /*4670*/  FSEL R9, R9, RZ, P1 ;  /* 0x000000ff09097208 */ /* 0x000fe40000800000 */
[----:B------:R-:W-:Y:S02]  /*4680*/  ISETP.LT.OR P2, PT, R41, R228, P2 ;  /* 0x000000e42900720c */ /* 0x000fe40001741670 */
[----:B------:R-:W-:Y:S01]  /*4690*/  FSEL R100, R11, -INF , !P3 ;  /* 0xff8000000b647808 */ /* 0x000fe20005800000 */
[--C-:B-1----:R-:W-:Y:S01]  /*46a0*/  FFMA.FTZ R7, R15, UR26, -R9.reuse ;  /* 0x0000001a0f077c23 */ /* 0x102fe20008010809 */
[----:B------:R-:W-:Y:S01]  /*46b0*/  FMNMX.FTZ R5, R87, R5, !PT ;  /* 0x0000000557057209 */ /* 0x000fe20007810000 */
[--C-:B------:R-:W-:Y:S01]  /*46c0*/  FFMA.FTZ R6, R16, UR26, -R9.reuse ;  /* 0x0000001a10067c23 */ /* 0x100fe20008010809 */
[----:B------:R-:W-:Y:S01]  /*46d0*/  FSEL R101, R8, -INF , !P2 ;  /* 0xff80000008657808 */ /* 0x000fe20005000000 */
[----:B------:R1:W-:Y:S01]  /*46e0*/  MUFU.EX2 R237, R7 ;  /* 0x0000000700ed7308 */ /* 0x0003e20000000800 */
[----:B------:R-:W-:Y:S01]  /*46f0*/  FMNMX.FTZ R5, R100, R5, !PT ;  /* 0x0000000564057209 */ /* 0x000fe20007810000 */
[----:B------:R-:W-:Y:S01]  /*4700*/  FMUL.FTZ R8, R137, UR26 ;  /* 0x0000001a89087c20 */ /* 0x000fe20008410000 */
[----:B------:R-:W-:Y:S01]  /*4710*/  ISETP.GE.AND P2, PT, R2, R231, PT ;  /* 0x000000e70200720c */ /* 0x000fe20003f46270 */
[----:B------:R-:W-:Y:S01]  /*4720*/  FFMA.FTZ R4, R19, UR26, -R9 ;  /* 0x0000001a13047c23 */ /* 0x000fe20008010809 */
[----:B------:R-:W-:-:S02]  /*4730*/  FMNMX.FTZ R5, R101, R5, !PT ;  /* 0x0000000565057209 */ /* 0x000fc40007810000 */
[----:B------:R-:W-:Y:S01]  /*4740*/  ISETP.LT.OR P2, PT, R2, R227, P2 ;  /* 0x000000e30200720c */ /* 0x000fe20001741670 */
[----:B------:R-:W-:Y:S01]  /*4750*/  IMAD.IADD R2, R104, 0x1, R106 ;  /* 0x0000000168027824 */ /* 0x000fe200078e026a */
[----:B------:R-:W-:Y:S01]  /*4760*/  FSETP.NEU.FTZ.AND P1, PT, R137, -INF , PT ;  /* 0xff8000008900780b */ /* 0x000fe20003f3d000 */
[----:B------:R3:W-:Y:S01]  /*4770*/  MUFU.EX2 R236, R4 ;  /* 0x0000000400ec7308 */ /* 0x0007e20000000800 */
[-C--:B------:R-:W-:Y:S02]  /*4780*/  ISETP.GE.AND P6, PT, R26, R231.reuse, PT ;  /* 0x000000e71a00720c */ /* 0x080fe40003fc6270 */
[----:B------:R-:W-:Y:S02]  /*4790*/  LEA R213, R2, UR4, 0x1 ;  /* 0x0000000402d57c11 */ /* 0x000fe4000f8e08ff */
[----:B------:R-:W-:Y:S01]  /*47a0*/  FSEL R8, R8, RZ, P1 ;  /* 0x000000ff08087208 */ /* 0x000fe20000800000 */
[----:B-1----:R-:W-:Y:S02]  /*47b0*/  FFMA.FTZ R7, R17, UR26, -R9 ;  /* 0x0000001a11077c23 */ /* 0x002fe40008010809 */
[--C-:B------:R-:W-:Y:S01]  /*47c0*/  IMAD R215, R3, 0x2, R213.reuse ;  /* 0x0000000203d77824 */ /* 0x100fe200078e02d5 */
[----:B------:R-:W-:Y:S01]  /*47d0*/  ISETP.GE.AND P1, PT, R32, R231, PT ;  /* 0x000000e72000720c */ /* 0x000fe20003f26270 */
[----:B------:R-:W-:Y:S01]  /*47e0*/  FFMA.FTZ R3, R28, UR26, -R8 ;  /* 0x0000001a1c037c23 */ /* 0x000fe20008010808 */
[----:B------:R1:W-:Y:S01]  /*47f0*/  MUFU.EX2 R225, R7 ;  /* 0x0000000700e17308 */ /* 0x0003e20000000800 */
[----:B------:R-:W-:Y:S01]  /*4800*/  IMAD R218, R0, 0x2, R213 ;  /* 0x0000000200da7824 */ /* 0x000fe200078e02d5 */
[----:B------:R-:W-:Y:S01]  /*4810*/  ISETP.LT.OR P1, PT, R32, R227, P1 ;  /* 0x000000e32000720c */ /* 0x000fe20000f21670 */
[----:B------:R-:W-:-:S02]  /*4820*/  IMAD R217, R0, 0x2, R215 ;  /* 0x0000000200d97824 */ /* 0x000fc400078e02d7 */
[----:B------:R-:W-:Y:S01]  /*4830*/  FMUL.FTZ R0, R39, UR23 ;  /* 0x0000001727007c20 */ /* 0x000fe20008410000 */
[----:B------:R-:W-:Y:S01]  /*4840*/  ISETP.LT.OR P6, PT, R26, R227, P6 ;  /* 0x000000e31a00720c */ /* 0x000fe200037c1670 */
[----:B---3--:R-:W-:Y:S01]  /*4850*/  FFMA.FTZ R4, R21, UR26, -R8 ;  /* 0x0000001a15047c23 */ /* 0x008fe20008010808 */
[-C--:B------:R-:W-:Y:S01]  /*4860*/  ISETP.GE.AND P5, PT, R34, R231.reuse, PT ;  /* 0x000000e72200720c */ /* 0x080fe20003fa6270 */
[----:B------:R-:W-:Y:S01]  /*4870*/  MUFU.EX2 R211, R3 ;  /* 0x0000000300d37308 */ /* 0x000fe20000000800 */
[----:B------:R-:W-:Y:S01]  /*4880*/  FSEL R11, R45, -INF , !P2 ;  /* 0xff8000002d0b7808 */ /* 0x000fe20005000000 */
[----:B------:R-:W-:Y:S01]  /*4890*/  LDSM.16.MT88.4 R28, [R218+0xa000] ;  /* 0x00a00000da1c783b */ /* 0x000fe20000004200 */
[----:B------:R-:W-:Y:S02]  /*48a0*/  FSEL R53, R18, -INF , !P1 ;  /* 0xff80000012357808 */ /* 0x000fe40004800000 */
[C---:B------:R-:W-:Y:S01]  /*48b0*/  ISETP.GE.AND P4, PT, R33.reuse, R231, PT ;  /* 0x000000e72100720c */ /* 0x040fe20003f86270 */
[----:B------:R-:W-:Y:S01]  /*48c0*/  LDSM.16.MT88.4 R16, [R217+0xa000] ;  /* 0x00a00000d910783b */ /* 0x000fe20000004200 */
[-C--:B------:R-:W-:Y:S01]  /*48d0*/  ISETP.LT.OR P5, PT, R34, R227.reuse, P5 ;  /* 0x000000e32200720c */ /* 0x080fe20002fa1670 */
[----:B------:R3:W4:Y:S01]  /*48e0*/  MUFU.TANH R13, R0 ;  /* 0x00000000000d7308 */ /* 0x0007220000002400 */
[----:B------:R-:W-:Y:S01]  /*48f0*/  FSEL R15, R44, -INF , !P6 ;  /* 0xff8000002c0f7808 */ /* 0x000fe20007000000 */
[----:B-1----:R-:W1:Y:S01]  /*4900*/  SHFL.BFLY PT, R7, R5, 0x2, 0x1f ;  /* 0x0c401f0005077f89 */ /* 0x002e6200000e0000 */
[----:B------:R-:W-:-:S02]  /*4910*/  ISETP.LT.OR P4, PT, R33, R227, P4 ;  /* 0x000000e32100720c */ /* 0x000fc40002781670 */
[-C--:B------:R-:W-:Y:S01]  /*4920*/  ISETP.GE.AND P3, PT, R40, R231.reuse, PT ;  /* 0x000000e72800720c */ /* 0x080fe20003f66270 */
[----:B------:R-:W-:Y:S01]  /*4930*/  LDSM.16.MT88.4 R64, [R215+0xb000] ;  /* 0x00b00000d740783b */ /* 0x000fe20000004200 */
[----:B------:R-:W-:Y:S01]  /*4940*/  FSEL R52, R46, -INF , !P5 ;  /* 0xff8000002e347808 */ /* 0x000fe20006800000 */
[----:B------:R5:W-:Y:S01]  /*4950*/  MUFU.EX2 R224, R4 ;  /* 0x0000000400e07308 */ /* 0x000be20000000800 */
[----:B------:R-:W-:Y:S01]  /*4960*/  ISETP.GE.AND P2, PT, R35, R231, PT ;  /* 0x000000e72300720c */ /* 0x000fe20003f46270 */
[----:B------:R-:W-:Y:S01]  /*4970*/  LDSM.16.MT88.4 R80, [R218+0xb000] ;  /* 0x00b00000da50783b */ /* 0x000fe20000004200 */
[----:B------:R-:W-:Y:S02]  /*4980*/  ISETP.LT.OR P3, PT, R40, R227, P3 ;  /* 0x000000e32800720c */ /* 0x000fe40001f61670 */
[----:B------:R-:W-:Y:S01]  /*4990*/  FSEL R55, R43, -INF , !P4 ;  /* 0xff8000002b377808 */ /* 0x000fe20006000000 */
[----:B------:R-:W-:Y:S01]  /*49a0*/  LDSM.16.MT88.4 R48, [R217+0xb000] ;  /* 0x00b00000d930783b */ /* 0x000fe20000004200 */
[----:B------:R-:W-:Y:S01]  /*49b0*/  ISETP.GE.AND P1, PT, R41, R231, PT ;  /* 0x000000e72900720c */ /* 0x000fe20003f26270 */
[----:B------:R-:W4:Y:S01]  /*49c0*/  MUFU.EX2 R226, R6 ;  /* 0x0000000600e27308 */ /* 0x000f220000000800 */
[----:B---3--:R-:W-:Y:S01]  /*49d0*/  FMNMX.FTZ R0, R11, R53, !PT ;  /* 0x000000350b007209 */ /* 0x008fe20007810000 */
[----:B------:R-:W-:Y:S01]  /*49e0*/  LDSM.16.MT88.4 R152, [R213+0xa800] ;  /* 0x00a80000d598783b */ /* 0x000fe20000004200 */
[----:B------:R-:W-:-:S02]  /*49f0*/  ISETP.LT.OR P2, PT, R35, R227, P2 ;  /* 0x000000e32300720c */ /* 0x000fc40001741670 */
[----:B------:R-:W-:Y:S01]  /*4a00*/  FMNMX.FTZ R0, R15, R0, !PT ;  /* 0x000000000f007209 */ /* 0x000fe20007810000 */
[----:B------:R-:W-:Y:S01]  /*4a10*/  LDSM.16.MT88.4 R32, [R213+0xb000] ;  /* 0x00b00000d520783b */ /* 0x000fe20000004200 */
[----:B------:R-:W-:Y:S02]  /*4a20*/  FSEL R71, R42, -INF , !P3 ;  /* 0xff8000002a477808 */ /* 0x000fe40005800000 */
[----:B------:R-:W-:Y:S01]  /*4a30*/  FMNMX.FTZ R0, R52, R0, !PT ;  /* 0x0000000034007209 */ /* 0x000fe20007810000 */
[----:B-----5:R-:W-:Y:S01]  /*4a40*/  FFMA.FTZ R4, R22, UR26, -R8 ;  /* 0x0000001a16047c23 */ /* 0x020fe20008010808 */
[----:B-1----:R-:W-:Y:S01]  /*4a50*/  FMNMX.FTZ R2, R5, R7, !PT ;  /* 0x0000000705027209 */ /* 0x002fe20007810000 */
[----:B------:R-:W-:Y:S01]  /*4a60*/  LDSM.16.MT88.4 R20, [R213+0xa000] ;  /* 0x00a00000d514783b */ /* 0x000fe20000004200 */
[----:B------:R-:W-:Y:S01]  /*4a70*/  FMNMX.FTZ R0, R55, R0, !PT ;  /* 0x0000000037007209 */ /* 0x000fe20007810000 */
[----:B------:R1:W3:Y:S01]  /*4a80*/  MUFU.EX2 R210, R4 ;  /* 0x0000000400d27308 */ /* 0x0002e20000000800 */
[----:B------:R-:W-:Y:S01]  /*4a90*/  ISETP.LT.OR P1, PT, R41, R227, P1 ;  /* 0x000000e32900720c */ /* 0x000fe20000f21670 */
[----:B------:R-:W5:Y:S01]  /*4aa0*/  SHFL.BFLY PT, R3, R2, 0x1, 0x1f ;  /* 0x0c201f0002037f89 */ /* 0x000f6200000e0000 */
[----:B--2---:R-:W-:-:S02]  /*4ab0*/  FSEL R84, R36, -INF , !P2 ;  /* 0xff80000024547808 */ /* 0x004fc40005000000 */
[----:B------:R-:W-:Y:S01]  /*4ac0*/  FMNMX.FTZ R0, R71, R0, !PT ;  /* 0x0000000047007209 */ /* 0x000fe20007810000 */
[----:B------:R-:W-:Y:S01]  /*4ad0*/  LDSM.16.MT88.4 R168, [R215+0xa800] ;  /* 0x00a80000d7a8783b */ /* 0x000fe20000004200 */
[----:B----4-:R-:W-:Y:S02]  /*4ae0*/  FSEL R85, R13, -INF , !P1 ;  /* 0xff8000000d557808 */ /* 0x010fe40004800000 */
[----:B------:R-:W-:Y:S01]  /*4af0*/  FMNMX.FTZ R0, R84, R0, !PT ;  /* 0x0000000054007209 */ /* 0x000fe20007810000 */
[----:B------:R-:W-:Y:S01]  /*4b00*/  LDSM.16.MT88.4 R112, [R218+0xa800] ;  /* 0x00a80000da70783b */ /* 0x000fe20000004200 */
[----:B------:R-:W-:Y:S02]  /*4b10*/  F2FP.F16.F32.PACK_AB R6, R236, R226 ;  /* 0x000000e2ec06723e */ /* 0x000fe400000000ff */
[----:B------:R-:W-:Y:S01]  /*4b20*/  FMNMX.FTZ R0, R85, R0, !PT ;  /* 0x0000000055007209 */ /* 0x000fe20007810000 */
[----:B------:R-:W-:Y:S01]  /*4b30*/  LDSM.16.MT88.4 R96, [R217+0xa800] ;  /* 0x00a80000d960783b */ /* 0x000fe20000004200 */
[----:B-1----:R-:W-:-:S03]  /*4b40*/  FFMA.FTZ R4, R24, UR26, -R8 ;  /* 0x0000001a18047c23 */ /* 0x002fc60008010808 */
[----:B------:R-:W-:Y:S01]  /*4b50*/  LDSM.16.MT88.4 R172, [R213+0xb800] ;  /* 0x00b80000d5ac783b */ /* 0x000fe20000004200 */
[----:B---3--:R-:W-:Y:S01]  /*4b60*/  F2FP.F16.F32.PACK_AB R5, R210, R224 ;  /* 0x000000e0d205723e */ /* 0x008fe200000000ff */
[----:B------:R1:W2:Y:S02]  /*4b70*/  MUFU.EX2 R209, R4 ;  /* 0x0000000400d17308 */ /* 0x0002a40000000800 */
[----:B------:R-:W3:Y:S01]  /*4b80*/  LDSM.16.MT88.4 R24, [R215+0xa000] ;  /* 0x00a00000d718783b */ /* 0x000ee20000004200 */
[----:B-----5:R-:W-:-:S03]  /*4b90*/  FMNMX.FTZ R136, R2, R3, !PT ;  /* 0x0000000302887209 */ /* 0x020fc60007810000 */
[----:B------:R-:W-:Y:S01]  /*4ba0*/  LDSM.16.MT88.4 R176, [R215+0xb800] ;  /* 0x00b80000d7b0783b */ /* 0x000fe20000004200 */
[C---:B------:R-:W-:Y:S01]  /*4bb0*/  FSETP.NEU.FTZ.AND P1, PT, R136.reuse, -INF , PT ;  /* 0xff8000008800780b */ /* 0x040fe20003f3d000 */
[----:B------:R-:W-:Y:S02]  /*4bc0*/  FMUL.FTZ R2, R136, UR26 ;  /* 0x0000001a88027c20 */ /* 0x000fe40008410000 */
[----:B------:R-:W-:Y:S03]  /*4bd0*/  LDSM.16.MT88.4 R180, [R218+0xb800] ;  /* 0x00b80000dab4783b */ /* 0x000fe60000004200 */
[----:B------:R-:W-:Y:S01]  /*4be0*/  FSEL R2, R2, RZ, P1 ;  /* 0x000000ff02027208 */ /* 0x000fe20000800000 */
[----:B------:R-:W-:Y:S01]  /*4bf0*/  LDSM.16.MT88.4 R184, [R217+0xb800] ;  /* 0x00b80000d9b8783b */ /* 0x000fe20000004200 */
[----:B-1----:R-:W-:Y:S02]  /*4c00*/  F2FP.F16.F32.PACK_AB R4, R225, R237 ;  /* 0x000000ede104723e */ /* 0x002fe400000000ff */
[----:B--2---:R-:W-:Y:S01]  /*4c10*/  F2FP.F16.F32.PACK_AB R7, R211, R209 ;  /* 0x000000d1d307723e */ /* 0x004fe200000000ff */
[----:B------:R-:W-:-:S02]  /*4c20*/  FFMA.FTZ R3, R10, UR26, -R2 ;  /* 0x0000001a0a037c23 */ /* 0x000fc40008010802 */
[----:B------:R-:W1:Y:S02]  /*4c30*/  SHFL.BFLY PT, R10, R0, 0x2, 0x1f ;  /* 0x0c401f00000a7f89 */ /* 0x000e6400000e0000 */
[----:B------:R2:W-:Y:S02]  /*4c40*/  MUFU.EX2 R196, R3 ;  /* 0x0000000300c47308 */ /* 0x0005e40000000800 */
[C---:B------:R-:W-:Y:S06]  /*4c50*/  HMMA.16816.F32 R140, R4.reuse, R20, RZ ;  /* 0x00000014048c723c */ /* 0x040fec00000018ff */
[C---:B------:R-:W-:Y:S06]  /*4c60*/  HMMA.16816.F32 R40, R4.reuse, R28, RZ ;  /* 0x0000001c0428723c */ /* 0x040fec00000018ff */
[----:B------:R-:W-:Y:S01]  /*4c70*/  HMMA.16816.F32 R56, R4, R16, RZ ;  /* 0x000000100438723c */ /* 0x000fe200000018ff */
[----:B--2---:R-:W-:-:S05]  /*4c80*/  FFMA.FTZ R3, R47, UR26, -R9 ;  /* 0x0000001a2f037c23 */ /* 0x004fca0008010809 */
[----:B---3--:R-:W-:Y:S01]  /*4c90*/  HMMA.16816.F32 R156, R4, R24, RZ ;  /* 0x00000018049c723c */ /* 0x008fe200000018ff */
[----:B------:R2:W-:Y:S01]  /*4ca0*/  MUFU.EX2 R205, R3 ;  /* 0x0000000300cd7308 */ /* 0x0005e20000000800 */
[----:B-1----:R-:W-:-:S04]  /*4cb0*/  FMNMX.FTZ R0, R0, R10, !PT ;  /* 0x0000000a00007209 */ /* 0x002fc80007810000 */
[C---:B------:R-:W-:Y:S06]  /*4cc0*/  HMMA.16816.F32 R72, R4.reuse, R32, RZ ;  /* 0x000000200448723c */ /* 0x040fec00000018ff */
[----:B------:R-:W-:Y:S01]  /*4cd0*/  HMMA.16816.F32 R88, R4, R64, RZ ;  /* 0x000000400458723c */ /* 0x000fe200000018ff */
        /* <DEDUP_REMOVED lines=12> */
[----:B-1----:R-:W-:-:S02]  /*4da0*/  FFMA.FTZ R3, R63, UR26, -R9 ;  /* 0x0000001a3f037c23 */ /* 0x002fc40008010809 */
[----:B------:R-:W1:Y:S03]  /*4db0*/  SHFL.BFLY PT, R9, R0, 0x1, 0x1f ;  /* 0x0c201f0000097f89 */ /* 0x000e6600000e0000 */
[C---:B------:R-:W-:Y:S01]  /*4dc0*/  HMMA.16816.F32 R108, R4.reuse, R82, RZ ;  /* 0x00000052046c723c */ /* 0x040fe200000018ff */
[----:B------:R2:W3:Y:S02]  /*4dd0*/  MUFU.EX2 R207, R3 ;  /* 0x0000000300cf7308 */ /* 0x0004e40000000800 */
[----:B--2---:R-:W-:Y:S01]  /*4de0*/  FFMA.FTZ R3, R62, UR26, -R8 ;  /* 0x0000001a3e037c23 */ /* 0x004fe20008010808 */
[----:B---3--:R-:W-:Y:S02]  /*4df0*/  F2FP.F16.F32.PACK_AB R126, R207, R208 ;  /* 0x000000d0cf7e723e */ /* 0x008fe400000000ff */
[----:B------:R-:W-:Y:S03]  /*4e00*/  HMMA.16816.F32 R60, R4, R18, RZ ;  /* 0x00000012043c723c */ /* 0x000fe600000018ff */
[----:B------:R2:W-:Y:S01]  /*4e10*/  MUFU.EX2 R197, R3 ;  /* 0x0000000300c57308 */ /* 0x0005e20000000800 */
[----:B-1----:R-:W-:Y:S01]  /*4e20*/  FMNMX.FTZ R135, R0, R9, !PT ;  /* 0x0000000900877209 */ /* 0x002fe20007810000 */
[----:B------:R-:W-:-:S03]  /*4e30*/  FFMA.FTZ R0, R12, UR26, -R2 ;  /* 0x0000001a0c007c23 */ /* 0x000fc60008010802 */
[----:B------:R-:W-:-:S03]  /*4e40*/  FSETP.NEU.FTZ.AND P1, PT, R135, -INF , PT ;  /* 0xff8000008700780b */ /* 0x000fc60003f3d000 */
[----:B------:R1:W3:Y:S01]  /*4e50*/  MUFU.EX2 R133, R0 ;  /* 0x0000000000857308 */ /* 0x0002e20000000800 */
[----:B--2---:R-:W-:-:S07]  /*4e60*/  FFMA.FTZ R3, R68, UR26, -R8 ;  /* 0x0000001a44037c23 */ /* 0x004fce0008010808 */
[----:B------:R2:W4:Y:S01]  /*4e70*/  MUFU.EX2 R198, R3 ;  /* 0x0000000300c67308 */ /* 0x0005220000000800 */
[----:B-1----:R-:W-:Y:S02]  /*4e80*/  FFMA.FTZ R0, R37, UR26, -R2 ;  /* 0x0000001a25007c23 */ /* 0x002fe40008010802 */
[----:B------:R-:W-:Y:S05]  /*4e90*/  HMMA.16816.F32 R36, R4, R50, RZ ;  /* 0x000000320424723c */ /* 0x000fea00000018ff */
[----:B------:R-:W-:Y:S02]  /*4ea0*/  MUFU.EX2 R138, R0 ;  /* 0x00000000008a7308 */ /* 0x000fe40000000800 */
[----:B---3--:R-:W-:Y:S01]  /*4eb0*/  F2FP.F16.F32.PACK_AB R4, R133, R196 ;  /* 0x000000c48504723e */ /* 0x008fe200000000ff */
[----:B--2---:R-:W-:Y:S01]  /*4ec0*/  FFMA.FTZ R3, R69, UR26, -R8 ;  /* 0x0000001a45037c23 */ /* 0x004fe20008010808 */
[----:B----4-:R-:W-:-:S04]  /*4ed0*/  F2FP.F16.F32.PACK_AB R125, R198, R197 ;  /* 0x000000c5c67d723e */ /* 0x010fc800000000ff */
[----:B------:R1:W-:Y:S02]  /*4ee0*/  MUFU.EX2 R199, R3 ;  /* 0x0000000300c77308 */ /* 0x0003e40000000800 */
[----:B-1----:R-:W-:Y:S01]  /*4ef0*/  FFMA.FTZ R3, R70, UR26, -R8 ;  /* 0x0000001a46037c23 */ /* 0x002fe20008010808 */
[----:B------:R-:W-:-:S05]  /*4f00*/  FMUL.FTZ R8, R135, UR26 ;  /* 0x0000001a87087c20 */ /* 0x000fca0008410000 */
[----:B------:R1:W2:Y:S01]  /*4f10*/  MUFU.EX2 R204, R3 ;  /* 0x0000000300cc7308 */ /* 0x0002a20000000800 */
[----:B------:R-:W-:Y:S01]  /*4f20*/  FSEL R0, R8, RZ, P1 ;  /* 0x000000ff08007208 */ /* 0x000fe20000800000 */
[----:B-1----:R-:W-:Y:S01]  /*4f30*/  FFMA.FTZ R3, R54, UR26, -R2 ;  /* 0x0000001a36037c23 */ /* 0x002fe20008010802 */
[----:B--2---:R-:W-:-:S05]  /*4f40*/  F2FP.F16.F32.PACK_AB R127, R204, R199 ;  /* 0x000000c7cc7f723e */ /* 0x004fca00000000ff */
[----:B------:R1:W2:Y:S02]  /*4f50*/  MUFU.EX2 R139, R3 ;  /* 0x00000003008b7308 */ /* 0x0002a40000000800 */
        /* <DEDUP_REMOVED lines=51> */
[----:B------:R-:W-:Y:S01]  /*5290*/  HMMA.16816.F32 R16, R4, R66, RZ ;  /* 0x000000420410723c */ /* 0x000fe200000018ff */
[----:B-1----:R-:W-:-:S05]  /*52a0*/  FFMA.FTZ R2, R71, UR26, -R0 ;  /* 0x0000001a47027c23 */ /* 0x002fca0008010800 */
[C---:B------:R-:W-:Y:S01]  /*52b0*/  HMMA.16816.F32 R68, R4.reuse, R32, RZ ;  /* 0x000000200444723c */ /* 0x040fe200000018ff */
[----:B------:R1:W2:Y:S05]  /*52c0*/  MUFU.EX2 R3, R2 ;  /* 0x0000000200037308 */ /* 0x0002aa0000000800 */
[----:B------:R-:W-:Y:S01]  /*52d0*/  HMMA.16816.F32 R32, R4, R34, RZ ;  /* 0x000000220420723c */ /* 0x000fe200000018ff */
[--C-:B-1----:R-:W-:Y:S01]  /*52e0*/  FFMA.FTZ R2, R84, UR26, -R0.reuse ;  /* 0x0000001a54027c23 */ /* 0x102fe20008010800 */
[----:B------:R-:W-:Y:S01]  /*52f0*/  FFMA.FTZ R0, R85, UR26, -R0 ;  /* 0x0000001a55007c23 */ /* 0x000fe20008010800 */
[----:B--2---:R-:W-:-:S03]  /*5300*/  F2FP.F16.F32.PACK_AB R129, R3, R8 ;  /* 0x000000080381723e */ /* 0x004fc600000000ff */
[----:B------:R-:W-:Y:S01]  /*5310*/  HMMA.16816.F32 R84, R4, R64, RZ ;  /* 0x000000400454723c */ /* 0x000fe200000018ff */
[----:B------:R-:W-:Y:S06]  /*5320*/  MUFU.EX2 R2, R2 ;  /* 0x0000000200027308 */ /* 0x000fec0000000800 */
[----:B------:R-:W-:Y:S01]  /*5330*/  FADD.FTZ R7, R196, R133 ;  /* 0x00000085c4077221 */ /* 0x000fe20000010000 */
[----:B------:R-:W-:Y:S01]  /*5340*/  FADD.FTZ R6, R14, R13 ;  /* 0x0000000d0e067221 */ /* 0x000fe20000010000 */
[----:B------:R-:W-:Y:S01]  /*5350*/  FADD.FTZ R5, R237, R225 ;  /* 0x000000e1ed057221 */ /* 0x000fe20000010000 */
[----:B------:R-:W-:Y:S01]  /*5360*/  FADD.FTZ R4, R224, R210 ;  /* 0x000000d2e0047221 */ /* 0x000fe20000010000 */
        /* <DEDUP_REMOVED lines=27> */
[----:B------:R1:W-:Y:S01]  /*5520*/  STL [R1+0xc], R248 ;  /* 0x00000cf801007387 */ /* 0x0003e20000100800 */
[----:B------:R-:W-:-:S02]  /*5530*/  VIADD R226, R223, 0x800 ;  /* 0x00000800dfe27836 */ /* 0x000fc40000000000 */
[C---:B------:R-:W-:Y:S01]  /*5540*/  VIADD R225, R223.reuse, 0x1000 ;  /* 0x00001000dfe17836 */ /* 0x040fe20000000000 */
[----:B------:R1:W-:Y:S01]  /*5550*/  STL [R1+0x8], R249 ;  /* 0x000008f901007387 */ /* 0x0003e20000100800 */
[C---:B------:R-:W-:Y:S01]  /*5560*/  HMMA.16816.F32 R160, R128.reuse, R168, R160 ;  /* 0x000000a880a0723c */ /* 0x040fe200000018a0 */
[----:B------:R-:W-:Y:S02]  /*5570*/  VIADD R224, R223, 0x1800 ;  /* 0x00001800dfe07836 */ /* 0x000fe40000000000 */
        /* <DEDUP_REMOVED lines=46> */
[C---:B------:R-:W-:Y:S02]  /*5860*/  ISETP.GE.AND P0, PT, R0.reuse, R234, PT ;  /* 0x000000ea0000720c */ /* 0x040fe40003f06270 */
[C---:B------:R-:W-:Y:S01]  /*5870*/  ISETP.LT.OR P3, PT, R0.reuse, R227, P3 ;  /* 0x000000e30000720c */ /* 0x040fe20001f61670 */
[----:B------:R-:W-:Y:S01]  /*5880*/  LDGSTS.E.BYPASS.LTC128B.128 [R235+0xa800], desc[UR18][R2.64] ;  /* 0x0a80000002eb7fae */ /* 0x000fe2000b901d52 */
[----:B------:R-:W-:-:S03]  /*5890*/  ISETP.LT.OR P0, PT, R0, R230, P0 ;  /* 0x000000e60000720c */ /* 0x000fc60000701670 */
        /* <DEDUP_REMOVED lines=25> */
[C---:B------:R-:W-:Y:S06]  /*5a30*/  HMMA.16816.F32 R196, R4.reuse, R22, RZ ;  /* 0x0000001604c4723c */ /* 0x040fec00000018ff */
[----:B------:R-:W-:Y:S01]  /*5a40*/  HMMA.16816.F32 R188, R4, R30, RZ ;  /* 0x0000001e04bc723c */ /* 0x000fe200000018ff */
[----:B------:R-:W-:Y:S05]  /*5a50*/  LDSM.16.M88.4 R4, [R222] ;  /* 0x00000000de04783b */ /* 0x000fea0000000200 */
[C---:B----4-:R-:W-:Y:S06]  /*5a60*/  HMMA.16816.F32 R204, R12.reuse, R20, RZ ;  /* 0x000000140ccc723c */ /* 0x050fec00000018ff */
[C---:B------:R-:W-:Y:S01]  /*5a70*/  HMMA.16816.F32 R236, R12.reuse, R22, RZ ;  /* 0x000000160cec723c */ /* 0x040fe200000018ff */
[----:B------:R-:W2:Y:S05]  /*5a80*/  LDSM.16.M88.4 R20, [R222+0x2000] ;  /* 0x00200000de14783b */ /* 0x000eaa0000000200 */
[C---:B------:R-:W-:Y:S06]  /*5a90*/  HMMA.16816.F32 R184, R12.reuse, R28, RZ ;  /* 0x0000001c0cb8723c */ /* 0x040fec00000018ff */
[----:B------:R-:W-:Y:S01]  /*5aa0*/  HMMA.16816.F32 R208, R12, R30, RZ ;  /* 0x0000001e0cd0723c */ /* 0x000fe200000018ff */
[----:B------:R-:W-:Y:S04]  /*5ab0*/  LDSM.16.M88.4 R12, [R220+0x2000] ;  /* 0x00200000dc0c783b */ /* 0x000fe80000000200 */
[----:B------:R-:W3:Y:S01]  /*5ac0*/  LDSM.16.M88.4 R28, [R219] ;  /* 0x00000000db1c783b */ /* 0x000ee20000000200 */
[C---:B-----5:R-:W-:Y:S06]  /*5ad0*/  HMMA.16816.F32 R240, R16.reuse, R32, R200 ;  /* 0x0000002010f0723c */ /* 0x060fec00000018c8 */
[C---:B-1----:R-:W-:Y:S06]  /*5ae0*/  HMMA.16816.F32 R200, R16.reuse, R172, R192 ;  /* 0x000000ac10c8723c */ /* 0x042fec00000018c0 */
[C---:B------:R-:W-:Y:S06]  /*5af0*/  HMMA.16816.F32 R196, R16.reuse, R34, R196 ;  /* 0x0000002210c4723c */ /* 0x040fec00000018c4 */
[----:B------:R-:W-:Y:S01]  /*5b00*/  HMMA.16816.F32 R192, R16, R174, R188 ;  /* 0x000000ae10c0723c */ /* 0x000fe200000018bc */
[----:B------:R-:W-:Y:S05]  /*5b10*/  LDSM.16.M88.4 R16, [R220] ;  /* 0x00000000dc10783b */ /* 0x000fea0000000200 */
[C---:B------:R-:W-:Y:S06]  /*5b20*/  HMMA.16816.F32 R188, R24.reuse, R32, R204 ;  /* 0x0000002018bc723c */ /* 0x040fec00000018cc */
[C---:B------:R-:W-:Y:S06]  /*5b30*/  HMMA.16816.F32 R184, R24.reuse, R172, R184 ;  /* 0x000000ac18b8723c */ /* 0x040fec00000018b8 */
[C---:B------:R-:W-:Y:S06]  /*5b40*/  HMMA.16816.F32 R32, R24.reuse, R34, R236 ;  /* 0x000000221820723c */ /* 0x040fec00000018ec */
[----:B------:R-:W-:Y:S01]  /*5b50*/  HMMA.16816.F32 R24, R24, R174, R208 ;  /* 0x000000ae1818723c */ /* 0x000fe200000018d0 */
[----:B------:R-:W1:Y:S05]  /*5b60*/  LDSM.16.M88.4 R172, [R219+0x800] ;  /* 0x00080000dbac783b */ /* 0x000e6a0000000200 */
[C---:B--2---:R-:W-:Y:S06]  /*5b70*/  HMMA.16816.F32 R208, R20.reuse, R180, R240 ;  /* 0x000000b414d0723c */ /* 0x044fec00000018f0 */
        /* <DEDUP_REMOVED lines=8> */
[----:B------:R-:W-:Y:S05]  /*5c00*/  LDSM.16.M88.4 R184, [R212+0x9800] ;  /* 0x00980000d4b8783b */ /* 0x000fea0000000200 */
[----:B------:R-:W-:Y:S01]  /*5c10*/  HMMA.16816.F32 R188, R4, R178, R24 ;  /* 0x000000b204bc723c */ /* 0x000fe20000001818 */
[----:B------:R-:W4:Y:S04]  /*5c20*/  LDSM.16.M88.4 R4, [R214+0x6000] ;  /* 0x00600000d604783b */ /* 0x000f280000000200 */
[----:B------:R-:W-:Y:S01]  /*5c30*/  LDSM.16.M88.4 R24, [R216+0x6000] ;  /* 0x00600000d818783b */ /* 0x000fe20000000200 */
[C---:B---3--:R-:W-:Y:S06]  /*5c40*/  HMMA.16816.F32 R176, R12.reuse, R28, R208 ;  /* 0x0000001c0cb0723c */ /* 0x048fec00000018d0 */
[C---:B------:R-:W-:Y:S06]  /*5c50*/  HMMA.16816.F32 R236, R12.reuse, R30, R204 ;  /* 0x0000001e0cec723c */ /* 0x040fec00000018cc */
[C---:B-1----:R-:W-:Y:S06]  /*5c60*/  HMMA.16816.F32 R208, R12.reuse, R172, R240 ;  /* 0x000000ac0cd0723c */ /* 0x042fec00000018f0 */
[----:B------:R-:W-:Y:S06]  /*5c70*/  HMMA.16816.F32 R200, R12, R174, R200 ;  /* 0x000000ae0cc8723c */ /* 0x000fec00000018c8 */
[C---:B------:R-:W-:Y:S06]  /*5c80*/  HMMA.16816.F32 R12, R16.reuse, R28, R196 ;  /* 0x0000001c100c723c */ /* 0x040fec00000018c4 */
[C---:B------:R-:W-:Y:S01]  /*5c90*/  HMMA.16816.F32 R192, R16.reuse, R30, R192 ;  /* 0x0000001e10c0723c */ /* 0x040fe200000018c0 */
[----:B------:R-:W-:Y:S05]  /*5ca0*/  LDSM.16.M88.4 R28, [R216+0x4000] ;  /* 0x00400000d81c783b */ /* 0x000fea0000000200 */
[C---:B------:R-:W-:Y:S01]  /*5cb0*/  HMMA.16816.F32 R204, R16.reuse, R172, R180 ;  /* 0x000000ac10cc723c */ /* 0x040fe200000018b4 */
[----:B------:R-:W1:Y:S05]  /*5cc0*/  LDSM.16.M88.4 R180, [R225] ;  /* 0x00000000e1b4783b */ /* 0x000e6a0000000200 */
[----:B------:R-:W-:Y:S01]  /*5cd0*/  HMMA.16816.F32 R196, R16, R174, R188 ;  /* 0x000000ae10c4723c */ /* 0x000fe200000018bc */
[----:B------:R-:W-:Y:S05]  /*5ce0*/  LDSM.16.M88.4 R172, [R221+0x9000] ;  /* 0x00900000ddac783b */ /* 0x000fea0000000200 */
[-C--:B--2---:R-:W-:Y:S01]  /*5cf0*/  HMMA.16816.F32 R16, R20, R32.reuse, R12 ;  /* 0x000000201410723c */ /* 0x084fe2000000180c */
[----:B------:R-:W2:Y:S05]  /*5d00*/  LDSM.16.M88.4 R12, [R222+0x4000] ;  /* 0x00400000de0c783b */ /* 0x000eaa0000000200 */
[C---:B----4-:R-:W-:Y:S06]  /*5d10*/  HMMA.16816.F32 R176, R4.reuse, R32, R176 ;  /* 0x0000002004b0723c */ /* 0x050fec00000018b0 */
[-C--:B------:R-:W-:Y:S06]  /*5d20*/  HMMA.16816.F32 R236, R4, R34.reuse, R236 ;  /* 0x0000002204ec723c */ /* 0x080fec00000018ec */
[----:B------:R-:W-:Y:S06]  /*5d30*/  HMMA.16816.F32 R192, R20, R34, R192 ;  /* 0x0000002214c0723c */ /* 0x000fec00000018c0 */
[----:B------:R-:W-:Y:S06]  /*5d40*/  HMMA.16816.F32 R240, R4, R184, R208 ;  /* 0x000000b804f0723c */ /* 0x000fec00000018d0 */
[----:B-1----:R-:W-:Y:S01]  /*5d50*/  HMMA.16816.F32 R32, R28, R180, R16 ;  /* 0x000000b41c20723c */ /* 0x002fe20000001810 */
[----:B------:R-:W-:Y:S05]  /*5d60*/  LDSM.16.M88.4 R16, [R220+0x4000] ;  /* 0x00400000dc10783b */ /* 0x000fea0000000200 */
[----:B------:R-:W-:Y:S01]  /*5d70*/  HMMA.16816.F32 R244, R4, R186, R200 ;  /* 0x000000ba04f4723c */ /* 0x000fe200000018c8 */
[----:B------:R-:W1:Y:S05]  /*5d80*/  LDSM.16.M88.4 R4, [R222+0x6000] ;  /* 0x00600000de04783b */ /* 0x000e6a0000000200 */
[----:B------:R-:W-:Y:S01]  /*5d90*/  HMMA.16816.F32 R188, R24, R180, R176 ;  /* 0x000000b418bc723c */ /* 0x000fe200000018b0 */
[----:B------:R-:W3:Y:S05]  /*5da0*/  LDSM.16.M88.4 R176, [R219+0x1000] ;  /* 0x00100000dbb0783b */ /* 0x000eea0000000200 */
[C---:B------:R-:W-:Y:S06]  /*5db0*/  HMMA.16816.F32 R204, R20.reuse, R184, R204 ;  /* 0x000000b814cc723c */ /* 0x040fec00000018cc */
[----:B------:R-:W-:Y:S01]  /*5dc0*/  HMMA.16816.F32 R208, R20, R186, R196 ;  /* 0x000000ba14d0723c */ /* 0x000fe200000018c4 */
[----:B------:R-:W-:Y:S05]  /*5dd0*/  LDSM.16.M88.4 R20, [R220+0x6000] ;  /* 0x00600000dc14783b */ /* 0x000fea0000000200 */
[----:B--2---:R-:W-:Y:S01]  /*5de0*/  HMMA.16816.F32 R184, R12, R172, R32 ;  /* 0x000000ac0cb8723c */ /* 0x004fe20000001820 */
[----:B------:R-:W2:Y:S05]  /*5df0*/  LDSM.16.M88.4 R32, [R224] ;  /* 0x00000000e020783b */ /* 0x000eaa0000000200 */
[-C--:B------:R-:W-:Y:S06]  /*5e00*/  HMMA.16816.F32 R192, R28, R182.reuse, R192 ;  /* 0x000000b61cc0723c */ /* 0x080fec00000018c0 */
[----:B------:R-:W-:Y:S06]  /*5e10*/  HMMA.16816.F32 R180, R24, R182, R236 ;  /* 0x000000b618b4723c */ /* 0x000fec00000018ec */
[----:B-1----:R-:W-:Y:S06]  /*5e20*/  HMMA.16816.F32 R188, R4, R172, R188 ;  /* 0x000000ac04bc723c */ /* 0x002fec00000018bc */
[----:B---3--:R-:W-:Y:S06]  /*5e30*/  HMMA.16816.F32 R196, R16, R176, R184 ;  /* 0x000000b010c4723c */ /* 0x008fec00000018b8 */
[-C--:B------:R-:W-:Y:S06]  /*5e40*/  HMMA.16816.F32 R184, R12, R174.reuse, R192 ;  /* 0x000000ae0cb8723c */ /* 0x080fec00000018c0 */
[----:B------:R-:W-:Y:S01]  /*5e50*/  HMMA.16816.F32 R180, R4, R174, R180 ;  /* 0x000000ae04b4723c */ /* 0x000fe200000018b4 */
[----:B------:R-:W1:Y:S05]  /*5e60*/  LDSM.16.M88.4 R172, [R221+0x9800] ;  /* 0x00980000ddac783b */ /* 0x000e6a0000000200 */
[----:B--2---:R-:W-:Y:S06]  /*5e70*/  HMMA.16816.F32 R192, R28, R32, R204 ;  /* 0x000000201cc0723c */ /* 0x004fec00000018cc */
[----:B------:R-:W-:Y:S01]  /*5e80*/  HMMA.16816.F32 R200, R20, R176, R188 ;  /* 0x000000b014c8723c */ /* 0x000fe200000018bc */
[----:B------:R-:W-:Y:S01]  /*5e90*/  FMUL.FTZ R196, R196, UR23 ;  /* 0x00000017c4c47c20 */ /* 0x000fe20008410000 */
[----:B------:R-:W-:Y:S01]  /*5ea0*/  FMUL.FTZ R197, R197, UR23 ;  /* 0x00000017c5c57c20 */ /* 0x000fe20008410000 */
[----:B------:R-:W-:Y:S01]  /*5eb0*/  FMUL.FTZ R198, R198, UR23 ;  /* 0x00000017c6c67c20 */ /* 0x000fe20008410000 */
[----:B------:R-:W-:-:S02]  /*5ec0*/  FMUL.FTZ R199, R199, UR23 ;  /* 0x00000017c7c77c20 */ /* 0x000fc40008410000 */
[C---:B------:R-:W-:Y:S01]  /*5ed0*/  HMMA.16816.F32 R204, R24.reuse, R32, R240 ;  /* 0x0000002018cc723c */ /* 0x040fe200000018f0 */
[----:B------:R-:W2:Y:S05]  /*5ee0*/  MUFU.TANH R196, R196 ;  /* 0x000000c400c47308 */ /* 0x000eaa0000002400 */
[----:B------:R-:W-:Y:S01]  /*5ef0*/  HMMA.16816.F32 R188, R24, R34, R244 ;  /* 0x0000002218bc723c */ /* 0x000fe200000018f4 */
[----:B------:R-:W3:Y:S01]  /*5f00*/  LDSM.16.M88.4 R24, [R219+0x1800] ;  /* 0x00180000db18783b */ /* 0x000ee20000000200 */
[----:B------:R-:W-:-:S04]  /*5f10*/  DEPBAR.LE SB0, 0x0 ;  /* 0x000080000000791a */ /* 0x000fc80000000000 */
[----:B------:R-:W-:Y:S01]  /*5f20*/  HMMA.16816.F32 R28, R28, R34, R208 ;  /* 0x000000221c1c723c */ /* 0x000fe200000018d0 */
[----:B------:R-:W-:Y:S05]  /*5f30*/  MUFU.TANH R197, R197 ;  /* 0x000000c500c57308 */ /* 0x000fea0000002400 */
[----:B------:R-:W-:Y:S01]  /*5f40*/  HMMA.16816.F32 R184, R16, R178, R184 ;  /* 0x000000b210b8723c */ /* 0x000fe200000018b8 */
[----:B------:R-:W-:Y:S01]  /*5f50*/  FMUL.FTZ R200, R200, UR23 ;  /* 0x00000017c8c87c20 */ /* 0x000fe20008410000 */
[----:B------:R-:W-:Y:S01]  /*5f60*/  FMUL.FTZ R202, R202, UR23 ;  /* 0x00000017caca7c20 */ /* 0x000fe20008410000 */
[----:B------:R-:W4:Y:S01]  /*5f70*/  MUFU.TANH R198, R198 ;  /* 0x000000c600c67308 */ /* 0x000f220000002400 */
[----:B------:R-:W-:Y:S01]  /*5f80*/  FMUL.FTZ R201, R201, UR23 ;  /* 0x00000017c9c97c20 */ /* 0x000fe20008410000 */
[----:B------:R-:W-:Y:S01]  /*5f90*/  FMUL.FTZ R203, R203, UR23 ;  /* 0x00000017cbcb7c20 */ /* 0x000fe20008410000 */
[----:B-1----:R-:W-:Y:S05]  /*5fa0*/  HMMA.16816.F32 R32, R12, R172, R192 ;  /* 0x000000ac0c20723c */ /* 0x002fea00000018c0 */
[----:B------:R-:W1:Y:S01]  /*5fb0*/  MUFU.TANH R200, R200 ;  /* 0x000000c800c87308 */ /* 0x000e620000002400 */
[----:B------:R-:W-:Y:S06]  /*5fc0*/  HMMA.16816.F32 R176, R20, R178, R180 ;  /* 0x000000b214b0723c */ /* 0x000fec00000018b4 */
[C---:B------:R-:W-:Y:S01]  /*5fd0*/  HMMA.16816.F32 R180, R4.reuse, R172, R204 ;  /* 0x000000ac04b4723c */ /* 0x040fe200000018cc */
[----:B------:R-:W5:Y:S05]  /*5fe0*/  MUFU.TANH R202, R202 ;  /* 0x000000ca00ca7308 */ /* 0x000f6a0000002400 */
[-C--:B------:R-:W-:Y:S01]  /*5ff0*/  HMMA.16816.F32 R188, R4, R174.reuse, R188 ;  /* 0x000000ae04bc723c */ /* 0x080fe200000018bc */
[----:B------:R-:W-:Y:S01]  /*6000*/  FMUL.FTZ R185, R185, UR23 ;  /* 0x00000017b9b97c20 */ /* 0x000fe20008410000 */
[----:B------:R-:W-:Y:S01]  /*6010*/  FMUL.FTZ R186, R186, UR23 ;  /* 0x00000017baba7c20 */ /* 0x000fe20008410000 */
[----:B------:R-:W5:Y:S01]  /*6020*/  MUFU.TANH R199, R199 ;  /* 0x000000c700c77308 */ /* 0x000f620000002400 */
[----:B------:R-:W-:Y:S01]  /*6030*/  FMUL.FTZ R184, R184, UR23 ;  /* 0x00000017b8b87c20 */ /* 0x000fe20008410000 */
[----:B------:R-:W-:Y:S01]  /*6040*/  FMUL.FTZ R187, R187, UR23 ;  /* 0x00000017bbbb7c20 */ /* 0x000fe20008410000 */
[----:B------:R-:W-:Y:S05]  /*6050*/  HMMA.16816.F32 R172, R12, R174, R28 ;  /* 0x000000ae0cac723c */ /* 0x000fea000000181c */
[----:B------:R-:W-:Y:S01]  /*6060*/  MUFU.TANH R185, R185 ;  /* 0x000000b900b97308 */ /* 0x000fe20000002400 */
[-C--:B---3--:R-:W-:Y:S01]  /*6070*/  HMMA.16816.F32 R4, R16, R24.reuse, R32 ;  /* 0x000000181004723c */ /* 0x088fe20000001820 */
[----:B------:R-:W-:Y:S01]  /*6080*/  FMUL.FTZ R176, R176, UR23 ;  /* 0x00000017b0b07c20 */ /* 0x000fe20008410000 */
[----:B------:R-:W-:Y:S01]  /*6090*/  FMUL.FTZ R178, R178, UR23 ;  /* 0x00000017b2b27c20 */ /* 0x000fe20008410000 */
[----:B--2---:R-:W-:Y:S01]  /*60a0*/  FSEL R13, R196, -INF , !P6 ;  /* 0xff800000c40d7808 */ /* 0x004fe20007000000 */
[----:B------:R-:W-:Y:S01]  /*60b0*/  FMUL.FTZ R138, R177, UR23 ;  /* 0x00000017b18a7c20 */ /* 0x000fe20008410000 */
[----:B------:R-:W-:Y:S01]  /*60c0*/  ISETP.GE.AND P6, PT, R0, R233, PT ;  /* 0x000000e90000720c */ /* 0x000fe20003fc6270 */
[----:B------:R-:W-:Y:S01]  /*60d0*/  HMMA.16816.F32 R180, R20, R24, R180 ;  /* 0x0000001814b4723c */ /* 0x000fe200000018b4 */
[----:B------:R-:W2:Y:S01]  /*60e0*/  MUFU.TANH R186, R186 ;  /* 0x000000ba00ba7308 */ /* 0x000ea20000002400 */
[----:B----4-:R-:W-:Y:S01]  /*60f0*/  FSEL R31, R198, -INF , !P3 ;  /* 0xff800000c61f7808 */ /* 0x010fe20005800000 */
[----:B------:R-:W-:Y:S01]  /*6100*/  FMUL.FTZ R139, R179, UR23 ;  /* 0x00000017b38b7c20 */ /* 0x000fe20008410000 */
[----:B------:R-:W-:-:S02]  /*6110*/  ISETP.LT.OR P6, PT, R0, R229, P6 ;  /* 0x000000e50000720c */ /* 0x000fc400037c1670 */
[----:B------:R-:W-:Y:S01]  /*6120*/  FSEL R30, R197, -INF , !P4 ;  /* 0xff800000c51e7808 */ /* 0x000fe20006000000 */
[-C--:B------:R-:W-:Y:S01]  /*6130*/  HMMA.16816.F32 R32, R20, R26.reuse, R188 ;  /* 0x0000001a1420723c */ /* 0x080fe200000018bc */
[----:B-1----:R-:W-:Y:S01]  /*6140*/  FSEL R25, R200, -INF , !P0 ;  /* 0xff800000c8197808 */ /* 0x002fe20004000000 */
[----:B------:R-:W1:Y:S01]  /*6150*/  MUFU.TANH R176, R176 ;  /* 0x000000b000b07308 */ /* 0x000e620000002400 */
[----:B-----5:R-:W-:Y:S02]  /*6160*/  FSEL R29, R202, -INF , !P6 ;  /* 0xff800000ca1d7808 */ /* 0x020fe40007000000 */
[C---:B------:R-:W-:Y:S01]  /*6170*/  ISETP.GE.AND P3, PT, R2.reuse, R232, PT ;  /* 0x000000e80200720c */ /* 0x040fe20003f66270 */
[----:B------:R-:W-:Y:S01]  /*6180*/  HMMA.16816.F32 R172, R16, R26, R172 ;  /* 0x0000001a10ac723c */ /* 0x000fe200000018ac */
[C---:B------:R-:W-:Y:S02]  /*6190*/  ISETP.GE.AND P0, PT, R2.reuse, R231, PT ;  /* 0x000000e70200720c */ /* 0x040fe40003f06270 */
[----:B------:R-:W-:Y:S01]  /*61a0*/  ISETP.GE.AND P6, PT, R2, R234, PT ;  /* 0x000000ea0200720c */ /* 0x000fe20003fc6270 */
[----:B------:R-:W3:Y:S01]  /*61b0*/  MUFU.TANH R178, R178 ;  /* 0x000000b200b27308 */ /* 0x000ee20000002400 */
[----:B------:R-:W-:Y:S01]  /*61c0*/  FMUL.FTZ R4, R4, UR23 ;  /* 0x0000001704047c20 */ /* 0x000fe20008410000 */
[----:B------:R-:W-:Y:S01]  /*61d0*/  ISETP.GE.AND P4, PT, R2, R233, PT ;  /* 0x000000e90200720c */ /* 0x000fe20003f86270 */
[----:B------:R-:W-:Y:S01]  /*61e0*/  FMUL.FTZ R7, R7, UR23 ;  /* 0x0000001707077c20 */ /* 0x000fe20008410000 */
[----:B------:R-:W-:Y:S01]  /*61f0*/  FSEL R18, R199, -INF , !P2 ;  /* 0xff800000c7127808 */ /* 0x000fe20005000000 */
[----:B------:R-:W-:Y:S01]  /*6200*/  FMUL.FTZ R6, R6, UR23 ;  /* 0x0000001706067c20 */ /* 0x000fe20008410000 */
[----:B------:R-:W-:Y:S01]  /*6210*/  ISETP.GE.AND P2, PT, R3, R232, PT ;  /* 0x000000e80300720c */ /* 0x000fe20003f46270 */
[----:B------:R-:W-:Y:S01]  /*6220*/  FMUL.FTZ R5, R5, UR23 ;  /* 0x0000001705057c20 */ /* 0x000fe20008410000 */
[----:B------:R-:W4:Y:S01]  /*6230*/  MUFU.TANH R201, R201 ;  /* 0x000000c900c97308 */ /* 0x000f220000002400 */
[C---:B------:R-:W-:Y:S01]  /*6240*/  ISETP.LT.OR P3, PT, R2.reuse, R228, P3 ;  /* 0x000000e40200720c */ /* 0x040fe20001f61670 */
[----:B------:R-:W-:Y:S01]  /*6250*/  FMUL.FTZ R132, R181, UR23 ;  /* 0x00000017b5847c20 */ /* 0x000fe20008410000 */
[----:B------:R-:W-:Y:S01]  /*6260*/  ISETP.LT.OR P0, PT, R2, R227, P0 ;  /* 0x000000e30200720c */ /* 0x000fe20000701670 */
[----:B------:R-:W-:Y:S01]  /*6270*/  FMUL.FTZ R133, R180, UR23 ;  /* 0x00000017b4857c20 */ /* 0x000fe20008410000 */
[----:B------:R-:W-:-:S02]  /*6280*/  ISETP.LT.OR P6, PT, R2, R230, P6 ;  /* 0x000000e60200720c */ /* 0x000fc400037c1670 */
[----:B------:R-:W-:Y:S01]  /*6290*/  ISETP.LT.OR P4, PT, R2, R229, P4 ;  /* 0x000000e50200720c */ /* 0x000fe20002781670 */
[----:B------:R-:W5:Y:S01]  /*62a0*/  MUFU.TANH R203, R203 ;  /* 0x000000cb00cb7308 */ /* 0x000f620000002400 */
[----:B------:R-:W-:Y:S01]  /*62b0*/  VIADD R2, R0, 0x10 ;  /* 0x0000001000027836 */ /* 0x000fe20000000000 */
[----:B------:R-:W-:Y:S02]  /*62c0*/  ISETP.LT.OR P2, PT, R3, R228, P2 ;  /* 0x000000e40300720c */ /* 0x000fe40001741670 */
[----:B--2---:R-:W-:Y:S01]  /*62d0*/  FSEL R16, R186, -INF , !P0 ;  /* 0xff800000ba107808 */ /* 0x004fe20004000000 */
[----:B------:R-:W-:Y:S01]  /*62e0*/  FMUL.FTZ R21, R174, UR23 ;  /* 0x00000017ae157c20 */ /* 0x000fe20008410000 */
[----:B-1----:R-:W-:Y:S01]  /*62f0*/  FSEL R17, R176, -INF , !P6 ;  /* 0xff800000b0117808 */ /* 0x002fe20007000000 */
[----:B------:R-:W-:Y:S01]  /*6300*/  FMUL.FTZ R20, R175, UR23 ;  /* 0x00000017af147c20 */ /* 0x000fe20008410000 */
[----:B------:R-:W1:Y:S01]  /*6310*/  MUFU.TANH R184, R184 ;  /* 0x000000b800b87308 */ /* 0x000e620000002400 */
[----:B---3--:R-:W-:-:S02]  /*6320*/  FSEL R19, R178, -INF , !P4 ;  /* 0xff800000b2137808 */ /* 0x008fc40006000000 */
[----:B------:R-:W-:Y:S02]  /*6330*/  FSEL R12, R185, -INF , !P2 ;  /* 0xff800000b90c7808 */ /* 0x000fe40005000000 */
[C---:B------:R-:W-:Y:S02]  /*6340*/  ISETP.GE.AND P0, PT, R2.reuse, R232, PT ;  /* 0x000000e80200720c */ /* 0x040fe40003f06270 */
[C---:B------:R-:W-:Y:S01]  /*6350*/  ISETP.GE.AND P6, PT, R2.reuse, R231, PT ;  /* 0x000000e70200720c */ /* 0x040fe20003fc6270 */
[----:B------:R2:W3:Y:S01]  /*6360*/  MUFU.TANH R14, R4 ;  /* 0x00000004000e7308 */ /* 0x0004e20000002400 */
[C---:B------:R-:W-:Y:S02]  /*6370*/  ISETP.GE.AND P4, PT, R2.reuse, R234, PT ;  /* 0x000000ea0200720c */ /* 0x040fe40003f86270 */
[----:B------:R-:W-:Y:S02]  /*6380*/  ISETP.GE.AND P2, PT, R2, R233, PT ;  /* 0x000000e90200720c */ /* 0x000fe40003f46270 */
[----:B----4-:R-:W-:-:S02]  /*6390*/  FSEL R24, R201, -INF , !P1 ;  /* 0xff800000c9187808 */ /* 0x010fc40004800000 */
[----:B------:R-:W-:Y:S01]  /*63a0*/  ISETP.GE.AND P1, PT, R3, R231, PT ;  /* 0x000000e70300720c */ /* 0x000fe20003f26270 */
[----:B------:R-:W4:Y:S01]  /*63b0*/  MUFU.TANH R9, R187 ;  /* 0x000000bb00097308 */ /* 0x000f220000002400 */
[C---:B------:R-:W-:Y:S02]  /*63c0*/  ISETP.LT.OR P0, PT, R2.reuse, R228, P0 ;  /* 0x000000e40200720c */ /* 0x040fe40000701670 */
[C---:B------:R-:W-:Y:S02]  /*63d0*/  ISETP.LT.OR P6, PT, R2.reuse, R227, P6 ;  /* 0x000000e30200720c */ /* 0x040fe400037c1670 */
[C---:B------:R-:W-:Y:S02]  /*63e0*/  ISETP.LT.OR P4, PT, R2.reuse, R230, P4 ;  /* 0x000000e60200720c */ /* 0x040fe40002781670 */
[----:B------:R-:W-:Y:S01]  /*63f0*/  ISETP.LT.OR P2, PT, R2, R229, P2 ;  /* 0x000000e50200720c */ /* 0x000fe20001741670 */
[----:B------:R4:W4:Y:S01]  /*6400*/  MUFU.TANH R8, R6 ;  /* 0x0000000600087308 */ /* 0x0009220000002400 */
[----:B------:R-:W-:Y:S01]  /*6410*/  VIADD R2, R0, 0x11 ;  /* 0x0000001100027836 */ /* 0x000fe20000000000 */
[----:B--2---:R-:W-:-:S02]  /*6420*/  FMNMX.FTZ R4, R136, R13, !PT ;  /* 0x0000000d88047209 */ /* 0x004fc40007810000 */
[----:B-----5:R-:W-:Y:S02]  /*6430*/  FSEL R28, R203, -INF , !P5 ;  /* 0xff800000cb1c7808 */ /* 0x020fe40006800000 */
[----:B-1----:R-:W-:Y:S02]  /*6440*/  FSEL R15, R184, -INF , !P3 ;  /* 0xff800000b80f7808 */ /* 0x002fe40005800000 */
[----:B------:R-:W1:Y:S01]  /*6450*/  MUFU.TANH R7, R7 ;  /* 0x0000000700077308 */ /* 0x000e620000002400 */
[C---:B------:R-:W-:Y:S02]  /*6460*/  ISETP.GE.AND P5, PT, R3.reuse, R234, PT ;  /* 0x000000ea0300720c */ /* 0x040fe40003fa6270 */
[C---:B------:R-:W-:Y:S02]  /*6470*/  ISETP.GE.AND P3, PT, R3.reuse, R233, PT ;  /* 0x000000e90300720c */ /* 0x040fe40003f66270 */
[----:B------:R-:W-:Y:S02]  /*6480*/  ISETP.LT.OR P1, PT, R3, R227, P1 ;  /* 0x000000e30300720c */ /* 0x000fe40000f21670 */
[----:B---3--:R-:W-:Y:S01]  /*6490*/  FSEL R181, R14, -INF , !P0 ;  /* 0xff8000000eb57808 */ /* 0x008fe20004000000 */
[----:B------:R2:W3:Y:S01]  /*64a0*/  MUFU.TANH R177, R5 ;  /* 0x0000000500b17308 */ /* 0x0004e20000002400 */
[----:B----4-:R-:W-:Y:S01]  /*64b0*/  FMUL.FTZ R6, R172, UR23 ;  /* 0x00000017ac067c20 */ /* 0x010fe20008410000 */
[----:B------:R-:W-:-:S02]  /*64c0*/  ISETP.GE.AND P0, PT, R2, R231, PT ;  /* 0x000000e70200720c */ /* 0x000fc40003f06270 */
[----:B------:R-:W-:Y:S02]  /*64d0*/  FMNMX.FTZ R4, R30, R4, !PT ;  /* 0x000000041e047209 */ /* 0x000fe40007810000 */
[C---:B------:R-:W-:Y:S02]  /*64e0*/  ISETP.LT.OR P5, PT, R3.reuse, R230, P5 ;  /* 0x000000e60300720c */ /* 0x040fe40002fa1670 */
[----:B------:R-:W4:Y:S01]  /*64f0*/  MUFU.TANH R6, R6 ;  /* 0x0000000600067308 */ /* 0x000f220000002400 */
[----:B------:R-:W-:Y:S01]  /*6500*/  ISETP.LT.OR P3, PT, R3, R229, P3 ;  /* 0x000000e50300720c */ /* 0x000fe20001f61670 */
[C---:B------:R-:W-:Y:S01]  /*6510*/  VIADD R3, R0.reuse, 0x18 ;  /* 0x0000001800037836 */ /* 0x040fe20000000000 */
[----:B------:R-:W-:Y:S01]  /*6520*/  FSEL R9, R9, -INF , !P1 ;  /* 0xff80000009097808 */ /* 0x000fe20004800000 */
[----:B------:R-:W-:Y:S01]  /*6530*/  VIADD R0, R0, 0x19 ;  /* 0x0000001900007836 */ /* 0x000fe20000000000 */
[C---:B------:R-:W-:Y:S02]  /*6540*/  ISETP.GE.AND P1, PT, R2.reuse, R232, PT ;  /* 0x000000e80200720c */ /* 0x040fe40003f26270 */
[----:B------:R-:W-:Y:S01]  /*6550*/  FMNMX.FTZ R4, R15, R4, !PT ;  /* 0x000000040f047209 */ /* 0x000fe20007810000 */
[----:B------:R-:W-:Y:S01]  /*6560*/  MUFU.TANH R138, R138 ;  /* 0x0000008a008a7308 */ /* 0x000fe20000002400 */
[----:B--2---:R-:W-:Y:S01]  /*6570*/  FMUL.FTZ R5, R173, UR23 ;  /* 0x00000017ad057c20 */ /* 0x004fe20008410000 */
[----:B------:R-:W-:-:S02]  /*6580*/  ISETP.LT.OR P0, PT, R2, R227, P0 ;  /* 0x000000e30200720c */ /* 0x000fc40000701670 */
[----:B------:R-:W-:Y:S02]  /*6590*/  ISETP.LT.OR P1, PT, R2, R228, P1 ;  /* 0x000000e40200720c */ /* 0x000fe40000f21670 */
[----:B------:R-:W-:Y:S02]  /*65a0*/  FSEL R200, R8, -INF , !P6 ;  /* 0xff80000008c87808 */ /* 0x000fe40007000000 */
[----:B------:R-:W2:Y:S01]  /*65b0*/  MUFU.TANH R5, R5 ;  /* 0x0000000500057308 */ /* 0x000ea20000002400 */
[----:B------:R-:W-:Y:S02]  /*65c0*/  ISETP.GE.AND P6, PT, R3, R232, PT ;  /* 0x000000e80300720c */ /* 0x000fe40003fc6270 */
[----:B------:R-:W-:Y:S02]  /*65d0*/  FMNMX.FTZ R4, R12, R4, !PT ;  /* 0x000000040c047209 */ /* 0x000fe40007810000 */
[----:B-1----:R-:W-:Y:S02]  /*65e0*/  FSEL R201, R7, -INF , !P0 ;  /* 0xff80000007c97808 */ /* 0x002fe40004000000 */
[----:B------:R-:W-:Y:S01]  /*65f0*/  PLOP3.LUT P0, PT, PT, PT, UP0, 0x80, 0x0 ;  /* 0x000000000000781c */ /* 0x000fe20003f0f008 */
[----:B------:R-:W1:Y:S01]  /*6600*/  MUFU.TANH R139, R139 ;  /* 0x0000008b008b7308 */ /* 0x000e620000002400 */
[----:B---3--:R-:W-:-:S02]  /*6610*/  FSEL R188, R177, -INF , !P1 ;  /* 0xff800000b1bc7808 */ /* 0x008fc40004800000 */
[C---:B------:R-:W-:Y:S02]  /*6620*/  ISETP.GE.AND P1, PT, R0.reuse, R232, PT ;  /* 0x000000e80000720c */ /* 0x040fe40003f26270 */
[----:B------:R-:W-:Y:S02]  /*6630*/  ISETP.LT.OR P6, PT, R3, R228, P6 ;  /* 0x000000e40300720c */ /* 0x000fe400037c1670 */
[----:B------:R-:W-:Y:S01]  /*6640*/  FMNMX.FTZ R4, R181, R4, !PT ;  /* 0x00000004b5047209 */ /* 0x000fe20007810000 */
[----:B------:R-:W3:Y:S01]  /*6650*/  MUFU.TANH R133, R133 ;  /* 0x0000008500857308 */ /* 0x000ee20000002400 */
[----:B------:R-:W-:Y:S01]  /*6660*/  BAR.SYNC.DEFER_BLOCKING 0x0 ;  /* 0x0000000000007b1d */ /* 0x000fe20000010000 */
[----:B------:R-:W-:Y:S02]  /*6670*/  ISETP.LT.OR P1, PT, R0, R228, P1 ;  /* 0x000000e40000720c */ /* 0x000fe40000f21670 */
[----:B----4-:R-:W-:Y:S02]  /*6680*/  FSEL R189, R6, -INF , !P6 ;  /* 0xff80000006bd7808 */ /* 0x010fe40007000000 */
[----:B------:R-:W-:-:S02]  /*6690*/  FMNMX.FTZ R4, R188, R4, !PT ;  /* 0x00000004bc047209 */ /* 0x000fc40007810000 */
[----:B------:R-:W4:Y:S01]  /*66a0*/  MUFU.TANH R132, R132 ;  /* 0x0000008400847308 */ /* 0x000f220000002400 */
[----:B--2---:R-:W-:Y:S02]  /*66b0*/  FSEL R190, R5, -INF , !P1 ;  /* 0xff80000005be7808 */ /* 0x004fe40004800000 */
[----:B------:R-:W-:Y:S02]  /*66c0*/  FMNMX.FTZ R4, R189, R4, !PT ;  /* 0x00000004bd047209 */ /* 0x000fe40007810000 */
[----:B------:R-:W-:Y:S02]  /*66d0*/  ISETP.GE.AND P6, PT, R3, R231, PT ;  /* 0x000000e70300720c */ /* 0x000fe40003fc6270 */
[----:B------:R-:W-:Y:S01]  /*66e0*/  FMNMX.FTZ R14, R135, R31, !PT ;  /* 0x0000001f870e7209 */ /* 0x000fe20007810000 */
[----:B------:R-:W2:Y:S01]  /*66f0*/  MUFU.TANH R21, R21 ;  /* 0x0000001500157308 */ /* 0x000ea20000002400 */
[----:B------:R-:W-:-:S07]  /*6700*/  FMNMX.FTZ R8, R190, R4, !PT ;  /* 0x00000004be087209 */ /* 0x000fce0007810000 */
[----:B------:R-:W1:Y:S01]  /*6710*/  MUFU.TANH R20, R20 ;  /* 0x0000001400147308 */ /* 0x000e620000002400 */
[----:B---34-:R-:W-:Y:S05]  /*6720*/  @!P0 BRA `(.L_x_2377) ;  /* 0x0000000000688947 */ /* 0x018fea0003800000 */
[----:B------:R-:W3:Y:S04]  /*6730*/  LDL.64 R236, [R1+0x20] ;  /* 0x0000200001ec7983 */ /* 0x000ee80000100a00 */
        /* <DEDUP_REMOVED lines=8> */
[----:B------:R-:W-:Y:S01]  /*67c0*/  UIADD3 UR4, UR29, UR4, URZ ;  /* 0x000000041d047290 */ /* 0x000fe2000fffe03f */
[----:B------:R-:W-:-:S05]  /*67d0*/  ULDC.64 UR6, c[0x0][0x218] ;  /* 0x0000860000067ab9 */ /* 0x000fca0000000a00 */
[----:B------:R-:W-:Y:S01]  /*67e0*/  IMAD.U32 R4, RZ, RZ, UR4 ;  /* 0x00000004ff047e24 */ /* 0x000fe2000f8e00ff */
[----:B---3--:R-:W-:-:S04]  /*67f0*/  LEA R5, P1, R5, R236, 0x5 ;  /* 0x000000ec05057211 */ /* 0x008fc800078228ff */
[----:B----4-:R-:W-:Y:S02]  /*6800*/  LEA.HI.X R6, R6, R239, R4, 0x5, P1 ;  /* 0x000000ef06067211 */ /* 0x010fe400008f2c04 */
        /* <DEDUP_REMOVED lines=12> */
.L_x_2377:
[----:B---3--:R-:W-:Y:S01]  /*68d0*/  FMNMX.FTZ R4, R18, R14, !PT ;  /* 0x0000000e12047209 */ /* 0x008fe20007810000 */
[----:B------:R-:W3:Y:S01]  /*68e0*/  SHFL.BFLY PT, R6, R8, 0x2, 0x1f ;  /* 0x0c401f0008067f89 */ /* 0x000ee200000e0000 */
[----:B------:R-:W-:Y:S01]  /*68f0*/  ISETP.GE.AND P1, PT, R0, R231, PT ;  /* 0x000000e70000720c */ /* 0x000fe20003f26270 */
[----:B------:R-:W-:Y:S01]  /*6900*/  FMUL.FTZ R5, R182, UR23 ;  /* 0x00000017b6057c20 */ /* 0x000fe20008410000 */
[----:B------:R-:W-:Y:S01]  /*6910*/  FMNMX.FTZ R4, R16, R4, !PT ;  /* 0x0000000410047209 */ /* 0x000fe20007810000 */
[----:B------:R-:W-:Y:S01]  /*6920*/  FMUL.FTZ R7, R34, UR23 ;  /* 0x0000001722077c20 */ /* 0x000fe20008410000 */
[-C--:B------:R-:W-:Y:S01]  /*6930*/  ISETP.LT.OR P6, PT, R3, R227.reuse, P6 ;  /* 0x000000e30300720c */ /* 0x080fe200037c1670 */
[----:B------:R4:W5:Y:S01]  /*6940*/  MUFU.TANH R178, R5 ;  /* 0x0000000500b27308 */ /* 0x0009620000002400 */
[----:B------:R-:W-:Y:S01]  /*6950*/  ISETP.LT.OR P1, PT, R0, R227, P1 ;  /* 0x000000e30000720c */ /* 0x000fe20000f21670 */
[----:B------:R-:W-:Y:S01]  /*6960*/  LDSM.16.MT88.4 R172, [R217+0xa000] ;  /* 0x00a00000d9ac783b */ /* 0x000fe20000004200 */
[----:B------:R-:W-:-:S02]  /*6970*/  FMNMX.FTZ R4, R9, R4, !PT ;  /* 0x0000000409047209 */ /* 0x000fc40007810000 */
[----:B--2---:R-:W-:Y:S02]  /*6980*/  FSEL R191, R21, -INF , !P6 ;  /* 0xff80000015bf7808 */ /* 0x004fe40007000000 */
[----:B-1----:R-:W-:Y:S01]  /*6990*/  FSEL R182, R20, -INF , !P1 ;  /* 0xff80000014b67808 */ /* 0x002fe20004800000 */
[----:B------:R-:W-:Y:S01]  /*69a0*/  FMUL.FTZ R20, R35, UR23 ;  /* 0x0000001723147c20 */ /* 0x000fe20008410000 */
[C---:B------:R-:W-:Y:S01]  /*69b0*/  ISETP.GE.AND P6, PT, R2.reuse, R234, PT ;  /* 0x000000ea0200720c */ /* 0x040fe20003fc6270 */
[----:B------:R-:W-:Y:S01]  /*69c0*/  MUFU.TANH R23, R7 ;  /* 0x0000000700177308 */ /* 0x000fe20000002400 */
[----:B------:R-:W-:Y:S02]  /*69d0*/  ISETP.GE.AND P1, PT, R2, R233, PT ;  /* 0x000000e90200720c */ /* 0x000fe40003f26270 */
[----:B------:R-:W-:Y:S02]  /*69e0*/  FMNMX.FTZ R4, R200, R4, !PT ;  /* 0x00000004c8047209 */ /* 0x000fe40007810000 */
[----:B------:R-:W-:-:S02]  /*69f0*/  ISETP.LT.OR P6, PT, R2, R230, P6 ;  /* 0x000000e60200720c */ /* 0x000fc400037c1670 */
[----:B------:R-:W-:Y:S01]  /*6a00*/  ISETP.LT.OR P1, PT, R2, R229, P1 ;  /* 0x000000e50200720c */ /* 0x000fe20000f21670 */
[----:B----4-:R-:W-:Y:S01]  /*6a10*/  FMUL.FTZ R5, R32, UR23 ;  /* 0x0000001720057c20 */ /* 0x010fe20008410000 */
[----:B------:R-:W-:Y:S01]  /*6a20*/  FMNMX.FTZ R2, R201, R4, !PT ;  /* 0x00000004c9027209 */ /* 0x000fe20007810000 */
[----:B------:R-:W-:Y:S01]  /*6a30*/  FMUL.FTZ R4, R33, UR23 ;  /* 0x0000001721047c20 */ /* 0x000fe20008410000 */
[----:B------:R-:W-:Y:S01]  /*6a40*/  FSEL R177, R133, -INF , !P4 ;  /* 0xff80000085b17808 */ /* 0x000fe20006000000 */
[----:B------:R1:W2:Y:S01]  /*6a50*/  MUFU.TANH R32, R5 ;  /* 0x0000000500207308 */ /* 0x0002a20000002400 */
[----:B------:R-:W-:Y:S02]  /*6a60*/  FMNMX.FTZ R2, R191, R2, !PT ;  /* 0x00000002bf027209 */ /* 0x000fe40007810000 */
[----:B-----5:R-:W-:Y:S02]  /*6a70*/  FSEL R178, R178, -INF , !P2 ;  /* 0xff800000b2b27808 */ /* 0x020fe40005000000 */
[----:B------:R-:W-:-:S02]  /*6a80*/  FMNMX.FTZ R22, R182, R2, !PT ;  /* 0x00000002b6167209 */ /* 0x000fc40007810000 */
[----:B---3--:R-:W-:Y:S01]  /*6a90*/  FMNMX.FTZ R2, R8, R6, !PT ;  /* 0x0000000608027209 */ /* 0x008fe20007810000 */
[----:B------:R3:W-:Y:S01]  /*6aa0*/  MUFU.TANH R26, R4 ;  /* 0x00000004001a7308 */ /* 0x0007e20000002400 */
[----:B------:R-:W-:Y:S01]  /*6ab0*/  FSEL R6, R138, -INF , !P5 ;  /* 0xff8000008a067808 */ /* 0x000fe20006800000 */
[----:B------:R-:W4:Y:S01]  /*6ac0*/  SHFL.BFLY PT, R8, R22, 0x2, 0x1f ;  /* 0x0c401f0016087f89 */ /* 0x000f2200000e0000 */
[CC--:B------:R-:W-:Y:S02]  /*6ad0*/  ISETP.GE.AND P5, PT, R3.reuse, R234.reuse, PT ;  /* 0x000000ea0300720c */ /* 0x0c0fe40003fa6270 */
[C---:B------:R-:W-:Y:S01]  /*6ae0*/  ISETP.GE.AND P4, PT, R0.reuse, R234, PT ;  /* 0x000000ea0000720c */ /* 0x040fe20003f86270 */
[----:B------:R-:W5:Y:S01]  /*6af0*/  SHFL.BFLY PT, R14, R2, 0x1, 0x1f ;  /* 0x0c201f00020e7f89 */ /* 0x000f6200000e0000 */
[----:B------:R-:W-:Y:S01]  /*6b00*/  ISETP.LT.OR P5, PT, R3, R230, P5 ;  /* 0x000000e60300720c */ /* 0x000fe20002fa1670 */
[----:B------:R-:W-:Y:S01]  /*6b10*/  MUFU.TANH R20, R20 ;  /* 0x0000001400147308 */ /* 0x000fe20000002400 */
[----:B-1----:R-:W-:Y:S01]  /*6b20*/  FMUL.FTZ R5, R183, UR23 ;  /* 0x00000017b7057c20 */ /* 0x002fe20008410000 */
[----:B------:R-:W-:-:S02]  /*6b30*/  ISETP.GE.AND P2, PT, R0, R233, PT ;  /* 0x000000e90000720c */ /* 0x000fc40003f46270 */
[----:B--2---:R-:W-:Y:S02]  /*6b40*/  FSEL R183, R32, -INF , !P5 ;  /* 0xff80000020b77808 */ /* 0x004fe40006800000 */
[C---:B------:R-:W-:Y:S01]  /*6b50*/  ISETP.GE.AND P5, PT, R3.reuse, R233, PT ;  /* 0x000000e90300720c */ /* 0x040fe20003fa6270 */
[----:B------:R-:W-:Y:S01]  /*6b60*/  LDSM.16.MT88.4 R32, [R213+0xa000] ;  /* 0x00a00000d520783b */ /* 0x000fe20000004200 */
[----:B------:R1:W2:Y:S01]  /*6b70*/  MUFU.TANH R27, R5 ;  /* 0x00000005001b7308 */ /* 0x0002a20000002400 */
[----:B---3--:R-:W-:Y:S02]  /*6b80*/  FMNMX.FTZ R4, R134, R25, !PT ;  /* 0x0000001986047209 */ /* 0x008fe40007810000 */
[----:B------:R-:W-:Y:S02]  /*6b90*/  ISETP.LT.OR P5, PT, R3, R229, P5 ;  /* 0x000000e50300720c */ /* 0x000fe40002fa1670 */
[----:B------:R-:W-:Y:S02]  /*6ba0*/  FMNMX.FTZ R4, R24, R4, !PT ;  /* 0x0000000418047209 */ /* 0x000fe40007810000 */
[----:B------:R-:W-:-:S02]  /*6bb0*/  ISETP.LT.OR P4, PT, R0, R230, P4 ;  /* 0x000000e60000720c */ /* 0x000fc40002781670 */
[----:B------:R-:W-:Y:S02]  /*6bc0*/  FMNMX.FTZ R4, R17, R4, !PT ;  /* 0x0000000411047209 */ /* 0x000fe40007810000 */
[----:B----4-:R-:W-:Y:S02]  /*6bd0*/  FMNMX.FTZ R3, R22, R8, !PT ;  /* 0x0000000816037209 */ /* 0x010fe40007810000 */
[----:B------:R-:W-:Y:S02]  /*6be0*/  FMNMX.FTZ R4, R6, R4, !PT ;  /* 0x0000000406047209 */ /* 0x000fe40007810000 */
[----:B-----5:R-:W-:Y:S02]  /*6bf0*/  FMNMX.FTZ R238, R2, R14, !PT ;  /* 0x0000000e02ee7209 */ /* 0x020fe40007810000 */
[----:B------:R-:W-:Y:S02]  /*6c00*/  FMNMX.FTZ R21, R177, R4, !PT ;  /* 0x00000004b1157209 */ /* 0x000fe40007810000 */
[----:B------:R-:W-:Y:S01]  /*6c10*/  FMNMX.FTZ R4, R137, R29, !PT ;  /* 0x0000001d89047209 */ /* 0x000fe20007810000 */
[----:B------:R-:W-:Y:S01]  /*6c20*/  FMUL.FTZ R14, R238, UR26 ;  /* 0x0000001aee0e7c20 */ /* 0x000fe20008410000 */
[----:B-1----:R-:W-:-:S02]  /*6c30*/  FSEL R5, R139, -INF , !P3 ;  /* 0xff8000008b057808 */ /* 0x002fc40005800000 */
[----:B------:R-:W-:Y:S02]  /*6c40*/  FMNMX.FTZ R4, R28, R4, !PT ;  /* 0x000000041c047209 */ /* 0x000fe40007810000 */
[----:B--2---:R-:W-:Y:S02]  /*6c50*/  FSEL R203, R27, -INF , !P1 ;  /* 0xff8000001bcb7808 */ /* 0x004fe40004800000 */
[----:B------:R-:W-:Y:S02]  /*6c60*/  FMNMX.FTZ R7, R19, R4, !PT ;  /* 0x0000000413077209 */ /* 0x000fe40007810000 */
[----:B------:R-:W-:Y:S02]  /*6c70*/  ISETP.LT.OR P1, PT, R0, R229, P2 ;  /* 0x000000e50000720c */ /* 0x000fe40001721670 */
[----:B------:R-:W-:Y:S02]  /*6c80*/  FMNMX.FTZ R8, R5, R7, !PT ;  /* 0x0000000705087209 */ /* 0x000fe40007810000 */
[----:B------:R-:W-:-:S02]  /*6c90*/  FSEL R208, R23, -INF , !P5 ;  /* 0xff80000017d07808 */ /* 0x000fc40006800000 */
[----:B------:R-:W-:Y:S02]  /*6ca0*/  FMNMX.FTZ R2, R178, R8, !PT ;  /* 0x00000008b2027209 */ /* 0x000fe40007810000 */
[----:B------:R-:W-:Y:S01]  /*6cb0*/  FSEL R176, R132, -INF , !P6 ;  /* 0xff80000084b07808 */ /* 0x000fe20007000000 */
[----:B------:R-:W1:Y:S01]  /*6cc0*/  SHFL.BFLY PT, R8, R3, 0x1, 0x1f ;  /* 0x0c201f0003087f89 */ /* 0x000e6200000e0000 */
[----:B------:R-:W-:Y:S02]  /*6cd0*/  FMNMX.FTZ R0, R203, R2, !PT ;  /* 0x00000002cb007209 */ /* 0x000fe40007810000 */
[----:B------:R-:W-:Y:S02]  /*6ce0*/  FSEL R209, R20, -INF , !P1 ;  /* 0xff80000014d17808 */ /* 0x000fe40004800000 */
[----:B------:R-:W-:Y:S02]  /*6cf0*/  FMNMX.FTZ R0, R208, R0, !PT ;  /* 0x00000000d0007209 */ /* 0x000fe40007810000 */
[----:B------:R-:W-:-:S02]  /*6d00*/  FMNMX.FTZ R21, R176, R21, !PT ;  /* 0x00000015b0157209 */ /* 0x000fc40007810000 */
[----:B------:R-:W-:Y:S02]  /*6d10*/  FMNMX.FTZ R0, R209, R0, !PT ;  /* 0x00000000d1007209 */ /* 0x000fe40007810000 */
[----:B------:R-:W-:Y:S02]  /*6d20*/  FSEL R202, R26, -INF , !P4 ;  /* 0xff8000001aca7808 */ /* 0x000fe40006000000 */
[----:B------:R-:W-:Y:S01]  /*6d30*/  FMNMX.FTZ R21, R183, R21, !PT ;  /* 0x00000015b7157209 */ /* 0x000fe20007810000 */
[----:B------:R-:W2:Y:S01]  /*6d40*/  SHFL.BFLY PT, R20, R0, 0x2, 0x1f ;  /* 0x0c401f0000147f89 */ /* 0x000ea200000e0000 */
[----:B------:R-:W-:Y:S02]  /*6d50*/  FSETP.NEU.FTZ.AND P4, PT, R238, -INF , PT ;  /* 0xff800000ee00780b */ /* 0x000fe40003f9d000 */
[----:B------:R-:W-:Y:S02]  /*6d60*/  FMNMX.FTZ R4, R202, R21, !PT ;  /* 0x00000015ca047209 */ /* 0x000fe40007810000 */
[----:B------:R-:W-:-:S02]  /*6d70*/  FSEL R14, R14, RZ, P4 ;  /* 0x000000ff0e0e7208 */ /* 0x000fc40002000000 */
[----:B------:R-:W-:Y:S01]  /*6d80*/  MOV R184, R250 ;  /* 0x000000fa00b87202 */ /* 0x000fe20000000f00 */
[----:B------:R-:W3:Y:S01]  /*6d90*/  SHFL.BFLY PT, R7, R4, 0x2, 0x1f ;  /* 0x0c401f0004077f89 */ /* 0x000ee200000e0000 */
[----:B------:R-:W-:Y:S01]  /*6da0*/  MOV R185, R249 ;  /* 0x000000f900b97202 */ /* 0x000fe20000000f00 */
[--C-:B------:R-:W-:Y:S01]  /*6db0*/  FFMA.FTZ R13, R13, UR26, -R14.reuse ;  /* 0x0000001a0d0d7c23 */ /* 0x100fe2000801080e */
[----:B-1----:R-:W-:Y:S01]  /*6dc0*/  FMNMX.FTZ R239, R3, R8, !PT ;  /* 0x0000000803ef7209 */ /* 0x002fe20007810000 */
[--C-:B------:R-:W-:Y:S01]  /*6dd0*/  FFMA.FTZ R12, R12, UR26, -R14.reuse ;  /* 0x0000001a0c0c7c23 */ /* 0x100fe2000801080e */
[--C-:B------:R-:W-:Y:S01]  /*6de0*/  FFMA.FTZ R30, R30, UR26, -R14.reuse ;  /* 0x0000001a1e1e7c23 */ /* 0x100fe2000801080e */
[----:B------:R1:W-:Y:S01]  /*6df0*/  MUFU.EX2 R250, R13 ;  /* 0x0000000d00fa7308 */ /* 0x0003e20000000800 */
[----:B------:R-:W-:Y:S01]  /*6e00*/  FSETP.NEU.FTZ.AND P3, PT, R239, -INF , PT ;  /* 0xff800000ef00780b */ /* 0x000fe20003f7d000 */
[----:B------:R-:W-:Y:S01]  /*6e10*/  FFMA.FTZ R15, R15, UR26, -R14 ;  /* 0x0000001a0f0f7c23 */ /* 0x000fe2000801080e */
[----:B------:R-:W-:-:S05]  /*6e20*/  MOV R186, R248 ;  /* 0x000000f800ba7202 */ /* 0x000fca0000000f00 */
[----:B------:R-:W-:Y:S01]  /*6e30*/  MUFU.EX2 R251, R12 ;  /* 0x0000000c00fb7308 */ /* 0x000fe20000000800 */
[----:B--2---:R-:W-:Y:S02]  /*6e40*/  FMNMX.FTZ R0, R0, R20, !PT ;  /* 0x0000001400007209 */ /* 0x004fe40007810000 */
[----:B------:R-:W-:Y:S04]  /*6e50*/  LDSM.16.MT88.4 R20, [R213+0xb000] ;  /* 0x00b00000d514783b */ /* 0x000fe80000004200 */
[----:B------:R-:W2:Y:S01]  /*6e60*/  SHFL.BFLY PT, R3, R0, 0x1, 0x1f ;  /* 0x0c201f0000037f89 */ /* 0x000ea200000e0000 */
[----:B-1----:R-:W-:Y:S01]  /*6e70*/  FMUL.FTZ R13, R239, UR26 ;  /* 0x0000001aef0d7c20 */ /* 0x002fe20008410000 */
[----:B---3--:R-:W-:Y:S01]  /*6e80*/  FMNMX.FTZ R2, R4, R7, !PT ;  /* 0x0000000704027209 */ /* 0x008fe20007810000 */
[----:B------:R-:W-:Y:S03]  /*6e90*/  MUFU.EX2 R249, R30 ;  /* 0x0000001e00f97308 */ /* 0x000fe60000000800 */
[----:B------:R-:W-:Y:S01]  /*6ea0*/  FSEL R13, R13, RZ, P3 ;  /* 0x000000ff0d0d7208 */ /* 0x000fe20001800000 */
[----:B------:R-:W1:Y:S04]  /*6eb0*/  SHFL.BFLY PT, R4, R2, 0x1, 0x1f ;  /* 0x0c201f0002047f89 */ /* 0x000e6800000e0000 */
[--C-:B------:R-:W-:Y:S01]  /*6ec0*/  FFMA.FTZ R9, R9, UR26, -R13.reuse ;  /* 0x0000001a09097c23 */ /* 0x100fe2000801080d */
[--C-:B------:R-:W-:Y:S01]  /*6ed0*/  FFMA.FTZ R31, R31, UR26, -R13.reuse ;  /* 0x0000001a1f1f7c23 */ /* 0x100fe2000801080d */
[--C-:B------:R-:W-:Y:S01]  /*6ee0*/  FFMA.FTZ R18, R18, UR26, -R13.reuse ;  /* 0x0000001a12127c23 */ /* 0x100fe2000801080d */
[----:B------:R-:W-:Y:S01]  /*6ef0*/  FFMA.FTZ R16, R16, UR26, -R13 ;  /* 0x0000001a10107c23 */ /* 0x000fe2000801080d */
[----:B------:R3:W-:Y:S08]  /*6f00*/  MUFU.EX2 R247, R9 ;  /* 0x0000000900f77308 */ /* 0x0007f00000000800 */
[----:B------:R-:W-:Y:S01]  /*6f10*/  MUFU.EX2 R245, R31 ;  /* 0x0000001f00f57308 */ /* 0x000fe20000000800 */
[----:B--2---:R-:W-:-:S02]  /*6f20*/  FMNMX.FTZ R236, R0, R3, !PT ;  /* 0x0000000300ec7209 */ /* 0x004fc40007810000 */
[----:B------:R-:W-:Y:S02]  /*6f30*/  FSEL R3, R238, RZ, P4 ;  /* 0x000000ffee037208 */ /* 0x000fe40002000000 */
[----:B------:R-:W-:Y:S02]  /*6f40*/  FSETP.NEU.FTZ.AND P1, PT, R236, -INF , PT ;  /* 0xff800000ec00780b */ /* 0x000fe40003f3d000 */
[----:B-1----:R-:W-:Y:S01]  /*6f50*/  FMNMX.FTZ R237, R2, R4, !PT ;  /* 0x0000000402ed7209 */ /* 0x002fe20007810000 */
[----:B---3--:R-:W-:Y:S01]  /*6f60*/  FMUL.FTZ R9, R236, UR26 ;  /* 0x0000001aec097c20 */ /* 0x008fe20008410000 */
[----:B------:R-:W-:Y:S02]  /*6f70*/  MUFU.EX2 R244, R18 ;  /* 0x0000001200f47308 */ /* 0x000fe40000000800 */
[C---:B------:R-:W-:Y:S01]  /*6f80*/  FSETP.NEU.FTZ.AND P2, PT, R237.reuse, -INF , PT ;  /* 0xff800000ed00780b */ /* 0x040fe20003f5d000 */
[----:B------:R-:W-:Y:S01]  /*6f90*/  FMUL.FTZ R12, R237, UR26 ;  /* 0x0000001aed0c7c20 */ /* 0x000fe20008410000 */
[----:B------:R-:W-:-:S02]  /*6fa0*/  FSEL R9, R9, RZ, P1 ;  /* 0x000000ff09097208 */ /* 0x000fc40000800000 */
[----:B------:R-:W-:Y:S02]  /*6fb0*/  FSEL R2, R237, RZ, P2 ;  /* 0x000000ffed027208 */ /* 0x000fe40001000000 */
[----:B------:R-:W-:Y:S01]  /*6fc0*/  FSEL R12, R12, RZ, P2 ;  /* 0x000000ff0c0c7208 */ /* 0x000fe20001000000 */
[--C-:B------:R-:W-:Y:S01]  /*6fd0*/  FFMA.FTZ R0, R5, UR26, -R9.reuse ;  /* 0x0000001a05007c23 */ /* 0x100fe20008010809 */
[--C-:B------:R-:W-:Y:S01]  /*6fe0*/  FFMA.FTZ R29, R29, UR26, -R9.reuse ;  /* 0x0000001a1d1d7c23 */ /* 0x100fe20008010809 */
[----:B------:R-:W-:Y:S01]  /*6ff0*/  FADD.FTZ R2, R134, -R2 ;  /* 0x8000000286027221 */ /* 0x000fe20000010000 */
[--C-:B------:R-:W-:Y:S01]  /*7000*/  FFMA.FTZ R28, R28, UR26, -R9.reuse ;  /* 0x0000001a1c1c7c23 */ /* 0x100fe20008010809 */
[----:B------:R1:W-:Y:S01]  /*7010*/  MUFU.EX2 R179, R0 ;  /* 0x0000000000b37308 */ /* 0x0003e20000000800 */
[--C-:B------:R-:W-:Y:S01]  /*7020*/  FFMA.FTZ R25, R25, UR26, -R12.reuse ;  /* 0x0000001a19197c23 */ /* 0x100fe2000801080c */
[----:B------:R-:W-:Y:S01]  /*7030*/  FMUL.FTZ R2, R2, UR26 ;  /* 0x0000001a02027c20 */ /* 0x000fe20008410000 */
[--C-:B------:R-:W-:Y:S01]  /*7040*/  FFMA.FTZ R24, R24, UR26, -R12.reuse ;  /* 0x0000001a18187c23 */ /* 0x100fe2000801080c */
[--C-:B------:R-:W-:Y:S01]  /*7050*/  FFMA.FTZ R17, R17, UR26, -R12.reuse ;  /* 0x0000001a11117c23 */ /* 0x100fe2000801080c */
[----:B------:R-:W-:Y:S01]  /*7060*/  FFMA.FTZ R19, R19, UR26, -R9 ;  /* 0x0000001a13137c23 */ /* 0x000fe20008010809 */
[----:B------:R-:W-:-:S02]  /*7070*/  FFMA.FTZ R6, R6, UR26, -R12 ;  /* 0x0000001a06067c23 */ /* 0x000fc4000801080c */
[----:B------:R2:W3:Y:S08]  /*7080*/  MUFU.EX2 R8, R2 ;  /* 0x0000000200087308 */ /* 0x0004f00000000800 */
[----:B------:R-:W-:Y:S01]  /*7090*/  MUFU.EX2 R246, R16 ;  /* 0x0000001000f67308 */ /* 0x000fe20000000800 */
[----:B-1----:R-:W-:-:S05]  /*70a0*/  FSEL R0, R236, RZ, P1 ;  /* 0x000000ffec007208 */ /* 0x002fca0000800000 */
[----:B------:R-:W-:Y:S02]  /*70b0*/  FADD.FTZ R0, R137, -R0 ;  /* 0x8000000089007221 */ /* 0x000fe40000010000 */
        /* <DEDUP_REMOVED lines=16> */
[----:B------:R-:W-:Y:S01]  /*71c0*/  MUFU.EX2 R243, R17 ;  /* 0x0000001100f37308 */ /* 0x000fe20000000800 */
[-C--:B------:R-:W-:Y:S01]  /*71d0*/  FMUL.FTZ R164, R164, R8.reuse ;  /* 0x00000008a4a47220 */ /* 0x080fe20000410000 */
[-C--:B------:R-:W-:Y:S01]  /*71e0*/  FMUL.FTZ R165, R165, R8.reuse ;  /* 0x00000008a5a57220 */ /* 0x080fe20000410000 */
[-C--:B------:R-:W-:Y:S01]  /*71f0*/  FMUL.FTZ R40, R40, R8.reuse ;  /* 0x0000000828287220 */ /* 0x080fe20000410000 */
[-C--:B------:R-:W-:Y:S01]  /*7200*/  FMUL.FTZ R41, R41, R8.reuse ;  /* 0x0000000829297220 */ /* 0x080fe20000410000 */
[-C--:B------:R-:W-:Y:S01]  /*7210*/  FMUL.FTZ R44, R44, R8.reuse ;  /* 0x000000082c2c7220 */ /* 0x080fe20000410000 */
[-C--:B------:R-:W-:Y:S01]  /*7220*/  FMUL.FTZ R45, R45, R8.reuse ;  /* 0x000000082d2d7220 */ /* 0x080fe20000410000 */
[----:B------:R-:W-:Y:S01]  /*7230*/  FMUL.FTZ R56, R56, R8 ;  /* 0x0000000838387220 */ /* 0x000fe20000410000 */
[----:B------:R-:W-:Y:S01]  /*7240*/  MUFU.EX2 R210, R29 ;  /* 0x0000001d00d27308 */ /* 0x000fe20000000800 */
[----:B--2---:R-:W-:Y:S01]  /*7250*/  LDSM.16.MT88.4 R24, [R218+0xb000] ;  /* 0x00b00000da18783b */ /* 0x004fe20000004200 */
[----:B---3--:R-:W-:Y:S01]  /*7260*/  F2FP.F16.F32.PACK_AB R4, R241, R242 ;  /* 0x000000f2f104723e */ /* 0x008fe200000000ff */
[-C--:B------:R-:W-:Y:S01]  /*7270*/  FMUL.FTZ R57, R57, R8.reuse ;  /* 0x0000000839397220 */ /* 0x080fe20000410000 */
[-C--:B------:R-:W-:Y:S01]  /*7280*/  FMUL.FTZ R60, R60, R8.reuse ;  /* 0x000000083c3c7220 */ /* 0x080fe20000410000 */
[-C--:B------:R-:W-:Y:S01]  /*7290*/  FMUL.FTZ R61, R61, R8.reuse ;  /* 0x000000083d3d7220 */ /* 0x080fe20000410000 */
[-C--:B------:R-:W-:Y:S01]  /*72a0*/  FMUL.FTZ R72, R72, R8.reuse ;  /* 0x0000000848487220 */ /* 0x080fe20000410000 */
[-C--:B------:R-:W-:Y:S01]  /*72b0*/  FMUL.FTZ R73, R73, R8.reuse ;  /* 0x0000000849497220 */ /* 0x080fe20000410000 */
[----:B------:R2:W3:Y:S01]  /*72c0*/  MUFU.EX2 R211, R28 ;  /* 0x0000001c00d37308 */ /* 0x0004e20000000800 */
        /* <DEDUP_REMOVED lines=14> */
[----:B------:R-:W-:Y:S01]  /*73b0*/  FMUL.FTZ R125, R125, R8 ;  /* 0x000000087d7d7220 */ /* 0x000fe20000410000 */
[----:B------:R-:W4:Y:S01]  /*73c0*/  MUFU.EX2 R180, R6 ;  /* 0x0000000600b47308 */ /* 0x000f220000000800 */
[----:B--2---:R-:W-:Y:S01]  /*73d0*/  LDSM.16.MT88.4 R28, [R217+0xb000] ;  /* 0x00b00000d91c783b */ /* 0x004fe20000004200 */
[----:B---3--:R-:W-:-:S06]  /*73e0*/  F2FP.F16.F32.PACK_AB R5, R211, R210 ;  /* 0x000000d2d305723e */ /* 0x008fcc00000000ff */
[----:B------:R-:W2:Y:S01]  /*73f0*/  MUFU.EX2 R3, R3 ;  /* 0x0000000300037308 */ /* 0x000ea20000000800 */
[----:B-----5:R-:W3:Y:S01]  /*7400*/  LDSM.16.MT88.4 R16, [R215+0xb000] ;  /* 0x00b00000d710783b */ /* 0x020ee20000004200 */
[----:B-1----:R-:W-:-:S06]  /*7410*/  F2FP.F16.F32.PACK_AB R7, R179, R240 ;  /* 0x000000f0b307723e */ /* 0x002fcc00000000ff */
[----:B------:R-:W-:Y:S01]  /*7420*/  MUFU.EX2 R248, R15 ;  /* 0x0000000f00f87308 */ /* 0x000fe20000000800 */
[----:B----4-:R-:W-:-:S07]  /*7430*/  F2FP.F16.F32.PACK_AB R6, R180, R243 ;  /* 0x000000f3b406723e */ /* 0x010fce00000000ff */
        /* <DEDUP_REMOVED lines=35> */
[-C--:B-1----:R-:W-:Y:S01]  /*7670*/  FMUL.FTZ R144, R144, R2.reuse ;  /* 0x0000000290907220 */ /* 0x082fe20000410000 */
[----:B------:R-:W-:Y:S01]  /*7680*/  FMUL.FTZ R145, R145, R2 ;  /* 0x0000000291917220 */ /* 0x000fe20000410000 */
[-C--:B--2---:R-:W-:Y:S01]  /*7690*/  FMUL.FTZ R146, R146, R0.reuse ;  /* 0x0000000092927220 */ /* 0x084fe20000410000 */
[----:B------:R-:W-:Y:S01]  /*76a0*/  FMUL.FTZ R147, R147, R0 ;  /* 0x0000000093937220 */ /* 0x000fe20000410000 */
[----:B------:R-:W-:Y:S01]  /*76b0*/  FFMA.FTZ R15, R177, UR26, -R12 ;  /* 0x0000001ab10f7c23 */ /* 0x000fe2000801080c */
        /* <DEDUP_REMOVED lines=54> */
[C---:B---3--:R-:W-:Y:S01]  /*7a20*/  HMMA.16816.F32 R88, R4.reuse, R16, R88 ;  /* 0x000000100458723c */ /* 0x048fe20000001858 */
        /* <DEDUP_REMOVED lines=18> */
[----:B------:R-:W-:-:S05]  /*7b50*/  FFMA.FTZ R3, R252, R3, R210 ;  /* 0x00000003fc037223 */ /* 0x000fca00000100d2 */
        /* <DEDUP_REMOVED lines=9> */
[C---:B------:R-:W-:Y:S01]  /*7bf0*/  HMMA.16816.F32 R144, R4.reuse, R32, R144 ;  /* 0x000000200490723c */ /* 0x040fe20000001890 */
[----:B------:R1:W-:Y:S05]  /*7c00*/  MUFU.EX2 R33, R15 ;  /* 0x0000000f00217308 */ /* 0x0003ea0000000800 */
[C---:B------:R-:W-:Y:S01]  /*7c10*/  HMMA.16816.F32 R196, R4.reuse, R34, R152 ;  /* 0x0000002204c4723c */ /* 0x040fe20000001898 */
[----:B------:R-:W2:Y:S05]  /*7c20*/  LDSM.16.MT88.4 R152, [R213+0xa800] ;  /* 0x00a80000d598783b */ /* 0x000eaa0000004200 */
[----:B------:R-:W-:Y:S01]  /*7c30*/  HMMA.16816.F32 R160, R4, R136, R160 ;  /* 0x0000008804a0723c */ /* 0x000fe200000018a0 */
[----:B-1----:R-:W-:-:S05]  /*7c40*/  FFMA.FTZ R15, R176, UR26, -R12 ;  /* 0x0000001ab00f7c23 */ /* 0x002fca000801080c */
[C---:B------:R-:W-:Y:S01]  /*7c50*/  HMMA.16816.F32 R192, R4.reuse, R138, R168 ;  /* 0x0000008a04c0723c */ /* 0x040fe200000018a8 */
[----:B------:R-:W1:Y:S01]  /*7c60*/  LDSM.16.MT88.4 R168, [R215+0xa800] ;  /* 0x00a80000d7a8783b */ /* 0x000e620000004200 */
[----:B------:R3:W4:Y:S04]  /*7c70*/  MUFU.EX2 R35, R15 ;  /* 0x0000000f00237308 */ /* 0x0007280000000800 */
[C---:B------:R-:W-:Y:S01]  /*7c80*/  HMMA.16816.F32 R136, R4.reuse, R22, R80 ;  /* 0x000000160488723c */ /* 0x040fe20000001850 */
[----:B------:R-:W-:Y:S05]  /*7c90*/  LDSM.16.MT88.4 R80, [R213+0xb800] ;  /* 0x00b80000d550783b */ /* 0x000fea0000004200 */
[C---:B------:R-:W-:Y:S06]  /*7ca0*/  HMMA.16816.F32 R36, R4.reuse, R132, R36 ;  /* 0x000000840424723c */ /* 0x040fec0000001824 */
[----:B------:R-:W-:Y:S01]  /*7cb0*/  HMMA.16816.F32 R184, R4, R134, R48 ;  /* 0x0000008604b8723c */ /* 0x000fe20000001830 */
[----:B------:R-:W5:Y:S01]  /*7cc0*/  LDSM.16.MT88.4 R48, [R218+0xa800] ;  /* 0x00a80000da30783b */ /* 0x000f620000004200 */
[--C-:B---3--:R-:W-:Y:S01]  /*7cd0*/  FFMA.FTZ R15, R183, UR26, -R12.reuse ;  /* 0x0000001ab70f7c23 */ /* 0x108fe2000801080c */
        /* <DEDUP_REMOVED lines=9> */
[----:B---3--:R-:W-:-:S05]  /*7d70*/  FFMA.FTZ R12, R178, UR26, -R9 ;  /* 0x0000001ab20c7c23 */ /* 0x008fca0008010809 */
[C---:B------:R-:W-:Y:S01]  /*7d80*/  HMMA.16816.F32 R172, R4.reuse, R174, R64 ;  /* 0x000000ae04ac723c */ /* 0x040fe20000001840 */
[----:B------:R-:W-:Y:S01]  /*7d90*/  MOV R178, R127 ;  /* 0x0000007f00b27202 */ /* 0x000fe20000000f00 */
[----:B------:R-:W3:Y:S01]  /*7da0*/  LDSM.16.MT88.4 R64, [R217+0xa800] ;  /* 0x00a80000d940783b */ /* 0x000ee20000004200 */
[----:B------:R2:W-:Y:S03]  /*7db0*/  MUFU.EX2 R22, R12 ;  /* 0x0000000c00167308 */ /* 0x0005e60000000800 */
[----:B------:R-:W-:Y:S01]  /*7dc0*/  HMMA.16816.F32 R68, R4, R20, R68 ;  /* 0x000000140444723c */ /* 0x000fe20000001844 */
[----:B----4-:R-:W-:-:S05]  /*7dd0*/  F2FP.F16.F32.PACK_AB R126, R32, R34 ;  /* 0x00000022207e723e */ /* 0x010fca00000000ff */
[C---:B------:R-:W-:Y:S06]  /*7de0*/  HMMA.16816.F32 R84, R4.reuse, R16, R84 ;  /* 0x000000100454723c */ /* 0x040fec0000001854 */
[----:B------:R-:W-:Y:S01]  /*7df0*/  HMMA.16816.F32 R132, R4, R18, R96 ;  /* 0x000000120484723c */ /* 0x000fe20000001860 */
[----:B------:R-:W4:Y:S01]  /*7e00*/  LDSM.16.MT88.4 R96, [R215+0xb800] ;  /* 0x00b80000d760783b */ /* 0x000f220000004200 */
[----:B--2---:R-:W-:-:S03]  /*7e10*/  FFMA.FTZ R12, R203, UR26, -R9 ;  /* 0x0000001acb0c7c23 */ /* 0x004fc60008010809 */
[----:B------:R-:W-:Y:S01]  /*7e20*/  LDSM.16.MT88.4 R16, [R217+0xb800] ;  /* 0x00b80000d910783b */ /* 0x000fe20000004200 */
[C---:B------:R-:W-:Y:S01]  /*7e30*/  HMMA.16816.F32 R24, R4.reuse, R26, R112 ;  /* 0x0000001a0418723c */ /* 0x040fe20000001870 */
[----:B------:R2:W1:Y:S02]  /*7e40*/  MUFU.EX2 R20, R12 ;  /* 0x0000000c00147308 */ /* 0x0004640000000800 */
[----:B------:R-:W4:Y:S03]  /*7e50*/  LDSM.16.MT88.4 R112, [R218+0xb800] ;  /* 0x00b80000da70783b */ /* 0x000f260000004200 */
[----:B------:R-:W-:Y:S07]  /*7e60*/  HMMA.16816.F32 R28, R4, R30, R128 ;  /* 0x0000001e041c723c */ /* 0x000fee0000001880 */
[----:B------:R-:W-:Y:S01]  /*7e70*/  FFMA.FTZ R4, R189, UR26, -R14 ;  /* 0x0000001abd047c23 */ /* 0x000fe2000801080e */
[----:B------:R-:W-:Y:S01]  /*7e80*/  FFMA.FTZ R5, R200, UR26, -R13 ;  /* 0x0000001ac8057c23 */ /* 0x000fe2000801080d */
[----:B------:R-:W-:Y:S01]  /*7e90*/  FFMA.FTZ R6, R178, R2, R250 ;  /* 0x00000002b2067223 */ /* 0x000fe200000100fa */
[----:B------:R-:W-:Y:S01]  /*7ea0*/  FFMA.FTZ R2, R202, R0, R245 ;  /* 0x00000000ca027223 */ /* 0x000fe200000100f5 */
[----:B------:R5:W-:Y:S01]  /*7eb0*/  MUFU.EX2 R23, R4 ;  /* 0x0000000400177308 */ /* 0x000be20000000800 */
[--C-:B--2---:R-:W-:Y:S01]  /*7ec0*/  FFMA.FTZ R12, R208, UR26, -R9.reuse ;  /* 0x0000001ad00c7c23 */ /* 0x104fe20008010809 */
[----:B------:R-:W-:Y:S01]  /*7ed0*/  FFMA.FTZ R9, R209, UR26, -R9 ;  /* 0x0000001ad1097c23 */ /* 0x000fe20008010809 */
[----:B------:R-:W-:Y:S01]  /*7ee0*/  FFMA.FTZ R0, R183, R8, R242 ;  /* 0x00000008b7007223 */ /* 0x000fe200000100f2 */
[----:B------:R-:W-:Y:S01]  /*7ef0*/  FADD.FTZ R6, R249, R6 ;  /* 0x00000006f9067221 */ /* 0x000fe20000010000 */
[----:B------:R-:W-:Y:S01]  /*7f00*/  FADD.FTZ R7, R244, R2 ;  /* 0x00000002f4077221 */ /* 0x000fe20000010000 */
[----:B-1----:R-:W-:Y:S01]  /*7f10*/  F2FP.F16.F32.PACK_AB R125, R20, R22 ;  /* 0x00000016147d723e */ /* 0x002fe200000000ff */
[----:B------:R-:W-:Y:S01]  /*7f20*/  FADD.FTZ R2, R241, R0 ;  /* 0x00000000f1027221 */ /* 0x000fe20000010000 */
[----:B------:R1:W2:Y:S01]  /*7f30*/  MUFU.EX2 R21, R12 ;  /* 0x0000000c00157308 */ /* 0x0002a20000000800 */
[----:B------:R-:W-:Y:S01]  /*7f40*/  FADD.FTZ R0, R211, R3 ;  /* 0x00000003d3007221 */ /* 0x000fe20000010000 */
[----:B------:R-:W-:Y:S01]  /*7f50*/  FADD.FTZ R6, R248, R6 ;  /* 0x00000006f8067221 */ /* 0x000fe20000010000 */
[----:B------:R-:W-:Y:S01]  /*7f60*/  FADD.FTZ R3, R246, R7 ;  /* 0x00000007f6037221 */ /* 0x000fe20000010000 */
[----:B------:R-:W-:Y:S01]  /*7f70*/  FADD.FTZ R2, R243, R2 ;  /* 0x00000002f3027221 */ /* 0x000fe20000010000 */
[----:B------:R-:W-:Y:S01]  /*7f80*/  FADD.FTZ R0, R240, R0 ;  /* 0x00000000f0007221 */ /* 0x000fe20000010000 */
[----:B------:R-:W-:Y:S01]  /*7f90*/  FADD.FTZ R6, R251, R6 ;  /* 0x00000006fb067221 */ /* 0x000fe20000010000 */
[----:B------:R-:W-:Y:S01]  /*7fa0*/  FADD.FTZ R3, R247, R3 ;  /* 0x00000003f7037221 */ /* 0x000fe20000010000 */
[----:B------:R3:W4:Y:S01]  /*7fb0*/  MUFU.EX2 R15, R9 ;  /* 0x00000009000f7308 */ /* 0x0007220000000800 */
[----:B-----5:R-:W-:Y:S01]  /*7fc0*/  FFMA.FTZ R4, R190, UR26, -R14 ;  /* 0x0000001abe047c23 */ /* 0x020fe2000801080e */
[----:B------:R-:W-:Y:S01]  /*7fd0*/  FADD.FTZ R2, R180, R2 ;  /* 0x00000002b4027221 */ /* 0x000fe20000010000 */
[----:B------:R-:W-:-:S03]  /*7fe0*/  FADD.FTZ R0, R179, R0 ;  /* 0x00000000b3007221 */ /* 0x000fc60000010000 */
[----:B------:R-:W-:Y:S01]  /*7ff0*/  FADD.FTZ R2, R33, R2 ;  /* 0x0000000221027221 */ /* 0x000fe20000010000 */
[----:B------:R-:W-:Y:S01]  /*8000*/  FADD.FTZ R0, R22, R0 ;  /* 0x0000000016007221 */ /* 0x000fe20000010000 */
[----:B-1----:R-:W-:Y:S02]  /*8010*/  FFMA.FTZ R12, R181, UR26, -R14 ;  /* 0x0000001ab50c7c23 */ /* 0x002fe4000801080e */
[----:B------:R-:W-:Y:S01]  /*8020*/  FADD.FTZ R2, R35, R2 ;  /* 0x0000000223027221 */ /* 0x000fe20000010000 */
[----:B------:R-:W-:Y:S01]  /*8030*/  FADD.FTZ R0, R20, R0 ;  /* 0x0000000014007221 */ /* 0x000fe20000010000 */
[----:B------:R-:W1:Y:S02]  /*8040*/  MUFU.EX2 R177, R12 ;  /* 0x0000000c00b17308 */ /* 0x000e640000000800 */
[----:B------:R-:W-:Y:S01]  /*8050*/  FADD.FTZ R2, R34, R2 ;  /* 0x0000000222027221 */ /* 0x000fe20000010000 */
[----:B--2---:R-:W-:Y:S01]  /*8060*/  FADD.FTZ R0, R21, R0 ;  /* 0x0000000015007221 */ /* 0x004fe20000010000 */
[----:B---3--:R-:W-:-:S02]  /*8070*/  FFMA.FTZ R9, R188, UR26, -R14 ;  /* 0x0000001abc097c23 */ /* 0x008fc4000801080e */
[----:B------:R-:W-:Y:S01]  /*8080*/  FADD.FTZ R250, R32, R2 ;  /* 0x0000000220fa7221 */ /* 0x000fe20000010000 */
[C---:B----4-:R-:W-:Y:S01]  /*8090*/  FADD.FTZ R245, R15.reuse, R0 ;  /* 0x000000000ff57221 */ /* 0x050fe20000010000 */
[----:B------:R-:W-:Y:S01]  /*80a0*/  F2FP.F16.F32.PACK_AB R127, R15, R21 ;  /* 0x000000150f7f723e */ /* 0x000fe200000000ff */
[----:B------:R2:W3:Y:S06]  /*80b0*/  MUFU.EX2 R14, R4 ;  /* 0x00000004000e7308 */ /* 0x0004ec0000000800 */
[----:B------:R-:W-:Y:S02]  /*80c0*/  HMMA.16816.F32 R140, R124, R152, R140 ;  /* 0x000000987c8c723c */ /* 0x000fe4000000188c */
[----:B------:R-:W4:Y:S01]  /*80d0*/  MUFU.EX2 R176, R9 ;  /* 0x0000000900b07308 */ /* 0x000f220000000800 */
[----:B-1----:R-:W-:-:S03]  /*80e0*/  FADD.FTZ R6, R177, R6 ;  /* 0x00000006b1067221 */ /* 0x002fc60000010000 */
[C---:B------:R-:W-:Y:S04]  /*80f0*/  HMMA.16816.F32 R148, R124.reuse, R154, R148 ;  /* 0x0000009a7c94723c */ /* 0x040fe80000001894 */
[----:B------:R-:W1:Y:S01]  /*8100*/  MUFU.EX2 R12, R5 ;  /* 0x00000005000c7308 */ /* 0x000e620000000800 */
[----:B--2---:R-:W-:Y:S01]  /*8110*/  FFMA.FTZ R4, R201, UR26, -R13 ;  /* 0x0000001ac9047c23 */ /* 0x004fe2000801080d */
[----:B---3--:R-:W-:Y:S01]  /*8120*/  F2FP.F16.F32.PACK_AB R130, R14, R23 ;  /* 0x000000170e82723e */ /* 0x008fe200000000ff */
[C---:B------:R-:W-:Y:S05]  /*8130*/  HMMA.16816.F32 R156, R124.reuse, R168, R156 ;  /* 0x000000a87c9c723c */ /* 0x040fea000000189c */
[----:B------:R2:W3:Y:S01]  /*8140*/  MUFU.EX2 R9, R4 ;  /* 0x0000000400097308 */ /* 0x0004e20000000800 */
[C---:B----4-:R-:W-:Y:S01]  /*8150*/  FADD.FTZ R6, R176.reuse, R6 ;  /* 0x00000006b0067221 */ /* 0x050fe20000010000 */
[----:B------:R-:W-:Y:S01]  /*8160*/  F2FP.F16.F32.PACK_AB R128, R176, R177 ;  /* 0x000000b1b080723e */ /* 0x000fe200000000ff */
[----:B------:R-:W-:Y:S02]  /*8170*/  HMMA.16816.F32 R164, R124, R170, R164 ;  /* 0x000000aa7ca4723c */ /* 0x000fe400000018a4 */
[----:B------:R-:W-:Y:S01]  /*8180*/  FADD.FTZ R6, R23, R6 ;  /* 0x0000000617067221 */ /* 0x000fe20000010000 */
[----:B-1----:R-:W-:-:S03]  /*8190*/  FADD.FTZ R3, R12, R3 ;  /* 0x000000030c037221 */ /* 0x002fc60000010000 */
[----:B------:R-:W-:Y:S01]  /*81a0*/  FADD.FTZ R252, R14, R6 ;  /* 0x000000060efc7221 */ /* 0x000fe20000010000 */
[C---:B------:R-:W-:Y:S04]  /*81b0*/  HMMA.16816.F32 R40, R124.reuse, R48, R40 ;  /* 0x000000307c28723c */ /* 0x040fe80000001828 */
[----:B------:R1:W-:Y:S01]  /*81c0*/  STL [R1+0xc], R252 ;  /* 0x00000cfc01007387 */ /* 0x0003e20000100800 */
[----:B--2---:R-:W-:Y:S01]  /*81d0*/  FFMA.FTZ R4, R191, UR26, -R13 ;  /* 0x0000001abf047c23 */ /* 0x004fe2000801080d */
[C---:B---3--:R-:W-:Y:S01]  /*81e0*/  FADD.FTZ R3, R9.reuse, R3 ;  /* 0x0000000309037221 */ /* 0x048fe20000010000 */
[----:B------:R-:W-:Y:S01]  /*81f0*/  F2FP.F16.F32.PACK_AB R129, R9, R12 ;  /* 0x0000000c0981723e */ /* 0x000fe200000000ff */
[C---:B------:R-:W-:Y:S01]  /*8200*/  HMMA.16816.F32 R44, R124.reuse, R50, R44 ;  /* 0x000000327c2c723c */ /* 0x040fe2000000182c */
[----:B------:R2:W-:Y:S05]  /*8210*/  MUFU.EX2 R5, R4 ;  /* 0x0000000400057308 */ /* 0x0005ea0000000800 */
[C---:B------:R-:W-:Y:S06]  /*8220*/  HMMA.16816.F32 R56, R124.reuse, R64, R56 ;  /* 0x000000407c38723c */ /* 0x040fec0000001838 */
[----:B------:R-:W-:Y:S01]  /*8230*/  HMMA.16816.F32 R60, R124, R66, R60 ;  /* 0x000000427c3c723c */ /* 0x000fe2000000183c */
[----:B--2---:R-:W-:-:S05]  /*8240*/  FFMA.FTZ R4, R182, UR26, -R13 ;  /* 0x0000001ab6047c23 */ /* 0x004fca000801080d */
[C---:B------:R-:W-:Y:S01]  /*8250*/  HMMA.16816.F32 R72, R124.reuse, R80, R72 ;  /* 0x000000507c48723c */ /* 0x040fe20000001848 */
[----:B------:R-:W2:Y:S05]  /*8260*/  MUFU.EX2 R4, R4 ;  /* 0x0000000400047308 */ /* 0x000eaa0000000800 */
[C---:B------:R-:W-:Y:S06]  /*8270*/  HMMA.16816.F32 R76, R124.reuse, R82, R76 ;  /* 0x000000527c4c723c */ /* 0x040fec000000184c */
[C---:B------:R-:W-:Y:S06]  /*8280*/  HMMA.16816.F32 R88, R124.reuse, R96, R88 ;  /* 0x000000607c58723c */ /* 0x040fec0000001858 */
[----:B------:R-:W-:Y:S01]  /*8290*/  HMMA.16816.F32 R92, R124, R98, R92 ;  /* 0x000000627c5c723c */ /* 0x000fe2000000185c */
[----:B--2---:R-:W-:Y:S01]  /*82a0*/  F2FP.F16.F32.PACK_AB R131, R4, R5 ;  /* 0x000000050483723e */ /* 0x004fe200000000ff */
[----:B------:R-:W-:-:S04]  /*82b0*/  FADD.FTZ R5, R5, R3 ;  /* 0x0000000305057221 */ /* 0x000fc80000010000 */
[----:B------:R-:W-:Y:S01]  /*82c0*/  HMMA.16816.F32 R104, R124, R112, R104 ;  /* 0x000000707c68723c */ /* 0x000fe20000001868 */
[----:B------:R-:W-:-:S05]  /*82d0*/  FADD.FTZ R249, R4, R5 ;  /* 0x0000000504f97221 */ /* 0x000fca0000010000 */
[----:B------:R-:W-:Y:S01]  /*82e0*/  HMMA.16816.F32 R108, R124, R114, R108 ;  /* 0x000000727c6c723c */ /* 0x000fe2000000186c */
        /* <DEDUP_REMOVED lines=32> */
[----:B------:R-:W-:Y:S01]  /*84f0*/  MOV R14, UR4 ;  /* 0x00000004000e7c02 */ /* 0x000fe20008000f00 */
[----:B------:R-:W-:Y:S01]  /*8500*/  BAR.SYNC.DEFER_BLOCKING 0x0 ;  /* 0x0000000000007b1d */ /* 0x000fe20000010000 */
[----:B------:R-:W-:Y:S01]  /*8510*/  IADD3 R16, P2, R10, -UR4, RZ ;  /* 0x800000040a107c10 */ /* 0x000fe2000ff5e0ff */
[----:B------:R-:W-:Y:S01]  /*8520*/  IMAD.U32 R0, RZ, RZ, UR8 ;  /* 0x00000008ff007e24 */ /* 0x000fe2000f8e00ff */
[----:B------:R-:W-:Y:S01]  /*8530*/  IADD3 R14, P1, P0, -R14, UR20, R10 ;  /* 0x000000140e0e7c10 */ /* 0x000fe2000f83e10a */
[----:B------:R-:W-:Y:S01]  /*8540*/  UISETP.GT.AND UP0, UPT, UR22, UR12, UPT ;  /* 0x0000000c1600728c */ /* 0x000fe2000bf04270 */
[----:B------:R-:W-:-:S02]  /*8550*/  IADD3.X R17, R11, ~UR8, RZ, P2, !PT ;  /* 0x800000080b117c10 */ /* 0x000fc400097fe4ff */
[----:B------:R-:W-:Y:S01]  /*8560*/  IADD3.X R15, ~R0, UR17, R11, P1, P0 ;  /* 0x00000011000f7c10 */ /* 0x000fe20008fe050b */
[----:B------:R-:W-:Y:S02]  /*8570*/  IMAD.U32 R0, RZ, RZ, UR22 ;  /* 0x00000016ff007e24 */ /* 0x000fe4000f8e00ff */
[----:B------:R-:W-:Y:S01]  /*8580*/  PLOP3.LUT P0, PT, PT, PT, UP0, 0x80, 0x0 ;  /* 0x000000000000781c */ /* 0x000fe20003f0f008 */
[----:B------:R-:W-:Y:S01]  /*8590*/  @!PT LDS RZ, [RZ] ;  /* 0x00000000fffff984 */ /* 0x000fe20000000800 */
[----:B------:R-:W-:Y:S01]  /*85a0*/  @!PT LDS RZ, [RZ] ;  /* 0x00000000fffff984 */ /* 0x000fe20000000800 */
[----:B------:R-:W-:Y:S01]  /*85b0*/  @!PT LDS RZ, [RZ] ;  /* 0x00000000fffff984 */ /* 0x000fe20000000800 */
[----:B------:R2:W-:Y:S01]  /*85c0*/  LDGSTS.E.BYPASS.LTC128B.128 [R235+0xa000], desc[UR18][R16.64] ;  /* 0x0a00000010eb7fae */ /* 0x0005e2000b901d52 */
[----:B-1----:R-:W-:-:S03]  /*85d0*/  SHF.L.U32 R244, R244, 0x1, RZ ;  /* 0x00000001f4f47819 */ /* 0x002fc600000006ff */
[----:B------:R2:W-:Y:S01]  /*85e0*/  LDGSTS.E.BYPASS.LTC128B.128 [R235+0xb000], desc[UR18][R16.64+0x80] ;  /* 0x0b00008010eb7fae */ /* 0x0005e2000b901d52 */
[----:B------:R-:W-:-:S03]  /*85f0*/  LOP3.LUT R244, R244, 0x6, RZ, 0xc0, !PT ;  /* 0x00000006f4f47812 */ /* 0x000fc600078ec0ff */
[----:B------:R2:W-:Y:S01]  /*8600*/  LDGSTS.E.BYPASS.LTC128B.128 [R235+0xa800], desc[UR18][R14.64] ;  /* 0x0a8000000eeb7fae */ /* 0x0005e2000b901d52 */
[----:B------:R-:W-:-:S03]  /*8610*/  LEA R0, R0, R244, 0x5 ;  /* 0x000000f400007211 */ /* 0x000fc600078e28ff */
[----:B------:R2:W-:Y:S01]  /*8620*/  LDGSTS.E.BYPASS.LTC128B.128 [R235+0xb800], desc[UR18][R14.64+0x80] ;  /* 0x0b8000800eeb7fae */ /* 0x0005e2000b901d52 */
[C---:B------:R-:W-:Y:S01]  /*8630*/  ISETP.GE.AND P6, PT, R0.reuse, R232, PT ;  /* 0x000000e80000720c */ /* 0x040fe20003fc6270 */
[C---:B------:R-:W-:Y:S02]  /*8640*/  VIADD R3, R0.reuse, 0x11 ;  /* 0x0000001100037836 */ /* 0x040fe40000000000 */
[----:B------:R-:W-:Y:S01]  /*8650*/  LDSM.16.M88.4 R132, [R212+0x8000] ;  /* 0x00800000d484783b */ /* 0x000fe20000000200 */
[C---:B------:R-:W-:Y:S02]  /*8660*/  ISETP.GE.AND P4, PT, R0.reuse, R231, PT ;  /* 0x000000e70000720c */ /* 0x040fe40003f86270 */
[C---:B------:R-:W-:Y:S01]  /*8670*/  ISETP.GE.AND P3, PT, R0.reuse, R234, PT ;  /* 0x000000ea0000720c */ /* 0x040fe20003f66270 */
[----:B------:R-:W1:Y:S01]  /*8680*/  LDSM.16.M88.4 R8, [R214+0x2000] ;  /* 0x00200000d608783b */ /* 0x000e620000000200 */
[C---:B------:R-:W-:Y:S02]  /*8690*/  ISETP.GE.AND P2, PT, R0.reuse, R233, PT ;  /* 0x000000e90000720c */ /* 0x040fe40003f46270 */
[C---:B------:R-:W-:Y:S01]  /*86a0*/  IADD3 R2, R0.reuse, 0x18, RZ ;  /* 0x0000001800027810 */ /* 0x040fe20007ffe0ff */
[----:B------:R-:W3:Y:S01]  /*86b0*/  LDSM.16.M88.4 R32, [R212+0x8800] ;  /* 0x00880000d420783b */ /* 0x000ee20000000200 */
[----:B------:R-:W-:-:S02]  /*86c0*/  ISETP.LT.OR P6, PT, R0, R228, P6 ;  /* 0x000000e40000720c */ /* 0x000fc400037c1670 */
[C---:B------:R-:W-:Y:S01]  /*86d0*/  ISETP.LT.OR P4, PT, R0.reuse, R227, P4 ;  /* 0x000000e30000720c */ /* 0x040fe20002781670 */
[----:B------:R-:W4:Y:S01]  /*86e0*/  LDSM.16.M88.4 R20, [R214] ;  /* 0x00000000d614783b */ /* 0x000f220000000200 */
[C---:B------:R-:W-:Y:S02]  /*86f0*/  ISETP.LT.OR P3, PT, R0.reuse, R230, P3 ;  /* 0x000000e60000720c */ /* 0x040fe40001f61670 */
[----:B------:R-:W-:Y:S01]  /*8700*/  ISETP.LT.OR P2, PT, R0, R229, P2 ;  /* 0x000000e50000720c */ /* 0x000fe20001741670 */
[----:B------:R-:W-:Y:S04]  /*8710*/  LDSM.16.M88.4 R136, [R223] ;  /* 0x00000000df88783b */ /* 0x000fe80000000200 */
[----:B------:R-:W5:Y:S04]  /*8720*/  LDSM.16.M88.4 R4, [R216+0x2000] ;  /* 0x00200000d804783b */ /* 0x000f680000000200 */
[----:B------:R-:W2:Y:S04]  /*8730*/  LDSM.16.M88.4 R172, [R226] ;  /* 0x00000000e2ac783b */ /* 0x000ea80000000200 */
[----:B------:R-:W2:Y:S04]  /*8740*/  LDSM.16.M88.4 R28, [R216] ;  /* 0x00000000d81c783b */ /* 0x000ea80000000200 */
[----:B------:R-:W-:Y:S04]  /*8750*/  LDSM.16.M88.4 R24, [R222+0x2000] ;  /* 0x00200000de18783b */ /* 0x000fe80000000200 */
[----:B------:R-:W2:Y:S04]  /*8760*/  LDSM.16.M88.4 R180, [R221+0x8000] ;  /* 0x00800000ddb4783b */ /* 0x000ea80000000200 */
[----:B------:R-:W2:Y:S01]  /*8770*/  LDSM.16.M88.4 R176, [R221+0x8800] ;  /* 0x00880000ddb0783b */ /* 0x000ea20000000200 */
[C---:B-1----:R-:W-:Y:S03]  /*8780*/  HMMA.16816.F32 R196, R8.reuse, R132, RZ ;  /* 0x0000008408c4723c */ /* 0x042fe600000018ff */
[----:B------:R-:W0:Y:S03]  /*8790*/  LDGDEPBAR ;  /* 0x00000000000079af */ /* 0x000e260000000000 */
[C---:B---3--:R-:W-:Y:S06]  /*87a0*/  HMMA.16816.F32 R188, R8.reuse, R32, RZ ;  /* 0x0000002008bc723c */ /* 0x048fec00000018ff */
[C---:B------:R-:W-:Y:S06]  /*87b0*/  HMMA.16816.F32 R192, R8.reuse, R134, RZ ;  /* 0x0000008608c0723c */ /* 0x040fec00000018ff */
[----:B------:R-:W-:Y:S06]  /*87c0*/  HMMA.16816.F32 R184, R8, R34, RZ ;  /* 0x0000002208b8723c */ /* 0x000fec00000018ff */
[C---:B----4-:R-:W-:Y:S06]  /*87d0*/  HMMA.16816.F32 R200, R20.reuse, R132, RZ ;  /* 0x0000008414c8723c */ /* 0x050fec00000018ff */
[C---:B------:R-:W-:Y:S06]  /*87e0*/  HMMA.16816.F32 R8, R20.reuse, R32, RZ ;  /* 0x000000201408723c */ /* 0x040fec00000018ff */
[C---:B------:R-:W-:Y:S06]  /*87f0*/  HMMA.16816.F32 R132, R20.reuse, R134, RZ ;  /* 0x000000861484723c */ /* 0x040fec00000018ff */
[----:B------:R-:W-:Y:S06]  /*8800*/  HMMA.16816.F32 R32, R20, R34, RZ ;  /* 0x000000221420723c */ /* 0x000fec00000018ff */
[C---:B-----5:R-:W-:Y:S06]  /*8810*/  HMMA.16816.F32 R208, R4.reuse, R136, R196 ;  /* 0x0000008804d0723c */ /* 0x060fec00000018c4 */
[C---:B--2---:R-:W-:Y:S06]  /*8820*/  HMMA.16816.F32 R196, R4.reuse, R172, R188 ;  /* 0x000000ac04c4723c */ /* 0x044fec00000018bc */
[C---:B------:R-:W-:Y:S06]  /*8830*/  HMMA.16816.F32 R204, R4.reuse, R138, R192 ;  /* 0x0000008a04cc723c */ /* 0x040fec00000018c0 */
[----:B------:R-:W-:Y:S01]  /*8840*/  HMMA.16816.F32 R20, R4, R174, R184 ;  /* 0x000000ae0414723c */ /* 0x000fe200000018b8 */
[----:B------:R-:W1:Y:S05]  /*8850*/  LDSM.16.M88.4 R4, [R222] ;  /* 0x00000000de04783b */ /* 0x000e6a0000000200 */
[C---:B------:R-:W-:Y:S06]  /*8860*/  HMMA.16816.F32 R188, R28.reuse, R136, R200 ;  /* 0x000000881cbc723c */ /* 0x040fec00000018c8 */
[C---:B------:R-:W-:Y:S01]  /*8870*/  HMMA.16816.F32 R200, R28.reuse, R172, R8 ;  /* 0x000000ac1cc8723c */ /* 0x040fe20000001808 */
[----:B------:R-:W-:Y:S05]  /*8880*/  LDSM.16.M88.4 R8, [R220+0x2000] ;  /* 0x00200000dc08783b */ /* 0x000fea0000000200 */
[C---:B------:R-:W-:Y:S01]  /*8890*/  HMMA.16816.F32 R184, R28.reuse, R138, R132 ;  /* 0x0000008a1cb8723c */ /* 0x040fe20000001884 */
[----:B------:R-:W2:Y:S05]  /*88a0*/  LDSM.16.M88.4 R132, [R219] ;  /* 0x00000000db84783b */ /* 0x000eaa0000000200 */
[----:B------:R-:W-:Y:S01]  /*88b0*/  HMMA.16816.F32 R172, R28, R174, R32 ;  /* 0x000000ae1cac723c */ /* 0x000fe20000001820 */
[----:B------:R-:W3:Y:S05]  /*88c0*/  LDSM.16.M88.4 R28, [R219+0x800] ;  /* 0x00080000db1c783b */ /* 0x000eea0000000200 */
[C---:B------:R-:W-:Y:S06]  /*88d0*/  HMMA.16816.F32 R136, R24.reuse, R180, R208 ;  /* 0x000000b41888723c */ /* 0x040fec00000018d0 */
[C---:B------:R-:W-:Y:S06]  /*88e0*/  HMMA.16816.F32 R192, R24.reuse, R176, R196 ;  /* 0x000000b018c0723c */ /* 0x040fec00000018c4 */
[C---:B------:R-:W-:Y:S06]  /*88f0*/  HMMA.16816.F32 R32, R24.reuse, R182, R204 ;  /* 0x000000b61820723c */ /* 0x040fec00000018cc */
[----:B------:R-:W-:Y:S01]  /*8900*/  HMMA.16816.F32 R24, R24, R178, R20 ;  /* 0x000000b21818723c */ /* 0x000fe20000001814 */
[----:B------:R-:W4:Y:S05]  /*8910*/  LDSM.16.M88.4 R20, [R220] ;  /* 0x00000000dc14783b */ /* 0x000f2a0000000200 */
[C---:B-1----:R-:W-:Y:S06]  /*8920*/  HMMA.16816.F32 R188, R4.reuse, R180, R188 ;  /* 0x000000b404bc723c */ /* 0x042fec00000018bc */
[C---:B------:R-:W-:Y:S06]  /*8930*/  HMMA.16816.F32 R184, R4.reuse, R182, R184 ;  /* 0x000000b604b8723c */ /* 0x040fec00000018b8 */
[----:B------:R-:W-:Y:S06]  /*8940*/  HMMA.16816.F32 R180, R4, R176, R200 ;  /* 0x000000b004b4723c */ /* 0x000fec00000018c8 */
[C---:B--2---:R-:W-:Y:S01]  /*8950*/  HMMA.16816.F32 R196, R8.reuse, R132, R136 ;  /* 0x0000008408c4723c */ /* 0x044fe20000001888 */
[----:B------:R-:W-:Y:S05]  /*8960*/  LDSM.16.M88.4 R136, [R212+0x9000] ;  /* 0x00900000d488783b */ /* 0x000fea0000000200 */
[----:B------:R-:W-:Y:S01]  /*8970*/  HMMA.16816.F32 R208, R8, R134, R32 ;  /* 0x0000008608d0723c */ /* 0x000fe20000001820 */
[----:B------:R-:W1:Y:S05]  /*8980*/  LDSM.16.M88.4 R32, [R214+0x4000] ;  /* 0x00400000d620783b */ /* 0x000e6a0000000200 */
[----:B------:R-:W-:Y:S01]  /*8990*/  HMMA.16816.F32 R200, R4, R178, R172 ;  /* 0x000000b204c8723c */ /* 0x000fe200000018ac */
[----:B------:R-:W2:Y:S05]  /*89a0*/  LDSM.16.M88.4 R4, [R214+0x6000] ;  /* 0x00600000d604783b */ /* 0x000eaa0000000200 */
[C---:B---3--:R-:W-:Y:S06]  /*89b0*/  HMMA.16816.F32 R204, R8.reuse, R28, R192 ;  /* 0x0000001c08cc723c */ /* 0x048fec00000018c0 */
[----:B------:R-:W-:Y:S01]  /*89c0*/  HMMA.16816.F32 R176, R8, R30, R24 ;  /* 0x0000001e08b0723c */ /* 0x000fe20000001818 */
[----:B------:R-:W3:Y:S05]  /*89d0*/  LDSM.16.M88.4 R8, [R212+0x9800] ;  /* 0x00980000d408783b */ /* 0x000eea0000000200 */
[C---:B----4-:R-:W-:Y:S06]  /*89e0*/  HMMA.16816.F32 R24, R20.reuse, R132, R188 ;  /* 0x000000841418723c */ /* 0x050fec00000018bc */
[C---:B------:R-:W-:Y:S01]  /*89f0*/  HMMA.16816.F32 R192, R20.reuse, R134, R184 ;  /* 0x0000008614c0723c */ /* 0x040fe200000018b8 */
[----:B------:R-:W-:Y:S05]  /*8a00*/  LDSM.16.M88.4 R132, [R216+0x4000] ;  /* 0x00400000d884783b */ /* 0x000fea0000000200 */
[C---:B------:R-:W-:Y:S01]  /*8a10*/  HMMA.16816.F32 R172, R20.reuse, R28, R180 ;  /* 0x0000001c14ac723c */ /* 0x040fe200000018b4 */
[----:B------:R-:W4:Y:S05]  /*8a20*/  LDSM.16.M88.4 R180, [R225] ;  /* 0x00000000e1b4783b */ /* 0x000f2a0000000200 */
[----:B------:R-:W-:Y:S01]  /*8a30*/  HMMA.16816.F32 R184, R20, R30, R200 ;  /* 0x0000001e14b8723c */ /* 0x000fe200000018c8 */
[----:B------:R-:W5:Y:S05]  /*8a40*/  LDSM.16.M88.4 R28, [R216+0x6000] ;  /* 0x00600000d81c783b */ /* 0x000f6a0000000200 */
[-C--:B-1----:R-:W-:Y:S01]  /*8a50*/  HMMA.16816.F32 R20, R32, R136.reuse, R24 ;  /* 0x000000882014723c */ /* 0x082fe20000001818 */
[----:B------:R-:W-:Y:S05]  /*8a60*/  LDSM.16.M88.4 R24, [R222+0x4000] ;  /* 0x00400000de18783b */ /* 0x000fea0000000200 */
[C---:B--2---:R-:W-:Y:S06]  /*8a70*/  HMMA.16816.F32 R188, R4.reuse, R136, R196 ;  /* 0x0000008804bc723c */ /* 0x044fec00000018c4 */
[C---:B---3--:R-:W-:Y:S06]  /*8a80*/  HMMA.16816.F32 R240, R4.reuse, R8, R204 ;  /* 0x0000000804f0723c */ /* 0x048fec00000018cc */
[C---:B------:R-:W-:Y:S01]  /*8a90*/  HMMA.16816.F32 R204, R4.reuse, R10, R176 ;  /* 0x0000000a04cc723c */ /* 0x040fe200000018b0 */
[----:B------:R-:W1:Y:S05]  /*8aa0*/  LDSM.16.M88.4 R176, [R221+0x9000] ;  /* 0x00900000ddb0783b */ /* 0x000e6a0000000200 */
[----:B------:R-:W-:Y:S06]  /*8ab0*/  HMMA.16816.F32 R196, R4, R138, R208 ;  /* 0x0000008a04c4723c */ /* 0x000fec00000018d0 */
[----:B----4-:R-:W-:Y:S01]  /*8ac0*/  HMMA.16816.F32 R4, R132, R180, R20 ;  /* 0x000000b48404723c */ /* 0x010fe20000001814 */
[----:B------:R-:W2:Y:S05]  /*8ad0*/  LDSM.16.M88.4 R20, [R222+0x6000] ;  /* 0x00600000de14783b */ /* 0x000eaa0000000200 */
[C---:B------:R-:W-:Y:S01]  /*8ae0*/  HMMA.16816.F32 R192, R32.reuse, R138, R192 ;  /* 0x0000008a20c0723c */ /* 0x040fe200000018c0 */
[----:B------:R-:W3:Y:S05]  /*8af0*/  LDSM.16.M88.4 R136, [R224] ;  /* 0x00000000e088783b */ /* 0x000eea0000000200 */
[C---:B------:R-:W-:Y:S01]  /*8b00*/  HMMA.16816.F32 R200, R32.reuse, R8, R172 ;  /* 0x0000000820c8723c */ /* 0x040fe200000018ac */
[----:B------:R-:W-:Y:S05]  /*8b10*/  LDSM.16.M88.4 R172, [R219+0x1000] ;  /* 0x00100000dbac783b */ /* 0x000fea0000000200 */
[----:B------:R-:W-:Y:S01]  /*8b20*/  HMMA.16816.F32 R208, R32, R10, R184 ;  /* 0x0000000a20d0723c */ /* 0x000fe200000018b8 */
[----:B------:R-:W4:Y:S05]  /*8b30*/  LDSM.16.M88.4 R8, [R220+0x4000] ;  /* 0x00400000dc08783b */ /* 0x000f2a0000000200 */
[----:B-----5:R-:W-:Y:S06]  /*8b40*/  HMMA.16816.F32 R32, R28, R180, R188 ;  /* 0x000000b41c20723c */ /* 0x020fec00000018bc */
[----:B-1----:R-:W-:Y:S01]  /*8b50*/  HMMA.16816.F32 R184, R24, R176, R4 ;  /* 0x000000b018b8723c */ /* 0x002fe20000001804 */
[----:B------:R-:W1:Y:S05]  /*8b60*/  LDSM.16.M88.4 R4, [R220+0x6000] ;  /* 0x00600000dc04783b */ /* 0x000e6a0000000200 */
[-C--:B------:R-:W-:Y:S06]  /*8b70*/  HMMA.16816.F32 R196, R28, R182.reuse, R196 ;  /* 0x000000b61cc4723c */ /* 0x080fec00000018c4 */
[----:B------:R-:W-:Y:S06]  /*8b80*/  HMMA.16816.F32 R180, R132, R182, R192 ;  /* 0x000000b684b4723c */ /* 0x000fec00000018c0 */
[----:B--2---:R-:W-:Y:S06]  /*8b90*/  HMMA.16816.F32 R32, R20, R176, R32 ;  /* 0x000000b01420723c */ /* 0x004fec0000001820 */
[C---:B---3--:R-:W-:Y:S06]  /*8ba0*/  HMMA.16816.F32 R240, R28.reuse, R136, R240 ;  /* 0x000000881cf0723c */ /* 0x048fec00000018f0 */
[----:B------:R-:W-:Y:S06]  /*8bb0*/  HMMA.16816.F32 R204, R28, R138, R204 ;  /* 0x0000008a1ccc723c */ /* 0x000fec00000018cc */
[-C--:B----4-:R-:W-:Y:S06]  /*8bc0*/  HMMA.16816.F32 R28, R8, R172.reuse, R184 ;  /* 0x000000ac081c723c */ /* 0x090fec00000018b8 */
[----:B-1----:R-:W-:Y:S01]  /*8bd0*/  HMMA.16816.F32 R188, R4, R172, R32 ;  /* 0x000000ac04bc723c */ /* 0x002fe20000001820 */
[----:B------:R-:W1:Y:S05]  /*8be0*/  LDSM.16.M88.4 R32, [R221+0x9800] ;  /* 0x00980000dd20783b */ /* 0x000e6a0000000200 */
[----:B------:R-:W-:Y:S06]  /*8bf0*/  HMMA.16816.F32 R192, R132, R136, R200 ;  /* 0x0000008884c0723c */ /* 0x000fec00000018c8 */
[-C--:B------:R-:W-:Y:S06]  /*8c00*/  HMMA.16816.F32 R180, R24, R178.reuse, R180 ;  /* 0x000000b218b4723c */ /* 0x080fec00000018b4 */
[----:B------:R-:W-:Y:S01]  /*8c10*/  FMUL.FTZ R28, R28, UR23 ;  /* 0x000000171c1c7c20 */ /* 0x000fe20008410000 */
[----:B------:R-:W-:Y:S01]  /*8c20*/  FMUL.FTZ R29, R29, UR23 ;  /* 0x000000171d1d7c20 */ /* 0x000fe20008410000 */
[----:B------:R-:W-:Y:S01]  /*8c30*/  FMUL.FTZ R30, R30, UR23 ;  /* 0x000000171e1e7c20 */ /* 0x000fe20008410000 */
[----:B------:R-:W-:Y:S01]  /*8c40*/  HMMA.16816.F32 R176, R20, R178, R196 ;  /* 0x000000b214b0723c */ /* 0x000fe200000018c4 */
[----:B------:R-:W2:Y:S02]  /*8c50*/  MUFU.TANH R201, R28 ;  /* 0x0000001c00c97308 */ /* 0x000ea40000002400 */
[----:B------:R-:W-:Y:S01]  /*8c60*/  FMUL.FTZ R188, R188, UR23 ;  /* 0x00000017bcbc7c20 */ /* 0x000fe20008410000 */
[----:B------:R-:W-:-:S02]  /*8c70*/  FMUL.FTZ R189, R189, UR23 ;  /* 0x00000017bdbd7c20 */ /* 0x000fc40008410000 */
[----:B------:R-:W-:Y:S01]  /*8c80*/  HMMA.16816.F32 R184, R132, R138, R208 ;  /* 0x0000008a84b8723c */ /* 0x000fe200000018d0 */
[----:B------:R-:W-:Y:S02]  /*8c90*/  FMUL.FTZ R197, R31, UR23 ;  /* 0x000000171fc57c20 */ /* 0x000fe40008410000 */
[----:B------:R-:W3:Y:S06]  /*8ca0*/  MUFU.TANH R202, R29 ;  /* 0x0000001d00ca7308 */ /* 0x000eec0000002400 */
[----:B------:R-:W-:Y:S02]  /*8cb0*/  HMMA.16816.F32 R180, R8, R174, R180 ;  /* 0x000000ae08b4723c */ /* 0x000fe400000018b4 */
[----:B------:R4:W2:Y:S04]  /*8cc0*/  MUFU.TANH R200, R30 ;  /* 0x0000001e00c87308 */ /* 0x0008a80000002400 */
[-C--:B-1----:R-:W-:Y:S04]  /*8cd0*/  HMMA.16816.F32 R136, R24, R32.reuse, R192 ;  /* 0x000000201888723c */ /* 0x082fe800000018c0 */
[----:B------:R1:W1:Y:S02]  /*8ce0*/  MUFU.TANH R196, R188 ;  /* 0x000000bc00c47308 */ /* 0x0002640000002400 */
[----:B------:R-:W-:Y:S06]  /*8cf0*/  HMMA.16816.F32 R132, R20, R32, R240 ;  /* 0x000000201484723c */ /* 0x000fec00000018f0 */
[----:B------:R-:W-:Y:S01]  /*8d00*/  HMMA.16816.F32 R24, R24, R34, R184 ;  /* 0x000000221818723c */ /* 0x000fe200000018b8 */
[----:B----4-:R-:W4:Y:S01]  /*8d10*/  LDSM.16.M88.4 R28, [R219+0x1800] ;  /* 0x00180000db1c783b */ /* 0x010f220000000200 */
[----:B------:R5:W2:Y:S01]  /*8d20*/  MUFU.TANH R192, R189 ;  /* 0x000000bd00c07308 */ /* 0x000aa20000002400 */
[----:B------:R-:W-:-:S04]  /*8d30*/  DEPBAR.LE SB0, 0x0 ;  /* 0x000080000000791a */ /* 0x000fc80000000000 */
[----:B------:R-:W-:Y:S01]  /*8d40*/  HMMA.16816.F32 R20, R20, R34, R204 ;  /* 0x000000221414723c */ /* 0x000fe200000018cc */
[----:B------:R-:W-:Y:S01]  /*8d50*/  FMUL.FTZ R13, R180, UR23 ;  /* 0x00000017b40d7c20 */ /* 0x000fe20008410000 */
[----:B-1----:R-:W-:Y:S01]  /*8d60*/  FMUL.FTZ R188, R191, UR23 ;  /* 0x00000017bfbc7c20 */ /* 0x002fe20008410000 */
[----:B------:R-:W-:Y:S01]  /*8d70*/  FMUL.FTZ R32, R181, UR23 ;  /* 0x00000017b5207c20 */ /* 0x000fe20008410000 */
[----:B------:R-:W-:Y:S01]  /*8d80*/  FMUL.FTZ R33, R182, UR23 ;  /* 0x00000017b6217c20 */ /* 0x000fe20008410000 */
[----:B------:R-:W1:Y:S01]  /*8d90*/  MUFU.TANH R197, R197 ;  /* 0x000000c500c57308 */ /* 0x000e620000002400 */
[----:B------:R-:W-:Y:S01]  /*8da0*/  HMMA.16816.F32 R176, R4, R174, R176 ;  /* 0x000000ae04b0723c */ /* 0x000fe200000018b0 */
[----:B-----5:R-:W-:-:S06]  /*8db0*/  FMUL.FTZ R189, R190, UR23 ;  /* 0x00000017bebd7c20 */ /* 0x020fcc0008410000 */
[----:B------:R-:W1:Y:S08]  /*8dc0*/  MUFU.TANH R188, R188 ;  /* 0x000000bc00bc7308 */ /* 0x000e700000002400 */
[----:B------:R-:W1:Y:S08]  /*8dd0*/  MUFU.TANH R189, R189 ;  /* 0x000000bd00bd7308 */ /* 0x000e700000002400 */
[----:B------:R-:W1:Y:S01]  /*8de0*/  MUFU.TANH R13, R13 ;  /* 0x0000000d000d7308 */ /* 0x000e620000002400 */
[C---:B----4-:R-:W-:Y:S07]  /*8df0*/  HMMA.16816.F32 R136, R8.reuse, R28, R136 ;  /* 0x0000001c0888723c */ /* 0x050fee0000001888 */
[----:B------:R-:W4:Y:S01]  /*8e00*/  MUFU.TANH R32, R32 ;  /* 0x0000002000207308 */ /* 0x000f220000002400 */
[----:B------:R-:W-:Y:S07]  /*8e10*/  HMMA.16816.F32 R24, R8, R30, R24 ;  /* 0x0000001e0818723c */ /* 0x000fee0000001818 */
[----:B------:R-:W1:Y:S01]  /*8e20*/  MUFU.TANH R33, R33 ;  /* 0x0000002100217308 */ /* 0x000e620000002400 */
[C---:B------:R-:W-:Y:S06]  /*8e30*/  HMMA.16816.F32 R132, R4.reuse, R28, R132 ;  /* 0x0000001c0484723c */ /* 0x040fec0000001884 */
[----:B------:R-:W-:Y:S01]  /*8e40*/  HMMA.16816.F32 R172, R4, R30, R20 ;  /* 0x0000001e04ac723c */ /* 0x000fe20000001814 */
[----:B------:R-:W-:Y:S01]  /*8e50*/  FMUL.FTZ R28, R183, UR23 ;  /* 0x00000017b71c7c20 */ /* 0x000fe20008410000 */
[----:B------:R-:W-:-:S05]  /*8e60*/  FMUL.FTZ R18, R136, UR23 ;  /* 0x0000001788127c20 */ /* 0x000fca0008410000 */
[----:B------:R-:W-:Y:S01]  /*8e70*/  FMUL.FTZ R20, R176, UR23 ;  /* 0x00000017b0147c20 */ /* 0x000fe20008410000 */
[----:B------:R-:W-:Y:S01]  /*8e80*/  FMUL.FTZ R19, R137, UR23 ;  /* 0x0000001789137c20 */ /* 0x000fe20008410000 */
[----:B------:R-:W1:Y:S01]  /*8e90*/  MUFU.TANH R28, R28 ;  /* 0x0000001c001c7308 */ /* 0x000e620000002400 */
[C---:B------:R-:W-:Y:S01]  /*8ea0*/  VIADD R7, R0.reuse, 0x1 ;  /* 0x0000000100077836 */ /* 0x040fe20000000000 */
[----:B------:R-:W-:Y:S01]  /*8eb0*/  IADD3 R6, R0, 0x8, RZ ;  /* 0x0000000800067810 */ /* 0x000fe20007ffe0ff */
[----:B------:R-:W-:Y:S01]  /*8ec0*/  FMUL.FTZ R12, R24, UR23 ;  /* 0x00000017180c7c20 */ /* 0x000fe20008410000 */
[C---:B------:R-:W-:Y:S01]  /*8ed0*/  VIADD R5, R0.reuse, 0x9 ;  /* 0x0000000900057836 */ /* 0x040fe20000000000 */
[C---:B------:R-:W-:Y:S01]  /*8ee0*/  IADD3 R4, R0.reuse, 0x10, RZ ;  /* 0x0000001000047810 */ /* 0x040fe20007ffe0ff */
[----:B------:R-:W-:Y:S01]  /*8ef0*/  BAR.SYNC.DEFER_BLOCKING 0x0 ;  /* 0x0000000000007b1d */ /* 0x000fe20000010000 */
[----:B------:R-:W-:Y:S02]  /*8f00*/  ISETP.GE.AND P5, PT, R7, R232, PT ;  /* 0x000000e80700720c */ /* 0x000fe40003fa6270 */
[----:B------:R-:W-:-:S03]  /*8f10*/  IADD3 R0, R0, 0x19, RZ ;  /* 0x0000001900007810 */ /* 0x000fc60007ffe0ff */
[----:B------:R-:W1:Y:S08]  /*8f20*/  MUFU.TANH R20, R20 ;  /* 0x0000001400147308 */ /* 0x000e700000002400 */
[----:B------:R-:W1:Y:S08]  /*8f30*/  MUFU.TANH R18, R18 ;  /* 0x0000001200127308 */ /* 0x000e700000002400 */
[----:B------:R-:W1:Y:S01]  /*8f40*/  MUFU.TANH R19, R19 ;  /* 0x0000001300137308 */ /* 0x000e620000002400 */
[----:B--234-:R-:W-:Y:S05]  /*8f50*/  @!P0 BRA `(.L_x_2378) ;  /* 0x0000000000688947 */ /* 0x01cfea0003800000 */
        /* <DEDUP_REMOVED lines=26> */
.L_x_2378:
[----:B------:R-:W-:Y:S01]  /*9100*/  ISETP.LT.OR P5, PT, R7, R228, P5 ;  /* 0x000000e40700720c */ /* 0x000fe20002fa1670 */
[----:B--2---:R-:W-:Y:S01]  /*9110*/  FMUL.FTZ R9, R25, UR23 ;  /* 0x0000001719097c20 */ /* 0x004fe20008410000 */
[----:B------:R-:W-:Y:S01]  /*9120*/  FSEL R8, R201, -INF , !P6 ;  /* 0xff800000c9087808 */ /* 0x000fe20007000000 */
[----:B------:R-:W2:Y:S01]  /*9130*/  MUFU.TANH R12, R12 ;  /* 0x0000000c000c7308 */ /* 0x000ea20000002400 */
[----:B------:R-:W-:Y:S01]  /*9140*/  FSEL R10, R202, -INF , !P5 ;  /* 0xff800000ca0a7808 */ /* 0x000fe20006800000 */
[----:B------:R-:W-:Y:S01]  /*9150*/  FMUL.FTZ R23, R27, UR23 ;  /* 0x000000171b177c20 */ /* 0x000fe20008410000 */
[-C--:B------:R-:W-:Y:S01]  /*9160*/  ISETP.GE.AND P1, PT, R6, R232.reuse, PT ;  /* 0x000000e80600720c */ /* 0x080fe20003f26270 */
[----:B------:R-:W-:Y:S01]  /*9170*/  FMUL.FTZ R27, R175, UR23 ;  /* 0x00000017af1b7c20 */ /* 0x000fe20008410000 */
[-C--:B------:R-:W-:Y:S02]  /*9180*/  ISETP.GE.AND P6, PT, R5, R232.reuse, PT ;  /* 0x000000e80500720c */ /* 0x080fe40003fc6270 */
[----:B------:R-:W-:Y:S01]  /*9190*/  ISETP.GE.AND P5, PT, R4, R232, PT ;  /* 0x000000e80400720c */ /* 0x000fe20003fa6270 */
[----:B------:R3:W4:Y:S01]  /*91a0*/  MUFU.TANH R21, R9 ;  /* 0x0000000900157308 */ /* 0x0007220000002400 */
[----:B------:R-:W-:-:S02]  /*91b0*/  ISETP.LT.OR P1, PT, R6, R228, P1 ;  /* 0x000000e40600720c */ /* 0x000fc40000f21670 */
[-C--:B------:R-:W-:Y:S02]  /*91c0*/  ISETP.LT.OR P6, PT, R5, R228.reuse, P6 ;  /* 0x000000e40500720c */ /* 0x080fe400037c1670 */
[----:B------:R-:W-:Y:S02]  /*91d0*/  ISETP.LT.OR P5, PT, R4, R228, P5 ;  /* 0x000000e40400720c */ /* 0x000fe40002fa1670 */
[----:B-1----:R-:W-:Y:S01]  /*91e0*/  FSEL R13, R13, -INF , !P1 ;  /* 0xff8000000d0d7808 */ /* 0x002fe20004800000 */
[----:B------:R-:W-:Y:S01]  /*91f0*/  MUFU.TANH R27, R27 ;  /* 0x0000001b001b7308 */ /* 0x000fe20000002400 */
[----:B------:R-:W-:Y:S02]  /*9200*/  FSEL R11, R32, -INF , !P6 ;  /* 0xff800000200b7808 */ /* 0x000fe40007000000 */
[----:B------:R-:W-:Y:S02]  /*9210*/  FSEL R201, R18, -INF , !P5 ;  /* 0xff80000012c97808 */ /* 0x000fe40006800000 */
[----:B------:R-:W-:-:S02]  /*9220*/  ISETP.GE.AND P1, PT, R3, R232, PT ;  /* 0x000000e80300720c */ /* 0x000fc40003f26270 */
[-C--:B------:R-:W-:Y:S02]  /*9230*/  ISETP.GE.AND P6, PT, R2, R232.reuse, PT ;  /* 0x000000e80200720c */ /* 0x080fe40003fc6270 */
[----:B------:R-:W-:Y:S01]  /*9240*/  ISETP.GE.AND P5, PT, R0, R232, PT ;  /* 0x000000e80000720c */ /* 0x000fe20003fa6270 */
[----:B---3--:R-:W-:Y:S01]  /*9250*/  FMUL.FTZ R9, R177, UR23 ;  /* 0x00000017b1097c20 */ /* 0x008fe20008410000 */
[-C--:B------:R-:W-:Y:S02]  /*9260*/  ISETP.LT.OR P1, PT, R3, R228.reuse, P1 ;  /* 0x000000e40300720c */ /* 0x080fe40000f21670 */
[-C--:B------:R-:W-:Y:S01]  /*9270*/  ISETP.LT.OR P6, PT, R2, R228.reuse, P6 ;  /* 0x000000e40200720c */ /* 0x080fe200037c1670 */
[----:B------:R1:W-:Y:S01]  /*9280*/  MUFU.TANH R31, R9 ;  /* 0x00000009001f7308 */ /* 0x0003e20000002400 */
[----:B------:R-:W-:Y:S02]  /*9290*/  ISETP.LT.OR P5, PT, R0, R228, P5 ;  /* 0x000000e40000720c */ /* 0x000fe40002fa1670 */
[----:B------:R-:W-:-:S02]  /*92a0*/  FSEL R202, R19, -INF , !P1 ;  /* 0xff80000013ca7808 */ /* 0x000fc40004800000 */
[----:B--2---:R-:W-:Y:S01]  /*92b0*/  FSEL R207, R12, -INF , !P6 ;  /* 0xff8000000ccf7808 */ /* 0x004fe20007000000 */
[----:B------:R-:W-:Y:S01]  /*92c0*/  FMUL.FTZ R12, R138, UR23 ;  /* 0x000000178a0c7c20 */ /* 0x000fe20008410000 */
[----:B----4-:R-:W-:Y:S02]  /*92d0*/  FSEL R211, R21, -INF , !P5 ;  /* 0xff80000015d37808 */ /* 0x010fe40006800000 */
[C---:B------:R-:W-:Y:S01]  /*92e0*/  ISETP.GE.AND P1, PT, R7.reuse, R231, PT ;  /* 0x000000e70700720c */ /* 0x040fe20003f26270 */
[----:B------:R2:W-:Y:S01]  /*92f0*/  MUFU.TANH R29, R12 ;  /* 0x0000000c001d7308 */ /* 0x0005e20000002400 */
[C---:B------:R-:W-:Y:S02]  /*9300*/  ISETP.GE.AND P6, PT, R7.reuse, R234, PT ;  /* 0x000000ea0700720c */ /* 0x040fe40003fc6270 */
[C---:B------:R-:W-:Y:S02]  /*9310*/  ISETP.GE.AND P5, PT, R7.reuse, R233, PT ;  /* 0x000000e90700720c */ /* 0x040fe40003fa6270 */
[C---:B------:R-:W-:Y:S01]  /*9320*/  ISETP.LT.OR P1, PT, R7.reuse, R227, P1 ;  /* 0x000000e30700720c */ /* 0x040fe20000f21670 */
[----:B-1----:R-:W-:Y:S01]  /*9330*/  FMUL.FTZ R9, R178, UR23 ;  /* 0x00000017b2097c20 */ /* 0x002fe20008410000 */
[----:B------:R-:W-:-:S02]  /*9340*/  ISETP.LT.OR P6, PT, R7, R230, P6 ;  /* 0x000000e60700720c */ /* 0x000fc400037c1670 */
[----:B------:R-:W-:Y:S01]  /*9350*/  ISETP.LT.OR P5, PT, R7, R229, P5 ;  /* 0x000000e50700720c */ /* 0x000fe20002fa1670 */
[----:B------:R1:W3:Y:S01]  /*9360*/  MUFU.TANH R24, R9 ;  /* 0x0000000900187308 */ /* 0x0002e20000002400 */
[----:B------:R-:W-:Y:S02]  /*9370*/  FSEL R7, R200, -INF , !P4 ;  /* 0xff800000c8077808 */ /* 0x000fe40006000000 */
[----:B------:R-:W-:Y:S02]  /*9380*/  FSEL R18, R189, -INF , !P2 ;  /* 0xff800000bd127808 */ /* 0x000fe40005000000 */
[----:B------:R-:W-:Y:S01]  /*9390*/  ISETP.GE.AND P4, PT, R6, R231, PT ;  /* 0x000000e70600720c */ /* 0x000fe20003f86270 */
[----:B--2---:R-:W-:Y:S01]  /*93a0*/  FMUL.FTZ R12, R26, UR23 ;  /* 0x000000171a0c7c20 */ /* 0x004fe20008410000 */
[----:B------:R-:W-:Y:S02]  /*93b0*/  ISETP.GE.AND P2, PT, R6, R233, PT ;  /* 0x000000e90600720c */ /* 0x000fe40003f46270 */
[----:B------:R-:W-:Y:S01]  /*93c0*/  FSEL R19, R197, -INF , !P1 ;  /* 0xff800000c5137808 */ /* 0x000fe20004800000 */
[----:B------:R2:W-:Y:S01]  /*93d0*/  MUFU.TANH R26, R12 ;  /* 0x0000000c001a7308 */ /* 0x0005e20000002400 */
[----:B------:R-:W-:-:S02]  /*93e0*/  FSEL R21, R192, -INF , !P6 ;  /* 0xff800000c0157808 */ /* 0x000fc40007000000 */
[----:B------:R-:W-:Y:S02]  /*93f0*/  FSEL R22, R188, -INF , !P5 ;  /* 0xff800000bc167808 */ /* 0x000fe40006800000 */
[----:B------:R-:W-:Y:S01]  /*9400*/  ISETP.GE.AND P1, PT, R5, R231, PT ;  /* 0x000000e70500720c */ /* 0x000fe20003f26270 */
[----:B-1----:R-:W-:Y:S01]  /*9410*/  FMUL.FTZ R9, R179, UR23 ;  /* 0x00000017b3097c20 */ /* 0x002fe20008410000 */
[C---:B------:R-:W-:Y:S01]  /*9420*/  ISETP.GE.AND P6, PT, R5.reuse, R234, PT ;  /* 0x000000ea0500720c */ /* 0x040fe20003fc6270 */
[----:B------:R-:W-:Y:S01]  /*9430*/  LDSM.16.MT88.4 R176, [R217+0xa000] ;  /* 0x00a00000d9b0783b */ /* 0x000fe20000004200 */
[----:B------:R-:W-:Y:S01]  /*9440*/  ISETP.GE.AND P5, PT, R5, R233, PT ;  /* 0x000000e90500720c */ /* 0x000fe20003fa6270 */
[----:B------:R1:W-:Y:S01]  /*9450*/  MUFU.TANH R137, R9 ;  /* 0x0000000900897308 */ /* 0x0003e20000002400 */
[C---:B------:R-:W-:Y:S02]  /*9460*/  ISETP.LT.OR P4, PT, R6.reuse, R227, P4 ;  /* 0x000000e30600720c */ /* 0x040fe40002781670 */
[----:B------:R-:W-:-:S02]  /*9470*/  ISETP.LT.OR P2, PT, R6, R229, P2 ;  /* 0x000000e50600720c */ /* 0x000fc40001741670 */
[----:B------:R-:W-:Y:S01]  /*9480*/  ISETP.LT.OR P1, PT, R5, R227, P1 ;  /* 0x000000e30500720c */ /* 0x000fe20000f21670 */
[----:B--2---:R-:W-:Y:S01]  /*9490*/  FMUL.FTZ R12, R133, UR23 ;  /* 0x00000017850c7c20 */ /* 0x004fe20008410000 */
[C---:B------:R-:W-:Y:S02]  /*94a0*/  ISETP.LT.OR P6, PT, R5.reuse, R230, P6 ;  /* 0x000000e60500720c */ /* 0x040fe400037c1670 */
[----:B------:R-:W-:Y:S01]  /*94b0*/  ISETP.LT.OR P5, PT, R5, R229, P5 ;  /* 0x000000e50500720c */ /* 0x000fe20002fa1670 */
[----:B------:R2:W-:Y:S01]  /*94c0*/  MUFU.TANH R30, R12 ;  /* 0x0000000c001e7308 */ /* 0x0005e20000002400 */
[----:B------:R-:W-:Y:S02]  /*94d0*/  FMNMX.FTZ R5, R238, R8, !PT ;  /* 0x00000008ee057209 */ /* 0x000fe40007810000 */
[----:B------:R-:W-:Y:S02]  /*94e0*/  MOV R204, R252 ;  /* 0x000000fc00cc7202 */ /* 0x000fe40000000f00 */
[----:B------:R-:W-:-:S02]  /*94f0*/  FMNMX.FTZ R5, R10, R5, !PT ;  /* 0x000000050a057209 */ /* 0x000fc40007810000 */
[----:B-1----:R-:W-:Y:S02]  /*9500*/  FSEL R9, R196, -INF , !P3 ;  /* 0xff800000c4097808 */ /* 0x002fe40005800000 */
[C---:B------:R-:W-:Y:S02]  /*9510*/  ISETP.GE.AND P3, PT, R6.reuse, R234, PT ;  /* 0x000000ea0600720c */ /* 0x040fe40003f66270 */
[----:B------:R-:W-:Y:S02]  /*9520*/  FMNMX.FTZ R5, R13, R5, !PT ;  /* 0x000000050d057209 */ /* 0x000fe40007810000 */
[----:B------:R-:W-:Y:S01]  /*9530*/  ISETP.LT.OR P3, PT, R6, R230, P3 ;  /* 0x000000e60600720c */ /* 0x000fe20001f61670 */
[----:B------:R-:W-:Y:S01]  /*9540*/  FMUL.FTZ R6, R139, UR23 ;  /* 0x000000178b067c20 */ /* 0x000fe20008410000 */
[----:B------:R-:W-:Y:S02]  /*9550*/  FMNMX.FTZ R5, R11, R5, !PT ;  /* 0x000000050b057209 */ /* 0x000fe40007810000 */
[----:B------:R-:W-:Y:S01]  /*9560*/  FSEL R20, R20, -INF , !P3 ;  /* 0xff80000014147808 */ /* 0x000fe20005800000 */
[----:B------:R1:W4:Y:S01]  /*9570*/  MUFU.TANH R25, R6 ;  /* 0x0000000600197308 */ /* 0x0003220000002400 */
[----:B------:R-:W-:-:S02]  /*9580*/  ISETP.GE.AND P3, PT, R4, R234, PT ;  /* 0x000000ea0400720c */ /* 0x000fc40003f66270 */
[----:B--2---:R-:W-:Y:S02]  /*9590*/  FMNMX.FTZ R12, R239, R7, !PT ;  /* 0x00000007ef0c7209 */ /* 0x004fe40007810000 */
[----:B------:R-:W-:Y:S02]  /*95a0*/  ISETP.LT.OR P3, PT, R4, R230, P3 ;  /* 0x000000e60400720c */ /* 0x000fe40001f61670 */
[----:B------:R-:W-:Y:S02]  /*95b0*/  FMNMX.FTZ R12, R19, R12, !PT ;  /* 0x0000000c130c7209 */ /* 0x000fe40007810000 */
[----:B------:R-:W-:Y:S02]  /*95c0*/  MOV R191, R249 ;  /* 0x000000f900bf7202 */ /* 0x000fe40000000f00 */
[----:B------:R-:W-:Y:S02]  /*95d0*/  MOV R205, R250 ;  /* 0x000000fa00cd7202 */ /* 0x000fe40000000f00 */
[----:B------:R-:W-:Y:S01]  /*95e0*/  MOV R206, R245 ;  /* 0x000000f500ce7202 */ /* 0x000fe20000000f00 */
[----:B-1----:R-:W-:-:S04]  /*95f0*/  FMUL.FTZ R6, R132, UR23 ;  /* 0x0000001784067c20 */ /* 0x002fc80008410000 */
[----:B------:R1:W-:Y:S02]  /*9600*/  MUFU.TANH R35, R6 ;  /* 0x0000000600237308 */ /* 0x0003e40000002400 */
[----:B-1----:R-:W-:Y:S02]  /*9610*/  FSEL R6, R33, -INF , !P4 ;  /* 0xff80000021067808 */ /* 0x002fe40006000000 */
[----:B---3--:R-:W-:Y:S02]  /*9620*/  FSEL R33, R24, -INF , !P2 ;  /* 0xff80000018217808 */ /* 0x008fe40005000000 */
[C---:B------:R-:W-:Y:S02]  /*9630*/  ISETP.GE.AND P4, PT, R4.reuse, R231, PT ;  /* 0x000000e70400720c */ /* 0x040fe40003f86270 */
[----:B------:R1:W2:Y:S01]  /*9640*/  MUFU.TANH R24, R23 ;  /* 0x0000001700187308 */ /* 0x0002a20000002400 */
[C---:B------:R-:W-:Y:S02]  /*9650*/  ISETP.GE.AND P2, PT, R4.reuse, R233, PT ;  /* 0x000000e90400720c */ /* 0x040fe40003f46270 */
[----:B------:R-:W-:-:S02]  /*9660*/  ISETP.LT.OR P4, PT, R4, R227, P4 ;  /* 0x000000e30400720c */ /* 0x000fc40002781670 */
[----:B------:R-:W-:Y:S02]  /*9670*/  ISETP.LT.OR P2, PT, R4, R229, P2 ;  /* 0x000000e50400720c */ /* 0x000fe40001741670 */
[----:B------:R-:W-:Y:S02]  /*9680*/  FMNMX.FTZ R4, R201, R5, !PT ;  /* 0x00000005c9047209 */ /* 0x000fe40007810000 */
[----:B------:R-:W-:Y:S02]  /*9690*/  FSEL R5, R28, -INF , !P1 ;  /* 0xff8000001c057808 */ /* 0x000fe40004800000 */
[----:B------:R-:W-:Y:S02]  /*96a0*/  FMNMX.FTZ R4, R202, R4, !PT ;  /* 0x00000004ca047209 */ /* 0x000fe40007810000 */
[----:B------:R-:W-:Y:S02]  /*96b0*/  ISETP.GE.AND P1, PT, R3, R231, PT ;  /* 0x000000e70300720c */ /* 0x000fe40003f26270 */
[----:B------:R-:W-:-:S02]  /*96c0*/  FMNMX.FTZ R4, R207, R4, !PT ;  /* 0x00000004cf047209 */ /* 0x000fc40007810000 */
[----:B------:R-:W-:Y:S01]  /*96d0*/  ISETP.LT.OR P1, PT, R3, R227, P1 ;  /* 0x000000e30300720c */ /* 0x000fe20000f21670 */
[----:B-1----:R-:W-:Y:S01]  /*96e0*/  FMUL.FTZ R23, R134, UR23 ;  /* 0x0000001786177c20 */ /* 0x002fe20008410000 */
[----:B------:R-:W-:Y:S02]  /*96f0*/  FMNMX.FTZ R4, R211, R4, !PT ;  /* 0x00000004d3047209 */ /* 0x000fe40007810000 */
[----:B----4-:R-:W-:Y:S01]  /*9700*/  FSEL R209, R25, -INF , !P1 ;  /* 0xff80000019d17808 */ /* 0x010fe20004800000 */
[----:B------:R1:W-:Y:S01]  /*9710*/  MUFU.TANH R34, R23 ;  /* 0x0000001700227308 */ /* 0x0003e20000002400 */
[----:B------:R-:W-:Y:S01]  /*9720*/  FSEL R210, R29, -INF , !P4 ;  /* 0xff8000001dd27808 */ /* 0x000fe20006000000 */
[----:B------:R-:W3:Y:S01]  /*9730*/  SHFL.BFLY PT, R25, R4, 0x2, 0x1f ;  /* 0x0c401f0004197f89 */ /* 0x000ee200000e0000 */
[-C--:B------:R-:W-:Y:S02]  /*9740*/  ISETP.GE.AND P4, PT, R2, R231.reuse, PT ;  /* 0x000000e70200720c */ /* 0x080fe40003f86270 */
[----:B------:R-:W-:-:S02]  /*9750*/  ISETP.GE.AND P1, PT, R0, R231, PT ;  /* 0x000000e70000720c */ /* 0x000fc40003f26270 */
[----:B------:R-:W-:Y:S02]  /*9760*/  FMNMX.FTZ R12, R6, R12, !PT ;  /* 0x0000000c060c7209 */ /* 0x000fe40007810000 */
[-C--:B------:R-:W-:Y:S02]  /*9770*/  ISETP.LT.OR P4, PT, R2, R227.reuse, P4 ;  /* 0x000000e30200720c */ /* 0x080fe40002781670 */
[----:B------:R-:W-:Y:S02]  /*9780*/  ISETP.LT.OR P1, PT, R0, R227, P1 ;  /* 0x000000e30000720c */ /* 0x000fe40000f21670 */
[----:B------:R-:W-:Y:S02]  /*9790*/  FMNMX.FTZ R12, R5, R12, !PT ;  /* 0x0000000c050c7209 */ /* 0x000fe40007810000 */
[----:B------:R-:W-:Y:S02]  /*97a0*/  FSEL R189, R26, -INF , !P4 ;  /* 0xff8000001abd7808 */ /* 0x000fe40006000000 */
[----:B--2---:R-:W-:Y:S01]  /*97b0*/  FSEL R208, R24, -INF , !P1 ;  /* 0xff80000018d07808 */ /* 0x004fe20004800000 */
[----:B-1----:R-:W-:Y:S01]  /*97c0*/  FMUL.FTZ R23, R172, UR23 ;  /* 0x00000017ac177c20 */ /* 0x002fe20008410000 */
[C---:B------:R-:W-:Y:S01]  /*97d0*/  ISETP.GE.AND P4, PT, R3.reuse, R234, PT ;  /* 0x000000ea0300720c */ /* 0x040fe20003f86270 */
[----:B------:R-:W-:Y:S01]  /*97e0*/  FMUL.FTZ R24, R174, UR23 ;  /* 0x00000017ae187c20 */ /* 0x000fe20008410000 */
[----:B------:R-:W-:Y:S01]  /*97f0*/  ISETP.GE.AND P1, PT, R3, R233, PT ;  /* 0x000000e90300720c */ /* 0x000fe20003f26270 */
[----:B------:R1:W2:Y:S01]  /*9800*/  MUFU.TANH R32, R23 ;  /* 0x0000001700207308 */ /* 0x0002a20000002400 */
[----:B------:R-:W-:-:S02]  /*9810*/  FMNMX.FTZ R12, R210, R12, !PT ;  /* 0x0000000cd20c7209 */ /* 0x000fc40007810000 */
[C---:B------:R-:W-:Y:S02]  /*9820*/  ISETP.LT.OR P4, PT, R3.reuse, R230, P4 ;  /* 0x000000e60300720c */ /* 0x040fe40002781670 */
[----:B------:R-:W-:Y:S02]  /*9830*/  ISETP.LT.OR P1, PT, R3, R229, P1 ;  /* 0x000000e50300720c */ /* 0x000fe40000f21670 */
[----:B------:R-:W-:Y:S01]  /*9840*/  FMNMX.FTZ R3, R209, R12, !PT ;  /* 0x0000000cd1037209 */ /* 0x000fe20007810000 */
[----:B------:R-:W-:Y:S01]  /*9850*/  FMUL.FTZ R12, R173, UR23 ;  /* 0x00000017ad0c7c20 */ /* 0x000fe20008410000 */
[----:B---3--:R-:W-:Y:S01]  /*9860*/  FMNMX.FTZ R136, R4, R25, !PT ;  /* 0x0000001904887209 */ /* 0x008fe20007810000 */
[----:B------:R-:W-:Y:S01]  /*9870*/  LDSM.16.MT88.4 R172, [R218+0xa000] ;  /* 0x00a00000daac783b */ /* 0x000fe20000004200 */
[----:B------:R-:W-:Y:S01]  /*9880*/  FSEL R28, R31, -INF , !P6 ;  /* 0xff8000001f1c7808 */ /* 0x000fe20007000000 */
[----:B------:R3:W4:Y:S01]  /*9890*/  MUFU.TANH R29, R12 ;  /* 0x0000000c001d7308 */ /* 0x0007220000002400 */
[----:B------:R-:W-:Y:S01]  /*98a0*/  FSEL R182, R35, -INF , !P3 ;  /* 0xff80000023b67808 */ /* 0x000fe20005800000 */
[----:B------:R-:W5:Y:S01]  /*98b0*/  SHFL.BFLY PT, R26, R136, 0x1, 0x1f ;  /* 0x0c201f00881a7f89 */ /* 0x000f6200000e0000 */
[-C--:B------:R-:W-:Y:S01]  /*98c0*/  ISETP.GE.AND P6, PT, R2, R234.reuse, PT ;  /* 0x000000ea0200720c */ /* 0x080fe20003fc6270 */
[----:B-1----:R-:W-:Y:S01]  /*98d0*/  FMUL.FTZ R23, R135, UR23 ;  /* 0x0000001787177c20 */ /* 0x002fe20008410000 */
[----:B------:R-:W-:-:S02]  /*98e0*/  ISETP.GE.AND P3, PT, R0, R234, PT ;  /* 0x000000ea0000720c */ /* 0x000fc40003f66270 */
[-C--:B------:R-:W-:Y:S01]  /*98f0*/  ISETP.LT.OR P6, PT, R2, R230.reuse, P6 ;  /* 0x000000e60200720c */ /* 0x080fe200037c1670 */
[----:B------:R-:W1:Y:S01]  /*9900*/  MUFU.TANH R31, R23 ;  /* 0x00000017001f7308 */ /* 0x000e620000002400 */
[----:B------:R-:W-:Y:S02]  /*9910*/  FSEL R181, R30, -INF , !P4 ;  /* 0xff8000001eb57808 */ /* 0x000fe40006000000 */
[----:B------:R-:W-:Y:S02]  /*9920*/  ISETP.LT.OR P3, PT, R0, R230, P3 ;  /* 0x000000e60000720c */ /* 0x000fe40001f61670 */
[----:B--2---:R-:W-:Y:S02]  /*9930*/  FSEL R180, R32, -INF , !P6 ;  /* 0xff80000020b47808 */ /* 0x004fe40007000000 */
[----:B------:R-:W-:Y:S01]  /*9940*/  ISETP.GE.AND P4, PT, R2, R233, PT ;  /* 0x000000e90200720c */ /* 0x000fe20003f86270 */
[----:B------:R2:W5:Y:S01]  /*9950*/  MUFU.TANH R30, R24 ;  /* 0x00000018001e7308 */ /* 0x0005620000002400 */
[----:B---3--:R-:W-:-:S02]  /*9960*/  FMNMX.FTZ R12, R237, R9, !PT ;  /* 0x00000009ed0c7209 */ /* 0x008fc40007810000 */
[----:B----4-:R-:W-:Y:S02]  /*9970*/  FSEL R183, R29, -INF , !P3 ;  /* 0xff8000001db77808 */ /* 0x010fe40005800000 */
[----:B------:R-:W-:Y:S02]  /*9980*/  FMNMX.FTZ R4, R21, R12, !PT ;  /* 0x0000000c15047209 */ /* 0x000fe40007810000 */
[----:B------:R-:W-:Y:S02]  /*9990*/  ISETP.LT.OR P4, PT, R2, R229, P4 ;  /* 0x000000e50200720c */ /* 0x000fe40002781670 */
[----:B------:R-:W-:Y:S02]  /*99a0*/  FMNMX.FTZ R4, R20, R4, !PT ;  /* 0x0000000414047209 */ /* 0x000fe40007810000 */
[----:B------:R-:W-:Y:S02]  /*99b0*/  FSEL R200, R34, -INF , !P2 ;  /* 0xff80000022c87808 */ /* 0x000fe40005000000 */
[----:B------:R-:W-:-:S02]  /*99c0*/  FMNMX.FTZ R4, R28, R4, !PT ;  /* 0x000000041c047209 */ /* 0x000fc40007810000 */
[----:B------:R-:W-:Y:S02]  /*99d0*/  ISETP.GE.AND P2, PT, R0, R233, PT ;  /* 0x000000e90000720c */ /* 0x000fe40003f46270 */
[----:B------:R-:W-:Y:S02]  /*99e0*/  FMNMX.FTZ R12, R182, R4, !PT ;  /* 0x00000004b60c7209 */ /* 0x000fe40007810000 */
[----:B------:R-:W-:Y:S02]  /*99f0*/  FMNMX.FTZ R4, R236, R18, !PT ;  /* 0x00000012ec047209 */ /* 0x000fe40007810000 */
[----:B------:R-:W-:Y:S02]  /*9a00*/  FMNMX.FTZ R12, R181, R12, !PT ;  /* 0x0000000cb50c7209 */ /* 0x000fe40007810000 */
[----:B------:R-:W-:Y:S02]  /*9a10*/  FMNMX.FTZ R4, R22, R4, !PT ;  /* 0x0000000416047209 */ /* 0x000fe40007810000 */
[----:B--2---:R-:W-:-:S02]  /*9a20*/  FSEL R24, R137, -INF , !P5 ;  /* 0xff80000089187808 */ /* 0x004fc40006800000 */
[----:B------:R-:W-:Y:S02]  /*9a30*/  FMNMX.FTZ R4, R33, R4, !PT ;  /* 0x0000000421047209 */ /* 0x000fe40007810000 */
[----:B------:R-:W-:Y:S02]  /*9a40*/  FMNMX.FTZ R134, R180, R12, !PT ;  /* 0x0000000cb4867209 */ /* 0x000fe40007810000 */
[----:B------:R-:W-:Y:S02]  /*9a50*/  FMNMX.FTZ R2, R24, R4, !PT ;  /* 0x0000000418027209 */ /* 0x000fe40007810000 */
[----:B------:R-:W-:Y:S02]  /*9a60*/  FMNMX.FTZ R134, R183, R134, !PT ;  /* 0x00000086b7867209 */ /* 0x000fe40007810000 */
[----:B-1----:R-:W-:Y:S02]  /*9a70*/  FSEL R203, R31, -INF , !P1 ;  /* 0xff8000001fcb7808 */ /* 0x002fe40004800000 */
[----:B------:R-:W-:Y:S01]  /*9a80*/  FMNMX.FTZ R2, R200, R2, !PT ;  /* 0x00000002c8027209 */ /* 0x000fe20007810000 */
[----:B------:R-:W1:Y:S01]  /*9a90*/  SHFL.BFLY PT, R23, R134, 0x2, 0x1f ;  /* 0x0c401f0086177f89 */ /* 0x000e6200000e0000 */
[----:B------:R-:W-:-:S02]  /*9aa0*/  ISETP.LT.OR P1, PT, R0, R229, P2 ;  /* 0x000000e50000720c */ /* 0x000fc40001721670 */
[----:B-----5:R-:W-:Y:S02]  /*9ab0*/  FSEL R252, R30, -INF , !P4 ;  /* 0xff8000001efc7808 */ /* 0x020fe40006000000 */
[----:B------:R-:W-:Y:S02]  /*9ac0*/  FMNMX.FTZ R0, R203, R2, !PT ;  /* 0x00000002cb007209 */ /* 0x000fe40007810000 */
[----:B------:R-:W-:Y:S02]  /*9ad0*/  FSEL R190, R27, -INF , !P1 ;  /* 0xff8000001bbe7808 */ /* 0x000fe40004800000 */
[----:B------:R-:W-:Y:S02]  /*9ae0*/  FMNMX.FTZ R0, R252, R0, !PT ;  /* 0x00000000fc007209 */ /* 0x000fe40007810000 */
[----:B------:R-:W-:Y:S02]  /*9af0*/  FMNMX.FTZ R136, R136, R26, !PT ;  /* 0x0000001a88887209 */ /* 0x000fe40007810000 */
[----:B------:R-:W-:-:S02]  /*9b00*/  FMNMX.FTZ R0, R190, R0, !PT ;  /* 0x00000000be007209 */ /* 0x000fc40007810000 */
[C---:B------:R-:W-:Y:S01]  /*9b10*/  FSETP.NEU.FTZ.AND P4, PT, R136.reuse, -INF , PT ;  /* 0xff8000008800780b */ /* 0x040fe20003f9d000 */
[----:B------:R-:W-:Y:S01]  /*9b20*/  FMUL.FTZ R12, R136, UR26 ;  /* 0x0000001a880c7c20 */ /* 0x000fe20008410000 */
[----:B------:R-:W-:Y:S01]  /*9b30*/  FMNMX.FTZ R3, R189, R3, !PT ;  /* 0x00000003bd037209 */ /* 0x000fe20007810000 */
[----:B------:R-:W2:Y:S03]  /*9b40*/  SHFL.BFLY PT, R4, R0, 0x2, 0x1f ;  /* 0x0c401f0000047f89 */ /* 0x000ea600000e0000 */
[----:B------:R-:W-:Y:S02]  /*9b50*/  FSEL R12, R12, RZ, P4 ;  /* 0x000000ff0c0c7208 */ /* 0x000fe40002000000 */
[----:B------:R-:W-:Y:S02]  /*9b60*/  FMNMX.FTZ R3, R208, R3, !PT ;  /* 0x00000003d0037209 */ /* 0x000fe40007810000 */
[----:B-1----:R-:W-:Y:S01]  /*9b70*/  FMNMX.FTZ R134, R134, R23, !PT ;  /* 0x0000001786867209 */ /* 0x002fe20007810000 */
[--C-:B------:R-:W-:Y:S01]  /*9b80*/  FFMA.FTZ R8, R8, UR26, -R12.reuse ;  /* 0x0000001a08087c23 */ /* 0x100fe2000801080c */
[--C-:B------:R-:W-:Y:S01]  /*9b90*/  FFMA.FTZ R10, R10, UR26, -R12.reuse ;  /* 0x0000001a0a0a7c23 */ /* 0x100fe2000801080c */
[----:B------:R-:W1:Y:S01]  /*9ba0*/  SHFL.BFLY PT, R25, R3, 0x2, 0x1f ;  /* 0x0c401f0003197f89 */ /* 0x000e6200000e0000 */
[--C-:B------:R-:W-:Y:S01]  /*9bb0*/  FFMA.FTZ R2, R11, UR26, -R12.reuse ;  /* 0x0000001a0b027c23 */ /* 0x100fe2000801080c */
[----:B------:R3:W-:Y:S01]  /*9bc0*/  MUFU.EX2 R198, R8 ;  /* 0x0000000800c67308 */ /* 0x0007e20000000800 */
[----:B------:R-:W-:-:S07]  /*9bd0*/  FFMA.FTZ R13, R13, UR26, -R12 ;  /* 0x0000001a0d0d7c23 */ /* 0x000fce000801080c */
[----:B------:R-:W-:Y:S01]  /*9be0*/  MUFU.EX2 R197, R10 ;  /* 0x0000000a00c57308 */ /* 0x000fe20000000800 */
[----:B--2---:R-:W-:-:S07]  /*9bf0*/  FMNMX.FTZ R0, R0, R4, !PT ;  /* 0x0000000400007209 */ /* 0x004fce0007810000 */
[----:B------:R2:W-:Y:S01]  /*9c00*/  MUFU.EX2 R199, R2 ;  /* 0x0000000200c77308 */ /* 0x0005e20000000800 */
[----:B---3--:R-:W3:Y:S04]  /*9c10*/  SHFL.BFLY PT, R8, R134, 0x1, 0x1f ;  /* 0x0c201f0086087f89 */ /* 0x008ee800000e0000 */
[----:B------:R-:W4:Y:S01]  /*9c20*/  SHFL.BFLY PT, R137, R0, 0x1, 0x1f ;  /* 0x0c201f0000897f89 */ /* 0x000f2200000e0000 */
[----:B-1----:R-:W-:Y:S02]  /*9c30*/  FMNMX.FTZ R3, R3, R25, !PT ;  /* 0x0000001903037209 */ /* 0x002fe40007810000 */
[----:B------:R1:W-:Y:S03]  /*9c40*/  MUFU.EX2 R196, R13 ;  /* 0x0000000d00c47308 */ /* 0x0003e60000000800 */
[----:B------:R-:W5:Y:S01]  /*9c50*/  SHFL.BFLY PT, R135, R3, 0x1, 0x1f ;  /* 0x0c201f0003877f89 */ /* 0x000f6200000e0000 */
[----:B--2---:R-:W-:-:S05]  /*9c60*/  FSEL R2, R136, RZ, P4 ;  /* 0x000000ff88027208 */ /* 0x004fca0002000000 */
[----:B------:R-:W-:Y:S01]  /*9c70*/  FADD.FTZ R2, R238, -R2 ;  /* 0x80000002ee027221 */ /* 0x000fe20000010000 */
[----:B---3--:R-:W-:-:S03]  /*9c80*/  FMNMX.FTZ R134, R134, R8, !PT ;  /* 0x0000000886867209 */ /* 0x008fc60007810000 */
[----:B------:R-:W-:Y:S01]  /*9c90*/  FMUL.FTZ R8, R2, UR26 ;  /* 0x0000001a02087c20 */ /* 0x000fe20008410000 */
[C---:B------:R-:W-:Y:S01]  /*9ca0*/  FSETP.NEU.FTZ.AND P2, PT, R134.reuse, -INF , PT ;  /* 0xff8000008600780b */ /* 0x040fe20003f5d000 */
[----:B------:R-:W-:Y:S01]  /*9cb0*/  FMUL.FTZ R10, R134, UR26 ;  /* 0x0000001a860a7c20 */ /* 0x000fe20008410000 */
[----:B----4-:R-:W-:-:S03]  /*9cc0*/  FMNMX.FTZ R137, R0, R137, !PT ;  /* 0x0000008900897209 */ /* 0x010fc60007810000 */
[----:B------:R-:W2:Y:S01]  /*9cd0*/  MUFU.EX2 R8, R8 ;  /* 0x0000000800087308 */ /* 0x000ea20000000800 */
[----:B------:R-:W-:Y:S02]  /*9ce0*/  FSEL R10, R10, RZ, P2 ;  /* 0x000000ff0a0a7208 */ /* 0x000fe40001000000 */
[----:B------:R-:W-:Y:S02]  /*9cf0*/  FSETP.NEU.FTZ.AND P1, PT, R137, -INF , PT ;  /* 0xff8000008900780b */ /* 0x000fe40003f3d000 */
[----:B-----5:R-:W-:Y:S01]  /*9d00*/  FMNMX.FTZ R135, R3, R135, !PT ;  /* 0x0000008703877209 */ /* 0x020fe20007810000 */
[--C-:B------:R-:W-:Y:S01]  /*9d10*/  FFMA.FTZ R9, R9, UR26, -R10.reuse ;  /* 0x0000001a09097c23 */ /* 0x100fe2000801080a */
[--C-:B------:R-:W-:Y:S01]  /*9d20*/  FFMA.FTZ R0, R28, UR26, -R10.reuse ;  /* 0x0000001a1c007c23 */ /* 0x100fe2000801080a */
[--C-:B------:R-:W-:Y:S01]  /*9d30*/  FFMA.FTZ R21, R21, UR26, -R10.reuse ;  /* 0x0000001a15157c23 */ /* 0x100fe2000801080a */
[--C-:B------:R-:W-:Y:S01]  /*9d40*/  FFMA.FTZ R20, R20, UR26, -R10.reuse ;  /* 0x0000001a14147c23 */ /* 0x100fe2000801080a */
[----:B------:R3:W-:Y:S01]  /*9d50*/  MUFU.EX2 R185, R9 ;  /* 0x0000000900b97308 */ /* 0x0007e20000000800 */
[C---:B------:R-:W-:Y:S01]  /*9d60*/  FMUL.FTZ R3, R135.reuse, UR26 ;  /* 0x0000001a87037c20 */ /* 0x040fe20008410000 */
[----:B------:R-:W-:Y:S01]  /*9d70*/  FSETP.NEU.FTZ.AND P3, PT, R135, -INF , PT ;  /* 0xff8000008700780b */ /* 0x000fe20003f7d000 */
[----:B------:R-:W-:Y:S01]  /*9d80*/  LDSM.16.MT88.4 R28, [R215+0xa000] ;  /* 0x00a00000d71c783b */ /* 0x000fe20000004200 */
[----:B-1----:R-:W-:Y:S01]  /*9d90*/  FFMA.FTZ R13, R182, UR26, -R10 ;  /* 0x0000001ab60d7c23 */ /* 0x002fe2000801080a */
[-C--:B--2---:R-:W-:Y:S01]  /*9da0*/  FMUL.FTZ R160, R160, R8.reuse ;  /* 0x00000008a0a07220 */ /* 0x084fe20000410000 */
[----:B------:R-:W-:Y:S01]  /*9db0*/  FSEL R11, R3, RZ, P3 ;  /* 0x000000ff030b7208 */ /* 0x000fe20001800000 */
[-C--:B------:R-:W-:Y:S01]  /*9dc0*/  FMUL.FTZ R161, R161, R8.reuse ;  /* 0x00000008a1a17220 */ /* 0x080fe20000410000 */
[----:B------:R1:W-:Y:S01]  /*9dd0*/  MUFU.EX2 R187, R0 ;  /* 0x0000000000bb7308 */ /* 0x0003e20000000800 */
[----:B------:R-:W-:Y:S01]  /*9de0*/  FSEL R3, R135, RZ, P3 ;  /* 0x000000ff87037208 */ /* 0x000fe20001800000 */
[-C--:B------:R-:W-:Y:S01]  /*9df0*/  FMUL.FTZ R168, R168, R8.reuse ;  /* 0x00000008a8a87220 */ /* 0x080fe20000410000 */
[--C-:B------:R-:W-:Y:S01]  /*9e00*/  FFMA.FTZ R7, R7, UR26, -R11.reuse ;  /* 0x0000001a07077c23 */ /* 0x100fe2000801080b */
[--C-:B------:R-:W-:Y:S01]  /*9e10*/  FFMA.FTZ R6, R6, UR26, -R11.reuse ;  /* 0x0000001a06067c23 */ /* 0x100fe2000801080b */
[----:B------:R-:W-:Y:S01]  /*9e20*/  FFMA.FTZ R5, R5, UR26, -R11 ;  /* 0x0000001a05057c23 */ /* 0x000fe2000801080b */
[----:B------:R-:W-:Y:S01]  /*9e30*/  FADD.FTZ R3, R239, -R3 ;  /* 0x80000003ef037221 */ /* 0x000fe20000010000 */
[----:B------:R-:W-:Y:S01]  /*9e40*/  FFMA.FTZ R19, R19, UR26, -R11 ;  /* 0x0000001a13137c23 */ /* 0x000fe2000801080b */
[----:B------:R-:W2:Y:S01]  /*9e50*/  MUFU.EX2 R184, R21 ;  /* 0x0000001500b87308 */ /* 0x000ea20000000800 */
[----:B---3--:R-:W-:Y:S01]  /*9e60*/  FMUL.FTZ R9, R137, UR26 ;  /* 0x0000001a89097c20 */ /* 0x008fe20008410000 */
[----:B------:R-:W-:Y:S01]  /*9e70*/  FMUL.FTZ R3, R3, UR26 ;  /* 0x0000001a03037c20 */ /* 0x000fe20008410000 */
[-C--:B------:R-:W-:Y:S01]  /*9e80*/  FMUL.FTZ R169, R169, R8.reuse ;  /* 0x00000008a9a97220 */ /* 0x080fe20000410000 */
[-C--:B------:R-:W-:Y:S01]  /*9e90*/  FMUL.FTZ R80, R80, R8.reuse ;  /* 0x0000000850507220 */ /* 0x080fe20000410000 */
[-C--:B------:R-:W-:Y:S01]  /*9ea0*/  FMUL.FTZ R81, R81, R8.reuse ;  /* 0x0000000851517220 */ /* 0x080fe20000410000 */
[----:B------:R-:W-:Y:S01]  /*9eb0*/  FSEL R9, R9, RZ, P1 ;  /* 0x000000ff09097208 */ /* 0x000fe20000800000 */
[-C--:B------:R-:W-:Y:S01]  /*9ec0*/  FMUL.FTZ R152, R152, R8.reuse ;  /* 0x0000000898987220 */ /* 0x080fe20000410000 */
[----:B------:R-:W-:Y:S01]  /*9ed0*/  MUFU.EX2 R186, R20 ;  /* 0x0000001400ba7308 */ /* 0x000fe20000000800 */
[-C--:B------:R-:W-:Y:S01]  /*9ee0*/  FMUL.FTZ R153, R153, R8.reuse ;  /* 0x0000000899997220 */ /* 0x080fe20000410000 */
[-C--:B------:R-:W-:Y:S01]  /*9ef0*/  FMUL.FTZ R68, R68, R8.reuse ;  /* 0x0000000844447220 */ /* 0x080fe20000410000 */
[--C-:B-1----:R-:W-:Y:S01]  /*9f00*/  FFMA.FTZ R0, R33, UR26, -R9.reuse ;  /* 0x0000001a21007c23 */ /* 0x102fe20008010809 */
[--C-:B------:R-:W-:Y:S01]  /*9f10*/  FFMA.FTZ R18, R18, UR26, -R9.reuse ;  /* 0x0000001a12127c23 */ /* 0x100fe20008010809 */
[--C-:B------:R-:W-:Y:S01]  /*9f20*/  FFMA.FTZ R22, R22, UR26, -R9.reuse ;  /* 0x0000001a16167c23 */ /* 0x100fe20008010809 */
[----:B------:R-:W-:Y:S01]  /*9f30*/  LDSM.16.MT88.4 R32, [R215+0xb000] ;  /* 0x00b00000d720783b */ /* 0x000fe20000004200 */
[-C--:B------:R-:W-:Y:S01]  /*9f40*/  FMUL.FTZ R69, R69, R8.reuse ;  /* 0x0000000845457220 */ /* 0x080fe20000410000 */
[----:B------:R1:W-:Y:S01]  /*9f50*/  MUFU.EX2 R139, R0 ;  /* 0x00000000008b7308 */ /* 0x0003e20000000800 */
[----:B--2---:R-:W-:Y:S01]  /*9f60*/  F2FP.F16.F32.PACK_AB R4, R184, R185 ;  /* 0x000000b9b804723e */ /* 0x004fe200000000ff */
        /* <DEDUP_REMOVED lines=15> */
[----:B-1----:R-:W-:Y:S01]  /*a060*/  FFMA.FTZ R0, R24, UR26, -R9 ;  /* 0x0000001a18007c23 */ /* 0x002fe20008010809 */
[-C--:B------:R-:W-:Y:S01]  /*a070*/  FMUL.FTZ R97, R97, R8.reuse ;  /* 0x0000000861617220 */ /* 0x080fe20000410000 */
[----:B------:R-:W-:Y:S01]  /*a080*/  LDSM.16.MT88.4 R24, [R213+0xb000] ;  /* 0x00b00000d518783b */ /* 0x000fe20000004200 */
[-C--:B------:R-:W-:Y:S01]  /*a090*/  FMUL.FTZ R100, R100, R8.reuse ;  /* 0x0000000864647220 */ /* 0x080fe20000410000 */
[-C--:B------:R-:W-:Y:S01]  /*a0a0*/  FMUL.FTZ R101, R101, R8.reuse ;  /* 0x0000000865657220 */ /* 0x080fe20000410000 */
[-C--:B------:R-:W-:Y:S01]  /*a0b0*/  FMUL.FTZ R112, R112, R8.reuse ;  /* 0x0000000870707220 */ /* 0x080fe20000410000 */
[----:B------:R-:W-:Y:S01]  /*a0c0*/  FMUL.FTZ R113, R113, R8 ;  /* 0x0000000871717220 */ /* 0x000fe20000410000 */
[----:B------:R1:W4:Y:S01]  /*a0d0*/  MUFU.EX2 R138, R0 ;  /* 0x00000000008a7308 */ /* 0x0003220000000800 */
[----:B--2---:R-:W-:Y:S01]  /*a0e0*/  MOV R18, R210 ;  /* 0x000000d200127202 */ /* 0x004fe20000000f00 */
[-C--:B------:R-:W-:Y:S01]  /*a0f0*/  FMUL.FTZ R116, R116, R8.reuse ;  /* 0x0000000874747220 */ /* 0x080fe20000410000 */
[-C--:B------:R-:W-:Y:S01]  /*a100*/  FMUL.FTZ R117, R117, R8.reuse ;  /* 0x0000000875757220 */ /* 0x080fe20000410000 */
[-C--:B------:R-:W-:Y:S01]  /*a110*/  FMUL.FTZ R128, R128, R8.reuse ;  /* 0x0000000880807220 */ /* 0x080fe20000410000 */
[----:B------:R-:W-:-:S03]  /*a120*/  FMUL.FTZ R129, R129, R8 ;  /* 0x0000000881817220 */ /* 0x000fc60000410000 */
[----:B------:R4:W-:Y:S01]  /*a130*/  MUFU.EX2 R193, R7 ;  /* 0x0000000700c17308 */ /* 0x0009e20000000800 */
[----:B---3--:R-:W2:Y:S07]  /*a140*/  LDSM.16.MT88.4 R20, [R213+0xa000] ;  /* 0x00a00000d514783b */ /* 0x008eae0000004200 */
[----:B------:R3:W-:Y:S01]  /*a150*/  MUFU.EX2 R194, R6 ;  /* 0x0000000600c27308 */ /* 0x0007e20000000800 */
[----:B-1----:R-:W-:-:S05]  /*a160*/  FSEL R0, R134, RZ, P2 ;  /* 0x000000ff86007208 */ /* 0x002fca0001000000 */
[----:B------:R-:W-:Y:S01]  /*a170*/  FADD.FTZ R2, R237, -R0 ;  /* 0x80000000ed027221 */ /* 0x000fe20000010000 */
[----:B------:R-:W-:Y:S01]  /*a180*/  FSEL R0, R137, RZ, P1 ;  /* 0x000000ff89007208 */ /* 0x000fe20000800000 */
[----:B------:R1:W-:Y:S01]  /*a190*/  MUFU.EX2 R195, R5 ;  /* 0x0000000500c37308 */ /* 0x0003e20000000800 */
[----:B----4-:R-:W-:Y:S01]  /*a1a0*/  F2FP.F16.F32.PACK_AB R7, R138, R139 ;  /* 0x0000008b8a07723e */ /* 0x010fe200000000ff */
[----:B------:R-:W-:Y:S02]  /*a1b0*/  FMUL.FTZ R2, R2, UR26 ;  /* 0x0000001a02027c20 */ /* 0x000fe40008410000 */
[----:B------:R-:W-:-:S04]  /*a1c0*/  FADD.FTZ R0, R236, -R0 ;  /* 0x80000000ec007221 */ /* 0x000fc80000010000 */
[----:B------:R-:W-:Y:S01]  /*a1d0*/  FMUL.FTZ R0, R0, UR26 ;  /* 0x0000001a00007c20 */ /* 0x000fe20008410000 */
[----:B------:R-:W4:Y:S01]  /*a1e0*/  MUFU.EX2 R2, R2 ;  /* 0x0000000200027308 */ /* 0x000f220000000800 */
[----:B---3--:R-:W-:-:S07]  /*a1f0*/  F2FP.F16.F32.PACK_AB R6, R187, R186 ;  /* 0x000000babb06723e */ /* 0x008fce00000000ff */
[----:B------:R-:W3:Y:S01]  /*a200*/  MUFU.EX2 R0, R0 ;  /* 0x0000000000007308 */ /* 0x000ee20000000800 */
[----:B-1----:R-:W-:-:S07]  /*a210*/  F2FP.F16.F32.PACK_AB R5, R133, R132 ;  /* 0x000000848505723e */ /* 0x002fce00000000ff */
[----:B------:R-:W-:Y:S01]  /*a220*/  MUFU.EX2 R192, R19 ;  /* 0x0000001300c07308 */ /* 0x000fe20000000800 */
[-C--:B----4-:R-:W-:Y:S01]  /*a230*/  FMUL.FTZ R40, R40, R2.reuse ;  /* 0x0000000228287220 */ /* 0x090fe20000410000 */
[-C--:B------:R-:W-:Y:S01]  /*a240*/  FMUL.FTZ R41, R41, R2.reuse ;  /* 0x0000000229297220 */ /* 0x080fe20000410000 */
[-C--:B------:R-:W-:Y:S01]  /*a250*/  FMUL.FTZ R44, R44, R2.reuse ;  /* 0x000000022c2c7220 */ /* 0x080fe20000410000 */
[-C--:B------:R-:W-:Y:S01]  /*a260*/  FMUL.FTZ R45, R45, R2.reuse ;  /* 0x000000022d2d7220 */ /* 0x080fe20000410000 */
[-C--:B------:R-:W-:Y:S01]  /*a270*/  FMUL.FTZ R140, R140, R2.reuse ;  /* 0x000000028c8c7220 */ /* 0x080fe20000410000 */
[-C--:B------:R-:W-:Y:S01]  /*a280*/  FMUL.FTZ R141, R141, R2.reuse ;  /* 0x000000028d8d7220 */ /* 0x080fe20000410000 */
[----:B------:R-:W-:Y:S01]  /*a290*/  FMUL.FTZ R148, R148, R2 ;  /* 0x0000000294947220 */ /* 0x000fe20000410000 */
[----:B------:R-:W1:Y:S01]  /*a2a0*/  MUFU.EX2 R3, R3 ;  /* 0x0000000300037308 */ /* 0x000e620000000800 */
[-C--:B---3--:R-:W-:Y:S01]  /*a2b0*/  FMUL.FTZ R42, R42, R0.reuse ;  /* 0x000000002a2a7220 */ /* 0x088fe20000410000 */
[-C--:B------:R-:W-:Y:S01]  /*a2c0*/  FMUL.FTZ R43, R43, R0.reuse ;  /* 0x000000002b2b7220 */ /* 0x080fe20000410000 */
[-C--:B------:R-:W-:Y:S01]  /*a2d0*/  FMUL.FTZ R46, R46, R0.reuse ;  /* 0x000000002e2e7220 */ /* 0x080fe20000410000 */
[----:B------:R-:W-:Y:S01]  /*a2e0*/  FMUL.FTZ R47, R47, R0 ;  /* 0x000000002f2f7220 */ /* 0x000fe20000410000 */
[-C--:B------:R-:W-:Y:S01]  /*a2f0*/  FMUL.FTZ R149, R149, R2.reuse ;  /* 0x0000000295957220 */ /* 0x080fe20000410000 */
[-C--:B------:R-:W-:Y:S01]  /*a300*/  FMUL.FTZ R156, R156, R2.reuse ;  /* 0x000000029c9c7220 */ /* 0x080fe20000410000 */
[----:B------:R-:W-:Y:S01]  /*a310*/  FMUL.FTZ R157, R157, R2 ;  /* 0x000000029d9d7220 */ /* 0x000fe20000410000 */
[-C--:B------:R-:W-:Y:S01]  /*a320*/  FMUL.FTZ R142, R142, R0.reuse ;  /* 0x000000008e8e7220 */ /* 0x080fe20000410000 */
[C---:B------:R-:W-:Y:S01]  /*a330*/  HMMA.16816.F32 R244, R4.reuse, R172, R40 ;  /* 0x000000ac04f4723c */ /* 0x040fe20000001828 */
[----:B------:R-:W3:Y:S01]  /*a340*/  LDSM.16.MT88.4 R40, [R218+0xb000] ;  /* 0x00b00000da28783b */ /* 0x000ee20000004200 */
[----:B------:R-:W-:Y:S01]  /*a350*/  FMUL.FTZ R143, R143, R0 ;  /* 0x000000008f8f7220 */ /* 0x000fe20000410000 */
[-C--:B------:R-:W-:Y:S01]  /*a360*/  FMUL.FTZ R164, R164, R2.reuse ;  /* 0x00000002a4a47220 */ /* 0x080fe20000410000 */
[----:B------:R-:W-:Y:S01]  /*a370*/  FMUL.FTZ R165, R165, R2 ;  /* 0x00000002a5a57220 */ /* 0x000fe20000410000 */
[-C--:B------:R-:W-:Y:S01]  /*a380*/  FMUL.FTZ R150, R150, R0.reuse ;  /* 0x0000000096967220 */ /* 0x080fe20000410000 */
[C---:B------:R-:W-:Y:S01]  /*a390*/  HMMA.16816.F32 R248, R4.reuse, R174, R44 ;  /* 0x000000ae04f8723c */ /* 0x040fe2000000182c */
[----:B------:R-:W4:Y:S01]  /*a3a0*/  LDSM.16.MT88.4 R44, [R217+0xb000] ;  /* 0x00b00000d92c783b */ /* 0x000f220000004200 */
        /* <DEDUP_REMOVED lines=45> */
[C---:B--2---:R-:W-:Y:S01]  /*a680*/  HMMA.16816.F32 R140, R4.reuse, R20, R140 ;  /* 0x00000014048c723c */ /* 0x044fe2000000188c */
[-C--:B-1----:R-:W-:Y:S01]  /*a690*/  FMUL.FTZ R162, R162, R3.reuse ;  /* 0x00000003a2a27220 */ /* 0x082fe20000410000 */
[-C--:B------:R-:W-:Y:S01]  /*a6a0*/  FMUL.FTZ R163, R163, R3.reuse ;  /* 0x00000003a3a37220 */ /* 0x080fe20000410000 */
[-C--:B------:R-:W-:Y:S01]  /*a6b0*/  FMUL.FTZ R170, R170, R3.reuse ;  /* 0x00000003aaaa7220 */ /* 0x080fe20000410000 */
        /* <DEDUP_REMOVED lines=35> */
[----:B------:R-:W-:-:S03]  /*a8f0*/  FMUL.FTZ R131, R131, R3 ;  /* 0x0000000383837220 */ /* 0x000fc60000410000 */
[C---:B------:R-:W-:Y:S06]  /*a900*/  HMMA.16816.F32 R76, R4.reuse, R26, R76 ;  /* 0x0000001a044c723c */ /* 0x040fec000000184c */
[C---:B------:R-:W-:Y:S06]  /*a910*/  HMMA.16816.F32 R88, R4.reuse, R32, R88 ;  /* 0x000000200458723c */ /* 0x040fec0000001858 */
[C---:B------:R-:W-:Y:S06]  /*a920*/  HMMA.16816.F32 R92, R4.reuse, R34, R92 ;  /* 0x00000022045c723c */ /* 0x040fec000000185c */
[C---:B---3--:R-:W-:Y:S06]  /*a930*/  HMMA.16816.F32 R104, R4.reuse, R40, R104 ;  /* 0x000000280468723c */ /* 0x048fec0000001868 */
[C---:B------:R-:W-:Y:S06]  /*a940*/  HMMA.16816.F32 R108, R4.reuse, R42, R108 ;  /* 0x0000002a046c723c */ /* 0x040fec000000186c */
[C---:B----4-:R-:W-:Y:S06]  /*a950*/  HMMA.16816.F32 R120, R4.reuse, R44, R120 ;  /* 0x0000002c0478723c */ /* 0x050fec0000001878 */
        /* <DEDUP_REMOVED lines=8> */
[----:B------:R-:W-:Y:S01]  /*a9e0*/  HMMA.16816.F32 R160, R4, R28, R160 ;  /* 0x0000001c04a0723c */ /* 0x000fe200000018a0 */
[----:B------:R1:W-:Y:S01]  /*a9f0*/  MUFU.EX2 R29, R13 ;  /* 0x0000000d001d7308 */ /* 0x0003e20000000800 */
[----:B------:R-:W-:-:S04]  /*aa00*/  MOV R127, R189 ;  /* 0x000000bd007f7202 */ /* 0x000fc80000000f00 */
[C---:B------:R-:W-:Y:S06]  /*aa10*/  HMMA.16816.F32 R208, R4.reuse, R30, R168 ;  /* 0x0000001e04d0723c */ /* 0x040fec00000018a8 */
[----:B------:R-:W-:Y:S01]  /*aa20*/  HMMA.16816.F32 R236, R4, R22, R152 ;  /* 0x0000001604ec723c */ /* 0x000fe20000001898 */
[----:B------:R-:W-:Y:S01]  /*aa30*/  MOV R171, R190 ;  /* 0x000000be00ab7202 */ /* 0x000fe20000000f00 */
[----:B------:R-:W2:Y:S01]  /*aa40*/  LDSM.16.MT88.4 R152, [R213+0xa800] ;  /* 0x00a80000d598783b */ /* 0x000ea20000004200 */
[----:B-1----:R-:W-:-:S04]  /*aa50*/  FFMA.FTZ R13, R181, UR26, -R10 ;  /* 0x0000001ab50d7c23 */ /* 0x002fc8000801080a */
[----:B------:R-:W-:Y:S01]  /*aa60*/  MOV R23, R204 ;  /* 0x000000cc00177202 */ /* 0x000fe20000000f00 */
[C---:B------:R-:W-:Y:S01]  /*aa70*/  HMMA.16816.F32 R68, R4.reuse, R24, R68 ;  /* 0x000000180444723c */ /* 0x040fe20000001844 */
[----:B------:R-:W-:Y:S01]  /*aa80*/  MOV R22, R191 ;  /* 0x000000bf00167202 */ /* 0x000fe20000000f00 */
[----:B------:R1:W-:Y:S04]  /*aa90*/  MUFU.EX2 R30, R13 ;  /* 0x0000000d001e7308 */ /* 0x0003e80000000800 */
[C---:B------:R-:W-:Y:S06]  /*aaa0*/  HMMA.16816.F32 R144, R4.reuse, R20, R144 ;  /* 0x000000140490723c */ /* 0x040fec0000001890 */
[----:B------:R-:W-:Y:S01]  /*aab0*/  HMMA.16816.F32 R52, R4, R176, R52 ;  /* 0x000000b00434723c */ /* 0x000fe20000001834 */
[----:B------:R-:W-:-:S02]  /*aac0*/  MOV R20, R205 ;  /* 0x000000cd00147202 */ /* 0x000fc40000000f00 */
[----:B------:R-:W-:-:S03]  /*aad0*/  MOV R21, R206 ;  /* 0x000000ce00157202 */ /* 0x000fc60000000f00 */
[C---:B------:R-:W-:Y:S01]  /*aae0*/  HMMA.16816.F32 R188, R4.reuse, R178, R64 ;  /* 0x000000b204bc723c */ /* 0x040fe20000001840 */
[--C-:B-1----:R-:W-:Y:S01]  /*aaf0*/  FFMA.FTZ R13, R180, UR26, -R10.reuse ;  /* 0x0000001ab40d7c23 */ /* 0x102fe2000801080a */
[----:B------:R-:W-:Y:S01]  /*ab00*/  FFMA.FTZ R10, R183, UR26, -R10 ;  /* 0x0000001ab70a7c23 */ /* 0x000fe2000801080a */
[----:B------:R-:W-:Y:S02]  /*ab10*/  LDSM.16.MT88.4 R64, [R217+0xa800] ;  /* 0x00a80000d940783b */ /* 0x000fe40000004200 */
[----:B------:R-:W-:Y:S01]  /*ab20*/  MUFU.EX2 R31, R13 ;  /* 0x0000000d001f7308 */ /* 0x000fe20000000800 */
[C---:B------:R-:W-:Y:S01]  /*ab30*/  HMMA.16816.F32 R180, R4.reuse, R26, R80 ;  /* 0x0000001a04b4723c */ /* 0x040fe20000001850 */
[----:B------:R-:W-:Y:S05]  /*ab40*/  LDSM.16.MT88.4 R80, [R213+0xb800] ;  /* 0x00b80000d550783b */ /* 0x000fea0000004200 */
[----:B------:R-:W-:Y:S01]  /*ab50*/  HMMA.16816.F32 R36, R4, R172, R36 ;  /* 0x000000ac0424723c */ /* 0x000fe20000001824 */
[----:B------:R1:W3:Y:S01]  /*ab60*/  MUFU.EX2 R28, R10 ;  /* 0x0000000a001c7308 */ /* 0x0002e20000000800 */
[----:B------:R-:W-:-:S02]  /*ab70*/  MOV R27, R20 ;  /* 0x00000014001b7202 */ /* 0x000fc40000000f00 */
[----:B------:R-:W-:Y:S02]  /*ab80*/  MOV R20, R19 ;  /* 0x0000001300147202 */ /* 0x000fe40000000f00 */
[----:B------:R-:W-:Y:S01]  /*ab90*/  HMMA.16816.F32 R204, R4, R174, R48 ;  /* 0x000000ae04cc723c */ /* 0x000fe20000001830 */
[----:B------:R-:W-:Y:S01]  /*aba0*/  LDSM.16.MT88.4 R48, [R218+0xa800] ;  /* 0x00a80000da30783b */ /* 0x000fe20000004200 */
[----:B------:R-:W-:-:S04]  /*abb0*/  FFMA.FTZ R2, R27, R2, R185 ;  /* 0x000000021b027223 */ /* 0x000fc800000100b9 */
[----:B------:R-:W-:Y:S01]  /*abc0*/  HMMA.16816.F32 R84, R4, R32, R84 ;  /* 0x000000200454723c */ /* 0x000fe20000001854 */
[----:B-1----:R-:W-:-:S05]  /*abd0*/  FFMA.FTZ R10, R200, UR26, -R9 ;  /* 0x0000001ac80a7c23 */ /* 0x002fca0008010809 */
[C---:B------:R-:W-:Y:S01]  /*abe0*/  HMMA.16816.F32 R176, R4.reuse, R34, R96 ;  /* 0x0000002204b0723c */ /* 0x040fe20000001860 */
[----:B------:R-:W-:Y:S01]  /*abf0*/  MOV R200, R21 ;  /* 0x0000001500c87202 */ /* 0x000fe20000000f00 */
[----:B------:R-:W-:Y:S01]  /*ac00*/  LDSM.16.MT88.4 R96, [R215+0xb800] ;  /* 0x00b80000d760783b */ /* 0x000fe20000004200 */
[----:B------:R1:W-:Y:S01]  /*ac10*/  MUFU.EX2 R26, R10 ;  /* 0x0000000a001a7308 */ /* 0x0003e20000000800 */
[----:B------:R-:W-:Y:S02]  /*ac20*/  MOV R21, R18 ;  /* 0x0000001200157202 */ /* 0x000fe40000000f00 */
[----:B------:R-:W-:Y:S01]  /*ac30*/  HMMA.16816.F32 R100, R4, R40, R100 ;  /* 0x000000280464723c */ /* 0x000fe20000001864 */
[----:B------:R-:W-:-:S05]  /*ac40*/  FFMA.FTZ R0, R200, R0, R132 ;  /* 0x00000000c8007223 */ /* 0x000fca0000010084 */
[----:B------:R-:W-:Y:S01]  /*ac50*/  HMMA.16816.F32 R172, R4, R42, R112 ;  /* 0x0000002a04ac723c */ /* 0x000fe20000001870 */
[----:B------:R-:W-:Y:S01]  /*ac60*/  MOV R41, R126 ;  /* 0x0000007e00297202 */ /* 0x000fe20000000f00 */
[----:B------:R-:W-:Y:S01]  /*ac70*/  LDSM.16.MT88.4 R112, [R218+0xb800] ;  /* 0x00b80000da70783b */ /* 0x000fe20000004200 */
[----:B---3--:R-:W-:-:S03]  /*ac80*/  F2FP.F16.F32.PACK_AB R126, R28, R31 ;  /* 0x0000001f1c7e723e */ /* 0x008fc600000000ff */
[----:B------:R-:W-:Y:S01]  /*ac90*/  HMMA.16816.F32 R116, R4, R44, R116 ;  /* 0x0000002c0474723c */ /* 0x000fe20000001874 */
[----:B-1----:R-:W-:Y:S01]  /*aca0*/  FFMA.FTZ R10, R203, UR26, -R9 ;  /* 0x0000001acb0a7c23 */ /* 0x002fe20008010809 */
[----:B------:R-:W-:-:S03]  /*acb0*/  MOV R203, R22 ;  /* 0x0000001600cb7202 */ /* 0x000fc60000000f00 */
[----:B------:R1:W3:Y:S01]  /*acc0*/  MUFU.EX2 R24, R10 ;  /* 0x0000000a00187308 */ /* 0x0002e20000000800 */
[----:B------:R-:W-:Y:S01]  /*acd0*/  HMMA.16816.F32 R32, R4, R46, R128 ;  /* 0x0000002e0420723c */ /* 0x000fe20000001880 */
[----:B------:R-:W-:-:S06]  /*ace0*/  FFMA.FTZ R3, R203, R3, R193 ;  /* 0x00000003cb037223 */ /* 0x000fcc00000100c1 */
[----:B------:R-:W-:-:S04]  /*acf0*/  FFMA.FTZ R5, R21, UR26, -R11 ;  /* 0x0000001a15057c23 */ /* 0x000fc8000801080b */
[----:B------:R-:W-:Y:S01]  /*ad00*/  MUFU.EX2 R7, R5 ;  /* 0x0000000500077308 */ /* 0x000fe20000000800 */
[--C-:B-1----:R-:W-:Y:S01]  /*ad10*/  FFMA.FTZ R10, R252, UR26, -R9.reuse ;  /* 0x0000001afc0a7c23 */ /* 0x102fe20008010809 */
[----:B------:R-:W-:Y:S01]  /*ad20*/  MOV R252, R23 ;  /* 0x0000001700fc7202 */ /* 0x000fe20000000f00 */
[----:B------:R-:W-:Y:S01]  /*ad30*/  FFMA.FTZ R9, R171, UR26, -R9 ;  /* 0x0000001aab097c23 */ /* 0x000fe20008010809 */
[----:B------:R-:W-:-:S04]  /*ad40*/  MOV R23, R124 ;  /* 0x0000007c00177202 */ /* 0x000fc80000000f00 */
[----:B------:R1:W-:Y:S01]  /*ad50*/  MUFU.EX2 R25, R10 ;  /* 0x0000000a00197308 */ /* 0x0003e20000000800 */
[----:B------:R-:W4:Y:S01]  /*ad60*/  LDSM.16.MT88.4 R168, [R215+0xa800] ;  /* 0x00a80000d7a8783b */ /* 0x000f220000004200 */
[----:B------:R-:W-:Y:S01]  /*ad70*/  FFMA.FTZ R8, R252, R8, R198 ;  /* 0x00000008fc087223 */ /* 0x000fe200000100c6 */
[----:B------:R-:W-:Y:S01]  /*ad80*/  F2FP.F16.F32.PACK_AB R124, R30, R29 ;  /* 0x0000001d1e7c723e */ /* 0x000fe200000000ff */
[----:B------:R-:W-:-:S04]  /*ad90*/  FFMA.FTZ R4, R23, UR26, -R12 ;  /* 0x0000001a17047c23 */ /* 0x000fc8000801080c */
[----:B------:R5:W2:Y:S01]  /*ada0*/  MUFU.EX2 R19, R9 ;  /* 0x0000000900137308 */ /* 0x000aa20000000800 */
[----:B-1----:R-:W-:Y:S01]  /*adb0*/  FFMA.FTZ R10, R201, UR26, -R12 ;  /* 0x0000001ac90a7c23 */ /* 0x002fe2000801080c */
[----:B------:R-:W-:Y:S02]  /*adc0*/  MOV R201, R125 ;  /* 0x0000007d00c97202 */ /* 0x000fe40000000f00 */
[----:B---3--:R-:W-:-:S04]  /*add0*/  F2FP.F16.F32.PACK_AB R125, R24, R26 ;  /* 0x0000001a187d723e */ /* 0x008fc800000000ff */
[----:B------:R-:W-:Y:S01]  /*ade0*/  MUFU.EX2 R18, R10 ;  /* 0x0000000a00127308 */ /* 0x000fe20000000800 */
[----:B-----5:R-:W-:Y:S01]  /*adf0*/  FFMA.FTZ R9, R202, UR26, -R12 ;  /* 0x0000001aca097c23 */ /* 0x020fe2000801080c */
[----:B------:R-:W-:Y:S02]  /*ae00*/  MOV R202, R127 ;  /* 0x0000007f00ca7202 */ /* 0x000fe40000000f00 */
[----:B--2---:R-:W-:-:S04]  /*ae10*/  F2FP.F16.F32.PACK_AB R127, R19, R25 ;  /* 0x00000019137f723e */ /* 0x004fc800000000ff */
[----:B------:R1:W-:Y:S03]  /*ae20*/  MUFU.EX2 R10, R4 ;  /* 0x00000004000a7308 */ /* 0x0003e60000000800 */
[C---:B------:R-:W-:Y:S05]  /*ae30*/  HMMA.16816.F32 R140, R124.reuse, R152, R140 ;  /* 0x000000987c8c723c */ /* 0x040fea000000188c */
[----:B------:R-:W2:Y:S01]  /*ae40*/  MUFU.EX2 R13, R9 ;  /* 0x00000009000d7308 */ /* 0x000ea20000000800 */
[----:B------:R-:W-:Y:S01]  /*ae50*/  HMMA.16816.F32 R148, R124, R154, R148 ;  /* 0x0000009a7c94723c */ /* 0x000fe20000001894 */
[----:B-1----:R-:W-:Y:S01]  /*ae60*/  FFMA.FTZ R4, R20, UR26, -R12 ;  /* 0x0000001a14047c23 */ /* 0x002fe2000801080c */
[----:B------:R-:W-:Y:S01]  /*ae70*/  FADD.FTZ R12, R197, R8 ;  /* 0x00000008c50c7221 */ /* 0x000fe20000010000 */
[----:B------:R-:W1:Y:S01]  /*ae80*/  LDSM.16.MT88.4 R20, [R217+0xb800] ;  /* 0x00b80000d914783b */ /* 0x000e620000004200 */
[----:B------:R-:W-:-:S03]  /*ae90*/  FADD.FTZ R8, R133, R0 ;  /* 0x0000000085087221 */ /* 0x000fc60000010000 */
[----:B------:R3:W5:Y:S01]  /*aea0*/  MUFU.EX2 R9, R4 ;  /* 0x0000000400097308 */ /* 0x0007620000000800 */
[----:B----4-:R-:W-:Y:S01]  /*aeb0*/  HMMA.16816.F32 R156, R124, R168, R156 ;  /* 0x000000a87c9c723c */ /* 0x010fe2000000189c */
[----:B------:R-:W-:Y:S01]  /*aec0*/  FADD.FTZ R8, R139, R8 ;  /* 0x000000088b087221 */ /* 0x000fe20000010000 */
[----:B--2---:R-:W-:-:S04]  /*aed0*/  F2FP.F16.F32.PACK_AB R128, R13, R18 ;  /* 0x000000120d80723e */ /* 0x004fc800000000ff */
[C---:B------:R-:W-:Y:S06]  /*aee0*/  HMMA.16816.F32 R164, R124.reuse, R170, R164 ;  /* 0x000000aa7ca4723c */ /* 0x040fec00000018a4 */
[----:B------:R-:W-:Y:S01]  /*aef0*/  HMMA.16816.F32 R44, R124, R50, R248 ;  /* 0x000000327c2c723c */ /* 0x000fe200000018f8 */
[----:B---3--:R-:W-:Y:S01]  /*af00*/  FFMA.FTZ R4, R41, UR26, -R11 ;  /* 0x0000001a29047c23 */ /* 0x008fe2000801080b */
[----:B-----5:R-:W-:-:S04]  /*af10*/  F2FP.F16.F32.PACK_AB R130, R9, R10 ;  /* 0x0000000a0982723e */ /* 0x020fc800000000ff */
[C---:B------:R-:W-:Y:S01]  /*af20*/  HMMA.16816.F32 R40, R124.reuse, R48, R244 ;  /* 0x000000307c28723c */ /* 0x040fe200000018f4 */
[----:B------:R2:W3:Y:S05]  /*af30*/  MUFU.EX2 R6, R4 ;  /* 0x0000000400067308 */ /* 0x0004ea0000000800 */
[C---:B------:R-:W-:Y:S06]  /*af40*/  HMMA.16816.F32 R56, R124.reuse, R64, R56 ;  /* 0x000000407c38723c */ /* 0x040fec0000001838 */
[C---:B------:R-:W-:Y:S06]  /*af50*/  HMMA.16816.F32 R60, R124.reuse, R66, R60 ;  /* 0x000000427c3c723c */ /* 0x040fec000000183c */
[----:B------:R-:W-:Y:S01]  /*af60*/  HMMA.16816.F32 R72, R124, R80, R72 ;  /* 0x000000507c48723c */ /* 0x000fe20000001848 */
[----:B--2---:R-:W-:Y:S01]  /*af70*/  FFMA.FTZ R4, R202, UR26, -R11 ;  /* 0x0000001aca047c23 */ /* 0x004fe2000801080b */
[----:B---3--:R-:W-:-:S03]  /*af80*/  F2FP.F16.F32.PACK_AB R129, R6, R7 ;  /* 0x000000070681723e */ /* 0x008fc600000000ff */
[----:B------:R2:W-:Y:S01]  /*af90*/  MUFU.EX2 R5, R4 ;  /* 0x0000000400057308 */ /* 0x0005e20000000800 */
[C---:B------:R-:W-:Y:S06]  /*afa0*/  HMMA.16816.F32 R76, R124.reuse, R82, R76 ;  /* 0x000000527c4c723c */ /* 0x040fec000000184c */
[C---:B------:R-:W-:Y:S06]  /*afb0*/  HMMA.16816.F32 R88, R124.reuse, R96, R88 ;  /* 0x000000607c58723c */ /* 0x040fec0000001858 */
[----:B------:R-:W-:Y:S01]  /*afc0*/  HMMA.16816.F32 R92, R124, R98, R92 ;  /* 0x000000627c5c723c */ /* 0x000fe2000000185c */
[----:B--2---:R-:W-:Y:S01]  /*afd0*/  FFMA.FTZ R4, R201, UR26, -R11 ;  /* 0x0000001ac9047c23 */ /* 0x004fe2000801080b */
[----:B------:R-:W-:Y:S01]  /*afe0*/  FADD.FTZ R11, R192, R3 ;  /* 0x00000003c00b7221 */ /* 0x000fe20000010000 */
[----:B------:R-:W-:Y:S01]  /*aff0*/  FADD.FTZ R3, R184, R2 ;  /* 0x00000002b8037221 */ /* 0x000fe20000010000 */
[----:B------:R-:W-:-:S02]  /*b000*/  FADD.FTZ R2, R196, R12 ;  /* 0x0000000cc4027221 */ /* 0x000fc40000010000 */
[C---:B------:R-:W-:Y:S01]  /*b010*/  HMMA.16816.F32 R104, R124.reuse, R112, R104 ;  /* 0x000000707c68723c */ /* 0x040fe20000001868 */
[----:B------:R-:W-:Y:S01]  /*b020*/  FADD.FTZ R0, R194, R11 ;  /* 0x0000000bc2007221 */ /* 0x000fe20000010000 */
[----:B------:R-:W2:Y:S01]  /*b030*/  MUFU.EX2 R4, R4 ;  /* 0x0000000400047308 */ /* 0x000ea20000000800 */
        /* <DEDUP_REMOVED lines=16> */
[----:B--2---:R-:W-:Y:S01]  /*b140*/  F2FP.F16.F32.PACK_AB R131, R4, R5 ;  /* 0x000000050483723e */ /* 0x004fe200000000ff */
[----:B------:R-:W-:Y:S01]  /*b150*/  FADD.FTZ R5, R5, R6 ;  /* 0x0000000605057221 */ /* 0x000fe20000010000 */
[----:B------:R-:W-:Y:S01]  /*b160*/  FADD.FTZ R0, R31, R0 ;  /* 0x000000001f007221 */ /* 0x000fe20000010000 */
[----:B------:R-:W-:-:S02]  /*b170*/  FADD.FTZ R2, R25, R2 ;  /* 0x0000000219027221 */ /* 0x000fc40000010000 */
[----:B------:R-:W-:Y:S06]  /*b180*/  HMMA.16816.F32 R124, R124, R22, R240 ;  /* 0x000000167c7c723c */ /* 0x000fec00000018f0 */
[----:B------:R-:W-:Y:S01]  /*b190*/  HMMA.16816.F32 R144, R128, R152, R144 ;  /* 0x000000988090723c */ /* 0x000fe20000001890 */
[----:B------:R-:W-:Y:S01]  /*b1a0*/  FADD.FTZ R242, R28, R0 ;  /* 0x000000001cf27221 */ /* 0x000fe20000010000 */
[----:B------:R-:W-:-:S04]  /*b1b0*/  FADD.FTZ R243, R19, R2 ;  /* 0x0000000213f37221 */ /* 0x000fc80000010000 */
[C---:B------:R-:W-:Y:S06]  /*b1c0*/  HMMA.16816.F32 R152, R128.reuse, R154, R236 ;  /* 0x0000009a8098723c */ /* 0x040fec00000018ec */
        /* <DEDUP_REMOVED lines=37> */
[----:B------:R-:W-:Y:S02]  /*b420*/  IADD3.X R3, R15, ~UR8, RZ, P1, P0 ;  /* 0x800000080f037c10 */ /* 0x000fe40008fe04ff */
[----:B------:R-:W-:Y:S01]  /*b430*/  PLOP3.LUT P0, PT, PT, PT, UP0, 0x80, 0x0 ;  /* 0x000000000000781c */ /* 0x000fe20003f0f008 */
        /* <DEDUP_REMOVED lines=8> */
[----:B-1----:R-:W-:-:S03]  /*b4c0*/  SHF.L.U32 R252, R252, 0x1, RZ ;  /* 0x00000001fcfc7819 */ /* 0x002fc600000006ff */
[----:B------:R-:W1:Y:S01]  /*b4d0*/  LDSM.16.M88.4 R8, [R214+0x2000] ;  /* 0x00200000d608783b */ /* 0x000e620000000200 */
[----:B------:R-:W-:-:S03]  /*b4e0*/  LOP3.LUT R252, R252, 0x6, RZ, 0xc0, !PT ;  /* 0x00000006fcfc7812 */ /* 0x000fc600078ec0ff */
[----:B------:R-:W4:Y:S01]  /*b4f0*/  LDSM.16.M88.4 R24, [R212+0x8800] ;  /* 0x00880000d418783b */ /* 0x000f220000000200 */
[----:B------:R-:W-:-:S03]  /*b500*/  LEA R0, R0, R252, 0x5 ;  /* 0x000000fc00007211 */ /* 0x000fc600078e28ff */
[----:B------:R-:W5:Y:S01]  /*b510*/  LDSM.16.M88.4 R12, [R214] ;  /* 0x00000000d60c783b */ /* 0x000f620000000200 */
[C---:B------:R-:W-:Y:S02]  /*b520*/  ISETP.GE.AND P6, PT, R0.reuse, R232, PT ;  /* 0x000000e80000720c */ /* 0x040fe40003fc6270 */
[C---:B------:R-:W-:Y:S01]  /*b530*/  ISETP.GE.AND P4, PT, R0.reuse, R231, PT ;  /* 0x000000e70000720c */ /* 0x040fe20003f86270 */
[----:B------:R-:W-:Y:S01]  /*b540*/  LDSM.16.M88.4 R32, [R223] ;  /* 0x00000000df20783b */ /* 0x000fe20000000200 */
[C---:B------:R-:W-:Y:S02]  /*b550*/  ISETP.GE.AND P5, PT, R0.reuse, R234, PT ;  /* 0x000000ea0000720c */ /* 0x040fe40003fa6270 */
[C---:B------:R-:W-:Y:S01]  /*b560*/  ISETP.GE.AND P2, PT, R0.reuse, R233, PT ;  /* 0x000000e90000720c */ /* 0x040fe20003f46270 */
[----:B--2---:R-:W2:Y:S01]  /*b570*/  LDSM.16.M88.4 R4, [R216+0x2000] ;  /* 0x00200000d804783b */ /* 0x004ea20000000200 */
[C---:B------:R-:W-:Y:S01]  /*b580*/  ISETP.LT.OR P6, PT, R0.reuse, R228, P6 ;  /* 0x000000e40000720c */ /* 0x040fe200037c1670 */
[----:B---3--:R-:W-:-:S02]  /*b590*/  VIADD R3, R0, 0x11 ;  /* 0x0000001100037836 */ /* 0x008fc40000000000 */
[----:B------:R-:W3:Y:S01]  /*b5a0*/  LDSM.16.M88.4 R172, [R226] ;  /* 0x00000000e2ac783b */ /* 0x000ee20000000200 */
[C---:B------:R-:W-:Y:S02]  /*b5b0*/  IADD3 R2, R0.reuse, 0x18, RZ ;  /* 0x0000001800027810 */ /* 0x040fe40007ffe0ff */
[C---:B------:R-:W-:Y:S01]  /*b5c0*/  ISETP.LT.OR P4, PT, R0.reuse, R227, P4 ;  /* 0x000000e30000720c */ /* 0x040fe20002781670 */
[----:B------:R-:W3:Y:S01]  /*b5d0*/  LDSM.16.M88.4 R20, [R216] ;  /* 0x00000000d814783b */ /* 0x000ee20000000200 */
[C---:B------:R-:W-:Y:S02]  /*b5e0*/  ISETP.LT.OR P5, PT, R0.reuse, R230, P5 ;  /* 0x000000e60000720c */ /* 0x040fe40002fa1670 */
[----:B------:R-:W-:Y:S01]  /*b5f0*/  ISETP.LT.OR P2, PT, R0, R229, P2 ;  /* 0x000000e50000720c */ /* 0x000fe20001741670 */
[----:B------:R-:W-:Y:S04]  /*b600*/  LDSM.16.M88.4 R16, [R222+0x2000] ;  /* 0x00200000de10783b */ /* 0x000fe80000000200 */
[----:B------:R-:W3:Y:S04]  /*b610*/  LDSM.16.M88.4 R180, [R221+0x8000] ;  /* 0x00800000ddb4783b */ /* 0x000ee80000000200 */
[----:B------:R-:W3:Y:S01]  /*b620*/  LDSM.16.M88.4 R176, [R221+0x8800] ;  /* 0x00880000ddb0783b */ /* 0x000ee20000000200 */
[C---:B-1----:R-:W-:Y:S03]  /*b630*/  HMMA.16816.F32 R196, R8.reuse, R28, RZ ;  /* 0x0000001c08c4723c */ /* 0x042fe600000018ff */
[----:B------:R-:W0:Y:S03]  /*b640*/  LDGDEPBAR ;  /* 0x00000000000079af */ /* 0x000e260000000000 */
[C---:B----4-:R-:W-:Y:S06]  /*b650*/  HMMA.16816.F32 R188, R8.reuse, R24, RZ ;  /* 0x0000001808bc723c */ /* 0x050fec00000018ff */
[C---:B------:R-:W-:Y:S06]  /*b660*/  HMMA.16816.F32 R192, R8.reuse, R30, RZ ;  /* 0x0000001e08c0723c */ /* 0x040fec00000018ff */
[----:B------:R-:W-:Y:S06]  /*b670*/  HMMA.16816.F32 R184, R8, R26, RZ ;  /* 0x0000001a08b8723c */ /* 0x000fec00000018ff */
[C---:B-----5:R-:W-:Y:S06]  /*b680*/  HMMA.16816.F32 R200, R12.reuse, R28, RZ ;  /* 0x0000001c0cc8723c */ /* 0x060fec00000018ff */
[C---:B------:R-:W-:Y:S06]  /*b690*/  HMMA.16816.F32 R8, R12.reuse, R24, RZ ;  /* 0x000000180c08723c */ /* 0x040fec00000018ff */
[C---:B------:R-:W-:Y:S06]  /*b6a0*/  HMMA.16816.F32 R28, R12.reuse, R30, RZ ;  /* 0x0000001e0c1c723c */ /* 0x040fec00000018ff */
[----:B------:R-:W-:Y:S06]  /*b6b0*/  HMMA.16816.F32 R24, R12, R26, RZ ;  /* 0x0000001a0c18723c */ /* 0x000fec00000018ff */
[C---:B--2---:R-:W-:Y:S06]  /*b6c0*/  HMMA.16816.F32 R208, R4.reuse, R32, R196 ;  /* 0x0000002004d0723c */ /* 0x044fec00000018c4 */
[C---:B---3--:R-:W-:Y:S06]  /*b6d0*/  HMMA.16816.F32 R196, R4.reuse, R172, R188 ;  /* 0x000000ac04c4723c */ /* 0x048fec00000018bc */
        /* <DEDUP_REMOVED lines=68> */
[----:B------:R-:W-:Y:S01]  /*bb20*/  FMUL.FTZ R139, R189, UR23 ;  /* 0x00000017bd8b7c20 */ /* 0x000fe20008410000 */
[----:B------:R-:W-:Y:S01]  /*bb30*/  FMUL.FTZ R138, R190, UR23 ;  /* 0x00000017be8a7c20 */ /* 0x000fe20008410000 */
[----:B------:R-:W-:Y:S01]  /*bb40*/  HMMA.16816.F32 R184, R28, R34, R208 ;  /* 0x000000221cb8723c */ /* 0x000fe200000018d0 */
[----:B------:R-:W-:Y:S01]  /*bb50*/  FMUL.FTZ R196, R23, UR23 ;  /* 0x0000001717c47c20 */ /* 0x000fe20008410000 */
[----:B------:R-:W-:Y:S01]  /*bb60*/  FMUL.FTZ R133, R191, UR23 ;  /* 0x00000017bf857c20 */ /* 0x000fe20008410000 */
[----:B------:R-:W3:Y:S06]  /*bb70*/  MUFU.TANH R202, R21 ;  /* 0x0000001500ca7308 */ /* 0x000eec0000002400 */
[----:B------:R-:W-:Y:S02]  /*bb80*/  HMMA.16816.F32 R180, R8, R174, R180 ;  /* 0x000000ae08b4723c */ /* 0x000fe400000018b4 */
[----:B------:R4:W2:Y:S04]  /*bb90*/  MUFU.TANH R200, R22 ;  /* 0x0000001600c87308 */ /* 0x0008a80000002400 */
[-C--:B-1----:R-:W-:Y:S04]  /*bba0*/  HMMA.16816.F32 R32, R16, R24.reuse, R192 ;  /* 0x000000181020723c */ /* 0x082fe800000018c0 */
[----:B------:R-:W1:Y:S02]  /*bbb0*/  MUFU.TANH R196, R196 ;  /* 0x000000c400c47308 */ /* 0x000e640000002400 */
[C---:B------:R-:W-:Y:S06]  /*bbc0*/  HMMA.16816.F32 R28, R12.reuse, R24, R244 ;  /* 0x000000180c1c723c */ /* 0x040fec00000018f4 */
[----:B------:R-:W-:Y:S01]  /*bbd0*/  HMMA.16816.F32 R12, R12, R26, R204 ;  /* 0x0000001a0c0c723c */ /* 0x000fe200000018cc */
[----:B----4-:R-:W4:Y:S01]  /*bbe0*/  LDSM.16.M88.4 R20, [R219+0x1800] ;  /* 0x00180000db14783b */ /* 0x010f220000000200 */
[----:B------:R-:W1:Y:S01]  /*bbf0*/  MUFU.TANH R188, R188 ;  /* 0x000000bc00bc7308 */ /* 0x000e620000002400 */
[----:B------:R-:W-:-:S04]  /*bc00*/  DEPBAR.LE SB0, 0x0 ;  /* 0x000080000000791a */ /* 0x000fc80000000000 */
[----:B------:R-:W-:Y:S01]  /*bc10*/  HMMA.16816.F32 R16, R16, R26, R184 ;  /* 0x0000001a1010723c */ /* 0x000fe200000018b8 */
[----:B------:R-:W-:Y:S01]  /*bc20*/  FMUL.FTZ R132, R180, UR23 ;  /* 0x00000017b4847c20 */ /* 0x000fe20008410000 */
[----:B------:R-:W-:Y:S01]  /*bc30*/  FMUL.FTZ R25, R181, UR23 ;  /* 0x00000017b5197c20 */ /* 0x000fe20008410000 */
[----:B------:R-:W1:Y:S03]  /*bc40*/  MUFU.TANH R139, R139 ;  /* 0x0000008b008b7308 */ /* 0x000e660000002400 */
[----:B------:R-:W-:Y:S01]  /*bc50*/  HMMA.16816.F32 R176, R4, R174, R176 ;  /* 0x000000ae04b0723c */ /* 0x000fe200000018b0 */
[----:B------:R-:W-:Y:S01]  /*bc60*/  FMUL.FTZ R27, R182, UR23 ;  /* 0x00000017b61b7c20 */ /* 0x000fe20008410000 */
[----:B------:R-:W-:-:S03]  /*bc70*/  FMUL.FTZ R26, R183, UR23 ;  /* 0x00000017b71a7c20 */ /* 0x000fc60008410000 */
[----:B------:R-:W1:Y:S08]  /*bc80*/  MUFU.TANH R138, R138 ;  /* 0x0000008a008a7308 */ /* 0x000e700000002400 */
[----:B------:R-:W1:Y:S08]  /*bc90*/  MUFU.TANH R133, R133 ;  /* 0x0000008500857308 */ /* 0x000e700000002400 */
[----:B------:R-:W1:Y:S03]  /*bca0*/  MUFU.TANH R132, R132 ;  /* 0x0000008400847308 */ /* 0x000e660000002400 */
[----:B------:R-:W-:Y:S01]  /*bcb0*/  FMUL.FTZ R24, R176, UR23 ;  /* 0x00000017b0187c20 */ /* 0x000fe20008410000 */
[-C--:B----4-:R-:W-:Y:S04]  /*bcc0*/  HMMA.16816.F32 R32, R8, R20.reuse, R32 ;  /* 0x000000140820723c */ /* 0x090fe80000001820 */
[----:B------:R-:W4:Y:S02]  /*bcd0*/  MUFU.TANH R25, R25 ;  /* 0x0000001900197308 */ /* 0x000f240000002400 */
[C---:B------:R-:W-:Y:S06]  /*bce0*/  HMMA.16816.F32 R28, R4.reuse, R20, R28 ;  /* 0x00000014041c723c */ /* 0x040fec000000181c */
[----:B------:R-:W1:Y:S01]  /*bcf0*/  MUFU.TANH R27, R27 ;  /* 0x0000001b001b7308 */ /* 0x000e620000002400 */
[-C--:B------:R-:W-:Y:S07]  /*bd00*/  HMMA.16816.F32 R172, R4, R22.reuse, R12 ;  /* 0x0000001604ac723c */ /* 0x080fee000000180c */
[----:B------:R-:W1:Y:S01]  /*bd10*/  MUFU.TANH R26, R26 ;  /* 0x0000001a001a7308 */ /* 0x000e620000002400 */
[----:B------:R-:W-:Y:S01]  /*bd20*/  HMMA.16816.F32 R20, R8, R22, R16 ;  /* 0x000000160814723c */ /* 0x000fe20000001810 */
[C---:B------:R-:W-:Y:S01]  /*bd30*/  VIADD R7, R0.reuse, 0x1 ;  /* 0x0000000100077836 */ /* 0x040fe20000000000 */
[C---:B------:R-:W-:Y:S01]  /*bd40*/  IADD3 R6, R0.reuse, 0x8, RZ ;  /* 0x0000000800067810 */ /* 0x040fe20007ffe0ff */
[C---:B------:R-:W-:Y:S01]  /*bd50*/  VIADD R5, R0.reuse, 0x9 ;  /* 0x0000000900057836 */ /* 0x040fe20000000000 */
[C---:B------:R-:W-:Y:S01]  /*bd60*/  IADD3 R4, R0.reuse, 0x10, RZ ;  /* 0x0000001000047810 */ /* 0x040fe20007ffe0ff */
[----:B------:R-:W-:-:S02]  /*bd70*/  VIADD R0, R0, 0x19 ;  /* 0x0000001900007836 */ /* 0x000fc40000000000 */
[----:B------:R-:W-:Y:S01]  /*bd80*/  FMUL.FTZ R13, R32, UR23 ;  /* 0x00000017200d7c20 */ /* 0x000fe20008410000 */
[----:B------:R-:W-:Y:S01]  /*bd90*/  FMUL.FTZ R14, R33, UR23 ;  /* 0x00000017210e7c20 */ /* 0x000fe20008410000 */
[----:B------:R-:W1:Y:S01]  /*bda0*/  MUFU.TANH R24, R24 ;  /* 0x0000001800187308 */ /* 0x000e620000002400 */
[----:B------:R-:W-:Y:S01]  /*bdb0*/  BAR.SYNC.DEFER_BLOCKING 0x0 ;  /* 0x0000000000007b1d */ /* 0x000fe20000010000 */
[----:B------:R-:W-:-:S06]  /*bdc0*/  ISETP.GE.AND P3, PT, R7, R232, PT ;  /* 0x000000e80700720c */ /* 0x000fcc0003f66270 */
[----:B------:R-:W1:Y:S08]  /*bdd0*/  MUFU.TANH R13, R13 ;  /* 0x0000000d000d7308 */ /* 0x000e700000002400 */
[----:B------:R-:W1:Y:S01]  /*bde0*/  MUFU.TANH R14, R14 ;  /* 0x0000000e000e7308 */ /* 0x000e620000002400 */
[----:B------:R-:W-:Y:S01]  /*bdf0*/  FMUL.FTZ R12, R20, UR23 ;  /* 0x00000017140c7c20 */ /* 0x000fe20008410000 */
[----:B--234-:R-:W-:Y:S06]  /*be00*/  @!P0 BRA `(.L_x_2379) ;  /* 0x0000000000688947 */ /* 0x01cfec0003800000 */
        /* <DEDUP_REMOVED lines=26> */
.L_x_2379:
[----:B------:R-:W-:Y:S01]  /*bfb0*/  ISETP.LT.OR P3, PT, R7, R228, P3 ;  /* 0x000000e40700720c */ /* 0x000fe20001f61670 */
[----:B--2---:R-:W-:Y:S01]  /*bfc0*/  FMUL.FTZ R9, R21, UR23 ;  /* 0x0000001715097c20 */ /* 0x004fe20008410000 */
[----:B------:R-:W2:Y:S01]  /*bfd0*/  MUFU.TANH R10, R12 ;  /* 0x0000000c000a7308 */ /* 0x000ea20000002400 */
[----:B------:R-:W-:Y:S02]  /*bfe0*/  FSEL R8, R201, -INF , !P6 ;  /* 0xff800000c9087808 */ /* 0x000fe40007000000 */
[----:B------:R-:W-:Y:S02]  /*bff0*/  FSEL R17, R202, -INF , !P3 ;  /* 0xff800000ca117808 */ /* 0x000fe40005800000 */
[-C--:B------:R-:W-:Y:S02]  /*c000*/  ISETP.GE.AND P1, PT, R6, R232.reuse, PT ;  /* 0x000000e80600720c */ /* 0x080fe40003f26270 */
[-C--:B------:R-:W-:Y:S01]  /*c010*/  ISETP.GE.AND P6, PT, R5, R232.reuse, PT ;  /* 0x000000e80500720c */ /* 0x080fe20003fc6270 */
[----:B------:R3:W4:Y:S01]  /*c020*/  MUFU.TANH R12, R9 ;  /* 0x00000009000c7308 */ /* 0x0007220000002400 */
[----:B------:R-:W-:-:S02]  /*c030*/  ISETP.GE.AND P3, PT, R4, R232, PT ;  /* 0x000000e80400720c */ /* 0x000fc40003f66270 */
[-C--:B------:R-:W-:Y:S02]  /*c040*/  ISETP.LT.OR P1, PT, R6, R228.reuse, P1 ;  /* 0x000000e40600720c */ /* 0x080fe40000f21670 */
[-C--:B------:R-:W-:Y:S02]  /*c050*/  ISETP.LT.OR P6, PT, R5, R228.reuse, P6 ;  /* 0x000000e40500720c */ /* 0x080fe400037c1670 */
[----:B------:R-:W-:Y:S02]  /*c060*/  ISETP.LT.OR P3, PT, R4, R228, P3 ;  /* 0x000000e40400720c */ /* 0x000fe40001f61670 */
[----:B-1----:R-:W-:Y:S02]  /*c070*/  FSEL R16, R132, -INF , !P1 ;  /* 0xff80000084107808 */ /* 0x002fe40004800000 */
[----:B------:R-:W-:Y:S02]  /*c080*/  FSEL R11, R25, -INF , !P6 ;  /* 0xff800000190b7808 */ /* 0x000fe40007000000 */
[----:B------:R-:W-:-:S02]  /*c090*/  FSEL R192, R13, -INF , !P3 ;  /* 0xff8000000dc07808 */ /* 0x000fc40005800000 */
[-C--:B------:R-:W-:Y:S02]  /*c0a0*/  ISETP.GE.AND P1, PT, R3, R232.reuse, PT ;  /* 0x000000e80300720c */ /* 0x080fe40003f26270 */
[-C--:B------:R-:W-:Y:S01]  /*c0b0*/  ISETP.GE.AND P6, PT, R2, R232.reuse, PT ;  /* 0x000000e80200720c */ /* 0x080fe20003fc6270 */
[----:B---3--:R-:W-:Y:S01]  /*c0c0*/  FMUL.FTZ R9, R177, UR23 ;  /* 0x00000017b1097c20 */ /* 0x008fe20008410000 */
[----:B------:R-:W-:Y:S02]  /*c0d0*/  ISETP.GE.AND P3, PT, R0, R232, PT ;  /* 0x000000e80000720c */ /* 0x000fe40003f66270 */
[-C--:B------:R-:W-:Y:S01]  /*c0e0*/  ISETP.LT.OR P1, PT, R3, R228.reuse, P1 ;  /* 0x000000e40300720c */ /* 0x080fe20000f21670 */
[----:B------:R1:W-:Y:S01]  /*c0f0*/  MUFU.TANH R132, R9 ;  /* 0x0000000900847308 */ /* 0x0003e20000002400 */
[-C--:B------:R-:W-:Y:S02]  /*c100*/  ISETP.LT.OR P6, PT, R2, R228.reuse, P6 ;  /* 0x000000e40200720c */ /* 0x080fe400037c1670 */
[----:B------:R-:W-:-:S02]  /*c110*/  ISETP.LT.OR P3, PT, R0, R228, P3 ;  /* 0x000000e40000720c */ /* 0x000fc40001f61670 */
[----:B------:R-:W-:Y:S02]  /*c120*/  FSEL R193, R14, -INF , !P1 ;  /* 0xff8000000ec17808 */ /* 0x000fe40004800000 */
[----:B--2---:R-:W-:Y:S01]  /*c130*/  FSEL R206, R10, -INF , !P6 ;  /* 0xff8000000ace7808 */ /* 0x004fe20007000000 */
[----:B------:R-:W-:Y:S01]  /*c140*/  FMUL.FTZ R10, R34, UR23 ;  /* 0x00000017220a7c20 */ /* 0x000fe20008410000 */
[----:B----4-:R-:W-:Y:S01]  /*c150*/  FSEL R205, R12, -INF , !P3 ;  /* 0xff8000000ccd7808 */ /* 0x010fe20005800000 */
[----:B------:R-:W-:Y:S01]  /*c160*/  FMUL.FTZ R12, R22, UR23 ;  /* 0x00000017160c7c20 */ /* 0x000fe20008410000 */
[C---:B------:R-:W-:Y:S01]  /*c170*/  ISETP.GE.AND P1, PT, R7.reuse, R231, PT ;  /* 0x000000e70700720c */ /* 0x040fe20003f26270 */
[----:B------:R-:W-:Y:S01]  /*c180*/  MUFU.TANH R33, R10 ;  /* 0x0000000a00217308 */ /* 0x000fe20000002400 */
[C---:B------:R-:W-:Y:S02]  /*c190*/  ISETP.GE.AND P6, PT, R7.reuse, R234, PT ;  /* 0x000000ea0700720c */ /* 0x040fe40003fc6270 */
[----:B------:R-:W-:-:S02]  /*c1a0*/  ISETP.GE.AND P3, PT, R7, R233, PT ;  /* 0x000000e90700720c */ /* 0x000fc40003f66270 */
[C---:B------:R-:W-:Y:S01]  /*c1b0*/  ISETP.LT.OR P1, PT, R7.reuse, R227, P1 ;  /* 0x000000e30700720c */ /* 0x040fe20000f21670 */
[----:B-1----:R-:W-:Y:S01]  /*c1c0*/  FMUL.FTZ R9, R178, UR23 ;  /* 0x00000017b2097c20 */ /* 0x002fe20008410000 */
[C---:B------:R-:W-:Y:S01]  /*c1d0*/  ISETP.LT.OR P6, PT, R7.reuse, R230, P6 ;  /* 0x000000e60700720c */ /* 0x040fe200037c1670 */
[----:B------:R1:W-:Y:S01]  /*c1e0*/  MUFU.TANH R21, R12 ;  /* 0x0000000c00157308 */ /* 0x0003e20000002400 */
[----:B------:R-:W-:Y:S02]  /*c1f0*/  ISETP.LT.OR P3, PT, R7, R229, P3 ;  /* 0x000000e50700720c */ /* 0x000fe40001f61670 */
[----:B------:R-:W-:Y:S02]  /*c200*/  FSEL R15, R196, -INF , !P1 ;  /* 0xff800000c40f7808 */ /* 0x000fe40004800000 */
[----:B------:R-:W-:Y:S02]  /*c210*/  FSEL R18, R139, -INF , !P6 ;  /* 0xff8000008b127808 */ /* 0x000fe40007000000 */
[----:B------:R-:W-:Y:S01]  /*c220*/  FSEL R19, R133, -INF , !P3 ;  /* 0xff80000085137808 */ /* 0x000fe20005800000 */
[----:B------:R2:W3:Y:S01]  /*c230*/  MUFU.TANH R32, R9 ;  /* 0x0000000900207308 */ /* 0x0004e20000002400 */
[----:B------:R-:W-:-:S02]  /*c240*/  ISETP.GE.AND P1, PT, R5, R231, PT ;  /* 0x000000e70500720c */ /* 0x000fc40003f26270 */
[C---:B------:R-:W-:Y:S02]  /*c250*/  ISETP.GE.AND P6, PT, R5.reuse, R234, PT ;  /* 0x000000ea0500720c */ /* 0x040fe40003fc6270 */
[C---:B------:R-:W-:Y:S02]  /*c260*/  ISETP.GE.AND P3, PT, R5.reuse, R233, PT ;  /* 0x000000e90500720c */ /* 0x040fe40003f66270 */
[C---:B------:R-:W-:Y:S02]  /*c270*/  ISETP.LT.OR P1, PT, R5.reuse, R227, P1 ;  /* 0x000000e30500720c */ /* 0x040fe40000f21670 */
[C---:B------:R-:W-:Y:S01]  /*c280*/  ISETP.LT.OR P6, PT, R5.reuse, R230, P6 ;  /* 0x000000e60500720c */ /* 0x040fe200037c1670 */
[----:B-1----:R-:W-:Y:S01]  /*c290*/  FMUL.FTZ R12, R30, UR23 ;  /* 0x000000171e0c7c20 */ /* 0x002fe20008410000 */
[----:B------:R-:W-:Y:S02]  /*c2a0*/  ISETP.LT.OR P3, PT, R5, R229, P3 ;  /* 0x000000e50500720c */ /* 0x000fe40001f61670 */
[----:B------:R-:W-:Y:S01]  /*c2b0*/  FMNMX.FTZ R5, R136, R8, !PT ;  /* 0x0000000888057209 */ /* 0x000fe20007810000 */
[----:B------:R1:W4:Y:S01]  /*c2c0*/  MUFU.TANH R30, R12 ;  /* 0x0000000c001e7308 */ /* 0x0003220000002400 */
[----:B------:R-:W-:Y:S01]  /*c2d0*/  FSEL R7, R200, -INF , !P4 ;  /* 0xff800000c8077808 */ /* 0x000fe20006000000 */
[----:B--2---:R-:W-:Y:S01]  /*c2e0*/  FMUL.FTZ R9, R179, UR23 ;  /* 0x00000017b3097c20 */ /* 0x004fe20008410000 */
[----:B------:R-:W-:-:S02]  /*c2f0*/  FMNMX.FTZ R5, R17, R5, !PT ;  /* 0x0000000511057209 */ /* 0x000fc40007810000 */
[----:B------:R-:W-:-:S03]  /*c300*/  FSEL R13, R138, -INF , !P2 ;  /* 0xff8000008a0d7808 */ /* 0x000fc60005000000 */
[----:B------:R2:W-:Y:S01]  /*c310*/  MUFU.TANH R176, R9 ;  /* 0x0000000900b07308 */ /* 0x0005e20000002400 */
[C---:B------:R-:W-:Y:S02]  /*c320*/  ISETP.GE.AND P4, PT, R6.reuse, R231, PT ;  /* 0x000000e70600720c */ /* 0x040fe40003f86270 */
[----:B------:R-:W-:Y:S02]  /*c330*/  ISETP.GE.AND P2, PT, R6, R233, PT ;  /* 0x000000e90600720c */ /* 0x000fe40003f46270 */
[----:B------:R-:W-:Y:S02]  /*c340*/  FMNMX.FTZ R5, R16, R5, !PT ;  /* 0x0000000510057209 */ /* 0x000fe40007810000 */
[C---:B------:R-:W-:Y:S02]  /*c350*/  ISETP.LT.OR P4, PT, R6.reuse, R227, P4 ;  /* 0x000000e30600720c */ /* 0x040fe40002781670 */
[----:B------:R-:W-:Y:S01]  /*c360*/  ISETP.LT.OR P2, PT, R6, R229, P2 ;  /* 0x000000e50600720c */ /* 0x000fe20001741670 */
[----:B-1----:R-:W-:Y:S01]  /*c370*/  FMUL.FTZ R12, R172, UR23 ;  /* 0x00000017ac0c7c20 */ /* 0x002fe20008410000 */
[----:B------:R-:W-:-:S02]  /*c380*/  FMNMX.FTZ R5, R11, R5, !PT ;  /* 0x000000050b057209 */ /* 0x000fc40007810000 */
[----:B------:R-:W-:Y:S02]  /*c390*/  FSEL R10, R27, -INF , !P4 ;  /* 0xff8000001b0a7808 */ /* 0x000fe40006000000 */
[----:B------:R-:W-:Y:S02]  /*c3a0*/  FMNMX.FTZ R5, R192, R5, !PT ;  /* 0x00000005c0057209 */ /* 0x000fe40007810000 */
[----:B--2---:R-:W-:Y:S02]  /*c3b0*/  FSEL R9, R188, -INF , !P5 ;  /* 0xff800000bc097808 */ /* 0x004fe40006800000 */
[C---:B------:R-:W-:Y:S02]  /*c3c0*/  ISETP.GE.AND P5, PT, R6.reuse, R234, PT ;  /* 0x000000ea0600720c */ /* 0x040fe40003fa6270 */
[----:B------:R-:W-:Y:S02]  /*c3d0*/  FMNMX.FTZ R5, R193, R5, !PT ;  /* 0x00000005c1057209 */ /* 0x000fe40007810000 */
[----:B------:R-:W-:Y:S01]  /*c3e0*/  ISETP.LT.OR P5, PT, R6, R230, P5 ;  /* 0x000000e60600720c */ /* 0x000fe20002fa1670 */
[----:B------:R-:W-:Y:S01]  /*c3f0*/  FMUL.FTZ R6, R35, UR23 ;  /* 0x0000001723067c20 */ /* 0x000fe20008410000 */
[----:B------:R-:W-:-:S02]  /*c400*/  FMNMX.FTZ R5, R206, R5, !PT ;  /* 0x00000005ce057209 */ /* 0x000fc40007810000 */
[----:B------:R-:W-:Y:S01]  /*c410*/  ISETP.GE.AND P4, PT, R4, R231, PT ;  /* 0x000000e70400720c */ /* 0x000fe20003f86270 */
[----:B------:R1:W-:Y:S01]  /*c420*/  MUFU.TANH R25, R6 ;  /* 0x0000000600197308 */ /* 0x0003e20000002400 */
[----:B------:R-:W-:Y:S02]  /*c430*/  FMNMX.FTZ R5, R205, R5, !PT ;  /* 0x00000005cd057209 */ /* 0x000fe40007810000 */
[----:B------:R-:W-:Y:S01]  /*c440*/  FSEL R14, R24, -INF , !P5 ;  /* 0xff800000180e7808 */ /* 0x000fe20006800000 */
[----:B------:R-:W-:Y:S01]  /*c450*/  FMUL.FTZ R24, R175, UR23 ;  /* 0x00000017af187c20 */ /* 0x000fe20008410000 */
[----:B---3--:R-:W-:Y:S01]  /*c460*/  FSEL R32, R32, -INF , !P2 ;  /* 0xff80000020207808 */ /* 0x008fe20005000000 */
[----:B------:R-:W2:Y:S01]  /*c470*/  SHFL.BFLY PT, R22, R5, 0x2, 0x1f ;  /* 0x0c401f0005167f89 */ /* 0x000ea200000e0000 */
[C---:B------:R-:W-:Y:S02]  /*c480*/  ISETP.GE.AND P5, PT, R4.reuse, R234, PT ;  /* 0x000000ea0400720c */ /* 0x040fe40003fa6270 */
[----:B------:R-:W-:-:S02]  /*c490*/  ISETP.GE.AND P2, PT, R4, R233, PT ;  /* 0x000000e90400720c */ /* 0x000fc40003f46270 */
[C---:B------:R-:W-:Y:S02]  /*c4a0*/  ISETP.LT.OR P4, PT, R4.reuse, R227, P4 ;  /* 0x000000e30400720c */ /* 0x040fe40002781670 */
[C---:B------:R-:W-:Y:S02]  /*c4b0*/  ISETP.LT.OR P5, PT, R4.reuse, R230, P5 ;  /* 0x000000e60400720c */ /* 0x040fe40002fa1670 */
[----:B------:R-:W-:Y:S01]  /*c4c0*/  ISETP.LT.OR P2, PT, R4, R229, P2 ;  /* 0x000000e50400720c */ /* 0x000fe20001741670 */
[----:B------:R-:W-:Y:S01]  /*c4d0*/  FMUL.FTZ R4, R29, UR23 ;  /* 0x000000171d047c20 */ /* 0x000fe20008410000 */
[----:B-1----:R-:W-:Y:S01]  /*c4e0*/  FMUL.FTZ R6, R28, UR23 ;  /* 0x000000171c067c20 */ /* 0x002fe20008410000 */
[----:B------:R-:W-:Y:S01]  /*c4f0*/  FSEL R250, R33, -INF , !P4 ;  /* 0xff80000021fa7808 */ /* 0x000fe20006000000 */
[----:B------:R1:W-:Y:S01]  /*c500*/  MUFU.TANH R29, R12 ;  /* 0x0000000c001d7308 */ /* 0x0003e20000002400 */
[----:B------:R-:W-:Y:S02]  /*c510*/  ISETP.GE.AND P4, PT, R2, R231, PT ;  /* 0x000000e70200720c */ /* 0x000fe40003f86270 */
[----:B----4-:R-:W-:-:S02]  /*c520*/  FSEL R194, R30, -INF , !P2 ;  /* 0xff8000001ec27808 */ /* 0x010fc40005000000 */
[----:B------:R-:W-:Y:S02]  /*c530*/  ISETP.LT.OR P4, PT, R2, R227, P4 ;  /* 0x000000e30200720c */ /* 0x000fe40002781670 */
[----:B------:R-:W-:Y:S01]  /*c540*/  ISETP.GE.AND P2, PT, R0, R233, PT ;  /* 0x000000e90000720c */ /* 0x000fe20003f46270 */
[----:B------:R3:W4:Y:S01]  /*c550*/  MUFU.TANH R34, R6 ;  /* 0x0000000600227308 */ /* 0x0007220000002400 */
[----:B------:R-:W-:Y:S01]  /*c560*/  FSEL R252, R21, -INF , !P4 ;  /* 0xff80000015fc7808 */ /* 0x000fe20006000000 */
[----:B------:R-:W-:Y:S01]  /*c570*/  FMUL.FTZ R21, R174, UR23 ;  /* 0x00000017ae157c20 */ /* 0x000fe20008410000 */
[C---:B------:R-:W-:Y:S02]  /*c580*/  ISETP.GE.AND P4, PT, R3.reuse, R234, PT ;  /* 0x000000ea0300720c */ /* 0x040fe40003f86270 */
[----:B------:R-:W-:Y:S02]  /*c590*/  MOV R199, R242 ;  /* 0x000000f200c77202 */ /* 0x000fe40000000f00 */
[----:B------:R-:W-:Y:S01]  /*c5a0*/  ISETP.LT.OR P4, PT, R3, R230, P4 ;  /* 0x000000e60300720c */ /* 0x000fe20002781670 */
[----:B------:R5:W2:Y:S01]  /*c5b0*/  MUFU.TANH R27, R4 ;  /* 0x00000004001b7308 */ /* 0x000aa20000002400 */
[----:B-1----:R-:W-:-:S02]  /*c5c0*/  FMNMX.FTZ R12, R134, R9, !PT ;  /* 0x00000009860c7209 */ /* 0x002fc40007810000 */
[----:B------:R-:W-:Y:S02]  /*c5d0*/  MOV R203, R243 ;  /* 0x000000f300cb7202 */ /* 0x000fe40000000f00 */
[----:B------:R-:W-:Y:S02]  /*c5e0*/  MOV R198, R237 ;  /* 0x000000ed00c67202 */ /* 0x000fe40000000f00 */
[----:B------:R-:W-:Y:S01]  /*c5f0*/  MOV R197, R236 ;  /* 0x000000ec00c57202 */ /* 0x000fe20000000f00 */
[----:B---3--:R-:W-:Y:S01]  /*c600*/  FMUL.FTZ R6, R23, UR23 ;  /* 0x0000001717067c20 */ /* 0x008fe20008410000 */
[----:B----4-:R-:W-:Y:S02]  /*c610*/  FSEL R182, R34, -INF , !P5 ;  /* 0xff80000022b67808 */ /* 0x010fe40006800000 */
[C---:B------:R-:W-:Y:S01]  /*c620*/  ISETP.GE.AND P5, PT, R0.reuse, R234, PT ;  /* 0x000000ea0000720c */ /* 0x040fe20003fa6270 */
[----:B------:R1:W3:Y:S03]  /*c630*/  MUFU.TANH R20, R6 ;  /* 0x0000000600147308 */ /* 0x0002e60000002400 */
[----:B------:R-:W-:-:S02]  /*c640*/  ISETP.LT.OR P5, PT, R0, R230, P5 ;  /* 0x000000e60000720c */ /* 0x000fc40002fa1670 */
[----:B-----5:R-:W-:Y:S02]  /*c650*/  FMNMX.FTZ R4, R135, R7, !PT ;  /* 0x0000000787047209 */ /* 0x020fe40007810000 */
[----:B--2---:R-:W-:Y:S02]  /*c660*/  FSEL R181, R27, -INF , !P4 ;  /* 0xff8000001bb57808 */ /* 0x004fe40006000000 */
[----:B------:R-:W-:Y:S01]  /*c670*/  FMNMX.FTZ R4, R15, R4, !PT ;  /* 0x000000040f047209 */ /* 0x000fe20007810000 */
[----:B------:R-:W2:Y:S01]  /*c680*/  MUFU.TANH R27, R21 ;  /* 0x00000015001b7308 */ /* 0x000ea20000002400 */
[----:B------:R-:W-:Y:S02]  /*c690*/  ISETP.GE.AND P4, PT, R2, R233, PT ;  /* 0x000000e90200720c */ /* 0x000fe40003f86270 */
[----:B------:R-:W-:Y:S02]  /*c6a0*/  FMNMX.FTZ R4, R10, R4, !PT ;  /* 0x000000040a047209 */ /* 0x000fe40007810000 */
[----:B------:R-:W-:-:S02]  /*c6b0*/  ISETP.LT.OR P4, PT, R2, R229, P4 ;  /* 0x000000e50200720c */ /* 0x000fc40002781670 */
[----:B-1----:R-:W-:Y:S02]  /*c6c0*/  FSEL R6, R26, -INF , !P1 ;  /* 0xff8000001a067808 */ /* 0x002fe40004800000 */
[C---:B------:R-:W-:Y:S02]  /*c6d0*/  ISETP.GE.AND P1, PT, R3.reuse, R231, PT ;  /* 0x000000e70300720c */ /* 0x040fe40003f26270 */
[----:B------:R-:W-:Y:S02]  /*c6e0*/  FMNMX.FTZ R4, R6, R4, !PT ;  /* 0x0000000406047209 */ /* 0x000fe40007810000 */
[----:B------:R-:W-:Y:S02]  /*c6f0*/  ISETP.LT.OR P1, PT, R3, R227, P1 ;  /* 0x000000e30300720c */ /* 0x000fe40000f21670 */
[----:B------:R-:W-:Y:S02]  /*c700*/  FMNMX.FTZ R4, R250, R4, !PT ;  /* 0x00000004fa047209 */ /* 0x000fe40007810000 */
[----:B------:R-:W-:-:S02]  /*c710*/  FSEL R204, R25, -INF , !P1 ;  /* 0xff80000019cc7808 */ /* 0x000fc40004800000 */
[----:B------:R-:W-:Y:S02]  /*c720*/  ISETP.GE.AND P1, PT, R0, R231, PT ;  /* 0x000000e70000720c */ /* 0x000fe40003f26270 */
[----:B------:R-:W-:Y:S02]  /*c730*/  FMNMX.FTZ R4, R204, R4, !PT ;  /* 0x00000004cc047209 */ /* 0x000fe40007810000 */
[----:B------:R-:W-:Y:S02]  /*c740*/  ISETP.LT.OR P1, PT, R0, R227, P1 ;  /* 0x000000e30000720c */ /* 0x000fe40000f21670 */
[----:B------:R-:W-:Y:S02]  /*c750*/  FSEL R25, R132, -INF , !P6 ;  /* 0xff80000084197808 */ /* 0x000fe40007000000 */
[----:B---3--:R-:W-:Y:S01]  /*c760*/  FSEL R251, R20, -INF , !P1 ;  /* 0xff80000014fb7808 */ /* 0x008fe20004800000 */
[----:B------:R-:W-:Y:S01]  /*c770*/  FMUL.FTZ R20, R31, UR23 ;  /* 0x000000171f147c20 */ /* 0x000fe20008410000 */
[----:B------:R-:W-:-:S02]  /*c780*/  ISETP.GE.AND P1, PT, R3, R233, PT ;  /* 0x000000e90300720c */ /* 0x000fc40003f26270 */
[----:B------:R-:W-:Y:S01]  /*c790*/  FMNMX.FTZ R4, R252, R4, !PT ;  /* 0x00000004fc047209 */ /* 0x000fe20007810000 */
[----:B------:R-:W1:Y:S01]  /*c7a0*/  MUFU.TANH R28, R20 ;  /* 0x00000014001c7308 */ /* 0x000e620000002400 */
[----:B------:R-:W-:Y:S01]  /*c7b0*/  ISETP.LT.OR P1, PT, R3, R229, P1 ;  /* 0x000000e50300720c */ /* 0x000fe20000f21670 */
[----:B------:R-:W-:Y:S01]  /*c7c0*/  FMUL.FTZ R3, R173, UR23 ;  /* 0x00000017ad037c20 */ /* 0x000fe20008410000 */
[----:B------:R-:W-:Y:S02]  /*c7d0*/  FMNMX.FTZ R4, R251, R4, !PT ;  /* 0x00000004fb047209 */ /* 0x000fe40007810000 */
[C---:B------:R-:W-:Y:S02]  /*c7e0*/  ISETP.GE.AND P6, PT, R2.reuse, R234, PT ;  /* 0x000000ea0200720c */ /* 0x040fe40003fc6270 */
[----:B--2---:R-:W-:Y:S01]  /*c7f0*/  FSEL R248, R27, -INF , !P4 ;  /* 0xff8000001bf87808 */ /* 0x004fe20006000000 */
[----:B------:R2:W3:Y:S01]  /*c800*/  MUFU.TANH R26, R3 ;  /* 0x00000003001a7308 */ /* 0x0004e20000002400 */
[----:B------:R-:W-:-:S04]  /*c810*/  ISETP.LT.OR P6, PT, R2, R230, P6 ;  /* 0x000000e60200720c */ /* 0x000fc800037c1670 */
[----:B------:R-:W-:Y:S02]  /*c820*/  FSEL R180, R29, -INF , !P6 ;  /* 0xff8000001db47808 */ /* 0x000fe40007000000 */
[----:B-1----:R-:W-:Y:S02]  /*c830*/  FSEL R195, R28, -INF , !P1 ;  /* 0xff8000001cc37808 */ /* 0x002fe40004800000 */
[----:B------:R-:W-:Y:S01]  /*c840*/  ISETP.LT.OR P1, PT, R0, R229, P2 ;  /* 0x000000e50000720c */ /* 0x000fe20001721670 */
[----:B------:R-:W-:Y:S01]  /*c850*/  LDSM.16.MT88.4 R28, [R215+0xa000] ;  /* 0x00a00000d71c783b */ /* 0x000fe20000004200 */
[----:B--2---:R-:W-:Y:S02]  /*c860*/  FMNMX.FTZ R3, R5, R22, !PT ;  /* 0x0000001605037209 */ /* 0x004fe40007810000 */
[----:B------:R-:W-:Y:S01]  /*c870*/  FMNMX.FTZ R5, R18, R12, !PT ;  /* 0x0000000c12057209 */ /* 0x000fe20007810000 */
[----:B------:R-:W1:Y:S01]  /*c880*/  SHFL.BFLY PT, R22, R4, 0x2, 0x1f ;  /* 0x0c401f0004167f89 */ /* 0x000e6200000e0000 */
[----:B---3--:R-:W-:-:S02]  /*c890*/  FSEL R183, R26, -INF , !P5 ;  /* 0xff8000001ab77808 */ /* 0x008fc40006800000 */
[----:B------:R-:W-:Y:S01]  /*c8a0*/  FMNMX.FTZ R5, R14, R5, !PT ;  /* 0x000000050e057209 */ /* 0x000fe20007810000 */
[----:B------:R-:W2:Y:S01]  /*c8b0*/  SHFL.BFLY PT, R23, R3, 0x1, 0x1f ;  /* 0x0c201f0003177f89 */ /* 0x000ea200000e0000 */
[----:B------:R3:W4:Y:S02]  /*c8c0*/  MUFU.TANH R26, R24 ;  /* 0x00000018001a7308 */ /* 0x0007240000002400 */
[----:B------:R-:W-:-:S04]  /*c8d0*/  FMNMX.FTZ R5, R25, R5, !PT ;  /* 0x0000000519057209 */ /* 0x000fc80007810000 */
[----:B------:R-:W-:Y:S02]  /*c8e0*/  FMNMX.FTZ R12, R182, R5, !PT ;  /* 0x00000005b60c7209 */ /* 0x000fe40007810000 */
[----:B------:R-:W-:Y:S02]  /*c8f0*/  FMNMX.FTZ R5, R137, R13, !PT ;  /* 0x0000000d89057209 */ /* 0x000fe40007810000 */
[----:B------:R-:W-:Y:S02]  /*c900*/  FMNMX.FTZ R12, R181, R12, !PT ;  /* 0x0000000cb50c7209 */ /* 0x000fe40007810000 */
[----:B------:R-:W-:Y:S02]  /*c910*/  FMNMX.FTZ R5, R19, R5, !PT ;  /* 0x0000000513057209 */ /* 0x000fe40007810000 */
[----:B------:R-:W-:Y:S02]  /*c920*/  FMNMX.FTZ R12, R180, R12, !PT ;  /* 0x0000000cb40c7209 */ /* 0x000fe40007810000 */
[----:B------:R-:W-:-:S02]  /*c930*/  FMNMX.FTZ R20, R32, R5, !PT ;  /* 0x0000000520147209 */ /* 0x000fc40007810000 */
[----:B---3--:R-:W-:Y:S02]  /*c940*/  FSEL R24, R176, -INF , !P3 ;  /* 0xff800000b0187808 */ /* 0x008fe40005800000 */
[----:B------:R-:W-:Y:S02]  /*c950*/  FMNMX.FTZ R5, R183, R12, !PT ;  /* 0x0000000cb7057209 */ /* 0x000fe40007810000 */
[----:B------:R-:W-:Y:S02]  /*c960*/  FMNMX.FTZ R2, R24, R20, !PT ;  /* 0x0000001418027209 */ /* 0x000fe40007810000 */
[----:B----4-:R-:W-:Y:S01]  /*c970*/  FSEL R249, R26, -INF , !P1 ;  /* 0xff8000001af97808 */ /* 0x010fe20004800000 */
[----:B------:R-:W3:Y:S01]  /*c980*/  SHFL.BFLY PT, R21, R5, 0x2, 0x1f ;  /* 0x0c401f0005157f89 */ /* 0x000ee200000e0000 */
[----:B------:R-:W-:Y:S02]  /*c990*/  FMNMX.FTZ R2, R194, R2, !PT ;  /* 0x00000002c2027209 */ /* 0x000fe40007810000 */
[----:B-1----:R-:W-:-:S02]  /*c9a0*/  FMNMX.FTZ R4, R4, R22, !PT ;  /* 0x0000001604047209 */ /* 0x002fc40007810000 */
[----:B------:R-:W-:Y:S02]  /*c9b0*/  FMNMX.FTZ R0, R195, R2, !PT ;  /* 0x00000002c3007209 */ /* 0x000fe40007810000 */
[----:B--2---:R-:W-:Y:S02]  /*c9c0*/  FMNMX.FTZ R242, R3, R23, !PT ;  /* 0x0000001703f27209 */ /* 0x004fe40007810000 */
[----:B------:R-:W-:Y:S01]  /*c9d0*/  FMNMX.FTZ R0, R248, R0, !PT ;  /* 0x00000000f8007209 */ /* 0x000fe20007810000 */
[----:B------:R-:W1:Y:S01]  /*c9e0*/  SHFL.BFLY PT, R3, R4, 0x1, 0x1f ;  /* 0x0c201f0004037f89 */ /* 0x000e6200000e0000 */
[C---:B------:R-:W-:Y:S01]  /*c9f0*/  FSETP.NEU.FTZ.AND P4, PT, R242.reuse, -INF , PT ;  /* 0xff800000f200780b */ /* 0x040fe20003f9d000 */
[----:B------:R-:W-:Y:S01]  /*ca00*/  FMUL.FTZ R12, R242, UR26 ;  /* 0x0000001af20c7c20 */ /* 0x000fe20008410000 */
[----:B------:R-:W-:-:S04]  /*ca10*/  FMNMX.FTZ R0, R249, R0, !PT ;  /* 0x00000000f9007209 */ /* 0x000fc80007810000 */
[----:B------:R-:W-:Y:S01]  /*ca20*/  FSEL R12, R12, RZ, P4 ;  /* 0x000000ff0c0c7208 */ /* 0x000fe20002000000 */
[----:B------:R-:W2:Y:S04]  /*ca30*/  SHFL.BFLY PT, R20, R0, 0x2, 0x1f ;  /* 0x0c401f0000147f89 */ /* 0x000ea800000e0000 */
[--C-:B------:R-:W-:Y:S01]  /*ca40*/  FFMA.FTZ R8, R8, UR26, -R12.reuse ;  /* 0x0000001a08087c23 */ /* 0x100fe2000801080c */
[--C-:B------:R-:W-:Y:S01]  /*ca50*/  FFMA.FTZ R17, R17, UR26, -R12.reuse ;  /* 0x0000001a11117c23 */ /* 0x100fe2000801080c */
[----:B---3--:R-:W-:Y:S01]  /*ca60*/  FMNMX.FTZ R2, R5, R21, !PT ;  /* 0x0000001505027209 */ /* 0x008fe20007810000 */
[--C-:B------:R-:W-:Y:S01]  /*ca70*/  FFMA.FTZ R16, R16, UR26, -R12.reuse ;  /* 0x0000001a10107c23 */ /* 0x100fe2000801080c */
[----:B------:R-:W-:Y:S03]  /*ca80*/  MUFU.EX2 R190, R8 ;  /* 0x0000000800be7308 */ /* 0x000fe60000000800 */
[----:B------:R-:W3:Y:S01]  /*ca90*/  SHFL.BFLY PT, R5, R2, 0x1, 0x1f ;  /* 0x0c201f0002057f89 */ /* 0x000ee200000e0000 */
[----:B-1----:R-:W-:Y:S01]  /*caa0*/  FMNMX.FTZ R243, R4, R3, !PT ;  /* 0x0000000304f37209 */ /* 0x002fe20007810000 */
[----:B------:R-:W-:-:S03]  /*cab0*/  FFMA.FTZ R3, R11, UR26, -R12 ;  /* 0x0000001a0b037c23 */ /* 0x000fc6000801080c */
[----:B------:R-:W-:Y:S01]  /*cac0*/  MUFU.EX2 R189, R17 ;  /* 0x0000001100bd7308 */ /* 0x000fe20000000800 */
[C---:B------:R-:W-:Y:S01]  /*cad0*/  FSETP.NEU.FTZ.AND P3, PT, R243.reuse, -INF , PT ;  /* 0xff800000f300780b */ /* 0x040fe20003f7d000 */
[----:B------:R-:W-:Y:S01]  /*cae0*/  FMUL.FTZ R4, R243, UR26 ;  /* 0x0000001af3047c20 */ /* 0x000fe20008410000 */
[----:B--2---:R-:W-:-:S05]  /*caf0*/  FMNMX.FTZ R0, R0, R20, !PT ;  /* 0x0000001400007209 */ /* 0x004fca0007810000 */
[----:B------:R1:W-:Y:S01]  /*cb00*/  MUFU.EX2 R191, R3 ;  /* 0x0000000300bf7308 */ /* 0x0003e20000000800 */
[----:B------:R-:W-:Y:S01]  /*cb10*/  FSEL R11, R4, RZ, P3 ;  /* 0x000000ff040b7208 */ /* 0x000fe20001800000 */
[----:B------:R-:W-:Y:S04]  /*cb20*/  LDSM.16.MT88.4 R20, [R213+0xb000] ;  /* 0x00b00000d514783b */ /* 0x000fe80000004200 */
[--C-:B------:R-:W-:Y:S01]  /*cb30*/  FFMA.FTZ R10, R10, UR26, -R11.reuse ;  /* 0x0000001a0a0a7c23 */ /* 0x100fe2000801080b */
[--C-:B------:R-:W-:Y:S01]  /*cb40*/  FFMA.FTZ R7, R7, UR26, -R11.reuse ;  /* 0x0000001a07077c23 */ /* 0x100fe2000801080b */
[--C-:B------:R-:W-:Y:S01]  /*cb50*/  FFMA.FTZ R6, R6, UR26, -R11.reuse ;  /* 0x0000001a06067c23 */ /* 0x100fe2000801080b */
[----:B---3--:R-:W-:Y:S01]  /*cb60*/  FMNMX.FTZ R237, R2, R5, !PT ;  /* 0x0000000502ed7209 */ /* 0x008fe20007810000 */
[----:B------:R2:W-:Y:S01]  /*cb70*/  MUFU.EX2 R186, R10 ;  /* 0x0000000a00ba7308 */ /* 0x0005e20000000800 */
[----:B------:R-:W-:-:S02]  /*cb80*/  FFMA.FTZ R15, R15, UR26, -R11 ;  /* 0x0000001a0f0f7c23 */ /* 0x000fc4000801080b */
[C---:B------:R-:W-:Y:S01]  /*cb90*/  FSETP.NEU.FTZ.AND P2, PT, R237.reuse, -INF , PT ;  /* 0xff800000ed00780b */ /* 0x040fe20003f5d000 */
[----:B------:R-:W-:Y:S01]  /*cba0*/  FMUL.FTZ R2, R237, UR26 ;  /* 0x0000001aed027c20 */ /* 0x000fe20008410000 */
[----:B-1----:R-:W1:Y:S03]  /*cbb0*/  SHFL.BFLY PT, R3, R0, 0x1, 0x1f ;  /* 0x0c201f0000037f89 */ /* 0x002e6600000e0000 */
[----:B------:R-:W-:Y:S08]  /*cbc0*/  MUFU.EX2 R185, R7 ;  /* 0x0000000700b97308 */ /* 0x000ff00000000800 */
[----:B------:R-:W-:Y:S01]  /*cbd0*/  MUFU.EX2 R187, R6 ;  /* 0x0000000600bb7308 */ /* 0x000fe20000000800 */
[----:B--2---:R-:W-:-:S02]  /*cbe0*/  FSEL R10, R2, RZ, P2 ;  /* 0x000000ff020a7208 */ /* 0x004fc40001000000 */
[----:B------:R-:W-:-:S03]  /*cbf0*/  FSEL R2, R242, RZ, P4 ;  /* 0x000000fff2027208 */ /* 0x000fc60002000000 */
[--C-:B------:R-:W-:Y:S01]  /*cc00*/  FFMA.FTZ R9, R9, UR26, -R10.reuse ;  /* 0x0000001a09097c23 */ /* 0x100fe2000801080a */
[----:B------:R-:W-:Y:S01]  /*cc10*/  FFMA.FTZ R18, R18, UR26, -R10 ;  /* 0x0000001a12127c23 */ /* 0x000fe2000801080a */
[----:B------:R-:W-:Y:S01]  /*cc20*/  FADD.FTZ R2, R136, -R2 ;  /* 0x8000000288027221 */ /* 0x000fe20000010000 */
[--C-:B------:R-:W-:Y:S01]  /*cc30*/  FFMA.FTZ R14, R14, UR26, -R10.reuse ;  /* 0x0000001a0e0e7c23 */ /* 0x100fe2000801080a */
[----:B------:R2:W-:Y:S02]  /*cc40*/  MUFU.EX2 R177, R9 ;  /* 0x0000000900b17308 */ /* 0x0005e40000000800 */
[----:B------:R-:W-:Y:S01]  /*cc50*/  FMUL.FTZ R8, R2, UR26 ;  /* 0x0000001a02087c20 */ /* 0x000fe20008410000 */
[----:B-1----:R-:W-:Y:S01]  /*cc60*/  FMNMX.FTZ R236, R0, R3, !PT ;  /* 0x0000000300ec7209 */ /* 0x002fe20007810000 */
[----:B------:R-:W-:-:S04]  /*cc70*/  FFMA.FTZ R0, R25, UR26, -R10 ;  /* 0x0000001a19007c23 */ /* 0x000fc8000801080a */
[----:B------:R-:W1:Y:S01]  /*cc80*/  MUFU.EX2 R176, R18 ;  /* 0x0000001200b07308 */ /* 0x000e620000000800 */
[----:B------:R-:W-:-:S07]  /*cc90*/  FSETP.NEU.FTZ.AND P1, PT, R236, -INF , PT ;  /* 0xff800000ec00780b */ /* 0x000fce0003f3d000 */
[----:B------:R3:W-:Y:S01]  /*cca0*/  MUFU.EX2 R179, R0 ;  /* 0x0000000000b37308 */ /* 0x0007e20000000800 */
[----:B--2---:R-:W-:-:S05]  /*ccb0*/  FMUL.FTZ R9, R236, UR26 ;  /* 0x0000001aec097c20 */ /* 0x004fca0008410000 */
[----:B------:R-:W-:Y:S02]  /*ccc0*/  FSEL R9, R9, RZ, P1 ;  /* 0x000000ff09097208 */ /* 0x000fe40000800000 */
[----:B------:R-:W2:Y:S01]  /*ccd0*/  MUFU.EX2 R178, R14 ;  /* 0x0000000e00b27308 */ /* 0x000ea20000000800 */
[----:B-1----:R-:W-:Y:S02]  /*cce0*/  F2FP.F16.F32.PACK_AB R4, R176, R177 ;  /* 0x000000b1b004723e */ /* 0x002fe400000000ff */
[--C-:B------:R-:W-:Y:S01]  /*ccf0*/  FFMA.FTZ R13, R13, UR26, -R9.reuse ;  /* 0x0000001a0d0d7c23 */ /* 0x100fe20008010809 */
[----:B------:R-:W-:-:S04]  /*cd00*/  FFMA.FTZ R19, R19, UR26, -R9 ;  /* 0x0000001a13137c23 */ /* 0x000fc80008010809 */
[----:B------:R1:W-:Y:S01]  /*cd10*/  MUFU.EX2 R172, R13 ;  /* 0x0000000d00ac7308 */ /* 0x0003e20000000800 */
[----:B---3--:R-:W-:Y:S02]  /*cd20*/  FFMA.FTZ R0, R32, UR26, -R9 ;  /* 0x0000001a20007c23 */ /* 0x008fe40008010809 */
[----:B------:R-:W-:Y:S05]  /*cd30*/  LDSM.16.MT88.4 R32, [R218+0xb000] ;  /* 0x00b00000da20783b */ /* 0x000fea0000004200 */
[----:B------:R3:W-:Y:S01]  /*cd40*/  MUFU.EX2 R175, R0 ;  /* 0x0000000000af7308 */ /* 0x0007e20000000800 */
[----:B--2---:R-:W-:Y:S02]  /*cd50*/  F2FP.F16.F32.PACK_AB R6, R179, R178 ;  /* 0x000000b2b306723e */ /* 0x004fe400000000ff */
[----:B------:R-:W-:-:S05]  /*cd60*/  MOV R14, R206 ;  /* 0x000000ce000e7202 */ /* 0x000fca0000000f00 */
[----:B------:R-:W2:Y:S01]  /*cd70*/  MUFU.EX2 R173, R19 ;  /* 0x0000001300ad7308 */ /* 0x000ea20000000800 */
[----:B-1----:R-:W-:-:S07]  /*cd80*/  FFMA.FTZ R13, R182, UR26, -R10 ;  /* 0x0000001ab60d7c23 */ /* 0x002fce000801080a */
[----:B------:R1:W-:Y:S01]  /*cd90*/  MUFU.EX2 R188, R16 ;  /* 0x0000001000bc7308 */ /* 0x0003e20000000800 */
[----:B---3--:R-:W-:Y:S02]  /*cda0*/  FFMA.FTZ R0, R24, UR26, -R9 ;  /* 0x0000001a18007c23 */ /* 0x008fe40008010809 */
[----:B------:R-:W-:Y:S05]  /*cdb0*/  LDSM.16.MT88.4 R24, [R215+0xb000] ;  /* 0x00b00000d718783b */ /* 0x000fea0000004200 */
[----:B------:R3:W4:Y:S01]  /*cdc0*/  MUFU.EX2 R174, R0 ;  /* 0x0000000000ae7308 */ /* 0x0007220000000800 */
[----:B--2---:R-:W-:-:S07]  /*cdd0*/  F2FP.F16.F32.PACK_AB R5, R173, R172 ;  /* 0x000000acad05723e */ /* 0x004fce00000000ff */
[----:B------:R2:W-:Y:S01]  /*cde0*/  MUFU.EX2 R184, R15 ;  /* 0x0000000f00b87308 */ /* 0x0005e20000000800 */
[----:B-1----:R-:W-:Y:S07]  /*cdf0*/  LDSM.16.MT88.4 R16, [R213+0xa000] ;  /* 0x00a00000d510783b */ /* 0x002fee0000004200 */
[----:B------:R-:W1:Y:S01]  /*ce00*/  MUFU.EX2 R8, R8 ;  /* 0x0000000800087308 */ /* 0x000e620000000800 */
[----:B---3--:R-:W-:Y:S02]  /*ce10*/  FSEL R0, R237, RZ, P2 ;  /* 0x000000ffed007208 */ /* 0x008fe40001000000 */
[----:B----4-:R-:W-:-:S03]  /*ce20*/  F2FP.F16.F32.PACK_AB R7, R174, R175 ;  /* 0x000000afae07723e */ /* 0x010fc600000000ff */
[----:B------:R-:W-:Y:S01]  /*ce30*/  FADD.FTZ R2, R134, -R0 ;  /* 0x8000000086027221 */ /* 0x000fe20000010000 */
[----:B------:R-:W-:Y:S02]  /*ce40*/  FSEL R0, R236, RZ, P1 ;  /* 0x000000ffec007208 */ /* 0x000fe40000800000 */
[----:B--2---:R-:W-:Y:S01]  /*ce50*/  MOV R15, R205 ;  /* 0x000000cd000f7202 */ /* 0x004fe20000000f00 */
[----:B------:R-:W-:Y:S02]  /*ce60*/  FMUL.FTZ R2, R2, UR26 ;  /* 0x0000001a02027c20 */ /* 0x000fe40008410000 */
[----:B------:R-:W-:Y:S02]  /*ce70*/  FADD.FTZ R0, R137, -R0 ;  /* 0x8000000089007221 */ /* 0x000fe40000010000 */
[----:B------:R2:W3:Y:S01]  /*ce80*/  MUFU.EX2 R3, R2 ;  /* 0x0000000200037308 */ /* 0x0004e20000000800 */
[----:B------:R-:W-:Y:S01]  /*ce90*/  LDSM.16.MT88.4 R136, [R217+0xa000] ;  /* 0x00a00000d988783b */ /* 0x000fe20000004200 */
[----:B------:R-:W-:Y:S01]  /*cea0*/  FMUL.FTZ R0, R0, UR26 ;  /* 0x0000001a00007c20 */ /* 0x000fe20008410000 */
[-C--:B-1----:R-:W-:Y:S01]  /*ceb0*/  FMUL.FTZ R160, R160, R8.reuse ;  /* 0x00000008a0a07220 */ /* 0x082fe20000410000 */
        /* <DEDUP_REMOVED lines=13> */
[----:B--2---:R-:W-:Y:S01]  /*cf90*/  FSEL R2, R243, RZ, P3 ;  /* 0x000000fff3027208 */ /* 0x004fe20001800000 */
[-C--:B---3--:R-:W-:Y:S01]  /*cfa0*/  FMUL.FTZ R40, R40, R3.reuse ;  /* 0x0000000328287220 */ /* 0x088fe20000410000 */
[-C--:B------:R-:W-:Y:S01]  /*cfb0*/  FMUL.FTZ R41, R41, R3.reuse ;  /* 0x0000000329297220 */ /* 0x080fe20000410000 */
[-C--:B------:R-:W-:Y:S01]  /*cfc0*/  FMUL.FTZ R140, R140, R3.reuse ;  /* 0x000000038c8c7220 */ /* 0x080fe20000410000 */
[-C--:B------:R-:W-:Y:S01]  /*cfd0*/  FMUL.FTZ R141, R141, R3.reuse ;  /* 0x000000038d8d7220 */ /* 0x080fe20000410000 */
[----:B------:R-:W-:Y:S01]  /*cfe0*/  FADD.FTZ R2, R135, -R2 ;  /* 0x8000000287027221 */ /* 0x000fe20000010000 */
[-C--:B------:R-:W-:Y:S01]  /*cff0*/  FMUL.FTZ R148, R148, R3.reuse ;  /* 0x0000000394947220 */ /* 0x080fe20000410000 */
[----:B------:R-:W2:Y:S01]  /*d000*/  LDSM.16.MT88.4 R132, [R218+0xa000] ;  /* 0x00a00000da84783b */ /* 0x000ea20000004200 */
[-C--:B-1----:R-:W-:Y:S01]  /*d010*/  FMUL.FTZ R42, R42, R0.reuse ;  /* 0x000000002a2a7220 */ /* 0x082fe20000410000 */
[-C--:B------:R-:W-:Y:S01]  /*d020*/  FMUL.FTZ R43, R43, R0.reuse ;  /* 0x000000002b2b7220 */ /* 0x080fe20000410000 */
        /* <DEDUP_REMOVED lines=37> */
[C---:B--2---:R-:W-:Y:S01]  /*d280*/  HMMA.16816.F32 R244, R4.reuse, R132, R40 ;  /* 0x0000008404f4723c */ /* 0x044fe20000001828 */
        /* <DEDUP_REMOVED lines=84> */
[----:B------:R-:W-:-:S05]  /*d7d0*/  FMUL.FTZ R131, R131, R2 ;  /* 0x0000000283837220 */ /* 0x000fca0000410000 */
[C---:B------:R-:W-:Y:S06]  /*d7e0*/  HMMA.16816.F32 R104, R4.reuse, R32, R104 ;  /* 0x000000200468723c */ /* 0x040fec0000001868 */
[C---:B------:R-:W-:Y:S06]  /*d7f0*/  HMMA.16816.F32 R108, R4.reuse, R34, R108 ;  /* 0x00000022046c723c */ /* 0x040fec000000186c */
[C---:B--2---:R-:W-:Y:S06]  /*d800*/  HMMA.16816.F32 R120, R4.reuse, R40, R120 ;  /* 0x000000280478723c */ /* 0x044fec0000001878 */
        /* <DEDUP_REMOVED lines=11> */
[C---:B------:R-:W-:Y:S01]  /*d8c0*/  HMMA.16816.F32 R200, R4.reuse, R30, R168 ;  /* 0x0000001e04c8723c */ /* 0x040fe200000018a8 */
[----:B------:R-:W-:Y:S05]  /*d8d0*/  LDSM.16.MT88.4 R168, [R215+0xa800] ;  /* 0x00a80000d7a8783b */ /* 0x000fea0000004200 */
[----:B------:R-:W-:Y:S01]  /*d8e0*/  HMMA.16816.F32 R68, R4, R20, R68 ;  /* 0x000000140444723c */ /* 0x000fe20000001844 */
[----:B-1----:R-:W-:-:S05]  /*d8f0*/  FFMA.FTZ R13, R181, UR26, -R10 ;  /* 0x0000001ab50d7c23 */ /* 0x002fca000801080a */
[C---:B------:R-:W-:Y:S01]  /*d900*/  HMMA.16816.F32 R204, R4.reuse, R18, R152 ;  /* 0x0000001204cc723c */ /* 0x040fe20000001898 */
[----:B------:R-:W-:Y:S01]  /*d910*/  LDSM.16.MT88.4 R152, [R213+0xa800] ;  /* 0x00a80000d598783b */ /* 0x000fe20000004200 */
[----:B------:R1:W-:Y:S04]  /*d920*/  MUFU.EX2 R30, R13 ;  /* 0x0000000d001e7308 */ /* 0x0003e80000000800 */
[C---:B------:R-:W-:Y:S06]  /*d930*/  HMMA.16816.F32 R144, R4.reuse, R16, R144 ;  /* 0x000000100490723c */ /* 0x040fec0000001890 */
[----:B------:R-:W-:Y:S01]  /*d940*/  HMMA.16816.F32 R36, R4, R132, R36 ;  /* 0x000000840424723c */ /* 0x000fe20000001824 */
[----:B------:R-:W-:-:S05]  /*d950*/  MOV R17, R197 ;  /* 0x000000c500117202 */ /* 0x000fca0000000f00 */
[----:B------:R-:W-:Y:S01]  /*d960*/  HMMA.16816.F32 R196, R4, R134, R48 ;  /* 0x0000008604c4723c */ /* 0x000fe20000001830 */
[----:B------:R-:W2:Y:S01]  /*d970*/  LDSM.16.MT88.4 R48, [R218+0xa800] ;  /* 0x00a80000da30783b */ /* 0x000ea20000004200 */
[--C-:B-1----:R-:W-:Y:S01]  /*d980*/  FFMA.FTZ R13, R180, UR26, -R10.reuse ;  /* 0x0000001ab40d7c23 */ /* 0x102fe2000801080a */
[----:B------:R-:W-:-:S03]  /*d990*/  FFMA.FTZ R10, R183, UR26, -R10 ;  /* 0x0000001ab70a7c23 */ /* 0x000fc6000801080a */
[C---:B------:R-:W-:Y:S01]  /*d9a0*/  HMMA.16816.F32 R52, R4.reuse, R136, R52 ;  /* 0x000000880434723c */ /* 0x040fe20000001834 */
[----:B------:R1:W-:Y:S05]  /*d9b0*/  MUFU.EX2 R28, R10 ;  /* 0x0000000a001c7308 */ /* 0x0003ea0000000800 */
[C---:B------:R-:W-:Y:S01]  /*d9c0*/  HMMA.16816.F32 R180, R4.reuse, R138, R64 ;  /* 0x0000008a04b4723c */ /* 0x040fe20000001840 */
[----:B------:R-:W3:Y:S02]  /*d9d0*/  LDSM.16.MT88.4 R64, [R217+0xa800] ;  /* 0x00a80000d940783b */ /* 0x000ee40000004200 */
[----:B------:R-:W4:Y:S03]  /*d9e0*/  MUFU.EX2 R31, R13 ;  /* 0x0000000d001f7308 */ /* 0x000f260000000800 */
[----:B------:R-:W-:Y:S01]  /*d9f0*/  HMMA.16816.F32 R84, R4, R24, R84 ;  /* 0x000000180454723c */ /* 0x000fe20000001854 */
[----:B-1----:R-:W-:-:S05]  /*da00*/  FFMA.FTZ R10, R194, UR26, -R9 ;  /* 0x0000001ac20a7c23 */ /* 0x002fca0008010809 */
[C---:B------:R-:W-:Y:S01]  /*da10*/  HMMA.16816.F32 R132, R4.reuse, R26, R96 ;  /* 0x0000001a0484723c */ /* 0x040fe20000001860 */
[----:B------:R-:W-:Y:S01]  /*da20*/  MOV R194, R126 ;  /* 0x0000007e00c27202 */ /* 0x000fe20000000f00 */
[----:B------:R-:W-:Y:S01]  /*da30*/  LDSM.16.MT88.4 R96, [R215+0xb800] ;  /* 0x00b80000d760783b */ /* 0x000fe20000004200 */
[----:B------:R1:W-:Y:S03]  /*da40*/  MUFU.EX2 R21, R10 ;  /* 0x0000000a00157308 */ /* 0x0003e60000000800 */
[----:B------:R-:W-:Y:S01]  /*da50*/  HMMA.16816.F32 R100, R4, R32, R100 ;  /* 0x000000200464723c */ /* 0x000fe20000001864 */
[----:B----4-:R-:W-:Y:S01]  /*da60*/  F2FP.F16.F32.PACK_AB R126, R28, R31 ;  /* 0x0000001f1c7e723e */ /* 0x010fe200000000ff */
[----:B------:R-:W-:-:S04]  /*da70*/  FFMA.FTZ R0, R194, R0, R172 ;  /* 0x00000000c2007223 */ /* 0x000fc800000100ac */
[C---:B------:R-:W-:Y:S01]  /*da80*/  HMMA.16816.F32 R136, R4.reuse, R22, R80 ;  /* 0x000000160488723c */ /* 0x040fe20000001850 */
[----:B------:R-:W4:Y:S05]  /*da90*/  LDSM.16.MT88.4 R80, [R213+0xb800] ;  /* 0x00b80000d550783b */ /* 0x000f2a0000004200 */
[C---:B------:R-:W-:Y:S01]  /*daa0*/  HMMA.16816.F32 R32, R4.reuse, R34, R112 ;  /* 0x000000220420723c */ /* 0x040fe20000001870 */
[----:B------:R-:W-:Y:S01]  /*dab0*/  MOV R22, R124 ;  /* 0x0000007c00167202 */ /* 0x000fe20000000f00 */
[----:B-1----:R-:W-:Y:S01]  /*dac0*/  FFMA.FTZ R10, R195, UR26, -R9 ;  /* 0x0000001ac30a7c23 */ /* 0x002fe20008010809 */
[----:B------:R-:W-:Y:S01]  /*dad0*/  MOV R195, R17 ;  /* 0x0000001100c37202 */ /* 0x000fe20000000f00 */
[----:B------:R-:W-:Y:S01]  /*dae0*/  LDSM.16.MT88.4 R112, [R218+0xb800] ;  /* 0x00b80000da70783b */ /* 0x000fe20000004200 */
[----:B------:R-:W-:Y:S01]  /*daf0*/  MOV R23, R125 ;  /* 0x0000007d00177202 */ /* 0x000fe20000000f00 */
[----:B------:R1:W5:Y:S01]  /*db00*/  MUFU.EX2 R19, R10 ;  /* 0x0000000a00137308 */ /* 0x0003620000000800 */
[----:B------:R-:W-:Y:S01]  /*db10*/  HMMA.16816.F32 R116, R4, R40, R116 ;  /* 0x000000280474723c */ /* 0x000fe20000001874 */
[----:B------:R-:W-:Y:S01]  /*db20*/  F2FP.F16.F32.PACK_AB R124, R30, R29 ;  /* 0x0000001d1e7c723e */ /* 0x000fe200000000ff */
[----:B------:R-:W-:Y:S01]  /*db30*/  FFMA.FTZ R8, R195, R8, R190 ;  /* 0x00000008c3087223 */ /* 0x000fe200000100be */
[----:B------:R-:W-:Y:S01]  /*db40*/  FFMA.FTZ R2, R22, R2, R185 ;  /* 0x0000000216027223 */ /* 0x000fe200000100b9 */
[----:B------:R-:W-:-:S02]  /*db50*/  FFMA.FTZ R3, R23, R3, R177 ;  /* 0x0000000317037223 */ /* 0x000fc400000100b1 */
[----:B------:R-:W-:Y:S02]  /*db60*/  HMMA.16816.F32 R24, R4, R42, R128 ;  /* 0x0000002a0418723c */ /* 0x000fe40000001880 */
[----:B------:R-:W-:-:S04]  /*db70*/  FADD.FTZ R3, R176, R3 ;  /* 0x00000003b0037221 */ /* 0x000fc80000010000 */
[----:B------:R-:W-:Y:S01]  /*db80*/  FADD.FTZ R3, R178, R3 ;  /* 0x00000003b2037221 */ /* 0x000fe20000010000 */
[----:B------:R-:W-:Y:S01]  /*db90*/  FFMA.FTZ R4, R14, UR26, -R12 ;  /* 0x0000001a0e047c23 */ /* 0x000fe2000801080c */
[----:B------:R-:W-:Y:S01]  /*dba0*/  FFMA.FTZ R5, R250, UR26, -R11 ;  /* 0x0000001afa057c23 */ /* 0x000fe2000801080b */
[--C-:B-1----:R-:W-:Y:S01]  /*dbb0*/  FFMA.FTZ R10, R248, UR26, -R9.reuse ;  /* 0x0000001af80a7c23 */ /* 0x102fe20008010809 */
[----:B------:R-:W-:Y:S01]  /*dbc0*/  FFMA.FTZ R9, R249, UR26, -R9 ;  /* 0x0000001af9097c23 */ /* 0x000fe20008010809 */
[----:B------:R-:W-:Y:S01]  /*dbd0*/  MOV R248, R127 ;  /* 0x0000007f00f87202 */ /* 0x000fe20000000f00 */
[----:B------:R-:W-:Y:S01]  /*dbe0*/  MUFU.EX2 R7, R5 ;  /* 0x0000000500077308 */ /* 0x000fe20000000800 */
[----:B-----5:R-:W-:-:S07]  /*dbf0*/  F2FP.F16.F32.PACK_AB R125, R19, R21 ;  /* 0x00000015137d723e */ /* 0x020fce00000000ff */
[----:B------:R1:W-:Y:S08]  /*dc00*/  MUFU.EX2 R20, R10 ;  /* 0x0000000a00147308 */ /* 0x0003f00000000800 */
[----:B------:R5:W2:Y:S01]  /*dc10*/  MUFU.EX2 R18, R9 ;  /* 0x0000000900127308 */ /* 0x000aa20000000800 */
[----:B-1----:R-:W-:-:S07]  /*dc20*/  FFMA.FTZ R10, R192, UR26, -R12 ;  /* 0x0000001ac00a7c23 */ /* 0x002fce000801080c */
[----:B------:R-:W-:Y:S01]  /*dc30*/  MUFU.EX2 R17, R10 ;  /* 0x0000000a00117308 */ /* 0x000fe20000000800 */
[----:B-----5:R-:W-:Y:S01]  /*dc40*/  FFMA.FTZ R9, R193, UR26, -R12 ;  /* 0x0000001ac1097c23 */ /* 0x020fe2000801080c */
[----:B--2---:R-:W-:-:S06]  /*dc50*/  F2FP.F16.F32.PACK_AB R127, R18, R20 ;  /* 0x00000014127f723e */ /* 0x004fcc00000000ff */
[----:B------:R1:W-:Y:S01]  /*dc60*/  MUFU.EX2 R10, R4 ;  /* 0x00000004000a7308 */ /* 0x0003e20000000800 */
[C---:B------:R-:W-:Y:S07]  /*dc70*/  HMMA.16816.F32 R40, R124.reuse, R48, R244 ;  /* 0x000000307c28723c */ /* 0x040fee00000018f4 */
[----:B------:R-:W2:Y:S01]  /*dc80*/  MUFU.EX2 R16, R9 ;  /* 0x0000000900107308 */ /* 0x000ea20000000800 */
[C---:B------:R-:W-:Y:S06]  /*dc90*/  HMMA.16816.F32 R140, R124.reuse, R152, R140 ;  /* 0x000000987c8c723c */ /* 0x040fec000000188c */
[----:B------:R-:W-:Y:S01]  /*dca0*/  HMMA.16816.F32 R148, R124, R154, R148 ;  /* 0x0000009a7c94723c */ /* 0x000fe20000001894 */
[----:B-1----:R-:W-:-:S02]  /*dcb0*/  FFMA.FTZ R4, R15, UR26, -R12 ;  /* 0x0000001a0f047c23 */ /* 0x002fc4000801080c */
[----:B------:R-:W1:Y:S02]  /*dcc0*/  LDSM.16.MT88.4 R12, [R217+0xb800] ;  /* 0x00b80000d90c783b */ /* 0x000e640000004200 */
[----:B------:R5:W3:Y:S01]  /*dcd0*/  MUFU.EX2 R9, R4 ;  /* 0x0000000400097308 */ /* 0x000ae20000000800 */
[----:B------:R-:W-:Y:S01]  /*dce0*/  HMMA.16816.F32 R156, R124, R168, R156 ;  /* 0x000000a87c9c723c */ /* 0x000fe2000000189c */
[----:B--2---:R-:W-:-:S05]  /*dcf0*/  F2FP.F16.F32.PACK_AB R128, R16, R17 ;  /* 0x000000111080723e */ /* 0x004fca00000000ff */
[C---:B------:R-:W-:Y:S06]  /*dd00*/  HMMA.16816.F32 R164, R124.reuse, R170, R164 ;  /* 0x000000aa7ca4723c */ /* 0x040fec00000018a4 */
[----:B------:R-:W-:Y:S01]  /*dd10*/  HMMA.16816.F32 R44, R124, R50, R44 ;  /* 0x000000327c2c723c */ /* 0x000fe2000000182c */
[----:B-----5:R-:W-:Y:S01]  /*dd20*/  FFMA.FTZ R4, R248, UR26, -R11 ;  /* 0x0000001af8047c23 */ /* 0x020fe2000801080b */
[----:B---3--:R-:W-:-:S04]  /*dd30*/  F2FP.F16.F32.PACK_AB R130, R9, R10 ;  /* 0x0000000a0982723e */ /* 0x008fc800000000ff */
[C---:B------:R-:W-:Y:S01]  /*dd40*/  HMMA.16816.F32 R56, R124.reuse, R64, R56 ;  /* 0x000000407c38723c */ /* 0x040fe20000001838 */
[----:B------:R2:W3:Y:S05]  /*dd50*/  MUFU.EX2 R6, R4 ;  /* 0x0000000400067308 */ /* 0x0004ea0000000800 */
[C---:B------:R-:W-:Y:S06]  /*dd60*/  HMMA.16816.F32 R60, R124.reuse, R66, R60 ;  /* 0x000000427c3c723c */ /* 0x040fec000000183c */
[C---:B----4-:R-:W-:Y:S06]  /*dd70*/  HMMA.16816.F32 R72, R124.reuse, R80, R72 ;  /* 0x000000507c48723c */ /* 0x050fec0000001848 */
        /* <DEDUP_REMOVED lines=8> */
[----:B------:R-:W-:-:S04]  /*de00*/  FADD.FTZ R11, R184, R2 ;  /* 0x00000002b80b7221 */ /* 0x000fc80000010000 */
[C---:B------:R-:W-:Y:S01]  /*de10*/  HMMA.16816.F32 R104, R124.reuse, R112, R104 ;  /* 0x000000707c68723c */ /* 0x040fe20000001868 */
[----:B------:R-:W1:Y:S05]  /*de20*/  MUFU.EX2 R4, R4 ;  /* 0x0000000400047308 */ /* 0x000e6a0000000800 */
[C---:B------:R-:W-:Y:S06]  /*de30*/  HMMA.16816.F32 R108, R124.reuse, R114, R108 ;  /* 0x000000727c6c723c */ /* 0x040fec000000186c */
        /* <DEDUP_REMOVED lines=80> */
[----:B------:R-:W-:Y:S03]  /*e340*/  LDSM.16.M88.4 R12, [R216+0x2000] ;  /* 0x00200000d80c783b */ /* 0x000fe60000000200 */
[----:B------:R-:W-:Y:S01]  /*e350*/  IMAD R0, R0, 0x20, R248 ;  /* 0x0000002000007824 */ /* 0x000fe200078e02f8 */
[----:B--2---:R-:W1:Y:S04]  /*e360*/  LDSM.16.M88.4 R8, [R214] ;  /* 0x00000000d608783b */ /* 0x004e680000000200 */
[----:B------:R-:W-:Y:S01]  /*e370*/  LDSM.16.M88.4 R28, [R226] ;  /* 0x00000000e21c783b */ /* 0x000fe20000000200 */
[----:B------:R-:W-:-:S02]  /*e380*/  ISETP.GE.AND P6, PT, R0, R232, PT ;  /* 0x000000e80000720c */ /* 0x000fc40003fc6270 */
[C---:B------:R-:W-:Y:S01]  /*e390*/  ISETP.GE.AND P2, PT, R0.reuse, R231, PT ;  /* 0x000000e70000720c */ /* 0x040fe20003f46270 */
[----:B---3--:R-:W2:Y:S01]  /*e3a0*/  LDSM.16.M88.4 R4, [R214+0x2000] ;  /* 0x00200000d604783b */ /* 0x008ea20000000200 */
[C---:B------:R-:W-:Y:S01]  /*e3b0*/  ISETP.LT.OR P6, PT, R0.reuse, R228, P6 ;  /* 0x000000e40000720c */ /* 0x040fe200037c1670 */
[C---:B----4-:R-:W-:Y:S02]  /*e3c0*/  VIADD R2, R0.reuse, 0x1 ;  /* 0x0000000100027836 */ /* 0x050fe40000000000 */
[----:B------:R-:W-:Y:S01]  /*e3d0*/  LDSM.16.M88.4 R32, [R223] ;  /* 0x00000000df20783b */ /* 0x000fe20000000200 */
[C---:B------:R-:W-:Y:S02]  /*e3e0*/  ISETP.GE.AND P0, PT, R0.reuse, R234, PT ;  /* 0x000000ea0000720c */ /* 0x040fe40003f06270 */
[----:B------:R-:W-:Y:S01]  /*e3f0*/  ISETP.LT.OR P2, PT, R0, R227, P2 ;  /* 0x000000e30000720c */ /* 0x000fe20001741670 */
[----:B------:R-:W3:Y:S01]  /*e400*/  LDSM.16.M88.4 R16, [R216] ;  /* 0x00000000d810783b */ /* 0x000ee20000000200 */
        /* <DEDUP_REMOVED lines=16> */
[----:B------:R-:W-:Y:S06]  /*e510*/  HMMA.16816.F32 R180, R4, R26, RZ ;  /* 0x0000001a04b4723c */ /* 0x000fec00000018ff */
[----:B------:R-:W-:Y:S06]  /*e520*/  HMMA.16816.F32 R172, R8, R20, RZ ;  /* 0x0000001408ac723c */ /* 0x000fec00000018ff */
[----:B------:R-:W-:Y:S01]  /*e530*/  HMMA.16816.F32 R184, R4, R24, RZ ;  /* 0x0000001804b8723c */ /* 0x000fe200000018ff */
[----:B------:R-:W-:Y:S04]  /*e540*/  LDSM.16.M88.4 R24, [R221+0x8000] ;  /* 0x00800000dd18783b */ /* 0x000fe80000000200 */
[----:B------:R-:W-:Y:S01]  /*e550*/  LDSM.16.M88.4 R4, [R222+0x2000] ;  /* 0x00200000de04783b */ /* 0x000fe20000000200 */
[----:B------:R-:W-:Y:S03]  /*e560*/  HMMA.16816.F32 R20, R8, R22, RZ ;  /* 0x000000160814723c */ /* 0x000fe600000018ff */
[----:B------:R-:W1:Y:S03]  /*e570*/  LDSM.16.M88.4 R8, [R222] ;  /* 0x00000000de08783b */ /* 0x000e660000000200 */
[C---:B------:R-:W-:Y:S06]  /*e580*/  HMMA.16816.F32 R200, R12.reuse, R28, R176 ;  /* 0x0000001c0cc8723c */ /* 0x040fec00000018b0 */
[----:B------:R-:W-:Y:S06]  /*e590*/  HMMA.16816.F32 R176, R12, R30, R136 ;  /* 0x0000001e0cb0723c */ /* 0x000fec0000001888 */
[----:B---3--:R-:W-:Y:S06]  /*e5a0*/  HMMA.16816.F32 R136, R16, R32, R192 ;  /* 0x000000201088723c */ /* 0x008fec00000018c0 */
[-C--:B------:R-:W-:Y:S06]  /*e5b0*/  HMMA.16816.F32 R180, R12, R34.reuse, R180 ;  /* 0x000000220cb4723c */ /* 0x080fec00000018b4 */
[C---:B------:R-:W-:Y:S06]  /*e5c0*/  HMMA.16816.F32 R196, R16.reuse, R34, R188 ;  /* 0x0000002210c4723c */ /* 0x040fec00000018bc */
[C---:B------:R-:W-:Y:S06]  /*e5d0*/  HMMA.16816.F32 R204, R16.reuse, R28, R172 ;  /* 0x0000001c10cc723c */ /* 0x040fec00000018ac */
[----:B------:R-:W-:Y:S01]  /*e5e0*/  HMMA.16816.F32 R188, R16, R30, R20 ;  /* 0x0000001e10bc723c */ /* 0x000fe20000001814 */
[----:B------:R-:W-:Y:S04]  /*e5f0*/  LDSM.16.M88.4 R28, [R219] ;  /* 0x00000000db1c783b */ /* 0x000fe80000000200 */
[----:B------:R-:W2:Y:S01]  /*e600*/  LDSM.16.M88.4 R16, [R220] ;  /* 0x00000000dc10783b */ /* 0x000ea20000000200 */
[----:B------:R-:W-:Y:S03]  /*e610*/  HMMA.16816.F32 R184, R12, R32, R184 ;  /* 0x000000200cb8723c */ /* 0x000fe600000018b8 */
[----:B------:R-:W3:Y:S03]  /*e620*/  LDSM.16.M88.4 R12, [R220+0x2000] ;  /* 0x00200000dc0c783b */ /* 0x000ee60000000200 */
[----:B-1----:R-:W-:Y:S01]  /*e630*/  HMMA.16816.F32 R136, R8, R24, R136 ;  /* 0x000000180888723c */ /* 0x002fe20000001888 */
[----:B------:R-:W1:Y:S04]  /*e640*/  LDSM.16.M88.4 R32, [R219+0x800] ;  /* 0x00080000db20783b */ /* 0x000e680000000200 */
[----:B------:R-:W-:Y:S01]  /*e650*/  LDSM.16.M88.4 R20, [R214+0x4000] ;  /* 0x00400000d614783b */ /* 0x000fe20000000200 */
[C---:B------:R-:W-:Y:S06]  /*e660*/  HMMA.16816.F32 R180, R4.reuse, R26, R180 ;  /* 0x0000001a04b4723c */ /* 0x040fec00000018b4 */
[C---:B------:R-:W-:Y:S06]  /*e670*/  HMMA.16816.F32 R172, R4.reuse, R132, R200 ;  /* 0x0000008404ac723c */ /* 0x040fec00000018c8 */
[C---:B------:R-:W-:Y:S01]  /*e680*/  HMMA.16816.F32 R192, R4.reuse, R134, R176 ;  /* 0x0000008604c0723c */ /* 0x040fe200000018b0 */
[----:B------:R-:W4:Y:S05]  /*e690*/  LDSM.16.M88.4 R176, [R212+0x9000] ;  /* 0x00900000d4b0783b */ /* 0x000f2a0000000200 */
[----:B------:R-:W-:Y:S01]  /*e6a0*/  HMMA.16816.F32 R184, R4, R24, R184 ;  /* 0x0000001804b8723c */ /* 0x000fe200000018b8 */
[----:B------:R-:W-:Y:S05]  /*e6b0*/  LDSM.16.M88.4 R4, [R214+0x6000] ;  /* 0x00600000d604783b */ /* 0x000fea0000000200 */
[C---:B------:R-:W-:Y:S01]  /*e6c0*/  HMMA.16816.F32 R200, R8.reuse, R26, R196 ;  /* 0x0000001a08c8723c */ /* 0x040fe200000018c4 */
[----:B------:R-:W-:Y:S05]  /*e6d0*/  LDSM.16.M88.4 R24, [R216+0x4000] ;  /* 0x00400000d818783b */ /* 0x000fea0000000200 */
[C---:B------:R-:W-:Y:S06]  /*e6e0*/  HMMA.16816.F32 R204, R8.reuse, R132, R204 ;  /* 0x0000008408cc723c */ /* 0x040fec00000018cc */
[----:B------:R-:W-:Y:S06]  /*e6f0*/  HMMA.16816.F32 R196, R8, R134, R188 ;  /* 0x0000008608c4723c */ /* 0x000fec00000018bc */
[----:B--2---:R-:W-:Y:S01]  /*e700*/  HMMA.16816.F32 R8, R16, R28, R136 ;  /* 0x0000001c1008723c */ /* 0x004fe20000001888 */
[----:B------:R-:W2:Y:S05]  /*e710*/  LDSM.16.M88.4 R136, [R212+0x9800] ;  /* 0x00980000d488783b */ /* 0x000eaa0000000200 */
[C---:B---3--:R-:W-:Y:S06]  /*e720*/  HMMA.16816.F32 R208, R12.reuse, R30, R180 ;  /* 0x0000001e0cd0723c */ /* 0x048fec00000018b4 */
[C---:B-1----:R-:W-:Y:S01]  /*e730*/  HMMA.16816.F32 R180, R12.reuse, R32, R172 ;  /* 0x000000200cb4723c */ /* 0x042fe200000018ac */
[----:B------:R-:W1:Y:S05]  /*e740*/  LDSM.16.M88.4 R172, [R225] ;  /* 0x00000000e1ac783b */ /* 0x000e6a0000000200 */
[----:B------:R-:W-:Y:S06]  /*e750*/  HMMA.16816.F32 R184, R12, R28, R184 ;  /* 0x0000001c0cb8723c */ /* 0x000fec00000018b8 */
[----:B------:R-:W-:Y:S06]  /*e760*/  HMMA.16816.F32 R28, R16, R30, R200 ;  /* 0x0000001e101c723c */ /* 0x000fec00000018c8 */
[----:B----4-:R-:W-:Y:S06]  /*e770*/  HMMA.16816.F32 R8, R20, R176, R8 ;  /* 0x000000b01408723c */ /* 0x010fec0000001808 */
[----:B------:R-:W-:Y:S01]  /*e780*/  HMMA.16816.F32 R132, R12, R34, R192 ;  /* 0x000000220c84723c */ /* 0x000fe200000018c0 */
[----:B------:R-:W-:Y:S05]  /*e790*/  LDSM.16.M88.4 R12, [R222+0x4000] ;  /* 0x00400000de0c783b */ /* 0x000fea0000000200 */
[C---:B------:R-:W-:Y:S06]  /*e7a0*/  HMMA.16816.F32 R188, R16.reuse, R32, R204 ;  /* 0x0000002010bc723c */ /* 0x040fec00000018cc */
[----:B------:R-:W-:Y:S01]  /*e7b0*/  HMMA.16816.F32 R196, R16, R34, R196 ;  /* 0x0000002210c4723c */ /* 0x000fe200000018c4 */
[----:B------:R-:W3:Y:S04]  /*e7c0*/  LDSM.16.M88.4 R32, [R221+0x9000] ;  /* 0x00900000dd20783b */ /* 0x000ee80000000200 */
[----:B------:R-:W4:Y:S01]  /*e7d0*/  LDSM.16.M88.4 R16, [R216+0x6000] ;  /* 0x00600000d810783b */ /* 0x000f220000000200 */
[----:B--2---:R-:W-:Y:S06]  /*e7e0*/  HMMA.16816.F32 R204, R4, R136, R180 ;  /* 0x0000008804cc723c */ /* 0x004fec00000018b4 */
[----:B------:R-:W-:Y:S06]  /*e7f0*/  HMMA.16816.F32 R180, R20, R178, R28 ;  /* 0x000000b214b4723c */ /* 0x000fec000000181c */
[----:B-1----:R-:W-:Y:S01]  /*e800*/  HMMA.16816.F32 R28, R24, R172, R8 ;  /* 0x000000ac181c723c */ /* 0x002fe20000001808 */
[----:B------:R-:W1:Y:S05]  /*e810*/  LDSM.16.M88.4 R8, [R222+0x6000] ;  /* 0x00600000de08783b */ /* 0x000e6a0000000200 */
[C---:B------:R-:W-:Y:S06]  /*e820*/  HMMA.16816.F32 R184, R4.reuse, R176, R184 ;  /* 0x000000b004b8723c */ /* 0x040fec00000018b8 */
[C---:B------:R-:W-:Y:S06]  /*e830*/  HMMA.16816.F32 R208, R4.reuse, R178, R208 ;  /* 0x000000b204d0723c */ /* 0x040fec00000018d0 */
[----:B------:R-:W-:Y:S01]  /*e840*/  HMMA.16816.F32 R200, R4, R138, R132 ;  /* 0x0000008a04c8723c */ /* 0x000fe20000001884 */
[----:B------:R-:W-:Y:S04]  /*e850*/  LDSM.16.M88.4 R132, [R219+0x1000] ;  /* 0x00100000db84783b */ /* 0x000fe80000000200 */
[----:B------:R-:W2:Y:S01]  /*e860*/  LDSM.16.M88.4 R4, [R220+0x4000] ;  /* 0x00400000dc04783b */ /* 0x000ea20000000200 */
[----:B---3--:R-:W-:Y:S06]  /*e870*/  HMMA.16816.F32 R28, R12, R32, R28 ;  /* 0x000000200c1c723c */ /* 0x008fec000000181c */
[----:B----4-:R-:W-:Y:S06]  /*e880*/  HMMA.16816.F32 R176, R16, R172, R184 ;  /* 0x000000ac10b0723c */ /* 0x010fec00000018b8 */
[-C--:B------:R-:W-:Y:S06]  /*e890*/  HMMA.16816.F32 R180, R24, R174.reuse, R180 ;  /* 0x000000ae18b4723c */ /* 0x080fec00000018b4 */
[----:B------:R-:W-:Y:S06]  /*e8a0*/  HMMA.16816.F32 R172, R16, R174, R208 ;  /* 0x000000ae10ac723c */ /* 0x000fec00000018d0 */
[C---:B------:R-:W-:Y:S06]  /*e8b0*/  HMMA.16816.F32 R192, R20.reuse, R136, R188 ;  /* 0x0000008814c0723c */ /* 0x040fec00000018bc */
[----:B------:R-:W-:Y:S01]  /*e8c0*/  HMMA.16816.F32 R196, R20, R138, R196 ;  /* 0x0000008a14c4723c */ /* 0x000fe200000018c4 */
[----:B------:R-:W3:Y:S05]  /*e8d0*/  LDSM.16.M88.4 R20, [R220+0x6000] ;  /* 0x00600000dc14783b */ /* 0x000eea0000000200 */
[----:B-1----:R-:W-:Y:S06]  /*e8e0*/  HMMA.16816.F32 R136, R8, R32, R176 ;  /* 0x000000200888723c */ /* 0x002fec00000018b0 */
[----:B--2---:R-:W-:Y:S01]  /*e8f0*/  HMMA.16816.F32 R184, R4, R132, R28 ;  /* 0x0000008404b8723c */ /* 0x004fe2000000181c */
[----:B------:R-:W1:Y:S05]  /*e900*/  LDSM.16.M88.4 R28, [R224] ;  /* 0x00000000e01c783b */ /* 0x000e6a0000000200 */
[-C--:B------:R-:W-:Y:S06]  /*e910*/  HMMA.16816.F32 R176, R12, R34.reuse, R180 ;  /* 0x000000220cb0723c */ /* 0x080fec00000018b4 */
[----:B------:R-:W-:Y:S01]  /*e920*/  HMMA.16816.F32 R188, R8, R34, R172 ;  /* 0x0000002208bc723c */ /* 0x000fe200000018ac */
[----:B------:R-:W2:Y:S11]  /*e930*/  LDSM.16.M88.4 R32, [R221+0x9800] ;  /* 0x00980000dd20783b */ /* 0x000eb60000000200 */
[----:B------:R-:W-:Y:S01]  /*e940*/  FMUL.FTZ R184, R184, UR23 ;  /* 0x00000017b8b87c20 */ /* 0x000fe20008410000 */
[----:B------:R-:W-:Y:S01]  /*e950*/  FMUL.FTZ R185, R185, UR23 ;  /* 0x00000017b9b97c20 */ /* 0x000fe20008410000 */
[----:B------:R-:W-:Y:S01]  /*e960*/  FMUL.FTZ R186, R186, UR23 ;  /* 0x00000017baba7c20 */ /* 0x000fe20008410000 */
[----:B------:R-:W-:Y:S01]  /*e970*/  FMUL.FTZ R187, R187, UR23 ;  /* 0x00000017bbbb7c20 */ /* 0x000fe20008410000 */
[----:B------:R-:W4:Y:S01]  /*e980*/  MUFU.TANH R208, R184 ;  /* 0x000000b800d07308 */ /* 0x000f220000002400 */
[C---:B---3--:R-:W-:Y:S07]  /*e990*/  HMMA.16816.F32 R180, R20.reuse, R132, R136 ;  /* 0x0000008414b4723c */ /* 0x048fee0000001888 */
[----:B------:R-:W-:Y:S01]  /*e9a0*/  MUFU.TANH R209, R185 ;  /* 0x000000b900d17308 */ /* 0x000fe20000002400 */
[----:B------:R-:W-:Y:S06]  /*e9b0*/  HMMA.16816.F32 R188, R20, R134, R188 ;  /* 0x0000008614bc723c */ /* 0x000fec00000018bc */
[C---:B-1----:R-:W-:Y:S01]  /*e9c0*/  HMMA.16816.F32 R172, R24.reuse, R28, R192 ;  /* 0x0000001c18ac723c */ /* 0x042fe200000018c0 */
[----:B------:R-:W1:Y:S05]  /*e9d0*/  MUFU.TANH R3, R186 ;  /* 0x000000ba00037308 */ /* 0x000e6a0000002400 */
[----:B------:R-:W-:Y:S01]  /*e9e0*/  HMMA.16816.F32 R136, R24, R30, R196 ;  /* 0x0000001e1888723c */ /* 0x000fe200000018c4 */
[----:B------:R-:W3:Y:S01]  /*e9f0*/  LDSM.16.M88.4 R24, [R219+0x1800] ;  /* 0x00180000db18783b */ /* 0x000ee20000000200 */
[----:B------:R-:W-:-:S04]  /*ea00*/  DEPBAR.LE SB0, 0x0 ;  /* 0x000080000000791a */ /* 0x000fc80000000000 */
[----:B------:R5:W-:Y:S01]  /*ea10*/  MUFU.TANH R210, R187 ;  /* 0x000000bb00d27308 */ /* 0x000be20000002400 */
[----:B------:R-:W-:Y:S01]  /*ea20*/  FMUL.FTZ R180, R180, UR23 ;  /* 0x00000017b4b47c20 */ /* 0x000fe20008410000 */
[----:B------:R-:W-:Y:S01]  /*ea30*/  FMUL.FTZ R182, R182, UR23 ;  /* 0x00000017b6b67c20 */ /* 0x000fe20008410000 */
[----:B------:R-:W-:Y:S01]  /*ea40*/  FMUL.FTZ R181, R181, UR23 ;  /* 0x00000017b5b57c20 */ /* 0x000fe20008410000 */
[----:B------:R-:W-:Y:S02]  /*ea50*/  FMUL.FTZ R183, R183, UR23 ;  /* 0x00000017b7b77c20 */ /* 0x000fe40008410000 */
[----:B------:R-:W-:Y:S02]  /*ea60*/  FMUL.FTZ R188, R188, UR23 ;  /* 0x00000017bcbc7c20 */ /* 0x000fe40008410000 */
[----:B------:R-:W-:Y:S08]  /*ea70*/  MUFU.TANH R180, R180 ;  /* 0x000000b400b47308 */ /* 0x000ff00000002400 */
[----:B------:R-:W1:Y:S01]  /*ea80*/  MUFU.TANH R182, R182 ;  /* 0x000000b600b67308 */ /* 0x000e620000002400 */
[----:B-----5:R-:W-:Y:S06]  /*ea90*/  HMMA.16816.F32 R184, R4, R134, R176 ;  /* 0x0000008604b8723c */ /* 0x020fec00000018b0 */
[C---:B------:R-:W-:Y:S01]  /*eaa0*/  HMMA.16816.F32 R176, R16.reuse, R28, R204 ;  /* 0x0000001c10b0723c */ /* 0x040fe200000018cc */
[----:B------:R-:W5:Y:S05]  /*eab0*/  MUFU.TANH R181, R181 ;  /* 0x000000b500b57308 */ /* 0x000f6a0000002400 */
[----:B------:R-:W-:Y:S03]  /*eac0*/  HMMA.16816.F32 R16, R16, R30, R200 ;  /* 0x0000001e1010723c */ /* 0x000fe600000018c8 */
[----:B------:R-:W5:Y:S03]  /*ead0*/  MUFU.TANH R183, R183 ;  /* 0x000000b700b77308 */ /* 0x000f660000002400 */
[C---:B--2---:R-:W-:Y:S06]  /*eae0*/  HMMA.16816.F32 R28, R12.reuse, R32, R172 ;  /* 0x000000200c1c723c */ /* 0x044fec00000018ac */
[----:B------:R-:W-:Y:S01]  /*eaf0*/  HMMA.16816.F32 R12, R12, R34, R136 ;  /* 0x000000220c0c723c */ /* 0x000fe20000001888 */
[----:B------:R-:W-:Y:S01]  /*eb00*/  FMUL.FTZ R184, R184, UR23 ;  /* 0x00000017b8b87c20 */ /* 0x000fe20008410000 */
[----:B------:R-:W-:Y:S01]  /*eb10*/  FMUL.FTZ R186, R186, UR23 ;  /* 0x00000017baba7c20 */ /* 0x000fe20008410000 */
[----:B------:R-:W-:Y:S01]  /*eb20*/  FMUL.FTZ R185, R185, UR23 ;  /* 0x00000017b9b97c20 */ /* 0x000fe20008410000 */
[----:B------:R-:W-:-:S02]  /*eb30*/  FMUL.FTZ R187, R187, UR23 ;  /* 0x00000017bbbb7c20 */ /* 0x000fc40008410000 */
[C---:B------:R-:W-:Y:S01]  /*eb40*/  HMMA.16816.F32 R132, R8.reuse, R32, R176 ;  /* 0x000000200884723c */ /* 0x040fe200000018b0 */
[----:B------:R-:W2:Y:S01]  /*eb50*/  MUFU.TANH R184, R184 ;  /* 0x000000b800b87308 */ /* 0x000ea20000002400 */
[----:B------:R-:W-:Y:S01]  /*eb60*/  FMUL.FTZ R137, R189, UR23 ;  /* 0x00000017bd897c20 */ /* 0x000fe20008410000 */
[----:B------:R-:W-:Y:S01]  /*eb70*/  FMUL.FTZ R138, R190, UR23 ;  /* 0x00000017be8a7c20 */ /* 0x000fe20008410000 */
[----:B------:R-:W-:Y:S02]  /*eb80*/  FMUL.FTZ R139, R191, UR23 ;  /* 0x00000017bf8b7c20 */ /* 0x000fe40008410000 */
[----:B------:R-:W-:Y:S03]  /*eb90*/  HMMA.16816.F32 R32, R8, R34, R16 ;  /* 0x000000220820723c */ /* 0x000fe60000001810 */
[----:B------:R-:W2:Y:S03]  /*eba0*/  MUFU.TANH R186, R186 ;  /* 0x000000ba00ba7308 */ /* 0x000ea60000002400 */
[----:B---3--:R-:W-:Y:S01]  /*ebb0*/  HMMA.16816.F32 R28, R4, R24, R28 ;  /* 0x00000018041c723c */ /* 0x008fe2000000181c */
[----:B----4-:R-:W-:-:S02]  /*ebc0*/  FSEL R8, R208, -INF , !P6 ;  /* 0xff800000d0087808 */ /* 0x010fc40007000000 */
[C---:B------:R-:W-:Y:S02]  /*ebd0*/  ISETP.GE.AND P6, PT, R0.reuse, R233, PT ;  /* 0x000000e90000720c */ /* 0x040fe40003fc6270 */
[----:B------:R-:W-:Y:S01]  /*ebe0*/  MUFU.TANH R185, R185 ;  /* 0x000000b900b97308 */ /* 0x000fe20000002400 */
[----:B------:R-:W-:Y:S01]  /*ebf0*/  HMMA.16816.F32 R4, R4, R26, R12 ;  /* 0x0000001a0404723c */ /* 0x000fe2000000180c */
[C---:B------:R-:W-:Y:S02]  /*ec00*/  ISETP.LT.OR P6, PT, R0.reuse, R229, P6 ;  /* 0x000000e50000720c */ /* 0x040fe400037c1670 */
[----:B-1----:R-:W-:Y:S01]  /*ec10*/  FSEL R9, R3, -INF , !P2 ;  /* 0xff80000003097808 */ /* 0x002fe20005000000 */
[----:B------:R-:W-:Y:S01]  /*ec20*/  VIADD R3, R0, 0x9 ;  /* 0x0000000900037836 */ /* 0x000fe20000000000 */
[----:B------:R-:W-:Y:S01]  /*ec30*/  FSEL R19, R182, -INF , !P6 ;  /* 0xff800000b6137808 */ /* 0x000fe20007000000 */
[----:B------:R-:W-:Y:S01]  /*ec40*/  HMMA.16816.F32 R132, R20, R24, R132 ;  /* 0x000000181484723c */ /* 0x000fe20000001884 */
[----:B------:R-:W-:Y:S01]  /*ec50*/  MUFU.TANH R16, R187 ;  /* 0x000000bb00107308 */ /* 0x000fe20000002400 */
[----:B------:R-:W-:-:S02]  /*ec60*/  FSEL R14, R180, -INF , !P0 ;  /* 0xff800000b40e7808 */ /* 0x000fc40004000000 */
[----:B------:R-:W-:Y:S02]  /*ec70*/  FSEL R13, R209, -INF , !P3 ;  /* 0xff800000d10d7808 */ /* 0x000fe40005800000 */
[C---:B------:R-:W-:Y:S01]  /*ec80*/  ISETP.GE.AND P2, PT, R2.reuse, R232, PT ;  /* 0x000000e80200720c */ /* 0x040fe20003f46270 */
[----:B------:R-:W-:Y:S01]  /*ec90*/  HMMA.16816.F32 R32, R20, R26, R32 ;  /* 0x0000001a1420723c */ /* 0x000fe20000001820 */
[C---:B------:R-:W-:Y:S01]  /*eca0*/  ISETP.GE.AND P0, PT, R2.reuse, R231, PT ;  /* 0x000000e70200720c */ /* 0x040fe20003f06270 */
[----:B------:R-:W1:Y:S01]  /*ecb0*/  MUFU.TANH R18, R188 ;  /* 0x000000bc00127308 */ /* 0x000e620000002400 */
[----:B------:R-:W-:Y:S02]  /*ecc0*/  ISETP.GE.AND P6, PT, R2, R234, PT ;  /* 0x000000ea0200720c */ /* 0x000fe40003fc6270 */
[----:B------:R-:W-:Y:S01]  /*ecd0*/  FMUL.FTZ R28, R28, UR23 ;  /* 0x000000171c1c7c20 */ /* 0x000fe20008410000 */
[C---:B------:R-:W-:Y:S01]  /*ece0*/  ISETP.GE.AND P3, PT, R2.reuse, R233, PT ;  /* 0x000000e90200720c */ /* 0x040fe20003f66270 */
[----:B------:R-:W-:Y:S01]  /*ecf0*/  FMUL.FTZ R29, R29, UR23 ;  /* 0x000000171d1d7c20 */ /* 0x000fe20008410000 */
[----:B------:R-:W-:Y:S01]  /*ed00*/  ISETP.LT.OR P2, PT, R2, R228, P2 ;  /* 0x000000e40200720c */ /* 0x000fe20001741670 */
[----:B------:R-:W-:Y:S01]  /*ed10*/  FMUL.FTZ R30, R30, UR23 ;  /* 0x000000171e1e7c20 */ /* 0x000fe20008410000 */
[----:B------:R3:W4:Y:S01]  /*ed20*/  MUFU.TANH R136, R28 ;  /* 0x0000001c00887308 */ /* 0x0007220000002400 */
[C---:B------:R-:W-:Y:S01]  /*ed30*/  ISETP.LT.OR P0, PT, R2.reuse, R227, P0 ;  /* 0x000000e30200720c */ /* 0x040fe20000701670 */
[----:B------:R-:W-:Y:S01]  /*ed40*/  FMUL.FTZ R5, R5, UR23 ;  /* 0x0000001705057c20 */ /* 0x000fe20008410000 */
[----:B------:R-:W-:Y:S01]  /*ed50*/  ISETP.LT.OR P6, PT, R2, R230, P6 ;  /* 0x000000e60200720c */ /* 0x000fe200037c1670 */
[----:B------:R-:W-:Y:S01]  /*ed60*/  FMUL.FTZ R4, R4, UR23 ;  /* 0x0000001704047c20 */ /* 0x000fe20008410000 */
[----:B------:R-:W-:Y:S01]  /*ed70*/  ISETP.LT.OR P3, PT, R2, R229, P3 ;  /* 0x000000e50200720c */ /* 0x000fe20001f61670 */
[----:B------:R-:W-:Y:S01]  /*ed80*/  VIADD R2, R0, 0x10 ;  /* 0x0000001000027836 */ /* 0x000fe20000000000 */
[----:B------:R-:W-:Y:S01]  /*ed90*/  FSEL R17, R210, -INF , !P4 ;  /* 0xff800000d2117808 */ /* 0x000fe20006000000 */
[----:B------:R1:W4:Y:S01]  /*eda0*/  MUFU.TANH R12, R29 ;  /* 0x0000001d000c7308 */ /* 0x0003220000002400 */
[----:B-----5:R-:W-:Y:S01]  /*edb0*/  FSEL R24, R181, -INF , !P1 ;  /* 0xff800000b5187808 */ /* 0x020fe20004800000 */
[----:B------:R-:W-:Y:S01]  /*edc0*/  FMUL.FTZ R21, R6, UR23 ;  /* 0x0000001706157c20 */ /* 0x000fe20008410000 */
[----:B------:R-:W-:Y:S01]  /*edd0*/  ISETP.GE.AND P4, PT, R3, R232, PT ;  /* 0x000000e80300720c */ /* 0x000fe20003f86270 */
[----:B------:R-:W-:Y:S01]  /*ede0*/  FMUL.FTZ R7, R7, UR23 ;  /* 0x0000001707077c20 */ /* 0x000fe20008410000 */
[----:B------:R-:W-:-:S02]  /*edf0*/  ISETP.GE.AND P1, PT, R3, R231, PT ;  /* 0x000000e70300720c */ /* 0x000fc40003f26270 */
[----:B------:R-:W-:Y:S01]  /*ee00*/  FSEL R25, R183, -INF , !P5 ;  /* 0xff800000b7197808 */ /* 0x000fe20006800000 */
[----:B------:R-:W5:Y:S01]  /*ee10*/  MUFU.TANH R5, R5 ;  /* 0x0000000500057308 */ /* 0x000f620000002400 */
[----:B--2---:R-:W-:Y:S01]  /*ee20*/  FSEL R11, R184, -INF , !P2 ;  /* 0xff800000b80b7808 */ /* 0x004fe20005000000 */
[----:B---3--:R-:W-:Y:S01]  /*ee30*/  FMUL.FTZ R28, R31, UR23 ;  /* 0x000000171f1c7c20 */ /* 0x008fe20008410000 */
[C---:B------:R-:W-:Y:S02]  /*ee40*/  ISETP.GE.AND P5, PT, R3.reuse, R234, PT ;  /* 0x000000ea0300720c */ /* 0x040fe40003fa6270 */
[C---:B------:R-:W-:Y:S02]  /*ee50*/  ISETP.GE.AND P2, PT, R3.reuse, R233, PT ;  /* 0x000000e90300720c */ /* 0x040fe40003f46270 */
[----:B------:R-:W-:Y:S01]  /*ee60*/  FSEL R15, R186, -INF , !P0 ;  /* 0xff800000ba0f7808 */ /* 0x000fe20004000000 */
[----:B------:R-:W2:Y:S01]  /*ee70*/  MUFU.TANH R30, R30 ;  /* 0x0000001e001e7308 */ /* 0x000ea20000002400 */
[----:B------:R-:W-:Y:S01]  /*ee80*/  ISETP.GE.AND P0, PT, R2, R232, PT ;  /* 0x000000e80200720c */ /* 0x000fe20003f06270 */
[----:B-1----:R-:W-:Y:S01]  /*ee90*/  FMUL.FTZ R29, R132, UR23 ;  /* 0x00000017841d7c20 */ /* 0x002fe20008410000 */
[----:B------:R-:W-:-:S02]  /*eea0*/  ISETP.LT.OR P4, PT, R3, R228, P4 ;  /* 0x000000e40300720c */ /* 0x000fc40002781670 */
[C---:B------:R-:W-:Y:S02]  /*eeb0*/  ISETP.LT.OR P1, PT, R3.reuse, R227, P1 ;  /* 0x000000e30300720c */ /* 0x040fe40000f21670 */
[C---:B------:R-:W-:Y:S01]  /*eec0*/  ISETP.LT.OR P5, PT, R3.reuse, R230, P5 ;  /* 0x000000e60300720c */ /* 0x040fe20002fa1670 */
[----:B------:R1:W3:Y:S01]  /*eed0*/  MUFU.TANH R6, R4 ;  /* 0x0000000400067308 */ /* 0x0002e20000002400 */
[----:B------:R-:W-:Y:S01]  /*eee0*/  ISETP.LT.OR P2, PT, R3, R229, P2 ;  /* 0x000000e50300720c */ /* 0x000fe20001741670 */
[----:B------:R-:W-:Y:S01]  /*eef0*/  VIADD R3, R0, 0x11 ;  /* 0x0000001100037836 */ /* 0x000fe20000000000 */
[----:B------:R-:W-:Y:S02]  /*ef00*/  ISETP.LT.OR P0, PT, R2, R228, P0 ;  /* 0x000000e40200720c */ /* 0x000fe40000701670 */
[----:B------:R-:W-:Y:S02]  /*ef10*/  FSEL R18, R18, -INF , !P6 ;  /* 0xff80000012127808 */ /* 0x000fe40007000000 */
[----:B------:R-:W-:Y:S01]  /*ef20*/  FSEL R10, R185, -INF , !P4 ;  /* 0xff800000b90a7808 */ /* 0x000fe20006000000 */
[----:B------:R-:W1:Y:S01]  /*ef30*/  MUFU.TANH R137, R137 ;  /* 0x0000008900897308 */ /* 0x000e620000002400 */
[----:B------:R-:W-:-:S02]  /*ef40*/  FSEL R16, R16, -INF , !P1 ;  /* 0xff80000010107808 */ /* 0x000fc40004800000 */
[C---:B------:R-:W-:Y:S02]  /*ef50*/  ISETP.GE.AND P6, PT, R2.reuse, R231, PT ;  /* 0x000000e70200720c */ /* 0x040fe40003fc6270 */
[C---:B------:R-:W-:Y:S02]  /*ef60*/  ISETP.GE.AND P4, PT, R2.reuse, R234, PT ;  /* 0x000000ea0200720c */ /* 0x040fe40003f86270 */
[----:B------:R-:W-:Y:S01]  /*ef70*/  ISETP.GE.AND P1, PT, R2, R233, PT ;  /* 0x000000e90200720c */ /* 0x000fe20003f26270 */
[----:B------:R-:W2:Y:S01]  /*ef80*/  MUFU.TANH R138, R138 ;  /* 0x0000008a008a7308 */ /* 0x000ea20000002400 */
[----:B----4-:R-:W-:Y:S02]  /*ef90*/  FSEL R181, R136, -INF , !P0 ;  /* 0xff80000088b57808 */ /* 0x010fe40004000000 */
[----:B------:R-:W-:Y:S02]  /*efa0*/  ISETP.GE.AND P0, PT, R3, R232, PT ;  /* 0x000000e80300720c */ /* 0x000fe40003f06270 */
[----:B------:R-:W-:-:S02]  /*efb0*/  ISETP.LT.OR P6, PT, R2, R227, P6 ;  /* 0x000000e30200720c */ /* 0x000fc400037c1670 */
[C---:B------:R-:W-:Y:S01]  /*efc0*/  ISETP.LT.OR P4, PT, R2.reuse, R230, P4 ;  /* 0x000000e60200720c */ /* 0x040fe20002781670 */
[----:B------:R-:W4:Y:S01]  /*efd0*/  MUFU.TANH R139, R139 ;  /* 0x0000008b008b7308 */ /* 0x000f220000002400 */
[----:B------:R-:W-:Y:S01]  /*efe0*/  ISETP.LT.OR P1, PT, R2, R229, P1 ;  /* 0x000000e50200720c */ /* 0x000fe20000f21670 */
[C---:B------:R-:W-:Y:S01]  /*eff0*/  VIADD R2, R0.reuse, 0x18 ;  /* 0x0000001800027836 */ /* 0x040fe20000000000 */
[----:B------:R-:W-:Y:S01]  /*f000*/  ISETP.LT.OR P0, PT, R3, R228, P0 ;  /* 0x000000e40300720c */ /* 0x000fe20000701670 */
[----:B------:R-:W-:Y:S01]  /*f010*/  VIADD R0, R0, 0x19 ;  /* 0x0000001900007836 */ /* 0x000fe20000000000 */
[----:B-1----:R-:W-:Y:S02]  /*f020*/  FMNMX.FTZ R4, R242, R8, !PT ;  /* 0x00000008f2047209 */ /* 0x002fe40007810000 */
[----:B------:R-:W-:Y:S01]  /*f030*/  FSEL R193, R12, -INF , !P0 ;  /* 0xff8000000cc17808 */ /* 0x000fe20004000000 */
[----:B------:R-:W1:Y:S01]  /*f040*/  MUFU.TANH R28, R28 ;  /* 0x0000001c001c7308 */ /* 0x000e620000002400 */
[----:B------:R-:W-:Y:S01]  /*f050*/  BAR.SYNC.DEFER_BLOCKING 0x0 ;  /* 0x0000000000007b1d */ /* 0x000fe20000010000 */
[----:B------:R-:W-:-:S02]  /*f060*/  ISETP.GE.AND P0, PT, R0, R232, PT ;  /* 0x000000e80000720c */ /* 0x000fc40003f06270 */
[----:B------:R-:W-:Y:S02]  /*f070*/  FMNMX.FTZ R4, R13, R4, !PT ;  /* 0x000000040d047209 */ /* 0x000fe40007810000 */
[----:B------:R-:W-:Y:S02]  /*f080*/  ISETP.LT.OR P0, PT, R0, R228, P0 ;  /* 0x000000e40000720c */ /* 0x000fe40000701670 */
[----:B------:R-:W-:Y:S01]  /*f090*/  FMNMX.FTZ R4, R11, R4, !PT ;  /* 0x000000040b047209 */ /* 0x000fe20007810000 */
[----:B------:R-:W1:Y:S01]  /*f0a0*/  MUFU.TANH R29, R29 ;  /* 0x0000001d001d7308 */ /* 0x000e620000002400 */
[----:B-----5:R-:W-:Y:S02]  /*f0b0*/  FSEL R183, R5, -INF , !P0 ;  /* 0xff80000005b77808 */ /* 0x020fe40004000000 */
[----:B------:R-:W-:Y:S02]  /*f0c0*/  PLOP3.LUT P0, PT, PT, PT, UP0, 0x80, 0x0 ;  /* 0x000000000000781c */ /* 0x000fe40003f0f008 */
[----:B--2---:R-:W-:-:S02]  /*f0d0*/  FSEL R200, R30, -INF , !P6 ;  /* 0xff8000001ec87808 */ /* 0x004fc40007000000 */
[----:B------:R-:W-:Y:S01]  /*f0e0*/  ISETP.GE.AND P6, PT, R2, R232, PT ;  /* 0x000000e80200720c */ /* 0x000fe20003fc6270 */
[----:B------:R-:W2:Y:S01]  /*f0f0*/  MUFU.TANH R21, R21 ;  /* 0x0000001500157308 */ /* 0x000ea20000002400 */
[----:B------:R-:W-:Y:S02]  /*f100*/  FMNMX.FTZ R4, R10, R4, !PT ;  /* 0x000000040a047209 */ /* 0x000fe40007810000 */
[----:B------:R-:W-:Y:S02]  /*f110*/  ISETP.LT.OR P6, PT, R2, R228, P6 ;  /* 0x000000e40200720c */ /* 0x000fe400037c1670 */
[----:B------:R-:W-:Y:S02]  /*f120*/  FMNMX.FTZ R4, R181, R4, !PT ;  /* 0x00000004b5047209 */ /* 0x000fe40007810000 */
[----:B---3--:R-:W-:Y:S01]  /*f130*/  FSEL R182, R6, -INF , !P6 ;  /* 0xff80000006b67808 */ /* 0x008fe20007000000 */
[----:B------:R3:W1:Y:S01]  /*f140*/  MUFU.TANH R20, R7 ;  /* 0x0000000700147308 */ /* 0x0006620000002400 */
[----:B------:R-:W-:-:S02]  /*f150*/  ISETP.GE.AND P6, PT, R3, R231, PT ;  /* 0x000000e70300720c */ /* 0x000fc40003fc6270 */
[----:B------:R-:W-:Y:S02]  /*f160*/  FMNMX.FTZ R4, R193, R4, !PT ;  /* 0x00000004c1047209 */ /* 0x000fe40007810000 */
[----:B------:R-:W-:Y:S02]  /*f170*/  ISETP.LT.OR P6, PT, R3, R227, P6 ;  /* 0x000000e30300720c */ /* 0x000fe400037c1670 */
[----:B------:R-:W-:Y:S01]  /*f180*/  FMNMX.FTZ R12, R182, R4, !PT ;  /* 0x00000004b60c7209 */ /* 0x000fe20007810000 */
[----:B----4-:R-:W-:Y:S10]  /*f190*/  @!P0 BRA `(.L_x_2380) ;  /* 0x0000000000688947 */ /* 0x010ff40003800000 */
[----:B------:R-:W4:Y:S04]  /*f1a0*/  LDL.64 R250, [R1+0x20] ;  /* 0x0000200001fa7983 */ /* 0x000f280000100a00 */
[----:B------:R-:W5:Y:S01]  /*f1b0*/  LDL.64 R248, [R1+0x18] ;  /* 0x0000180001f87983 */ /* 0x000f620000100a00 */
        /* <DEDUP_REMOVED lines=10> */
[----:B----4-:R-:W-:-:S04]  /*f260*/  LEA R5, P0, R5, R250, 0x5 ;  /* 0x000000fa05057211 */ /* 0x010fc800078028ff */
[----:B-----5:R-:W-:Y:S02]  /*f270*/  LEA.HI.X R6, R6, R249, R4, 0x5, P0 ;  /* 0x000000f906067211 */ /* 0x020fe400000f2c04 */
[----:B------:R-:W-:-:S04]  /*f280*/  LEA R4, P0, R5, UR6, 0x1 ;  /* 0x0000000605047c11 */ /* 0x000fc8000f8008ff */
[----:B------:R-:W-:Y:S02]  /*f290*/  LEA.HI.X R5, R5, UR7, R6, 0x1, P0 ;  /* 0x0000000705057c11 */ /* 0x000fe400080f0c06 */
[----:B------:R-:W-:-:S03]  /*f2a0*/  IADD3 R6, P0, R4, UR14, RZ ;  /* 0x0000000e04067c10 */ /* 0x000fc6000ff1e0ff */
[----:B------:R-:W-:Y:S01]  /*f2b0*/  @!PT LDS RZ, [RZ] ;  /* 0x00000000fffff984 */ /* 0x000fe20000000800 */
[----:B------:R-:W-:Y:S01]  /*f2c0*/  @!PT LDS RZ, [RZ] ;  /* 0x00000000fffff984 */ /* 0x000fe20000000800 */
[----:B------:R-:W-:Y:S01]  /*f2d0*/  @!PT LDS RZ, [RZ] ;  /* 0x00000000fffff984 */ /* 0x000fe20000000800 */
[----:B------:R4:W-:Y:S01]  /*f2e0*/  LDGSTS.E.BYPASS.LTC128B.128 [R235+0x8000], desc[UR18][R4.64] ;  /* 0x0800000004eb7fae */ /* 0x0009e2000b901d52 */
[----:B---3--:R-:W-:-:S03]  /*f2f0*/  IADD3.X R7, R5, UR13, RZ, P0, !PT ;  /* 0x0000000d05077c10 */ /* 0x008fc600087fe4ff */
[----:B------:R4:W-:Y:S04]  /*f300*/  LDGSTS.E.BYPASS.LTC128B.128 [R235+0x9000], desc[UR18][R4.64+0x80] ;  /* 0x0900008004eb7fae */ /* 0x0009e8000b901d52 */
[----:B------:R4:W-:Y:S04]  /*f310*/  LDGSTS.E.BYPASS.LTC128B.128 [R235+0x8800], desc[UR18][R6.64] ;  /* 0x0880000006eb7fae */ /* 0x0009e8000b901d52 */
[----:B------:R4:W-:Y:S04]  /*f320*/  LDGSTS.E.BYPASS.LTC128B.128 [R235+0x9800], desc[UR18][R6.64+0x80] ;  /* 0x0980008006eb7fae */ /* 0x0009e8000b901d52 */
[----:B------:R-:W0:Y:S02]  /*f330*/  LDGDEPBAR ;  /* 0x00000000000079af */ /* 0x000e240000000000 */
.L_x_2380:
[----:B----4-:R-:W-:Y:S01]  /*f340*/  FMNMX.FTZ R4, R183, R12, !PT ;  /* 0x0000000cb7047209 */ /* 0x010fe20007810000 */
[----:B------:R-:W-:Y:S01]  /*f350*/  FMUL.FTZ R6, R133, UR23 ;  /* 0x0000001785067c20 */ /* 0x000fe20008410000 */
[----:B-1----:R-:W-:Y:S01]  /*f360*/  FSEL R195, R28, -INF , !P6 ;  /* 0xff8000001cc37808 */ /* 0x002fe20007000000 */
[----:B---3--:R-:W-:Y:S01]  /*f370*/  FMUL.FTZ R7, R135, UR23 ;  /* 0x0000001787077c20 */ /* 0x008fe20008410000 */
[-C--:B------:R-:W-:Y:S01]  /*f380*/  ISETP.GE.AND P0, PT, R2, R231.reuse, PT ;  /* 0x000000e70200720c */ /* 0x080fe20003f06270 */
[----:B------:R-:W1:Y:S01]  /*f390*/  SHFL.BFLY PT, R12, R4, 0x2, 0x1f ;  /* 0x0c401f00040c7f89 */ /* 0x000e6200000e0000 */
[----:B------:R-:W-:Y:S01]  /*f3a0*/  ISETP.GE.AND P6, PT, R0, R231, PT ;  /* 0x000000e70000720c */ /* 0x000fe20003fc6270 */
[----:B------:R3:W4:Y:S01]  /*f3b0*/  MUFU.TANH R22, R6 ;  /* 0x0000000600167308 */ /* 0x0007220000002400 */
[----:B------:R-:W-:Y:S01]  /*f3c0*/  FMNMX.FTZ R5, R243, R9, !PT ;  /* 0x00000009f3057209 */ /* 0x000fe20007810000 */
[----:B------:R-:W-:Y:S01]  /*f3d0*/  LDSM.16.MT88.4 R176, [R213+0xb000] ;  /* 0x00b00000d5b0783b */ /* 0x000fe20000004200 */
[----:B------:R-:W-:-:S02]  /*f3e0*/  ISETP.LT.OR P0, PT, R2, R227, P0 ;  /* 0x000000e30200720c */ /* 0x000fc40000701670 */
[----:B------:R-:W-:Y:S02]  /*f3f0*/  ISETP.LT.OR P6, PT, R0, R227, P6 ;  /* 0x000000e30000720c */ /* 0x000fe400037c1670 */
[----:B------:R-:W-:Y:S01]  /*f400*/  FMNMX.FTZ R5, R17, R5, !PT ;  /* 0x0000000511057209 */ /* 0x000fe20007810000 */
[----:B------:R5:W-:Y:S01]  /*f410*/  MUFU.TANH R23, R7 ;  /* 0x0000000700177308 */ /* 0x000be20000002400 */
[----:B--2---:R-:W-:Y:S02]  /*f420*/  FSEL R194, R21, -INF , !P0 ;  /* 0xff80000015c27808 */ /* 0x004fe40004000000 */
[----:B------:R-:W-:Y:S01]  /*f430*/  FSEL R192, R20, -INF , !P6 ;  /* 0xff80000014c07808 */ /* 0x000fe20007000000 */
[----:B------:R-:W-:Y:S01]  /*f440*/  FMUL.FTZ R20, R35, UR23 ;  /* 0x0000001723147c20 */ /* 0x000fe20008410000 */
[C---:B------:R-:W-:Y:S02]  /*f450*/  ISETP.GE.AND P0, PT, R3.reuse, R234, PT ;  /* 0x000000ea0300720c */ /* 0x040fe40003f06270 */
[----:B------:R-:W-:-:S02]  /*f460*/  ISETP.GE.AND P6, PT, R3, R233, PT ;  /* 0x000000e90300720c */ /* 0x000fc40003fc6270 */
[----:B------:R-:W-:Y:S01]  /*f470*/  FMNMX.FTZ R5, R15, R5, !PT ;  /* 0x000000050f057209 */ /* 0x000fe20007810000 */
[----:B---3--:R-:W-:Y:S01]  /*f480*/  FMUL.FTZ R6, R134, UR23 ;  /* 0x0000001786067c20 */ /* 0x008fe20008410000 */
[C---:B------:R-:W-:Y:S01]  /*f490*/  ISETP.LT.OR P0, PT, R3.reuse, R230, P0 ;  /* 0x000000e60300720c */ /* 0x040fe20000701670 */
[----:B------:R-:W-:Y:S01]  /*f4a0*/  MUFU.TANH R20, R20 ;  /* 0x0000001400147308 */ /* 0x000fe20000002400 */
[----:B------:R-:W-:Y:S01]  /*f4b0*/  ISETP.LT.OR P6, PT, R3, R229, P6 ;  /* 0x000000e50300720c */ /* 0x000fe200037c1670 */
[----:B------:R-:W-:Y:S01]  /*f4c0*/  FMUL.FTZ R3, R33, UR23 ;  /* 0x0000001721037c20 */ /* 0x000fe20008410000 */
[----:B------:R-:W-:Y:S02]  /*f4d0*/  FMNMX.FTZ R5, R16, R5, !PT ;  /* 0x0000000510057209 */ /* 0x000fe40007810000 */
[----:B-1----:R-:W-:Y:S02]  /*f4e0*/  FMNMX.FTZ R136, R4, R12, !PT ;  /* 0x0000000c04887209 */ /* 0x002fe40007810000 */
[----:B------:R-:W-:Y:S01]  /*f4f0*/  FMNMX.FTZ R5, R200, R5, !PT ;  /* 0x00000005c8057209 */ /* 0x000fe20007810000 */
[----:B------:R1:W-:Y:S01]  /*f500*/  MUFU.TANH R21, R3 ;  /* 0x0000000300157308 */ /* 0x0003e20000002400 */
[----:B------:R-:W-:Y:S01]  /*f510*/  FSEL R132, R29, -INF , !P4 ;  /* 0xff8000001d847808 */ /* 0x000fe20006000000 */
[----:B-----5:R-:W2:Y:S01]  /*f520*/  SHFL.BFLY PT, R7, R136, 0x1, 0x1f ;  /* 0x0c201f0088077f89 */ /* 0x020ea200000e0000 */
[----:B------:R-:W-:-:S02]  /*f530*/  FMNMX.FTZ R5, R195, R5, !PT ;  /* 0x00000005c3057209 */ /* 0x000fc40007810000 */
[----:B----4-:R-:W-:Y:S02]  /*f540*/  FSEL R201, R22, -INF , !P0 ;  /* 0xff80000016c97808 */ /* 0x010fe40004000000 */
[----:B------:R-:W-:Y:S01]  /*f550*/  FMNMX.FTZ R135, R194, R5, !PT ;  /* 0x00000005c2877209 */ /* 0x000fe20007810000 */
[----:B------:R3:W4:Y:S01]  /*f560*/  MUFU.TANH R133, R6 ;  /* 0x0000000600857308 */ /* 0x0007220000002400 */
[----:B------:R-:W-:Y:S02]  /*f570*/  FSEL R5, R137, -INF , !P5 ;  /* 0xff80000089057808 */ /* 0x000fe40006800000 */
[----:B------:R-:W-:Y:S02]  /*f580*/  FSEL R4, R138, -INF , !P3 ;  /* 0xff8000008a047808 */ /* 0x000fe40005800000 */
[-C--:B------:R-:W-:Y:S02]  /*f590*/  ISETP.GE.AND P5, PT, R2, R234.reuse, PT ;  /* 0x000000ea0200720c */ /* 0x080fe40003fa6270 */
[----:B------:R-:W-:-:S02]  /*f5a0*/  ISETP.GE.AND P4, PT, R0, R234, PT ;  /* 0x000000ea0000720c */ /* 0x000fc40003f86270 */
[----:B-1----:R-:W-:Y:S02]  /*f5b0*/  FMNMX.FTZ R3, R237, R14, !PT ;  /* 0x0000000eed037209 */ /* 0x002fe40007810000 */
[----:B------:R-:W-:Y:S02]  /*f5c0*/  ISETP.LT.OR P5, PT, R2, R230, P5 ;  /* 0x000000e60200720c */ /* 0x000fe40002fa1670 */
[----:B------:R-:W-:Y:S02]  /*f5d0*/  FMNMX.FTZ R3, R24, R3, !PT ;  /* 0x0000000318037209 */ /* 0x000fe40007810000 */
[----:B------:R-:W-:Y:S02]  /*f5e0*/  ISETP.GE.AND P0, PT, R2, R233, PT ;  /* 0x000000e90200720c */ /* 0x000fe40003f06270 */
[----:B------:R-:W-:Y:S01]  /*f5f0*/  FMNMX.FTZ R3, R18, R3, !PT ;  /* 0x0000000312037209 */ /* 0x000fe20007810000 */
[----:B---3--:R-:W-:Y:S01]  /*f600*/  FMUL.FTZ R6, R32, UR23 ;  /* 0x0000001720067c20 */ /* 0x008fe20008410000 */
[----:B----4-:R-:W-:-:S02]  /*f610*/  FSEL R133, R133, -INF , !P1 ;  /* 0xff80000085857808 */ /* 0x010fc40004800000 */
[----:B------:R-:W-:Y:S01]  /*f620*/  FMNMX.FTZ R3, R5, R3, !PT ;  /* 0x0000000305037209 */ /* 0x000fe20007810000 */
[----:B------:R1:W3:Y:S01]  /*f630*/  MUFU.TANH R26, R6 ;  /* 0x00000006001a7308 */ /* 0x0002e20000002400 */
[----:B------:R-:W-:Y:S02]  /*f640*/  FMNMX.FTZ R135, R192, R135, !PT ;  /* 0x00000087c0877209 */ /* 0x000fe40007810000 */
[----:B------:R-:W-:Y:S02]  /*f650*/  FMNMX.FTZ R134, R132, R3, !PT ;  /* 0x0000000384867209 */ /* 0x000fe40007810000 */
[----:B------:R-:W-:Y:S01]  /*f660*/  FMNMX.FTZ R3, R236, R19, !PT ;  /* 0x00000013ec037209 */ /* 0x000fe20007810000 */
[----:B------:R-:W4:Y:S01]  /*f670*/  SHFL.BFLY PT, R12, R135, 0x2, 0x1f ;  /* 0x0c401f00870c7f89 */ /* 0x000f2200000e0000 */
[----:B------:R-:W-:Y:S02]  /*f680*/  ISETP.LT.OR P4, PT, R0, R230, P4 ;  /* 0x000000e60000720c */ /* 0x000fe40002781670 */
[----:B------:R-:W-:-:S02]  /*f690*/  FMNMX.FTZ R134, R201, R134, !PT ;  /* 0x00000086c9867209 */ /* 0x000fc40007810000 */
[----:B------:R-:W-:Y:S02]  /*f6a0*/  ISETP.GE.AND P1, PT, R0, R233, PT ;  /* 0x000000e90000720c */ /* 0x000fe40003f26270 */
[----:B--2---:R-:W-:Y:S02]  /*f6b0*/  FMNMX.FTZ R136, R136, R7, !PT ;  /* 0x0000000788887209 */ /* 0x004fe40007810000 */
[----:B------:R-:W-:Y:S01]  /*f6c0*/  ISETP.LT.OR P0, PT, R2, R229, P0 ;  /* 0x000000e50200720c */ /* 0x000fe20000701670 */
[----:B-1----:R-:W-:Y:S01]  /*f6d0*/  FMUL.FTZ R6, R34, UR23 ;  /* 0x0000001722067c20 */ /* 0x002fe20008410000 */
[----:B---3--:R-:W-:Y:S01]  /*f6e0*/  FSEL R202, R26, -INF , !P5 ;  /* 0xff8000001aca7808 */ /* 0x008fe20006800000 */
[----:B------:R-:W-:Y:S01]  /*f6f0*/  LDSM.16.MT88.4 R32, [R218+0xa000] ;  /* 0x00a00000da20783b */ /* 0x000fe20000004200 */
[----:B------:R-:W-:Y:S01]  /*f700*/  FSEL R238, R23, -INF , !P6 ;  /* 0xff80000017ee7808 */ /* 0x000fe20007000000 */
[----:B------:R1:W2:Y:S01]  /*f710*/  MUFU.TANH R22, R6 ;  /* 0x0000000600167308 */ /* 0x0002a20000002400 */
[----:B------:R-:W-:-:S02]  /*f720*/  FSEL R203, R21, -INF , !P4 ;  /* 0xff80000015cb7808 */ /* 0x000fc40006000000 */
[----:B------:R-:W-:Y:S02]  /*f730*/  FMNMX.FTZ R134, R202, R134, !PT ;  /* 0x00000086ca867209 */ /* 0x000fe40007810000 */
[----:B------:R-:W-:Y:S02]  /*f740*/  ISETP.LT.OR P1, PT, R0, R229, P1 ;  /* 0x000000e50000720c */ /* 0x000fe40000f21670 */
[----:B------:R-:W-:Y:S02]  /*f750*/  FMNMX.FTZ R134, R203, R134, !PT ;  /* 0x00000086cb867209 */ /* 0x000fe40007810000 */
[----:B------:R-:W-:Y:S02]  /*f760*/  FSEL R239, R20, -INF , !P1 ;  /* 0xff80000014ef7808 */ /* 0x000fe40004800000 */
[----:B----4-:R-:W-:Y:S01]  /*f770*/  FMNMX.FTZ R135, R135, R12, !PT ;  /* 0x0000000c87877209 */ /* 0x010fe20007810000 */
[----:B------:R-:W3:Y:S01]  /*f780*/  SHFL.BFLY PT, R2, R134, 0x2, 0x1f ;  /* 0x0c401f0086027f89 */ /* 0x000ee200000e0000 */
[C---:B------:R-:W-:Y:S01]  /*f790*/  FMUL.FTZ R12, R136.reuse, UR26 ;  /* 0x0000001a880c7c20 */ /* 0x040fe20008410000 */
[----:B------:R-:W-:-:S02]  /*f7a0*/  FSETP.NEU.FTZ.AND P3, PT, R136, -INF , PT ;  /* 0xff8000008800780b */ /* 0x000fc40003f7d000 */
[----:B------:R-:W-:Y:S02]  /*f7b0*/  MOV R27, R247 ;  /* 0x000000f7001b7202 */ /* 0x000fe40000000f00 */
[----:B-1----:R-:W-:Y:S02]  /*f7c0*/  FMNMX.FTZ R6, R25, R3, !PT ;  /* 0x0000000319067209 */ /* 0x002fe40007810000 */
[----:B------:R-:W-:Y:S02]  /*f7d0*/  FSEL R3, R139, -INF , !P2 ;  /* 0xff8000008b037808 */ /* 0x000fe40005000000 */
[----:B------:R-:W-:Y:S02]  /*f7e0*/  FMNMX.FTZ R6, R4, R6, !PT ;  /* 0x0000000604067209 */ /* 0x000fe40007810000 */
[----:B--2---:R-:W-:Y:S02]  /*f7f0*/  FSEL R240, R22, -INF , !P0 ;  /* 0xff80000016f07808 */ /* 0x004fe40004000000 */
[----:B------:R-:W-:-:S02]  /*f800*/  FMNMX.FTZ R6, R3, R6, !PT ;  /* 0x0000000603067209 */ /* 0x000fc40007810000 */
[----:B------:R-:W-:Y:S02]  /*f810*/  FSEL R12, R12, RZ, P3 ;  /* 0x000000ff0c0c7208 */ /* 0x000fe40001800000 */
[----:B------:R-:W-:Y:S02]  /*f820*/  FMNMX.FTZ R7, R133, R6, !PT ;  /* 0x0000000685077209 */ /* 0x000fe40007810000 */
[----:B------:R-:W1:Y:S01]  /*f830*/  SHFL.BFLY PT, R6, R135, 0x1, 0x1f ;  /* 0x0c201f0087067f89 */ /* 0x000e6200000e0000 */
[--C-:B------:R-:W-:Y:S01]  /*f840*/  FFMA.FTZ R11, R11, UR26, -R12.reuse ;  /* 0x0000001a0b0b7c23 */ /* 0x100fe2000801080c */
[----:B------:R-:W-:Y:S01]  /*f850*/  FMNMX.FTZ R0, R238, R7, !PT ;  /* 0x00000007ee007209 */ /* 0x000fe20007810000 */
[--C-:B------:R-:W-:Y:S01]  /*f860*/  FFMA.FTZ R8, R8, UR26, -R12.reuse ;  /* 0x0000001a08087c23 */ /* 0x100fe2000801080c */
[----:B---3--:R-:W-:Y:S01]  /*f870*/  FMNMX.FTZ R134, R134, R2, !PT ;  /* 0x0000000286867209 */ /* 0x008fe20007810000 */
[----:B------:R2:W-:Y:S01]  /*f880*/  MUFU.EX2 R252, R11 ;  /* 0x0000000b00fc7308 */ /* 0x0005e20000000800 */
[----:B------:R-:W-:Y:S01]  /*f890*/  FMNMX.FTZ R0, R240, R0, !PT ;  /* 0x00000000f0007209 */ /* 0x000fe20007810000 */
[--C-:B------:R-:W-:Y:S01]  /*f8a0*/  FFMA.FTZ R10, R10, UR26, -R12.reuse ;  /* 0x0000001a0a0a7c23 */ /* 0x100fe2000801080c */
[----:B------:R-:W-:Y:S01]  /*f8b0*/  MOV R30, R246 ;  /* 0x000000f6001e7202 */ /* 0x000fe20000000f00 */
[----:B------:R-:W3:Y:S01]  /*f8c0*/  SHFL.BFLY PT, R7, R134, 0x1, 0x1f ;  /* 0x0c201f0086077f89 */ /* 0x000ee200000e0000 */
[----:B------:R-:W-:Y:S01]  /*f8d0*/  FMNMX.FTZ R0, R239, R0, !PT ;  /* 0x00000000ef007209 */ /* 0x000fe20007810000 */
[----:B------:R-:W-:Y:S01]  /*f8e0*/  FFMA.FTZ R13, R13, UR26, -R12 ;  /* 0x0000001a0d0d7c23 */ /* 0x000fe2000801080c */
[----:B------:R-:W-:Y:S01]  /*f8f0*/  MOV R172, R245 ;  /* 0x000000f500ac7202 */ /* 0x000fe20000000f00 */
[----:B------:R-:W-:Y:S01]  /*f900*/  MUFU.EX2 R31, R8 ;  /* 0x00000008001f7308 */ /* 0x000fe20000000800 */
[----:B------:R-:W-:Y:S01]  /*f910*/  MOV R173, R244 ;  /* 0x000000f400ad7202 */ /* 0x000fe20000000f00 */
[----:B------:R-:W4:Y:S01]  /*f920*/  SHFL.BFLY PT, R20, R0, 0x2, 0x1f ;  /* 0x0c401f0000147f89 */ /* 0x000f2200000e0000 */
[----:B------:R-:W-:-:S02]  /*f930*/  MOV R184, R30 ;  /* 0x0000001e00b87202 */ /* 0x000fc40000000f00 */
[----:B------:R-:W-:-:S03]  /*f940*/  MOV R185, R27 ;  /* 0x0000001b00b97202 */ /* 0x000fc60000000f00 */
[----:B------:R5:W4:Y:S01]  /*f950*/  MUFU.EX2 R175, R10 ;  /* 0x0000000a00af7308 */ /* 0x000b220000000800 */
[----:B-1----:R-:W-:-:S04]  /*f960*/  FMNMX.FTZ R135, R135, R6, !PT ;  /* 0x0000000687877209 */ /* 0x002fc80007810000 */
[C---:B------:R-:W-:Y:S01]  /*f970*/  FSETP.NEU.FTZ.AND P2, PT, R135.reuse, -INF , PT ;  /* 0xff8000008700780b */ /* 0x040fe20003f5d000 */
[----:B------:R-:W-:Y:S02]  /*f980*/  FMUL.FTZ R2, R135, UR26 ;  /* 0x0000001a87027c20 */ /* 0x000fe40008410000 */
[----:B------:R1:W1:Y:S01]  /*f990*/  MUFU.EX2 R174, R13 ;  /* 0x0000000d00ae7308 */ /* 0x0002620000000800 */
[----:B---3--:R-:W-:Y:S02]  /*f9a0*/  FMNMX.FTZ R134, R134, R7, !PT ;  /* 0x0000000786867209 */ /* 0x008fe40007810000 */
[----:B--2---:R-:W-:Y:S02]  /*f9b0*/  FSEL R11, R2, RZ, P2 ;  /* 0x000000ff020b7208 */ /* 0x004fe40001000000 */
[----:B------:R-:W-:Y:S01]  /*f9c0*/  FSEL R2, R136, RZ, P3 ;  /* 0x000000ff88027208 */ /* 0x000fe20001800000 */
[----:B-----5:R-:W-:Y:S01]  /*f9d0*/  FMUL.FTZ R10, R134, UR26 ;  /* 0x0000001a860a7c20 */ /* 0x020fe20008410000 */
[----:B----4-:R-:W-:Y:S01]  /*f9e0*/  FMNMX.FTZ R0, R0, R20, !PT ;  /* 0x0000001400007209 */ /* 0x010fe20007810000 */
[--C-:B------:R-:W-:Y:S01]  /*f9f0*/  FFMA.FTZ R9, R9, UR26, -R11.reuse ;  /* 0x0000001a09097c23 */ /* 0x100fe2000801080b */
[----:B------:R-:W-:Y:S01]  /*fa00*/  FSETP.NEU.FTZ.AND P1, PT, R134, -INF , PT ;  /* 0xff8000008600780b */ /* 0x000fe20003f3d000 */
[----:B------:R-:W-:Y:S01]  /*fa10*/  FADD.FTZ R2, R242, -R2 ;  /* 0x80000002f2027221 */ /* 0x000fe20000010000 */
[--C-:B------:R-:W-:Y:S01]  /*fa20*/  FFMA.FTZ R17, R17, UR26, -R11.reuse ;  /* 0x0000001a11117c23 */ /* 0x100fe2000801080b */
[----:B------:R-:W2:Y:S01]  /*fa30*/  SHFL.BFLY PT, R137, R0, 0x1, 0x1f ;  /* 0x0c201f0000897f89 */ /* 0x000ea200000e0000 */
[----:B------:R3:W-:Y:S01]  /*fa40*/  MUFU.EX2 R249, R9 ;  /* 0x0000000900f97308 */ /* 0x0007e20000000800 */
[----:B------:R-:W-:Y:S01]  /*fa50*/  FMUL.FTZ R8, R2, UR26 ;  /* 0x0000001a02087c20 */ /* 0x000fe20008410000 */
[----:B------:R-:W-:Y:S01]  /*fa60*/  FSEL R10, R10, RZ, P1 ;  /* 0x000000ff0a0a7208 */ /* 0x000fe20000800000 */
[--C-:B------:R-:W-:Y:S01]  /*fa70*/  FFMA.FTZ R15, R15, UR26, -R11.reuse ;  /* 0x0000001a0f0f7c23 */ /* 0x100fe2000801080b */
[----:B------:R-:W-:Y:S01]  /*fa80*/  FFMA.FTZ R16, R16, UR26, -R11 ;  /* 0x0000001a10107c23 */ /* 0x000fe2000801080b */
[----:B------:R-:W-:Y:S01]  /*fa90*/  MOV R242, R175 ;  /* 0x000000af00f27202 */ /* 0x000fe20000000f00 */
[----:B------:R-:W-:Y:S01]  /*faa0*/  LDSM.16.MT88.4 R20, [R215+0xa000] ;  /* 0x00a00000d714783b */ /* 0x000fe20000004200 */
[--C-:B------:R-:W-:Y:S01]  /*fab0*/  FFMA.FTZ R14, R14, UR26, -R10.reuse ;  /* 0x0000001a0e0e7c23 */ /* 0x100fe2000801080a */
[--C-:B------:R-:W-:Y:S01]  /*fac0*/  FFMA.FTZ R24, R24, UR26, -R10.reuse ;  /* 0x0000001a18187c23 */ /* 0x100fe2000801080a */
[--C-:B------:R-:W-:Y:S01]  /*fad0*/  FFMA.FTZ R18, R18, UR26, -R10.reuse ;  /* 0x0000001a12127c23 */ /* 0x100fe2000801080a */
[--C-:B------:R-:W-:Y:S01]  /*fae0*/  FFMA.FTZ R5, R5, UR26, -R10.reuse ;  /* 0x0000001a05057c23 */ /* 0x100fe2000801080a */
[----:B------:R4:W-:Y:S01]  /*faf0*/  MUFU.EX2 R246, R14 ;  /* 0x0000000e00f67308 */ /* 0x0009e20000000800 */
[----:B-1----:R-:W-:-:S07]  /*fb00*/  FFMA.FTZ R13, R132, UR26, -R10 ;  /* 0x0000001a840d7c23 */ /* 0x002fce000801080a */
[----:B------:R-:W-:Y:S01]  /*fb10*/  MUFU.EX2 R245, R24 ;  /* 0x0000001800f57308 */ /* 0x000fe20000000800 */
[----:B--2---:R-:W-:Y:S02]  /*fb20*/  FMNMX.FTZ R137, R0, R137, !PT ;  /* 0x0000008900897209 */ /* 0x004fe40007810000 */
[----:B------:R-:W-:Y:S02]  /*fb30*/  FSEL R0, R134, RZ, P1 ;  /* 0x000000ff86007208 */ /* 0x000fe40000800000 */
[C---:B------:R-:W-:Y:S01]  /*fb40*/  FSETP.NEU.FTZ.AND P0, PT, R137.reuse, -INF , PT ;  /* 0xff8000008900780b */ /* 0x040fe20003f1d000 */
[----:B---3--:R-:W-:Y:S02]  /*fb50*/  FMUL.FTZ R9, R137, UR26 ;  /* 0x0000001a89097c20 */ /* 0x008fe40008410000 */
[----:B------:R-:W-:Y:S01]  /*fb60*/  MUFU.EX2 R247, R18 ;  /* 0x0000001200f77308 */ /* 0x000fe20000000800 */
[----:B------:R-:W-:Y:S01]  /*fb70*/  FADD.FTZ R2, R237, -R0 ;  /* 0x80000000ed027221 */ /* 0x000fe20000010000 */
[----:B------:R-:W-:-:S02]  /*fb80*/  FSEL R0, R137, RZ, P0 ;  /* 0x000000ff89007208 */ /* 0x000fc40000000000 */
[----:B------:R-:W-:Y:S01]  /*fb90*/  FSEL R9, R9, RZ, P0 ;  /* 0x000000ff09097208 */ /* 0x000fe20000000000 */
[----:B------:R-:W-:Y:S01]  /*fba0*/  FMUL.FTZ R2, R2, UR26 ;  /* 0x0000001a02027c20 */ /* 0x000fe20008410000 */
[----:B------:R-:W-:Y:S01]  /*fbb0*/  MOV R237, R174 ;  /* 0x000000ae00ed7202 */ /* 0x000fe20000000f00 */
[----:B------:R-:W-:Y:S01]  /*fbc0*/  FADD.FTZ R0, R236, -R0 ;  /* 0x80000000ec007221 */ /* 0x000fe20000010000 */
[----:B------:R-:W1:Y:S01]  /*fbd0*/  MUFU.EX2 R180, R5 ;  /* 0x0000000500b47308 */ /* 0x000e620000000800 */
[--C-:B------:R-:W-:Y:S01]  /*fbe0*/  FFMA.FTZ R19, R19, UR26, -R9.reuse ;  /* 0x0000001a13137c23 */ /* 0x100fe20008010809 */
[--C-:B------:R-:W-:Y:S01]  /*fbf0*/  FFMA.FTZ R25, R25, UR26, -R9.reuse ;  /* 0x0000001a19197c23 */ /* 0x100fe20008010809 */
[----:B------:R-:W-:Y:S01]  /*fc00*/  FMUL.FTZ R0, R0, UR26 ;  /* 0x0000001a00007c20 */ /* 0x000fe20008410000 */
[--C-:B------:R-:W-:Y:S01]  /*fc10*/  FFMA.FTZ R4, R4, UR26, -R9.reuse ;  /* 0x0000001a04047c23 */ /* 0x100fe20008010809 */
[----:B------:R-:W-:Y:S01]  /*fc20*/  FFMA.FTZ R3, R3, UR26, -R9 ;  /* 0x0000001a03037c23 */ /* 0x000fe20008010809 */
[----:B------:R-:W-:-:S02]  /*fc30*/  MOV R236, R173 ;  /* 0x000000ad00ec7202 */ /* 0x000fc40000000f00 */
[----:B------:R-:W-:Y:S01]  /*fc40*/  MUFU.EX2 R241, R19 ;  /* 0x0000001300f17308 */ /* 0x000fe20000000800 */
[----:B----4-:R-:W-:-:S07]  /*fc50*/  MOV R14, R184 ;  /* 0x000000b8000e7202 */ /* 0x010fce0000000f00 */
[----:B------:R-:W2:Y:S01]  /*fc60*/  MUFU.EX2 R244, R25 ;  /* 0x0000001900f47308 */ /* 0x000ea20000000800 */
[----:B-1----:R-:W-:-:S07]  /*fc70*/  F2FP.F16.F32.PACK_AB R6, R180, R247 ;  /* 0x000000f7b406723e */ /* 0x002fce00000000ff */
[----:B------:R1:W-:Y:S08]  /*fc80*/  MUFU.EX2 R139, R4 ;  /* 0x00000004008b7308 */ /* 0x0003f00000000800 */
[----:B------:R-:W3:Y:S01]  /*fc90*/  MUFU.EX2 R138, R3 ;  /* 0x00000003008a7308 */ /* 0x000ee20000000800 */
[----:B--2---:R-:W-:Y:S01]  /*fca0*/  F2FP.F16.F32.PACK_AB R5, R244, R241 ;  /* 0x000000f1f405723e */ /* 0x004fe200000000ff */
[----:B------:R-:W-:Y:S06]  /*fcb0*/  LDSM.16.MT88.4 R24, [R215+0xb000] ;  /* 0x00b00000d718783b */ /* 0x000fec0000004200 */
[----:B------:R-:W2:Y:S01]  /*fcc0*/  MUFU.EX2 R2, R2 ;  /* 0x0000000200027308 */ /* 0x000ea20000000800 */
[----:B-1----:R-:W-:-:S07]  /*fcd0*/  F2FP.F16.F32.PACK_AB R4, R245, R246 ;  /* 0x000000f6f504723e */ /* 0x002fce00000000ff */
[----:B------:R-:W1:Y:S01]  /*fce0*/  MUFU.EX2 R0, R0 ;  /* 0x0000000000007308 */ /* 0x000e620000000800 */
[----:B---3--:R-:W-:Y:S02]  /*fcf0*/  F2FP.F16.F32.PACK_AB R7, R138, R139 ;  /* 0x0000008b8a07723e */ /* 0x008fe400000000ff */
[----:B------:R-:W-:-:S05]  /*fd00*/  FSEL R3, R135, RZ, P2 ;  /* 0x000000ff87037208 */ /* 0x000fca0001000000 */
[----:B------:R3:W-:Y:S01]  /*fd10*/  MUFU.EX2 R250, R15 ;  /* 0x0000000f00fa7308 */ /* 0x0007e20000000800 */
[-C--:B--2---:R-:W-:Y:S01]  /*fd20*/  FMUL.FTZ R40, R40, R2.reuse ;  /* 0x0000000228287220 */ /* 0x084fe20000410000 */
[----:B------:R-:W-:Y:S01]  /*fd30*/  FMUL.FTZ R41, R41, R2 ;  /* 0x0000000229297220 */ /* 0x000fe20000410000 */
[----:B------:R-:W-:Y:S01]  /*fd40*/  FADD.FTZ R3, R243, -R3 ;  /* 0x80000003f3037221 */ /* 0x000fe20000010000 */
[----:B------:R-:W-:Y:S01]  /*fd50*/  MOV R243, R172 ;  /* 0x000000ac00f37202 */ /* 0x000fe20000000f00 */
[----:B------:R-:W-:Y:S01]  /*fd60*/  FMUL.FTZ R140, R140, R2 ;  /* 0x000000028c8c7220 */ /* 0x000fe20000410000 */
[----:B------:R-:W-:Y:S01]  /*fd70*/  LDSM.16.MT88.4 R172, [R217+0xa000] ;  /* 0x00a00000d9ac783b */ /* 0x000fe20000004200 */
[----:B------:R-:W-:Y:S01]  /*fd80*/  FMUL.FTZ R3, R3, UR26 ;  /* 0x0000001a03037c20 */ /* 0x000fe20008410000 */
[----:B------:R-:W-:Y:S01]  /*fd90*/  MUFU.EX2 R248, R17 ;  /* 0x0000001100f87308 */ /* 0x000fe20000000800 */
[-C--:B-1----:R-:W-:Y:S01]  /*fda0*/  FMUL.FTZ R42, R42, R0.reuse ;  /* 0x000000002a2a7220 */ /* 0x082fe20000410000 */
[----:B------:R-:W-:Y:S01]  /*fdb0*/  FMUL.FTZ R43, R43, R0 ;  /* 0x000000002b2b7220 */ /* 0x000fe20000410000 */
[-C--:B------:R-:W-:Y:S01]  /*fdc0*/  FMUL.FTZ R141, R141, R2.reuse ;  /* 0x000000028d8d7220 */ /* 0x080fe20000410000 */
[-C--:B------:R-:W-:Y:S01]  /*fdd0*/  FMUL.FTZ R148, R148, R2.reuse ;  /* 0x0000000294947220 */ /* 0x080fe20000410000 */
[----:B------:R-:W-:Y:S01]  /*fde0*/  FMUL.FTZ R149, R149, R2 ;  /* 0x0000000295957220 */ /* 0x000fe20000410000 */
[-C--:B------:R-:W-:Y:S01]  /*fdf0*/  FMUL.FTZ R142, R142, R0.reuse ;  /* 0x000000008e8e7220 */ /* 0x080fe20000410000 */
[----:B------:R-:W-:Y:S01]  /*fe00*/  FMUL.FTZ R143, R143, R0 ;  /* 0x000000008f8f7220 */ /* 0x000fe20000410000 */
[----:B------:R1:W-:Y:S01]  /*fe10*/  MUFU.EX2 R251, R16 ;  /* 0x0000001000fb7308 */ /* 0x0003e20000000800 */
[----:B---3--:R-:W-:Y:S01]  /*fe20*/  MOV R15, R31 ;  /* 0x0000001f000f7202 */ /* 0x008fe20000000f00 */
[C---:B------:R-:W-:Y:S01]  /*fe30*/  HMMA.16816.F32 R208, R4.reuse, R32, R40 ;  /* 0x0000002004d0723c */ /* 0x040fe20000001828 */
[----:B------:R-:W-:Y:S01]  /*fe40*/  LDSM.16.MT88.4 R28, [R218+0xb000] ;  /* 0x00b00000da1c783b */ /* 0x000fe20000004200 */
[-C--:B------:R-:W-:Y:S01]  /*fe50*/  FMUL.FTZ R156, R156, R2.reuse ;  /* 0x000000029c9c7220 */ /* 0x080fe20000410000 */
[-C--:B------:R-:W-:Y:S01]  /*fe60*/  FMUL.FTZ R157, R157, R2.reuse ;  /* 0x000000029d9d7220 */ /* 0x080fe20000410000 */
[-C--:B------:R-:W-:Y:S01]  /*fe70*/  FMUL.FTZ R164, R164, R2.reuse ;  /* 0x00000002a4a47220 */ /* 0x080fe20000410000 */
[----:B------:R-:W-:Y:S01]  /*fe80*/  LDSM.16.MT88.4 R40, [R217+0xb000] ;  /* 0x00b00000d928783b */ /* 0x000fe20000004200 */
[----:B------:R-:W2:Y:S01]  /*fe90*/  MUFU.EX2 R8, R8 ;  /* 0x0000000800087308 */ /* 0x000ea20000000800 */
[----:B------:R-:W-:Y:S01]  /*fea0*/  FMUL.FTZ R165, R165, R2 ;  /* 0x00000002a5a57220 */ /* 0x000fe20000410000 */
[-C--:B------:R-:W-:Y:S01]  /*feb0*/  FMUL.FTZ R150, R150, R0.reuse ;  /* 0x0000000096967220 */ /* 0x080fe20000410000 */
[----:B------:R-:W-:Y:S01]  /*fec0*/  FMUL.FTZ R151, R151, R0 ;  /* 0x0000000097977220 */ /* 0x000fe20000410000 */
[----:B------:R-:W-:Y:S01]  /*fed0*/  FMUL.FTZ R44, R44, R2 ;  /* 0x000000022c2c7220 */ /* 0x000fe20000410000 */
[-C--:B------:R-:W-:Y:S01]  /*fee0*/  FMUL.FTZ R158, R158, R0.reuse ;  /* 0x000000009e9e7220 */ /* 0x080fe20000410000 */
[----:B------:R-:W-:Y:S01]  /*fef0*/  FMUL.FTZ R159, R159, R0 ;  /* 0x000000009f9f7220 */ /* 0x000fe20000410000 */
[-C--:B------:R-:W-:Y:S01]  /*ff00*/  FMUL.FTZ R45, R45, R2.reuse ;  /* 0x000000022d2d7220 */ /* 0x080fe20000410000 */
[----:B------:R-:W3:Y:S01]  /*ff10*/  MUFU.EX2 R3, R3 ;  /* 0x0000000300037308 */ /* 0x000ee20000000800 */
[----:B-1----:R-:W1:Y:S01]  /*ff20*/  LDSM.16.MT88.4 R16, [R213+0xa000] ;  /* 0x00a00000d510783b */ /* 0x002e620000004200 */
        /* <DEDUP_REMOVED lines=120> */
[----:B------:R-:W-:Y:S01]  /*106b0*/  FMUL.FTZ R131, R131, R3 ;  /* 0x0000000383837220 */ /* 0x000fe20000410000 */
[----:B------:R-:W-:Y:S01]  /*106c0*/  FFMA.FTZ R0, R236, R0, R241 ;  /* 0x00000000ec007223 */ /* 0x000fe200000100f1 */
[----:B------:R-:W-:Y:S01]  /*106d0*/  HMMA.16816.F32 R120, R4, R40, R120 ;  /* 0x000000280478723c */ /* 0x000fe20000001878 */
[----:B------:R-:W-:-:S02]  /*106e0*/  FFMA.FTZ R2, R243, R2, R246 ;  /* 0x00000002f3027223 */ /* 0x000fc400000100f6 */
[----:B------:R-:W-:Y:S02]  /*106f0*/  FADD.FTZ R0, R244, R0 ;  /* 0x00000000f4007221 */ /* 0x000fe40000010000 */
[----:B------:R-:W-:Y:S01]  /*10700*/  FADD.FTZ R2, R245, R2 ;  /* 0x00000002f5027221 */ /* 0x000fe20000010000 */
[----:B------:R-:W-:Y:S01]  /*10710*/  HMMA.16816.F32 R204, R4, R42, R124 ;  /* 0x0000002a04cc723c */ /* 0x000fe2000000187c */
[----:B------:R-:W-:Y:S02]  /*10720*/  FADD.FTZ R0, R139, R0 ;  /* 0x000000008b007221 */ /* 0x000fe40000010000 */
[----:B------:R-:W-:Y:S02]  /*10730*/  FADD.FTZ R2, R247, R2 ;  /* 0x00000002f7027221 */ /* 0x000fe40000010000 */
[----:B------:R-:W-:Y:S02]  /*10740*/  FADD.FTZ R0, R138, R0 ;  /* 0x000000008a007221 */ /* 0x000fe40000010000 */
[----:B------:R-:W-:Y:S01]  /*10750*/  F2FP.F16.F32.PACK_AB R4, R237, R15 ;  /* 0x0000000fed04723e */ /* 0x000fe200000000ff */
[----:B------:R-:W-:Y:S01]  /*10760*/  FADD.FTZ R2, R180, R2 ;  /* 0x00000002b4027221 */ /* 0x000fe20000010000 */
[----:B------:R-:W-:-:S02]  /*10770*/  F2FP.F16.F32.PACK_AB R5, R248, R249 ;  /* 0x000000f9f805723e */ /* 0x000fc400000000ff */
[----:B------:R-:W-:Y:S02]  /*10780*/  F2FP.F16.F32.PACK_AB R6, R242, R252 ;  /* 0x000000fcf206723e */ /* 0x000fe400000000ff */
[----:B------:R-:W-:Y:S02]  /*10790*/  F2FP.F16.F32.PACK_AB R7, R251, R250 ;  /* 0x000000fafb07723e */ /* 0x000fe400000000ff */
[----:B------:R-:W-:-:S05]  /*107a0*/  MOV R127, R185 ;  /* 0x000000b9007f7202 */ /* 0x000fca0000000f00 */
[C---:B------:R-:W-:Y:S01]  /*107b0*/  HMMA.16816.F32 R188, R4.reuse, R22, R168 ;  /* 0x0000001604bc723c */ /* 0x040fe200000018a8 */
[----:B------:R1:W2:Y:S01]  /*107c0*/  MUFU.EX2 R22, R13 ;  /* 0x0000000d00167308 */ /* 0x0002a20000000800 */
[----:B------:R-:W-:Y:S04]  /*107d0*/  LDSM.16.MT88.4 R168, [R215+0xa800] ;  /* 0x00a80000d7a8783b */ /* 0x000fe80000004200 */
[C---:B------:R-:W-:Y:S06]  /*107e0*/  HMMA.16816.F32 R36, R4.reuse, R32, R36 ;  /* 0x000000200424723c */ /* 0x040fec0000001824 */
[----:B------:R-:W-:Y:S01]  /*107f0*/  HMMA.16816.F32 R184, R4, R34, R48 ;  /* 0x0000002204b8723c */ /* 0x000fe20000001830 */
[----:B------:R-:W-:Y:S01]  /*10800*/  LDSM.16.MT88.4 R48, [R218+0xa800] ;  /* 0x00a80000da30783b */ /* 0x000fe20000004200 */
[----:B-1----:R-:W-:-:S04]  /*10810*/  FFMA.FTZ R13, R201, UR26, -R10 ;  /* 0x0000001ac90d7c23 */ /* 0x002fc8000801080a */
[C---:B------:R-:W-:Y:S01]  /*10820*/  HMMA.16816.F32 R52, R4.reuse, R172, R52 ;  /* 0x000000ac0434723c */ /* 0x040fe20000001834 */
[----:B------:R-:W-:Y:S01]  /*10830*/  MOV R201, R14 ;  /* 0x0000000e00c97202 */ /* 0x000fe20000000f00 */
[--C-:B------:R-:W-:Y:S01]  /*10840*/  FFMA.FTZ R14, R202, UR26, -R10.reuse ;  /* 0x0000001aca0e7c23 */ /* 0x100fe2000801080a */
[----:B------:R-:W-:Y:S01]  /*10850*/  FFMA.FTZ R10, R203, UR26, -R10 ;  /* 0x0000001acb0a7c23 */ /* 0x000fe2000801080a */
[----:B------:R-:W-:Y:S01]  /*10860*/  MOV R202, R127 ;  /* 0x0000007f00ca7202 */ /* 0x000fe20000000f00 */
[----:B--2---:R-:W-:Y:S01]  /*10870*/  FADD.FTZ R2, R22, R2 ;  /* 0x0000000216027221 */ /* 0x004fe20000010000 */
[----:B------:R-:W-:Y:S01]  /*10880*/  HMMA.16816.F32 R68, R4, R176, R68 ;  /* 0x000000b00444723c */ /* 0x000fe20000001844 */
[----:B------:R-:W-:Y:S01]  /*10890*/  MOV R203, R15 ;  /* 0x0000000f00cb7202 */ /* 0x000fe20000000f00 */
[----:B------:R-:W-:-:S04]  /*108a0*/  FFMA.FTZ R3, R201, R3, R249 ;  /* 0x00000003c9037223 */ /* 0x000fc800000100f9 */
        /* <DEDUP_REMOVED lines=15> */
[----:B------:R-:W1:Y:S04]  /*109a0*/  LDSM.16.MT88.4 R80, [R213+0xb800] ;  /* 0x00b80000d550783b */ /* 0x000e680000004200 */
[C---:B------:R-:W-:Y:S01]  /*109b0*/  HMMA.16816.F32 R28, R4.reuse, R30, R112 ;  /* 0x0000001e041c723c */ /* 0x040fe20000001870 */
[----:B------:R2:W-:Y:S01]  /*109c0*/  MUFU.EX2 R16, R10 ;  /* 0x0000000a00107308 */ /* 0x0005e20000000800 */
[--C-:B---3--:R-:W-:Y:S01]  /*109d0*/  FFMA.FTZ R13, R133, UR26, -R9.reuse ;  /* 0x0000001a850d7c23 */ /* 0x108fe20008010809 */
[----:B------:R-:W3:Y:S01]  /*109e0*/  LDSM.16.MT88.4 R112, [R218+0xb800] ;  /* 0x00b80000da70783b */ /* 0x000ee20000004200 */
[C---:B----4-:R-:W-:Y:S01]  /*109f0*/  FADD.FTZ R2, R21.reuse, R2 ;  /* 0x0000000215027221 */ /* 0x050fe20000010000 */
[----:B------:R-:W-:Y:S01]  /*10a00*/  F2FP.F16.F32.PACK_AB R124, R21, R22 ;  /* 0x00000016157c723e */ /* 0x000fe200000000ff */
[C---:B------:R-:W-:Y:S03]  /*10a10*/  HMMA.16816.F32 R116, R4.reuse, R40, R116 ;  /* 0x000000280474723c */ /* 0x040fe60000001874 */
[----:B------:R-:W4:Y:S01]  /*10a20*/  MUFU.EX2 R18, R13 ;  /* 0x0000000d00127308 */ /* 0x000f220000000800 */
[----:B------:R-:W-:Y:S01]  /*10a30*/  FADD.FTZ R2, R20, R2 ;  /* 0x0000000214027221 */ /* 0x000fe20000010000 */
[C---:B------:R-:W-:Y:S01]  /*10a40*/  F2FP.F16.F32.PACK_AB R126, R19.reuse, R20 ;  /* 0x00000014137e723e */ /* 0x040fe200000000ff */
[----:B------:R-:W-:Y:S02]  /*10a50*/  HMMA.16816.F32 R24, R4, R42, R128 ;  /* 0x0000002a0418723c */ /* 0x000fe40000001880 */
[----:B------:R-:W-:Y:S01]  /*10a60*/  FADD.FTZ R2, R19, R2 ;  /* 0x0000000213027221 */ /* 0x000fe20000010000 */
[----:B--2---:R-:W-:-:S04]  /*10a70*/  FFMA.FTZ R10, R240, UR26, -R9 ;  /* 0x0000001af00a7c23 */ /* 0x004fc80008010809 */
[----:B------:R-:W-:Y:S01]  /*10a80*/  FFMA.FTZ R4, R193, UR26, -R12 ;  /* 0x0000001ac1047c23 */ /* 0x000fe2000801080c */
[----:B------:R-:W-:Y:S01]  /*10a90*/  FFMA.FTZ R9, R239, UR26, -R9 ;  /* 0x0000001aef097c23 */ /* 0x000fe20008010809 */
[----:B------:R-:W-:Y:S01]  /*10aa0*/  FFMA.FTZ R5, R200, UR26, -R11 ;  /* 0x0000001ac8057c23 */ /* 0x000fe2000801080b */
[----:B------:R-:W2:Y:S01]  /*10ab0*/  MUFU.EX2 R17, R10 ;  /* 0x0000000a00117308 */ /* 0x000ea20000000800 */
[----:B------:R-:W-:Y:S01]  /*10ac0*/  FFMA.FTZ R7, R202, R8, R203 ;  /* 0x00000008ca077223 */ /* 0x000fe200000100cb */
[----:B----4-:R-:W-:-:S03]  /*10ad0*/  FADD.FTZ R0, R18, R0 ;  /* 0x0000000012007221 */ /* 0x010fc60000010000 */
[----:B------:R-:W-:Y:S01]  /*10ae0*/  FADD.FTZ R8, R237, R7 ;  /* 0x00000007ed087221 */ /* 0x000fe20000010000 */
[----:B------:R-:W-:Y:S01]  /*10af0*/  FADD.FTZ R7, R248, R3 ;  /* 0x00000003f8077221 */ /* 0x000fe20000010000 */
[----:B------:R-:W-:Y:S01]  /*10b00*/  F2FP.F16.F32.PACK_AB R125, R16, R18 ;  /* 0x00000012107d723e */ /* 0x000fe200000000ff */
[----:B------:R4:W-:Y:S01]  /*10b10*/  MUFU.EX2 R133, R4 ;  /* 0x0000000400857308 */ /* 0x0009e20000000800 */
[----:B------:R-:W-:Y:S01]  /*10b20*/  FADD.FTZ R3, R252, R8 ;  /* 0x00000008fc037221 */ /* 0x000fe20000010000 */
[----:B------:R-:W-:Y:S01]  /*10b30*/  FADD.FTZ R7, R250, R7 ;  /* 0x00000007fa077221 */ /* 0x000fe20000010000 */
[----:B------:R-:W-:Y:S02]  /*10b40*/  FADD.FTZ R0, R16, R0 ;  /* 0x0000000010007221 */ /* 0x000fe40000010000 */
[----:B------:R-:W-:Y:S01]  /*10b50*/  FADD.FTZ R3, R242, R3 ;  /* 0x00000003f2037221 */ /* 0x000fe20000010000 */
[----:B------:R-:W-:Y:S02]  /*10b60*/  FADD.FTZ R7, R251, R7 ;  /* 0x00000007fb077221 */ /* 0x000fe40000010000 */
[----:B------:R5:W1:Y:S01]  /*10b70*/  MUFU.EX2 R10, R9 ;  /* 0x00000009000a7308 */ /* 0x000a620000000800 */
[----:B--2---:R-:W-:Y:S01]  /*10b80*/  FADD.FTZ R0, R17, R0 ;  /* 0x0000000011007221 */ /* 0x004fe20000010000 */
[----:B----4-:R-:W-:-:S06]  /*10b90*/  FFMA.FTZ R4, R182, UR26, -R12 ;  /* 0x0000001ab6047c23 */ /* 0x010fcc000801080c */
[----:B------:R2:W-:Y:S01]  /*10ba0*/  MUFU.EX2 R132, R4 ;  /* 0x0000000400847308 */ /* 0x0005e20000000800 */
[----:B-----5:R-:W-:Y:S01]  /*10bb0*/  FFMA.FTZ R9, R181, UR26, -R12 ;  /* 0x0000001ab5097c23 */ /* 0x020fe2000801080c */
[C---:B-1----:R-:W-:Y:S01]  /*10bc0*/  F2FP.F16.F32.PACK_AB R127, R10.reuse, R17 ;  /* 0x000000110a7f723e */ /* 0x042fe200000000ff */
[----:B------:R-:W-:-:S05]  /*10bd0*/  FADD.FTZ R0, R10, R0 ;  /* 0x000000000a007221 */ /* 0x000fca0000010000 */
[----:B------:R-:W1:Y:S01]  /*10be0*/  MUFU.EX2 R181, R9 ;  /* 0x0000000900b57308 */ /* 0x000e620000000800 */
[C---:B------:R-:W-:Y:S07]  /*10bf0*/  HMMA.16816.F32 R140, R124.reuse, R152, R140 ;  /* 0x000000987c8c723c */ /* 0x040fee000000188c */
[----:B------:R-:W4:Y:S01]  /*10c00*/  MUFU.EX2 R9, R5 ;  /* 0x0000000500097308 */ /* 0x000f220000000800 */
[----:B--2---:R-:W-:Y:S01]  /*10c10*/  FFMA.FTZ R4, R183, UR26, -R12 ;  /* 0x0000001ab7047c23 */ /* 0x004fe2000801080c */
[C---:B------:R-:W-:Y:S01]  /*10c20*/  HMMA.16816.F32 R148, R124.reuse, R154, R148 ;  /* 0x0000009a7c94723c */ /* 0x040fe20000001894 */
[----:B------:R-:W2:Y:S05]  /*10c30*/  LDSM.16.MT88.4 R12, [R217+0xb800] ;  /* 0x00b80000d90c783b */ /* 0x000eaa0000004200 */
[----:B------:R5:W3:Y:S01]  /*10c40*/  MUFU.EX2 R23, R4 ;  /* 0x0000000400177308 */ /* 0x000ae20000000800 */
[----:B-1----:R-:W-:Y:S01]  /*10c50*/  FADD.FTZ R3, R181, R3 ;  /* 0x00000003b5037221 */ /* 0x002fe20000010000 */
[C---:B------:R-:W-:Y:S01]  /*10c60*/  F2FP.F16.F32.PACK_AB R128, R133.reuse, R181 ;  /* 0x000000b58580723e */ /* 0x040fe200000000ff */
[----:B------:R-:W-:Y:S02]  /*10c70*/  HMMA.16816.F32 R156, R124, R168, R156 ;  /* 0x000000a87c9c723c */ /* 0x000fe4000000189c */
[----:B------:R-:W-:Y:S01]  /*10c80*/  FADD.FTZ R3, R133, R3 ;  /* 0x0000000385037221 */ /* 0x000fe20000010000 */
[----:B----4-:R-:W-:-:S03]  /*10c90*/  FADD.FTZ R7, R9, R7 ;  /* 0x0000000709077221 */ /* 0x010fc60000010000 */
[----:B------:R-:W-:Y:S01]  /*10ca0*/  FADD.FTZ R3, R132, R3 ;  /* 0x0000000384037221 */ /* 0x000fe20000010000 */
[----:B------:R-:W-:Y:S01]  /*10cb0*/  HMMA.16816.F32 R164, R124, R170, R164 ;  /* 0x000000aa7ca4723c */ /* 0x000fe200000018a4 */
[----:B-----5:R-:W-:Y:S01]  /*10cc0*/  FFMA.FTZ R4, R195, UR26, -R11 ;  /* 0x0000001ac3047c23 */ /* 0x020fe2000801080b */
[----:B---3--:R-:W-:-:S04]  /*10cd0*/  F2FP.F16.F32.PACK_AB R130, R23, R132 ;  /* 0x000000841782723e */ /* 0x008fc800000000ff */
[C---:B------:R-:W-:Y:S01]  /*10ce0*/  HMMA.16816.F32 R40, R124.reuse, R48, R208 ;  /* 0x000000307c28723c */ /* 0x040fe200000018d0 */
[----:B------:R1:W3:Y:S05]  /*10cf0*/  MUFU.EX2 R6, R4 ;  /* 0x0000000400067308 */ /* 0x0002ea0000000800 */
[C---:B------:R-:W-:Y:S06]  /*10d00*/  HMMA.16816.F32 R44, R124.reuse, R50, R44 ;  /* 0x000000327c2c723c */ /* 0x040fec000000182c */
[C---:B------:R-:W-:Y:S06]  /*10d10*/  HMMA.16816.F32 R56, R124.reuse, R64, R56 ;  /* 0x000000407c38723c */ /* 0x040fec0000001838 */
[----:B------:R-:W-:Y:S01]  /*10d20*/  HMMA.16816.F32 R60, R124, R66, R60 ;  /* 0x000000427c3c723c */ /* 0x000fe2000000183c */
[----:B-1----:R-:W-:Y:S01]  /*10d30*/  FFMA.FTZ R4, R194, UR26, -R11 ;  /* 0x0000001ac2047c23 */ /* 0x002fe2000801080b */
[C---:B---3--:R-:W-:Y:S01]  /*10d40*/  F2FP.F16.F32.PACK_AB R129, R6.reuse, R9 ;  /* 0x000000090681723e */ /* 0x048fe200000000ff */
[----:B------:R-:W-:-:S02]  /*10d50*/  FADD.FTZ R6, R6, R7 ;  /* 0x0000000706067221 */ /* 0x000fc40000010000 */
[----:B------:R1:W-:Y:S01]  /*10d60*/  MUFU.EX2 R5, R4 ;  /* 0x0000000400057308 */ /* 0x0003e20000000800 */
[C---:B------:R-:W-:Y:S06]  /*10d70*/  HMMA.16816.F32 R72, R124.reuse, R80, R72 ;  /* 0x000000507c48723c */ /* 0x040fec0000001848 */
[C---:B------:R-:W-:Y:S06]  /*10d80*/  HMMA.16816.F32 R76, R124.reuse, R82, R76 ;  /* 0x000000527c4c723c */ /* 0x040fec000000184c */
[----:B------:R-:W-:Y:S01]  /*10d90*/  HMMA.16816.F32 R88, R124, R96, R88 ;  /* 0x000000607c58723c */ /* 0x000fe20000001858 */
[----:B-1----:R-:W-:-:S05]  /*10da0*/  FFMA.FTZ R4, R192, UR26, -R11 ;  /* 0x0000001ac0047c23 */ /* 0x002fca000801080b */
[C---:B------:R-:W-:Y:S01]  /*10db0*/  HMMA.16816.F32 R92, R124.reuse, R98, R92 ;  /* 0x000000627c5c723c */ /* 0x040fe2000000185c */
[----:B------:R-:W1:Y:S05]  /*10dc0*/  MUFU.EX2 R4, R4 ;  /* 0x0000000400047308 */ /* 0x000e6a0000000800 */
[C---:B------:R-:W-:Y:S06]  /*10dd0*/  HMMA.16816.F32 R104, R124.reuse, R112, R104 ;  /* 0x000000707c68723c */ /* 0x040fec0000001868 */
[C---:B------:R-:W-:Y:S06]  /*10de0*/  HMMA.16816.F32 R108, R124.reuse, R114, R108 ;  /* 0x000000727c6c723c */ /* 0x040fec000000186c */
[----:B--2---:R-:W-:Y:S01]  /*10df0*/  HMMA.16816.F32 R120, R124, R12, R120 ;  /* 0x0000000c7c78723c */ /* 0x004fe20000001878 */
[----:B-1----:R-:W-:Y:S01]  /*10e00*/  F2FP.F16.F32.PACK_AB R131, R4, R5 ;  /* 0x000000050483723e */ /* 0x002fe200000000ff */
[----:B------:R-:W-:Y:S01]  /*10e10*/  FADD.FTZ R5, R5, R6 ;  /* 0x0000000605057221 */ /* 0x000fe20000010000 */
[----:B------:R-:W-:-:S03]  /*10e20*/  FADD.FTZ R6, R23, R3 ;  /* 0x0000000317067221 */ /* 0x000fc60000010000 */
[----:B------:R-:W-:Y:S01]  /*10e30*/  HMMA.16816.F32 R124, R124, R14, R204 ;  /* 0x0000000e7c7c723c */ /* 0x000fe200000018cc */
[----:B------:R-:W-:Y:S01]  /*10e40*/  FADD.FTZ R3, R4, R5 ;  /* 0x0000000504037221 */ /* 0x000fe20000010000 */
[----:B------:R1:W-:Y:S04]  /*10e50*/  STL [R1+0xc], R6 ;  /* 0x00000c0601007387 */ /* 0x0003e80000100800 */
        /* <DEDUP_REMOVED lines=20> */
.L_x_2376:
        /* <DEDUP_REMOVED lines=19> */
.L_x_2384:
        /* <DEDUP_REMOVED lines=26> */
.L_x_2382:
[----:B-12---:R-:W2:Y:S01]  /*11270*/  LDL.64 R4, [R1+0x10] ;  /* 0x0000100001047983 */ /* 0x006ea20000100a00 */
[----:B------:R-:W-:Y:S04]  /*11280*/  DEPBAR.LE SB0, 0x0 ;  /* 0x000080000000791a */ /* 0x000fe80000000000 */
[----:B------:R-:W-:Y:S01]  /*11290*/  UIADD3 UR23, UR22, -0x1, URZ ;  /* 0xffffffff16177890 */ /* 0x000fe2000fffe03f */
[----:B------:R-:W-:Y:S03]  /*112a0*/  BAR.SYNC.DEFER_BLOCKING 0x0 ;  /* 0x0000000000007b1d */ /* 0x000fe60000010000 */
[----:B------:R-:W-:Y:S02]  /*112b0*/  USHF.R.S32.HI UR27, URZ, 0x1f, UR23 ;  /* 0x0000001f3f1b7899 */ /* 0x000fe40008011417 */
[----:B------:R-:W-:Y:S01]  /*112c0*/  UIMAD UR26, UR17, UR23, URZ ;  /* 0x00000017111a72a4 */ /* 0x000fe2000f8e023f */
[----:B------:R-:W-:Y:S01]  /*112d0*/  IMAD.U32 R6, RZ, RZ, UR23 ;  /* 0x00000017ff067e24 */ /* 0x000fe2000f8e00ff */
[----:B------:R-:W-:Y:S02]  /*112e0*/  UISETP.GT.AND UP0, UPT, UR23, UR12, UPT ;  /* 0x0000000c1700728c */ /* 0x000fe4000bf04270 */
[----:B------:R-:W-:Y:S01]  /*112f0*/  UIMAD UR26, UR27, UR20, UR26 ;  /* 0x000000141b1a72a4 */ /* 0x000fe2000f8e021a */
[----:B--2---:R-:W-:Y:S01]  /*11300*/  IMAD.WIDE.U32 R6, R6, UR20, R4 ;  /* 0x0000001406067c25 */ /* 0x004fe2000f8e0004 */
[----:B------:R-:W1:Y:S04]  /*11310*/  S2R R2, SR_TID.X ;  /* 0x0000000000027919 */ /* 0x000e680000002100 */
        /* <DEDUP_REMOVED lines=9> */
[----:B------:R-:W-:Y:S07]  /*113b0*/  IADD3.X R7, R5, UR24, RZ, P0, !PT ;  /* 0x0000001805077c10 */ /* 0x000fee00087fe4ff */
[----:B------:R-:W-:Y:S08]  /*113c0*/  LDGSTS.E.BYPASS.LTC128B.128 [R235+0xb000], desc[UR18][R4.64+0x80] ;  /* 0x0b00008004eb7fae */ /* 0x000ff0000b901d52 */
[----:B------:R-:W-:Y:S01]  /*113d0*/  LDGSTS.E.BYPASS.LTC128B.128 [R235+0xa800], desc[UR18][R6.64] ;  /* 0x0a80000006eb7fae */ /* 0x000fe2000b901d52 */
[----:B-1----:R-:W-:Y:S07]  /*113e0*/  IMAD.SHL.U32 R2, R2, 0x2, RZ ;  /* 0x0000000202027824 */ /* 0x002fee00078e00ff */
[----:B------:R1:W-:Y:S01]  /*113f0*/  LDGSTS.E.BYPASS.LTC128B.128 [R235+0xb800], desc[UR18][R6.64+0x80] ;  /* 0x0b80008006eb7fae */ /* 0x0003e2000b901d52 */
[----:B------:R-:W-:Y:S05]  /*11400*/  LOP3.LUT R2, R2, 0x6, RZ, 0xc0, !PT ;  /* 0x0000000602027812 */ /* 0x000fea00078ec0ff */
[----:B------:R-:W-:Y:S02]  /*11410*/  IMAD R0, R0, 0x20, R2 ;  /* 0x0000002000007824 */ /* 0x000fe400078e0202 */
[----:B------:R-:W-:Y:S02]  /*11420*/  LDSM.16.M88.4 R32, [R214] ;  /* 0x00000000d620783b */ /* 0x000fe40000000200 */
[C---:B------:R-:W-:Y:S01]  /*11430*/  VIADD R2, R0.reuse, 0x1 ;  /* 0x0000000100027836 */ /* 0x040fe20000000000 */
[CC--:B------:R-:W-:Y:S02]  /*11440*/  ISETP.GE.AND P5, PT, R0.reuse, R228.reuse, PT ;  /* 0x000000e40000720c */ /* 0x0c0fe40003fa6270 */
[-C--:B------:R-:W-:Y:S02]  /*11450*/  ISETP.GE.AND P1, PT, R0, R227.reuse, PT ;  /* 0x000000e30000720c */ /* 0x080fe40003f26270 */
[C---:B------:R-:W-:Y:S01]  /*11460*/  ISETP.GE.AND P6, PT, R2.reuse, R228, PT ;  /* 0x000000e40200720c */ /* 0x040fe20003fc6270 */
[----:B------:R-:W1:Y:S01]  /*11470*/  LDSM.16.M88.4 R16, [R212+0x8000] ;  /* 0x00800000d410783b */ /* 0x000e620000000200 */
[C---:B------:R-:W-:Y:S02]  /*11480*/  ISETP.GE.AND P2, PT, R2.reuse, R227, PT ;  /* 0x000000e30200720c */ /* 0x040fe40003f46270 */
[C---:B------:R-:W-:Y:S02]  /*11490*/  ISETP.GE.AND P4, PT, R2.reuse, R230, PT ;  /* 0x000000e60200720c */ /* 0x040fe40003f86270 */
[C---:B------:R-:W-:Y:S02]  /*114a0*/  ISETP.GE.AND P3, PT, R2.reuse, R229, PT ;  /* 0x000000e50200720c */ /* 0x040fe40003f66270 */
[C---:B------:R-:W-:Y:S01]  /*114b0*/  ISETP.GE.OR P6, PT, R2.reuse, R232, !P6 ;  /* 0x000000e80200720c */ /* 0x040fe200077c6670 */
[----:B------:R-:W2:Y:S01]  /*114c0*/  LDSM.16.M88.4 R28, [R214+0x2000] ;  /* 0x00200000d61c783b */ /* 0x000ea20000000200 */
[C---:B------:R-:W-:Y:S02]  /*114d0*/  ISETP.GE.OR P2, PT, R2.reuse, R231, !P2 ;  /* 0x000000e70200720c */ /* 0x040fe40005746670 */
[C---:B------:R-:W-:Y:S02]  /*114e0*/  ISETP.GE.OR P4, PT, R2.reuse, R234, !P4 ;  /* 0x000000ea0200720c */ /* 0x040fe40006786670 */
[----:B------:R-:W-:Y:S01]  /*114f0*/  ISETP.GE.OR P3, PT, R2, R233, !P3 ;  /* 0x000000e90200720c */ /* 0x000fe20005f66670 */
[C---:B------:R-:W-:Y:S01]  /*11500*/  VIADD R2, R0.reuse, 0x8 ;  /* 0x0000000800027836 */ /* 0x040fe20000000000 */
[C---:B------:R-:W-:Y:S01]  /*11510*/  ISETP.GE.OR P5, PT, R0.reuse, R232, !P5 ;  /* 0x000000e80000720c */ /* 0x040fe20006fa6670 */
[----:B------:R-:W3:Y:S01]  /*11520*/  LDSM.16.M88.4 R172, [R212+0x8800] ;  /* 0x00880000d4ac783b */ /* 0x000ee20000000200 */
[C---:B------:R-:W-:Y:S02]  /*11530*/  ISETP.GE.OR P1, PT, R0.reuse, R231, !P1 ;  /* 0x000000e70000720c */ /* 0x040fe40004f26670 */
[C---:B------:R-:W-:Y:S04]  /*11540*/  ISETP.GE.AND P0, PT, R0.reuse, R230, PT ;  /* 0x000000e60000720c */ /* 0x040fe80003f06270 */
[----:B------:R-:W-:Y:S01]  /*11550*/  ISETP.GE.OR P0, PT, R0, R234, !P0 ;  /* 0x000000ea0000720c */ /* 0x000fe20004706670 */
        /* <DEDUP_REMOVED lines=11> */
[----:B------:R-:W3:Y:S03]  /*11610*/  LDSM.16.M88.4 R196, [R221+0x8000] ;  /* 0x00800000ddc4783b */ /* 0x000ee60000000200 */
        /* <DEDUP_REMOVED lines=70> */
[-C--:B------:R-:W-:Y:S01]  /*11a80*/  HMMA.16816.F32 R28, R172, R186.reuse, R28 ;  /* 0x000000baac1c723c */ /* 0x080fe2000000181c */
[----:B------:R-:W3:Y:S01]  /*11a90*/  LDSM.16.M88.4 R172, [R219+0x1800] ;  /* 0x00180000dbac783b */ /* 0x000ee20000000200 */
[----:B------:R-:W-:Y:S04]  /*11aa0*/  DEPBAR.LE SB0, 0x0 ;  /* 0x000080000000791a */ /* 0x000fe80000000000 */
[----:B------:R-:W-:Y:S01]  /*11ab0*/  HMMA.16816.F32 R32, R204, R186, R32 ;  /* 0x000000bacc20723c */ /* 0x000fe20000001820 */
[----:B------:R-:W-:Y:S05]  /*11ac0*/  BAR.SYNC.DEFER_BLOCKING 0x0 ;  /* 0x0000000000007b1d */ /* 0x000fea0000010000 */
[-C--:B-1----:R-:W-:Y:S06]  /*11ad0*/  HMMA.16816.F32 R4, R188, R192.reuse, R4 ;  /* 0x000000c0bc04723c */ /* 0x082fec0000001804 */
[C---:B--2---:R-:W-:Y:S06]  /*11ae0*/  HMMA.16816.F32 R8, R176.reuse, R192, R8 ;  /* 0x000000c0b008723c */ /* 0x044fec0000001808 */
[-C--:B------:R-:W-:Y:S06]  /*11af0*/  HMMA.16816.F32 R12, R176, R194.reuse, R12 ;  /* 0x000000c2b00c723c */ /* 0x080fec000000180c */
[C---:B------:R-:W-:Y:S06]  /*11b00*/  HMMA.16816.F32 R16, R188.reuse, R194, R16 ;  /* 0x000000c2bc10723c */ /* 0x040fec0000001810 */
[----:B------:R-:W-:Y:S01]  /*11b10*/  FMUL.FTZ R6, R6, UR21 ;  /* 0x0000001506067c20 */ /* 0x000fe20008410000 */
[----:B------:R-:W-:Y:S01]  /*11b20*/  FMUL.FTZ R5, R5, UR21 ;  /* 0x0000001505057c20 */ /* 0x000fe20008410000 */
[----:B------:R-:W-:Y:S01]  /*11b30*/  FMUL.FTZ R7, R7, UR21 ;  /* 0x0000001507077c20 */ /* 0x000fe20008410000 */
[-C--:B---3--:R-:W-:Y:S03]  /*11b40*/  HMMA.16816.F32 R20, R188, R172.reuse, R20 ;  /* 0x000000acbc14723c */ /* 0x088fe60000001814 */
[----:B------:R-:W-:Y:S01]  /*11b50*/  MUFU.TANH R6, R6 ;  /* 0x0000000600067308 */ /* 0x000fe20000002400 */
[----:B------:R-:W-:Y:S01]  /*11b60*/  FMUL.FTZ R4, R4, UR21 ;  /* 0x0000001504047c20 */ /* 0x000fe20008410000 */
[----:B------:R-:W-:Y:S01]  /*11b70*/  FMUL.FTZ R11, R11, UR21 ;  /* 0x000000150b0b7c20 */ /* 0x000fe20008410000 */
[----:B------:R-:W-:Y:S01]  /*11b80*/  FMUL.FTZ R8, R8, UR21 ;  /* 0x0000001508087c20 */ /* 0x000fe20008410000 */
[C---:B------:R-:W-:Y:S06]  /*11b90*/  HMMA.16816.F32 R24, R176.reuse, R172, R24 ;  /* 0x000000acb018723c */ /* 0x040fec0000001818 */
[----:B------:R-:W1:Y:S01]  /*11ba0*/  MUFU.TANH R133, R4 ;  /* 0x0000000400857308 */ /* 0x000e620000002400 */
[----:B------:R-:W-:Y:S01]  /*11bb0*/  FMUL.FTZ R13, R13, UR21 ;  /* 0x000000150d0d7c20 */ /* 0x000fe20008410000 */
[----:B------:R-:W-:Y:S03]  /*11bc0*/  FMUL.FTZ R12, R12, UR21 ;  /* 0x000000150c0c7c20 */ /* 0x000fe60008410000 */
[----:B------:R-:W-:Y:S01]  /*11bd0*/  FMUL.FTZ R16, R16, UR21 ;  /* 0x0000001510107c20 */ /* 0x000fe20008410000 */
[----:B------:R-:W-:Y:S01]  /*11be0*/  FMUL.FTZ R10, R10, UR21 ;  /* 0x000000150a0a7c20 */ /* 0x000fe20008410000 */
[-C--:B------:R-:W-:Y:S03]  /*11bf0*/  HMMA.16816.F32 R28, R176, R174.reuse, R28 ;  /* 0x000000aeb01c723c */ /* 0x080fe6000000181c */
[----:B------:R-:W-:Y:S01]  /*11c00*/  MUFU.TANH R134, R13 ;  /* 0x0000000d00867308 */ /* 0x000fe20000002400 */
[----:B------:R-:W-:Y:S01]  /*11c10*/  FMUL.FTZ R9, R9, UR21 ;  /* 0x0000001509097c20 */ /* 0x000fe20008410000 */
        /* <DEDUP_REMOVED lines=9> */
[----:B------:R2:W3:Y:S01]  /*11cb0*/  MUFU.TANH R13, R16 ;  /* 0x00000010000d7308 */ /* 0x0004e20000002400 */
[----:B------:R-:W-:Y:S01]  /*11cc0*/  FMUL.FTZ R14, R14, UR21 ;  /* 0x000000150e0e7c20 */ /* 0x000fe20008410000 */
[----:B------:R-:W-:Y:S08]  /*11cd0*/  FMUL.FTZ R25, R25, UR21 ;  /* 0x0000001519197c20 */ /* 0x000ff00008410000 */
[----:B------:R-:W4:Y:S01]  /*11ce0*/  MUFU.TANH R5, R5 ;  /* 0x0000000500057308 */ /* 0x000f220000002400 */
[----:B-1----:R-:W-:Y:S02]  /*11cf0*/  FSEL R11, R133, -INF , !P5 ;  /* 0xff800000850b7808 */ /* 0x002fe40006800000 */
[C---:B------:R-:W-:Y:S01]  /*11d00*/  ISETP.GE.AND P5, PT, R2.reuse, R228, PT ;  /* 0x000000e40200720c */ /* 0x040fe20003fa6270 */
[----:B------:R-:W-:Y:S03]  /*11d10*/  FMUL.FTZ R35, R35, UR21 ;  /* 0x0000001523237c20 */ /* 0x000fe60008410000 */
[----:B------:R-:W-:Y:S03]  /*11d20*/  ISETP.GE.OR P5, PT, R2, R232, !P5 ;  /* 0x000000e80200720c */ /* 0x000fe60006fa6670 */
[----:B------:R-:W1:Y:S01]  /*11d30*/  MUFU.TANH R7, R7 ;  /* 0x0000000700077308 */ /* 0x000e620000002400 */
[----:B--2---:R-:W-:Y:S01]  /*11d40*/  FMUL.FTZ R16, R19, UR21 ;  /* 0x0000001513107c20 */ /* 0x004fe20008410000 */
[----:B---3--:R-:W-:Y:S08]  /*11d50*/  FSEL R13, R13, -INF , !P5 ;  /* 0xff8000000d0d7808 */ /* 0x008ff00006800000 */
[----:B------:R2:W-:Y:S01]  /*11d60*/  MUFU.TANH R137, R12 ;  /* 0x0000000c00897308 */ /* 0x0005e20000002400 */
[----:B----4-:R-:W-:Y:S01]  /*11d70*/  FSEL R133, R5, -INF , !P6 ;  /* 0xff80000005857808 */ /* 0x010fe20007000000 */
[----:B------:R-:W-:Y:S01]  /*11d80*/  VIADD R5, R0, 0x10 ;  /* 0x0000001000057836 */ /* 0x000fe20000000000 */
[C---:B------:R-:W-:Y:S04]  /*11d90*/  ISETP.GE.AND P6, PT, R2.reuse, R230, PT ;  /* 0x000000e60200720c */ /* 0x040fe80003fc6270 */
[C---:B------:R-:W-:Y:S03]  /*11da0*/  ISETP.GE.OR P6, PT, R2.reuse, R234, !P6 ;  /* 0x000000ea0200720c */ /* 0x040fe600077c6670 */
[----:B------:R-:W3:Y:S01]  /*11db0*/  MUFU.TANH R8, R8 ;  /* 0x0000000800087308 */ /* 0x000ee20000002400 */
[----:B-1----:R-:W-:Y:S02]  /*11dc0*/  FSEL R19, R7, -INF , !P2 ;  /* 0xff80000007137808 */ /* 0x002fe40005000000 */
[C---:B------:R-:W-:Y:S02]  /*11dd0*/  ISETP.GE.AND P2, PT, R2.reuse, R229, PT ;  /* 0x000000e50200720c */ /* 0x040fe40003f46270 */
[----:B------:R-:W-:Y:S02]  /*11de0*/  FMNMX.FTZ R7, R11, R3, !PT ;  /* 0x000000030b077209 */ /* 0x000fe40007810000 */
[----:B------:R-:W-:Y:S03]  /*11df0*/  ISETP.GE.OR P2, PT, R2, R233, !P2 ;  /* 0x000000e90200720c */ /* 0x000fe60005746670 */
[----:B------:R3:W-:Y:S01]  /*11e00*/  MUFU.TANH R180, R10 ;  /* 0x0000000a00b47308 */ /* 0x0007e20000002400 */
[----:B--2---:R-:W-:Y:S01]  /*11e10*/  FSEL R12, R6, -INF , !P1 ;  /* 0xff800000060c7808 */ /* 0x004fe20004800000 */
[----:B------:R-:W-:Y:S01]  /*11e20*/  FMUL.FTZ R6, R32, UR21 ;  /* 0x0000001520067c20 */ /* 0x000fe20008410000 */
[C---:B------:R-:W-:Y:S02]  /*11e30*/  ISETP.GE.AND P1, PT, R2.reuse, R227, PT ;  /* 0x000000e30200720c */ /* 0x040fe40003f26270 */
[----:B------:R-:W-:Y:S02]  /*11e40*/  FMNMX.FTZ R7, R133, R7, !PT ;  /* 0x0000000785077209 */ /* 0x000fe40007810000 */
[----:B------:R-:W-:Y:S03]  /*11e50*/  ISETP.GE.OR P1, PT, R2, R231, !P1 ;  /* 0x000000e70200720c */ /* 0x000fe60004f26670 */
[----:B------:R-:W1:Y:S01]  /*11e60*/  MUFU.TANH R9, R9 ;  /* 0x0000000900097308 */ /* 0x000e620000002400 */
[----:B------:R-:W-:Y:S01]  /*11e70*/  VIADD R2, R0, 0x9 ;  /* 0x0000000900027836 */ /* 0x000fe20000000000 */
[----:B------:R-:W-:Y:S04]  /*11e80*/  FMNMX.FTZ R136, R13, R7, !PT ;  /* 0x000000070d887209 */ /* 0x000fe80007810000 */
[----:B------:R-:W-:Y:S04]  /*11e90*/  ISETP.GE.AND P5, PT, R2, R230, PT ;  /* 0x000000e60200720c */ /* 0x000fe80003fa6270 */
[----:B------:R-:W-:Y:S01]  /*11ea0*/  MUFU.TANH R4, R18 ;  /* 0x0000001200047308 */ /* 0x000fe20000002400 */
[----:B---3--:R-:W-:Y:S01]  /*11eb0*/  FSEL R10, R8, -INF , !P0 ;  /* 0xff800000080a7808 */ /* 0x008fe20004000000 */
[----:B------:R-:W-:Y:S01]  /*11ec0*/  FMUL.FTZ R8, R34, UR21 ;  /* 0x0000001522087c20 */ /* 0x000fe20008410000 */
[C---:B------:R-:W-:Y:S02]  /*11ed0*/  ISETP.GE.AND P0, PT, R2.reuse, R228, PT ;  /* 0x000000e40200720c */ /* 0x040fe40003f06270 */
[C---:B------:R-:W-:Y:S02]  /*11ee0*/  ISETP.GE.OR P5, PT, R2.reuse, R234, !P5 ;  /* 0x000000ea0200720c */ /* 0x040fe40006fa6670 */
[C---:B------:R-:W-:Y:S03]  /*11ef0*/  ISETP.GE.OR P0, PT, R2.reuse, R232, !P0 ;  /* 0x000000e80200720c */ /* 0x040fe60004706670 */
[----:B------:R1:W-:Y:S10]  /*11f00*/  MUFU.TANH R189, R20 ;  /* 0x0000001400bd7308 */ /* 0x0003f40000002400 */
[----:B------:R-:W2:Y:S10]  /*11f10*/  MUFU.TANH R18, R17 ;  /* 0x0000001100127308 */ /* 0x000eb40000002400 */
[----:B------:R-:W3:Y:S01]  /*11f20*/  MUFU.TANH R16, R16 ;  /* 0x0000001000107308 */ /* 0x000ee20000002400 */
[----:B-1----:R-:W-:Y:S01]  /*11f30*/  FSEL R20, R9, -INF , !P4 ;  /* 0xff80000009147808 */ /* 0x002fe20006000000 */
[----:B------:R-:W-:Y:S01]  /*11f40*/  FMUL.FTZ R9, R33, UR21 ;  /* 0x0000001521097c20 */ /* 0x000fe20008410000 */
[C---:B------:R-:W-:Y:S04]  /*11f50*/  ISETP.GE.AND P4, PT, R2.reuse, R227, PT ;  /* 0x000000e30200720c */ /* 0x040fe80003f86270 */
[----:B------:R-:W-:Y:S03]  /*11f60*/  ISETP.GE.OR P4, PT, R2, R231, !P4 ;  /* 0x000000e70200720c */ /* 0x000fe60006786670 */
[----:B------:R-:W1:Y:S01]  /*11f70*/  MUFU.TANH R22, R22 ;  /* 0x0000001600167308 */ /* 0x000e620000002400 */
[----:B--2---:R-:W-:Y:S02]  /*11f80*/  FSEL R18, R18, -INF , !P0 ;  /* 0xff80000012127808 */ /* 0x004fe40004000000 */
[C---:B------:R-:W-:Y:S02]  /*11f90*/  ISETP.GE.AND P0, PT, R5.reuse, R228, PT ;  /* 0x000000e40500720c */ /* 0x040fe40003f06270 */
[----:B------:R-:W-:Y:S01]  /*11fa0*/  FSEL R17, R4, -INF , !P1 ;  /* 0xff80000004117808 */ /* 0x000fe20004800000 */
[----:B------:R-:W-:Y:S01]  /*11fb0*/  VIADD R4, R0, 0x11 ;  /* 0x0000001100047836 */ /* 0x000fe20000000000 */
[C---:B------:R-:W-:Y:S03]  /*11fc0*/  ISETP.GE.OR P0, PT, R5.reuse, R232, !P0 ;  /* 0x000000e80500720c */ /* 0x040fe60004706670 */
[----:B------:R-:W2:Y:S01]  /*11fd0*/  MUFU.TANH R190, R21 ;  /* 0x0000001500be7308 */ /* 0x000ea20000002400 */
[----:B---3--:R-:W-:Y:S02]  /*11fe0*/  FSEL R16, R16, -INF , !P4 ;  /* 0xff80000010107808 */ /* 0x008fe40006000000 */
[----:B------:R-:W-:Y:S02]  /*11ff0*/  ISETP.GE.AND P1, PT, R2, R229, PT ;  /* 0x000000e50200720c */ /* 0x000fe40003f26270 */
[----:B------:R-:W-:Y:S02]  /*12000*/  ISETP.GE.AND P4, PT, R5, R227, PT ;  /* 0x000000e30500720c */ /* 0x000fe40003f86270 */
[----:B------:R-:W-:Y:S03]  /*12010*/  FSEL R189, R189, -INF , !P0 ;  /* 0xff800000bdbd7808 */ /* 0x000fe60004000000 */
[----:B------:R-:W3:Y:S01]  /*12020*/  MUFU.TANH R192, R23 ;  /* 0x0000001700c07308 */ /* 0x000ee20000002400 */
[----:B------:R-:W-:Y:S02]  /*12030*/  ISETP.GE.AND P0, PT, R4, R228, PT ;  /* 0x000000e40400720c */ /* 0x000fe40003f06270 */
[----:B------:R-:W-:Y:S01]  /*12040*/  ISETP.GE.OR P1, PT, R2, R233, !P1 ;  /* 0x000000e90200720c */ /* 0x000fe20004f26670 */
[----:B------:R-:W-:Y:S01]  /*12050*/  VIADD R2, R0, 0x18 ;  /* 0x0000001800027836 */ /* 0x000fe20000000000 */
[----:B------:R-:W-:Y:S02]  /*12060*/  ISETP.GE.OR P4, PT, R5, R231, !P4 ;  /* 0x000000e70500720c */ /* 0x000fe40006786670 */
[----:B------:R-:W-:Y:S03]  /*12070*/  ISETP.GE.OR P0, PT, R4, R232, !P0 ;  /* 0x000000e80400720c */ /* 0x000fe60004706670 */
[----:B------:R-:W4:Y:S01]  /*12080*/  MUFU.TANH R6, R6 ;  /* 0x0000000600067308 */ /* 0x000f220000002400 */
[----:B-1----:R-:W-:Y:S02]  /*12090*/  FSEL R191, R22, -INF , !P4 ;  /* 0xff80000016bf7808 */ /* 0x002fe40006000000 */
[----:B------:R-:W-:Y:S02]  /*120a0*/  ISETP.GE.AND P4, PT, R4, R227, PT ;  /* 0x000000e30400720c */ /* 0x000fe40003f86270 */
[----:B--2---:R-:W-:Y:S02]  /*120b0*/  FSEL R190, R190, -INF , !P0 ;  /* 0xff800000bebe7808 */ /* 0x004fe40004000000 */
[----:B------:R-:W-:Y:S03]  /*120c0*/  ISETP.GE.AND P0, PT, R2, R228, PT ;  /* 0x000000e40200720c */ /* 0x000fe60003f06270 */
[----:B------:R-:W1:Y:S01]  /*120d0*/  MUFU.TANH R8, R8 ;  /* 0x0000000800087308 */ /* 0x000e620000002400 */
[----:B------:R-:W-:Y:S02]  /*120e0*/  ISETP.GE.OR P4, PT, R4, R231, !P4 ;  /* 0x000000e70400720c */ /* 0x000fe40006786670 */
[----:B------:R-:W-:Y:S02]  /*120f0*/  ISETP.GE.OR P0, PT, R2, R232, !P0 ;  /* 0x000000e80200720c */ /* 0x000fe40004706670 */
[----:B---3--:R-:W-:Y:S02]  /*12100*/  FSEL R192, R192, -INF , !P4 ;  /* 0xff800000c0c07808 */ /* 0x008fe40006000000 */
[----:B------:R-:W-:Y:S03]  /*12110*/  ISETP.GE.AND P4, PT, R0, R229, PT ;  /* 0x000000e50000720c */ /* 0x000fe60003f86270 */
[----:B------:R2:W-:Y:S01]  /*12120*/  MUFU.TANH R21, R15 ;  /* 0x0000000f00157308 */ /* 0x0005e20000002400 */
[----:B----4-:R-:W-:Y:S02]  /*12130*/  FSEL R196, R6, -INF , !P0 ;  /* 0xff80000006c47808 */ /* 0x010fe40004000000 */
[----:B------:R-:W-:Y:S02]  /*12140*/  ISETP.GE.AND P0, PT, R2, R227, PT ;  /* 0x000000e30200720c */ /* 0x000fe40003f06270 */
[C---:B------:R-:W-:Y:S01]  /*12150*/  ISETP.GE.OR P4, PT, R0.reuse, R233, !P4 ;  /* 0x000000e90000720c */ /* 0x040fe20006786670 */
[----:B------:R-:W-:Y:S01]  /*12160*/  VIADD R0, R0, 0x19 ;  /* 0x0000001900007836 */ /* 0x000fe20000000000 */
[----:B------:R-:W-:Y:S03]  /*12170*/  ISETP.GE.OR P0, PT, R2, R231, !P0 ;  /* 0x000000e70200720c */ /* 0x000fe60004706670 */
[----:B------:R-:W3:Y:S01]  /*12180*/  MUFU.TANH R9, R9 ;  /* 0x0000000900097308 */ /* 0x000ee20000002400 */
[----:B------:R-:W-:Y:S02]  /*12190*/  FMNMX.FTZ R6, R12, R132, !PT ;  /* 0x000000840c067209 */ /* 0x000fe40007810000 */
[----:B-1----:R-:W-:Y:S02]  /*121a0*/  FSEL R197, R8, -INF , !P0 ;  /* 0xff80000008c57808 */ /* 0x002fe40004000000 */
[C---:B------:R-:W-:Y:S02]  /*121b0*/  ISETP.GE.AND P0, PT, R0.reuse, R228, PT ;  /* 0x000000e40000720c */ /* 0x040fe40003f06270 */
[----:B------:R-:W-:Y:S03]  /*121c0*/  FMNMX.FTZ R6, R19, R6, !PT ;  /* 0x0000000613067209 */ /* 0x000fe60007810000 */
[----:B------:R-:W1:Y:S01]  /*121d0*/  MUFU.TANH R35, R35 ;  /* 0x0000002300237308 */ /* 0x000e620000002400 */
[----:B------:R-:W-:Y:S01]  /*121e0*/  ISETP.GE.OR P0, PT, R0, R232, !P0 ;  /* 0x000000e80000720c */ /* 0x000fe20004706670 */
[----:B--2---:R-:W-:Y:S01]  /*121f0*/  FMUL.FTZ R15, R24, UR21 ;  /* 0x00000015180f7c20 */ /* 0x004fe20008410000 */
[----:B------:R-:W-:Y:S02]  /*12200*/  FMNMX.FTZ R6, R17, R6, !PT ;  /* 0x0000000611067209 */ /* 0x000fe40007810000 */
[----:B------:R-:W-:Y:S02]  /*12210*/  FMNMX.FTZ R136, R18, R136, !PT ;  /* 0x0000008812887209 */ /* 0x000fe40007810000 */
[----:B------:R-:W-:Y:S03]  /*12220*/  FMNMX.FTZ R6, R16, R6, !PT ;  /* 0x0000000610067209 */ /* 0x000fe60007810000 */
[----:B------:R2:W4:Y:S01]  /*12230*/  MUFU.TANH R22, R14 ;  /* 0x0000000e00167308 */ /* 0x0005220000002400 */
[----:B---3--:R-:W-:Y:S02]  /*12240*/  FSEL R194, R9, -INF , !P0 ;  /* 0xff80000009c27808 */ /* 0x008fe40004000000 */
[C---:B------:R-:W-:Y:S02]  /*12250*/  ISETP.GE.AND P0, PT, R0.reuse, R227, PT ;  /* 0x000000e30000720c */ /* 0x040fe40003f06270 */
[----:B------:R-:W-:Y:S02]  /*12260*/  FMNMX.FTZ R136, R189, R136, !PT ;  /* 0x00000088bd887209 */ /* 0x000fe40007810000 */
[----:B------:R-:W-:Y:S03]  /*12270*/  ISETP.GE.OR P0, PT, R0, R231, !P0 ;  /* 0x000000e70000720c */ /* 0x000fe60004706670 */
[----:B------:R-:W3:Y:S01]  /*12280*/  MUFU.TANH R15, R15 ;  /* 0x0000000f000f7308 */ /* 0x000ee20000002400 */
[----:B------:R-:W-:Y:S02]  /*12290*/  FMNMX.FTZ R6, R191, R6, !PT ;  /* 0x00000006bf067209 */ /* 0x000fe40007810000 */
[----:B-1----:R-:W-:Y:S02]  /*122a0*/  FSEL R195, R35, -INF , !P0 ;  /* 0xff80000023c37808 */ /* 0x002fe40004000000 */
[----:B------:R-:W-:Y:S02]  /*122b0*/  PLOP3.LUT P0, PT, PT, PT, UP0, 0x80, 0x0 ;  /* 0x000000000000781c */ /* 0x000fe40003f0f008 */
[----:B------:R-:W-:Y:S02]  /*122c0*/  FMNMX.FTZ R136, R190, R136, !PT ;  /* 0x00000088be887209 */ /* 0x000fe40007810000 */
[----:B------:R-:W-:Y:S02]  /*122d0*/  FMNMX.FTZ R6, R192, R6, !PT ;  /* 0x00000006c0067209 */ /* 0x000fe40007810000 */
[----:B------:R-:W-:Y:S02]  /*122e0*/  FMNMX.FTZ R136, R196, R136, !PT ;  /* 0x00000088c4887209 */ /* 0x000fe40007810000 */
[----:B------:R-:W-:Y:S02]  /*122f0*/  FMNMX.FTZ R6, R197, R6, !PT ;  /* 0x00000006c5067209 */ /* 0x000fe40007810000 */
[----:B------:R-:W-:Y:S02]  /*12300*/  FMNMX.FTZ R136, R194, R136, !PT ;  /* 0x00000088c2887209 */ /* 0x000fe40007810000 */
[----:B------:R-:W-:Y:S01]  /*12310*/  FMNMX.FTZ R135, R195, R6, !PT ;  /* 0x00000006c3877209 */ /* 0x000fe20007810000 */
[----:B--234-:R-:W-:Y:S06]  /*12320*/  @P0 BRA `(.L_x_2384) ;  /* 0xffffffec00680947 */ /* 0x01cfec000383ffff */
.L_x_2383:
[----:B------:R-:W2:Y:S01]  /*12330*/  SHFL.BFLY PT, R14, R136, 0x2, 0x1f ;  /* 0x0c401f00880e7f89 */ /* 0x000ea200000e0000 */
[-C--:B------:R-:W-:Y:S01]  /*12340*/  ISETP.GE.AND P0, PT, R5, R230.reuse, PT ;  /* 0x000000e60500720c */ /* 0x080fe20003f06270 */
[----:B------:R-:W-:Y:S01]  /*12350*/  FMUL.FTZ R28, R28, UR21 ;  /* 0x000000151c1c7c20 */ /* 0x000fe20008410000 */
[----:B-1----:R-:W-:Y:S05]  /*12360*/  FSEL R8, R137, -INF , !P6 ;  /* 0xff80000089087808 */ /* 0x002fea0007000000 */
[----:B------:R-:W1:Y:S01]  /*12370*/  SHFL.BFLY PT, R6, R135, 0x2, 0x1f ;  /* 0x0c401f0087067f89 */ /* 0x000e6200000e0000 */
[----:B------:R-:W-:Y:S01]  /*12380*/  FSEL R9, R134, -INF , !P5 ;  /* 0xff80000086097808 */ /* 0x000fe20006800000 */
[----:B------:R-:W3:Y:S01]  /*12390*/  MUFU.TANH R25, R25 ;  /* 0x0000001900197308 */ /* 0x000ee20000002400 */
[----:B------:R-:W-:Y:S01]  /*123a0*/  ISETP.GE.AND P6, PT, R4, R230, PT ;  /* 0x000000e60400720c */ /* 0x000fe20003fc6270 */
[----:B------:R-:W-:Y:S01]  /*123b0*/  FMUL.FTZ R26, R26, UR21 ;  /* 0x000000151a1a7c20 */ /* 0x000fe20008410000 */
[C---:B------:R-:W-:Y:S01]  /*123c0*/  ISETP.GE.AND P5, PT, R4.reuse, R229, PT ;  /* 0x000000e50400720c */ /* 0x040fe20003fa6270 */
[----:B------:R-:W-:Y:S01]  /*123d0*/  FMUL.FTZ R29, R29, UR21 ;  /* 0x000000151d1d7c20 */ /* 0x000fe20008410000 */
[-C--:B------:R-:W-:Y:S01]  /*123e0*/  ISETP.GE.OR P0, PT, R5, R234.reuse, !P0 ;  /* 0x000000ea0500720c */ /* 0x080fe20004706670 */
[----:B------:R-:W-:Y:S01]  /*123f0*/  FMUL.FTZ R27, R27, UR21 ;  /* 0x000000151b1b7c20 */ /* 0x000fe20008410000 */
[C---:B------:R-:W-:Y:S03]  /*12400*/  ISETP.GE.OR P6, PT, R4.reuse, R234, !P6 ;  /* 0x000000ea0400720c */ /* 0x040fe600077c6670 */
[----:B------:R-:W4:Y:S01]  /*12410*/  MUFU.TANH R28, R28 ;  /* 0x0000001c001c7308 */ /* 0x000f220000002400 */
[----:B------:R-:W-:Y:S01]  /*12420*/  ISETP.GE.OR P5, PT, R4, R233, !P5 ;  /* 0x000000e90400720c */ /* 0x000fe20006fa6670 */
[----:B------:R-:W-:Y:S01]  /*12430*/  FMUL.FTZ R30, R30, UR21 ;  /* 0x000000151e1e7c20 */ /* 0x000fe20008410000 */
[----:B------:R-:W-:Y:S01]  /*12440*/  FSEL R193, R15, -INF , !P0 ;  /* 0xff8000000fc17808 */ /* 0x000fe20004000000 */
[----:B------:R-:W-:Y:S01]  /*12450*/  FMUL.FTZ R31, R31, UR21 ;  /* 0x000000151f1f7c20 */ /* 0x000fe20008410000 */
[----:B------:R-:W-:Y:S01]  /*12460*/  FMNMX.FTZ R4, R10, R138, !PT ;  /* 0x0000008a0a047209 */ /* 0x000fe20007810000 */
[----:B------:R-:W-:Y:S01]  /*12470*/  LDSM.16.MT88.4 R184, [R215+0xa000] ;  /* 0x00a00000d7b8783b */ /* 0x000fe20000004200 */
[----:B------:R-:W-:Y:S03]  /*12480*/  FSEL R7, R180, -INF , !P4 ;  /* 0xff800000b4077808 */ /* 0x000fe60006000000 */
[----:B------:R-:W5:Y:S01]  /*12490*/  MUFU.TANH R26, R26 ;  /* 0x0000001a001a7308 */ /* 0x000f620000002400 */
[----:B------:R-:W-:Y:S01]  /*124a0*/  FMNMX.FTZ R4, R20, R4, !PT ;  /* 0x0000000414047209 */ /* 0x000fe20007810000 */
[----:B------:R-:W-:Y:S01]  /*124b0*/  UISETP.GT.AND UP0, UPT, UR23, UR12, UPT ;  /* 0x0000000c1700728c */ /* 0x000fe2000bf04270 */
[C---:B------:R-:W-:Y:S01]  /*124c0*/  ISETP.GE.AND P4, PT, R5.reuse, R229, PT ;  /* 0x000000e50500720c */ /* 0x040fe20003f86270 */
[----:B------:R-:W-:Y:S01]  /*124d0*/  UMOV UR22, UR23 ;  /* 0x0000001700167c82 */ /* 0x000fe20008000000 */
[----:B------:R-:W-:Y:S02]  /*124e0*/  FMNMX.FTZ R4, R8, R4, !PT ;  /* 0x0000000408047209 */ /* 0x000fe40007810000 */
[----:B------:R-:W-:Y:S03]  /*124f0*/  ISETP.GE.OR P4, PT, R5, R233, !P4 ;  /* 0x000000e90500720c */ /* 0x000fe60006786670 */
[----:B------:R-:W5:Y:S01]  /*12500*/  MUFU.TANH R29, R29 ;  /* 0x0000001d001d7308 */ /* 0x000f620000002400 */
[----:B------:R-:W-:Y:S02]  /*12510*/  FSEL R5, R181, -INF , !P3 ;  /* 0xff800000b5057808 */ /* 0x000fe40005800000 */
[----:B------:R-:W-:Y:S02]  /*12520*/  ISETP.GE.AND P0, PT, R2, R230, PT ;  /* 0x000000e60200720c */ /* 0x000fe40003f06270 */
[----:B------:R-:W-:Y:S02]  /*12530*/  FMNMX.FTZ R134, R9, R4, !PT ;  /* 0x0000000409867209 */ /* 0x000fe40007810000 */
[----:B------:R-:W-:Y:S03]  /*12540*/  FSEL R4, R22, -INF , !P2 ;  /* 0xff80000016047808 */ /* 0x000fe60005000000 */
[----:B------:R-:W5:Y:S01]  /*12550*/  MUFU.TANH R27, R27 ;  /* 0x0000001b001b7308 */ /* 0x000f620000002400 */
[----:B------:R-:W-:Y:S02]  /*12560*/  FMNMX.FTZ R134, R193, R134, !PT ;  /* 0x00000086c1867209 */ /* 0x000fe40007810000 */
[----:B------:R-:W-:Y:S07]  /*12570*/  ISETP.GE.OR P0, PT, R2, R234, !P0 ;  /* 0x000000ea0200720c */ /* 0x000fee0004706670 */
[----:B------:R-:W5:Y:S10]  /*12580*/  MUFU.TANH R30, R30 ;  /* 0x0000001e001e7308 */ /* 0x000f740000002400 */
[----:B------:R-:W5:Y:S01]  /*12590*/  MUFU.TANH R31, R31 ;  /* 0x0000001f001f7308 */ /* 0x000f620000002400 */
[----:B--2---:R-:W-:Y:S02]  /*125a0*/  FMNMX.FTZ R136, R136, R14, !PT ;  /* 0x0000000e88887209 */ /* 0x004fe40007810000 */
[----:B------:R-:W-:Y:S02]  /*125b0*/  FMNMX.FTZ R14, R7, R139, !PT ;  /* 0x0000008b070e7209 */ /* 0x000fe40007810000 */
[----:B---3--:R-:W-:Y:S01]  /*125c0*/  FSEL R201, R25, -INF , !P6 ;  /* 0xff80000019c97808 */ /* 0x008fe20007000000 */
[----:B------:R-:W2:Y:S01]  /*125d0*/  SHFL.BFLY PT, R15, R136, 0x1, 0x1f ;  /* 0x0c201f00880f7f89 */ /* 0x000ea200000e0000 */
[----:B------:R-:W-:Y:S02]  /*125e0*/  FMNMX.FTZ R14, R5, R14, !PT ;  /* 0x0000000e050e7209 */ /* 0x000fe40007810000 */
[----:B------:R-:W-:Y:S02]  /*125f0*/  ISETP.GE.AND P6, PT, R0, R230, PT ;  /* 0x000000e60000720c */ /* 0x000fe40003fc6270 */
[----:B-1----:R-:W-:Y:S02]  /*12600*/  FMNMX.FTZ R135, R135, R6, !PT ;  /* 0x0000000687877209 */ /* 0x002fe40007810000 */
[----:B------:R-:W-:Y:S02]  /*12610*/  FSEL R6, R21, -INF , !P1 ;  /* 0xff80000015067808 */ /* 0x000fe40004800000 */
[----:B------:R-:W-:Y:S01]  /*12620*/  FMNMX.FTZ R14, R4, R14, !PT ;  /* 0x0000000e040e7209 */ /* 0x000fe20007810000 */
[----:B------:R-:W1:Y:S01]  /*12630*/  SHFL.BFLY PT, R21, R135, 0x1, 0x1f ;  /* 0x0c201f0087157f89 */ /* 0x000e6200000e0000 */
[----:B----4-:R-:W-:Y:S02]  /*12640*/  FSEL R198, R28, -INF , !P0 ;  /* 0xff8000001cc67808 */ /* 0x010fe40004000000 */
[----:B------:R-:W-:Y:S02]  /*12650*/  FMNMX.FTZ R134, R201, R134, !PT ;  /* 0x00000086c9867209 */ /* 0x000fe40007810000 */
[----:B------:R-:W-:Y:S02]  /*12660*/  ISETP.GE.OR P6, PT, R0, R234, !P6 ;  /* 0x000000ea0000720c */ /* 0x000fe400077c6670 */
[-C--:B------:R-:W-:Y:S02]  /*12670*/  ISETP.GE.AND P0, PT, R2, R229.reuse, PT ;  /* 0x000000e50200720c */ /* 0x080fe40003f06270 */
[----:B-----5:R-:W-:Y:S02]  /*12680*/  FSEL R200, R26, -INF , !P4 ;  /* 0xff8000001ac87808 */ /* 0x020fe40006000000 */
[----:B------:R-:W-:Y:S02]  /*12690*/  FMNMX.FTZ R14, R6, R14, !PT ;  /* 0x0000000e060e7209 */ /* 0x000fe40007810000 */
[----:B------:R-:W-:Y:S02]  /*126a0*/  FSEL R199, R29, -INF , !P6 ;  /* 0xff8000001dc77808 */ /* 0x000fe40007000000 */
[----:B------:R-:W-:Y:S02]  /*126b0*/  FMNMX.FTZ R134, R198, R134, !PT ;  /* 0x00000086c6867209 */ /* 0x000fe40007810000 */
[----:B------:R-:W-:Y:S02]  /*126c0*/  ISETP.GE.AND P1, PT, R0, R229, PT ;  /* 0x000000e50000720c */ /* 0x000fe40003f26270 */
[----:B------:R-:W-:Y:S02]  /*126d0*/  ISETP.GE.OR P0, PT, R2, R233, !P0 ;  /* 0x000000e90200720c */ /* 0x000fe40004706670 */
[----:B--2---:R-:W-:Y:S02]  /*126e0*/  FMNMX.FTZ R136, R136, R15, !PT ;  /* 0x0000000f88887209 */ /* 0x004fe40007810000 */
[----:B------:R-:W-:Y:S02]  /*126f0*/  FSEL R202, R27, -INF , !P5 ;  /* 0xff8000001bca7808 */ /* 0x000fe40006800000 */
[----:B------:R-:W-:Y:S01]  /*12700*/  FMNMX.FTZ R2, R200, R14, !PT ;  /* 0x0000000ec8027209 */ /* 0x000fe20007810000 */
[----:B------:R-:W-:Y:S01]  /*12710*/  FMUL.FTZ R173, R136, UR4 ;  /* 0x0000000488ad7c20 */ /* 0x000fe20008410000 */
[----:B------:R-:W-:Y:S02]  /*12720*/  FMNMX.FTZ R134, R199, R134, !PT ;  /* 0x00000086c7867209 */ /* 0x000fe40007810000 */
[----:B------:R-:W-:Y:S02]  /*12730*/  ISETP.GE.OR P1, PT, R0, R233, !P1 ;  /* 0x000000e90000720c */ /* 0x000fe40004f26670 */
[----:B------:R-:W-:Y:S01]  /*12740*/  FSEL R203, R30, -INF , !P0 ;  /* 0xff8000001ecb7808 */ /* 0x000fe20004000000 */
[----:B------:R-:W2:Y:S01]  /*12750*/  SHFL.BFLY PT, R22, R134, 0x2, 0x1f ;  /* 0x0c401f0086167f89 */ /* 0x000ea200000e0000 */
[----:B------:R-:W-:Y:S02]  /*12760*/  FMNMX.FTZ R0, R202, R2, !PT ;  /* 0x00000002ca007209 */ /* 0x000fe40007810000 */
[----:B------:R-:W-:Y:S02]  /*12770*/  FSETP.NEU.FTZ.AND P3, PT, R136, -INF , PT ;  /* 0xff8000008800780b */ /* 0x000fe40003f7d000 */
[----:B------:R-:W-:Y:S02]  /*12780*/  FMNMX.FTZ R0, R203, R0, !PT ;  /* 0x00000000cb007209 */ /* 0x000fe40007810000 */
[----:B------:R-:W-:Y:S02]  /*12790*/  FSEL R172, R31, -INF , !P1 ;  /* 0xff8000001fac7808 */ /* 0x000fe40004800000 */
[----:B------:R-:W-:Y:S02]  /*127a0*/  FSEL R173, R173, RZ, P3 ;  /* 0x000000ffadad7208 */ /* 0x000fe40001800000 */
[----:B------:R-:W-:Y:S02]  /*127b0*/  FMNMX.FTZ R0, R172, R0, !PT ;  /* 0x00000000ac007209 */ /* 0x000fe40007810000 */
[----:B-1----:R-:W-:Y:S01]  /*127c0*/  FMNMX.FTZ R135, R135, R21, !PT ;  /* 0x0000001587877209 */ /* 0x002fe20007810000 */
[--C-:B------:R-:W-:Y:S01]  /*127d0*/  FFMA.FTZ R11, R11, UR4, -R173.reuse ;  /* 0x000000040b0b7c23 */ /* 0x100fe200080108ad */
[--C-:B------:R-:W-:Y:S01]  /*127e0*/  FFMA.FTZ R133, R133, UR4, -R173.reuse ;  /* 0x0000000485857c23 */ /* 0x100fe200080108ad */
[----:B------:R-:W1:Y:S01]  /*127f0*/  SHFL.BFLY PT, R2, R0, 0x2, 0x1f ;  /* 0x0c401f0000027f89 */ /* 0x000e6200000e0000 */
[C---:B------:R-:W-:Y:S01]  /*12800*/  FSETP.NEU.FTZ.AND P2, PT, R135.reuse, -INF , PT ;  /* 0xff8000008700780b */ /* 0x040fe20003f5d000 */
[----:B------:R3:W-:Y:S01]  /*12810*/  MUFU.EX2 R34, R11 ;  /* 0x0000000b00227308 */ /* 0x0007e20000000800 */
[----:B------:R-:W-:Y:S01]  /*12820*/  FMUL.FTZ R174, R135, UR4 ;  /* 0x0000000487ae7c20 */ /* 0x000fe20008410000 */
[--C-:B------:R-:W-:Y:S01]  /*12830*/  FFMA.FTZ R13, R13, UR4, -R173.reuse ;  /* 0x000000040d0d7c23 */ /* 0x100fe200080108ad */
[----:B------:R-:W-:Y:S01]  /*12840*/  FFMA.FTZ R18, R18, UR4, -R173 ;  /* 0x0000000412127c23 */ /* 0x000fe200080108ad */
[----:B--2---:R-:W-:Y:S06]  /*12850*/  FMNMX.FTZ R134, R134, R22, !PT ;  /* 0x0000001686867209 */ /* 0x004fec0007810000 */
[----:B------:R-:W2:Y:S01]  /*12860*/  MUFU.EX2 R35, R133 ;  /* 0x0000008500237308 */ /* 0x000ea20000000800 */
[----:B------:R-:W-:Y:S05]  /*12870*/  FSEL R174, R174, RZ, P2 ;  /* 0x000000ffaeae7208 */ /* 0x000fea0001000000 */
[--C-:B------:R-:W-:Y:S01]  /*12880*/  FFMA.FTZ R12, R12, UR4, -R174.reuse ;  /* 0x000000040c0c7c23 */ /* 0x100fe200080108ae */
[--C-:B------:R-:W-:Y:S01]  /*12890*/  FFMA.FTZ R19, R19, UR4, -R174.reuse ;  /* 0x0000000413137c23 */ /* 0x100fe200080108ae */
[--C-:B------:R-:W-:Y:S01]  /*128a0*/  FFMA.FTZ R17, R17, UR4, -R174.reuse ;  /* 0x0000000411117c23 */ /* 0x100fe200080108ae */
[----:B---3--:R-:W3:Y:S01]  /*128b0*/  SHFL.BFLY PT, R11, R134, 0x1, 0x1f ;  /* 0x0c201f00860b7f89 */ /* 0x008ee200000e0000 */
[----:B------:R-:W-:Y:S01]  /*128c0*/  FFMA.FTZ R16, R16, UR4, -R174 ;  /* 0x0000000410107c23 */ /* 0x000fe200080108ae */
[----:B------:R-:W-:Y:S01]  /*128d0*/  MUFU.EX2 R252, R12 ;  /* 0x0000000c00fc7308 */ /* 0x000fe20000000800 */
[----:B-1----:R-:W-:Y:S02]  /*128e0*/  FMNMX.FTZ R0, R0, R2, !PT ;  /* 0x0000000200007209 */ /* 0x002fe40007810000 */
[----:B--2---:R-:W-:Y:S03]  /*128f0*/  F2FP.F16.F32.PACK_AB R176, R35, R34 ;  /* 0x0000002223b0723e */ /* 0x004fe600000000ff */
[----:B------:R-:W1:Y:S04]  /*12900*/  SHFL.BFLY PT, R2, R0, 0x1, 0x1f ;  /* 0x0c201f0000027f89 */ /* 0x000e6800000e0000 */
[----:B------:R-:W2:Y:S10]  /*12910*/  MUFU.EX2 R33, R19 ;  /* 0x0000001300217308 */ /* 0x000eb40000000800 */
[----:B------:R-:W-:Y:S01]  /*12920*/  MUFU.EX2 R24, R13 ;  /* 0x0000000d00187308 */ /* 0x000fe20000000800 */
[----:B---3--:R-:W-:Y:S09]  /*12930*/  FMNMX.FTZ R134, R134, R11, !PT ;  /* 0x0000000b86867209 */ /* 0x008ff20007810000 */
[----:B------:R-:W3:Y:S01]  /*12940*/  MUFU.EX2 R32, R18 ;  /* 0x0000001200207308 */ /* 0x000ee20000000800 */
[C---:B------:R-:W-:Y:S01]  /*12950*/  FSETP.NEU.FTZ.AND P1, PT, R134.reuse, -INF , PT ;  /* 0xff8000008600780b */ /* 0x040fe20003f3d000 */
[----:B------:R-:W-:Y:S01]  /*12960*/  FMUL.FTZ R175, R134, UR4 ;  /* 0x0000000486af7c20 */ /* 0x000fe20008410000 */
[----:B--2---:R-:W-:Y:S04]  /*12970*/  F2FP.F16.F32.PACK_AB R177, R33, R252 ;  /* 0x000000fc21b1723e */ /* 0x004fe800000000ff */
[----:B------:R-:W-:Y:S03]  /*12980*/  FSEL R175, R175, RZ, P1 ;  /* 0x000000ffafaf7208 */ /* 0x000fe60000800000 */
[----:B------:R-:W-:Y:S01]  /*12990*/  MUFU.EX2 R250, R17 ;  /* 0x0000001100fa7308 */ /* 0x000fe20000000800 */
[----:B-1----:R-:W-:Y:S02]  /*129a0*/  FMNMX.FTZ R137, R0, R2, !PT ;  /* 0x0000000200897209 */ /* 0x002fe40007810000 */
[----:B------:R-:W-:Y:S01]  /*129b0*/  FSEL R0, R136, RZ, P3 ;  /* 0x000000ff88007208 */ /* 0x000fe20001800000 */
[----:B------:R-:W-:Y:S01]  /*129c0*/  FFMA.FTZ R20, R20, UR4, -R175 ;  /* 0x0000000414147c23 */ /* 0x000fe200080108af */
[----:B------:R-:W-:Y:S01]  /*129d0*/  FSEL R2, R135, RZ, P2 ;  /* 0x000000ff87027208 */ /* 0x000fe20001000000 */
[C---:B------:R-:W-:Y:S01]  /*129e0*/  FMUL.FTZ R188, R137.reuse, UR4 ;  /* 0x0000000489bc7c20 */ /* 0x040fe20008410000 */
[----:B------:R-:W-:Y:S01]  /*129f0*/  FSETP.NEU.FTZ.AND P0, PT, R137, -INF , PT ;  /* 0xff8000008900780b */ /* 0x000fe20003f1d000 */
[----:B------:R-:W-:Y:S02]  /*12a00*/  FADD.FTZ R0, -R0, R3 ;  /* 0x0000000300007221 */ /* 0x000fe40000010100 */
[----:B------:R1:W-:Y:S01]  /*12a10*/  MUFU.EX2 R248, R20 ;  /* 0x0000001400f87308 */ /* 0x0003e20000000800 */
[----:B------:R-:W-:Y:S01]  /*12a20*/  FADD.FTZ R2, -R2, R132 ;  /* 0x0000008402027221 */ /* 0x000fe20000010100 */
[----:B------:R-:W-:Y:S01]  /*12a30*/  FSEL R188, R188, RZ, P0 ;  /* 0x000000ffbcbc7208 */ /* 0x000fe20000000000 */
[----:B------:R-:W-:Y:S01]  /*12a40*/  FMUL.FTZ R3, R0, UR4 ;  /* 0x0000000400037c20 */ /* 0x000fe20008410000 */
[----:B------:R-:W-:Y:S01]  /*12a50*/  FSEL R0, R134, RZ, P1 ;  /* 0x000000ff86007208 */ /* 0x000fe20000800000 */
[----:B------:R-:W-:Y:S01]  /*12a60*/  FMUL.FTZ R2, R2, UR4 ;  /* 0x0000000402027c20 */ /* 0x000fe20008410000 */
[--C-:B------:R-:W-:Y:S01]  /*12a70*/  FFMA.FTZ R10, R10, UR4, -R175.reuse ;  /* 0x000000040a0a7c23 */ /* 0x100fe200080108af */
[--C-:B------:R-:W-:Y:S03]  /*12a80*/  FFMA.FTZ R7, R7, UR4, -R188.reuse ;  /* 0x0000000407077c23 */ /* 0x100fe600080108bc */
[----:B------:R2:W4:Y:S01]  /*12a90*/  MUFU.EX2 R133, R3 ;  /* 0x0000000300857308 */ /* 0x0005220000000800 */
[--C-:B------:R-:W-:Y:S01]  /*12aa0*/  FFMA.FTZ R5, R5, UR4, -R188.reuse ;  /* 0x0000000405057c23 */ /* 0x100fe200080108bc */
[--C-:B------:R-:W-:Y:S01]  /*12ab0*/  FFMA.FTZ R4, R4, UR4, -R188.reuse ;  /* 0x0000000404047c23 */ /* 0x100fe200080108bc */
[--C-:B------:R-:W-:Y:S01]  /*12ac0*/  FFMA.FTZ R6, R6, UR4, -R188.reuse ;  /* 0x0000000406067c23 */ /* 0x100fe200080108bc */
[--C-:B------:R-:W-:Y:S01]  /*12ad0*/  FFMA.FTZ R8, R8, UR4, -R175.reuse ;  /* 0x0000000408087c23 */ /* 0x100fe200080108af */
[----:B------:R-:W-:Y:S01]  /*12ae0*/  FFMA.FTZ R9, R9, UR4, -R175 ;  /* 0x0000000409097c23 */ /* 0x000fe200080108af */
[----:B---3--:R-:W-:Y:S01]  /*12af0*/  F2FP.F16.F32.PACK_AB R178, R32, R24 ;  /* 0x0000001820b2723e */ /* 0x008fe200000000ff */
[----:B------:R-:W-:Y:S03]  /*12b00*/  FFMA.FTZ R172, R172, UR4, -R188 ;  /* 0x00000004acac7c23 */ /* 0x000fe600080108bc */
[----:B------:R3:W5:Y:S01]  /*12b10*/  MUFU.EX2 R132, R2 ;  /* 0x0000000200847308 */ /* 0x0007620000000800 */
[----:B-1----:R-:W1:Y:S09]  /*12b20*/  LDSM.16.MT88.4 R20, [R213+0xa000] ;  /* 0x00a00000d514783b */ /* 0x002e720000004200 */
[----:B------:R-:W5:Y:S01]  /*12b30*/  MUFU.EX2 R251, R16 ;  /* 0x0000001000fb7308 */ /* 0x000f620000000800 */
[----:B--2---:R-:W-:Y:S01]  /*12b40*/  FADD.FTZ R3, -R0, R138 ;  /* 0x0000008a00037221 */ /* 0x004fe20000010100 */
[----:B------:R-:W-:Y:S01]  /*12b50*/  FSEL R0, R137, RZ, P0 ;  /* 0x000000ff89007208 */ /* 0x000fe20000000000 */
[C---:B----4-:R-:W-:Y:S01]  /*12b60*/  FMUL.FTZ R17, R133.reuse, R153 ;  /* 0x0000009985117220 */ /* 0x050fe20000410000 */
[C---:B------:R-:W-:Y:S01]  /*12b70*/  FMUL.FTZ R36, R133.reuse, R36 ;  /* 0x0000002485247220 */ /* 0x040fe20000410000 */
[C---:B------:R-:W-:Y:S01]  /*12b80*/  FMUL.FTZ R37, R133.reuse, R37 ;  /* 0x0000002585257220 */ /* 0x040fe20000410000 */
[----:B------:R-:W-:Y:S01]  /*12b90*/  FMUL.FTZ R48, R133, R48 ;  /* 0x0000003085307220 */ /* 0x000fe20000410000 */
[----:B------:R-:W-:Y:S03]  /*12ba0*/  FADD.FTZ R0, -R0, R139 ;  /* 0x0000008b00007221 */ /* 0x000fe60000010100 */
[----:B------:R2:W-:Y:S01]  /*12bb0*/  MUFU.EX2 R210, R7 ;  /* 0x0000000700d27308 */ /* 0x0005e20000000800 */
[----:B---3--:R-:W-:Y:S01]  /*12bc0*/  FMUL.FTZ R2, R3, UR4 ;  /* 0x0000000403027c20 */ /* 0x008fe20008410000 */
[--C-:B------:R-:W-:Y:S01]  /*12bd0*/  FFMA.FTZ R3, R189, UR4, -R173.reuse ;  /* 0x00000004bd037c23 */ /* 0x100fe200080108ad */
[----:B------:R-:W-:Y:S01]  /*12be0*/  FMUL.FTZ R0, R0, UR4 ;  /* 0x0000000400007c20 */ /* 0x000fe20008410000 */
[C---:B-----5:R-:W-:Y:S01]  /*12bf0*/  FMUL.FTZ R18, R132.reuse, R154 ;  /* 0x0000009a84127220 */ /* 0x060fe20000410000 */
[C---:B------:R-:W-:Y:S01]  /*12c00*/  FMUL.FTZ R19, R132.reuse, R155 ;  /* 0x0000009b84137220 */ /* 0x040fe20000410000 */
[C---:B------:R-:W-:Y:S01]  /*12c10*/  FMUL.FTZ R38, R132.reuse, R38 ;  /* 0x0000002684267220 */ /* 0x040fe20000410000 */
[C---:B------:R-:W-:Y:S03]  /*12c20*/  FMUL.FTZ R39, R132.reuse, R39 ;  /* 0x0000002784277220 */ /* 0x040fe60000410000 */
[----:B------:R3:W4:Y:S01]  /*12c30*/  MUFU.EX2 R211, R5 ;  /* 0x0000000500d37308 */ /* 0x0007220000000800 */
[----:B------:R-:W-:Y:S01]  /*12c40*/  F2FP.F16.F32.PACK_AB R179, R251, R250 ;  /* 0x000000fafbb3723e */ /* 0x000fe200000000ff */
[C---:B------:R-:W-:Y:S01]  /*12c50*/  FMUL.FTZ R16, R133.reuse, R152 ;  /* 0x0000009885107220 */ /* 0x040fe20000410000 */
[C---:B------:R-:W-:Y:S01]  /*12c60*/  FMUL.FTZ R49, R133.reuse, R49 ;  /* 0x0000003185317220 */ /* 0x040fe20000410000 */
        /* <DEDUP_REMOVED lines=8> */
[C---:B------:R-:W-:Y:S01]  /*12cf0*/  FMUL.FTZ R64, R133.reuse, R64 ;  /* 0x0000004085407220 */ /* 0x040fe20000410000 */
[C---:B------:R-:W-:Y:S01]  /*12d00*/  FMUL.FTZ R65, R133.reuse, R65 ;  /* 0x0000004185417220 */ /* 0x040fe20000410000 */
[C---:B------:R-:W-:Y:S01]  /*12d10*/  FMUL.FTZ R66, R132.reuse, R66 ;  /* 0x0000004284427220 */ /* 0x040fe20000410000 */
[C---:B------:R-:W-:Y:S03]  /*12d20*/  FMUL.FTZ R67, R132.reuse, R67 ;  /* 0x0000004384437220 */ /* 0x040fe60000410000 */
[----:B------:R2:W1:Y:S01]  /*12d30*/  MUFU.EX2 R236, R6 ;  /* 0x0000000600ec7308 */ /* 0x0004620000000800 */
[----:B---3--:R-:W-:Y:S01]  /*12d40*/  FMUL.FTZ R5, R133, R145 ;  /* 0x0000009185057220 */ /* 0x008fe20000410000 */
[----:B----4-:R-:W-:Y:S01]  /*12d50*/  F2FP.F16.F32.PACK_AB R181, R211, R210 ;  /* 0x000000d2d3b5723e */ /* 0x010fe200000000ff */
[C---:B------:R-:W-:Y:S01]  /*12d60*/  FMUL.FTZ R68, R133.reuse, R68 ;  /* 0x0000004485447220 */ /* 0x040fe20000410000 */
[C---:B------:R-:W-:Y:S01]  /*12d70*/  FMUL.FTZ R69, R133.reuse, R69 ;  /* 0x0000004585457220 */ /* 0x040fe20000410000 */
[C---:B------:R-:W-:Y:S01]  /*12d80*/  FMUL.FTZ R70, R132.reuse, R70 ;  /* 0x0000004684467220 */ /* 0x040fe20000410000 */
[C---:B------:R-:W-:Y:S01]  /*12d90*/  FMUL.FTZ R71, R132.reuse, R71 ;  /* 0x0000004784477220 */ /* 0x040fe20000410000 */
[C---:B------:R-:W-:Y:S03]  /*12da0*/  FMUL.FTZ R80, R133.reuse, R80 ;  /* 0x0000005085507220 */ /* 0x040fe60000410000 */
[----:B------:R-:W3:Y:S01]  /*12db0*/  MUFU.EX2 R249, R10 ;  /* 0x0000000a00f97308 */ /* 0x000ee20000000800 */
[C---:B-----5:R-:W-:Y:S01]  /*12dc0*/  FMUL.FTZ R4, R133.reuse, R144 ;  /* 0x0000009085047220 */ /* 0x060fe20000410000 */
[C---:B------:R-:W-:Y:S01]  /*12dd0*/  FMUL.FTZ R81, R133.reuse, R81 ;  /* 0x0000005185517220 */ /* 0x040fe20000410000 */
[C---:B------:R-:W-:Y:S01]  /*12de0*/  FMUL.FTZ R82, R132.reuse, R82 ;  /* 0x0000005284527220 */ /* 0x040fe20000410000 */
[C---:B------:R-:W-:Y:S01]  /*12df0*/  FMUL.FTZ R83, R132.reuse, R83 ;  /* 0x0000005384537220 */ /* 0x040fe20000410000 */
[C---:B------:R-:W-:Y:S01]  /*12e00*/  FMUL.FTZ R84, R133.reuse, R84 ;  /* 0x0000005485547220 */ /* 0x040fe20000410000 */
[----:B------:R-:W-:Y:S01]  /*12e10*/  FMUL.FTZ R85, R133, R85 ;  /* 0x0000005585557220 */ /* 0x000fe20000410000 */
[C---:B------:R-:W-:Y:S03]  /*12e20*/  FMUL.FTZ R86, R132.reuse, R86 ;  /* 0x0000005684567220 */ /* 0x040fe60000410000 */
[----:B------:R-:W-:Y:S01]  /*12e30*/  MUFU.EX2 R238, R8 ;  /* 0x0000000800ee7308 */ /* 0x000fe20000000800 */
[----:B--2---:R-:W-:Y:S01]  /*12e40*/  FMUL.FTZ R6, R132, R146 ;  /* 0x0000009284067220 */ /* 0x004fe20000410000 */
[----:B-1----:R-:W-:Y:S01]  /*12e50*/  F2FP.F16.F32.PACK_AB R183, R236, R237 ;  /* 0x000000edecb7723e */ /* 0x002fe200000000ff */
[----:B------:R-:W-:Y:S01]  /*12e60*/  LDSM.16.MT88.4 R144, [R217+0xa000] ;  /* 0x00a00000d990783b */ /* 0x000fe20000004200 */
[--C-:B------:R-:W-:Y:S01]  /*12e70*/  FFMA.FTZ R138, R191, UR4, -R174.reuse ;  /* 0x00000004bf8a7c23 */ /* 0x100fe200080108ae */
[----:B------:R-:W-:Y:S01]  /*12e80*/  FMUL.FTZ R87, R132, R87 ;  /* 0x0000005784577220 */ /* 0x000fe20000410000 */
[C---:B------:R-:W-:Y:S01]  /*12e90*/  FMUL.FTZ R96, R133.reuse, R96 ;  /* 0x0000006085607220 */ /* 0x040fe20000410000 */
[C---:B------:R-:W-:Y:S01]  /*12ea0*/  FMUL.FTZ R97, R133.reuse, R97 ;  /* 0x0000006185617220 */ /* 0x040fe20000410000 */
[-C--:B------:R-:W-:Y:S02]  /*12eb0*/  HMMA.16816.F32 R4, R176, R20.reuse, R4 ;  /* 0x00000014b004723c */ /* 0x080fe40000001804 */
[----:B------:R-:W1:Y:S01]  /*12ec0*/  MUFU.EX2 R239, R9 ;  /* 0x0000000900ef7308 */ /* 0x000e620000000800 */
[----:B------:R-:W-:Y:S01]  /*12ed0*/  PLOP3.LUT P0, PT, PT, PT, UP0, 0x80, 0x0 ;  /* 0x000000000000781c */ /* 0x000fe20003f0f008 */
[----:B------:R-:W-:Y:S01]  /*12ee0*/  LDSM.16.MT88.4 R152, [R213+0xa800] ;  /* 0x00a80000d598783b */ /* 0x000fe20000004200 */
[----:B---3--:R-:W-:Y:S01]  /*12ef0*/  F2FP.F16.F32.PACK_AB R180, R248, R249 ;  /* 0x000000f9f8b4723e */ /* 0x008fe200000000ff */
[C---:B------:R-:W-:Y:S01]  /*12f00*/  FMUL.FTZ R98, R132.reuse, R98 ;  /* 0x0000006284627220 */ /* 0x040fe20000410000 */
[C---:B------:R-:W-:Y:S01]  /*12f10*/  FMUL.FTZ R99, R132.reuse, R99 ;  /* 0x0000006384637220 */ /* 0x040fe20000410000 */
[C---:B------:R-:W-:Y:S04]  /*12f20*/  FMUL.FTZ R100, R133.reuse, R100 ;  /* 0x0000006485647220 */ /* 0x040fe80000410000 */
[----:B------:R-:W2:Y:S01]  /*12f30*/  MUFU.EX2 R2, R2 ;  /* 0x0000000200027308 */ /* 0x000ea20000000800 */
[C---:B------:R-:W-:Y:S01]  /*12f40*/  FMUL.FTZ R101, R133.reuse, R101 ;  /* 0x0000006585657220 */ /* 0x040fe20000410000 */
[C---:B------:R-:W-:Y:S01]  /*12f50*/  FMUL.FTZ R102, R132.reuse, R102 ;  /* 0x0000006684667220 */ /* 0x040fe20000410000 */
[C---:B------:R-:W-:Y:S01]  /*12f60*/  FMUL.FTZ R103, R132.reuse, R103 ;  /* 0x0000006784677220 */ /* 0x040fe20000410000 */
[C---:B------:R-:W-:Y:S01]  /*12f70*/  FMUL.FTZ R112, R133.reuse, R112 ;  /* 0x0000007085707220 */ /* 0x040fe20000410000 */
[----:B------:R-:W-:Y:S01]  /*12f80*/  FMUL.FTZ R113, R133, R113 ;  /* 0x0000007185717220 */ /* 0x000fe20000410000 */
[C---:B------:R-:W-:Y:S04]  /*12f90*/  FMUL.FTZ R114, R132.reuse, R114 ;  /* 0x0000007284727220 */ /* 0x040fe80000410000 */
[----:B------:R-:W3:Y:S01]  /*12fa0*/  MUFU.EX2 R0, R0 ;  /* 0x0000000000007308 */ /* 0x000ee20000000800 */
[----:B-1----:R-:W-:Y:S01]  /*12fb0*/  F2FP.F16.F32.PACK_AB R182, R239, R238 ;  /* 0x000000eeefb6723e */ /* 0x002fe200000000ff */
[C---:B------:R-:W-:Y:S01]  /*12fc0*/  FMUL.FTZ R115, R132.reuse, R115 ;  /* 0x0000007384737220 */ /* 0x040fe20000410000 */
[C---:B------:R-:W-:Y:S01]  /*12fd0*/  FMUL.FTZ R116, R133.reuse, R116 ;  /* 0x0000007485747220 */ /* 0x040fe20000410000 */
[C---:B------:R-:W-:Y:S01]  /*12fe0*/  FMUL.FTZ R117, R133.reuse, R117 ;  /* 0x0000007585757220 */ /* 0x040fe20000410000 */
[C---:B------:R-:W-:Y:S01]  /*12ff0*/  FMUL.FTZ R118, R132.reuse, R118 ;  /* 0x0000007684767220 */ /* 0x040fe20000410000 */
[----:B------:R-:W-:Y:S01]  /*13000*/  FMUL.FTZ R119, R132, R119 ;  /* 0x0000007784777220 */ /* 0x000fe20000410000 */
        /* <DEDUP_REMOVED lines=20> */
[----:B------:R-:W4:Y:S01]  /*13150*/  LDSM.16.MT88.4 R148, [R213+0xb000] ;  /* 0x00b00000d594783b */ /* 0x000f220000004200 */
[----:B-1----:R-:W-:Y:S01]  /*13160*/  FFMA.FTZ R3, R190, UR4, -R173 ;  /* 0x00000004be037c23 */ /* 0x002fe200080108ad */
        /* <DEDUP_REMOVED lines=8> */
[----:B------:R-:W-:Y:S01]  /*131f0*/  MOV R163, R24 ;  /* 0x0000001800a37202 */ /* 0x000fe20000000f00 */
[----:B------:R-:W-:Y:S01]  /*13200*/  FMUL.FTZ R24, R2, R156 ;  /* 0x0000009c02187220 */ /* 0x000fe20000410000 */
[----:B---3--:R-:W-:Y:S01]  /*13210*/  FFMA.FTZ R138, R201, UR4, -R175 ;  /* 0x00000004c98a7c23 */ /* 0x008fe200080108af */
[--C-:B-1----:R-:W-:Y:S01]  /*13220*/  FFMA.FTZ R3, R192, UR4, -R174.reuse ;  /* 0x00000004c0037c23 */ /* 0x102fe200080108ae */
[-C--:B------:R-:W-:Y:S02]  /*13230*/  HMMA.16816.F32 R20, R176, R184.reuse, R20 ;  /* 0x000000b8b014723c */ /* 0x080fe40000001814 */
[----:B------:R-:W-:Y:S01]  /*13240*/  MUFU.EX2 R209, R138 ;  /* 0x0000008a00d17308 */ /* 0x000fe20000000800 */
[----:B------:R-:W-:Y:S01]  /*13250*/  MOV R160, R35 ;  /* 0x0000002300a07202 */ /* 0x000fe20000000f00 */
[C---:B------:R-:W-:Y:S01]  /*13260*/  FMUL.FTZ R35, R132.reuse, R171 ;  /* 0x000000ab84237220 */ /* 0x040fe20000410000 */
[----:B------:R-:W-:Y:S01]  /*13270*/  MOV R161, R34 ;  /* 0x0000002200a17202 */ /* 0x000fe20000000f00 */
[C---:B------:R-:W-:Y:S06]  /*13280*/  HMMA.16816.F32 R24, R180.reuse, R184, R24 ;  /* 0x000000b8b418723c */ /* 0x040fec0000001818 */
[----:B------:R1:W3:Y:S01]  /*13290*/  MUFU.EX2 R244, R3 ;  /* 0x0000000300f47308 */ /* 0x0002e20000000800 */
[----:B------:R-:W-:Y:S01]  /*132a0*/  MOV R162, R33 ;  /* 0x0000002100a27202 */ /* 0x000fe20000000f00 */
[-C--:B------:R-:W-:Y:S03]  /*132b0*/  HMMA.16816.F32 R28, R180, R186.reuse, R28 ;  /* 0x000000bab41c723c */ /* 0x080fe6000000181c */
[----:B------:R-:W-:Y:S01]  /*132c0*/  MOV R156, R32 ;  /* 0x00000020009c7202 */ /* 0x000fe20000000f00 */
[C---:B------:R-:W-:Y:S01]  /*132d0*/  FMUL.FTZ R32, R133.reuse, R168 ;  /* 0x000000a885207220 */ /* 0x040fe20000410000 */
[----:B------:R-:W-:Y:S01]  /*132e0*/  FMUL.FTZ R33, R133, R169 ;  /* 0x000000a985217220 */ /* 0x000fe20000410000 */
[----:B------:R-:W-:Y:S02]  /*132f0*/  FMUL.FTZ R34, R132, R170 ;  /* 0x000000aa84227220 */ /* 0x000fe40000410000 */
[----:B------:R5:W-:Y:S01]  /*13300*/  MUFU.EX2 R138, R172 ;  /* 0x000000ac008a7308 */ /* 0x000be20000000800 */
[----:B------:R-:W-:Y:S02]  /*13310*/  LDSM.16.MT88.4 R168, [R215+0xa800] ;  /* 0x00a80000d7a8783b */ /* 0x000fe40000004200 */
[----:B------:R-:W-:Y:S01]  /*13320*/  FMUL.FTZ R41, R2, R41 ;  /* 0x0000002902297220 */ /* 0x000fe20000410000 */
[C---:B------:R-:W-:Y:S01]  /*13330*/  FMUL.FTZ R42, R0.reuse, R42 ;  /* 0x0000002a002a7220 */ /* 0x040fe20000410000 */
[----:B------:R-:W-:Y:S01]  /*13340*/  FMUL.FTZ R43, R0, R43 ;  /* 0x0000002b002b7220 */ /* 0x000fe20000410000 */
[----:B------:R-:W-:Y:S01]  /*13350*/  FMUL.FTZ R44, R2, R44 ;  /* 0x0000002c022c7220 */ /* 0x000fe20000410000 */
[C---:B------:R-:W-:Y:S02]  /*13360*/  HMMA.16816.F32 R32, R176.reuse, R186, R32 ;  /* 0x000000bab020723c */ /* 0x040fe40000001820 */
[----:B------:R-:W-:Y:S02]  /*13370*/  LDSM.16.MT88.4 R184, [R218+0xa800] ;  /* 0x00a80000dab8783b */ /* 0x000fe40000004200 */
[--C-:B-1----:R-:W-:Y:S01]  /*13380*/  FFMA.FTZ R3, R196, UR4, -R173.reuse ;  /* 0x00000004c4037c23 */ /* 0x102fe200080108ad */
[----:B------:R-:W-:Y:S01]  /*13390*/  FFMA.FTZ R173, R194, UR4, -R173 ;  /* 0x00000004c2ad7c23 */ /* 0x000fe200080108ad */
[-C--:B--2---:R-:W-:Y:S02]  /*133a0*/  HMMA.16816.F32 R36, R176, R140.reuse, R36 ;  /* 0x0000008cb024723c */ /* 0x084fe40000001824 */
[----:B------:R1:W-:Y:S03]  /*133b0*/  MUFU.EX2 R242, R3 ;  /* 0x0000000300f27308 */ /* 0x0003e60000000800 */
[----:B------:R-:W-:Y:S01]  /*133c0*/  FMUL.FTZ R45, R2, R45 ;  /* 0x0000002d022d7220 */ /* 0x000fe20000410000 */
[C---:B------:R-:W-:Y:S06]  /*133d0*/  HMMA.16816.F32 R40, R180.reuse, R140, R40 ;  /* 0x0000008cb428723c */ /* 0x040fec0000001828 */
[----:B------:R-:W2:Y:S01]  /*133e0*/  MUFU.EX2 R243, R173 ;  /* 0x000000ad00f37308 */ /* 0x000ea20000000800 */
[C---:B------:R-:W-:Y:S01]  /*133f0*/  FMUL.FTZ R46, R0.reuse, R46 ;  /* 0x0000002e002e7220 */ /* 0x040fe20000410000 */
[----:B------:R-:W-:Y:S03]  /*13400*/  FMUL.FTZ R47, R0, R47 ;  /* 0x0000002f002f7220 */ /* 0x000fe60000410000 */
[----:B-----5:R-:W-:Y:S01]  /*13410*/  F2FP.F16.F32.PACK_AB R172, R246, R247 ;  /* 0x000000f7f6ac723e */ /* 0x020fe200000000ff */
[C---:B------:R-:W-:Y:S01]  /*13420*/  FMUL.FTZ R56, R2.reuse, R56 ;  /* 0x0000003802387220 */ /* 0x040fe20000410000 */
[----:B------:R-:W-:Y:S01]  /*13430*/  FMUL.FTZ R57, R2, R57 ;  /* 0x0000003902397220 */ /* 0x000fe20000410000 */
[C---:B------:R-:W-:Y:S01]  /*13440*/  FMUL.FTZ R58, R0.reuse, R58 ;  /* 0x0000003a003a7220 */ /* 0x040fe20000410000 */
[-C--:B------:R-:W-:Y:S03]  /*13450*/  HMMA.16816.F32 R44, R180, R142.reuse, R44 ;  /* 0x0000008eb42c723c */ /* 0x080fe6000000182c */
[--C-:B-1----:R-:W-:Y:S01]  /*13460*/  FFMA.FTZ R3, R197, UR4, -R174.reuse ;  /* 0x00000004c5037c23 */ /* 0x102fe200080108ae */
[----:B------:R-:W-:Y:S01]  /*13470*/  FFMA.FTZ R174, R195, UR4, -R174 ;  /* 0x00000004c3ae7c23 */ /* 0x000fe200080108ae */
[----:B------:R-:W-:Y:S01]  /*13480*/  FMUL.FTZ R59, R0, R59 ;  /* 0x0000003b003b7220 */ /* 0x000fe20000410000 */
[C---:B------:R-:W-:Y:S01]  /*13490*/  HMMA.16816.F32 R48, R176.reuse, R142, R48 ;  /* 0x0000008eb030723c */ /* 0x040fe20000001830 */
[----:B------:R-:W1:Y:S01]  /*134a0*/  LDSM.16.MT88.4 R140, [R215+0xb000] ;  /* 0x00b00000d78c783b */ /* 0x000e620000004200 */
[----:B------:R5:W-:Y:S03]  /*134b0*/  MUFU.EX2 R240, R3 ;  /* 0x0000000300f07308 */ /* 0x000be60000000800 */
[C---:B------:R-:W-:Y:S01]  /*134c0*/  FMUL.FTZ R60, R2.reuse, R60 ;  /* 0x0000003c023c7220 */ /* 0x040fe20000410000 */
[-C--:B------:R-:W-:Y:S06]  /*134d0*/  HMMA.16816.F32 R52, R176, R144.reuse, R52 ;  /* 0x00000090b034723c */ /* 0x080fec0000001834 */
[----:B------:R-:W2:Y:S01]  /*134e0*/  MUFU.EX2 R241, R174 ;  /* 0x000000ae00f17308 */ /* 0x000ea20000000800 */
[----:B------:R-:W-:Y:S01]  /*134f0*/  FMUL.FTZ R61, R2, R61 ;  /* 0x0000003d023d7220 */ /* 0x000fe20000410000 */
[C---:B------:R-:W-:Y:S04]  /*13500*/  HMMA.16816.F32 R56, R180.reuse, R144, R56 ;  /* 0x00000090b438723c */ /* 0x040fe80000001838 */
[C---:B------:R-:W-:Y:S01]  /*13510*/  FMUL.FTZ R62, R0.reuse, R62 ;  /* 0x0000003e003e7220 */ /* 0x040fe20000410000 */
[----:B------:R-:W-:Y:S01]  /*13520*/  FMUL.FTZ R63, R0, R63 ;  /* 0x0000003f003f7220 */ /* 0x000fe20000410000 */
[--C-:B-----5:R-:W-:Y:S01]  /*13530*/  FFMA.FTZ R3, R193, UR4, -R175.reuse ;  /* 0x00000004c1037c23 */ /* 0x120fe200080108af */
        /* <DEDUP_REMOVED lines=15> */
[--C-:B-----5:R-:W-:Y:S01]  /*13630*/  FFMA.FTZ R3, R198, UR4, -R175.reuse ;  /* 0x00000004c6037c23 */ /* 0x120fe200080108af */
[----:B------:R-:W-:Y:S01]  /*13640*/  FFMA.FTZ R175, R199, UR4, -R175 ;  /* 0x00000004c7af7c23 */ /* 0x000fe200080108af */
[C---:B------:R-:W-:Y:S01]  /*13650*/  FMUL.FTZ R88, R2.reuse, R88 ;  /* 0x0000005802587220 */ /* 0x040fe20000410000 */
[----:B------:R-:W-:Y:S01]  /*13660*/  LDSM.16.MT88.4 R196, [R218+0xb800] ;  /* 0x00b80000dac4783b */ /* 0x000fe20000004200 */
[----:B------:R4:W-:Y:S01]  /*13670*/  MUFU.EX2 R207, R3 ;  /* 0x0000000300cf7308 */ /* 0x0009e20000000800 */
[----:B------:R-:W-:Y:S01]  /*13680*/  FMUL.FTZ R89, R2, R89 ;  /* 0x0000005902597220 */ /* 0x000fe20000410000 */
[-C--:B------:R-:W-:Y:S03]  /*13690*/  HMMA.16816.F32 R76, R180, R150.reuse, R76 ;  /* 0x00000096b44c723c */ /* 0x080fe6000000184c */
[C---:B------:R-:W-:Y:S01]  /*136a0*/  FMUL.FTZ R90, R0.reuse, R90 ;  /* 0x0000005a005a7220 */ /* 0x040fe20000410000 */
[----:B------:R-:W-:Y:S01]  /*136b0*/  FMUL.FTZ R91, R0, R91 ;  /* 0x0000005b005b7220 */ /* 0x000fe20000410000 */
[C---:B------:R-:W-:Y:S01]  /*136c0*/  FMUL.FTZ R92, R2.reuse, R92 ;  /* 0x0000005c025c7220 */ /* 0x040fe20000410000 */
[C---:B------:R-:W-:Y:S02]  /*136d0*/  HMMA.16816.F32 R80, R176.reuse, R150, R80 ;  /* 0x00000096b050723c */ /* 0x040fe40000001850 */
[----:B------:R-:W5:Y:S03]  /*136e0*/  MUFU.EX2 R206, R175 ;  /* 0x000000af00ce7308 */ /* 0x000f660000000800 */
[----:B------:R-:W-:Y:S01]  /*136f0*/  FMUL.FTZ R93, R2, R93 ;  /* 0x0000005d025d7220 */ /* 0x000fe20000410000 */
[-C--:B-1----:R-:W-:Y:S05]  /*13700*/  HMMA.16816.F32 R84, R176, R140.reuse, R84 ;  /* 0x0000008cb054723c */ /* 0x082fea0000001854 */
[C---:B------:R-:W-:Y:S01]  /*13710*/  FMUL.FTZ R94, R0.reuse, R94 ;  /* 0x0000005e005e7220 */ /* 0x040fe20000410000 */
[C---:B------:R-:W-:Y:S05]  /*13720*/  HMMA.16816.F32 R88, R180.reuse, R140, R88 ;  /* 0x0000008cb458723c */ /* 0x040fea0000001858 */
[----:B------:R-:W-:Y:S01]  /*13730*/  FMUL.FTZ R95, R0, R95 ;  /* 0x0000005f005f7220 */ /* 0x000fe20000410000 */
[--C-:B----4-:R-:W-:Y:S01]  /*13740*/  FFMA.FTZ R3, R200, UR4, -R188.reuse ;  /* 0x00000004c8037c23 */ /* 0x110fe200080108bc */
[C---:B------:R-:W-:Y:S01]  /*13750*/  FMUL.FTZ R104, R2.reuse, R104 ;  /* 0x0000006802687220 */ /* 0x040fe20000410000 */
[----:B------:R-:W-:Y:S02]  /*13760*/  FMUL.FTZ R105, R2, R105 ;  /* 0x0000006902697220 */ /* 0x000fe40000410000 */
[----:B------:R1:W-:Y:S01]  /*13770*/  MUFU.EX2 R205, R3 ;  /* 0x0000000300cd7308 */ /* 0x0003e20000000800 */
[C---:B------:R-:W-:Y:S01]  /*13780*/  FMUL.FTZ R106, R0.reuse, R106 ;  /* 0x0000006a006a7220 */ /* 0x040fe20000410000 */
[-C--:B------:R-:W-:Y:S03]  /*13790*/  HMMA.16816.F32 R92, R180, R142.reuse, R92 ;  /* 0x0000008eb45c723c */ /* 0x080fe6000000185c */
[----:B------:R-:W-:Y:S01]  /*137a0*/  FMUL.FTZ R107, R0, R107 ;  /* 0x0000006b006b7220 */ /* 0x000fe20000410000 */
[C---:B------:R-:W-:Y:S01]  /*137b0*/  FMUL.FTZ R108, R2.reuse, R108 ;  /* 0x0000006c026c7220 */ /* 0x040fe20000410000 */
[----:B------:R-:W-:Y:S01]  /*137c0*/  FMUL.FTZ R109, R2, R109 ;  /* 0x0000006d026d7220 */ /* 0x000fe20000410000 */
[C---:B------:R-:W-:Y:S01]  /*137d0*/  HMMA.16816.F32 R96, R176.reuse, R142, R96 ;  /* 0x0000008eb060723c */ /* 0x040fe20000001860 */
[----:B------:R-:W4:Y:S04]  /*137e0*/  LDSM.16.MT88.4 R140, [R217+0xb000] ;  /* 0x00b00000d98c783b */ /* 0x000f280000004200 */
[C---:B------:R-:W-:Y:S01]  /*137f0*/  FMUL.FTZ R110, R0.reuse, R110 ;  /* 0x0000006e006e7220 */ /* 0x040fe20000410000 */
[-C--:B---3--:R-:W-:Y:S05]  /*13800*/  HMMA.16816.F32 R100, R176, R144.reuse, R100 ;  /* 0x00000090b064723c */ /* 0x088fea0000001864 */
[----:B------:R-:W-:Y:S01]  /*13810*/  FMUL.FTZ R111, R0, R111 ;  /* 0x0000006f006f7220 */ /* 0x000fe20000410000 */
[C---:B------:R-:W-:Y:S05]  /*13820*/  HMMA.16816.F32 R104, R180.reuse, R144, R104 ;  /* 0x00000090b468723c */ /* 0x040fea0000001868 */
[--C-:B-1----:R-:W-:Y:S01]  /*13830*/  FFMA.FTZ R3, R202, UR4, -R188.reuse ;  /* 0x00000004ca037c23 */ /* 0x102fe200080108bc */
[-C--:B------:R-:W-:Y:S03]  /*13840*/  HMMA.16816.F32 R108, R180, R146.reuse, R108 ;  /* 0x00000092b46c723c */ /* 0x080fe6000000186c */
[----:B------:R1:W3:Y:S02]  /*13850*/  MUFU.EX2 R139, R3 ;  /* 0x00000003008b7308 */ /* 0x0002e40000000800 */
        /* <DEDUP_REMOVED lines=9> */
[----:B-1----:R-:W-:Y:S01]  /*138f0*/  FFMA.FTZ R3, R203, UR4, -R188 ;  /* 0x00000004cb037c23 */ /* 0x002fe200080108bc */
[----:B------:R-:W-:Y:S01]  /*13900*/  F2FP.F16.F32.PACK_AB R173, R244, R245 ;  /* 0x000000f5f4ad723e */ /* 0x000fe200000000ff */
[----:B------:R-:W1:Y:S01]  /*13910*/  LDSM.16.MT88.4 R188, [R217+0xa800] ;  /* 0x00a80000d9bc783b */ /* 0x000e620000004200 */
[-C--:B----4-:R-:W-:Y:S01]  /*13920*/  HMMA.16816.F32 R116, R176, R140.reuse, R116 ;  /* 0x0000008cb074723c */ /* 0x090fe20000001874 */
[----:B------:R4:W3:Y:S02]  /*13930*/  MUFU.EX2 R204, R3 ;  /* 0x0000000300cc7308 */ /* 0x0008e40000000800 */
[----:B--2---:R-:W-:Y:S01]  /*13940*/  F2FP.F16.F32.PACK_AB R174, R243, R242 ;  /* 0x000000f2f3ae723e */ /* 0x004fe200000000ff */
[----:B------:R-:W-:Y:S01]  /*13950*/  FMUL.FTZ R129, R133, R129 ;  /* 0x0000008185817220 */ /* 0x000fe20000410000 */
[----:B------:R-:W-:Y:S01]  /*13960*/  F2FP.F16.F32.PACK_AB R175, R241, R240 ;  /* 0x000000f0f1af723e */ /* 0x000fe200000000ff */
[C---:B------:R-:W-:Y:S01]  /*13970*/  HMMA.16816.F32 R120, R180.reuse, R140, R120 ;  /* 0x0000008cb478723c */ /* 0x040fe20000001878 */
[----:B------:R-:W-:Y:S04]  /*13980*/  LDSM.16.MT88.4 R200, [R217+0xb800] ;  /* 0x00b80000d9c8783b */ /* 0x000fe80000004200 */
[C---:B------:R-:W-:Y:S01]  /*13990*/  FMUL.FTZ R130, R132.reuse, R130 ;  /* 0x0000008284827220 */ /* 0x040fe20000410000 */
[-C--:B------:R-:W-:Y:S03]  /*139a0*/  HMMA.16816.F32 R124, R180, R142.reuse, R124 ;  /* 0x0000008eb47c723c */ /* 0x080fe6000000187c */
[----:B------:R-:W2:Y:S02]  /*139b0*/  LDSM.16.MT88.4 R180, [R213+0xb800] ;  /* 0x00b80000d5b4783b */ /* 0x000ea40000004200 */
[----:B------:R-:W-:Y:S07]  /*139c0*/  FMUL.FTZ R131, R132, R131 ;  /* 0x0000008384837220 */ /* 0x000fee0000410000 */
[----:B------:R-:W-:Y:S06]  /*139d0*/  HMMA.16816.F32 R128, R176, R142, R128 ;  /* 0x0000008eb080723c */ /* 0x000fec0000001880 */
[-C--:B------:R-:W-:Y:S01]  /*139e0*/  HMMA.16816.F32 R144, R172, R152.reuse, R4 ;  /* 0x00000098ac90723c */ /* 0x080fe20000001804 */
[----:B------:R-:W2:Y:S04]  /*139f0*/  LDL.LU R4, [R1+0xc] ;  /* 0x00000c0001047983 */ /* 0x000ea80000300800 */
[----:B------:R-:W-:Y:S01]  /*13a00*/  F2FP.F16.F32.PACK_AB R176, R209, R208 ;  /* 0x000000d0d1b0723e */ /* 0x000fe200000000ff */
[----:B----4-:R-:W4:Y:S01]  /*13a10*/  LDL.LU R3, [R1+0x8] ;  /* 0x0000080001037983 */ /* 0x010f220000300800 */
[----:B-----5:R-:W-:Y:S04]  /*13a20*/  F2FP.F16.F32.PACK_AB R178, R206, R207 ;  /* 0x000000cfceb2723e */ /* 0x020fe800000000ff */
[----:B---3--:R-:W-:Y:S02]  /*13a30*/  F2FP.F16.F32.PACK_AB R177, R139, R205 ;  /* 0x000000cd8bb1723e */ /* 0x008fe400000000ff */
[----:B------:R-:W-:Y:S02]  /*13a40*/  F2FP.F16.F32.PACK_AB R179, R138, R204 ;  /* 0x000000cc8ab3723e */ /* 0x000fe400000000ff */
[----:B------:R-:W-:Y:S02]  /*13a50*/  MOV R5, R162 ;  /* 0x000000a200057202 */ /* 0x000fe40000000f00 */
[----:B------:R-:W-:Y:S02]  /*13a60*/  MOV R7, R156 ;  /* 0x0000009c00077202 */ /* 0x000fe40000000f00 */
[----:B------:R-:W-:Y:S01]  /*13a70*/  MOV R6, R163 ;  /* 0x000000a300067202 */ /* 0x000fe20000000f00 */
[C---:B------:R-:W-:Y:S01]  /*13a80*/  HMMA.16816.F32 R140, R176.reuse, R152, R8 ;  /* 0x00000098b08c723c */ /* 0x040fe20000001808 */
[----:B------:R-:W3:Y:S04]  /*13a90*/  LDL.LU R9, [R1+0x4] ;  /* 0x0000040001097983 */ /* 0x000ee80000300800 */
[----:B------:R-:W5:Y:S01]  /*13aa0*/  LDL.LU R8, [R1] ;  /* 0x0000000001087983 */ /* 0x000f620000300800 */
        /* <DEDUP_REMOVED lines=34> */
[----:B----4-:R-:W-:Y:S01]  /*13cd0*/  FFMA.FTZ R3, R132, R3, R252 ;  /* 0x0000000384037223 */ /* 0x010fe200000100fc */
[----:B------:R-:W-:Y:S02]  /*13ce0*/  MOV R132, R135 ;  /* 0x0000008700847202 */ /* 0x000fe40000000f00 */
[----:B------:R-:W-:Y:S01]  /*13cf0*/  FADD.FTZ R6, R6, R4 ;  /* 0x0000000406067221 */ /* 0x000fe20000010000 */
[----:B------:R-:W-:Y:S04]  /*13d00*/  FADD.FTZ R3, R5, R3 ;  /* 0x0000000305037221 */ /* 0x000fe80000010000 */
[----:B------:R-:W-:Y:S01]  /*13d10*/  FADD.FTZ R5, R250, R3 ;  /* 0x00000003fa057221 */ /* 0x000fe20000010000 */
[----:B---3--:R-:W-:Y:S04]  /*13d20*/  FFMA.FTZ R2, R2, R9, R249 ;  /* 0x0000000902027223 */ /* 0x008fe800000100f9 */
[----:B------:R-:W-:Y:S01]  /*13d30*/  FADD.FTZ R2, R248, R2 ;  /* 0x00000002f8027221 */ /* 0x000fe20000010000 */
[----:B-----5:R-:W-:Y:S03]  /*13d40*/  FFMA.FTZ R0, R0, R8, R210 ;  /* 0x0000000800007223 */ /* 0x020fe600000100d2 */
        /* <DEDUP_REMOVED lines=31> */
.L_x_2381:
        /* <DEDUP_REMOVED lines=107> */
.L_x_2385:
        /* <DEDUP_REMOVED lines=24> */
.L_x_2386:
        /* <DEDUP_REMOVED lines=343> */
.L_x_2388:
[----:B------:R-:W-:Y:S05]  /*15ce0*/  BSYNC B0 ;  /* 0x0000000000007941 */ /* 0x000fea0003800000 */
.L_x_2387:
        /* <DEDUP_REMOVED lines=31> */
.L_x_2390:
[----:B------:R-:W-:Y:S05]  /*15ee0*/  BSYNC B0 ;  /* 0x0000000000007941 */ /* 0x000fea0003800000 */
.L_x_2389:
        /* <DEDUP_REMOVED lines=19> */
.L_x_2392:
[----:B------:R-:W-:Y:S05]  /*16020*/  BSYNC B0 ;  /* 0x0000000000007941 */ /* 0x000fea0003800000 */
.L_x_2391:
        /* <DEDUP_REMOVED lines=18> */
.L_x_2394:
[----:B------:R-:W-:Y:S05]  /*16150*/  BSYNC B0 ;  /* 0x0000000000007941 */ /* 0x000fea0003800000 */
.L_x_2393:
        /* <DEDUP_REMOVED lines=18> */
.L_x_2396:
[----:B------:R-:W-:Y:S05]  /*16280*/  BSYNC B0 ;  /* 0x0000000000007941 */ /* 0x000fea0003800000 */
.L_x_2395:
        /* <DEDUP_REMOVED lines=18> */
.L_x_2398:
[----:B------:R-:W-:Y:S05]  /*163b0*/  BSYNC B0 ;  /* 0x0000000000007941 */ /* 0x000fea0003800000 */
.L_x_2397:
        /* <DEDUP_REMOVED lines=18> */
.L_x_2400:
[----:B------:R-:W-:Y:S05]  /*164e0*/  BSYNC B0 ;  /* 0x0000000000007941 */ /* 0x000fea0003800000 */
.L_x_2399:
        /* <DEDUP_REMOVED lines=18> */
.L_x_2402:
[----:B------:R-:W-:Y:S05]  /*16610*/  BSYNC B0 ;  /* 0x0000000000007941 */ /* 0x000fea0003800000 */
.L_x_2401:
        /* <DEDUP_REMOVED lines=16> */
.L_x_2403:
        /* <DEDUP_REMOVED lines=14> */
.L_x_2948:


//--------------------- .text._ZN5flash16flash_fwd_kernelI23Flash_fwd_kernel_traitsILi128ELi128ELi32ELi4ELb0ELb0EN7cutlass6half_tE19Flash_kernel_traitsILi128ELi128ELi32ELi4ES3_EELb1ELb0ELb1ELb1ELb0ELb0ELb0ELb0EEEvNS_16Flash_fwd_paramsE --------------------------
	.section	.text._ZN5flash16flash_fwd_kernelI23Flash_fwd_kernel_traitsILi128ELi128ELi32ELi4ELb0ELb0EN7cutlass6half_tE19Flash_kernel_traitsILi128ELi128ELi32ELi4ES3_EELb1ELb0ELb1ELb1ELb0ELb0ELb0ELb0EEEvNS_16Flash_fwd_paramsE,"ax",@progbits
	.align	128
        .global         _ZN5flash16flash_fwd_kernelI23Flash_fwd_kernel_traitsILi128ELi128ELi32ELi4ELb0ELb0EN7cutlass6half_tE19Flash_kernel_traitsILi128ELi128ELi32ELi4ES3_EELb1ELb0ELb1ELb1ELb0ELb0ELb0ELb0EEEvNS_16Flash_fwd_paramsE
        .type           _ZN5flash16flash_fwd_kernelI23Flash_fwd_kernel_traitsILi128ELi128ELi32ELi4ELb0ELb0EN7cutlass6half_tE19Flash_kernel_traitsILi128ELi128ELi32ELi4ES3_EELb1ELb0ELb1ELb1ELb0ELb0ELb0ELb0EEEvNS_16Flash_fwd_paramsE,@function
        .size           _ZN5flash16flash_fwd_kernelI23Flash_fwd_kernel_traitsILi128ELi128ELi32ELi4ELb0ELb0EN7cutlass6half_tE19Flash_kernel_traitsILi128ELi128ELi32ELi4ES3_EELb1ELb0ELb1ELb1ELb0ELb0ELb0ELb0EEEvNS_16Flash_fwd_paramsE,(.L_x_2949 - _ZN5flash16flash_fwd_kernelI23Flash_fwd_kernel_traitsILi128ELi128ELi32ELi4ELb0ELb0EN7cutlass6half_tE19Flash_kernel_traitsILi128ELi128ELi32ELi4ES3_EELb1ELb0ELb1ELb1ELb0ELb0ELb0ELb0EEEvNS_16Flash_fwd_paramsE)
        .other          _ZN5flash16flash_fwd_kernelI23Flash_fwd_kernel_traitsILi128ELi128ELi32ELi4ELb0ELb0EN7cutlass6half_tE19Flash_kernel_traitsILi128ELi128ELi32ELi4ES3_EELb1ELb0ELb1ELb1ELb0ELb0ELb0ELb0EEEvNS_16Flash_fwd_paramsE,@"STO_CUDA_ENTRY STV_DEFAULT"
_ZN5flash16flash_fwd_kernelI23Flash_fwd_kernel_traitsILi128ELi128ELi32ELi4ELb0ELb0EN7cutlass6half_tE19Flash_kernel_traitsILi128ELi128ELi32ELi4ES3_EELb1ELb0ELb1ELb1ELb0ELb0ELb0ELb0EEEvNS_16Flash_fwd_paramsE:
.text._ZN5flash16flash_fwd_kernelI23Flash_fwd_kernel_traitsILi128ELi128ELi32ELi4ELb0ELb0EN7cutlass6half_tE19Flash_kernel_traitsILi128ELi128ELi32ELi4ES3_EELb1ELb0ELb1ELb1ELb0ELb0ELb0ELb0EEEvNS_16Flash_fwd_paramsE:
        /* <DEDUP_REMOVED lines=93> */
.L_x_2404:
[----:B------:R-:W-:Y:S01]  /*05d0*/  ULDC UR8, c[0x0][0x2c8] ;  /* 0x0000b20000087ab9 */ /* 0x000fe20000000800 */
.L_x_2405:
        /* <DEDUP_REMOVED lines=129> */
.L_x_2408:
[----:B------:R-:W-:Y:S05]  /*0df0*/  BSYNC B0 ;  /* 0x0000000000007941 */ /* 0x000fea0003800000 */
.L_x_2407:
        /* <DEDUP_REMOVED lines=21> */
.L_x_2410:
[----:B------:R-:W-:Y:S05]  /*0f50*/  BSYNC B0 ;  /* 0x0000000000007941 */ /* 0x000fea0003800000 */
.L_x_2409:
        /* <DEDUP_REMOVED lines=21> */
.L_x_2412:
[----:B------:R-:W-:Y:S05]  /*10b0*/  BSYNC B0 ;  /* 0x0000000000007941 */ /* 0x000fea0003800000 */
.L_x_2411:
        /* <DEDUP_REMOVED lines=21> */
.L_x_2414:
[----:B------:R-:W-:Y:S05]  /*1210*/  BSYNC B0 ;  /* 0x0000000000007941 */ /* 0x000fea0003800000 */
.L_x_2413:
        /* <DEDUP_REMOVED lines=20> */
.L_x_2416:
[----:B------:R-:W-:Y:S05]  /*1360*/  BSYNC B0 ;  /* 0x0000000000007941 */ /* 0x000fea0003800000 */
.L_x_2415:
        /* <DEDUP_REMOVED lines=20> */
.L_x_2418:
[----:B------:R-:W-:Y:S05]  /*14b0*/  BSYNC B0 ;  /* 0x0000000000007941 */ /* 0x000fea0003800000 */
.L_x_2417:
        /* <DEDUP_REMOVED lines=20> */
.L_x_2420:
[----:B------:R-:W-:Y:S05]  /*1600*/  BSYNC B0 ;  /* 0x0000000000007941 */ /* 0x000fea0003800000 */
.L_x_2419:
        /* <DEDUP_REMOVED lines=20> */
.L_x_2422:
[----:B------:R-:W-:Y:S05]  /*1750*/  BSYNC B0 ;  /* 0x0000000000007941 */ /* 0x000fea0003800000 */
.L_x_2421:
        /* <DEDUP_REMOVED lines=10> */
.L_x_2424:
[----:B------:R-:W-:Y:S05]  /*1800*/  BSYNC B0 ;  /* 0x0000000000007941 */ /* 0x000fea0003800000 */
.L_x_2423:
        /* <DEDUP_REMOVED lines=15> */
.L_x_2426:
[----:B------:R-:W-:Y:S05]  /*1900*/  BSYNC B0 ;  /* 0x0000000000007941 */ /* 0x000fea0003800000 */
.L_x_2425:
        /* <DEDUP_REMOVED lines=10> */
.L_x_2428:
[----:B------:R-:W-:Y:S05]  /*19b0*/  BSYNC B0 ;  /* 0x0000000000007941 */ /* 0x000fea0003800000 */
.L_x_2427:
        /* <DEDUP_REMOVED lines=10> */
.L_x_2430:
[----:B------:R-:W-:Y:S05]  /*1a60*/  BSYNC B0 ;  /* 0x0000000000007941 */ /* 0x000fea0003800000 */
.L_x_2429:
        /* <DEDUP_REMOVED lines=10> */
.L_x_2432:
[----:B------:R-:W-:Y:S05]  /*1b10*/  BSYNC B0 ;  /* 0x0000000000007941 */ /* 0x000fea0003800000 */
.L_x_2431:
        /* <DEDUP_REMOVED lines=10> */
.L_x_2434:
[----:B------:R-:W-:Y:S05]  /*1bc0*/  BSYNC B0 ;  /* 0x0000000000007941 */ /* 0x000fea0003800000 */
.L_x_2433:
        /* <DEDUP_REMOVED lines=10> */
.L_x_2436:
[----:B------:R-:W-:Y:S05]  /*1c70*/  BSYNC B0 ;  /* 0x0000000000007941 */ /* 0x000fea0003800000 */
.L_x_2435:
        /* <DEDUP_REMOVED lines=10> */
.L_x_2406:
[----:B------:R-:W2:Y:S01]  /*1d20*/  LDC R14, c[0x0][0x278] ;  /* 0x00009e00ff0e7b82 */ /* 0x000ea20000000800 */
[----:B------:R-:W3:Y:S01]  /*1d30*/  S2R R7, SR_CTAID.Z ;  /* 0x0000000000077919 */ /* 0x000ee20000002700 */
        /* <DEDUP_REMOVED lines=19> */
[----:B--2---:R-:W-:Y:S01]  /*1e70*/  IABS R0, R14 ;  /* 0x0000000e00007213 */ /* 0x004fe20000000000 */
[----:B------:R-:W-:Y:S01]  /*1e80*/  @!UP0 UIMAD UR7, UR7, UR4, URZ ;  /* 0x00000004070782a4 */ /* 0x000fe2000f8e023f */
[----:B------:R-:W-:Y:S01]  /*1e90*/  IMAD.IADD R4, R96, 0x1, -R4 ;  /* 0x0000000160047824 */ /* 0x000fe200078e0a04 */
[----:B------:R-:W-:-:S02]  /*1ea0*/  @!UP0 UIMAD.WIDE.U32 UR32, UR23, UR4, URZ ;  /* 0x00000004172082a5 */ /* 0x000fc4000f8e003f */
[----:B------:R-:W-:Y:S01]  /*1eb0*/  IMAD.MOV.U32 R10, RZ, RZ, R0 ;  /* 0x000000ffff0a7224 */ /* 0x000fe200078e0000 */
[----:B------:R-:W-:Y:S02]  /*1ec0*/  @UP1 UIMAD.WIDE.U32 UR34, UR29, UR8, URZ ;  /* 0x000000081d2212a5 */ /* 0x000fe4000f8e003f */
[----:B------:R-:W-:Y:S01]  /*1ed0*/  @!UP0 UIMAD UR5, UR23, UR5, UR7 ;  /* 0x00000005170582a4 */ /* 0x000fe2000f8e0207 */
[----:B------:R-:W2:Y:S01]  /*1ee0*/  I2F.RP R2, R10 ;  /* 0x0000000a00027306 */ /* 0x000ea20000209400 */
[----:B---3--:R-:W-:Y:S01]  /*1ef0*/  IABS R7, R7 ;  /* 0x0000000700077213 */ /* 0x008fe20000000000 */
[----:B------:R-:W-:Y:S02]  /*1f00*/  @UP1 UIMAD UR29, UR29, UR9, URZ ;  /* 0x000000091d1d12a4 */ /* 0x000fe4000f8e023f */
[----:B------:R-:W-:Y:S02]  /*1f10*/  @!UP0 UIADD3 UR10, UR33, UR5, URZ ;  /* 0x00000005210a8290 */ /* 0x000fe4000fffe03f */
[----:B------:R-:W-:Y:S01]  /*1f20*/  @UP1 UIADD3 UR29, UR35, UR29, URZ ;  /* 0x0000001d231d1290 */ /* 0x000fe2000fffe03f */
[----:B------:R-:W-:Y:S01]  /*1f30*/  @!UP0 UMOV UR12, UR32 ;  /* 0x00000020000c8c82 */ /* 0x000fe20008000000 */
[----:B--2---:R-:W2:Y:S02]  /*1f40*/  MUFU.RCP R2, R2 ;  /* 0x0000000200027308 */ /* 0x004ea40000001000 */
[----:B--2---:R-:W-:-:S06]  /*1f50*/  VIADD R2, R2, 0xffffffe ;  /* 0x0ffffffe02027836 */ /* 0x004fcc0000000000 */
[----:B------:R-:W2:Y:S02]  /*1f60*/  F2I.FTZ.U32.TRUNC.NTZ R3, R2 ;  /* 0x0000000200037305 */ /* 0x000ea4000021f000 */
[----:B--2---:R-:W-:Y:S02]  /*1f70*/  IMAD.MOV R0, RZ, RZ, -R3 ;  /* 0x000000ffff007224 */ /* 0x004fe400078e0a03 */
        /* <DEDUP_REMOVED lines=39> */
.L_x_2437:
        /* <DEDUP_REMOVED lines=23> */
.L_x_2438:
[----:B------:R-:W-:Y:S01]  /*2360*/  IMAD R5, R7, UR8, RZ ;  /* 0x0000000807057c24 */ /* 0x000fe2000f8e02ff */
[----:B------:R-:W-:Y:S01]  /*2370*/  LOP3.LUT R11, R21, 0xfffffff8, RZ, 0xc0, !PT ;  /* 0xfffffff8150b7812 */ /* 0x000fe200078ec0ff */
[----:B------:R-:W-:Y:S01]  /*2380*/  IMAD.WIDE.U32 R2, R6, UR8, R132 ;  /* 0x0000000806027c25 */ /* 0x000fe2000f8e0084 */
[----:B------:R-:W-:Y:S01]  /*2390*/  ULDC.64 UR4, c[0x0][0x258] ;  /* 0x0000960000047ab9 */ /* 0x000fe20000000a00 */
[----:B------:R-:W-:Y:S02]  /*23a0*/  BSSY B0, `(.L_x_2439) ;  /* 0x000004b000007945 */ /* 0x000fe40003800000 */
[----:B------:R-:W-:Y:S01]  /*23b0*/  IMAD.SHL.U32 R13, R10, 0x8, RZ ;  /* 0x000000080a0d7824 */ /* 0x000fe200078e00ff */
[----:B------:R-:W-:Y:S01]  /*23c0*/  IADD3 R10, P1, R2, UR34, RZ ;  /* 0x00000022020a7c10 */ /* 0x000fe2000ff3e0ff */
[----:B------:R-:W-:Y:S02]  /*23d0*/  IMAD R5, R6, UR9, R5 ;  /* 0x0000000906057c24 */ /* 0x000fe4000f8e0205 */
[----:B------:R-:W-:Y:S01]  /*23e0*/  IMAD.IADD R19, R4, 0x1, -R11 ;  /* 0x0000000104137824 */ /* 0x000fe200078e0a0b */
[----:B------:R-:W-:Y:S01]  /*23f0*/  LOP3.LUT R12, R12, 0xfffffe00, R13, 0xf8, !PT ;  /* 0xfffffe000c0c7812 */ /* 0x000fe200078ef80d */
[----:B------:R-:W-:Y:S01]  /*2400*/  @P6 VIADD R0, R0, 0x1 ;  /* 0x0000000100006836 */ /* 0x000fe20000000000 */
[----:B------:R-:W-:Y:S01]  /*2410*/  IADD3.X R11, R3, UR29, R5, P1, !PT ;  /* 0x0000001d030b7c10 */ /* 0x000fe20008ffe405 */
[----:B------:R-:W-:Y:S01]  /*2420*/  IMAD.WIDE.U32 R2, R6, UR6, R132 ;  /* 0x0000000606027c25 */ /* 0x000fe2000f8e0084 */
[----:B------:R-:W2:Y:S01]  /*2430*/  S2UR UR29, SR_CgaCtaId ;  /* 0x00000000001d79c3 */ /* 0x000ea20000008800 */
[----:B------:R-:W-:Y:S01]  /*2440*/  MOV R13, UR4 ;  /* 0x00000004000d7c02 */ /* 0x000fe20008000f00 */
[----:B------:R-:W-:Y:S01]  /*2450*/  UIMAD UR4, UR19, UR4, URZ ;  /* 0x00000004130472a4 */ /* 0x000fe2000f8e023f */
[----:B------:R-:W-:Y:S01]  /*2460*/  IMAD R4, R7, UR6, RZ ;  /* 0x0000000607047c24 */ /* 0x000fe2000f8e02ff */
[----:B------:R-:W-:Y:S01]  /*2470*/  @!P2 IADD3 R0, -R0, RZ, RZ ;  /* 0x000000ff0000a210 */ /* 0x000fe20007ffe1ff */
[----:B------:R-:W-:Y:S01]  /*2480*/  VIADD R99, R132, 0x40 ;  /* 0x0000004084637836 */ /* 0x000fe20000000000 */
[----:B------:R-:W-:Y:S01]  /*2490*/  IADD3 R2, P2, R2, UR32, RZ ;  /* 0x0000002002027c10 */ /* 0x000fe2000ff5e0ff */
[C---:B------:R-:W-:Y:S01]  /*24a0*/  IMAD R5, R6.reuse, UR7, R4 ;  /* 0x0000000706057c24 */ /* 0x040fe2000f8e0204 */
[----:B------:R-:W-:Y:S01]  /*24b0*/  @!P5 LOP3.LUT R0, RZ, R14, RZ, 0x33, !PT ;  /* 0x0000000eff00d212 */ /* 0x000fe200078e33ff */
[----:B------:R-:W-:Y:S01]  /*24c0*/  VIADD R18, R6, 0x10 ;  /* 0x0000001006127836 */ /* 0x000fe20000000000 */
[----:B------:R-:W-:Y:S01]  /*24d0*/  IADD3 R14, P1, R132, UR12, RZ ;  /* 0x0000000c840e7c10 */ /* 0x000fe2000ff3e0ff */
[----:B------:R-:W-:Y:S01]  /*24e0*/  UIMAD UR5, UR22, UR5, UR4 ;  /* 0x00000005160572a4 */ /* 0x000fe2000f8e0204 */
[----:B------:R-:W-:Y:S01]  /*24f0*/  IADD3.X R3, R3, UR13, R5, P2, !PT ;  /* 0x0000000d03037c10 */ /* 0x000fe200097fe405 */
[----:B------:R-:W-:Y:S01]  /*2500*/  ULDC.64 UR12, c[0x0][0x260] ;  /* 0x00009800000c7ab9 */ /* 0x000fe20000000a00 */
[----:B------:R-:W-:Y:S01]  /*2510*/  IADD3.X R15, R133, UR10, RZ, P1, !PT ;  /* 0x0000000a850f7c10 */ /* 0x000fe20008ffe4ff */
[----:B------:R-:W-:Y:S01]  /*2520*/  ULDC.64 UR10, c[0x0][0x268] ;  /* 0x00009a00000a7ab9 */ /* 0x000fe20000000a00 */
[----:B------:R-:W-:Y:S01]  /*2530*/  IMAD.WIDE.U32 R28, R0, UR12, R10 ;  /* 0x0000000c001c7c25 */ /* 0x000fe2000f8e000a */
[----:B------:R-:W-:Y:S01]  /*2540*/  SHF.R.S32.HI R4, RZ, 0x1f, R0 ;  /* 0x0000001fff047819 */ /* 0x000fe20000011400 */
[----:B------:R-:W-:Y:S01]  /*2550*/  UMOV UR4, 0x400 ;  /* 0x0000040000047882 */ /* 0x000fe20000000000 */
[----:B------:R-:W-:Y:S01]  /*2560*/  ISETP.GE.AND P6, PT, R6, UR14, PT ;  /* 0x0000000e06007c0c */ /* 0x000fe2000bfc6270 */
[----:B------:R-:W-:Y:S01]  /*2570*/  IMAD.WIDE.U32 R26, R0, UR10, R2 ;  /* 0x0000000a001a7c25 */ /* 0x000fe2000f8e0002 */
[----:B------:R3:W-:Y:S01]  /*2580*/  STL.64 [R1+0x68], R28 ;  /* 0x0000681c01007387 */ /* 0x0007e20000100a00 */
[----:B------:R-:W-:-:S02]  /*2590*/  ISETP.GE.AND P5, PT, R18, UR14, PT ;  /* 0x0000000e12007c0c */ /* 0x000fc4000bfa6270 */
[C---:B------:R-:W-:Y:S01]  /*25a0*/  IMAD R5, R4.reuse, UR12, RZ ;  /* 0x0000000c04057c24 */ /* 0x040fe2000f8e02ff */
[----:B------:R3:W-:Y:S01]  /*25b0*/  STL.64 [R1+0x78], R26 ;  /* 0x0000781a01007387 */ /* 0x0007e20000100a00 */
[----:B------:R-:W-:Y:S01]  /*25c0*/  IMAD R4, R4, UR10, RZ ;  /* 0x0000000a04047c24 */ /* 0x000fe2000f8e02ff */
[----:B--2---:R-:W-:Y:S01]  /*25d0*/  ULEA UR4, UR29, UR4, 0x18 ;  /* 0x000000041d047291 */ /* 0x004fe2000f8ec03f */
[----:B------:R-:W-:Y:S01]  /*25e0*/  IMAD.WIDE.U32 R14, R13, UR22, R14 ;  /* 0x000000160d0e7c25 */ /* 0x000fe2000f8e000e */
[----:B------:R3:W-:Y:S01]  /*25f0*/  STL [R1+0x58], R99 ;  /* 0x0000586301007387 */ /* 0x0007e20000100800 */
[----:B------:R-:W-:Y:S02]  /*2600*/  R2P PR, R19, 0x6 ;  /* 0x0000000613007804 */ /* 0x000fe40000000000 */
[C---:B------:R-:W-:Y:S01]  /*2610*/  IMAD R23, R0.reuse, UR11, R4 ;  /* 0x0000000b00177c24 */ /* 0x040fe2000f8e0204 */
[----:B------:R-:W-:Y:S01]  /*2620*/  MOV R4, 0x10 ;  /* 0x0000001000047802 */ /* 0x000fe20000000f00 */
[----:B------:R-:W-:Y:S01]  /*2630*/  IMAD.MOV.U32 R2, RZ, RZ, 0x20 ;  /* 0x00000020ff027424 */ /* 0x000fe200078e00ff */
[----:B------:R-:W-:Y:S01]  /*2640*/  IADD3 R11, R15, UR5, RZ ;  /* 0x000000050f0b7c10 */ /* 0x000fe2000fffe0ff */
[----:B------:R-:W-:Y:S01]  /*2650*/  IMAD R22, R0, UR13, R5 ;  /* 0x0000000d00167c24 */ /* 0x000fe2000f8e0205 */
[----:B------:R-:W-:-:S02]  /*2660*/  IADD3 R3, R6, 0x50, RZ ;  /* 0x0000005006037810 */ /* 0x000fc40007ffe0ff */
        /* <DEDUP_REMOVED lines=13> */
[----:B------:R-:W2:Y:S01]  /*2740*/  @!P6 LDC.64 R16, c[0x0][0x210] ;  /* 0x00008400ff10eb82 */ /* 0x000ea20000000a00 */
        /* <DEDUP_REMOVED lines=16> */
.L_x_2440:
[----:B------:R-:W-:Y:S05]  /*2850*/  BSYNC B0 ;  /* 0x0000000000007941 */ /* 0x000fea0003800000 */
.L_x_2439:
        /* <DEDUP_REMOVED lines=33> */
.L_x_2442:
[----:B------:R-:W-:Y:S05]  /*2a70*/  BSYNC B0 ;  /* 0x0000000000007941 */ /* 0x000fea0003800000 */
.L_x_2441:
        /* <DEDUP_REMOVED lines=34> */
.L_x_2444:
[----:B------:R-:W-:Y:S05]  /*2ca0*/  BSYNC B0 ;  /* 0x0000000000007941 */ /* 0x000fea0003800000 */
.L_x_2443:
        /* <DEDUP_REMOVED lines=33> */
.L_x_2446:
[----:B------:R-:W-:Y:S05]  /*2ec0*/  BSYNC B0 ;  /* 0x0000000000007941 */ /* 0x000fea0003800000 */
.L_x_2445:
        /* <DEDUP_REMOVED lines=31> */
.L_x_2448:
[----:B------:R-:W-:Y:S05]  /*30c0*/  BSYNC B0 ;  /* 0x0000000000007941 */ /* 0x000fea0003800000 */
.L_x_2447:
        /* <DEDUP_REMOVED lines=31> */
.L_x_2450:
[----:B------:R-:W-:Y:S05]  /*32c0*/  BSYNC B0 ;  /* 0x0000000000007941 */ /* 0x000fea0003800000 */
.L_x_2449:
        /* <DEDUP_REMOVED lines=31> */
.L_x_2452:
[----:B------:R-:W-:Y:S05]  /*34c0*/  BSYNC B0 ;  /* 0x0000000000007941 */ /* 0x000fea0003800000 */
.L_x_2451:
        /* <DEDUP_REMOVED lines=32> */
.L_x_2454:
[----:B------:R-:W-:Y:S05]  /*36d0*/  BSYNC B0 ;  /* 0x0000000000007941 */ /* 0x000fea0003800000 */
.L_x_2453:
        /* <DEDUP_REMOVED lines=33> */
.L_x_2456:
[----:B------:R-:W-:Y:S05]  /*38f0*/  BSYNC B0 ;  /* 0x0000000000007941 */ /* 0x000fea0003800000 */
.L_x_2455:
        /* <DEDUP_REMOVED lines=26> */
.L_x_2458:
[----:B------:R-:W-:Y:S05]  /*3aa0*/  BSYNC B0 ;  /* 0x0000000000007941 */ /* 0x000fea0003800000 */
.L_x_2457:
        /* <DEDUP_REMOVED lines=15> */
[----:B------:R-:W-:-:S03]  /*3ba0*/  @UP1 ULDC UR10, c[0x0][0x2e8] ;  /* 0x0000ba00000a1ab9 */ /* 0x000fc60000000800 */
[----:B------:R-:W-:Y:S01]  /*3bb0*/  @UP1 ULEA.HI.X UR13, UR38, UR13, UR11, 0x2, UP0 ;  /* 0x0000000d260d1291 */ /* 0x000fe200080f140b */
[----:B-1----:R-:W-:-:S05]  /*3bc0*/  IMAD.U32 R8, RZ, RZ, UR12 ;  /* 0x0000000cff087e24 */ /* 0x002fca000f8e00ff */
[----:B------:R-:W-:-:S05]  /*3bd0*/  IMAD.U32 R9, RZ, RZ, UR13 ;  /* 0x0000000dff097e24 */ /* 0x000fca000f8e00ff */
[----:B------:R1:W5:Y:S01]  /*3be0*/  @P0 LDG.E R10, desc[UR24][R8.64] ;  /* 0x00000018080a0981 */ /* 0x000362000c1e1900 */
[----:B------:R-:W-:Y:S01]  /*3bf0*/  SHF.R.S32.HI R7, RZ, 0x4, R24 ;  /* 0x00000004ff077819 */ /* 0x000fe20000011418 */
[----:B------:R-:W-:Y:S01]  /*3c00*/  IMAD.SHL.U32 R0, R20, 0x40, RZ ;  /* 0x0000004014007824 */ /* 0x000fe200078e00ff */
[----:B------:R-:W-:Y:S01]  /*3c10*/  ISETP.GE.AND P1, PT, R6, UR5, PT ;  /* 0x0000000506007c0c */ /* 0x000fe2000bf26270 */
[----:B------:R-:W-:Y:S01]  /*3c20*/  BAR.SYNC.DEFER_BLOCKING 0x0 ;  /* 0x0000000000007b1d */ /* 0x000fe20000010000 */
[----:B------:R-:W-:Y:S01]  /*3c30*/  LEA.HI R3, R24, R7, RZ, 0x1 ;  /* 0x0000000718037211 */ /* 0x000fe200078f08ff */
[----:B------:R-:W-:Y:S01]  /*3c40*/  IMAD.SHL.U32 R5, R6, 0x8, RZ ;  /* 0x0000000806057824 */ /* 0x000fe200078e00ff */
[----:B------:R-:W-:Y:S01]  /*3c50*/  LOP3.LUT R0, R0, 0x1c0, RZ, 0xc0, !PT ;  /* 0x000001c000007812 */ /* 0x000fe200078ec0ff */
[----:B------:R-:W-:Y:S01]  /*3c60*/  IMAD.SHL.U32 R6, R19, 0x40, RZ ;  /* 0x0000004013067824 */ /* 0x000fe200078e00ff */
[----:B------:R-:W-:Y:S01]  /*3c70*/  LOP3.LUT R3, R3, 0xfffffffe, RZ, 0xc0, !PT ;  /* 0xfffffffe03037812 */ /* 0x000fe200078ec0ff */
[----:B------:R-:W-:Y:S01]  /*3c80*/  IMAD.IADD R13, R27, 0x1, R23 ;  /* 0x000000011b0d7824 */ /* 0x000fe200078e0217 */
[----:B------:R-:W-:Y:S01]  /*3c90*/  USHF.L.U64.HI UR12, UR6, 0x5, UR7 ;  /* 0x00000005060c7899 */ /* 0x000fe20008010207 */
[----:B------:R-:W-:Y:S01]  /*3ca0*/  IMAD.MOV.U32 R12, RZ, RZ, R26 ;  /* 0x000000ffff0c7224 */ /* 0x000fe200078e001a */
[----:B------:R-:W-:Y:S01]  /*3cb0*/  USHF.L.U32 UR13, UR6, 0x5, URZ ;  /* 0x00000005060d7899 */ /* 0x000fe2000800063f */
[----:B------:R-:W-:Y:S01]  /*3cc0*/  IMAD.IADD R3, R7, 0x1, -R3 ;  /* 0x0000000107037824 */ /* 0x000fe200078e0a03 */
[----:B------:R-:W-:Y:S01]  /*3cd0*/  UIADD3 UR23, UR27, 0x1, -UR28 ;  /* 0x000000011b177890 */ /* 0x000fe2000fffe81c */
[----:B------:R-:W-:Y:S01]  /*3ce0*/  BSSY B0, `(.L_x_2459) ;  /* 0x0000034000007945 */ /* 0x000fe20003800000 */
[----:B------:R2:W-:Y:S01]  /*3cf0*/  STL.64 [R1+0x70], R12 ;  /* 0x0000700c01007387 */ /* 0x0005e20000100a00 */
[----:B------:R-:W-:Y:S01]  /*3d00*/  IMAD.SHL.U32 R7, R3, 0x8, RZ ;  /* 0x0000000803077824 */ /* 0x000fe200078e00ff */
[----:B------:R-:W-:Y:S01]  /*3d10*/  UMOV UR19, URZ ;  /* 0x0000003f00137c82 */ /* 0x000fe20008000000 */
[----:B------:R-:W-:Y:S01]  /*3d20*/  UIADD3 UR23, UR23, UR20, URZ ;  /* 0x0000001417177290 */ /* 0x000fe2000fffe03f */
[----:B------:R-:W-:Y:S01]  /*3d30*/  ISETP.GE.AND P3, PT, R18, UR5, PT ;  /* 0x0000000512007c0c */ /* 0x000fe2000bf66270 */
[----:B-1----:R-:W5:Y:S01]  /*3d40*/  @P0 MUFU.RCP R9, UR10 ;  /* 0x0000000a00090d08 */ /* 0x002f620008001000 */
[----:B------:R-:W-:Y:S01]  /*3d50*/  LOP3.LUT R8, R0, 0x8, R5, 0xf8, !PT ;  /* 0x0000000800087812 */ /* 0x000fe200078ef805 */
[----:B------:R-:W-:Y:S01]  /*3d60*/  UIMAD UR10, UR12, UR29, URZ ;  /* 0x0000001d0c0a72a4 */ /* 0x000fe2000f8e023f */
[----:B------:R-:W-:Y:S01]  /*3d70*/  SHF.R.U32.HI R5, RZ, 0x3, R0 ;  /* 0x00000003ff057819 */ /* 0x000fe20000011600 */
[----:B------:R2:W-:Y:S01]  /*3d80*/  @P1 STS.128 [R219+0xa000], RZ ;  /* 0x00a000ffdb001388 */ /* 0x0005e20000000c00 */
[----:B------:R-:W-:Y:S01]  /*3d90*/  LOP3.LUT R0, R6, 0x1c0, RZ, 0xc0, !PT ;  /* 0x000001c006007812 */ /* 0x000fe200078ec0ff */
[----:B------:R-:W-:Y:S01]  /*3da0*/  UIMAD UR10, UR36, UR13, UR10 ;  /* 0x0000000d240a72a4 */ /* 0x000fe2000f8e020a */
[----:B------:R-:W-:Y:S01]  /*3db0*/  LOP3.LUT R5, R8, R5, RZ, 0x3c, !PT ;  /* 0x0000000508057212 */ /* 0x000fe200078e3cff */
[----:B------:R2:W-:Y:S01]  /*3dc0*/  @P1 STS.128 [R219+0xb000], RZ ;  /* 0x00b000ffdb001388 */ /* 0x0005e20000000c00 */
[----:B------:R-:W-:-:S02]  /*3dd0*/  LOP3.LUT R7, R0, 0x8, R7, 0xf8, !PT ;  /* 0x0000000800077812 */ /* 0x000fc400078ef807 */
[----:B------:R-:W-:Y:S01]  /*3de0*/  SHF.R.U32.HI R6, RZ, 0x3, R0 ;  /* 0x00000003ff067819 */ /* 0x000fe20000011600 */
[----:B------:R-:W-:Y:S01]  /*3df0*/  IMAD R0, R3, 0x200, R5 ;  /* 0x0000020003007824 */ /* 0x000fe200078e0205 */
[----:B------:R-:W-:Y:S01]  /*3e00*/  SHF.R.S32.HI R5, RZ, 0x5, R25 ;  /* 0x00000005ff057819 */ /* 0x000fe20000011419 */
[----:B------:R-:W-:Y:S01]  /*3e10*/  IMAD.SHL.U32 R3, R21, 0x40, RZ ;  /* 0x0000004015037824 */ /* 0x000fe200078e00ff */
[----:B------:R-:W-:Y:S01]  /*3e20*/  LOP3.LUT R94, R7, R6, RZ, 0x3c, !PT ;  /* 0x00000006075e7212 */ /* 0x000fe200078e3cff */
[----:B------:R-:W-:Y:S01]  /*3e30*/  IMAD.U32 R6, RZ, RZ, UR29 ;  /* 0x0000001dff067e24 */ /* 0x000fe2000f8e00ff */
[----:B------:R-:W-:Y:S02]  /*3e40*/  LEA R204, R0, UR4, 0x1 ;  /* 0x0000000400cc7c11 */ /* 0x000fe4000f8e08ff */
[----:B------:R-:W-:Y:S01]  /*3e50*/  LOP3.LUT R93, R3, 0xfffffe00, RZ, 0xc0, !PT ;  /* 0xfffffe00035d7812 */ /* 0x000fe200078ec0ff */
[----:B------:R-:W-:-:S04]  /*3e60*/  IMAD.WIDE.U32 R6, R6, UR13, R12 ;  /* 0x0000000d06067c25 */ /* 0x000fc8000f8e000c */
[----:B------:R-:W-:Y:S02]  /*3e70*/  IMAD R3, R5, 0x400, R93 ;  /* 0x0000040005037824 */ /* 0x000fe400078e025d */
[----:B------:R-:W-:Y:S02]  /*3e80*/  VIADD R0, R7, UR10 ;  /* 0x0000000a07007c36 */ /* 0x000fe40008000000 */
[----:B------:R-:W-:Y:S02]  /*3e90*/  IMAD.IADD R3, R94, 0x1, R3 ;  /* 0x000000015e037824 */ /* 0x000fe400078e0203 */
[----:B-----5:R-:W-:-:S05]  /*3ea0*/  @P0 FMUL.FTZ R8, R10, R9 ;  /* 0x000000090a080220 */ /* 0x020fca0000410000 */
[----:B------:R-:W-:-:S13]  /*3eb0*/  @P0 R2UR UR11, R8 ;  /* 0x00000000080b02ca */ /* 0x000fda00000e0000 */
        /* <DEDUP_REMOVED lines=22> */
.L_x_2460:
[----:B------:R-:W-:Y:S05]  /*4020*/  BSYNC B0 ;  /* 0x0000000000007941 */ /* 0x000fea0003800000 */
.L_x_2459:
        /* <DEDUP_REMOVED lines=29> */
.L_x_2462:
[----:B------:R-:W-:Y:S05]  /*4200*/  BSYNC B0 ;  /* 0x0000000000007941 */ /* 0x000fea0003800000 */
.L_x_2461:
[----:B---3--:R-:W-:Y:S01]  /*4210*/  LDSM.16.M88.4 R24, [R204+0x8000] ;  /* 0x00800000cc18783b */ /* 0x008fe20000000200 */
[----:B------:R-:W-:Y:S01]  /*4220*/  R2P PR, R20, 0x6 ;  /* 0x0000000614007804 */ /* 0x000fe20000000000 */
[C---:B------:R-:W-:Y:S01]  /*4230*/  VIADD R0, R204.reuse, 0x8000 ;  /* 0x00008000cc007836 */ /* 0x040fe20000000000 */
[----:B------:R-:W-:Y:S01]  /*4240*/  UIADD3 UR28, UR27, -UR28, URZ ;  /* 0x8000001c1b1c7290 */ /* 0x000fe2000fffe03f */
[----:B-12---:R-:W1:Y:S01]  /*4250*/  LDSM.16.M88.4 R8, [R206+0x2000] ;  /* 0x00200000ce08783b */ /* 0x006e620000000200 */
[----:B------:R-:W-:Y:S01]  /*4260*/  VIADD R215, R204, 0x8020 ;  /* 0x00008020ccd77836 */ /* 0x000fe20000000000 */
[----:B------:R-:W-:Y:S01]  /*4270*/  UMOV UR5, UR29 ;  /* 0x0000001d00057c82 */ /* 0x000fe20008000000 */
[--C-:B------:R-:W-:Y:S01]  /*4280*/  IMAD R208, R4, 0x2, R206.reuse ;  /* 0x0000000204d07824 */ /* 0x100fe200078e02ce */
[----:B------:R-:W2:Y:S01]  /*4290*/  LDSM.16.M88.4 R32, [R204+0x8800] ;  /* 0x00880000cc20783b */ /* 0x000ea20000000200 */
[C---:B------:R-:W-:Y:S01]  /*42a0*/  IMAD R214, R2.reuse, 0x2, R206 ;  /* 0x0000000202d67824 */ /* 0x040fe200078e02ce */
[----:B------:R-:W-:Y:S01]  /*42b0*/  UISETP.GT.AND UP0, UPT, UR5, UR15, UPT ;  /* 0x0000000f0500728c */ /* 0x000fe2000bf04270 */
[----:B------:R-:W-:Y:S01]  /*42c0*/  IMAD R213, R2, 0x2, R208 ;  /* 0x0000000202d57824 */ /* 0x000fe200078e02d0 */
[----:B----4-:R-:W3:Y:S01]  /*42d0*/  LDSM.16.M88.4 R16, [R206] ;  /* 0x00000000ce10783b */ /* 0x010ee20000000200 */
[----:B------:R-:W-:-:S02]  /*42e0*/  IMAD.U32 R3, RZ, RZ, UR17 ;  /* 0x00000011ff037e24 */ /* 0x000fc4000f8e00ff */
[----:B------:R-:W-:Y:S01]  /*42f0*/  @P1 VIADD R215, R0, 0xffffffe0 ;  /* 0xffffffe000d71836 */ /* 0x000fe20000000000 */
[----:B------:R-:W-:Y:S01]  /*4300*/  LDSM.16.M88.4 R12, [R208+0x2000] ;  /* 0x00200000d00c783b */ /* 0x000fe20000000200 */
[----:B------:R-:W-:Y:S02]  /*4310*/  IMAD.MOV.U32 R0, RZ, RZ, 0x40 ;  /* 0x00000040ff007424 */ /* 0x000fe400078e00ff */
[----:B------:R-:W-:Y:S01]  /*4320*/  IMAD R252, R3, 0x8, R5 ;  /* 0x0000000803fc7824 */ /* 0x000fe200078e0205 */
[----:B------:R-:W4:Y:S01]  /*4330*/  LDSM.16.M88.4 R36, [R215] ;  /* 0x00000000d724783b */ /* 0x000f220000000200 */
[----:B------:R-:W-:Y:S01]  /*4340*/  LEA R3, R5, UR26, 0x4 ;  /* 0x0000001a05037c11 */ /* 0x000fe2000f8e20ff */
[----:B------:R-:W-:Y:S01]  /*4350*/  IMAD.SHL.U32 R96, R96, 0x2, RZ ;  /* 0x0000000260607824 */ /* 0x000fe200078e00ff */
[----:B------:R-:W-:Y:S01]  /*4360*/  SEL R0, R0, 0xffffffc0, !P2 ;  /* 0xffffffc000007807 */ /* 0x000fe20005000000 */
[----:B------:R-:W5:Y:S01]  /*4370*/  LDSM.16.M88.4 R44, [R215+0x800] ;  /* 0x00080000d72c783b */ /* 0x000f620000000200 */
[----:B------:R-:W-:Y:S01]  /*4380*/  IMAD.U32 R7, RZ, RZ, UR28 ;  /* 0x0000001cff077e24 */ /* 0x000fe2000f8e00ff */
[----:B------:R-:W-:Y:S01]  /*4390*/  ULDC.U8 UR26, c[0x0][0x388] ;  /* 0x0000e200001a7ab9 */ /* 0x000fe20000000000 */
[----:B------:R-:W-:Y:S01]  /*43a0*/  LOP3.LUT R6, R96, 0x6, RZ, 0xc0, !PT ;  /* 0x0000000660067812 */ /* 0x000fe200078ec0ff */
[----:B------:R-:W5:Y:S01]  /*43b0*/  LDSM.16.M88.4 R20, [R208] ;  /* 0x00000000d014783b */ /* 0x000f620000000200 */
[----:B------:R-:W-:-:S02]  /*43c0*/  IMAD.IADD R212, R204, 0x1, R0 ;  /* 0x00000001ccd47824 */ /* 0x000fc400078e0200 */
[----:B------:R-:W-:Y:S01]  /*43d0*/  IMAD.IADD R211, R0, 0x1, R215 ;  /* 0x0000000100d37824 */ /* 0x000fe200078e02d7 */
[----:B------:R-:W-:Y:S01]  /*43e0*/  LDSM.16.M88.4 R28, [R214] ;  /* 0x00000000d61c783b */ /* 0x000fe20000000200 */
[----:B------:R-:W-:Y:S01]  /*43f0*/  SHF.R.S32.HI R0, RZ, 0x1f, R92 ;  /* 0x0000001fff007819 */ /* 0x000fe2000001145c */
[C---:B------:R-:W-:Y:S02]  /*4400*/  VIADD R218, R215.reuse, 0x800 ;  /* 0x00000800d7da7836 */ /* 0x040fe40000000000 */
[----:B------:R-:W-:Y:S01]  /*4410*/  LDSM.16.M88.4 R40, [R212+0x8000] ;  /* 0x00800000d428783b */ /* 0x000fe20000000200 */
[----:B------:R-:W-:Y:S01]  /*4420*/  LEA.HI R0, R0, R92, RZ, 0x2 ;  /* 0x0000005c00007211 */ /* 0x000fe200078f10ff */
[C---:B------:R-:W-:Y:S02]  /*4430*/  VIADD R217, R215.reuse, 0x1000 ;  /* 0x00001000d7d97836 */ /* 0x040fe40000000000 */
[----:B------:R-:W-:Y:S01]  /*4440*/  LDSM.16.M88.4 R68, [R212+0x8800] ;  /* 0x00880000d444783b */ /* 0x000fe20000000200 */
[----:B------:R-:W-:Y:S01]  /*4450*/  SHF.R.S32.HI R0, RZ, 0x2, R0 ;  /* 0x00000002ff007819 */ /* 0x000fe20000011400 */
[----:B------:R-:W-:Y:S01]  /*4460*/  VIADD R216, R215, 0x1800 ;  /* 0x00001800d7d87836 */ /* 0x000fe20000000000 */
[C---:B-1----:R-:W-:Y:S01]  /*4470*/  HMMA.16816.F32 R64, R8.reuse, R24, RZ ;  /* 0x000000180840723c */ /* 0x042fe200000018ff */
[----:B------:R-:W0:Y:S02]  /*4480*/  LDGDEPBAR ;  /* 0x00000000000079af */ /* 0x000e240000000000 */
[----:B------:R-:W-:Y:S01]  /*4490*/  IMAD.IADD R5, R0, 0x1, R3 ;  /* 0x0000000100057824 */ /* 0x000fe200078e0203 */
[----:B------:R-:W-:Y:S01]  /*44a0*/  LOP3.LUT R0, R94, R93, RZ, 0xfc, !PT ;  /* 0x0000005d5e007212 */ /* 0x000fe200078efcff */
[----:B------:R-:W-:Y:S01]  /*44b0*/  IMAD.U32 R3, RZ, RZ, UR29 ;  /* 0x0000001dff037e24 */ /* 0x000fe2000f8e00ff */
[C---:B--2---:R-:W-:Y:S02]  /*44c0*/  HMMA.16816.F32 R56, R8.reuse, R32, RZ ;  /* 0x000000200838723c */ /* 0x044fe400000018ff */
[--C-:B------:R-:W-:Y:S01]  /*44d0*/  IADD3 R222, R7, 0x8, R5.reuse ;  /* 0x0000000807de7810 */ /* 0x100fe20007ffe005 */
[----:B------:R-:W-:Y:S01]  /*44e0*/  IMAD R3, R3, 0x20, R6 ;  /* 0x0000002003037824 */ /* 0x000fe200078e0206 */
[--C-:B------:R-:W-:Y:S01]  /*44f0*/  IADD3 R227, R7, 0x40, R5.reuse ;  /* 0x0000004007e37810 */ /* 0x100fe20007ffe005 */
[----:B------:R-:W-:Y:S01]  /*4500*/  VIADD R221, R5, UR28 ;  /* 0x0000001c05dd7c36 */ /* 0x000fe20008000000 */
[----:B------:R-:W-:Y:S01]  /*4510*/  IADD3 R232, R7, 0x48, R5 ;  /* 0x0000004807e87810 */ /* 0x000fe20007ffe005 */
[----:B------:R-:W-:Y:S01]  /*4520*/  HMMA.16816.F32 R60, R8, R26, RZ ;  /* 0x0000001a083c723c */ /* 0x000fe200000018ff */
[----:B------:R-:W-:Y:S01]  /*4530*/  VIADD R6, R3, 0x1 ;  /* 0x0000000103067836 */ /* 0x000fe20000000000 */
[----:B------:R-:W-:Y:S01]  /*4540*/  VIADDMNMX R225, R222, -UR21, RZ, !PT ;  /* 0x80000015dee17c46 */ /* 0x000fe2000f8001ff */
[----:B------:R-:W-:Y:S01]  /*4550*/  IMAD.IADD R7, R227, 0x1, -R3 ;  /* 0x00000001e3077824 */ /* 0x000fe200078e0a03 */
[----:B------:R-:W-:-:S02]  /*4560*/  VIADDMNMX R226, R221, -UR21, RZ, !PT ;  /* 0x80000015dde27c46 */ /* 0x000fc4000f8001ff */
[----:B------:R-:W-:Y:S01]  /*4570*/  HMMA.16816.F32 R48, R8, R34, RZ ;  /* 0x000000220830723c */ /* 0x000fe200000018ff */
[----:B------:R-:W1:Y:S01]  /*4580*/  LDSM.16.M88.4 R8, [R214+0x2000] ;  /* 0x00200000d608783b */ /* 0x000e620000000200 */
[----:B------:R-:W-:Y:S02]  /*4590*/  VIADDMNMX R224, R227, -UR21, RZ, !PT ;  /* 0x80000015e3e07c46 */ /* 0x000fe4000f8001ff */
[----:B------:R-:W-:Y:S01]  /*45a0*/  VIADDMNMX R223, R232, -UR21, RZ, !PT ;  /* 0x80000015e8df7c46 */ /* 0x000fe2000f8001ff */
[----:B------:R-:W-:Y:S01]  /*45b0*/  UIADD3 UR21, UR30, -0x4ab325aa, URZ ;  /* 0xb54cda561e157890 */ /* 0x000fe2000fffe03f */
[C---:B---3--:R-:W-:Y:S06]  /*45c0*/  HMMA.16816.F32 R52, R16.reuse, R24, RZ ;  /* 0x000000181034723c */ /* 0x048fec00000018ff */
[C---:B------:R-:W-:Y:S06]  /*45d0*/  HMMA.16816.F32 R72, R16.reuse, R26, RZ ;  /* 0x0000001a1048723c */ /* 0x040fec00000018ff */
[C---:B------:R-:W-:Y:S06]  /*45e0*/  HMMA.16816.F32 R84, R16.reuse, R32, RZ ;  /* 0x000000201054723c */ /* 0x040fec00000018ff */
[----:B------:R-:W-:Y:S01]  /*45f0*/  HMMA.16816.F32 R76, R16, R34, RZ ;  /* 0x00000022104c723c */ /* 0x000fe200000018ff */
[----:B------:R-:W-:Y:S04]  /*4600*/  LDSM.16.M88.4 R32, [R211] ;  /* 0x00000000d320783b */ /* 0x000fe80000000200 */
[----:B------:R-:W-:Y:S01]  /*4610*/  LDSM.16.M88.4 R16, [R213] ;  /* 0x00000000d510783b */ /* 0x000fe20000000200 */
[C---:B----4-:R-:W-:Y:S06]  /*4620*/  HMMA.16816.F32 R80, R12.reuse, R36, R64 ;  /* 0x000000240c50723c */ /* 0x050fec0000001840 */
[C---:B-----5:R-:W-:Y:S06]  /*4630*/  HMMA.16816.F32 R64, R12.reuse, R44, R56 ;  /* 0x0000002c0c40723c */ /* 0x060fec0000001838 */
[C---:B------:R-:W-:Y:S06]  /*4640*/  HMMA.16816.F32 R60, R12.reuse, R38, R60 ;  /* 0x000000260c3c723c */ /* 0x040fec000000183c */
[----:B------:R-:W-:Y:S01]  /*4650*/  HMMA.16816.F32 R48, R12, R46, R48 ;  /* 0x0000002e0c30723c */ /* 0x000fe20000001830 */
[----:B------:R-:W2:Y:S05]  /*4660*/  LDSM.16.M88.4 R12, [R213+0x2000] ;  /* 0x00200000d50c783b */ /* 0x000eaa0000000200 */
[C---:B------:R-:W-:Y:S01]  /*4670*/  HMMA.16816.F32 R24, R20.reuse, R36, R52 ;  /* 0x000000241418723c */ /* 0x040fe20000001834 */
[----:B------:R-:W3:Y:S05]  /*4680*/  LDSM.16.M88.4 R52, [R211+0x800] ;  /* 0x00080000d334783b */ /* 0x000eea0000000200 */
[C---:B------:R-:W-:Y:S01]  /*4690*/  HMMA.16816.F32 R56, R20.reuse, R38, R72 ;  /* 0x000000261438723c */ /* 0x040fe20000001848 */
[----:B------:R-:W-:Y:S05]  /*46a0*/  LDSM.16.M88.4 R36, [R204+0x9000] ;  /* 0x00900000cc24783b */ /* 0x000fea0000000200 */
[C---:B------:R-:W-:Y:S06]  /*46b0*/  HMMA.16816.F32 R88, R20.reuse, R44, R84 ;  /* 0x0000002c1458723c */ /* 0x040fec0000001854 */
[----:B------:R-:W-:Y:S06]  /*46c0*/  HMMA.16816.F32 R72, R20, R46, R76 ;  /* 0x0000002e1448723c */ /* 0x000fec000000184c */
[C---:B-1----:R-:W-:Y:S06]  /*46d0*/  HMMA.16816.F32 R80, R8.reuse, R40, R80 ;  /* 0x000000280850723c */ /* 0x042fec0000001850 */
[C---:B------:R-:W-:Y:S06]  /*46e0*/  HMMA.16816.F32 R84, R8.reuse, R68, R64 ;  /* 0x000000440854723c */ /* 0x040fec0000001840 */
[C---:B------:R-:W-:Y:S06]  /*46f0*/  HMMA.16816.F32 R76, R8.reuse, R42, R60 ;  /* 0x0000002a084c723c */ /* 0x040fec000000183c */
[----:B------:R-:W-:Y:S01]  /*4700*/  HMMA.16816.F32 R44, R8, R70, R48 ;  /* 0x00000046082c723c */ /* 0x000fe20000001830 */
[----:B------:R-:W1:Y:S04]  /*4710*/  LDSM.16.M88.4 R8, [R206+0x6000] ;  /* 0x00600000ce08783b */ /* 0x000e680000000200 */
[----:B------:R-:W4:Y:S01]  /*4720*/  LDSM.16.M88.4 R48, [R204+0x9800] ;  /* 0x00980000cc30783b */ /* 0x000f220000000200 */
[C---:B------:R-:W-:Y:S03]  /*4730*/  HMMA.16816.F32 R20, R28.reuse, R40, R24 ;  /* 0x000000281c14723c */ /* 0x040fe60000001818 */
[----:B------:R-:W5:Y:S03]  /*4740*/  LDSM.16.M88.4 R24, [R206+0x4000] ;  /* 0x00400000ce18783b */ /* 0x000f660000000200 */
[C---:B------:R-:W-:Y:S01]  /*4750*/  HMMA.16816.F32 R56, R28.reuse, R42, R56 ;  /* 0x0000002a1c38723c */ /* 0x040fe20000001838 */
[----:B------:R-:W-:Y:S05]  /*4760*/  LDSM.16.M88.4 R40, [R215+0x1000] ;  /* 0x00100000d728783b */ /* 0x000fea0000000200 */
[C---:B------:R-:W-:Y:S06]  /*4770*/  HMMA.16816.F32 R88, R28.reuse, R68, R88 ;  /* 0x000000441c58723c */ /* 0x040fec0000001858 */
[----:B------:R-:W-:Y:S01]  /*4780*/  HMMA.16816.F32 R64, R28, R70, R72 ;  /* 0x000000461c40723c */ /* 0x000fe20000001848 */
[----:B------:R-:W-:Y:S05]  /*4790*/  LDSM.16.M88.4 R28, [R208+0x4000] ;  /* 0x00400000d01c783b */ /* 0x000fea0000000200 */
[C---:B--2---:R-:W-:Y:S06]  /*47a0*/  HMMA.16816.F32 R60, R12.reuse, R32, R80 ;  /* 0x000000200c3c723c */ /* 0x044fec0000001850 */
[C---:B------:R-:W-:Y:S06]  /*47b0*/  HMMA.16816.F32 R76, R12.reuse, R34, R76 ;  /* 0x000000220c4c723c */ /* 0x040fec000000184c */
[C---:B---3--:R-:W-:Y:S06]  /*47c0*/  HMMA.16816.F32 R84, R12.reuse, R52, R84 ;  /* 0x000000340c54723c */ /* 0x048fec0000001854 */
[----:B------:R-:W-:Y:S01]  /*47d0*/  HMMA.16816.F32 R72, R12, R54, R44 ;  /* 0x000000360c48723c */ /* 0x000fe2000000182c */
[----:B------:R-:W-:Y:S05]  /*47e0*/  LDSM.16.M88.4 R44, [R215+0x1800] ;  /* 0x00180000d72c783b */ /* 0x000fea0000000200 */
[C---:B------:R-:W-:Y:S01]  /*47f0*/  HMMA.16816.F32 R12, R16.reuse, R32, R20 ;  /* 0x00000020100c723c */ /* 0x040fe20000001814 */
[----:B------:R-:W2:Y:S05]  /*4800*/  LDSM.16.M88.4 R20, [R208+0x6000] ;  /* 0x00600000d014783b */ /* 0x000eaa0000000200 */
[C---:B------:R-:W-:Y:S01]  /*4810*/  HMMA.16816.F32 R56, R16.reuse, R34, R56 ;  /* 0x000000221038723c */ /* 0x040fe20000001838 */
[----:B------:R-:W-:Y:S05]  /*4820*/  LDSM.16.M88.4 R32, [R212+0x9000] ;  /* 0x00900000d420783b */ /* 0x000fea0000000200 */
[C---:B------:R-:W-:Y:S06]  /*4830*/  HMMA.16816.F32 R88, R16.reuse, R52, R88 ;  /* 0x000000341058723c */ /* 0x040fec0000001858 */
[----:B------:R-:W-:Y:S01]  /*4840*/  HMMA.16816.F32 R80, R16, R54, R64 ;  /* 0x000000361050723c */ /* 0x000fe20000001840 */
[----:B------:R-:W-:Y:S05]  /*4850*/  LDSM.16.M88.4 R16, [R214+0x4000] ;  /* 0x00400000d610783b */ /* 0x000fea0000000200 */
[C---:B-1----:R-:W-:Y:S06]  /*4860*/  HMMA.16816.F32 R68, R8.reuse, R36, R60 ;  /* 0x000000240844723c */ /* 0x042fec000000183c */
[C---:B------:R-:W-:Y:S06]  /*4870*/  HMMA.16816.F32 R64, R8.reuse, R38, R76 ;  /* 0x000000260840723c */ /* 0x040fec000000184c */
[C---:B----4-:R-:W-:Y:S06]  /*4880*/  HMMA.16816.F32 R60, R8.reuse, R48, R84 ;  /* 0x00000030083c723c */ /* 0x050fec0000001854 */
[----:B------:R-:W-:Y:S06]  /*4890*/  HMMA.16816.F32 R52, R8, R50, R72 ;  /* 0x000000320834723c */ /* 0x000fec0000001848 */
[C---:B-----5:R-:W-:Y:S01]  /*48a0*/  HMMA.16816.F32 R8, R24.reuse, R36, R12 ;  /* 0x000000241808723c */ /* 0x060fe2000000180c */
[----:B------:R-:W1:Y:S05]  /*48b0*/  LDSM.16.M88.4 R12, [R214+0x6000] ;  /* 0x00600000d60c783b */ /* 0x000e6a0000000200 */
[C---:B------:R-:W-:Y:S01]  /*48c0*/  HMMA.16816.F32 R36, R24.reuse, R38, R56 ;  /* 0x000000261824723c */ /* 0x040fe20000001838 */
[----:B------:R-:W3:Y:S05]  /*48d0*/  LDSM.16.M88.4 R56, [R212+0x9800] ;  /* 0x00980000d438783b */ /* 0x000eea0000000200 */
        /* <DEDUP_REMOVED lines=9> */
[----:B------:R-:W-:Y:S05]  /*4970*/  LDSM.16.M88.4 R8, [R213+0x6000] ;  /* 0x00600000d508783b */ /* 0x000fea0000000200 */
[----:B------:R-:W-:Y:S01]  /*4980*/  HMMA.16816.F32 R60, R28, R42, R36 ;  /* 0x0000002a1c3c723c */ /* 0x000fe20000001824 */
[----:B------:R-:W2:Y:S01]  /*4990*/  LDSM.16.M88.4 R36, [R211+0x1800] ;  /* 0x00180000d324783b */ /* 0x000ea20000000200 */
[----:B------:R-:W-:-:S04]  /*49a0*/  DEPBAR.LE SB0, 0x0 ;  /* 0x000080000000791a */ /* 0x000fc80000000000 */
[C---:B------:R-:W-:Y:S06]  /*49b0*/  HMMA.16816.F32 R64, R28.reuse, R44, R88 ;  /* 0x0000002c1c40723c */ /* 0x040fec0000001858 */
[----:B------:R-:W-:Y:S06]  /*49c0*/  HMMA.16816.F32 R52, R28, R46, R84 ;  /* 0x0000002e1c34723c */ /* 0x000fec0000001854 */
[C---:B-1----:R-:W-:Y:S06]  /*49d0*/  HMMA.16816.F32 R48, R12.reuse, R32, R48 ;  /* 0x000000200c30723c */ /* 0x042fec0000001830 */
[C---:B------:R-:W-:Y:S06]  /*49e0*/  HMMA.16816.F32 R44, R12.reuse, R34, R80 ;  /* 0x000000220c2c723c */ /* 0x040fec0000001850 */
[C---:B---3--:R-:W-:Y:S06]  /*49f0*/  HMMA.16816.F32 R40, R12.reuse, R56, R76 ;  /* 0x000000380c28723c */ /* 0x048fec000000184c */
[----:B------:R-:W-:Y:S06]  /*4a00*/  HMMA.16816.F32 R28, R12, R58, R72 ;  /* 0x0000003a0c1c723c */ /* 0x000fec0000001848 */
[C---:B------:R-:W-:Y:S06]  /*4a10*/  HMMA.16816.F32 R12, R16.reuse, R32, R68 ;  /* 0x00000020100c723c */ /* 0x040fec0000001844 */
[C---:B------:R-:W-:Y:S06]  /*4a20*/  HMMA.16816.F32 R32, R16.reuse, R34, R60 ;  /* 0x000000221020723c */ /* 0x040fec000000183c */
[----:B------:R-:W-:Y:S06]  /*4a30*/  HMMA.16816.F32 R60, R16, R56, R64 ;  /* 0x00000038103c723c */ /* 0x000fec0000001840 */
[----:B--2---:R-:W-:Y:S06]  /*4a40*/  HMMA.16816.F32 R64, R8, R38, R28 ;  /* 0x000000260840723c */ /* 0x004fec000000181c */
[----:B------:R-:W-:Y:S06]  /*4a50*/  HMMA.16816.F32 R28, R20, R24, R12 ;  /* 0x00000018141c723c */ /* 0x000fec000000180c */
[----:B------:R-:W-:Y:S06]  /*4a60*/  HMMA.16816.F32 R52, R16, R58, R52 ;  /* 0x0000003a1034723c */ /* 0x000fec0000001834 */
[C---:B------:R-:W-:Y:S06]  /*4a70*/  HMMA.16816.F32 R48, R8.reuse, R24, R48 ;  /* 0x000000180830723c */ /* 0x040fec0000001830 */
[C---:B------:R-:W-:Y:S06]  /*4a80*/  HMMA.16816.F32 R44, R8.reuse, R26, R44 ;  /* 0x0000001a082c723c */ /* 0x040fec000000182c */
[-C--:B------:R-:W-:Y:S06]  /*4a90*/  HMMA.16816.F32 R56, R8, R36.reuse, R40 ;  /* 0x000000240838723c */ /* 0x080fec0000001828 */
[----:B------:R-:W-:Y:S01]  /*4aa0*/  HMMA.16816.F32 R60, R20, R36, R60 ;  /* 0x00000024143c723c */ /* 0x000fe2000000183c */
[----:B------:R-:W-:-:S02]  /*4ab0*/  IMAD.U32 R9, RZ, RZ, UR27 ;  /* 0x0000001bff097e24 */ /* 0x000fc4000f8e00ff */
[----:B------:R-:W-:Y:S02]  /*4ac0*/  IMAD.U32 R8, RZ, RZ, UR23 ;  /* 0x00000017ff087e24 */ /* 0x000fe4000f8e00ff */
[----:B------:R-:W-:Y:S01]  /*4ad0*/  IMAD.IADD R11, R222, 0x1, -R3 ;  /* 0x00000001de0b7824 */ /* 0x000fe200078e0a03 */
[----:B------:R-:W-:Y:S01]  /*4ae0*/  VIADDMNMX R231, R5, UR23, R9, PT ;  /* 0x0000001705e77c46 */ /* 0x000fe2000b800109 */
[C---:B------:R-:W-:Y:S01]  /*4af0*/  IMAD.IADD R10, R221.reuse, 0x1, -R3 ;  /* 0x00000001dd0a7824 */ /* 0x040fe200078e0a03 */
[C-C-:B------:R-:W-:Y:S01]  /*4b00*/  IADD3 R16, R8.reuse, 0x8, R5.reuse ;  /* 0x0000000808107810 */ /* 0x140fe20007ffe005 */
[C---:B------:R-:W-:Y:S01]  /*4b10*/  HMMA.16816.F32 R52, R20.reuse, R38, R52 ;  /* 0x000000261434723c */ /* 0x040fe20000001834 */
[C-C-:B------:R-:W-:Y:S01]  /*4b20*/  IADD3 R17, R8.reuse, 0x40, R5.reuse ;  /* 0x0000004008117810 */ /* 0x140fe20007ffe005 */
[----:B------:R-:W-:Y:S01]  /*4b30*/  UIADD3 UR23, UR31, 0x646e171e, URZ ;  /* 0x646e171e1f177890 */ /* 0x000fe2000fffe03f */
[----:B------:R-:W-:Y:S01]  /*4b40*/  IADD3 R15, R8, 0x48, R5 ;  /* 0x00000048080f7810 */ /* 0x000fe20007ffe005 */
[--C-:B------:R-:W-:Y:S01]  /*4b50*/  IMAD.IADD R5, R221, 0x1, -R6.reuse ;  /* 0x00000001dd057824 */ /* 0x100fe200078e0a06 */
[----:B------:R-:W-:Y:S01]  /*4b60*/  IABS R9, R11 ;  /* 0x0000000b00097213 */ /* 0x000fe20000000000 */
[----:B------:R-:W-:Y:S01]  /*4b70*/  IMAD.IADD R11, R227, 0x1, -R6 ;  /* 0x00000001e30b7824 */ /* 0x000fe200078e0a06 */
[----:B------:R-:W-:Y:S01]  /*4b80*/  IABS R10, R10 ;  /* 0x0000000a000a7213 */ /* 0x000fe20000000000 */
[----:B------:R-:W-:Y:S01]  /*4b90*/  HMMA.16816.F32 R32, R20, R26, R32 ;  /* 0x0000001a1420723c */ /* 0x000fe20000001820 */
[----:B------:R-:W-:-:S02]  /*4ba0*/  I2FP.F32.S32 R9, R9 ;  /* 0x0000000900097245 */ /* 0x000fc40000201400 */
[----:B------:R-:W-:Y:S01]  /*4bb0*/  IABS R8, R5 ;  /* 0x0000000500087213 */ /* 0x000fe20000000000 */
[----:B------:R-:W-:Y:S01]  /*4bc0*/  IMAD.IADD R5, R232, 0x1, -R3 ;  /* 0x00000001e8057824 */ /* 0x000fe200078e0a03 */
[----:B------:R-:W-:Y:S01]  /*4bd0*/  I2FP.F32.S32 R10, R10 ;  /* 0x0000000a000a7245 */ /* 0x000fe20000201400 */
[----:B------:R-:W-:Y:S01]  /*4be0*/  FFMA.FTZ R13, R9, -UR19, R30 ;  /* 0x80000013090d7c23 */ /* 0x000fe2000801001e */
[----:B------:R-:W-:Y:S01]  /*4bf0*/  IMAD.IADD R9, R222, 0x1, -R6 ;  /* 0x00000001de097824 */ /* 0x000fe200078e0a06 */
[----:B------:R-:W-:Y:S01]  /*4c00*/  VIMNMX R230, R16, UR27, PT ;  /* 0x0000001b10e67c48 */ /* 0x000fe2000bfe0100 */
[----:B------:R-:W-:Y:S02]  /*4c10*/  IMAD.MOV.U32 R12, RZ, RZ, R8 ;  /* 0x000000ffff0c7224 */ /* 0x000fe400078e0008 */
[----:B------:R-:W-:Y:S01]  /*4c20*/  FFMA.FTZ R14, R10, -UR19, R28 ;  /* 0x800000130a0e7c23 */ /* 0x000fe2000801001c */
[----:B------:R-:W-:Y:S02]  /*4c30*/  IABS R5, R5 ;  /* 0x0000000500057213 */ /* 0x000fe40000000000 */
[----:B------:R-:W-:-:S02]  /*4c40*/  IABS R10, R7 ;  /* 0x00000007000a7213 */ /* 0x000fc40000000000 */
[----:B------:R-:W-:Y:S02]  /*4c50*/  IABS R7, R11 ;  /* 0x0000000b00077213 */ /* 0x000fe40000000000 */
[----:B------:R-:W-:Y:S01]  /*4c60*/  IABS R8, R9 ;  /* 0x0000000900087213 */ /* 0x000fe20000000000 */
[----:B------:R-:W-:Y:S01]  /*4c70*/  IMAD.MOV.U32 R9, RZ, RZ, R5 ;  /* 0x000000ffff097224 */ /* 0x000fe200078e0005 */
[----:B------:R-:W-:Y:S01]  /*4c80*/  I2FP.F32.S32 R10, R10 ;  /* 0x0000000a000a7245 */ /* 0x000fe20000201400 */
[----:B------:R-:W-:Y:S01]  /*4c90*/  IMAD.MOV.U32 R5, RZ, RZ, R7 ;  /* 0x000000ffff057224 */ /* 0x000fe200078e0007 */
[----:B------:R-:W-:Y:S02]  /*4ca0*/  ISETP.GE.AND P6, PT, R6, R231, PT ;  /* 0x000000e70600720c */ /* 0x000fe40003fc6270 */
[----:B------:R-:W-:Y:S01]  /*4cb0*/  I2FP.F32.S32 R7, R9 ;  /* 0x0000000900077245 */ /* 0x000fe20000201400 */
[----:B------:R-:W-:Y:S01]  /*4cc0*/  FFMA.FTZ R11, R10, -UR19, R48 ;  /* 0x800000130a0b7c23 */ /* 0x000fe20008010030 */
[----:B------:R-:W-:-:S02]  /*4cd0*/  I2FP.F32.S32 R9, R12 ;  /* 0x0000000c00097245 */ /* 0x000fc40000201400 */
[----:B------:R-:W-:Y:S01]  /*4ce0*/  I2FP.F32.S32 R5, R5 ;  /* 0x0000000500057245 */ /* 0x000fe20000201400 */
[----:B------:R-:W-:Y:S01]  /*4cf0*/  FFMA.FTZ R10, R7, -UR19, R50 ;  /* 0x80000013070a7c23 */ /* 0x000fe20008010032 */
[----:B------:R-:W-:Y:S01]  /*4d00*/  ISETP.GE.AND P4, PT, R3, R231, PT ;  /* 0x000000e70300720c */ /* 0x000fe20003f86270 */
[----:B------:R-:W-:Y:S01]  /*4d10*/  FFMA.FTZ R7, R9, -UR19, R29 ;  /* 0x8000001309077c23 */ /* 0x000fe2000801001d */
[----:B------:R-:W-:Y:S01]  /*4d20*/  ISETP.GE.AND P2, PT, R3, R230, PT ;  /* 0x000000e60300720c */ /* 0x000fe20003f46270 */
[----:B------:R-:W-:Y:S01]  /*4d30*/  FFMA.FTZ R12, R5, -UR19, R49 ;  /* 0x80000013050c7c23 */ /* 0x000fe20008010031 */
[----:B------:R-:W-:Y:S01]  /*4d40*/  VIMNMX R229, R17, UR27, PT ;  /* 0x0000001b11e57c48 */ /* 0x000fe2000bfe0100 */
[----:B------:R-:W-:Y:S01]  /*4d50*/  VIADD R5, R3, 0x8 ;  /* 0x0000000803057836 */ /* 0x000fe20000000000 */
[----:B------:R-:W-:Y:S02]  /*4d60*/  VIMNMX R228, R15, UR27, PT ;  /* 0x0000001b0fe47c48 */ /* 0x000fe4000bfe0100 */
[-C--:B------:R-:W-:Y:S01]  /*4d70*/  ISETP.LT.OR P6, PT, R6, R226.reuse, P6 ;  /* 0x000000e20600720c */ /* 0x080fe200037c1670 */
[----:B------:R-:W-:Y:S01]  /*4d80*/  IMAD.IADD R9, R227, 0x1, -R5 ;  /* 0x00000001e3097824 */ /* 0x000fe200078e0a05 */
[----:B------:R-:W-:-:S02]  /*4d90*/  ISETP.LT.OR P4, PT, R3, R226, P4 ;  /* 0x000000e20300720c */ /* 0x000fc40002781670 */
[C---:B------:R-:W-:Y:S02]  /*4da0*/  ISETP.LT.OR P2, PT, R3.reuse, R225, P2 ;  /* 0x000000e10300720c */ /* 0x040fe40001741670 */
[C---:B------:R-:W-:Y:S02]  /*4db0*/  ISETP.GE.AND P3, PT, R3.reuse, R229, PT ;  /* 0x000000e50300720c */ /* 0x040fe40003f66270 */
[----:B------:R-:W-:Y:S02]  /*4dc0*/  ISETP.GE.AND P1, PT, R3, R228, PT ;  /* 0x000000e40300720c */ /* 0x000fe40003f26270 */
[----:B------:R-:W-:Y:S01]  /*4dd0*/  FSEL R37, R7, -INF , !P6 ;  /* 0xff80000007257808 */ /* 0x000fe20007000000 */
[----:B------:R-:W-:Y:S01]  /*4de0*/  IMAD.IADD R7, R221, 0x1, -R5 ;  /* 0x00000001dd077824 */ /* 0x000fe200078e0a05 */
[----:B------:R-:W-:Y:S02]  /*4df0*/  I2FP.F32.S32 R8, R8 ;  /* 0x0000000800087245 */ /* 0x000fe40000201400 */
[----:B------:R-:W-:-:S02]  /*4e00*/  FSEL R36, R14, -INF , !P4 ;  /* 0xff8000000e247808 */ /* 0x000fc40006000000 */
[----:B------:R-:W-:Y:S01]  /*4e10*/  FSEL R39, R13, -INF , !P2 ;  /* 0xff8000000d277808 */ /* 0x000fe20005000000 */
[----:B------:R-:W-:Y:S01]  /*4e20*/  FFMA.FTZ R19, R8, -UR19, R31 ;  /* 0x8000001308137c23 */ /* 0x000fe2000801001f */
[----:B------:R-:W-:Y:S01]  /*4e30*/  ISETP.GE.AND P0, PT, R6, R230, PT ;  /* 0x000000e60600720c */ /* 0x000fe20003f06270 */
[----:B------:R-:W-:Y:S01]  /*4e40*/  IMAD.IADD R8, R222, 0x1, -R5 ;  /* 0x00000001de087824 */ /* 0x000fe200078e0a05 */
[C---:B------:R-:W-:Y:S02]  /*4e50*/  ISETP.GE.AND P4, PT, R6.reuse, R229, PT ;  /* 0x000000e50600720c */ /* 0x040fe40003f86270 */
[C---:B------:R-:W-:Y:S02]  /*4e60*/  ISETP.LT.OR P3, PT, R3.reuse, R224, P3 ;  /* 0x000000e00300720c */ /* 0x040fe40001f61670 */
[----:B------:R-:W-:Y:S02]  /*4e70*/  ISETP.GE.AND P2, PT, R6, R228, PT ;  /* 0x000000e40600720c */ /* 0x000fe40003f46270 */
[----:B------:R-:W-:-:S02]  /*4e80*/  ISETP.LT.OR P1, PT, R3, R223, P1 ;  /* 0x000000df0300720c */ /* 0x000fc40000f21670 */
[----:B------:R-:W-:Y:S02]  /*4e90*/  FSEL R49, R11, -INF , !P3 ;  /* 0xff8000000b317808 */ /* 0x000fe40005800000 */
[----:B------:R-:W-:Y:S01]  /*4ea0*/  FSEL R76, R10, -INF , !P1 ;  /* 0xff8000000a4c7808 */ /* 0x000fe20004800000 */
[----:B------:R-:W-:Y:S01]  /*4eb0*/  IMAD.IADD R10, R232, 0x1, -R5 ;  /* 0x00000001e80a7824 */ /* 0x000fe200078e0a05 */
[C---:B------:R-:W-:Y:S02]  /*4ec0*/  ISETP.LT.OR P0, PT, R6.reuse, R225, P0 ;  /* 0x000000e10600720c */ /* 0x040fe40000701670 */
[C---:B------:R-:W-:Y:S02]  /*4ed0*/  ISETP.LT.OR P4, PT, R6.reuse, R224, P4 ;  /* 0x000000e00600720c */ /* 0x040fe40002781670 */
[----:B------:R-:W-:Y:S01]  /*4ee0*/  ISETP.LT.OR P2, PT, R6, R223, P2 ;  /* 0x000000df0600720c */ /* 0x000fe20001741670 */
[----:B------:R-:W-:Y:S01]  /*4ef0*/  IMAD.IADD R6, R232, 0x1, -R6 ;  /* 0x00000001e8067824 */ /* 0x000fe200078e0a06 */
[----:B------:R-:W-:Y:S01]  /*4f00*/  IABS R7, R7 ;  /* 0x0000000700077213 */ /* 0x000fe20000000000 */
[----:B------:R-:W-:Y:S01]  /*4f10*/  BAR.SYNC.DEFER_BLOCKING 0x0 ;  /* 0x0000000000007b1d */ /* 0x000fe20000010000 */
        /* <DEDUP_REMOVED lines=10> */
[----:B------:R-:W-:Y:S02]  /*4fc0*/  IABS R7, R8 ;  /* 0x0000000800077213 */ /* 0x000fe40000000000 */
[----:B------:R-:W-:Y:S02]  /*4fd0*/  IABS R6, R9 ;  /* 0x0000000900067213 */ /* 0x000fe40000000000 */
[----:B------:R-:W-:Y:S01]  /*4fe0*/  IABS R8, R10 ;  /* 0x0000000a00087213 */ /* 0x000fe20000000000 */
        /* <DEDUP_REMOVED lines=10> */
[----:B------:R-:W-:-:S02]  /*5090*/  VIADD R5, R3, 0x9 ;  /* 0x0000000903057836 */ /* 0x000fc40000000000 */
[----:B------:R-:W-:Y:S01]  /*50a0*/  FFMA.FTZ R18, R9, -UR19, R34 ;  /* 0x8000001309127c23 */ /* 0x000fe20008010022 */
[----:B------:R-:W-:Y:S01]  /*50b0*/  FFMA.FTZ R17, R7, -UR19, R44 ;  /* 0x8000001307117c23 */ /* 0x000fe2000801002c */
[----:B------:R-:W-:Y:S01]  /*50c0*/  FSEL R51, R8, -INF , !P2 ;  /* 0xff80000008337808 */ /* 0x000fe20005000000 */
[----:B------:R-:W-:Y:S01]  /*50d0*/  FFMA.FTZ R16, R6, -UR19, R46 ;  /* 0x8000001306107c23 */ /* 0x000fe2000801002e */
[--C-:B------:R-:W-:Y:S01]  /*50e0*/  IMAD.IADD R7, R221, 0x1, -R5.reuse ;  /* 0x00000001dd077824 */ /* 0x100fe200078e0a05 */
[----:B------:R-:W-:Y:S01]  /*50f0*/  FSEL R38, R19, -INF , !P0 ;  /* 0xff80000013267808 */ /* 0x000fe20004000000 */
[----:B------:R-:W-:Y:S01]  /*5100*/  VIADD R6, R3, 0x10 ;  /* 0x0000001003067836 */ /* 0x000fe20000000000 */
[----:B------:R-:W-:Y:S01]  /*5110*/  FSEL R43, R12, -INF , !P4 ;  /* 0xff8000000c2b7808 */ /* 0x000fe20006000000 */
[--C-:B------:R-:W-:Y:S01]  /*5120*/  IMAD.IADD R8, R222, 0x1, -R5.reuse ;  /* 0x00000001de087824 */ /* 0x100fe200078e0a05 */
[----:B------:R-:W-:Y:S01]  /*5130*/  IABS R7, R7 ;  /* 0x0000000700077213 */ /* 0x000fe20000000000 */
[----:B------:R-:W-:Y:S01]  /*5140*/  IMAD.IADD R9, R221, 0x1, -R6 ;  /* 0x00000001dd097824 */ /* 0x000fe200078e0a06 */
[----:B------:R-:W-:Y:S01]  /*5150*/  FSEL R25, R10, -INF , !P5 ;  /* 0xff8000000a197808 */ /* 0x000fe20006800000 */
[--C-:B------:R-:W-:Y:S01]  /*5160*/  IMAD.IADD R11, R227, 0x1, -R5.reuse ;  /* 0x00000001e30b7824 */ /* 0x100fe200078e0a05 */
[C---:B------:R-:W-:Y:S01]  /*5170*/  ISETP.GE.AND P0, PT, R5.reuse, R231, PT ;  /* 0x000000e70500720c */ /* 0x040fe20003f06270 */
[----:B------:R-:W-:Y:S01]  /*5180*/  IMAD.IADD R10, R232, 0x1, -R5 ;  /* 0x00000001e80a7824 */ /* 0x000fe200078e0a05 */
[C---:B------:R-:W-:Y:S01]  /*5190*/  ISETP.GE.AND P4, PT, R5.reuse, R230, PT ;  /* 0x000000e60500720c */ /* 0x040fe20003f86270 */
[----:B------:R-:W-:Y:S01]  /*51a0*/  IMAD.MOV.U32 R13, RZ, RZ, R7 ;  /* 0x000000ffff0d7224 */ /* 0x000fe200078e0007 */
[----:B------:R-:W-:-:S02]  /*51b0*/  ISETP.GE.AND P2, PT, R5, R229, PT ;  /* 0x000000e50500720c */ /* 0x000fc40003f46270 */
[C---:B------:R-:W-:Y:S02]  /*51c0*/  ISETP.GE.AND P5, PT, R5.reuse, R228, PT ;  /* 0x000000e40500720c */ /* 0x040fe40003fa6270 */
[----:B------:R-:W-:Y:S02]  /*51d0*/  IABS R9, R9 ;  /* 0x0000000900097213 */ /* 0x000fe40000000000 */
[C---:B------:R-:W-:Y:S02]  /*51e0*/  ISETP.LT.OR P0, PT, R5.reuse, R226, P0 ;  /* 0x000000e20500720c */ /* 0x040fe40000701670 */
[C---:B------:R-:W-:Y:S01]  /*51f0*/  ISETP.LT.OR P4, PT, R5.reuse, R225, P4 ;  /* 0x000000e10500720c */ /* 0x040fe20002781670 */
[----:B------:R-:W-:Y:S01]  /*5200*/  IMAD.MOV.U32 R12, RZ, RZ, R9 ;  /* 0x000000ffff0c7224 */ /* 0x000fe200078e0009 */
[C---:B------:R-:W-:Y:S02]  /*5210*/  ISETP.LT.OR P2, PT, R5.reuse, R224, P2 ;  /* 0x000000e00500720c */ /* 0x040fe40001741670 */
[----:B------:R-:W-:-:S02]  /*5220*/  ISETP.LT.OR P5, PT, R5, R223, P5 ;  /* 0x000000df0500720c */ /* 0x000fc40002fa1670 */
[----:B------:R-:W-:Y:S02]  /*5230*/  IABS R7, R8 ;  /* 0x0000000800077213 */ /* 0x000fe40000000000 */
[----:B------:R-:W-:Y:S02]  /*5240*/  IABS R5, R11 ;  /* 0x0000000b00057213 */ /* 0x000fe40000000000 */
[----:B------:R-:W-:Y:S01]  /*5250*/  IABS R8, R10 ;  /* 0x0000000a00087213 */ /* 0x000fe20000000000 */
[----:B------:R-:W-:Y:S01]  /*5260*/  IMAD.MOV.U32 R9, RZ, RZ, R7 ;  /* 0x000000ffff097224 */ /* 0x000fe200078e0007 */
[----:B------:R-:W-:Y:S01]  /*5270*/  I2FP.F32.S32 R11, R13 ;  /* 0x0000000d000b7245 */ /* 0x000fe20000201400 */
[----:B------:R-:W-:Y:S01]  /*5280*/  IMAD.MOV.U32 R7, RZ, RZ, R5 ;  /* 0x000000ffff077224 */ /* 0x000fe200078e0005 */
[----:B------:R-:W-:Y:S01]  /*5290*/  FSEL R34, R18, -INF , !P3 ;  /* 0xff80000012227808 */ /* 0x000fe20005800000 */
[----:B------:R-:W-:Y:S01]  /*52a0*/  IMAD.MOV.U32 R5, RZ, RZ, R8 ;  /* 0x000000ffff057224 */ /* 0x000fe200078e0008 */
[----:B------:R-:W-:Y:S01]  /*52b0*/  I2FP.F32.S32 R10, R9 ;  /* 0x00000009000a7245 */ /* 0x000fe20000201400 */
[----:B------:R-:W-:Y:S01]  /*52c0*/  FFMA.FTZ R9, R11, -UR19, R33 ;  /* 0x800000130b097c23 */ /* 0x000fe20008010021 */
[----:B------:R-:W-:Y:S01]  /*52d0*/  I2FP.F32.S32 R8, R7 ;  /* 0x0000000700087245 */ /* 0x000fe20000201400 */
[----:B------:R-:W-:Y:S01]  /*52e0*/  IMAD.IADD R11, R227, 0x1, -R6 ;  /* 0x00000001e30b7824 */ /* 0x000fe200078e0a06 */
[----:B------:R-:W-:Y:S01]  /*52f0*/  I2FP.F32.S32 R5, R5 ;  /* 0x0000000500057245 */ /* 0x000fe20000201400 */
[----:B------:R-:W-:Y:S01]  /*5300*/  FFMA.FTZ R20, R10, -UR19, R35 ;  /* 0x800000130a147c23 */ /* 0x000fe20008010023 */
[----:B------:R-:W-:Y:S01]  /*5310*/  I2FP.F32.S32 R7, R12 ;  /* 0x0000000c00077245 */ /* 0x000fe20000201400 */
[----:B------:R-:W-:Y:S01]  /*5320*/  FFMA.FTZ R19, R8, -UR19, R45 ;  /* 0x8000001308137c23 */ /* 0x000fe2000801002d */
[----:B------:R-:W-:Y:S01]  /*5330*/  FSEL R42, R17, -INF , !P1 ;  /* 0xff800000112a7808 */ /* 0x000fe20004800000 */
[----:B------:R-:W-:Y:S01]  /*5340*/  FFMA.FTZ R15, R5, -UR19, R47 ;  /* 0x80000013050f7c23 */ /* 0x000fe2000801002f */
[----:B------:R-:W-:-:S02]  /*5350*/  VIADD R5, R3, 0x11 ;  /* 0x0000001103057836 */ /* 0x000fc40000000000 */
[----:B------:R-:W-:Y:S01]  /*5360*/  FFMA.FTZ R14, R7, -UR19, R60 ;  /* 0x80000013070e7c23 */ /* 0x000fe2000801003c */
[----:B------:R-:W-:Y:S01]  /*5370*/  FSEL R50, R16, -INF , !P6 ;  /* 0xff80000010327808 */ /* 0x000fe20007000000 */
[--C-:B------:R-:W-:Y:S01]  /*5380*/  IMAD.IADD R7, R222, 0x1, -R6.reuse ;  /* 0x00000001de077824 */ /* 0x100fe200078e0a06 */
[----:B------:R-:W-:Y:S01]  /*5390*/  FSEL R24, R9, -INF , !P0 ;  /* 0xff80000009187808 */ /* 0x000fe20004000000 */
[--C-:B------:R-:W-:Y:S01]  /*53a0*/  IMAD.IADD R8, R221, 0x1, -R5.reuse ;  /* 0x00000001dd087824 */ /* 0x100fe200078e0a05 */
[----:B------:R-:W-:Y:S01]  /*53b0*/  ISETP.GE.AND P3, PT, R6, R231, PT ;  /* 0x000000e70600720c */ /* 0x000fe20003f66270 */
[----:B------:R-:W-:Y:S01]  /*53c0*/  IMAD.IADD R10, R232, 0x1, -R6 ;  /* 0x00000001e80a7824 */ /* 0x000fe200078e0a06 */
[----:B------:R-:W-:Y:S01]  /*53d0*/  ISETP.GE.AND P1, PT, R6, R230, PT ;  /* 0x000000e60600720c */ /* 0x000fe20003f26270 */
[----:B------:R-:W-:Y:S01]  /*53e0*/  IMAD.IADD R12, R222, 0x1, -R5 ;  /* 0x00000001de0c7824 */ /* 0x000fe200078e0a05 */
[C---:B------:R-:W-:Y:S02]  /*53f0*/  ISETP.GE.AND P6, PT, R6.reuse, R229, PT ;  /* 0x000000e50600720c */ /* 0x040fe40003fc6270 */
[----:B------:R-:W-:-:S02]  /*5400*/  ISETP.GE.AND P0, PT, R6, R228, PT ;  /* 0x000000e40600720c */ /* 0x000fc40003f06270 */
[C---:B------:R-:W-:Y:S02]  /*5410*/  ISETP.LT.OR P3, PT, R6.reuse, R226, P3 ;  /* 0x000000e20600720c */ /* 0x040fe40001f61670 */
[C---:B------:R-:W-:Y:S02]  /*5420*/  ISETP.LT.OR P1, PT, R6.reuse, R225, P1 ;  /* 0x000000e10600720c */ /* 0x040fe40000f21670 */
[C---:B------:R-:W-:Y:S02]  /*5430*/  ISETP.LT.OR P6, PT, R6.reuse, R224, P6 ;  /* 0x000000e00600720c */ /* 0x040fe400037c1670 */
[----:B------:R-:W-:Y:S02]  /*5440*/  ISETP.LT.OR P0, PT, R6, R223, P0 ;  /* 0x000000df0600720c */ /* 0x000fe40000701670 */
[----:B------:R-:W-:Y:S02]  /*5450*/  IABS R7, R7 ;  /* 0x0000000700077213 */ /* 0x000fe40000000000 */
[----:B------:R-:W-:-:S02]  /*5460*/  IABS R9, R8 ;  /* 0x0000000800097213 */ /* 0x000fc40000000000 */
        /* <DEDUP_REMOVED lines=9> */
[----:B------:R-:W-:-:S02]  /*5500*/  IABS R9, R12 ;  /* 0x0000000c00097213 */ /* 0x000fc40000000000 */
[----:B------:R-:W-:Y:S01]  /*5510*/  I2FP.F32.S32 R6, R6 ;  /* 0x0000000600067245 */ /* 0x000fe20000201400 */
[----:B------:R-:W-:Y:S01]  /*5520*/  FFMA.FTZ R18, R11, -UR19, R62 ;  /* 0x800000130b127c23 */ /* 0x000fe2000801003e */
[----:B------:R-:W-:Y:S02]  /*5530*/  I2FP.F32.S32 R10, R7 ;  /* 0x00000007000a7245 */ /* 0x000fe40000201400 */
[----:B------:R-:W-:Y:S01]  /*5540*/  I2FP.F32.S32 R7, R9 ;  /* 0x0000000900077245 */ /* 0x000fe20000201400 */
[----:B------:R-:W-:Y:S01]  /*5550*/  FFMA.FTZ R16, R6, -UR19, R58 ;  /* 0x8000001306107c23 */ /* 0x000fe2000801003a */
[----:B------:R-:W-:Y:S01]  /*5560*/  VIADD R6, R3, 0x18 ;  /* 0x0000001803067836 */ /* 0x000fe20000000000 */
[----:B------:R-:W-:Y:S01]  /*5570*/  I2FP.F32.S32 R8, R13 ;  /* 0x0000000d00087245 */ /* 0x000fe20000201400 */
[----:B------:R-:W-:Y:S02]  /*5580*/  IMAD.IADD R9, R227, 0x1, -R5 ;  /* 0x00000001e3097824 */ /* 0x000fe400078e0a05 */
[----:B------:R-:W-:Y:S01]  /*5590*/  FFMA.FTZ R12, R7, -UR19, R63 ;  /* 0x80000013070c7c23 */ /* 0x000fe2000801003f */
[----:B------:R-:W-:Y:S01]  /*55a0*/  FSEL R48, R15, -INF , !P5 ;  /* 0xff8000000f307808 */ /* 0x000fe20006800000 */
[----:B------:R-:W-:Y:S01]  /*55b0*/  IMAD.IADD R7, R221, 0x1, -R6 ;  /* 0x00000001dd077824 */ /* 0x000fe200078e0a06 */
[----:B------:R-:W-:Y:S01]  /*55c0*/  FSEL R30, R14, -INF , !P3 ;  /* 0xff8000000e1e7808 */ /* 0x000fe20005800000 */
[----:B------:R-:W-:Y:S01]  /*55d0*/  FFMA.FTZ R13, R8, -UR19, R61 ;  /* 0x80000013080d7c23 */ /* 0x000fe2000801003d */
[C---:B------:R-:W-:Y:S01]  /*55e0*/  ISETP.GE.AND P4, PT, R5.reuse, R231, PT ;  /* 0x000000e70500720c */ /* 0x040fe20003f86270 */
[----:B------:R-:W-:Y:S01]  /*55f0*/  IMAD.IADD R8, R232, 0x1, -R5 ;  /* 0x00000001e8087824 */ /* 0x000fe200078e0a05 */
[C---:B------:R-:W-:Y:S01]  /*5600*/  ISETP.GE.AND P2, PT, R5.reuse, R230, PT ;  /* 0x000000e60500720c */ /* 0x040fe20003f46270 */
[----:B------:R-:W-:Y:S01]  /*5610*/  FFMA.FTZ R17, R10, -UR19, R56 ;  /* 0x800000130a117c23 */ /* 0x000fe20008010038 */
[----:B------:R-:W-:Y:S01]  /*5620*/  ISETP.GE.AND P5, PT, R5, R229, PT ;  /* 0x000000e50500720c */ /* 0x000fe20003fa6270 */
[----:B------:R-:W-:Y:S01]  /*5630*/  IMAD.IADD R10, R227, 0x1, -R6 ;  /* 0x00000001e30a7824 */ /* 0x000fe200078e0a06 */
[----:B------:R-:W-:Y:S01]  /*5640*/  ISETP.GE.AND P3, PT, R5, R228, PT ;  /* 0x000000e40500720c */ /* 0x000fe20003f66270 */
[----:B------:R-:W-:Y:S01]  /*5650*/  VIADD R3, R3, 0x19 ;  /* 0x0000001903037836 */ /* 0x000fe20000000000 */
[----:B------:R-:W-:-:S02]  /*5660*/  ISETP.LT.OR P4, PT, R5, R226, P4 ;  /* 0x000000e20500720c */ /* 0x000fc40002781670 */
[C---:B------:R-:W-:Y:S02]  /*5670*/  ISETP.LT.OR P2, PT, R5.reuse, R225, P2 ;  /* 0x000000e10500720c */ /* 0x040fe40001741670 */
[C---:B------:R-:W-:Y:S02]  /*5680*/  ISETP.LT.OR P5, PT, R5.reuse, R224, P5 ;  /* 0x000000e00500720c */ /* 0x040fe40002fa1670 */
[----:B------:R-:W-:Y:S02]  /*5690*/  ISETP.LT.OR P3, PT, R5, R223, P3 ;  /* 0x000000df0500720c */ /* 0x000fe40001f61670 */
[----:B------:R-:W-:Y:S01]  /*56a0*/  IABS R5, R7 ;  /* 0x0000000700057213 */ /* 0x000fe20000000000 */
[----:B------:R-:W-:Y:S01]  /*56b0*/  IMAD.IADD R7, R222, 0x1, -R6 ;  /* 0x00000001de077824 */ /* 0x000fe200078e0a06 */
[----:B------:R-:W-:Y:S02]  /*56c0*/  IABS R8, R8 ;  /* 0x0000000800087213 */ /* 0x000fe40000000000 */
[----:B------:R-:W-:Y:S01]  /*56d0*/  FSEL R32, R18, -INF , !P1 ;  /* 0xff80000012207808 */ /* 0x000fe20004800000 */
[----:B------:R-:W-:Y:S01]  /*56e0*/  IMAD.MOV.U32 R11, RZ, RZ, R5 ;  /* 0x000000ffff0b7224 */ /* 0x000fe200078e0005 */
[----:B------:R-:W-:-:S02]  /*56f0*/  IABS R7, R7 ;  /* 0x0000000700077213 */ /* 0x000fc40000000000 */
[----:B------:R-:W-:Y:S02]  /*5700*/  IABS R5, R10 ;  /* 0x0000000a00057213 */ /* 0x000fe40000000000 */
[----:B------:R-:W-:Y:S01]  /*5710*/  I2FP.F32.S32 R11, R11 ;  /* 0x0000000b000b7245 */ /* 0x000fe20000201400 */
[----:B------:R-:W-:Y:S01]  /*5720*/  IMAD.MOV.U32 R10, RZ, RZ, R7 ;  /* 0x000000ffff0a7224 */ /* 0x000fe200078e0007 */
[----:B------:R-:W-:Y:S02]  /*5730*/  I2FP.F32.S32 R7, R8 ;  /* 0x0000000800077245 */ /* 0x000fe40000201400 */
[C---:B------:R-:W-:Y:S02]  /*5740*/  ISETP.GE.AND P1, PT, R6.reuse, R231, PT ;  /* 0x000000e70600720c */ /* 0x040fe40003f26270 */
[----:B------:R-:W-:Y:S01]  /*5750*/  I2FP.F32.S32 R8, R5 ;  /* 0x0000000500087245 */ /* 0x000fe20000201400 */
[----:B------:R-:W-:Y:S01]  /*5760*/  FFMA.FTZ R5, R7, -UR19, R59 ;  /* 0x8000001307057c23 */ /* 0x000fe2000801003b */
[----:B------:R-:W-:Y:S01]  /*5770*/  IABS R9, R9 ;  /* 0x0000000900097213 */ /* 0x000fe20000000000 */
[----:B------:R-:W-:Y:S01]  /*5780*/  FFMA.FTZ R7, R11, -UR19, R52 ;  /* 0x800000130b077c23 */ /* 0x000fe20008010034 */
[----:B------:R-:W-:Y:S01]  /*5790*/  ISETP.LT.OR P1, PT, R6, R226, P1 ;  /* 0x000000e20600720c */ /* 0x000fe20000f21670 */
[----:B------:R-:W-:Y:S01]  /*57a0*/  FFMA.FTZ R14, R8, -UR19, R64 ;  /* 0x80000013080e7c23 */ /* 0x000fe20008010040 */
[----:B------:R-:W-:Y:S01]  /*57b0*/  I2FP.F32.S32 R9, R9 ;  /* 0x0000000900097245 */ /* 0x000fe20000201400 */
[----:B------:R-:W-:Y:S01]  /*57c0*/  IMAD.IADD R8, R227, 0x1, -R3 ;  /* 0x00000001e3087824 */ /* 0x000fe200078e0a03 */
[----:B------:R-:W-:-:S02]  /*57d0*/  FSEL R90, R16, -INF , !P0 ;  /* 0xff800000105a7808 */ /* 0x000fc40004000000 */
[----:B------:R-:W-:Y:S01]  /*57e0*/  FSEL R26, R13, -INF , !P4 ;  /* 0xff8000000d1a7808 */ /* 0x000fe20006000000 */
[----:B------:R-:W-:Y:S01]  /*57f0*/  FFMA.FTZ R9, R9, -UR19, R57 ;  /* 0x8000001309097c23 */ /* 0x000fe20008010039 */
[----:B------:R-:W-:Y:S02]  /*5800*/  FSEL R31, R12, -INF , !P2 ;  /* 0xff8000000c1f7808 */ /* 0x000fe40005000000 */
[----:B------:R-:W-:Y:S01]  /*5810*/  FSEL R27, R7, -INF , !P1 ;  /* 0xff800000071b7808 */ /* 0x000fe20004800000 */
[----:B------:R-:W-:Y:S01]  /*5820*/  IMAD.IADD R7, R221, 0x1, -R3 ;  /* 0x00000001dd077824 */ /* 0x000fe200078e0a03 */
[C---:B------:R-:W-:Y:S02]  /*5830*/  ISETP.GE.AND P0, PT, R6.reuse, R230, PT ;  /* 0x000000e60600720c */ /* 0x040fe40003f06270 */
[C---:B------:R-:W-:Y:S02]  /*5840*/  ISETP.GE.AND P4, PT, R6.reuse, R229, PT ;  /* 0x000000e50600720c */ /* 0x040fe40003f86270 */
[----:B------:R-:W-:-:S02]  /*5850*/  ISETP.GE.AND P2, PT, R6, R228, PT ;  /* 0x000000e40600720c */ /* 0x000fc40003f46270 */
[----:B------:R-:W-:Y:S01]  /*5860*/  FSEL R91, R5, -INF , !P3 ;  /* 0xff800000055b7808 */ /* 0x000fe20005800000 */
[----:B------:R-:W-:Y:S01]  /*5870*/  IMAD.IADD R5, R232, 0x1, -R6 ;  /* 0x00000001e8057824 */ /* 0x000fe200078e0a06 */
[C---:B------:R-:W-:Y:S02]  /*5880*/  ISETP.LT.OR P0, PT, R6.reuse, R225, P0 ;  /* 0x000000e10600720c */ /* 0x040fe40000701670 */
[C---:B------:R-:W-:Y:S02]  /*5890*/  ISETP.LT.OR P4, PT, R6.reuse, R224, P4 ;  /* 0x000000e00600720c */ /* 0x040fe40002781670 */
[----:B------:R-:W-:Y:S02]  /*58a0*/  ISETP.LT.OR P2, PT, R6, R223, P2 ;  /* 0x000000df0600720c */ /* 0x000fe40001741670 */
[----:B------:R-:W-:Y:S01]  /*58b0*/  IABS R6, R7 ;  /* 0x0000000700067213 */ /* 0x000fe20000000000 */
[----:B------:R-:W-:Y:S01]  /*58c0*/  IMAD.IADD R7, R222, 0x1, -R3 ;  /* 0x00000001de077824 */ /* 0x000fe200078e0a03 */
[----:B------:R-:W-:-:S02]  /*58d0*/  I2FP.F32.S32 R10, R10 ;  /* 0x0000000a000a7245 */ /* 0x000fc40000201400 */
[----:B------:R-:W-:Y:S02]  /*58e0*/  FSEL R59, R17, -INF , !P6 ;  /* 0xff800000113b7808 */ /* 0x000fe40007000000 */
[----:B------:R-:W-:Y:S01]  /*58f0*/  FSEL R88, R9, -INF , !P5 ;  /* 0xff80000009587808 */ /* 0x000fe20006800000 */
[----:B------:R-:W-:Y:S01]  /*5900*/  IMAD.MOV.U32 R9, RZ, RZ, R6 ;  /* 0x000000ffff097224 */ /* 0x000fe200078e0006 */
[C---:B------:R-:W-:Y:S01]  /*5910*/  ISETP.GE.AND P6, PT, R3.reuse, R231, PT ;  /* 0x000000e70300720c */ /* 0x040fe20003fc6270 */
[----:B------:R-:W-:Y:S01]  /*5920*/  FFMA.FTZ R11, R10, -UR19, R54 ;  /* 0x800000130a0b7c23 */ /* 0x000fe20008010036 */
[C---:B------:R-:W-:Y:S01]  /*5930*/  ISETP.GE.AND P5, PT, R3.reuse, R230, PT ;  /* 0x000000e60300720c */ /* 0x040fe20003fa6270 */
[----:B------:R-:W-:Y:S01]  /*5940*/  IMAD.U32 R10, RZ, RZ, UR26 ;  /* 0x0000001aff0a7e24 */ /* 0x000fe2000f8e00ff */
[C---:B------:R-:W-:Y:S02]  /*5950*/  ISETP.GE.AND P3, PT, R3.reuse, R229, PT ;  /* 0x000000e50300720c */ /* 0x040fe40003f66270 */
[----:B------:R-:W-:-:S02]  /*5960*/  ISETP.GE.AND P1, PT, R3, R228, PT ;  /* 0x000000e40300720c */ /* 0x000fc40003f26270 */
[----:B------:R-:W-:Y:S02]  /*5970*/  IABS R5, R5 ;  /* 0x0000000500057213 */ /* 0x000fe40000000000 */
[----:B------:R-:W-:Y:S02]  /*5980*/  IABS R6, R7 ;  /* 0x0000000700067213 */ /* 0x000fe40000000000 */
[C---:B------:R-:W-:Y:S01]  /*5990*/  ISETP.LT.OR P6, PT, R3.reuse, R226, P6 ;  /* 0x000000e20300720c */ /* 0x040fe200037c1670 */
[----:B------:R-:W-:Y:S01]  /*59a0*/  IMAD.MOV.U32 R7, RZ, RZ, R5 ;  /* 0x000000ffff077224 */ /* 0x000fe200078e0005 */
[C---:B------:R-:W-:Y:S01]  /*59b0*/  ISETP.LT.OR P5, PT, R3.reuse, R225, P5 ;  /* 0x000000e10300720c */ /* 0x040fe20002fa1670 */
[----:B------:R-:W-:Y:S01]  /*59c0*/  IMAD.MOV.U32 R5, RZ, RZ, R6 ;  /* 0x000000ffff057224 */ /* 0x000fe200078e0006 */
[C---:B------:R-:W-:Y:S02]  /*59d0*/  ISETP.LT.OR P3, PT, R3.reuse, R224, P3 ;  /* 0x000000e00300720c */ /* 0x040fe40001f61670 */
[----:B------:R-:W-:Y:S01]  /*59e0*/  ISETP.LT.OR P1, PT, R3, R223, P1 ;  /* 0x000000df0300720c */ /* 0x000fe20000f21670 */
[----:B------:R-:W-:Y:S01]  /*59f0*/  IMAD.IADD R3, R232, 0x1, -R3 ;  /* 0x00000001e8037824 */ /* 0x000fe200078e0a03 */
        /* <DEDUP_REMOVED lines=12> */
[----:B------:R-:W-:Y:S01]  /*5ac0*/  LEA R10, R10, UR26, 0x10 ;  /* 0x0000001a0a0a7c11 */ /* 0x000fe2000f8e80ff */
[----:B------:R-:W-:Y:S01]  /*5ad0*/  FFMA.FTZ R5, R5, -UR19, R65 ;  /* 0x8000001305057c23 */ /* 0x000fe20008010041 */
[----:B------:R-:W-:Y:S01]  /*5ae0*/  FSEL R56, R14, -INF , !P4 ;  /* 0xff8000000e387808 */ /* 0x000fe20006000000 */
[----:B------:R-:W-:Y:S01]  /*5af0*/  FFMA.FTZ R3, R3, -UR19, R67 ;  /* 0x8000001303037c23 */ /* 0x000fe20008010043 */
[----:B------:R-:W-:-:S02]  /*5b00*/  FSEL R58, R7, -INF , !P2 ;  /* 0xff800000073a7808 */ /* 0x000fc40005000000 */
        /* <DEDUP_REMOVED lines=50> */
.L_x_2465:
[----:B------:R-:W-:Y:S05]  /*5e30*/  BSYNC B0 ;  /* 0x0000000000007941 */ /* 0x000fea0003800000 */
.L_x_2464:
[----:B------:R-:W0:Y:S02]  /*5e40*/  LDGDEPBAR ;  /* 0x00000000000079af */ /* 0x000e240000000000 */
.L_x_2463:
[----:B------:R-:W-:Y:S01]  /*5e50*/  FMNMX.FTZ R3, R36, R37, !PT ;  /* 0x0000002524037209 */ /* 0x000fe20007810000 */
[----:B------:R-:W-:Y:S01]  /*5e60*/  IMAD.WIDE.U32 R138, R98, -0x2daee0ad, RZ ;  /* 0xd2511f53628a7825 */ /* 0x000fe200078e00ff */
[----:B------:R-:W-:Y:S01]  /*5e70*/  FMNMX.FTZ R5, R39, R38, !PT ;  /* 0x0000002627057209 */ /* 0x000fe20007810000 */
[----:B------:R-:W-:Y:S01]  /*5e80*/  UIADD3 UR37, UR30, -0x61c88647, URZ ;  /* 0x9e3779b91e257890 */ /* 0x000fe2000fffe03f */
[----:B------:R-:W-:Y:S01]  /*5e90*/  FMNMX.FTZ R3, R25, R3, !PT ;  /* 0x0000000319037209 */ /* 0x000fe20007810000 */
[----:B--2---:R-:W-:Y:S01]  /*5ea0*/  IMAD.WIDE.U32 R8, R252, -0x326172a9, RZ ;  /* 0xcd9e8d57fc087825 */ /* 0x004fe200078e00ff */
[----:B------:R-:W-:Y:S01]  /*5eb0*/  FMNMX.FTZ R5, R34, R5, !PT ;  /* 0x0000000522057209 */ /* 0x000fe20007810000 */
[----:B------:R-:W-:Y:S01]  /*5ec0*/  ULDC UR38, c[0x0][0x2ec] ;  /* 0x0000bb0000267ab9 */ /* 0x000fe20000000800 */
[----:B------:R-:W-:Y:S01]  /*5ed0*/  FMNMX.FTZ R3, R24, R3, !PT ;  /* 0x0000000318037209 */ /* 0x000fe20007810000 */
[----:B-1----:R-:W-:Y:S01]  /*5ee0*/  VIADD R7, R252, 0x4 ;  /* 0x00000004fc077836 */ /* 0x002fe20000000000 */
[----:B------:R-:W-:Y:S01]  /*5ef0*/  FMNMX.FTZ R5, R33, R5, !PT ;  /* 0x0000000521057209 */ /* 0x000fe20007810000 */
[----:B------:R-:W-:Y:S01]  /*5f00*/  UIADD3 UR39, UR31, -0x4498517b, URZ ;  /* 0xbb67ae851f277890 */ /* 0x000fe2000fffe03f */
[----:B------:R-:W-:Y:S01]  /*5f10*/  FMNMX.FTZ R3, R30, R3, !PT ;  /* 0x000000031e037209 */ /* 0x000fe20007810000 */
[----:B------:R-:W-:Y:S01]  /*5f20*/  UIADD3 UR33, UR31, 0x76cf5d0a, URZ ;  /* 0x76cf5d0a1f217890 */ /* 0x000fe2000fffe03f */
[----:B------:R-:W-:Y:S01]  /*5f30*/  FMNMX.FTZ R5, R32, R5, !PT ;  /* 0x0000000520057209 */ /* 0x000fe20007810000 */
[----:B------:R-:W-:Y:S01]  /*5f40*/  UIADD3 UR36, UR30, 0x3c6ef372, URZ ;  /* 0x3c6ef3721e247890 */ /* 0x000fe2000fffe03f */
        /* <DEDUP_REMOVED lines=8> */
[----:B------:R-:W-:Y:S01]  /*5fd0*/  FMNMX.FTZ R3, R21, R3, !PT ;  /* 0x0000000315037209 */ /* 0x000fe20007810000 */
[----:B------:R-:W-:Y:S01]  /*5fe0*/  UIADD3 UR10, UR31, -0x56f99767, URZ ;  /* 0xa90668991f0a7890 */ /* 0x000fe2000fffe03f */
[----:B------:R-:W-:Y:S01]  /*5ff0*/  FMNMX.FTZ R5, R28, R5, !PT ;  /* 0x000000051c057209 */ /* 0x000fe20007810000 */
[----:B------:R-:W-:Y:S01]  /*6000*/  UIADD3 UR11, UR30, 0x1715609d, URZ ;  /* 0x1715609d1e0b7890 */ /* 0x000fe2000fffe03f */
[----:B------:R-:W-:Y:S01]  /*6010*/  LOP3.LUT R11, R97, UR30, RZ, 0x3c, !PT ;  /* 0x0000001e610b7c12 */ /* 0x000fe2000f8e3cff */
[----:B------:R-:W1:Y:S01]  /*6020*/  SHFL.BFLY PT, R6, R3, 0x2, 0x1f ;  /* 0x0c401f0003067f89 */ /* 0x000e6200000e0000 */
[----:B------:R-:W-:-:S02]  /*6030*/  LEA R205, R0, UR4, 0x1 ;  /* 0x0000000400cd7c11 */ /* 0x000fc4000f8e08ff */
[----:B------:R-:W-:Y:S01]  /*6040*/  LOP3.LUT R13, R9, R11, RZ, 0x3c, !PT ;  /* 0x0000000b090d7212 */ /* 0x000fe200078e3cff */
[----:B------:R-:W2:Y:S01]  /*6050*/  SHFL.BFLY PT, R135, R5, 0x2, 0x1f ;  /* 0x0c401f0005877f89 */ /* 0x000ea200000e0000 */
[----:B------:R-:W-:Y:S01]  /*6060*/  FMNMX.FTZ R9, R76, R51, !PT ;  /* 0x000000334c097209 */ /* 0x000fe20007810000 */
[----:B------:R-:W-:Y:S02]  /*6070*/  IMAD R207, R4, 0x2, R205 ;  /* 0x0000000204cf7824 */ /* 0x000fe400078e02cd */
[----:B------:R-:W-:Y:S01]  /*6080*/  STL [R1+0x5c], R11 ;  /* 0x00005c0b01007387 */ /* 0x000fe20000100800 */
[----:B------:R-:W-:-:S03]  /*6090*/  IMAD.WIDE.U32 R234, R13, -0x2daee0ad, RZ ;  /* 0xd2511f530dea7825 */ /* 0x000fc600078e00ff */
[----:B------:R-:W-:Y:S01]  /*60a0*/  LDSM.16.MT88.4 R156, [R205+0xa000] ;  /* 0x00a00000cd9c783b */ /* 0x000fe20000004200 */
[C---:B------:R-:W-:Y:S02]  /*60b0*/  IMAD R210, R2.reuse, 0x2, R205 ;  /* 0x0000000202d27824 */ /* 0x040fe400078e02cd */
[----:B------:R-:W-:Y:S01]  /*60c0*/  IMAD R209, R2, 0x2, R207 ;  /* 0x0000000202d17824 */ /* 0x000fe200078e02cf */
[----:B------:R-:W-:Y:S04]  /*60d0*/  LDSM.16.MT88.4 R192, [R205+0xb000] ;  /* 0x00b00000cdc0783b */ /* 0x000fe80000004200 */
[----:B------:R-:W-:Y:S01]  /*60e0*/  LDSM.16.MT88.4 R44, [R210+0xa000] ;  /* 0x00a00000d22c783b */ /* 0x000fe20000004200 */
[----:B-1----:R-:W-:Y:S01]  /*60f0*/  FMNMX.FTZ R3, R3, R6, !PT ;  /* 0x0000000603037209 */ /* 0x002fe20007810000 */
[----:B------:R-:W-:-:S02]  /*6100*/  IMAD.U32 R6, RZ, RZ, UR31 ;  /* 0x0000001fff067e24 */ /* 0x000fc4000f8e00ff */
[----:B------:R-:W-:Y:S01]  /*6110*/  LDSM.16.MT88.4 R72, [R209+0xa000] ;  /* 0x00a00000d148783b */ /* 0x000fe20000004200 */
[----:B--2---:R-:W-:-:S03]  /*6120*/  FMNMX.FTZ R135, R5, R135, !PT ;  /* 0x0000008705877209 */ /* 0x004fc60007810000 */
[----:B------:R-:W1:Y:S01]  /*6130*/  SHFL.BFLY PT, R136, R3, 0x1, 0x1f ;  /* 0x0c201f0003887f89 */ /* 0x000e6200000e0000 */
[----:B------:R-:W-:-:S03]  /*6140*/  LOP3.LUT R6, R139, UR5, R6, 0x96, !PT ;  /* 0x000000058b067c12 */ /* 0x000fc6000f8e9606 */
[----:B------:R-:W2:Y:S02]  /*6150*/  SHFL.BFLY PT, R20, R135, 0x1, 0x1f ;  /* 0x0c201f0087147f89 */ /* 0x000ea400000e0000 */
[----:B------:R-:W-:Y:S02]  /*6160*/  IMAD.WIDE.U32 R22, R6, -0x326172a9, RZ ;  /* 0xcd9e8d5706167825 */ /* 0x000fe400078e00ff */
[----:B------:R-:W-:Y:S02]  /*6170*/  LDSM.16.MT88.4 R180, [R207+0xb000] ;  /* 0x00b00000cfb4783b */ /* 0x000fe40000004200 */
[----:B------:R-:W-:Y:S01]  /*6180*/  IMAD.WIDE.U32 R6, R7, -0x326172a9, RZ ;  /* 0xcd9e8d5707067825 */ /* 0x000fe200078e00ff */
[----:B------:R-:W-:Y:S01]  /*6190*/  LOP3.LUT R17, R23, UR37, R8, 0x96, !PT ;  /* 0x0000002517117c12 */ /* 0x000fe2000f8e9608 */
[----:B------:R-:W-:Y:S01]  /*61a0*/  LDSM.16.MT88.4 R184, [R210+0xb000] ;  /* 0x00b00000d2b8783b */ /* 0x000fe20000004200 */
[----:B------:R-:W-:Y:S02]  /*61b0*/  FMNMX.FTZ R8, R49, R43, !PT ;  /* 0x0000002b31087209 */ /* 0x000fe40007810000 */
[----:B------:R-:W-:Y:S01]  /*61c0*/  LOP3.LUT R16, R23, UR37, R6, 0x96, !PT ;  /* 0x0000002517107c12 */ /* 0x000fe2000f8e9606 */
[----:B------:R-:W-:Y:S01]  /*61d0*/  LDSM.16.MT88.4 R188, [R209+0xb000] ;  /* 0x00b00000d1bc783b */ /* 0x000fe20000004200 */
[----:B------:R-:W-:-:S03]  /*61e0*/  LOP3.LUT R12, R7, R11, RZ, 0x3c, !PT ;  /* 0x0000000b070c7212 */ /* 0x000fc600078e3cff */
[----:B------:R-:W-:Y:S01]  /*61f0*/  IMAD.WIDE.U32 R18, R16, -0x2daee0ad, RZ ;  /* 0xd2511f5310127825 */ /* 0x000fe200078e00ff */
[----:B------:R-:W-:Y:S01]  /*6200*/  LDSM.16.MT88.4 R60, [R207+0xa800] ;  /* 0x00a80000cf3c783b */ /* 0x000fe20000004200 */
[----:B-1----:R-:W-:Y:S02]  /*6210*/  FMNMX.FTZ R136, R3, R136, !PT ;  /* 0x0000008803887209 */ /* 0x002fe40007810000 */
[----:B------:R-:W-:Y:S01]  /*6220*/  IMAD.WIDE.U32 R16, R17, -0x2daee0ad, RZ ;  /* 0xd2511f5311107825 */ /* 0x000fe200078e00ff */
[----:B------:R-:W-:Y:S01]  /*6230*/  FMNMX.FTZ R3, R42, R8, !PT ;  /* 0x000000082a037209 */ /* 0x000fe20007810000 */
[----:B------:R-:W-:Y:S01]  /*6240*/  LDSM.16.MT88.4 R92, [R209+0xa800] ;  /* 0x00a80000d15c783b */ /* 0x000fe20000004200 */
[----:B------:R-:W-:Y:S01]  /*6250*/  FMNMX.FTZ R8, R50, R9, !PT ;  /* 0x0000000932087209 */ /* 0x000fe20007810000 */
[----:B------:R-:W-:Y:S01]  /*6260*/  FMUL.FTZ R9, R136, UR38 ;  /* 0x0000002688097c20 */ /* 0x000fe20008410000 */
        /* <DEDUP_REMOVED lines=9> */
[----:B------:R-:W-:Y:S02]  /*6300*/  FMNMX.FTZ R6, R56, R6, !PT ;  /* 0x0000000638067209 */ /* 0x000fe40007810000 */
[----:B------:R-:W-:-:S02]  /*6310*/  FSETP.NEU.FTZ.AND P1, PT, R136, -INF , PT ;  /* 0xff8000008800780b */ /* 0x000fc40003f3d000 */
[----:B------:R-:W-:Y:S02]  /*6320*/  FMNMX.FTZ R11, R58, R5, !PT ;  /* 0x000000053a0b7209 */ /* 0x000fe40007810000 */
[----:B------:R-:W-:Y:S02]  /*6330*/  FMNMX.FTZ R5, R57, R6, !PT ;  /* 0x0000000639057209 */ /* 0x000fe40007810000 */
[----:B------:R-:W-:Y:S01]  /*6340*/  FSEL R3, R9, RZ, P1 ;  /* 0x000000ff09037208 */ /* 0x000fe20000800000 */
[----:B------:R-:W-:Y:S01]  /*6350*/  IMAD.WIDE.U32 R8, R12, -0x2daee0ad, RZ ;  /* 0xd2511f530c087825 */ /* 0x000fe200078e00ff */
[----:B------:R-:W-:Y:S01]  /*6360*/  FMNMX.FTZ R11, R89, R11, !PT ;  /* 0x0000000b590b7209 */ /* 0x000fe20007810000 */
[----:B------:R-:W1:Y:S01]  /*6370*/  SHFL.BFLY PT, R14, R5, 0x2, 0x1f ;  /* 0x0c401f00050e7f89 */ /* 0x000e6200000e0000 */
[----:B--2---:R-:W-:Y:S01]  /*6380*/  FMNMX.FTZ R135, R135, R20, !PT ;  /* 0x0000001487877209 */ /* 0x004fe20007810000 */
[--C-:B------:R-:W-:Y:S01]  /*6390*/  FFMA.FTZ R7, R36, UR38, -R3.reuse ;  /* 0x0000002624077c23 */ /* 0x100fe20008010803 */
[----:B------:R-:W-:Y:S01]  /*63a0*/  LOP3.LUT R6, R9, UR39, R138, 0x96, !PT ;  /* 0x0000002709067c12 */ /* 0x000fe2000f8e968a */
[----:B------:R-:W2:Y:S01]  /*63b0*/  SHFL.BFLY PT, R15, R11, 0x2, 0x1f ;  /* 0x0c401f000b0f7f89 */ /* 0x000ea200000e0000 */
[--C-:B------:R-:W-:Y:S01]  /*63c0*/  FFMA.FTZ R12, R25, UR38, -R3.reuse ;  /* 0x00000026190c7c23 */ /* 0x100fe20008010803 */
[----:B------:R3:W-:Y:S01]  /*63d0*/  MUFU.EX2 R121, R7 ;  /* 0x0000000700797308 */ /* 0x0007e20000000800 */
[----:B------:R-:W-:Y:S01]  /*63e0*/  LOP3.LUT R9, R19, UR33, R8, 0x96, !PT ;  /* 0x0000002113097c12 */ /* 0x000fe2000f8e9608 */
[----:B------:R-:W-:Y:S01]  /*63f0*/  FFMA.FTZ R13, R24, UR38, -R3 ;  /* 0x00000026180d7c23 */ /* 0x000fe20008010803 */
[----:B------:R-:W-:-:S05]  /*6400*/  FSETP.NEU.FTZ.AND P1, PT, R135, -INF , PT ;  /* 0xff8000008700780b */ /* 0x000fca0003f3d000 */
[----:B------:R-:W-:Y:S08]  /*6410*/  MUFU.EX2 R105, R12 ;  /* 0x0000000c00697308 */ /* 0x000ff00000000800 */
[----:B------:R4:W5:Y:S01]  /*6420*/  MUFU.EX2 R104, R13 ;  /* 0x0000000d00687308 */ /* 0x0009620000000800 */
[----:B---3--:R-:W-:Y:S01]  /*6430*/  FFMA.FTZ R7, R37, UR38, -R3 ;  /* 0x0000002625077c23 */ /* 0x008fe20008010803 */
[----:B-1----:R-:W-:-:S02]  /*6440*/  FMNMX.FTZ R5, R5, R14, !PT ;  /* 0x0000000e05057209 */ /* 0x002fc40007810000 */
[----:B--2---:R-:W-:-:S03]  /*6450*/  FMNMX.FTZ R11, R11, R15, !PT ;  /* 0x0000000f0b0b7209 */ /* 0x004fc60007810000 */
[----:B------:R-:W1:Y:S01]  /*6460*/  SHFL.BFLY PT, R134, R5, 0x1, 0x1f ;  /* 0x0c201f0005867f89 */ /* 0x000e6200000e0000 */
[----:B------:R2:W3:Y:S03]  /*6470*/  MUFU.EX2 R120, R7 ;  /* 0x0000000700787308 */ /* 0x0004e60000000800 */
[----:B------:R-:W3:Y:S01]  /*6480*/  SHFL.BFLY PT, R137, R11, 0x1, 0x1f ;  /* 0x0c201f000b897f89 */ /* 0x000ee200000e0000 */
[----:B----4-:R-:W-:Y:S02]  /*6490*/  LOP3.LUT R13, R17, UR33, R234, 0x96, !PT ;  /* 0x00000021110d7c12 */ /* 0x010fe4000f8e96ea */
[----:B-----5:R-:W-:Y:S02]  /*64a0*/  F2FP.F16.F32.PACK_AB R2, R104, R105 ;  /* 0x000000696802723e */ /* 0x020fe400000000ff */
[----:B--2---:R-:W-:-:S05]  /*64b0*/  LOP3.LUT R7, R235, UR39, R138, 0x96, !PT ;  /* 0x00000027eb077c12 */ /* 0x004fca000f8e968a */
[----:B------:R-:W-:Y:S01]  /*64c0*/  IMAD.WIDE.U32 R240, R7, -0x326172a9, RZ ;  /* 0xcd9e8d5707f07825 */ /* 0x000fe200078e00ff */
[----:B-1----:R-:W-:-:S03]  /*64d0*/  FMNMX.FTZ R134, R5, R134, !PT ;  /* 0x0000008605867209 */ /* 0x002fc60007810000 */
[----:B------:R-:W-:Y:S01]  /*64e0*/  IMAD.WIDE.U32 R6, R6, -0x326172a9, RZ ;  /* 0xcd9e8d5706067825 */ /* 0x000fe200078e00ff */
[--C-:B------:R-:W-:Y:S02]  /*64f0*/  LOP3.LUT R8, R241, UR36, R22.reuse, 0x96, !PT ;  /* 0x00000024f1087c12 */ /* 0x100fe4000f8e9616 */
[----:B---3--:R-:W-:Y:S02]  /*6500*/  FMNMX.FTZ R137, R11, R137, !PT ;  /* 0x000000890b897209 */ /* 0x008fe40007810000 */
[----:B------:R-:W-:Y:S01]  /*6510*/  LOP3.LUT R12, R7, UR36, R22, 0x96, !PT ;  /* 0x00000024070c7c12 */ /* 0x000fe2000f8e9616 */
[----:B------:R-:W-:-:S04]  /*6520*/  IMAD.WIDE.U32 R24, R8, -0x2daee0ad, RZ ;  /* 0xd2511f5308187825 */ /* 0x000fc800078e00ff */
[----:B------:R-:W-:Y:S01]  /*6530*/  FFMA.FTZ R7, R30, UR38, -R3 ;  /* 0x000000261e077c23 */ /* 0x000fe20008010803 */
[----:B------:R-:W-:Y:S01]  /*6540*/  IMAD.WIDE.U32 R22, R9, -0x326172a9, RZ ;  /* 0xcd9e8d5709167825 */ /* 0x000fe200078e00ff */
[----:B------:R-:W-:Y:S02]  /*6550*/  LOP3.LUT R17, R25, UR29, R16, 0x96, !PT ;  /* 0x0000001d19117c12 */ /* 0x000fe4000f8e9610 */
[----:B------:R1:W-:Y:S01]  /*6560*/  MUFU.EX2 R106, R7 ;  /* 0x00000007006a7308 */ /* 0x0003e20000000800 */
[----:B------:R-:W-:Y:S01]  /*6570*/  IMAD.WIDE.U32 R8, R12, -0x2daee0ad, RZ ;  /* 0xd2511f530c087825 */ /* 0x000fe200078e00ff */
[----:B------:R-:W-:-:S04]  /*6580*/  LOP3.LUT R14, R23, UR32, R6, 0x96, !PT ;  /* 0x00000020170e7c12 */ /* 0x000fc8000f8e9606 */
[----:B------:R-:W-:Y:S01]  /*6590*/  LOP3.LUT R16, R9, UR29, R18, 0x96, !PT ;  /* 0x0000001d09107c12 */ /* 0x000fe2000f8e9612 */
[----:B------:R-:W-:-:S04]  /*65a0*/  IMAD.WIDE.U32 R18, R13, -0x326172a9, RZ ;  /* 0xcd9e8d570d127825 */ /* 0x000fc800078e00ff */
[----:B------:R-:W-:Y:S01]  /*65b0*/  FFMA.FTZ R9, R21, UR38, -R3 ;  /* 0x0000002615097c23 */ /* 0x000fe20008010803 */
[----:B------:R-:W-:Y:S01]  /*65c0*/  IMAD.WIDE.U32 R20, R17, -0x326172a9, RZ ;  /* 0xcd9e8d5711147825 */ /* 0x000fe200078e00ff */
[----:B------:R-:W-:Y:S02]  /*65d0*/  LOP3.LUT R6, R19, UR32, R240, 0x96, !PT ;  /* 0x0000002013067c12 */ /* 0x000fe4000f8e96f0 */
[----:B------:R2:W-:Y:S01]  /*65e0*/  MUFU.EX2 R250, R9 ;  /* 0x0000000900fa7308 */ /* 0x0005e20000000800 */
[----:B------:R-:W-:-:S04]  /*65f0*/  IMAD.WIDE.U32 R14, R14, -0x2daee0ad, RZ ;  /* 0xd2511f530e0e7825 */ /* 0x000fc800078e00ff */
[----:B-1----:R-:W-:-:S04]  /*6600*/  FFMA.FTZ R7, R26, UR38, -R3 ;  /* 0x000000261a077c23 */ /* 0x002fc80008010803 */
[----:B------:R1:W-:Y:S01]  /*6610*/  MUFU.EX2 R107, R7 ;  /* 0x00000007006b7308 */ /* 0x0003e20000000800 */
[----:B--2---:R-:W-:Y:S02]  /*6620*/  LOP3.LUT R9, R21, UR28, R18, 0x96, !PT ;  /* 0x0000001c15097c12 */ /* 0x004fe4000f8e9612 */
[----:B------:R-:W-:Y:S01]  /*6630*/  LOP3.LUT R21, R15, UR27, R8, 0x96, !PT ;  /* 0x0000001b0f157c12 */ /* 0x000fe2000f8e9608 */
[----:B-1----:R-:W-:Y:S01]  /*6640*/  FFMA.FTZ R7, R27, UR38, -R3 ;  /* 0x000000261b077c23 */ /* 0x002fe20008010803 */
[----:B------:R-:W-:Y:S01]  /*6650*/  FMUL.FTZ R3, R135, UR38 ;  /* 0x0000002687037c20 */ /* 0x000fe20008410000 */
[----:B------:R-:W-:Y:S02]  /*6660*/  IMAD.WIDE.U32 R26, R16, -0x326172a9, RZ ;  /* 0xcd9e8d57101a7825 */ /* 0x000fe400078e00ff */
[----:B------:R1:W-:Y:S02]  /*6670*/  MUFU.EX2 R251, R7 ;  /* 0x0000000700fb7308 */ /* 0x0003e40000000800 */
[----:B------:R-:W-:Y:S01]  /*6680*/  FSEL R3, R3, RZ, P1 ;  /* 0x000000ff03037208 */ /* 0x000fe20000800000 */
[----:B------:R-:W-:Y:S01]  /*6690*/  IMAD.WIDE.U32 R16, R9, -0x2daee0ad, RZ ;  /* 0xd2511f5309107825 */ /* 0x000fe200078e00ff */
[----:B------:R-:W-:-:S02]  /*66a0*/  LOP3.LUT R5, R27, UR28, R22, 0x96, !PT ;  /* 0x0000001c1b057c12 */ /* 0x000fc4000f8e9616 */
[----:B------:R-:W-:Y:S01]  /*66b0*/  FSETP.NEU.FTZ.AND P1, PT, R134, -INF , PT ;  /* 0xff8000008600780b */ /* 0x000fe20003f3d000 */
[--C-:B------:R-:W-:Y:S01]  /*66c0*/  FFMA.FTZ R11, R33, UR38, -R3.reuse ;  /* 0x00000026210b7c23 */ /* 0x100fe20008010803 */
[----:B------:R-:W-:Y:S01]  /*66d0*/  FFMA.FTZ R13, R31, UR38, -R3 ;  /* 0x000000261f0d7c23 */ /* 0x000fe20008010803 */
[----:B------:R-:W-:-:S04]  /*66e0*/  IMAD.WIDE.U32 R40, R5, -0x2daee0ad, RZ ;  /* 0xd2511f5305287825 */ /* 0x000fc800078e00ff */
[--C-:B------:R-:W-:Y:S01]  /*66f0*/  FFMA.FTZ R5, R34, UR38, -R3.reuse ;  /* 0x0000002622057c23 */ /* 0x100fe20008010803 */
[--C-:B------:R-:W-:Y:S01]  /*6700*/  FFMA.FTZ R18, R28, UR38, -R3.reuse ;  /* 0x000000261c127c23 */ /* 0x100fe20008010803 */
[----:B------:R-:W-:Y:S01]  /*6710*/  MUFU.EX2 R245, R11 ;  /* 0x0000000b00f57308 */ /* 0x000fe20000000800 */
[----:B------:R-:W-:Y:S01]  /*6720*/  LOP3.LUT R19, R41, UR10, R14, 0x96, !PT ;  /* 0x0000000a29137c12 */ /* 0x000fe2000f8e960e */
[--C-:B------:R-:W-:Y:S01]  /*6730*/  FFMA.FTZ R14, R29, UR38, -R3.reuse ;  /* 0x000000261d0e7c23 */ /* 0x100fe20008010803 */
[----:B-1----:R-:W-:Y:S01]  /*6740*/  IMAD.WIDE.U32 R6, R6, -0x2daee0ad, RZ ;  /* 0xd2511f5306067825 */ /* 0x002fe200078e00ff */
[----:B------:R-:W1:Y:S04]  /*6750*/  LDSM.16.MT88.4 R28, [R207+0xa000] ;  /* 0x00a00000cf1c783b */ /* 0x000e680000004200 */
[----:B------:R2:W3:Y:S01]  /*6760*/  MUFU.EX2 R247, R5 ;  /* 0x0000000500f77308 */ /* 0x0004e20000000800 */
[----:B------:R-:W-:Y:S01]  /*6770*/  LOP3.LUT R12, R7, UR27, R24, 0x96, !PT ;  /* 0x0000001b070c7c12 */ /* 0x000fe2000f8e9618 */
[----:B------:R-:W-:Y:S01]  /*6780*/  FFMA.FTZ R7, R39, UR38, -R3 ;  /* 0x0000002627077c23 */ /* 0x000fe20008010803 */
[----:B------:R-:W-:Y:S01]  /*6790*/  LOP3.LUT R6, R17, UR10, R6, 0x96, !PT ;  /* 0x0000000a11067c12 */ /* 0x000fe2000f8e9606 */
[----:B------:R-:W-:-:S04]  /*67a0*/  IMAD.WIDE.U32 R24, R21, -0x326172a9, RZ ;  /* 0xcd9e8d5715187825 */ /* 0x000fc800078e00ff */
[----:B------:R4:W-:Y:S01]  /*67b0*/  MUFU.EX2 R249, R7 ;  /* 0x0000000700f97308 */ /* 0x0009e20000000800 */
[----:B------:R-:W-:-:S05]  /*67c0*/  IMAD.WIDE.U32 R8, R12, -0x326172a9, RZ ;  /* 0xcd9e8d570c087825 */ /* 0x000fca00078e00ff */
[----:B------:R-:W-:Y:S02]  /*67d0*/  LOP3.LUT R9, R9, UR11, R20, 0x96, !PT ;  /* 0x0000000b09097c12 */ /* 0x000fe4000f8e9614 */
[----:B------:R-:W-:Y:S01]  /*67e0*/  MUFU.EX2 R244, R13 ;  /* 0x0000000d00f47308 */ /* 0x000fe20000000800 */
[----:B--2---:R-:W-:-:S07]  /*67f0*/  FFMA.FTZ R5, R32, UR38, -R3 ;  /* 0x0000002620057c23 */ /* 0x004fce0008010803 */
[----:B------:R-:W-:Y:S01]  /*6800*/  MUFU.EX2 R246, R5 ;  /* 0x0000000500f67308 */ /* 0x000fe20000000800 */
[----:B----4-:R-:W-:-:S07]  /*6810*/  FFMA.FTZ R7, R38, UR38, -R3 ;  /* 0x0000002626077c23 */ /* 0x010fce0008010803 */
[----:B------:R2:W4:Y:S08]  /*6820*/  MUFU.EX2 R248, R7 ;  /* 0x0000000700f87308 */ /* 0x0005300000000800 */
[----:B------:R5:W-:Y:S08]  /*6830*/  MUFU.EX2 R243, R14 ;  /* 0x0000000e00f37308 */ /* 0x000bf00000000800 */
[----:B------:R-:W1:Y:S01]  /*6840*/  MUFU.EX2 R242, R18 ;  /* 0x0000001200f27308 */ /* 0x000e620000000800 */
[----:B--2---:R-:W-:-:S03]  /*6850*/  IMAD.WIDE.U32 R6, R6, -0x326172a9, RZ ;  /* 0xcd9e8d5706067825 */ /* 0x004fc600078e00ff */
[----:B------:R-:W-:Y:S02]  /*6860*/  LOP3.LUT R0, R6, 0xffff, RZ, 0xc0, !PT ;  /* 0x0000ffff06007812 */ /* 0x000fe400078ec0ff */
[----:B------:R-:W-:Y:S01]  /*6870*/  LOP3.LUT R3, R7, UR21, R8, 0x96, !PT ;  /* 0x0000001507037c12 */ /* 0x000fe2000f8e9608 */
[----:B------:R-:W-:Y:S01]  /*6880*/  IMAD.WIDE.U32 R8, R9, -0x2daee0ad, RZ ;  /* 0xd2511f5309087825 */ /* 0x000fe200078e00ff */
[----:B------:R-:W-:Y:S02]  /*6890*/  SHF.R.U32.HI R12, RZ, 0x8, R0 ;  /* 0x00000008ff0c7819 */ /* 0x000fe40000011600 */
[----:B------:R-:W-:Y:S02]  /*68a0*/  LOP3.LUT R0, R3, 0xffff, RZ, 0xc0, !PT ;  /* 0x0000ffff03007812 */ /* 0x000fe400078ec0ff */
[----:B------:R-:W-:Y:S02]  /*68b0*/  SHF.R.U32.HI R7, RZ, 0x10, R6 ;  /* 0x00000010ff077819 */ /* 0x000fe40000011606 */
[----:B------:R-:W-:-:S02]  /*68c0*/  SHF.R.U32.HI R4, RZ, 0x10, R3 ;  /* 0x00000010ff047819 */ /* 0x000fc40000011603 */
[----:B------:R-:W-:Y:S02]  /*68d0*/  LOP3.LUT R17, R6, 0xff, RZ, 0xc0, !PT ;  /* 0x000000ff06117812 */ /* 0x000fe400078ec0ff */
[----:B------:R-:W-:Y:S02]  /*68e0*/  SHF.R.U32.HI R15, RZ, 0x18, R6 ;  /* 0x00000018ff0f7819 */ /* 0x000fe40000011606 */
[----:B------:R-:W-:Y:S02]  /*68f0*/  LOP3.LUT R6, R3, 0xff, RZ, 0xc0, !PT ;  /* 0x000000ff03067812 */ /* 0x000fe400078ec0ff */
[----:B------:R-:W-:Y:S02]  /*6900*/  SHF.R.U32.HI R5, RZ, 0x18, R3 ;  /* 0x00000018ff057819 */ /* 0x000fe40000011603 */
[----:B------:R-:W-:Y:S02]  /*6910*/  SHF.R.U32.HI R3, RZ, 0x8, R0 ;  /* 0x00000008ff037819 */ /* 0x000fe40000011600 */
[----:B------:R-:W-:-:S02]  /*6920*/  LOP3.LUT R7, R7, 0xff, RZ, 0xc0, !PT ;  /* 0x000000ff07077812 */ /* 0x000fc400078ec0ff */
[----:B------:R-:W-:Y:S02]  /*6930*/  LOP3.LUT R0, R4, 0xff, RZ, 0xc0, !PT ;  /* 0x000000ff04007812 */ /* 0x000fe400078ec0ff */
[----:B------:R-:W-:Y:S02]  /*6940*/  PRMT R4, R17, 0x5410, R12 ;  /* 0x0000541011047816 */ /* 0x000fe4000000000c */
[----:B------:R-:W-:Y:S02]  /*6950*/  PRMT R12, R7, 0x5410, R15 ;  /* 0x00005410070c7816 */ /* 0x000fe4000000000f */
[----:B------:R-:W-:Y:S02]  /*6960*/  PRMT R7, R0, 0x5410, R5 ;  /* 0x0000541000077816 */ /* 0x000fe40000000005 */
[----:B------:R-:W-:Y:S01]  /*6970*/  PRMT R13, R6, 0x5410, R3 ;  /* 0x00005410060d7816 */ /* 0x000fe20000000003 */
[----:B------:R-:W-:Y:S01]  /*6980*/  FMUL.FTZ R3, R134, UR38 ;  /* 0x0000002686037c20 */ /* 0x000fe20008410000 */
[----:B------:R-:W-:-:S02]  /*6990*/  HSET2.LE.AND R0, R4, R10, PT ;  /* 0x0000000a04007233 */ /* 0x000fc40003803000 */
[----:B------:R-:W-:Y:S02]  /*69a0*/  F2FP.F16.F32.PACK_AB R5, R120, R121 ;  /* 0x000000797805723e */ /* 0x000fe400000000ff */
[--C-:B------:R-:W-:Y:S02]  /*69b0*/  HSET2.LE.AND R4, R13, R10.reuse, PT ;  /* 0x0000000a0d047233 */ /* 0x100fe40003803000 */
[----:B------:R-:W-:Y:S02]  /*69c0*/  LOP3.LUT R6, R0, R2, RZ, 0xc0, !PT ;  /* 0x0000000200067212 */ /* 0x000fe400078ec0ff */
[----:B------:R-:W-:Y:S02]  /*69d0*/  FSEL R0, R3, RZ, P1 ;  /* 0x000000ff03007208 */ /* 0x000fe40000800000 */
[----:B------:R-:W-:Y:S02]  /*69e0*/  HSET2.LE.AND R2, R12, R10, PT ;  /* 0x0000000a0c027233 */ /* 0x000fe40003803000 */
[----:B---3--:R-:W-:-:S02]  /*69f0*/  F2FP.F16.F32.PACK_AB R3, R245, R247 ;  /* 0x000000f7f503723e */ /* 0x008fc400000000ff */
[----:B------:R-:W-:Y:S02]  /*6a00*/  HSET2.LE.AND R12, R7, R10, PT ;  /* 0x0000000a070c7233 */ /* 0x000fe40003803000 */
[----:B------:R-:W-:Y:S01]  /*6a10*/  LOP3.LUT R7, R2, R3, RZ, 0xc0, !PT ;  /* 0x0000000302077212 */ /* 0x000fe200078ec0ff */
[----:B------:R-:W-:Y:S01]  /*6a20*/  FFMA.FTZ R2, R49, UR38, -R0 ;  /* 0x0000002631027c23 */ /* 0x000fe20008010800 */
[----:B----4-:R-:W-:Y:S02]  /*6a30*/  F2FP.F16.F32.PACK_AB R13, R248, R249 ;  /* 0x000000f9f80d723e */ /* 0x010fe400000000ff */
[----:B------:R-:W-:Y:S01]  /*6a40*/  LOP3.LUT R4, R4, R5, RZ, 0xc0, !PT ;  /* 0x0000000504047212 */ /* 0x000fe200078ec0ff */
[----:B------:R2:W-:Y:S01]  /*6a50*/  MUFU.EX2 R239, R2 ;  /* 0x0000000200ef7308 */ /* 0x0005e20000000800 */
[----:B------:R-:W-:Y:S02]  /*6a60*/  LOP3.LUT R11, R9, UR23, R16, 0x96, !PT ;  /* 0x00000017090b7c12 */ /* 0x000fe4000f8e9610 */
[----:B------:R-:W-:Y:S01]  /*6a70*/  LOP3.LUT R5, R12, R13, RZ, 0xc0, !PT ;  /* 0x0000000d0c057212 */ /* 0x000fe200078ec0ff */
[----:B------:R-:W-:Y:S01]  /*6a80*/  FMUL.FTZ R12, R137, UR38 ;  /* 0x00000026890c7c20 */ /* 0x000fe20008410000 */
[----:B------:R-:W-:-:S02]  /*6a90*/  LOP3.LUT R9, R8, 0xffff, RZ, 0xc0, !PT ;  /* 0x0000ffff08097812 */ /* 0x000fc400078ec0ff */
[----:B------:R-:W-:Y:S02]  /*6aa0*/  LOP3.LUT R13, R8, 0xff, RZ, 0xc0, !PT ;  /* 0x000000ff080d7812 */ /* 0x000fe400078ec0ff */
[--C-:B-----5:R-:W-:Y:S01]  /*6ab0*/  SHF.R.U32.HI R14, RZ, 0x10, R8.reuse ;  /* 0x00000010ff0e7819 */ /* 0x120fe20000011608 */
[C---:B------:R-:W-:Y:S01]  /*6ac0*/  HMMA.16816.F32 R148, R4.reuse, R156, RZ ;  /* 0x0000009c0494723c */ /* 0x040fe200000018ff */
[----:B------:R-:W-:Y:S01]  /*6ad0*/  SHF.R.U32.HI R17, RZ, 0x18, R8 ;  /* 0x00000018ff117819 */ /* 0x000fe20000011608 */
[--C-:B------:R-:W-:Y:S01]  /*6ae0*/  FFMA.FTZ R8, R42, UR38, -R0.reuse ;  /* 0x000000262a087c23 */ /* 0x100fe20008010800 */
[----:B------:R-:W-:Y:S02]  /*6af0*/  SHF.R.U32.HI R9, RZ, 0x8, R9 ;  /* 0x00000008ff097819 */ /* 0x000fe40000011609 */
[----:B------:R-:W-:Y:S01]  /*6b00*/  FSETP.NEU.FTZ.AND P1, PT, R137, -INF , PT ;  /* 0xff8000008900780b */ /* 0x000fe20003f3d000 */
[----:B------:R-:W-:Y:S01]  /*6b10*/  MUFU.EX2 R238, R8 ;  /* 0x0000000800ee7308 */ /* 0x000fe20000000800 */
[----:B--2---:R-:W-:Y:S01]  /*6b20*/  FFMA.FTZ R2, R43, UR38, -R0 ;  /* 0x000000262b027c23 */ /* 0x004fe20008010800 */
[----:B------:R-:W-:Y:S01]  /*6b30*/  PRMT R20, R13, 0x5410, R9 ;  /* 0x000054100d147816 */ /* 0x000fe20000000009 */
[----:B-1----:R-:W-:Y:S01]  /*6b40*/  HMMA.16816.F32 R164, R4, R28, RZ ;  /* 0x0000001c04a4723c */ /* 0x002fe200000018ff */
[----:B------:R-:W-:-:S02]  /*6b50*/  SHF.R.U32.HI R9, RZ, 0x10, R11 ;  /* 0x00000010ff097819 */ /* 0x000fc4000001160b */
[----:B------:R-:W-:Y:S02]  /*6b60*/  SHF.R.U32.HI R13, RZ, 0x18, R11 ;  /* 0x00000018ff0d7819 */ /* 0x000fe4000001160b */
[----:B------:R1:W-:Y:S01]  /*6b70*/  MUFU.EX2 R237, R2 ;  /* 0x0000000200ed7308 */ /* 0x0003e20000000800 */
[C---:B------:R-:W-:Y:S06]  /*6b80*/  HMMA.16816.F32 R36, R4.reuse, R44, RZ ;  /* 0x0000002c0424723c */ /* 0x040fec00000018ff */
[C---:B------:R-:W-:Y:S06]  /*6b90*/  HMMA.16816.F32 R52, R4.reuse, R72, RZ ;  /* 0x000000480434723c */ /* 0x040fec00000018ff */
[----:B------:R-:W-:Y:S01]  /*6ba0*/  HMMA.16816.F32 R68, R4, R192, RZ ;  /* 0x000000c00444723c */ /* 0x000fe200000018ff */
[----:B-1----:R-:W-:-:S05]  /*6bb0*/  IMAD.WIDE.U32 R2, R19, -0x326172a9, RZ ;  /* 0xcd9e8d5713027825 */ /* 0x002fca00078e00ff */
[C---:B------:R-:W-:Y:S01]  /*6bc0*/  HMMA.16816.F32 R84, R4.reuse, R180, RZ ;  /* 0x000000b40454723c */ /* 0x040fe200000018ff */
[----:B------:R-:W-:Y:S02]  /*6bd0*/  LOP3.LUT R8, R3, UR21, R24, 0x96, !PT ;  /* 0x0000001503087c12 */ /* 0x000fe4000f8e9618 */
[C---:B------:R-:W-:Y:S01]  /*6be0*/  LOP3.LUT R15, R2.reuse, 0xffff, RZ, 0xc0, !PT ;  /* 0x0000ffff020f7812 */ /* 0x040fe200078ec0ff */
[----:B------:R-:W-:Y:S01]  /*6bf0*/  FFMA.FTZ R3, R35, UR38, -R0 ;  /* 0x0000002623037c23 */ /* 0x000fe20008010800 */
[----:B------:R-:W-:Y:S01]  /*6c00*/  LOP3.LUT R19, R2, 0xff, RZ, 0xc0, !PT ;  /* 0x000000ff02137812 */ /* 0x000fe200078ec0ff */
[C---:B------:R-:W-:Y:S01]  /*6c10*/  HMMA.16816.F32 R100, R4.reuse, R184, RZ ;  /* 0x000000b80464723c */ /* 0x040fe200000018ff */
[--C-:B------:R-:W-:Y:S01]  /*6c20*/  SHF.R.U32.HI R16, RZ, 0x10, R2.reuse ;  /* 0x00000010ff107819 */ /* 0x100fe20000011602 */
[----:B------:R1:W2:Y:S01]  /*6c30*/  MUFU.EX2 R236, R3 ;  /* 0x0000000300ec7308 */ /* 0x0002a20000000800 */
[----:B------:R-:W-:Y:S01]  /*6c40*/  SHF.R.U32.HI R18, RZ, 0x18, R2 ;  /* 0x00000018ff127819 */ /* 0x000fe20000011602 */
[----:B------:R-:W3:Y:S01]  /*6c50*/  LDSM.16.MT88.4 R32, [R205+0xa800] ;  /* 0x00a80000cd20783b */ /* 0x000ee20000004200 */
[----:B------:R-:W-:Y:S01]  /*6c60*/  FSEL R2, R12, RZ, P1 ;  /* 0x000000ff0c027208 */ /* 0x000fe20000800000 */
[----:B------:R-:W-:Y:S01]  /*6c70*/  HMMA.16816.F32 R116, R4, R188, RZ ;  /* 0x000000bc0474723c */ /* 0x000fe200000018ff */
[----:B------:R-:W-:-:S02]  /*6c80*/  LOP3.LUT R12, R14, 0xff, RZ, 0xc0, !PT ;  /* 0x000000ff0e0c7812 */ /* 0x000fc400078ec0ff */
[----:B------:R-:W-:Y:S02]  /*6c90*/  LOP3.LUT R14, R11, 0xff, RZ, 0xc0, !PT ;  /* 0x000000ff0b0e7812 */ /* 0x000fe400078ec0ff */
[----:B------:R-:W-:Y:S01]  /*6ca0*/  PRMT R22, R12, 0x5410, R17 ;  /* 0x000054100c167816 */ /* 0x000fe20000000011 */
[----:B------:R-:W-:Y:S01]  /*6cb0*/  HMMA.16816.F32 R152, R4, R158, RZ ;  /* 0x0000009e0498723c */ /* 0x000fe200000018ff */
[----:B------:R-:W-:-:S05]  /*6cc0*/  LOP3.LUT R12, R16, 0xff, RZ, 0xc0, !PT ;  /* 0x000000ff100c7812 */ /* 0x000fca00078ec0ff */
[----:B------:R-:W-:Y:S01]  /*6cd0*/  HMMA.16816.F32 R168, R4, R30, RZ ;  /* 0x0000001e04a8723c */ /* 0x000fe200000018ff */
[----:B-1----:R-:W-:-:S04]  /*6ce0*/  LOP3.LUT R3, R11, 0xffff, RZ, 0xc0, !PT ;  /* 0x0000ffff0b037812 */ /* 0x002fc800078ec0ff */
[----:B------:R-:W-:Y:S01]  /*6cf0*/  SHF.R.U32.HI R11, RZ, 0x8, R3 ;  /* 0x00000008ff0b7819 */ /* 0x000fe20000011603 */
[C---:B------:R-:W-:Y:S01]  /*6d00*/  HMMA.16816.F32 R64, R4.reuse, R74, RZ ;  /* 0x0000004a0440723c */ /* 0x040fe200000018ff */
[----:B------:R-:W-:Y:S01]  /*6d10*/  LOP3.LUT R3, R9, 0xff, RZ, 0xc0, !PT ;  /* 0x000000ff09037812 */ /* 0x000fe200078ec0ff */
[----:B------:R-:W-:Y:S01]  /*6d20*/  FFMA.FTZ R9, R50, UR38, -R2 ;  /* 0x0000002632097c23 */ /* 0x000fe20008010802 */
[----:B------:R-:W-:Y:S02]  /*6d30*/  PRMT R21, R14, 0x5410, R11 ;  /* 0x000054100e157816 */ /* 0x000fe4000000000b */
[----:B------:R-:W-:Y:S01]  /*6d40*/  PRMT R23, R3, 0x5410, R13 ;  /* 0x0000541003177816 */ /* 0x000fe2000000000d */
[----:B------:R1:W-:Y:S01]  /*6d50*/  MUFU.EX2 R233, R9 ;  /* 0x0000000900e97308 */ /* 0x0003e20000000800 */
[C---:B------:R-:W-:Y:S01]  /*6d60*/  LOP3.LUT R3, R8.reuse, 0xffff, RZ, 0xc0, !PT ;  /* 0x0000ffff08037812 */ /* 0x040fe200078ec0ff */
[----:B------:R-:W-:Y:S01]  /*6d70*/  HMMA.16816.F32 R80, R4, R194, RZ ;  /* 0x000000c20450723c */ /* 0x000fe200000018ff */
[----:B------:R-:W-:-:S02]  /*6d80*/  LOP3.LUT R13, R8, 0xff, RZ, 0xc0, !PT ;  /* 0x000000ff080d7812 */ /* 0x000fc400078ec0ff */
[----:B------:R-:W-:Y:S01]  /*6d90*/  SHF.R.U32.HI R11, RZ, 0x8, R3 ;  /* 0x00000008ff0b7819 */ /* 0x000fe20000011603 */
[----:B------:R-:W-:Y:S02]  /*6da0*/  FFMA.FTZ R3, R48, UR38, -R2 ;  /* 0x0000002630037c23 */ /* 0x000fe40008010802 */
[----:B------:R-:W-:Y:S01]  /*6db0*/  HMMA.16816.F32 R96, R4, R182, RZ ;  /* 0x000000b60460723c */ /* 0x000fe200000018ff */
[----:B------:R-:W-:Y:S01]  /*6dc0*/  PRMT R17, R13, 0x5410, R11 ;  /* 0x000054100d117816 */ /* 0x000fe2000000000b */
[----:B------:R4:W5:Y:S01]  /*6dd0*/  MUFU.EX2 R220, R3 ;  /* 0x0000000300dc7308 */ /* 0x0009620000000800 */
[----:B------:R-:W-:-:S03]  /*6de0*/  SHF.R.U32.HI R11, RZ, 0x18, R8 ;  /* 0x00000018ff0b7819 */ /* 0x000fc60000011608 */
[----:B------:R-:W-:Y:S01]  /*6df0*/  HMMA.16816.F32 R112, R4, R186, RZ ;  /* 0x000000ba0470723c */ /* 0x000fe200000018ff */
[----:B-1----:R-:W-:Y:S02]  /*6e00*/  SHF.R.U32.HI R9, RZ, 0x8, R15 ;  /* 0x00000008ff097819 */ /* 0x002fe4000001160f */
[----:B------:R-:W-:Y:S01]  /*6e10*/  PRMT R15, R12, 0x5410, R18 ;  /* 0x000054100c0f7816 */ /* 0x000fe20000000012 */
[----:B------:R-:W-:Y:S01]  /*6e20*/  FFMA.FTZ R12, R76, UR38, -R2 ;  /* 0x000000264c0c7c23 */ /* 0x000fe20008010802 */
[----:B------:R-:W-:Y:S01]  /*6e30*/  PRMT R14, R19, 0x5410, R9 ;  /* 0x00005410130e7816 */ /* 0x000fe20000000009 */
[----:B------:R-:W1:Y:S02]  /*6e40*/  LDSM.16.MT88.4 R76, [R210+0xa800] ;  /* 0x00a80000d24c783b */ /* 0x000e640000004200 */
[----:B------:R2:W-:Y:S01]  /*6e50*/  MUFU.EX2 R203, R12 ;  /* 0x0000000c00cb7308 */ /* 0x0005e20000000800 */
[----:B------:R-:W-:Y:S02]  /*6e60*/  HSET2.LE.AND R15, R15, R10, PT ;  /* 0x0000000a0f0f7233 */ /* 0x000fe40003803000 */
[----:B----4-:R-:W-:-:S02]  /*6e70*/  SHF.R.U32.HI R3, RZ, 0x10, R8 ;  /* 0x00000010ff037819 */ /* 0x010fc40000011608 */
[----:B------:R-:W-:Y:S02]  /*6e80*/  F2FP.F16.F32.PACK_AB R8, R250, R251 ;  /* 0x000000fbfa08723e */ /* 0x000fe400000000ff */
[----:B------:R-:W-:Y:S02]  /*6e90*/  LOP3.LUT R9, R3, 0xff, RZ, 0xc0, !PT ;  /* 0x000000ff03097812 */ /* 0x000fe400078ec0ff */
[--C-:B------:R-:W-:Y:S02]  /*6ea0*/  HSET2.LE.AND R3, R20, R10.reuse, PT ;  /* 0x0000000a14037233 */ /* 0x100fe40003803000 */
[--C-:B------:R-:W-:Y:S02]  /*6eb0*/  HSET2.LE.AND R14, R14, R10.reuse, PT ;  /* 0x0000000a0e0e7233 */ /* 0x100fe40003803000 */
[----:B------:R-:W-:Y:S02]  /*6ec0*/  PRMT R16, R9, 0x5410, R11 ;  /* 0x0000541009107816 */ /* 0x000fe4000000000b */
[----:B------:R-:W-:Y:S01]  /*6ed0*/  LOP3.LUT R130, R3, R8, RZ, 0xc0, !PT ;  /* 0x0000000803827212 */ /* 0x000fe200078ec0ff */
[----:B------:R-:W-:Y:S01]  /*6ee0*/  FFMA.FTZ R3, R51, UR38, -R2 ;  /* 0x0000002633037c23 */ /* 0x000fe20008010802 */
[----:B------:R-:W-:Y:S01]  /*6ef0*/  F2FP.F16.F32.PACK_AB R8, R242, R243 ;  /* 0x000000f3f208723e */ /* 0x000fe200000000ff */
[----:B------:R-:W-:Y:S01]  /*6f00*/  HMMA.16816.F32 R48, R4, R46, RZ ;  /* 0x0000002e0430723c */ /* 0x000fe200000018ff */
[----:B--2---:R-:W-:Y:S01]  /*6f10*/  F2FP.F16.F32.PACK_AB R12, R236, R238 ;  /* 0x000000eeec0c723e */ /* 0x004fe200000000ff */
[----:B------:R2:W4:Y:S01]  /*6f20*/  MUFU.EX2 R202, R3 ;  /* 0x0000000300ca7308 */ /* 0x0005220000000800 */
[----:B------:R-:W-:-:S02]  /*6f30*/  HSET2.LE.AND R9, R21, R10, PT ;  /* 0x0000000a15097233 */ /* 0x000fc40003803000 */
[----:B------:R-:W-:Y:S02]  /*6f40*/  LOP3.LUT R14, R14, R12, RZ, 0xc0, !PT ;  /* 0x0000000c0e0e7212 */ /* 0x000fe400078ec0ff */
[----:B------:R-:W-:Y:S02]  /*6f50*/  F2FP.F16.F32.PACK_AB R11, R107, R106 ;  /* 0x0000006a6b0b723e */ /* 0x000fe400000000ff */
[----:B-----5:R-:W-:Y:S02]  /*6f60*/  F2FP.F16.F32.PACK_AB R13, R220, R233 ;  /* 0x000000e9dc0d723e */ /* 0x020fe400000000ff */
[----:B------:R-:W-:Y:S02]  /*6f70*/  LOP3.LUT R128, R9, R11, RZ, 0xc0, !PT ;  /* 0x0000000b09807212 */ /* 0x000fe400078ec0ff */
[----:B------:R-:W-:Y:S02]  /*6f80*/  HSET2.LE.AND R9, R16, R10, PT ;  /* 0x0000000a10097233 */ /* 0x000fe40003803000 */
[----:B------:R-:W-:-:S02]  /*6f90*/  LOP3.LUT R15, R15, R13, RZ, 0xc0, !PT ;  /* 0x0000000d0f0f7212 */ /* 0x000fc400078ec0ff */
[--C-:B------:R-:W-:Y:S02]  /*6fa0*/  HSET2.LE.AND R16, R23, R10.reuse, PT ;  /* 0x0000000a17107233 */ /* 0x100fe40003803000 */
[--C-:B--2---:R-:W-:Y:S02]  /*6fb0*/  HSET2.LE.AND R3, R22, R10.reuse, PT ;  /* 0x0000000a16037233 */ /* 0x104fe40003803000 */
[----:B----4-:R-:W-:Y:S01]  /*6fc0*/  F2FP.F16.F32.PACK_AB R11, R202, R203 ;  /* 0x000000cbca0b723e */ /* 0x010fe200000000ff */
[----:B------:R-:W-:Y:S02]  /*6fd0*/  HMMA.16816.F32 R20, R4, R190, RZ ;  /* 0x000000be0414723c */ /* 0x000fe400000018ff */
[----:B------:R-:W-:Y:S02]  /*6fe0*/  LOP3.LUT R131, R3, R8, RZ, 0xc0, !PT ;  /* 0x0000000803837212 */ /* 0x000fe400078ec0ff */
[----:B------:R-:W-:Y:S02]  /*6ff0*/  HSET2.LE.AND R3, R17, R10, PT ;  /* 0x0000000a11037233 */ /* 0x000fe40003803000 */
[----:B------:R-:W-:-:S02]  /*7000*/  F2FP.F16.F32.PACK_AB R8, R237, R239 ;  /* 0x000000efed08723e */ /* 0x000fc400000000ff */
[----:B------:R-:W-:Y:S02]  /*7010*/  LOP3.LUT R13, R9, R11, RZ, 0xc0, !PT ;  /* 0x0000000b090d7212 */ /* 0x000fe400078ec0ff */
[----:B------:R-:W-:Y:S01]  /*7020*/  LOP3.LUT R12, R3, R8, RZ, 0xc0, !PT ;  /* 0x00000008030c7212 */ /* 0x000fe200078ec0ff */
[----:B------:R-:W-:Y:S01]  /*7030*/  FFMA.FTZ R3, R59, UR38, -R0 ;  /* 0x000000263b037c23 */ /* 0x000fe20008010800 */
[----:B------:R-:W-:-:S03]  /*7040*/  F2FP.F16.F32.PACK_AB R17, R244, R246 ;  /* 0x000000f6f411723e */ /* 0x000fc600000000ff */
[----:B------:R2:W-:Y:S01]  /*7050*/  MUFU.EX2 R201, R3 ;  /* 0x0000000300c97308 */ /* 0x0005e20000000800 */
[----:B------:R-:W-:Y:S01]  /*7060*/  LOP3.LUT R129, R16, R17, RZ, 0xc0, !PT ;  /* 0x0000001110817212 */ /* 0x000fe200078ec0ff */
[C---:B------:R-:W-:Y:S01]  /*7070*/  HMMA.16816.F32 R160, R12.reuse, R28, RZ ;  /* 0x0000001c0ca0723c */ /* 0x040fe200000018ff */
[----:B------:R-:W4:Y:S05]  /*7080*/  LDSM.16.MT88.4 R16, [R209+0xb800] ;  /* 0x00b80000d110783b */ /* 0x000f2a0000004200 */
[C---:B------:R-:W-:Y:S06]  /*7090*/  HMMA.16816.F32 R172, R12.reuse, R30, RZ ;  /* 0x0000001e0cac723c */ /* 0x040fec00000018ff */
[----:B------:R-:W-:Y:S01]  /*70a0*/  HMMA.16816.F32 R144, R12, R156, RZ ;  /* 0x0000009c0c90723c */ /* 0x000fe200000018ff */
[----:B------:R-:W-:-:S02]  /*70b0*/  IMAD.MOV.U32 R30, RZ, RZ, R105 ;  /* 0x000000ffff1e7224 */ /* 0x000fc400078e0069 */
[----:B--2---:R-:W-:Y:S01]  /*70c0*/  FFMA.FTZ R3, R88, UR38, -R0 ;  /* 0x0000002658037c23 */ /* 0x004fe20008010800 */
[----:B------:R-:W-:Y:S02]  /*70d0*/  IMAD.MOV.U32 R31, RZ, RZ, R104 ;  /* 0x000000ffff1f7224 */ /* 0x000fe400078e0068 */
[C---:B------:R-:W-:Y:S01]  /*70e0*/  HMMA.16816.F32 R164, R128.reuse, R60, R164 ;  /* 0x0000003c80a4723c */ /* 0x040fe200000018a4 */
[----:B------:R2:W-:Y:S05]  /*70f0*/  MUFU.EX2 R200, R3 ;  /* 0x0000000300c87308 */ /* 0x0005ea0000000800 */
[C---:B------:R-:W-:Y:S06]  /*7100*/  HMMA.16816.F32 R168, R128.reuse, R62, R168 ;  /* 0x0000003e80a8723c */ /* 0x040fec00000018a8 */
[----:B---3--:R-:W-:Y:S01]  /*7110*/  HMMA.16816.F32 R148, R128, R32, R148 ;  /* 0x000000208094723c */ /* 0x008fe20000001894 */
[--C-:B--2---:R-:W-:Y:S01]  /*7120*/  FFMA.FTZ R3, R56, UR38, -R0.reuse ;  /* 0x0000002638037c23 */ /* 0x104fe20008010800 */
[----:B------:R-:W-:-:S04]  /*7130*/  FFMA.FTZ R0, R57, UR38, -R0 ;  /* 0x0000002639007c23 */ /* 0x000fc80008010800 */
[C---:B-1----:R-:W-:Y:S01]  /*7140*/  HMMA.16816.F32 R36, R128.reuse, R76, R36 ;  /* 0x0000004c8024723c */ /* 0x042fe20000001824 */
[----:B------:R1:W-:Y:S05]  /*7150*/  MUFU.EX2 R199, R3 ;  /* 0x0000000300c77308 */ /* 0x0003ea0000000800 */
[C---:B------:R-:W-:Y:S03]  /*7160*/  HMMA.16816.F32 R52, R128.reuse, R92, R52 ;  /* 0x0000005c8034723c */ /* 0x040fe60000001834 */
[----:B------:R2:W3:Y:S03]  /*7170*/  MUFU.EX2 R198, R0 ;  /* 0x0000000000c67308 */ /* 0x0004e60000000800 */
[C---:B------:R-:W-:Y:S06]  /*7180*/  HMMA.16816.F32 R68, R128.reuse, R140, R68 ;  /* 0x0000008c8044723c */ /* 0x040fec0000001844 */
[----:B------:R-:W-:Y:S01]  /*7190*/  HMMA.16816.F32 R84, R128, R176, R84 ;  /* 0x000000b08054723c */ /* 0x000fe20000001854 */
[----:B-1----:R-:W-:-:S04]  /*71a0*/  FFMA.FTZ R3, R91, UR38, -R2 ;  /* 0x000000265b037c23 */ /* 0x002fc80008010802 */
[----:B------:R-:W-:Y:S01]  /*71b0*/  MUFU.EX2 R196, R3 ;  /* 0x0000000300c47308 */ /* 0x000fe20000000800 */
[----:B------:R-:W-:Y:S01]  /*71c0*/  HMMA.16816.F32 R100, R128, R108, R100 ;  /* 0x0000006c8064723c */ /* 0x000fe20000001864 */
[----:B--2---:R-:W-:-:S05]  /*71d0*/  FFMA.FTZ R0, R90, UR38, -R2 ;  /* 0x000000265a007c23 */ /* 0x004fca0008010802 */
[C---:B----4-:R-:W-:Y:S01]  /*71e0*/  HMMA.16816.F32 R116, R128.reuse, R16, R116 ;  /* 0x000000108074723c */ /* 0x050fe20000001874 */
[----:B------:R1:W-:Y:S05]  /*71f0*/  MUFU.EX2 R197, R0 ;  /* 0x0000000000c57308 */ /* 0x0003ea0000000800 */
[C---:B------:R-:W-:Y:S06]  /*7200*/  HMMA.16816.F32 R152, R128.reuse, R34, R152 ;  /* 0x000000228098723c */ /* 0x040fec0000001898 */
[----:B------:R-:W-:Y:S01]  /*7210*/  HMMA.16816.F32 R48, R128, R78, R48 ;  /* 0x0000004e8030723c */ /* 0x000fe20000001830 */
[----:B-1----:R-:W-:-:S05]  /*7220*/  LOP3.LUT R0, R25, UR11, R26, 0x96, !PT ;  /* 0x0000000b19007c12 */ /* 0x002fca000f8e961a */
[----:B------:R-:W-:Y:S01]  /*7230*/  HMMA.16816.F32 R64, R128, R94, R64 ;  /* 0x0000005e8040723c */ /* 0x000fe20000001840 */
[----:B------:R-:W-:-:S04]  /*7240*/  IMAD.WIDE.U32 R4, R0, -0x2daee0ad, RZ ;  /* 0xd2511f5300047825 */ /* 0x000fc800078e00ff */
[--C-:B------:R-:W-:Y:S01]  /*7250*/  FFMA.FTZ R0, R58, UR38, -R2.reuse ;  /* 0x000000263a007c23 */ /* 0x100fe20008010802 */
[----:B------:R-:W-:Y:S01]  /*7260*/  FFMA.FTZ R2, R89, UR38, -R2 ;  /* 0x0000002659027c23 */ /* 0x000fe20008010802 */
[C---:B------:R-:W-:Y:S01]  /*7270*/  HMMA.16816.F32 R80, R128.reuse, R142, R80 ;  /* 0x0000008e8050723c */ /* 0x040fe20000001850 */
[C---:B------:R-:W-:Y:S01]  /*7280*/  LOP3.LUT R3, R4.reuse, 0xffff, RZ, 0xc0, !PT ;  /* 0x0000ffff04037812 */ /* 0x040fe200078ec0ff */
[----:B------:R1:W-:Y:S01]  /*7290*/  MUFU.EX2 R29, R0 ;  /* 0x00000000001d7308 */ /* 0x0003e20000000800 */
[----:B------:R-:W-:Y:S02]  /*72a0*/  LOP3.LUT R6, R4, 0xff, RZ, 0xc0, !PT ;  /* 0x000000ff04067812 */ /* 0x000fe400078ec0ff */
[----:B------:R-:W-:Y:S01]  /*72b0*/  SHF.R.U32.HI R3, RZ, 0x8, R3 ;  /* 0x00000008ff037819 */ /* 0x000fe20000011603 */
[C---:B------:R-:W-:Y:S01]  /*72c0*/  HMMA.16816.F32 R96, R128.reuse, R178, R96 ;  /* 0x000000b28060723c */ /* 0x040fe20000001860 */
[----:B------:R-:W-:Y:S02]  /*72d0*/  SHF.R.U32.HI R8, RZ, 0x18, R4 ;  /* 0x00000018ff087819 */ /* 0x000fe40000011604 */
[----:B------:R-:W-:Y:S01]  /*72e0*/  PRMT R7, R6, 0x5410, R3 ;  /* 0x0000541006077816 */ /* 0x000fe20000000003 */
[----:B------:R2:W4:Y:S02]  /*72f0*/  MUFU.EX2 R28, R2 ;  /* 0x00000002001c7308 */ /* 0x0005240000000800 */
[C---:B------:R-:W-:Y:S06]  /*7300*/  HMMA.16816.F32 R112, R128.reuse, R110, R112 ;  /* 0x0000006e8070723c */ /* 0x040fec0000001870 */
[----:B------:R-:W-:Y:S01]  /*7310*/  HMMA.16816.F32 R128, R128, R18, R20 ;  /* 0x000000128080723c */ /* 0x000fe20000001814 */
[----:B-1----:R-:W-:-:S02]  /*7320*/  LOP3.LUT R0, R5, UR23, R40, 0x96, !PT ;  /* 0x0000001705007c12 */ /* 0x002fc4000f8e9628 */
[----:B------:R-:W-:Y:S02]  /*7330*/  SHF.R.U32.HI R5, RZ, 0x10, R4 ;  /* 0x00000010ff057819 */ /* 0x000fe40000011604 */
[--C-:B------:R-:W-:Y:S01]  /*7340*/  SHF.R.U32.HI R4, RZ, 0x10, R0.reuse ;  /* 0x00000010ff047819 */ /* 0x100fe20000011600 */
[C---:B------:R-:W-:Y:S01]  /*7350*/  HMMA.16816.F32 R40, R12.reuse, R44, RZ ;  /* 0x0000002c0c28723c */ /* 0x040fe200000018ff */
[----:B------:R-:W-:Y:S02]  /*7360*/  LOP3.LUT R6, R5, 0xff, RZ, 0xc0, !PT ;  /* 0x000000ff05067812 */ /* 0x000fe400078ec0ff */
[C---:B--2---:R-:W-:Y:S02]  /*7370*/  LOP3.LUT R2, R0.reuse, 0xffff, RZ, 0xc0, !PT ;  /* 0x0000ffff00027812 */ /* 0x044fe400078ec0ff */
[----:B------:R-:W-:Y:S01]  /*7380*/  LOP3.LUT R5, R0, 0xff, RZ, 0xc0, !PT ;  /* 0x000000ff00057812 */ /* 0x000fe200078ec0ff */
[----:B------:R-:W-:Y:S01]  /*7390*/  HMMA.16816.F32 R44, R12, R46, RZ ;  /* 0x0000002e0c2c723c */ /* 0x000fe200000018ff */
[----:B------:R-:W-:-:S02]  /*73a0*/  SHF.R.U32.HI R3, RZ, 0x18, R0 ;  /* 0x00000018ff037819 */ /* 0x000fc40000011600 */
[----:B------:R-:W-:Y:S02]  /*73b0*/  LOP3.LUT R0, R4, 0xff, RZ, 0xc0, !PT ;  /* 0x000000ff04007812 */ /* 0x000fe400078ec0ff */
[----:B------:R-:W-:Y:S01]  /*73c0*/  SHF.R.U32.HI R2, RZ, 0x8, R2 ;  /* 0x00000008ff027819 */ /* 0x000fe20000011602 */
[C---:B------:R-:W-:Y:S01]  /*73d0*/  HMMA.16816.F32 R56, R12.reuse, R72, RZ ;  /* 0x000000480c38723c */ /* 0x040fe200000018ff */
[----:B------:R-:W-:Y:S02]  /*73e0*/  PRMT R0, R0, 0x5410, R3 ;  /* 0x0000541000007816 */ /* 0x000fe40000000003 */
[----:B------:R-:W-:Y:S02]  /*73f0*/  PRMT R5, R5, 0x5410, R2 ;  /* 0x0000541005057816 */ /* 0x000fe40000000002 */
[----:B------:R-:W-:Y:S01]  /*7400*/  HSET2.LE.AND R2, R7, R10, PT ;  /* 0x0000000a07027233 */ /* 0x000fe20003803000 */
[----:B------:R-:W-:Y:S01]  /*7410*/  HMMA.16816.F32 R156, R12, R158, RZ ;  /* 0x0000009e0c9c723c */ /* 0x000fe200000018ff */
[----:B------:R-:W-:-:S02]  /*7420*/  PRMT R4, R6, 0x5410, R8 ;  /* 0x0000541006047816 */ /* 0x000fc40000000008 */
[--C-:B------:R-:W-:Y:S02]  /*7430*/  HSET2.LE.AND R7, R0, R10.reuse, PT ;  /* 0x0000000a00077233 */ /* 0x100fe40003803000 */
[----:B---3--:R-:W-:Y:S01]  /*7440*/  F2FP.F16.F32.PACK_AB R0, R198, R199 ;  /* 0x000000c7c600723e */ /* 0x008fe200000000ff */
[C---:B------:R-:W-:Y:S01]  /*7450*/  HMMA.16816.F32 R88, R12.reuse, R180, RZ ;  /* 0x000000b40c58723c */ /* 0x040fe200000018ff */
[--C-:B------:R-:W-:Y:S02]  /*7460*/  HSET2.LE.AND R4, R4, R10.reuse, PT ;  /* 0x0000000a04047233 */ /* 0x100fe40003803000 */
[----:B------:R-:W-:Y:S02]  /*7470*/  HSET2.LE.AND R6, R5, R10, PT ;  /* 0x0000000a05067233 */ /* 0x000fe40003803000 */
[----:B------:R-:W-:Y:S01]  /*7480*/  LOP3.LUT R126, R2, R0, RZ, 0xc0, !PT ;  /* 0x00000000027e7212 */ /* 0x000fe200078ec0ff */
[----:B------:R-:W-:Y:S01]  /*7490*/  IMAD.MOV.U32 R2, RZ, RZ, R121 ;  /* 0x000000ffff027224 */ /* 0x000fe200078e0079 */
[----:B----4-:R-:W-:Y:S01]  /*74a0*/  F2FP.F16.F32.PACK_AB R3, R28, R29 ;  /* 0x0000001d1c03723e */ /* 0x010fe200000000ff */
[----:B------:R-:W-:Y:S01]  /*74b0*/  HMMA.16816.F32 R8, R12, R194, RZ ;  /* 0x000000c20c08723c */ /* 0x000fe200000018ff */
[----:B------:R-:W-:-:S02]  /*74c0*/  F2FP.F16.F32.PACK_AB R5, R200, R201 ;  /* 0x000000c9c805723e */ /* 0x000fc400000000ff */
[----:B------:R-:W-:Y:S02]  /*74d0*/  F2FP.F16.F32.PACK_AB R0, R196, R197 ;  /* 0x000000c5c400723e */ /* 0x000fe400000000ff */
[----:B------:R-:W-:Y:S01]  /*74e0*/  LOP3.LUT R127, R4, R3, RZ, 0xc0, !PT ;  /* 0x00000003047f7212 */ /* 0x000fe200078ec0ff */
[----:B------:R-:W-:Y:S01]  /*74f0*/  IMAD.MOV.U32 R3, RZ, RZ, R120 ;  /* 0x000000ffff037224 */ /* 0x000fe200078e0078 */
[----:B------:R-:W-:Y:S01]  /*7500*/  LOP3.LUT R124, R6, R5, RZ, 0xc0, !PT ;  /* 0x00000005067c7212 */ /* 0x000fe200078ec0ff */
[C---:B------:R-:W-:Y:S01]  /*7510*/  HMMA.16816.F32 R120, R12.reuse, R188, RZ ;  /* 0x000000bc0c78723c */ /* 0x040fe200000018ff */
[----:B------:R-:W-:Y:S01]  /*7520*/  LOP3.LUT R125, R7, R0, RZ, 0xc0, !PT ;  /* 0x00000000077d7212 */ /* 0x000fe200078ec0ff */
[----:B------:R-:W-:Y:S01]  /*7530*/  FADD.FTZ R3, R2, R3 ;  /* 0x0000000302037221 */ /* 0x000fe20000010000 */
[----:B------:R-:W-:Y:S01]  /*7540*/  FADD.FTZ R2, R249, R248 ;  /* 0x000000f8f9027221 */ /* 0x000fe20000010000 */
[----:B------:R-:W-:Y:S02]  /*7550*/  FADD.FTZ R0, R239, R237 ;  /* 0x000000edef007221 */ /* 0x000fe40000010000 */
[----:B------:R-:W-:Y:S01]  /*7560*/  HMMA.16816.F32 R4, R12, R74, RZ ;  /* 0x0000004a0c04723c */ /* 0x000fe200000018ff */
[----:B------:R-:W-:Y:S01]  /*7570*/  FADD.FTZ R3, R30, R3 ;  /* 0x000000031e037221 */ /* 0x000fe20000010000 */
[----:B------:R-:W-:Y:S01]  /*7580*/  FADD.FTZ R2, R247, R2 ;  /* 0x00000002f7027221 */ /* 0x000fe20000010000 */
[----:B------:R-:W-:-:S02]  /*7590*/  FADD.FTZ R0, R238, R0 ;  /* 0x00000000ee007221 */ /* 0x000fc40000010000 */
[----:B------:R-:W-:Y:S01]  /*75a0*/  FADD.FTZ R3, R31, R3 ;  /* 0x000000031f037221 */ /* 0x000fe20000010000 */
[----:B------:R-:W-:Y:S01]  /*75b0*/  HMMA.16816.F32 R160, R124, R60, R160 ;  /* 0x0000003c7ca0723c */ /* 0x000fe200000018a0 */
[----:B------:R-:W-:Y:S01]  /*75c0*/  FADD.FTZ R2, R245, R2 ;  /* 0x00000002f5027221 */ /* 0x000fe20000010000 */
[----:B------:R-:W-:-:S03]  /*75d0*/  FADD.FTZ R0, R236, R0 ;  /* 0x00000000ec007221 */ /* 0x000fc60000010000 */
[----:B------:R-:W-:Y:S01]  /*75e0*/  FADD.FTZ R2, R246, R2 ;  /* 0x00000002f6027221 */ /* 0x000fe20000010000 */
[C---:B------:R-:W-:Y:S01]  /*75f0*/  HMMA.16816.F32 R172, R124.reuse, R62, R172 ;  /* 0x0000003e7cac723c */ /* 0x040fe200000018ac */
[----:B------:R-:W-:Y:S02]  /*7600*/  FADD.FTZ R0, R201, R0 ;  /* 0x00000000c9007221 */ /* 0x000fe40000010000 */
[----:B------:R-:W-:Y:S02]  /*7610*/  FADD.FTZ R2, R244, R2 ;  /* 0x00000002f4027221 */ /* 0x000fe40000010000 */
[----:B------:R-:W-:Y:S01]  /*7620*/  FADD.FTZ R0, R200, R0 ;  /* 0x00000000c8007221 */ /* 0x000fe20000010000 */
[C---:B------:R-:W-:Y:S06]  /*7630*/  HMMA.16816.F32 R144, R124.reuse, R32, R144 ;  /* 0x000000207c90723c */ /* 0x040fec0000001890 */
[----:B------:R-:W-:Y:S01]  /*7640*/  HMMA.16816.F32 R60, R124, R94, R4 ;  /* 0x0000005e7c3c723c */ /* 0x000fe20000001804 */
[----:B------:R-:W-:-:S02]  /*7650*/  IMAD.MOV.U32 R32, RZ, RZ, R106 ;  /* 0x000000ffff207224 */ /* 0x000fc400078e006a */
[----:B------:R-:W-:Y:S02]  /*7660*/  IMAD.MOV.U32 R33, RZ, RZ, R107 ;  /* 0x000000ffff217224 */ /* 0x000fe400078e006b */
[----:B------:R-:W-:Y:S01]  /*7670*/  FADD.FTZ R3, R32, R3 ;  /* 0x0000000320037221 */ /* 0x000fe20000010000 */
[C---:B------:R-:W-:Y:S01]  /*7680*/  HMMA.16816.F32 R104, R12.reuse, R184, RZ ;  /* 0x000000b80c68723c */ /* 0x040fe200000018ff */
[----:B------:R-:W-:Y:S02]  /*7690*/  FADD.FTZ R4, R203, R202 ;  /* 0x000000cacb047221 */ /* 0x000fe40000010000 */
[----:B------:R-:W-:Y:S02]  /*76a0*/  FADD.FTZ R3, R33, R3 ;  /* 0x0000000321037221 */ /* 0x000fe40000010000 */
[----:B------:R-:W-:Y:S01]  /*76b0*/  FADD.FTZ R4, R233, R4 ;  /* 0x00000004e9047221 */ /* 0x000fe20000010000 */
[C---:B------:R-:W-:Y:S01]  /*76c0*/  HMMA.16816.F32 R72, R12.reuse, R192, RZ ;  /* 0x000000c00c48723c */ /* 0x040fe200000018ff */
[----:B------:R-:W-:Y:S01]  /*76d0*/  FADD.FTZ R5, R251, R3 ;  /* 0x00000003fb057221 */ /* 0x000fe20000010000 */
[----:B------:R-:W-:Y:S01]  /*76e0*/  FADD.FTZ R3, R243, R2 ;  /* 0x00000002f3037221 */ /* 0x000fe20000010000 */
[----:B------:R-:W-:Y:S01]  /*76f0*/  FADD.FTZ R4, R220, R4 ;  /* 0x00000004dc047221 */ /* 0x000fe20000010000 */
[----:B------:R-:W-:Y:S01]  /*7700*/  FADD.FTZ R2, R199, R0 ;  /* 0x00000000c7027221 */ /* 0x000fe20000010000 */
[----:B------:R-:W-:Y:S01]  /*7710*/  FADD.FTZ R249, R250, R5 ;  /* 0x00000005faf97221 */ /* 0x000fe20000010000 */
[C---:B------:R-:W-:Y:S01]  /*7720*/  HMMA.16816.F32 R20, R12.reuse, R182, RZ ;  /* 0x000000b60c14723c */ /* 0x040fe200000018ff */
[----:B------:R-:W-:Y:S01]  /*7730*/  FADD.FTZ R4, R197, R4 ;  /* 0x00000004c5047221 */ /* 0x000fe20000010000 */
[----:B------:R-:W-:Y:S01]  /*7740*/  FADD.FTZ R242, R242, R3 ;  /* 0x00000003f2f27221 */ /* 0x000fe20000010000 */
[----:B------:R-:W-:Y:S01]  /*7750*/  FADD.FTZ R248, R198, R2 ;  /* 0x00000002c6f87221 */ /* 0x000fe20000010000 */
[----:B------:R1:W-:Y:S01]  /*7760*/  STL [R1+0x48], R249 ;  /* 0x000048f901007387 */ /* 0x0003e20000100800 */
[----:B------:R-:W-:Y:S01]  /*7770*/  FADD.FTZ R4, R196, R4 ;  /* 0x00000004c4047221 */ /* 0x000fe20000010000 */
[----:B------:R-:W-:Y:S02]  /*7780*/  HMMA.16816.F32 R24, R12, R186, RZ ;  /* 0x000000ba0c18723c */ /* 0x000fe400000018ff */
[----:B------:R1:W-:Y:S01]  /*7790*/  STL [R1+0x4c], R242 ;  /* 0x00004cf201007387 */ /* 0x0003e20000100800 */
[----:B------:R-:W-:-:S03]  /*77a0*/  FADD.FTZ R0, R29, R4 ;  /* 0x000000041d007221 */ /* 0x000fc60000010000 */
[----:B------:R-:W-:Y:S01]  /*77b0*/  HMMA.16816.F32 R12, R12, R190, RZ ;  /* 0x000000be0c0c723c */ /* 0x000fe200000018ff */
[----:B------:R-:W-:-:S05]  /*77c0*/  FADD.FTZ R243, R28, R0 ;  /* 0x000000001cf37221 */ /* 0x000fca0000010000 */
        /* <DEDUP_REMOVED lines=25> */
[----:B------:R-:W1:Y:S01]  /*7960*/  S2R R247, SR_TID.X ;  /* 0x0000000000f77919 */ /* 0x000e620000002100 */
[----:B------:R-:W-:-:S04]  /*7970*/  UISETP.GT.AND UP0, UPT, UR40, UR15, UPT ;  /* 0x0000000f2800728c */ /* 0x000fc8000bf04270 */
[----:B------:R-:W4:Y:S08]  /*7980*/  @!P3 LDC.64 R10, c[0x0][0x220] ;  /* 0x00008800ff0abb82 */ /* 0x000f300000000a00 */
[----:B------:R-:W5:Y:S01]  /*7990*/  @!P3 LDC.64 R8, c[0x0][0x220] ;  /* 0x00008800ff08bb82 */ /* 0x000f620000000a00 */
[----:B------:R-:W-:Y:S01]  /*79a0*/  @P3 STS.128 [R219+0xa000], RZ ;  /* 0x00a000ffdb003388 */ /* 0x000fe20000000c00 */
[----:B-1----:R-:W-:-:S05]  /*79b0*/  IMAD.SHL.U32 R247, R247, 0x2, RZ ;  /* 0x00000002f7f77824 */ /* 0x002fca00078e00ff */
[----:B------:R-:W-:Y:S02]  /*79c0*/  LOP3.LUT R247, R247, 0x6, RZ, 0xc0, !PT ;  /* 0x00000006f7f77812 */ /* 0x000fe400078ec0ff */
[----:B--2---:R-:W-:Y:S01]  /*79d0*/  ISETP.GE.AND P2, PT, R31, UR4, PT ;  /* 0x000000041f007c0c */ /* 0x004fe2000bf46270 */
[----:B------:R-:W-:-:S04]  /*79e0*/  UIMAD UR4, UR12, UR40, URZ ;  /* 0x000000280c0472a4 */ /* 0x000fc8000f8e023f */
[----:B------:R-:W-:Y:S01]  /*79f0*/  UIMAD UR4, UR5, UR13, UR4 ;  /* 0x0000000d050472a4 */ /* 0x000fe2000f8e0204 */
[----:B---3--:R-:W-:-:S05]  /*7a00*/  IMAD.WIDE.U32 R2, R2, UR13, R32 ;  /* 0x0000000d02027c25 */ /* 0x008fca000f8e0020 */
[----:B------:R-:W-:Y:S01]  /*7a10*/  VIADD R3, R3, UR4 ;  /* 0x0000000403037c36 */ /* 0x000fe20008000000 */
[C---:B------:R-:W-:Y:S01]  /*7a20*/  IADD3 R0, P0, R2.reuse, UR22, RZ ;  /* 0x0000001602007c10 */ /* 0x040fe2000ff1e0ff */
[----:B------:R-:W1:Y:S01]  /*7a30*/  @!P2 LDC.64 R6, c[0x0][0x220] ;  /* 0x00008800ff06ab82 */ /* 0x000e620000000a00 */
[----:B----4-:R-:W-:Y:S02]  /*7a40*/  @!P3 LEA R10, P5, R2, R10, 0x1 ;  /* 0x0000000a020ab211 */ /* 0x010fe400078a08ff */
[----:B------:R-:W-:Y:S02]  /*7a50*/  IADD3.X R5, R3, UR20, RZ, P0, !PT ;  /* 0x0000001403057c10 */ /* 0x000fe400087fe4ff */
[----:B-----5:R-:W-:Y:S02]  /*7a60*/  @!P3 LEA R8, P4, R0, R8, 0x1 ;  /* 0x000000080008b211 */ /* 0x020fe400078808ff */
[----:B------:R-:W-:Y:S01]  /*7a70*/  @!P3 LEA.HI.X R11, R2, R11, R3, 0x1, P5 ;  /* 0x0000000b020bb211 */ /* 0x000fe200028f0c03 */
[----:B------:R-:W2:Y:S01]  /*7a80*/  @!P2 LDC.64 R12, c[0x0][0x220] ;  /* 0x00008800ff0cab82 */ /* 0x000ea20000000a00 */
[----:B------:R-:W-:-:S03]  /*7a90*/  @!P3 LEA.HI.X R9, R0, R9, R5, 0x1, P4 ;  /* 0x000000090009b211 */ /* 0x000fc600020f0c05 */
        /* <DEDUP_REMOVED lines=36> */
[----:B------:R-:W3:Y:S01]  /*7ce0*/  LDSM.16.M88.4 R12, [R206] ;  /* 0x00000000ce0c783b */ /* 0x000ee20000000200 */
[C---:B------:R-:W-:Y:S02]  /*7cf0*/  ISETP.LT.OR P5, PT, R2.reuse, R226, P5 ;  /* 0x000000e20200720c */ /* 0x040fe40002fa1670 */
[C---:B------:R-:W-:Y:S01]  /*7d00*/  ISETP.LT.OR P4, PT, R2.reuse, R225, P4 ;  /* 0x000000e10200720c */ /* 0x040fe20002781670 */
[----:B------:R-:W-:Y:S01]  /*7d10*/  LDSM.16.M88.4 R32, [R215] ;  /* 0x00000000d720783b */ /* 0x000fe20000000200 */
[----:B------:R-:W-:-:S03]  /*7d20*/  ISETP.LT.OR P1, PT, R2, R224, P1 ;  /* 0x000000e00200720c */ /* 0x000fc60000f21670 */
[----:B-1----:R-:W1:Y:S04]  /*7d30*/  LDSM.16.M88.4 R8, [R206+0x2000] ;  /* 0x00200000ce08783b */ /* 0x002e680000000200 */
[----:B------:R-:W-:Y:S04]  /*7d40*/  LDSM.16.M88.4 R28, [R218] ;  /* 0x00000000da1c783b */ /* 0x000fe80000000200 */
[----:B--2---:R-:W2:Y:S04]  /*7d50*/  LDSM.16.M88.4 R4, [R208+0x2000] ;  /* 0x00200000d004783b */ /* 0x004ea80000000200 */
[----:B------:R-:W0:Y:S01]  /*7d60*/  LDGDEPBAR ;  /* 0x00000000000079af */ /* 0x000e220000000000 */
[C---:B---3--:R-:W-:Y:S06]  /*7d70*/  HMMA.16816.F32 R188, R12.reuse, R20, RZ ;  /* 0x000000140cbc723c */ /* 0x048fec00000018ff */
[----:B------:R-:W-:Y:S06]  /*7d80*/  HMMA.16816.F32 R200, R12, R22, RZ ;  /* 0x000000160cc8723c */ /* 0x000fec00000018ff */
[C---:B-1----:R-:W-:Y:S06]  /*7d90*/  HMMA.16816.F32 R180, R8.reuse, R20, RZ ;  /* 0x0000001408b4723c */ /* 0x042fec00000018ff */
[C---:B------:R-:W-:Y:S06]  /*7da0*/  HMMA.16816.F32 R140, R8.reuse, R16, RZ ;  /* 0x00000010088c723c */ /* 0x040fec00000018ff */
[C---:B------:R-:W-:Y:S06]  /*7db0*/  HMMA.16816.F32 R176, R8.reuse, R22, RZ ;  /* 0x0000001608b0723c */ /* 0x040fec00000018ff */
[----:B------:R-:W-:Y:S01]  /*7dc0*/  HMMA.16816.F32 R24, R8, R18, RZ ;  /* 0x000000120818723c */ /* 0x000fe200000018ff */
[----:B------:R-:W1:Y:S05]  /*7dd0*/  LDSM.16.M88.4 R8, [R208] ;  /* 0x00000000d008783b */ /* 0x000e6a0000000200 */
[C---:B--2---:R-:W-:Y:S06]  /*7de0*/  HMMA.16816.F32 R192, R4.reuse, R32, R180 ;  /* 0x0000002004c0723c */ /* 0x044fec00000018b4 */
[C---:B------:R-:W-:Y:S06]  /*7df0*/  HMMA.16816.F32 R184, R4.reuse, R28, R140 ;  /* 0x0000001c04b8723c */ /* 0x040fec000000188c */
[C---:B------:R-:W-:Y:S06]  /*7e00*/  HMMA.16816.F32 R180, R4.reuse, R34, R176 ;  /* 0x0000002204b4723c */ /* 0x040fec00000018b0 */
[----:B------:R-:W-:Y:S01]  /*7e10*/  HMMA.16816.F32 R140, R4, R30, R24 ;  /* 0x0000001e048c723c */ /* 0x000fe20000001818 */
[----:B------:R-:W-:Y:S04]  /*7e20*/  LDSM.16.M88.4 R4, [R214+0x2000] ;  /* 0x00200000d604783b */ /* 0x000fe80000000200 */
[----:B------:R-:W2:Y:S01]  /*7e30*/  LDSM.16.M88.4 R24, [R212+0x8800] ;  /* 0x00880000d418783b */ /* 0x000ea20000000200 */
[C---:B------:R-:W-:Y:S06]  /*7e40*/  HMMA.16816.F32 R236, R12.reuse, R16, RZ ;  /* 0x000000100cec723c */ /* 0x040fec00000018ff */
[----:B------:R-:W-:Y:S01]  /*7e50*/  HMMA.16816.F32 R196, R12, R18, RZ ;  /* 0x000000120cc4723c */ /* 0x000fe200000018ff */
[----:B------:R-:W3:Y:S04]  /*7e60*/  LDSM.16.M88.4 R16, [R212+0x8000] ;  /* 0x00800000d410783b */ /* 0x000ee80000000200 */
[----:B------:R-:W4:Y:S01]  /*7e70*/  LDSM.16.M88.4 R12, [R214] ;  /* 0x00000000d60c783b */ /* 0x000f220000000200 */
[C---:B-1----:R-:W-:Y:S06]  /*7e80*/  HMMA.16816.F32 R20, R8.reuse, R32, R188 ;  /* 0x000000200814723c */ /* 0x042fec00000018bc */
[C---:B------:R-:W-:Y:S06]  /*7e90*/  HMMA.16816.F32 R32, R8.reuse, R34, R200 ;  /* 0x000000220820723c */ /* 0x040fec00000018c8 */
[C---:B------:R-:W-:Y:S06]  /*7ea0*/  HMMA.16816.F32 R176, R8.reuse, R28, R236 ;  /* 0x0000001c08b0723c */ /* 0x040fec00000018ec */
[----:B------:R-:W-:Y:S01]  /*7eb0*/  HMMA.16816.F32 R28, R8, R30, R196 ;  /* 0x0000001e081c723c */ /* 0x000fe200000018c4 */
[----:B------:R-:W-:Y:S05]  /*7ec0*/  LDSM.16.M88.4 R8, [R213] ;  /* 0x00000000d508783b */ /* 0x000fea0000000200 */
[C---:B--2---:R-:W-:Y:S06]  /*7ed0*/  HMMA.16816.F32 R200, R4.reuse, R24, R184 ;  /* 0x0000001804c8723c */ /* 0x044fec00000018b8 */
[C---:B------:R-:W-:Y:S06]  /*7ee0*/  HMMA.16816.F32 R196, R4.reuse, R26, R140 ;  /* 0x0000001a04c4723c */ /* 0x040fec000000188c */
[C---:B---3--:R-:W-:Y:S06]  /*7ef0*/  HMMA.16816.F32 R192, R4.reuse, R16, R192 ;  /* 0x0000001004c0723c */ /* 0x048fec00000018c0 */
[----:B------:R-:W-:Y:S01]  /*7f00*/  HMMA.16816.F32 R184, R4, R18, R180 ;  /* 0x0000001204b8723c */ /* 0x000fe200000018b4 */
[----:B------:R-:W-:Y:S05]  /*7f10*/  LDSM.16.M88.4 R4, [R213+0x2000] ;  /* 0x00200000d504783b */ /* 0x000fea0000000200 */
[C---:B----4-:R-:W-:Y:S01]  /*7f20*/  HMMA.16816.F32 R188, R12.reuse, R16, R20 ;  /* 0x000000100cbc723c */ /* 0x050fe20000001814 */
[----:B------:R-:W1:Y:S05]  /*7f30*/  LDSM.16.M88.4 R20, [R211] ;  /* 0x00000000d314783b */ /* 0x000e6a0000000200 */
[C---:B------:R-:W-:Y:S01]  /*7f40*/  HMMA.16816.F32 R180, R12.reuse, R18, R32 ;  /* 0x000000120cb4723c */ /* 0x040fe20000001820 */
[----:B------:R-:W2:Y:S04]  /*7f50*/  LDSM.16.M88.4 R16, [R211+0x800] ;  /* 0x00080000d310783b */ /* 0x000ea80000000200 */
[----:B------:R-:W-:Y:S01]  /*7f60*/  LDSM.16.M88.4 R32, [R204+0x9800] ;  /* 0x00980000cc20783b */ /* 0x000fe20000000200 */
[C---:B------:R-:W-:Y:S06]  /*7f70*/  HMMA.16816.F32 R176, R12.reuse, R24, R176 ;  /* 0x000000180cb0723c */ /* 0x040fec00000018b0 */
[----:B------:R-:W-:Y:S01]  /*7f80*/  HMMA.16816.F32 R24, R12, R26, R28 ;  /* 0x0000001a0c18723c */ /* 0x000fe2000000181c */
[----:B------:R-:W-:Y:S04]  /*7f90*/  LDSM.16.M88.4 R12, [R206+0x6000] ;  /* 0x00600000ce0c783b */ /* 0x000fe80000000200 */
[----:B------:R-:W3:Y:S01]  /*7fa0*/  LDSM.16.M88.4 R28, [R204+0x9000] ;  /* 0x00900000cc1c783b */ /* 0x000ee20000000200 */
[C---:B-1----:R-:W-:Y:S06]  /*7fb0*/  HMMA.16816.F32 R140, R4.reuse, R20, R192 ;  /* 0x00000014048c723c */ /* 0x042fec00000018c0 */
[C---:B------:R-:W-:Y:S06]  /*7fc0*/  HMMA.16816.F32 R184, R4.reuse, R22, R184 ;  /* 0x0000001604b8723c */ /* 0x040fec00000018b8 */
[C---:B--2---:R-:W-:Y:S06]  /*7fd0*/  HMMA.16816.F32 R192, R4.reuse, R16, R200 ;  /* 0x0000001004c0723c */ /* 0x044fec00000018c8 */
[----:B------:R-:W-:Y:S06]  /*7fe0*/  HMMA.16816.F32 R4, R4, R18, R196 ;  /* 0x000000120404723c */ /* 0x000fec00000018c4 */
[C---:B------:R-:W-:Y:S06]  /*7ff0*/  HMMA.16816.F32 R200, R8.reuse, R22, R180 ;  /* 0x0000001608c8723c */ /* 0x040fec00000018b4 */
[----:B------:R-:W-:Y:S06]  /*8000*/  HMMA.16816.F32 R196, R8, R16, R176 ;  /* 0x0000001008c4723c */ /* 0x000fec00000018b0 */
[----:B---3--:R-:W-:Y:S06]  /*8010*/  HMMA.16816.F32 R180, R12, R28, R140 ;  /* 0x0000001c0cb4723c */ /* 0x008fec000000188c */
[----:B------:R-:W-:Y:S01]  /*8020*/  HMMA.16816.F32 R236, R8, R20, R188 ;  /* 0x0000001408ec723c */ /* 0x000fe200000018bc */
[----:B------:R-:W-:Y:S05]  /*8030*/  LDSM.16.M88.4 R20, [R216] ;  /* 0x00000000d814783b */ /* 0x000fea0000000200 */
[C---:B------:R-:W-:Y:S06]  /*8040*/  HMMA.16816.F32 R176, R12.reuse, R30, R184 ;  /* 0x0000001e0cb0723c */ /* 0x040fec00000018b8 */
[----:B------:R-:W-:Y:S06]  /*8050*/  HMMA.16816.F32 R140, R12, R32, R192 ;  /* 0x000000200c8c723c */ /* 0x000fec00000018c0 */
[----:B------:R-:W-:Y:S01]  /*8060*/  HMMA.16816.F32 R188, R8, R18, R24 ;  /* 0x0000001208bc723c */ /* 0x000fe20000001818 */
[----:B------:R-:W-:Y:S04]  /*8070*/  LDSM.16.M88.4 R24, [R217] ;  /* 0x00000000d918783b */ /* 0x000fe80000000200 */
[----:B------:R-:W1:Y:S01]  /*8080*/  LDSM.16.M88.4 R8, [R206+0x4000] ;  /* 0x00400000ce08783b */ /* 0x000e620000000200 */
[----:B------:R-:W-:Y:S03]  /*8090*/  HMMA.16816.F32 R12, R12, R34, R4 ;  /* 0x000000220c0c723c */ /* 0x000fe60000001804 */
[----:B------:R-:W2:Y:S04]  /*80a0*/  LDSM.16.M88.4 R4, [R208+0x6000] ;  /* 0x00600000d004783b */ /* 0x000ea80000000200 */
[----:B------:R-:W3:Y:S01]  /*80b0*/  LDSM.16.M88.4 R16, [R208+0x4000] ;  /* 0x00400000d010783b */ /* 0x000ee20000000200 */
[----:B-1----:R-:W-:Y:S06]  /*80c0*/  HMMA.16816.F32 R236, R8, R28, R236 ;  /* 0x0000001c08ec723c */ /* 0x002fec00000018ec */
[----:B--2---:R-:W-:Y:S06]  /*80d0*/  HMMA.16816.F32 R184, R4, R24, R180 ;  /* 0x0000001804b8723c */ /* 0x004fec00000018b4 */
        /* <DEDUP_REMOVED lines=8> */
[----:B------:R-:W1:Y:S04]  /*8160*/  LDSM.16.M88.4 R4, [R214+0x6000] ;  /* 0x00600000d604783b */ /* 0x000e680000000200 */
[----:B------:R-:W2:Y:S01]  /*8170*/  LDSM.16.M88.4 R12, [R214+0x4000] ;  /* 0x00400000d60c783b */ /* 0x000ea20000000200 */
[C---:B---3--:R-:W-:Y:S06]  /*8180*/  HMMA.16816.F32 R140, R16.reuse, R24, R236 ;  /* 0x00000018108c723c */ /* 0x048fec00000018ec */
        /* <DEDUP_REMOVED lines=9> */
[----:B------:R-:W1:Y:S04]  /*8220*/  LDSM.16.M88.4 R8, [R213+0x4000] ;  /* 0x00400000d508783b */ /* 0x000e680000000200 */
[----:B------:R-:W3:Y:S01]  /*8230*/  LDSM.16.M88.4 R4, [R213+0x6000] ;  /* 0x00600000d504783b */ /* 0x000ee20000000200 */
[----:B--2---:R-:W-:Y:S01]  /*8240*/  HMMA.16816.F32 R140, R12, R28, R140 ;  /* 0x0000001c0c8c723c */ /* 0x004fe2000000188c */
[----:B------:R-:W-:-:S05]  /*8250*/  DEPBAR.LE SB0, 0x0 ;  /* 0x000080000000791a */ /* 0x000fca0000000000 */
[C---:B------:R-:W-:Y:S06]  /*8260*/  HMMA.16816.F32 R28, R12.reuse, R30, R200 ;  /* 0x0000001e0c1c723c */ /* 0x040fec00000018c8 */
[C---:B------:R-:W-:Y:S06]  /*8270*/  HMMA.16816.F32 R24, R12.reuse, R32, R24 ;  /* 0x000000200c18723c */ /* 0x040fec0000001818 */
[----:B------:R-:W-:Y:S06]  /*8280*/  HMMA.16816.F32 R12, R12, R34, R192 ;  /* 0x000000220c0c723c */ /* 0x000fec00000018c0 */
[-C--:B-1----:R-:W-:Y:S06]  /*8290*/  HMMA.16816.F32 R140, R8, R16.reuse, R140 ;  /* 0x00000010088c723c */ /* 0x082fec000000188c */
[C---:B---3--:R-:W-:Y:S06]  /*82a0*/  HMMA.16816.F32 R188, R4.reuse, R16, R188 ;  /* 0x0000001004bc723c */ /* 0x048fec00000018bc */
[C---:B------:R-:W-:Y:S06]  /*82b0*/  HMMA.16816.F32 R184, R4.reuse, R18, R184 ;  /* 0x0000001204b8723c */ /* 0x040fec00000018b8 */
[C---:B------:R-:W-:Y:S06]  /*82c0*/  HMMA.16816.F32 R192, R4.reuse, R20, R180 ;  /* 0x0000001404c0723c */ /* 0x040fec00000018b4 */
        /* <DEDUP_REMOVED lines=10> */
[----:B------:R-:W-:Y:S07]  /*8370*/  HMMA.16816.F32 R180, R8, R22, R12 ;  /* 0x0000001608b4723c */ /* 0x000fee000000180c */
        /* <DEDUP_REMOVED lines=46> */
[C---:B------:R-:W-:Y:S01]  /*8660*/  ISETP.GE.AND P6, PT, R2.reuse, R231, PT ;  /* 0x000000e70200720c */ /* 0x040fe20003fc6270 */
        /* <DEDUP_REMOVED lines=36> */
[C---:B------:R-:W-:Y:S01]  /*88b0*/  ISETP.GE.AND P5, PT, R3.reuse, R229, PT ;  /* 0x000000e50300720c */ /* 0x040fe20003fa6270 */
[--C-:B------:R-:W-:Y:S01]  /*88c0*/  IMAD.IADD R6, R222, 0x1, -R2.reuse ;  /* 0x00000001de067824 */ /* 0x100fe200078e0a02 */
[----:B------:R-:W-:Y:S01]  /*88d0*/  ISETP.GE.AND P4, PT, R3, R228, PT ;  /* 0x000000e40300720c */ /* 0x000fe20003f86270 */
        /* <DEDUP_REMOVED lines=29> */
[C---:B------:R-:W-:Y:S01]  /*8ab0*/  ISETP.GE.AND P1, PT, R2.reuse, R231, PT ;  /* 0x000000e70200720c */ /* 0x040fe20003f26270 */
[--C-:B------:R-:W-:Y:S01]  /*8ac0*/  IMAD.IADD R4, R221, 0x1, -R3.reuse ;  /* 0x00000001dd047824 */ /* 0x100fe200078e0a03 */
[----:B------:R-:W-:Y:S01]  /*8ad0*/  ISETP.GE.AND P0, PT, R2, R230, PT ;  /* 0x000000e60200720c */ /* 0x000fe20003f06270 */
[--C-:B------:R-:W-:Y:S01]  /*8ae0*/  IMAD.IADD R6, R222, 0x1, -R3.reuse ;  /* 0x00000001de067824 */ /* 0x100fe200078e0a03 */
[C---:B------:R-:W-:Y:S01]  /*8af0*/  ISETP.GE.AND P6, PT, R2.reuse, R229, PT ;  /* 0x000000e50200720c */ /* 0x040fe20003fc6270 */
        /* <DEDUP_REMOVED lines=30> */
[----:B------:R-:W-:Y:S01]  /*8ce0*/  VIADD R2, R0, 0x18 ;  /* 0x0000001800027836 */ /* 0x000fe20000000000 */
[C---:B------:R-:W-:Y:S01]  /*8cf0*/  ISETP.GE.AND P1, PT, R3.reuse, R230, PT ;  /* 0x000000e60300720c */ /* 0x040fe20003f26270 */
        /* <DEDUP_REMOVED lines=127> */
.L_x_2469:
[----:B------:R-:W-:Y:S05]  /*94f0*/  BSYNC B0 ;  /* 0x0000000000007941 */ /* 0x000fea0003800000 */
.L_x_2468:
[----:B------:R-:W0:Y:S02]  /*9500*/  LDGDEPBAR ;  /* 0x00000000000079af */ /* 0x000e240000000000 */
.L_x_2467:
[----:B------:R-:W3:Y:S01]  /*9510*/  LDL R11, [R1+0x5c] ;  /* 0x00005c00010b7983 */ /* 0x000ee20000100800 */
[----:B------:R-:W-:Y:S01]  /*9520*/  FMNMX.FTZ R0, R136, R14, !PT ;  /* 0x0000000e88007209 */ /* 0x000fe20007810000 */
[----:B------:R-:W-:Y:S01]  /*9530*/  UMOV UR5, UR40 ;  /* 0x0000002800057c82 */ /* 0x000fe20008000000 */
        /* <DEDUP_REMOVED lines=17> */
[----:B------:R-:W-:-:S02]  /*9650*/  IADD3 R7, R252, 0x4, RZ ;  /* 0x00000004fc077810 */ /* 0x000fc40007ffe0ff */
[----:B------:R-:W-:Y:S02]  /*9660*/  FMNMX.FTZ R6, R137, R35, !PT ;  /* 0x0000002389067209 */ /* 0x000fe40007810000 */
[----:B------:R-:W-:Y:S01]  /*9670*/  FMNMX.FTZ R2, R181, R2, !PT ;  /* 0x00000002b5027209 */ /* 0x000fe20007810000 */
[----:B------:R-:W-:Y:S01]  /*9680*/  IMAD.WIDE.U32 R8, R7, -0x326172a9, RZ ;  /* 0xcd9e8d5707087825 */ /* 0x000fe200078e00ff */
[----:B------:R-:W-:-:S03]  /*9690*/  MOV R5, UR31 ;  /* 0x0000001f00057c02 */ /* 0x000fc60008000f00 */
[----:B------:R-:W-:Y:S01]  /*96a0*/  SHFL.BFLY PT, R7, R2, 0x2, 0x1f ;  /* 0x0c401f0002077f89 */ /* 0x000fe200000e0000 */
[----:B------:R-:W-:-:S05]  /*96b0*/  LOP3.LUT R5, R139, UR40, R5, 0x96, !PT ;  /* 0x000000288b057c12 */ /* 0x000fca000f8e9605 */
[----:B------:R-:W-:-:S03]  /*96c0*/  IMAD.WIDE.U32 R28, R5, -0x326172a9, RZ ;  /* 0xcd9e8d57051c7825 */ /* 0x000fc600078e00ff */
[----:B------:R-:W-:Y:S02]  /*96d0*/  LOP3.LUT R5, R241, UR36, R28, 0x96, !PT ;  /* 0x00000024f1057c12 */ /* 0x000fe4000f8e961c */
[----:B-1----:R-:W-:Y:S02]  /*96e0*/  FMNMX.FTZ R0, R0, R4, !PT ;  /* 0x0000000400007209 */ /* 0x002fe40007810000 */
[----:B------:R-:W-:Y:S02]  /*96f0*/  FMNMX.FTZ R4, R27, R3, !PT ;  /* 0x000000031b047209 */ /* 0x000fe40007810000 */
[----:B------:R-:W-:Y:S01]  /*9700*/  FMNMX.FTZ R3, R132, R6, !PT ;  /* 0x0000000684037209 */ /* 0x000fe20007810000 */
[----:B------:R-:W1:Y:S01]  /*9710*/  SHFL.BFLY PT, R10, R0, 0x1, 0x1f ;  /* 0x0c201f00000a7f89 */ /* 0x000e6200000e0000 */
        /* <DEDUP_REMOVED lines=13> */
[----:B------:R-:W-:Y:S01]  /*97f0*/  FMNMX.FTZ R0, R2, R7, !PT ;  /* 0x0000000702007209 */ /* 0x000fe20007810000 */
[----:B------:R-:W-:Y:S01]  /*9800*/  SHFL.BFLY PT, R15, R3, 0x2, 0x1f ;  /* 0x0c401f00030f7f89 */ /* 0x000fe200000e0000 */
[C---:B------:R-:W-:Y:S01]  /*9810*/  FSETP.NEU.FTZ.AND P6, PT, R235.reuse, -INF , PT ;  /* 0xff800000eb00780b */ /* 0x040fe20003fdd000 */
[----:B------:R-:W-:Y:S02]  /*9820*/  FMUL.FTZ R2, R235, UR38 ;  /* 0x00000026eb027c20 */ /* 0x000fe40008410000 */
[----:B------:R-:W1:Y:S03]  /*9830*/  SHFL.BFLY PT, R13, R0, 0x1, 0x1f ;  /* 0x0c201f00000d7f89 */ /* 0x000e6600000e0000 */
[----:B------:R-:W-:-:S02]  /*9840*/  FSEL R2, R2, RZ, P6 ;  /* 0x000000ff02027208 */ /* 0x000fc40003000000 */
[----:B--2---:R-:W-:Y:S02]  /*9850*/  FMNMX.FTZ R12, R6, R12, !PT ;  /* 0x0000000c060c7209 */ /* 0x004fe40007810000 */
[----:B---3--:R-:W-:Y:S02]  /*9860*/  LOP3.LUT R4, R9, R11, RZ, 0x3c, !PT ;  /* 0x0000000b09047212 */ /* 0x008fe400078e3cff */
[----:B------:R-:W-:-:S03]  /*9870*/  LOP3.LUT R9, R29, UR37, R8, 0x96, !PT ;  /* 0x000000251d097c12 */ /* 0x000fc6000f8e9608 */
[----:B------:R-:W-:-:S04]  /*9880*/  IMAD.WIDE.U32 R140, R4, -0x2daee0ad, RZ ;  /* 0xd2511f53048c7825 */ /* 0x000fc800078e00ff */
[----:B------:R-:W-:Y:S01]  /*9890*/  IMAD R4, R252, -0x326172a9, RZ ;  /* 0xcd9e8d57fc047824 */ /* 0x000fe200078e02ff */
[----:B------:R-:W-:Y:S01]  /*98a0*/  LOP3.LUT R8, R141, UR39, R138, 0x96, !PT ;  /* 0x000000278d087c12 */ /* 0x000fe2000f8e968a */
[----:B------:R-:W-:-:S04]  /*98b0*/  IMAD.WIDE.U32 R30, R9, -0x2daee0ad, RZ ;  /* 0xd2511f53091e7825 */ /* 0x000fc800078e00ff */
[----:B------:R-:W-:Y:S01]  /*98c0*/  FFMA.FTZ R9, R14, UR38, -R2 ;  /* 0x000000260e097c23 */ /* 0x000fe20008010802 */
[----:B------:R2:W-:Y:S01]  /*98d0*/  STL.64 [R1], R140 ;  /* 0x0000008c01007387 */ /* 0x0005e20000100a00 */
[----:B------:R-:W-:Y:S01]  /*98e0*/  LOP3.LUT R4, R29, UR37, R4, 0x96, !PT ;  /* 0x000000251d047c12 */ /* 0x000fe2000f8e9604 */
[----:B------:R-:W-:Y:S01]  /*98f0*/  IMAD.WIDE.U32 R138, R8, -0x326172a9, RZ ;  /* 0xcd9e8d57088a7825 */ /* 0x000fe200078e00ff */
[----:B------:R3:W-:Y:S03]  /*9900*/  MUFU.EX2 R201, R9 ;  /* 0x0000000900c97308 */ /* 0x0007e60000000800 */
[----:B------:R-:W-:-:S04]  /*9910*/  IMAD.WIDE.U32 R10, R4, -0x2daee0ad, RZ ;  /* 0xd2511f53040a7825 */ /* 0x000fc800078e00ff */
[----:B------:R-:W-:Y:S01]  /*9920*/  IMAD.WIDE.U32 R4, R5, -0x2daee0ad, RZ ;  /* 0xd2511f5305047825 */ /* 0x000fe200078e00ff */
[----:B------:R-:W-:Y:S02]  /*9930*/  LOP3.LUT R7, R11, UR33, R234, 0x96, !PT ;  /* 0x000000210b077c12 */ /* 0x000fe4000f8e96ea */
[----:B-1----:R-:W-:Y:S01]  /*9940*/  FMNMX.FTZ R234, R0, R13, !PT ;  /* 0x0000000d00ea7209 */ /* 0x002fe20007810000 */
[----:B------:R-:W-:Y:S01]  /*9950*/  FFMA.FTZ R0, R18, UR38, -R2 ;  /* 0x0000002612007c23 */ /* 0x000fe20008010802 */
[----:B------:R-:W-:Y:S01]  /*9960*/  LOP3.LUT R8, R5, UR29, R10, 0x96, !PT ;  /* 0x0000001d05087c12 */ /* 0x000fe2000f8e960a */
[----:B------:R-:W-:Y:S01]  /*9970*/  IMAD.WIDE.U32 R16, R7, -0x326172a9, RZ ;  /* 0xcd9e8d5707107825 */ /* 0x000fe200078e00ff */
[----:B------:R-:W-:-:S03]  /*9980*/  LOP3.LUT R7, R31, UR33, R140, 0x96, !PT ;  /* 0x000000211f077c12 */ /* 0x000fc6000f8e968c */
[----:B------:R-:W-:Y:S01]  /*9990*/  FFMA.FTZ R5, R20, UR38, -R2 ;  /* 0x0000002614057c23 */ /* 0x000fe20008010802 */
[----:B------:R-:W-:Y:S01]  /*99a0*/  LOP3.LUT R10, R139, UR36, R28, 0x96, !PT ;  /* 0x000000248b0a7c12 */ /* 0x000fe2000f8e961c */
[----:B---3--:R-:W-:Y:S01]  /*99b0*/  IMAD.WIDE.U32 R8, R8, -0x326172a9, RZ ;  /* 0xcd9e8d5708087825 */ /* 0x008fe200078e00ff */
[----:B------:R-:W-:Y:S01]  /*99c0*/  LOP3.LUT R14, R17, UR32, R240, 0x96, !PT ;  /* 0x00000020110e7c12 */ /* 0x000fe2000f8e96f0 */
[----:B------:R1:W-:Y:S01]  /*99d0*/  MUFU.EX2 R143, R5 ;  /* 0x00000005008f7308 */ /* 0x0003e20000000800 */
[----:B------:R-:W-:Y:S01]  /*99e0*/  FSETP.NEU.FTZ.AND P5, PT, R234, -INF , PT ;  /* 0xff800000ea00780b */ /* 0x000fe20003fbd000 */
[----:B------:R-:W-:Y:S01]  /*99f0*/  IMAD.WIDE.U32 R6, R7, -0x326172a9, RZ ;  /* 0xcd9e8d5707067825 */ /* 0x000fe200078e00ff */
[----:B------:R-:W-:Y:S02]  /*9a00*/  LOP3.LUT R11, R9, UR28, R16, 0x96, !PT ;  /* 0x0000001c090b7c12 */ /* 0x000fe4000f8e9610 */
[----:B------:R-:W3:Y:S01]  /*9a10*/  SHFL.BFLY PT, R16, R12, 0x1, 0x1f ;  /* 0x0c201f000c107f89 */ /* 0x000ee200000e0000 */
[----:B------:R-:W-:Y:S01]  /*9a20*/  IMAD.WIDE.U32 R28, R10, -0x2daee0ad, RZ ;  /* 0xd2511f530a1c7825 */ /* 0x000fe200078e00ff */
[----:B------:R-:W-:Y:S01]  /*9a30*/  LOP3.LUT R10, R7, UR32, R138, 0x96, !PT ;  /* 0x00000020070a7c12 */ /* 0x000fe2000f8e968a */
[----:B--2---:R2:W-:Y:S01]  /*9a40*/  MUFU.EX2 R140, R0 ;  /* 0x00000000008c7308 */ /* 0x0045e20000000800 */
[----:B------:R-:W-:Y:S01]  /*9a50*/  FMNMX.FTZ R9, R3, R15, !PT ;  /* 0x0000000f03097209 */ /* 0x000fe20007810000 */
[----:B------:R-:W-:Y:S01]  /*9a60*/  IMAD.WIDE.U32 R14, R14, -0x2daee0ad, RZ ;  /* 0xd2511f530e0e7825 */ /* 0x000fe200078e00ff */
[----:B------:R-:W-:-:S03]  /*9a70*/  LOP3.LUT R7, R29, UR29, R30, 0x96, !PT ;  /* 0x0000001d1d077c12 */ /* 0x000fc6000f8e961e */
[----:B------:R-:W-:Y:S01]  /*9a80*/  FMUL.FTZ R3, R234, UR38 ;  /* 0x00000026ea037c20 */ /* 0x000fe20008410000 */
[----:B------:R-:W-:Y:S01]  /*9a90*/  IMAD.WIDE.U32 R138, R11, -0x2daee0ad, RZ ;  /* 0xd2511f530b8a7825 */ /* 0x000fe200078e00ff */
[----:B------:R-:W-:-:S03]  /*9aa0*/  LOP3.LUT R15, R15, UR27, R4, 0x96, !PT ;  /* 0x0000001b0f0f7c12 */ /* 0x000fc6000f8e9604 */
[----:B-1----:R-:W-:Y:S01]  /*9ab0*/  FFMA.FTZ R5, R19, UR38, -R2 ;  /* 0x0000002613057c23 */ /* 0x002fe20008010802 */
[----:B------:R-:W-:Y:S01]  /*9ac0*/  IMAD.WIDE.U32 R18, R7, -0x326172a9, RZ ;  /* 0xcd9e8d5707127825 */ /* 0x000fe200078e00ff */
[----:B------:R-:W-:Y:S02]  /*9ad0*/  FSEL R3, R3, RZ, P5 ;  /* 0x000000ff03037208 */ /* 0x000fe40002800000 */
[----:B------:R-:W-:Y:S01]  /*9ae0*/  LOP3.LUT R4, R139, UR10, R14, 0x96, !PT ;  /* 0x0000000a8b047c12 */ /* 0x000fe2000f8e960e */
[----:B------:R-:W-:Y:S01]  /*9af0*/  IMAD.WIDE.U32 R10, R10, -0x2daee0ad, RZ ;  /* 0xd2511f530a0a7825 */ /* 0x000fe200078e00ff */
[----:B------:R-:W-:Y:S01]  /*9b00*/  LOP3.LUT R7, R19, UR28, R6, 0x96, !PT ;  /* 0x0000001c13077c12 */ /* 0x000fe2000f8e9606 */
[----:B------:R1:W-:Y:S02]  /*9b10*/  MUFU.EX2 R196, R5 ;  /* 0x0000000500c47308 */ /* 0x0003e40000000800 */
[----:B--2---:R-:W-:Y:S01]  /*9b20*/  FFMA.FTZ R0, R22, UR38, -R3 ;  /* 0x0000002616007c23 */ /* 0x004fe20008010803 */
[----:B------:R-:W-:-:S04]  /*9b30*/  IMAD.WIDE.U32 R14, R15, -0x326172a9, RZ ;  /* 0xcd9e8d570f0e7825 */ /* 0x000fc800078e00ff */
[--C-:B------:R-:W-:Y:S01]  /*9b40*/  FFMA.FTZ R6, R24, UR38, -R3.reuse ;  /* 0x0000002618067c23 */ /* 0x100fe20008010803 */
[----:B------:R-:W-:Y:S02]  /*9b50*/  LOP3.LUT R11, R11, UR27, R28, 0x96, !PT ;  /* 0x0000001b0b0b7c12 */ /* 0x000fe4000f8e961c */
[----:B---3--:R-:W-:Y:S01]  /*9b60*/  FMNMX.FTZ R233, R12, R16, !PT ;  /* 0x000000100ce97209 */ /* 0x008fe20007810000 */
[----:B------:R-:W-:Y:S01]  /*9b70*/  IMAD.WIDE.U32 R202, R7, -0x2daee0ad, RZ ;  /* 0xd2511f5307ca7825 */ /* 0x000fe200078e00ff */
[----:B------:R-:W2:Y:S01]  /*9b80*/  SHFL.BFLY PT, R16, R9, 0x1, 0x1f ;  /* 0x0c201f0009107f89 */ /* 0x000ea200000e0000 */
[----:B------:R3:W-:Y:S01]  /*9b90*/  MUFU.EX2 R197, R0 ;  /* 0x0000000000c57308 */ /* 0x0007e20000000800 */
[----:B------:R-:W-:Y:S01]  /*9ba0*/  LOP3.LUT R195, R15, UR11, R8, 0x96, !PT ;  /* 0x0000000b0fc37c12 */ /* 0x000fe2000f8e9608 */
[C---:B------:R-:W-:Y:S01]  /*9bb0*/  FMUL.FTZ R13, R233.reuse, UR38 ;  /* 0x00000026e90d7c20 */ /* 0x040fe20008410000 */
[----:B------:R-:W-:Y:S01]  /*9bc0*/  FSETP.NEU.FTZ.AND P4, PT, R233, -INF , PT ;  /* 0xff800000e900780b */ /* 0x000fe20003f9d000 */
[----:B------:R-:W-:Y:S01]  /*9bd0*/  FFMA.FTZ R7, R23, UR38, -R3 ;  /* 0x0000002617077c23 */ /* 0x000fe20008010803 */
[----:B------:R-:W-:Y:S02]  /*9be0*/  LDSM.16.MT88.4 R28, [R209+0xa000] ;  /* 0x00a00000d11c783b */ /* 0x000fe40000004200 */
[----:B------:R-:W-:Y:S01]  /*9bf0*/  FSEL R13, R13, RZ, P4 ;  /* 0x000000ff0d0d7208 */ /* 0x000fe20002000000 */
[----:B-1----:R-:W-:Y:S01]  /*9c00*/  IMAD.WIDE.U32 R4, R4, -0x326172a9, RZ ;  /* 0xcd9e8d5704047825 */ /* 0x002fe200078e00ff */
[----:B------:R1:W-:Y:S02]  /*9c10*/  MUFU.EX2 R141, R6 ;  /* 0x00000006008d7308 */ /* 0x0003e40000000800 */
[----:B------:R-:W-:-:S02]  /*9c20*/  LOP3.LUT R8, R4, 0xffff, RZ, 0xc0, !PT ;  /* 0x0000ffff04087812 */ /* 0x000fc400078ec0ff */
[----:B------:R-:W-:Y:S02]  /*9c30*/  LOP3.LUT R15, R4, 0xff, RZ, 0xc0, !PT ;  /* 0x000000ff040f7812 */ /* 0x000fe400078ec0ff */
[----:B---3--:R-:W-:Y:S02]  /*9c40*/  LOP3.LUT R0, R5, UR21, R14, 0x96, !PT ;  /* 0x0000001505007c12 */ /* 0x008fe4000f8e960e */
[----:B------:R3:W4:Y:S01]  /*9c50*/  MUFU.EX2 R133, R7 ;  /* 0x0000000700857308 */ /* 0x0007220000000800 */
[--C-:B------:R-:W-:Y:S02]  /*9c60*/  SHF.R.U32.HI R12, RZ, 0x10, R4.reuse ;  /* 0x00000010ff0c7819 */ /* 0x100fe40000011604 */
[----:B------:R-:W-:Y:S01]  /*9c70*/  SHF.R.U32.HI R14, RZ, 0x18, R4 ;  /* 0x00000018ff0e7819 */ /* 0x000fe20000011604 */
[----:B------:R-:W-:-:S04]  /*9c80*/  IMAD.WIDE.U32 R4, R11, -0x326172a9, RZ ;  /* 0xcd9e8d570b047825 */ /* 0x000fc800078e00ff */
[----:B------:R-:W-:Y:S01]  /*9c90*/  FFMA.FTZ R11, R21, UR38, -R3 ;  /* 0x00000026150b7c23 */ /* 0x000fe20008010803 */
[----:B--2---:R-:W-:Y:S02]  /*9ca0*/  FMNMX.FTZ R220, R9, R16, !PT ;  /* 0x0000001009dc7209 */ /* 0x004fe40007810000 */
[----:B-1----:R-:W-:Y:S01]  /*9cb0*/  LOP3.LUT R6, R203, UR10, R10, 0x96, !PT ;  /* 0x0000000acb067c12 */ /* 0x002fe2000f8e960a */
[----:B------:R1:W-:Y:S01]  /*9cc0*/  MUFU.EX2 R178, R11 ;  /* 0x0000000b00b27308 */ /* 0x0003e20000000800 */
[----:B------:R-:W-:Y:S01]  /*9cd0*/  SHF.R.U32.HI R10, RZ, 0x8, R8 ;  /* 0x00000008ff0a7819 */ /* 0x000fe20000011608 */
[----:B------:R-:W-:Y:S01]  /*9ce0*/  IMAD.MOV.U32 R9, RZ, RZ, 0x7054 ;  /* 0x00007054ff097424 */ /* 0x000fe200078e00ff */
[----:B------:R-:W-:Y:S01]  /*9cf0*/  LOP3.LUT R8, R12, 0xff, RZ, 0xc0, !PT ;  /* 0x000000ff0c087812 */ /* 0x000fe200078ec0ff */
[----:B------:R-:W-:Y:S01]  /*9d00*/  FMUL.FTZ R12, R220, UR38 ;  /* 0x00000026dc0c7c20 */ /* 0x000fe20008410000 */
[----:B------:R-:W-:Y:S01]  /*9d10*/  LOP3.LUT R139, R5, UR11, R18, 0x96, !PT ;  /* 0x0000000b058b7c12 */ /* 0x000fe2000f8e9612 */
[----:B------:R-:W-:Y:S01]  /*9d20*/  FFMA.FTZ R5, R32, UR38, -R13 ;  /* 0x0000002620057c23 */ /* 0x000fe2000801080d */
[----:B------:R-:W-:Y:S01]  /*9d30*/  PRMT R20, R15, 0x5410, R10 ;  /* 0x000054100f147816 */ /* 0x000fe2000000000a */
[----:B---3--:R-:W-:Y:S01]  /*9d40*/  IMAD.WIDE.U32 R6, R6, -0x326172a9, RZ ;  /* 0xcd9e8d5706067825 */ /* 0x008fe200078e00ff */
[----:B------:R-:W-:Y:S01]  /*9d50*/  PRMT R21, R8, 0x5410, R14 ;  /* 0x0000541008157816 */ /* 0x000fe2000000000e */
[----:B------:R2:W3:Y:S01]  /*9d60*/  MUFU.EX2 R22, R5 ;  /* 0x0000000500167308 */ /* 0x0004e20000000800 */
[----:B------:R-:W-:-:S02]  /*9d70*/  LOP3.LUT R10, R0, 0xff, RZ, 0xc0, !PT ;  /* 0x000000ff000a7812 */ /* 0x000fc400078ec0ff */
[----:B------:R-:W-:Y:S02]  /*9d80*/  LOP3.LUT R4, R7, UR21, R4, 0x96, !PT ;  /* 0x0000001507047c12 */ /* 0x000fe4000f8e9604 */
[C---:B------:R-:W-:Y:S02]  /*9d90*/  LOP3.LUT R15, R6.reuse, 0xff, RZ, 0xc0, !PT ;  /* 0x000000ff060f7812 */ /* 0x040fe400078ec0ff */
[----:B-1----:R-:W-:Y:S02]  /*9da0*/  LOP3.LUT R11, R6, 0xffff, RZ, 0xc0, !PT ;  /* 0x0000ffff060b7812 */ /* 0x002fe400078ec0ff */
[--C-:B------:R-:W-:Y:S02]  /*9db0*/  SHF.R.U32.HI R14, RZ, 0x10, R6.reuse ;  /* 0x00000010ff0e7819 */ /* 0x100fe40000011606 */
[----:B------:R-:W-:Y:S01]  /*9dc0*/  SHF.R.U32.HI R24, RZ, 0x18, R6 ;  /* 0x00000018ff187819 */ /* 0x000fe20000011606 */
[----:B------:R-:W-:Y:S01]  /*9dd0*/  FFMA.FTZ R6, R33, UR38, -R13 ;  /* 0x0000002621067c23 */ /* 0x000fe2000801080d */
[----:B------:R-:W-:-:S02]  /*9de0*/  SHF.R.U32.HI R7, RZ, 0x10, R0 ;  /* 0x00000010ff077819 */ /* 0x000fc40000011600 */
[----:B------:R-:W-:Y:S01]  /*9df0*/  SHF.R.U32.HI R8, RZ, 0x18, R0 ;  /* 0x00000018ff087819 */ /* 0x000fe20000011600 */
[----:B------:R1:W-:Y:S01]  /*9e00*/  MUFU.EX2 R142, R6 ;  /* 0x00000006008e7308 */ /* 0x0003e20000000800 */
[----:B--2---:R-:W-:Y:S02]  /*9e10*/  LOP3.LUT R5, R0, 0xffff, RZ, 0xc0, !PT ;  /* 0x0000ffff00057812 */ /* 0x004fe400078ec0ff */
[----:B------:R-:W-:Y:S02]  /*9e20*/  LOP3.LUT R0, R7, 0xff, RZ, 0xc0, !PT ;  /* 0x000000ff07007812 */ /* 0x000fe400078ec0ff */
[----:B------:R-:W-:Y:S02]  /*9e30*/  SHF.R.U32.HI R5, RZ, 0x8, R5 ;  /* 0x00000008ff057819 */ /* 0x000fe40000011605 */
[----:B------:R-:W-:Y:S02]  /*9e40*/  FSETP.NEU.FTZ.AND P1, PT, R220, -INF , PT ;  /* 0xff800000dc00780b */ /* 0x000fe40003f3d000 */
[----:B------:R-:W-:Y:S01]  /*9e50*/  PRMT R17, R0, 0x5410, R8 ;  /* 0x0000541000117816 */ /* 0x000fe20000000008 */
[----:B------:R-:W-:Y:S01]  /*9e60*/  FFMA.FTZ R0, R25, UR38, -R13 ;  /* 0x0000002619007c23 */ /* 0x000fe2000801080d */
[----:B------:R-:W-:-:S02]  /*9e70*/  PRMT R10, R10, 0x5410, R5 ;  /* 0x000054100a0a7816 */ /* 0x000fc40000000005 */
[----:B------:R-:W-:Y:S02]  /*9e80*/  FSEL R12, R12, RZ, P1 ;  /* 0x000000ff0c0c7208 */ /* 0x000fe40000800000 */
[----:B------:R-:W-:Y:S01]  /*9e90*/  SHF.R.U32.HI R5, RZ, 0x8, R11 ;  /* 0x00000008ff057819 */ /* 0x000fe2000001160b */
[----:B-1----:R-:W-:Y:S01]  /*9ea0*/  FFMA.FTZ R6, R27, UR38, -R13 ;  /* 0x000000261b067c23 */ /* 0x002fe2000801080d */
[----:B----4-:R-:W-:Y:S02]  /*9eb0*/  MOV R32, R133 ;  /* 0x0000008500207202 */ /* 0x010fe40000000f00 */
[----:B------:R-:W-:Y:S01]  /*9ec0*/  MUFU.EX2 R133, R0 ;  /* 0x0000000000857308 */ /* 0x000fe20000000800 */
[----:B------:R-:W-:Y:S02]  /*9ed0*/  PRMT R16, R15, 0x5410, R5 ;  /* 0x000054100f107816 */ /* 0x000fe40000000005 */
[----:B------:R-:W-:Y:S02]  /*9ee0*/  LOP3.LUT R5, R4, 0xffff, RZ, 0xc0, !PT ;  /* 0x0000ffff04057812 */ /* 0x000fe400078ec0ff */
[----:B------:R-:W-:-:S02]  /*9ef0*/  LOP3.LUT R7, R14, 0xff, RZ, 0xc0, !PT ;  /* 0x000000ff0e077812 */ /* 0x000fc400078ec0ff */
[----:B------:R-:W-:Y:S01]  /*9f00*/  SHF.R.U32.HI R8, RZ, 0x18, R4 ;  /* 0x00000018ff087819 */ /* 0x000fe20000011604 */
[----:B------:R1:W-:Y:S01]  /*9f10*/  MUFU.EX2 R176, R6 ;  /* 0x0000000600b07308 */ /* 0x0003e20000000800 */
[----:B------:R-:W-:Y:S02]  /*9f20*/  PRMT R24, R7, 0x5410, R24 ;  /* 0x0000541007187816 */ /* 0x000fe40000000018 */
[----:B------:R-:W-:Y:S02]  /*9f30*/  FSEL R7, R235, RZ, P6 ;  /* 0x000000ffeb077208 */ /* 0x000fe40003000000 */
[----:B------:R-:W-:Y:S02]  /*9f40*/  MOV R203, R248 ;  /* 0x000000f800cb7202 */ /* 0x000fe40000000f00 */
[----:B-1----:R-:W-:-:S04]  /*9f50*/  MOV R6, UR26 ;  /* 0x0000001a00067c02 */ /* 0x002fc80008000f00 */
[----:B------:R-:W-:Y:S01]  /*9f60*/  PRMT R0, R6, R9, UR26 ;  /* 0x0000001a06007e16 */ /* 0x000fe20008000009 */
[--C-:B------:R-:W-:Y:S01]  /*9f70*/  FFMA.FTZ R6, R35, UR38, -R12.reuse ;  /* 0x0000002623067c23 */ /* 0x100fe2000801080c */
[----:B------:R-:W-:Y:S01]  /*9f80*/  FADD.FTZ R9, R136, -R7 ;  /* 0x8000000788097221 */ /* 0x000fe20000010000 */
[----:B------:R-:W-:Y:S01]  /*9f90*/  FFMA.FTZ R7, R132, UR38, -R12 ;  /* 0x0000002684077c23 */ /* 0x000fe2000801080c */
[----:B------:R-:W-:Y:S01]  /*9fa0*/  MOV R136, R143 ;  /* 0x0000008f00887202 */ /* 0x000fe20000000f00 */
[----:B------:R1:W-:Y:S01]  /*9fb0*/  MUFU.EX2 R179, R6 ;  /* 0x0000000600b37308 */ /* 0x0003e20000000800 */
[----:B------:R-:W-:-:S07]  /*9fc0*/  FMUL.FTZ R9, R9, UR38 ;  /* 0x0000002609097c20 */ /* 0x000fce0008410000 */
[----:B------:R2:W-:Y:S01]  /*9fd0*/  MUFU.EX2 R143, R7 ;  /* 0x00000007008f7308 */ /* 0x0005e20000000800 */
[----:B-1----:R-:W-:Y:S02]  /*9fe0*/  SHF.R.U32.HI R6, RZ, 0x8, R5 ;  /* 0x00000008ff067819 */ /* 0x002fe40000011605 */
[----:B------:R-:W-:-:S04]  /*9ff0*/  LOP3.LUT R5, R4, 0xff, RZ, 0xc0, !PT ;  /* 0x000000ff04057812 */ /* 0x000fc800078ec0ff */
[----:B------:R-:W-:Y:S02]  /*a000*/  PRMT R19, R5, 0x5410, R6 ;  /* 0x0000541005137816 */ /* 0x000fe40000000006 */
[----:B------:R-:W-:Y:S02]  /*a010*/  SHF.R.U32.HI R5, RZ, 0x10, R4 ;  /* 0x00000010ff057819 */ /* 0x000fe40000011604 */
[----:B------:R-:W-:Y:S02]  /*a020*/  FSEL R4, R234, RZ, P5 ;  /* 0x000000ffea047208 */ /* 0x000fe40002800000 */
[----:B------:R-:W-:Y:S02]  /*a030*/  LOP3.LUT R5, R5, 0xff, RZ, 0xc0, !PT ;  /* 0x000000ff05057812 */ /* 0x000fe400078ec0ff */
[----:B------:R-:W-:Y:S01]  /*a040*/  FSEL R6, R233, RZ, P4 ;  /* 0x000000ffe9067208 */ /* 0x000fe20002000000 */
[----:B------:R-:W-:Y:S01]  /*a050*/  FADD.FTZ R11, R135, -R4 ;  /* 0x80000004870b7221 */ /* 0x000fe20000010000 */
[----:B------:R-:W-:Y:S01]  /*a060*/  PRMT R18, R5, 0x5410, R8 ;  /* 0x0000541005127816 */ /* 0x000fe20000000008 */
[--C-:B------:R-:W-:Y:S01]  /*a070*/  FFMA.FTZ R4, R34, UR38, -R12.reuse ;  /* 0x0000002622047c23 */ /* 0x100fe2000801080c */
[----:B------:R-:W-:Y:S01]  /*a080*/  FSEL R5, R220, RZ, P1 ;  /* 0x000000ffdc057208 */ /* 0x000fe20000800000 */
[----:B------:R-:W-:Y:S01]  /*a090*/  FFMA.FTZ R8, R26, UR38, -R12 ;  /* 0x000000261a087c23 */ /* 0x000fe2000801080c */
[----:B------:R-:W-:Y:S01]  /*a0a0*/  FADD.FTZ R15, R134, -R6 ;  /* 0x80000006860f7221 */ /* 0x000fe20000010000 */
[----:B------:R1:W-:Y:S01]  /*a0b0*/  MUFU.EX2 R177, R4 ;  /* 0x0000000400b17308 */ /* 0x0003e20000000800 */
[--C-:B------:R-:W-:Y:S01]  /*a0c0*/  HSET2.LE.AND R6, R20, R0.reuse, PT ;  /* 0x0000000014067233 */ /* 0x100fe20003803000 */
[----:B------:R-:W-:Y:S01]  /*a0d0*/  FADD.FTZ R14, R137, -R5 ;  /* 0x80000005890e7221 */ /* 0x000fe20000010000 */
[----:B---3--:R-:W-:Y:S01]  /*a0e0*/  MOV R137, R22 ;  /* 0x0000001600897202 */ /* 0x008fe20000000f00 */
[----:B------:R-:W-:Y:S01]  /*a0f0*/  FMUL.FTZ R15, R15, UR38 ;  /* 0x000000260f0f7c20 */ /* 0x000fe20008410000 */
[--C-:B--2---:R-:W-:Y:S01]  /*a100*/  HSET2.LE.AND R7, R21, R0.reuse, PT ;  /* 0x0000000015077233 */ /* 0x104fe20003803000 */
[----:B------:R-:W-:Y:S01]  /*a110*/  FMUL.FTZ R14, R14, UR38 ;  /* 0x000000260e0e7c20 */ /* 0x000fe20008410000 */
[----:B------:R-:W2:Y:S01]  /*a120*/  LDSM.16.MT88.4 R20, [R205+0xa000] ;  /* 0x00a00000cd14783b */ /* 0x000ea20000004200 */
[----:B------:R3:W-:Y:S01]  /*a130*/  MUFU.EX2 R132, R8 ;  /* 0x0000000800847308 */ /* 0x0007e20000000800 */
[--C-:B------:R-:W-:Y:S01]  /*a140*/  HSET2.LE.AND R5, R10, R0.reuse, PT ;  /* 0x000000000a057233 */ /* 0x100fe20003803000 */
[----:B------:R-:W-:Y:S01]  /*a150*/  FMUL.FTZ R11, R11, UR38 ;  /* 0x000000260b0b7c20 */ /* 0x000fe20008410000 */
[----:B------:R-:W-:-:S05]  /*a160*/  HSET2.LE.AND R10, R16, R0, PT ;  /* 0x00000000100a7233 */ /* 0x000fca0003803000 */
[----:B------:R-:W4:Y:S01]  /*a170*/  MUFU.EX2 R16, R11 ;  /* 0x0000000b00107308 */ /* 0x000f220000000800 */
[----:B-1----:R-:W-:-:S04]  /*a180*/  F2FP.F16.F32.PACK_AB R4, R140, R196 ;  /* 0x000000c48c04723e */ /* 0x002fc800000000ff */
[----:B------:R-:W-:Y:S02]  /*a190*/  LOP3.LUT R6, R6, R4, RZ, 0xc0, !PT ;  /* 0x0000000406067212 */ /* 0x000fe400078ec0ff */
[----:B------:R-:W-:Y:S01]  /*a1a0*/  F2FP.F16.F32.PACK_AB R4, R178, R32 ;  /* 0x00000020b204723e */ /* 0x000fe200000000ff */
[----:B------:R-:W1:Y:S01]  /*a1b0*/  MUFU.EX2 R15, R15 ;  /* 0x0000000f000f7308 */ /* 0x000e620000000800 */
[----:B---3--:R-:W-:Y:S02]  /*a1c0*/  F2FP.F16.F32.PACK_AB R8, R136, R201 ;  /* 0x000000c98808723e */ /* 0x008fe400000000ff */
[----:B------:R-:W-:Y:S02]  /*a1d0*/  LOP3.LUT R7, R7, R4, RZ, 0xc0, !PT ;  /* 0x0000000407077212 */ /* 0x000fe400078ec0ff */
[----:B------:R-:W-:Y:S02]  /*a1e0*/  LOP3.LUT R4, R5, R8, RZ, 0xc0, !PT ;  /* 0x0000000805047212 */ /* 0x000fe400078ec0ff */
[--C-:B------:R-:W-:Y:S01]  /*a1f0*/  HSET2.LE.AND R5, R17, R0.reuse, PT ;  /* 0x0000000011057233 */ /* 0x100fe20003803000 */
[----:B------:R-:W3:Y:S01]  /*a200*/  MUFU.EX2 R14, R14 ;  /* 0x0000000e000e7308 */ /* 0x000ee20000000800 */
[----:B------:R-:W-:Y:S01]  /*a210*/  F2FP.F16.F32.PACK_AB R8, R141, R197 ;  /* 0x000000c58d08723e */ /* 0x000fe200000000ff */
[-C--:B----4-:R-:W-:Y:S01]  /*a220*/  FMUL.FTZ R150, R150, R16.reuse ;  /* 0x0000001096967220 */ /* 0x090fe20000410000 */
[--C-:B------:R-:W-:Y:S01]  /*a230*/  HSET2.LE.AND R11, R24, R0.reuse, PT ;  /* 0x00000000180b7233 */ /* 0x100fe20003803000 */
[----:B------:R-:W-:Y:S01]  /*a240*/  FMUL.FTZ R151, R151, R16 ;  /* 0x0000001097977220 */ /* 0x000fe20000410000 */
[----:B------:R-:W-:Y:S01]  /*a250*/  LOP3.LUT R5, R5, R8, RZ, 0xc0, !PT ;  /* 0x0000000805057212 */ /* 0x000fe200078ec0ff */
[----:B------:R-:W-:Y:S01]  /*a260*/  FMUL.FTZ R154, R154, R16 ;  /* 0x000000109a9a7220 */ /* 0x000fe20000410000 */
[----:B------:R-:W-:Y:S01]  /*a270*/  F2FP.F16.F32.PACK_AB R8, R132, R177 ;  /* 0x000000b18408723e */ /* 0x000fe200000000ff */
[----:B------:R4:W5:Y:S01]  /*a280*/  MUFU.EX2 R17, R9 ;  /* 0x0000000900117308 */ /* 0x0009620000000800 */
[-C--:B-1----:R-:W-:Y:S01]  /*a290*/  FMUL.FTZ R144, R144, R15.reuse ;  /* 0x0000000f90907220 */ /* 0x082fe20000410000 */
[-C--:B------:R-:W-:Y:S01]  /*a2a0*/  FMUL.FTZ R145, R145, R15.reuse ;  /* 0x0000000f91917220 */ /* 0x080fe20000410000 */
[----:B------:R-:W-:Y:S01]  /*a2b0*/  LOP3.LUT R11, R11, R8, RZ, 0xc0, !PT ;  /* 0x000000080b0b7212 */ /* 0x000fe200078ec0ff */
[----:B------:R-:W-:Y:S01]  /*a2c0*/  FMUL.FTZ R155, R155, R16 ;  /* 0x000000109b9b7220 */ /* 0x000fe20000410000 */
[--C-:B------:R-:W-:Y:S01]  /*a2d0*/  HSET2.LE.AND R8, R19, R0.reuse, PT ;  /* 0x0000000013087233 */ /* 0x100fe20003803000 */
[-C--:B------:R-:W-:Y:S01]  /*a2e0*/  FMUL.FTZ R156, R156, R15.reuse ;  /* 0x0000000f9c9c7220 */ /* 0x080fe20000410000 */
[-C--:B------:R-:W-:Y:S01]  /*a2f0*/  FMUL.FTZ R157, R157, R15.reuse ;  /* 0x0000000f9d9d7220 */ /* 0x080fe20000410000 */
[----:B------:R-:W1:Y:S01]  /*a300*/  LDSM.16.MT88.4 R24, [R207+0xa000] ;  /* 0x00a00000cf18783b */ /* 0x000e620000004200 */
[-C--:B---3--:R-:W-:Y:S01]  /*a310*/  FMUL.FTZ R146, R146, R14.reuse ;  /* 0x0000000e92927220 */ /* 0x088fe20000410000 */
[-C--:B------:R-:W-:Y:S01]  /*a320*/  FMUL.FTZ R147, R147, R14.reuse ;  /* 0x0000000e93937220 */ /* 0x080fe20000410000 */
[-C--:B------:R-:W-:Y:S01]  /*a330*/  FMUL.FTZ R158, R158, R14.reuse ;  /* 0x0000000e9e9e7220 */ /* 0x080fe20000410000 */
[-C--:B------:R-:W-:Y:S01]  /*a340*/  FMUL.FTZ R159, R159, R14.reuse ;  /* 0x0000000e9f9f7220 */ /* 0x080fe20000410000 */
[-C--:B------:R-:W-:Y:S01]  /*a350*/  FMUL.FTZ R172, R172, R15.reuse ;  /* 0x0000000facac7220 */ /* 0x080fe20000410000 */
[----:B------:R-:W-:Y:S01]  /*a360*/  FMUL.FTZ R173, R173, R15 ;  /* 0x0000000fadad7220 */ /* 0x000fe20000410000 */
[-C--:B------:R-:W-:Y:S01]  /*a370*/  FMUL.FTZ R174, R174, R14.reuse ;  /* 0x0000000eaeae7220 */ /* 0x080fe20000410000 */
[----:B------:R-:W-:Y:S01]  /*a380*/  FMUL.FTZ R175, R175, R14 ;  /* 0x0000000eafaf7220 */ /* 0x000fe20000410000 */
[----:B----4-:R-:W-:Y:S01]  /*a390*/  F2FP.F16.F32.PACK_AB R9, R133, R176 ;  /* 0x000000b08509723e */ /* 0x010fe200000000ff */
[-C--:B-----5:R-:W-:Y:S01]  /*a3a0*/  FMUL.FTZ R148, R148, R17.reuse ;  /* 0x0000001194947220 */ /* 0x0a0fe20000410000 */
[-C--:B------:R-:W-:Y:S01]  /*a3b0*/  FMUL.FTZ R149, R149, R17.reuse ;  /* 0x0000001195957220 */ /* 0x080fe20000410000 */
[----:B------:R-:W-:Y:S01]  /*a3c0*/  FMUL.FTZ R152, R152, R17 ;  /* 0x0000001198987220 */ /* 0x000fe20000410000 */
[----:B------:R-:W-:Y:S01]  /*a3d0*/  LOP3.LUT R10, R10, R9, RZ, 0xc0, !PT ;  /* 0x000000090a0a7212 */ /* 0x000fe200078ec0ff */
[----:B------:R-:W-:Y:S01]  /*a3e0*/  FMUL.FTZ R153, R153, R17 ;  /* 0x0000001199997220 */ /* 0x000fe20000410000 */
[----:B------:R-:W-:Y:S01]  /*a3f0*/  F2FP.F16.F32.PACK_AB R9, R142, R137 ;  /* 0x000000898e09723e */ /* 0x000fe200000000ff */
[-C--:B------:R-:W-:Y:S01]  /*a400*/  FMUL.FTZ R44, R44, R15.reuse ;  /* 0x0000000f2c2c7220 */ /* 0x080fe20000410000 */
[----:B------:R-:W-:Y:S01]  /*a410*/  FMUL.FTZ R45, R45, R15 ;  /* 0x0000000f2d2d7220 */ /* 0x000fe20000410000 */
[C---:B--2---:R-:W-:Y:S01]  /*a420*/  HMMA.16816.F32 R148, R4.reuse, R20, R148 ;  /* 0x000000140494723c */ /* 0x044fe20000001894 */
[----:B------:R-:W-:Y:S01]  /*a430*/  LOP3.LUT R8, R8, R9, RZ, 0xc0, !PT ;  /* 0x0000000908087212 */ /* 0x000fe200078ec0ff */
[-C--:B------:R-:W-:Y:S01]  /*a440*/  FMUL.FTZ R46, R46, R14.reuse ;  /* 0x0000000e2e2e7220 */ /* 0x080fe20000410000 */
[----:B------:R-:W-:Y:S01]  /*a450*/  HSET2.LE.AND R9, R18, R0, PT ;  /* 0x0000000012097233 */ /* 0x000fe20003803000 */
[----:B------:R-:W-:Y:S01]  /*a460*/  FMUL.FTZ R47, R47, R14 ;  /* 0x0000000e2f2f7220 */ /* 0x000fe20000410000 */
[----:B------:R-:W-:Y:S01]  /*a470*/  F2FP.F16.F32.PACK_AB R18, R143, R179 ;  /* 0x000000b38f12723e */ /* 0x000fe200000000ff */
[----:B------:R-:W-:Y:S01]  /*a480*/  HMMA.16816.F32 R152, R4, R22, R152 ;  /* 0x000000160498723c */ /* 0x000fe20000001898 */
[-C--:B------:R-:W-:Y:S01]  /*a490*/  FMUL.FTZ R164, R164, R17.reuse ;  /* 0x00000011a4a47220 */ /* 0x080fe20000410000 */
[----:B------:R-:W-:Y:S01]  /*a4a0*/  FMUL.FTZ R165, R165, R17 ;  /* 0x00000011a5a57220 */ /* 0x000fe20000410000 */
[----:B------:R-:W-:Y:S01]  /*a4b0*/  LOP3.LUT R9, R9, R18, RZ, 0xc0, !PT ;  /* 0x0000001209097212 */ /* 0x000fe200078ec0ff */
[-C--:B------:R-:W-:Y:S01]  /*a4c0*/  FMUL.FTZ R166, R166, R16.reuse ;  /* 0x00000010a6a67220 */ /* 0x080fe20000410000 */
[----:B------:R-:W-:Y:S01]  /*a4d0*/  FMUL.FTZ R167, R167, R16 ;  /* 0x00000010a7a77220 */ /* 0x000fe20000410000 */
[-C--:B------:R-:W-:Y:S01]  /*a4e0*/  FMUL.FTZ R160, R160, R15.reuse ;  /* 0x0000000fa0a07220 */ /* 0x080fe20000410000 */
[----:B------:R-:W-:Y:S01]  /*a4f0*/  FMUL.FTZ R161, R161, R15 ;  /* 0x0000000fa1a17220 */ /* 0x000fe20000410000 */
[-C--:B------:R-:W-:Y:S01]  /*a500*/  FMUL.FTZ R162, R162, R14.reuse ;  /* 0x0000000ea2a27220 */ /* 0x080fe20000410000 */
[----:B------:R-:W-:Y:S01]  /*a510*/  FMUL.FTZ R163, R163, R14 ;  /* 0x0000000ea3a37220 */ /* 0x000fe20000410000 */
[C---:B------:R-:W-:Y:S01]  /*a520*/  HMMA.16816.F32 R144, R8.reuse, R20, R144 ;  /* 0x000000140890723c */ /* 0x040fe20000001890 */
[-C--:B------:R-:W-:Y:S01]  /*a530*/  FMUL.FTZ R168, R168, R17.reuse ;  /* 0x00000011a8a87220 */ /* 0x080fe20000410000 */
[-C--:B------:R-:W-:Y:S01]  /*a540*/  FMUL.FTZ R169, R169, R17.reuse ;  /* 0x00000011a9a97220 */ /* 0x080fe20000410000 */
[-C--:B------:R-:W-:Y:S01]  /*a550*/  FMUL.FTZ R170, R170, R16.reuse ;  /* 0x00000010aaaa7220 */ /* 0x080fe20000410000 */
[-C--:B------:R-:W-:Y:S01]  /*a560*/  FMUL.FTZ R171, R171, R16.reuse ;  /* 0x00000010abab7220 */ /* 0x080fe20000410000 */
[-C--:B------:R-:W-:Y:S01]  /*a570*/  FMUL.FTZ R36, R36, R17.reuse ;  /* 0x0000001124247220 */ /* 0x080fe20000410000 */
[C---:B------:R-:W-:Y:S01]  /*a580*/  HMMA.16816.F32 R244, R8.reuse, R22, R156 ;  /* 0x0000001608f4723c */ /* 0x040fe2000000189c */
[----:B------:R-:W2:Y:S01]  /*a590*/  LDSM.16.MT88.4 R20, [R210+0xa000] ;  /* 0x00a00000d214783b */ /* 0x000ea20000004200 */
        /* <DEDUP_REMOVED lines=13> */
[----:B-1----:R-:W-:Y:S01]  /*a670*/  HMMA.16816.F32 R248, R8, R26, R172 ;  /* 0x0000001a08f8723c */ /* 0x002fe200000018ac */
[----:B------:R-:W-:Y:S01]  /*a680*/  MOV R157, R242 ;  /* 0x000000f2009d7202 */ /* 0x000fe20000000f00 */
[-C--:B------:R-:W-:Y:S01]  /*a690*/  FMUL.FTZ R52, R52, R17.reuse ;  /* 0x0000001134347220 */ /* 0x080fe20000410000 */
[-C--:B------:R-:W-:Y:S01]  /*a6a0*/  FMUL.FTZ R53, R53, R17.reuse ;  /* 0x0000001135357220 */ /* 0x080fe20000410000 */
[-C--:B------:R-:W-:Y:S01]  /*a6b0*/  FMUL.FTZ R64, R64, R17.reuse ;  /* 0x0000001140407220 */ /* 0x080fe20000410000 */
[-C--:B------:R-:W-:Y:S01]  /*a6c0*/  FMUL.FTZ R65, R65, R17.reuse ;  /* 0x0000001141417220 */ /* 0x080fe20000410000 */
[-C--:B------:R-:W-:Y:S01]  /*a6d0*/  HMMA.16816.F32 R164, R4, R24.reuse, R164 ;  /* 0x0000001804a4723c */ /* 0x080fe200000018a4 */
[----:B------:R-:W-:Y:S01]  /*a6e0*/  MOV R172, R196 ;  /* 0x000000c400ac7202 */ /* 0x000fe20000000f00 */
[----:B------:R-:W-:Y:S01]  /*a6f0*/  FMUL.FTZ R68, R68, R17 ;  /* 0x0000001144447220 */ /* 0x000fe20000410000 */
[----:B------:R-:W-:Y:S01]  /*a700*/  MOV R173, R243 ;  /* 0x000000f300ad7202 */ /* 0x000fe20000000f00 */
        /* <DEDUP_REMOVED lines=16> */
[----:B--2---:R-:W-:Y:S01]  /*a810*/  HMMA.16816.F32 R196, R8, R22, R44 ;  /* 0x0000001608c4723c */ /* 0x004fe2000000182c */
[-C--:B------:R-:W-:Y:S01]  /*a820*/  FMUL.FTZ R83, R83, R16.reuse ;  /* 0x0000001053537220 */ /* 0x080fe20000410000 */
[-C--:B------:R-:W-:Y:S01]  /*a830*/  FMUL.FTZ R97, R97, R17.reuse ;  /* 0x0000001161617220 */ /* 0x080fe20000410000 */
[-C--:B------:R-:W-:Y:S01]  /*a840*/  FMUL.FTZ R100, R100, R17.reuse ;  /* 0x0000001164647220 */ /* 0x080fe20000410000 */
[-C--:B------:R-:W-:Y:S01]  /*a850*/  FMUL.FTZ R101, R101, R17.reuse ;  /* 0x0000001165657220 */ /* 0x080fe20000410000 */
[----:B------:R-:W-:Y:S01]  /*a860*/  FMUL.FTZ R86, R86, R16 ;  /* 0x0000001056567220 */ /* 0x000fe20000410000 */
[-C--:B------:R-:W-:Y:S01]  /*a870*/  HMMA.16816.F32 R236, R4, R20.reuse, R36 ;  /* 0x0000001404ec723c */ /* 0x080fe20000001824 */
[----:B------:R-:W-:Y:S01]  /*a880*/  MOV R44, R32 ;  /* 0x00000020002c7202 */ /* 0x000fe20000000f00 */
[----:B------:R-:W-:Y:S01]  /*a890*/  LDSM.16.MT88.4 R36, [R209+0xb000] ;  /* 0x00b00000d124783b */ /* 0x000fe20000004200 */
        /* <DEDUP_REMOVED lines=9> */
[C---:B------:R-:W-:Y:S01]  /*a930*/  HMMA.16816.F32 R48, R4.reuse, R22, R48 ;  /* 0x000000160430723c */ /* 0x040fe20000001830 */
[----:B------:R-:W3:Y:S01]  /*a940*/  LDSM.16.MT88.4 R20, [R205+0xb000] ;  /* 0x00b00000cd14783b */ /* 0x000ee20000004200 */
        /* <DEDUP_REMOVED lines=21> */
[----:B------:R-:W-:Y:S01]  /*aaa0*/  IMAD.MOV.U32 R174, RZ, RZ, R203 ;  /* 0x000000ffffae7224 */ /* 0x000fe200078e00cb */
[C---:B-1----:R-:W-:Y:S01]  /*aab0*/  HMMA.16816.F32 R84, R4.reuse, R24, R84 ;  /* 0x000000180454723c */ /* 0x042fe20000001854 */
[----:B------:R-:W-:Y:S01]  /*aac0*/  MOV R18, R177 ;  /* 0x000000b100127202 */ /* 0x000fe20000000f00 */
[-C--:B------:R-:W-:Y:S01]  /*aad0*/  FMUL.FTZ R76, R76, R15.reuse ;  /* 0x0000000f4c4c7220 */ /* 0x080fe20000410000 */
[----:B------:R-:W-:Y:S01]  /*aae0*/  FMUL.FTZ R77, R77, R15 ;  /* 0x0000000f4d4d7220 */ /* 0x000fe20000410000 */
[-C--:B------:R-:W-:Y:S01]  /*aaf0*/  FMUL.FTZ R78, R78, R14.reuse ;  /* 0x0000000e4e4e7220 */ /* 0x080fe20000410000 */
[----:B------:R-:W-:Y:S01]  /*ab00*/  FMUL.FTZ R79, R79, R14 ;  /* 0x0000000e4f4f7220 */ /* 0x000fe20000410000 */
[----:B------:R-:W-:Y:S01]  /*ab10*/  HMMA.16816.F32 R96, R4, R26, R96 ;  /* 0x0000001a0460723c */ /* 0x000fe20000001860 */
[----:B------:R-:W-:-:S02]  /*ab20*/  IMAD.MOV.U32 R19, RZ, RZ, R176 ;  /* 0x000000ffff137224 */ /* 0x000fc400078e00b0 */
[-C--:B------:R-:W-:Y:S01]  /*ab30*/  FMUL.FTZ R92, R92, R15.reuse ;  /* 0x0000000f5c5c7220 */ /* 0x080fe20000410000 */
[----:B------:R-:W-:Y:S01]  /*ab40*/  FMUL.FTZ R93, R93, R15 ;  /* 0x0000000f5d5d7220 */ /* 0x000fe20000410000 */
[-C--:B------:R-:W-:Y:S01]  /*ab50*/  FMUL.FTZ R94, R94, R14.reuse ;  /* 0x0000000e5e5e7220 */ /* 0x080fe20000410000 */
[----:B------:R-:W-:Y:S01]  /*ab60*/  FMUL.FTZ R95, R95, R14 ;  /* 0x0000000e5f5f7220 */ /* 0x000fe20000410000 */
[C---:B--2---:R-:W-:Y:S01]  /*ab70*/  HMMA.16816.F32 R100, R4.reuse, R32, R100 ;  /* 0x000000200464723c */ /* 0x044fe20000001864 */
[----:B------:R-:W-:Y:S01]  /*ab80*/  MOV R45, R143 ;  /* 0x0000008f002d7202 */ /* 0x000fe20000000f00 */
[-C--:B------:R-:W-:Y:S01]  /*ab90*/  FMUL.FTZ R56, R56, R15.reuse ;  /* 0x0000000f38387220 */ /* 0x080fe20000410000 */
[----:B------:R-:W-:Y:S01]  /*aba0*/  MOV R46, R142 ;  /* 0x0000008e002e7202 */ /* 0x000fe20000000f00 */
[----:B------:R-:W-:Y:S01]  /*abb0*/  FMUL.FTZ R57, R57, R15 ;  /* 0x0000000f39397220 */ /* 0x000fe20000410000 */
[----:B------:R-:W-:Y:S01]  /*abc0*/  MOV R47, R141 ;  /* 0x0000008d002f7202 */ /* 0x000fe20000000f00 */
[C---:B---3--:R-:W-:Y:S01]  /*abd0*/  HMMA.16816.F32 R68, R4.reuse, R20, R68 ;  /* 0x000000140444723c */ /* 0x048fe20000001844 */
[----:B------:R-:W-:Y:S01]  /*abe0*/  MOV R175, R179 ;  /* 0x000000b300af7202 */ /* 0x000fe20000000f00 */
        /* <DEDUP_REMOVED lines=25> */
[----:B------:R-:W-:-:S03]  /*ad80*/  FMUL.FTZ R127, R127, R14 ;  /* 0x0000000e7f7f7220 */ /* 0x000fc60000410000 */
[C---:B------:R-:W-:Y:S01]  /*ad90*/  HMMA.16816.F32 R72, R8.reuse, R20, R72 ;  /* 0x000000140848723c */ /* 0x040fe20000001848 */
[----:B------:R-:W-:Y:S01]  /*ada0*/  FFMA.FTZ R4, R188, UR38, -R2 ;  /* 0x00000026bc047c23 */ /* 0x000fe20008010802 */
[----:B------:R-:W-:Y:S01]  /*adb0*/  MOV R131, R140 ;  /* 0x0000008c00837202 */ /* 0x000fe20000000f00 */
[----:B------:R-:W-:Y:S01]  /*adc0*/  IMAD.MOV.U32 R129, RZ, RZ, R133 ;  /* 0x000000ffff817224 */ /* 0x000fe200078e0085 */
[----:B------:R-:W-:Y:S01]  /*add0*/  MOV R128, R132 ;  /* 0x0000008400807202 */ /* 0x000fe20000000f00 */
[----:B------:R1:W-:Y:S01]  /*ade0*/  MUFU.EX2 R188, R4 ;  /* 0x0000000400bc7308 */ /* 0x0003e20000000800 */
[----:B------:R-:W-:Y:S01]  /*adf0*/  HMMA.16816.F32 R88, R8, R24, R88 ;  /* 0x000000180858723c */ /* 0x000fe20000001858 */
[----:B------:R-:W-:-:S05]  /*ae00*/  MOV R130, R178 ;  /* 0x000000b200827202 */ /* 0x000fca0000000f00 */
[C---:B------:R-:W-:Y:S01]  /*ae10*/  HMMA.16816.F32 R140, R8.reuse, R22, R76 ;  /* 0x00000016088c723c */ /* 0x040fe2000000184c */
[----:B------:R-:W-:Y:S05]  /*ae20*/  LDSM.16.MT88.4 R76, [R205+0xb800] ;  /* 0x00b80000cd4c783b */ /* 0x000fea0000004200 */
[C---:B------:R-:W-:Y:S01]  /*ae30*/  HMMA.16816.F32 R132, R8.reuse, R26, R92 ;  /* 0x0000001a0884723c */ /* 0x040fe2000000185c */
[----:B------:R-:W-:Y:S01]  /*ae40*/  FFMA.FTZ R22, R186, UR38, -R12 ;  /* 0x00000026ba167c23 */ /* 0x000fe2000801080c */
[----:B------:R-:W-:Y:S01]  /*ae50*/  MOV R186, R47 ;  /* 0x0000002f00ba7202 */ /* 0x000fe20000000f00 */
[----:B------:R-:W-:Y:S01]  /*ae60*/  LDSM.16.MT88.4 R92, [R207+0xb800] ;  /* 0x00b80000cf5c783b */ /* 0x000fe20000004200 */
[----:B-1----:R-:W-:Y:S01]  /*ae70*/  FFMA.FTZ R4, R187, UR38, -R2 ;  /* 0x00000026bb047c23 */ /* 0x002fe20008010802 */
[----:B------:R-:W-:Y:S01]  /*ae80*/  MOV R47, R156 ;  /* 0x0000009c002f7202 */ /* 0x000fe20000000f00 */
[----:B------:R-:W-:Y:S01]  /*ae90*/  HMMA.16816.F32 R56, R8, R28, R56 ;  /* 0x0000001c0838723c */ /* 0x000fe20000001838 */
[----:B------:R-:W-:Y:S01]  /*aea0*/  FFMA.FTZ R26, R192, UR38, -R12 ;  /* 0x00000026c01a7c23 */ /* 0x000fe2000801080c */
[----:B------:R1:W-:Y:S01]  /*aeb0*/  MUFU.EX2 R201, R4 ;  /* 0x0000000400c97308 */ /* 0x0003e20000000800 */
[----:B------:R-:W-:Y:S01]  /*aec0*/  IMAD.MOV.U32 R192, RZ, RZ, R46 ;  /* 0x000000ffffc07224 */ /* 0x000fe200078e002e */
[----:B------:R-:W-:-:S02]  /*aed0*/  MOV R46, R158 ;  /* 0x0000009e002e7202 */ /* 0x000fc40000000f00 */
[C---:B------:R-:W-:Y:S01]  /*aee0*/  HMMA.16816.F32 R176, R8.reuse, R30, R60 ;  /* 0x0000001e08b0723c */ /* 0x040fe2000000183c */
[----:B------:R-:W-:Y:S03]  /*aef0*/  LDSM.16.MT88.4 R60, [R209+0xa800] ;  /* 0x00a80000d13c783b */ /* 0x000fe60000004200 */
[----:B------:R-:W-:Y:S02]  /*af00*/  MUFU.EX2 R26, R26 ;  /* 0x0000001a001a7308 */ /* 0x000fe40000000800 */
[C---:B------:R-:W-:Y:S06]  /*af10*/  HMMA.16816.F32 R104, R8.reuse, R32, R104 ;  /* 0x000000200868723c */ /* 0x040fec0000001868 */
[C---:B------:R-:W-:Y:S01]  /*af20*/  HMMA.16816.F32 R32, R8.reuse, R34, R108 ;  /* 0x000000220820723c */ /* 0x040fe2000000186c */
[--C-:B-1----:R-:W-:Y:S01]  /*af30*/  FFMA.FTZ R4, R182, UR38, -R2.reuse ;  /* 0x00000026b6047c23 */ /* 0x102fe20008010802 */
[----:B------:R-:W-:Y:S01]  /*af40*/  FFMA.FTZ R2, R180, UR38, -R2 ;  /* 0x00000026b4027c23 */ /* 0x000fe20008010802 */
[----:B------:R-:W-:Y:S02]  /*af50*/  LDSM.16.MT88.4 R108, [R210+0xb800] ;  /* 0x00b80000d26c783b */ /* 0x000fe40000004200 */
[----:B------:R1:W-:Y:S01]  /*af60*/  MUFU.EX2 R203, R4 ;  /* 0x0000000400cb7308 */ /* 0x0003e20000000800 */
[C---:B------:R-:W-:Y:S06]  /*af70*/  HMMA.16816.F32 R120, R8.reuse, R36, R120 ;  /* 0x000000240878723c */ /* 0x040fec0000001878 */
[----:B------:R-:W-:Y:S01]  /*af80*/  HMMA.16816.F32 R28, R8, R38, R124 ;  /* 0x00000026081c723c */ /* 0x000fe2000000187c */
[----:B------:R2:W-:Y:S01]  /*af90*/  MUFU.EX2 R187, R2 ;  /* 0x0000000200bb7308 */ /* 0x0005e20000000800 */
[----:B-1----:R-:W-:Y:S01]  /*afa0*/  IMAD.WIDE.U32 R4, R195, -0x2daee0ad, RZ ;  /* 0xd2511f53c3047825 */ /* 0x002fe200078e00ff */
[----:B------:R-:W-:-:S02]  /*afb0*/  MOV R195, R130 ;  /* 0x0000008200c37202 */ /* 0x000fc40000000f00 */
[C---:B------:R-:W-:Y:S02]  /*afc0*/  LOP3.LUT R7, R4.reuse, 0xffff, RZ, 0xc0, !PT ;  /* 0x0000ffff04077812 */ /* 0x040fe400078ec0ff */
[----:B------:R-:W-:Y:S01]  /*afd0*/  LOP3.LUT R21, R4, 0xff, RZ, 0xc0, !PT ;  /* 0x000000ff04157812 */ /* 0x000fe200078ec0ff */
[----:B--2---:R-:W-:Y:S01]  /*afe0*/  FFMA.FTZ R2, R191, UR38, -R3 ;  /* 0x00000026bf027c23 */ /* 0x004fe20008010803 */
[--C-:B------:R-:W-:Y:S02]  /*aff0*/  SHF.R.U32.HI R20, RZ, 0x10, R4.reuse ;  /* 0x00000010ff147819 */ /* 0x100fe40000011604 */
[----:B------:R-:W-:Y:S01]  /*b000*/  SHF.R.U32.HI R25, RZ, 0x18, R4 ;  /* 0x00000018ff197819 */ /* 0x000fe20000011604 */
[----:B------:R1:W-:Y:S01]  /*b010*/  MUFU.EX2 R180, R2 ;  /* 0x0000000200b47308 */ /* 0x0003e20000000800 */
[----:B------:R-:W-:Y:S01]  /*b020*/  LOP3.LUT R6, R5, UR23, R138, 0x96, !PT ;  /* 0x0000001705067c12 */ /* 0x000fe2000f8e968a */
[----:B------:R-:W-:Y:S01]  /*b030*/  FFMA.FTZ R5, R193, UR38, -R13 ;  /* 0x00000026c1057c23 */ /* 0x000fe2000801080d */
[----:B------:R-:W-:Y:S01]  /*b040*/  SHF.R.U32.HI R7, RZ, 0x8, R7 ;  /* 0x00000008ff077819 */ /* 0x000fe20000011607 */
[----:B------:R-:W-:Y:S01]  /*b050*/  IMAD.MOV.U32 R193, RZ, RZ, R131 ;  /* 0x000000ffffc17224 */ /* 0x000fe200078e0083 */
[----:B------:R-:W-:-:S02]  /*b060*/  LOP3.LUT R11, R6, 0xff, RZ, 0xc0, !PT ;  /* 0x000000ff060b7812 */ /* 0x000fc400078ec0ff */
[----:B------:R-:W-:Y:S02]  /*b070*/  PRMT R21, R21, 0x5410, R7 ;  /* 0x0000541015157816 */ /* 0x000fe40000000007 */
[----:B------:R-:W-:Y:S02]  /*b080*/  SHF.R.U32.HI R10, RZ, 0x18, R6 ;  /* 0x00000018ff0a7819 */ /* 0x000fe40000011606 */
[----:B------:R-:W-:Y:S01]  /*b090*/  MOV R191, R128 ;  /* 0x0000008000bf7202 */ /* 0x000fe20000000f00 */
[----:B-1----:R-:W-:Y:S01]  /*b0a0*/  FFMA.FTZ R2, R190, UR38, -R3 ;  /* 0x00000026be027c23 */ /* 0x002fe20008010803 */
[----:B------:R-:W-:-:S03]  /*b0b0*/  MOV R190, R129 ;  /* 0x0000008100be7202 */ /* 0x000fc60000000f00 */
[----:B------:R1:W-:Y:S02]  /*b0c0*/  MUFU.EX2 R182, R2 ;  /* 0x0000000200b67308 */ /* 0x0003e40000000800 */
[--C-:B-1----:R-:W-:Y:S01]  /*b0d0*/  FFMA.FTZ R2, R184, UR38, -R3.reuse ;  /* 0x00000026b8027c23 */ /* 0x102fe20008010803 */
[----:B------:R-:W-:-:S05]  /*b0e0*/  FFMA.FTZ R3, R181, UR38, -R3 ;  /* 0x00000026b5037c23 */ /* 0x000fca0008010803 */
[----:B------:R-:W-:Y:S08]  /*b0f0*/  MUFU.EX2 R184, R2 ;  /* 0x0000000200b87308 */ /* 0x000ff00000000800 */
[----:B------:R1:W2:Y:S02]  /*b100*/  MUFU.EX2 R181, R3 ;  /* 0x0000000300b57308 */ /* 0x0002a40000000800 */
[----:B-1----:R-:W-:-:S06]  /*b110*/  IMAD.WIDE.U32 R2, R139, -0x2daee0ad, RZ ;  /* 0xd2511f538b027825 */ /* 0x002fcc00078e00ff */
[----:B------:R1:W-:Y:S01]  /*b120*/  MUFU.EX2 R139, R5 ;  /* 0x00000005008b7308 */ /* 0x0003e20000000800 */
[----:B------:R-:W-:Y:S02]  /*b130*/  LOP3.LUT R4, R3, UR23, R202, 0x96, !PT ;  /* 0x0000001703047c12 */ /* 0x000fe4000f8e96ca */
[----:B------:R-:W-:Y:S02]  /*b140*/  MOV R202, R18 ;  /* 0x0000001200ca7202 */ /* 0x000fe40000000f00 */
[----:B------:R-:W-:Y:S01]  /*b150*/  LOP3.LUT R18, R2, 0xffff, RZ, 0xc0, !PT ;  /* 0x0000ffff02127812 */ /* 0x000fe200078ec0ff */
[----:B------:R-:W-:Y:S01]  /*b160*/  FFMA.FTZ R3, R194, UR38, -R13 ;  /* 0x00000026c2037c23 */ /* 0x000fe2000801080d */
[----:B------:R-:W-:Y:S02]  /*b170*/  MOV R194, R19 ;  /* 0x0000001300c27202 */ /* 0x000fe40000000f00 */
[----:B------:R-:W-:Y:S01]  /*b180*/  LOP3.LUT R24, R2, 0xff, RZ, 0xc0, !PT ;  /* 0x000000ff02187812 */ /* 0x000fe200078ec0ff */
[----:B------:R3:W-:Y:S01]  /*b190*/  MUFU.EX2 R138, R3 ;  /* 0x00000003008a7308 */ /* 0x0007e20000000800 */
[----:B------:R-:W-:-:S02]  /*b1a0*/  SHF.R.U32.HI R19, RZ, 0x10, R2 ;  /* 0x00000010ff137819 */ /* 0x000fc40000011602 */
[----:B------:R-:W-:Y:S01]  /*b1b0*/  SHF.R.U32.HI R23, RZ, 0x18, R2 ;  /* 0x00000018ff177819 */ /* 0x000fe20000011602 */
[----:B------:R-:W-:Y:S01]  /*b1c0*/  FFMA.FTZ R2, R183, UR38, -R13 ;  /* 0x00000026b7027c23 */ /* 0x000fe2000801080d */
[----:B------:R-:W-:Y:S01]  /*b1d0*/  MOV R183, R172 ;  /* 0x000000ac00b77202 */ /* 0x000fe20000000f00 */
[----:B------:R-:W-:Y:S01]  /*b1e0*/  IMAD.MOV.U32 R172, RZ, RZ, R173 ;  /* 0x000000ffffac7224 */ /* 0x000fe200078e00ad */
[----:B------:R-:W-:Y:S02]  /*b1f0*/  MOV R173, R174 ;  /* 0x000000ae00ad7202 */ /* 0x000fe40000000f00 */
[----:B------:R-:W-:Y:S02]  /*b200*/  MOV R174, R175 ;  /* 0x000000af00ae7202 */ /* 0x000fe40000000f00 */
[----:B------:R-:W-:Y:S02]  /*b210*/  MOV R175, R137 ;  /* 0x0000008900af7202 */ /* 0x000fe40000000f00 */
[----:B-1----:R-:W-:-:S02]  /*b220*/  LOP3.LUT R5, R20, 0xff, RZ, 0xc0, !PT ;  /* 0x000000ff14057812 */ /* 0x002fc400078ec0ff */
[----:B------:R-:W-:Y:S01]  /*b230*/  SHF.R.U32.HI R8, RZ, 0x10, R4 ;  /* 0x00000010ff087819 */ /* 0x000fe20000011604 */
[----:B---3--:R-:W-:Y:S01]  /*b240*/  FFMA.FTZ R3, R189, UR38, -R13 ;  /* 0x00000026bd037c23 */ /* 0x008fe2000801080d */
[--C-:B------:R-:W-:Y:S01]  /*b250*/  FFMA.FTZ R13, R200, UR38, -R12.reuse ;  /* 0x00000026c80d7c23 */ /* 0x100fe2000801080c */
[----:B------:R-:W-:Y:S01]  /*b260*/  FFMA.FTZ R12, R185, UR38, -R12 ;  /* 0x00000026b90c7c23 */ /* 0x000fe2000801080c */
[----:B------:R-:W-:Y:S01]  /*b270*/  MOV R185, R136 ;  /* 0x0000008800b97202 */ /* 0x000fe20000000f00 */
[----:B------:R1:W-:Y:S01]  /*b280*/  MUFU.EX2 R137, R3 ;  /* 0x0000000300897308 */ /* 0x0003e20000000800 */
[----:B------:R-:W-:Y:S02]  /*b290*/  PRMT R20, R5, 0x5410, R25 ;  /* 0x0000541005147816 */ /* 0x000fe40000000019 */
[----:B------:R-:W-:Y:S02]  /*b2a0*/  SHF.R.U32.HI R5, RZ, 0x10, R6 ;  /* 0x00000010ff057819 */ /* 0x000fe40000011606 */
[----:B------:R-:W-:-:S02]  /*b2b0*/  LOP3.LUT R9, R4, 0xff, RZ, 0xc0, !PT ;  /* 0x000000ff04097812 */ /* 0x000fc400078ec0ff */
[----:B------:R-:W-:Y:S01]  /*b2c0*/  SHF.R.U32.HI R7, RZ, 0x18, R4 ;  /* 0x00000018ff077819 */ /* 0x000fe20000011604 */
[----:B------:R3:W4:Y:S01]  /*b2d0*/  MUFU.EX2 R136, R2 ;  /* 0x0000000200887308 */ /* 0x0007220000000800 */
[----:B------:R-:W-:Y:S02]  /*b2e0*/  MOV R131, R175 ;  /* 0x000000af00837202 */ /* 0x000fe40000000f00 */
[----:B------:R-:W-:Y:S02]  /*b2f0*/  MOV R130, R173 ;  /* 0x000000ad00827202 */ /* 0x000fe40000000f00 */
[----:B------:R-:W-:Y:S02]  /*b300*/  MOV R189, R44 ;  /* 0x0000002c00bd7202 */ /* 0x000fe40000000f00 */
[----:B------:R-:W-:Y:S01]  /*b310*/  MOV R200, R45 ;  /* 0x0000002d00c87202 */ /* 0x000fe20000000f00 */
[----:B------:R5:W-:Y:S01]  /*b320*/  MUFU.EX2 R27, R13 ;  /* 0x0000000d001b7308 */ /* 0x000be20000000800 */
[----:B-1----:R-:W-:Y:S01]  /*b330*/  SHF.R.U32.HI R3, RZ, 0x8, R18 ;  /* 0x00000008ff037819 */ /* 0x002fe20000011612 */
[----:B------:R-:W-:Y:S01]  /*b340*/  IMAD.MOV.U32 R45, RZ, RZ, R159 ;  /* 0x000000ffff2d7224 */ /* 0x000fe200078e009f */
[----:B------:R-:W-:-:S02]  /*b350*/  MOV R44, R157 ;  /* 0x0000009d002c7202 */ /* 0x000fc40000000f00 */
[----:B------:R-:W-:Y:S01]  /*b360*/  MOV R25, R172 ;  /* 0x000000ac00197202 */ /* 0x000fe20000000f00 */
[----:B------:R-:W1:Y:S01]  /*b370*/  LDSM.16.MT88.4 R156, [R205+0xa800] ;  /* 0x00a80000cd9c783b */ /* 0x000e620000004200 */
[----:B---3--:R-:W-:Y:S02]  /*b380*/  LOP3.LUT R2, R19, 0xff, RZ, 0xc0, !PT ;  /* 0x000000ff13027812 */ /* 0x008fe400078ec0ff */
[----:B------:R-:W-:Y:S01]  /*b390*/  PRMT R19, R24, 0x5410, R3 ;  /* 0x0000541018137816 */ /* 0x000fe20000000003 */
[----:B------:R-:W-:Y:S01]  /*b3a0*/  IMAD.MOV.U32 R24, RZ, RZ, R174 ;  /* 0x000000ffff187224 */ /* 0x000fe200078e00ae */
[----:B------:R-:W-:Y:S01]  /*b3b0*/  PRMT R18, R2, 0x5410, R23 ;  /* 0x0000541002127816 */ /* 0x000fe20000000017 */
[----:B------:R-:W-:Y:S01]  /*b3c0*/  LDSM.16.MT88.4 R172, [R207+0xa800] ;  /* 0x00a80000cfac783b */ /* 0x000fe20000004200 */
[----:B------:R-:W-:Y:S01]  /*b3d0*/  LOP3.LUT R3, R6, 0xffff, RZ, 0xc0, !PT ;  /* 0x0000ffff06037812 */ /* 0x000fe200078ec0ff */
[----:B------:R-:W-:Y:S01]  /*b3e0*/  MUFU.EX2 R23, R22 ;  /* 0x0000001600177308 */ /* 0x000fe20000000800 */
[----:B------:R-:W-:-:S02]  /*b3f0*/  LOP3.LUT R2, R4, 0xffff, RZ, 0xc0, !PT ;  /* 0x0000ffff04027812 */ /* 0x000fc400078ec0ff */
[----:B------:R-:W-:Y:S02]  /*b400*/  SHF.R.U32.HI R6, RZ, 0x8, R3 ;  /* 0x00000008ff067819 */ /* 0x000fe40000011603 */
[----:B------:R-:W-:Y:S02]  /*b410*/  LOP3.LUT R4, R5, 0xff, RZ, 0xc0, !PT ;  /* 0x000000ff05047812 */ /* 0x000fe400078ec0ff */
[----:B------:R-:W-:Y:S01]  /*b420*/  SHF.R.U32.HI R3, RZ, 0x8, R2 ;  /* 0x00000008ff037819 */ /* 0x000fe20000011602 */
[----:B------:R3:W1:Y:S01]  /*b430*/  MUFU.EX2 R22, R12 ;  /* 0x0000000c00167308 */ /* 0x0006620000000800 */
[----:B------:R-:W-:Y:S02]  /*b440*/  LOP3.LUT R2, R8, 0xff, RZ, 0xc0, !PT ;  /* 0x000000ff08027812 */ /* 0x000fe400078ec0ff */
[----:B-----5:R-:W-:Y:S02]  /*b450*/  PRMT R13, R11, 0x5410, R6 ;  /* 0x000054100b0d7816 */ /* 0x020fe40000000006 */
[----:B------:R-:W-:-:S02]  /*b460*/  HSET2.LE.AND R6, R19, R0, PT ;  /* 0x0000000013067233 */ /* 0x000fc40003803000 */
[----:B------:R-:W-:Y:S02]  /*b470*/  PRMT R11, R9, 0x5410, R3 ;  /* 0x00005410090b7816 */ /* 0x000fe40000000003 */
[----:B--2---:R-:W-:Y:S02]  /*b480*/  F2FP.F16.F32.PACK_AB R5, R181, R184 ;  /* 0x000000b8b505723e */ /* 0x004fe400000000ff */
[----:B------:R-:W-:Y:S02]  /*b490*/  F2FP.F16.F32.PACK_AB R3, R187, R203 ;  /* 0x000000cbbb03723e */ /* 0x000fe400000000ff */
[----:B------:R-:W-:Y:S02]  /*b4a0*/  HSET2.LE.AND R8, R18, R0, PT ;  /* 0x0000000012087233 */ /* 0x000fe40003803000 */
[----:B------:R-:W-:Y:S02]  /*b4b0*/  MOV R19, R44 ;  /* 0x0000002c00137202 */ /* 0x000fe40000000f00 */
[----:B---3--:R-:W-:-:S02]  /*b4c0*/  PRMT R12, R4, 0x5410, R10 ;  /* 0x00005410040c7816 */ /* 0x008fc4000000000a */
[----:B------:R-:W-:Y:S02]  /*b4d0*/  PRMT R10, R2, 0x5410, R7 ;  /* 0x00005410020a7816 */ /* 0x000fe40000000007 */
[----:B------:R-:W-:Y:S02]  /*b4e0*/  HSET2.LE.AND R4, R20, R0, PT ;  /* 0x0000000014047233 */ /* 0x000fe40003803000 */
[----:B----4-:R-:W-:Y:S02]  /*b4f0*/  F2FP.F16.F32.PACK_AB R7, R136, R137 ;  /* 0x000000898807723e */ /* 0x010fe400000000ff */
[----:B------:R-:W-:Y:S02]  /*b500*/  MOV R20, R131 ;  /* 0x0000008300147202 */ /* 0x000fe40000000f00 */
[----:B------:R-:W-:Y:S02]  /*b510*/  LOP3.LUT R131, R4, R5, RZ, 0xc0, !PT ;  /* 0x0000000504837212 */ /* 0x000fe400078ec0ff */
[----:B------:R-:W-:-:S02]  /*b520*/  LOP3.LUT R126, R6, R7, RZ, 0xc0, !PT ;  /* 0x00000007067e7212 */ /* 0x000fc400078ec0ff */
[----:B------:R-:W-:Y:S02]  /*b530*/  F2FP.F16.F32.PACK_AB R5, R182, R180 ;  /* 0x000000b4b605723e */ /* 0x000fe400000000ff */
[----:B------:R-:W-:Y:S02]  /*b540*/  F2FP.F16.F32.PACK_AB R7, R138, R139 ;  /* 0x0000008b8a07723e */ /* 0x000fe400000000ff */
[--C-:B------:R-:W-:Y:S02]  /*b550*/  HSET2.LE.AND R4, R12, R0.reuse, PT ;  /* 0x000000000c047233 */ /* 0x100fe40003803000 */
[--C-:B------:R-:W-:Y:S02]  /*b560*/  HSET2.LE.AND R6, R11, R0.reuse, PT ;  /* 0x000000000b067233 */ /* 0x100fe40003803000 */
[----:B------:R-:W-:Y:S02]  /*b570*/  HSET2.LE.AND R2, R21, R0, PT ;  /* 0x0000000015027233 */ /* 0x000fe40003803000 */
[----:B------:R-:W-:-:S02]  /*b580*/  LOP3.LUT R129, R4, R5, RZ, 0xc0, !PT ;  /* 0x0000000504817212 */ /* 0x000fc400078ec0ff */
[----:B------:R-:W-:Y:S02]  /*b590*/  LOP3.LUT R124, R6, R7, RZ, 0xc0, !PT ;  /* 0x00000007067c7212 */ /* 0x000fe400078ec0ff */
[----:B------:R-:W2:Y:S01]  /*b5a0*/  LDSM.16.MT88.4 R4, [R209+0xb800] ;  /* 0x00b80000d104783b */ /* 0x000ea20000004200 */
[----:B------:R-:W-:Y:S02]  /*b5b0*/  MOV R21, R130 ;  /* 0x0000008200157202 */ /* 0x000fe40000000f00 */
[----:B------:R-:W-:Y:S02]  /*b5c0*/  LOP3.LUT R130, R2, R3, RZ, 0xc0, !PT ;  /* 0x0000000302827212 */ /* 0x000fe400078ec0ff */
[----:B------:R-:W-:Y:S01]  /*b5d0*/  HSET2.LE.AND R2, R13, R0, PT ;  /* 0x000000000d027233 */ /* 0x000fe20003803000 */
[----:B------:R-:W-:Y:S01]  /*b5e0*/  IMAD.MOV.U32 R13, RZ, RZ, R46 ;  /* 0x000000ffff0d7224 */ /* 0x000fe200078e002e */
[----:B------:R-:W-:Y:S02]  /*b5f0*/  MOV R18, R45 ;  /* 0x0000002d00127202 */ /* 0x000fe40000000f00 */
[----:B------:R-:W-:-:S02]  /*b600*/  MOV R12, R47 ;  /* 0x0000002f000c7202 */ /* 0x000fc40000000f00 */
[----:B------:R-:W3:Y:S01]  /*b610*/  LDSM.16.MT88.4 R44, [R210+0xa800] ;  /* 0x00a80000d22c783b */ /* 0x000ee20000004200 */
[----:B-1----:R-:W-:Y:S02]  /*b620*/  F2FP.F16.F32.PACK_AB R9, R22, R23 ;  /* 0x000000171609723e */ /* 0x002fe400000000ff */
[----:B------:R-:W-:Y:S02]  /*b630*/  F2FP.F16.F32.PACK_AB R3, R201, R188 ;  /* 0x000000bcc903723e */ /* 0x000fe400000000ff */
[----:B------:R-:W-:Y:S02]  /*b640*/  LOP3.LUT R127, R8, R9, RZ, 0xc0, !PT ;  /* 0x00000009087f7212 */ /* 0x000fe400078ec0ff */
[----:B------:R-:W-:Y:S02]  /*b650*/  HSET2.LE.AND R8, R10, R0, PT ;  /* 0x000000000a087233 */ /* 0x000fe40003803000 */
[----:B------:R-:W-:Y:S02]  /*b660*/  F2FP.F16.F32.PACK_AB R9, R26, R27 ;  /* 0x0000001b1a09723e */ /* 0x000fe400000000ff */
[----:B------:R-:W-:Y:S01]  /*b670*/  LOP3.LUT R128, R2, R3, RZ, 0xc0, !PT ;  /* 0x0000000302807212 */ /* 0x000fe200078ec0ff */
[----:B------:R-:W-:Y:S01]  /*b680*/  FFMA.FTZ R2, R21, R15, R20 ;  /* 0x0000000f15027223 */ /* 0x000fe20000010014 */
[----:B------:R-:W-:Y:S01]  /*b690*/  LOP3.LUT R125, R8, R9, RZ, 0xc0, !PT ;  /* 0x00000009087d7212 */ /* 0x000fe200078ec0ff */
[----:B------:R-:W-:Y:S01]  /*b6a0*/  FFMA.FTZ R9, R13, R17, R12 ;  /* 0x000000110d097223 */ /* 0x000fe2000001000c */
[----:B------:R-:W-:Y:S01]  /*b6b0*/  FFMA.FTZ R8, R19, R16, R18 ;  /* 0x0000001013087223 */ /* 0x000fe20000010012 */
[----:B------:R-:W-:-:S02]  /*b6c0*/  FFMA.FTZ R3, R25, R14, R24 ;  /* 0x0000000e19037223 */ /* 0x000fc40000010018 */
[----:B------:R-:W-:Y:S01]  /*b6d0*/  FADD.FTZ R11, R185, R9 ;  /* 0x00000009b90b7221 */ /* 0x000fe20000010000 */
[----:B------:R-:W-:Y:S01]  /*b6e0*/  FADD.FTZ R10, R186, R8 ;  /* 0x00000008ba0a7221 */ /* 0x000fe20000010000 */
[----:B------:R-:W-:Y:S01]  /*b6f0*/  FADD.FTZ R9, R192, R2 ;  /* 0x00000002c0097221 */ /* 0x000fe20000010000 */
[----:B------:R-:W-:Y:S01]  /*b700*/  FADD.FTZ R8, R200, R3 ;  /* 0x00000003c8087221 */ /* 0x000fe20000010000 */
[----:B------:R-:W-:Y:S01]  /*b710*/  FADD.FTZ R2, R183, R11 ;  /* 0x0000000bb7027221 */ /* 0x000fe20000010000 */
[----:B------:R-:W-:Y:S01]  /*b720*/  FADD.FTZ R3, R189, R10 ;  /* 0x0000000abd037221 */ /* 0x000fe20000010000 */
[----:B------:R-:W-:Y:S01]  /*b730*/  HMMA.16816.F32 R148, R128, R156, R148 ;  /* 0x0000009c8094723c */ /* 0x000fe20000001894 */
[----:B------:R-:W-:Y:S02]  /*b740*/  FADD.FTZ R8, R202, R8 ;  /* 0x00000008ca087221 */ /* 0x000fe40000010000 */
[----:B------:R-:W-:-:S03]  /*b750*/  FADD.FTZ R3, R195, R3 ;  /* 0x00000003c3037221 */ /* 0x000fc60000010000 */
[----:B--2---:R-:W-:Y:S01]  /*b760*/  HMMA.16816.F32 R116, R128, R4, R116 ;  /* 0x000000048074723c */ /* 0x004fe20000001874 */
[----:B------:R-:W-:-:S04]  /*b770*/  FADD.FTZ R3, R180, R3 ;  /* 0x00000003b4037221 */ /* 0x000fc80000010000 */
[----:B------:R-:W-:Y:S01]  /*b780*/  FADD.FTZ R3, R182, R3 ;  /* 0x00000003b6037221 */ /* 0x000fe20000010000 */
[----:B------:R-:W-:Y:S06]  /*b790*/  HMMA.16816.F32 R120, R124, R4, R120 ;  /* 0x000000047c78723c */ /* 0x000fec0000001878 */
[----:B------:R-:W-:Y:S01]  /*b7a0*/  HMMA.16816.F32 R152, R128, R158, R152 ;  /* 0x0000009e8098723c */ /* 0x000fe20000001898 */
        /* <DEDUP_REMOVED lines=11> */
[----:B------:R-:W-:-:S05]  /*b860*/  FADD.FTZ R5, R26, R5 ;  /* 0x000000051a057221 */ /* 0x000fca0000010000 */
        /* <DEDUP_REMOVED lines=38> */
[----:B------:R-:W-:-:S03]  /*bad0*/  MOV R137, R220 ;  /* 0x000000dc00897202 */ /* 0x000fc60000000f00 */
        /* <DEDUP_REMOVED lines=16> */
[----:B------:R-:W-:Y:S01]  /*bbe0*/  IMAD.U32 R2, RZ, RZ, UR40 ;  /* 0x00000028ff027e24 */ /* 0x000fe2000f8e00ff */
[----:B------:R-:W1:Y:S01]  /*bbf0*/  S2R R251, SR_TID.X ;  /* 0x0000000000fb7919 */ /* 0x000e620000002100 */
[----:B------:R-:W-:Y:S01]  /*bc00*/  IMAD.U32 R5, RZ, RZ, UR40 ;  /* 0x00000028ff057e24 */ /* 0x000fe2000f8e00ff */
[----:B------:R-:W-:-:S03]  /*bc10*/  UIADD3 UR4, UR41, UR4, URZ ;  /* 0x0000000429047290 */ /* 0x000fc6000fffe03f */
[----:B------:R-:W5:Y:S03]  /*bc20*/  @!P3 LDC.64 R10, c[0x0][0x220] ;  /* 0x00008800ff0abb82 */ /* 0x000f660000000a00 */
[----:B------:R-:W-:-:S05]  /*bc30*/  IMAD.U32 R4, RZ, RZ, UR4 ;  /* 0x00000004ff047e24 */ /* 0x000fca000f8e00ff */
[----:B------:R-:W5:Y:S01]  /*bc40*/  @!P2 LDC.64 R6, c[0x0][0x220] ;  /* 0x00008800ff06ab82 */ /* 0x000f620000000a00 */
[----:B------:R-:W-:Y:S01]  /*bc50*/  @P3 STS.128 [R219+0xa000], RZ ;  /* 0x00a000ffdb003388 */ /* 0x000fe20000000c00 */
[----:B-1----:R-:W-:-:S05]  /*bc60*/  IMAD.SHL.U32 R251, R251, 0x2, RZ ;  /* 0x00000002fbfb7824 */ /* 0x002fca00078e00ff */
[----:B------:R-:W-:Y:S02]  /*bc70*/  LOP3.LUT R251, R251, 0x6, RZ, 0xc0, !PT ;  /* 0x00000006fbfb7812 */ /* 0x000fe400078ec0ff */
[----:B--2---:R-:W-:-:S04]  /*bc80*/  LEA R2, P1, R2, R194, 0x5 ;  /* 0x000000c202027211 */ /* 0x004fc800078228ff */
[C---:B------:R-:W-:Y:S02]  /*bc90*/  IADD3 R3, P0, R2.reuse, UR22, RZ ;  /* 0x0000001602037c10 */ /* 0x040fe4000ff1e0ff */
[----:B---3--:R-:W-:Y:S02]  /*bca0*/  LEA.HI.X R4, R5, R191, R4, 0x5, P1 ;  /* 0x000000bf05047211 */ /* 0x008fe400008f2c04 */
[C---:B----4-:R-:W-:Y:S02]  /*bcb0*/  @!P3 LEA R12, P5, R2.reuse, R12, 0x1 ;  /* 0x0000000c020cb211 */ /* 0x050fe400078a08ff */
[----:B-----5:R-:W-:Y:S02]  /*bcc0*/  @!P2 LEA R8, P1, R2, R8, 0x1 ;  /* 0x000000080208a211 */ /* 0x020fe400078208ff */
[----:B------:R-:W-:Y:S02]  /*bcd0*/  @!P3 LEA R10, P4, R3, R10, 0x1 ;  /* 0x0000000a030ab211 */ /* 0x000fe400078808ff */
[----:B------:R-:W-:-:S02]  /*bce0*/  IADD3.X R5, R4, UR20, RZ, P0, !PT ;  /* 0x0000001404057c10 */ /* 0x000fc400087fe4ff */
[C-C-:B------:R-:W-:Y:S02]  /*bcf0*/  @!P3 LEA.HI.X R13, R2.reuse, R13, R4.reuse, 0x1, P5 ;  /* 0x0000000d020db211 */ /* 0x140fe400028f0c04 */
[C---:B------:R-:W-:Y:S02]  /*bd00*/  @!P2 LEA R6, P0, R3.reuse, R6, 0x1 ;  /* 0x000000060306a211 */ /* 0x040fe400078008ff */
[----:B------:R-:W-:Y:S01]  /*bd10*/  @!P2 LEA.HI.X R9, R2, R9, R4, 0x1, P1 ;  /* 0x000000090209a211 */ /* 0x000fe200008f0c04 */
[----:B------:R-:W-:Y:S01]  /*bd20*/  @!PT LDS RZ, [RZ] ;  /* 0x00000000fffff984 */ /* 0x000fe20000000800 */
[----:B------:R-:W-:Y:S01]  /*bd30*/  @!PT LDS RZ, [RZ] ;  /* 0x00000000fffff984 */ /* 0x000fe20000000800 */
[----:B------:R-:W-:Y:S01]  /*bd40*/  @!PT LDS RZ, [RZ] ;  /* 0x00000000fffff984 */ /* 0x000fe20000000800 */
[----:B------:R1:W-:Y:S01]  /*bd50*/  @!P3 LDGSTS.E.BYPASS.LTC128B.128 [R219+0xa000], desc[UR24][R12.64] ;  /* 0x0a0000000cdbbfae */ /* 0x0003e2000b901d58 */
        /* <DEDUP_REMOVED lines=9> */
[C---:B------:R-:W-:Y:S01]  /*bdf0*/  VIADD R3, R2.reuse, 0x1 ;  /* 0x0000000102037836 */ /* 0x040fe20000000000 */
[CC--:B------:R-:W-:Y:S01]  /*be00*/  ISETP.GE.AND P0, PT, R2.reuse, R231.reuse, PT ;  /* 0x000000e70200720c */ /* 0x0c0fe20003f06270 */
[----:B------:R-:W-:Y:S01]  /*be10*/  @P3 STS.128 [R219+0xa800], RZ ;  /* 0x00a800ffdb003388 */ /* 0x000fe20000000c00 */
[C---:B------:R-:W-:Y:S02]  /*be20*/  ISETP.GE.AND P6, PT, R2.reuse, R230, PT ;  /* 0x000000e60200720c */ /* 0x040fe40003fc6270 */
[----:B------:R-:W-:Y:S01]  /*be30*/  ISETP.LT.OR P0, PT, R2, R226, P0 ;  /* 0x000000e20200720c */ /* 0x000fe20000701670 */
[----:B------:R-:W-:Y:S01]  /*be40*/  @!PT LDS RZ, [RZ] ;  /* 0x00000000fffff984 */ /* 0x000fe20000000800 */
[----:B------:R-:W-:Y:S01]  /*be50*/  @!PT LDS RZ, [RZ] ;  /* 0x00000000fffff984 */ /* 0x000fe20000000800 */
[----:B------:R-:W-:Y:S01]  /*be60*/  @!PT LDS RZ, [RZ] ;  /* 0x00000000fffff984 */ /* 0x000fe20000000800 */
[----:B------:R2:W-:Y:S01]  /*be70*/  @!P3 LDGSTS.E.BYPASS.LTC128B.128 [R219+0xa800], desc[UR24][R10.64] ;  /* 0x0a8000000adbbfae */ /* 0x0005e2000b901d58 */
[C---:B------:R-:W-:Y:S02]  /*be80*/  ISETP.GE.AND P5, PT, R3.reuse, R231, PT ;  /* 0x000000e70300720c */ /* 0x040fe40003fa6270 */
[C---:B------:R-:W-:Y:S01]  /*be90*/  ISETP.GE.AND P4, PT, R3.reuse, R230, PT ;  /* 0x000000e60300720c */ /* 0x040fe20003f86270 */
[----:B------:R-:W-:Y:S01]  /*bea0*/  @P2 STS.128 [R219+0xb800], RZ ;  /* 0x00b800ffdb002388 */ /* 0x000fe20000000c00 */
[----:B------:R-:W-:-:S02]  /*beb0*/  ISETP.GE.AND P1, PT, R3, R229, PT ;  /* 0x000000e50300720c */ /* 0x000fc40003f26270 */
[-C--:B------:R-:W-:Y:S01]  /*bec0*/  ISETP.LT.OR P6, PT, R2, R225.reuse, P6 ;  /* 0x000000e10200720c */ /* 0x080fe200037c1670 */
[----:B------:R-:W-:Y:S01]  /*bed0*/  @!PT LDS RZ, [RZ] ;  /* 0x00000000fffff984 */ /* 0x000fe20000000800 */
[----:B------:R-:W-:Y:S01]  /*bee0*/  @!PT LDS RZ, [RZ] ;  /* 0x00000000fffff984 */ /* 0x000fe20000000800 */
[----:B------:R-:W-:Y:S01]  /*bef0*/  @!PT LDS RZ, [RZ] ;  /* 0x00000000fffff984 */ /* 0x000fe20000000800 */
[----:B------:R3:W-:Y:S01]  /*bf00*/  @!P2 LDGSTS.E.BYPASS.LTC128B.128 [R219+0xb800], desc[UR24][R6.64+0x80] ;  /* 0x0b80008006dbafae */ /* 0x0007e2000b901d58 */
[C---:B------:R-:W-:Y:S02]  /*bf10*/  ISETP.LT.OR P5, PT, R3.reuse, R226, P5 ;  /* 0x000000e20300720c */ /* 0x040fe40002fa1670 */
[C---:B------:R-:W-:Y:S01]  /*bf20*/  ISETP.LT.OR P4, PT, R3.reuse, R225, P4 ;  /* 0x000000e10300720c */ /* 0x040fe20002781670 */
[----:B------:R-:W-:Y:S01]  /*bf30*/  LDSM.16.M88.4 R24, [R204+0x8000] ;  /* 0x00800000cc18783b */ /* 0x000fe20000000200 */
[----:B------:R-:W-:-:S03]  /*bf40*/  ISETP.LT.OR P1, PT, R3, R224, P1 ;  /* 0x000000e00300720c */ /* 0x000fc60000f21670 */
[----:B------:R-:W-:Y:S04]  /*bf50*/  LDSM.16.M88.4 R20, [R204+0x8800] ;  /* 0x00880000cc14783b */ /* 0x000fe80000000200 */
[----:B-1----:R-:W1:Y:S04]  /*bf60*/  LDSM.16.M88.4 R12, [R206] ;  /* 0x00000000ce0c783b */ /* 0x002e680000000200 */
[----:B------:R-:W-:Y:S04]  /*bf70*/  LDSM.16.M88.4 R28, [R218] ;  /* 0x00000000da1c783b */ /* 0x000fe80000000200 */
[----:B--2---:R-:W2:Y:S04]  /*bf80*/  LDSM.16.M88.4 R8, [R206+0x2000] ;  /* 0x00200000ce08783b */ /* 0x004ea80000000200 */
[----:B------:R-:W-:Y:S04]  /*bf90*/  LDSM.16.M88.4 R32, [R215] ;  /* 0x00000000d720783b */ /* 0x000fe80000000200 */
[----:B---3--:R-:W3:Y:S04]  /*bfa0*/  LDSM.16.M88.4 R4, [R208+0x2000] ;  /* 0x00200000d004783b */ /* 0x008ee80000000200 */
[----:B------:R-:W4:Y:S04]  /*bfb0*/  LDSM.16.M88.4 R16, [R208] ;  /* 0x00000000d010783b */ /* 0x000f280000000200 */
[----:B------:R-:W0:Y:S01]  /*bfc0*/  LDGDEPBAR ;  /* 0x00000000000079af */ /* 0x000e220000000000 */
[C---:B-1----:R-:W-:Y:S06]  /*bfd0*/  HMMA.16816.F32 R176, R12.reuse, R20, RZ ;  /* 0x000000140cb0723c */ /* 0x042fec00000018ff */
[-C--:B------:R-:W-:Y:S06]  /*bfe0*/  HMMA.16816.F32 R180, R12, R24.reuse, RZ ;  /* 0x000000180cb4723c */ /* 0x080fec00000018ff */
[C---:B--2---:R-:W-:Y:S06]  /*bff0*/  HMMA.16816.F32 R140, R8.reuse, R24, RZ ;  /* 0x00000018088c723c */ /* 0x044fec00000018ff */
[C---:B------:R-:W-:Y:S06]  /*c000*/  HMMA.16816.F32 R132, R8.reuse, R20, RZ ;  /* 0x000000140884723c */ /* 0x040fec00000018ff */
[C---:B------:R-:W-:Y:S06]  /*c010*/  HMMA.16816.F32 R136, R8.reuse, R26, RZ ;  /* 0x0000001a0888723c */ /* 0x040fec00000018ff */
[-C--:B------:R-:W-:Y:S06]  /*c020*/  HMMA.16816.F32 R8, R8, R22.reuse, RZ ;  /* 0x000000160808723c */ /* 0x080fec00000018ff */
[C---:B------:R-:W-:Y:S01]  /*c030*/  HMMA.16816.F32 R188, R12.reuse, R22, RZ ;  /* 0x000000160cbc723c */ /* 0x040fe200000018ff */
[----:B------:R-:W-:Y:S05]  /*c040*/  LDSM.16.M88.4 R20, [R212+0x8000] ;  /* 0x00800000d414783b */ /* 0x000fea0000000200 */
[----:B------:R-:W-:Y:S01]  /*c050*/  HMMA.16816.F32 R192, R12, R26, RZ ;  /* 0x0000001a0cc0723c */ /* 0x000fe200000018ff */
[----:B------:R-:W-:Y:S04]  /*c060*/  LDSM.16.M88.4 R24, [R212+0x8800] ;  /* 0x00880000d418783b */ /* 0x000fe80000000200 */
[----:B------:R-:W-:Y:S01]  /*c070*/  LDSM.16.M88.4 R12, [R214] ;  /* 0x00000000d60c783b */ /* 0x000fe20000000200 */
[C---:B---3--:R-:W-:Y:S06]  /*c080*/  HMMA.16816.F32 R136, R4.reuse, R34, R136 ;  /* 0x000000220488723c */ /* 0x048fec0000001888 */
[C---:B------:R-:W-:Y:S01]  /*c090*/  HMMA.16816.F32 R200, R4.reuse, R30, R8 ;  /* 0x0000001e04c8723c */ /* 0x040fe20000001808 */
[----:B------:R-:W1:Y:S05]  /*c0a0*/  LDSM.16.M88.4 R8, [R214+0x2000] ;  /* 0x00200000d608783b */ /* 0x000e6a0000000200 */
[C---:B------:R-:W-:Y:S06]  /*c0b0*/  HMMA.16816.F32 R140, R4.reuse, R32, R140 ;  /* 0x00000020048c723c */ /* 0x040fec000000188c */
[-C--:B------:R-:W-:Y:S01]  /*c0c0*/  HMMA.16816.F32 R132, R4, R28.reuse, R132 ;  /* 0x0000001c0484723c */ /* 0x080fe20000001884 */
[----:B------:R-:W-:Y:S05]  /*c0d0*/  LDSM.16.M88.4 R4, [R213+0x2000] ;  /* 0x00200000d504783b */ /* 0x000fea0000000200 */
[C---:B----4-:R-:W-:Y:S06]  /*c0e0*/  HMMA.16816.F32 R184, R16.reuse, R28, R176 ;  /* 0x0000001c10b8723c */ /* 0x050fec00000018b0 */
[C---:B------:R-:W-:Y:S06]  /*c0f0*/  HMMA.16816.F32 R196, R16.reuse, R32, R180 ;  /* 0x0000002010c4723c */ /* 0x040fec00000018b4 */
[C---:B------:R-:W-:Y:S01]  /*c100*/  HMMA.16816.F32 R176, R16.reuse, R30, R188 ;  /* 0x0000001e10b0723c */ /* 0x040fe200000018bc */
[----:B------:R-:W2:Y:S05]  /*c110*/  LDSM.16.M88.4 R28, [R211] ;  /* 0x00000000d31c783b */ /* 0x000eaa0000000200 */
[----:B------:R-:W-:Y:S01]  /*c120*/  HMMA.16816.F32 R180, R16, R34, R192 ;  /* 0x0000002210b4723c */ /* 0x000fe200000018c0 */
[----:B------:R-:W3:Y:S05]  /*c130*/  LDSM.16.M88.4 R16, [R211+0x800] ;  /* 0x00080000d310783b */ /* 0x000eea0000000200 */
[C---:B-1----:R-:W-:Y:S06]  /*c140*/  HMMA.16816.F32 R136, R8.reuse, R22, R136 ;  /* 0x000000160888723c */ /* 0x042fec0000001888 */
[C---:B------:R-:W-:Y:S06]  /*c150*/  HMMA.16816.F32 R140, R8.reuse, R20, R140 ;  /* 0x00000014088c723c */ /* 0x040fec000000188c */
[C---:B------:R-:W-:Y:S06]  /*c160*/  HMMA.16816.F32 R132, R8.reuse, R24, R132 ;  /* 0x000000180884723c */ /* 0x040fec0000001884 */
[----:B------:R-:W-:Y:S01]  /*c170*/  HMMA.16816.F32 R32, R8, R26, R200 ;  /* 0x0000001a0820723c */ /* 0x000fe200000018c8 */
[----:B------:R-:W1:Y:S05]  /*c180*/  LDSM.16.M88.4 R8, [R213] ;  /* 0x00000000d508783b */ /* 0x000e6a0000000200 */
[C---:B------:R-:W-:Y:S06]  /*c190*/  HMMA.16816.F32 R200, R12.reuse, R20, R196 ;  /* 0x000000140cc8723c */ /* 0x040fec00000018c4 */
[C---:B------:R-:W-:Y:S06]  /*c1a0*/  HMMA.16816.F32 R196, R12.reuse, R22, R180 ;  /* 0x000000160cc4723c */ /* 0x040fec00000018b4 */
[----:B------:R-:W-:Y:S06]  /*c1b0*/  HMMA.16816.F32 R192, R12, R24, R184 ;  /* 0x000000180cc0723c */ /* 0x000fec00000018b8 */
[C---:B--2---:R-:W-:Y:S06]  /*c1c0*/  HMMA.16816.F32 R180, R4.reuse, R30, R136 ;  /* 0x0000001e04b4723c */ /* 0x044fec0000001888 */
[C---:B------:R-:W-:Y:S06]  /*c1d0*/  HMMA.16816.F32 R184, R4.reuse, R28, R140 ;  /* 0x0000001c04b8723c */ /* 0x040fec000000188c */
[C---:B---3--:R-:W-:Y:S06]  /*c1e0*/  HMMA.16816.F32 R136, R4.reuse, R16, R132 ;  /* 0x000000100488723c */ /* 0x048fec0000001884 */
[----:B------:R-:W-:Y:S01]  /*c1f0*/  HMMA.16816.F32 R20, R4, R18, R32 ;  /* 0x000000120414723c */ /* 0x000fe20000001820 */
[----:B------:R-:W-:Y:S04]  /*c200*/  LDSM.16.M88.4 R4, [R206+0x6000] ;  /* 0x00600000ce04783b */ /* 0x000fe80000000200 */
[----:B------:R-:W2:Y:S01]  /*c210*/  LDSM.16.M88.4 R32, [R204+0x9800] ;  /* 0x00980000cc20783b */ /* 0x000ea20000000200 */
[----:B------:R-:W-:Y:S03]  /*c220*/  HMMA.16816.F32 R188, R12, R26, R176 ;  /* 0x0000001a0cbc723c */ /* 0x000fe600000018b0 */
[----:B------:R-:W3:Y:S03]  /*c230*/  LDSM.16.M88.4 R24, [R204+0x9000] ;  /* 0x00900000cc18783b */ /* 0x000ee60000000200 */
[C---:B-1----:R-:W-:Y:S01]  /*c240*/  HMMA.16816.F32 R176, R8.reuse, R30, R196 ;  /* 0x0000001e08b0723c */ /* 0x042fe200000018c4 */
[----:B------:R-:W1:Y:S05]  /*c250*/  LDSM.16.M88.4 R12, [R206+0x4000] ;  /* 0x00400000ce0c783b */ /* 0x000e6a0000000200 */
[C---:B------:R-:W-:Y:S01]  /*c260*/  HMMA.16816.F32 R140, R8.reuse, R28, R200 ;  /* 0x0000001c088c723c */ /* 0x040fe200000018c8 */
[----:B------:R-:W-:Y:S05]  /*c270*/  LDSM.16.M88.4 R28, [R216] ;  /* 0x00000000d81c783b */ /* 0x000fea0000000200 */
[C---:B------:R-:W-:Y:S06]  /*c280*/  HMMA.16816.F32 R192, R8.reuse, R16, R192 ;  /* 0x0000001008c0723c */ /* 0x040fec00000018c0 */
[----:B------:R-:W-:Y:S01]  /*c290*/  HMMA.16816.F32 R132, R8, R18, R188 ;  /* 0x000000120884723c */ /* 0x000fe200000018bc */
[----:B------:R-:W-:Y:S04]  /*c2a0*/  LDSM.16.M88.4 R8, [R208+0x6000] ;  /* 0x00600000d008783b */ /* 0x000fe80000000200 */
[----:B------:R-:W-:Y:S01]  /*c2b0*/  LDSM.16.M88.4 R16, [R208+0x4000] ;  /* 0x00400000d010783b */ /* 0x000fe20000000200 */
[C---:B--2---:R-:W-:Y:S03]  /*c2c0*/  HMMA.16816.F32 R196, R4.reuse, R34, R20 ;  /* 0x0000002204c4723c */ /* 0x044fe60000001814 */
[----:B------:R-:W2:Y:S03]  /*c2d0*/  LDSM.16.M88.4 R20, [R217] ;  /* 0x00000000d914783b */ /* 0x000ea60000000200 */
[C---:B---3--:R-:W-:Y:S06]  /*c2e0*/  HMMA.16816.F32 R240, R4.reuse, R24, R184 ;  /* 0x0000001804f0723c */ /* 0x048fec00000018b8 */
[C---:B------:R-:W-:Y:S06]  /*c2f0*/  HMMA.16816.F32 R236, R4.reuse, R26, R180 ;  /* 0x0000001a04ec723c */ /* 0x040fec00000018b4 */
[----:B------:R-:W-:Y:S01]  /*c300*/  HMMA.16816.F32 R200, R4, R32, R136 ;  /* 0x0000002004c8723c */ /* 0x000fe20000001888 */
[----:B------:R-:W-:Y:S05]  /*c310*/  LDSM.16.M88.4 R4, [R214+0x6000] ;  /* 0x00600000d604783b */ /* 0x000fea0000000200 */
[C---:B-1----:R-:W-:Y:S06]  /*c320*/  HMMA.16816.F32 R184, R12.reuse, R26, R176 ;  /* 0x0000001a0cb8723c */ /* 0x042fec00000018b0 */
[C---:B------:R-:W-:Y:S06]  /*c330*/  HMMA.16816.F32 R180, R12.reuse, R32, R192 ;  /* 0x000000200cb4723c */ /* 0x040fec00000018c0 */
[C---:B------:R-:W-:Y:S01]  /*c340*/  HMMA.16816.F32 R176, R12.reuse, R34, R132 ;  /* 0x000000220cb0723c */ /* 0x040fe20000001884 */
[----:B------:R-:W1:Y:S05]  /*c350*/  LDSM.16.M88.4 R32, [R212+0x9000] ;  /* 0x00900000d420783b */ /* 0x000e6a0000000200 */
[----:B------:R-:W-:Y:S01]  /*c360*/  HMMA.16816.F32 R188, R12, R24, R140 ;  /* 0x000000180cbc723c */ /* 0x000fe2000000188c */
[----:B------:R-:W3:Y:S04]  /*c370*/  LDSM.16.M88.4 R24, [R212+0x9800] ;  /* 0x00980000d418783b */ /* 0x000ee80000000200 */
[----:B------:R-:W4:Y:S01]  /*c380*/  LDSM.16.M88.4 R12, [R214+0x4000] ;  /* 0x00400000d60c783b */ /* 0x000f220000000200 */
[C---:B--2---:R-:W-:Y:S06]  /*c390*/  HMMA.16816.F32 R140, R8.reuse, R20, R240 ;  /* 0x00000014088c723c */ /* 0x044fec00000018f0 */
[C---:B------:R-:W-:Y:S06]  /*c3a0*/  HMMA.16816.F32 R136, R8.reuse, R22, R236 ;  /* 0x000000160888723c */ /* 0x040fec00000018ec */
[C---:B------:R-:W-:Y:S06]  /*c3b0*/  HMMA.16816.F32 R132, R8.reuse, R28, R200 ;  /* 0x0000001c0884723c */ /* 0x040fec00000018c8 */
[----:B------:R-:W-:Y:S06]  /*c3c0*/  HMMA.16816.F32 R8, R8, R30, R196 ;  /* 0x0000001e0808723c */ /* 0x000fec00000018c4 */
[C---:B------:R-:W-:Y:S06]  /*c3d0*/  HMMA.16816.F32 R196, R16.reuse, R20, R188 ;  /* 0x0000001410c4723c */ /* 0x040fec00000018bc */
[C---:B------:R-:W-:Y:S01]  /*c3e0*/  HMMA.16816.F32 R192, R16.reuse, R22, R184 ;  /* 0x0000001610c0723c */ /* 0x040fe200000018b8 */
[----:B------:R-:W-:Y:S05]  /*c3f0*/  LDSM.16.M88.4 R20, [R211+0x1800] ;  /* 0x00180000d314783b */ /* 0x000fea0000000200 */
[----:B------:R-:W-:Y:S06]  /*c400*/  HMMA.16816.F32 R184, R16, R30, R176 ;  /* 0x0000001e10b8723c */ /* 0x000fec00000018b0 */
[----:B-1----:R-:W-:Y:S06]  /*c410*/  HMMA.16816.F32 R176, R4, R34, R136 ;  /* 0x0000002204b0723c */ /* 0x002fec0000001888 */
[----:B------:R-:W-:Y:S01]  /*c420*/  HMMA.16816.F32 R188, R16, R28, R180 ;  /* 0x0000001c10bc723c */ /* 0x000fe200000018b4 */
[----:B------:R-:W-:Y:S05]  /*c430*/  LDSM.16.M88.4 R16, [R211+0x1000] ;  /* 0x00100000d310783b */ /* 0x000fea0000000200 */
[C---:B---3--:R-:W-:Y:S01]  /*c440*/  HMMA.16816.F32 R136, R4.reuse, R26, R8 ;  /* 0x0000001a0488723c */ /* 0x048fe20000001808 */
[----:B------:R-:W1:Y:S05]  /*c450*/  LDSM.16.M88.4 R8, [R213+0x4000] ;  /* 0x00400000d508783b */ /* 0x000e6a0000000200 */
[C---:B------:R-:W-:Y:S06]  /*c460*/  HMMA.16816.F32 R180, R4.reuse, R32, R140 ;  /* 0x0000002004b4723c */ /* 0x040fec000000188c */
[----:B------:R-:W-:Y:S01]  /*c470*/  HMMA.16816.F32 R140, R4, R24, R132 ;  /* 0x00000018048c723c */ /* 0x000fe20000001884 */
[----:B------:R-:W2:Y:S01]  /*c480*/  LDSM.16.M88.4 R4, [R213+0x6000] ;  /* 0x00600000d504783b */ /* 0x000ea20000000200 */
[----:B------:R-:W-:-:S04]  /*c490*/  DEPBAR.LE SB0, 0x0 ;  /* 0x000080000000791a */ /* 0x000fc80000000000 */
[C---:B----4-:R-:W-:Y:S06]  /*c4a0*/  HMMA.16816.F32 R132, R12.reuse, R32, R196 ;  /* 0x000000200c84723c */ /* 0x050fec00000018c4 */
[C---:B------:R-:W-:Y:S06]  /*c4b0*/  HMMA.16816.F32 R32, R12.reuse, R34, R192 ;  /* 0x000000220c20723c */ /* 0x040fec00000018c0 */
[C---:B------:R-:W-:Y:S06]  /*c4c0*/  HMMA.16816.F32 R28, R12.reuse, R24, R188 ;  /* 0x000000180c1c723c */ /* 0x040fec00000018bc */
[----:B------:R-:W-:Y:S06]  /*c4d0*/  HMMA.16816.F32 R12, R12, R26, R184 ;  /* 0x0000001a0c0c723c */ /* 0x000fec00000018b8 */
[C---:B-1----:R-:W-:Y:S06]  /*c4e0*/  HMMA.16816.F32 R132, R8.reuse, R16, R132 ;  /* 0x000000100884723c */ /* 0x042fec0000001884 */
[----:B------:R-:W-:Y:S06]  /*c4f0*/  HMMA.16816.F32 R32, R8, R18, R32 ;  /* 0x000000120820723c */ /* 0x000fec0000001820 */
[C---:B--2---:R-:W-:Y:S06]  /*c500*/  HMMA.16816.F32 R180, R4.reuse, R16, R180 ;  /* 0x0000001004b4723c */ /* 0x044fec00000018b4 */
[C---:B------:R-:W-:Y:S06]  /*c510*/  HMMA.16816.F32 R176, R4.reuse, R18, R176 ;  /* 0x0000001204b0723c */ /* 0x040fec00000018b0 */
[C---:B------:R-:W-:Y:S06]  /*c520*/  HMMA.16816.F32 R188, R4.reuse, R20, R140 ;  /* 0x0000001404bc723c */ /* 0x040fec000000188c */
[----:B------:R-:W-:Y:S06]  /*c530*/  HMMA.16816.F32 R192, R4, R22, R136 ;  /* 0x0000001604c0723c */ /* 0x000fec0000001888 */
[----:B------:R-:W-:Y:S01]  /*c540*/  HMMA.16816.F32 R136, R8, R20, R28 ;  /* 0x000000140888723c */ /* 0x000fe2000000181c */
[----:B------:R-:W-:-:S02]  /*c550*/  IMAD.IADD R5, R221, 0x1, -R2 ;  /* 0x00000001dd057824 */ /* 0x000fc400078e0a02 */
[--C-:B------:R-:W-:Y:S02]  /*c560*/  IMAD.IADD R4, R222, 0x1, -R2.reuse ;  /* 0x00000001de047824 */ /* 0x100fe400078e0a02 */
[--C-:B------:R-:W-:Y:S01]  /*c570*/  IMAD.IADD R7, R227, 0x1, -R2.reuse ;  /* 0x00000001e3077824 */ /* 0x100fe200078e0a02 */
[----:B------:R-:W-:Y:S01]  /*c580*/  HMMA.16816.F32 R184, R8, R22, R12 ;  /* 0x0000001608b8723c */ /* 0x000fe2000000180c */
[----:B------:R-:W-:Y:S02]  /*c590*/  IABS R6, R5 ;  /* 0x0000000500067213 */ /* 0x000fe40000000000 */
[----:B------:R-:W-:Y:S02]  /*c5a0*/  IABS R5, R4 ;  /* 0x0000000400057213 */ /* 0x000fe40000000000 */
[----:B------:R-:W-:Y:S01]  /*c5b0*/  IABS R4, R7 ;  /* 0x0000000700047213 */ /* 0x000fe20000000000 */
[----:B------:R-:W-:Y:S02]  /*c5c0*/  IMAD.IADD R7, R221, 0x1, -R3 ;  /* 0x00000001dd077824 */ /* 0x000fe400078e0a03 */
[----:B------:R-:W-:-:S05]  /*c5d0*/  IMAD.IADD R8, R232, 0x1, -R2 ;  /* 0x00000001e8087824 */ /* 0x000fca00078e0a02 */
[----:B------:R-:W-:Y:S01]  /*c5e0*/  IABS R9, R8 ;  /* 0x0000000800097213 */ /* 0x000fe20000000000 */
[----:B------:R-:W-:Y:S01]  /*c5f0*/  IMAD.MOV.U32 R8, RZ, RZ, R4 ;  /* 0x000000ffff087224 */ /* 0x000fe200078e0004 */
[----:B------:R-:W-:Y:S02]  /*c600*/  IABS R4, R7 ;  /* 0x0000000700047213 */ /* 0x000fe40000000000 */
        /* <DEDUP_REMOVED lines=20> */
[----:B------:R-:W-:Y:S02]  /*c750*/  IABS R5, R4 ;  /* 0x0000000400057213 */ /* 0x000fe40000000000 */
[C---:B------:R-:W-:Y:S02]  /*c760*/  ISETP.GE.AND P6, PT, R2.reuse, R229, PT ;  /* 0x000000e50200720c */ /* 0x040fe40003fc6270 */
[----:B------:R-:W-:Y:S01]  /*c770*/  IABS R4, R3 ;  /* 0x0000000300047213 */ /* 0x000fe20000000000 */
[----:B------:R-:W-:Y:S01]  /*c780*/  IMAD.MOV.U32 R3, RZ, RZ, R7 ;  /* 0x000000ffff037224 */ /* 0x000fe200078e0007 */
        /* <DEDUP_REMOVED lines=8> */
[----:B------:R-:W-:Y:S02]  /*c810*/  I2FP.F32.S32 R4, R4 ;  /* 0x0000000400047245 */ /* 0x000fe40000201400 */
[----:B------:R-:W-:Y:S01]  /*c820*/  ISETP.LT.OR P6, PT, R2, R223, P6 ;  /* 0x000000df0200720c */ /* 0x000fe200037c1670 */
[----:B------:R-:W-:Y:S01]  /*c830*/  IMAD.IADD R7, R222, 0x1, -R3 ;  /* 0x00000001de077824 */ /* 0x000fe200078e0a03 */
[----:B------:R-:W-:Y:S01]  /*c840*/  FSEL R18, R8, -INF , !P5 ;  /* 0xff80000008127808 */ /* 0x000fe20006800000 */
[----:B------:R-:W-:Y:S01]  /*c850*/  FFMA.FTZ R10, R4, -UR19, R183 ;  /* 0x80000013040a7c23 */ /* 0x000fe200080100b7 */
[----:B------:R-:W-:Y:S01]  /*c860*/  FSEL R140, R9, -INF , !P6 ;  /* 0xff800000098c7808 */ /* 0x000fe20007000000 */
[--C-:B------:R-:W-:Y:S01]  /*c870*/  IMAD.IADD R8, R221, 0x1, -R3.reuse ;  /* 0x00000001dd087824 */ /* 0x100fe200078e0a03 */
[----:B------:R-:W-:Y:S01]  /*c880*/  FSEL R24, R6, -INF , !P4 ;  /* 0xff80000006187808 */ /* 0x000fe20006000000 */
[----:B------:R-:W-:Y:S01]  /*c890*/  VIADD R4, R2, 0x9 ;  /* 0x0000000902047836 */ /* 0x000fe20000000000 */
        /* <DEDUP_REMOVED lines=20> */
[----:B------:R-:W-:Y:S01]  /*c9e0*/  I2FP.F32.S32 R7, R7 ;  /* 0x0000000700077245 */ /* 0x000fe20000201400 */
[----:B------:R-:W-:Y:S01]  /*c9f0*/  IMAD.IADD R8, R222, 0x1, -R4 ;  /* 0x00000001de087824 */ /* 0x000fe200078e0a04 */
[----:B------:R-:W-:-:S02]  /*ca00*/  I2FP.F32.S32 R6, R6 ;  /* 0x0000000600067245 */ /* 0x000fc40000201400 */
        /* <DEDUP_REMOVED lines=15> */
[----:B------:R-:W-:Y:S01]  /*cb00*/  IMAD.IADD R5, R221, 0x1, -R3 ;  /* 0x00000001dd057824 */ /* 0x000fe200078e0a03 */
[----:B------:R-:W-:-:S02]  /*cb10*/  ISETP.GE.AND P5, PT, R4, R229, PT ;  /* 0x000000e50400720c */ /* 0x000fc40003fa6270 */
        /* <DEDUP_REMOVED lines=12> */
[----:B------:R-:W-:Y:S02]  /*cbe0*/  I2FP.F32.S32 R11, R11 ;  /* 0x0000000b000b7245 */ /* 0x000fe40000201400 */
[----:B------:R-:W-:Y:S02]  /*cbf0*/  IABS R5, R5 ;  /* 0x0000000500057213 */ /* 0x000fe40000000000 */
[----:B------:R-:W-:Y:S01]  /*cc00*/  I2FP.F32.S32 R6, R6 ;  /* 0x0000000600067245 */ /* 0x000fe20000201400 */
[----:B------:R-:W-:Y:S01]  /*cc10*/  FFMA.FTZ R11, R11, -UR19, R178 ;  /* 0x800000130b0b7c23 */ /* 0x000fe200080100b2 */
        /* <DEDUP_REMOVED lines=20> */
[----:B------:R-:W-:Y:S02]  /*cd60*/  I2FP.F32.S32 R10, R10 ;  /* 0x0000000a000a7245 */ /* 0x000fe40000201400 */
[C---:B------:R-:W-:Y:S02]  /*cd70*/  ISETP.LT.OR P1, PT, R3.reuse, R226, P1 ;  /* 0x000000e20300720c */ /* 0x040fe40000f21670 */
[C---:B------:R-:W-:Y:S01]  /*cd80*/  ISETP.LT.OR P0, PT, R3.reuse, R225, P0 ;  /* 0x000000e10300720c */ /* 0x040fe20000701670 */
[----:B------:R-:W-:Y:S01]  /*cd90*/  FFMA.FTZ R14, R10, -UR19, R179 ;  /* 0x800000130a0e7c23 */ /* 0x000fe200080100b3 */
[C---:B------:R-:W-:Y:S02]  /*cda0*/  ISETP.LT.OR P6, PT, R3.reuse, R224, P6 ;  /* 0x000000e00300720c */ /* 0x040fe400037c1670 */
[----:B------:R-:W-:Y:S01]  /*cdb0*/  ISETP.LT.OR P5, PT, R3, R223, P5 ;  /* 0x000000df0300720c */ /* 0x000fe20002fa1670 */
[----:B------:R-:W-:Y:S01]  /*cdc0*/  IMAD.IADD R3, R232, 0x1, -R3 ;  /* 0x00000001e8037824 */ /* 0x000fe200078e0a03 */
[----:B------:R-:W-:-:S02]  /*cdd0*/  IABS R9, R6 ;  /* 0x0000000600097213 */ /* 0x000fc40000000000 */
[----:B------:R-:W-:Y:S02]  /*cde0*/  IABS R5, R5 ;  /* 0x0000000500057213 */ /* 0x000fe40000000000 */
        /* <DEDUP_REMOVED lines=21> */
[----:B------:R-:W-:Y:S01]  /*cf40*/  ISETP.GE.AND P4, PT, R4, R231, PT ;  /* 0x000000e70400720c */ /* 0x000fe20003f86270 */
[----:B------:R-:W-:Y:S01]  /*cf50*/  IMAD.IADD R7, R232, 0x1, -R4 ;  /* 0x00000001e8077824 */ /* 0x000fe200078e0a04 */
[----:B------:R-:W-:Y:S01]  /*cf60*/  ISETP.GE.AND P1, PT, R4, R230, PT ;  /* 0x000000e60400720c */ /* 0x000fe20003f26270 */
[----:B------:R-:W-:Y:S01]  /*cf70*/  VIADD R2, R2, 0x19 ;  /* 0x0000001902027836 */ /* 0x000fe20000000000 */
[----:B------:R-:W-:-:S02]  /*cf80*/  ISETP.GE.AND P0, PT, R4, R229, PT ;  /* 0x000000e50400720c */ /* 0x000fc40003f06270 */
[----:B------:R-:W-:Y:S02]  /*cf90*/  FSEL R200, R8, -INF , !P6 ;  /* 0xff80000008c87808 */ /* 0x000fe40007000000 */
[C---:B------:R-:W-:Y:S02]  /*cfa0*/  ISETP.GE.AND P6, PT, R4.reuse, R228, PT ;  /* 0x000000e40400720c */ /* 0x040fe40003fc6270 */
[C---:B------:R-:W-:Y:S02]  /*cfb0*/  ISETP.LT.OR P4, PT, R4.reuse, R226, P4 ;  /* 0x000000e20400720c */ /* 0x040fe40002781670 */
[C---:B------:R-:W-:Y:S02]  /*cfc0*/  ISETP.LT.OR P1, PT, R4.reuse, R225, P1 ;  /* 0x000000e10400720c */ /* 0x040fe40000f21670 */
[C---:B------:R-:W-:Y:S02]  /*cfd0*/  ISETP.LT.OR P0, PT, R4.reuse, R224, P0 ;  /* 0x000000e00400720c */ /* 0x040fe40000701670 */
[----:B------:R-:W-:Y:S01]  /*cfe0*/  ISETP.LT.OR P6, PT, R4, R223, P6 ;  /* 0x000000df0400720c */ /* 0x000fe200037c1670 */
[----:B------:R-:W-:Y:S01]  /*cff0*/  IMAD.IADD R4, R227, 0x1, -R3 ;  /* 0x00000001e3047824 */ /* 0x000fe200078e0a03 */
[----:B------:R-:W-:-:S02]  /*d000*/  FSEL R203, R10, -INF , !P5 ;  /* 0xff8000000acb7808 */ /* 0x000fc40006800000 */
[----:B------:R-:W-:Y:S02]  /*d010*/  FSEL R196, R9, -INF , !P4 ;  /* 0xff80000009c47808 */ /* 0x000fe40006000000 */
[----:B------:R-:W-:Y:S01]  /*d020*/  FSEL R202, R6, -INF , !P1 ;  /* 0xff80000006ca7808 */ /* 0x000fe20004800000 */
[--C-:B------:R-:W-:Y:S01]  /*d030*/  IMAD.IADD R6, R221, 0x1, -R3.reuse ;  /* 0x00000001dd067824 */ /* 0x100fe200078e0a03 */
[----:B------:R-:W-:Y:S01]  /*d040*/  FSEL R201, R5, -INF , !P0 ;  /* 0xff80000005c97808 */ /* 0x000fe20004000000 */
[----:B------:R-:W-:Y:S01]  /*d050*/  IMAD.IADD R5, R222, 0x1, -R3 ;  /* 0x00000001de057824 */ /* 0x000fe200078e0a03 */
[C---:B------:R-:W-:Y:S02]  /*d060*/  ISETP.GE.AND P5, PT, R3.reuse, R231, PT ;  /* 0x000000e70300720c */ /* 0x040fe40003fa6270 */
[C---:B------:R-:W-:Y:S02]  /*d070*/  ISETP.GE.AND P4, PT, R3.reuse, R230, PT ;  /* 0x000000e60300720c */ /* 0x040fe40003f86270 */
[----:B------:R-:W-:-:S02]  /*d080*/  ISETP.GE.AND P1, PT, R3, R229, PT ;  /* 0x000000e50300720c */ /* 0x000fc40003f26270 */
[C---:B------:R-:W-:Y:S02]  /*d090*/  ISETP.GE.AND P0, PT, R3.reuse, R228, PT ;  /* 0x000000e40300720c */ /* 0x040fe40003f06270 */
[----:B------:R-:W-:Y:S02]  /*d0a0*/  IABS R7, R7 ;  /* 0x0000000700077213 */ /* 0x000fe40000000000 */
[C---:B------:R-:W-:Y:S02]  /*d0b0*/  ISETP.LT.OR P5, PT, R3.reuse, R226, P5 ;  /* 0x000000e20300720c */ /* 0x040fe40002fa1670 */
[C---:B------:R-:W-:Y:S02]  /*d0c0*/  ISETP.LT.OR P4, PT, R3.reuse, R225, P4 ;  /* 0x000000e10300720c */ /* 0x040fe40002781670 */
[C---:B------:R-:W-:Y:S02]  /*d0d0*/  ISETP.LT.OR P1, PT, R3.reuse, R224, P1 ;  /* 0x000000e00300720c */ /* 0x040fe40000f21670 */
[----:B------:R-:W-:Y:S01]  /*d0e0*/  ISETP.LT.OR P0, PT, R3, R223, P0 ;  /* 0x000000df0300720c */ /* 0x000fe20000701670 */
[----:B------:R-:W-:Y:S01]  /*d0f0*/  IMAD.IADD R3, R232, 0x1, -R3 ;  /* 0x00000001e8037824 */ /* 0x000fe200078e0a03 */
[----:B------:R-:W-:Y:S01]  /*d100*/  IABS R9, R4 ;  /* 0x0000000400097213 */ /* 0x000fe20000000000 */
[----:B------:R-:W-:Y:S01]  /*d110*/  IMAD.MOV.U32 R4, RZ, RZ, R7 ;  /* 0x000000ffff047224 */ /* 0x000fe200078e0007 */
[----:B------:R-:W-:-:S02]  /*d120*/  IABS R6, R6 ;  /* 0x0000000600067213 */ /* 0x000fc40000000000 */
[----:B------:R-:W-:Y:S01]  /*d130*/  IABS R8, R3 ;  /* 0x0000000300087213 */ /* 0x000fe20000000000 */
[----:B------:R-:W-:Y:S01]  /*d140*/  IMAD.MOV.U32 R7, RZ, RZ, R9 ;  /* 0x000000ffff077224 */ /* 0x000fe200078e0009 */
[----:B------:R-:W-:Y:S02]  /*d150*/  I2FP.F32.S32 R3, R4 ;  /* 0x0000000400037245 */ /* 0x000fe40000201400 */
[----:B------:R-:W-:Y:S02]  /*d160*/  IABS R5, R5 ;  /* 0x0000000500057213 */ /* 0x000fe40000000000 */
[----:B------:R-:W-:Y:S01]  /*d170*/  I2FP.F32.S32 R6, R6 ;  /* 0x0000000600067245 */ /* 0x000fe20000201400 */
[----:B------:R-:W-:Y:S01]  /*d180*/  FFMA.FTZ R4, R3, -UR19, R191 ;  /* 0x8000001303047c23 */ /* 0x000fe200080100bf */
        /* <DEDUP_REMOVED lines=59> */
[C---:B------:R-:W-:Y:S02]  /*d540*/  IADD3 R3, P5, R2.reuse, UR35, RZ ;  /* 0x0000002302037c10 */ /* 0x040fe4000ffbe0ff */
        /* <DEDUP_REMOVED lines=31> */
.L_x_2472:
[----:B------:R-:W-:Y:S05]  /*d740*/  BSYNC B0 ;  /* 0x0000000000007941 */ /* 0x000fea0003800000 */
.L_x_2471:
[----:B------:R-:W0:Y:S02]  /*d750*/  LDGDEPBAR ;  /* 0x00000000000079af */ /* 0x000e240000000000 */
.L_x_2470:
[----:B------:R-:W3:Y:S04]  /*d760*/  LDL R5, [R1+0x80] ;  /* 0x0000800001057983 */ /* 0x000ee80000100800 */
[----:B-1----:R-:W4:Y:S04]  /*d770*/  LDL R9, [R1+0x5c] ;  /* 0x00005c0001097983 */ /* 0x002f280000100800 */
[----:B------:R-:W5:Y:S01]  /*d780*/  LDL.64 R132, [R1] ;  /* 0x0000000001847983 */ /* 0x000f620000100a00 */
[----:B--2---:R-:W-:Y:S01]  /*d790*/  FMNMX.FTZ R2, R235, R17, !PT ;  /* 0x00000011eb027209 */ /* 0x004fe20007810000 */
[----:B------:R-:W-:Y:S01]  /*d7a0*/  IMAD.WIDE.U32 R12, R252, -0x326172a9, RZ ;  /* 0xcd9e8d57fc0c7825 */ /* 0x000fe200078e00ff */
[----:B------:R-:W-:Y:S01]  /*d7b0*/  FMNMX.FTZ R4, R234, R21, !PT ;  /* 0x00000015ea047209 */ /* 0x000fe20007810000 */
[----:B------:R-:W-:Y:S01]  /*d7c0*/  UIADD3 UR4, UR31, -0x4498517b, URZ ;  /* 0xbb67ae851f047890 */ /* 0x000fe2000fffe03f */
[----:B------:R-:W-:Y:S01]  /*d7d0*/  FMNMX.FTZ R2, R18, R2, !PT ;  /* 0x0000000212027209 */ /* 0x000fe20007810000 */
[----:B------:R-:W-:Y:S01]  /*d7e0*/  IMAD.MOV.U32 R236, RZ, RZ, R244 ;  /* 0x000000ffffec7224 */ /* 0x000fe200078e00f4 */
[----:B------:R-:W-:Y:S01]  /*d7f0*/  FMNMX.FTZ R4, R24, R4, !PT ;  /* 0x0000000418047209 */ /* 0x000fe20007810000 */
[----:B------:R-:W-:Y:S01]  /*d800*/  UMOV UR5, UR39 ;  /* 0x0000002700057c82 */ /* 0x000fe20008000000 */
        /* <DEDUP_REMOVED lines=13> */
[----:B------:R-:W1:Y:S01]  /*d8e0*/  SHFL.BFLY PT, R136, R2, 0x2, 0x1f ;  /* 0x0c401f0002887f89 */ /* 0x000e6200000e0000 */
[----:B------:R-:W-:-:S02]  /*d8f0*/  FMNMX.FTZ R3, R30, R3, !PT ;  /* 0x000000031e037209 */ /* 0x000fc40007810000 */
[----:B------:R-:W-:Y:S01]  /*d900*/  FMNMX.FTZ R8, R220, R140, !PT ;  /* 0x0000008cdc087209 */ /* 0x000fe20007810000 */
[----:B------:R-:W2:Y:S01]  /*d910*/  SHFL.BFLY PT, R135, R4, 0x2, 0x1f ;  /* 0x0c401f0004877f89 */ /* 0x000ea200000e0000 */
[----:B------:R-:W-:Y:S02]  /*d920*/  MOV R181, R247 ;  /* 0x000000f700b57202 */ /* 0x000fe40000000f00 */
[----:B------:R-:W-:Y:S02]  /*d930*/  MOV R182, R246 ;  /* 0x000000f600b67202 */ /* 0x000fe40000000f00 */
[----:B------:R-:W-:Y:S02]  /*d940*/  MOV R183, R245 ;  /* 0x000000f500b77202 */ /* 0x000fe40000000f00 */
[----:B-1----:R-:W-:Y:S02]  /*d950*/  FMNMX.FTZ R136, R2, R136, !PT ;  /* 0x0000008802887209 */ /* 0x002fe40007810000 */
[----:B------:R-:W-:-:S02]  /*d960*/  MOV R2, UR31 ;  /* 0x0000001f00027c02 */ /* 0x000fc40008000f00 */
[----:B--2---:R-:W-:Y:S01]  /*d970*/  FMNMX.FTZ R135, R4, R135, !PT ;  /* 0x0000008704877209 */ /* 0x004fe20007810000 */
[----:B------:R-:W1:Y:S02]  /*d980*/  SHFL.BFLY PT, R11, R136, 0x1, 0x1f ;  /* 0x0c201f00880b7f89 */ /* 0x000e6400000e0000 */
[----:B-1----:R-:W-:-:S04]  /*d990*/  FMNMX.FTZ R136, R136, R11, !PT ;  /* 0x0000000b88887209 */ /* 0x002fc80007810000 */
[----:B------:R-:W-:Y:S01]  /*d9a0*/  FSETP.NEU.FTZ.AND P6, PT, R136, -INF , PT ;  /* 0xff8000008800780b */ /* 0x000fe20003fdd000 */
[----:B---3--:R-:W-:Y:S01]  /*d9b0*/  IMAD.WIDE.U32 R6, R5, -0x2daee0ad, RZ ;  /* 0xd2511f5305067825 */ /* 0x008fe200078e00ff */
[----:B------:R-:W-:Y:S02]  /*d9c0*/  FMNMX.FTZ R5, R28, R3, !PT ;  /* 0x000000031c057209 */ /* 0x000fe40007810000 */
[----:B----4-:R-:W-:Y:S02]  /*d9d0*/  LOP3.LUT R14, R13, R9, RZ, 0x3c, !PT ;  /* 0x000000090d0e7212 */ /* 0x010fe400078e3cff */
[----:B------:R-:W-:Y:S02]  /*d9e0*/  LOP3.LUT R2, R7, UR39, R2, 0x96, !PT ;  /* 0x0000002707027c12 */ /* 0x000fe4000f8e9602 */
[----:B------:R-:W-:Y:S01]  /*d9f0*/  FMNMX.FTZ R7, R31, R8, !PT ;  /* 0x000000081f077209 */ /* 0x000fe20007810000 */
[----:B------:R-:W-:Y:S01]  /*da00*/  IMAD.WIDE.U32 R14, R14, -0x2daee0ad, RZ ;  /* 0xd2511f530e0e7825 */ /* 0x000fe200078e00ff */
[----:B------:R-:W-:-:S02]  /*da10*/  FMNMX.FTZ R5, R26, R5, !PT ;  /* 0x000000051a057209 */ /* 0x000fc40007810000 */
[----:B------:R-:W-:Y:S01]  /*da20*/  FMNMX.FTZ R7, R29, R7, !PT ;  /* 0x000000071d077209 */ /* 0x000fe20007810000 */
[----:B------:R-:W-:Y:S01]  /*da30*/  IMAD.WIDE.U32 R2, R2, -0x326172a9, RZ ;  /* 0xcd9e8d5702027825 */ /* 0x000fe200078e00ff */
[----:B------:R-:W-:Y:S02]  /*da40*/  FMNMX.FTZ R8, R200, R5, !PT ;  /* 0x00000005c8087209 */ /* 0x000fe40007810000 */
[----:B------:R-:W-:Y:S02]  /*da50*/  FMNMX.FTZ R5, R27, R7, !PT ;  /* 0x000000071b057209 */ /* 0x000fe40007810000 */
[----:B------:R-:W-:Y:S02]  /*da60*/  FMNMX.FTZ R7, R201, R8, !PT ;  /* 0x00000008c9077209 */ /* 0x000fe40007810000 */
[----:B------:R-:W-:Y:S02]  /*da70*/  IADD3 R13, R252, 0x4, RZ ;  /* 0x00000004fc0d7810 */ /* 0x000fe40007ffe0ff */
[----:B------:R-:W-:-:S02]  /*da80*/  FMNMX.FTZ R7, R194, R7, !PT ;  /* 0x00000007c2077209 */ /* 0x000fc40007810000 */
[----:B------:R-:W-:Y:S01]  /*da90*/  FMNMX.FTZ R5, R203, R5, !PT ;  /* 0x00000005cb057209 */ /* 0x000fe20007810000 */
[----:B------:R-:W-:Y:S01]  /*daa0*/  IMAD R4, R13, -0x326172a9, RZ ;  /* 0xcd9e8d570d047824 */ /* 0x000fe200078e02ff */
[----:B------:R-:W-:Y:S02]  /*dab0*/  FMNMX.FTZ R8, R190, R7, !PT ;  /* 0x00000007be087209 */ /* 0x000fe40007810000 */
[--C-:B-----5:R-:W-:Y:S02]  /*dac0*/  LOP3.LUT R10, R133, UR4, R6.reuse, 0x96, !PT ;  /* 0x00000004850a7c12 */ /* 0x120fe4000f8e9606 */
[----:B------:R-:W-:Y:S01]  /*dad0*/  LOP3.LUT R9, R15, UR4, R6, 0x96, !PT ;  /* 0x000000040f097c12 */ /* 0x000fe2000f8e9606 */
[----:B------:R-:W1:Y:S01]  /*dae0*/  SHFL.BFLY PT, R134, R8, 0x2, 0x1f ;  /* 0x0c401f0008867f89 */ /* 0x000e6200000e0000 */
[----:B------:R-:W-:Y:S01]  /*daf0*/  FMNMX.FTZ R5, R199, R5, !PT ;  /* 0x00000005c7057209 */ /* 0x000fe20007810000 */
[----:B------:R-:W-:Y:S01]  /*db00*/  IMAD.WIDE.U32 R34, R10, -0x326172a9, RZ ;  /* 0xcd9e8d570a227825 */ /* 0x000fe200078e00ff */
[----:B------:R-:W-:Y:S01]  /*db10*/  LOP3.LUT R10, R3, UR37, R4, 0x96, !PT ;  /* 0x00000025030a7c12 */ /* 0x000fe2000f8e9604 */
[----:B------:R-:W2:Y:S01]  /*db20*/  SHFL.BFLY PT, R15, R135, 0x1, 0x1f ;  /* 0x0c201f00870f7f89 */ /* 0x000ea200000e0000 */
[----:B------:R-:W-:Y:S01]  /*db30*/  FMNMX.FTZ R6, R192, R5, !PT ;  /* 0x00000005c0067209 */ /* 0x000fe20007810000 */
[----:B------:R-:W-:Y:S01]  /*db40*/  IMAD.WIDE.U32 R4, R9, -0x326172a9, RZ ;  /* 0xcd9e8d5709047825 */ /* 0x000fe200078e00ff */
[----:B------:R-:W-:-:S02]  /*db50*/  LOP3.LUT R12, R3, UR37, R12, 0x96, !PT ;  /* 0x00000025030c7c12 */ /* 0x000fc4000f8e960c */
[----:B------:R-:W-:Y:S01]  /*db60*/  FMNMX.FTZ R3, R191, R6, !PT ;  /* 0x00000006bf037209 */ /* 0x000fe20007810000 */
[----:B------:R-:W-:Y:S01]  /*db70*/  FMUL.FTZ R6, R136, UR38 ;  /* 0x0000002688067c20 */ /* 0x000fe20008410000 */
[--C-:B------:R-:W-:Y:S01]  /*db80*/  LOP3.LUT R7, R5, UR36, R2.reuse, 0x96, !PT ;  /* 0x0000002405077c12 */ /* 0x100fe2000f8e9602 */
[----:B------:R-:W-:Y:S01]  /*db90*/  IMAD.WIDE.U32 R12, R12, -0x2daee0ad, RZ ;  /* 0xd2511f530c0c7825 */ /* 0x000fe200078e00ff */
[----:B------:R-:W-:Y:S01]  /*dba0*/  LOP3.LUT R9, R35, UR36, R2, 0x96, !PT ;  /* 0x0000002423097c12 */ /* 0x000fe2000f8e9602 */
[----:B------:R-:W3:Y:S01]  /*dbb0*/  SHFL.BFLY PT, R137, R3, 0x2, 0x1f ;  /* 0x0c401f0003897f89 */ /* 0x000ee200000e0000 */
[----:B------:R-:W-:Y:S01]  /*dbc0*/  FSEL R2, R6, RZ, P6 ;  /* 0x000000ff06027208 */ /* 0x000fe20003000000 */
[----:B------:R-:W-:Y:S01]  /*dbd0*/  IMAD.WIDE.U32 R6, R7, -0x2daee0ad, RZ ;  /* 0xd2511f5307067825 */ /* 0x000fe200078e00ff */
[----:B------:R-:W-:-:S03]  /*dbe0*/  LOP3.LUT R13, R13, UR33, R14, 0x96, !PT ;  /* 0x000000210d0d7c12 */ /* 0x000fc6000f8e960e */
[----:B------:R-:W-:Y:S01]  /*dbf0*/  IMAD.WIDE.U32 R10, R10, -0x2daee0ad, RZ ;  /* 0xd2511f530a0a7825 */ /* 0x000fe200078e00ff */
[----:B------:R-:W-:-:S03]  /*dc00*/  LOP3.LUT R14, R7, UR29, R12, 0x96, !PT ;  /* 0x0000001d070e7c12 */ /* 0x000fc6000f8e960c */
[----:B------:R-:W-:Y:S01]  /*dc10*/  FFMA.FTZ R5, R17, UR38, -R2 ;  /* 0x0000002611057c23 */ /* 0x000fe20008010802 */
[----:B------:R-:W-:Y:S01]  /*dc20*/  IMAD.WIDE.U32 R32, R9, -0x2daee0ad, RZ ;  /* 0xd2511f5309207825 */ /* 0x000fe200078e00ff */
[----:B------:R-:W-:Y:S02]  /*dc30*/  LOP3.LUT R11, R11, UR33, R132, 0x96, !PT ;  /* 0x000000210b0b7c12 */ /* 0x000fe4000f8e9684 */
[----:B------:R4:W-:Y:S01]  /*dc40*/  MUFU.EX2 R237, R5 ;  /* 0x0000000500ed7308 */ /* 0x0009e20000000800 */
[----:B-1----:R-:W-:Y:S01]  /*dc50*/  FMNMX.FTZ R134, R8, R134, !PT ;  /* 0x0000008608867209 */ /* 0x002fe20007810000 */
[----:B------:R-:W-:Y:S01]  /*dc60*/  IMAD.WIDE.U32 R12, R13, -0x326172a9, RZ ;  /* 0xcd9e8d570d0c7825 */ /* 0x000fe200078e00ff */
[----:B------:R-:W-:Y:S02]  /*dc70*/  LOP3.LUT R9, R33, UR29, R10, 0x96, !PT ;  /* 0x0000001d21097c12 */ /* 0x000fe4000f8e960a */
[----:B--2---:R-:W-:Y:S01]  /*dc80*/  FMNMX.FTZ R135, R135, R15, !PT ;  /* 0x0000000f87877209 */ /* 0x004fe20007810000 */
[----:B------:R-:W-:Y:S01]  /*dc90*/  IMAD.WIDE.U32 R10, R11, -0x326172a9, RZ ;  /* 0xcd9e8d570b0a7825 */ /* 0x000fe200078e00ff */
[----:B------:R-:W-:-:S03]  /*dca0*/  LOP3.LUT R8, R13, UR32, R4, 0x96, !PT ;  /* 0x000000200d087c12 */ /* 0x000fc6000f8e9604 */
[--C-:B------:R-:W-:Y:S01]  /*dcb0*/  FFMA.FTZ R4, R20, UR38, -R2.reuse ;  /* 0x0000002614047c23 */ /* 0x100fe20008010802 */
[----:B------:R-:W1:Y:S01]  /*dcc0*/  SHFL.BFLY PT, R13, R134, 0x1, 0x1f ;  /* 0x0c201f00860d7f89 */ /* 0x000e6200000e0000 */
[----:B------:R-:W-:Y:S02]  /*dcd0*/  FSETP.NEU.FTZ.AND P5, PT, R135, -INF , PT ;  /* 0xff8000008700780b */ /* 0x000fe40003fbd000 */
[----:B------:R-:W2:Y:S01]  /*dce0*/  MUFU.EX2 R178, R4 ;  /* 0x0000000400b27308 */ /* 0x000ea20000000800 */
[----:B---3--:R-:W-:Y:S01]  /*dcf0*/  FMNMX.FTZ R137, R3, R137, !PT ;  /* 0x0000008903897209 */ /* 0x008fe20007810000 */
[--C-:B------:R-:W-:Y:S01]  /*dd00*/  FFMA.FTZ R3, R16, UR38, -R2.reuse ;  /* 0x0000002610037c23 */ /* 0x100fe20008010802 */
[----:B----4-:R-:W-:Y:S01]  /*dd10*/  FFMA.FTZ R5, R18, UR38, -R2 ;  /* 0x0000002612057c23 */ /* 0x010fe20008010802 */
[----:B------:R-:W-:-:S04]  /*dd20*/  IMAD.WIDE.U32 R18, R9, -0x326172a9, RZ ;  /* 0xcd9e8d5709127825 */ /* 0x000fc800078e00ff */
[----:B------:R-:W3:Y:S01]  /*dd30*/  MUFU.EX2 R177, R3 ;  /* 0x0000000300b17308 */ /* 0x000ee20000000800 */
[----:B------:R-:W-:Y:S01]  /*dd40*/  IMAD.WIDE.U32 R8, R8, -0x2daee0ad, RZ ;  /* 0xd2511f5308087825 */ /* 0x000fe200078e00ff */
[----:B------:R-:W-:-:S06]  /*dd50*/  LOP3.LUT R7, R19, UR28, R10, 0x96, !PT ;  /* 0x0000001c13077c12 */ /* 0x000fcc000f8e960a */
[----:B------:R4:W-:Y:S01]  /*dd60*/  MUFU.EX2 R185, R5 ;  /* 0x0000000500b97308 */ /* 0x0009e20000000800 */
[----:B------:R-:W-:Y:S01]  /*dd70*/  IMAD.WIDE.U32 R142, R7, -0x2daee0ad, RZ ;  /* 0xd2511f53078e7825 */ /* 0x000fe200078e00ff */
[----:B-1----:R-:W-:-:S04]  /*dd80*/  FMNMX.FTZ R134, R134, R13, !PT ;  /* 0x0000000d86867209 */ /* 0x002fc80007810000 */
[C---:B------:R-:W-:Y:S01]  /*dd90*/  FSETP.NEU.FTZ.AND P4, PT, R134.reuse, -INF , PT ;  /* 0xff8000008600780b */ /* 0x040fe20003f9d000 */
[----:B------:R-:W-:-:S05]  /*dda0*/  FMUL.FTZ R13, R134, UR38 ;  /* 0x00000026860d7c20 */ /* 0x000fca0008410000 */
[----:B------:R-:W-:Y:S02]  /*ddb0*/  FSEL R13, R13, RZ, P4 ;  /* 0x000000ff0d0d7208 */ /* 0x000fe40002000000 */
[----:B----4-:R-:W-:Y:S01]  /*ddc0*/  LOP3.LUT R5, R11, UR32, R34, 0x96, !PT ;  /* 0x000000200b057c12 */ /* 0x010fe2000f8e9622 */
[----:B------:R-:W-:-:S04]  /*ddd0*/  IMAD.WIDE.U32 R10, R14, -0x326172a9, RZ ;  /* 0xcd9e8d570e0a7825 */ /* 0x000fc800078e00ff */
[----:B------:R-:W-:Y:S01]  /*dde0*/  FMUL.FTZ R14, R135, UR38 ;  /* 0x00000026870e7c20 */ /* 0x000fe20008410000 */
[----:B------:R-:W-:Y:S01]  /*ddf0*/  IMAD.WIDE.U32 R4, R5, -0x2daee0ad, RZ ;  /* 0xd2511f5305047825 */ /* 0x000fe200078e00ff */
[----:B------:R-:W-:-:S03]  /*de00*/  LOP3.LUT R12, R11, UR28, R12, 0x96, !PT ;  /* 0x0000001c0b0c7c12 */ /* 0x000fc6000f8e960c */
[----:B------:R-:W-:Y:S02]  /*de10*/  FSEL R14, R14, RZ, P5 ;  /* 0x000000ff0e0e7208 */ /* 0x000fe40002800000 */
[----:B------:R-:W-:Y:S01]  /*de20*/  LOP3.LUT R7, R5, UR27, R32, 0x96, !PT ;  /* 0x0000001b05077c12 */ /* 0x000fe2000f8e9620 */
[----:B------:R-:W-:Y:S01]  /*de30*/  IMAD.WIDE.U32 R132, R12, -0x2daee0ad, RZ ;  /* 0xd2511f530c847825 */ /* 0x000fe200078e00ff */
[----:B------:R-:W-:Y:S01]  /*de40*/  LOP3.LUT R4, R143, UR10, R4, 0x96, !PT ;  /* 0x0000000a8f047c12 */ /* 0x000fe2000f8e9604 */
[----:B------:R-:W1:Y:S01]  /*de50*/  SHFL.BFLY PT, R12, R137, 0x1, 0x1f ;  /* 0x0c201f00890c7f89 */ /* 0x000e6200000e0000 */
[----:B------:R-:W-:Y:S01]  /*de60*/  LOP3.LUT R11, R9, UR27, R6, 0x96, !PT ;  /* 0x0000001b090b7c12 */ /* 0x000fe2000f8e9606 */
[----:B------:R-:W-:Y:S01]  /*de70*/  FFMA.FTZ R3, R21, UR38, -R14 ;  /* 0x0000002615037c23 */ /* 0x000fe2000801080e */
[----:B------:R-:W-:Y:S01]  /*de80*/  IMAD.WIDE.U32 R6, R7, -0x326172a9, RZ ;  /* 0xcd9e8d5707067825 */ /* 0x000fe200078e00ff */
[----:B------:R-:W-:-:S03]  /*de90*/  LOP3.LUT R9, R133, UR10, R8, 0x96, !PT ;  /* 0x0000000a85097c12 */ /* 0x000fc6000f8e9608 */
[----:B------:R-:W-:Y:S01]  /*dea0*/  FFMA.FTZ R8, R24, UR38, -R14 ;  /* 0x0000002618087c23 */ /* 0x000fe2000801080e */
[----:B------:R4:W-:Y:S01]  /*deb0*/  MUFU.EX2 R180, R3 ;  /* 0x0000000300b47308 */ /* 0x0009e20000000800 */
[----:B------:R-:W-:Y:S01]  /*dec0*/  IMAD.WIDE.U32 R4, R4, -0x326172a9, RZ ;  /* 0xcd9e8d5704047825 */ /* 0x000fe200078e00ff */
[----:B------:R-:W-:Y:S01]  /*ded0*/  LOP3.LUT R193, R7, UR11, R18, 0x96, !PT ;  /* 0x0000000b07c17c12 */ /* 0x000fe2000f8e9612 */
[----:B------:R-:W-:Y:S01]  /*dee0*/  LDSM.16.MT88.4 R32, [R210+0xb000] ;  /* 0x00b00000d220783b */ /* 0x000fe20000004200 */
[C---:B------:R-:W-:Y:S02]  /*def0*/  LOP3.LUT R17, R4.reuse, 0xffff, RZ, 0xc0, !PT ;  /* 0x0000ffff04117812 */ /* 0x040fe400078ec0ff */
[----:B------:R-:W-:Y:S02]  /*df00*/  LOP3.LUT R21, R4, 0xff, RZ, 0xc0, !PT ;  /* 0x000000ff04157812 */ /* 0x000fe400078ec0ff */
[----:B------:R5:W-:Y:S01]  /*df10*/  MUFU.EX2 R186, R8 ;  /* 0x0000000800ba7308 */ /* 0x000be20000000800 */
[----:B------:R-:W-:-:S02]  /*df20*/  SHF.R.U32.HI R18, RZ, 0x10, R4 ;  /* 0x00000010ff127819 */ /* 0x000fc40000011604 */
[----:B------:R-:W-:Y:S02]  /*df30*/  SHF.R.U32.HI R19, RZ, 0x18, R4 ;  /* 0x00000018ff137819 */ /* 0x000fe40000011604 */
[----:B----4-:R-:W-:Y:S01]  /*df40*/  LOP3.LUT R3, R5, UR21, R6, 0x96, !PT ;  /* 0x0000001505037c12 */ /* 0x010fe2000f8e9606 */
[----:B------:R-:W-:Y:S01]  /*df50*/  IMAD.WIDE.U32 R6, R11, -0x326172a9, RZ ;  /* 0xcd9e8d570b067825 */ /* 0x000fe200078e00ff */
[----:B-1----:R-:W-:-:S03]  /*df60*/  FMNMX.FTZ R137, R137, R12, !PT ;  /* 0x0000000c89897209 */ /* 0x002fc60007810000 */
[----:B------:R-:W-:Y:S01]  /*df70*/  IMAD.WIDE.U32 R4, R9, -0x326172a9, RZ ;  /* 0xcd9e8d5709047825 */ /* 0x000fe200078e00ff */
[----:B------:R-:W-:-:S03]  /*df80*/  LOP3.LUT R133, R7, UR11, R10, 0x96, !PT ;  /* 0x0000000b07857c12 */ /* 0x000fc6000f8e960a */
[--C-:B------:R-:W-:Y:S01]  /*df90*/  FFMA.FTZ R7, R22, UR38, -R14.reuse ;  /* 0x0000002616077c23 */ /* 0x100fe2000801080e */
[----:B------:R-:W-:Y:S01]  /*dfa0*/  LOP3.LUT R9, R3, 0xff, RZ, 0xc0, !PT ;  /* 0x000000ff03097812 */ /* 0x000fe200078ec0ff */
[----:B-----5:R-:W-:Y:S01]  /*dfb0*/  FFMA.FTZ R8, R23, UR38, -R14 ;  /* 0x0000002617087c23 */ /* 0x020fe2000801080e */
[----:B------:R-:W-:Y:S01]  /*dfc0*/  LOP3.LUT R6, R5, UR21, R6, 0x96, !PT ;  /* 0x0000001505067c12 */ /* 0x000fe2000f8e9606 */
[----:B------:R1:W-:Y:S01]  /*dfd0*/  MUFU.EX2 R176, R7 ;  /* 0x0000000700b07308 */ /* 0x0003e20000000800 */
[C---:B------:R-:W-:Y:S01]  /*dfe0*/  LOP3.LUT R10, R4.reuse, 0xffff, RZ, 0xc0, !PT ;  /* 0x0000ffff040a7812 */ /* 0x040fe200078ec0ff */
[----:B------:R-:W-:Y:S01]  /*dff0*/  FMUL.FTZ R12, R137, UR38 ;  /* 0x00000026890c7c20 */ /* 0x000fe20008410000 */
[----:B------:R-:W-:Y:S02]  /*e000*/  SHF.R.U32.HI R5, RZ, 0x8, R17 ;  /* 0x00000008ff057819 */ /* 0x000fe40000011611 */
[----:B------:R-:W-:Y:S02]  /*e010*/  LOP3.LUT R15, R4, 0xff, RZ, 0xc0, !PT ;  /* 0x000000ff040f7812 */ /* 0x000fe400078ec0ff */
[--C-:B------:R-:W-:Y:S01]  /*e020*/  SHF.R.U32.HI R11, RZ, 0x10, R4.reuse ;  /* 0x00000010ff0b7819 */ /* 0x100fe20000011604 */
[----:B------:R4:W-:Y:S01]  /*e030*/  MUFU.EX2 R195, R8 ;  /* 0x0000000800c37308 */ /* 0x0009e20000000800 */
[----:B------:R-:W-:Y:S01]  /*e040*/  SHF.R.U32.HI R16, RZ, 0x18, R4 ;  /* 0x00000018ff107819 */ /* 0x000fe20000011604 */
[----:B------:R-:W-:Y:S01]  /*e050*/  FFMA.FTZ R4, R25, UR38, -R13 ;  /* 0x0000002619047c23 */ /* 0x000fe2000801080d */
[----:B------:R-:W-:Y:S01]  /*e060*/  PRMT R21, R21, 0x5410, R5 ;  /* 0x0000541015157816 */ /* 0x000fe20000000005 */
[----:B------:R-:W-:Y:S01]  /*e070*/  FFMA.FTZ R5, R30, UR38, -R13 ;  /* 0x000000261e057c23 */ /* 0x000fe2000801080d */
[----:B------:R-:W-:-:S03]  /*e080*/  FSETP.NEU.FTZ.AND P1, PT, R137, -INF , PT ;  /* 0xff8000008900780b */ /* 0x000fc60003f3d000 */
[----:B------:R5:W-:Y:S01]  /*e090*/  MUFU.EX2 R238, R4 ;  /* 0x0000000400ee7308 */ /* 0x000be20000000800 */
[----:B-1----:R-:W-:Y:S02]  /*e0a0*/  LOP3.LUT R7, R18, 0xff, RZ, 0xc0, !PT ;  /* 0x000000ff12077812 */ /* 0x002fe400078ec0ff */
[----:B------:R-:W-:Y:S02]  /*e0b0*/  FSEL R12, R12, RZ, P1 ;  /* 0x000000ff0c0c7208 */ /* 0x000fe40000800000 */
[----:B------:R-:W-:Y:S02]  /*e0c0*/  PRMT R25, R7, 0x5410, R19 ;  /* 0x0000541007197816 */ /* 0x000fe40000000013 */
[--C-:B------:R-:W-:Y:S01]  /*e0d0*/  SHF.R.U32.HI R7, RZ, 0x18, R3.reuse ;  /* 0x00000018ff077819 */ /* 0x100fe20000011603 */
[----:B------:R1:W-:Y:S01]  /*e0e0*/  MUFU.EX2 R184, R5 ;  /* 0x0000000500b87308 */ /* 0x0003e20000000800 */
[----:B----4-:R-:W-:Y:S02]  /*e0f0*/  SHF.R.U32.HI R8, RZ, 0x10, R3 ;  /* 0x00000010ff087819 */ /* 0x010fe40000011603 */
[----:B-----5:R-:W-:-:S02]  /*e100*/  LOP3.LUT R4, R3, 0xffff, RZ, 0xc0, !PT ;  /* 0x0000ffff03047812 */ /* 0x020fc400078ec0ff */
[----:B------:R-:W-:Y:S02]  /*e110*/  LOP3.LUT R3, R8, 0xff, RZ, 0xc0, !PT ;  /* 0x000000ff08037812 */ /* 0x000fe400078ec0ff */
[----:B------:R-:W-:Y:S02]  /*e120*/  SHF.R.U32.HI R4, RZ, 0x8, R4 ;  /* 0x00000008ff047819 */ /* 0x000fe40000011604 */
[----:B------:R-:W-:Y:S01]  /*e130*/  PRMT R20, R3, 0x5410, R7 ;  /* 0x0000541003147816 */ /* 0x000fe20000000007 */
[--C-:B------:R-:W-:Y:S01]  /*e140*/  FFMA.FTZ R3, R26, UR38, -R13.reuse ;  /* 0x000000261a037c23 */ /* 0x100fe2000801080d */
[----:B-1----:R-:W-:Y:S01]  /*e150*/  FFMA.FTZ R5, R28, UR38, -R13 ;  /* 0x000000261c057c23 */ /* 0x002fe2000801080d */
[----:B------:R-:W-:Y:S02]  /*e160*/  PRMT R18, R9, 0x5410, R4 ;  /* 0x0000541009127816 */ /* 0x000fe40000000004 */
[----:B------:R1:W-:Y:S01]  /*e170*/  MUFU.EX2 R141, R3 ;  /* 0x00000003008d7308 */ /* 0x0003e20000000800 */
[----:B------:R-:W-:-:S02]  /*e180*/  LOP3.LUT R4, R11, 0xff, RZ, 0xc0, !PT ;  /* 0x000000ff0b047812 */ /* 0x000fc400078ec0ff */
[----:B------:R-:W-:Y:S02]  /*e190*/  FSEL R7, R136, RZ, P6 ;  /* 0x000000ff88077208 */ /* 0x000fe40003000000 */
[----:B------:R-:W-:-:S03]  /*e1a0*/  PRMT R11, R4, 0x5410, R16 ;  /* 0x00005410040b7816 */ /* 0x000fc60000000010 */
[----:B------:R4:W5:Y:S01]  /*e1b0*/  MUFU.EX2 R187, R5 ;  /* 0x0000000500bb7308 */ /* 0x0009620000000800 */
[----:B------:R-:W-:Y:S01]  /*e1c0*/  FADD.FTZ R17, R235, -R7 ;  /* 0x80000007eb117221 */ /* 0x000fe20000010000 */
[----:B------:R-:W-:Y:S02]  /*e1d0*/  FSEL R7, R135, RZ, P5 ;  /* 0x000000ff87077208 */ /* 0x000fe40002800000 */
[----:B------:R-:W-:Y:S01]  /*e1e0*/  HSET2.LE.AND R11, R11, R0, PT ;  /* 0x000000000b0b7233 */ /* 0x000fe20003803000 */
[----:B------:R-:W-:Y:S01]  /*e1f0*/  FMUL.FTZ R17, R17, UR38 ;  /* 0x0000002611117c20 */ /* 0x000fe20008410000 */
[----:B-1----:R-:W-:-:S04]  /*e200*/  LOP3.LUT R3, R6, 0xffff, RZ, 0xc0, !PT ;  /* 0x0000ffff06037812 */ /* 0x002fc800078ec0ff */
[----:B------:R-:W-:Y:S02]  /*e210*/  SHF.R.U32.HI R4, RZ, 0x8, R3 ;  /* 0x00000008ff047819 */ /* 0x000fe40000011603 */
[----:B------:R-:W-:Y:S02]  /*e220*/  LOP3.LUT R3, R6, 0xff, RZ, 0xc0, !PT ;  /* 0x000000ff06037812 */ /* 0x000fe400078ec0ff */
[----:B----4-:R-:W-:Y:S02]  /*e230*/  SHF.R.U32.HI R5, RZ, 0x8, R10 ;  /* 0x00000008ff057819 */ /* 0x010fe4000001160a */
[----:B------:R-:W-:Y:S01]  /*e240*/  PRMT R24, R3, 0x5410, R4 ;  /* 0x0000541003187816 */ /* 0x000fe20000000004 */
[--C-:B------:R-:W-:Y:S01]  /*e250*/  FFMA.FTZ R4, R29, UR38, -R12.reuse ;  /* 0x000000261d047c23 */ /* 0x100fe2000801080c */
[----:B------:R-:W-:Y:S01]  /*e260*/  PRMT R10, R15, 0x5410, R5 ;  /* 0x000054100f0a7816 */ /* 0x000fe20000000005 */
[----:B------:R-:W-:Y:S01]  /*e270*/  FFMA.FTZ R5, R140, UR38, -R12 ;  /* 0x000000268c057c23 */ /* 0x000fe2000801080c */
[----:B--2---:R-:W-:Y:S01]  /*e280*/  MOV R140, R178 ;  /* 0x000000b2008c7202 */ /* 0x004fe20000000f00 */
[----:B------:R1:W-:Y:S01]  /*e290*/  MUFU.EX2 R179, R4 ;  /* 0x0000000400b37308 */ /* 0x0003e20000000800 */
[--C-:B------:R-:W-:Y:S01]  /*e2a0*/  SHF.R.U32.HI R3, RZ, 0x10, R6.reuse ;  /* 0x00000010ff037819 */ /* 0x100fe20000011606 */
[----:B------:R-:W-:Y:S01]  /*e2b0*/  FADD.FTZ R15, R234, -R7 ;  /* 0x80000007ea0f7221 */ /* 0x000fe20000010000 */
[----:B------:R-:W-:-:S02]  /*e2c0*/  SHF.R.U32.HI R6, RZ, 0x18, R6 ;  /* 0x00000018ff067819 */ /* 0x000fc40000011606 */
[----:B------:R-:W-:Y:S01]  /*e2d0*/  LOP3.LUT R3, R3, 0xff, RZ, 0xc0, !PT ;  /* 0x000000ff03037812 */ /* 0x000fe200078ec0ff */
[----:B------:R-:W-:Y:S01]  /*e2e0*/  FMUL.FTZ R15, R15, UR38 ;  /* 0x000000260f0f7c20 */ /* 0x000fe20008410000 */
[--C-:B------:R-:W-:Y:S01]  /*e2f0*/  HSET2.LE.AND R10, R10, R0.reuse, PT ;  /* 0x000000000a0a7233 */ /* 0x100fe20003803000 */
[----:B------:R2:W-:Y:S01]  /*e300*/  MUFU.EX2 R28, R5 ;  /* 0x00000005001c7308 */ /* 0x0005e20000000800 */
[----:B------:R-:W-:Y:S02]  /*e310*/  PRMT R19, R3, 0x5410, R6 ;  /* 0x0000541003137816 */ /* 0x000fe40000000006 */
[----:B------:R-:W-:Y:S02]  /*e320*/  HSET2.LE.AND R6, R21, R0, PT ;  /* 0x0000000015067233 */ /* 0x000fe40003803000 */
[----:B---3--:R-:W-:Y:S02]  /*e330*/  F2FP.F16.F32.PACK_AB R3, R177, R140 ;  /* 0x0000008cb103723e */ /* 0x008fe400000000ff */
[----:B-----5:R-:W-:-:S02]  /*e340*/  F2FP.F16.F32.PACK_AB R7, R141, R187 ;  /* 0x000000bb8d07723e */ /* 0x020fc400000000ff */
[----:B-1----:R-:W-:Y:S02]  /*e350*/  FSEL R4, R137, RZ, P1 ;  /* 0x000000ff89047208 */ /* 0x002fe40000800000 */
[----:B------:R-:W-:Y:S02]  /*e360*/  LOP3.LUT R10, R10, R3, RZ, 0xc0, !PT ;  /* 0x000000030a0a7212 */ /* 0x000fe400078ec0ff */
[----:B------:R-:W-:Y:S01]  /*e370*/  F2FP.F16.F32.PACK_AB R3, R176, R195 ;  /* 0x000000c3b003723e */ /* 0x000fe200000000ff */
[----:B------:R-:W-:Y:S01]  /*e380*/  FADD.FTZ R9, R220, -R4 ;  /* 0x80000004dc097221 */ /* 0x000fe20000010000 */
[----:B------:R-:W-:Y:S01]  /*e390*/  HSET2.LE.AND R4, R18, R0, PT ;  /* 0x0000000012047233 */ /* 0x000fe20003803000 */
[----:B--2---:R-:W-:Y:S01]  /*e3a0*/  FFMA.FTZ R5, R31, UR38, -R12 ;  /* 0x000000261f057c23 */ /* 0x004fe2000801080c */
[----:B------:R-:W-:Y:S01]  /*e3b0*/  LOP3.LUT R11, R11, R3, RZ, 0xc0, !PT ;  /* 0x000000030b0b7212 */ /* 0x000fe200078ec0ff */
[----:B------:R-:W-:Y:S01]  /*e3c0*/  FMUL.FTZ R9, R9, UR38 ;  /* 0x0000002609097c20 */ /* 0x000fe20008410000 */
[----:B------:R-:W1:Y:S01]  /*e3d0*/  MUFU.EX2 R18, R17 ;  /* 0x0000001100127308 */ /* 0x000e620000000800 */
[----:B------:R-:W-:-:S07]  /*e3e0*/  LOP3.LUT R6, R6, R7, RZ, 0xc0, !PT ;  /* 0x0000000706067212 */ /* 0x000fce00078ec0ff */
[----:B------:R2:W3:Y:S08]  /*e3f0*/  MUFU.EX2 R178, R5 ;  /* 0x0000000500b27308 */ /* 0x0004f00000000800 */
[----:B------:R-:W4:Y:S01]  /*e400*/  MUFU.EX2 R17, R15 ;  /* 0x0000000f00117308 */ /* 0x000f220000000800 */
[-C--:B-1----:R-:W-:Y:S01]  /*e410*/  FMUL.FTZ R148, R148, R18.reuse ;  /* 0x0000001294947220 */ /* 0x082fe20000410000 */
[-C--:B------:R-:W-:Y:S01]  /*e420*/  FMUL.FTZ R149, R149, R18.reuse ;  /* 0x0000001295957220 */ /* 0x080fe20000410000 */
[-C--:B------:R-:W-:Y:S01]  /*e430*/  FMUL.FTZ R152, R152, R18.reuse ;  /* 0x0000001298987220 */ /* 0x080fe20000410000 */
[-C--:B------:R-:W-:Y:S01]  /*e440*/  FMUL.FTZ R153, R153, R18.reuse ;  /* 0x0000001299997220 */ /* 0x080fe20000410000 */
[-C--:B------:R-:W-:Y:S01]  /*e450*/  FMUL.FTZ R36, R36, R18.reuse ;  /* 0x0000001224247220 */ /* 0x080fe20000410000 */
[-C--:B------:R-:W-:Y:S01]  /*e460*/  FMUL.FTZ R37, R37, R18.reuse ;  /* 0x0000001225257220 */ /* 0x080fe20000410000 */
[-C--:B------:R-:W-:Y:S01]  /*e470*/  FMUL.FTZ R168, R168, R18.reuse ;  /* 0x00000012a8a87220 */ /* 0x080fe20000410000 */
[----:B------:R1:W5:Y:S01]  /*e480*/  MUFU.EX2 R15, R9 ;  /* 0x00000009000f7308 */ /* 0x0003620000000800 */
[----:B--2---:R-:W-:Y:S01]  /*e490*/  FSEL R5, R134, RZ, P4 ;  /* 0x000000ff86057208 */ /* 0x004fe20002000000 */
[----:B------:R-:W-:Y:S01]  /*e4a0*/  FMUL.FTZ R169, R169, R18 ;  /* 0x00000012a9a97220 */ /* 0x000fe20000410000 */
[----:B---3--:R-:W-:Y:S01]  /*e4b0*/  F2FP.F16.F32.PACK_AB R3, R178, R28 ;  /* 0x0000001cb203723e */ /* 0x008fe200000000ff */
[-C--:B------:R-:W-:Y:S01]  /*e4c0*/  FMUL.FTZ R164, R164, R18.reuse ;  /* 0x00000012a4a47220 */ /* 0x080fe20000410000 */
[-C--:B------:R-:W-:Y:S01]  /*e4d0*/  FMUL.FTZ R165, R165, R18.reuse ;  /* 0x00000012a5a57220 */ /* 0x080fe20000410000 */
[----:B------:R-:W-:Y:S01]  /*e4e0*/  FADD.FTZ R8, R233, -R5 ;  /* 0x80000005e9087221 */ /* 0x000fe20000010000 */
[----:B------:R-:W-:Y:S01]  /*e4f0*/  FFMA.FTZ R5, R27, UR38, -R12 ;  /* 0x000000261b057c23 */ /* 0x000fe2000801080c */
[----:B------:R-:W-:Y:S01]  /*e500*/  FMUL.FTZ R48, R48, R18 ;  /* 0x0000001230307220 */ /* 0x000fe20000410000 */
[-C--:B----4-:R-:W-:Y:S01]  /*e510*/  FMUL.FTZ R150, R150, R17.reuse ;  /* 0x0000001196967220 */ /* 0x090fe20000410000 */
[----:B------:R-:W-:Y:S01]  /*e520*/  FMUL.FTZ R8, R8, UR38 ;  /* 0x0000002608087c20 */ /* 0x000fe20008410000 */
[----:B------:R2:W3:Y:S01]  /*e530*/  MUFU.EX2 R235, R5 ;  /* 0x0000000500eb7308 */ /* 0x0004e20000000800 */
[-C--:B------:R-:W-:Y:S01]  /*e540*/  FMUL.FTZ R151, R151, R17.reuse ;  /* 0x0000001197977220 */ /* 0x080fe20000410000 */
[-C--:B------:R-:W-:Y:S01]  /*e550*/  FMUL.FTZ R154, R154, R17.reuse ;  /* 0x000000119a9a7220 */ /* 0x080fe20000410000 */
[-C--:B------:R-:W-:Y:S01]  /*e560*/  FMUL.FTZ R155, R155, R17.reuse ;  /* 0x000000119b9b7220 */ /* 0x080fe20000410000 */
[-C--:B------:R-:W-:Y:S01]  /*e570*/  FMUL.FTZ R38, R38, R17.reuse ;  /* 0x0000001126267220 */ /* 0x080fe20000410000 */
[----:B------:R-:W-:Y:S01]  /*e580*/  FMUL.FTZ R39, R39, R17 ;  /* 0x0000001127277220 */ /* 0x000fe20000410000 */
[----:B-1----:R-:W-:Y:S01]  /*e590*/  F2FP.F16.F32.PACK_AB R9, R186, R180 ;  /* 0x000000b4ba09723e */ /* 0x002fe200000000ff */
[-C--:B-----5:R-:W-:Y:S01]  /*e5a0*/  FMUL.FTZ R146, R146, R15.reuse ;  /* 0x0000000f92927220 */ /* 0x0a0fe20000410000 */
[----:B------:R1:W4:Y:S01]  /*e5b0*/  MUFU.EX2 R16, R8 ;  /* 0x0000000800107308 */ /* 0x0003220000000800 */
        /* <DEDUP_REMOVED lines=8> */
[----:B--2---:R-:W-:Y:S01]  /*e640*/  F2FP.F16.F32.PACK_AB R5, R184, R238 ;  /* 0x000000eeb805723e */ /* 0x004fe200000000ff */
[----:B------:R-:W-:Y:S01]  /*e650*/  FMUL.FTZ R167, R167, R17 ;  /* 0x00000011a7a77220 */ /* 0x000fe20000410000 */
[----:B---3--:R-:W-:Y:S01]  /*e660*/  F2FP.F16.F32.PACK_AB R7, R235, R179 ;  /* 0x000000b3eb07723e */ /* 0x008fe200000000ff */
[----:B------:R-:W-:Y:S01]  /*e670*/  FMUL.FTZ R174, R174, R15 ;  /* 0x0000000faeae7220 */ /* 0x000fe20000410000 */
[----:B------:R-:W-:Y:S01]  /*e680*/  LOP3.LUT R4, R4, R5, RZ, 0xc0, !PT ;  /* 0x0000000504047212 */ /* 0x000fe200078ec0ff */
[-C--:B------:R-:W-:Y:S01]  /*e690*/  FMUL.FTZ R175, R175, R15.reuse ;  /* 0x0000000fafaf7220 */ /* 0x080fe20000410000 */
[--C-:B------:R-:W-:Y:S01]  /*e6a0*/  HSET2.LE.AND R5, R20, R0.reuse, PT ;  /* 0x0000000014057233 */ /* 0x100fe20003803000 */
[----:B------:R-:W-:Y:S01]  /*e6b0*/  FMUL.FTZ R42, R42, R15 ;  /* 0x0000000f2a2a7220 */ /* 0x000fe20000410000 */
[----:B------:R-:W2:Y:S01]  /*e6c0*/  LDSM.16.MT88.4 R20, [R205+0xa000] ;  /* 0x00a00000cd14783b */ /* 0x000ea20000004200 */
[----:B-1----:R-:W-:Y:S01]  /*e6d0*/  F2FP.F16.F32.PACK_AB R8, R185, R237 ;  /* 0x000000edb908723e */ /* 0x002fe200000000ff */
[-C--:B----4-:R-:W-:Y:S01]  /*e6e0*/  FMUL.FTZ R144, R144, R16.reuse ;  /* 0x0000001090907220 */ /* 0x090fe20000410000 */
[----:B------:R-:W-:Y:S01]  /*e6f0*/  LOP3.LUT R5, R5, R3, RZ, 0xc0, !PT ;  /* 0x0000000305057212 */ /* 0x000fe200078ec0ff */
[-C--:B------:R-:W-:Y:S01]  /*e700*/  FMUL.FTZ R145, R145, R16.reuse ;  /* 0x0000001091917220 */ /* 0x080fe20000410000 */
[--C-:B------:R-:W-:Y:S01]  /*e710*/  HSET2.LE.AND R3, R25, R0.reuse, PT ;  /* 0x0000000019037233 */ /* 0x100fe20003803000 */
[-C--:B------:R-:W-:Y:S01]  /*e720*/  FMUL.FTZ R156, R156, R16.reuse ;  /* 0x000000109c9c7220 */ /* 0x080fe20000410000 */
[-C--:B------:R-:W-:Y:S01]  /*e730*/  FMUL.FTZ R157, R157, R16.reuse ;  /* 0x000000109d9d7220 */ /* 0x080fe20000410000 */
[-C--:B------:R-:W-:Y:S01]  /*e740*/  FMUL.FTZ R160, R160, R16.reuse ;  /* 0x00000010a0a07220 */ /* 0x080fe20000410000 */
[-C--:B------:R-:W-:Y:S01]  /*e750*/  FMUL.FTZ R161, R161, R16.reuse ;  /* 0x00000010a1a17220 */ /* 0x080fe20000410000 */
[----:B------:R-:W-:Y:S01]  /*e760*/  LOP3.LUT R7, R3, R7, RZ, 0xc0, !PT ;  /* 0x0000000703077212 */ /* 0x000fe200078ec0ff */
[-C--:B------:R-:W-:Y:S01]  /*e770*/  FMUL.FTZ R172, R172, R16.reuse ;  /* 0x00000010acac7220 */ /* 0x080fe20000410000 */
[--C-:B------:R-:W-:Y:S01]  /*e780*/  HSET2.LE.AND R3, R24, R0.reuse, PT ;  /* 0x0000000018037233 */ /* 0x100fe20003803000 */
[-C--:B------:R-:W-:Y:S01]  /*e790*/  FMUL.FTZ R173, R173, R16.reuse ;  /* 0x00000010adad7220 */ /* 0x080fe20000410000 */
[----:B------:R-:W1:Y:S01]  /*e7a0*/  LDSM.16.MT88.4 R24, [R207+0xa000] ;  /* 0x00a00000cf18783b */ /* 0x000e620000004200 */
[-C--:B------:R-:W-:Y:S01]  /*e7b0*/  FMUL.FTZ R40, R40, R16.reuse ;  /* 0x0000001028287220 */ /* 0x080fe20000410000 */
[----:B------:R-:W-:Y:S01]  /*e7c0*/  FMUL.FTZ R41, R41, R16 ;  /* 0x0000001029297220 */ /* 0x000fe20000410000 */
[----:B------:R-:W-:Y:S01]  /*e7d0*/  LOP3.LUT R8, R3, R8, RZ, 0xc0, !PT ;  /* 0x0000000803087212 */ /* 0x000fe200078ec0ff */
[----:B------:R-:W-:Y:S01]  /*e7e0*/  FMUL.FTZ R43, R43, R15 ;  /* 0x0000000f2b2b7220 */ /* 0x000fe20000410000 */
[----:B------:R-:W-:Y:S01]  /*e7f0*/  HSET2.LE.AND R3, R19, R0, PT ;  /* 0x0000000013037233 */ /* 0x000fe20003803000 */
[----:B------:R-:W-:Y:S01]  /*e800*/  FMUL.FTZ R49, R49, R18 ;  /* 0x0000001231317220 */ /* 0x000fe20000410000 */
[----:B------:R-:W-:Y:S01]  /*e810*/  FMUL.FTZ R50, R50, R17 ;  /* 0x0000001132327220 */ /* 0x000fe20000410000 */
[-C--:B------:R-:W-:Y:S01]  /*e820*/  FMUL.FTZ R44, R44, R16.reuse ;  /* 0x000000102c2c7220 */ /* 0x080fe20000410000 */
[-C--:B------:R-:W-:Y:S01]  /*e830*/  FMUL.FTZ R45, R45, R16.reuse ;  /* 0x000000102d2d7220 */ /* 0x080fe20000410000 */
[----:B------:R-:W-:Y:S01]  /*e840*/  LOP3.LUT R9, R3, R9, RZ, 0xc0, !PT ;  /* 0x0000000903097212 */ /* 0x000fe200078ec0ff */
[-C--:B------:R-:W-:Y:S01]  /*e850*/  FMUL.FTZ R46, R46, R15.reuse ;  /* 0x0000000f2e2e7220 */ /* 0x080fe20000410000 */
[----:B------:R-:W-:Y:S01]  /*e860*/  FMUL.FTZ R47, R47, R15 ;  /* 0x0000000f2f2f7220 */ /* 0x000fe20000410000 */
[----:B------:R-:W-:Y:S01]  /*e870*/  FMUL.FTZ R51, R51, R17 ;  /* 0x0000001133337220 */ /* 0x000fe20000410000 */
[--C-:B------:R-:W-:Y:S01]  /*e880*/  FFMA.FTZ R3, R197, UR38, -R2.reuse ;  /* 0x00000026c5037c23 */ /* 0x100fe20008010802 */
        /* <DEDUP_REMOVED lines=11> */
[-C--:B--2---:R-:W-:Y:S01]  /*e940*/  HMMA.16816.F32 R144, R4, R20.reuse, R144 ;  /* 0x000000140490723c */ /* 0x084fe20000001890 */
        /* <DEDUP_REMOVED lines=8> */
[----:B---3--:R-:W-:Y:S01]  /*e9d0*/  FFMA.FTZ R3, R196, UR38, -R2 ;  /* 0x00000026c4037c23 */ /* 0x008fe20008010802 */
[-C--:B------:R-:W-:Y:S01]  /*e9e0*/  FMUL.FTZ R62, R62, R15.reuse ;  /* 0x0000000f3e3e7220 */ /* 0x080fe20000410000 */
[-C--:B------:R-:W-:Y:S01]  /*e9f0*/  FMUL.FTZ R63, R63, R15.reuse ;  /* 0x0000000f3f3f7220 */ /* 0x080fe20000410000 */
[-C--:B------:R-:W-:Y:S01]  /*ea00*/  HMMA.16816.F32 R156, R4, R22.reuse, R156 ;  /* 0x00000016049c723c */ /* 0x080fe2000000189c */
[----:B------:R2:W-:Y:S01]  /*ea10*/  MUFU.EX2 R233, R3 ;  /* 0x0000000300e97308 */ /* 0x0005e20000000800 */
[-C--:B------:R-:W-:Y:S01]  /*ea20*/  FMUL.FTZ R74, R74, R15.reuse ;  /* 0x0000000f4a4a7220 */ /* 0x080fe20000410000 */
[-C--:B------:R-:W-:Y:S01]  /*ea30*/  FMUL.FTZ R75, R75, R15.reuse ;  /* 0x0000000f4b4b7220 */ /* 0x080fe20000410000 */
[-C--:B------:R-:W-:Y:S01]  /*ea40*/  FMUL.FTZ R78, R78, R15.reuse ;  /* 0x0000000f4e4e7220 */ /* 0x080fe20000410000 */
[-C--:B------:R-:W-:Y:S01]  /*ea50*/  FMUL.FTZ R79, R79, R15.reuse ;  /* 0x0000000f4f4f7220 */ /* 0x080fe20000410000 */
[C---:B------:R-:W-:Y:S01]  /*ea60*/  HMMA.16816.F32 R244, R8.reuse, R22, R152 ;  /* 0x0000001608f4723c */ /* 0x040fe20000001898 */
[----:B------:R-:W3:Y:S01]  /*ea70*/  LDSM.16.MT88.4 R20, [R210+0xa000] ;  /* 0x00a00000d214783b */ /* 0x000ee20000004200 */
[-C--:B------:R-:W-:Y:S01]  /*ea80*/  FMUL.FTZ R93, R93, R16.reuse ;  /* 0x000000105d5d7220 */ /* 0x080fe20000410000 */
[-C--:B------:R-:W-:Y:S01]  /*ea90*/  FMUL.FTZ R104, R104, R16.reuse ;  /* 0x0000001068687220 */ /* 0x080fe20000410000 */
[----:B------:R-:W-:Y:S01]  /*eaa0*/  FMUL.FTZ R105, R105, R16 ;  /* 0x0000001069697220 */ /* 0x000fe20000410000 */
[----:B------:R-:W-:Y:S01]  /*eab0*/  FMUL.FTZ R90, R90, R15 ;  /* 0x0000000f5a5a7220 */ /* 0x000fe20000410000 */
[----:B-1----:R-:W-:Y:S01]  /*eac0*/  HMMA.16816.F32 R248, R8, R26, R168 ;  /* 0x0000001a08f8723c */ /* 0x002fe200000018a8 */
[----:B------:R-:W-:Y:S01]  /*ead0*/  MOV R152, R237 ;  /* 0x000000ed00987202 */ /* 0x000fe20000000f00 */
[----:B------:R-:W-:Y:S01]  /*eae0*/  IMAD.MOV.U32 R153, RZ, RZ, R182 ;  /* 0x000000ffff997224 */ /* 0x000fe200078e00b6 */
[----:B------:R-:W-:Y:S01]  /*eaf0*/  MOV R154, R181 ;  /* 0x000000b5009a7202 */ /* 0x000fe20000000f00 */
[----:B------:R-:W-:Y:S01]  /*eb00*/  FMUL.FTZ R91, R91, R15 ;  /* 0x0000000f5b5b7220 */ /* 0x000fe20000410000 */
[----:B------:R-:W-:Y:S01]  /*eb10*/  MOV R155, R180 ;  /* 0x000000b4009b7202 */ /* 0x000fe20000000f00 */
[-C--:B------:R-:W-:Y:S01]  /*eb20*/  HMMA.16816.F32 R160, R4, R24.reuse, R160 ;  /* 0x0000001804a0723c */ /* 0x080fe200000018a0 */
[----:B------:R-:W-:Y:S01]  /*eb30*/  MOV R171, R238 ;  /* 0x000000ee00ab7202 */ /* 0x000fe20000000f00 */
[--C-:B--2---:R-:W-:Y:S01]  /*eb40*/  FFMA.FTZ R3, R188, UR38, -R2.reuse ;  /* 0x00000026bc037c23 */ /* 0x104fe20008010802 */
[----:B------:R-:W-:Y:S01]  /*eb50*/  MOV R169, R236 ;  /* 0x000000ec00a97202 */ /* 0x000fe20000000f00 */
[----:B------:R-:W-:Y:S01]  /*eb60*/  FFMA.FTZ R2, R138, UR38, -R2 ;  /* 0x000000268a027c23 */ /* 0x000fe20008010802 */
[----:B------:R-:W-:Y:S01]  /*eb70*/  MOV R170, R28 ;  /* 0x0000001c00aa7202 */ /* 0x000fe20000000f00 */
[----:B------:R-:W-:Y:S01]  /*eb80*/  HMMA.16816.F32 R164, R8, R24, R164 ;  /* 0x0000001808a4723c */ /* 0x000fe200000018a4 */
[----:B------:R-:W1:Y:S01]  /*eb90*/  LDSM.16.MT88.4 R28, [R209+0xa000] ;  /* 0x00a00000d11c783b */ /* 0x000e620000004200 */
[----:B------:R2:W-:Y:S01]  /*eba0*/  MUFU.EX2 R197, R2 ;  /* 0x0000000200c57308 */ /* 0x0005e20000000800 */
[----:B------:R-:W-:Y:S01]  /*ebb0*/  MOV R168, R183 ;  /* 0x000000b700a87202 */ /* 0x000fe20000000f00 */
[-C--:B------:R-:W-:Y:S01]  /*ebc0*/  FMUL.FTZ R108, R108, R16.reuse ;  /* 0x000000106c6c7220 */ /* 0x080fe20000410000 */
[-C--:B------:R-:W-:Y:S01]  /*ebd0*/  FMUL.FTZ R109, R109, R16.reuse ;  /* 0x000000106d6d7220 */ /* 0x080fe20000410000 */
[----:B------:R-:W-:Y:S01]  /*ebe0*/  HMMA.16816.F32 R172, R4, R26, R172 ;  /* 0x0000001a04ac723c */ /* 0x000fe200000018ac */
[----:B------:R-:W4:Y:S01]  /*ebf0*/  LDSM.16.MT88.4 R24, [R207+0xb000] ;  /* 0x00b00000cf18783b */ /* 0x000f220000004200 */
        /* <DEDUP_REMOVED lines=10> */
[----:B------:R-:W-:Y:S01]  /*eca0*/  MUFU.EX2 R234, R3 ;  /* 0x0000000300ea7308 */ /* 0x000fe20000000800 */
[----:B--2---:R-:W-:Y:S01]  /*ecb0*/  FFMA.FTZ R2, R198, UR38, -R14 ;  /* 0x00000026c6027c23 */ /* 0x004fe2000801080e */
[-C--:B------:R-:W-:Y:S01]  /*ecc0*/  FMUL.FTZ R68, R68, R18.reuse ;  /* 0x0000001244447220 */ /* 0x080fe20000410000 */
[-C--:B------:R-:W-:Y:S01]  /*ecd0*/  FMUL.FTZ R69, R69, R18.reuse ;  /* 0x0000001245457220 */ /* 0x080fe20000410000 */
[-C--:B------:R-:W-:Y:S01]  /*ece0*/  FMUL.FTZ R70, R70, R17.reuse ;  /* 0x0000001146467220 */ /* 0x080fe20000410000 */
[-C--:B---3--:R-:W-:Y:S01]  /*ecf0*/  HMMA.16816.F32 R240, R8, R20.reuse, R36 ;  /* 0x0000001408f0723c */ /* 0x088fe20000001824 */
[----:B------:R-:W2:Y:S01]  /*ed00*/  LDSM.16.MT88.4 R36, [R209+0xb000] ;  /* 0x00b00000d124783b */ /* 0x000ea20000004200 */
        /* <DEDUP_REMOVED lines=17> */
[----:B------:R-:W3:Y:S01]  /*ee20*/  LDSM.16.MT88.4 R20, [R205+0xb000] ;  /* 0x00b00000cd14783b */ /* 0x000ee20000004200 */
[-C--:B------:R-:W-:Y:S01]  /*ee30*/  FMUL.FTZ R81, R81, R18.reuse ;  /* 0x0000001251517220 */ /* 0x080fe20000410000 */
[-C--:B------:R-:W-:Y:S01]  /*ee40*/  FMUL.FTZ R82, R82, R17.reuse ;  /* 0x0000001152527220 */ /* 0x080fe20000410000 */
[----:B------:R-:W-:Y:S01]  /*ee50*/  FMUL.FTZ R83, R83, R17 ;  /* 0x0000001153537220 */ /* 0x000fe20000410000 */
[-C--:B------:R-:W-:Y:S01]  /*ee60*/  FMUL.FTZ R96, R96, R18.reuse ;  /* 0x0000001260607220 */ /* 0x080fe20000410000 */
[C---:B-1----:R-:W-:Y:S01]  /*ee70*/  HMMA.16816.F32 R56, R4.reuse, R28, R56 ;  /* 0x0000001c0438723c */ /* 0x042fe20000001838 */
[----:B------:R-:W-:Y:S01]  /*ee80*/  IMAD.MOV.U32 R50, RZ, RZ, R186 ;  /* 0x000000ffff327224 */ /* 0x000fe200078e00ba */
[----:B------:R-:W-:Y:S01]  /*ee90*/  MOV R51, R185 ;  /* 0x000000b900337202 */ /* 0x000fe20000000f00 */
[----:B------:R-:W-:Y:S01]  /*eea0*/  FMUL.FTZ R97, R97, R18 ;  /* 0x0000001261617220 */ /* 0x000fe20000410000 */
[----:B------:R-:W-:Y:S01]  /*eeb0*/  MOV R49, R184 ;  /* 0x000000b800317202 */ /* 0x000fe20000000f00 */
[-C--:B------:R-:W-:Y:S01]  /*eec0*/  FMUL.FTZ R98, R98, R17.reuse ;  /* 0x0000001162627220 */ /* 0x080fe20000410000 */
[C---:B------:R-:W-:Y:S01]  /*eed0*/  HMMA.16816.F32 R60, R4.reuse, R30, R60 ;  /* 0x0000001e043c723c */ /* 0x040fe2000000183c */
[----:B------:R-:W-:Y:S01]  /*eee0*/  MOV R48, R178 ;  /* 0x000000b200307202 */ /* 0x000fe20000000f00 */
[-C--:B------:R-:W-:Y:S01]  /*eef0*/  FMUL.FTZ R99, R99, R17.reuse ;  /* 0x0000001163637220 */ /* 0x080fe20000410000 */
[-C--:B------:R-:W-:Y:S01]  /*ef00*/  FMUL.FTZ R100, R100, R18.reuse ;  /* 0x0000001264647220 */ /* 0x080fe20000410000 */
[-C--:B------:R-:W-:Y:S01]  /*ef10*/  FMUL.FTZ R101, R101, R18.reuse ;  /* 0x0000001265657220 */ /* 0x080fe20000410000 */
[-C--:B------:R-:W-:Y:S01]  /*ef20*/  FMUL.FTZ R102, R102, R17.reuse ;  /* 0x0000001166667220 */ /* 0x080fe20000410000 */
[C---:B----4-:R-:W-:Y:S01]  /*ef30*/  HMMA.16816.F32 R88, R4.reuse, R24, R88 ;  /* 0x000000180458723c */ /* 0x050fe20000001858 */
        /* <DEDUP_REMOVED lines=9> */
[----:B------:R-:W-:Y:S01]  /*efd0*/  FMUL.FTZ R119, R119, R17 ;  /* 0x0000001177777220 */ /* 0x000fe20000410000 */
[-C--:B------:R-:W-:Y:S01]  /*efe0*/  FMUL.FTZ R128, R128, R18.reuse ;  /* 0x0000001280807220 */ /* 0x080fe20000410000 */
[C---:B------:R-:W-:Y:S01]  /*eff0*/  HMMA.16816.F32 R92, R4.reuse, R26, R92 ;  /* 0x0000001a045c723c */ /* 0x040fe2000000185c */
[----:B------:R-:W-:Y:S01]  /*f000*/  MOV R126, R195 ;  /* 0x000000c3007e7202 */ /* 0x000fe20000000f00 */
[----:B------:R-:W-:Y:S01]  /*f010*/  FMUL.FTZ R129, R129, R18 ;  /* 0x0000001281817220 */ /* 0x000fe20000410000 */
[----:B------:R1:W-:Y:S01]  /*f020*/  MUFU.EX2 R195, R2 ;  /* 0x0000000200c37308 */ /* 0x0003e20000000800 */
[----:B------:R-:W-:Y:S01]  /*f030*/  MOV R125, R187 ;  /* 0x000000bb007d7202 */ /* 0x000fe20000000f00 */
[----:B------:R-:W-:Y:S01]  /*f040*/  FMUL.FTZ R130, R130, R17 ;  /* 0x0000001182827220 */ /* 0x000fe20000410000 */
[----:B------:R-:W-:Y:S01]  /*f050*/  HMMA.16816.F32 R104, R4, R32, R104 ;  /* 0x000000200468723c */ /* 0x000fe20000001868 */
[----:B------:R-:W-:Y:S01]  /*f060*/  MOV R124, R179 ;  /* 0x000000b3007c7202 */ /* 0x000fe20000000f00 */
[----:B------:R-:W-:Y:S01]  /*f070*/  FMUL.FTZ R131, R131, R17 ;  /* 0x0000001183837220 */ /* 0x000fe20000410000 */
[----:B------:R-:W-:-:S03]  /*f080*/  MOV R127, R140 ;  /* 0x0000008c007f7202 */ /* 0x000fc60000000f00 */
[C---:B---3--:R-:W-:Y:S06]  /*f090*/  HMMA.16816.F32 R72, R4.reuse, R20, R72 ;  /* 0x000000140448723c */ /* 0x048fec0000001848 */
[----:B------:R-:W-:Y:S01]  /*f0a0*/  HMMA.16816.F32 R76, R4, R22, R76 ;  /* 0x00000016044c723c */ /* 0x000fe2000000184c */
[----:B-1----:R-:W-:-:S04]  /*f0b0*/  FFMA.FTZ R2, R189, UR38, -R14 ;  /* 0x00000026bd027c23 */ /* 0x002fc8000801080e */
[----:B------:R1:W-:Y:S01]  /*f0c0*/  MUFU.EX2 R189, R2 ;  /* 0x0000000200bd7308 */ /* 0x0003e20000000800 */
[C---:B------:R-:W-:Y:S06]  /*f0d0*/  HMMA.16816.F32 R108, R4.reuse, R34, R108 ;  /* 0x00000022046c723c */ /* 0x040fec000000186c */
[----:B------:R-:W-:Y:S06]  /*f0e0*/  HMMA.16816.F32 R120, R4, R36, R120 ;  /* 0x000000240478723c */ /* 0x000fec0000001878 */
[C---:B------:R-:W-:Y:S01]  /*f0f0*/  HMMA.16816.F32 R68, R8.reuse, R20, R68 ;  /* 0x000000140844723c */ /* 0x040fe20000001844 */
[----:B------:R-:W-:Y:S01]  /*f100*/  FFMA.FTZ R4, R139, UR38, -R14 ;  /* 0x000000268b047c23 */ /* 0x000fe2000801080e */
[----:B------:R-:W-:Y:S01]  /*f110*/  FFMA.FTZ R6, R201, UR38, -R13 ;  /* 0x00000026c9067c23 */ /* 0x000fe2000801080d */
[----:B------:R-:W-:Y:S01]  /*f120*/  MOV R201, R124 ;  /* 0x0000007c00c97202 */ /* 0x000fe20000000f00 */
[----:B-1----:R-:W-:Y:S01]  /*f130*/  IMAD.WIDE.U32 R2, R133, -0x2daee0ad, RZ ;  /* 0xd2511f5385027825 */ /* 0x002fe200078e00ff */
[----:B------:R-:W-:Y:S01]  /*f140*/  MUFU.EX2 R196, R4 ;  /* 0x0000000400c47308 */ /* 0x000fe20000000800 */
[----:B------:R-:W-:Y:S03]  /*f150*/  HMMA.16816.F32 R84, R8, R24, R84 ;  /* 0x000000180854723c */ /* 0x000fe60000001854 */
[----:B------:R-:W-:-:S02]  /*f160*/  LOP3.LUT R5, R3, UR23, R132, 0x96, !PT ;  /* 0x0000001703057c12 */ /* 0x000fc4000f8e9684 */
[----:B------:R-:W-:Y:S01]  /*f170*/  LOP3.LUT R7, R2, 0xffff, RZ, 0xc0, !PT ;  /* 0x0000ffff02077812 */ /* 0x000fe200078ec0ff */
[----:B------:R-:W-:Y:S01]  /*f180*/  FFMA.FTZ R3, R200, UR38, -R13 ;  /* 0x00000026c8037c23 */ /* 0x000fe2000801080d */
[----:B------:R-:W-:Y:S01]  /*f190*/  LOP3.LUT R21, R2, 0xff, RZ, 0xc0, !PT ;  /* 0x000000ff02157812 */ /* 0x000fe200078ec0ff */
[C---:B------:R-:W-:Y:S01]  /*f1a0*/  HMMA.16816.F32 R184, R8.reuse, R30, R64 ;  /* 0x0000001e08b8723c */ /* 0x040fe20000001840 */
[--C-:B------:R-:W-:Y:S01]  /*f1b0*/  SHF.R.U32.HI R19, RZ, 0x10, R2.reuse ;  /* 0x00000010ff137819 */ /* 0x100fe20000011602 */
[----:B------:R1:W-:Y:S01]  /*f1c0*/  MUFU.EX2 R188, R3 ;  /* 0x0000000300bc7308 */ /* 0x0003e20000000800 */
[----:B------:R-:W-:Y:S02]  /*f1d0*/  SHF.R.U32.HI R25, RZ, 0x18, R2 ;  /* 0x00000018ff197819 */ /* 0x000fe40000011602 */
[----:B------:R-:W-:Y:S01]  /*f1e0*/  SHF.R.U32.HI R7, RZ, 0x8, R7 ;  /* 0x00000008ff077819 */ /* 0x000fe20000011607 */
[C---:B------:R-:W-:Y:S01]  /*f1f0*/  HMMA.16816.F32 R52, R8.reuse, R28, R52 ;  /* 0x0000001c0834723c */ /* 0x040fe20000001834 */
[----:B------:R-:W-:Y:S01]  /*f200*/  MOV R64, R142 ;  /* 0x0000008e00407202 */ /* 0x000fe20000000f00 */
[----:B------:R-:W-:Y:S01]  /*f210*/  IMAD.MOV.U32 R67, RZ, RZ, R141 ;  /* 0x000000ffff437224 */ /* 0x000fe200078e008d */
[----:B------:R-:W-:Y:S01]  /*f220*/  MOV R65, R143 ;  /* 0x0000008f00417202 */ /* 0x000fe20000000f00 */
[----:B------:R2:W-:Y:S01]  /*f230*/  MUFU.EX2 R139, R6 ;  /* 0x00000006008b7308 */ /* 0x0005e20000000800 */
[----:B------:R-:W-:Y:S01]  /*f240*/  PRMT R21, R21, 0x5410, R7 ;  /* 0x0000541015157816 */ /* 0x000fe20000000007 */
[----:B------:R-:W-:Y:S01]  /*f250*/  HMMA.16816.F32 R140, R8, R26, R96 ;  /* 0x0000001a088c723c */ /* 0x000fe20000001860 */
[----:B------:R-:W-:Y:S01]  /*f260*/  MOV R29, R177 ;  /* 0x000000b1001d7202 */ /* 0x000fe20000000f00 */
[----:B------:R-:W-:Y:S01]  /*f270*/  LDSM.16.MT88.4 R96, [R207+0xb800] ;  /* 0x00b80000cf60783b */ /* 0x000fe20000004200 */
[----:B------:R-:W-:-:S02]  /*f280*/  MOV R28, R176 ;  /* 0x000000b0001c7202 */ /* 0x000fc40000000f00 */
[----:B------:R-:W-:Y:S01]  /*f290*/  MOV R198, R67 ;  /* 0x0000004300c67202 */ /* 0x000fe20000000f00 */
[----:B------:R-:W-:Y:S01]  /*f2a0*/  HMMA.16816.F32 R176, R8, R22, R80 ;  /* 0x0000001608b0723c */ /* 0x000fe20000001850 */
[----:B-1----:R-:W-:-:S04]  /*f2b0*/  IMAD.WIDE.U32 R2, R193, -0x2daee0ad, RZ ;  /* 0xd2511f53c1027825 */ /* 0x002fc800078e00ff */
[----:B------:R-:W-:Y:S01]  /*f2c0*/  FFMA.FTZ R26, R202, UR38, -R14 ;  /* 0x00000026ca1a7c23 */ /* 0x000fe2000801080e */
[----:B------:R-:W-:Y:S01]  /*f2d0*/  MOV R200, R28 ;  /* 0x0000001c00c87202 */ /* 0x000fe20000000f00 */
[----:B------:R-:W-:Y:S01]  /*f2e0*/  LDSM.16.MT88.4 R80, [R205+0xb800] ;  /* 0x00b80000cd50783b */ /* 0x000fe20000004200 */
[----:B------:R-:W-:Y:S01]  /*f2f0*/  MOV R193, R29 ;  /* 0x0000001d00c17202 */ /* 0x000fe20000000f00 */
[C---:B------:R-:W-:Y:S01]  /*f300*/  HMMA.16816.F32 R100, R8.reuse, R32, R100 ;  /* 0x000000200864723c */ /* 0x040fe20000001864 */
[----:B------:R-:W-:Y:S01]  /*f310*/  LOP3.LUT R4, R3, UR23, R64, 0x96, !PT ;  /* 0x0000001703047c12 */ /* 0x000fe2000f8e9640 */
[----:B------:R-:W-:Y:S01]  /*f320*/  FFMA.FTZ R22, R192, UR38, -R12 ;  /* 0x00000026c0167c23 */ /* 0x000fe2000801080c */
[C---:B------:R-:W-:Y:S01]  /*f330*/  LOP3.LUT R3, R2.reuse, 0xffff, RZ, 0xc0, !PT ;  /* 0x0000ffff02037812 */ /* 0x040fe200078ec0ff */
[----:B------:R-:W-:Y:S01]  /*f340*/  MUFU.EX2 R26, R26 ;  /* 0x0000001a001a7308 */ /* 0x000fe20000000800 */
[----:B------:R-:W-:Y:S01]  /*f350*/  LOP3.LUT R24, R2, 0xff, RZ, 0xc0, !PT ;  /* 0x000000ff02187812 */ /* 0x000fe200078ec0ff */
[C---:B------:R-:W-:Y:S01]  /*f360*/  HMMA.16816.F32 R32, R8.reuse, R34, R112 ;  /* 0x000000220820723c */ /* 0x040fe20000001870 */
[--C-:B------:R-:W-:Y:S01]  /*f370*/  SHF.R.U32.HI R20, RZ, 0x10, R2.reuse ;  /* 0x00000010ff147819 */ /* 0x100fe20000011602 */
[----:B------:R-:W-:Y:S01]  /*f380*/  LDSM.16.MT88.4 R64, [R209+0xa800] ;  /* 0x00a80000d140783b */ /* 0x000fe20000004200 */
[----:B------:R-:W-:Y:S01]  /*f390*/  SHF.R.U32.HI R23, RZ, 0x18, R2 ;  /* 0x00000018ff177819 */ /* 0x000fe20000011602 */
[----:B------:R-:W-:Y:S01]  /*f3a0*/  FFMA.FTZ R2, R194, UR38, -R13 ;  /* 0x00000026c2027c23 */ /* 0x000fe2000801080d */
[----:B------:R-:W-:Y:S01]  /*f3b0*/  SHF.R.U32.HI R3, RZ, 0x8, R3 ;  /* 0x00000008ff037819 */ /* 0x000fe20000011603 */
[C---:B------:R-:W-:Y:S01]  /*f3c0*/  HMMA.16816.F32 R116, R8.reuse, R36, R116 ;  /* 0x000000240874723c */ /* 0x040fe20000001874 */
[----:B--2---:R-:W-:Y:S01]  /*f3d0*/  LOP3.LUT R6, R19, 0xff, RZ, 0xc0, !PT ;  /* 0x000000ff13067812 */ /* 0x004fe200078ec0ff */
[----:B------:R1:W-:Y:S01]  /*f3e0*/  MUFU.EX2 R138, R2 ;  /* 0x00000002008a7308 */ /* 0x0003e20000000800 */
[----:B------:R-:W-:Y:S01]  /*f3f0*/  PRMT R19, R24, 0x5410, R3 ;  /* 0x0000541018137816 */ /* 0x000fe20000000003 */
[----:B------:R-:W-:Y:S01]  /*f400*/  IMAD.MOV.U32 R194, RZ, RZ, R125 ;  /* 0x000000ffffc27224 */ /* 0x000fe200078e007d */
[----:B------:R-:W-:Y:S01]  /*f410*/  LOP3.LUT R3, R5, 0xffff, RZ, 0xc0, !PT ;  /* 0x0000ffff05037812 */ /* 0x000fe200078ec0ff */
[----:B------:R-:W-:Y:S01]  /*f420*/  HMMA.16816.F32 R28, R8, R38, R128 ;  /* 0x00000026081c723c */ /* 0x000fe20000001880 */
[----:B------:R-:W-:Y:S01]  /*f430*/  SHF.R.U32.HI R7, RZ, 0x18, R4 ;  /* 0x00000018ff077819 */ /* 0x000fe20000011604 */
[----:B------:R-:W-:Y:S01]  /*f440*/  LDSM.16.MT88.4 R112, [R210+0xb800] ;  /* 0x00b80000d270783b */ /* 0x000fe20000004200 */
[----:B------:R-:W-:-:S02]  /*f450*/  MOV R202, R126 ;  /* 0x0000007e00ca7202 */ /* 0x000fc40000000f00 */
[----:B------:R-:W-:Y:S02]  /*f460*/  MOV R126, R169 ;  /* 0x000000a9007e7202 */ /* 0x000fe40000000f00 */
[----:B------:R-:W-:Y:S02]  /*f470*/  SHF.R.U32.HI R8, RZ, 0x10, R4 ;  /* 0x00000010ff087819 */ /* 0x000fe40000011604 */
[----:B------:R-:W-:Y:S02]  /*f480*/  LOP3.LUT R11, R5, 0xff, RZ, 0xc0, !PT ;  /* 0x000000ff050b7812 */ /* 0x000fe400078ec0ff */
[----:B------:R-:W-:Y:S01]  /*f490*/  SHF.R.U32.HI R10, RZ, 0x18, R5 ;  /* 0x00000018ff0a7819 */ /* 0x000fe20000011605 */
[----:B-1----:R-:W-:Y:S01]  /*f4a0*/  FFMA.FTZ R2, R190, UR38, -R13 ;  /* 0x00000026be027c23 */ /* 0x002fe2000801080d */
[----:B------:R-:W-:Y:S01]  /*f4b0*/  FFMA.FTZ R13, R199, UR38, -R12 ;  /* 0x00000026c70d7c23 */ /* 0x000fe2000801080c */
[----:B------:R-:W-:Y:S02]  /*f4c0*/  LOP3.LUT R9, R4, 0xff, RZ, 0xc0, !PT ;  /* 0x000000ff04097812 */ /* 0x000fe400078ec0ff */
[----:B------:R1:W2:Y:S01]  /*f4d0*/  MUFU.EX2 R133, R2 ;  /* 0x0000000200857308 */ /* 0x0002a20000000800 */
[----:B------:R-:W-:Y:S01]  /*f4e0*/  MOV R199, R49 ;  /* 0x0000003100c77202 */ /* 0x000fe20000000f00 */
[----:B------:R-:W-:Y:S01]  /*f4f0*/  IMAD.MOV.U32 R49, RZ, RZ, R155 ;  /* 0x000000ffff317224 */ /* 0x000fe200078e009b */
[----:B------:R-:W-:-:S02]  /*f500*/  MOV R192, R50 ;  /* 0x0000003200c07202 */ /* 0x000fc40000000f00 */
[----:B------:R-:W-:Y:S02]  /*f510*/  MOV R50, R154 ;  /* 0x0000009a00327202 */ /* 0x000fe40000000f00 */
[----:B------:R-:W-:Y:S01]  /*f520*/  MOV R190, R127 ;  /* 0x0000007f00be7202 */ /* 0x000fe20000000f00 */
[----:B------:R-:W-:Y:S01]  /*f530*/  MUFU.EX2 R27, R13 ;  /* 0x0000000d001b7308 */ /* 0x000fe20000000800 */
[----:B------:R-:W-:Y:S02]  /*f540*/  MOV R24, R170 ;  /* 0x000000aa00187202 */ /* 0x000fe40000000f00 */
[----:B------:R-:W-:Y:S01]  /*f550*/  MOV R127, R171 ;  /* 0x000000ab007f7202 */ /* 0x000fe20000000f00 */
[--C-:B-1----:R-:W-:Y:S01]  /*f560*/  FFMA.FTZ R2, R203, UR38, -R12.reuse ;  /* 0x00000026cb027c23 */ /* 0x102fe2000801080c */
[----:B------:R-:W-:Y:S01]  /*f570*/  FFMA.FTZ R12, R191, UR38, -R12 ;  /* 0x00000026bf0c7c23 */ /* 0x000fe2000801080c */
[----:B------:R-:W-:Y:S02]  /*f580*/  MOV R203, R48 ;  /* 0x0000003000cb7202 */ /* 0x000fe40000000f00 */
[----:B------:R1:W3:Y:S01]  /*f590*/  MUFU.EX2 R132, R2 ;  /* 0x0000000200847308 */ /* 0x0002e20000000800 */
[----:B------:R-:W-:-:S02]  /*f5a0*/  MOV R191, R51 ;  /* 0x0000003300bf7202 */ /* 0x000fc40000000f00 */
[----:B------:R-:W-:Y:S02]  /*f5b0*/  MOV R51, R152 ;  /* 0x0000009800337202 */ /* 0x000fe40000000f00 */
[----:B------:R-:W-:Y:S02]  /*f5c0*/  MOV R48, R153 ;  /* 0x0000009900307202 */ /* 0x000fe40000000f00 */
[----:B------:R-:W4:Y:S01]  /*f5d0*/  LDSM.16.MT88.4 R152, [R205+0xa800] ;  /* 0x00a80000cd98783b */ /* 0x000f220000004200 */
[----:B-1----:R-:W-:Y:S02]  /*f5e0*/  LOP3.LUT R2, R20, 0xff, RZ, 0xc0, !PT ;  /* 0x000000ff14027812 */ /* 0x002fe400078ec0ff */
[----:B------:R-:W-:Y:S01]  /*f5f0*/  PRMT R20, R6, 0x5410, R25 ;  /* 0x0000541006147816 */ /* 0x000fe20000000019 */
[----:B------:R-:W-:Y:S01]  /*f600*/  IMAD.MOV.U32 R25, RZ, RZ, R168 ;  /* 0x000000ffff197224 */ /* 0x000fe200078e00a8 */
[----:B------:R-:W-:Y:S01]  /*f610*/  PRMT R14, R2, 0x5410, R23 ;  /* 0x00005410020e7816 */ /* 0x000fe20000000017 */
[----:B------:R-:W-:Y:S01]  /*f620*/  LDSM.16.MT88.4 R168, [R207+0xa800] ;  /* 0x00a80000cfa8783b */ /* 0x000fe20000004200 */
[----:B------:R-:W-:Y:S01]  /*f630*/  SHF.R.U32.HI R6, RZ, 0x10, R5 ;  /* 0x00000010ff067819 */ /* 0x000fe20000011605 */
[----:B------:R-:W-:Y:S01]  /*f640*/  MUFU.EX2 R23, R22 ;  /* 0x0000001600177308 */ /* 0x000fe20000000800 */
[----:B------:R-:W-:-:S02]  /*f650*/  LOP3.LUT R2, R4, 0xffff, RZ, 0xc0, !PT ;  /* 0x0000ffff04027812 */ /* 0x000fc400078ec0ff */
[----:B------:R-:W-:Y:S02]  /*f660*/  SHF.R.U32.HI R5, RZ, 0x8, R3 ;  /* 0x00000008ff057819 */ /* 0x000fe40000011603 */
[----:B------:R-:W-:Y:S02]  /*f670*/  LOP3.LUT R4, R6, 0xff, RZ, 0xc0, !PT ;  /* 0x000000ff06047812 */ /* 0x000fe400078ec0ff */
[----:B------:R-:W-:Y:S01]  /*f680*/  SHF.R.U32.HI R3, RZ, 0x8, R2 ;  /* 0x00000008ff037819 */ /* 0x000fe20000011602 */
[----:B------:R1:W5:Y:S01]  /*f690*/  MUFU.EX2 R22, R12 ;  /* 0x0000000c00167308 */ /* 0x0003620000000800 */
[----:B------:R-:W-:Y:S02]  /*f6a0*/  LOP3.LUT R2, R8, 0xff, RZ, 0xc0, !PT ;  /* 0x000000ff08027812 */ /* 0x000fe400078ec0ff */
[----:B------:R-:W-:Y:S02]  /*f6b0*/  PRMT R13, R4, 0x5410, R10 ;  /* 0x00005410040d7816 */ /* 0x000fe4000000000a */
[----:B------:R-:W-:-:S02]  /*f6c0*/  PRMT R10, R2, 0x5410, R7 ;  /* 0x00005410020a7816 */ /* 0x000fc40000000007 */
[--C-:B------:R-:W-:Y:S02]  /*f6d0*/  HSET2.LE.AND R4, R20, R0.reuse, PT ;  /* 0x0000000014047233 */ /* 0x100fe40003803000 */
[--C-:B------:R-:W-:Y:S02]  /*f6e0*/  HSET2.LE.AND R6, R19, R0.reuse, PT ;  /* 0x0000000013067233 */ /* 0x100fe40003803000 */
[----:B--2---:R-:W-:Y:S02]  /*f6f0*/  F2FP.F16.F32.PACK_AB R7, R133, R138 ;  /* 0x0000008a8507723e */ /* 0x004fe400000000ff */
[----:B------:R-:W-:Y:S02]  /*f700*/  HSET2.LE.AND R2, R21, R0, PT ;  /* 0x0000000015027233 */ /* 0x000fe40003803000 */
[----:B------:R-:W-:Y:S02]  /*f710*/  MOV R21, R126 ;  /* 0x0000007e00157202 */ /* 0x000fe40000000f00 */
[----:B-1----:R-:W-:-:S02]  /*f720*/  PRMT R12, R11, 0x5410, R5 ;  /* 0x000054100b0c7816 */ /* 0x002fc40000000005 */
[----:B------:R-:W-:Y:S02]  /*f730*/  PRMT R11, R9, 0x5410, R3 ;  /* 0x00005410090b7816 */ /* 0x000fe40000000003 */
[----:B------:R-:W-:Y:S02]  /*f740*/  F2FP.F16.F32.PACK_AB R5, R196, R189 ;  /* 0x000000bdc405723e */ /* 0x000fe400000000ff */
[----:B------:R-:W-:Y:S02]  /*f750*/  LOP3.LUT R126, R6, R7, RZ, 0xc0, !PT ;  /* 0x00000007067e7212 */ /* 0x000fe400078ec0ff */
[----:B------:R-:W-:Y:S02]  /*f760*/  LOP3.LUT R131, R4, R5, RZ, 0xc0, !PT ;  /* 0x0000000504837212 */ /* 0x000fe400078ec0ff */
[----:B------:R-:W-:Y:S02]  /*f770*/  F2FP.F16.F32.PACK_AB R5, R139, R188 ;  /* 0x000000bc8b05723e */ /* 0x000fe400000000ff */
[----:B---3--:R-:W-:-:S02]  /*f780*/  F2FP.F16.F32.PACK_AB R7, R27, R132 ;  /* 0x000000841b07723e */ /* 0x008fc400000000ff */
[--C-:B------:R-:W-:Y:S02]  /*f790*/  HSET2.LE.AND R4, R11, R0.reuse, PT ;  /* 0x000000000b047233 */ /* 0x100fe40003803000 */
[----:B------:R-:W-:Y:S02]  /*f7a0*/  HSET2.LE.AND R6, R10, R0, PT ;  /* 0x000000000a067233 */ /* 0x000fe40003803000 */
[----:B------:R-:W-:Y:S02]  /*f7b0*/  F2FP.F16.F32.PACK_AB R3, R197, R234 ;  /* 0x000000eac503723e */ /* 0x000fe400000000ff */
[----:B------:R-:W-:Y:S02]  /*f7c0*/  LOP3.LUT R124, R4, R5, RZ, 0xc0, !PT ;  /* 0x00000005047c7212 */ /* 0x000fe400078ec0ff */
[----:B------:R-:W-:Y:S02]  /*f7d0*/  LOP3.LUT R125, R6, R7, RZ, 0xc0, !PT ;  /* 0x00000007067d7212 */ /* 0x000fe400078ec0ff */
[----:B------:R-:W1:Y:S01]  /*f7e0*/  LDSM.16.MT88.4 R4, [R209+0xb800] ;  /* 0x00b80000d104783b */ /* 0x000e620000004200 */
[----:B------:R-:W-:-:S02]  /*f7f0*/  LOP3.LUT R130, R2, R3, RZ, 0xc0, !PT ;  /* 0x0000000302827212 */ /* 0x000fc400078ec0ff */
[--C-:B------:R-:W-:Y:S02]  /*f800*/  HSET2.LE.AND R8, R14, R0.reuse, PT ;  /* 0x000000000e087233 */ /* 0x100fe40003803000 */
[----:B------:R-:W-:Y:S02]  /*f810*/  HSET2.LE.AND R2, R12, R0, PT ;  /* 0x000000000c027233 */ /* 0x000fe40003803000 */
[----:B------:R-:W-:Y:S02]  /*f820*/  MOV R19, R48 ;  /* 0x0000003000137202 */ /* 0x000fe40000000f00 */
[----:B------:R-:W-:Y:S02]  /*f830*/  MOV R14, R49 ;  /* 0x00000031000e7202 */ /* 0x000fe40000000f00 */
[----:B------:R-:W-:Y:S02]  /*f840*/  MOV R12, R50 ;  /* 0x00000032000c7202 */ /* 0x000fe40000000f00 */
[----:B------:R-:W-:-:S02]  /*f850*/  MOV R11, R51 ;  /* 0x00000033000b7202 */ /* 0x000fc40000000f00 */
[----:B------:R-:W2:Y:S01]  /*f860*/  LDSM.16.MT88.4 R48, [R210+0xa800] ;  /* 0x00a80000d230783b */ /* 0x000ea20000004200 */
[----:B-----5:R-:W-:Y:S02]  /*f870*/  F2FP.F16.F32.PACK_AB R9, R22, R23 ;  /* 0x000000171609723e */ /* 0x020fe400000000ff */
[----:B------:R-:W-:Y:S02]  /*f880*/  MOV R20, R127 ;  /* 0x0000007f00147202 */ /* 0x000fe40000000f00 */
[----:B------:R-:W-:Y:S02]  /*f890*/  LOP3.LUT R127, R8, R9, RZ, 0xc0, !PT ;  /* 0x00000009087f7212 */ /* 0x000fe400078ec0ff */
[----:B------:R-:W-:Y:S02]  /*f8a0*/  HSET2.LE.AND R8, R13, R0, PT ;  /* 0x000000000d087233 */ /* 0x000fe40003803000 */
[----:B------:R-:W-:Y:S02]  /*f8b0*/  F2FP.F16.F32.PACK_AB R9, R26, R195 ;  /* 0x000000c31a09723e */ /* 0x000fe400000000ff */
[----:B------:R-:W-:Y:S01]  /*f8c0*/  F2FP.F16.F32.PACK_AB R3, R233, R220 ;  /* 0x000000dce903723e */ /* 0x000fe200000000ff */
[C---:B----4-:R-:W-:Y:S01]  /*f8d0*/  HMMA.16816.F32 R144, R124.reuse, R152, R144 ;  /* 0x000000987c90723c */ /* 0x050fe20000001890 */
[----:B------:R-:W-:Y:S01]  /*f8e0*/  LOP3.LUT R129, R8, R9, RZ, 0xc0, !PT ;  /* 0x0000000908817212 */ /* 0x000fe200078ec0ff */
[----:B------:R-:W-:Y:S01]  /*f8f0*/  FFMA.FTZ R9, R12, R18, R11 ;  /* 0x000000120c097223 */ /* 0x000fe2000001000b */
[----:B------:R-:W-:Y:S01]  /*f900*/  LOP3.LUT R128, R2, R3, RZ, 0xc0, !PT ;  /* 0x0000000302807212 */ /* 0x000fe200078ec0ff */
[----:B------:R-:W-:Y:S01]  /*f910*/  FFMA.FTZ R8, R19, R17, R14 ;  /* 0x0000001113087223 */ /* 0x000fe2000001000e */
[----:B------:R-:W-:Y:S01]  /*f920*/  FFMA.FTZ R2, R21, R16, R20 ;  /* 0x0000001015027223 */ /* 0x000fe20000010014 */
[----:B------:R-:W-:Y:S01]  /*f930*/  FFMA.FTZ R3, R25, R15, R24 ;  /* 0x0000000f19037223 */ /* 0x000fe20000010018 */
[----:B------:R-:W-:Y:S01]  /*f940*/  FADD.FTZ R11, R191, R9 ;  /* 0x00000009bf0b7221 */ /* 0x000fe20000010000 */
[----:B------:R-:W-:Y:S01]  /*f950*/  FADD.FTZ R10, R192, R8 ;  /* 0x00000008c00a7221 */ /* 0x000fe20000010000 */
[----:B------:R-:W-:Y:S01]  /*f960*/  FADD.FTZ R9, R199, R2 ;  /* 0x00000002c7097221 */ /* 0x000fe20000010000 */
[----:B------:R-:W-:Y:S01]  /*f970*/  FADD.FTZ R8, R203, R3 ;  /* 0x00000003cb087221 */ /* 0x000fe20000010000 */
[----:B------:R-:W-:Y:S01]  /*f980*/  FADD.FTZ R2, R190, R11 ;  /* 0x0000000bbe027221 */ /* 0x000fe20000010000 */
[----:B------:R-:W-:Y:S01]  /*f990*/  FADD.FTZ R3, R202, R10 ;  /* 0x0000000aca037221 */ /* 0x000fe20000010000 */
[----:B-1----:R-:W-:Y:S01]  /*f9a0*/  HMMA.16816.F32 R120, R124, R4, R120 ;  /* 0x000000047c78723c */ /* 0x002fe20000001878 */
[----:B------:R-:W-:-:S02]  /*f9b0*/  FADD.FTZ R8, R201, R8 ;  /* 0x00000008c9087221 */ /* 0x000fc40000010000 */
[----:B------:R-:W-:-:S03]  /*f9c0*/  FADD.FTZ R3, R200, R3 ;  /* 0x00000003c8037221 */ /* 0x000fc60000010000 */
[----:B------:R-:W-:Y:S01]  /*f9d0*/  HMMA.16816.F32 R116, R128, R4, R116 ;  /* 0x000000048074723c */ /* 0x000fe20000001874 */
[----:B------:R-:W-:-:S04]  /*f9e0*/  FADD.FTZ R3, R195, R3 ;  /* 0x00000003c3037221 */ /* 0x000fc80000010000 */
[----:B------:R-:W-:Y:S01]  /*f9f0*/  FADD.FTZ R3, R26, R3 ;  /* 0x000000031a037221 */ /* 0x000fe20000010000 */
        /* <DEDUP_REMOVED lines=13> */
[----:B------:R-:W-:Y:S06]  /*fad0*/  HMMA.16816.F32 R164, R128, R168, R164 ;  /* 0x000000a880a4723c */ /* 0x000fec00000018a4 */
[C---:B------:R-:W-:Y:S06]  /*fae0*/  HMMA.16816.F32 R172, R124.reuse, R170, R172 ;  /* 0x000000aa7cac723c */ /* 0x040fec00000018ac */
        /* <DEDUP_REMOVED lines=50> */
[----:B------:R-:W2:Y:S01]  /*fe10*/  S2R R235, SR_TID.X ;  /* 0x0000000000eb7919 */ /* 0x000ea20000002100 */
[----:B------:R-:W-:Y:S01]  /*fe20*/  IMAD.U32 R5, RZ, RZ, UR40 ;  /* 0x00000028ff057e24 */ /* 0x000fe2000f8e00ff */
[----:B------:R-:W-:-:S03]  /*fe30*/  UIADD3 UR4, UR41, UR4, URZ ;  /* 0x0000000429047290 */ /* 0x000fc6000fffe03f */
[----:B------:R-:W5:Y:S03]  /*fe40*/  @!P3 LDC.64 R10, c[0x0][0x220] ;  /* 0x00008800ff0abb82 */ /* 0x000f660000000a00 */
[----:B------:R-:W-:-:S05]  /*fe50*/  IMAD.U32 R4, RZ, RZ, UR4 ;  /* 0x00000004ff047e24 */ /* 0x000fca000f8e00ff */
[----:B------:R-:W5:Y:S01]  /*fe60*/  @!P2 LDC.64 R6, c[0x0][0x220] ;  /* 0x00008800ff06ab82 */ /* 0x000f620000000a00 */
[----:B------:R-:W-:Y:S01]  /*fe70*/  @P3 STS.128 [R219+0xa000], RZ ;  /* 0x00a000ffdb003388 */ /* 0x000fe20000000c00 */
[----:B--2---:R-:W-:-:S05]  /*fe80*/  IMAD.SHL.U32 R235, R235, 0x2, RZ ;  /* 0x00000002ebeb7824 */ /* 0x004fca00078e00ff */
[----:B------:R-:W-:Y:S02]  /*fe90*/  LOP3.LUT R235, R235, 0x6, RZ, 0xc0, !PT ;  /* 0x00000006ebeb7812 */ /* 0x000fe400078ec0ff */
[----:B---3--:R-:W-:-:S04]  /*fea0*/  LEA R2, P1, R2, R202, 0x5 ;  /* 0x000000ca02027211 */ /* 0x008fc800078228ff */
[C---:B------:R-:W-:Y:S02]  /*feb0*/  IADD3 R3, P0, R2.reuse, UR22, RZ ;  /* 0x0000001602037c10 */ /* 0x040fe4000ff1e0ff */
[----:B----4-:R-:W-:Y:S02]  /*fec0*/  LEA.HI.X R4, R5, R201, R4, 0x5, P1 ;  /* 0x000000c905047211 */ /* 0x010fe400008f2c04 */
[C---:B-1----:R-:W-:Y:S02]  /*fed0*/  @!P3 LEA R12, P5, R2.reuse, R12, 0x1 ;  /* 0x0000000c020cb211 */ /* 0x042fe400078a08ff */
        /* <DEDUP_REMOVED lines=217> */
[----:B------:R-:W-:Y:S01]  /*10c70*/  IABS R12, R8 ;  /* 0x00000008000c7213 */ /* 0x000fe20000000000 */
[----:B------:R-:W-:Y:S01]  /*10c80*/  FFMA.FTZ R5, R5, -UR19, R184 ;  /* 0x8000001305057c23 */ /* 0x000fe200080100b8 */
[----:B------:R-:W-:Y:S01]  /*10c90*/  FSEL R24, R7, -INF , !P6 ;  /* 0xff80000007187808 */ /* 0x000fe20007000000 */
[----:B------:R-:W-:Y:S01]  /*10ca0*/  FFMA.FTZ R9, R3, -UR19, R33 ;  /* 0x8000001303097c23 */ /* 0x000fe20008010021 */
[----:B------:R-:W-:Y:S01]  /*10cb0*/  FSEL R33, R10, -INF , !P0 ;  /* 0xff8000000a217808 */ /* 0x000fe20004000000 */
[----:B------:R-:W-:Y:S01]  /*10cc0*/  VIADD R3, R2, 0x10 ;  /* 0x0000001002037836 */ /* 0x000fe20000000000 */
[----:B------:R-:W-:Y:S01]  /*10cd0*/  FSEL R26, R6, -INF , !P5 ;  /* 0xff800000061a7808 */ /* 0x000fe20006800000 */
[----:B------:R-:W-:Y:S01]  /*10ce0*/  IMAD.IADD R6, R227, 0x1, -R4 ;  /* 0x00000001e3067824 */ /* 0x000fe200078e0a04 */
        /* <DEDUP_REMOVED lines=12> */
[----:B------:R-:W-:Y:S01]  /*10db0*/  IABS R8, R6 ;  /* 0x0000000600087213 */ /* 0x000fe20000000000 */
[----:B------:R-:W-:Y:S01]  /*10dc0*/  IMAD.MOV.U32 R6, RZ, RZ, R12 ;  /* 0x000000ffff067224 */ /* 0x000fe200078e000c */
[----:B------:R-:W-:-:S02]  /*10dd0*/  I2FP.F32.S32 R11, R11 ;  /* 0x0000000b000b7245 */ /* 0x000fc40000201400 */
[----:B------:R-:W-:Y:S02]  /*10de0*/  IABS R10, R4 ;  /* 0x00000004000a7213 */ /* 0x000fe40000000000 */
[----:B------:R-:W-:Y:S01]  /*10df0*/  IABS R4, R7 ;  /* 0x0000000700047213 */ /* 0x000fe20000000000 */
[----:B------:R-:W-:Y:S01]  /*10e00*/  IMAD.MOV.U32 R7, RZ, RZ, R8 ;  /* 0x000000ffff077224 */ /* 0x000fe200078e0008 */
[----:B------:R-:W-:Y:S01]  /*10e10*/  IABS R5, R5 ;  /* 0x0000000500057213 */ /* 0x000fe20000000000 */
[----:B------:R-:W-:Y:S01]  /*10e20*/  FFMA.FTZ R11, R11, -UR19, R186 ;  /* 0x800000130b0b7c23 */ /* 0x000fe200080100ba */
        /* <DEDUP_REMOVED lines=179> */
.L_x_2475:
[----:B------:R-:W-:Y:S05]  /*11960*/  BSYNC B0 ;  /* 0x0000000000007941 */ /* 0x000fea0003800000 */
.L_x_2474:
[----:B------:R-:W0:Y:S02]  /*11970*/  LDGDEPBAR ;  /* 0x00000000000079af */ /* 0x000e240000000000 */
.L_x_2473:
[----:B-1----:R-:W3:Y:S04]  /*11980*/  LDL R6, [R1+0x80] ;  /* 0x0000800001067983 */ /* 0x002ee80000100800 */
[----:B------:R-:W4:Y:S04]  /*11990*/  LDL R9, [R1+0x5c] ;  /* 0x00005c0001097983 */ /* 0x000f280000100800 */
[----:B------:R-:W5:Y:S01]  /*119a0*/  LDL.64 R176, [R1] ;  /* 0x0000000001b07983 */ /* 0x000f620000100a00 */
[----:B--2---:R-:W-:Y:S01]  /*119b0*/  FMNMX.FTZ R2, R136, R17, !PT ;  /* 0x0000001188027209 */ /* 0x004fe20007810000 */
[----:B------:R-:W-:Y:S01]  /*119c0*/  IMAD.WIDE.U32 R10, R252, -0x326172a9, RZ ;  /* 0xcd9e8d57fc0a7825 */ /* 0x000fe200078e00ff */
[----:B------:R-:W-:Y:S01]  /*119d0*/  FMNMX.FTZ R5, R135, R27, !PT ;  /* 0x0000001b87057209 */ /* 0x000fe20007810000 */
[----:B------:R-:W-:Y:S01]  /*119e0*/  UIADD3 UR4, UR31, -0x4498517b, URZ ;  /* 0xbb67ae851f047890 */ /* 0x000fe2000fffe03f */
        /* <DEDUP_REMOVED lines=19> */
[----:B------:R-:W-:Y:S01]  /*11b20*/  SHFL.BFLY PT, R12, R5, 0x2, 0x1f ;  /* 0x0c401f00050c7f89 */ /* 0x000fe200000e0000 */
[----:B------:R-:W-:Y:S02]  /*11b30*/  IADD3 R18, R252, 0x4, RZ ;  /* 0x00000004fc127810 */ /* 0x000fe40007ffe0ff */
[----:B------:R-:W-:-:S04]  /*11b40*/  FMNMX.FTZ R8, R33, R8, !PT ;  /* 0x0000000821087209 */ /* 0x000fc80007810000 */
[----:B------:R-:W-:Y:S02]  /*11b50*/  FMNMX.FTZ R8, R32, R8, !PT ;  /* 0x0000000820087209 */ /* 0x000fe40007810000 */
[----:B-1----:R-:W-:Y:S02]  /*11b60*/  FMNMX.FTZ R4, R2, R4, !PT ;  /* 0x0000000402047209 */ /* 0x002fe40007810000 */
[----:B------:R-:W-:-:S03]  /*11b70*/  MOV R2, UR31 ;  /* 0x0000001f00027c02 */ /* 0x000fc60008000f00 */
[----:B------:R-:W1:Y:S02]  /*11b80*/  SHFL.BFLY PT, R13, R4, 0x1, 0x1f ;  /* 0x0c201f00040d7f89 */ /* 0x000e6400000e0000 */
[----:B-1----:R-:W-:-:S04]  /*11b90*/  FMNMX.FTZ R235, R4, R13, !PT ;  /* 0x0000000d04eb7209 */ /* 0x002fc80007810000 */
[----:B------:R-:W-:Y:S01]  /*11ba0*/  FSETP.NEU.FTZ.AND P6, PT, R235, -INF , PT ;  /* 0xff800000eb00780b */ /* 0x000fe20003fdd000 */
[----:B---3--:R-:W-:Y:S01]  /*11bb0*/  IMAD.WIDE.U32 R6, R6, -0x2daee0ad, RZ ;  /* 0xd2511f5306067825 */ /* 0x008fe200078e00ff */
[----:B----4-:R-:W-:-:S04]  /*11bc0*/  LOP3.LUT R14, R11, R9, RZ, 0x3c, !PT ;  /* 0x000000090b0e7212 */ /* 0x010fc800078e3cff */
[----:B------:R-:W-:Y:S02]  /*11bd0*/  LOP3.LUT R2, R7, UR39, R2, 0x96, !PT ;  /* 0x0000002707027c12 */ /* 0x000fe4000f8e9602 */
[----:B------:R-:W-:Y:S01]  /*11be0*/  FMNMX.FTZ R7, R31, R3, !PT ;  /* 0x000000031f077209 */ /* 0x000fe20007810000 */
[----:B------:R-:W-:Y:S01]  /*11bf0*/  IMAD.WIDE.U32 R14, R14, -0x2daee0ad, RZ ;  /* 0xd2511f530e0e7825 */ /* 0x000fe200078e00ff */
[----:B-----5:R-:W-:Y:S02]  /*11c00*/  LOP3.LUT R11, R177, UR4, R6, 0x96, !PT ;  /* 0x00000004b10b7c12 */ /* 0x020fe4000f8e9606 */
[----:B------:R-:W-:Y:S01]  /*11c10*/  FMNMX.FTZ R7, R29, R7, !PT ;  /* 0x000000071d077209 */ /* 0x000fe20007810000 */
[----:B------:R-:W-:Y:S01]  /*11c20*/  IMAD.WIDE.U32 R2, R2, -0x326172a9, RZ ;  /* 0xcd9e8d5702027825 */ /* 0x000fe200078e00ff */
[----:B------:R-:W-:Y:S02]  /*11c30*/  MOV R177, R234 ;  /* 0x000000ea00b17202 */ /* 0x000fe40000000f00 */
[----:B------:R-:W-:Y:S01]  /*11c40*/  FMNMX.FTZ R9, R194, R7, !PT ;  /* 0x00000007c2097209 */ /* 0x000fe20007810000 */
[----:B------:R-:W-:Y:S01]  /*11c50*/  IMAD.WIDE.U32 R140, R11, -0x326172a9, RZ ;  /* 0xcd9e8d570b8c7825 */ /* 0x000fe200078e00ff */
[----:B------:R-:W-:-:S02]  /*11c60*/  FMNMX.FTZ R7, R30, R8, !PT ;  /* 0x000000081e077209 */ /* 0x000fc40007810000 */
[----:B------:R-:W-:Y:S02]  /*11c70*/  FMNMX.FTZ R8, R200, R9, !PT ;  /* 0x00000009c8087209 */ /* 0x000fe40007810000 */
[----:B------:R-:W-:Y:S02]  /*11c80*/  FMNMX.FTZ R7, R202, R7, !PT ;  /* 0x00000007ca077209 */ /* 0x000fe40007810000 */
[----:B------:R-:W-:Y:S02]  /*11c90*/  FMNMX.FTZ R9, R191, R8, !PT ;  /* 0x00000008bf097209 */ /* 0x000fe40007810000 */
[----:B------:R-:W-:Y:S01]  /*11ca0*/  FMNMX.FTZ R8, R5, R12, !PT ;  /* 0x0000000c05087209 */ /* 0x000fe20007810000 */
[----:B------:R-:W-:Y:S01]  /*11cb0*/  IMAD R5, R18, -0x326172a9, RZ ;  /* 0xcd9e8d5712057824 */ /* 0x000fe200078e02ff */
[----:B------:R-:W-:Y:S02]  /*11cc0*/  FMNMX.FTZ R9, R186, R9, !PT ;  /* 0x00000009ba097209 */ /* 0x000fe40007810000 */
[----:B------:R-:W-:Y:S01]  /*11cd0*/  LOP3.LUT R16, R3, UR37, R10, 0x96, !PT ;  /* 0x0000002503107c12 */ /* 0x000fe2000f8e960a */
[----:B------:R-:W-:Y:S01]  /*11ce0*/  SHFL.BFLY PT, R20, R8, 0x1, 0x1f ;  /* 0x0c201f0008147f89 */ /* 0x000fe200000e0000 */
[----:B------:R-:W-:-:S02]  /*11cf0*/  LOP3.LUT R10, R15, UR4, R6, 0x96, !PT ;  /* 0x000000040f0a7c12 */ /* 0x000fc4000f8e9606 */
[----:B------:R-:W-:Y:S01]  /*11d00*/  FMNMX.FTZ R6, R193, R7, !PT ;  /* 0x00000007c1067209 */ /* 0x000fe20007810000 */
[----:B------:R-:W1:Y:S01]  /*11d10*/  SHFL.BFLY PT, R18, R9, 0x2, 0x1f ;  /* 0x0c401f0009127f89 */ /* 0x000e6200000e0000 */
[----:B------:R-:W-:Y:S01]  /*11d20*/  LOP3.LUT R11, R3, UR37, R5, 0x96, !PT ;  /* 0x00000025030b7c12 */ /* 0x000fe2000f8e9605 */
[----:B------:R-:W-:Y:S01]  /*11d30*/  IMAD.WIDE.U32 R4, R10, -0x326172a9, RZ ;  /* 0xcd9e8d570a047825 */ /* 0x000fe200078e00ff */
[----:B------:R-:W-:Y:S02]  /*11d40*/  FMNMX.FTZ R6, R188, R6, !PT ;  /* 0x00000006bc067209 */ /* 0x000fe40007810000 */
[----:B------:R-:W-:Y:S01]  /*11d50*/  LOP3.LUT R15, R141, UR36, R2, 0x96, !PT ;  /* 0x000000248d0f7c12 */ /* 0x000fe2000f8e9602 */
[----:B------:R-:W-:Y:S01]  /*11d60*/  IMAD.WIDE.U32 R12, R16, -0x2daee0ad, RZ ;  /* 0xd2511f53100c7825 */ /* 0x000fe200078e00ff */
[----:B------:R-:W-:-:S03]  /*11d70*/  FMNMX.FTZ R3, R187, R6, !PT ;  /* 0x00000006bb037209 */ /* 0x000fc60007810000 */
[----:B------:R-:W-:Y:S01]  /*11d80*/  FMUL.FTZ R6, R235, UR38 ;  /* 0x00000026eb067c20 */ /* 0x000fe20008410000 */
[----:B------:R-:W-:Y:S01]  /*11d90*/  LOP3.LUT R7, R5, UR36, R2, 0x96, !PT ;  /* 0x0000002405077c12 */ /* 0x000fe2000f8e9602 */
[----:B------:R-:W-:Y:S01]  /*11da0*/  IMAD.WIDE.U32 R10, R11, -0x2daee0ad, RZ ;  /* 0xd2511f530b0a7825 */ /* 0x000fe200078e00ff */
[----:B------:R-:W-:Y:S01]  /*11db0*/  LOP3.LUT R13, R13, UR33, R14, 0x96, !PT ;  /* 0x000000210d0d7c12 */ /* 0x000fe2000f8e960e */
[----:B------:R-:W2:Y:S01]  /*11dc0*/  SHFL.BFLY PT, R19, R3, 0x2, 0x1f ;  /* 0x0c401f0003137f89 */ /* 0x000ea200000e0000 */
[----:B------:R-:W-:Y:S01]  /*11dd0*/  FSEL R2, R6, RZ, P6 ;  /* 0x000000ff06027208 */ /* 0x000fe20003000000 */
[----:B------:R-:W-:Y:S01]  /*11de0*/  IMAD.WIDE.U32 R6, R7, -0x2daee0ad, RZ ;  /* 0xd2511f5307067825 */ /* 0x000fe200078e00ff */
[----:B------:R-:W-:-:S03]  /*11df0*/  LOP3.LUT R11, R11, UR33, R176, 0x96, !PT ;  /* 0x000000210b0b7c12 */ /* 0x000fc6000f8e96b0 */
[----:B------:R-:W-:-:S04]  /*11e00*/  IMAD.WIDE.U32 R34, R15, -0x2daee0ad, RZ ;  /* 0xd2511f530f227825 */ /* 0x000fc800078e00ff */
[----:B------:R-:W-:Y:S01]  /*11e10*/  FFMA.FTZ R5, R17, UR38, -R2 ;  /* 0x0000002611057c23 */ /* 0x000fe20008010802 */
[----:B------:R-:W-:Y:S01]  /*11e20*/  LOP3.LUT R17, R7, UR29, R12, 0x96, !PT ;  /* 0x0000001d07117c12 */ /* 0x000fe2000f8e960c */
[----:B------:R-:W-:Y:S01]  /*11e30*/  IMAD.WIDE.U32 R12, R13, -0x326172a9, RZ ;  /* 0xcd9e8d570d0c7825 */ /* 0x000fe200078e00ff */
[----:B------:R-:W-:Y:S01]  /*11e40*/  LOP3.LUT R14, R35, UR29, R10, 0x96, !PT ;  /* 0x0000001d230e7c12 */ /* 0x000fe2000f8e960a */
[----:B------:R3:W4:Y:S01]  /*11e50*/  MUFU.EX2 R178, R5 ;  /* 0x0000000500b27308 */ /* 0x0007220000000800 */
[----:B-1----:R-:W-:Y:S01]  /*11e60*/  FMNMX.FTZ R15, R9, R18, !PT ;  /* 0x00000012090f7209 */ /* 0x002fe20007810000 */
[----:B------:R-:W-:Y:S01]  /*11e70*/  IMAD.WIDE.U32 R10, R11, -0x326172a9, RZ ;  /* 0xcd9e8d570b0a7825 */ /* 0x000fe200078e00ff */
[----:B------:R-:W-:-:S03]  /*11e80*/  LOP3.LUT R9, R13, UR32, R4, 0x96, !PT ;  /* 0x000000200d097c12 */ /* 0x000fc6000f8e9604 */
[----:B------:R-:W-:Y:S01]  /*11e90*/  FFMA.FTZ R4, R24, UR38, -R2 ;  /* 0x0000002618047c23 */ /* 0x000fe20008010802 */
[----:B------:R-:W-:Y:S01]  /*11ea0*/  FMNMX.FTZ R234, R8, R20, !PT ;  /* 0x0000001408ea7209 */ /* 0x000fe20007810000 */
[----:B------:R-:W1:Y:S02]  /*11eb0*/  SHFL.BFLY PT, R13, R15, 0x1, 0x1f ;  /* 0x0c201f000f0d7f89 */ /* 0x000e6400000e0000 */
[----:B------:R-:W5:Y:S01]  /*11ec0*/  MUFU.EX2 R179, R4 ;  /* 0x0000000400b37308 */ /* 0x000f620000000800 */
[----:B------:R-:W-:Y:S01]  /*11ed0*/  FSETP.NEU.FTZ.AND P5, PT, R234, -INF , PT ;  /* 0xff800000ea00780b */ /* 0x000fe20003fbd000 */
[----:B------:R-:W-:Y:S01]  /*11ee0*/  IMAD.WIDE.U32 R8, R9, -0x2daee0ad, RZ ;  /* 0xd2511f5309087825 */ /* 0x000fe200078e00ff */
[----:B--2---:R-:W-:-:S03]  /*11ef0*/  FMNMX.FTZ R16, R3, R19, !PT ;  /* 0x0000001303107209 */ /* 0x004fc60007810000 */
[--C-:B------:R-:W-:Y:S01]  /*11f00*/  FFMA.FTZ R3, R21, UR38, -R2.reuse ;  /* 0x0000002615037c23 */ /* 0x100fe20008010802 */
[----:B---3--:R-:W-:Y:S01]  /*11f10*/  FFMA.FTZ R5, R22, UR38, -R2 ;  /* 0x0000002616057c23 */ /* 0x008fe20008010802 */
[----:B------:R-:W-:-:S04]  /*11f20*/  IMAD.WIDE.U32 R22, R14, -0x326172a9, RZ ;  /* 0xcd9e8d570e167825 */ /* 0x000fc800078e00ff */
[----:B------:R-:W-:Y:S01]  /*11f30*/  FMUL.FTZ R14, R234, UR38 ;  /* 0x00000026ea0e7c20 */ /* 0x000fe20008410000 */
[----:B------:R2:W-:Y:S01]  /*11f40*/  MUFU.EX2 R176, R3 ;  /* 0x0000000300b07308 */ /* 0x0005e20000000800 */
[----:B------:R-:W-:-:S03]  /*11f50*/  LOP3.LUT R7, R23, UR28, R10, 0x96, !PT ;  /* 0x0000001c17077c12 */ /* 0x000fc6000f8e960a */
[----:B------:R-:W-:-:S04]  /*11f60*/  FSEL R14, R14, RZ, P5 ;  /* 0x000000ff0e0e7208 */ /* 0x000fc80002800000 */
[----:B------:R3:W-:Y:S01]  /*11f70*/  MUFU.EX2 R181, R5 ;  /* 0x0000000500b57308 */ /* 0x0007e20000000800 */
[----:B------:R-:W-:-:S04]  /*11f80*/  IMAD.WIDE.U32 R248, R7, -0x2daee0ad, RZ ;  /* 0xd2511f5307f87825 */ /* 0x000fc800078e00ff */
[----:B--2---:R-:W-:-:S04]  /*11f90*/  FFMA.FTZ R3, R27, UR38, -R14 ;  /* 0x000000261b037c23 */ /* 0x004fc8000801080e */
[----:B------:R2:W5:Y:S01]  /*11fa0*/  MUFU.EX2 R24, R3 ;  /* 0x0000000300187308 */ /* 0x0005620000000800 */
[----:B---3--:R-:W-:Y:S01]  /*11fb0*/  LOP3.LUT R5, R11, UR32, R140, 0x96, !PT ;  /* 0x000000200b057c12 */ /* 0x008fe2000f8e968c */
[----:B------:R-:W-:-:S04]  /*11fc0*/  IMAD.WIDE.U32 R10, R17, -0x326172a9, RZ ;  /* 0xcd9e8d57110a7825 */ /* 0x000fc800078e00ff */
[----:B------:R-:W-:Y:S01]  /*11fd0*/  IMAD.WIDE.U32 R4, R5, -0x2daee0ad, RZ ;  /* 0xd2511f5305047825 */ /* 0x000fe200078e00ff */
[----:B------:R-:W-:Y:S02]  /*11fe0*/  LOP3.LUT R12, R11, UR28, R12, 0x96, !PT ;  /* 0x0000001c0b0c7c12 */ /* 0x000fe4000f8e960c */
[----:B------:R-:W-:Y:S02]  /*11ff0*/  LOP3.LUT R11, R9, UR27, R6, 0x96, !PT ;  /* 0x0000001b090b7c12 */ /* 0x000fe4000f8e9606 */
[----:B------:R-:W-:Y:S01]  /*12000*/  LOP3.LUT R7, R5, UR27, R34, 0x96, !PT ;  /* 0x0000001b05077c12 */ /* 0x000fe2000f8e9622 */
[----:B------:R-:W-:Y:S01]  /*12010*/  IMAD.WIDE.U32 R140, R12, -0x2daee0ad, RZ ;  /* 0xd2511f530c8c7825 */ /* 0x000fe200078e00ff */
[----:B------:R-:W-:Y:S01]  /*12020*/  LOP3.LUT R4, R249, UR10, R4, 0x96, !PT ;  /* 0x0000000af9047c12 */ /* 0x000fe2000f8e9604 */
[----:B------:R-:W3:Y:S02]  /*12030*/  SHFL.BFLY PT, R12, R16, 0x1, 0x1f ;  /* 0x0c201f00100c7f89 */ /* 0x000ee400000e0000 */
[----:B----4-:R-:W-:Y:S01]  /*12040*/  IMAD.MOV.U32 R249, RZ, RZ, R178 ;  /* 0x000000fffff97224 */ /* 0x010fe200078e00b2 */
[----:B------:R-:W-:Y:S01]  /*12050*/  MOV R178, R233 ;  /* 0x000000e900b27202 */ /* 0x000fe20000000f00 */
[----:B------:R-:W-:Y:S01]  /*12060*/  IMAD.WIDE.U32 R6, R7, -0x326172a9, RZ ;  /* 0xcd9e8d5707067825 */ /* 0x000fe200078e00ff */
[----:B-1----:R-:W-:-:S02]  /*12070*/  FMNMX.FTZ R233, R15, R13, !PT ;  /* 0x0000000d0fe97209 */ /* 0x002fc40007810000 */
[----:B------:R-:W-:Y:S01]  /*12080*/  LOP3.LUT R9, R141, UR10, R8, 0x96, !PT ;  /* 0x0000000a8d097c12 */ /* 0x000fe2000f8e9608 */
[----:B------:R-:W-:Y:S01]  /*12090*/  IMAD.WIDE.U32 R4, R4, -0x326172a9, RZ ;  /* 0xcd9e8d5704047825 */ /* 0x000fe200078e00ff */
[----:B------:R-:W-:-:S03]  /*120a0*/  FSETP.NEU.FTZ.AND P4, PT, R233, -INF , PT ;  /* 0xff800000e900780b */ /* 0x000fc60003f9d000 */
[----:B------:R-:W-:Y:S01]  /*120b0*/  FMUL.FTZ R13, R233, UR38 ;  /* 0x00000026e90d7c20 */ /* 0x000fe20008410000 */
[----:B------:R-:W-:Y:S01]  /*120c0*/  LOP3.LUT R195, R7, UR11, R22, 0x96, !PT ;  /* 0x0000000b07c37c12 */ /* 0x000fe2000f8e9616 */
[----:B------:R-:W-:Y:S01]  /*120d0*/  FFMA.FTZ R8, R28, UR38, -R14 ;  /* 0x000000261c087c23 */ /* 0x000fe2000801080e */
[----:B--2---:R-:W-:Y:S01]  /*120e0*/  LOP3.LUT R3, R5, UR21, R6, 0x96, !PT ;  /* 0x0000001505037c12 */ /* 0x004fe2000f8e9606 */
[----:B------:R-:W-:Y:S01]  /*120f0*/  IMAD.WIDE.U32 R6, R11, -0x326172a9, RZ ;  /* 0xcd9e8d570b067825 */ /* 0x000fe200078e00ff */
[C---:B------:R-:W-:Y:S01]  /*12100*/  LOP3.LUT R18, R4.reuse, 0xffff, RZ, 0xc0, !PT ;  /* 0x0000ffff04127812 */ /* 0x040fe200078ec0ff */
[----:B------:R1:W-:Y:S01]  /*12110*/  MUFU.EX2 R180, R8 ;  /* 0x0000000800b47308 */ /* 0x0003e20000000800 */
[----:B------:R-:W-:Y:S02]  /*12120*/  LOP3.LUT R21, R4, 0xff, RZ, 0xc0, !PT ;  /* 0x000000ff04157812 */ /* 0x000fe400078ec0ff */
[--C-:B------:R-:W-:Y:S02]  /*12130*/  SHF.R.U32.HI R19, RZ, 0x10, R4.reuse ;  /* 0x00000010ff137819 */ /* 0x100fe40000011604 */
[----:B------:R-:W-:Y:S01]  /*12140*/  SHF.R.U32.HI R20, RZ, 0x18, R4 ;  /* 0x00000018ff147819 */ /* 0x000fe20000011604 */
[----:B------:R-:W-:Y:S01]  /*12150*/  IMAD.WIDE.U32 R4, R9, -0x326172a9, RZ ;  /* 0xcd9e8d5709047825 */ /* 0x000fe200078e00ff */
[----:B------:R-:W-:-:S02]  /*12160*/  FSEL R13, R13, RZ, P4 ;  /* 0x000000ff0d0d7208 */ /* 0x000fc40002000000 */
[----:B------:R-:W-:Y:S01]  /*12170*/  LOP3.LUT R141, R7, UR11, R10, 0x96, !PT ;  /* 0x0000000b078d7c12 */ /* 0x000fe2000f8e960a */
[----:B------:R-:W-:Y:S01]  /*12180*/  FFMA.FTZ R7, R25, UR38, -R14 ;  /* 0x0000002619077c23 */ /* 0x000fe2000801080e */
[C---:B------:R-:W-:Y:S02]  /*12190*/  LOP3.LUT R10, R4.reuse, 0xffff, RZ, 0xc0, !PT ;  /* 0x0000ffff040a7812 */ /* 0x040fe400078ec0ff */
[----:B------:R-:W-:Y:S01]  /*121a0*/  LOP3.LUT R15, R4, 0xff, RZ, 0xc0, !PT ;  /* 0x000000ff040f7812 */ /* 0x000fe200078ec0ff */
[----:B------:R2:W-:Y:S01]  /*121b0*/  MUFU.EX2 R34, R7 ;  /* 0x0000000700227308 */ /* 0x0005e20000000800 */
[--C-:B------:R-:W-:Y:S02]  /*121c0*/  SHF.R.U32.HI R11, RZ, 0x10, R4.reuse ;  /* 0x00000010ff0b7819 */ /* 0x100fe40000011604 */
[----:B------:R-:W-:Y:S01]  /*121d0*/  SHF.R.U32.HI R17, RZ, 0x18, R4 ;  /* 0x00000018ff117819 */ /* 0x000fe20000011604 */
[----:B------:R-:W-:Y:S01]  /*121e0*/  FFMA.FTZ R4, R132, UR38, -R13 ;  /* 0x0000002684047c23 */ /* 0x000fe2000801080d */
[----:B-1----:R-:W-:Y:S01]  /*121f0*/  FFMA.FTZ R8, R26, UR38, -R14 ;  /* 0x000000261a087c23 */ /* 0x002fe2000801080e */
[----:B-----5:R-:W-:-:S02]  /*12200*/  MOV R132, R179 ;  /* 0x000000b300847202 */ /* 0x020fc40000000f00 */
[----:B------:R-:W-:Y:S01]  /*12210*/  LOP3.LUT R6, R5, UR21, R6, 0x96, !PT ;  /* 0x0000001505067c12 */ /* 0x000fe2000f8e9606 */
[----:B------:R1:W-:Y:S01]  /*12220*/  MUFU.EX2 R203, R4 ;  /* 0x0000000400cb7308 */ /* 0x0003e20000000800 */
[----:B------:R-:W-:Y:S01]  /*12230*/  MOV R179, R178 ;  /* 0x000000b200b37202 */ /* 0x000fe20000000f00 */
[----:B------:R-:W-:Y:S01]  /*12240*/  IMAD.MOV.U32 R178, RZ, RZ, R220 ;  /* 0x000000ffffb27224 */ /* 0x000fe200078e00dc */
[----:B------:R-:W-:Y:S02]  /*12250*/  SHF.R.U32.HI R5, RZ, 0x8, R18 ;  /* 0x00000008ff057819 */ /* 0x000fe40000011612 */
[----:B---3--:R-:W-:Y:S02]  /*12260*/  FMNMX.FTZ R220, R16, R12, !PT ;  /* 0x0000000c10dc7209 */ /* 0x008fe40007810000 */
[----:B------:R-:W-:Y:S01]  /*12270*/  PRMT R18, R21, 0x5410, R5 ;  /* 0x0000541015127816 */ /* 0x000fe20000000005 */
[----:B------:R3:W4:Y:S01]  /*12280*/  MUFU.EX2 R250, R8 ;  /* 0x0000000800fa7308 */ /* 0x0007220000000800 */
[----:B--2---:R-:W-:Y:S01]  /*12290*/  LOP3.LUT R7, R19, 0xff, RZ, 0xc0, !PT ;  /* 0x000000ff13077812 */ /* 0x004fe200078ec0ff */
[----:B------:R-:W-:Y:S01]  /*122a0*/  FFMA.FTZ R5, R133, UR38, -R13 ;  /* 0x0000002685057c23 */ /* 0x000fe2000801080d */
[----:B------:R-:W-:Y:S01]  /*122b0*/  LOP3.LUT R9, R3, 0xff, RZ, 0xc0, !PT ;  /* 0x000000ff03097812 */ /* 0x000fe200078ec0ff */
[----:B------:R-:W-:Y:S01]  /*122c0*/  FMUL.FTZ R12, R220, UR38 ;  /* 0x00000026dc0c7c20 */ /* 0x000fe20008410000 */
[----:B------:R-:W-:-:S02]  /*122d0*/  PRMT R25, R7, 0x5410, R20 ;  /* 0x0000541007197816 */ /* 0x000fc40000000014 */
[--C-:B------:R-:W-:Y:S01]  /*122e0*/  SHF.R.U32.HI R7, RZ, 0x18, R3.reuse ;  /* 0x00000018ff077819 */ /* 0x100fe20000011603 */
[----:B------:R2:W-:Y:S01]  /*122f0*/  MUFU.EX2 R21, R5 ;  /* 0x0000000500157308 */ /* 0x0005e20000000800 */
[----:B-1----:R-:W-:Y:S02]  /*12300*/  LOP3.LUT R4, R3, 0xffff, RZ, 0xc0, !PT ;  /* 0x0000ffff03047812 */ /* 0x002fe400078ec0ff */
[----:B------:R-:W-:Y:S02]  /*12310*/  FSETP.NEU.FTZ.AND P1, PT, R220, -INF , PT ;  /* 0xff800000dc00780b */ /* 0x000fe40003f3d000 */
[----:B------:R-:W-:Y:S02]  /*12320*/  SHF.R.U32.HI R4, RZ, 0x8, R4 ;  /* 0x00000008ff047819 */ /* 0x000fe40000011604 */
[----:B------:R-:W-:Y:S02]  /*12330*/  FSEL R12, R12, RZ, P1 ;  /* 0x000000ff0c0c7208 */ /* 0x000fe40000800000 */
[----:B---3--:R-:W-:-:S02]  /*12340*/  SHF.R.U32.HI R8, RZ, 0x10, R3 ;  /* 0x00000010ff087819 */ /* 0x008fc40000011603 */
[----:B------:R-:W-:Y:S02]  /*12350*/  PRMT R16, R9, 0x5410, R4 ;  /* 0x0000541009107816 */ /* 0x000fe40000000004 */
[----:B------:R-:W-:Y:S02]  /*12360*/  LOP3.LUT R3, R8, 0xff, RZ, 0xc0, !PT ;  /* 0x000000ff08037812 */ /* 0x000fe400078ec0ff */
[----:B------:R-:W-:Y:S01]  /*12370*/  SHF.R.U32.HI R4, RZ, 0x8, R10 ;  /* 0x00000008ff047819 */ /* 0x000fe2000001160a */
[----:B--2---:R-:W-:Y:S01]  /*12380*/  FFMA.FTZ R5, R31, UR38, -R13 ;  /* 0x000000261f057c23 */ /* 0x004fe2000801080d */
[----:B------:R-:W-:Y:S01]  /*12390*/  PRMT R20, R3, 0x5410, R7 ;  /* 0x0000541003147816 */ /* 0x000fe20000000007 */
[----:B------:R-:W-:Y:S01]  /*123a0*/  FFMA.FTZ R3, R29, UR38, -R13 ;  /* 0x000000261d037c23 */ /* 0x000fe2000801080d */
[----:B------:R-:W-:Y:S01]  /*123b0*/  PRMT R10, R15, 0x5410, R4 ;  /* 0x000054100f0a7816 */ /* 0x000fe20000000004 */
[----:B------:R1:W-:Y:S01]  /*123c0*/  MUFU.EX2 R183, R5 ;  /* 0x0000000500b77308 */ /* 0x0003e20000000800 */
[----:B------:R-:W-:Y:S01]  /*123d0*/  FFMA.FTZ R4, R138, UR38, -R12 ;  /* 0x000000268a047c23 */ /* 0x000fe2000801080c */
[----:B------:R-:W-:-:S02]  /*123e0*/  MOV R133, R24 ;  /* 0x0000001800857202 */ /* 0x000fc40000000f00 */
[----:B------:R-:W-:Y:S02]  /*123f0*/  FSEL R7, R235, RZ, P6 ;  /* 0x000000ffeb077208 */ /* 0x000fe40003000000 */
[----:B------:R-:W-:Y:S02]  /*12400*/  HSET2.LE.AND R10, R10, R0, PT ;  /* 0x000000000a0a7233 */ /* 0x000fe40003803000 */
[----:B------:R2:W-:Y:S01]  /*12410*/  MUFU.EX2 R182, R3 ;  /* 0x0000000300b67308 */ /* 0x0005e20000000800 */
[----:B------:R-:W-:Y:S01]  /*12420*/  FADD.FTZ R7, R136, -R7 ;  /* 0x8000000788077221 */ /* 0x000fe20000010000 */
[----:B------:R-:W-:Y:S02]  /*12430*/  MOV R136, R179 ;  /* 0x000000b300887202 */ /* 0x000fe40000000f00 */
[----:B------:R-:W-:Y:S01]  /*12440*/  MOV R138, R178 ;  /* 0x000000b2008a7202 */ /* 0x000fe20000000f00 */
[----:B------:R-:W-:-:S03]  /*12450*/  FMUL.FTZ R7, R7, UR38 ;  /* 0x0000002607077c20 */ /* 0x000fc60008410000 */
[----:B------:R3:W-:Y:S01]  /*12460*/  MUFU.EX2 R251, R4 ;  /* 0x0000000400fb7308 */ /* 0x0007e20000000800 */
[----:B-1----:R-:W-:-:S04]  /*12470*/  LOP3.LUT R5, R11, 0xff, RZ, 0xc0, !PT ;  /* 0x000000ff0b057812 */ /* 0x002fc800078ec0ff */
[----:B------:R-:W-:Y:S02]  /*12480*/  PRMT R11, R5, 0x5410, R17 ;  /* 0x00005410050b7816 */ /* 0x000fe40000000011 */
[----:B------:R-:W-:Y:S02]  /*12490*/  FSEL R5, R234, RZ, P5 ;  /* 0x000000ffea057208 */ /* 0x000fe40002800000 */
[C---:B--2---:R-:W-:Y:S02]  /*124a0*/  LOP3.LUT R3, R6.reuse, 0xffff, RZ, 0xc0, !PT ;  /* 0x0000ffff06037812 */ /* 0x044fe400078ec0ff */
[----:B------:R-:W-:Y:S01]  /*124b0*/  HSET2.LE.AND R11, R11, R0, PT ;  /* 0x000000000b0b7233 */ /* 0x000fe20003803000 */
[----:B------:R-:W-:Y:S01]  /*124c0*/  FADD.FTZ R15, R135, -R5 ;  /* 0x80000005870f7221 */ /* 0x000fe20000010000 */
[----:B------:R-:W-:Y:S01]  /*124d0*/  FFMA.FTZ R5, R33, UR38, -R12 ;  /* 0x0000002621057c23 */ /* 0x000fe2000801080c */
[----:B------:R-:W-:Y:S02]  /*124e0*/  IMAD.MOV.U32 R135, RZ, RZ, R177 ;  /* 0x000000ffff877224 */ /* 0x000fe400078e00b1 */
[----:B------:R-:W-:Y:S01]  /*124f0*/  FMUL.FTZ R15, R15, UR38 ;  /* 0x000000260f0f7c20 */ /* 0x000fe20008410000 */
[----:B---3--:R-:W-:Y:S01]  /*12500*/  SHF.R.U32.HI R4, RZ, 0x8, R3 ;  /* 0x00000008ff047819 */ /* 0x008fe20000011603 */
[----:B------:R1:W-:Y:S01]  /*12510*/  MUFU.EX2 R26, R5 ;  /* 0x00000005001a7308 */ /* 0x0003e20000000800 */
[----:B------:R-:W-:-:S04]  /*12520*/  LOP3.LUT R3, R6, 0xff, RZ, 0xc0, !PT ;  /* 0x000000ff06037812 */ /* 0x000fc800078ec0ff */
[----:B------:R-:W-:Y:S01]  /*12530*/  PRMT R24, R3, 0x5410, R4 ;  /* 0x0000541003187816 */ /* 0x000fe20000000004 */
[----:B------:R-:W-:Y:S01]  /*12540*/  FFMA.FTZ R4, R32, UR38, -R12 ;  /* 0x0000002620047c23 */ /* 0x000fe2000801080c */
[--C-:B------:R-:W-:Y:S01]  /*12550*/  SHF.R.U32.HI R3, RZ, 0x10, R6.reuse ;  /* 0x00000010ff037819 */ /* 0x100fe20000011606 */
[----:B------:R-:W2:Y:S01]  /*12560*/  MUFU.EX2 R17, R15 ;  /* 0x0000000f00117308 */ /* 0x000ea20000000800 */
[----:B------:R-:W-:Y:S02]  /*12570*/  SHF.R.U32.HI R6, RZ, 0x18, R6 ;  /* 0x00000018ff067819 */ /* 0x000fe40000011606 */
[----:B------:R-:W-:-:S04]  /*12580*/  LOP3.LUT R3, R3, 0xff, RZ, 0xc0, !PT ;  /* 0x000000ff03037812 */ /* 0x000fc800078ec0ff */
[----:B------:R-:W-:Y:S01]  /*12590*/  PRMT R19, R3, 0x5410, R6 ;  /* 0x0000541003137816 */ /* 0x000fe20000000006 */
[----:B------:R3:W-:Y:S01]  /*125a0*/  MUFU.EX2 R27, R4 ;  /* 0x00000004001b7308 */ /* 0x0007e20000000800 */
[----:B-1----:R-:W-:Y:S02]  /*125b0*/  FSEL R5, R233, RZ, P4 ;  /* 0x000000ffe9057208 */ /* 0x002fe40002000000 */
[----:B------:R-:W-:Y:S02]  /*125c0*/  F2FP.F16.F32.PACK_AB R3, R176, R132 ;  /* 0x00000084b003723e */ /* 0x000fe400000000ff */
[--C-:B------:R-:W-:Y:S01]  /*125d0*/  HSET2.LE.AND R6, R18, R0.reuse, PT ;  /* 0x0000000012067233 */ /* 0x100fe20003803000 */
[----:B------:R-:W-:Y:S01]  /*125e0*/  FADD.FTZ R9, R134, -R5 ;  /* 0x8000000586097221 */ /* 0x000fe20000010000 */
[----:B------:R-:W-:Y:S01]  /*125f0*/  FFMA.FTZ R5, R30, UR38, -R12 ;  /* 0x000000261e057c23 */ /* 0x000fe2000801080c */
[----:B------:R-:W-:Y:S01]  /*12600*/  MOV R134, R139 ;  /* 0x0000008b00867202 */ /* 0x000fe20000000f00 */
[----:B------:R1:W5:Y:S01]  /*12610*/  MUFU.EX2 R18, R7 ;  /* 0x0000000700127308 */ /* 0x0003620000000800 */
[----:B------:R-:W-:Y:S01]  /*12620*/  LOP3.LUT R10, R10, R3, RZ, 0xc0, !PT ;  /* 0x000000030a0a7212 */ /* 0x000fe200078ec0ff */
[----:B------:R-:W-:Y:S01]  /*12630*/  FMUL.FTZ R9, R9, UR38 ;  /* 0x0000002609097c20 */ /* 0x000fe20008410000 */
[----:B----4-:R-:W-:Y:S01]  /*12640*/  F2FP.F16.F32.PACK_AB R3, R34, R250 ;  /* 0x000000fa2203723e */ /* 0x010fe200000000ff */
[-C--:B--2---:R-:W-:Y:S01]  /*12650*/  FMUL.FTZ R150, R150, R17.reuse ;  /* 0x0000001196967220 */ /* 0x084fe20000410000 */
[-C--:B------:R-:W-:Y:S01]  /*12660*/  FMUL.FTZ R151, R151, R17.reuse ;  /* 0x0000001197977220 */ /* 0x080fe20000410000 */
[----:B------:R-:W-:Y:S01]  /*12670*/  FMUL.FTZ R154, R154, R17 ;  /* 0x000000119a9a7220 */ /* 0x000fe20000410000 */
[----:B------:R-:W-:Y:S01]  /*12680*/  LOP3.LUT R11, R11, R3, RZ, 0xc0, !PT ;  /* 0x000000030b0b7212 */ /* 0x000fe200078ec0ff */
[----:B------:R2:W4:Y:S01]  /*12690*/  MUFU.EX2 R139, R5 ;  /* 0x00000005008b7308 */ /* 0x0005220000000800 */
[----:B---3--:R-:W-:Y:S01]  /*126a0*/  FSEL R4, R220, RZ, P1 ;  /* 0x000000ffdc047208 */ /* 0x008fe20000800000 */
[----:B------:R-:W-:Y:S01]  /*126b0*/  FMUL.FTZ R155, R155, R17 ;  /* 0x000000119b9b7220 */ /* 0x000fe20000410000 */
[----:B------:R-:W-:Y:S01]  /*126c0*/  F2FP.F16.F32.PACK_AB R3, R26, R251 ;  /* 0x000000fb1a03723e */ /* 0x000fe200000000ff */
[-C--:B------:R-:W-:Y:S01]  /*126d0*/  FMUL.FTZ R38, R38, R17.reuse ;  /* 0x0000001126267220 */ /* 0x080fe20000410000 */
[----:B------:R-:W-:Y:S01]  /*126e0*/  FMUL.FTZ R39, R39, R17 ;  /* 0x0000001127277220 */ /* 0x000fe20000410000 */
[----:B------:R-:W-:Y:S01]  /*126f0*/  FADD.FTZ R8, R137, -R4 ;  /* 0x8000000489087221 */ /* 0x000fe20000010000 */
[----:B------:R-:W-:Y:S01]  /*12700*/  MOV R137, R21 ;  /* 0x0000001500897202 */ /* 0x000fe20000000f00 */
[----:B------:R-:W-:Y:S01]  /*12710*/  FMUL.FTZ R166, R166, R17 ;  /* 0x00000011a6a67220 */ /* 0x000fe20000410000 */
[--C-:B------:R-:W-:Y:S01]  /*12720*/  HSET2.LE.AND R4, R16, R0.reuse, PT ;  /* 0x0000000010047233 */ /* 0x100fe20003803000 */
[----:B------:R-:W-:Y:S01]  /*12730*/  FMUL.FTZ R8, R8, UR38 ;  /* 0x0000002608087c20 */ /* 0x000fe20008410000 */
[----:B-1----:R-:W-:Y:S01]  /*12740*/  F2FP.F16.F32.PACK_AB R7, R182, R183 ;  /* 0x000000b7b607723e */ /* 0x002fe200000000ff */
[----:B------:R-:W1:Y:S01]  /*12750*/  MUFU.EX2 R16, R9 ;  /* 0x0000000900107308 */ /* 0x000e620000000800 */
[-C--:B-----5:R-:W-:Y:S01]  /*12760*/  FMUL.FTZ R148, R148, R18.reuse ;  /* 0x0000001294947220 */ /* 0x0a0fe20000410000 */
[-C--:B------:R-:W-:Y:S01]  /*12770*/  FMUL.FTZ R149, R149, R18.reuse ;  /* 0x0000001295957220 */ /* 0x080fe20000410000 */
[----:B------:R-:W-:Y:S01]  /*12780*/  LOP3.LUT R6, R6, R7, RZ, 0xc0, !PT ;  /* 0x0000000706067212 */ /* 0x000fe200078ec0ff */
[-C--:B------:R-:W-:Y:S01]  /*12790*/  FMUL.FTZ R152, R152, R18.reuse ;  /* 0x0000001298987220 */ /* 0x080fe20000410000 */
[----:B--2---:R-:W-:Y:S01]  /*127a0*/  F2FP.F16.F32.PACK_AB R5, R137, R203 ;  /* 0x000000cb8905723e */ /* 0x004fe200000000ff */
[-C--:B------:R-:W-:Y:S01]  /*127b0*/  FMUL.FTZ R153, R153, R18.reuse ;  /* 0x0000001299997220 */ /* 0x080fe20000410000 */
[----:B----4-:R-:W-:Y:S01]  /*127c0*/  F2FP.F16.F32.PACK_AB R7, R139, R27 ;  /* 0x0000001b8b07723e */ /* 0x010fe200000000ff */
[----:B------:R-:W2:Y:S01]  /*127d0*/  MUFU.EX2 R15, R8 ;  /* 0x00000008000f7308 */ /* 0x000ea20000000800 */
[----:B------:R-:W-:Y:S01]  /*127e0*/  LOP3.LUT R4, R4, R5, RZ, 0xc0, !PT ;  /* 0x0000000504047212 */ /* 0x000fe200078ec0ff */
[-C--:B------:R-:W-:Y:S01]  /*127f0*/  FMUL.FTZ R36, R36, R18.reuse ;  /* 0x0000001224247220 */ /* 0x080fe20000410000 */
[--C-:B------:R-:W-:Y:S01]  /*12800*/  HSET2.LE.AND R5, R20, R0.reuse, PT ;  /* 0x0000000014057233 */ /* 0x100fe20003803000 */
[-C--:B------:R-:W-:Y:S01]  /*12810*/  FMUL.FTZ R37, R37, R18.reuse ;  /* 0x0000001225257220 */ /* 0x080fe20000410000 */
[----:B------:R-:W3:Y:S01]  /*12820*/  LDSM.16.MT88.4 R20, [R205+0xa000] ;  /* 0x00a00000cd14783b */ /* 0x000ee20000004200 */
[-C--:B------:R-:W-:Y:S01]  /*12830*/  FMUL.FTZ R164, R164, R18.reuse ;  /* 0x00000012a4a47220 */ /* 0x080fe20000410000 */
[----:B------:R-:W-:Y:S01]  /*12840*/  FMUL.FTZ R165, R165, R18 ;  /* 0x00000012a5a57220 */ /* 0x000fe20000410000 */
[----:B------:R-:W-:Y:S01]  /*12850*/  LOP3.LUT R5, R5, R3, RZ, 0xc0, !PT ;  /* 0x0000000305057212 */ /* 0x000fe200078ec0ff */
[-C--:B-1----:R-:W-:Y:S01]  /*12860*/  FMUL.FTZ R144, R144, R16.reuse ;  /* 0x0000001090907220 */ /* 0x082fe20000410000 */
[--C-:B------:R-:W-:Y:S01]  /*12870*/  HSET2.LE.AND R3, R25, R0.reuse, PT ;  /* 0x0000000019037233 */ /* 0x100fe20003803000 */
[-C--:B------:R-:W-:Y:S01]  /*12880*/  FMUL.FTZ R145, R145, R16.reuse ;  /* 0x0000001091917220 */ /* 0x080fe20000410000 */
[----:B------:R-:W-:Y:S01]  /*12890*/  F2FP.F16.F32.PACK_AB R9, R180, R133 ;  /* 0x00000085b409723e */ /* 0x000fe200000000ff */
[-C--:B------:R-:W-:Y:S01]  /*128a0*/  FMUL.FTZ R156, R156, R16.reuse ;  /* 0x000000109c9c7220 */ /* 0x080fe20000410000 */
[-C--:B------:R-:W-:Y:S01]  /*128b0*/  FMUL.FTZ R157, R157, R16.reuse ;  /* 0x000000109d9d7220 */ /* 0x080fe20000410000 */
[----:B------:R-:W-:Y:S01]  /*128c0*/  LOP3.LUT R7, R3, R7, RZ, 0xc0, !PT ;  /* 0x0000000703077212 */ /* 0x000fe200078ec0ff */
[----:B------:R-:W-:Y:S01]  /*128d0*/  FMUL.FTZ R160, R160, R16 ;  /* 0x00000010a0a07220 */ /* 0x000fe20000410000 */
[--C-:B------:R-:W-:Y:S01]  /*128e0*/  HSET2.LE.AND R3, R24, R0.reuse, PT ;  /* 0x0000000018037233 */ /* 0x100fe20003803000 */
[----:B--2---:R-:W-:Y:S01]  /*128f0*/  FMUL.FTZ R146, R146, R15 ;  /* 0x0000000f92927220 */ /* 0x004fe20000410000 */
[----:B------:R-:W-:Y:S01]  /*12900*/  F2FP.F16.F32.PACK_AB R8, R181, R249 ;  /* 0x000000f9b508723e */ /* 0x000fe200000000ff */
[-C--:B------:R-:W-:Y:S01]  /*12910*/  FMUL.FTZ R147, R147, R15.reuse ;  /* 0x0000000f93937220 */ /* 0x080fe20000410000 */
[-C--:B------:R-:W-:Y:S01]  /*12920*/  FMUL.FTZ R158, R158, R15.reuse ;  /* 0x0000000f9e9e7220 */ /* 0x080fe20000410000 */
[-C--:B------:R-:W-:Y:S01]  /*12930*/  FMUL.FTZ R159, R159, R15.reuse ;  /* 0x0000000f9f9f7220 */ /* 0x080fe20000410000 */
[----:B------:R-:W-:Y:S01]  /*12940*/  LOP3.LUT R8, R3, R8, RZ, 0xc0, !PT ;  /* 0x0000000803087212 */ /* 0x000fe200078ec0ff */
[----:B------:R-:W-:Y:S01]  /*12950*/  FMUL.FTZ R161, R161, R16 ;  /* 0x00000010a1a17220 */ /* 0x000fe20000410000 */
[----:B------:R-:W-:Y:S01]  /*12960*/  HSET2.LE.AND R3, R19, R0, PT ;  /* 0x0000000013037233 */ /* 0x000fe20003803000 */
[----:B------:R-:W-:Y:S01]  /*12970*/  FMUL.FTZ R162, R162, R15 ;  /* 0x0000000fa2a27220 */ /* 0x000fe20000410000 */
[----:B------:R-:W-:Y:S01]  /*12980*/  MOV R19, R27 ;  /* 0x0000001b00137202 */ /* 0x000fe20000000f00 */
[----:B------:R-:W-:Y:S01]  /*12990*/  FMUL.FTZ R163, R163, R15 ;  /* 0x0000000fa3a37220 */ /* 0x000fe20000410000 */
[----:B------:R-:W-:Y:S01]  /*129a0*/  FMUL.FTZ R167, R167, R17 ;  /* 0x00000011a7a77220 */ /* 0x000fe20000410000 */
[----:B------:R-:W-:Y:S01]  /*129b0*/  LOP3.LUT R9, R3, R9, RZ, 0xc0, !PT ;  /* 0x0000000903097212 */ /* 0x000fe200078ec0ff */
[----:B------:R-:W-:-:S02]  /*129c0*/  IMAD.MOV.U32 R3, RZ, RZ, R26 ;  /* 0x000000ffff037224 */ /* 0x000fc400078e001a */
[-C--:B------:R-:W-:Y:S01]  /*129d0*/  FMUL.FTZ R168, R168, R18.reuse ;  /* 0x00000012a8a87220 */ /* 0x080fe20000410000 */
[----:B------:R-:W1:Y:S01]  /*129e0*/  LDSM.16.MT88.4 R24, [R207+0xa000] ;  /* 0x00a00000cf18783b */ /* 0x000e620000004200 */
        /* <DEDUP_REMOVED lines=11> */
[-C--:B---3--:R-:W-:Y:S01]  /*12aa0*/  HMMA.16816.F32 R144, R4, R20.reuse, R144 ;  /* 0x000000140490723c */ /* 0x088fe20000001890 */
[-C--:B------:R-:W-:Y:S01]  /*12ab0*/  FMUL.FTZ R48, R48, R18.reuse ;  /* 0x0000001230307220 */ /* 0x080fe20000410000 */
[----:B------:R-:W-:Y:S01]  /*12ac0*/  FMUL.FTZ R49, R49, R18 ;  /* 0x0000001231317220 */ /* 0x000fe20000410000 */
[----:B------:R-:W-:Y:S01]  /*12ad0*/  FMUL.FTZ R50, R50, R17 ;  /* 0x0000001132327220 */ /* 0x000fe20000410000 */
[-C--:B------:R-:W-:Y:S01]  /*12ae0*/  FMUL.FTZ R44, R44, R16.reuse ;  /* 0x000000102c2c7220 */ /* 0x080fe20000410000 */
[-C--:B------:R-:W-:Y:S01]  /*12af0*/  FMUL.FTZ R45, R45, R16.reuse ;  /* 0x000000102d2d7220 */ /* 0x080fe20000410000 */
[----:B------:R-:W-:Y:S01]  /*12b00*/  HMMA.16816.F32 R148, R8, R20, R148 ;  /* 0x000000140894723c */ /* 0x000fe20000001894 */
[-C--:B------:R-:W-:Y:S01]  /*12b10*/  FMUL.FTZ R46, R46, R15.reuse ;  /* 0x0000000f2e2e7220 */ /* 0x080fe20000410000 */
[----:B------:R-:W-:Y:S01]  /*12b20*/  FMUL.FTZ R47, R47, R15 ;  /* 0x0000000f2f2f7220 */ /* 0x000fe20000410000 */
[----:B------:R-:W-:Y:S01]  /*12b30*/  FMUL.FTZ R51, R51, R17 ;  /* 0x0000001133337220 */ /* 0x000fe20000410000 */
[----:B------:R-:W-:Y:S01]  /*12b40*/  LDSM.16.MT88.4 R28, [R209+0xa000] ;  /* 0x00a00000d11c783b */ /* 0x000fe20000004200 */
[-C--:B------:R-:W-:Y:S01]  /*12b50*/  FMUL.FTZ R124, R124, R16.reuse ;  /* 0x000000107c7c7220 */ /* 0x080fe20000410000 */
[-C--:B------:R-:W-:Y:S01]  /*12b60*/  HMMA.16816.F32 R156, R4, R22.reuse, R156 ;  /* 0x00000016049c723c */ /* 0x080fe2000000189c */
[-C--:B------:R-:W-:Y:S01]  /*12b70*/  FMUL.FTZ R125, R125, R16.reuse ;  /* 0x000000107d7d7220 */ /* 0x080fe20000410000 */
[-C--:B------:R-:W-:Y:S01]  /*12b80*/  FMUL.FTZ R126, R126, R15.reuse ;  /* 0x0000000f7e7e7220 */ /* 0x080fe20000410000 */
[----:B------:R-:W-:Y:S01]  /*12b90*/  FMUL.FTZ R127, R127, R15 ;  /* 0x0000000f7f7f7220 */ /* 0x000fe20000410000 */
        /* <DEDUP_REMOVED lines=9> */
[----:B------:R-:W-:Y:S01]  /*12c30*/  MOV R154, R34 ;  /* 0x00000022009a7202 */ /* 0x000fe20000000f00 */
[-C--:B------:R-:W-:Y:S01]  /*12c40*/  FMUL.FTZ R77, R77, R16.reuse ;  /* 0x000000104d4d7220 */ /* 0x080fe20000410000 */
[----:B------:R-:W-:Y:S01]  /*12c50*/  LDSM.16.MT88.4 R32, [R210+0xb000] ;  /* 0x00b00000d220783b */ /* 0x000fe20000004200 */
[-C--:B-1----:R-:W-:Y:S01]  /*12c60*/  HMMA.16816.F32 R160, R4, R24.reuse, R160 ;  /* 0x0000001804a0723c */ /* 0x082fe200000018a0 */
        /* <DEDUP_REMOVED lines=23> */
[-C--:B------:R-:W-:Y:S01]  /*12de0*/  FMUL.FTZ R109, R109, R16.reuse ;  /* 0x000000106d6d7220 */ /* 0x080fe20000410000 */
[----:B------:R-:W-:Y:S01]  /*12df0*/  MOV R171, R203 ;  /* 0x000000cb00ab7202 */ /* 0x000fe20000000f00 */
[-C--:B------:R-:W-:Y:S01]  /*12e00*/  FMUL.FTZ R120, R120, R16.reuse ;  /* 0x0000001078787220 */ /* 0x080fe20000410000 */
[-C--:B------:R-:W-:Y:S01]  /*12e10*/  FMUL.FTZ R94, R94, R15.reuse ;  /* 0x0000000f5e5e7220 */ /* 0x080fe20000410000 */
[-C--:B------:R-:W-:Y:S01]  /*12e20*/  FMUL.FTZ R95, R95, R15.reuse ;  /* 0x0000000f5f5f7220 */ /* 0x080fe20000410000 */
[----:B------:R-:W-:Y:S01]  /*12e30*/  FMUL.FTZ R121, R121, R16 ;  /* 0x0000001079797220 */ /* 0x000fe20000410000 */
[-C--:B------:R-:W-:Y:S01]  /*12e40*/  FMUL.FTZ R106, R106, R15.reuse ;  /* 0x0000000f6a6a7220 */ /* 0x080fe20000410000 */
[-C--:B--2---:R-:W-:Y:S01]  /*12e50*/  HMMA.16816.F32 R236, R8, R20.reuse, R36 ;  /* 0x0000001408ec723c */ /* 0x084fe20000001824 */
[----:B------:R-:W2:Y:S01]  /*12e60*/  LDSM.16.MT88.4 R36, [R209+0xb000] ;  /* 0x00b00000d124783b */ /* 0x000ea20000004200 */
        /* <DEDUP_REMOVED lines=10> */
[-C--:B------:R-:W-:Y:S01]  /*12f10*/  HMMA.16816.F32 R44, R4, R22.reuse, R44 ;  /* 0x00000016042c723c */ /* 0x080fe2000000182c */
[----:B------:R-:W-:Y:S01]  /*12f20*/  MOV R170, R251 ;  /* 0x000000fb00aa7202 */ /* 0x000fe20000000f00 */
[-C--:B------:R-:W-:Y:S01]  /*12f30*/  FMUL.FTZ R68, R68, R18.reuse ;  /* 0x0000001244447220 */ /* 0x080fe20000410000 */
[-C--:B------:R-:W-:Y:S01]  /*12f40*/  FMUL.FTZ R69, R69, R18.reuse ;  /* 0x0000001245457220 */ /* 0x080fe20000410000 */
[-C--:B------:R-:W-:Y:S01]  /*12f50*/  FMUL.FTZ R70, R70, R17.reuse ;  /* 0x0000001146467220 */ /* 0x080fe20000410000 */
[-C--:B------:R-:W-:Y:S01]  /*12f60*/  FMUL.FTZ R71, R71, R17.reuse ;  /* 0x0000001147477220 */ /* 0x080fe20000410000 */
[----:B------:R-:W-:Y:S01]  /*12f70*/  HMMA.16816.F32 R196, R8, R22, R48 ;  /* 0x0000001608c4723c */ /* 0x000fe20000001830 */
[----:B------:R-:W3:Y:S01]  /*12f80*/  LDSM.16.MT88.4 R20, [R205+0xb000] ;  /* 0x00b00000cd14783b */ /* 0x000ee20000004200 */
[-C--:B------:R-:W-:Y:S01]  /*12f90*/  FMUL.FTZ R84, R84, R18.reuse ;  /* 0x0000001254547220 */ /* 0x080fe20000410000 */
[----:B------:R-:W-:Y:S01]  /*12fa0*/  FMUL.FTZ R85, R85, R18 ;  /* 0x0000001255557220 */ /* 0x000fe20000410000 */
[-C--:B------:R-:W-:Y:S01]  /*12fb0*/  FMUL.FTZ R86, R86, R17.reuse ;  /* 0x0000001156567220 */ /* 0x080fe20000410000 */
[----:B------:R-:W-:Y:S01]  /*12fc0*/  FMUL.FTZ R87, R87, R17 ;  /* 0x0000001157577220 */ /* 0x000fe20000410000 */
[C---:B------:R-:W-:Y:S01]  /*12fd0*/  HMMA.16816.F32 R56, R4.reuse, R28, R56 ;  /* 0x0000001c0438723c */ /* 0x040fe20000001838 */
[----:B------:R-:W-:Y:S01]  /*12fe0*/  MOV R48, R3 ;  /* 0x0000000300307202 */ /* 0x000fe20000000f00 */
[--C-:B------:R-:W-:Y:S01]  /*12ff0*/  FFMA.FTZ R3, R190, UR38, -R2.reuse ;  /* 0x00000026be037c23 */ /* 0x100fe20008010802 */
[----:B------:R-:W-:Y:S01]  /*13000*/  MOV R168, R132 ;  /* 0x0000008400a87202 */ /* 0x000fe20000000f00 */
[-C--:B------:R-:W-:Y:S01]  /*13010*/  FMUL.FTZ R80, R80, R18.reuse ;  /* 0x0000001250507220 */ /* 0x080fe20000410000 */
[----:B------:R-:W-:Y:S01]  /*13020*/  MOV R169, R135 ;  /* 0x0000008700a97202 */ /* 0x000fe20000000f00 */
[----:B------:R4:W-:Y:S01]  /*13030*/  MUFU.EX2 R249, R3 ;  /* 0x0000000300f97308 */ /* 0x0009e20000000800 */
[C---:B------:R-:W-:Y:S01]  /*13040*/  HMMA.16816.F32 R60, R4.reuse, R30, R60 ;  /* 0x0000001e043c723c */ /* 0x040fe2000000183c */
[-C--:B------:R-:W-:Y:S01]  /*13050*/  FMUL.FTZ R81, R81, R18.reuse ;  /* 0x0000001251517220 */ /* 0x080fe20000410000 */
[-C--:B------:R-:W-:Y:S01]  /*13060*/  FMUL.FTZ R82, R82, R17.reuse ;  /* 0x0000001152527220 */ /* 0x080fe20000410000 */
[----:B------:R-:W-:Y:S01]  /*13070*/  FMUL.FTZ R83, R83, R17 ;  /* 0x0000001153537220 */ /* 0x000fe20000410000 */
[----:B------:R-:W-:Y:S01]  /*13080*/  MOV R49, R137 ;  /* 0x0000008900317202 */ /* 0x000fe20000000f00 */
[----:B------:R-:W-:Y:S01]  /*13090*/  FMUL.FTZ R96, R96, R18 ;  /* 0x0000001260607220 */ /* 0x000fe20000410000 */
[C---:B-1----:R-:W-:Y:S01]  /*130a0*/  HMMA.16816.F32 R88, R4.reuse, R24, R88 ;  /* 0x000000180458723c */ /* 0x042fe20000001858 */
[----:B------:R-:W-:Y:S01]  /*130b0*/  MOV R153, R138 ;  /* 0x0000008a00997202 */ /* 0x000fe20000000f00 */
[-C--:B------:R-:W-:Y:S01]  /*130c0*/  FMUL.FTZ R97, R97, R18.reuse ;  /* 0x0000001261617220 */ /* 0x080fe20000410000 */
[-C--:B------:R-:W-:Y:S01]  /*130d0*/  FMUL.FTZ R98, R98, R17.reuse ;  /* 0x0000001162627220 */ /* 0x080fe20000410000 */
[-C--:B------:R-:W-:Y:S01]  /*130e0*/  FMUL.FTZ R99, R99, R17.reuse ;  /* 0x0000001163637220 */ /* 0x080fe20000410000 */
[-C--:B------:R-:W-:Y:S01]  /*130f0*/  FMUL.FTZ R64, R64, R18.reuse ;  /* 0x0000001240407220 */ /* 0x080fe20000410000 */
[C---:B--2---:R-:W-:Y:S01]  /*13100*/  HMMA.16816.F32 R176, R4.reuse, R38, R124 ;  /* 0x0000002604b0723c */ /* 0x044fe2000000187c */
[-C--:B------:R-:W-:Y:S01]  /*13110*/  FMUL.FTZ R65, R65, R18.reuse ;  /* 0x0000001241417220 */ /* 0x080fe20000410000 */
[-C--:B------:R-:W-:Y:S01]  /*13120*/  FMUL.FTZ R66, R66, R17.reuse ;  /* 0x0000001142427220 */ /* 0x080fe20000410000 */
[----:B------:R-:W-:Y:S01]  /*13130*/  FMUL.FTZ R67, R67, R17 ;  /* 0x0000001143437220 */ /* 0x000fe20000410000 */
[----:B----4-:R-:W-:Y:S01]  /*13140*/  FFMA.FTZ R3, R189, UR38, -R2 ;  /* 0x00000026bd037c23 */ /* 0x010fe20008010802 */
[----:B------:R-:W-:Y:S01]  /*13150*/  FMUL.FTZ R100, R100, R18 ;  /* 0x0000001264647220 */ /* 0x000fe20000410000 */
[C---:B------:R-:W-:Y:S01]  /*13160*/  HMMA.16816.F32 R92, R4.reuse, R26, R92 ;  /* 0x0000001a045c723c */ /* 0x040fe2000000185c */
[----:B------:R-:W-:Y:S01]  /*13170*/  IMAD.MOV.U32 R127, RZ, RZ, R250 ;  /* 0x000000ffff7f7224 */ /* 0x000fe200078e00fa */
[----:B------:R-:W-:Y:S01]  /*13180*/  MOV R125, R182 ;  /* 0x000000b6007d7202 */ /* 0x000fe20000000f00 */
[----:B------:R1:W-:Y:S01]  /*13190*/  MUFU.EX2 R250, R3 ;  /* 0x0000000300fa7308 */ /* 0x0003e20000000800 */
[----:B------:R-:W-:Y:S01]  /*131a0*/  MOV R126, R183 ;  /* 0x000000b7007e7202 */ /* 0x000fe20000000f00 */
[----:B------:R-:W-:Y:S01]  /*131b0*/  FMUL.FTZ R101, R101, R18 ;  /* 0x0000001265657220 */ /* 0x000fe20000410000 */
[----:B------:R-:W-:Y:S01]  /*131c0*/  HMMA.16816.F32 R104, R4, R32, R104 ;  /* 0x000000200468723c */ /* 0x000fe20000001868 */
[----:B------:R-:W-:Y:S01]  /*131d0*/  MOV R124, R19 ;  /* 0x00000013007c7202 */ /* 0x000fe20000000f00 */
[----:B------:R-:W-:-:S02]  /*131e0*/  IMAD.MOV.U32 R19, RZ, RZ, R134 ;  /* 0x000000ffff137224 */ /* 0x000fc400078e0086 */
[-C--:B------:R-:W-:Y:S01]  /*131f0*/  FMUL.FTZ R102, R102, R17.reuse ;  /* 0x0000001166667220 */ /* 0x080fe20000410000 */
[-C--:B------:R-:W-:Y:S01]  /*13200*/  FMUL.FTZ R103, R103, R17.reuse ;  /* 0x0000001167677220 */ /* 0x080fe20000410000 */
[-C--:B------:R-:W-:Y:S01]  /*13210*/  FMUL.FTZ R112, R112, R18.reuse ;  /* 0x0000001270707220 */ /* 0x080fe20000410000 */
[C---:B---3--:R-:W-:Y:S01]  /*13220*/  HMMA.16816.F32 R72, R4.reuse, R20, R72 ;  /* 0x000000140448723c */ /* 0x048fe20000001848 */
[-C--:B------:R-:W-:Y:S01]  /*13230*/  FMUL.FTZ R113, R113, R18.reuse ;  /* 0x0000001271717220 */ /* 0x080fe20000410000 */
[-C--:B------:R-:W-:Y:S01]  /*13240*/  FMUL.FTZ R114, R114, R17.reuse ;  /* 0x0000001172727220 */ /* 0x080fe20000410000 */
[-C--:B------:R-:W-:Y:S01]  /*13250*/  FMUL.FTZ R115, R115, R17.reuse ;  /* 0x0000001173737220 */ /* 0x080fe20000410000 */
[-C--:B------:R-:W-:Y:S01]  /*13260*/  FMUL.FTZ R116, R116, R18.reuse ;  /* 0x0000001274747220 */ /* 0x080fe20000410000 */
[-C--:B------:R-:W-:Y:S01]  /*13270*/  FMUL.FTZ R117, R117, R18.reuse ;  /* 0x0000001275757220 */ /* 0x080fe20000410000 */
[C---:B------:R-:W-:Y:S01]  /*13280*/  HMMA.16816.F32 R76, R4.reuse, R22, R76 ;  /* 0x00000016044c723c */ /* 0x040fe2000000184c */
[-C--:B------:R-:W-:Y:S01]  /*13290*/  FMUL.FTZ R118, R118, R17.reuse ;  /* 0x0000001176767220 */ /* 0x080fe20000410000 */
[--C-:B-1----:R-:W-:Y:S01]  /*132a0*/  FFMA.FTZ R3, R184, UR38, -R2.reuse ;  /* 0x00000026b8037c23 */ /* 0x102fe20008010802 */
[----:B------:R-:W-:Y:S01]  /*132b0*/  FFMA.FTZ R2, R142, UR38, -R2 ;  /* 0x000000268e027c23 */ /* 0x000fe20008010802 */
[-C--:B------:R-:W-:Y:S01]  /*132c0*/  FMUL.FTZ R119, R119, R17.reuse ;  /* 0x0000001177777220 */ /* 0x080fe20000410000 */
[-C--:B------:R-:W-:Y:S01]  /*132d0*/  FMUL.FTZ R128, R128, R18.reuse ;  /* 0x0000001280807220 */ /* 0x080fe20000410000 */
[C---:B------:R-:W-:Y:S01]  /*132e0*/  HMMA.16816.F32 R108, R4.reuse, R34, R108 ;  /* 0x00000022046c723c */ /* 0x040fe2000000186c */
[----:B------:R1:W-:Y:S01]  /*132f0*/  MUFU.EX2 R203, R2 ;  /* 0x0000000200cb7308 */ /* 0x0003e20000000800 */
[----:B------:R-:W-:Y:S01]  /*13300*/  FMUL.FTZ R129, R129, R18 ;  /* 0x0000001281817220 */ /* 0x000fe20000410000 */
[-C--:B------:R-:W-:Y:S01]  /*13310*/  FMUL.FTZ R130, R130, R17.reuse ;  /* 0x0000001182827220 */ /* 0x080fe20000410000 */
[----:B------:R-:W-:Y:S01]  /*13320*/  FMUL.FTZ R131, R131, R17 ;  /* 0x0000001183837220 */ /* 0x000fe20000410000 */
[----:B------:R-:W-:Y:S01]  /*13330*/  IMAD.MOV.U32 R51, RZ, RZ, R181 ;  /* 0x000000ffff337224 */ /* 0x000fe200078e00b5 */
[----:B------:R-:W-:Y:S01]  /*13340*/  HMMA.16816.F32 R120, R4, R36, R120 ;  /* 0x000000240478723c */ /* 0x000fe20000001878 */
[----:B------:R-:W-:-:S02]  /*13350*/  MOV R50, R180 ;  /* 0x000000b400327202 */ /* 0x000fc40000000f00 */
[----:B------:R-:W-:Y:S03]  /*13360*/  MUFU.EX2 R251, R3 ;  /* 0x0000000300fb7308 */ /* 0x000fe60000000800 */
[C---:B------:R-:W-:Y:S01]  /*13370*/  HMMA.16816.F32 R52, R8.reuse, R28, R52 ;  /* 0x0000001c0834723c */ /* 0x040fe20000001834 */
[----:B------:R-:W-:Y:S01]  /*13380*/  IMAD.MOV.U32 R6, RZ, RZ, R155 ;  /* 0x000000ffff067224 */ /* 0x000fe200078e009b */
[----:B------:R-:W-:Y:S01]  /*13390*/  MOV R7, R154 ;  /* 0x0000009a00077202 */ /* 0x000fe20000000f00 */
[--C-:B------:R-:W-:Y:S01]  /*133a0*/  FFMA.FTZ R4, R143, UR38, -R14.reuse ;  /* 0x000000268f047c23 */ /* 0x100fe2000801080e */
[----:B------:R-:W-:Y:S01]  /*133b0*/  MOV R5, R139 ;  /* 0x0000008b00057202 */ /* 0x000fe20000000f00 */
[----:B------:R-:W-:Y:S02]  /*133c0*/  IMAD.MOV.U32 R155, RZ, RZ, R133 ;  /* 0x000000ffff9b7224 */ /* 0x000fe400078e0085 */
[----:B-1----:R-:W-:Y:S01]  /*133d0*/  FFMA.FTZ R2, R192, UR38, -R14 ;  /* 0x00000026c0027c23 */ /* 0x002fe2000801080e */
[----:B------:R-:W-:Y:S01]  /*133e0*/  IMAD.MOV.U32 R29, RZ, RZ, R6 ;  /* 0x000000ffff1d7224 */ /* 0x000fe200078e0006 */
[----:B------:R-:W-:Y:S01]  /*133f0*/  MOV R192, R5 ;  /* 0x0000000500c07202 */ /* 0x000fe20000000f00 */
[----:B------:R-:W-:Y:S01]  /*13400*/  HMMA.16816.F32 R68, R8, R20, R68 ;  /* 0x000000140844723c */ /* 0x000fe20000001844 */
[----:B------:R1:W-:Y:S01]  /*13410*/  MUFU.EX2 R189, R2 ;  /* 0x0000000200bd7308 */ /* 0x0003e20000000800 */
[----:B------:R-:W-:-:S02]  /*13420*/  MOV R6, R7 ;  /* 0x0000000700067202 */ /* 0x000fc40000000f00 */
[----:B------:R-:W-:Y:S02]  /*13430*/  MOV R154, R136 ;  /* 0x00000088009a7202 */ /* 0x000fe40000000f00 */
[C---:B------:R-:W-:Y:S03]  /*13440*/  HMMA.16816.F32 R84, R8.reuse, R24, R84 ;  /* 0x000000180854723c */ /* 0x040fe60000001854 */
[----:B------:R-:W-:Y:S03]  /*13450*/  MUFU.EX2 R190, R4 ;  /* 0x0000000400be7308 */ /* 0x000fe60000000800 */
[----:B------:R-:W-:Y:S01]  /*13460*/  HMMA.16816.F32 R136, R8, R22, R80 ;  /* 0x000000160888723c */ /* 0x000fe20000001850 */
[----:B------:R-:W-:Y:S01]  /*13470*/  LDSM.16.MT88.4 R80, [R205+0xb800] ;  /* 0x00b80000cd50783b */ /* 0x000fe20000004200 */
[----:B-1----:R-:W-:-:S04]  /*13480*/  FFMA.FTZ R2, R185, UR38, -R14 ;  /* 0x00000026b9027c23 */ /* 0x002fc8000801080e */
[C---:B------:R-:W-:Y:S01]  /*13490*/  HMMA.16816.F32 R132, R8.reuse, R26, R96 ;  /* 0x0000001a0884723c */ /* 0x040fe20000001860 */
[----:B------:R-:W-:Y:S01]  /*134a0*/  FFMA.FTZ R22, R188, UR38, -R12 ;  /* 0x00000026bc167c23 */ /* 0x000fe2000801080c */
[----:B------:R-:W-:Y:S01]  /*134b0*/  IMAD.MOV.U32 R188, RZ, RZ, R50 ;  /* 0x000000ffffbc7224 */ /* 0x000fe200078e0032 */
[----:B------:R1:W-:Y:S01]  /*134c0*/  MUFU.EX2 R185, R2 ;  /* 0x0000000200b97308 */ /* 0x0003e20000000800 */
[----:B------:R-:W-:Y:S01]  /*134d0*/  IMAD.MOV.U32 R50, RZ, RZ, R154 ;  /* 0x000000ffff327224 */ /* 0x000fe200078e009a */
[----:B------:R-:W-:Y:S01]  /*134e0*/  LDSM.16.MT88.4 R96, [R207+0xb800] ;  /* 0x00b80000cf60783b */ /* 0x000fe20000004200 */
[C---:B------:R-:W-:Y:S01]  /*134f0*/  HMMA.16816.F32 R180, R8.reuse, R30, R64 ;  /* 0x0000001e08b4723c */ /* 0x040fe20000001840 */
[----:B------:R-:W-:Y:S02]  /*13500*/  FFMA.FTZ R26, R201, UR38, -R14 ;  /* 0x00000026c91a7c23 */ /* 0x000fe4000801080e */
[----:B------:R-:W-:Y:S03]  /*13510*/  LDSM.16.MT88.4 R64, [R209+0xa800] ;  /* 0x00a80000d140783b */ /* 0x000fe60000004200 */
[C---:B------:R-:W-:Y:S01]  /*13520*/  HMMA.16816.F32 R100, R8.reuse, R32, R100 ;  /* 0x000000200864723c */ /* 0x040fe20000001864 */
[----:B------:R-:W-:Y:S05]  /*13530*/  MUFU.EX2 R26, R26 ;  /* 0x0000001a001a7308 */ /* 0x000fea0000000800 */
[----:B------:R-:W-:Y:S01]  /*13540*/  HMMA.16816.F32 R32, R8, R34, R112 ;  /* 0x000000220820723c */ /* 0x000fe20000001870 */
[----:B------:R-:W-:Y:S01]  /*13550*/  LDSM.16.MT88.4 R112, [R210+0xb800] ;  /* 0x00b80000d270783b */ /* 0x000fe20000004200 */
[----:B-1----:R-:W-:-:S04]  /*13560*/  IMAD.WIDE.U32 R2, R141, -0x2daee0ad, RZ ;  /* 0xd2511f538d027825 */ /* 0x002fc800078e00ff */
[----:B------:R-:W-:Y:S01]  /*13570*/  HMMA.16816.F32 R116, R8, R36, R116 ;  /* 0x000000240874723c */ /* 0x000fe20000001874 */
[----:B------:R-:W-:Y:S02]  /*13580*/  LOP3.LUT R5, R3, UR23, R140, 0x96, !PT ;  /* 0x0000001703057c12 */ /* 0x000fe4000f8e968c */
[----:B------:R-:W-:Y:S01]  /*13590*/  LOP3.LUT R7, R2, 0xffff, RZ, 0xc0, !PT ;  /* 0x0000ffff02077812 */ /* 0x000fe200078ec0ff */
[----:B------:R-:W-:Y:S01]  /*135a0*/  FFMA.FTZ R3, R194, UR38, -R13 ;  /* 0x00000026c2037c23 */ /* 0x000fe2000801080d */
[----:B------:R-:W-:Y:S02]  /*135b0*/  MOV R194, R125 ;  /* 0x0000007d00c27202 */ /* 0x000fe40000000f00 */
[----:B------:R-:W-:Y:S01]  /*135c0*/  MOV R125, R126 ;  /* 0x0000007e007d7202 */ /* 0x000fe20000000f00 */
[----:B------:R-:W-:Y:S01]  /*135d0*/  IMAD.MOV.U32 R126, RZ, RZ, R127 ;  /* 0x000000ffff7e7224 */ /* 0x000fe200078e007f */
[----:B------:R-:W-:Y:S01]  /*135e0*/  MOV R127, R168 ;  /* 0x000000a8007f7202 */ /* 0x000fe20000000f00 */
[----:B------:R1:W-:Y:S01]  /*135f0*/  MUFU.EX2 R184, R3 ;  /* 0x0000000300b87308 */ /* 0x0003e20000000800 */
[----:B------:R-:W-:Y:S01]  /*13600*/  MOV R168, R169 ;  /* 0x000000a900a87202 */ /* 0x000fe20000000f00 */
[----:B------:R-:W-:Y:S01]  /*13610*/  IMAD.MOV.U32 R201, RZ, RZ, R126 ;  /* 0x000000ffffc97224 */ /* 0x000fe200078e007e */
[----:B------:R-:W-:-:S02]  /*13620*/  MOV R169, R19 ;  /* 0x0000001300a97202 */ /* 0x000fc40000000f00 */
[----:B------:R-:W-:Y:S02]  /*13630*/  LOP3.LUT R21, R2, 0xff, RZ, 0xc0, !PT ;  /* 0x000000ff02157812 */ /* 0x000fe400078ec0ff */
[--C-:B------:R-:W-:Y:S02]  /*13640*/  SHF.R.U32.HI R19, RZ, 0x10, R2.reuse ;  /* 0x00000010ff137819 */ /* 0x100fe40000011602 */
[----:B------:R-:W-:Y:S02]  /*13650*/  SHF.R.U32.HI R25, RZ, 0x18, R2 ;  /* 0x00000018ff197819 */ /* 0x000fe40000011602 */
[----:B------:R-:W-:Y:S02]  /*13660*/  SHF.R.U32.HI R7, RZ, 0x8, R7 ;  /* 0x00000008ff077819 */ /* 0x000fe40000011607 */
[----:B------:R-:W-:Y:S02]  /*13670*/  MOV R126, R169 ;  /* 0x000000a9007e7202 */ /* 0x000fe40000000f00 */
[----:B------:R-:W-:Y:S01]  /*13680*/  PRMT R21, R21, 0x5410, R7 ;  /* 0x0000541015157816 */ /* 0x000fe20000000007 */
[----:B-1----:R-:W-:-:S04]  /*13690*/  IMAD.WIDE.U32 R2, R195, -0x2daee0ad, RZ ;  /* 0xd2511f53c3027825 */ /* 0x002fc800078e00ff */
[----:B------:R-:W-:Y:S01]  /*136a0*/  IMAD.MOV.U32 R195, RZ, RZ, R6 ;  /* 0x000000ffffc37224 */ /* 0x000fe200078e0006 */
[----:B------:R-:W-:Y:S01]  /*136b0*/  LOP3.LUT R4, R3, UR23, R248, 0x96, !PT ;  /* 0x0000001703047c12 */ /* 0x000fe2000f8e96f8 */
[--C-:B------:R-:W-:Y:S01]  /*136c0*/  FFMA.FTZ R6, R200, UR38, -R13.reuse ;  /* 0x00000026c8067c23 */ /* 0x100fe2000801080d */
[C---:B------:R-:W-:Y:S02]  /*136d0*/  LOP3.LUT R3, R2.reuse, 0xffff, RZ, 0xc0, !PT ;  /* 0x0000ffff02037812 */ /* 0x040fe400078ec0ff */
[----:B------:R-:W-:Y:S01]  /*136e0*/  LOP3.LUT R24, R2, 0xff, RZ, 0xc0, !PT ;  /* 0x000000ff02187812 */ /* 0x000fe200078ec0ff */
[----:B------:R1:W-:Y:S01]  /*136f0*/  MUFU.EX2 R143, R6 ;  /* 0x00000006008f7308 */ /* 0x0003e20000000800 */
[--C-:B------:R-:W-:Y:S02]  /*13700*/  SHF.R.U32.HI R20, RZ, 0x10, R2.reuse ;  /* 0x00000010ff147819 */ /* 0x100fe40000011602 */
[----:B------:R-:W-:Y:S01]  /*13710*/  SHF.R.U32.HI R23, RZ, 0x18, R2 ;  /* 0x00000018ff177819 */ /* 0x000fe20000011602 */
[----:B------:R-:W-:Y:S01]  /*13720*/  FFMA.FTZ R2, R191, UR38, -R13 ;  /* 0x00000026bf027c23 */ /* 0x000fe2000801080d */
[----:B------:R-:W-:-:S02]  /*13730*/  SHF.R.U32.HI R3, RZ, 0x8, R3 ;  /* 0x00000008ff037819 */ /* 0x000fc40000011603 */
[----:B------:R-:W-:Y:S01]  /*13740*/  MOV R200, R29 ;  /* 0x0000001d00c87202 */ /* 0x000fe20000000f00 */
[----:B------:R2:W-:Y:S01]  /*13750*/  MUFU.EX2 R142, R2 ;  /* 0x00000002008e7308 */ /* 0x0005e20000000800 */
[----:B------:R-:W-:Y:S01]  /*13760*/  HMMA.16816.F32 R28, R8, R38, R128 ;  /* 0x00000026081c723c */ /* 0x000fe20000001880 */
[--C-:B------:R-:W-:Y:S02]  /*13770*/  SHF.R.U32.HI R7, RZ, 0x18, R4.reuse ;  /* 0x00000018ff077819 */ /* 0x100fe40000011604 */
[----:B------:R-:W-:Y:S02]  /*13780*/  MOV R248, R124 ;  /* 0x0000007c00f87202 */ /* 0x000fe40000000f00 */
[----:B------:R-:W-:Y:S02]  /*13790*/  MOV R191, R125 ;  /* 0x0000007d00bf7202 */ /* 0x000fe40000000f00 */
[----:B------:R-:W-:Y:S02]  /*137a0*/  SHF.R.U32.HI R8, RZ, 0x10, R4 ;  /* 0x00000010ff087819 */ /* 0x000fe40000011604 */
[----:B-1----:R-:W-:-:S02]  /*137b0*/  LOP3.LUT R6, R19, 0xff, RZ, 0xc0, !PT ;  /* 0x000000ff13067812 */ /* 0x002fc400078ec0ff */
[----:B------:R-:W-:Y:S01]  /*137c0*/  PRMT R19, R24, 0x5410, R3 ;  /* 0x0000541018137816 */ /* 0x000fe20000000003 */
[----:B------:R-:W-:Y:S01]  /*137d0*/  IMAD.MOV.U32 R24, RZ, RZ, R170 ;  /* 0x000000ffff187224 */ /* 0x000fe200078e00aa */
[C---:B------:R-:W-:Y:S02]  /*137e0*/  LOP3.LUT R3, R5.reuse, 0xffff, RZ, 0xc0, !PT ;  /* 0x0000ffff05037812 */ /* 0x040fe400078ec0ff */
[----:B------:R-:W-:Y:S01]  /*137f0*/  LOP3.LUT R11, R5, 0xff, RZ, 0xc0, !PT ;  /* 0x000000ff050b7812 */ /* 0x000fe200078ec0ff */
[----:B--2---:R-:W-:Y:S01]  /*13800*/  FFMA.FTZ R2, R186, UR38, -R13 ;  /* 0x00000026ba027c23 */ /* 0x004fe2000801080d */
[----:B------:R-:W-:Y:S01]  /*13810*/  FFMA.FTZ R13, R193, UR38, -R12 ;  /* 0x00000026c10d7c23 */ /* 0x000fe2000801080c */
[----:B------:R-:W-:Y:S02]  /*13820*/  SHF.R.U32.HI R10, RZ, 0x18, R5 ;  /* 0x00000018ff0a7819 */ /* 0x000fe40000011605 */
[----:B------:R1:W2:Y:S01]  /*13830*/  MUFU.EX2 R141, R2 ;  /* 0x00000002008d7308 */ /* 0x0002a20000000800 */
[----:B------:R-:W-:-:S02]  /*13840*/  LOP3.LUT R9, R4, 0xff, RZ, 0xc0, !PT ;  /* 0x000000ff04097812 */ /* 0x000fc400078ec0ff */
[----:B------:R-:W-:Y:S02]  /*13850*/  MOV R193, R49 ;  /* 0x0000003100c17202 */ /* 0x000fe40000000f00 */
[----:B------:R-:W-:Y:S02]  /*13860*/  MOV R49, R155 ;  /* 0x0000009b00317202 */ /* 0x000fe40000000f00 */
[----:B------:R-:W-:Y:S01]  /*13870*/  MOV R186, R127 ;  /* 0x0000007f00ba7202 */ /* 0x000fe20000000f00 */
[----:B------:R-:W-:Y:S01]  /*13880*/  MUFU.EX2 R27, R13 ;  /* 0x0000000d001b7308 */ /* 0x000fe20000000800 */
[----:B------:R-:W-:Y:S01]  /*13890*/  MOV R127, R171 ;  /* 0x000000ab007f7202 */ /* 0x000fe20000000f00 */
[--C-:B-1----:R-:W-:Y:S01]  /*138a0*/  FFMA.FTZ R2, R202, UR38, -R12.reuse ;  /* 0x00000026ca027c23 */ /* 0x102fe2000801080c */
[----:B------:R-:W-:Y:S01]  /*138b0*/  FFMA.FTZ R12, R187, UR38, -R12 ;  /* 0x00000026bb0c7c23 */ /* 0x000fe2000801080c */
[----:B------:R-:W-:-:S04]  /*138c0*/  MOV R202, R48 ;  /* 0x0000003000ca7202 */ /* 0x000fc80000000f00 */
[----:B------:R1:W3:Y:S01]  /*138d0*/  MUFU.EX2 R140, R2 ;  /* 0x00000002008c7308 */ /* 0x0002e20000000800 */
[----:B------:R-:W-:Y:S02]  /*138e0*/  MOV R187, R51 ;  /* 0x0000003300bb7202 */ /* 0x000fe40000000f00 */
[----:B------:R-:W-:Y:S02]  /*138f0*/  MOV R51, R152 ;  /* 0x0000009800337202 */ /* 0x000fe40000000f00 */
[----:B------:R-:W-:Y:S02]  /*13900*/  MOV R48, R153 ;  /* 0x0000009900307202 */ /* 0x000fe40000000f00 */
[----:B------:R-:W4:Y:S01]  /*13910*/  LDSM.16.MT88.4 R152, [R205+0xa800] ;  /* 0x00a80000cd98783b */ /* 0x000f220000004200 */
[----:B-1----:R-:W-:Y:S02]  /*13920*/  LOP3.LUT R2, R20, 0xff, RZ, 0xc0, !PT ;  /* 0x000000ff14027812 */ /* 0x002fe400078ec0ff */
[----:B------:R-:W-:-:S02]  /*13930*/  PRMT R20, R6, 0x5410, R25 ;  /* 0x0000541006147816 */ /* 0x000fc40000000019 */
[----:B------:R-:W-:Y:S02]  /*13940*/  PRMT R14, R2, 0x5410, R23 ;  /* 0x00005410020e7816 */ /* 0x000fe40000000017 */
[----:B------:R-:W-:Y:S01]  /*13950*/  SHF.R.U32.HI R6, RZ, 0x10, R5 ;  /* 0x00000010ff067819 */ /* 0x000fe20000011605 */
[----:B------:R-:W-:Y:S01]  /*13960*/  MUFU.EX2 R23, R22 ;  /* 0x0000001600177308 */ /* 0x000fe20000000800 */
[----:B------:R-:W-:Y:S02]  /*13970*/  LOP3.LUT R2, R4, 0xffff, RZ, 0xc0, !PT ;  /* 0x0000ffff04027812 */ /* 0x000fe400078ec0ff */
[----:B------:R-:W-:Y:S02]  /*13980*/  SHF.R.U32.HI R5, RZ, 0x8, R3 ;  /* 0x00000008ff057819 */ /* 0x000fe40000011603 */
[----:B------:R-:W-:Y:S02]  /*13990*/  LOP3.LUT R4, R6, 0xff, RZ, 0xc0, !PT ;  /* 0x000000ff06047812 */ /* 0x000fe400078ec0ff */
[----:B------:R-:W-:Y:S01]  /*139a0*/  SHF.R.U32.HI R3, RZ, 0x8, R2 ;  /* 0x00000008ff037819 */ /* 0x000fe20000011602 */
[----:B------:R1:W5:Y:S01]  /*139b0*/  MUFU.EX2 R22, R12 ;  /* 0x0000000c00167308 */ /* 0x0003620000000800 */
[----:B------:R-:W-:-:S02]  /*139c0*/  LOP3.LUT R2, R8, 0xff, RZ, 0xc0, !PT ;  /* 0x000000ff08027812 */ /* 0x000fc400078ec0ff */
[----:B------:R-:W-:Y:S02]  /*139d0*/  PRMT R13, R4, 0x5410, R10 ;  /* 0x00005410040d7816 */ /* 0x000fe4000000000a */
[----:B------:R-:W-:Y:S02]  /*139e0*/  PRMT R10, R2, 0x5410, R7 ;  /* 0x00005410020a7816 */ /* 0x000fe40000000007 */
[--C-:B------:R-:W-:Y:S02]  /*139f0*/  HSET2.LE.AND R4, R20, R0.reuse, PT ;  /* 0x0000000014047233 */ /* 0x100fe40003803000 */
[--C-:B------:R-:W-:Y:S01]  /*13a00*/  HSET2.LE.AND R6, R19, R0.reuse, PT ;  /* 0x0000000013067233 */ /* 0x100fe20003803000 */
[----:B------:R-:W-:Y:S01]  /*13a10*/  IMAD.MOV.U32 R19, RZ, RZ, R48 ;  /* 0x000000ffff137224 */ /* 0x000fe200078e0030 */
[----:B--2---:R-:W-:Y:S02]  /*13a20*/  F2FP.F16.F32.PACK_AB R7, R141, R142 ;  /* 0x0000008e8d07723e */ /* 0x004fe400000000ff */
[----:B------:R-:W-:-:S02]  /*13a30*/  HSET2.LE.AND R2, R21, R0, PT ;  /* 0x0000000015027233 */ /* 0x000fc40003803000 */
[----:B------:R-:W-:Y:S02]  /*13a40*/  MOV R21, R126 ;  /* 0x0000007e00157202 */ /* 0x000fe40000000f00 */
[----:B-1----:R-:W-:Y:S02]  /*13a50*/  PRMT R12, R11, 0x5410, R5 ;  /* 0x000054100b0c7816 */ /* 0x002fe40000000005 */
[----:B------:R-:W-:Y:S02]  /*13a60*/  PRMT R11, R9, 0x5410, R3 ;  /* 0x00005410090b7816 */ /* 0x000fe40000000003 */
[----:B------:R-:W-:Y:S02]  /*13a70*/  F2FP.F16.F32.PACK_AB R5, R190, R185 ;  /* 0x000000b9be05723e */ /* 0x000fe400000000ff */
[----:B------:R-:W-:Y:S02]  /*13a80*/  LOP3.LUT R126, R6, R7, RZ, 0xc0, !PT ;  /* 0x00000007067e7212 */ /* 0x000fe400078ec0ff */
[----:B------:R-:W-:-:S02]  /*13a90*/  LOP3.LUT R131, R4, R5, RZ, 0xc0, !PT ;  /* 0x0000000504837212 */ /* 0x000fc400078ec0ff */
[----:B------:R-:W-:Y:S02]  /*13aa0*/  F2FP.F16.F32.PACK_AB R5, R143, R184 ;  /* 0x000000b88f05723e */ /* 0x000fe400000000ff */
[----:B---3--:R-:W-:Y:S02]  /*13ab0*/  F2FP.F16.F32.PACK_AB R7, R27, R140 ;  /* 0x0000008c1b07723e */ /* 0x008fe400000000ff */
[--C-:B------:R-:W-:Y:S02]  /*13ac0*/  HSET2.LE.AND R4, R11, R0.reuse, PT ;  /* 0x000000000b047233 */ /* 0x100fe40003803000 */
[----:B------:R-:W-:Y:S02]  /*13ad0*/  HSET2.LE.AND R6, R10, R0, PT ;  /* 0x000000000a067233 */ /* 0x000fe40003803000 */
[----:B------:R-:W-:Y:S02]  /*13ae0*/  F2FP.F16.F32.PACK_AB R3, R203, R251 ;  /* 0x000000fbcb03723e */ /* 0x000fe400000000ff */
[----:B------:R-:W-:-:S02]  /*13af0*/  LOP3.LUT R124, R4, R5, RZ, 0xc0, !PT ;  /* 0x00000005047c7212 */ /* 0x000fc400078ec0ff */
[----:B------:R-:W-:Y:S02]  /*13b00*/  LOP3.LUT R125, R6, R7, RZ, 0xc0, !PT ;  /* 0x00000007067d7212 */ /* 0x000fe400078ec0ff */
[----:B------:R-:W1:Y:S01]  /*13b10*/  LDSM.16.MT88.4 R4, [R209+0xb800] ;  /* 0x00b80000d104783b */ /* 0x000e620000004200 */
[----:B------:R-:W-:Y:S02]  /*13b20*/  LOP3.LUT R130, R2, R3, RZ, 0xc0, !PT ;  /* 0x0000000302827212 */ /* 0x000fe400078ec0ff */
[--C-:B------:R-:W-:Y:S02]  /*13b30*/  HSET2.LE.AND R8, R14, R0.reuse, PT ;  /* 0x000000000e087233 */ /* 0x100fe40003803000 */
[----:B------:R-:W-:Y:S02]  /*13b40*/  HSET2.LE.AND R2, R12, R0, PT ;  /* 0x000000000c027233 */ /* 0x000fe40003803000 */
[----:B------:R-:W-:Y:S02]  /*13b50*/  MOV R25, R168 ;  /* 0x000000a800197202 */ /* 0x000fe40000000f00 */
[----:B------:R-:W-:Y:S01]  /*13b60*/  MOV R14, R49 ;  /* 0x00000031000e7202 */ /* 0x000fe20000000f00 */
[----:B------:R-:W2:Y:S01]  /*13b70*/  LDSM.16.MT88.4 R168, [R207+0xa800] ;  /* 0x00a80000cfa8783b */ /* 0x000ea20000004200 */
[----:B------:R-:W-:-:S02]  /*13b80*/  MOV R12, R50 ;  /* 0x00000032000c7202 */ /* 0x000fc40000000f00 */
[----:B------:R-:W-:Y:S02]  /*13b90*/  MOV R11, R51 ;  /* 0x00000033000b7202 */ /* 0x000fe40000000f00 */
[----:B------:R-:W3:Y:S01]  /*13ba0*/  LDSM.16.MT88.4 R48, [R210+0xa800] ;  /* 0x00a80000d230783b */ /* 0x000ee20000004200 */
[----:B-----5:R-:W-:Y:S02]  /*13bb0*/  F2FP.F16.F32.PACK_AB R9, R22, R23 ;  /* 0x000000171609723e */ /* 0x020fe400000000ff */
[----:B------:R-:W-:Y:S02]  /*13bc0*/  MOV R20, R127 ;  /* 0x0000007f00147202 */ /* 0x000fe40000000f00 */
[----:B------:R-:W-:Y:S02]  /*13bd0*/  LOP3.LUT R127, R8, R9, RZ, 0xc0, !PT ;  /* 0x00000009087f7212 */ /* 0x000fe400078ec0ff */
[----:B------:R-:W-:Y:S02]  /*13be0*/  HSET2.LE.AND R8, R13, R0, PT ;  /* 0x000000000d087233 */ /* 0x000fe40003803000 */
[----:B------:R-:W-:-:S02]  /*13bf0*/  F2FP.F16.F32.PACK_AB R9, R26, R189 ;  /* 0x000000bd1a09723e */ /* 0x000fc400000000ff */
        /* <DEDUP_REMOVED lines=31> */
[----:B--2---:R-:W-:Y:S01]  /*13df0*/  HMMA.16816.F32 R160, R124, R168, R160 ;  /* 0x000000a87ca0723c */ /* 0x004fe200000018a0 */
[----:B------:R-:W-:-:S05]  /*13e00*/  FADD.FTZ R5, R27, R5 ;  /* 0x000000051b057221 */ /* 0x000fca0000010000 */
[----:B------:R-:W-:Y:S06]  /*13e10*/  HMMA.16816.F32 R164, R128, R168, R164 ;  /* 0x000000a880a4723c */ /* 0x000fec00000018a4 */
        /* <DEDUP_REMOVED lines=26> */
[----:B------:R-:W-:-:S04]  /*13fc0*/  MOV R134, R233 ;  /* 0x000000e900867202 */ /* 0x000fc80000000f00 */
        /* <DEDUP_REMOVED lines=28> */
[----:B------:R-:W3:Y:S01]  /*14190*/  S2R R248, SR_TID.X ;  /* 0x0000000000f87919 */ /* 0x000ee20000002100 */
[----:B------:R-:W-:Y:S01]  /*141a0*/  IMAD.U32 R5, RZ, RZ, UR40 ;  /* 0x00000028ff057e24 */ /* 0x000fe2000f8e00ff */
[----:B------:R-:W-:-:S03]  /*141b0*/  UIADD3 UR4, UR41, UR4, URZ ;  /* 0x0000000429047290 */ /* 0x000fc6000fffe03f */
[----:B------:R-:W5:Y:S03]  /*141c0*/  @!P3 LDC.64 R10, c[0x0][0x220] ;  /* 0x00008800ff0abb82 */ /* 0x000f660000000a00 */
[----:B------:R-:W-:-:S05]  /*141d0*/  IMAD.U32 R4, RZ, RZ, UR4 ;  /* 0x00000004ff047e24 */ /* 0x000fca000f8e00ff */
[----:B------:R-:W5:Y:S01]  /*141e0*/  @!P2 LDC.64 R6, c[0x0][0x220] ;  /* 0x00008800ff06ab82 */ /* 0x000f620000000a00 */
[----:B------:R-:W-:Y:S01]  /*141f0*/  @P3 STS.128 [R219+0xa000], RZ ;  /* 0x00a000ffdb003388 */ /* 0x000fe20000000c00 */
[----:B---3--:R-:W-:-:S05]  /*14200*/  IMAD.SHL.U32 R248, R248, 0x2, RZ ;  /* 0x00000002f8f87824 */ /* 0x008fca00078e00ff */
[----:B------:R-:W-:Y:S02]  /*14210*/  LOP3.LUT R248, R248, 0x6, RZ, 0xc0, !PT ;  /* 0x00000006f8f87812 */ /* 0x000fe400078ec0ff */
[----:B--2---:R-:W-:-:S04]  /*14220*/  LEA R2, P1, R2, R200, 0x5 ;  /* 0x000000c802027211 */ /* 0x004fc800078228ff */
        /* <DEDUP_REMOVED lines=427> */
.L_x_2478:
[----:B------:R-:W-:Y:S05]  /*15ce0*/  BSYNC B0 ;  /* 0x0000000000007941 */ /* 0x000fea0003800000 */
.L_x_2477:
[----:B------:R-:W0:Y:S02]  /*15cf0*/  LDGDEPBAR ;  /* 0x00000000000079af */ /* 0x000e240000000000 */
.L_x_2476:
[----:B-1----:R-:W3:Y:S04]  /*15d00*/  LDL R7, [R1+0x80] ;  /* 0x0000800001077983 */ /* 0x002ee80000100800 */
[----:B------:R-:W4:Y:S04]  /*15d10*/  LDL R6, [R1+0x5c] ;  /* 0x00005c0001067983 */ /* 0x000f280000100800 */
[----:B------:R-:W5:Y:S01]  /*15d20*/  LDL.LU.64 R138, [R1] ;  /* 0x00000000018a7983 */ /* 0x000f620000300a00 */
[----:B------:R-:W-:Y:S01]  /*15d30*/  FMNMX.FTZ R136, R235, R15, !PT ;  /* 0x0000000feb887209 */ /* 0x000fe20007810000 */
[----:B------:R-:W-:Y:S01]  /*15d40*/  IMAD.WIDE.U32 R16, R252, -0x326172a9, RZ ;  /* 0xcd9e8d57fc107825 */ /* 0x000fe200078e00ff */
[----:B--2---:R-:W-:Y:S01]  /*15d50*/  FMNMX.FTZ R2, R234, R27, !PT ;  /* 0x0000001bea027209 */ /* 0x004fe20007810000 */
        /* <DEDUP_REMOVED lines=18> */
[----:B------:R-:W-:Y:S02]  /*15e80*/  IADD3 R11, R252, 0x4, RZ ;  /* 0x00000004fc0b7810 */ /* 0x000fe40007ffe0ff */
[----:B------:R-:W-:Y:S01]  /*15e90*/  FMNMX.FTZ R4, R133, R4, !PT ;  /* 0x0000000485047209 */ /* 0x000fe20007810000 */
[----:B------:R-:W2:Y:S01]  /*15ea0*/  SHFL.BFLY PT, R135, R2, 0x2, 0x1f ;  /* 0x0c401f0002877f89 */ /* 0x000ea200000e0000 */
[----:B------:R-:W-:Y:S02]  /*15eb0*/  MOV R180, R246 ;  /* 0x000000f600b47202 */ /* 0x000fe40000000f00 */
[----:B------:R-:W-:Y:S02]  /*15ec0*/  FMNMX.FTZ R4, R32, R4, !PT ;  /* 0x0000000420047209 */ /* 0x000fe40007810000 */
[----:B------:R-:W-:-:S02]  /*15ed0*/  MOV R181, R245 ;  /* 0x000000f500b57202 */ /* 0x000fc40000000f00 */
[----:B------:R-:W-:Y:S02]  /*15ee0*/  FMNMX.FTZ R4, R30, R4, !PT ;  /* 0x000000041e047209 */ /* 0x000fe40007810000 */
[----:B------:R-:W-:Y:S02]  /*15ef0*/  MOV R183, R244 ;  /* 0x000000f400b77202 */ /* 0x000fe40000000f00 */
[----:B------:R-:W-:-:S04]  /*15f00*/  FMNMX.FTZ R4, R202, R4, !PT ;  /* 0x00000004ca047209 */ /* 0x000fc80007810000 */
[----:B------:R-:W-:-:S04]  /*15f10*/  FMNMX.FTZ R4, R201, R4, !PT ;  /* 0x00000004c9047209 */ /* 0x000fc80007810000 */
[----:B------:R-:W-:Y:S02]  /*15f20*/  FMNMX.FTZ R12, R195, R4, !PT ;  /* 0x00000004c30c7209 */ /* 0x000fe40007810000 */
[----:B-1----:R-:W-:Y:S02]  /*15f30*/  FMNMX.FTZ R136, R136, R3, !PT ;  /* 0x0000000388887209 */ /* 0x002fe40007810000 */
[----:B------:R-:W-:Y:S02]  /*15f40*/  FMNMX.FTZ R3, R220, R142, !PT ;  /* 0x0000008edc037209 */ /* 0x000fe40007810000 */
[----:B--2---:R-:W-:Y:S01]  /*15f50*/  FMNMX.FTZ R135, R2, R135, !PT ;  /* 0x0000008702877209 */ /* 0x004fe20007810000 */
[----:B------:R-:W1:Y:S01]  /*15f60*/  SHFL.BFLY PT, R5, R136, 0x1, 0x1f ;  /* 0x0c201f0088057f89 */ /* 0x000e6200000e0000 */
[----:B------:R-:W-:Y:S02]  /*15f70*/  FMNMX.FTZ R3, R34, R3, !PT ;  /* 0x0000000322037209 */ /* 0x000fe40007810000 */
[----:B------:R-:W-:Y:S01]  /*15f80*/  FMNMX.FTZ R12, R189, R12, !PT ;  /* 0x0000000cbd0c7209 */ /* 0x000fe20007810000 */
[----:B------:R-:W-:Y:S01]  /*15f90*/  SHFL.BFLY PT, R23, R135, 0x1, 0x1f ;  /* 0x0c201f0087177f89 */ /* 0x000fe200000e0000 */
[----:B------:R-:W-:-:S03]  /*15fa0*/  FMNMX.FTZ R3, R33, R3, !PT ;  /* 0x0000000321037209 */ /* 0x000fc60007810000 */
[----:B------:R-:W2:Y:S01]  /*15fb0*/  SHFL.BFLY PT, R134, R12, 0x2, 0x1f ;  /* 0x0c401f000c867f89 */ /* 0x000ea200000e0000 */
[----:B------:R-:W-:-:S04]  /*15fc0*/  FMNMX.FTZ R3, R31, R3, !PT ;  /* 0x000000031f037209 */ /* 0x000fc80007810000 */
[----:B------:R-:W-:-:S04]  /*15fd0*/  FMNMX.FTZ R2, R203, R3, !PT ;  /* 0x00000003cb027209 */ /* 0x000fc80007810000 */
[----:B------:R-:W-:-:S04]  /*15fe0*/  FMNMX.FTZ R2, R196, R2, !PT ;  /* 0x00000002c4027209 */ /* 0x000fc80007810000 */
[----:B------:R-:W-:Y:S02]  /*15ff0*/  FMNMX.FTZ R2, R193, R2, !PT ;  /* 0x00000002c1027209 */ /* 0x000fe40007810000 */
[----:B-1----:R-:W-:Y:S02]  /*16000*/  FMNMX.FTZ R136, R136, R5, !PT ;  /* 0x0000000588887209 */ /* 0x002fe40007810000 */
[----:B------:R-:W-:Y:S02]  /*16010*/  FMNMX.FTZ R3, R190, R2, !PT ;  /* 0x00000002be037209 */ /* 0x000fe40007810000 */
[----:B------:R-:W-:Y:S01]  /*16020*/  MOV R5, UR31 ;  /* 0x0000001f00057c02 */ /* 0x000fe20008000f00 */
[C---:B------:R-:W-:Y:S01]  /*16030*/  FMUL.FTZ R2, R136.reuse, UR38 ;  /* 0x0000002688027c20 */ /* 0x040fe20008410000 */
[----:B------:R-:W-:Y:S01]  /*16040*/  FSETP.NEU.FTZ.AND P0, PT, R136, -INF , PT ;  /* 0xff8000008800780b */ /* 0x000fe20003f1d000 */
[----:B------:R-:W1:Y:S01]  /*16050*/  SHFL.BFLY PT, R21, R3, 0x2, 0x1f ;  /* 0x0c401f0003157f89 */ /* 0x000e6200000e0000 */
[----:B--2---:R-:W-:-:S02]  /*16060*/  FMNMX.FTZ R134, R12, R134, !PT ;  /* 0x000000860c867209 */ /* 0x004fc40007810000 */
[----:B------:R-:W-:Y:S02]  /*16070*/  FSEL R2, R2, RZ, P0 ;  /* 0x000000ff02027208 */ /* 0x000fe40000000000 */
[----:B------:R-:W-:-:S04]  /*16080*/  FMNMX.FTZ R135, R135, R23, !PT ;  /* 0x0000001787877209 */ /* 0x000fc80007810000 */
[----:B------:R-:W-:Y:S02]  /*16090*/  FSETP.NEU.FTZ.AND P2, PT, R135, -INF , PT ;  /* 0xff8000008700780b */ /* 0x000fe40003f5d000 */
[----:B-1----:R-:W-:-:S05]  /*160a0*/  FMNMX.FTZ R3, R3, R21, !PT ;  /* 0x0000001503037209 */ /* 0x002fca0007810000 */
[----:B------:R-:W1:Y:S02]  /*160b0*/  SHFL.BFLY PT, R137, R3, 0x1, 0x1f ;  /* 0x0c201f0003897f89 */ /* 0x000e6400000e0000 */
[----:B-1----:R-:W-:Y:S01]  /*160c0*/  FMNMX.FTZ R137, R3, R137, !PT ;  /* 0x0000008903897209 */ /* 0x002fe20007810000 */
[----:B---3--:R-:W-:Y:S01]  /*160d0*/  IMAD.WIDE.U32 R8, R7, -0x2daee0ad, RZ ;  /* 0xd2511f5307087825 */ /* 0x008fe200078e00ff */
[----:B----4-:R-:W-:-:S04]  /*160e0*/  LOP3.LUT R6, R17, R6, RZ, 0x3c, !PT ;  /* 0x0000000611067212 */ /* 0x010fc800078e3cff */
[----:B------:R-:W-:Y:S01]  /*160f0*/  LOP3.LUT R4, R9, UR39, R5, 0x96, !PT ;  /* 0x0000002709047c12 */ /* 0x000fe2000f8e9605 */
[----:B------:R-:W-:Y:S01]  /*16100*/  IMAD R9, R11, -0x326172a9, RZ ;  /* 0xcd9e8d570b097824 */ /* 0x000fe200078e02ff */
[----:B-----5:R-:W-:Y:S01]  /*16110*/  LOP3.LUT R10, R139, UR4, R8, 0x96, !PT ;  /* 0x000000048b0a7c12 */ /* 0x020fe2000f8e9608 */
[----:B------:R-:W-:-:S04]  /*16120*/  IMAD.WIDE.U32 R6, R6, -0x2daee0ad, RZ ;  /* 0xd2511f5306067825 */ /* 0x000fc800078e00ff */
[----:B------:R-:W-:Y:S01]  /*16130*/  IMAD.WIDE.U32 R4, R4, -0x326172a9, RZ ;  /* 0xcd9e8d5704047825 */ /* 0x000fe200078e00ff */
[----:B------:R-:W-:-:S03]  /*16140*/  LOP3.LUT R8, R7, UR4, R8, 0x96, !PT ;  /* 0x0000000407087c12 */ /* 0x000fc6000f8e9608 */
[----:B------:R-:W-:Y:S01]  /*16150*/  FFMA.FTZ R7, R15, UR38, -R2 ;  /* 0x000000260f077c23 */ /* 0x000fe20008010802 */
[----:B------:R-:W-:Y:S01]  /*16160*/  IMAD.WIDE.U32 R10, R10, -0x326172a9, RZ ;  /* 0xcd9e8d570a0a7825 */ /* 0x000fe200078e00ff */
[C---:B------:R-:W-:Y:S02]  /*16170*/  LOP3.LUT R14, R5.reuse, UR37, R9, 0x96, !PT ;  /* 0x00000025050e7c12 */ /* 0x040fe4000f8e9609 */
[----:B------:R1:W2:Y:S01]  /*16180*/  MUFU.EX2 R176, R7 ;  /* 0x0000000700b07308 */ /* 0x0002a20000000800 */
[----:B------:R-:W-:Y:S01]  /*16190*/  LOP3.LUT R16, R5, UR37, R16, 0x96, !PT ;  /* 0x0000002505107c12 */ /* 0x000fe2000f8e9610 */
[----:B------:R-:W-:Y:S01]  /*161a0*/  IMAD.WIDE.U32 R8, R8, -0x326172a9, RZ ;  /* 0xcd9e8d5708087825 */ /* 0x000fe200078e00ff */
[----:B------:R-:W-:-:S03]  /*161b0*/  LOP3.LUT R18, R11, UR36, R4, 0x96, !PT ;  /* 0x000000240b127c12 */ /* 0x000fc6000f8e9604 */
[----:B------:R-:W-:Y:S01]  /*161c0*/  FFMA.FTZ R5, R20, UR38, -R2 ;  /* 0x0000002614057c23 */ /* 0x000fe20008010802 */
[----:B------:R-:W3:Y:S01]  /*161d0*/  SHFL.BFLY PT, R11, R134, 0x1, 0x1f ;  /* 0x0c201f00860b7f89 */ /* 0x000ee200000e0000 */
[----:B------:R-:W-:Y:S01]  /*161e0*/  IMAD.WIDE.U32 R14, R14, -0x2daee0ad, RZ ;  /* 0xd2511f530e0e7825 */ /* 0x000fe200078e00ff */
[----:B------:R-:W-:-:S03]  /*161f0*/  LOP3.LUT R13, R9, UR36, R4, 0x96, !PT ;  /* 0x00000024090d7c12 */ /* 0x000fc6000f8e9604 */
[----:B------:R-:W-:Y:S01]  /*16200*/  FFMA.FTZ R4, R25, UR38, -R2 ;  /* 0x0000002619047c23 */ /* 0x000fe20008010802 */
[----:B------:R-:W4:Y:S01]  /*16210*/  MUFU.EX2 R178, R5 ;  /* 0x0000000500b27308 */ /* 0x000f220000000800 */
[----:B------:R-:W-:-:S04]  /*16220*/  IMAD.WIDE.U32 R18, R18, -0x2daee0ad, RZ ;  /* 0xd2511f5312127825 */ /* 0x000fc800078e00ff */
[----:B------:R-:W-:Y:S01]  /*16230*/  IMAD.WIDE.U32 R16, R16, -0x2daee0ad, RZ ;  /* 0xd2511f5310107825 */ /* 0x000fe200078e00ff */
[----:B------:R-:W-:-:S03]  /*16240*/  LOP3.LUT R20, R19, UR29, R14, 0x96, !PT ;  /* 0x0000001d13147c12 */ /* 0x000fc6000f8e960e */
[----:B------:R-:W-:Y:S01]  /*16250*/  FMUL.FTZ R14, R135, UR38 ;  /* 0x00000026870e7c20 */ /* 0x000fe20008410000 */
[----:B-1----:R-:W-:Y:S01]  /*16260*/  LOP3.LUT R7, R15, UR33, R138, 0x96, !PT ;  /* 0x000000210f077c12 */ /* 0x002fe2000f8e968a */
[----:B------:R-:W-:Y:S01]  /*16270*/  IMAD.WIDE.U32 R12, R13, -0x2daee0ad, RZ ;  /* 0xd2511f530d0c7825 */ /* 0x000fe200078e00ff */
[----:B------:R-:W-:Y:S01]  /*16280*/  LOP3.LUT R22, R17, UR33, R6, 0x96, !PT ;  /* 0x0000002111167c12 */ /* 0x000fe2000f8e9606 */
[----:B------:R1:W-:Y:S02]  /*16290*/  MUFU.EX2 R185, R4 ;  /* 0x0000000400b97308 */ /* 0x0003e40000000800 */
[----:B------:R-:W-:Y:S01]  /*162a0*/  FFMA.FTZ R6, R24, UR38, -R2 ;  /* 0x0000002618067c23 */ /* 0x000fe20008010802 */
[----:B------:R-:W-:Y:S01]  /*162b0*/  IMAD.WIDE.U32 R20, R20, -0x326172a9, RZ ;  /* 0xcd9e8d5714147825 */ /* 0x000fe200078e00ff */
[----:B------:R-:W-:Y:S02]  /*162c0*/  FSEL R14, R14, RZ, P2 ;  /* 0x000000ff0e0e7208 */ /* 0x000fe40001000000 */
[----:B------:R-:W-:Y:S01]  /*162d0*/  LOP3.LUT R16, R13, UR29, R16, 0x96, !PT ;  /* 0x0000001d0d107c12 */ /* 0x000fe2000f8e9610 */
[----:B------:R-:W-:Y:S01]  /*162e0*/  IMAD.WIDE.U32 R22, R22, -0x326172a9, RZ ;  /* 0xcd9e8d5716167825 */ /* 0x000fe200078e00ff */
[----:B------:R5:W-:Y:S01]  /*162f0*/  MUFU.EX2 R191, R6 ;  /* 0x0000000600bf7308 */ /* 0x000be20000000800 */
[----:B---3--:R-:W-:-:S02]  /*16300*/  FMNMX.FTZ R134, R134, R11, !PT ;  /* 0x0000000b86867209 */ /* 0x008fc40007810000 */
[----:B------:R-:W-:-:S04]  /*16310*/  IMAD.WIDE.U32 R16, R16, -0x326172a9, RZ ;  /* 0xcd9e8d5710107825 */ /* 0x000fc800078e00ff */
[----:B------:R-:W-:Y:S01]  /*16320*/  FFMA.FTZ R3, R26, UR38, -R14 ;  /* 0x000000261a037c23 */ /* 0x000fe2000801080e */
[C---:B------:R-:W-:Y:S01]  /*16330*/  FSETP.NEU.FTZ.AND P1, PT, R134.reuse, -INF , PT ;  /* 0xff8000008600780b */ /* 0x040fe20003f3d000 */
[----:B------:R-:W-:Y:S01]  /*16340*/  FMUL.FTZ R13, R134, UR38 ;  /* 0x00000026860d7c20 */ /* 0x000fe20008410000 */
[----:B------:R-:W-:Y:S01]  /*16350*/  LOP3.LUT R22, R17, UR28, R22, 0x96, !PT ;  /* 0x0000001c11167c12 */ /* 0x000fe2000f8e9616 */
[----:B------:R3:W-:Y:S01]  /*16360*/  MUFU.EX2 R179, R3 ;  /* 0x0000000300b37308 */ /* 0x0007e20000000800 */
[----:B-1----:R-:W-:-:S04]  /*16370*/  IMAD.WIDE.U32 R4, R7, -0x326172a9, RZ ;  /* 0xcd9e8d5707047825 */ /* 0x002fc800078e00ff */
[----:B------:R-:W-:Y:S01]  /*16380*/  FFMA.FTZ R7, R27, UR38, -R14 ;  /* 0x000000261b077c23 */ /* 0x000fe2000801080e */
[----:B------:R-:W-:Y:S01]  /*16390*/  FSEL R13, R13, RZ, P1 ;  /* 0x000000ff0d0d7208 */ /* 0x000fe20000800000 */
[----:B------:R-:W1:Y:S01]  /*163a0*/  LDSM.16.MT88.4 R24, [R205+0xa000] ;  /* 0x00a00000cd18783b */ /* 0x000e620000004200 */
[----:B------:R-:W-:Y:S01]  /*163b0*/  IMAD.WIDE.U32 R138, R22, -0x2daee0ad, RZ ;  /* 0xd2511f53168a7825 */ /* 0x000fe200078e00ff */
[----:B------:R-:W-:Y:S02]  /*163c0*/  LOP3.LUT R5, R5, UR32, R10, 0x96, !PT ;  /* 0x0000002005057c12 */ /* 0x000fe4000f8e960a */
[----:B------:R-:W-:Y:S01]  /*163d0*/  LOP3.LUT R9, R21, UR28, R4, 0x96, !PT ;  /* 0x0000001c15097c12 */ /* 0x000fe2000f8e9604 */
[----:B------:R2:W1:Y:S01]  /*163e0*/  MUFU.EX2 R35, R7 ;  /* 0x0000000700237308 */ /* 0x0004620000000800 */
[----:B-----5:R-:W-:Y:S01]  /*163f0*/  LOP3.LUT R6, R23, UR32, R8, 0x96, !PT ;  /* 0x0000002017067c12 */ /* 0x020fe2000f8e9608 */
[----:B------:R-:W-:-:S04]  /*16400*/  IMAD.WIDE.U32 R4, R5, -0x2daee0ad, RZ ;  /* 0xd2511f5305047825 */ /* 0x000fc800078e00ff */
[----:B------:R-:W-:Y:S01]  /*16410*/  FFMA.FTZ R8, R29, UR38, -R14 ;  /* 0x000000261d087c23 */ /* 0x000fe2000801080e */
[----:B------:R-:W-:Y:S01]  /*16420*/  IMAD.WIDE.U32 R140, R9, -0x2daee0ad, RZ ;  /* 0xd2511f53098c7825 */ /* 0x000fe200078e00ff */
[----:B------:R-:W-:Y:S02]  /*16430*/  LOP3.LUT R9, R5, UR27, R18, 0x96, !PT ;  /* 0x0000001b05097c12 */ /* 0x000fe4000f8e9612 */
[----:B------:R5:W-:Y:S01]  /*16440*/  MUFU.EX2 R177, R8 ;  /* 0x0000000800b17308 */ /* 0x000be20000000800 */
[----:B---3--:R-:W-:Y:S01]  /*16450*/  FFMA.FTZ R3, R132, UR38, -R13 ;  /* 0x0000002684037c23 */ /* 0x008fe2000801080d */
[----:B------:R-:W-:Y:S01]  /*16460*/  LOP3.LUT R5, R141, UR10, R4, 0x96, !PT ;  /* 0x0000000a8d057c12 */ /* 0x000fe2000f8e9604 */
[----:B------:R-:W-:-:S05]  /*16470*/  FFMA.FTZ R4, R28, UR38, -R14 ;  /* 0x000000261c047c23 */ /* 0x000fca000801080e */
[----:B------:R3:W-:Y:S01]  /*16480*/  MUFU.EX2 R184, R4 ;  /* 0x0000000400b87308 */ /* 0x0007e20000000800 */
[----:B--2---:R-:W-:-:S05]  /*16490*/  IMAD.WIDE.U32 R6, R6, -0x2daee0ad, RZ ;  /* 0xd2511f5306067825 */ /* 0x004fca00078e00ff */
[----:B------:R-:W-:Y:S02]  /*164a0*/  LOP3.LUT R10, R7, UR27, R12, 0x96, !PT ;  /* 0x0000001b070a7c12 */ /* 0x000fe4000f8e960c */
[----:B------:R-:W-:Y:S01]  /*164b0*/  LOP3.LUT R6, R139, UR10, R6, 0x96, !PT ;  /* 0x0000000a8b067c12 */ /* 0x000fe2000f8e9606 */
[----:B-----5:R-:W-:Y:S01]  /*164c0*/  IMAD.WIDE.U32 R8, R9, -0x326172a9, RZ ;  /* 0xcd9e8d5709087825 */ /* 0x020fe200078e00ff */
[----:B------:R2:W-:Y:S03]  /*164d0*/  MUFU.EX2 R182, R3 ;  /* 0x0000000300b67308 */ /* 0x0005e60000000800 */
[----:B------:R-:W-:Y:S01]  /*164e0*/  IMAD.WIDE.U32 R10, R10, -0x326172a9, RZ ;  /* 0xcd9e8d570a0a7825 */ /* 0x000fe200078e00ff */
[----:B------:R-:W-:-:S03]  /*164f0*/  LOP3.LUT R141, R9, UR11, R20, 0x96, !PT ;  /* 0x0000000b098d7c12 */ /* 0x000fc6000f8e9614 */
[----:B---3--:R-:W-:Y:S01]  /*16500*/  IMAD.WIDE.U32 R4, R5, -0x326172a9, RZ ;  /* 0xcd9e8d5705047825 */ /* 0x008fe200078e00ff */
[----:B------:R-:W-:-:S03]  /*16510*/  LOP3.LUT R139, R11, UR11, R16, 0x96, !PT ;  /* 0x0000000b0b8b7c12 */ /* 0x000fc6000f8e9610 */
[----:B------:R-:W-:Y:S01]  /*16520*/  IMAD.WIDE.U32 R6, R6, -0x326172a9, RZ ;  /* 0xcd9e8d5706067825 */ /* 0x000fe200078e00ff */
[----:B------:R-:W-:Y:S02]  /*16530*/  LOP3.LUT R8, R5, UR21, R8, 0x96, !PT ;  /* 0x0000001505087c12 */ /* 0x000fe4000f8e9608 */
[C---:B------:R-:W-:Y:S02]  /*16540*/  LOP3.LUT R9, R4.reuse, 0xffff, RZ, 0xc0, !PT ;  /* 0x0000ffff04097812 */ /* 0x040fe400078ec0ff */
[----:B------:R-:W-:Y:S02]  /*16550*/  LOP3.LUT R12, R4, 0xff, RZ, 0xc0, !PT ;  /* 0x000000ff040c7812 */ /* 0x000fe400078ec0ff */
[--C-:B------:R-:W-:Y:S02]  /*16560*/  SHF.R.U32.HI R5, RZ, 0x10, R4.reuse ;  /* 0x00000010ff057819 */ /* 0x100fe40000011604 */
[----:B------:R-:W-:Y:S01]  /*16570*/  SHF.R.U32.HI R11, RZ, 0x18, R4 ;  /* 0x00000018ff0b7819 */ /* 0x000fe20000011604 */
[----:B------:R-:W-:Y:S01]  /*16580*/  FFMA.FTZ R4, R133, UR38, -R13 ;  /* 0x0000002685047c23 */ /* 0x000fe2000801080d */
[----:B------:R-:W-:-:S02]  /*16590*/  SHF.R.U32.HI R9, RZ, 0x8, R9 ;  /* 0x00000008ff097819 */ /* 0x000fc40000011609 */
[----:B--2---:R-:W-:Y:S01]  /*165a0*/  LOP3.LUT R3, R7, UR21, R10, 0x96, !PT ;  /* 0x0000001507037c12 */ /* 0x004fe2000f8e960a */
[----:B------:R2:W-:Y:S01]  /*165b0*/  MUFU.EX2 R186, R4 ;  /* 0x0000000400ba7308 */ /* 0x0005e20000000800 */
[----:B------:R-:W-:Y:S02]  /*165c0*/  LOP3.LUT R5, R5, 0xff, RZ, 0xc0, !PT ;  /* 0x000000ff05057812 */ /* 0x000fe400078ec0ff */
[----:B------:R-:W-:Y:S02]  /*165d0*/  FSEL R10, R136, RZ, P0 ;  /* 0x000000ff880a7208 */ /* 0x000fe40000000000 */
[----:B------:R-:W-:Y:S01]  /*165e0*/  PRMT R22, R12, 0x5410, R9 ;  /* 0x000054100c167816 */ /* 0x000fe20000000009 */
[C---:B------:R-:W-:Y:S01]  /*165f0*/  FMUL.FTZ R12, R137.reuse, UR38 ;  /* 0x00000026890c7c20 */ /* 0x040fe20008410000 */
[----:B------:R-:W-:Y:S01]  /*16600*/  FSETP.NEU.FTZ.AND P0, PT, R137, -INF , PT ;  /* 0xff8000008900780b */ /* 0x000fe20003f1d000 */
[----:B------:R-:W-:Y:S01]  /*16610*/  FADD.FTZ R19, R235, -R10 ;  /* 0x8000000aeb137221 */ /* 0x000fe20000010000 */
[----:B------:R-:W-:-:S02]  /*16620*/  PRMT R28, R5, 0x5410, R11 ;  /* 0x00005410051c7816 */ /* 0x000fc4000000000b */
[C---:B------:R-:W-:Y:S02]  /*16630*/  LOP3.LUT R15, R6.reuse, 0xffff, RZ, 0xc0, !PT ;  /* 0x0000ffff060f7812 */ /* 0x040fe400078ec0ff */
[----:B------:R-:W-:Y:S02]  /*16640*/  LOP3.LUT R18, R6, 0xff, RZ, 0xc0, !PT ;  /* 0x000000ff06127812 */ /* 0x000fe400078ec0ff */
[--C-:B------:R-:W-:Y:S01]  /*16650*/  SHF.R.U32.HI R16, RZ, 0x10, R6.reuse ;  /* 0x00000010ff107819 */ /* 0x100fe20000011606 */
[----:B--2---:R-:W-:Y:S01]  /*16660*/  FFMA.FTZ R4, R32, UR38, -R13 ;  /* 0x0000002620047c23 */ /* 0x004fe2000801080d */
[----:B------:R-:W-:Y:S02]  /*16670*/  SHF.R.U32.HI R17, RZ, 0x18, R6 ;  /* 0x00000018ff117819 */ /* 0x000fe40000011606 */
[----:B------:R-:W-:Y:S01]  /*16680*/  FSEL R5, R137, RZ, P0 ;  /* 0x000000ff89057208 */ /* 0x000fe20000000000 */
[----:B------:R2:W-:Y:S01]  /*16690*/  MUFU.EX2 R132, R4 ;  /* 0x0000000400847308 */ /* 0x0005e20000000800 */
[----:B------:R-:W-:-:S02]  /*166a0*/  FSEL R7, R135, RZ, P2 ;  /* 0x000000ff87077208 */ /* 0x000fc40001000000 */
[----:B------:R-:W-:Y:S01]  /*166b0*/  FSEL R6, R134, RZ, P1 ;  /* 0x000000ff86067208 */ /* 0x000fe20000800000 */
[----:B------:R-:W-:Y:S01]  /*166c0*/  FADD.FTZ R23, R220, -R5 ;  /* 0x80000005dc177221 */ /* 0x000fe20000010000 */
[----:B------:R-:W-:Y:S01]  /*166d0*/  FSEL R12, R12, RZ, P0 ;  /* 0x000000ff0c0c7208 */ /* 0x000fe20000000000 */
[----:B------:R-:W-:Y:S01]  /*166e0*/  FADD.FTZ R20, R234, -R7 ;  /* 0x80000007ea147221 */ /* 0x000fe20000010000 */
[----:B------:R-:W-:Y:S01]  /*166f0*/  MOV R133, R176 ;  /* 0x000000b000857202 */ /* 0x000fe20000000f00 */
[----:B------:R-:W-:Y:S01]  /*16700*/  FADD.FTZ R21, R233, -R6 ;  /* 0x80000006e9157221 */ /* 0x000fe20000010000 */
[----:B------:R-:W-:Y:S01]  /*16710*/  SHF.R.U32.HI R5, RZ, 0x10, R8 ;  /* 0x00000010ff057819 */ /* 0x000fe20000011608 */
[--C-:B------:R-:W-:Y:S01]  /*16720*/  FFMA.FTZ R6, R142, UR38, -R12.reuse ;  /* 0x000000268e067c23 */ /* 0x100fe2000801080c */
[----:B------:R-:W-:Y:S01]  /*16730*/  FFMA.FTZ R7, R34, UR38, -R12 ;  /* 0x0000002622077c23 */ /* 0x000fe2000801080c */
[----:B------:R-:W-:Y:S02]  /*16740*/  LOP3.LUT R10, R8, 0xff, RZ, 0xc0, !PT ;  /* 0x000000ff080a7812 */ /* 0x000fe400078ec0ff */
[----:B------:R-:W-:Y:S01]  /*16750*/  SHF.R.U32.HI R9, RZ, 0x18, R8 ;  /* 0x00000018ff097819 */ /* 0x000fe20000011608 */
[----:B------:R3:W-:Y:S01]  /*16760*/  MUFU.EX2 R235, R6 ;  /* 0x0000000600eb7308 */ /* 0x0007e20000000800 */
[----:B----4-:R-:W-:Y:S01]  /*16770*/  MOV R142, R178 ;  /* 0x000000b2008e7202 */ /* 0x010fe20000000f00 */
[----:B--2---:R-:W-:Y:S01]  /*16780*/  FFMA.FTZ R4, R30, UR38, -R13 ;  /* 0x000000261e047c23 */ /* 0x004fe2000801080d */
[----:B------:R-:W-:-:S05]  /*16790*/  MOV R178, R247 ;  /* 0x000000f700b27202 */ /* 0x000fca0000000f00 */
[----:B------:R2:W-:Y:S08]  /*167a0*/  MUFU.EX2 R176, R4 ;  /* 0x0000000400b07308 */ /* 0x0005f00000000800 */
[----:B------:R4:W5:Y:S01]  /*167b0*/  MUFU.EX2 R234, R7 ;  /* 0x0000000700ea7308 */ /* 0x0009620000000800 */
[----:B---3--:R-:W-:Y:S02]  /*167c0*/  SHF.R.U32.HI R6, RZ, 0x8, R15 ;  /* 0x00000008ff067819 */ /* 0x008fe4000001160f */
[----:B--2---:R-:W-:-:S04]  /*167d0*/  LOP3.LUT R4, R8, 0xffff, RZ, 0xc0, !PT ;  /* 0x0000ffff08047812 */ /* 0x004fc800078ec0ff */
[----:B------:R-:W-:Y:S02]  /*167e0*/  SHF.R.U32.HI R8, RZ, 0x8, R4 ;  /* 0x00000008ff087819 */ /* 0x000fe40000011604 */
[----:B------:R-:W-:Y:S02]  /*167f0*/  LOP3.LUT R4, R5, 0xff, RZ, 0xc0, !PT ;  /* 0x000000ff05047812 */ /* 0x000fe400078ec0ff */
[----:B------:R-:W-:Y:S02]  /*16800*/  LOP3.LUT R5, R16, 0xff, RZ, 0xc0, !PT ;  /* 0x000000ff10057812 */ /* 0x000fe400078ec0ff */
[----:B------:R-:W-:Y:S02]  /*16810*/  PRMT R16, R10, 0x5410, R8 ;  /* 0x000054100a107816 */ /* 0x000fe40000000008 */
[----:B------:R-:W-:Y:S01]  /*16820*/  PRMT R15, R4, 0x5410, R9 ;  /* 0x00005410040f7816 */ /* 0x000fe20000000009 */
[--C-:B------:R-:W-:Y:S01]  /*16830*/  FFMA.FTZ R9, R31, UR38, -R12.reuse ;  /* 0x000000261f097c23 */ /* 0x100fe2000801080c */
[----:B------:R-:W-:Y:S01]  /*16840*/  PRMT R11, R5, 0x5410, R17 ;  /* 0x00005410050b7816 */ /* 0x000fe20000000011 */
[----:B------:R-:W-:Y:S01]  /*16850*/  FFMA.FTZ R5, R33, UR38, -R12 ;  /* 0x0000002621057c23 */ /* 0x000fe2000801080c */
[----:B------:R-:W-:Y:S01]  /*16860*/  PRMT R10, R18, 0x5410, R6 ;  /* 0x00005410120a7816 */ /* 0x000fe20000000006 */
[----:B------:R-:W-:Y:S01]  /*16870*/  MUFU.EX2 R220, R9 ;  /* 0x0000000900dc7308 */ /* 0x000fe20000000800 */
[----:B------:R-:W-:Y:S01]  /*16880*/  LOP3.LUT R4, R3, 0xffff, RZ, 0xc0, !PT ;  /* 0x0000ffff03047812 */ /* 0x000fe200078ec0ff */
[----:B------:R-:W-:Y:S01]  /*16890*/  FMUL.FTZ R18, R19, UR38 ;  /* 0x0000002613127c20 */ /* 0x000fe20008410000 */
[----:B------:R-:W-:Y:S01]  /*168a0*/  SHF.R.U32.HI R6, RZ, 0x10, R3 ;  /* 0x00000010ff067819 */ /* 0x000fe20000011603 */
[----:B------:R-:W-:Y:S01]  /*168b0*/  FMUL.FTZ R17, R20, UR38 ;  /* 0x0000002614117c20 */ /* 0x000fe20008410000 */
[----:B----4-:R-:W-:Y:S01]  /*168c0*/  SHF.R.U32.HI R7, RZ, 0x8, R4 ;  /* 0x00000008ff077819 */ /* 0x010fe20000011604 */
[----:B-1----:R-:W-:Y:S01]  /*168d0*/  IMAD.MOV.U32 R19, RZ, RZ, R35 ;  /* 0x000000ffff137224 */ /* 0x002fe200078e0023 */
[----:B------:R-:W-:Y:S01]  /*168e0*/  LOP3.LUT R8, R3, 0xff, RZ, 0xc0, !PT ;  /* 0x000000ff03087812 */ /* 0x000fe200078ec0ff */
[----:B------:R1:W-:Y:S01]  /*168f0*/  MUFU.EX2 R233, R5 ;  /* 0x0000000500e97308 */ /* 0x0003e20000000800 */
[----:B------:R-:W-:-:S02]  /*16900*/  LOP3.LUT R4, R6, 0xff, RZ, 0xc0, !PT ;  /* 0x000000ff06047812 */ /* 0x000fc400078ec0ff */
[--C-:B------:R-:W-:Y:S02]  /*16910*/  HSET2.LE.AND R10, R10, R0.reuse, PT ;  /* 0x000000000a0a7233 */ /* 0x100fe40003803000 */
[--C-:B------:R-:W-:Y:S02]  /*16920*/  HSET2.LE.AND R11, R11, R0.reuse, PT ;  /* 0x000000000b0b7233 */ /* 0x100fe40003803000 */
[----:B------:R-:W-:Y:S01]  /*16930*/  PRMT R8, R8, 0x5410, R7 ;  /* 0x0000541008087816 */ /* 0x000fe20000000007 */
[----:B------:R-:W2:Y:S01]  /*16940*/  MUFU.EX2 R18, R18 ;  /* 0x0000001200127308 */ /* 0x000ea20000000800 */
[----:B------:R-:W-:Y:S01]  /*16950*/  HSET2.LE.AND R6, R15, R0, PT ;  /* 0x000000000f067233 */ /* 0x000fe20003803000 */
[----:B------:R-:W-:Y:S01]  /*16960*/  FMUL.FTZ R15, R23, UR38 ;  /* 0x00000026170f7c20 */ /* 0x000fe20008410000 */
[----:B-----5:R-:W-:-:S05]  /*16970*/  F2FP.F16.F32.PACK_AB R7, R234, R235 ;  /* 0x000000ebea07723e */ /* 0x020fca00000000ff */
[----:B------:R-:W3:Y:S01]  /*16980*/  MUFU.EX2 R17, R17 ;  /* 0x0000001100117308 */ /* 0x000ee20000000800 */
[----:B-1----:R-:W-:Y:S02]  /*16990*/  SHF.R.U32.HI R5, RZ, 0x18, R3 ;  /* 0x00000018ff057819 */ /* 0x002fe40000011603 */
[----:B------:R-:W-:Y:S02]  /*169a0*/  F2FP.F16.F32.PACK_AB R3, R191, R185 ;  /* 0x000000b9bf03723e */ /* 0x000fe400000000ff */
[----:B------:R-:W-:Y:S02]  /*169b0*/  PRMT R9, R4, 0x5410, R5 ;  /* 0x0000541004097816 */ /* 0x000fe40000000005 */
[----:B------:R-:W-:Y:S01]  /*169c0*/  LOP3.LUT R10, R10, R3, RZ, 0xc0, !PT ;  /* 0x000000030a0a7212 */ /* 0x000fe200078ec0ff */
[----:B------:R-:W1:Y:S01]  /*169d0*/  MUFU.EX2 R15, R15 ;  /* 0x0000000f000f7308 */ /* 0x000e620000000800 */
[--C-:B------:R-:W-:Y:S01]  /*169e0*/  HSET2.LE.AND R4, R16, R0.reuse, PT ;  /* 0x0000000010047233 */ /* 0x100fe20003803000 */
[----:B------:R-:W-:Y:S01]  /*169f0*/  FMUL.FTZ R16, R21, UR38 ;  /* 0x0000002615107c20 */ /* 0x000fe20008410000 */
[----:B------:R-:W-:Y:S01]  /*16a00*/  F2FP.F16.F32.PACK_AB R3, R179, R184 ;  /* 0x000000b8b303723e */ /* 0x000fe200000000ff */
[----:B--2---:R-:W-:Y:S01]  /*16a10*/  FMUL.FTZ R152, R152, R18 ;  /* 0x0000001298987220 */ /* 0x004fe20000410000 */
[----:B------:R-:W-:Y:S01]  /*16a20*/  F2FP.F16.F32.PACK_AB R5, R186, R182 ;  /* 0x000000b6ba05723e */ /* 0x000fe200000000ff */
[-C--:B------:R-:W-:Y:S01]  /*16a30*/  FMUL.FTZ R153, R153, R18.reuse ;  /* 0x0000001299997220 */ /* 0x080fe20000410000 */
[----:B------:R-:W-:Y:S01]  /*16a40*/  LOP3.LUT R11, R11, R3, RZ, 0xc0, !PT ;  /* 0x000000030b0b7212 */ /* 0x000fe200078ec0ff */
[----:B------:R-:W2:Y:S01]  /*16a50*/  MUFU.EX2 R16, R16 ;  /* 0x0000001000107308 */ /* 0x000ea20000000800 */
[----:B------:R-:W-:Y:S01]  /*16a60*/  LOP3.LUT R4, R4, R5, RZ, 0xc0, !PT ;  /* 0x0000000504047212 */ /* 0x000fe200078ec0ff */
[----:B---3--:R-:W-:Y:S01]  /*16a70*/  FMUL.FTZ R154, R154, R17 ;  /* 0x000000119a9a7220 */ /* 0x008fe20000410000 */
[----:B------:R-:W-:Y:S01]  /*16a80*/  LOP3.LUT R5, R6, R7, RZ, 0xc0, !PT ;  /* 0x0000000706057212 */ /* 0x000fe200078ec0ff */
[----:B------:R-:W-:Y:S01]  /*16a90*/  FMUL.FTZ R155, R155, R17 ;  /* 0x000000119b9b7220 */ /* 0x000fe20000410000 */
[--C-:B------:R-:W-:Y:S01]  /*16aa0*/  HSET2.LE.AND R3, R22, R0.reuse, PT ;  /* 0x0000000016037233 */ /* 0x100fe20003803000 */
[----:B------:R-:W-:Y:S01]  /*16ab0*/  FMUL.FTZ R148, R148, R18 ;  /* 0x0000001294947220 */ /* 0x000fe20000410000 */
[----:B------:R-:W-:Y:S01]  /*16ac0*/  F2FP.F16.F32.PACK_AB R6, R176, R132 ;  /* 0x00000084b006723e */ /* 0x000fe200000000ff */
[----:B------:R-:W3:Y:S01]  /*16ad0*/  LDSM.16.MT88.4 R20, [R207+0xa000] ;  /* 0x00a00000cf14783b */ /* 0x000ee20000004200 */
[----:B------:R-:W-:Y:S01]  /*16ae0*/  F2FP.F16.F32.PACK_AB R7, R220, R233 ;  /* 0x000000e9dc07723e */ /* 0x000fe200000000ff */
[----:B------:R-:W-:Y:S01]  /*16af0*/  FMUL.FTZ R149, R149, R18 ;  /* 0x0000001295957220 */ /* 0x000fe20000410000 */
[----:B------:R-:W-:Y:S01]  /*16b00*/  LOP3.LUT R6, R3, R6, RZ, 0xc0, !PT ;  /* 0x0000000603067212 */ /* 0x000fe200078ec0ff */
[----:B------:R-:W-:Y:S01]  /*16b10*/  FMUL.FTZ R150, R150, R17 ;  /* 0x0000001196967220 */ /* 0x000fe20000410000 */
[--C-:B------:R-:W-:Y:S01]  /*16b20*/  HSET2.LE.AND R3, R28, R0.reuse, PT ;  /* 0x000000001c037233 */ /* 0x100fe20003803000 */
[-C--:B-1----:R-:W-:Y:S01]  /*16b30*/  FMUL.FTZ R146, R146, R15.reuse ;  /* 0x0000000f92927220 */ /* 0x082fe20000410000 */
[----:B------:R-:W1:Y:S01]  /*16b40*/  LDSM.16.MT88.4 R28, [R210+0xa000] ;  /* 0x00a00000d21c783b */ /* 0x000e620000004200 */
[----:B------:R-:W-:Y:S01]  /*16b50*/  FMUL.FTZ R147, R147, R15 ;  /* 0x0000000f93937220 */ /* 0x000fe20000410000 */
[-C--:B--2---:R-:W-:Y:S01]  /*16b60*/  FMUL.FTZ R144, R144, R16.reuse ;  /* 0x0000001090907220 */ /* 0x084fe20000410000 */
[----:B------:R-:W-:Y:S01]  /*16b70*/  LOP3.LUT R7, R3, R7, RZ, 0xc0, !PT ;  /* 0x0000000703077212 */ /* 0x000fe200078ec0ff */
[-C--:B------:R-:W-:Y:S01]  /*16b80*/  FMUL.FTZ R145, R145, R16.reuse ;  /* 0x0000001091917220 */ /* 0x080fe20000410000 */
[--C-:B------:R-:W-:Y:S01]  /*16b90*/  HSET2.LE.AND R3, R8, R0.reuse, PT ;  /* 0x0000000008037233 */ /* 0x100fe20003803000 */
[----:B------:R-:W-:Y:S01]  /*16ba0*/  FMUL.FTZ R151, R151, R17 ;  /* 0x0000001197977220 */ /* 0x000fe20000410000 */
[----:B------:R-:W-:Y:S01]  /*16bb0*/  F2FP.F16.F32.PACK_AB R8, R142, R133 ;  /* 0x000000858e08723e */ /* 0x000fe200000000ff */
[-C--:B------:R-:W-:Y:S01]  /*16bc0*/  FMUL.FTZ R156, R156, R16.reuse ;  /* 0x000000109c9c7220 */ /* 0x080fe20000410000 */
[----:B------:R-:W-:Y:S01]  /*16bd0*/  FMUL.FTZ R157, R157, R16 ;  /* 0x000000109d9d7220 */ /* 0x000fe20000410000 */
[-C--:B------:R-:W-:Y:S01]  /*16be0*/  FMUL.FTZ R158, R158, R15.reuse ;  /* 0x0000000f9e9e7220 */ /* 0x080fe20000410000 */
[----:B------:R-:W-:Y:S01]  /*16bf0*/  LOP3.LUT R8, R3, R8, RZ, 0xc0, !PT ;  /* 0x0000000803087212 */ /* 0x000fe200078ec0ff */
[----:B------:R-:W-:Y:S01]  /*16c00*/  FMUL.FTZ R159, R159, R15 ;  /* 0x0000000f9f9f7220 */ /* 0x000fe20000410000 */
[----:B------:R-:W-:Y:S01]  /*16c10*/  HSET2.LE.AND R3, R9, R0, PT ;  /* 0x0000000009037233 */ /* 0x000fe20003803000 */
[-C--:B------:R-:W-:Y:S01]  /*16c20*/  FMUL.FTZ R164, R164, R18.reuse ;  /* 0x00000012a4a47220 */ /* 0x080fe20000410000 */
[----:B------:R-:W-:Y:S01]  /*16c30*/  F2FP.F16.F32.PACK_AB R9, R177, R19 ;  /* 0x00000013b109723e */ /* 0x000fe200000000ff */
[----:B------:R-:W-:Y:S01]  /*16c40*/  FMUL.FTZ R165, R165, R18 ;  /* 0x00000012a5a57220 */ /* 0x000fe20000410000 */
        /* <DEDUP_REMOVED lines=9> */
[----:B------:R-:W-:Y:S01]  /*16ce0*/  HMMA.16816.F32 R32, R8, R26, R152 ;  /* 0x0000001a0820723c */ /* 0x000fe20000001898 */
        /* <DEDUP_REMOVED lines=14> */
[-C--:B------:R-:W-:Y:S01]  /*16dd0*/  HMMA.16816.F32 R144, R4, R24.reuse, R144 ;  /* 0x000000180490723c */ /* 0x080fe20000001890 */
[-C--:B------:R-:W-:Y:S01]  /*16de0*/  FMUL.FTZ R44, R44, R16.reuse ;  /* 0x000000102c2c7220 */ /* 0x080fe20000410000 */
[-C--:B------:R-:W-:Y:S01]  /*16df0*/  FMUL.FTZ R45, R45, R16.reuse ;  /* 0x000000102d2d7220 */ /* 0x080fe20000410000 */
[-C--:B------:R-:W-:Y:S01]  /*16e00*/  FMUL.FTZ R56, R56, R16.reuse ;  /* 0x0000001038387220 */ /* 0x080fe20000410000 */
[-C--:B------:R-:W-:Y:S01]  /*16e10*/  FMUL.FTZ R57, R57, R16.reuse ;  /* 0x0000001039397220 */ /* 0x080fe20000410000 */
[-C--:B------:R-:W-:Y:S01]  /*16e20*/  FMUL.FTZ R60, R60, R16.reuse ;  /* 0x000000103c3c7220 */ /* 0x080fe20000410000 */
[----:B------:R-:W-:Y:S01]  /*16e30*/  HMMA.16816.F32 R148, R8, R24, R148 ;  /* 0x000000180894723c */ /* 0x000fe20000001894 */
[-C--:B------:R-:W-:Y:S01]  /*16e40*/  FMUL.FTZ R61, R61, R16.reuse ;  /* 0x000000103d3d7220 */ /* 0x080fe20000410000 */
[----:B------:R-:W-:Y:S01]  /*16e50*/  FMUL.FTZ R72, R72, R16 ;  /* 0x0000001048487220 */ /* 0x000fe20000410000 */
[----:B------:R-:W-:Y:S01]  /*16e60*/  MOV R3, R33 ;  /* 0x0000002100037202 */ /* 0x000fe20000000f00 */
[----:B------:R-:W-:Y:S01]  /*16e70*/  IMAD.MOV.U32 R154, RZ, RZ, R34 ;  /* 0x000000ffff9a7224 */ /* 0x000fe200078e0022 */
[----:B------:R-:W-:Y:S01]  /*16e80*/  MOV R153, R35 ;  /* 0x0000002300997202 */ /* 0x000fe20000000f00 */
[C---:B------:R-:W-:Y:S01]  /*16e90*/  HMMA.16816.F32 R156, R4.reuse, R26, R156 ;  /* 0x0000001a049c723c */ /* 0x040fe2000000189c */
[----:B------:R-:W-:Y:S01]  /*16ea0*/  MOV R152, R32 ;  /* 0x0000002000987202 */ /* 0x000fe20000000f00 */
[----:B------:R-:W2:Y:S01]  /*16eb0*/  LDSM.16.MT88.4 R24, [R209+0xa000] ;  /* 0x00a00000d118783b */ /* 0x000ea20000004200 */
[-C--:B------:R-:W-:Y:S01]  /*16ec0*/  FMUL.FTZ R73, R73, R16.reuse ;  /* 0x0000001049497220 */ /* 0x080fe20000410000 */
[-C--:B------:R-:W-:Y:S01]  /*16ed0*/  FMUL.FTZ R46, R46, R15.reuse ;  /* 0x0000000f2e2e7220 */ /* 0x080fe20000410000 */
[-C--:B------:R-:W-:Y:S01]  /*16ee0*/  FMUL.FTZ R47, R47, R15.reuse ;  /* 0x0000000f2f2f7220 */ /* 0x080fe20000410000 */
[-C--:B---3--:R-:W-:Y:S01]  /*16ef0*/  HMMA.16816.F32 R160, R4, R20.reuse, R160 ;  /* 0x0000001404a0723c */ /* 0x088fe200000018a0 */
[----:B------:R-:W-:Y:S01]  /*16f00*/  LDSM.16.MT88.4 R32, [R207+0xb000] ;  /* 0x00b00000cf20783b */ /* 0x000fe20000004200 */
        /* <DEDUP_REMOVED lines=22> */
[----:B-1----:R-:W-:Y:S01]  /*17070*/  HMMA.16816.F32 R236, R4, R28, R40 ;  /* 0x0000001c04ec723c */ /* 0x002fe20000001828 */
[----:B------:R-:W-:Y:S01]  /*17080*/  LDSM.16.MT88.4 R40, [R209+0xb000] ;  /* 0x00b00000d128783b */ /* 0x000fe20000004200 */
[----:B------:R-:W-:-:S02]  /*17090*/  IMAD.MOV.U32 R171, RZ, RZ, R3 ;  /* 0x000000ffffab7224 */ /* 0x000fc400078e0003 */
[----:B------:R-:W-:Y:S01]  /*170a0*/  FFMA.FTZ R3, R198, UR38, -R2 ;  /* 0x00000026c6037c23 */ /* 0x000fe20008010802 */
        /* <DEDUP_REMOVED lines=31> */
[C---:B------:R-:W-:Y:S01]  /*172a0*/  HMMA.16816.F32 R44, R4.reuse, R30, R44 ;  /* 0x0000001e042c723c */ /* 0x040fe2000000182c */
[----:B------:R-:W-:Y:S01]  /*172b0*/  MOV R168, R179 ;  /* 0x000000b300a87202 */ /* 0x000fe20000000f00 */
[----:B------:R-:W-:Y:S01]  /*172c0*/  IMAD.MOV.U32 R29, RZ, RZ, R178 ;  /* 0x000000ffff1d7224 */ /* 0x000fe200078e00b2 */
[----:B------:R-:W-:Y:S01]  /*172d0*/  MOV R169, R180 ;  /* 0x000000b400a97202 */ /* 0x000fe20000000f00 */
[--C-:B----4-:R-:W-:Y:S01]  /*172e0*/  FFMA.FTZ R3, R197, UR38, -R2.reuse ;  /* 0x00000026c5037c23 */ /* 0x110fe20008010802 */
[----:B------:R-:W-:Y:S01]  /*172f0*/  MOV R170, R182 ;  /* 0x000000b600aa7202 */ /* 0x000fe20000000f00 */
[C---:B--2---:R-:W-:Y:S01]  /*17300*/  HMMA.16816.F32 R56, R4.reuse, R24, R56 ;  /* 0x000000180438723c */ /* 0x044fe20000001838 */
[----:B------:R-:W-:Y:S01]  /*17310*/  MOV R28, R177 ;  /* 0x000000b1001c7202 */ /* 0x000fe20000000f00 */
[----:B------:R2:W-:Y:S01]  /*17320*/  MUFU.EX2 R197, R3 ;  /* 0x0000000300c57308 */ /* 0x0005e20000000800 */
        /* <DEDUP_REMOVED lines=36> */
[----:B------:R-:W-:Y:S01]  /*17570*/  FMUL.FTZ R129, R129, R18 ;  /* 0x0000001281817220 */ /* 0x000fe20000410000 */
[-C--:B------:R-:W-:Y:S01]  /*17580*/  FMUL.FTZ R130, R130, R17.reuse ;  /* 0x0000001182827220 */ /* 0x080fe20000410000 */
[----:B------:R-:W-:Y:S01]  /*17590*/  FMUL.FTZ R131, R131, R17 ;  /* 0x0000001183837220 */ /* 0x000fe20000410000 */
[C---:B------:R-:W-:Y:S06]  /*175a0*/  HMMA.16816.F32 R108, R4.reuse, R38, R108 ;  /* 0x00000026046c723c */ /* 0x040fec000000186c */
[C---:B------:R-:W-:Y:S06]  /*175b0*/  HMMA.16816.F32 R120, R4.reuse, R40, R120 ;  /* 0x000000280478723c */ /* 0x040fec0000001878 */
[----:B------:R-:W-:Y:S06]  /*175c0*/  HMMA.16816.F32 R164, R4, R42, R124 ;  /* 0x0000002a04a4723c */ /* 0x000fec000000187c */
[----:B------:R-:W-:Y:S01]  /*175d0*/  HMMA.16816.F32 R52, R8, R24, R52 ;  /* 0x000000180834723c */ /* 0x000fe20000001834 */
[--C-:B------:R-:W-:Y:S01]  /*175e0*/  FFMA.FTZ R5, R192, UR38, -R2.reuse ;  /* 0x00000026c0057c23 */ /* 0x100fe20008010802 */
[----:B------:R-:W-:Y:S01]  /*175f0*/  FFMA.FTZ R4, R143, UR38, -R2 ;  /* 0x000000268f047c23 */ /* 0x000fe20008010802 */
[----:B--2---:R-:W-:Y:S01]  /*17600*/  IMAD.WIDE.U32 R2, R139, -0x2daee0ad, RZ ;  /* 0xd2511f538b027825 */ /* 0x004fe200078e00ff */
[----:B------:R-:W-:-:S03]  /*17610*/  MOV R127, R176 ;  /* 0x000000b0007f7202 */ /* 0x000fc60000000f00 */
[----:B------:R-:W-:Y:S01]  /*17620*/  FFMA.FTZ R6, R194, UR38, -R14 ;  /* 0x00000026c2067c23 */ /* 0x000fe2000801080e */
[C---:B------:R-:W-:Y:S01]  /*17630*/  HMMA.16816.F32 R68, R8.reuse, R20, R68 ;  /* 0x000000140844723c */ /* 0x040fe20000001844 */
[----:B------:R1:W-:Y:S01]  /*17640*/  MUFU.EX2 R192, R5 ;  /* 0x0000000500c07308 */ /* 0x0003e20000000800 */
[----:B------:R-:W-:Y:S01]  /*17650*/  MOV R194, R168 ;  /* 0x000000a800c27202 */ /* 0x000fe20000000f00 */
[----:B------:R-:W-:Y:S01]  /*17660*/  IMAD.MOV.U32 R125, RZ, RZ, R185 ;  /* 0x000000ffff7d7224 */ /* 0x000fe200078e00b9 */
[C---:B------:R-:W-:Y:S02]  /*17670*/  LOP3.LUT R25, R2.reuse, 0xff, RZ, 0xc0, !PT ;  /* 0x000000ff02197812 */ /* 0x040fe400078ec0ff */
[C---:B------:R-:W-:Y:S01]  /*17680*/  HMMA.16816.F32 R176, R8.reuse, R22, R80 ;  /* 0x0000001608b0723c */ /* 0x040fe20000001850 */
[----:B------:R-:W-:Y:S01]  /*17690*/  LOP3.LUT R21, R2, 0xffff, RZ, 0xc0, !PT ;  /* 0x0000ffff02157812 */ /* 0x000fe200078ec0ff */
[----:B------:R-:W-:Y:S01]  /*176a0*/  LDSM.16.MT88.4 R80, [R205+0xb800] ;  /* 0x00b80000cd50783b */ /* 0x000fe20000004200 */
[--C-:B------:R-:W-:Y:S01]  /*176b0*/  SHF.R.U32.HI R24, RZ, 0x10, R2.reuse ;  /* 0x00000010ff187819 */ /* 0x100fe20000011602 */
[----:B------:R2:W-:Y:S01]  /*176c0*/  MUFU.EX2 R143, R6 ;  /* 0x00000006008f7308 */ /* 0x0005e20000000800 */
[----:B------:R-:W-:Y:S01]  /*176d0*/  MOV R168, R169 ;  /* 0x000000a900a87202 */ /* 0x000fe20000000f00 */
[----:B------:R-:W-:Y:S01]  /*176e0*/  HMMA.16816.F32 R84, R8, R32, R84 ;  /* 0x000000200854723c */ /* 0x000fe20000001854 */
[----:B------:R-:W-:-:S02]  /*176f0*/  SHF.R.U32.HI R23, RZ, 0x18, R2 ;  /* 0x00000018ff177819 */ /* 0x000fc40000011602 */
[----:B------:R-:W-:Y:S02]  /*17700*/  MOV R169, R170 ;  /* 0x000000aa00a97202 */ /* 0x000fe40000000f00 */
[----:B------:R-:W-:Y:S01]  /*17710*/  MOV R170, R171 ;  /* 0x000000ab00aa7202 */ /* 0x000fe20000000f00 */
[----:B------:R-:W-:Y:S01]  /*17720*/  IMAD.MOV.U32 R171, RZ, RZ, R154 ;  /* 0x000000ffffab7224 */ /* 0x000fe200078e009a */
[----:B-1----:R-:W-:Y:S01]  /*17730*/  LOP3.LUT R5, R3, UR23, R138, 0x96, !PT ;  /* 0x0000001703057c12 */ /* 0x002fe2000f8e968a */
[----:B------:R-:W-:Y:S01]  /*17740*/  IMAD.WIDE.U32 R2, R141, -0x2daee0ad, RZ ;  /* 0xd2511f538d027825 */ /* 0x000fe200078e00ff */
[----:B------:R-:W-:Y:S01]  /*17750*/  MOV R7, R132 ;  /* 0x0000008400077202 */ /* 0x000fe20000000f00 */
[----:B------:R-:W-:Y:S01]  /*17760*/  HMMA.16816.F32 R32, R8, R34, R96 ;  /* 0x000000220820723c */ /* 0x000fe20000001860 */
[----:B------:R-:W-:Y:S01]  /*17770*/  MOV R132, R181 ;  /* 0x000000b500847202 */ /* 0x000fe20000000f00 */
[----:B------:R-:W-:Y:S01]  /*17780*/  LDSM.16.MT88.4 R96, [R207+0xb800] ;  /* 0x00b80000cf60783b */ /* 0x000fe20000004200 */
[----:B------:R-:W-:-:S02]  /*17790*/  MOV R154, R155 ;  /* 0x0000009b009a7202 */ /* 0x000fc40000000f00 */
[----:B------:R-:W-:Y:S01]  /*177a0*/  MOV R155, R19 ;  /* 0x00000013009b7202 */ /* 0x000fe20000000f00 */
[C---:B------:R-:W-:Y:S01]  /*177b0*/  HMMA.16816.F32 R180, R8.reuse, R26, R64 ;  /* 0x0000001a08b4723c */ /* 0x040fe20000001840 */
[----:B------:R-:W-:Y:S01]  /*177c0*/  MOV R126, R186 ;  /* 0x000000ba007e7202 */ /* 0x000fe20000000f00 */
[--C-:B--2---:R-:W-:Y:S01]  /*177d0*/  FFMA.FTZ R6, R201, UR38, -R13.reuse ;  /* 0x00000026c9067c23 */ /* 0x104fe2000801080d */
[----:B------:R-:W-:Y:S01]  /*177e0*/  MOV R124, R184 ;  /* 0x000000b8007c7202 */ /* 0x000fe20000000f00 */
[----:B------:R-:W-:Y:S01]  /*177f0*/  LDSM.16.MT88.4 R64, [R209+0xa800] ;  /* 0x00a80000d140783b */ /* 0x000fe20000004200 */
[C---:B------:R-:W-:Y:S01]  /*17800*/  LOP3.LUT R19, R2.reuse, 0xffff, RZ, 0xc0, !PT ;  /* 0x0000ffff02137812 */ /* 0x040fe200078ec0ff */
[C---:B------:R-:W-:Y:S01]  /*17810*/  HMMA.16816.F32 R184, R8.reuse, R30, R48 ;  /* 0x0000001e08b8723c */ /* 0x040fe20000001830 */
[----:B------:R-:W-:Y:S01]  /*17820*/  LOP3.LUT R20, R2, 0xff, RZ, 0xc0, !PT ;  /* 0x000000ff02147812 */ /* 0x000fe200078ec0ff */
[----:B------:R1:W-:Y:S01]  /*17830*/  MUFU.EX2 R139, R6 ;  /* 0x00000006008b7308 */ /* 0x0003e20000000800 */
[----:B------:R-:W-:Y:S01]  /*17840*/  SHF.R.U32.HI R22, RZ, 0x10, R2 ;  /* 0x00000010ff167819 */ /* 0x000fe20000011602 */
[----:B------:R-:W-:Y:S01]  /*17850*/  FFMA.FTZ R27, R190, UR38, -R12 ;  /* 0x00000026be1b7c23 */ /* 0x000fe2000801080c */
[----:B------:R-:W-:Y:S01]  /*17860*/  SHF.R.U32.HI R26, RZ, 0x18, R2 ;  /* 0x00000018ff1a7819 */ /* 0x000fe20000011602 */
[--C-:B------:R-:W-:Y:S01]  /*17870*/  FFMA.FTZ R2, R188, UR38, -R14.reuse ;  /* 0x00000026bc027c23 */ /* 0x100fe2000801080e */
[----:B------:R-:W-:Y:S01]  /*17880*/  MOV R51, R191 ;  /* 0x000000bf00337202 */ /* 0x000fe20000000f00 */
[----:B------:R-:W-:Y:S01]  /*17890*/  FFMA.FTZ R30, R200, UR38, -R14 ;  /* 0x00000026c81e7c23 */ /* 0x000fe2000801080e */
[----:B------:R-:W-:Y:S01]  /*178a0*/  MOV R188, R7 ;  /* 0x0000000700bc7202 */ /* 0x000fe20000000f00 */
[----:B------:R2:W3:Y:S01]  /*178b0*/  MUFU.EX2 R191, R4 ;  /* 0x0000000400bf7308 */ /* 0x0004e20000000800 */
[----:B------:R-:W-:Y:S01]  /*178c0*/  FFMA.FTZ R7, R195, UR38, -R13 ;  /* 0x00000026c3077c23 */ /* 0x000fe2000801080d */
[----:B------:R-:W-:Y:S01]  /*178d0*/  MOV R200, R51 ;  /* 0x0000003300c87202 */ /* 0x000fe20000000f00 */
[----:B------:R-:W-:Y:S01]  /*178e0*/  HMMA.16816.F32 R100, R8, R36, R100 ;  /* 0x000000240864723c */ /* 0x000fe20000001864 */
[----:B------:R-:W-:-:S02]  /*178f0*/  MOV R201, R125 ;  /* 0x0000007d00c97202 */ /* 0x000fc40000000f00 */
[----:B------:R-:W-:Y:S02]  /*17900*/  MOV R190, R169 ;  /* 0x000000a900be7202 */ /* 0x000fe40000000f00 */
[----:B------:R4:W-:Y:S01]  /*17910*/  MUFU.EX2 R141, R2 ;  /* 0x00000002008d7308 */ /* 0x0009e20000000800 */
[----:B-1----:R-:W-:Y:S01]  /*17920*/  LOP3.LUT R6, R22, 0xff, RZ, 0xc0, !PT ;  /* 0x000000ff16067812 */ /* 0x002fe200078ec0ff */
[----:B------:R-:W-:Y:S01]  /*17930*/  HMMA.16816.F32 R116, R8, R40, R116 ;  /* 0x000000280874723c */ /* 0x000fe20000001874 */
[----:B------:R-:W-:Y:S02]  /*17940*/  MOV R125, R171 ;  /* 0x000000ab007d7202 */ /* 0x000fe40000000f00 */
[----:B------:R-:W-:Y:S02]  /*17950*/  MOV R51, R152 ;  /* 0x0000009800337202 */ /* 0x000fe40000000f00 */
[----:B------:R-:W-:Y:S01]  /*17960*/  MOV R152, R132 ;  /* 0x0000008400987202 */ /* 0x000fe20000000f00 */
[----:B------:R-:W-:Y:S01]  /*17970*/  MUFU.EX2 R138, R7 ;  /* 0x00000007008a7308 */ /* 0x000fe20000000800 */
[----:B--2---:R-:W-:Y:S01]  /*17980*/  FFMA.FTZ R4, R199, UR38, -R14 ;  /* 0x00000026c7047c23 */ /* 0x004fe2000801080e */
[----:B------:R-:W-:Y:S01]  /*17990*/  MOV R199, R127 ;  /* 0x0000007f00c77202 */ /* 0x000fe20000000f00 */
[----:B------:R-:W-:Y:S01]  /*179a0*/  FFMA.FTZ R14, R189, UR38, -R13 ;  /* 0x00000026bd0e7c23 */ /* 0x000fe2000801080d */
[----:B------:R-:W-:Y:S01]  /*179b0*/  MOV R127, R29 ;  /* 0x0000001d007f7202 */ /* 0x000fe20000000f00 */
[----:B------:R-:W-:Y:S01]  /*179c0*/  IMAD.MOV.U32 R29, RZ, RZ, R142 ;  /* 0x000000ffff1d7224 */ /* 0x000fe200078e008e */
[----:B------:R-:W-:Y:S01]  /*179d0*/  MOV R189, R28 ;  /* 0x0000001c00bd7202 */ /* 0x000fe20000000f00 */
[--C-:B------:R-:W-:Y:S01]  /*179e0*/  FFMA.FTZ R28, R203, UR38, -R12.reuse ;  /* 0x00000026cb1c7c23 */ /* 0x100fe2000801080c */
[----:B------:R1:W-:Y:S01]  /*179f0*/  MUFU.EX2 R142, R4 ;  /* 0x00000004008e7308 */ /* 0x0003e20000000800 */
[----:B----4-:R-:W-:Y:S01]  /*17a00*/  SHF.R.U32.HI R2, RZ, 0x8, R21 ;  /* 0x00000008ff027819 */ /* 0x010fe20000011615 */
[--C-:B------:R-:W-:Y:S01]  /*17a10*/  FFMA.FTZ R21, R193, UR38, -R12.reuse ;  /* 0x00000026c1157c23 */ /* 0x100fe2000801080c */
[----:B------:R-:W-:Y:S01]  /*17a20*/  MOV R203, R29 ;  /* 0x0000001d00cb7202 */ /* 0x000fe20000000f00 */
[----:B------:R-:W-:Y:S01]  /*17a30*/  FFMA.FTZ R29, R196, UR38, -R12 ;  /* 0x00000026c41d7c23 */ /* 0x000fe2000801080c */
[----:B------:R-:W-:Y:S01]  /*17a40*/  PRMT R25, R25, 0x5410, R2 ;  /* 0x0000541019197816 */ /* 0x000fe20000000002 */
[----:B------:R-:W-:Y:S01]  /*17a50*/  IMAD.MOV.U32 R196, RZ, RZ, R127 ;  /* 0x000000ffffc47224 */ /* 0x000fe200078e007f */
[----:B------:R-:W-:Y:S01]  /*17a60*/  SHF.R.U32.HI R2, RZ, 0x8, R19 ;  /* 0x00000008ff027819 */ /* 0x000fe20000011613 */
[----:B------:R-:W-:Y:S01]  /*17a70*/  MUFU.EX2 R132, R21 ;  /* 0x0000001500847308 */ /* 0x000fe20000000800 */
[----:B------:R-:W-:Y:S01]  /*17a80*/  MOV R193, R168 ;  /* 0x000000a800c17202 */ /* 0x000fe20000000f00 */
[----:B------:R-:W-:Y:S01]  /*17a90*/  IMAD.MOV.U32 R168, RZ, RZ, R153 ;  /* 0x000000ffffa87224 */ /* 0x000fe200078e0099 */
[----:B------:R-:W-:-:S02]  /*17aa0*/  PRMT R20, R20, 0x5410, R2 ;  /* 0x0000541014147816 */ /* 0x000fc40000000002 */
[----:B------:R-:W-:Y:S02]  /*17ab0*/  LOP3.LUT R2, R5, 0xffff, RZ, 0xc0, !PT ;  /* 0x0000ffff05027812 */ /* 0x000fe400078ec0ff */
[----:B------:R-:W-:Y:S01]  /*17ac0*/  PRMT R19, R6, 0x5410, R26 ;  /* 0x0000541006137816 */ /* 0x000fe2000000001a */
[----:B------:R-:W-:Y:S01]  /*17ad0*/  MUFU.EX2 R31, R27 ;  /* 0x0000001b001f7308 */ /* 0x000fe20000000800 */
[----:B-1----:R-:W-:Y:S01]  /*17ae0*/  LOP3.LUT R4, R3, UR23, R140, 0x96, !PT ;  /* 0x0000001703047c12 */ /* 0x002fe2000f8e968c */
[----:B------:R-:W-:Y:S01]  /*17af0*/  FFMA.FTZ R3, R202, UR38, -R13 ;  /* 0x00000026ca037c23 */ /* 0x000fe2000801080d */
[----:B------:R-:W-:Y:S01]  /*17b00*/  SHF.R.U32.HI R12, RZ, 0x18, R5 ;  /* 0x00000018ff0c7819 */ /* 0x000fe20000011605 */
[----:B------:R-:W-:Y:S01]  /*17b10*/  IMAD.MOV.U32 R202, RZ, RZ, R124 ;  /* 0x000000ffffca7224 */ /* 0x000fe200078e007c */
[----:B------:R-:W-:Y:S02]  /*17b20*/  SHF.R.U32.HI R6, RZ, 0x10, R4 ;  /* 0x00000010ff067819 */ /* 0x000fe40000011604 */
[----:B------:R-:W-:Y:S01]  /*17b30*/  MOV R153, R133 ;  /* 0x0000008500997202 */ /* 0x000fe20000000f00 */
[----:B------:R1:W-:Y:S01]  /*17b40*/  MUFU.EX2 R140, R3 ;  /* 0x00000003008c7308 */ /* 0x0003e20000000800 */
[----:B------:R-:W-:-:S02]  /*17b50*/  LOP3.LUT R7, R4, 0xff, RZ, 0xc0, !PT ;  /* 0x000000ff04077812 */ /* 0x000fc400078ec0ff */
[----:B------:R-:W-:Y:S01]  /*17b60*/  MOV R124, R170 ;  /* 0x000000aa007c7202 */ /* 0x000fe20000000f00 */
[----:B------:R-:W-:Y:S01]  /*17b70*/  IMAD.MOV.U32 R171, RZ, RZ, R153 ;  /* 0x000000ffffab7224 */ /* 0x000fe200078e0099 */
[----:B------:R-:W-:Y:S02]  /*17b80*/  MOV R170, R154 ;  /* 0x0000009a00aa7202 */ /* 0x000fe40000000f00 */
[----:B------:R-:W-:Y:S01]  /*17b90*/  MOV R169, R155 ;  /* 0x0000009b00a97202 */ /* 0x000fe20000000f00 */
[----:B------:R2:W4:Y:S01]  /*17ba0*/  MUFU.EX2 R133, R14 ;  /* 0x0000000e00857308 */ /* 0x0005220000000800 */
[----:B------:R-:W-:Y:S02]  /*17bb0*/  MOV R36, R51 ;  /* 0x0000003300247202 */ /* 0x000fe40000000f00 */
[----:B------:R-:W-:Y:S01]  /*17bc0*/  LDSM.16.MT88.4 R48, [R210+0xa800] ;  /* 0x00a80000d230783b */ /* 0x000fe20000004200 */
[----:B------:R-:W-:Y:S02]  /*17bd0*/  MOV R195, R126 ;  /* 0x0000007e00c37202 */ /* 0x000fe40000000f00 */
[----:B------:R-:W-:-:S02]  /*17be0*/  MOV R37, R124 ;  /* 0x0000007c00257202 */ /* 0x000fc40000000f00 */
[----:B------:R-:W-:Y:S01]  /*17bf0*/  MUFU.EX2 R28, R28 ;  /* 0x0000001c001c7308 */ /* 0x000fe20000000800 */
[----:B-1----:R-:W-:-:S04]  /*17c00*/  LOP3.LUT R3, R24, 0xff, RZ, 0xc0, !PT ;  /* 0x000000ff18037812 */ /* 0x002fc800078ec0ff */
[----:B------:R-:W-:Y:S02]  /*17c10*/  PRMT R23, R3, 0x5410, R23 ;  /* 0x0000541003177816 */ /* 0x000fe40000000017 */
[----:B------:R-:W-:Y:S01]  /*17c20*/  SHF.R.U32.HI R3, RZ, 0x8, R2 ;  /* 0x00000008ff037819 */ /* 0x000fe20000011602 */
[----:B------:R-:W1:Y:S01]  /*17c30*/  MUFU.EX2 R29, R29 ;  /* 0x0000001d001d7308 */ /* 0x000e620000000800 */
[----:B------:R-:W-:Y:S02]  /*17c40*/  LOP3.LUT R2, R5, 0xff, RZ, 0xc0, !PT ;  /* 0x000000ff05027812 */ /* 0x000fe400078ec0ff */
[----:B--2---:R-:W-:Y:S02]  /*17c50*/  HSET2.LE.AND R14, R23, R0, PT ;  /* 0x00000000170e7233 */ /* 0x004fe40003803000 */
[----:B------:R-:W-:Y:S02]  /*17c60*/  PRMT R13, R2, 0x5410, R3 ;  /* 0x00005410020d7816 */ /* 0x000fe40000000003 */
[----:B------:R-:W-:Y:S01]  /*17c70*/  SHF.R.U32.HI R3, RZ, 0x10, R5 ;  /* 0x00000010ff037819 */ /* 0x000fe20000011605 */
[----:B------:R-:W2:Y:S01]  /*17c80*/  MUFU.EX2 R30, R30 ;  /* 0x0000001e001e7308 */ /* 0x000ea20000000800 */
[----:B------:R-:W-:-:S02]  /*17c90*/  LOP3.LUT R2, R4, 0xffff, RZ, 0xc0, !PT ;  /* 0x0000ffff04027812 */ /* 0x000fc400078ec0ff */
[----:B------:R-:W-:Y:S02]  /*17ca0*/  SHF.R.U32.HI R5, RZ, 0x18, R4 ;  /* 0x00000018ff057819 */ /* 0x000fe40000011604 */
[----:B------:R-:W-:Y:S02]  /*17cb0*/  LOP3.LUT R4, R3, 0xff, RZ, 0xc0, !PT ;  /* 0x000000ff03047812 */ /* 0x000fe400078ec0ff */
[----:B------:R-:W-:Y:S02]  /*17cc0*/  SHF.R.U32.HI R3, RZ, 0x8, R2 ;  /* 0x00000008ff037819 */ /* 0x000fe40000011602 */
[----:B------:R-:W-:Y:S02]  /*17cd0*/  LOP3.LUT R2, R6, 0xff, RZ, 0xc0, !PT ;  /* 0x000000ff06027812 */ /* 0x000fe400078ec0ff */
[----:B------:R-:W-:Y:S02]  /*17ce0*/  PRMT R6, R4, 0x5410, R12 ;  /* 0x0000541004067816 */ /* 0x000fe4000000000c */
[----:B------:R-:W-:-:S02]  /*17cf0*/  PRMT R5, R2, 0x5410, R5 ;  /* 0x0000541002057816 */ /* 0x000fc40000000005 */
[----:B------:R-:W-:Y:S02]  /*17d00*/  PRMT R7, R7, 0x5410, R3 ;  /* 0x0000541007077816 */ /* 0x000fe40000000003 */
[--C-:B------:R-:W-:Y:S02]  /*17d10*/  HSET2.LE.AND R2, R25, R0.reuse, PT ;  /* 0x0000000019027233 */ /* 0x100fe40003803000 */
[--C-:B------:R-:W-:Y:S01]  /*17d20*/  HSET2.LE.AND R4, R20, R0.reuse, PT ;  /* 0x0000000014047233 */ /* 0x100fe20003803000 */
[C---:B------:R-:W-:Y:S01]  /*17d30*/  HMMA.16816.F32 R24, R8.reuse, R38, R112 ;  /* 0x000000260818723c */ /* 0x040fe20000001870 */
[--C-:B------:R-:W-:Y:S01]  /*17d40*/  HSET2.LE.AND R3, R19, R0.reuse, PT ;  /* 0x0000000013037233 */ /* 0x100fe20003803000 */
[----:B------:R-:W-:Y:S01]  /*17d50*/  LDSM.16.MT88.4 R112, [R210+0xb800] ;  /* 0x00b80000d270783b */ /* 0x000fe20000004200 */
[----:B------:R-:W-:Y:S02]  /*17d60*/  MOV R19, R152 ;  /* 0x0000009800137202 */ /* 0x000fe40000000f00 */
[--C-:B------:R-:W-:Y:S01]  /*17d70*/  HSET2.LE.AND R12, R13, R0.reuse, PT ;  /* 0x000000000d0c7233 */ /* 0x100fe20003803000 */
[----:B------:R-:W-:Y:S01]  /*17d80*/  HMMA.16816.F32 R20, R8, R42, R128 ;  /* 0x0000002a0814723c */ /* 0x000fe20000001880 */
[----:B------:R-:W-:Y:S01]  /*17d90*/  MOV R39, R168 ;  /* 0x000000a800277202 */ /* 0x000fe20000000f00 */
[----:B------:R-:W5:Y:S01]  /*17da0*/  LDSM.16.MT88.4 R152, [R205+0xa800] ;  /* 0x00a80000cd98783b */ /* 0x000f620000004200 */
[--C-:B------:R-:W-:Y:S01]  /*17db0*/  HSET2.LE.AND R13, R6, R0.reuse, PT ;  /* 0x00000000060d7233 */ /* 0x100fe20003803000 */
[----:B------:R-:W-:Y:S01]  /*17dc0*/  IMAD.MOV.U32 R38, RZ, RZ, R125 ;  /* 0x000000ffff267224 */ /* 0x000fe200078e007d */
[----:B------:R-:W-:Y:S01]  /*17dd0*/  HSET2.LE.AND R7, R7, R0, PT ;  /* 0x0000000007077233 */ /* 0x000fe20003803000 */
[----:B------:R-:W-:Y:S01]  /*17de0*/  LDSM.16.MT88.4 R128, [R209+0xb800] ;  /* 0x00b80000d180783b */ /* 0x000fe20000004200 */
[----:B------:R-:W-:-:S02]  /*17df0*/  MOV R11, R169 ;  /* 0x000000a9000b7202 */ /* 0x000fc40000000f00 */
[----:B------:R-:W-:Y:S02]  /*17e00*/  MOV R10, R170 ;  /* 0x000000aa000a7202 */ /* 0x000fe40000000f00 */
[----:B------:R-:W-:Y:S02]  /*17e10*/  MOV R9, R171 ;  /* 0x000000ab00097202 */ /* 0x000fe40000000f00 */
[----:B------:R-:W5:Y:S01]  /*17e20*/  LDSM.16.MT88.4 R168, [R207+0xa800] ;  /* 0x00a80000cfa8783b */ /* 0x000f620000004200 */
[----:B------:R-:W-:Y:S02]  /*17e30*/  HSET2.LE.AND R5, R5, R0, PT ;  /* 0x0000000005057233 */ /* 0x000fe40003803000 */
[----:B---3--:R-:W-:Y:S01]  /*17e40*/  F2FP.F16.F32.PACK_AB R0, R191, R192 ;  /* 0x000000c0bf00723e */ /* 0x008fe200000000ff */
[----:B------:R-:W-:-:S03]  /*17e50*/  FFMA.FTZ R8, R10, R18, R9 ;  /* 0x000000120a087223 */ /* 0x000fc60000010009 */
[----:B------:R-:W-:Y:S01]  /*17e60*/  LOP3.LUT R6, R2, R0, RZ, 0xc0, !PT ;  /* 0x0000000002067212 */ /* 0x000fe200078ec0ff */
[----:B------:R-:W-:Y:S01]  /*17e70*/  FADD.FTZ R10, R203, R8 ;  /* 0x00000008cb0a7221 */ /* 0x000fe20000010000 */
[----:B----4-:R-:W-:Y:S02]  /*17e80*/  F2FP.F16.F32.PACK_AB R0, R133, R138 ;  /* 0x0000008a8500723e */ /* 0x010fe400000000ff */
[----:B------:R-:W-:Y:S02]  /*17e90*/  F2FP.F16.F32.PACK_AB R2, R31, R132 ;  /* 0x000000841f02723e */ /* 0x000fe400000000ff */
[----:B------:R-:W-:Y:S02]  /*17ea0*/  LOP3.LUT R126, R4, R0, RZ, 0xc0, !PT ;  /* 0x00000000047e7212 */ /* 0x000fe400078ec0ff */
[----:B------:R-:W-:Y:S02]  /*17eb0*/  LOP3.LUT R127, R3, R2, RZ, 0xc0, !PT ;  /* 0x00000002037f7212 */ /* 0x000fe400078ec0ff */
[----:B------:R-:W-:-:S02]  /*17ec0*/  F2FP.F16.F32.PACK_AB R0, R139, R140 ;  /* 0x0000008c8b00723e */ /* 0x000fc400000000ff */
[----:B-1----:R-:W-:Y:S02]  /*17ed0*/  F2FP.F16.F32.PACK_AB R2, R29, R28 ;  /* 0x0000001c1d02723e */ /* 0x002fe400000000ff */
[----:B------:R-:W-:Y:S02]  /*17ee0*/  LOP3.LUT R124, R7, R0, RZ, 0xc0, !PT ;  /* 0x00000000077c7212 */ /* 0x000fe400078ec0ff */
[----:B--2---:R-:W-:Y:S02]  /*17ef0*/  F2FP.F16.F32.PACK_AB R3, R30, R142 ;  /* 0x0000008e1e03723e */ /* 0x004fe400000000ff */
[----:B------:R-:W-:Y:S02]  /*17f00*/  LOP3.LUT R125, R5, R2, RZ, 0xc0, !PT ;  /* 0x00000002057d7212 */ /* 0x000fe400078ec0ff */
[----:B------:R-:W-:Y:S02]  /*17f10*/  F2FP.F16.F32.PACK_AB R0, R141, R143 ;  /* 0x0000008f8d00723e */ /* 0x000fe400000000ff */
[----:B------:R-:W-:-:S02]  /*17f20*/  F2FP.F16.F32.PACK_AB R2, R197, R198 ;  /* 0x000000c6c502723e */ /* 0x000fc400000000ff */
        /* <DEDUP_REMOVED lines=8> */
[----:B------:R-:W-:Y:S01]  /*17fb0*/  FADD.FTZ R3, R201, R10 ;  /* 0x0000000ac9037221 */ /* 0x000fe20000010000 */
[----:B------:R-:W-:Y:S01]  /*17fc0*/  FADD.FTZ R8, R234, R2 ;  /* 0x00000002ea087221 */ /* 0x000fe20000010000 */
[----:B------:R-:W-:Y:S01]  /*17fd0*/  FADD.FTZ R2, R202, R9 ;  /* 0x00000009ca027221 */ /* 0x000fe20000010000 */
[----:B------:R-:W-:Y:S01]  /*17fe0*/  FADD.FTZ R0, R188, R0 ;  /* 0x00000000bc007221 */ /* 0x000fe20000010000 */
[----:B-----5:R-:W-:Y:S01]  /*17ff0*/  HMMA.16816.F32 R144, R124, R152, R144 ;  /* 0x000000987c90723c */ /* 0x020fe20000001890 */
[----:B------:R-:W-:Y:S01]  /*18000*/  FADD.FTZ R8, R233, R8 ;  /* 0x00000008e9087221 */ /* 0x000fe20000010000 */
[----:B------:R-:W-:Y:S01]  /*18010*/  FADD.FTZ R3, R200, R3 ;  /* 0x00000003c8037221 */ /* 0x000fe20000010000 */
[----:B------:R-:W-:Y:S01]  /*18020*/  FADD.FTZ R2, R194, R2 ;  /* 0x00000002c2027221 */ /* 0x000fe20000010000 */
[----:B------:R-:W-:-:S02]  /*18030*/  FADD.FTZ R0, R199, R0 ;  /* 0x00000000c7007221 */ /* 0x000fc40000010000 */
[----:B------:R-:W-:Y:S01]  /*18040*/  HMMA.16816.F32 R148, R4, R152, R148 ;  /* 0x000000980494723c */ /* 0x000fe20000001894 */
[----:B------:R-:W-:Y:S01]  /*18050*/  FADD.FTZ R3, R198, R3 ;  /* 0x00000003c6037221 */ /* 0x000fe20000010000 */
[----:B------:R-:W-:Y:S01]  /*18060*/  FADD.FTZ R2, R142, R2 ;  /* 0x000000028e027221 */ /* 0x000fe20000010000 */
[----:B------:R-:W-:Y:S02]  /*18070*/  FADD.FTZ R0, R140, R0 ;  /* 0x000000008c007221 */ /* 0x000fe40000010000 */
[----:B------:R-:W-:Y:S01]  /*18080*/  FADD.FTZ R3, R197, R3 ;  /* 0x00000003c5037221 */ /* 0x000fe20000010000 */
        /* <DEDUP_REMOVED lines=36> */
[----:B------:R-:W-:-:S02]  /*182d0*/  FADD.FTZ R4, R28, R4 ;  /* 0x000000041c047221 */ /* 0x000fc40000010000 */
[----:B------:R-:W-:Y:S01]  /*182e0*/  FADD.FTZ R3, R141, R3 ;  /* 0x000000038d037221 */ /* 0x000fe20000010000 */
[----:B------:R-:W-:Y:S01]  /*182f0*/  FADD.FTZ R2, R133, R2 ;  /* 0x0000000285027221 */ /* 0x000fe20000010000 */
[----:B------:R-:W-:-:S04]  /*18300*/  FADD.FTZ R4, R29, R4 ;  /* 0x000000041d047221 */ /* 0x000fc80000010000 */
[----:B------:R-:W-:Y:S01]  /*18310*/  FADD.FTZ R0, R132, R4 ;  /* 0x0000000484007221 */ /* 0x000fe20000010000 */
[----:B------:R-:W-:-:S03]  /*18320*/  FADD.FTZ R4, R191, R5 ;  /* 0x00000005bf047221 */ /* 0x000fc60000010000 */
[----:B------:R-:W-:Y:S02]  /*18330*/  FADD.FTZ R0, R31, R0 ;  /* 0x000000001f007221 */ /* 0x000fe40000010000 */
[----:B------:R4:W-:Y:S04]  /*18340*/  STL [R1+0x48], R4 ;  /* 0x0000480401007387 */ /* 0x0009e80000100800 */
[----:B------:R4:W-:Y:S04]  /*18350*/  STL [R1+0x4c], R3 ;  /* 0x00004c0301007387 */ /* 0x0009e80000100800 */
[----:B------:R4:W-:Y:S04]  /*18360*/  STL [R1+0x54], R2 ;  /* 0x0000540201007387 */ /* 0x0009e80000100800 */
[----:B------:R4:W-:Y:S02]  /*18370*/  STL [R1+0x50], R0 ;  /* 0x0000500001007387 */ /* 0x0009e40000100800 */
.L_x_2466:
[----:B------:R-:W-:-:S06]  /*18380*/  UISETP.GT.AND UP0, UPT, UR5, UR15, UPT ;  /* 0x0000000f0500728c */ /* 0x000fcc000bf04270 */
[----:B------:R-:W-:-:S13]  /*18390*/  PLOP3.LUT P0, PT, PT, PT, UP0, 0x80, 0x0 ;  /* 0x000000000000781c */ /* 0x000fda0003f0f008 */
[----:B------:R-:W-:Y:S05]  /*183a0*/  @!P0 BRA `(.L_x_2479) ;  /* 0x0000004000688947 */ /* 0x000fea0003800000 */
[----:B------:R-:W5:Y:S01]  /*183b0*/  LDL.LU R6, [R1+0x5c] ;  /* 0x00005c0001067983 */ /* 0x000f620000300800 */
[----:B------:R-:W-:Y:S01]  /*183c0*/  ULDC UR4, c[0x0][0x2d0] ;  /* 0x0000b40000047ab9 */ /* 0x000fe20000000800 */
[----:B----4-:R-:W4:Y:S01]  /*183d0*/  S2R R2, SR_TID.X ;  /* 0x0000000000027919 */ /* 0x010f220000002100 */
[----:B--2---:R-:W-:Y:S01]  /*183e0*/  IMAD.U32 R220, RZ, RZ, UR26 ;  /* 0x0000001affdc7e24 */ /* 0x004fe2000f8e00ff */
[----:B------:R-:W-:Y:S01]  /*183f0*/  MOV R133, R135 ;  /* 0x0000008700857202 */ /* 0x000fe20000000f00 */
[----:B------:R-:W-:Y:S01]  /*18400*/  IMAD.MOV.U32 R132, RZ, RZ, R136 ;  /* 0x000000ffff847224 */ /* 0x000fe200078e0088 */
[----:B------:R-:W2:Y:S01]  /*18410*/  LDL.LU R3, [R1+0x80] ;  /* 0x0000800001037983 */ /* 0x000ea20000300800 */
[----:B------:R-:W-:Y:S01]  /*18420*/  MOV R139, R137 ;  /* 0x00000089008b7202 */ /* 0x000fe20000000f00 */
[----:B------:R-:W-:Y:S01]  /*18430*/  IMAD.MOV.U32 R138, RZ, RZ, R134 ;  /* 0x000000ffff8a7224 */ /* 0x000fe200078e0086 */
[----:B------:R-:W-:Y:S01]  /*18440*/  ULDC UR8, c[0x0][0x2d0] ;  /* 0x0000b40000087ab9 */ /* 0x000fe20000000800 */
[----:B------:R-:W-:Y:S01]  /*18450*/  ULDC.64 UR6, c[0x0][0x248] ;  /* 0x0000920000067ab9 */ /* 0x000fe20000000a00 */
[----:B----4-:R-:W-:-:S04]  /*18460*/  SHF.R.S32.HI R0, RZ, 0x1f, R2 ;  /* 0x0000001fff007819 */ /* 0x010fc80000011402 */
[----:B------:R-:W-:-:S04]  /*18470*/  LEA.HI R0, R0, R2, RZ, 0x3 ;  /* 0x0000000200007211 */ /* 0x000fc800078f18ff */
[----:B------:R-:W-:-:S05]  /*18480*/  LOP3.LUT R0, R0, 0xfffffff8, RZ, 0xc0, !PT ;  /* 0xfffffff800007812 */ /* 0x000fca00078ec0ff */
[----:B------:R-:W-:Y:S01]  /*18490*/  IMAD.IADD R0, R2, 0x1, -R0 ;  /* 0x0000000102007824 */ /* 0x000fe200078e0a00 */
[----:B------:R-:W-:-:S04]  /*184a0*/  MOV R2, 0x7054 ;  /* 0x0000705400027802 */ /* 0x000fc80000000f00 */
[----:B------:R-:W-:Y:S02]  /*184b0*/  SHF.L.U32 R0, R0, 0x3, RZ ;  /* 0x0000000300007819 */ /* 0x000fe400000006ff */
[----:B------:R-:W-:Y:S02]  /*184c0*/  PRMT R220, R220, R2, UR26 ;  /* 0x0000001adcdc7e16 */ /* 0x000fe40008000002 */
[----:B------:R-:W-:Y:S01]  /*184d0*/  ISETP.GE.AND P4, PT, R0, UR4, PT ;  /* 0x0000000400007c0c */ /* 0x000fe2000bf86270 */
[----:B------:R-:W-:Y:S01]  /*184e0*/  VIADD R0, R252, 0x4 ;  /* 0x00000004fc007836 */ /* 0x000fe20000000000 */
[----:B------:R-:W-:-:S11]  /*184f0*/  ULDC UR4, c[0x0][0x2ec] ;  /* 0x0000bb0000047ab9 */ /* 0x000fd60000000800 */
[----:B------:R-:W4:Y:S08]  /*18500*/  @!P4 LDC.64 R8, c[0x0][0x220] ;  /* 0x00008800ff08cb82 */ /* 0x000f300000000a00 */
[----:B------:R-:W1:Y:S01]  /*18510*/  @!P4 LDC.64 R4, c[0x0][0x220] ;  /* 0x00008800ff04cb82 */ /* 0x000e620000000a00 */
[----:B----4-:R4:W-:Y:S04]  /*18520*/  @!P4 STL.64 [R1+0x40], R8 ;  /* 0x000040080100c387 */ /* 0x0109e80000100a00 */
[----:B-1----:R1:W-:Y:S01]  /*18530*/  @!P4 STL.64 [R1+0x38], R4 ;  /* 0x000038040100c387 */ /* 0x0023e20000100a00 */
[----:B----4-:R-:W-:-:S05]  /*18540*/  IMAD.WIDE.U32 R8, R252, -0x326172a9, RZ ;  /* 0xcd9e8d57fc087825 */ /* 0x010fca00078e00ff */
[----:B------:R-:W-:Y:S01]  /*18550*/  STL.64 [R1+0x28], R8 ;  /* 0x0000280801007387 */ /* 0x000fe20000100a00 */
[----:B-1----:R-:W-:-:S05]  /*18560*/  IMAD.WIDE.U32 R4, R0, -0x326172a9, RZ ;  /* 0xcd9e8d5700047825 */ /* 0x002fca00078e00ff */
[----:B------:R2:W-:Y:S01]  /*18570*/  STL.64 [R1+0x20], R4 ;  /* 0x0000200401007387 */ /* 0x0005e20000100a00 */
[-C--:B-----5:R-:W-:Y:S02]  /*18580*/  LOP3.LUT R2, R5, R6.reuse, RZ, 0x3c, !PT ;  /* 0x0000000605027212 */ /* 0x0a0fe400078e3cff */
[----:B------:R-:W-:Y:S01]  /*18590*/  LOP3.LUT R0, R9, R6, RZ, 0x3c, !PT ;  /* 0x0000000609007212 */ /* 0x000fe200078e3cff */
[----:B--2---:R-:W-:-:S05]  /*185a0*/  IMAD.WIDE.U32 R4, R3, -0x2daee0ad, RZ ;  /* 0xd2511f5303047825 */ /* 0x004fca00078e00ff */
[----:B------:R1:W-:Y:S04]  /*185b0*/  STL.64 [R1+0x8], R4 ;  /* 0x0000080401007387 */ /* 0x0003e80000100a00 */
[----:B------:R-:W2:Y:S04]  /*185c0*/  LDL.LU.64 R6, [R1+0x70] ;  /* 0x0000700001067983 */ /* 0x000ea80000300a00 */
[----:B-1----:R-:W4:Y:S01]  /*185d0*/  LDL.LU.64 R4, [R1+0x78] ;  /* 0x0000780001047983 */ /* 0x002f220000300a00 */
[----:B------:R-:W-:-:S04]  /*185e0*/  IMAD.WIDE.U32 R8, R0, -0x2daee0ad, RZ ;  /* 0xd2511f5300087825 */ /* 0x000fc800078e00ff */
[----:B------:R-:W-:Y:S01]  /*185f0*/  IMAD.WIDE.U32 R2, R2, -0x2daee0ad, RZ ;  /* 0xd2511f5302027825 */ /* 0x000fe200078e00ff */
[----:B------:R-:W-:Y:S04]  /*18600*/  STL.64 [R1+0x18], R8 ;  /* 0x0000180801007387 */ /* 0x000fe80000100a00 */
[----:B------:R2:W-:Y:S02]  /*18610*/  STL.64 [R1+0x10], R2 ;  /* 0x0000100201007387 */ /* 0x0005e40000100a00 */
[----:B--2---:R-:W-:Y:S01]  /*18620*/  IMAD.MOV.U32 R3, RZ, RZ, R7 ;  /* 0x000000ffff037224 */ /* 0x004fe200078e0007 */
[----:B----4-:R-:W-:-:S05]  /*18630*/  MOV R2, R4 ;  /* 0x0000000400027202 */ /* 0x010fca0000000f00 */
[----:B------:R1:W-:Y:S01]  /*18640*/  STL.64 [R1+0x30], R2 ;  /* 0x0000300201007387 */ /* 0x0003e20000100a00 */
[----:B------:R-:W-:Y:S05]  /*18650*/  BRA `(.L_x_2480) ;  /* 0x0000000000c47947 */ /* 0x000fea0003800000 */
.L_x_2482:
        /* <DEDUP_REMOVED lines=49> */
.L_x_2480:
[----:B-1----:R-:W2:Y:S01]  /*18970*/  LDL R0, [R1+0x58] ;  /* 0x0000580001007983 */ /* 0x002ea20000100800 */
[----:B------:R-:W-:Y:S04]  /*18980*/  DEPBAR.LE SB0, 0x0 ;  /* 0x000080000000791a */ /* 0x000fe80000000000 */
[----:B------:R-:W4:Y:S01]  /*18990*/  LDL.64 R8, [R1+0x30] ;  /* 0x0000300001087983 */ /* 0x000f220000100a00 */
[----:B------:R-:W-:Y:S03]  /*189a0*/  UIADD3 UR9, UR5, -0x1, URZ ;  /* 0xffffffff05097890 */ /* 0x000fe6000fffe03f */
[----:B------:R-:W5:Y:S01]  /*189b0*/  LDL R5, [R1+0x40] ;  /* 0x0000400001057983 */ /* 0x000f620000100800 */
[----:B------:R-:W-:Y:S02]  /*189c0*/  USHF.R.S32.HI UR26, URZ, 0x1f, UR9 ;  /* 0x0000001f3f1a7899 */ /* 0x000fe40008011409 */
[----:B------:R-:W-:Y:S01]  /*189d0*/  UIMAD UR18, UR12, UR9, URZ ;  /* 0x000000090c1272a4 */ /* 0x000fe2000f8e023f */
[----:B------:R-:W3:Y:S01]  /*189e0*/  LDL R15, [R1+0x44] ;  /* 0x00004400010f7983 */ /* 0x000ee20000100800 */
[----:B-1----:R-:W-:Y:S01]  /*189f0*/  IMAD.U32 R2, RZ, RZ, UR9 ;  /* 0x00000009ff027e24 */ /* 0x002fe2000f8e00ff */
[----:B------:R-:W-:Y:S02]  /*18a00*/  UISETP.GT.AND UP0, UPT, UR9, UR15, UPT ;  /* 0x0000000f0900728c */ /* 0x000fe4000bf04270 */
[----:B------:R-:W3:Y:S01]  /*18a10*/  LDL R4, [R1+0x38] ;  /* 0x0000380001047983 */ /* 0x000ee20000100800 */
[----:B------:R-:W-:Y:S03]  /*18a20*/  UIMAD UR18, UR26, UR13, UR18 ;  /* 0x0000000d1a1272a4 */ /* 0x000fe6000f8e0212 */
[----:B------:R-:W3:Y:S01]  /*18a30*/  LDL R14, [R1+0x3c] ;  /* 0x00003c00010e7983 */ /* 0x000ee20000100800 */
[----:B------:R-:W-:Y:S06]  /*18a40*/  BAR.SYNC.DEFER_BLOCKING 0x0 ;  /* 0x0000000000007b1d */ /* 0x000fec0000010000 */
[----:B------:R-:W-:Y:S01]  /*18a50*/  @P4 STS.128 [R219+0xa000], RZ ;  /* 0x00a000ffdb004388 */ /* 0x000fe20000000c00 */
[----:B--2---:R-:W-:Y:S01]  /*18a60*/  ISETP.GE.AND P2, PT, R0, UR8, PT ;  /* 0x0000000800007c0c */ /* 0x004fe2000bf46270 */
[----:B----4-:R-:W-:Y:S04]  /*18a70*/  IMAD.WIDE.U32 R2, R2, UR13, R8 ;  /* 0x0000000d02027c25 */ /* 0x010fe8000f8e0008 */
[----:B------:R-:W-:Y:S01]  /*18a80*/  VIADD R3, R3, UR18 ;  /* 0x0000001203037c36 */ /* 0x000fe20008000000 */
[C---:B-----5:R-:W-:Y:S02]  /*18a90*/  @!P4 LEA R10, P5, R2.reuse, R5, 0x1 ;  /* 0x00000005020ac211 */ /* 0x060fe400078a08ff */
[C---:B------:R-:W-:Y:S05]  /*18aa0*/  IADD3 R0, P0, R2.reuse, UR22, RZ ;  /* 0x0000001602007c10 */ /* 0x040fea000ff1e0ff */
[----:B------:R-:W1:Y:S01]  /*18ab0*/  @!P2 LDC.64 R6, c[0x0][0x220] ;  /* 0x00008800ff06ab82 */ /* 0x000e620000000a00 */
[----:B---3--:R-:W-:Y:S02]  /*18ac0*/  @!P4 LEA.HI.X R11, R2, R15, R3, 0x1, P5 ;  /* 0x0000000f020bc211 */ /* 0x008fe400028f0c03 */
        /* <DEDUP_REMOVED lines=39> */
[----:B------:R-:W-:Y:S01]  /*18d40*/  VIADD R2, R0, 0x1 ;  /* 0x0000000100027836 */ /* 0x000fe20000000000 */
[----:B------:R-:W4:Y:S01]  /*18d50*/  LDSM.16.M88.4 R180, [R215] ;  /* 0x00000000d7b4783b */ /* 0x000f220000000200 */
[C---:B------:R-:W-:Y:S02]  /*18d60*/  IMAD.IADD R3, R222.reuse, 0x1, -R0 ;  /* 0x00000001de037824 */ /* 0x040fe400078e0a00 */
[C-C-:B------:R-:W-:Y:S01]  /*18d70*/  IMAD.IADD R134, R221.reuse, 0x1, -R2.reuse ;  /* 0x00000001dd867824 */ /* 0x140fe200078e0a02 */
[----:B------:R-:W5:Y:S01]  /*18d80*/  LDSM.16.M88.4 R184, [R208+0x2000] ;  /* 0x00200000d0b8783b */ /* 0x000f620000000200 */
[----:B------:R-:W-:Y:S01]  /*18d90*/  IMAD.IADD R136, R222, 0x1, -R2 ;  /* 0x00000001de887824 */ /* 0x000fe200078e0a02 */
[----:B------:R-:W-:Y:S01]  /*18da0*/  IABS R135, R3 ;  /* 0x0000000300877213 */ /* 0x000fe20000000000 */
[--C-:B------:R-:W-:Y:S01]  /*18db0*/  IMAD.IADD R137, R221, 0x1, -R0.reuse ;  /* 0x00000001dd897824 */ /* 0x100fe200078e0a00 */
[----:B------:R-:W5:Y:S01]  /*18dc0*/  LDSM.16.M88.4 R188, [R218] ;  /* 0x00000000dabc783b */ /* 0x000f620000000200 */
[----:B------:R-:W-:Y:S02]  /*18dd0*/  IABS R134, R134 ;  /* 0x0000008600867213 */ /* 0x000fe40000000000 */
[----:B------:R-:W-:Y:S01]  /*18de0*/  IABS R3, R136 ;  /* 0x0000008800037213 */ /* 0x000fe20000000000 */
[----:B------:R-:W-:Y:S01]  /*18df0*/  LDSM.16.M88.4 R192, [R214] ;  /* 0x00000000d6c0783b */ /* 0x000fe20000000200 */
[----:B------:R-:W-:Y:S01]  /*18e00*/  I2FP.F32.S32 R134, R134 ;  /* 0x0000008600867245 */ /* 0x000fe20000201400 */
[--C-:B------:R-:W-:Y:S01]  /*18e10*/  IMAD.IADD R136, R232, 0x1, -R0.reuse ;  /* 0x00000001e8887824 */ /* 0x100fe200078e0a00 */
[----:B------:R-:W-:Y:S01]  /*18e20*/  I2FP.F32.S32 R3, R3 ;  /* 0x0000000300037245 */ /* 0x000fe20000201400 */
[----:B------:R-:W5:Y:S01]  /*18e30*/  LDSM.16.M88.4 R196, [R212+0x8000] ;  /* 0x00800000d4c4783b */ /* 0x000f620000000200 */
[----:B------:R-:W-:Y:S02]  /*18e40*/  I2FP.F32.S32 R135, R135 ;  /* 0x0000008700877245 */ /* 0x000fe40000201400 */
[C---:B------:R-:W-:Y:S01]  /*18e50*/  ISETP.GE.AND P5, PT, R2.reuse, R226, PT ;  /* 0x000000e20200720c */ /* 0x040fe20003fa6270 */
[-C--:B--2---:R-:W-:Y:S01]  /*18e60*/  HMMA.16816.F32 R4, R32, R16.reuse, RZ ;  /* 0x000000102004723c */ /* 0x084fe200000018ff */
[----:B------:R-:W-:Y:S02]  /*18e70*/  LDSM.16.M88.4 R200, [R211] ;  /* 0x00000000d3c8783b */ /* 0x000fe40000000200 */
[C---:B------:R-:W-:Y:S02]  /*18e80*/  ISETP.GE.AND P6, PT, R2.reuse, R225, PT ;  /* 0x000000e10200720c */ /* 0x040fe40003fc6270 */
[C---:B------:R-:W-:Y:S01]  /*18e90*/  ISETP.GE.AND P1, PT, R2.reuse, R224, PT ;  /* 0x000000e00200720c */ /* 0x040fe20003f26270 */
[C---:B---3--:R-:W-:Y:S02]  /*18ea0*/  HMMA.16816.F32 R8, R28.reuse, R16, RZ ;  /* 0x000000101c08723c */ /* 0x048fe400000018ff */
[C---:B------:R-:W-:Y:S02]  /*18eb0*/  ISETP.GE.AND P3, PT, R2.reuse, R223, PT ;  /* 0x000000df0200720c */ /* 0x040fe40003f66270 */
[C---:B------:R-:W-:Y:S02]  /*18ec0*/  ISETP.GE.OR P5, PT, R2.reuse, R231, !P5 ;  /* 0x000000e70200720c */ /* 0x040fe40006fa6670 */
[-C--:B------:R-:W-:Y:S01]  /*18ed0*/  HMMA.16816.F32 R12, R28, R18.reuse, RZ ;  /* 0x000000121c0c723c */ /* 0x080fe200000018ff */
[----:B------:R-:W-:Y:S02]  /*18ee0*/  IABS R137, R137 ;  /* 0x0000008900897213 */ /* 0x000fe40000000000 */
[C---:B------:R-:W-:Y:S02]  /*18ef0*/  ISETP.GE.OR P6, PT, R2.reuse, R230, !P6 ;  /* 0x000000e60200720c */ /* 0x040fe400077c6670 */
[C---:B------:R-:W-:Y:S01]  /*18f00*/  ISETP.GE.OR P1, PT, R2.reuse, R229, !P1 ;  /* 0x000000e50200720c */ /* 0x040fe20004f26670 */
[C---:B------:R-:W-:Y:S02]  /*18f10*/  HMMA.16816.F32 R16, R32.reuse, R18, RZ ;  /* 0x000000122010723c */ /* 0x040fe400000018ff */
[----:B------:R-:W-:Y:S03]  /*18f20*/  ISETP.GE.OR P3, PT, R2, R228, !P3 ;  /* 0x000000e40200720c */ /* 0x000fe60005f66670 */
[----:B------:R-:W-:Y:S01]  /*18f30*/  I2FP.F32.S32 R137, R137 ;  /* 0x0000008900897245 */ /* 0x000fe20000201400 */
        /* <DEDUP_REMOVED lines=9> */
[----:B------:R-:W2:Y:S05]  /*18fd0*/  LDSM.16.M88.4 R180, [R212+0x8800] ;  /* 0x00880000d4b4783b */ /* 0x000eaa0000000200 */
[-C--:B------:R-:W-:Y:S06]  /*18fe0*/  HMMA.16816.F32 R20, R176, R188.reuse, R20 ;  /* 0x000000bcb014723c */ /* 0x080fec0000001814 */
[C---:B------:R-:W-:Y:S06]  /*18ff0*/  HMMA.16816.F32 R24, R184.reuse, R188, R24 ;  /* 0x000000bcb818723c */ /* 0x040fec0000001818 */
[-C--:B------:R-:W-:Y:S01]  /*19000*/  HMMA.16816.F32 R28, R184, R190.reuse, R28 ;  /* 0x000000beb81c723c */ /* 0x080fe2000000181c */
[----:B------:R-:W3:Y:S05]  /*19010*/  LDSM.16.M88.4 R184, [R213] ;  /* 0x00000000d5b8783b */ /* 0x000eea0000000200 */
[----:B------:R-:W-:Y:S01]  /*19020*/  HMMA.16816.F32 R32, R176, R190, R32 ;  /* 0x000000beb020723c */ /* 0x000fe20000001820 */
[----:B------:R-:W4:Y:S04]  /*19030*/  LDSM.16.M88.4 R176, [R213+0x2000] ;  /* 0x00200000d5b0783b */ /* 0x000f280000000200 */
[----:B------:R-:W5:Y:S01]  /*19040*/  LDSM.16.M88.4 R188, [R211+0x800] ;  /* 0x00080000d3bc783b */ /* 0x000f620000000200 */
[-C--:B------:R-:W-:Y:S06]  /*19050*/  HMMA.16816.F32 R4, R192, R196.reuse, R4 ;  /* 0x000000c4c004723c */ /* 0x080fec0000001804 */
[C---:B-1----:R-:W-:Y:S06]  /*19060*/  HMMA.16816.F32 R8, R140.reuse, R196, R8 ;  /* 0x000000c48c08723c */ /* 0x042fec0000001808 */
[-C--:B------:R-:W-:Y:S06]  /*19070*/  HMMA.16816.F32 R12, R140, R198.reuse, R12 ;  /* 0x000000c68c0c723c */ /* 0x080fec000000180c */
[C---:B------:R-:W-:Y:S01]  /*19080*/  HMMA.16816.F32 R16, R192.reuse, R198, R16 ;  /* 0x000000c6c010723c */ /* 0x040fe20000001810 */
[----:B------:R-:W-:Y:S05]  /*19090*/  LDSM.16.M88.4 R196, [R204+0x9800] ;  /* 0x00980000ccc4783b */ /* 0x000fea0000000200 */
[-C--:B--2---:R-:W-:Y:S06]  /*190a0*/  HMMA.16816.F32 R20, R192, R180.reuse, R20 ;  /* 0x000000b4c014723c */ /* 0x084fec0000001814 */
[C---:B------:R-:W-:Y:S06]  /*190b0*/  HMMA.16816.F32 R24, R140.reuse, R180, R24 ;  /* 0x000000b48c18723c */ /* 0x040fec0000001818 */
[-C--:B------:R-:W-:Y:S01]  /*190c0*/  HMMA.16816.F32 R28, R140, R182.reuse, R28 ;  /* 0x000000b68c1c723c */ /* 0x080fe2000000181c */
[----:B------:R-:W-:Y:S05]  /*190d0*/  LDSM.16.M88.4 R140, [R206+0x4000] ;  /* 0x00400000ce8c783b */ /* 0x000fea0000000200 */
[----:B------:R-:W-:Y:S01]  /*190e0*/  HMMA.16816.F32 R32, R192, R182, R32 ;  /* 0x000000b6c020723c */ /* 0x000fe20000001820 */
[----:B------:R-:W1:Y:S04]  /*190f0*/  LDSM.16.M88.4 R180, [R204+0x9000] ;  /* 0x00900000ccb4783b */ /* 0x000e680000000200 */
[----:B------:R-:W2:Y:S01]  /*19100*/  LDSM.16.M88.4 R192, [R206+0x6000] ;  /* 0x00600000cec0783b */ /* 0x000ea20000000200 */
[-C--:B---3--:R-:W-:Y:S06]  /*19110*/  HMMA.16816.F32 R4, R184, R200.reuse, R4 ;  /* 0x000000c8b804723c */ /* 0x088fec0000001804 */
[C---:B----4-:R-:W-:Y:S06]  /*19120*/  HMMA.16816.F32 R8, R176.reuse, R200, R8 ;  /* 0x000000c8b008723c */ /* 0x050fec0000001808 */
[-C--:B------:R-:W-:Y:S06]  /*19130*/  HMMA.16816.F32 R12, R176, R202.reuse, R12 ;  /* 0x000000cab00c723c */ /* 0x080fec000000180c */
[C---:B------:R-:W-:Y:S01]  /*19140*/  HMMA.16816.F32 R16, R184.reuse, R202, R16 ;  /* 0x000000cab810723c */ /* 0x040fe20000001810 */
[----:B------:R-:W-:Y:S05]  /*19150*/  LDSM.16.M88.4 R200, [R217] ;  /* 0x00000000d9c8783b */ /* 0x000fea0000000200 */
[-C--:B-----5:R-:W-:Y:S06]  /*19160*/  HMMA.16816.F32 R20, R184, R188.reuse, R20 ;  /* 0x000000bcb814723c */ /* 0x0a0fec0000001814 */
[C---:B------:R-:W-:Y:S06]  /*19170*/  HMMA.16816.F32 R24, R176.reuse, R188, R24 ;  /* 0x000000bcb018723c */ /* 0x040fec0000001818 */
[-C--:B------:R-:W-:Y:S01]  /*19180*/  HMMA.16816.F32 R28, R176, R190.reuse, R28 ;  /* 0x000000beb01c723c */ /* 0x080fe2000000181c */
[----:B------:R-:W3:Y:S05]  /*19190*/  LDSM.16.M88.4 R176, [R208+0x4000] ;  /* 0x00400000d0b0783b */ /* 0x000eea0000000200 */
[----:B------:R-:W-:Y:S01]  /*191a0*/  HMMA.16816.F32 R32, R184, R190, R32 ;  /* 0x000000beb820723c */ /* 0x000fe20000001820 */
[----:B------:R-:W4:Y:S04]  /*191b0*/  LDSM.16.M88.4 R184, [R208+0x6000] ;  /* 0x00600000d0b8783b */ /* 0x000f280000000200 */
[----:B------:R-:W-:Y:S01]  /*191c0*/  LDSM.16.M88.4 R188, [R214+0x4000] ;  /* 0x00400000d6bc783b */ /* 0x000fe20000000200 */
[-C--:B-1----:R-:W-:Y:S06]  /*191d0*/  HMMA.16816.F32 R4, R140, R180.reuse, R4 ;  /* 0x000000b48c04723c */ /* 0x082fec0000001804 */
[C---:B--2---:R-:W-:Y:S06]  /*191e0*/  HMMA.16816.F32 R8, R192.reuse, R180, R8 ;  /* 0x000000b4c008723c */ /* 0x044fec0000001808 */
[-C--:B------:R-:W-:Y:S06]  /*191f0*/  HMMA.16816.F32 R12, R192, R182.reuse, R12 ;  /* 0x000000b6c00c723c */ /* 0x080fec000000180c */
[C---:B------:R-:W-:Y:S01]  /*19200*/  HMMA.16816.F32 R16, R140.reuse, R182, R16 ;  /* 0x000000b68c10723c */ /* 0x040fe20000001810 */
[----:B------:R-:W1:Y:S05]  /*19210*/  LDSM.16.M88.4 R180, [R216] ;  /* 0x00000000d8b4783b */ /* 0x000e6a0000000200 */
[-C--:B------:R-:W-:Y:S06]  /*19220*/  HMMA.16816.F32 R20, R140, R196.reuse, R20 ;  /* 0x000000c48c14723c */ /* 0x080fec0000001814 */
[C---:B------:R-:W-:Y:S06]  /*19230*/  HMMA.16816.F32 R24, R192.reuse, R196, R24 ;  /* 0x000000c4c018723c */ /* 0x040fec0000001818 */
[-C--:B------:R-:W-:Y:S01]  /*19240*/  HMMA.16816.F32 R28, R192, R198.reuse, R28 ;  /* 0x000000c6c01c723c */ /* 0x080fe2000000181c */
[----:B------:R-:W2:Y:S05]  /*19250*/  LDSM.16.M88.4 R192, [R212+0x9000] ;  /* 0x00900000d4c0783b */ /* 0x000eaa0000000200 */
[----:B------:R-:W-:Y:S01]  /*19260*/  HMMA.16816.F32 R32, R140, R198, R32 ;  /* 0x000000c68c20723c */ /* 0x000fe20000001820 */
[----:B------:R-:W5:Y:S04]  /*19270*/  LDSM.16.M88.4 R140, [R214+0x6000] ;  /* 0x00600000d68c783b */ /* 0x000f680000000200 */
[----:B------:R-:W5:Y:S01]  /*19280*/  LDSM.16.M88.4 R196, [R212+0x9800] ;  /* 0x00980000d4c4783b */ /* 0x000f620000000200 */
[-C--:B---3--:R-:W-:Y:S06]  /*19290*/  HMMA.16816.F32 R4, R176, R200.reuse, R4 ;  /* 0x000000c8b004723c */ /* 0x088fec0000001804 */
        /* <DEDUP_REMOVED lines=9> */
[----:B------:R-:W-:Y:S04]  /*19330*/  LDSM.16.M88.4 R176, [R213+0x4000] ;  /* 0x00400000d5b0783b */ /* 0x000fe80000000200 */
[----:B------:R-:W1:Y:S01]  /*19340*/  LDSM.16.M88.4 R180, [R211+0x1000] ;  /* 0x00100000d3b4783b */ /* 0x000e620000000200 */
[-C--:B--2---:R-:W-:Y:S01]  /*19350*/  HMMA.16816.F32 R4, R188, R192.reuse, R4 ;  /* 0x000000c0bc04723c */ /* 0x084fe20000001804 */
[----:B------:R-:W-:Y:S04]  /*19360*/  DEPBAR.LE SB0, 0x0 ;  /* 0x000080000000791a */ /* 0x000fe80000000000 */
[----:B------:R-:W-:Y:S01]  /*19370*/  BAR.SYNC.DEFER_BLOCKING 0x0 ;  /* 0x0000000000007b1d */ /* 0x000fe20000010000 */
[C---:B-----5:R-:W-:Y:S06]  /*19380*/  HMMA.16816.F32 R8, R140.reuse, R192, R8 ;  /* 0x000000c08c08723c */ /* 0x060fec0000001808 */
[-C--:B------:R-:W-:Y:S06]  /*19390*/  HMMA.16816.F32 R12, R140, R194.reuse, R12 ;  /* 0x000000c28c0c723c */ /* 0x080fec000000180c */
[C---:B------:R-:W-:Y:S06]  /*193a0*/  HMMA.16816.F32 R16, R188.reuse, R194, R16 ;  /* 0x000000c2bc10723c */ /* 0x040fec0000001810 */
[-C--:B------:R-:W-:Y:S06]  /*193b0*/  HMMA.16816.F32 R20, R188, R196.reuse, R20 ;  /* 0x000000c4bc14723c */ /* 0x080fec0000001814 */
[C---:B------:R-:W-:Y:S06]  /*193c0*/  HMMA.16816.F32 R24, R140.reuse, R196, R24 ;  /* 0x000000c48c18723c */ /* 0x040fec0000001818 */
[-C--:B------:R-:W-:Y:S06]  /*193d0*/  HMMA.16816.F32 R28, R140, R198.reuse, R28 ;  /* 0x000000c68c1c723c */ /* 0x080fec000000181c */
[----:B------:R-:W-:Y:S06]  /*193e0*/  HMMA.16816.F32 R32, R188, R198, R32 ;  /* 0x000000c6bc20723c */ /* 0x000fec0000001820 */
[-C--:B-1----:R-:W-:Y:S06]  /*193f0*/  HMMA.16816.F32 R4, R176, R180.reuse, R4 ;  /* 0x000000b4b004723c */ /* 0x082fec0000001804 */
[C---:B------:R-:W-:Y:S06]  /*19400*/  HMMA.16816.F32 R8, R184.reuse, R180, R8 ;  /* 0x000000b4b808723c */ /* 0x040fec0000001808 */
[-C--:B------:R-:W-:Y:S06]  /*19410*/  HMMA.16816.F32 R12, R184, R182.reuse, R12 ;  /* 0x000000b6b80c723c */ /* 0x080fec000000180c */
[C---:B------:R-:W-:Y:S06]  /*19420*/  HMMA.16816.F32 R16, R176.reuse, R182, R16 ;  /* 0x000000b6b010723c */ /* 0x040fec0000001810 */
[-C--:B------:R-:W-:Y:S05]  /*19430*/  HMMA.16816.F32 R20, R176, R200.reuse, R20 ;  /* 0x000000c8b014723c */ /* 0x080fea0000001814 */
[----:B------:R-:W-:Y:S01]  /*19440*/  FFMA.FTZ R5, R134, -UR19, R5 ;  /* 0x8000001386057c23 */ /* 0x000fe20008010005 */
[C---:B------:R-:W-:Y:S05]  /*19450*/  HMMA.16816.F32 R24, R184.reuse, R200, R24 ;  /* 0x000000c8b818723c */ /* 0x040fea0000001818 */
[----:B------:R-:W-:Y:S01]  /*19460*/  FFMA.FTZ R7, R3, -UR19, R7 ;  /* 0x8000001303077c23 */ /* 0x000fe20008010007 */
[-C--:B------:R-:W-:Y:S05]  /*19470*/  HMMA.16816.F32 R28, R184, R202.reuse, R28 ;  /* 0x000000cab81c723c */ /* 0x080fea000000181c */
[C---:B------:R-:W-:Y:S01]  /*19480*/  IMAD.IADD R3, R227.reuse, 0x1, -R0 ;  /* 0x00000001e3037824 */ /* 0x040fe200078e0a00 */
[----:B------:R-:W-:Y:S05]  /*19490*/  HMMA.16816.F32 R32, R176, R202, R32 ;  /* 0x000000cab020723c */ /* 0x000fea0000001820 */
[----:B------:R-:W-:Y:S01]  /*194a0*/  IABS R3, R3 ;  /* 0x0000000300037213 */ /* 0x000fe20000000000 */
[----:B------:R-:W-:Y:S02]  /*194b0*/  IMAD.IADD R134, R227, 0x1, -R2 ;  /* 0x00000001e3867824 */ /* 0x000fe400078e0a02 */
[----:B------:R-:W-:Y:S03]  /*194c0*/  FFMA.FTZ R6, R135, -UR19, R6 ;  /* 0x8000001387067c23 */ /* 0x000fe60008010006 */
[----:B------:R-:W-:Y:S01]  /*194d0*/  IMAD.IADD R135, R232, 0x1, -R2 ;  /* 0x00000001e8877824 */ /* 0x000fe200078e0a02 */
[----:B------:R-:W-:Y:S01]  /*194e0*/  IABS R2, R136 ;  /* 0x0000008800027213 */ /* 0x000fe20000000000 */
[----:B------:R-:W-:Y:S01]  /*194f0*/  FFMA.FTZ R4, R137, -UR19, R4 ;  /* 0x8000001389047c23 */ /* 0x000fe20008010004 */
[----:B------:R-:W-:Y:S02]  /*19500*/  IABS R179, R134 ;  /* 0x0000008600b37213 */ /* 0x000fe40000000000 */
[----:B------:R-:W-:Y:S01]  /*19510*/  IABS R178, R135 ;  /* 0x0000008700b27213 */ /* 0x000fe20000000000 */
[----:B------:R-:W-:Y:S01]  /*19520*/  IMAD.MOV.U32 R176, RZ, RZ, R2 ;  /* 0x000000ffffb07224 */ /* 0x000fe200078e0002 */
[----:B------:R-:W-:Y:S02]  /*19530*/  I2FP.F32.S32 R177, R3 ;  /* 0x0000000300b17245 */ /* 0x000fe40000201400 */
[----:B------:R-:W-:Y:S01]  /*19540*/  I2FP.F32.S32 R179, R179 ;  /* 0x000000b300b37245 */ /* 0x000fe20000201400 */
[----:B------:R-:W-:Y:S06]  /*19550*/  @P0 BRA `(.L_x_2482) ;  /* 0xfffffff000400947 */ /* 0x000fec000383ffff */
.L_x_2481:
[C---:B------:R-:W-:Y:S01]  /*19560*/  ISETP.GE.AND P2, PT, R0.reuse, R226, PT ;  /* 0x000000e20000720c */ /* 0x040fe20003f46270 */
[----:B------:R-:W2:Y:S01]  /*19570*/  LDL.64 R200, [R1+0x8] ;  /* 0x0000080001c87983 */ /* 0x000ea20000100a00 */
[----:B------:R-:W-:Y:S01]  /*19580*/  I2FP.F32.S32 R3, R176 ;  /* 0x000000b000037245 */ /* 0x000fe20000201400 */
[C---:B-1----:R-:W-:Y:S01]  /*19590*/  VIADD R135, R0.reuse, 0x9 ;  /* 0x0000000900877836 */ /* 0x042fe20000000000 */
[C---:B------:R-:W-:Y:S01]  /*195a0*/  ISETP.GE.OR P2, PT, R0.reuse, R231, !P2 ;  /* 0x000000e70000720c */ /* 0x040fe20005746670 */
[----:B------:R-:W-:Y:S01]  /*195b0*/  VIADD R134, R0, 0x10 ;  /* 0x0000001000867836 */ /* 0x000fe20000000000 */
[----:B------:R-:W-:Y:S01]  /*195c0*/  I2FP.F32.S32 R2, R178 ;  /* 0x000000b200027245 */ /* 0x000fe20000201400 */
[----:B------:R-:W3:Y:S01]  /*195d0*/  LDL.64 R184, [R1+0x10] ;  /* 0x0000100001b87983 */ /* 0x000ee20000100a00 */
[----:B------:R-:W-:Y:S01]  /*195e0*/  FSEL R176, R4, -INF , !P2 ;  /* 0xff80000004b07808 */ /* 0x000fe20005000000 */
[----:B------:R-:W-:Y:S01]  /*195f0*/  FFMA.FTZ R10, R3, -UR19, R10 ;  /* 0x80000013030a7c23 */ /* 0x000fe2000801000a */
[----:B------:R-:W-:Y:S01]  /*19600*/  ISETP.GE.AND P0, PT, R0, R225, PT ;  /* 0x000000e10000720c */ /* 0x000fe20003f06270 */
[----:B------:R-:W-:Y:S01]  /*19610*/  FFMA.FTZ R11, R2, -UR19, R11 ;  /* 0x80000013020b7c23 */ /* 0x000fe2000801000b */
[C---:B------:R-:W-:Y:S01]  /*19620*/  ISETP.GE.AND P2, PT, R0.reuse, R224, PT ;  /* 0x000000e00000720c */ /* 0x040fe20003f46270 */
[----:B------:R-:W4:Y:S01]  /*19630*/  LDL.64 R186, [R1+0x18] ;  /* 0x0000180001ba7983 */ /* 0x000f220000100a00 */
[C---:B------:R-:W-:Y:S01]  /*19640*/  ISETP.GE.OR P0, PT, R0.reuse, R230, !P0 ;  /* 0x000000e60000720c */ /* 0x040fe20004706670 */
[----:B------:R-:W-:Y:S01]  /*19650*/  FFMA.FTZ R8, R177, -UR19, R8 ;  /* 0x80000013b1087c23 */ /* 0x000fe20008010008 */
[C---:B------:R-:W-:Y:S01]  /*19660*/  ISETP.GE.OR P2, PT, R0.reuse, R229, !P2 ;  /* 0x000000e50000720c */ /* 0x040fe20005746670 */
[----:B------:R-:W-:Y:S01]  /*19670*/  VIADD R2, R0, 0x8 ;  /* 0x0000000800027836 */ /* 0x000fe20000000000 */
[----:B------:R-:W-:Y:S01]  /*19680*/  FSEL R178, R5, -INF , !P5 ;  /* 0xff80000005b27808 */ /* 0x000fe20006800000 */
[----:B------:R-:W5:Y:S01]  /*19690*/  LDL.64 R192, [R1+0x20] ;  /* 0x0000200001c07983 */ /* 0x000f620000100a00 */
[----:B------:R-:W-:Y:S01]  /*196a0*/  FSEL R180, R7, -INF , !P6 ;  /* 0xff80000007b47808 */ /* 0x000fe20007000000 */
[----:B------:R-:W-:Y:S01]  /*196b0*/  FFMA.FTZ R9, R179, -UR19, R9 ;  /* 0x80000013b3097c23 */ /* 0x000fe20008010009 */
[----:B------:R-:W-:Y:S01]  /*196c0*/  FSEL R179, R6, -INF , !P0 ;  /* 0xff80000006b37808 */ /* 0x000fe20004000000 */
[----:B------:R-:W-:Y:S01]  /*196d0*/  VIADD R137, R0, 0x11 ;  /* 0x0000001100897836 */ /* 0x000fe20000000000 */
[----:B------:R-:W-:Y:S01]  /*196e0*/  FSEL R182, R8, -INF , !P2 ;  /* 0xff80000008b67808 */ /* 0x000fe20005000000 */
[----:B------:R-:W5:Y:S01]  /*196f0*/  LDL.64 R198, [R1+0x28] ;  /* 0x0000280001c67983 */ /* 0x000f620000100a00 */
[C---:B------:R-:W-:Y:S01]  /*19700*/  ISETP.GE.AND P0, PT, R2.reuse, R226, PT ;  /* 0x000000e20200720c */ /* 0x040fe20003f06270 */
[C-C-:B------:R-:W-:Y:S01]  /*19710*/  IMAD.IADD R4, R227.reuse, 0x1, -R2.reuse ;  /* 0x00000001e3047824 */ /* 0x140fe200078e0a02 */
[C---:B------:R-:W-:Y:S01]  /*19720*/  ISETP.GE.AND P5, PT, R2.reuse, R225, PT ;  /* 0x000000e10200720c */ /* 0x040fe20003fa6270 */
[----:B------:R-:W-:Y:S01]  /*19730*/  UIADD3 UR5, UR31, -0x4498517b, URZ ;  /* 0xbb67ae851f057890 */ /* 0x000fe2000fffe03f */
[C---:B------:R-:W-:Y:S01]  /*19740*/  ISETP.GE.AND P6, PT, R2.reuse, R224, PT ;  /* 0x000000e00200720c */ /* 0x040fe20003fc6270 */
[----:B------:R-:W-:Y:S01]  /*19750*/  IMAD.IADD R3, R227, 0x1, -R135 ;  /* 0x00000001e3037824 */ /* 0x000fe200078e0a87 */
[----:B------:R-:W-:Y:S01]  /*19760*/  ISETP.GE.AND P2, PT, R2, R223, PT ;  /* 0x000000df0200720c */ /* 0x000fe20003f46270 */
[--C-:B------:R-:W-:Y:S01]  /*19770*/  IMAD.IADD R6, R232, 0x1, -R2.reuse ;  /* 0x00000001e8067824 */ /* 0x100fe200078e0a02 */
[----:B------:R-:W-:Y:S01]  /*19780*/  ISETP.GE.OR P0, PT, R2, R231, !P0 ;  /* 0x000000e70200720c */ /* 0x000fe20004706670 */
[--C-:B------:R-:W-:Y:S01]  /*19790*/  IMAD.IADD R5, R222, 0x1, -R2.reuse ;  /* 0x00000001de057824 */ /* 0x100fe200078e0a02 */
[C---:B------:R-:W-:Y:S01]  /*197a0*/  ISETP.GE.OR P5, PT, R2.reuse, R230, !P5 ;  /* 0x000000e60200720c */ /* 0x040fe20006fa6670 */
[C---:B------:R-:W-:Y:S01]  /*197b0*/  IMAD.IADD R7, R221.reuse, 0x1, -R2 ;  /* 0x00000001dd077824 */ /* 0x040fe200078e0a02 */
[C---:B------:R-:W-:Y:S01]  /*197c0*/  ISETP.GE.OR P6, PT, R2.reuse, R229, !P6 ;  /* 0x000000e50200720c */ /* 0x040fe200077c6670 */
[----:B------:R-:W-:Y:S01]  /*197d0*/  UISETP.GT.AND UP0, UPT, UR9, UR15, UPT ;  /* 0x0000000f0900728c */ /* 0x000fe2000bf04270 */
[----:B------:R-:W-:Y:S02]  /*197e0*/  ISETP.GE.OR P2, PT, R2, R228, !P2 ;  /* 0x000000e40200720c */ /* 0x000fe40005746670 */
[----:B------:R-:W-:Y:S02]  /*197f0*/  IABS R8, R4 ;  /* 0x0000000400087213 */ /* 0x000fe40000000000 */
[----:B------:R-:W-:Y:S02]  /*19800*/  IABS R2, R3 ;  /* 0x0000000300027213 */ /* 0x000fe40000000000 */
[----:B------:R-:W-:Y:S01]  /*19810*/  IABS R4, R6 ;  /* 0x0000000600047213 */ /* 0x000fe20000000000 */
[----:B------:R-:W-:Y:S01]  /*19820*/  IMAD.MOV.U32 R3, RZ, RZ, R8 ;  /* 0x000000ffff037224 */ /* 0x000fe200078e0008 */
[----:B------:R-:W-:Y:S01]  /*19830*/  IABS R6, R5 ;  /* 0x0000000500067213 */ /* 0x000fe20000000000 */
[----:B------:R-:W-:Y:S01]  /*19840*/  IMAD.IADD R8, R221, 0x1, -R137 ;  /* 0x00000001dd087824 */ /* 0x000fe200078e0a89 */
[----:B------:R-:W-:Y:S02]  /*19850*/  I2FP.F32.S32 R2, R2 ;  /* 0x0000000200027245 */ /* 0x000fe40000201400 */
[----:B------:R-:W-:Y:S02]  /*19860*/  IABS R7, R7 ;  /* 0x0000000700077213 */ /* 0x000fe40000000000 */
[----:B------:R-:W-:Y:S01]  /*19870*/  I2FP.F32.S32 R4, R4 ;  /* 0x0000000400047245 */ /* 0x000fe20000201400 */
[----:B------:R-:W-:Y:S01]  /*19880*/  FFMA.FTZ R13, R2, -UR19, R13 ;  /* 0x80000013020d7c23 */ /* 0x000fe2000801000d */
[----:B------:R-:W-:Y:S01]  /*19890*/  I2FP.F32.S32 R6, R6 ;  /* 0x0000000600067245 */ /* 0x000fe20000201400 */
[----:B------:R-:W-:Y:S01]  /*198a0*/  IMAD.MOV.U32 R5, RZ, RZ, R7 ;  /* 0x000000ffff057224 */ /* 0x000fe200078e0007 */
[----:B------:R-:W-:Y:S01]  /*198b0*/  I2FP.F32.S32 R3, R3 ;  /* 0x0000000300037245 */ /* 0x000fe20000201400 */
[----:B------:R-:W-:Y:S01]  /*198c0*/  FFMA.FTZ R14, R4, -UR19, R14 ;  /* 0x80000013040e7c23 */ /* 0x000fe2000801000e */
[----:B------:R-:W-:Y:S01]  /*198d0*/  FSEL R177, R9, -INF , !P1 ;  /* 0xff80000009b17808 */ /* 0x000fe20004800000 */
[----:B------:R-:W-:Y:S01]  /*198e0*/  FFMA.FTZ R18, R6, -UR19, R18 ;  /* 0x8000001306127c23 */ /* 0x000fe20008010012 */
[----:B------:R-:W-:Y:S01]  /*198f0*/  I2FP.F32.S32 R5, R5 ;  /* 0x0000000500057245 */ /* 0x000fe20000201400 */
[--C-:B------:R-:W-:Y:S01]  /*19900*/  IMAD.IADD R2, R221, 0x1, -R135.reuse ;  /* 0x00000001dd027824 */ /* 0x100fe200078e0a87 */
[----:B------:R-:W-:Y:S01]  /*19910*/  ISETP.GE.AND P1, PT, R0, R223, PT ;  /* 0x000000df0000720c */ /* 0x000fe20003f26270 */
[C---:B------:R-:W-:Y:S01]  /*19920*/  IMAD.IADD R4, R222.reuse, 0x1, -R135 ;  /* 0x00000001de047824 */ /* 0x040fe200078e0a87 */
[----:B------:R-:W-:Y:S01]  /*19930*/  FSEL R142, R11, -INF , !P3 ;  /* 0xff8000000b8e7808 */ /* 0x000fe20005800000 */
[----:B------:R-:W-:Y:S01]  /*19940*/  IMAD.IADD R6, R222, 0x1, -R134 ;  /* 0x00000001de067824 */ /* 0x000fe200078e0a86 */
[----:B------:R-:W-:Y:S01]  /*19950*/  ISETP.GE.OR P1, PT, R0, R228, !P1 ;  /* 0x000000e40000720c */ /* 0x000fe20004f26670 */
[----:B------:R-:W-:Y:S01]  /*19960*/  FFMA.FTZ R12, R3, -UR19, R12 ;  /* 0x80000013030c7c23 */ /* 0x000fe2000801000c */
[----:B------:R-:W-:Y:S01]  /*19970*/  IABS R3, R2 ;  /* 0x0000000200037213 */ /* 0x000fe20000000000 */
[----:B------:R-:W-:Y:S01]  /*19980*/  FFMA.FTZ R16, R5, -UR19, R16 ;  /* 0x8000001305107c23 */ /* 0x000fe20008010010 */
[----:B------:R-:W-:Y:S01]  /*19990*/  IABS R2, R4 ;  /* 0x0000000400027213 */ /* 0x000fe20000000000 */
[----:B------:R-:W-:Y:S01]  /*199a0*/  IMAD.IADD R5, R221, 0x1, -R134 ;  /* 0x00000001dd057824 */ /* 0x000fe200078e0a86 */
[----:B------:R-:W-:Y:S02]  /*199b0*/  IABS R7, R6 ;  /* 0x0000000600077213 */ /* 0x000fe40000000000 */
[----:B------:R-:W-:Y:S02]  /*199c0*/  I2FP.F32.S32 R6, R3 ;  /* 0x0000000300067245 */ /* 0x000fe40000201400 */
[----:B------:R-:W-:Y:S01]  /*199d0*/  I2FP.F32.S32 R3, R2 ;  /* 0x0000000200037245 */ /* 0x000fe20000201400 */
[----:B------:R-:W-:Y:S01]  /*199e0*/  IMAD.MOV.U32 R2, RZ, RZ, R7 ;  /* 0x000000ffff027224 */ /* 0x000fe200078e0007 */
[----:B------:R-:W-:Y:S01]  /*199f0*/  IABS R4, R8 ;  /* 0x0000000800047213 */ /* 0x000fe20000000000 */
[----:B------:R-:W-:Y:S01]  /*19a00*/  FFMA.FTZ R17, R6, -UR19, R17 ;  /* 0x8000001306117c23 */ /* 0x000fe20008010011 */
[----:B------:R-:W-:Y:S01]  /*19a10*/  IABS R5, R5 ;  /* 0x0000000500057213 */ /* 0x000fe20000000000 */
[----:B------:R-:W-:Y:S01]  /*19a20*/  FFMA.FTZ R19, R3, -UR19, R19 ;  /* 0x8000001303137c23 */ /* 0x000fe20008010013 */
[----:B------:R-:W-:Y:S02]  /*19a30*/  I2FP.F32.S32 R2, R2 ;  /* 0x0000000200027245 */ /* 0x000fe40000201400 */
[----:B------:R-:W-:Y:S02]  /*19a40*/  I2FP.F32.S32 R3, R4 ;  /* 0x0000000400037245 */ /* 0x000fe40000201400 */
[----:B------:R-:W-:Y:S01]  /*19a50*/  I2FP.F32.S32 R5, R5 ;  /* 0x0000000500057245 */ /* 0x000fe20000201400 */
[----:B------:R-:W-:Y:S01]  /*19a60*/  FFMA.FTZ R22, R2, -UR19, R22 ;  /* 0x8000001302167c23 */ /* 0x000fe20008010016 */
[-C--:B------:R-:W-:Y:S01]  /*19a70*/  ISETP.GE.AND P3, PT, R135, R225.reuse, PT ;  /* 0x000000e18700720c */ /* 0x080fe20003f66270 */
[----:B------:R-:W-:Y:S01]  /*19a80*/  VIADD R2, R0, 0x18 ;  /* 0x0000001800027836 */ /* 0x000fe20000000000 */
[----:B------:R-:W-:Y:S01]  /*19a90*/  FSEL R181, R10, -INF , !P1 ;  /* 0xff8000000ab57808 */ /* 0x000fe20004800000 */
[----:B------:R-:W-:Y:S01]  /*19aa0*/  FFMA.FTZ R21, R3, -UR19, R21 ;  /* 0x8000001303157c23 */ /* 0x000fe20008010015 */
[----:B------:R-:W-:Y:S01]  /*19ab0*/  ISETP.GE.AND P1, PT, R135, R226, PT ;  /* 0x000000e28700720c */ /* 0x000fe20003f26270 */
[----:B------:R-:W-:Y:S01]  /*19ac0*/  VIADD R0, R0, 0x19 ;  /* 0x0000001900007836 */ /* 0x000fe20000000000 */
[----:B------:R-:W-:Y:S01]  /*19ad0*/  FSEL R18, R18, -INF , !P5 ;  /* 0xff80000012127808 */ /* 0x000fe20006800000 */
[----:B------:R-:W-:Y:S01]  /*19ae0*/  FFMA.FTZ R20, R5, -UR19, R20 ;  /* 0x8000001305147c23 */ /* 0x000fe20008010014 */
[----:B------:R-:W-:Y:S01]  /*19af0*/  ISETP.GE.OR P3, PT, R135, R230, !P3 ;  /* 0x000000e68700720c */ /* 0x000fe20005f66670 */
[----:B------:R-:W-:Y:S01]  /*19b00*/  IMAD.IADD R3, R222, 0x1, -R137 ;  /* 0x00000001de037824 */ /* 0x000fe200078e0a89 */
[----:B------:R-:W-:Y:S01]  /*19b10*/  ISETP.GE.AND P5, PT, R134, R225, PT ;  /* 0x000000e18600720c */ /* 0x000fe20003fa6270 */
[--C-:B------:R-:W-:Y:S01]  /*19b20*/  IMAD.IADD R5, R222, 0x1, -R2.reuse ;  /* 0x00000001de057824 */ /* 0x100fe200078e0a02 */
[----:B------:R-:W-:Y:S01]  /*19b30*/  FSEL R16, R16, -INF , !P0 ;  /* 0xff80000010107808 */ /* 0x000fe20004000000 */
[C---:B------:R-:W-:Y:S01]  /*19b40*/  IMAD.IADD R4, R221.reuse, 0x1, -R2 ;  /* 0x00000001dd047824 */ /* 0x040fe200078e0a02 */
[----:B------:R-:W-:Y:S01]  /*19b50*/  IABS R8, R3 ;  /* 0x0000000300087213 */ /* 0x000fe20000000000 */
[--C-:B------:R-:W-:Y:S01]  /*19b60*/  IMAD.IADD R9, R222, 0x1, -R0.reuse ;  /* 0x00000001de097824 */ /* 0x100fe200078e0a00 */
[----:B------:R-:W-:Y:S01]  /*19b70*/  IABS R3, R5 ;  /* 0x0000000500037213 */ /* 0x000fe20000000000 */
[----:B------:R-:W-:Y:S01]  /*19b80*/  IMAD.IADD R7, R221, 0x1, -R0 ;  /* 0x00000001dd077824 */ /* 0x000fe200078e0a00 */
[----:B------:R-:W-:Y:S02]  /*19b90*/  IABS R6, R4 ;  /* 0x0000000400067213 */ /* 0x000fe40000000000 */
[----:B------:R-:W-:Y:S02]  /*19ba0*/  IABS R4, R9 ;  /* 0x0000000900047213 */ /* 0x000fe40000000000 */
[----:B------:R-:W-:Y:S02]  /*19bb0*/  I2FP.F32.S32 R3, R3 ;  /* 0x0000000300037245 */ /* 0x000fe40000201400 */
[----:B------:R-:W-:Y:S02]  /*19bc0*/  I2FP.F32.S32 R4, R4 ;  /* 0x0000000400047245 */ /* 0x000fe40000201400 */
[----:B------:R-:W-:Y:S01]  /*19bd0*/  IABS R5, R7 ;  /* 0x0000000700057213 */ /* 0x000fe20000000000 */
[----:B------:R-:W-:Y:S01]  /*19be0*/  FFMA.FTZ R34, R3, -UR19, R34 ;  /* 0x8000001303227c23 */ /* 0x000fe20008010022 */
[----:B------:R-:W-:Y:S01]  /*19bf0*/  FMNMX.FTZ R3, R179, R133, !PT ;  /* 0x00000085b3037209 */ /* 0x000fe20007810000 */
[----:B------:R-:W-:Y:S01]  /*19c00*/  FFMA.FTZ R35, R4, -UR19, R35 ;  /* 0x8000001304237c23 */ /* 0x000fe20008010023 */
[----:B------:R-:W-:Y:S02]  /*19c10*/  FMNMX.FTZ R4, R176, R132, !PT ;  /* 0x00000084b0047209 */ /* 0x000fe40007810000 */
[----:B------:R-:W-:Y:S02]  /*19c20*/  ISETP.GE.OR P1, PT, R135, R231, !P1 ;  /* 0x000000e78700720c */ /* 0x000fe40004f26670 */
[----:B------:R-:W-:Y:S02]  /*19c30*/  FMNMX.FTZ R3, R180, R3, !PT ;  /* 0x00000003b4037209 */ /* 0x000fe40007810000 */
[----:B------:R-:W-:Y:S02]  /*19c40*/  I2FP.F32.S32 R7, R8 ;  /* 0x0000000800077245 */ /* 0x000fe40000201400 */
[----:B------:R-:W-:Y:S02]  /*19c50*/  ISETP.GE.AND P0, PT, R134, R226, PT ;  /* 0x000000e28600720c */ /* 0x000fe40003f06270 */
[----:B------:R-:W-:Y:S01]  /*19c60*/  FSEL R19, R19, -INF , !P3 ;  /* 0xff80000013137808 */ /* 0x000fe20005800000 */
[----:B------:R-:W-:Y:S01]  /*19c70*/  FFMA.FTZ R23, R7, -UR19, R23 ;  /* 0x8000001307177c23 */ /* 0x000fe20008010017 */
[----:B------:R-:W-:Y:S01]  /*19c80*/  FMNMX.FTZ R4, R178, R4, !PT ;  /* 0x00000004b2047209 */ /* 0x000fe20007810000 */
[----:B------:R-:W-:Y:S01]  /*19c90*/  IMAD.IADD R7, R227, 0x1, -R134 ;  /* 0x00000001e3077824 */ /* 0x000fe200078e0a86 */
[----:B------:R-:W-:Y:S02]  /*19ca0*/  ISETP.GE.AND P3, PT, R137, R225, PT ;  /* 0x000000e18900720c */ /* 0x000fe40003f66270 */
[----:B------:R-:W-:Y:S02]  /*19cb0*/  ISETP.GE.OR P5, PT, R134, R230, !P5 ;  /* 0x000000e68600720c */ /* 0x000fe40006fa6670 */
[----:B------:R-:W-:Y:S02]  /*19cc0*/  FSEL R17, R17, -INF , !P1 ;  /* 0xff80000011117808 */ /* 0x000fe40004800000 */
[----:B------:R-:W-:Y:S02]  /*19cd0*/  FMNMX.FTZ R3, R18, R3, !PT ;  /* 0x0000000312037209 */ /* 0x000fe40007810000 */
[C---:B------:R-:W-:Y:S02]  /*19ce0*/  ISETP.GE.AND P1, PT, R137.reuse, R226, PT ;  /* 0x000000e28900720c */ /* 0x040fe40003f26270 */
[----:B------:R-:W-:Y:S02]  /*19cf0*/  ISETP.GE.OR P0, PT, R134, R231, !P0 ;  /* 0x000000e78600720c */ /* 0x000fe40004706670 */
[----:B------:R-:W-:Y:S01]  /*19d00*/  FMNMX.FTZ R136, R16, R4, !PT ;  /* 0x0000000410887209 */ /* 0x000fe20007810000 */
[----:B------:R-:W-:Y:S01]  /*19d10*/  IMAD.IADD R4, R232, 0x1, -R135 ;  /* 0x00000001e8047824 */ /* 0x000fe200078e0a87 */
[----:B------:R-:W-:Y:S02]  /*19d20*/  ISETP.GE.OR P3, PT, R137, R230, !P3 ;  /* 0x000000e68900720c */ /* 0x000fe40005f66670 */
[----:B------:R-:W-:Y:S02]  /*19d30*/  FSEL R242, R22, -INF , !P5 ;  /* 0xff80000016f27808 */ /* 0x000fe40006800000 */
[----:B------:R-:W-:Y:S02]  /*19d40*/  I2FP.F32.S32 R6, R6 ;  /* 0x0000000600067245 */ /* 0x000fe40000201400 */
[----:B------:R-:W-:Y:S02]  /*19d50*/  ISETP.GE.AND P5, PT, R2, R225, PT ;  /* 0x000000e10200720c */ /* 0x000fe40003fa6270 */
[----:B------:R-:W-:Y:S01]  /*19d60*/  FMNMX.FTZ R3, R19, R3, !PT ;  /* 0x0000000313037209 */ /* 0x000fe20007810000 */
[----:B------:R-:W-:Y:S01]  /*19d70*/  FFMA.FTZ R32, R6, -UR19, R32 ;  /* 0x8000001306207c23 */ /* 0x000fe20008010020 */
[----:B------:R-:W-:Y:S01]  /*19d80*/  FSEL R196, R20, -INF , !P0 ;  /* 0xff80000014c47808 */ /* 0x000fe20004000000 */
[----:B------:R-:W-:Y:S01]  /*19d90*/  IMAD.IADD R6, R227, 0x1, -R2 ;  /* 0x00000001e3067824 */ /* 0x000fe200078e0a02 */
[----:B------:R-:W-:Y:S02]  /*19da0*/  ISETP.GE.OR P1, PT, R137, R231, !P1 ;  /* 0x000000e78900720c */ /* 0x000fe40004f26670 */
[----:B------:R-:W-:Y:S02]  /*19db0*/  ISETP.GE.AND P0, PT, R2, R226, PT ;  /* 0x000000e20200720c */ /* 0x000fe40003f06270 */
[----:B------:R-:W-:Y:S02]  /*19dc0*/  FMNMX.FTZ R136, R17, R136, !PT ;  /* 0x0000008811887209 */ /* 0x000fe40007810000 */
[----:B------:R-:W-:Y:S02]  /*19dd0*/  FSEL R197, R23, -INF , !P3 ;  /* 0xff80000017c57808 */ /* 0x000fe40005800000 */
[----:B------:R-:W-:Y:S02]  /*19de0*/  I2FP.F32.S32 R5, R5 ;  /* 0x0000000500057245 */ /* 0x000fe40000201400 */
[----:B------:R-:W-:Y:S02]  /*19df0*/  ISETP.GE.AND P3, PT, R0, R225, PT ;  /* 0x000000e10000720c */ /* 0x000fe40003f66270 */
[----:B------:R-:W-:Y:S01]  /*19e00*/  ISETP.GE.OR P5, PT, R2, R230, !P5 ;  /* 0x000000e60200720c */ /* 0x000fe20006fa6670 */
[----:B------:R-:W-:Y:S01]  /*19e10*/  FFMA.FTZ R33, R5, -UR19, R33 ;  /* 0x8000001305217c23 */ /* 0x000fe20008010021 */
[----:B------:R-:W-:Y:S01]  /*19e20*/  FMNMX.FTZ R3, R242, R3, !PT ;  /* 0x00000003f2037209 */ /* 0x000fe20007810000 */
[----:B------:R-:W-:Y:S01]  /*19e30*/  IMAD.IADD R5, R232, 0x1, -R134 ;  /* 0x00000001e8057824 */ /* 0x000fe200078e0a86 */
[----:B------:R-:W-:Y:S02]  /*19e40*/  FSEL R195, R21, -INF , !P1 ;  /* 0xff80000015c37808 */ /* 0x000fe40004800000 */
[----:B------:R-:W-:Y:S02]  /*19e50*/  ISETP.GE.AND P1, PT, R0, R226, PT ;  /* 0x000000e20000720c */ /* 0x000fe40003f26270 */
[----:B------:R-:W-:Y:S02]  /*19e60*/  ISETP.GE.OR P0, PT, R2, R231, !P0 ;  /* 0x000000e70200720c */ /* 0x000fe40004706670 */
[----:B------:R-:W-:Y:S02]  /*19e70*/  FMNMX.FTZ R136, R196, R136, !PT ;  /* 0x00000088c4887209 */ /* 0x000fe40007810000 */
[----:B------:R-:W-:Y:S02]  /*19e80*/  FSEL R191, R34, -INF , !P5 ;  /* 0xff80000022bf7808 */ /* 0x000fe40006800000 */
[----:B------:R-:W-:Y:S02]  /*19e90*/  ISETP.GE.OR P3, PT, R0, R230, !P3 ;  /* 0x000000e60000720c */ /* 0x000fe40005f66670 */
[----:B------:R-:W-:Y:S02]  /*19ea0*/  FMNMX.FTZ R3, R197, R3, !PT ;  /* 0x00000003c5037209 */ /* 0x000fe40007810000 */
[----:B------:R-:W-:Y:S02]  /*19eb0*/  FSEL R189, R32, -INF , !P0 ;  /* 0xff80000020bd7808 */ /* 0x000fe40004000000 */
[----:B------:R-:W-:Y:S02]  /*19ec0*/  ISETP.GE.OR P1, PT, R0, R231, !P1 ;  /* 0x000000e70000720c */ /* 0x000fe40004f26670 */
[----:B------:R-:W-:Y:S02]  /*19ed0*/  FMNMX.FTZ R136, R195, R136, !PT ;  /* 0x00000088c3887209 */ /* 0x000fe40007810000 */
[C---:B------:R-:W-:Y:S02]  /*19ee0*/  ISETP.GE.AND P0, PT, R135.reuse, R224, PT ;  /* 0x000000e08700720c */ /* 0x040fe40003f06270 */
[----:B------:R-:W-:Y:S02]  /*19ef0*/  ISETP.GE.AND P5, PT, R135, R223, PT ;  /* 0x000000df8700720c */ /* 0x000fe40003fa6270 */
[----:B------:R-:W-:Y:S02]  /*19f00*/  FSEL R194, R35, -INF , !P3 ;  /* 0xff80000023c27808 */ /* 0x000fe40005800000 */
[----:B------:R-:W-:Y:S02]  /*19f10*/  FMNMX.FTZ R3, R191, R3, !PT ;  /* 0x00000003bf037209 */ /* 0x000fe40007810000 */
[----:B------:R-:W-:Y:S02]  /*19f20*/  FSEL R190, R33, -INF , !P1 ;  /* 0xff80000021be7808 */ /* 0x000fe40004800000 */
[----:B------:R-:W-:Y:S02]  /*19f30*/  FMNMX.FTZ R136, R189, R136, !PT ;  /* 0x00000088bd887209 */ /* 0x000fe40007810000 */
[C---:B------:R-:W-:Y:S02]  /*19f40*/  ISETP.GE.OR P0, PT, R135.reuse, R229, !P0 ;  /* 0x000000e58700720c */ /* 0x040fe40004706670 */
[----:B------:R-:W-:Y:S02]  /*19f50*/  ISETP.GE.OR P5, PT, R135, R228, !P5 ;  /* 0x000000e48700720c */ /* 0x000fe40006fa6670 */
[----:B------:R-:W-:Y:S01]  /*19f60*/  FMNMX.FTZ R135, R194, R3, !PT ;  /* 0x00000003c2877209 */ /* 0x000fe20007810000 */
[----:B------:R-:W-:Y:S01]  /*19f70*/  IMAD.IADD R3, R227, 0x1, -R137 ;  /* 0x00000001e3037824 */ /* 0x000fe200078e0a89 */
[----:B------:R-:W-:Y:S02]  /*19f80*/  FMNMX.FTZ R136, R190, R136, !PT ;  /* 0x00000088be887209 */ /* 0x000fe40007810000 */
[----:B------:R-:W-:Y:S01]  /*19f90*/  IABS R11, R7 ;  /* 0x00000007000b7213 */ /* 0x000fe20000000000 */
[----:B------:R-:W-:Y:S01]  /*19fa0*/  SHFL.BFLY PT, R9, R135, 0x2, 0x1f ;  /* 0x0c401f0087097f89 */ /* 0x000fe200000e0000 */
[----:B------:R-:W-:Y:S02]  /*19fb0*/  IABS R10, R4 ;  /* 0x00000004000a7213 */ /* 0x000fe40000000000 */
[----:B------:R-:W-:Y:S05]  /*19fc0*/  IABS R4, R3 ;  /* 0x0000000300047213 */ /* 0x000fea0000000000 */
[----:B------:R-:W1:Y:S01]  /*19fd0*/  SHFL.BFLY PT, R8, R136, 0x2, 0x1f ;  /* 0x0c401f0088087f89 */ /* 0x000e6200000e0000 */
[----:B------:R-:W-:Y:S01]  /*19fe0*/  IABS R3, R6 ;  /* 0x0000000600037213 */ /* 0x000fe20000000000 */
[----:B------:R-:W-:Y:S01]  /*19ff0*/  IMAD.MOV.U32 R6, RZ, RZ, R11 ;  /* 0x000000ffff067224 */ /* 0x000fe200078e000b */
[C---:B------:R-:W-:Y:S02]  /*1a000*/  ISETP.GE.AND P1, PT, R134.reuse, R224, PT ;  /* 0x000000e08600720c */ /* 0x040fe40003f26270 */
[----:B------:R-:W-:Y:S02]  /*1a010*/  I2FP.F32.S32 R4, R4 ;  /* 0x0000000400047245 */ /* 0x000fe40000201400 */
[----:B------:R-:W-:Y:S02]  /*1a020*/  I2FP.F32.S32 R6, R6 ;  /* 0x0000000600067245 */ /* 0x000fe40000201400 */
[----:B------:R-:W-:Y:S01]  /*1a030*/  ISETP.GE.OR P1, PT, R134, R229, !P1 ;  /* 0x000000e58600720c */ /* 0x000fe20004f26670 */
[----:B------:R-:W-:Y:S01]  /*1a040*/  FFMA.FTZ R25, R4, -UR19, R25 ;  /* 0x8000001304197c23 */ /* 0x000fe20008010019 */
[----:B------:R-:W-:Y:S01]  /*1a050*/  I2FP.F32.S32 R3, R3 ;  /* 0x0000000300037245 */ /* 0x000fe20000201400 */
[----:B------:R-:W-:Y:S01]  /*1a060*/  FFMA.FTZ R24, R6, -UR19, R24 ;  /* 0x8000001306187c23 */ /* 0x000fe20008010018 */
[----:B------:R-:W-:Y:S01]  /*1a070*/  IABS R7, R5 ;  /* 0x0000000500077213 */ /* 0x000fe20000000000 */
[----:B------:R-:W-:Y:S01]  /*1a080*/  IMAD.MOV.U32 R5, RZ, RZ, R10 ;  /* 0x000000ffff057224 */ /* 0x000fe200078e000a */
[----:B------:R-:W-:Y:S01]  /*1a090*/  FSEL R21, R12, -INF , !P6 ;  /* 0xff8000000c157808 */ /* 0x000fe20007000000 */
[----:B------:R-:W-:Y:S01]  /*1a0a0*/  FFMA.FTZ R28, R3, -UR19, R28 ;  /* 0x80000013031c7c23 */ /* 0x000fe2000801001c */
[----:B------:R-:W-:Y:S01]  /*1a0b0*/  FSEL R13, R13, -INF , !P0 ;  /* 0xff8000000d0d7808 */ /* 0x000fe20004000000 */
[----:B------:R-:W-:Y:S01]  /*1a0c0*/  IMAD.IADD R3, R227, 0x1, -R0 ;  /* 0x00000001e3037824 */ /* 0x000fe200078e0a00 */
[CC--:B------:R-:W-:Y:S01]  /*1a0d0*/  ISETP.GE.AND P6, PT, R137.reuse, R224.reuse, PT ;  /* 0x000000e08900720c */ /* 0x0c0fe20003fc6270 */
[----:B------:R-:W-:Y:S01]  /*1a0e0*/  IMAD.IADD R4, R232, 0x1, -R137 ;  /* 0x00000001e8047824 */ /* 0x000fe200078e0a89 */
[----:B------:R-:W-:Y:S02]  /*1a0f0*/  ISETP.GE.AND P0, PT, R2, R224, PT ;  /* 0x000000e00200720c */ /* 0x000fe40003f06270 */
[----:B------:R-:W-:Y:S02]  /*1a100*/  FSEL R202, R24, -INF , !P1 ;  /* 0xff80000018ca7808 */ /* 0x000fe40004800000 */
[C---:B------:R-:W-:Y:S02]  /*1a110*/  ISETP.GE.AND P1, PT, R2.reuse, R223, PT ;  /* 0x000000df0200720c */ /* 0x040fe40003f26270 */
[-C--:B------:R-:W-:Y:S02]  /*1a120*/  ISETP.GE.OR P6, PT, R137, R229.reuse, !P6 ;  /* 0x000000e58900720c */ /* 0x080fe400077c6670 */
[C---:B------:R-:W-:Y:S02]  /*1a130*/  ISETP.GE.OR P0, PT, R2.reuse, R229, !P0 ;  /* 0x000000e50200720c */ /* 0x040fe40004706670 */
[----:B------:R-:W-:Y:S02]  /*1a140*/  I2FP.F32.S32 R5, R5 ;  /* 0x0000000500057245 */ /* 0x000fe40000201400 */
[----:B------:R-:W-:Y:S01]  /*1a150*/  ISETP.GE.OR P1, PT, R2, R228, !P1 ;  /* 0x000000e40200720c */ /* 0x000fe20004f26670 */
[----:B------:R-:W-:Y:S01]  /*1a160*/  IMAD.IADD R2, R232, 0x1, -R2 ;  /* 0x00000001e8027824 */ /* 0x000fe200078e0a02 */
[----:B-1----:R-:W-:Y:S01]  /*1a170*/  FMNMX.FTZ R136, R136, R8, !PT ;  /* 0x0000000888887209 */ /* 0x002fe20007810000 */
[----:B------:R-:W-:Y:S01]  /*1a180*/  FFMA.FTZ R15, R5, -UR19, R15 ;  /* 0x80000013050f7c23 */ /* 0x000fe2000801000f */
[----:B------:R-:W-:Y:S02]  /*1a190*/  FSEL R239, R25, -INF , !P6 ;  /* 0xff80000019ef7808 */ /* 0x000fe40007000000 */
[----:B------:R-:W-:Y:S02]  /*1a1a0*/  FSEL R244, R28, -INF , !P0 ;  /* 0xff8000001cf47808 */ /* 0x000fe40004000000 */
[C---:B------:R-:W-:Y:S02]  /*1a1b0*/  ISETP.GE.AND P6, PT, R0.reuse, R224, PT ;  /* 0x000000e00000720c */ /* 0x040fe40003fc6270 */
[----:B------:R-:W-:Y:S02]  /*1a1c0*/  ISETP.GE.AND P0, PT, R0, R223, PT ;  /* 0x000000df0000720c */ /* 0x000fe40003f06270 */
[----:B------:R-:W-:Y:S02]  /*1a1d0*/  IABS R6, R3 ;  /* 0x0000000300067213 */ /* 0x000fe40000000000 */
[----:B------:R-:W-:Y:S02]  /*1a1e0*/  IABS R5, R2 ;  /* 0x0000000200057213 */ /* 0x000fe40000000000 */
[----:B------:R-:W-:Y:S01]  /*1a1f0*/  FMNMX.FTZ R3, R182, R138, !PT ;  /* 0x0000008ab6037209 */ /* 0x000fe20007810000 */
[----:B------:R-:W1:Y:S01]  /*1a200*/  SHFL.BFLY PT, R2, R136, 0x1, 0x1f ;  /* 0x0c201f0088027f89 */ /* 0x000e6200000e0000 */
[----:B------:R-:W-:Y:S02]  /*1a210*/  I2FP.F32.S32 R7, R7 ;  /* 0x0000000700077245 */ /* 0x000fe40000201400 */
[C---:B------:R-:W-:Y:S02]  /*1a220*/  ISETP.GE.OR P0, PT, R0.reuse, R228, !P0 ;  /* 0x000000e40000720c */ /* 0x040fe40004706670 */
[----:B------:R-:W-:Y:S01]  /*1a230*/  ISETP.GE.OR P6, PT, R0, R229, !P6 ;  /* 0x000000e50000720c */ /* 0x000fe200077c6670 */
[----:B------:R-:W-:Y:S01]  /*1a240*/  IMAD.IADD R0, R232, 0x1, -R0 ;  /* 0x00000001e8007824 */ /* 0x000fe200078e0a00 */
[----:B------:R-:W-:Y:S01]  /*1a250*/  IABS R4, R4 ;  /* 0x0000000400047213 */ /* 0x000fe20000000000 */
[----:B------:R-:W-:Y:S01]  /*1a260*/  FFMA.FTZ R26, R7, -UR19, R26 ;  /* 0x80000013071a7c23 */ /* 0x000fe2000801001a */
[----:B------:R-:W-:Y:S02]  /*1a270*/  FMNMX.FTZ R3, R177, R3, !PT ;  /* 0x00000003b1037209 */ /* 0x000fe40007810000 */
[----:B------:R-:W-:Y:S01]  /*1a280*/  IABS R7, R0 ;  /* 0x0000000000077213 */ /* 0x000fe20000000000 */
[----:B------:R-:W-:Y:S01]  /*1a290*/  IMAD.MOV.U32 R0, RZ, RZ, R4 ;  /* 0x000000ffff007224 */ /* 0x000fe200078e0004 */
[----:B------:R-:W-:Y:S02]  /*1a2a0*/  FMNMX.FTZ R3, R21, R3, !PT ;  /* 0x0000000315037209 */ /* 0x000fe40007810000 */
[----:B------:R-:W-:Y:S02]  /*1a2b0*/  FMNMX.FTZ R135, R135, R9, !PT ;  /* 0x0000000987877209 */ /* 0x000fe40007810000 */
[----:B------:R-:W-:Y:S02]  /*1a2c0*/  FMNMX.FTZ R3, R13, R3, !PT ;  /* 0x000000030d037209 */ /* 0x000fe40007810000 */
[----:B------:R-:W-:Y:S01]  /*1a2d0*/  I2FP.F32.S32 R0, R0 ;  /* 0x0000000000007245 */ /* 0x000fe20000201400 */
[----:B------:R-:W2:Y:S01]  /*1a2e0*/  SHFL.BFLY PT, R4, R135, 0x1, 0x1f ;  /* 0x0c201f0087047f89 */ /* 0x000ea200000e0000 */
[----:B------:R-:W-:Y:S02]  /*1a2f0*/  I2FP.F32.S32 R6, R6 ;  /* 0x0000000600067245 */ /* 0x000fe40000201400 */
[----:B------:R-:W-:Y:S01]  /*1a300*/  FMNMX.FTZ R3, R202, R3, !PT ;  /* 0x00000003ca037209 */ /* 0x000fe20007810000 */
[----:B------:R-:W-:Y:S01]  /*1a310*/  FFMA.FTZ R27, R0, -UR19, R27 ;  /* 0x80000013001b7c23 */ /* 0x000fe2000801001b */
[----:B------:R-:W-:Y:S01]  /*1a320*/  FMNMX.FTZ R0, R181, R139, !PT ;  /* 0x0000008bb5007209 */ /* 0x000fe20007810000 */
[----:B------:R-:W-:Y:S01]  /*1a330*/  FFMA.FTZ R29, R6, -UR19, R29 ;  /* 0x80000013061d7c23 */ /* 0x000fe2000801001d */
[----:B------:R-:W-:Y:S02]  /*1a340*/  FMNMX.FTZ R3, R239, R3, !PT ;  /* 0x00000003ef037209 */ /* 0x000fe40007810000 */
[----:B------:R-:W-:Y:S02]  /*1a350*/  ISETP.GE.AND P3, PT, R134, R223, PT ;  /* 0x000000df8600720c */ /* 0x000fe40003f66270 */
[----:B------:R-:W-:Y:S02]  /*1a360*/  FSEL R22, R14, -INF , !P2 ;  /* 0xff8000000e167808 */ /* 0x000fe40005000000 */
[----:B------:R-:W-:Y:S02]  /*1a370*/  FMNMX.FTZ R0, R142, R0, !PT ;  /* 0x000000008e007209 */ /* 0x000fe40007810000 */
[----:B------:R-:W-:Y:S02]  /*1a380*/  FMNMX.FTZ R3, R244, R3, !PT ;  /* 0x00000003f4037209 */ /* 0x000fe40007810000 */
[----:B------:R-:W-:Y:S02]  /*1a390*/  FSEL R203, R29, -INF , !P6 ;  /* 0xff8000001dcb7808 */ /* 0x000fe40007000000 */
[----:B-1----:R-:W-:Y:S02]  /*1a3a0*/  FMNMX.FTZ R136, R136, R2, !PT ;  /* 0x0000000288887209 */ /* 0x002fe40007810000 */
[----:B------:R-:W-:Y:S02]  /*1a3b0*/  ISETP.GE.OR P3, PT, R134, R228, !P3 ;  /* 0x000000e48600720c */ /* 0x000fe40005f66670 */
[----:B------:R-:W-:Y:S01]  /*1a3c0*/  I2FP.F32.S32 R7, R7 ;  /* 0x0000000700077245 */ /* 0x000fe20000201400 */
[----:B------:R-:W-:Y:S01]  /*1a3d0*/  FMUL.FTZ R141, R136, UR4 ;  /* 0x00000004888d7c20 */ /* 0x000fe20008410000 */
[----:B------:R-:W-:Y:S02]  /*1a3e0*/  FSEL R20, R15, -INF , !P5 ;  /* 0xff8000000f147808 */ /* 0x000fe40006800000 */
[----:B------:R-:W-:Y:S01]  /*1a3f0*/  FMNMX.FTZ R0, R22, R0, !PT ;  /* 0x0000000016007209 */ /* 0x000fe20007810000 */
[----:B------:R-:W-:Y:S01]  /*1a400*/  FFMA.FTZ R31, R7, -UR19, R31 ;  /* 0x80000013071f7c23 */ /* 0x000fe2000801001f */
[----:B------:R-:W-:Y:S02]  /*1a410*/  ISETP.GE.AND P2, PT, R137, R223, PT ;  /* 0x000000df8900720c */ /* 0x000fe40003f46270 */
[----:B------:R-:W-:Y:S02]  /*1a420*/  FMNMX.FTZ R3, R203, R3, !PT ;  /* 0x00000003cb037209 */ /* 0x000fe40007810000 */
[----:B------:R-:W-:Y:S02]  /*1a430*/  FSEL R252, R26, -INF , !P3 ;  /* 0xff8000001afc7808 */ /* 0x000fe40005800000 */
[----:B------:R-:W-:Y:S01]  /*1a440*/  FMNMX.FTZ R0, R20, R0, !PT ;  /* 0x0000000014007209 */ /* 0x000fe20007810000 */
[----:B------:R-:W1:Y:S01]  /*1a450*/  SHFL.BFLY PT, R7, R3, 0x2, 0x1f ;  /* 0x0c401f0003077f89 */ /* 0x000e6200000e0000 */
[----:B------:R-:W-:Y:S02]  /*1a460*/  ISETP.GE.OR P2, PT, R137, R228, !P2 ;  /* 0x000000e48900720c */ /* 0x000fe40005746670 */
[----:B------:R-:W-:Y:S02]  /*1a470*/  FSETP.NEU.FTZ.AND P3, PT, R136, -INF , PT ;  /* 0xff8000008800780b */ /* 0x000fe40003f7d000 */
[----:B------:R-:W-:Y:S01]  /*1a480*/  FMNMX.FTZ R2, R252, R0, !PT ;  /* 0x00000000fc027209 */ /* 0x000fe20007810000 */
[----:B------:R-:W-:Y:S01]  /*1a490*/  IMAD.U32 R0, RZ, RZ, UR31 ;  /* 0x0000001fff007e24 */ /* 0x000fe2000f8e00ff */
[----:B------:R-:W-:Y:S02]  /*1a4a0*/  FSEL R34, R27, -INF , !P2 ;  /* 0xff8000001b227808 */ /* 0x000fe40005000000 */
[----:B------:R-:W-:Y:S02]  /*1a4b0*/  FSEL R141, R141, RZ, P3 ;  /* 0x000000ff8d8d7208 */ /* 0x000fe40001800000 */
[----:B--2---:R-:W-:Y:S02]  /*1a4c0*/  FMNMX.FTZ R135, R135, R4, !PT ;  /* 0x0000000487877209 */ /* 0x004fe40007810000 */
[----:B------:R-:W-:Y:S01]  /*1a4d0*/  I2FP.F32.S32 R5, R5 ;  /* 0x0000000500057245 */ /* 0x000fe20000201400 */
[--C-:B------:R-:W-:Y:S01]  /*1a4e0*/  FFMA.FTZ R17, R17, UR4, -R141.reuse ;  /* 0x0000000411117c23 */ /* 0x100fe2000801088d */
[----:B------:R-:W-:Y:S01]  /*1a4f0*/  FMNMX.FTZ R4, R34, R2, !PT ;  /* 0x0000000222047209 */ /* 0x000fe20007810000 */
[----:B------:R-:W-:Y:S01]  /*1a500*/  FFMA.FTZ R2, R16, UR4, -R141 ;  /* 0x0000000410027c23 */ /* 0x000fe2000801088d */
[----:B------:R-:W-:Y:S01]  /*1a510*/  FSEL R140, R31, -INF , !P0 ;  /* 0xff8000001f8c7808 */ /* 0x000fe20004000000 */
[----:B------:R-:W-:Y:S01]  /*1a520*/  FFMA.FTZ R30, R5, -UR19, R30 ;  /* 0x80000013051e7c23 */ /* 0x000fe2000801001e */
[----:B------:R-:W-:Y:S01]  /*1a530*/  LOP3.LUT R5, R201, UR9, R0, 0x96, !PT ;  /* 0x00000009c9057c12 */ /* 0x000fe2000f8e9600 */
[----:B------:R2:W-:Y:S01]  /*1a540*/  MUFU.EX2 R251, R2 ;  /* 0x0000000200fb7308 */ /* 0x0005e20000000800 */
[C---:B------:R-:W-:Y:S01]  /*1a550*/  FMUL.FTZ R143, R135.reuse, UR4 ;  /* 0x00000004878f7c20 */ /* 0x040fe20008410000 */
[----:B------:R-:W-:Y:S02]  /*1a560*/  FSETP.NEU.FTZ.AND P2, PT, R135, -INF , PT ;  /* 0xff8000008700780b */ /* 0x000fe40003f5d000 */
[----:B------:R-:W-:Y:S01]  /*1a570*/  FSEL R32, R30, -INF , !P1 ;  /* 0xff8000001e207808 */ /* 0x000fe20004800000 */
[----:B------:R-:W-:Y:S01]  /*1a580*/  IMAD.WIDE.U32 R10, R5, -0x326172a9, RZ ;  /* 0xcd9e8d57050a7825 */ /* 0x000fe200078e00ff */
[----:B-1----:R-:W-:Y:S02]  /*1a590*/  FMNMX.FTZ R3, R3, R7, !PT ;  /* 0x0000000703037209 */ /* 0x002fe40007810000 */
[----:B------:R-:W-:Y:S02]  /*1a5a0*/  FMNMX.FTZ R0, R32, R4, !PT ;  /* 0x0000000420007209 */ /* 0x000fe40007810000 */
[----:B------:R1:W1:Y:S01]  /*1a5b0*/  MUFU.EX2 R250, R17 ;  /* 0x0000001100fa7308 */ /* 0x0002620000000800 */
[----:B------:R-:W-:Y:S01]  /*1a5c0*/  FSEL R143, R143, RZ, P2 ;  /* 0x000000ff8f8f7208 */ /* 0x000fe20001000000 */
[----:B------:R-:W1:Y:S01]  /*1a5d0*/  SHFL.BFLY PT, R134, R3, 0x1, 0x1f ;  /* 0x0c201f0003867f89 */ /* 0x000e6200000e0000 */
[----:B------:R-:W-:Y:S02]  /*1a5e0*/  FMNMX.FTZ R0, R140, R0, !PT ;  /* 0x000000008c007209 */ /* 0x000fe40007810000 */
[--C-:B---3--:R-:W-:Y:S01]  /*1a5f0*/  LOP3.LUT R6, R185, UR5, R200.reuse, 0x96, !PT ;  /* 0x00000005b9067c12 */ /* 0x108fe2000f8e96c8 */
[--C-:B------:R-:W-:Y:S01]  /*1a600*/  FFMA.FTZ R19, R19, UR4, -R143.reuse ;  /* 0x0000000413137c23 */ /* 0x100fe2000801088f */
[----:B----4-:R-:W-:Y:S03]  /*1a610*/  LOP3.LUT R4, R187, UR5, R200, 0x96, !PT ;  /* 0x00000005bb047c12 */ /* 0x010fe6000f8e96c8 */
[----:B--2---:R-:W2:Y:S01]  /*1a620*/  SHFL.BFLY PT, R2, R0, 0x2, 0x1f ;  /* 0x0c401f0000027f89 */ /* 0x004ea200000e0000 */
[--C-:B------:R-:W-:Y:S01]  /*1a630*/  FFMA.FTZ R5, R18, UR4, -R143.reuse ;  /* 0x0000000412057c23 */ /* 0x100fe2000801088f */
[----:B------:R3:W-:Y:S01]  /*1a640*/  MUFU.EX2 R248, R19 ;  /* 0x0000001300f87308 */ /* 0x0007e20000000800 */
[----:B------:R-:W-:Y:S01]  /*1a650*/  IMAD.WIDE.U32 R24, R6, -0x326172a9, RZ ;  /* 0xcd9e8d5706187825 */ /* 0x000fe200078e00ff */
[----:B-----5:R-:W-:Y:S01]  /*1a660*/  LOP3.LUT R8, R11, UR37, R192, 0x96, !PT ;  /* 0x000000250b087c12 */ /* 0x020fe2000f8e96c0 */
[----:B------:R-:W-:Y:S02]  /*1a670*/  UMOV UR5, UR9 ;  /* 0x0000000900057c82 */ /* 0x000fe40008000000 */
[----:B------:R-:W-:Y:S01]  /*1a680*/  IMAD.WIDE.U32 R14, R4, -0x326172a9, RZ ;  /* 0xcd9e8d57040e7825 */ /* 0x000fe200078e00ff */
[----:B------:R-:W-:Y:S02]  /*1a690*/  LOP3.LUT R6, R25, UR36, R10, 0x96, !PT ;  /* 0x0000002419067c12 */ /* 0x000fe4000f8e960a */
[----:B------:R-:W-:Y:S02]  /*1a6a0*/  LOP3.LUT R4, R11, UR37, R198, 0x96, !PT ;  /* 0x000000250b047c12 */ /* 0x000fe4000f8e96c6 */
[----:B------:R4:W5:Y:S01]  /*1a6b0*/  MUFU.EX2 R249, R5 ;  /* 0x0000000500f97308 */ /* 0x0009620000000800 */
[----:B------:R-:W-:Y:S01]  /*1a6c0*/  LOP3.LUT R7, R15, UR36, R10, 0x96, !PT ;  /* 0x000000240f077c12 */ /* 0x000fe2000f8e960a */
[----:B------:R-:W-:Y:S04]  /*1a6d0*/  IMAD.WIDE.U32 R10, R8, -0x2daee0ad, RZ ;  /* 0xd2511f53080a7825 */ /* 0x000fe800078e00ff */
[----:B-1----:R-:W-:Y:S01]  /*1a6e0*/  IMAD.WIDE.U32 R16, R7, -0x2daee0ad, RZ ;  /* 0xd2511f5307107825 */ /* 0x002fe200078e00ff */
[----:B------:R-:W-:Y:S03]  /*1a6f0*/  FMNMX.FTZ R134, R3, R134, !PT ;  /* 0x0000008603867209 */ /* 0x000fe60007810000 */
[----:B------:R-:W-:Y:S01]  /*1a700*/  FFMA.FTZ R3, R180, UR4, -R143 ;  /* 0x00000004b4037c23 */ /* 0x000fe2000801088f */
[----:B---3--:R-:W-:Y:S04]  /*1a710*/  IMAD.WIDE.U32 R18, R6, -0x2daee0ad, RZ ;  /* 0xd2511f5306127825 */ /* 0x008fe800078e00ff */
[--C-:B------:R-:W-:Y:S01]  /*1a720*/  FFMA.FTZ R6, R176, UR4, -R141.reuse ;  /* 0x00000004b0067c23 */ /* 0x100fe2000801088d */
[----:B------:R-:W-:Y:S01]  /*1a730*/  FSETP.NEU.FTZ.AND P1, PT, R134, -INF , PT ;  /* 0xff8000008600780b */ /* 0x000fe20003f3d000 */
[----:B------:R1:W-:Y:S01]  /*1a740*/  MUFU.EX2 R243, R3 ;  /* 0x0000000300f37308 */ /* 0x0003e20000000800 */
[----:B--2---:R-:W-:Y:S02]  /*1a750*/  FMNMX.FTZ R0, R0, R2, !PT ;  /* 0x0000000200007209 */ /* 0x004fe40007810000 */
[----:B------:R-:W-:Y:S01]  /*1a760*/  LOP3.LUT R7, R11, UR33, R184, 0x96, !PT ;  /* 0x000000210b077c12 */ /* 0x000fe2000f8e96b8 */
[----:B------:R-:W-:Y:S01]  /*1a770*/  FMUL.FTZ R184, R134, UR4 ;  /* 0x0000000486b87c20 */ /* 0x000fe20008410000 */
[----:B----4-:R-:W-:Y:S01]  /*1a780*/  IMAD.WIDE.U32 R4, R4, -0x2daee0ad, RZ ;  /* 0xd2511f5304047825 */ /* 0x010fe200078e00ff */
[----:B------:R-:W2:Y:S04]  /*1a790*/  SHFL.BFLY PT, R2, R0, 0x1, 0x1f ;  /* 0x0c201f0000027f89 */ /* 0x000ea800000e0000 */
[----:B------:R3:W-:Y:S01]  /*1a7a0*/  MUFU.EX2 R247, R6 ;  /* 0x0000000600f77308 */ /* 0x0007e20000000800 */
[----:B------:R-:W-:Y:S02]  /*1a7b0*/  FSEL R184, R184, RZ, P1 ;  /* 0x000000ffb8b87208 */ /* 0x000fe40000800000 */
[----:B------:R-:W-:Y:S02]  /*1a7c0*/  LOP3.LUT R5, R5, UR33, R186, 0x96, !PT ;  /* 0x0000002105057c12 */ /* 0x000fe4000f8e96ba */
[----:B------:R-:W-:Y:S01]  /*1a7d0*/  LOP3.LUT R8, R17, UR29, R4, 0x96, !PT ;  /* 0x0000001d11087c12 */ /* 0x000fe2000f8e9604 */
[----:B------:R-:W-:Y:S01]  /*1a7e0*/  FFMA.FTZ R13, R13, UR4, -R184 ;  /* 0x000000040d0d7c23 */ /* 0x000fe200080108b8 */
[----:B------:R-:W-:Y:S01]  /*1a7f0*/  LOP3.LUT R9, R19, UR29, R10, 0x96, !PT ;  /* 0x0000001d13097c12 */ /* 0x000fe2000f8e960a */
[----:B------:R-:W-:Y:S04]  /*1a800*/  IMAD.WIDE.U32 R4, R5, -0x326172a9, RZ ;  /* 0xcd9e8d5705047825 */ /* 0x000fe800078e00ff */
[----:B-1----:R-:W-:Y:S01]  /*1a810*/  FFMA.FTZ R3, R182, UR4, -R184 ;  /* 0x00000004b6037c23 */ /* 0x002fe200080108b8 */
[----:B------:R-:W-:Y:S01]  /*1a820*/  MUFU.EX2 R235, R13 ;  /* 0x0000000d00eb7308 */ /* 0x000fe20000000800 */
[----:B------:R-:W-:Y:S01]  /*1a830*/  IMAD.WIDE.U32 R10, R7, -0x326172a9, RZ ;  /* 0xcd9e8d57070a7825 */ /* 0x000fe200078e00ff */
[----:B------:R-:W-:Y:S03]  /*1a840*/  LOP3.LUT R5, R5, UR32, R14, 0x96, !PT ;  /* 0x0000002005057c12 */ /* 0x000fe6000f8e960e */
[----:B------:R-:W-:Y:S04]  /*1a850*/  IMAD.WIDE.U32 R14, R8, -0x326172a9, RZ ;  /* 0xcd9e8d57080e7825 */ /* 0x000fe800078e00ff */
[----:B---3--:R-:W-:Y:S01]  /*1a860*/  FFMA.FTZ R6, R178, UR4, -R141 ;  /* 0x00000004b2067c23 */ /* 0x008fe2000801088d */
[----:B------:R1:W-:Y:S01]  /*1a870*/  MUFU.EX2 R241, R3 ;  /* 0x0000000300f17308 */ /* 0x0003e20000000800 */
[----:B------:R-:W-:Y:S01]  /*1a880*/  LOP3.LUT R8, R11, UR32, R24, 0x96, !PT ;  /* 0x000000200b087c12 */ /* 0x000fe2000f8e9618 */
[----:B------:R-:W-:Y:S01]  /*1a890*/  IMAD.WIDE.U32 R200, R9, -0x326172a9, RZ ;  /* 0xcd9e8d5709c87825 */ /* 0x000fe200078e00ff */
[----:B------:R-:W-:Y:S02]  /*1a8a0*/  LOP3.LUT R7, R15, UR28, R4, 0x96, !PT ;  /* 0x0000001c0f077c12 */ /* 0x000fe4000f8e9604 */
[----:B--2---:R-:W-:Y:S01]  /*1a8b0*/  FMNMX.FTZ R137, R0, R2, !PT ;  /* 0x0000000200897209 */ /* 0x004fe20007810000 */
[----:B------:R-:W-:Y:S01]  /*1a8c0*/  FFMA.FTZ R0, R177, UR4, -R184 ;  /* 0x00000004b1007c23 */ /* 0x000fe200080108b8 */
[----:B------:R-:W-:Y:S03]  /*1a8d0*/  IMAD.WIDE.U32 R4, R5, -0x2daee0ad, RZ ;  /* 0xd2511f5305047825 */ /* 0x000fe600078e00ff */
[----:B------:R2:W-:Y:S01]  /*1a8e0*/  MUFU.EX2 R246, R6 ;  /* 0x0000000600f67308 */ /* 0x0005e20000000800 */
[C---:B------:R-:W-:Y:S01]  /*1a8f0*/  FSETP.NEU.FTZ.AND P0, PT, R137.reuse, -INF , PT ;  /* 0xff8000008900780b */ /* 0x040fe20003f1d000 */
[----:B------:R-:W-:Y:S01]  /*1a900*/  FMUL.FTZ R185, R137, UR4 ;  /* 0x0000000489b97c20 */ /* 0x000fe20008410000 */
[----:B------:R-:W-:Y:S01]  /*1a910*/  IMAD.WIDE.U32 R192, R7, -0x2daee0ad, RZ ;  /* 0xd2511f5307c07825 */ /* 0x000fe200078e00ff */
[----:B------:R-:W-:Y:S02]  /*1a920*/  LOP3.LUT R10, R201, UR28, R10, 0x96, !PT ;  /* 0x0000001cc90a7c12 */ /* 0x000fe4000f8e960a */
[----:B------:R-:W-:Y:S01]  /*1a930*/  LOP3.LUT R5, R5, UR27, R16, 0x96, !PT ;  /* 0x0000001b05057c12 */ /* 0x000fe2000f8e9610 */
[----:B------:R-:W-:Y:S01]  /*1a940*/  IMAD.WIDE.U32 R8, R8, -0x2daee0ad, RZ ;  /* 0xd2511f5308087825 */ /* 0x000fe200078e00ff */
[----:B------:R-:W-:Y:S02]  /*1a950*/  FSEL R185, R185, RZ, P0 ;  /* 0x000000ffb9b97208 */ /* 0x000fe40000000000 */
[----:B------:R3:W4:Y:S01]  /*1a960*/  MUFU.EX2 R240, R0 ;  /* 0x0000000000f07308 */ /* 0x0007220000000800 */
[----:B------:R-:W-:Y:S01]  /*1a970*/  F2FP.F16.F32.PACK_AB R178, R250, R251 ;  /* 0x000000fbfab2723e */ /* 0x000fe200000000ff */
[----:B------:R-:W-:Y:S01]  /*1a980*/  IMAD.WIDE.U32 R198, R10, -0x2daee0ad, RZ ;  /* 0xd2511f530ac67825 */ /* 0x000fe200078e00ff */
[----:B------:R-:W-:Y:S03]  /*1a990*/  LOP3.LUT R9, R9, UR27, R18, 0x96, !PT ;  /* 0x0000001b09097c12 */ /* 0x000fe6000f8e9612 */
[----:B-1----:R-:W-:Y:S01]  /*1a9a0*/  FFMA.FTZ R3, R142, UR4, -R185 ;  /* 0x000000048e037c23 */ /* 0x002fe200080108b9 */
[----:B------:R-:W-:Y:S01]  /*1a9b0*/  LOP3.LUT R8, R199, UR10, R8, 0x96, !PT ;  /* 0x0000000ac7087c12 */ /* 0x000fe2000f8e9608 */
[----:B--2---:R-:W-:Y:S02]  /*1a9c0*/  FFMA.FTZ R6, R179, UR4, -R143 ;  /* 0x00000004b3067c23 */ /* 0x004fe4000801088f */
[----:B------:R1:W-:Y:S01]  /*1a9d0*/  MUFU.EX2 R237, R3 ;  /* 0x0000000300ed7308 */ /* 0x0003e20000000800 */
[----:B------:R-:W-:Y:S01]  /*1a9e0*/  IMAD.WIDE.U32 R186, R9, -0x326172a9, RZ ;  /* 0xcd9e8d5709ba7825 */ /* 0x000fe200078e00ff */
[----:B-----5:R-:W-:Y:S08]  /*1a9f0*/  F2FP.F16.F32.PACK_AB R179, R248, R249 ;  /* 0x000000f9f8b3723e */ /* 0x020ff000000000ff */
[----:B------:R2:W5:Y:S01]  /*1aa00*/  MUFU.EX2 R245, R6 ;  /* 0x0000000600f57308 */ /* 0x0005620000000800 */
[----:B---3--:R-:W-:Y:S01]  /*1aa10*/  FFMA.FTZ R0, R181, UR4, -R185 ;  /* 0x00000004b5007c23 */ /* 0x008fe200080108b9 */
[----:B----4-:R-:W-:Y:S08]  /*1aa20*/  F2FP.F16.F32.PACK_AB R180, R240, R241 ;  /* 0x000000f1f0b4723e */ /* 0x010ff000000000ff */
[----:B------:R-:W3:Y:S01]  /*1aa30*/  MUFU.EX2 R238, R0 ;  /* 0x0000000000ee7308 */ /* 0x000ee20000000800 */
[----:B-1----:R-:W-:Y:S09]  /*1aa40*/  FFMA.FTZ R3, R21, UR4, -R184 ;  /* 0x0000000415037c23 */ /* 0x002ff200080108b8 */
[----:B------:R1:W-:Y:S01]  /*1aa50*/  MUFU.EX2 R236, R3 ;  /* 0x0000000300ec7308 */ /* 0x0003e20000000800 */
[----:B--2---:R-:W-:Y:S01]  /*1aa60*/  LOP3.LUT R6, R193, UR10, R4, 0x96, !PT ;  /* 0x0000000ac1067c12 */ /* 0x004fe2000f8e9604 */
[----:B------:R-:W-:Y:S01]  /*1aa70*/  IMAD.WIDE.U32 R4, R5, -0x326172a9, RZ ;  /* 0xcd9e8d5705047825 */ /* 0x000fe200078e00ff */
[----:B-----5:R-:W-:Y:S03]  /*1aa80*/  F2FP.F16.F32.PACK_AB R177, R243, R245 ;  /* 0x000000f5f3b1723e */ /* 0x020fe600000000ff */
[----:B------:R-:W-:Y:S01]  /*1aa90*/  IMAD.WIDE.U32 R6, R6, -0x326172a9, RZ ;  /* 0xcd9e8d5706067825 */ /* 0x000fe200078e00ff */
[----:B------:R-:W-:Y:S02]  /*1aaa0*/  LOP3.LUT R188, R5, UR11, R14, 0x96, !PT ;  /* 0x0000000b05bc7c12 */ /* 0x000fe4000f8e960e */
[----:B---3--:R-:W-:Y:S02]  /*1aab0*/  F2FP.F16.F32.PACK_AB R181, R237, R238 ;  /* 0x000000eeedb5723e */ /* 0x008fe400000000ff */
[----:B------:R-:W-:Y:S01]  /*1aac0*/  LOP3.LUT R2, R7, UR21, R4, 0x96, !PT ;  /* 0x0000001507027c12 */ /* 0x000fe2000f8e9604 */
[----:B------:R-:W-:Y:S01]  /*1aad0*/  IMAD.WIDE.U32 R4, R8, -0x326172a9, RZ ;  /* 0xcd9e8d5708047825 */ /* 0x000fe200078e00ff */
[----:B------:R-:W-:Y:S02]  /*1aae0*/  SHF.R.U32.HI R10, RZ, 0x10, R6 ;  /* 0x00000010ff0a7819 */ /* 0x000fe40000011606 */
[----:B------:R-:W-:Y:S02]  /*1aaf0*/  LOP3.LUT R7, R6, 0xffff, RZ, 0xc0, !PT ;  /* 0x0000ffff06077812 */ /* 0x000fe400078ec0ff */
[C---:B------:R-:W-:Y:S02]  /*1ab00*/  LOP3.LUT R8, R4.reuse, 0xffff, RZ, 0xc0, !PT ;  /* 0x0000ffff04087812 */ /* 0x040fe400078ec0ff */
[----:B------:R-:W-:Y:S02]  /*1ab10*/  LOP3.LUT R12, R4, 0xff, RZ, 0xc0, !PT ;  /* 0x000000ff040c7812 */ /* 0x000fe400078ec0ff */
[--C-:B------:R-:W-:Y:S02]  /*1ab20*/  SHF.R.U32.HI R11, RZ, 0x10, R4.reuse ;  /* 0x00000010ff0b7819 */ /* 0x100fe40000011604 */
[----:B------:R-:W-:Y:S02]  /*1ab30*/  SHF.R.U32.HI R16, RZ, 0x18, R4 ;  /* 0x00000018ff107819 */ /* 0x000fe40000011604 */
[C---:B------:R-:W-:Y:S02]  /*1ab40*/  LOP3.LUT R4, R2.reuse, 0xffff, RZ, 0xc0, !PT ;  /* 0x0000ffff02047812 */ /* 0x040fe400078ec0ff */
[----:B------:R-:W-:Y:S02]  /*1ab50*/  LOP3.LUT R0, R5, UR21, R186, 0x96, !PT ;  /* 0x0000001505007c12 */ /* 0x000fe4000f8e96ba */
[----:B------:R-:W-:Y:S02]  /*1ab60*/  SHF.R.U32.HI R5, RZ, 0x8, R8 ;  /* 0x00000008ff057819 */ /* 0x000fe40000011608 */
[----:B-1----:R-:W-:Y:S02]  /*1ab70*/  SHF.R.U32.HI R3, RZ, 0x8, R4 ;  /* 0x00000008ff037819 */ /* 0x002fe40000011604 */
[----:B------:R-:W-:Y:S02]  /*1ab80*/  LOP3.LUT R8, R2, 0xff, RZ, 0xc0, !PT ;  /* 0x000000ff02087812 */ /* 0x000fe400078ec0ff */
[----:B------:R-:W-:Y:S02]  /*1ab90*/  LOP3.LUT R15, R6, 0xff, RZ, 0xc0, !PT ;  /* 0x000000ff060f7812 */ /* 0x000fe400078ec0ff */
[----:B------:R-:W-:Y:S01]  /*1aba0*/  PRMT R176, R8, 0x5410, R3 ;  /* 0x0000541008b07816 */ /* 0x000fe20000000003 */
[----:B------:R-:W-:Y:S01]  /*1abb0*/  FFMA.FTZ R3, R22, UR4, -R185 ;  /* 0x0000000416037c23 */ /* 0x000fe200080108b9 */
[----:B------:R-:W-:Y:S02]  /*1abc0*/  SHF.R.U32.HI R14, RZ, 0x18, R6 ;  /* 0x00000018ff0e7819 */ /* 0x000fe40000011606 */
[----:B------:R-:W-:Y:S01]  /*1abd0*/  SHF.R.U32.HI R7, RZ, 0x8, R7 ;  /* 0x00000008ff077819 */ /* 0x000fe20000011607 */
[----:B------:R1:W-:Y:S01]  /*1abe0*/  MUFU.EX2 R234, R3 ;  /* 0x0000000300ea7308 */ /* 0x0003e20000000800 */
[----:B------:R-:W-:Y:S02]  /*1abf0*/  LOP3.LUT R6, R10, 0xff, RZ, 0xc0, !PT ;  /* 0x000000ff0a067812 */ /* 0x000fe400078ec0ff */
[----:B------:R-:W-:Y:S02]  /*1ac00*/  PRMT R9, R15, 0x5410, R7 ;  /* 0x000054100f097816 */ /* 0x000fe40000000007 */
[----:B------:R-:W-:Y:S02]  /*1ac10*/  PRMT R10, R6, 0x5410, R14 ;  /* 0x00005410060a7816 */ /* 0x000fe4000000000e */
[--C-:B------:R-:W-:Y:S02]  /*1ac20*/  SHF.R.U32.HI R7, RZ, 0x18, R2.reuse ;  /* 0x00000018ff077819 */ /* 0x100fe40000011602 */
[----:B------:R-:W-:Y:S02]  /*1ac30*/  SHF.R.U32.HI R6, RZ, 0x10, R2 ;  /* 0x00000010ff067819 */ /* 0x000fe40000011602 */
[----:B------:R-:W-:Y:S02]  /*1ac40*/  LOP3.LUT R2, R0, 0xffff, RZ, 0xc0, !PT ;  /* 0x0000ffff00027812 */ /* 0x000fe400078ec0ff */
[----:B------:R-:W-:Y:S02]  /*1ac50*/  PRMT R12, R12, 0x5410, R5 ;  /* 0x000054100c0c7816 */ /* 0x000fe40000000005 */
[----:B------:R-:W-:Y:S02]  /*1ac60*/  LOP3.LUT R11, R11, 0xff, RZ, 0xc0, !PT ;  /* 0x000000ff0b0b7812 */ /* 0x000fe400078ec0ff */
[----:B------:R-:W-:Y:S02]  /*1ac70*/  LOP3.LUT R5, R0, 0xff, RZ, 0xc0, !PT ;  /* 0x000000ff00057812 */ /* 0x000fe400078ec0ff */
[----:B------:R-:W-:Y:S02]  /*1ac80*/  SHF.R.U32.HI R2, RZ, 0x8, R2 ;  /* 0x00000008ff027819 */ /* 0x000fe40000011602 */
[----:B------:R-:W-:Y:S02]  /*1ac90*/  PRMT R16, R11, 0x5410, R16 ;  /* 0x000054100b107816 */ /* 0x000fe40000000010 */
[----:B------:R-:W-:Y:S01]  /*1aca0*/  PRMT R11, R5, 0x5410, R2 ;  /* 0x00005410050b7816 */ /* 0x000fe20000000002 */
[----:B------:R-:W-:Y:S01]  /*1acb0*/  FFMA.FTZ R5, R20, UR4, -R185 ;  /* 0x0000000414057c23 */ /* 0x000fe200080108b9 */
[----:B------:R-:W-:Y:S01]  /*1acc0*/  LOP3.LUT R4, R6, 0xff, RZ, 0xc0, !PT ;  /* 0x000000ff06047812 */ /* 0x000fe200078ec0ff */
[----:B------:R-:W2:Y:S01]  /*1acd0*/  LDSM.16.MT88.4 R20, [R205+0xa000] ;  /* 0x00a00000cd14783b */ /* 0x000ea20000004200 */
[--C-:B------:R-:W-:Y:S01]  /*1ace0*/  SHF.R.U32.HI R2, RZ, 0x10, R0.reuse ;  /* 0x00000010ff027819 */ /* 0x100fe20000011600 */
[----:B------:R3:W-:Y:S01]  /*1acf0*/  MUFU.EX2 R233, R5 ;  /* 0x0000000500e97308 */ /* 0x0007e20000000800 */
[----:B------:R-:W-:Y:S02]  /*1ad00*/  SHF.R.U32.HI R6, RZ, 0x18, R0 ;  /* 0x00000018ff067819 */ /* 0x000fe40000011600 */
[----:B------:R-:W-:Y:S02]  /*1ad10*/  FSEL R0, R136, RZ, P3 ;  /* 0x000000ff88007208 */ /* 0x000fe40001800000 */
[----:B------:R-:W-:Y:S02]  /*1ad20*/  PRMT R8, R4, 0x5410, R7 ;  /* 0x0000541004087816 */ /* 0x000fe40000000007 */
[----:B------:R-:W-:Y:S01]  /*1ad30*/  LOP3.LUT R4, R2, 0xff, RZ, 0xc0, !PT ;  /* 0x000000ff02047812 */ /* 0x000fe200078ec0ff */
[----:B------:R-:W-:Y:S01]  /*1ad40*/  FADD.FTZ R0, -R0, R132 ;  /* 0x0000008400007221 */ /* 0x000fe20000010100 */
[----:B-1----:R-:W-:Y:S02]  /*1ad50*/  FSEL R3, R135, RZ, P2 ;  /* 0x000000ff87037208 */ /* 0x002fe40001000000 */
[----:B------:R-:W-:Y:S02]  /*1ad60*/  FSEL R2, R134, RZ, P1 ;  /* 0x000000ff86027208 */ /* 0x000fe40000800000 */
[----:B------:R-:W-:Y:S01]  /*1ad70*/  PRMT R7, R4, 0x5410, R6 ;  /* 0x0000541004077816 */ /* 0x000fe20000000006 */
[----:B------:R-:W-:Y:S01]  /*1ad80*/  FADD.FTZ R4, -R3, R133 ;  /* 0x0000008503047221 */ /* 0x000fe20000010100 */
[--C-:B------:R-:W-:Y:S01]  /*1ad90*/  HSET2.LE.AND R176, R176, R220.reuse, PT ;  /* 0x000000dcb0b07233 */ /* 0x100fe20003803000 */
[----:B------:R-:W-:Y:S01]  /*1ada0*/  FADD.FTZ R3, -R2, R138 ;  /* 0x0000008a02037221 */ /* 0x000fe20000010100 */
[----:B------:R-:W-:Y:S01]  /*1adb0*/  FMUL.FTZ R2, R0, UR4 ;  /* 0x0000000400027c20 */ /* 0x000fe20008410000 */
[----:B------:R-:W-:Y:S02]  /*1adc0*/  FSEL R0, R137, RZ, P0 ;  /* 0x000000ff89007208 */ /* 0x000fe40000000000 */
[--C-:B---3--:R-:W-:Y:S01]  /*1add0*/  HSET2.LE.AND R5, R9, R220.reuse, PT ;  /* 0x000000dc09057233 */ /* 0x108fe20003803000 */
[----:B------:R1:W3:Y:S01]  /*1ade0*/  MUFU.EX2 R133, R2 ;  /* 0x0000000200857308 */ /* 0x0002e20000000800 */
[--C-:B------:R-:W-:Y:S02]  /*1adf0*/  HSET2.LE.AND R6, R10, R220.reuse, PT ;  /* 0x000000dc0a067233 */ /* 0x100fe40003803000 */
[--C-:B------:R-:W-:Y:S02]  /*1ae00*/  HSET2.LE.AND R183, R16, R220.reuse, PT ;  /* 0x000000dc10b77233 */ /* 0x100fe40003803000 */
[----:B------:R-:W-:Y:S02]  /*1ae10*/  LOP3.LUT R178, R5, R178, RZ, 0xc0, !PT ;  /* 0x000000b205b27212 */ /* 0x000fe400078ec0ff */
[--C-:B------:R-:W-:Y:S02]  /*1ae20*/  HSET2.LE.AND R5, R8, R220.reuse, PT ;  /* 0x000000dc08057233 */ /* 0x100fe40003803000 */
[----:B------:R-:W-:Y:S02]  /*1ae30*/  LOP3.LUT R179, R6, R179, RZ, 0xc0, !PT ;  /* 0x000000b306b37212 */ /* 0x000fe400078ec0ff */
[--C-:B------:R-:W-:Y:S02]  /*1ae40*/  HSET2.LE.AND R182, R12, R220.reuse, PT ;  /* 0x000000dc0cb67233 */ /* 0x100fe40003803000 */
[----:B------:R-:W-:Y:S02]  /*1ae50*/  LOP3.LUT R177, R5, R177, RZ, 0xc0, !PT ;  /* 0x000000b105b17212 */ /* 0x000fe400078ec0ff */
[--C-:B------:R-:W-:Y:S01]  /*1ae60*/  HSET2.LE.AND R5, R7, R220.reuse, PT ;  /* 0x000000dc07057233 */ /* 0x100fe20003803000 */
[----:B-1----:R-:W-:Y:S01]  /*1ae70*/  FADD.FTZ R2, -R0, R139 ;  /* 0x0000008b00027221 */ /* 0x002fe20000010100 */
[----:B------:R-:W-:Y:S01]  /*1ae80*/  FMUL.FTZ R0, R4, UR4 ;  /* 0x0000000404007c20 */ /* 0x000fe20008410000 */
[----:B------:R-:W-:Y:S01]  /*1ae90*/  F2FP.F16.F32.PACK_AB R4, R246, R247 ;  /* 0x000000f7f604723e */ /* 0x000fe200000000ff */
[----:B---3--:R-:W-:Y:S01]  /*1aea0*/  FMUL.FTZ R16, R133, R152 ;  /* 0x0000009885107220 */ /* 0x008fe20000410000 */
[----:B------:R-:W-:Y:S01]  /*1aeb0*/  LOP3.LUT R181, R5, R181, RZ, 0xc0, !PT ;  /* 0x000000b505b57212 */ /* 0x000fe200078ec0ff */
[----:B------:R1:W3:Y:S01]  /*1aec0*/  MUFU.EX2 R132, R0 ;  /* 0x0000000000847308 */ /* 0x0002e20000000800 */
[----:B------:R-:W-:Y:S01]  /*1aed0*/  LOP3.LUT R176, R176, R4, RZ, 0xc0, !PT ;  /* 0x00000004b0b07212 */ /* 0x000fe200078ec0ff */
[C---:B------:R-:W-:Y:S01]  /*1aee0*/  FMUL.FTZ R5, R133.reuse, R149 ;  /* 0x0000009585057220 */ /* 0x040fe20000410000 */
[--C-:B------:R-:W-:Y:S01]  /*1aef0*/  HSET2.LE.AND R4, R11, R220.reuse, PT ;  /* 0x000000dc0b047233 */ /* 0x100fe20003803000 */
[C---:B------:R-:W-:Y:S01]  /*1af00*/  FMUL.FTZ R17, R133.reuse, R153 ;  /* 0x0000009985117220 */ /* 0x040fe20000410000 */
[C---:B------:R-:W-:Y:S01]  /*1af10*/  FMUL.FTZ R33, R133.reuse, R169 ;  /* 0x000000a985217220 */ /* 0x040fe20000410000 */
[C---:B------:R-:W-:Y:S01]  /*1af20*/  FMUL.FTZ R36, R133.reuse, R36 ;  /* 0x0000002485247220 */ /* 0x040fe20000410000 */
[C---:B------:R-:W-:Y:S01]  /*1af30*/  FMUL.FTZ R37, R133.reuse, R37 ;  /* 0x0000002585257220 */ /* 0x040fe20000410000 */
[----:B------:R-:W-:Y:S01]  /*1af40*/  LOP3.LUT R180, R4, R180, RZ, 0xc0, !PT ;  /* 0x000000b404b47212 */ /* 0x000fe200078ec0ff */
[----:B------:R-:W-:Y:S01]  /*1af50*/  FMUL.FTZ R48, R133, R48 ;  /* 0x0000003085307220 */ /* 0x000fe20000410000 */
[----:B------:R-:W-:Y:S01]  /*1af60*/  F2FP.F16.F32.PACK_AB R4, R233, R234 ;  /* 0x000000eae904723e */ /* 0x000fe200000000ff */
[C---:B------:R-:W-:Y:S01]  /*1af70*/  FMUL.FTZ R49, R133.reuse, R49 ;  /* 0x0000003185317220 */ /* 0x040fe20000410000 */
[C---:B------:R-:W-:Y:S01]  /*1af80*/  FMUL.FTZ R52, R133.reuse, R52 ;  /* 0x0000003485347220 */ /* 0x040fe20000410000 */
[----:B------:R-:W-:Y:S01]  /*1af90*/  FMUL.FTZ R53, R133, R53 ;  /* 0x0000003585357220 */ /* 0x000fe20000410000 */
[----:B------:R-:W-:Y:S01]  /*1afa0*/  LOP3.LUT R183, R183, R4, RZ, 0xc0, !PT ;  /* 0x00000004b7b77212 */ /* 0x000fe200078ec0ff */
[C---:B------:R-:W-:Y:S01]  /*1afb0*/  FMUL.FTZ R4, R133.reuse, R148 ;  /* 0x0000009485047220 */ /* 0x040fe20000410000 */
[----:B------:R-:W-:Y:S01]  /*1afc0*/  FMUL.FTZ R64, R133, R64 ;  /* 0x0000004085407220 */ /* 0x000fe20000410000 */
[----:B-1----:R-:W-:Y:S01]  /*1afd0*/  FMUL.FTZ R0, R3, UR4 ;  /* 0x0000000403007c20 */ /* 0x002fe20008410000 */
[C---:B---3--:R-:W-:Y:S01]  /*1afe0*/  FMUL.FTZ R6, R132.reuse, R150 ;  /* 0x0000009684067220 */ /* 0x048fe20000410000 */
[C---:B------:R-:W-:Y:S01]  /*1aff0*/  FMUL.FTZ R7, R132.reuse, R151 ;  /* 0x0000009784077220 */ /* 0x040fe20000410000 */
[C---:B------:R-:W-:Y:S01]  /*1b000*/  FMUL.FTZ R35, R132.reuse, R171 ;  /* 0x000000ab84237220 */ /* 0x040fe20000410000 */
[----:B------:R1:W3:Y:S01]  /*1b010*/  MUFU.EX2 R3, R0 ;  /* 0x0000000000037308 */ /* 0x0002e20000000800 */
[----:B------:R-:W-:Y:S01]  /*1b020*/  LDSM.16.MT88.4 R148, [R210+0xa000] ;  /* 0x00a00000d294783b */ /* 0x000fe20000004200 */
[C---:B------:R-:W-:Y:S01]  /*1b030*/  FMUL.FTZ R18, R132.reuse, R154 ;  /* 0x0000009a84127220 */ /* 0x040fe20000410000 */
[C---:B------:R-:W-:Y:S01]  /*1b040*/  FMUL.FTZ R19, R132.reuse, R155 ;  /* 0x0000009b84137220 */ /* 0x040fe20000410000 */
[C---:B------:R-:W-:Y:S01]  /*1b050*/  FMUL.FTZ R38, R132.reuse, R38 ;  /* 0x0000002684267220 */ /* 0x040fe20000410000 */
[-C--:B--2---:R-:W-:Y:S01]  /*1b060*/  HMMA.16816.F32 R4, R176, R20.reuse, R4 ;  /* 0x00000014b004723c */ /* 0x084fe20000001804 */
[----:B------:R-:W-:Y:S04]  /*1b070*/  PLOP3.LUT P0, PT, PT, PT, UP0, 0x80, 0x0 ;  /* 0x000000000000781c */ /* 0x000fe80003f0f008 */
[C---:B------:R-:W-:Y:S01]  /*1b080*/  FMUL.FTZ R39, R132.reuse, R39 ;  /* 0x0000002784277220 */ /* 0x040fe20000410000 */
[C---:B------:R-:W-:Y:S01]  /*1b090*/  FMUL.FTZ R50, R132.reuse, R50 ;  /* 0x0000003284327220 */ /* 0x040fe20000410000 */
[C---:B------:R-:W-:Y:S01]  /*1b0a0*/  FMUL.FTZ R51, R132.reuse, R51 ;  /* 0x0000003384337220 */ /* 0x040fe20000410000 */
[C---:B------:R-:W-:Y:S03]  /*1b0b0*/  FMUL.FTZ R54, R132.reuse, R54 ;  /* 0x0000003684367220 */ /* 0x040fe60000410000 */
[----:B------:R-:W-:Y:S01]  /*1b0c0*/  FMUL.FTZ R55, R132, R55 ;  /* 0x0000003784377220 */ /* 0x000fe20000410000 */
[----:B-1----:R-:W-:Y:S01]  /*1b0d0*/  FMUL.FTZ R0, R2, UR4 ;  /* 0x0000000402007c20 */ /* 0x002fe20008410000 */
[C---:B---3--:R-:W-:Y:S01]  /*1b0e0*/  FMUL.FTZ R8, R3.reuse, R144 ;  /* 0x0000009003087220 */ /* 0x048fe20000410000 */
[----:B------:R-:W-:Y:S01]  /*1b0f0*/  FMUL.FTZ R9, R3, R145 ;  /* 0x0000009103097220 */ /* 0x000fe20000410000 */
[----:B------:R-:W-:Y:S01]  /*1b100*/  F2FP.F16.F32.PACK_AB R2, R235, R236 ;  /* 0x000000eceb02723e */ /* 0x000fe200000000ff */
[C---:B------:R-:W-:Y:S01]  /*1b110*/  FMUL.FTZ R12, R3.reuse, R156 ;  /* 0x0000009c030c7220 */ /* 0x040fe20000410000 */
[C---:B------:R-:W-:Y:S01]  /*1b120*/  FMUL.FTZ R13, R3.reuse, R157 ;  /* 0x0000009d030d7220 */ /* 0x040fe20000410000 */
[----:B------:R-:W1:Y:S01]  /*1b130*/  MUFU.EX2 R0, R0 ;  /* 0x0000000000007308 */ /* 0x000e620000000800 */
[----:B------:R-:W-:Y:S01]  /*1b140*/  LOP3.LUT R182, R182, R2, RZ, 0xc0, !PT ;  /* 0x00000002b6b67212 */ /* 0x000fe200078ec0ff */
        /* <DEDUP_REMOVED lines=13> */
[C---:B------:R-:W-:Y:S01]  /*1b220*/  FMUL.FTZ R66, R132.reuse, R66 ;  /* 0x0000004284427220 */ /* 0x040fe20000410000 */
[----:B------:R-:W-:Y:S01]  /*1b230*/  FMUL.FTZ R67, R132, R67 ;  /* 0x0000004384437220 */ /* 0x000fe20000410000 */
[C---:B-1----:R-:W-:Y:S01]  /*1b240*/  FMUL.FTZ R10, R0.reuse, R146 ;  /* 0x00000092000a7220 */ /* 0x042fe20000410000 */
[C---:B------:R-:W-:Y:S01]  /*1b250*/  FMUL.FTZ R11, R0.reuse, R147 ;  /* 0x00000093000b7220 */ /* 0x040fe20000410000 */
[C---:B------:R-:W-:Y:S01]  /*1b260*/  FMUL.FTZ R14, R0.reuse, R158 ;  /* 0x0000009e000e7220 */ /* 0x040fe20000410000 */
[----:B------:R-:W1:Y:S01]  /*1b270*/  LDSM.16.MT88.4 R144, [R207+0xa000] ;  /* 0x00a00000cf90783b */ /* 0x000e620000004200 */
[C---:B------:R-:W-:Y:S01]  /*1b280*/  FMUL.FTZ R15, R0.reuse, R159 ;  /* 0x0000009f000f7220 */ /* 0x040fe20000410000 */
[----:B------:R-:W-:Y:S01]  /*1b290*/  LOP3.LUT R2, R187, UR11, R200, 0x96, !PT ;  /* 0x0000000bbb027c12 */ /* 0x000fe2000f8e96c8 */
[C---:B------:R-:W-:Y:S01]  /*1b2a0*/  FMUL.FTZ R26, R0.reuse, R162 ;  /* 0x000000a2001a7220 */ /* 0x040fe20000410000 */
[C---:B------:R-:W-:Y:S01]  /*1b2b0*/  FMUL.FTZ R27, R0.reuse, R163 ;  /* 0x000000a3001b7220 */ /* 0x040fe20000410000 */
[C---:B------:R-:W-:Y:S04]  /*1b2c0*/  HMMA.16816.F32 R8, R180.reuse, R20, R8 ;  /* 0x00000014b408723c */ /* 0x040fe80000001808 */
[C---:B------:R-:W-:Y:S01]  /*1b2d0*/  FMUL.FTZ R30, R0.reuse, R174 ;  /* 0x000000ae001e7220 */ /* 0x040fe20000410000 */
[----:B------:R-:W-:Y:S01]  /*1b2e0*/  FMUL.FTZ R31, R0, R175 ;  /* 0x000000af001f7220 */ /* 0x000fe20000410000 */
[-C--:B------:R-:W-:Y:S05]  /*1b2f0*/  HMMA.16816.F32 R12, R180, R22.reuse, R12 ;  /* 0x00000016b40c723c */ /* 0x080fea000000180c */
[C---:B------:R-:W-:Y:S01]  /*1b300*/  FMUL.FTZ R20, R133.reuse, R164 ;  /* 0x000000a485147220 */ /* 0x040fe20000410000 */
[C---:B------:R-:W-:Y:S05]  /*1b310*/  HMMA.16816.F32 R16, R176.reuse, R22, R16 ;  /* 0x00000016b010723c */ /* 0x040fea0000001810 */
[C---:B------:R-:W-:Y:S01]  /*1b320*/  FMUL.FTZ R21, R133.reuse, R165 ;  /* 0x000000a585157220 */ /* 0x040fe20000410000 */
[----:B------:R-:W-:Y:S02]  /*1b330*/  IMAD.MOV.U32 R164, RZ, RZ, R32 ;  /* 0x000000ffffa47224 */ /* 0x000fe400078e0020 */
[C---:B------:R-:W-:Y:S03]  /*1b340*/  FMUL.FTZ R22, R132.reuse, R166 ;  /* 0x000000a684167220 */ /* 0x040fe60000410000 */
[C---:B------:R-:W-:Y:S01]  /*1b350*/  FMUL.FTZ R23, R132.reuse, R167 ;  /* 0x000000a784177220 */ /* 0x040fe20000410000 */
[C---:B------:R-:W-:Y:S01]  /*1b360*/  FMUL.FTZ R32, R133.reuse, R168 ;  /* 0x000000a885207220 */ /* 0x040fe20000410000 */
[----:B------:R-:W-:Y:S02]  /*1b370*/  IMAD.MOV.U32 R166, RZ, RZ, R34 ;  /* 0x000000ffffa67224 */ /* 0x000fe400078e0022 */
        /* <DEDUP_REMOVED lines=11> */
[C---:B------:R-:W-:Y:S01]  /*1b430*/  FMUL.FTZ R68, R133.reuse, R68 ;  /* 0x0000004485447220 */ /* 0x040fe20000410000 */
[----:B------:R-:W-:Y:S01]  /*1b440*/  FMUL.FTZ R69, R133, R69 ;  /* 0x0000004585457220 */ /* 0x000fe20000410000 */
[C---:B------:R-:W-:Y:S01]  /*1b450*/  FMUL.FTZ R70, R132.reuse, R70 ;  /* 0x0000004684467220 */ /* 0x040fe20000410000 */
[C---:B------:R-:W-:Y:S05]  /*1b460*/  HMMA.16816.F32 R24, R180.reuse, R144, R24 ;  /* 0x00000090b418723c */ /* 0x040fea0000001818 */
[----:B------:R-:W-:Y:S01]  /*1b470*/  FMUL.FTZ R71, R132, R71 ;  /* 0x0000004784477220 */ /* 0x000fe20000410000 */
[-C--:B------:R-:W-:Y:S05]  /*1b480*/  HMMA.16816.F32 R28, R180, R146.reuse, R28 ;  /* 0x00000092b41c723c */ /* 0x080fea000000181c */
[C---:B------:R-:W-:Y:S01]  /*1b490*/  FMUL.FTZ R72, R3.reuse, R72 ;  /* 0x0000004803487220 */ /* 0x040fe20000410000 */
[C---:B------:R-:W-:Y:S01]  /*1b4a0*/  HMMA.16816.F32 R32, R176.reuse, R146, R32 ;  /* 0x00000092b020723c */ /* 0x040fe20000001820 */
[----:B------:R-:W1:Y:S04]  /*1b4b0*/  LDSM.16.MT88.4 R144, [R209+0xa000] ;  /* 0x00a00000d190783b */ /* 0x000e680000004200 */
[C---:B------:R-:W-:Y:S01]  /*1b4c0*/  FMUL.FTZ R73, R3.reuse, R73 ;  /* 0x0000004903497220 */ /* 0x040fe20000410000 */
[-C--:B------:R-:W-:Y:S05]  /*1b4d0*/  HMMA.16816.F32 R36, R176, R148.reuse, R36 ;  /* 0x00000094b024723c */ /* 0x080fea0000001824 */
[C---:B------:R-:W-:Y:S01]  /*1b4e0*/  FMUL.FTZ R74, R0.reuse, R74 ;  /* 0x0000004a004a7220 */ /* 0x040fe20000410000 */
[C---:B------:R-:W-:Y:S05]  /*1b4f0*/  HMMA.16816.F32 R40, R180.reuse, R148, R40 ;  /* 0x00000094b428723c */ /* 0x040fea0000001828 */
[C---:B------:R-:W-:Y:S01]  /*1b500*/  FMUL.FTZ R75, R0.reuse, R75 ;  /* 0x0000004b004b7220 */ /* 0x040fe20000410000 */
[-C--:B------:R-:W-:Y:S05]  /*1b510*/  HMMA.16816.F32 R44, R180, R150.reuse, R44 ;  /* 0x00000096b42c723c */ /* 0x080fea000000182c */
[C---:B------:R-:W-:Y:S01]  /*1b520*/  FMUL.FTZ R76, R3.reuse, R76 ;  /* 0x0000004c034c7220 */ /* 0x040fe20000410000 */
[C---:B------:R-:W-:Y:S01]  /*1b530*/  HMMA.16816.F32 R48, R176.reuse, R150, R48 ;  /* 0x00000096b030723c */ /* 0x040fe20000001830 */
[----:B------:R-:W2:Y:S04]  /*1b540*/  LDSM.16.MT88.4 R148, [R205+0xb000] ;  /* 0x00b00000cd94783b */ /* 0x000ea80000004200 */
[----:B------:R-:W-:Y:S01]  /*1b550*/  FMUL.FTZ R77, R3, R77 ;  /* 0x0000004d034d7220 */ /* 0x000fe20000410000 */
[C---:B------:R-:W-:Y:S01]  /*1b560*/  FMUL.FTZ R78, R0.reuse, R78 ;  /* 0x0000004e004e7220 */ /* 0x040fe20000410000 */
[----:B------:R-:W-:Y:S01]  /*1b570*/  FMUL.FTZ R79, R0, R79 ;  /* 0x0000004f004f7220 */ /* 0x000fe20000410000 */
[C---:B------:R-:W-:Y:S03]  /*1b580*/  FMUL.FTZ R80, R133.reuse, R80 ;  /* 0x0000005085507220 */ /* 0x040fe60000410000 */
[C---:B------:R-:W-:Y:S01]  /*1b590*/  FMUL.FTZ R81, R133.reuse, R81 ;  /* 0x0000005185517220 */ /* 0x040fe20000410000 */
[C---:B------:R-:W-:Y:S01]  /*1b5a0*/  FMUL.FTZ R82, R132.reuse, R82 ;  /* 0x0000005284527220 */ /* 0x040fe20000410000 */
[C---:B------:R-:W-:Y:S01]  /*1b5b0*/  FMUL.FTZ R83, R132.reuse, R83 ;  /* 0x0000005384537220 */ /* 0x040fe20000410000 */
[C---:B------:R-:W-:Y:S01]  /*1b5c0*/  FMUL.FTZ R84, R133.reuse, R84 ;  /* 0x0000005485547220 */ /* 0x040fe20000410000 */
[C---:B------:R-:W-:Y:S01]  /*1b5d0*/  FMUL.FTZ R85, R133.reuse, R85 ;  /* 0x0000005585557220 */ /* 0x040fe20000410000 */
[C---:B------:R-:W-:Y:S01]  /*1b5e0*/  FMUL.FTZ R86, R132.reuse, R86 ;  /* 0x0000005684567220 */ /* 0x040fe20000410000 */
[-C--:B-1----:R-:W-:Y:S03]  /*1b5f0*/  HMMA.16816.F32 R52, R176, R144.reuse, R52 ;  /* 0x00000090b034723c */ /* 0x082fe60000001834 */
[----:B------:R-:W-:Y:S01]  /*1b600*/  FMUL.FTZ R87, R132, R87 ;  /* 0x0000005784577220 */ /* 0x000fe20000410000 */
[----:B------:R-:W-:Y:S01]  /*1b610*/  FFMA.FTZ R152, R196, UR4, -R141 ;  /* 0x00000004c4987c23 */ /* 0x000fe2000801088d */
[----:B------:R-:W-:Y:S01]  /*1b620*/  IMAD.MOV.U32 R165, RZ, RZ, R203 ;  /* 0x000000ffffa57224 */ /* 0x000fe200078e00cb */
[C---:B------:R-:W-:Y:S02]  /*1b630*/  HMMA.16816.F32 R56, R180.reuse, R144, R56 ;  /* 0x00000090b438723c */ /* 0x040fe40000001838 */
[----:B------:R-:W-:Y:S03]  /*1b640*/  MUFU.EX2 R199, R152 ;  /* 0x0000009800c77308 */ /* 0x000fe60000000800 */
[C---:B------:R-:W-:Y:S01]  /*1b650*/  FMUL.FTZ R96, R133.reuse, R96 ;  /* 0x0000006085607220 */ /* 0x040fe20000410000 */
[-C--:B------:R-:W-:Y:S05]  /*1b660*/  HMMA.16816.F32 R60, R180, R146.reuse, R60 ;  /* 0x00000092b43c723c */ /* 0x080fea000000183c */
[----:B------:R-:W-:Y:S01]  /*1b670*/  FMUL.FTZ R97, R133, R97 ;  /* 0x0000006185617220 */ /* 0x000fe20000410000 */
[C---:B------:R-:W-:Y:S01]  /*1b680*/  HMMA.16816.F32 R64, R176.reuse, R146, R64 ;  /* 0x00000092b040723c */ /* 0x040fe20000001840 */
[----:B------:R-:W1:Y:S04]  /*1b690*/  LDSM.16.MT88.4 R144, [R207+0xb000] ;  /* 0x00b00000cf90783b */ /* 0x000e680000004200 */
[C---:B------:R-:W-:Y:S01]  /*1b6a0*/  FMUL.FTZ R98, R132.reuse, R98 ;  /* 0x0000006284627220 */ /* 0x040fe20000410000 */
[-C--:B--2---:R-:W-:Y:S05]  /*1b6b0*/  HMMA.16816.F32 R68, R176, R148.reuse, R68 ;  /* 0x00000094b044723c */ /* 0x084fea0000001844 */
[----:B------:R-:W-:Y:S01]  /*1b6c0*/  FMUL.FTZ R99, R132, R99 ;  /* 0x0000006384637220 */ /* 0x000fe20000410000 */
[C---:B------:R-:W-:Y:S05]  /*1b6d0*/  HMMA.16816.F32 R72, R180.reuse, R148, R72 ;  /* 0x00000094b448723c */ /* 0x040fea0000001848 */
[----:B------:R-:W-:Y:S01]  /*1b6e0*/  IMAD.MOV.U32 R167, RZ, RZ, R202 ;  /* 0x000000ffffa77224 */ /* 0x000fe200078e00ca */
[-C--:B------:R-:W-:Y:S05]  /*1b6f0*/  HMMA.16816.F32 R76, R180, R150.reuse, R76 ;  /* 0x00000096b44c723c */ /* 0x080fea000000184c */
[----:B------:R-:W-:Y:S01]  /*1b700*/  FFMA.FTZ R148, R189, UR4, -R141 ;  /* 0x00000004bd947c23 */ /* 0x000fe2000801088d */
[C---:B------:R-:W-:Y:S03]  /*1b710*/  HMMA.16816.F32 R80, R176.reuse, R150, R80 ;  /* 0x00000096b050723c */ /* 0x040fe60000001850 */
[----:B------:R2:W-:Y:S02]  /*1b720*/  MUFU.EX2 R202, R148 ;  /* 0x0000009400ca7308 */ /* 0x0005e40000000800 */
[----:B------:R-:W-:Y:S06]  /*1b730*/  IMAD.WIDE.U32 R138, R188, -0x2daee0ad, RZ ;  /* 0xd2511f53bc8a7825 */ /* 0x000fec00078e00ff */
[C---:B------:R-:W-:Y:S01]  /*1b740*/  FMUL.FTZ R88, R3.reuse, R88 ;  /* 0x0000005803587220 */ /* 0x040fe20000410000 */
[----:B------:R-:W-:Y:S01]  /*1b750*/  FMUL.FTZ R89, R3, R89 ;  /* 0x0000005903597220 */ /* 0x000fe20000410000 */
[----:B------:R-:W-:Y:S01]  /*1b760*/  LOP3.LUT R142, R139, UR23, R192, 0x96, !PT ;  /* 0x000000178b8e7c12 */ /* 0x000fe2000f8e96c0 */
[----:B------:R-:W-:Y:S01]  /*1b770*/  FMUL.FTZ R90, R0, R90 ;  /* 0x0000005a005a7220 */ /* 0x000fe20000410000 */
[----:B------:R-:W-:Y:S01]  /*1b780*/  LOP3.LUT R153, R138, 0xffff, RZ, 0xc0, !PT ;  /* 0x0000ffff8a997812 */ /* 0x000fe200078ec0ff */
[----:B------:R-:W-:Y:S01]  /*1b790*/  FMUL.FTZ R91, R0, R91 ;  /* 0x0000005b005b7220 */ /* 0x000fe20000410000 */
[--C-:B------:R-:W-:Y:S01]  /*1b7a0*/  SHF.R.U32.HI R154, RZ, 0x10, R138.reuse ;  /* 0x00000010ff9a7819 */ /* 0x100fe2000001168a */
[----:B------:R-:W-:Y:S01]  /*1b7b0*/  FMUL.FTZ R100, R133, R100 ;  /* 0x0000006485647220 */ /* 0x000fe20000410000 */
[-C--:B-1----:R-:W-:Y:S03]  /*1b7c0*/  HMMA.16816.F32 R84, R176, R144.reuse, R84 ;  /* 0x00000090b054723c */ /* 0x082fe60000001854 */
[--C-:B--2---:R-:W-:Y:S01]  /*1b7d0*/  FFMA.FTZ R148, R191, UR4, -R143.reuse ;  /* 0x00000004bf947c23 */ /* 0x104fe2000801088f */
[----:B------:R-:W-:Y:S01]  /*1b7e0*/  LOP3.LUT R156, R138, 0xff, RZ, 0xc0, !PT ;  /* 0x000000ff8a9c7812 */ /* 0x000fe200078ec0ff */
[C---:B------:R-:W-:Y:S01]  /*1b7f0*/  FMUL.FTZ R92, R3.reuse, R92 ;  /* 0x0000005c035c7220 */ /* 0x040fe20000410000 */
[C---:B------:R-:W-:Y:S01]  /*1b800*/  HMMA.16816.F32 R88, R180.reuse, R144, R88 ;  /* 0x00000090b458723c */ /* 0x040fe20000001858 */
[----:B------:R1:W-:Y:S04]  /*1b810*/  MUFU.EX2 R201, R148 ;  /* 0x0000009400c97308 */ /* 0x0003e80000000800 */
[----:B------:R-:W-:Y:S01]  /*1b820*/  SHF.R.U32.HI R155, RZ, 0x18, R138 ;  /* 0x00000018ff9b7819 */ /* 0x000fe2000001168a */
[----:B------:R-:W-:Y:S05]  /*1b830*/  IMAD.WIDE.U32 R138, R2, -0x2daee0ad, RZ ;  /* 0xd2511f53028a7825 */ /* 0x000fea00078e00ff */
[----:B------:R-:W-:Y:S01]  /*1b840*/  FMUL.FTZ R93, R3, R93 ;  /* 0x0000005d035d7220 */ /* 0x000fe20000410000 */
[----:B------:R-:W-:Y:S01]  /*1b850*/  LOP3.LUT R157, R138, 0xffff, RZ, 0xc0, !PT ;  /* 0x0000ffff8a9d7812 */ /* 0x000fe200078ec0ff */
[C---:B------:R-:W-:Y:S01]  /*1b860*/  FMUL.FTZ R94, R0.reuse, R94 ;  /* 0x0000005e005e7220 */ /* 0x040fe20000410000 */
[--C-:B------:R-:W-:Y:S01]  /*1b870*/  SHF.R.U32.HI R158, RZ, 0x10, R138.reuse ;  /* 0x00000010ff9e7819 */ /* 0x100fe2000001168a */
[----:B------:R-:W-:Y:S01]  /*1b880*/  FMUL.FTZ R95, R0, R95 ;  /* 0x0000005f005f7220 */ /* 0x000fe20000410000 */
[----:B------:R-:W-:Y:S01]  /*1b890*/  LOP3.LUT R160, R138, 0xff, RZ, 0xc0, !PT ;  /* 0x000000ff8aa07812 */ /* 0x000fe200078ec0ff */
[--C-:B------:R-:W-:Y:S01]  /*1b8a0*/  FFMA.FTZ R144, R242, UR4, -R143.reuse ;  /* 0x00000004f2907c23 */ /* 0x100fe2000801088f */
[----:B------:R-:W-:Y:S01]  /*1b8b0*/  SHF.R.U32.HI R159, RZ, 0x18, R138 ;  /* 0x00000018ff9f7819 */ /* 0x000fe2000001168a */
[----:B-1----:R-:W1:Y:S01]  /*1b8c0*/  LDSM.16.MT88.4 R148, [R210+0xb000] ;  /* 0x00b00000d294783b */ /* 0x002e620000004200 */
[----:B------:R-:W-:Y:S01]  /*1b8d0*/  FFMA.FTZ R138, R194, UR4, -R143 ;  /* 0x00000004c28a7c23 */ /* 0x000fe2000801088f */
[----:B------:R-:W-:Y:S01]  /*1b8e0*/  LOP3.LUT R2, R139, UR23, R198, 0x96, !PT ;  /* 0x000000178b027c12 */ /* 0x000fe2000f8e96c6 */
[-C--:B------:R-:W-:Y:S02]  /*1b8f0*/  HMMA.16816.F32 R92, R180, R146.reuse, R92 ;  /* 0x00000092b45c723c */ /* 0x080fe4000000185c */
[----:B------:R2:W-:Y:S01]  /*1b900*/  MUFU.EX2 R200, R138 ;  /* 0x0000008a00c87308 */ /* 0x0005e20000000800 */
[--C-:B------:R-:W-:Y:S01]  /*1b910*/  FFMA.FTZ R139, R190, UR4, -R141.reuse ;  /* 0x00000004be8b7c23 */ /* 0x100fe2000801088d */
[----:B------:R-:W-:Y:S01]  /*1b920*/  FFMA.FTZ R141, R195, UR4, -R141 ;  /* 0x00000004c38d7c23 */ /* 0x000fe2000801088d */
[----:B------:R-:W-:Y:S01]  /*1b930*/  FFMA.FTZ R143, R197, UR4, -R143 ;  /* 0x00000004c58f7c23 */ /* 0x000fe2000801088f */
[C---:B------:R-:W-:Y:S06]  /*1b940*/  HMMA.16816.F32 R96, R176.reuse, R146, R96 ;  /* 0x00000092b060723c */ /* 0x040fec0000001860 */
[----:B------:R3:W-:Y:S01]  /*1b950*/  MUFU.EX2 R198, R141 ;  /* 0x0000008d00c67308 */ /* 0x0007e20000000800 */
[----:B------:R-:W-:Y:S01]  /*1b960*/  FMUL.FTZ R101, R133, R101 ;  /* 0x0000006585657220 */ /* 0x000fe20000410000 */
[C---:B------:R-:W-:Y:S03]  /*1b970*/  FMUL.FTZ R102, R132.reuse, R102 ;  /* 0x0000006684667220 */ /* 0x040fe60000410000 */
[----:B------:R-:W-:Y:S01]  /*1b980*/  FMUL.FTZ R103, R132, R103 ;  /* 0x0000006784677220 */ /* 0x000fe20000410000 */
[C---:B------:R-:W-:Y:S01]  /*1b990*/  FMUL.FTZ R104, R3.reuse, R104 ;  /* 0x0000006803687220 */ /* 0x040fe20000410000 */
[----:B------:R-:W-:Y:S03]  /*1b9a0*/  FMUL.FTZ R105, R3, R105 ;  /* 0x0000006903697220 */ /* 0x000fe60000410000 */
[----:B------:R4:W5:Y:S01]  /*1b9b0*/  MUFU.EX2 R203, R139 ;  /* 0x0000008b00cb7308 */ /* 0x0009620000000800 */
[----:B--2---:R-:W-:Y:S01]  /*1b9c0*/  LOP3.LUT R138, R154, 0xff, RZ, 0xc0, !PT ;  /* 0x000000ff9a8a7812 */ /* 0x004fe200078ec0ff */
[C---:B------:R-:W-:Y:S01]  /*1b9d0*/  FMUL.FTZ R106, R0.reuse, R106 ;  /* 0x0000006a006a7220 */ /* 0x040fe20000410000 */
[----:B------:R-:W-:Y:S01]  /*1b9e0*/  FMUL.FTZ R107, R0, R107 ;  /* 0x0000006b006b7220 */ /* 0x000fe20000410000 */
[----:B------:R-:W-:Y:S01]  /*1b9f0*/  LOP3.LUT R145, R142, 0xff, RZ, 0xc0, !PT ;  /* 0x000000ff8e917812 */ /* 0x000fe200078ec0ff */
[C---:B------:R-:W-:Y:S01]  /*1ba00*/  FMUL.FTZ R112, R133.reuse, R112 ;  /* 0x0000007085707220 */ /* 0x040fe20000410000 */
[----:B------:R-:W-:Y:S01]  /*1ba10*/  PRMT R155, R138, 0x5410, R155 ;  /* 0x000054108a9b7816 */ /* 0x000fe2000000009b */
[----:B------:R-:W-:Y:S01]  /*1ba20*/  FMUL.FTZ R113, R133, R113 ;  /* 0x0000007185717220 */ /* 0x000fe20000410000 */
[----:B------:R-:W-:Y:S02]  /*1ba30*/  LOP3.LUT R138, R142, 0xffff, RZ, 0xc0, !PT ;  /* 0x0000ffff8e8a7812 */ /* 0x000fe400078ec0ff */
[----:B------:R-:W-:Y:S01]  /*1ba40*/  MUFU.EX2 R196, R143 ;  /* 0x0000008f00c47308 */ /* 0x000fe20000000800 */
[----:B------:R-:W-:Y:S01]  /*1ba50*/  SHF.R.U32.HI R147, RZ, 0x8, R157 ;  /* 0x00000008ff937819 */ /* 0x000fe2000001169d */
[----:B------:R-:W-:Y:S01]  /*1ba60*/  FMUL.FTZ R114, R132, R114 ;  /* 0x0000007284727220 */ /* 0x000fe20000410000 */
[----:B---3--:R-:W-:Y:S01]  /*1ba70*/  SHF.R.U32.HI R141, RZ, 0x8, R138 ;  /* 0x00000008ff8d7819 */ /* 0x008fe2000001168a */
[--C-:B------:R-:W-:Y:S01]  /*1ba80*/  FFMA.FTZ R138, R167, UR4, -R184.reuse ;  /* 0x00000004a78a7c23 */ /* 0x100fe200080108b8 */
[----:B------:R-:W-:Y:S01]  /*1ba90*/  LOP3.LUT R146, R158, 0xff, RZ, 0xc0, !PT ;  /* 0x000000ff9e927812 */ /* 0x000fe200078ec0ff */
[----:B------:R-:W-:Y:S01]  /*1baa0*/  FMUL.FTZ R115, R132, R115 ;  /* 0x0000007384737220 */ /* 0x000fe20000410000 */
[----:B------:R-:W-:Y:S03]  /*1bab0*/  PRMT R152, R145, 0x5410, R141 ;  /* 0x0000541091987816 */ /* 0x000fe6000000008d */
[----:B------:R2:W-:Y:S01]  /*1bac0*/  MUFU.EX2 R194, R138 ;  /* 0x0000008a00c27308 */ /* 0x0005e20000000800 */
[----:B----4-:R-:W-:Y:S01]  /*1bad0*/  SHF.R.U32.HI R139, RZ, 0x8, R153 ;  /* 0x00000008ff8b7819 */ /* 0x010fe20000011699 */
[-C--:B-1----:R-:W-:Y:S03]  /*1bae0*/  HMMA.16816.F32 R100, R176, R148.reuse, R100 ;  /* 0x00000094b064723c */ /* 0x082fe60000001864 */
[----:B------:R-:W-:Y:S01]  /*1baf0*/  PRMT R154, R156, 0x5410, R139 ;  /* 0x000054109c9a7816 */ /* 0x000fe2000000008b */
[----:B------:R-:W-:Y:S01]  /*1bb00*/  FFMA.FTZ R141, R239, UR4, -R184 ;  /* 0x00000004ef8d7c23 */ /* 0x000fe200080108b8 */
[--C-:B------:R-:W-:Y:S01]  /*1bb10*/  SHF.R.U32.HI R139, RZ, 0x10, R142.reuse ;  /* 0x00000010ff8b7819 */ /* 0x100fe2000001168e */
[C---:B------:R-:W-:Y:S02]  /*1bb20*/  HMMA.16816.F32 R104, R180.reuse, R148, R104 ;  /* 0x00000094b468723c */ /* 0x040fe40000001868 */
[----:B------:R1:W3:Y:S03]  /*1bb30*/  MUFU.EX2 R197, R144 ;  /* 0x0000009000c57308 */ /* 0x0002e60000000800 */
[----:B------:R-:W-:Y:S01]  /*1bb40*/  SHF.R.U32.HI R142, RZ, 0x18, R142 ;  /* 0x00000018ff8e7819 */ /* 0x000fe2000001168e */
[----:B------:R-:W-:Y:S01]  /*1bb50*/  FMUL.FTZ R108, R3, R108 ;  /* 0x0000006c036c7220 */ /* 0x000fe20000410000 */
[----:B------:R-:W-:Y:S01]  /*1bb60*/  LOP3.LUT R139, R139, 0xff, RZ, 0xc0, !PT ;  /* 0x000000ff8b8b7812 */ /* 0x000fe200078ec0ff */
[----:B------:R-:W-:Y:S04]  /*1bb70*/  FMUL.FTZ R109, R3, R109 ;  /* 0x0000006d036d7220 */ /* 0x000fe80000410000 */
[----:B------:R4:W3:Y:S01]  /*1bb80*/  MUFU.EX2 R195, R141 ;  /* 0x0000008d00c37308 */ /* 0x0008e20000000800 */
[----:B------:R-:W-:Y:S01]  /*1bb90*/  PRMT R153, R139, 0x5410, R142 ;  /* 0x000054108b997816 */ /* 0x000fe2000000008e */
[----:B------:R-:W-:Y:S01]  /*1bba0*/  FMUL.FTZ R110, R0, R110 ;  /* 0x0000006e006e7220 */ /* 0x000fe20000410000 */
[----:B--2---:R-:W-:Y:S01]  /*1bbb0*/  LOP3.LUT R138, R2, 0xffff, RZ, 0xc0, !PT ;  /* 0x0000ffff028a7812 */ /* 0x004fe200078ec0ff */
[----:B------:R-:W-:Y:S01]  /*1bbc0*/  FMUL.FTZ R111, R0, R111 ;  /* 0x0000006f006f7220 */ /* 0x000fe20000410000 */
[--C-:B------:R-:W-:Y:S01]  /*1bbd0*/  SHF.R.U32.HI R139, RZ, 0x10, R2.reuse ;  /* 0x00000010ff8b7819 */ /* 0x100fe20000011602 */
[--C-:B------:R-:W-:Y:S01]  /*1bbe0*/  FFMA.FTZ R149, R164, UR4, -R185.reuse ;  /* 0x00000004a4957c23 */ /* 0x100fe200080108b9 */
[----:B------:R-:W-:Y:S01]  /*1bbf0*/  LOP3.LUT R148, R2, 0xff, RZ, 0xc0, !PT ;  /* 0x000000ff02947812 */ /* 0x000fe200078ec0ff */
[C---:B------:R-:W-:Y:S01]  /*1bc00*/  FMUL.FTZ R116, R133.reuse, R116 ;  /* 0x0000007485747220 */ /* 0x040fe20000410000 */
[----:B------:R-:W-:Y:S01]  /*1bc10*/  SHF.R.U32.HI R143, RZ, 0x18, R2 ;  /* 0x00000018ff8f7819 */ /* 0x000fe20000011602 */
[----:B------:R-:W-:Y:S01]  /*1bc20*/  FFMA.FTZ R2, R252, UR4, -R185 ;  /* 0x00000004fc027c23 */ /* 0x000fe200080108b9 */
[-C--:B------:R-:W-:Y:S01]  /*1bc30*/  HMMA.16816.F32 R108, R180, R150.reuse, R108 ;  /* 0x00000096b46c723c */ /* 0x080fe2000000186c */
[----:B------:R-:W2:Y:S01]  /*1bc40*/  LDL.LU R252, [R1+0x48] ;  /* 0x0000480001fc7983 */ /* 0x000ea20000300800 */
[----:B------:R-:W-:Y:S01]  /*1bc50*/  MUFU.EX2 R189, R149 ;  /* 0x0000009500bd7308 */ /* 0x000fe20000000800 */
[----:B------:R-:W-:Y:S01]  /*1bc60*/  PRMT R160, R160, 0x5410, R147 ;  /* 0x00005410a0a07816 */ /* 0x000fe20000000093 */
[----:B------:R-:W-:Y:S01]  /*1bc70*/  FMUL.FTZ R117, R133, R117 ;  /* 0x0000007585757220 */ /* 0x000fe20000410000 */
[----:B------:R-:W-:Y:S01]  /*1bc80*/  PRMT R159, R146, 0x5410, R159 ;  /* 0x00005410929f7816 */ /* 0x000fe2000000009f */
[C---:B------:R-:W-:Y:S01]  /*1bc90*/  HMMA.16816.F32 R112, R176.reuse, R150, R112 ;  /* 0x00000096b070723c */ /* 0x040fe20000001870 */
[----:B-1----:R-:W1:Y:S05]  /*1bca0*/  LDSM.16.MT88.4 R144, [R209+0xb000] ;  /* 0x00b00000d190783b */ /* 0x002e6a0000004200 */
[----:B------:R5:W-:Y:S01]  /*1bcb0*/  MUFU.EX2 R193, R2 ;  /* 0x0000000200c17308 */ /* 0x000be20000000800 */
[----:B------:R-:W-:Y:S01]  /*1bcc0*/  SHF.R.U32.HI R142, RZ, 0x8, R138 ;  /* 0x00000008ff8e7819 */ /* 0x000fe2000001168a */
[--C-:B------:R-:W-:Y:S03]  /*1bcd0*/  FFMA.FTZ R138, R166, UR4, -R185.reuse ;  /* 0x00000004a68a7c23 */ /* 0x100fe600080108b9 */
[--C-:B----4-:R-:W-:Y:S01]  /*1bce0*/  HSET2.LE.AND R141, R152, R220.reuse, PT ;  /* 0x000000dc988d7233 */ /* 0x110fe20003803000 */
[----:B------:R-:W-:Y:S01]  /*1bcf0*/  FMUL.FTZ R118, R132, R118 ;  /* 0x0000007684767220 */ /* 0x000fe20000410000 */
[----:B------:R-:W-:Y:S03]  /*1bd00*/  LOP3.LUT R139, R139, 0xff, RZ, 0xc0, !PT ;  /* 0x000000ff8b8b7812 */ /* 0x000fe600078ec0ff */
[----:B------:R4:W3:Y:S01]  /*1bd10*/  MUFU.EX2 R192, R138 ;  /* 0x0000008a00c07308 */ /* 0x0008e20000000800 */
[----:B------:R-:W-:Y:S01]  /*1bd20*/  PRMT R156, R148, 0x5410, R142 ;  /* 0x00005410949c7816 */ /* 0x000fe2000000008e */
[----:B------:R-:W-:Y:S01]  /*1bd30*/  FFMA.FTZ R148, R140, UR4, -R185 ;  /* 0x000000048c947c23 */ /* 0x000fe200080108b9 */
[----:B------:R-:W-:Y:S01]  /*1bd40*/  PRMT R157, R139, 0x5410, R143 ;  /* 0x000054108b9d7816 */ /* 0x000fe2000000008f */
[----:B------:R-:W-:Y:S01]  /*1bd50*/  FMUL.FTZ R119, R132, R119 ;  /* 0x0000007784777220 */ /* 0x000fe20000410000 */
[--C-:B------:R-:W-:Y:S01]  /*1bd60*/  HSET2.LE.AND R139, R155, R220.reuse, PT ;  /* 0x000000dc9b8b7233 */ /* 0x100fe20003803000 */
[C---:B------:R-:W-:Y:S01]  /*1bd70*/  FMUL.FTZ R120, R3.reuse, R120 ;  /* 0x0000007803787220 */ /* 0x040fe20000410000 */
[----:B------:R-:W-:Y:S01]  /*1bd80*/  FMUL.FTZ R121, R3, R121 ;  /* 0x0000007903797220 */ /* 0x000fe20000410000 */
[----:B------:R-:W-:Y:S01]  /*1bd90*/  FMUL.FTZ R122, R0, R122 ;  /* 0x0000007a007a7220 */ /* 0x000fe20000410000 */
[--C-:B-----5:R-:W-:Y:S01]  /*1bda0*/  FFMA.FTZ R2, R244, UR4, -R184.reuse ;  /* 0x00000004f4027c23 */ /* 0x120fe200080108b8 */
[----:B------:R-:W-:Y:S01]  /*1bdb0*/  FMUL.FTZ R123, R0, R123 ;  /* 0x0000007b007b7220 */ /* 0x000fe20000410000 */
[----:B------:R-:W5:Y:S01]  /*1bdc0*/  LDL.LU R244, [R1+0x4c] ;  /* 0x00004c0001f47983 */ /* 0x000f620000300800 */
[----:B------:R-:W-:Y:S01]  /*1bdd0*/  FFMA.FTZ R184, R165, UR4, -R184 ;  /* 0x00000004a5b87c23 */ /* 0x000fe200080108b8 */
[----:B------:R3:W-:Y:S01]  /*1bde0*/  MUFU.EX2 R191, R2 ;  /* 0x0000000200bf7308 */ /* 0x0007e20000000800 */
[C---:B------:R-:W-:Y:S01]  /*1bdf0*/  FMUL.FTZ R128, R133.reuse, R128 ;  /* 0x0000008085807220 */ /* 0x040fe20000410000 */
[----:B------:R-:W5:Y:S01]  /*1be00*/  LDL.LU R242, [R1+0x54] ;  /* 0x0000540001f27983 */ /* 0x000f620000300800 */
[----:B------:R-:W-:Y:S01]  /*1be10*/  FMUL.FTZ R129, R133, R129 ;  /* 0x0000008185817220 */ /* 0x000fe20000410000 */
[--C-:B----4-:R-:W-:Y:S01]  /*1be20*/  HSET2.LE.AND R138, R154, R220.reuse, PT ;  /* 0x000000dc9a8a7233 */ /* 0x110fe20003803000 */
[C---:B------:R-:W-:Y:S01]  /*1be30*/  FMUL.FTZ R130, R132.reuse, R130 ;  /* 0x0000008284827220 */ /* 0x040fe20000410000 */
[----:B------:R-:W4:Y:S01]  /*1be40*/  LDL.LU R239, [R1+0x50] ;  /* 0x0000500001ef7983 */ /* 0x000f220000300800 */
[----:B------:R-:W-:Y:S03]  /*1be50*/  FMUL.FTZ R131, R132, R131 ;  /* 0x0000008384837220 */ /* 0x000fe60000410000 */
[----:B------:R3:W3:Y:S01]  /*1be60*/  MUFU.EX2 R190, R184 ;  /* 0x000000b800be7308 */ /* 0x0006e20000000800 */
[C---:B------:R-:W-:Y:S01]  /*1be70*/  FMUL.FTZ R124, R3.reuse, R124 ;  /* 0x0000007c037c7220 */ /* 0x040fe20000410000 */
[----:B------:R-:W-:Y:S01]  /*1be80*/  FMUL.FTZ R125, R3, R125 ;  /* 0x0000007d037d7220 */ /* 0x000fe20000410000 */
[C---:B------:R-:W-:Y:S01]  /*1be90*/  FMUL.FTZ R126, R0.reuse, R126 ;  /* 0x0000007e007e7220 */ /* 0x040fe20000410000 */
[----:B------:R-:W-:Y:S01]  /*1bea0*/  FMUL.FTZ R127, R0, R127 ;  /* 0x0000007f007f7220 */ /* 0x000fe20000410000 */
[----:B------:R-:W-:Y:S02]  /*1beb0*/  F2FP.F16.F32.PACK_AB R142, R203, R202 ;  /* 0x000000cacb8e723e */ /* 0x000fe400000000ff */
[----:B------:R-:W-:Y:S01]  /*1bec0*/  F2FP.F16.F32.PACK_AB R143, R200, R201 ;  /* 0x000000c9c88f723e */ /* 0x000fe200000000ff */
[-C--:B-1----:R-:W-:Y:S02]  /*1bed0*/  HMMA.16816.F32 R116, R176, R144.reuse, R116 ;  /* 0x00000090b074723c */ /* 0x082fe40000001874 */
[----:B------:R-:W1:Y:S01]  /*1bee0*/  MUFU.EX2 R188, R148 ;  /* 0x0000009400bc7308 */ /* 0x000e620000000800 */
[----:B---3--:R-:W-:Y:S02]  /*1bef0*/  F2FP.F16.F32.PACK_AB R2, R198, R199 ;  /* 0x000000c7c602723e */ /* 0x008fe400000000ff */
[----:B------:R-:W-:Y:S01]  /*1bf00*/  LOP3.LUT R142, R138, R142, RZ, 0xc0, !PT ;  /* 0x0000008e8a8e7212 */ /* 0x000fe200078ec0ff */
[C---:B------:R-:W-:Y:S01]  /*1bf10*/  HMMA.16816.F32 R120, R180.reuse, R144, R120 ;  /* 0x00000090b478723c */ /* 0x040fe20000001878 */
[----:B------:R-:W-:Y:S04]  /*1bf20*/  LDSM.16.MT88.4 R184, [R210+0xa800] ;  /* 0x00a80000d2b8783b */ /* 0x000fe80000004200 */
[----:B------:R-:W-:Y:S01]  /*1bf30*/  LOP3.LUT R140, R141, R2, RZ, 0xc0, !PT ;  /* 0x000000028d8c7212 */ /* 0x000fe200078ec0ff */
[-C--:B------:R-:W-:Y:S05]  /*1bf40*/  HMMA.16816.F32 R124, R180, R146.reuse, R124 ;  /* 0x00000092b47c723c */ /* 0x080fea000000187c */
[--C-:B------:R-:W-:Y:S01]  /*1bf50*/  HSET2.LE.AND R2, R153, R220.reuse, PT ;  /* 0x000000dc99027233 */ /* 0x100fe20003803000 */
[----:B------:R-:W-:Y:S01]  /*1bf60*/  HMMA.16816.F32 R128, R176, R146, R128 ;  /* 0x00000092b080723c */ /* 0x000fe20000001880 */
[----:B------:R-:W3:Y:S04]  /*1bf70*/  LDSM.16.MT88.4 R152, [R205+0xa800] ;  /* 0x00a80000cd98783b */ /* 0x000ee80000004200 */
[----:B------:R-:W-:Y:S02]  /*1bf80*/  F2FP.F16.F32.PACK_AB R141, R196, R197 ;  /* 0x000000c5c48d723e */ /* 0x000fe400000000ff */
[--C-:B------:R-:W-:Y:S02]  /*1bf90*/  HSET2.LE.AND R180, R156, R220.reuse, PT ;  /* 0x000000dc9cb47233 */ /* 0x100fe40003803000 */
[----:B------:R-:W3:Y:S02]  /*1bfa0*/  LDSM.16.MT88.4 R176, [R209+0xa800] ;  /* 0x00a80000d1b0783b */ /* 0x000ee40000004200 */
[----:B------:R-:W-:Y:S02]  /*1bfb0*/  LOP3.LUT R141, R2, R141, RZ, 0xc0, !PT ;  /* 0x0000008d028d7212 */ /* 0x000fe400078ec0ff */
[----:B------:R-:W-:Y:S02]  /*1bfc0*/  F2FP.F16.F32.PACK_AB R2, R195, R194 ;  /* 0x000000c2c302723e */ /* 0x000fe400000000ff */
[----:B------:R-:W-:Y:S02]  /*1bfd0*/  LOP3.LUT R143, R139, R143, RZ, 0xc0, !PT ;  /* 0x0000008f8b8f7212 */ /* 0x000fe400078ec0ff */
[----:B------:R-:W-:Y:S02]  /*1bfe0*/  LOP3.LUT R180, R180, R2, RZ, 0xc0, !PT ;  /* 0x00000002b4b47212 */ /* 0x000fe400078ec0ff */
[--C-:B------:R-:W-:Y:S02]  /*1bff0*/  HSET2.LE.AND R183, R159, R220.reuse, PT ;  /* 0x000000dc9fb77233 */ /* 0x100fe40003803000 */
[--C-:B------:R-:W-:Y:S02]  /*1c000*/  HSET2.LE.AND R181, R157, R220.reuse, PT ;  /* 0x000000dc9db57233 */ /* 0x100fe40003803000 */
[----:B------:R-:W-:Y:S02]  /*1c010*/  HSET2.LE.AND R182, R160, R220, PT ;  /* 0x000000dca0b67233 */ /* 0x000fe40003803000 */
[----:B------:R-:W-:Y:S02]  /*1c020*/  F2FP.F16.F32.PACK_AB R2, R192, R193 ;  /* 0x000000c1c002723e */ /* 0x000fe400000000ff */
[----:B------:R-:W-:Y:S02]  /*1c030*/  F2FP.F16.F32.PACK_AB R138, R190, R191 ;  /* 0x000000bfbe8a723e */ /* 0x000fe400000000ff */
[----:B-1----:R-:W-:Y:S02]  /*1c040*/  F2FP.F16.F32.PACK_AB R139, R188, R189 ;  /* 0x000000bdbc8b723e */ /* 0x002fe400000000ff */
[----:B------:R-:W-:Y:S02]  /*1c050*/  LOP3.LUT R181, R181, R2, RZ, 0xc0, !PT ;  /* 0x00000002b5b57212 */ /* 0x000fe400078ec0ff */
[----:B------:R-:W-:Y:S01]  /*1c060*/  LOP3.LUT R182, R182, R138, RZ, 0xc0, !PT ;  /* 0x0000008ab6b67212 */ /* 0x000fe200078ec0ff */
[----:B------:R-:W-:Y:S01]  /*1c070*/  IMAD.MOV.U32 R138, RZ, RZ, R134 ;  /* 0x000000ffff8a7224 */ /* 0x000fe200078e0086 */
[----:B------:R-:W-:Y:S01]  /*1c080*/  LOP3.LUT R183, R183, R139, RZ, 0xc0, !PT ;  /* 0x0000008bb7b77212 */ /* 0x000fe200078ec0ff */
[----:B------:R-:W-:Y:S01]  /*1c090*/  IMAD.MOV.U32 R139, RZ, RZ, R137 ;  /* 0x000000ffff8b7224 */ /* 0x000fe200078e0089 */
[-C--:B---3--:R-:W-:Y:S01]  /*1c0a0*/  HMMA.16816.F32 R148, R140, R152.reuse, R4 ;  /* 0x000000988c94723c */ /* 0x088fe20000001804 */
[----:B------:R-:W1:Y:S05]  /*1c0b0*/  LDSM.16.MT88.4 R4, [R205+0xb800] ;  /* 0x00b80000cd04783b */ /* 0x000e6a0000004200 */
[C---:B------:R-:W-:Y:S03]  /*1c0c0*/  HMMA.16816.F32 R144, R180.reuse, R152, R8 ;  /* 0x00000098b490723c */ /* 0x040fe60000001808 */
[----:B------:R-:W3:Y:S03]  /*1c0d0*/  LDSM.16.MT88.4 R8, [R207+0xb800] ;  /* 0x00b80000cf08783b */ /* 0x000ee60000004200 */
[-C--:B------:R-:W-:Y:S05]  /*1c0e0*/  HMMA.16816.F32 R156, R180, R154.reuse, R12 ;  /* 0x0000009ab49c723c */ /* 0x080fea000000180c */
[----:B------:R-:W3:Y:S01]  /*1c0f0*/  LDSM.16.MT88.4 R12, [R210+0xb800] ;  /* 0x00b80000d20c783b */ /* 0x000ee20000004200 */
[C---:B------:R-:W-:Y:S06]  /*1c100*/  HMMA.16816.F32 R152, R140.reuse, R154, R16 ;  /* 0x0000009a8c98723c */ /* 0x040fec0000001810 */
[-C--:B------:R-:W-:Y:S01]  /*1c110*/  HMMA.16816.F32 R164, R140, R168.reuse, R20 ;  /* 0x000000a88ca4723c */ /* 0x080fe20000001814 */
[----:B------:R-:W3:Y:S05]  /*1c120*/  LDSM.16.MT88.4 R16, [R209+0xb800] ;  /* 0x00b80000d110783b */ /* 0x000eea0000004200 */
        /* <DEDUP_REMOVED lines=27> */
[----:B--2---:R-:W-:Y:S01]  /*1c2e0*/  FFMA.FTZ R4, R133, R252, R247 ;  /* 0x000000fc85047223 */ /* 0x004fe200000100f7 */
[----:B------:R-:W-:Y:S05]  /*1c2f0*/  IMAD.MOV.U32 R133, RZ, RZ, R135 ;  /* 0x000000ffff857224 */ /* 0x000fea00078e0087 */
[----:B------:R-:W-:Y:S04]  /*1c300*/  FADD.FTZ R4, R246, R4 ;  /* 0x00000004f6047221 */ /* 0x000fe80000010000 */
[----:B------:R-:W-:Y:S01]  /*1c310*/  FADD.FTZ R5, R251, R4 ;  /* 0x00000004fb057221 */ /* 0x000fe20000010000 */
[----:B-----5:R-:W-:Y:S01]  /*1c320*/  FFMA.FTZ R2, R132, R244, R245 ;  /* 0x000000f484027223 */ /* 0x020fe200000100f5 */
[----:B------:R-:W-:Y:S02]  /*1c330*/  IMAD.MOV.U32 R132, RZ, RZ, R136 ;  /* 0x000000ffff847224 */ /* 0x000fe400078e0088 */
[----:B------:R-:W-:Y:S01]  /*1c340*/  FFMA.FTZ R3, R3, R242, R241 ;  /* 0x000000f203037223 */ /* 0x000fe200000100f1 */
[----:B------:R-:W-:Y:S03]  /*1c350*/  FADD.FTZ R2, R243, R2 ;  /* 0x00000002f3027221 */ /* 0x000fe60000010000 */
[----:B------:R-:W-:Y:S01]  /*1c360*/  FADD.FTZ R3, R240, R3 ;  /* 0x00000003f0037221 */ /* 0x000fe20000010000 */
[----:B------:R-:W-:Y:S01]  /*1c370*/  FADD.FTZ R2, R249, R2 ;  /* 0x00000002f9027221 */ /* 0x000fe20000010000 */
[----:B----4-:R-:W-:Y:S02]  /*1c380*/  FFMA.FTZ R0, R0, R239, R238 ;  /* 0x000000ef00007223 */ /* 0x010fe400000100ee */
        /* <DEDUP_REMOVED lines=28> */
.L_x_2479:
        /* <DEDUP_REMOVED lines=9> */
[----:B------:R-:W-:-:S04]  /*1c5e0*/  LEA.HI R141, R176, R143, RZ, 0x2 ;  /* 0x0000008fb08d7211 */ /* 0x000fc800078f10ff */
[----:B------:R-:W-:Y:S01]  /*1c5f0*/  SHF.R.S32.HI R26, RZ, 0x2, R141 ;  /* 0x00000002ff1a7819 */ /* 0x000fe2000001148d */
[----:B----4-:R-:W1:Y:S04]  /*1c600*/  SHFL.BFLY PT, R2, R4, 0x2, 0x1f ;  /* 0x0c401f0004027f89 */ /* 0x010e6800000e0000 */
[----:B-----5:R-:W4:Y:S04]  /*1c610*/  SHFL.BFLY PT, R0, R3, 0x2, 0x1f ;  /* 0x0c401f0003007f89 */ /* 0x020f2800000e0000 */
[----:B---3--:R-:W-:Y:S01]  /*1c620*/  SHFL.BFLY PT, R5, R7, 0x2, 0x1f ;  /* 0x0c401f0007057f89 */ /* 0x008fe200000e0000 */
[----:B-1----:R-:W-:Y:S01]  /*1c630*/  FADD.FTZ R2, R2, R4 ;  /* 0x0000000402027221 */ /* 0x002fe20000010000 */
[----:B----4-:R-:W-:-:S04]  /*1c640*/  FADD.FTZ R0, R0, R3 ;  /* 0x0000000300007221 */ /* 0x010fc80000010000 */
[----:B------:R-:W1:Y:S04]  /*1c650*/  SHFL.BFLY PT, R6, R2, 0x1, 0x1f ;  /* 0x0c201f0002067f89 */ /* 0x000e6800000e0000 */
[----:B------:R-:W3:Y:S04]  /*1c660*/  SHFL.BFLY PT, R4, R0, 0x1, 0x1f ;  /* 0x0c201f0000047f89 */ /* 0x000ee800000e0000 */
[----:B--2---:R-:W2:Y:S01]  /*1c670*/  SHFL.BFLY PT, R3, R8, 0x2, 0x1f ;  /* 0x0c401f0008037f89 */ /* 0x004ea200000e0000 */
[----:B-1----:R-:W-:Y:S01]  /*1c680*/  FADD.FTZ R132, R2, R6 ;  /* 0x0000000602847221 */ /* 0x002fe20000010000 */
[----:B---3--:R-:W-:Y:S01]  /*1c690*/  FADD.FTZ R133, R0, R4 ;  /* 0x0000000400857221 */ /* 0x008fe20000010000 */
[----:B------:R-:W-:-:S03]  /*1c6a0*/  FADD.FTZ R4, R5, R7 ;  /* 0x0000000705047221 */ /* 0x000fc60000010000 */
[----:B------:R-:W-:Y:S01]  /*1c6b0*/  FSETP.NE.FTZ.AND P6, PT, R132, RZ, PT ;  /* 0x000000ff8400720b */ /* 0x000fe20003fd5000 */
[----:B--2---:R-:W-:Y:S01]  /*1c6c0*/  FADD.FTZ R2, R3, R8 ;  /* 0x0000000803027221 */ /* 0x004fe20000010000 */
[----:B------:R-:W-:Y:S01]  /*1c6d0*/  MOV R0, 0x3f800000 ;  /* 0x3f80000000007802 */ /* 0x000fe20000000f00 */
[----:B------:R-:W1:Y:S01]  /*1c6e0*/  SHFL.BFLY PT, R7, R4, 0x1, 0x1f ;  /* 0x0c201f0004077f89 */ /* 0x000e6200000e0000 */
[----:B------:R-:W-:Y:S02]  /*1c6f0*/  SHF.R.S32.HI R5, RZ, 0x1f, R141 ;  /* 0x0000001fff057819 */ /* 0x000fe4000001148d */
[----:B------:R-:W-:Y:S01]  /*1c700*/  FSETP.NE.FTZ.AND P0, PT, R133, RZ, PT ;  /* 0x000000ff8500720b */ /* 0x000fe20003f15000 */
[----:B------:R-:W2:Y:S01]  /*1c710*/  SHFL.BFLY PT, R6, R2, 0x1, 0x1f ;  /* 0x0c201f0002067f89 */ /* 0x000ea200000e0000 */
[----:B------:R-:W-:Y:S02]  /*1c720*/  LEA.HI R5, R5, R26, RZ, 0x3 ;  /* 0x0000001a05057211 */ /* 0x000fe400078f18ff */
[----:B------:R-:W-:-:S03]  /*1c730*/  MOV R3, 0x3f800000 ;  /* 0x3f80000000037802 */ /* 0x000fc60000000f00 */
[----:B------:R-:W3:Y:S01]  /*1c740*/  @P6 MUFU.RCP R0, R132 ;  /* 0x0000008400006308 */ /* 0x000ee20000001000 */
[----:B------:R-:W-:Y:S02]  /*1c750*/  LOP3.LUT R5, R5, 0xfffffff8, RZ, 0xc0, !PT ;  /* 0xfffffff805057812 */ /* 0x000fe400078ec0ff */
[----:B------:R-:W-:Y:S02]  /*1c760*/  P2R R142, PR, RZ, 0x40 ;  /* 0x00000040ff8e7803 */ /* 0x000fe40000000000 */
[----:B------:R-:W-:-:S03]  /*1c770*/  IADD3 R26, R26, -R5, RZ ;  /* 0x800000051a1a7210 */ /* 0x000fc60007ffe0ff */
[----:B------:R-:W4:Y:S01]  /*1c780*/  @P0 MUFU.RCP R3, R133 ;  /* 0x0000008500030308 */ /* 0x000f220000001000 */
[----:B-1----:R-:W-:Y:S01]  /*1c790*/  FADD.FTZ R139, R4, R7 ;  /* 0x00000007048b7221 */ /* 0x002fe20000010000 */
[----:B---3--:R-:W-:Y:S01]  /*1c7a0*/  FMUL.FTZ R0, R0, UR4 ;  /* 0x0000000400007c20 */ /* 0x008fe20008410000 */
[----:B--2---:R-:W-:-:S03]  /*1c7b0*/  FADD.FTZ R138, R2, R6 ;  /* 0x00000006028a7221 */ /* 0x004fc60000010000 */
[----:B------:R-:W-:Y:S01]  /*1c7c0*/  FSETP.NE.FTZ.AND P4, PT, R139, RZ, PT ;  /* 0x000000ff8b00720b */ /* 0x000fe20003f95000 */
[C---:B------:R-:W-:Y:S01]  /*1c7d0*/  FMUL.FTZ R148, R0.reuse, R148 ;  /* 0x0000009400947220 */ /* 0x040fe20000410000 */
[C---:B------:R-:W-:Y:S01]  /*1c7e0*/  FMUL.FTZ R5, R0.reuse, R149 ;  /* 0x0000009500057220 */ /* 0x040fe20000410000 */
[----:B------:R-:W-:Y:S01]  /*1c7f0*/  FMUL.FTZ R152, R0, R152 ;  /* 0x0000009800987220 */ /* 0x000fe20000410000 */
        /* <DEDUP_REMOVED lines=31> */
[----:B----4-:R-:W-:Y:S01]  /*1c9f0*/  FMUL.FTZ R3, R3, UR4 ;  /* 0x0000000403037c20 */ /* 0x010fe20008410000 */
[----:B------:R-:W-:-:S02]  /*1ca00*/  MOV R0, 0x3f800000 ;  /* 0x3f80000000007802 */ /* 0x000fc40000000f00 */
[----:B------:R-:W-:Y:S01]  /*1ca10*/  R2P PR, R26, 0x6 ;  /* 0x000000061a007804 */ /* 0x000fe20000000000 */
        /* <DEDUP_REMOVED lines=116> */
[----:B------:R-:W-:Y:S01]  /*1d160*/  FMUL.FTZ R131, R3, R131 ;  /* 0x0000008303837220 */ /* 0x000fe20000410000 */
[----:B------:R-:W-:Y:S01]  /*1d170*/  LEA R0, R0, UR4, 0x1 ;  /* 0x0000000400007c11 */ /* 0x000fe2000f8e08ff */
[----:B------:R-:W-:Y:S01]  /*1d180*/  @UP0 ULDC.64 UR4, c[0x0][0x298] ;  /* 0x0000a60000040ab9 */ /* 0x000fe20000000a00 */
[----:B------:R-:W-:Y:S01]  /*1d190*/  F2FP.F16.F32.PACK_AB R5, R5, R148 ;  /* 0x000000940505723e */ /* 0x000fe200000000ff */
[----:B------:R-:W-:Y:S01]  /*1d1a0*/  @UP0 UIMAD.WIDE.U32 UR8, UR16, UR4, URZ ;  /* 0x00000004100802a5 */ /* 0x000fe2000f8e003f */
[----:B------:R-:W-:-:S02]  /*1d1b0*/  F2FP.F16.F32.PACK_AB R4, R4, R150 ;  /* 0x000000960404723e */ /* 0x000fc400000000ff */
[C---:B------:R-:W-:Y:S01]  /*1d1c0*/  IADD3 R2, R0.reuse, -0x10, RZ ;  /* 0xfffffff000027810 */ /* 0x040fe20007ffe0ff */
[----:B------:R1:W-:Y:S01]  /*1d1d0*/  STS [R0], R5 ;  /* 0x0000000500007388 */ /* 0x0003e20000000800 */
[----:B------:R-:W-:Y:S01]  /*1d1e0*/  F2FP.F16.F32.PACK_AB R3, R153, R152 ;  /* 0x000000989903723e */ /* 0x000fe200000000ff */
[----:B------:R-:W-:Y:S01]  /*1d1f0*/  @UP0 UIMAD UR6, UR16, UR5, UR9 ;  /* 0x00000005100602a4 */ /* 0x000fe2000f8e0209 */
[----:B------:R-:W-:Y:S01]  /*1d200*/  @P3 IADD3 R2, R0, 0x10, RZ ;  /* 0x0000001000023810 */ /* 0x000fe20007ffe0ff */
[----:B------:R-:W-:Y:S01]  /*1d210*/  STS [R0+0x400], R4 ;  /* 0x0004000400007388 */ /* 0x000fe20000000800 */
[----:B------:R-:W-:Y:S02]  /*1d220*/  F2FP.F16.F32.PACK_AB R49, R49, R56 ;  /* 0x000000383131723e */ /* 0x000fe400000000ff */
[----:B------:R-:W-:Y:S01]  /*1d230*/  MOV R56, 0x20 ;  /* 0x0000002000387802 */ /* 0x000fe20000000f00 */
[----:B------:R2:W-:Y:S01]  /*1d240*/  STS [R2], R3 ;  /* 0x0000000302007388 */ /* 0x0005e20000000800 */
[----:B------:R-:W-:-:S02]  /*1d250*/  F2FP.F16.F32.PACK_AB R6, R6, R154 ;  /* 0x0000009a0606723e */ /* 0x000fc400000000ff */
[----:B------:R-:W-:Y:S02]  /*1d260*/  F2FP.F16.F32.PACK_AB R8, R8, R144 ;  /* 0x000000900808723e */ /* 0x000fe400000000ff */
[----:B------:R-:W-:Y:S01]  /*1d270*/  F2FP.F16.F32.PACK_AB R7, R7, R146 ;  /* 0x000000920707723e */ /* 0x000fe200000000ff */
[----:B------:R-:W-:Y:S01]  /*1d280*/  STS [R2+0x400], R6 ;  /* 0x0004000602007388 */ /* 0x000fe20000000800 */
[----:B------:R-:W-:Y:S02]  /*1d290*/  F2FP.F16.F32.PACK_AB R9, R9, R156 ;  /* 0x0000009c0909723e */ /* 0x000fe400000000ff */
[----:B------:R-:W-:Y:S01]  /*1d2a0*/  F2FP.F16.F32.PACK_AB R12, R12, R158 ;  /* 0x0000009e0c0c723e */ /* 0x000fe200000000ff */
[----:B------:R3:W-:Y:S01]  /*1d2b0*/  STS [R0+0x2000], R8 ;  /* 0x0020000800007388 */ /* 0x0007e20000000800 */
[----:B------:R-:W-:Y:S02]  /*1d2c0*/  F2FP.F16.F32.PACK_AB R11, R11, R164 ;  /* 0x000000a40b0b723e */ /* 0x000fe400000000ff */
[----:B------:R-:W-:Y:S01]  /*1d2d0*/  F2FP.F16.F32.PACK_AB R10, R10, R166 ;  /* 0x000000a60a0a723e */ /* 0x000fe200000000ff */
[----:B------:R4:W-:Y:S01]  /*1d2e0*/  STS [R0+0x2400], R7 ;  /* 0x0024000700007388 */ /* 0x0009e20000000800 */
[----:B------:R-:W-:-:S02]  /*1d2f0*/  F2FP.F16.F32.PACK_AB R14, R14, R168 ;  /* 0x000000a80e0e723e */ /* 0x000fc400000000ff */
[----:B-1----:R-:W-:Y:S01]  /*1d300*/  MOV R5, 0x40 ;  /* 0x0000004000057802 */ /* 0x002fe20000000f00 */
[----:B------:R-:W-:Y:S01]  /*1d310*/  STS [R2+0x2000], R9 ;  /* 0x0020000902007388 */ /* 0x000fe20000000800 */
[----:B------:R-:W-:Y:S02]  /*1d320*/  F2FP.F16.F32.PACK_AB R13, R13, R170 ;  /* 0x000000aa0d0d723e */ /* 0x000fe400000000ff */
[----:B------:R-:W-:Y:S01]  /*1d330*/  SEL R5, R5, 0xffffffc0, !P2 ;  /* 0xffffffc005057807 */ /* 0x000fe20005000000 */
[----:B------:R-:W-:Y:S01]  /*1d340*/  STS [R2+0x2400], R12 ;  /* 0x0024000c02007388 */ /* 0x000fe20000000800 */
[----:B------:R-:W-:Y:S02]  /*1d350*/  F2FP.F16.F32.PACK_AB R15, R15, R160 ;  /* 0x000000a00f0f723e */ /* 0x000fe400000000ff */
[----:B--2---:R-:W-:Y:S02]  /*1d360*/  SEL R3, R56, 0xffffffe0, !P1 ;  /* 0xffffffe038037807 */ /* 0x004fe40004800000 */
[----:B------:R-:W-:-:S02]  /*1d370*/  F2FP.F16.F32.PACK_AB R16, R16, R162 ;  /* 0x000000a21010723e */ /* 0x000fc400000000ff */
[----:B------:R-:W-:Y:S02]  /*1d380*/  IADD3 R4, R0, R3, RZ ;  /* 0x0000000300047210 */ /* 0x000fe40007ffe0ff */
[----:B------:R-:W-:Y:S02]  /*1d390*/  IADD3 R3, R3, R2, RZ ;  /* 0x0000000203037210 */ /* 0x000fe40007ffe0ff */
[----:B------:R-:W-:Y:S01]  /*1d3a0*/  F2FP.F16.F32.PACK_AB R23, R23, R172 ;  /* 0x000000ac1717723e */ /* 0x000fe200000000ff */
[----:B------:R-:W-:Y:S01]  /*1d3b0*/  STS [R4], R11 ;  /* 0x0000000b04007388 */ /* 0x000fe20000000800 */
[----:B------:R-:W-:Y:S02]  /*1d3c0*/  F2FP.F16.F32.PACK_AB R22, R22, R174 ;  /* 0x000000ae1616723e */ /* 0x000fe400000000ff */
[----:B------:R-:W-:Y:S01]  /*1d3d0*/  F2FP.F16.F32.PACK_AB R21, R21, R18 ;  /* 0x000000121515723e */ /* 0x000fe200000000ff */
[----:B------:R-:W-:Y:S01]  /*1d3e0*/  STS [R4+0x400], R10 ;  /* 0x0004000a04007388 */ /* 0x000fe20000000800 */
[----:B------:R-:W-:-:S02]  /*1d3f0*/  F2FP.F16.F32.PACK_AB R20, R20, R38 ;  /* 0x000000261414723e */ /* 0x000fc400000000ff */
[----:B---3--:R-:W-:Y:S01]  /*1d400*/  IADD3 R8, R0, R5, RZ ;  /* 0x0000000500087210 */ /* 0x008fe20007ffe0ff */
[----:B------:R-:W-:Y:S01]  /*1d410*/  STS [R3], R14 ;  /* 0x0000000e03007388 */ /* 0x000fe20000000800 */
[----:B------:R-:W-:Y:S02]  /*1d420*/  F2FP.F16.F32.PACK_AB R18, R27, R31 ;  /* 0x0000001f1b12723e */ /* 0x000fe400000000ff */
[----:B----4-:R-:W-:Y:S01]  /*1d430*/  IADD3 R7, R5, R2, RZ ;  /* 0x0000000205077210 */ /* 0x010fe20007ffe0ff */
[----:B------:R-:W-:Y:S01]  /*1d440*/  STS [R3+0x400], R13 ;  /* 0x0004000d03007388 */ /* 0x000fe20000000800 */
[----:B------:R-:W-:Y:S02]  /*1d450*/  F2FP.F16.F32.PACK_AB R24, R24, R42 ;  /* 0x0000002a1818723e */ /* 0x000fe400000000ff */
[----:B------:R-:W-:Y:S01]  /*1d460*/  F2FP.F16.F32.PACK_AB R52, R52, R46 ;  /* 0x0000002e3434723e */ /* 0x000fe200000000ff */
[----:B------:R1:W-:Y:S01]  /*1d470*/  STS [R4+0x2000], R15 ;  /* 0x0020000f04007388 */ /* 0x0003e20000000800 */
[----:B------:R-:W-:-:S02]  /*1d480*/  F2FP.F16.F32.PACK_AB R51, R35, R140 ;  /* 0x0000008c2333723e */ /* 0x000fc400000000ff */
[-C--:B------:R-:W-:Y:S01]  /*1d490*/  IADD3 R6, R4, R5.reuse, RZ ;  /* 0x0000000504067210 */ /* 0x080fe20007ffe0ff */
[----:B------:R-:W-:Y:S01]  /*1d4a0*/  STS [R4+0x2400], R16 ;  /* 0x0024001004007388 */ /* 0x000fe20000000800 */
[----:B------:R-:W-:Y:S02]  /*1d4b0*/  F2FP.F16.F32.PACK_AB R47, R65, R64 ;  /* 0x00000040412f723e */ /* 0x000fe400000000ff */
[----:B------:R-:W-:Y:S01]  /*1d4c0*/  F2FP.F16.F32.PACK_AB R46, R67, R66 ;  /* 0x00000042432e723e */ /* 0x000fe200000000ff */
[----:B------:R-:W-:Y:S01]  /*1d4d0*/  STS [R3+0x2000], R23 ;  /* 0x0020001703007388 */ /* 0x000fe20000000800 */
[----:B------:R-:W-:Y:S02]  /*1d4e0*/  IADD3 R5, R3, R5, RZ ;  /* 0x0000000503057210 */ /* 0x000fe40007ffe0ff */
        /* <DEDUP_REMOVED lines=33> */
[----:B------:R-:W-:Y:S01]  /*1d700*/  PLOP3.LUT P1, PT, PT, PT, UP0, 0x80, 0x0 ;  /* 0x000000000000781c */ /* 0x000fe20003f2f008 */
[----:B------:R-:W-:Y:S01]  /*1d710*/  STS [R5], R47 ;  /* 0x0000002f05007388 */ /* 0x000fe20000000800 */
        /* <DEDUP_REMOVED lines=46> */
.L_x_2483:
        /* <DEDUP_REMOVED lines=13> */
[----:B------:R5:W-:Y:S01]  /*1dad0*/  STS [R5+0x4000], R2 ;  /* 0x0040000205007388 */ /* 0x000be20000000800 */
[----:B-1----:R-:W1:Y:S03]  /*1dae0*/  @P6 LDC R15, c[0x0][0x2e8] ;  /* 0x0000ba00ff0f6b82 */ /* 0x002e660000000800 */
[----:B------:R5:W-:Y:S01]  /*1daf0*/  STS [R5+0x4400], R0 ;  /* 0x0044000005007388 */ /* 0x000be20000000800 */
[----:B---3--:R3:W1:Y:S03]  /*1db00*/  @P0 MUFU.LG2 R8, R133 ;  /* 0x0000008500080308 */ /* 0x0086660000000c00 */
[----:B------:R3:W-:Y:S04]  /*1db10*/  STS [R6+0x6000], R4 ;  /* 0x0060000406007388 */ /* 0x0007e80000000800 */
[----:B------:R3:W-:Y:S01]  /*1db20*/  STS [R6+0x6400], R3 ;  /* 0x0064000306007388 */ /* 0x0007e20000000800 */
[----:B--2---:R-:W2:Y:S01]  /*1db30*/  @P0 LDC R11, c[0x0][0x2e8] ;  /* 0x0000ba00ff0b0b82 */ /* 0x004ea20000000800 */
[----:B------:R-:W1:Y:S01]  /*1db40*/  S2R R12, SR_CTAID.Y ;  /* 0x00000000000c7919 */ /* 0x000e620000002600 */
[----:B----4-:R-:W-:Y:S01]  /*1db50*/  SHF.R.S32.HI R10, RZ, 0x1f, R18 ;  /* 0x0000001fff0a7819 */ /* 0x010fe20000011412 */
[----:B------:R-:W4:Y:S03]  /*1db60*/  S2R R25, SR_CTAID.Z ;  /* 0x0000000000197919 */ /* 0x000f260000002700 */
[----:B------:R-:W-:Y:S01]  /*1db70*/  LEA.HI R10, R10, R18, RZ, 0x3 ;  /* 0x000000120a0a7211 */ /* 0x000fe200078f18ff */
[----:B-----5:R1:W1:Y:S01]  /*1db80*/  @P6 MUFU.LG2 R9, R132 ;  /* 0x0000008400096308 */ /* 0x0202620000000c00 */
[----:B------:R-:W1:Y:S02]  /*1db90*/  S2R R20, SR_CTAID.X ;  /* 0x0000000000147919 */ /* 0x000e640000002500 */
[----:B------:R-:W-:-:S02]  /*1dba0*/  LOP3.LUT R2, R10, 0xfffffff8, RZ, 0xc0, !PT ;  /* 0xfffffff80a027812 */ /* 0x000fc400078ec0ff */
[----:B------:R-:W-:Y:S01]  /*1dbb0*/  SHF.R.S32.HI R10, RZ, 0x3, R10 ;  /* 0x00000003ff0a7819 */ /* 0x000fe2000001140a */
[----:B------:R5:W-:Y:S01]  /*1dbc0*/  STS [R5+0x6400], R16 ;  /* 0x0064001005007388 */ /* 0x000be20000000800 */
[----:B------:R-:W-:-:S03]  /*1dbd0*/  LOP3.LUT R0, R55, 0xffffffe0, RZ, 0xc0, !PT ;  /* 0xffffffe037007812 */ /* 0x000fc600078ec0ff */
[----:B------:R4:W-:Y:S01]  /*1dbe0*/  STS [R5+0x6000], R17 ;  /* 0x0060001105007388 */ /* 0x0009e20000000800 */
[----:B---3--:R-:W3:Y:S01]  /*1dbf0*/  @P3 LDC R4, c[0x0][0x2c0] ;  /* 0x0000b000ff043b82 */ /* 0x008ee20000000800 */
[----:B------:R-:W-:-:S05]  /*1dc00*/  IMAD.IADD R0, R143, 0x1, -R0 ;  /* 0x000000018f007824 */ /* 0x000fca00078e0a00 */
[----:B------:R-:W-:Y:S02]  /*1dc10*/  LOP3.LUT P6, RZ, R0, 0x3, RZ, 0xc0, !PT ;  /* 0x0000000300ff7812 */ /* 0x000fe400078cc0ff */
[----:B------:R-:W1:Y:S01]  /*1dc20*/  @P3 LDC.64 R6, c[0x0][0x2c0] ;  /* 0x0000b000ff063b82 */ /* 0x000e620000000a00 */
[----:B-----5:R1:W1:Y:S01]  /*1dc30*/  @P5 MUFU.LG2 R16, R138 ;  /* 0x0000008a00105308 */ /* 0x0202620000000c00 */
[----:B----4-:R-:W-:Y:S01]  /*1dc40*/  IMAD.IADD R17, R18, 0x1, -R2 ;  /* 0x0000000112117824 */ /* 0x010fe200078e0a02 */
[----:B------:R-:W-:Y:S01]  /*1dc50*/  @!P2 CS2R R2, SRZ ;  /* 0x000000000002a805 */ /* 0x000fe2000001ff00 */
[----:B------:R-:W-:Y:S02]  /*1dc60*/  @P3 IMAD.MOV.U32 R5, RZ, RZ, 0x1 ;  /* 0x00000001ff053424 */ /* 0x000fe400078e00ff */
[----:B-1----:R-:W-:Y:S02]  /*1dc70*/  @P3 IMAD R0, R7, R6, RZ ;  /* 0x0000000607003224 */ /* 0x002fe400078e02ff */
[----:B------:R-:W-:Y:S01]  /*1dc80*/  VIADD R6, R10, 0x10 ;  /* 0x000000100a067836 */ /* 0x000fe20000000000 */
[----:B--23--:R-:W-:Y:S06]  /*1dc90*/  @!P2 BRA `(.L_x_2484) ;  /* 0x00000000001ca947 */ /* 0x00cfec0003800000 */
[----:B------:R-:W1:Y:S01]  /*1dca0*/  S2UR UR5, SR_CTAID.Y ;  /* 0x00000000000579c3 */ /* 0x000e620000002600 */
[----:B------:R-:W-:Y:S01]  /*1dcb0*/  ULDC UR4, c[0x0][0x2c4] ;  /* 0x0000b10000047ab9 */ /* 0x000fe20000000800 */
[----:B------:R-:W-:Y:S01]  /*1dcc0*/  PLOP3.LUT P1, PT, PT, PT, PT, 0x80, 0x0 ;  /* 0x000000000000781c */ /* 0x000fe20003f2f070 */
[----:B-1----:R-:W-:-:S04]  /*1dcd0*/  @!UP0 UIMAD UR16, UR5, UR4, URZ ;  /* 0x00000004051082a4 */ /* 0x002fc8000f8e023f */
[----:B------:R-:W-:Y:S02]  /*1dce0*/  USHF.R.S32.HI UR4, URZ, 0x1f, UR16 ;  /* 0x0000001f3f047899 */ /* 0x000fe40008011410 */
[----:B------:R-:W-:-:S04]  /*1dcf0*/  IMAD.U32 R2, RZ, RZ, UR16 ;  /* 0x00000010ff027e24 */ /* 0x000fc8000f8e00ff */
[----:B------:R-:W-:Y:S02]  /*1dd00*/  MOV R3, UR4 ;  /* 0x0000000400037c02 */ /* 0x000fe40008000f00 */
.L_x_2484:
[----:B------:R-:W-:Y:S05]  /*1dd10*/  @P3 BRA `(.L_x_2485) ;  /* 0x0000000000183947 */ /* 0x000fea0003800000 */
[----:B------:R-:W1:Y:S01]  /*1dd20*/  LDC R0, c[0x0][0x2c4] ;  /* 0x0000b100ff007b82 */ /* 0x000e620000000800 */
[----:B------:R-:W-:Y:S02]  /*1dd30*/  ISETP.NE.AND P2, PT, RZ, UR7, PT ;  /* 0x00000007ff007c0c */ /* 0x000fe4000bf45270 */
[----:B------:R-:W-:-:S05]  /*1dd40*/  MOV R4, 0x1 ;  /* 0x0000000100047802 */ /* 0x000fca0000000f00 */
[----:B------:R-:W2:Y:S08]  /*1dd50*/  LDC R5, c[0x0][0x270] ;  /* 0x00009c00ff057b82 */ /* 0x000eb00000000800 */
[----:B-1----:R-:W2:Y:S02]  /*1dd60*/  @P2 LDC R0, c[0x0][0x2e4] ;  /* 0x0000b900ff002b82 */ /* 0x002ea40000000800 */
[----:B--2---:R-:W-:-:S07]  /*1dd70*/  IMAD R5, R0, R5, RZ ;  /* 0x0000000500057224 */ /* 0x004fce00078e02ff */
.L_x_2485:
        /* <DEDUP_REMOVED lines=11> */
[----:B------:R-:W-:Y:S01]  /*1de30*/  IMAD R6, R20, R4, RZ ;  /* 0x0000000414067224 */ /* 0x000fe200078e02ff */
        /* <DEDUP_REMOVED lines=78> */
.L_x_2487:
[----:B------:R-:W-:Y:S05]  /*1e320*/  BSYNC B0 ;  /* 0x0000000000007941 */ /* 0x000fea0003800000 */
.L_x_2486:
[----:B------:R1:W5:Y:S01]  /*1e330*/  LDL R15, [R1+0x58] ;  /* 0x00005800010f7983 */ /* 0x0003620000100800 */
[----:B--2---:R-:W-:Y:S01]  /*1e340*/  SHF.R.S32.HI R3, RZ, 0x1f, R24 ;  /* 0x0000001fff037819 */ /* 0x004fe20000011418 */
[----:B------:R-:W-:Y:S01]  /*1e350*/  VIADD R0, R10, 0x50 ;  /* 0x000000500a007836 */ /* 0x000fe20000000000 */
        /* <DEDUP_REMOVED lines=30> */
[----:B--2---:R4:W-:Y:S04]  /*1e540*/  @!P6 STG.E.128 desc[UR24][R2.64], R20 ;  /* 0x000000140200e986 */ /* 0x0049e8000c101d18 */
[----:B---3--:R4:W-:Y:S02]  /*1e550*/  @!P4 STG.E.128 desc[UR24][R2.64+0x80], R16 ;  /* 0x000080100200c986 */ /* 0x0089e4000c101d18 */
.L_x_2489:
[----:B------:R-:W-:Y:S05]  /*1e560*/  BSYNC B0 ;  /* 0x0000000000007941 */ /* 0x000fea0003800000 */
.L_x_2488:
        /* <DEDUP_REMOVED lines=23> */
.L_x_2491:
[----:B------:R-:W-:Y:S05]  /*1e6e0*/  BSYNC B0 ;  /* 0x0000000000007941 */ /* 0x000fea0003800000 */
.L_x_2490:
        /* <DEDUP_REMOVED lines=21> */
[----:B---3--:R1:W-:Y:S02]  /*1e840*/  @!P2 STG.E.128 desc[UR24][R2.64+0x80], R16 ;  /* 0x000080100200a986 */ /* 0x0083e4000c101d18 */
.L_x_2493:
[----:B------:R-:W-:Y:S05]  /*1e850*/  BSYNC B0 ;  /* 0x0000000000007941 */ /* 0x000fea0003800000 */
.L_x_2492:
        /* <DEDUP_REMOVED lines=21> */
.L_x_2495:
[----:B------:R-:W-:Y:S05]  /*1e9b0*/  BSYNC B0 ;  /* 0x0000000000007941 */ /* 0x000fea0003800000 */
.L_x_2494:
        /* <DEDUP_REMOVED lines=21> */
.L_x_2497:
[----:B------:R-:W-:Y:S05]  /*1eb10*/  BSYNC B0 ;  /* 0x0000000000007941 */ /* 0x000fea0003800000 */
.L_x_2496:
        /* <DEDUP_REMOVED lines=21> */
.L_x_2499:
[----:B------:R-:W-:Y:S05]  /*1ec70*/  BSYNC B0 ;  /* 0x0000000000007941 */ /* 0x000fea0003800000 */
.L_x_2498:
        /* <DEDUP_REMOVED lines=21> */
.L_x_2501:
[----:B------:R-:W-:Y:S05]  /*1edd0*/  BSYNC B0 ;  /* 0x0000000000007941 */ /* 0x000fea0003800000 */
.L_x_2500:
        /* <DEDUP_REMOVED lines=21> */
.L_x_2502:
        /* <DEDUP_REMOVED lines=13> */
.L_x_2949:


//--------------------- .text._ZN5flash16flash_fwd_kernelI23Flash_fwd_kernel_traitsILi128ELi128ELi32ELi4ELb0ELb0EN7cutlass6half_tE19Flash_kernel_traitsILi128ELi128ELi32ELi4ES3_EELb1ELb0ELb1ELb0ELb0ELb0ELb0ELb1EEEvNS_16Flash_fwd_paramsE --------------------------
	.section	.text._ZN5flash16flash_fwd_kernelI23Flash_fwd_kernel_traitsILi128ELi128ELi32ELi4ELb0ELb0EN7cutlass6half_tE19Flash_kernel_traitsILi128ELi128ELi32ELi4ES3_EELb1ELb0ELb1ELb0ELb0ELb0ELb0ELb1EEEvNS_16Flash_fwd_paramsE,"ax",@progbits
	.align	128
        .global         _ZN5flash16flash_fwd_kernelI23Flash_fwd_kernel_traitsILi128ELi128ELi32ELi4ELb0ELb0EN7cutlass6half_tE19Flash_kernel_traitsILi128ELi128ELi32ELi4ES3_EELb1ELb0ELb1ELb0ELb0ELb0ELb0ELb1EEEvNS_16Flash_fwd_paramsE
        .type           _ZN5flash16flash_fwd_kernelI23Flash_fwd_kernel_traitsILi128ELi128ELi32ELi4ELb0ELb0EN7cutlass6half_tE19Flash_kernel_traitsILi128ELi128ELi32ELi4ES3_EELb1ELb0ELb1ELb0ELb0ELb0ELb0ELb1EEEvNS_16Flash_fwd_paramsE,@function
        .size           _ZN5flash16flash_fwd_kernelI23Flash_fwd_kernel_traitsILi128ELi128ELi32ELi4ELb0ELb0EN7cutlass6half_tE19Flash_kernel_traitsILi128ELi128ELi32ELi4ES3_EELb1ELb0ELb1ELb0ELb0ELb0ELb0ELb1EEEvNS_16Flash_fwd_paramsE,(.L_x_2950 - _ZN5flash16flash_fwd_kernelI23Flash_fwd_kernel_traitsILi128ELi128ELi32ELi4ELb0ELb0EN7cutlass6half_tE19Flash_kernel_traitsILi128ELi128ELi32ELi4ES3_EELb1ELb0ELb1ELb0ELb0ELb0ELb0ELb1EEEvNS_16Flash_fwd_paramsE)
        .other          _ZN5flash16flash_fwd_kernelI23Flash_fwd_kernel_traitsILi128ELi128ELi32ELi4ELb0ELb0EN7cutlass6half_tE19Flash_kernel_traitsILi128ELi128ELi32ELi4ES3_EELb1ELb0ELb1ELb0ELb0ELb0ELb0ELb1EEEvNS_16Flash_fwd_paramsE,@"STO_CUDA_ENTRY STV_DEFAULT"
_ZN5flash16flash_fwd_kernelI23Flash_fwd_kernel_traitsILi128ELi128ELi32ELi4ELb0ELb0EN7cutlass6half_tE19Flash_kernel_traitsILi128ELi128ELi32ELi4ES3_EELb1ELb0ELb1ELb0ELb0ELb0ELb0ELb1EEEvNS_16Flash_fwd_paramsE:
.text._ZN5flash16flash_fwd_kernelI23Flash_fwd_kernel_traitsILi128ELi128ELi32ELi4ELb0ELb0EN7cutlass6half_tE19Flash_kernel_traitsILi128ELi128ELi32ELi4ES3_EELb1ELb0ELb1ELb0ELb0ELb0ELb0ELb1EEEvNS_16Flash_fwd_paramsE:
        /* <DEDUP_REMOVED lines=13> */
[----:B------:R-:W-:Y:S01]  /*00d0*/  S2UR UR15, SR_CTAID.X ;  /* 0x00000000000f79c3 */ /* 0x000fe20000002500 */
[----:B------:R2:W5:Y:S07]  /*00e0*/  @P2 LDG.E.64 R4, desc[UR24][R2.64] ;  /* 0x0000001802042981 */ /* 0x00056e000c1e1b00 */
[----:B------:R-:W-:Y:S01]  /*00f0*/  S2UR UR18, SR_CTAID.Y ;  /* 0x00000000001279c3 */ /* 0x000fe20000002600 */
[----:B------:R-:W-:Y:S01]  /*0100*/  UMOV UR14, 0xffffffff ;  /* 0xffffffff000e7882 */ /* 0x000fe20000000000 */
[----:B------:R-:W-:Y:S01]  /*0110*/  UMOV UR30, URZ ;  /* 0x0000003f001e7c82 */ /* 0x000fe20008000000 */
[----:B------:R-:W-:-:S05]  /*0120*/  ULDC.U8 UR13, c[0x0][0x388] ;  /* 0x0000e200000d7ab9 */ /* 0x000fca0000000000 */
[----:B------:R-:W1:Y:S08]  /*0130*/  S2UR UR4, SR_CTAID.Z ;  /* 0x00000000000479c3 */ /* 0x000e700000002700 */
[----:B------:R-:W5:Y:S01]  /*0140*/  @P2 LDC R0, c[0x0][0x3b0] ;  /* 0x0000ec00ff002b82 */ /* 0x000f620000000800 */
[----:B--2---:R-:W-:Y:S02]  /*0150*/  @P2 IMAD.MOV.U32 R2, RZ, RZ, R8 ;  /* 0x000000ffff022224 */ /* 0x004fe400078e0008 */
[----:B---3--:R-:W-:-:S06]  /*0160*/  @P2 IMAD.MOV.U32 R3, RZ, RZ, R9 ;  /* 0x000000ffff032224 */ /* 0x008fcc00078e0009 */
[----:B------:R-:W2:Y:S01]  /*0170*/  @P2 LDG.E.64 R2, desc[UR24][R2.64] ;  /* 0x0000001802022981 */ /* 0x000ea2000c1e1b00 */
[----:B------:R-:W-:Y:S02]  /*0180*/  UISETP.NE.U32.AND UP2, UPT, UR8, URZ, UPT ;  /* 0x0000003f0800728c */ /* 0x000fe4000bf45070 */
[----:B------:R-:W-:Y:S02]  /*0190*/  UISETP.NE.U32.AND UP1, UPT, UR6, URZ, UPT ;  /* 0x0000003f0600728c */ /* 0x000fe4000bf25070 */
[----:B------:R-:W-:Y:S02]  /*01a0*/  UISETP.NE.AND.EX UP2, UPT, UR9, URZ, UPT, UP2 ;  /* 0x0000003f0900728c */ /* 0x000fe4000bf45320 */
[----:B-1----:R-:W-:Y:S01]  /*01b0*/  ULOP3.LUT UR5, UR4, UR15, UR18, 0xfe, !UPT ;  /* 0x0000000f04057292 */ /* 0x002fe2000f8efe12 */
[----:B------:R-:W-:Y:S01]  /*01c0*/  ULDC.64 UR8, c[0x0][0x2f0] ;  /* 0x0000bc0000087ab9 */ /* 0x000fe20000000a00 */
[----:B------:R-:W-:Y:S02]  /*01d0*/  UISETP.NE.AND.EX UP1, UPT, UR7, URZ, UPT, UP1 ;  /* 0x0000003f0700728c */ /* 0x000fe4000bf25310 */
[----:B------:R-:W-:Y:S01]  /*01e0*/  PLOP3.LUT P0, PT, PT, PT, UP2, 0x80, 0x0 ;  /* 0x000000000000781c */ /* 0x000fe20003f0f028 */
[----:B------:R-:W-:Y:S01]  /*01f0*/  UIMAD.WIDE UR8, UR18, 0x4, UR8 ;  /* 0x00000004120878a5 */ /* 0x000fe2000f8e0208 */
[----:B----4-:R-:W-:Y:S01]  /*0200*/  LOP3.LUT P3, RZ, R93, UR5, RZ, 0xfc, !PT ;  /* 0x000000055dff7c12 */ /* 0x010fe2000f86fcff */
[----:B------:R-:W-:Y:S01]  /*0210*/  ULDC.U8 UR5, c[0x0][0x3c2] ;  /* 0x0000f08000057ab9 */ /* 0x000fe20000000000 */
[----:B------:R-:W-:Y:S01]  /*0220*/  ULDC.64 UR6, c[0x0][0x2f8] ;  /* 0x0000be0000067ab9 */ /* 0x000fe20000000a00 */
[----:B------:R-:W-:-:S02]  /*0230*/  UISETP.NE.AND UP3, UPT, UR5, URZ, UPT ;  /* 0x0000003f0500728c */ /* 0x000fc4000bf65270 */
[----:B------:R-:W-:Y:S02]  /*0240*/  UISETP.EQ.U32.AND UP0, UPT, UR6, URZ, UPT ;  /* 0x0000003f0600728c */ /* 0x000fe4000bf02070 */
[----:B------:R-:W-:Y:S02]  /*0250*/  @UP1 ULDC.64 UR10, c[0x0][0x300] ;  /* 0x0000c000000a1ab9 */ /* 0x000fe40000000a00 */
[----:B------:R-:W-:Y:S02]  /*0260*/  UISETP.EQ.OR.EX UP0, UPT, UR7, URZ, !UP3, UP0 ;  /* 0x0000003f0700728c */ /* 0x000fe4000df02700 */
[----:B------:R-:W-:Y:S02]  /*0270*/  @UP1 UIMAD.WIDE UR10, UR18, 0x4, UR10 ;  /* 0x00000004120a18a5 */ /* 0x000fe4000f8e020a */
[----:B------:R-:W1:Y:S01]  /*0280*/  @!P3 LDC.64 R6, c[0x0][0x3b8] ;  /* 0x0000ee00ff06bb82 */ /* 0x000e620000000a00 */
        /* <DEDUP_REMOVED lines=10> */
[----:B------:R-:W-:Y:S01]  /*0330*/  ULDC.64 UR8, c[0x0][0x2f8] ;  /* 0x0000be0000087ab9 */ /* 0x000fe20000000a00 */
[----:B-1----:R-:W-:Y:S02]  /*0340*/  @!P3 IMAD.MOV.U32 R4, RZ, RZ, R8 ;  /* 0x000000ffff04b224 */ /* 0x002fe400078e0008 */
[----:B------:R-:W-:-:S05]  /*0350*/  @!P3 IMAD.MOV.U32 R5, RZ, RZ, R9 ;  /* 0x000000ffff05b224 */ /* 0x000fca00078e0009 */
[----:B------:R1:W-:Y:S01]  /*0360*/  @!P3 STG.E.64 desc[UR24][R6.64+0x8], R4 ;  /* 0x000008040600b986 */ /* 0x0003e2000c101b18 */
[----:B------:R-:W-:Y:S01]  /*0370*/  PLOP3.LUT P2, PT, PT, PT, UP0, 0x80, 0x0 ;  /* 0x000000000000781c */ /* 0x000fe20003f4f008 */
[----:B------:R-:W-:Y:S02]  /*0380*/  UIMAD.WIDE UR8, UR18, 0x4, UR8 ;  /* 0x00000004120878a5 */ /* 0x000fe4000f8e0208 */
[----:B-1----:R-:W2:Y:S04]  /*0390*/  @P0 LDG.E R6, desc[UR24][R2.64] ;  /* 0x0000001802060981 */ /* 0x002ea8000c1e1900 */
[----:B------:R1:W3:Y:S02]  /*03a0*/  @P0 LDG.E R5, desc[UR24][R2.64+0x4] ;  /* 0x0000041802050981 */ /* 0x0002e4000c1e1900 */
[----:B-1----:R-:W-:-:S02]  /*03b0*/  IMAD.U32 R2, RZ, RZ, UR10 ;  /* 0x0000000aff027e24 */ /* 0x002fc4000f8e00ff */
[----:B------:R-:W-:-:S05]  /*03c0*/  IMAD.U32 R3, RZ, RZ, UR11 ;  /* 0x0000000bff037e24 */ /* 0x000fca000f8e00ff */
[----:B------:R1:W4:Y:S02]  /*03d0*/  @P1 LDG.E R0, desc[UR24][R2.64] ;  /* 0x0000001802001981 */ /* 0x000324000c1e1900 */
[----:B-1----:R-:W-:Y:S02]  /*03e0*/  IMAD.U32 R2, RZ, RZ, UR8 ;  /* 0x00000008ff027e24 */ /* 0x002fe4000f8e00ff */
[----:B------:R-:W-:-:S05]  /*03f0*/  IMAD.U32 R3, RZ, RZ, UR9 ;  /* 0x00000009ff037e24 */ /* 0x000fca000f8e00ff */
[----:B------:R-:W5:Y:S01]  /*0400*/  @!P2 LDG.E R4, desc[UR24][R2.64] ;  /* 0x000000180204a981 */ /* 0x000f62000c1e1900 */
[----:B------:R-:W-:Y:S01]  /*0410*/  SHF.R.S32.HI R17, RZ, 0x1f, R93 ;  /* 0x0000001fff117819 */ /* 0x000fe2000001145d */
[----:B------:R-:W-:-:S03]  /*0420*/  UMOV UR8, 0xffffffff ;  /* 0xffffffff00087882 */ /* 0x000fc60000000000 */
[----:B------:R-:W-:Y:S02]  /*0430*/  LEA.HI R92, R17, R93, RZ, 0x5 ;  /* 0x0000005d115c7211 */ /* 0x000fe400078f28ff */
[----:B--2---:R-:W-:Y:S02]  /*0440*/  @P0 R2UR UR14, R6 ;  /* 0x00000000060e02ca */ /* 0x004fe400000e0000 */
[----:B---3--:R-:W-:Y:S02]  /*0450*/  @P0 R2UR UR16, R5 ;  /* 0x00000000051002ca */ /* 0x008fe400000e0000 */
[----:B------:R-:W-:-:S04]  /*0460*/  ISETP.NE.U32.AND P0, PT, RZ, UR6, PT ;  /* 0x00000006ff007c0c */ /* 0x000fc8000bf05070 */
[----:B------:R-:W-:-:S07]  /*0470*/  ISETP.NE.AND.EX P0, PT, RZ, UR7, PT, P0 ;  /* 0x00000007ff007c0c */ /* 0x000fce000bf05300 */
[----:B------:R-:W-:-:S07]  /*0480*/  @UP2 UIADD3 UR16, UR16, -UR14, URZ ;  /* 0x8000000e10102290 */ /* 0x000fce000fffe03f */
[----:B------:R-:W-:Y:S01]  /*0490*/  @!UP2 ULDC UR16, c[0x0][0x2c4] ;  /* 0x0000b1000010aab9 */ /* 0x000fe20000000800 */
[----:B----4-:R-:W-:Y:S02]  /*04a0*/  @P1 R2UR UR30, R0 ;  /* 0x00000000001e12ca */ /* 0x010fe400000e0000 */
[----:B------:R-:W-:-:S05]  /*04b0*/  LOP3.LUT R0, R92, 0xffffffe0, RZ, 0xc0, !PT ;  /* 0xffffffe05c007812 */ /* 0x000fca00078ec0ff */
[----:B------:R-:W-:Y:S01]  /*04c0*/  IMAD.IADD R88, R93, 0x1, -R0 ;  /* 0x000000015d587824 */ /* 0x000fe200078e0a00 */
[----:B-----5:R-:W-:Y:S01]  /*04d0*/  @!P2 R2UR UR8, R4 ;  /* 0x000000000408a2ca */ /* 0x020fe200000e0000 */
[----:B------:R-:W-:-:S14]  /*04e0*/  @!P0 BRA `(.L_x_2503) ;  /* 0x00000000001c8947 */ /* 0x000fdc0003800000 */
[----:B------:R-:W-:-:S13]  /*04f0*/  PLOP3.LUT P0, PT, PT, PT, UP3, 0x80, 0x0 ;  /* 0x000000000000781c */ /* 0x000fda0003f0f038 */
[----:B------:R-:W2:Y:S04]  /*0500*/  @P0 LDG.E R0, desc[UR24][R2.64+0x4] ;  /* 0x0000041802000981 */ /* 0x000ea8000c1e1900 */
[----:B------:R-:W3:Y:S01]  /*0510*/  @!P0 LDG.E R2, desc[UR24][R2.64] ;  /* 0x0000001802028981 */ /* 0x000ee2000c1e1900 */
[----:B--2---:R-:W-:-:S13]  /*0520*/  @P0 R2UR UR5, R0 ;  /* 0x00000000000502ca */ /* 0x004fda00000e0000 */
[----:B------:R-:W-:-:S07]  /*0530*/  @UP3 UIADD3 UR5, UR5, -UR8, URZ ;  /* 0x8000000805053290 */ /* 0x000fce000fffe03f */
[----:B---3--:R-:W-:Y:S01]  /*0540*/  @!P0 R2UR UR5, R2 ;  /* 0x00000000020582ca */ /* 0x008fe200000e0000 */
[----:B------:R-:W-:-:S14]  /*0550*/  BRA `(.L_x_2504) ;  /* 0x0000000000047947 */ /* 0x000fdc0003800000 */
.L_x_2503:
[----:B------:R-:W-:-:S05]  /*0560*/  ULDC UR5, c[0x0][0x2c8] ;  /* 0x0000b20000057ab9 */ /* 0x000fca0000000800 */
.L_x_2504:
        /* <DEDUP_REMOVED lines=47> */
[----:B------:R-:W-:Y:S01]  /*0860*/  ULDC.U8 UR10, c[0x0][0x3d9] ;  /* 0x0000f640000a7ab9 */ /* 0x000fe20000000000 */
[----:B------:R-:W-:Y:S01]  /*0870*/  UISETP.NE.AND UP2, UPT, UR5, URZ, UPT ;  /* 0x0000003f0500728c */ /* 0x000fe2000bf45270 */
[----:B------:R-:W-:Y:S01]  /*0880*/  LOP3.LUT R0, R8, 0xfffffff8, RZ, 0xc0, !PT ;  /* 0xfffffff808007812 */ /* 0x000fe200078ec0ff */
[----:B------:R-:W-:Y:S02]  /*0890*/  UISETP.NE.AND UP1, UPT, UR10, URZ, UPT ;  /* 0x0000003f0a00728c */ /* 0x000fe4000bf25270 */
[----:B------:R-:W-:Y:S02]  /*08a0*/  UISETP.EQ.AND UP2, UPT, UR10, URZ, UP2 ;  /* 0x0000003f0a00728c */ /* 0x000fe40009742270 */
[----:B------:R-:W-:Y:S01]  /*08b0*/  IMAD.IADD R0, R93, 0x1, -R0 ;  /* 0x000000015d007824 */ /* 0x000fe200078e0a00 */
[----:B------:R-:W-:Y:S01]  /*08c0*/  @!UP0 USHF.R.S32.HI UR12, URZ, 0x1f, UR18 ;  /* 0x0000001f3f0c8899 */ /* 0x000fe20008011412 */
[----:B------:R-:W-:Y:S01]  /*08d0*/  PLOP3.LUT P0, PT, PT, PT, UP1, 0x80, 0x0 ;  /* 0x000000000000781c */ /* 0x000fe20003f0f018 */
[----:B------:R-:W-:Y:S01]  /*08e0*/  @UP0 ULDC.64 UR8, c[0x0][0x298] ;  /* 0x0000a60000080ab9 */ /* 0x000fe20000000a00 */
[----:B------:R-:W-:Y:S01]  /*08f0*/  @!UP0 ULDC.64 UR6, c[0x0][0x290] ;  /* 0x0000a40000068ab9 */ /* 0x000fe20000000a00 */
[----:B------:R-:W-:Y:S01]  /*0900*/  @UP0 UIMAD.WIDE.U32 UR10, UR14, UR8, URZ ;  /* 0x000000080e0a02a5 */ /* 0x000fe2000f8e003f */
[----:B------:R-:W-:Y:S01]  /*0910*/  IMAD.SHL.U32 R14, R0, 0x8, RZ ;  /* 0x00000008000e7824 */ /* 0x000fe200078e00ff */
[----:B------:R-:W-:-:S02]  /*0920*/  @!UP0 UIMAD UR8, UR12, UR6, URZ ;  /* 0x000000060c0882a4 */ /* 0x000fc4000f8e023f */
[----:B------:R-:W-:Y:S02]  /*0930*/  @!UP0 UIMAD.WIDE.U32 UR20, UR18, UR6, URZ ;  /* 0x00000006121482a5 */ /* 0x000fe4000f8e003f */
[----:B------:R-:W-:Y:S02]  /*0940*/  @!UP0 UIMAD UR8, UR18, UR7, UR8 ;  /* 0x00000007120882a4 */ /* 0x000fe4000f8e0208 */
[----:B------:R-:W-:Y:S01]  /*0950*/  @UP0 UIMAD UR9, UR14, UR9, UR11 ;  /* 0x000000090e0902a4 */ /* 0x000fe2000f8e020b */
[----:B------:R-:W-:Y:S01]  /*0960*/  @UP1 ULDC.64 UR6, c[0x0][0x2c0] ;  /* 0x0000b00000061ab9 */ /* 0x000fe20000000a00 */
[----:B------:R-:W-:Y:S01]  /*0970*/  @!UP2 UMOV UR22, URZ ;  /* 0x0000003f0016ac82 */ /* 0x000fe20008000000 */
[----:B------:R-:W-:Y:S01]  /*0980*/  @UP1 UIMAD UR11, UR7, UR6, URZ ;  /* 0x00000006070b12a4 */ /* 0x000fe2000f8e023f */
[----:B------:R-:W-:Y:S02]  /*0990*/  @!UP2 UMOV UR23, URZ ;  /* 0x0000003f0017ac82 */ /* 0x000fe40008000000 */
[----:B------:R-:W-:Y:S01]  /*09a0*/  @UP2 ULDC UR6, c[0x0][0x2c4] ;  /* 0x0000b10000062ab9 */ /* 0x000fe20000000800 */
[----:B------:R-:W-:-:S02]  /*09b0*/  UIADD3 UR16, -UR27, UR16, URZ ;  /* 0x000000101b107290 */ /* 0x000fc4000fffe13f */
[----:B------:R-:W-:Y:S01]  /*09c0*/  @UP2 UIMAD UR6, UR18, UR6, URZ ;  /* 0x00000006120622a4 */ /* 0x000fe2000f8e023f */
[----:B------:R-:W-:Y:S01]  /*09d0*/  @UP1 ULDC UR12, c[0x0][0x2c0] ;  /* 0x0000b000000c1ab9 */ /* 0x000fe20000000800 */
[----:B------:R-:W-:Y:S02]  /*09e0*/  @UP1 UMOV UR13, 0x1 ;  /* 0x00000001000d1882 */ /* 0x000fe40000000000 */
[----:B------:R-:W-:Y:S02]  /*09f0*/  @UP2 USEL UR14, UR6, UR14, !UP0 ;  /* 0x0000000e060e2287 */ /* 0x000fe4000c000000 */
[----:B------:R-:W-:Y:S02]  /*0a00*/  @!UP0 UIADD3 UR9, UR21, UR8, URZ ;  /* 0x0000000815098290 */ /* 0x000fe4000fffe03f */
[----:B------:R-:W-:Y:S01]  /*0a10*/  @UP2 USHF.R.S32.HI UR6, URZ, 0x1f, UR14 ;  /* 0x0000001f3f062899 */ /* 0x000fe2000801140e */
[----:B------:R-:W-:Y:S02]  /*0a20*/  @!UP0 UMOV UR10, UR20 ;  /* 0x00000014000a8c82 */ /* 0x000fe40008000000 */
[----:B------:R-:W-:-:S04]  /*0a30*/  @UP2 UMOV UR22, UR14 ;  /* 0x0000000e00162c82 */ /* 0x000fc80008000000 */
[----:B------:R-:W-:Y:S01]  /*0a40*/  @UP2 UMOV UR23, UR6 ;  /* 0x0000000600172c82 */ /* 0x000fe20008000000 */
[----:B------:R-:W-:Y:S05]  /*0a50*/  @P0 BRA `(.L_x_2506) ;  /* 0x0000000000180947 */ /* 0x000fea0003800000 */
[----:B------:R-:W-:Y:S01]  /*0a60*/  UISETP.NE.AND UP0, UPT, UR5, URZ, UPT ;  /* 0x0000003f0500728c */ /* 0x000fe2000bf05270 */
[----:B------:R-:W-:Y:S01]  /*0a70*/  ULDC UR11, c[0x0][0x2c4] ;  /* 0x0000b100000b7ab9 */ /* 0x000fe20000000800 */
[----:B------:R-:W-:Y:S01]  /*0a80*/  ULDC UR13, c[0x0][0x270] ;  /* 0x00009c00000d7ab9 */ /* 0x000fe20000000800 */
[----:B------:R-:W-:-:S08]  /*0a90*/  UMOV UR12, 0x1 ;  /* 0x00000001000c7882 */ /* 0x000fd00000000000 */
[----:B------:R-:W-:Y:S02]  /*0aa0*/  @UP0 ULDC UR11, c[0x0][0x2e4] ;  /* 0x0000b900000b0ab9 */ /* 0x000fe40000000800 */
[----:B------:R-:W-:-:S12]  /*0ab0*/  UIMAD UR13, UR11, UR13, URZ ;  /* 0x0000000d0b0d72a4 */ /* 0x000fd8000f8e023f */
.L_x_2506:
[----:B------:R-:W-:Y:S01]  /*0ac0*/  USHF.R.S32.HI UR5, URZ, 0x1f, UR4 ;  /* 0x0000001f3f057899 */ /* 0x000fe20008011404 */
[----:B------:R-:W-:Y:S01]  /*0ad0*/  SHF.R.S32.HI R8, RZ, 0x3, R8 ;  /* 0x00000003ff087819 */ /* 0x000fe20000011408 */
[----:B------:R-:W-:Y:S01]  /*0ae0*/  ULDC.64 UR6, c[0x0][0x2a0] ;  /* 0x0000a80000067ab9 */ /* 0x000fe20000000a00 */
[----:B------:R-:W-:Y:S01]  /*0af0*/  IADD3 R2, P0, R14, UR10, RZ ;  /* 0x0000000a0e027c10 */ /* 0x000fe2000ff1e0ff */
[----:B------:R-:W-:Y:S01]  /*0b00*/  UIMAD UR5, UR5, UR6, URZ ;  /* 0x00000006050572a4 */ /* 0x000fe2000f8e023f */
[----:B------:R-:W-:Y:S01]  /*0b10*/  ISETP.GE.AND P4, PT, R8, UR16, PT ;  /* 0x0000001008007c0c */ /* 0x000fe2000bf86270 */
[----:B------:R-:W-:Y:S01]  /*0b20*/  IMAD.U32 R12, RZ, RZ, UR6 ;  /* 0x00000006ff0c7e24 */ /* 0x000fe2000f8e00ff */
[----:B------:R-:W-:Y:S01]  /*0b30*/  LEA.HI.X.SX32 R3, R14, UR9, 0x1, P0 ;  /* 0x000000090e037c11 */ /* 0x000fe200080f0eff */
[----:B------:R-:W-:Y:S01]  /*0b40*/  UIMAD UR7, UR4, UR7, UR5 ;  /* 0x00000007040772a4 */ /* 0x000fe2000f8e0205 */
[----:B------:R-:W-:Y:S01]  /*0b50*/  SHF.R.S32.HI R9, RZ, 0x1f, R8 ;  /* 0x0000001fff097819 */ /* 0x000fe20000011408 */
[----:B------:R-:W-:Y:S01]  /*0b60*/  UIMAD UR5, UR18, UR13, URZ ;  /* 0x0000000d120572a4 */ /* 0x000fe2000f8e023f */
[----:B------:R-:W-:Y:S01]  /*0b70*/  VIADD R17, R8, 0x10 ;  /* 0x0000001008117836 */ /* 0x000fe20000000000 */
[----:B------:R-:W-:Y:S01]  /*0b80*/  UIMAD UR6, UR27, UR12, URZ ;  /* 0x0000000c1b0672a4 */ /* 0x000fe2000f8e023f */
[----:B------:R-:W-:Y:S01]  /*0b90*/  IMAD.WIDE.U32 R12, R12, UR4, R2 ;  /* 0x000000040c0c7c25 */ /* 0x000fe2000f8e0002 */
[----:B------:R-:W-:Y:S01]  /*0ba0*/  USEL UR5, UR5, URZ, !UP2 ;  /* 0x0000003f05057287 */ /* 0x000fe2000d000000 */
[C---:B------:R-:W-:Y:S01]  /*0bb0*/  IADD3 R20, R8.reuse, 0x30, RZ ;  /* 0x0000003008147810 */ /* 0x040fe20007ffe0ff */
[----:B------:R-:W-:Y:S01]  /*0bc0*/  BSSY B0, `(.L_x_2507) ;  /* 0x000001f000007945 */ /* 0x000fe20003800000 */
[----:B------:R-:W-:Y:S01]  /*0bd0*/  VIADD R18, R8, 0x20 ;  /* 0x0000002008127836 */ /* 0x000fe20000000000 */
[----:B------:R-:W-:Y:S01]  /*0be0*/  UIMAD UR11, UR4, UR11, UR5 ;  /* 0x0000000b040b72a4 */ /* 0x000fe2000f8e0205 */
[----:B------:R-:W-:Y:S01]  /*0bf0*/  IMAD.U32 R6, RZ, RZ, UR15 ;  /* 0x0000000fff067e24 */ /* 0x000fe2000f8e00ff */
[----:B------:R-:W-:Y:S01]  /*0c00*/  USHF.R.S32.HI UR4, URZ, 0x1f, UR6 ;  /* 0x0000001f3f047899 */ /* 0x000fe20008011406 */
[----:B------:R-:W-:Y:S01]  /*0c10*/  IADD3 R11, R13, UR7, RZ ;  /* 0x000000070d0b7c10 */ /* 0x000fe2000fffe0ff */
[----:B------:R-:W-:Y:S01]  /*0c20*/  USHF.R.S32.HI UR5, URZ, 0x1f, UR11 ;  /* 0x0000001f3f057899 */ /* 0x000fe2000801140b */
[----:B------:R-:W-:Y:S01]  /*0c30*/  ISETP.NE.AND P1, PT, R0, RZ, PT ;  /* 0x000000ff0000720c */ /* 0x000fe20003f25270 */
[----:B------:R-:W-:Y:S01]  /*0c40*/  UIADD3 UR6, UP1, UP0, UR6, UR22, UR11 ;  /* 0x0000001606067290 */ /* 0x000fe2000f83e00b */
[----:B------:R-:W-:Y:S01]  /*0c50*/  ISETP.GE.AND P0, PT, R17, UR16, PT ;  /* 0x0000001011007c0c */ /* 0x000fe2000bf06270 */
[----:B------:R-:W-:Y:S01]  /*0c60*/  IMAD.WIDE R6, R6, 0x80, R8 ;  /* 0x0000008006067825 */ /* 0x000fe200078e0208 */
[----:B------:R-:W-:Y:S01]  /*0c70*/  ISETP.GE.AND P3, PT, R18, UR16, PT ;  /* 0x0000001012007c0c */ /* 0x000fe2000bf66270 */
[----:B------:R-:W-:Y:S01]  /*0c80*/  UIADD3.X UR22, UR4, UR23, UR5, UP1, UP0 ;  /* 0x0000001704167290 */ /* 0x000fe20008fe0405 */
[----:B------:R-:W-:Y:S01]  /*0c90*/  ISETP.GE.AND P2, PT, R20, UR16, PT ;  /* 0x0000001014007c0c */ /* 0x000fe2000bf46270 */
[----:B------:R-:W-:-:S02]  /*0ca0*/  VIADD R22, R8, 0x40 ;  /* 0x0000004008167836 */ /* 0x000fc40000000000 */
[----:B------:R-:W-:Y:S01]  /*0cb0*/  VIADD R15, R14, 0x40 ;  /* 0x000000400e0f7836 */ /* 0x000fe20000000000 */
[----:B------:R-:W-:Y:S09]  /*0cc0*/  @P4 BRA `(.L_x_2508) ;  /* 0x0000000000384947 */ /* 0x000ff20003800000 */
        /* <DEDUP_REMOVED lines=14> */
.L_x_2508:
[----:B------:R-:W-:Y:S05]  /*0db0*/  BSYNC B0 ;  /* 0x0000000000007941 */ /* 0x000fea0003800000 */
.L_x_2507:
        /* <DEDUP_REMOVED lines=21> */
.L_x_2510:
[----:B------:R-:W-:Y:S05]  /*0f10*/  BSYNC B0 ;  /* 0x0000000000007941 */ /* 0x000fea0003800000 */
.L_x_2509:
        /* <DEDUP_REMOVED lines=21> */
.L_x_2512:
[----:B------:R-:W-:Y:S05]  /*1070*/  BSYNC B0 ;  /* 0x0000000000007941 */ /* 0x000fea0003800000 */
.L_x_2511:
        /* <DEDUP_REMOVED lines=21> */
.L_x_2514:
[----:B------:R-:W-:Y:S05]  /*11d0*/  BSYNC B0 ;  /* 0x0000000000007941 */ /* 0x000fea0003800000 */
.L_x_2513:
        /* <DEDUP_REMOVED lines=20> */
.L_x_2516:
[----:B------:R-:W-:Y:S05]  /*1320*/  BSYNC B0 ;  /* 0x0000000000007941 */ /* 0x000fea0003800000 */
.L_x_2515:
        /* <DEDUP_REMOVED lines=20> */
.L_x_2518:
[----:B------:R-:W-:Y:S05]  /*1470*/  BSYNC B0 ;  /* 0x0000000000007941 */ /* 0x000fea0003800000 */
.L_x_2517:
        /* <DEDUP_REMOVED lines=20> */
.L_x_2520:
[----:B------:R-:W-:Y:S05]  /*15c0*/  BSYNC B0 ;  /* 0x0000000000007941 */ /* 0x000fea0003800000 */
.L_x_2519:
        /* <DEDUP_REMOVED lines=20> */
.L_x_2522:
[----:B------:R-:W-:Y:S05]  /*1710*/  BSYNC B0 ;  /* 0x0000000000007941 */ /* 0x000fea0003800000 */
.L_x_2521:
        /* <DEDUP_REMOVED lines=10> */
.L_x_2524:
[----:B------:R-:W-:Y:S05]  /*17c0*/  BSYNC B0 ;  /* 0x0000000000007941 */ /* 0x000fea0003800000 */
.L_x_2523:
        /* <DEDUP_REMOVED lines=15> */
.L_x_2526:
[----:B------:R-:W-:Y:S05]  /*18c0*/  BSYNC B0 ;  /* 0x0000000000007941 */ /* 0x000fea0003800000 */
.L_x_2525:
        /* <DEDUP_REMOVED lines=10> */
.L_x_2528:
[----:B------:R-:W-:Y:S05]  /*1970*/  BSYNC B0 ;  /* 0x0000000000007941 */ /* 0x000fea0003800000 */
.L_x_2527:
        /* <DEDUP_REMOVED lines=10> */
.L_x_2530:
[----:B------:R-:W-:Y:S05]  /*1a20*/  BSYNC B0 ;  /* 0x0000000000007941 */ /* 0x000fea0003800000 */
.L_x_2529:
        /* <DEDUP_REMOVED lines=10> */
.L_x_2532:
[----:B------:R-:W-:Y:S05]  /*1ad0*/  BSYNC B0 ;  /* 0x0000000000007941 */ /* 0x000fea0003800000 */
.L_x_2531:
        /* <DEDUP_REMOVED lines=10> */
.L_x_2534:
[----:B------:R-:W-:Y:S05]  /*1b80*/  BSYNC B0 ;  /* 0x0000000000007941 */ /* 0x000fea0003800000 */
.L_x_2533:
        /* <DEDUP_REMOVED lines=10> */
.L_x_2536:
[----:B------:R-:W-:Y:S05]  /*1c30*/  BSYNC B0 ;  /* 0x0000000000007941 */ /* 0x000fea0003800000 */
.L_x_2535:
        /* <DEDUP_REMOVED lines=10> */
.L_x_2505:
[----:B------:R-:W1:Y:S01]  /*1ce0*/  LDC R14, c[0x0][0x278] ;  /* 0x00009e00ff0e7b82 */ /* 0x000e620000000800 */
[----:B------:R-:W2:Y:S01]  /*1cf0*/  S2R R7, SR_CTAID.Z ;  /* 0x0000000000077919 */ /* 0x000ea20000002700 */
[----:B------:R-:W-:Y:S01]  /*1d00*/  LEA.HI R5, R17, R93, RZ, 0x3 ;  /* 0x0000005d11057211 */ /* 0x000fe200078f18ff */
[----:B------:R-:W-:Y:S02]  /*1d10*/  UIADD3 UR5, -UR27, UR16, URZ ;  /* 0x000000101b057290 */ /* 0x000fe4000fffe13f */
[----:B------:R-:W-:Y:S01]  /*1d20*/  UISETP.NE.AND UP0, UPT, UR14, -0x1, UPT ;  /* 0xffffffff0e00788c */ /* 0x000fe2000bf05270 */
[----:B------:R-:W-:Y:S01]  /*1d30*/  SHF.R.S32.HI R6, RZ, 0x3, R5 ;  /* 0x00000003ff067819 */ /* 0x000fe20000011405 */
[----:B------:R-:W-:Y:S01]  /*1d40*/  ULDC UR9, c[0x0][0x270] ;  /* 0x00009c0000097ab9 */ /* 0x000fe20000000800 */
[----:B------:R-:W-:Y:S02]  /*1d50*/  UISETP.NE.AND UP1, UPT, UR8, -0x1, UPT ;  /* 0xffffffff0800788c */ /* 0x000fe4000bf25270 */
[----:B------:R-:W-:Y:S01]  /*1d60*/  UIMAD UR9, UR18, UR9, UR4 ;  /* 0x00000009120972a4 */ /* 0x000fe2000f8e0204 */
[----:B------:R-:W-:-:S03]  /*1d70*/  VIADD R4, R6, 0x20 ;  /* 0x0000002006047836 */ /* 0x000fc60000000000 */
[----:B------:R-:W-:Y:S02]  /*1d80*/  USHF.L.U32 UR20, UR9, 0x5, URZ ;  /* 0x0000000509147899 */ /* 0x000fe4000800063f */
[----:B------:R-:W-:Y:S01]  /*1d90*/  ISETP.GE.AND P3, PT, R4, UR5, PT ;  /* 0x0000000504007c0c */ /* 0x000fe2000bf66270 */
[----:B------:R-:W-:Y:S01]  /*1da0*/  @UP0 ULDC.64 UR6, c[0x0][0x240] ;  /* 0x0000900000060ab9 */ /* 0x000fe20000000a00 */
[----:B------:R-:W-:Y:S02]  /*1db0*/  USHF.R.S32.HI UR11, URZ, 0x1f, UR20 ;  /* 0x0000001f3f0b7899 */ /* 0x000fe40008011414 */
[----:B------:R-:W-:Y:S01]  /*1dc0*/  IADD3 R102, P4, P0, R8, UR20, R88 ;  /* 0x0000001408667c10 */ /* 0x000fe2000f89e058 */
[----:B------:R-:W-:Y:S01]  /*1dd0*/  @UP0 UIMAD.WIDE.U32 UR32, UR14, UR6, URZ ;  /* 0x000000060e2002a5 */ /* 0x000fe2000f8e003f */
[----:B------:R-:W-:Y:S01]  /*1de0*/  IMAD.U32 R8, RZ, RZ, UR15 ;  /* 0x0000000fff087e24 */ /* 0x000fe2000f8e00ff */
[----:B------:R-:W-:Y:S01]  /*1df0*/  @!UP0 USHF.R.S32.HI UR10, URZ, 0x1f, UR18 ;  /* 0x0000001f3f0a8899 */ /* 0x000fe20008011412 */
[----:B-1----:R-:W-:Y:S01]  /*1e00*/  IABS R0, R14 ;  /* 0x0000000e00007213 */ /* 0x002fe20000000000 */
[----:B------:R-:W-:Y:S01]  /*1e10*/  @UP0 UIMAD UR17, UR14, UR7, UR33 ;  /* 0x000000070e1102a4 */ /* 0x000fe2000f8e0221 */
[----:B------:R1:W-:Y:S01]  /*1e20*/  STL [R1+0xb8], R102 ;  /* 0x0000b86601007387 */ /* 0x0003e20000100800 */
[----:B------:R-:W-:-:S02]  /*1e30*/  @UP1 UIADD3 UR33, UR30, UR8, URZ ;  /* 0x000000081e211290 */ /* 0x000fc4000fffe03f */
[----:B------:R-:W-:Y:S01]  /*1e40*/  IMAD.MOV.U32 R10, RZ, RZ, R0 ;  /* 0x000000ffff0a7224 */ /* 0x000fe200078e0000 */
[----:B------:R-:W-:Y:S01]  /*1e50*/  @!UP0 ULDC.64 UR6, c[0x0][0x228] ;  /* 0x00008a0000068ab9 */ /* 0x000fe20000000a00 */
[----:B------:R-:W-:Y:S01]  /*1e60*/  ULDC UR20, c[0x0][0x2d8] ;  /* 0x0000b60000147ab9 */ /* 0x000fe20000000800 */
[----:B------:R-:W-:Y:S01]  /*1e70*/  @!UP0 UIMAD UR10, UR10, UR6, URZ ;  /* 0x000000060a0a82a4 */ /* 0x000fe2000f8e023f */
[----:B------:R-:W3:Y:S01]  /*1e80*/  I2F.RP R2, R10 ;  /* 0x0000000a00027306 */ /* 0x000ee20000209400 */
[----:B--2---:R-:W-:Y:S01]  /*1e90*/  IABS R7, R7 ;  /* 0x0000000700077213 */ /* 0x004fe20000000000 */
[----:B------:R-:W-:Y:S02]  /*1ea0*/  @!UP0 UIMAD.WIDE.U32 UR36, UR18, UR6, URZ ;  /* 0x00000006122482a5 */ /* 0x000fe4000f8e003f */
[----:B------:R-:W-:Y:S01]  /*1eb0*/  @!UP0 UIMAD UR7, UR18, UR7, UR10 ;  /* 0x00000007120782a4 */ /* 0x000fe2000f8e020a */
[----:B------:R-:W-:Y:S02]  /*1ec0*/  ULDC UR6, c[0x0][0x2d4] ;  /* 0x0000b50000067ab9 */ /* 0x000fe40000000800 */
[----:B------:R-:W-:-:S02]  /*1ed0*/  UIMAD UR6, UR9, UR6, UR27 ;  /* 0x00000006090672a4 */ /* 0x000fc4000f8e021b */
[----:B------:R-:W-:Y:S02]  /*1ee0*/  @!UP0 UIADD3 UR17, UR37, UR7, URZ ;  /* 0x0000000725118290 */ /* 0x000fe4000fffe03f */
[----:B------:R-:W-:Y:S01]  /*1ef0*/  UIMAD UR23, UR6, UR20, URZ ;  /* 0x00000014061772a4 */ /* 0x000fe2000f8e023f */
[----:B------:R-:W-:Y:S01]  /*1f00*/  @!UP0 UMOV UR32, UR36 ;  /* 0x0000002400208c82 */ /* 0x000fe20008000000 */
[----:B---3--:R-:W2:Y:S02]  /*1f10*/  MUFU.RCP R2, R2 ;  /* 0x0000000200027308 */ /* 0x008ea40000001000 */
[----:B--2---:R-:W-:-:S06]  /*1f20*/  VIADD R2, R2, 0xffffffe ;  /* 0x0ffffffe02027836 */ /* 0x004fcc0000000000 */
[----:B------:R-:W2:Y:S02]  /*1f30*/  F2I.FTZ.U32.TRUNC.NTZ R3, R2 ;  /* 0x0000000200037305 */ /* 0x000ea4000021f000 */
[----:B--2---:R-:W-:Y:S02]  /*1f40*/  IMAD.MOV R0, RZ, RZ, -R3 ;  /* 0x000000ffff007224 */ /* 0x004fe400078e0a03 */
[C---:B------:R-:W-:Y:S02]  /*1f50*/  VIADD R2, R6.reuse, 0x30 ;  /* 0x0000003006027836 */ /* 0x040fe40000000000 */
[----:B------:R-:W-:Y:S02]  /*1f60*/  IMAD.MOV.U32 R4, RZ, RZ, R0 ;  /* 0x000000ffff047224 */ /* 0x000fe400078e0000 */
[----:B------:R-:W-:Y:S01]  /*1f70*/  VIADD R0, R6, 0x40 ;  /* 0x0000004006007836 */ /* 0x000fe20000000000 */
[----:B------:R-:W-:Y:S01]  /*1f80*/  ISETP.GE.AND P2, PT, R2, UR5, PT ;  /* 0x0000000502007c0c */ /* 0x000fe2000bf46270 */
[----:B------:R-:W-:-:S02]  /*1f90*/  IMAD R4, R4, R10, RZ ;  /* 0x0000000a04047224 */ /* 0x000fc400078e02ff */
[----:B------:R-:W-:Y:S01]  /*1fa0*/  IMAD.MOV.U32 R2, RZ, RZ, RZ ;  /* 0x000000ffff027224 */ /* 0x000fe200078e00ff */
[----:B------:R-:W-:Y:S02]  /*1fb0*/  ISETP.GE.AND P1, PT, R0, UR5, PT ;  /* 0x0000000500007c0c */ /* 0x000fe4000bf26270 */
[----:B------:R-:W-:Y:S01]  /*1fc0*/  LOP3.LUT R0, R5, 0xfffffff8, RZ, 0xc0, !PT ;  /* 0xfffffff805007812 */ /* 0x000fe200078ec0ff */
[----:B------:R-:W-:Y:S01]  /*1fd0*/  IMAD.HI.U32 R3, R3, R4, R2 ;  /* 0x0000000403037227 */ /* 0x000fe200078e0002 */
[----:B------:R-:W-:-:S03]  /*1fe0*/  SHF.R.S32.HI R5, RZ, 0x1f, R88 ;  /* 0x0000001fff057819 */ /* 0x000fc60000011458 */
[----:B------:R-:W-:Y:S01]  /*1ff0*/  IMAD.SHL.U32 R2, R6, 0x40, RZ ;  /* 0x0000004006027824 */ /* 0x000fe200078e00ff */
[----:B------:R-:W-:Y:S01]  /*2000*/  IADD3.X R94, R9, UR11, R5, P4, P0 ;  /* 0x0000000b095e7c10 */ /* 0x000fe2000a7e0405 */
[----:B------:R-:W-:Y:S01]  /*2010*/  IMAD.IADD R18, R93, 0x1, -R0 ;  /* 0x000000015d127824 */ /* 0x000fe200078e0a00 */
[----:B------:R-:W-:Y:S01]  /*2020*/  PLOP3.LUT P0, PT, PT, PT, UP1, 0x80, 0x0 ;  /* 0x000000000000781c */ /* 0x000fe20003f0f018 */
[----:B------:R-:W-:Y:S01]  /*2030*/  IMAD.HI.U32 R0, R3, R7, RZ ;  /* 0x0000000703007227 */ /* 0x000fe200078e00ff */
[----:B------:R-:W-:Y:S01]  /*2040*/  LOP3.LUT R2, R2, 0x1c0, RZ, 0xc0, !PT ;  /* 0x000001c002027812 */ /* 0x000fe200078ec0ff */
[----:B------:R-:W-:Y:S02]  /*2050*/  @UP1 ULDC.64 UR10, c[0x0][0x248] ;  /* 0x00009200000a1ab9 */ /* 0x000fe40000000a00 */
[----:B------:R-:W-:Y:S01]  /*2060*/  IMAD.SHL.U32 R136, R18, 0x8, RZ ;  /* 0x0000000812887824 */ /* 0x000fe200078e00ff */
[----:B------:R-:W-:Y:S01]  /*2070*/  SHF.R.U32.HI R4, RZ, 0x3, R2 ;  /* 0x00000003ff047819 */ /* 0x000fe20000011602 */
[----:B------:R-:W-:-:S02]  /*2080*/  @UP1 UIMAD.WIDE.U32 UR34, UR33, UR10, URZ ;  /* 0x0000000a212212a5 */ /* 0x000fc4000f8e003f */
[----:B------:R-:W-:Y:S01]  /*2090*/  @UP1 UIMAD UR33, UR33, UR11, URZ ;  /* 0x0000000b212112a4 */ /* 0x000fe2000f8e023f */
[----:B------:R-:W-:Y:S01]  /*20a0*/  LOP3.LUT R3, R2, 0x38, R136, 0xf8, !PT ;  /* 0x0000003802037812 */ /* 0x000fe200078ef888 */
[----:B------:R-:W-:Y:S01]  /*20b0*/  IMAD.MOV R2, RZ, RZ, -R0 ;  /* 0x000000ffff027224 */ /* 0x000fe200078e0a00 */
[----:B------:R-:W-:Y:S01]  /*20c0*/  SHF.R.S32.HI R137, RZ, 0x1f, R136 ;  /* 0x0000001fff897819 */ /* 0x000fe20000011488 */
[----:B------:R-:W-:Y:S01]  /*20d0*/  @UP1 UIADD3 UR33, UR35, UR33, URZ ;  /* 0x0000002123211290 */ /* 0x000fe2000fffe03f */
[----:B------:R-:W-:Y:S01]  /*20e0*/  LOP3.LUT R4, R3, R4, RZ, 0x3c, !PT ;  /* 0x0000000403047212 */ /* 0x000fe200078e3cff */
[C---:B------:R-:W-:Y:S01]  /*20f0*/  IMAD R2, R10.reuse, R2, R7 ;  /* 0x000000020a027224 */ /* 0x040fe200078e0207 */
[----:B------:R-:W-:Y:S02]  /*2100*/  LEA.HI R3, R17, R93, RZ, 0x6 ;  /* 0x0000005d11037211 */ /* 0x000fe400078f30ff */
[----:B------:R-:W-:Y:S02]  /*2110*/  SHF.R.S32.HI R7, RZ, 0x1f, R6 ;  /* 0x0000001fff077819 */ /* 0x000fe40000011406 */
[----:B------:R-:W-:Y:S01]  /*2120*/  ISETP.GT.U32.AND P5, PT, R10, R2, PT ;  /* 0x000000020a00720c */ /* 0x000fe20003fa4070 */
[----:B------:R-:W-:-:S02]  /*2130*/  IMAD.SHL.U32 R3, R3, 0x8, RZ ;  /* 0x0000000803037824 */ /* 0x000fc400078e00ff */
[----:B------:R-:W-:-:S03]  /*2140*/  IMAD.WIDE R8, R8, 0x80, R6 ;  /* 0x0000008008087825 */ /* 0x000fc600078e0206 */
[----:B------:R-:W-:Y:S01]  /*2150*/  LOP3.LUT R210, R4, 0xfffffe00, R3, 0xf8, !PT ;  /* 0xfffffe0004d27812 */ /* 0x000fe200078ef803 */
[----:B-1----:R-:W-:Y:S06]  /*2160*/  @P0 BRA `(.L_x_2537) ;  /* 0x0000000000300947 */ /* 0x002fec0003800000 */
        /* <DEDUP_REMOVED lines=12> */
.L_x_2537:
[----:B------:R-:W-:Y:S01]  /*2230*/  @UP1 UIADD3 UR7, UR30, UR8, URZ ;  /* 0x000000081e071290 */ /* 0x000fe2000fffe03f */
[----:B------:R-:W-:Y:S01]  /*2240*/  @!P5 IMAD.IADD R2, R2, 0x1, -R10 ;  /* 0x000000010202d824 */ /* 0x000fe200078e0a0a */
[----:B------:R-:W-:Y:S01]  /*2250*/  LOP3.LUT R3, R14, UR4, RZ, 0x3c, !PT ;  /* 0x000000040e037c12 */ /* 0x000fe2000f8e3cff */
[----:B------:R-:W-:Y:S01]  /*2260*/  @UP1 ULDC.64 UR8, c[0x0][0x250] ;  /* 0x0000940000081ab9 */ /* 0x000fe20000000a00 */
[----:B------:R-:W-:Y:S02]  /*2270*/  USHF.R.S32.HI UR31, URZ, 0x1f, UR4 ;  /* 0x0000001f3f1f7899 */ /* 0x000fe40008011404 */
[----:B------:R-:W-:Y:S01]  /*2280*/  @UP1 UIMAD.WIDE.U32 UR36, UR7, UR8, URZ ;  /* 0x00000008072412a5 */ /* 0x000fe2000f8e003f */
[----:B------:R-:W-:Y:S01]  /*2290*/  ISETP.GE.U32.AND P6, PT, R2, R10, PT ;  /* 0x0000000a0200720c */ /* 0x000fe20003fc6070 */
[----:B------:R-:W-:Y:S01]  /*22a0*/  @UP1 UIMAD UR7, UR7, UR9, URZ ;  /* 0x00000009070712a4 */ /* 0x000fe2000f8e023f */
[----:B------:R-:W-:Y:S02]  /*22b0*/  ISETP.GE.AND P4, PT, R3, RZ, PT ;  /* 0x000000ff0300720c */ /* 0x000fe40003f86270 */
[----:B------:R-:W-:Y:S01]  /*22c0*/  P2R R2, PR, RZ, 0x40 ;  /* 0x00000040ff027803 */ /* 0x000fe20000000000 */
[----:B------:R-:W-:Y:S01]  /*22d0*/  @UP1 UIADD3 UR7, UR37, UR7, URZ ;  /* 0x0000000725071290 */ /* 0x000fe2000fffe03f */
[----:B------:R-:W-:Y:S01]  /*22e0*/  ISETP.NE.AND P6, PT, R14, RZ, PT ;  /* 0x000000ff0e00720c */ /* 0x000fe20003fc5270 */
[----:B------:R-:W-:Y:S01]  /*22f0*/  @UP1 UMOV UR6, UR36 ;  /* 0x0000002400061c82 */ /* 0x000fe20008000000 */
        /* <DEDUP_REMOVED lines=12> */
[----:B------:R-:W-:Y:S01]  /*23c0*/  UIADD3 UR7, UR37, UR7, URZ ;  /* 0x0000000725077290 */ /* 0x000fe2000fffe03f */
[----:B------:R-:W-:-:S11]  /*23d0*/  UMOV UR6, UR36 ;  /* 0x0000002400067c82 */ /* 0x000fd60008000000 */
.L_x_2538:
[----:B------:R-:W-:Y:S01]  /*23e0*/  ISETP.NE.AND P0, PT, R2, RZ, PT ;  /* 0x000000ff0200720c */ /* 0x000fe20003f05270 */
[----:B------:R-:W-:Y:S01]  /*23f0*/  IMAD R10, R7, UR10, RZ ;  /* 0x0000000a070a7c24 */ /* 0x000fe2000f8e02ff */
[----:B------:R-:W-:Y:S01]  /*2400*/  @!P5 IADD3 R0, R0, 0x1, RZ ;  /* 0x000000010000d810 */ /* 0x000fe20007ffe0ff */
[--C-:B------:R-:W-:Y:S01]  /*2410*/  IMAD.WIDE.U32 R4, R6, UR10, R136.reuse ;  /* 0x0000000a06047c25 */ /* 0x100fe2000f8e0088 */
[----:B------:R-:W1:Y:S01]  /*2420*/  S2UR UR18, SR_CgaCtaId ;  /* 0x00000000001279c3 */ /* 0x000e620000008800 */
[----:B------:R-:W-:Y:S01]  /*2430*/  IADD3 R98, R136, 0x40, RZ ;  /* 0x0000004088627810 */ /* 0x000fe20007ffe0ff */
[----:B------:R-:W-:Y:S01]  /*2440*/  BSSY B0, `(.L_x_2539) ;  /* 0x0000042000007945 */ /* 0x000fe20003800000 */
[C---:B------:R-:W-:Y:S01]  /*2450*/  IMAD.WIDE.U32 R2, R6.reuse, UR8, R136 ;  /* 0x0000000806027c25 */ /* 0x040fe2000f8e0088 */
[----:B------:R-:W-:-:S03]  /*2460*/  IADD3 R16, R6, 0x10, RZ ;  /* 0x0000001006107810 */ /* 0x000fc60007ffe0ff */
[----:B------:R-:W-:Y:S02]  /*2470*/  IMAD R11, R7, UR8, RZ ;  /* 0x00000008070b7c24 */ /* 0x000fe4000f8e02ff */
[----:B------:R-:W-:Y:S02]  /*2480*/  @P0 VIADD R0, R0, 0x1 ;  /* 0x0000000100000836 */ /* 0x000fe40000000000 */
[----:B------:R-:W-:Y:S01]  /*2490*/  IMAD R13, R6, UR11, R10 ;  /* 0x0000000b060d7c24 */ /* 0x000fe2000f8e020a */
[----:B------:R-:W-:Y:S01]  /*24a0*/  IADD3 R10, P5, R4, UR34, RZ ;  /* 0x00000022040a7c10 */ /* 0x000fe2000ffbe0ff */
[----:B------:R-:W-:Y:S01]  /*24b0*/  IMAD R12, R6, UR9, R11 ;  /* 0x00000009060c7c24 */ /* 0x000fe2000f8e020b */
[----:B------:R-:W-:Y:S02]  /*24c0*/  IADD3 R4, P0, R2, UR6, RZ ;  /* 0x0000000602047c10 */ /* 0x000fe4000ff1e0ff */
[----:B------:R-:W-:Y:S02]  /*24d0*/  @!P4 IADD3 R0, -R0, RZ, RZ ;  /* 0x000000ff0000c210 */ /* 0x000fe40007ffe1ff */
[----:B------:R-:W-:-:S02]  /*24e0*/  IADD3 R2, P4, R136, UR32, RZ ;  /* 0x0000002088027c10 */ /* 0x000fc4000ff9e0ff */
[----:B------:R-:W-:Y:S02]  /*24f0*/  IADD3.X R11, R5, UR33, R13, P5, !PT ;  /* 0x00000021050b7c10 */ /* 0x000fe4000affe40d */
[----:B------:R-:W-:Y:S01]  /*2500*/  IADD3.X R5, R3, UR7, R12, P0, !PT ;  /* 0x0000000703057c10 */ /* 0x000fe200087fe40c */
[----:B------:R-:W-:Y:S01]  /*2510*/  ULDC.64 UR6, c[0x0][0x258] ;  /* 0x0000960000067ab9 */ /* 0x000fe20000000a00 */
[----:B------:R-:W-:Y:S01]  /*2520*/  IADD3.X R3, R137, UR17, RZ, P4, !PT ;  /* 0x0000001189037c10 */ /* 0x000fe2000a7fe4ff */
[----:B------:R-:W-:Y:S01]  /*2530*/  UIMAD UR17, UR31, UR6, URZ ;  /* 0x000000061f1172a4 */ /* 0x000fe2000f8e023f */
[----:B------:R-:W-:Y:S01]  /*2540*/  @!P6 LOP3.LUT R0, RZ, R14, RZ, 0x33, !PT ;  /* 0x0000000eff00e212 */ /* 0x000fe200078e33ff */
[----:B------:R-:W-:Y:S01]  /*2550*/  IMAD.U32 R12, RZ, RZ, UR6 ;  /* 0x00000006ff0c7e24 */ /* 0x000fe2000f8e00ff */
[----:B------:R-:W-:Y:S01]  /*2560*/  ULDC.64 UR30, c[0x0][0x260] ;  /* 0x00009800001e7ab9 */ /* 0x000fe20000000a00 */
[----:B------:R-:W-:Y:S01]  /*2570*/  UIMAD UR17, UR4, UR7, UR17 ;  /* 0x00000007041172a4 */ /* 0x000fe2000f8e0211 */
[----:B------:R-:W-:Y:S01]  /*2580*/  ISETP.GE.AND P4, PT, R6, UR5, PT ;  /* 0x0000000506007c0c */ /* 0x000fe2000bf86270 */
[----:B------:R-:W-:Y:S01]  /*2590*/  IMAD.WIDE.U32 R24, R0, UR30, R10 ;  /* 0x0000001e00187c25 */ /* 0x000fe2000f8e000a */
[----:B------:R-:W-:Y:S01]  /*25a0*/  ULDC.64 UR6, c[0x0][0x268] ;  /* 0x00009a0000067ab9 */ /* 0x000fe20000000a00 */
[----:B------:R-:W-:-:S02]  /*25b0*/  SHF.R.S32.HI R14, RZ, 0x1f, R0 ;  /* 0x0000001fff0e7819 */ /* 0x000fc40000011400 */
[----:B------:R-:W-:Y:S01]  /*25c0*/  IMAD.WIDE.U32 R22, R0, UR6, R4 ;  /* 0x0000000600167c25 */ /* 0x000fe2000f8e0004 */
[----:B------:R2:W-:Y:S01]  /*25d0*/  STL.64 [R1+0xa0], R24 ;  /* 0x0000a01801007387 */ /* 0x0005e20000100a00 */
[----:B------:R-:W-:Y:S02]  /*25e0*/  ISETP.GE.AND P0, PT, R16, UR5, PT ;  /* 0x0000000510007c0c */ /* 0x000fe4000bf06270 */
[----:B------:R-:W-:Y:S01]  /*25f0*/  IMAD.WIDE.U32 R12, R12, UR4, R2 ;  /* 0x000000040c0c7c25 */ /* 0x000fe2000f8e0002 */
[----:B------:R2:W-:Y:S01]  /*2600*/  STL.64 [R1+0xb0], R22 ;  /* 0x0000b01601007387 */ /* 0x0005e20000100a00 */
[----:B------:R-:W-:Y:S02]  /*2610*/  UMOV UR4, 0x400 ;  /* 0x0000040000047882 */ /* 0x000fe40000000000 */
[C---:B------:R-:W-:Y:S01]  /*2620*/  IMAD R2, R14.reuse, UR30, RZ ;  /* 0x0000001e0e027c24 */ /* 0x040fe2000f8e02ff */
[----:B------:R2:W-:Y:S01]  /*2630*/  STL [R1+0x6c], R98 ;  /* 0x00006c6201007387 */ /* 0x0005e20000100800 */
[----:B------:R-:W-:Y:S01]  /*2640*/  IMAD R14, R14, UR6, RZ ;  /* 0x000000060e0e7c24 */ /* 0x000fe2000f8e02ff */
[----:B-1----:R-:W-:Y:S01]  /*2650*/  ULEA UR4, UR18, UR4, 0x18 ;  /* 0x0000000412047291 */ /* 0x002fe2000f8ec03f */
[C---:B------:R-:W-:Y:S01]  /*2660*/  IMAD R19, R0.reuse, UR31, R2 ;  /* 0x0000001f00137c24 */ /* 0x040fe2000f8e0202 */
[----:B------:R-:W-:Y:S01]  /*2670*/  IADD3 R11, R13, UR17, RZ ;  /* 0x000000110d0b7c10 */ /* 0x000fe2000fffe0ff */
[----:B------:R-:W-:-:S02]  /*2680*/  IMAD R20, R0, UR7, R14 ;  /* 0x0000000700147c24 */ /* 0x000fc4000f8e020e */
[----:B------:R-:W-:Y:S01]  /*2690*/  VIADD R14, R6, 0x50 ;  /* 0x00000050060e7836 */ /* 0x000fe20000000000 */
        /* <DEDUP_REMOVED lines=28> */
.L_x_2540:
[----:B------:R-:W-:Y:S05]  /*2860*/  BSYNC B0 ;  /* 0x0000000000007941 */ /* 0x000fea0003800000 */
.L_x_2539:
        /* <DEDUP_REMOVED lines=33> */
.L_x_2542:
[----:B------:R-:W-:Y:S05]  /*2a80*/  BSYNC B0 ;  /* 0x0000000000007941 */ /* 0x000fea0003800000 */
.L_x_2541:
        /* <DEDUP_REMOVED lines=34> */
.L_x_2544:
[----:B------:R-:W-:Y:S05]  /*2cb0*/  BSYNC B0 ;  /* 0x0000000000007941 */ /* 0x000fea0003800000 */
.L_x_2543:
        /* <DEDUP_REMOVED lines=33> */
.L_x_2546:
[----:B------:R-:W-:Y:S05]  /*2ed0*/  BSYNC B0 ;  /* 0x0000000000007941 */ /* 0x000fea0003800000 */
.L_x_2545:
        /* <DEDUP_REMOVED lines=32> */
.L_x_2548:
[----:B------:R-:W-:Y:S05]  /*30e0*/  BSYNC B0 ;  /* 0x0000000000007941 */ /* 0x000fea0003800000 */
.L_x_2547:
[----:B------:R-:W-:Y:S01]  /*30f0*/  ISETP.GE.AND P3, PT, R16, UR17, PT ;  /* 0x0000001110007c0c */ /* 0x000fe2000bf66270 */
[----:B------:R-:W-:Y:S01]  /*3100*/  BSSY B0, `(.L_x_2549) ;  /* 0x0000021000007945 */ /* 0x000fe20003800000 */
[----:B------:R-:W-:-:S04]  /*3110*/  LEA.HI R16, R17, R93, RZ, 0x4 ;  /* 0x0000005d11107211 */ /* 0x000fc800078f20ff */
[----:B------:R-:W-:Y:S01]  /*3120*/  LOP3.LUT R17, R16, 0xfffffff0, RZ, 0xc0, !PT ;  /* 0xfffffff010117812 */ /* 0x000fe200078ec0ff */
        /* <DEDUP_REMOVED lines=30> */
.L_x_2550:
[----:B------:R-:W-:Y:S05]  /*3310*/  BSYNC B0 ;  /* 0x0000000000007941 */ /* 0x000fea0003800000 */
.L_x_2549:
        /* <DEDUP_REMOVED lines=31> */
.L_x_2552:
[----:B------:R-:W-:Y:S05]  /*3510*/  BSYNC B0 ;  /* 0x0000000000007941 */ /* 0x000fea0003800000 */
.L_x_2551:
[----:B------:R-:W-:Y:S04]  /*3520*/  BSSY B0, `(.L_x_2553) ;  /* 0x000001f000007945 */ /* 0x000fe80003800000 */
        /* <DEDUP_REMOVED lines=30> */
.L_x_2554:
[----:B------:R-:W-:Y:S05]  /*3710*/  BSYNC B0 ;  /* 0x0000000000007941 */ /* 0x000fea0003800000 */
.L_x_2553:
[----:B------:R-:W-:Y:S01]  /*3720*/  IMAD.IADD R97, R25, 0x1, R19 ;  /* 0x0000000119617824 */ /* 0x000fe200078e0213 */
[----:B------:R-:W-:Y:S01]  /*3730*/  USHF.L.U64.HI UR30, UR10, 0x5, UR11 ;  /* 0x000000050a1e7899 */ /* 0x000fe2000801020b */
[----:B------:R-:W-:Y:S01]  /*3740*/  IMAD.MOV.U32 R96, RZ, RZ, R24 ;  /* 0x000000ffff607224 */ /* 0x000fe200078e0018 */
[----:B------:R-:W-:Y:S01]  /*3750*/  ISETP.GE.AND P0, PT, R6, UR17, PT ;  /* 0x0000001106007c0c */ /* 0x000fe2000bf06270 */
[----:B------:R-:W-:Y:S01]  /*3760*/  IMAD.IADD R8, R93, 0x1, -R17 ;  /* 0x000000015d087824 */ /* 0x000fe200078e0a11 */
[----:B------:R-:W-:Y:S01]  /*3770*/  USHF.R.S32.HI UR36, URZ, 0x1f, UR18 ;  /* 0x0000001f3f247899 */ /* 0x000fe20008011412 */
[----:B-1-34-:R-:W-:Y:S01]  /*3780*/  SHF.R.S32.HI R5, RZ, 0x4, R16 ;  /* 0x00000004ff057819 */ /* 0x01afe20000011410 */
[----:B------:R1:W-:Y:S01]  /*3790*/  STL.64 [R1+0x98], R96 ;  /* 0x0000986001007387 */ /* 0x0003e20000100a00 */
[----:B------:R-:W-:Y:S01]  /*37a0*/  IMAD.SHL.U32 R7, R18, 0x40, RZ ;  /* 0x0000004012077824 */ /* 0x000fe200078e00ff */
[----:B------:R-:W-:Y:S01]  /*37b0*/  SHF.R.S32.HI R2, RZ, 0x1f, R8 ;  /* 0x0000001fff027819 */ /* 0x000fe20000011408 */
[----:B------:R-:W-:Y:S01]  /*37c0*/  USHF.L.U32 UR31, UR10, 0x5, URZ ;  /* 0x000000050a1f7899 */ /* 0x000fe2000800063f */
[----:B------:R-:W-:Y:S01]  /*37d0*/  IMAD.U32 R13, RZ, RZ, UR18 ;  /* 0x00000012ff0d7e24 */ /* 0x000fe2000f8e00ff */
[----:B------:R-:W-:Y:S01]  /*37e0*/  UIMAD UR6, UR30, UR18, URZ ;  /* 0x000000121e0672a4 */ /* 0x000fe2000f8e023f */
[C---:B------:R-:W-:Y:S01]  /*37f0*/  ISETP.GE.AND P5, PT, R6.reuse, UR17, PT ;  /* 0x0000001106007c0c */ /* 0x040fe2000bfa6270 */
[----:B------:R-:W-:Y:S01]  /*3800*/  IMAD.SHL.U32 R6, R6, 0x8, RZ ;  /* 0x0000000806067824 */ /* 0x000fe200078e00ff */
[----:B------:R-:W-:Y:S01]  /*3810*/  LEA.HI R0, R16, R5, RZ, 0x1 ;  /* 0x0000000510007211 */ /* 0x000fe200078f08ff */
[----:B------:R-:W-:Y:S01]  /*3820*/  UIMAD UR6, UR36, UR31, UR6 ;  /* 0x0000001f240672a4 */ /* 0x000fe2000f8e0206 */
[----:B------:R-:W-:Y:S01]  /*3830*/  LEA.HI R11, R2, R8, RZ, 0x3 ;  /* 0x00000008020b7211 */ /* 0x000fe200078f18ff */
[----:B------:R-:W-:Y:S01]  /*3840*/  IMAD.WIDE.U32 R2, R13, UR31, R96 ;  /* 0x0000001f0d027c25 */ /* 0x000fe2000f8e0060 */
[----:B------:R-:W-:Y:S01]  /*3850*/  LOP3.LUT R7, R7, 0x1c0, RZ, 0xc0, !PT ;  /* 0x000001c007077812 */ /* 0x000fe200078ec0ff */
[----:B------:R-:W-:Y:S01]  /*3860*/  BSSY B0, `(.L_x_2555) ;  /* 0x000001c000007945 */ /* 0x000fe20003800000 */
[----:B------:R-:W-:-:S02]  /*3870*/  LOP3.LUT R0, R0, 0xfffffffe, RZ, 0xc0, !PT ;  /* 0xfffffffe00007812 */ /* 0x000fc400078ec0ff */
[----:B------:R-:W-:Y:S02]  /*3880*/  LOP3.LUT R4, R11, 0xfffffff8, RZ, 0xc0, !PT ;  /* 0xfffffff80b047812 */ /* 0x000fe400078ec0ff */
[----:B------:R-:W-:Y:S01]  /*3890*/  LOP3.LUT R12, R7, 0x8, R6, 0xf8, !PT ;  /* 0x00000008070c7812 */ /* 0x000fe200078ef806 */
[----:B------:R-:W-:Y:S02]  /*38a0*/  VIADD R6, R3, UR6 ;  /* 0x0000000603067c36 */ /* 0x000fe40008000000 */
[----:B------:R-:W-:Y:S02]  /*38b0*/  IMAD.IADD R10, R5, 0x1, -R0 ;  /* 0x00000001050a7824 */ /* 0x000fe400078e0a00 */
[----:B------:R-:W-:Y:S01]  /*38c0*/  IMAD.IADD R14, R8, 0x1, -R4 ;  /* 0x00000001080e7824 */ /* 0x000fe200078e0a04 */
[----:B------:R-:W-:Y:S06]  /*38d0*/  @P0 BRA `(.L_x_2556) ;  /* 0x0000000000500947 */ /* 0x000fec0003800000 */
        /* <DEDUP_REMOVED lines=20> */
.L_x_2556:
[----:B------:R-:W-:Y:S05]  /*3a20*/  BSYNC B0 ;  /* 0x0000000000007941 */ /* 0x000fea0003800000 */
.L_x_2555:
[----:B------:R-:W-:Y:S01]  /*3a30*/  USHF.L.U64.HI UR32, UR10, 0x4, UR11 ;  /* 0x000000040a207899 */ /* 0x000fe2000801020b */
[----:B------:R-:W-:Y:S01]  /*3a40*/  BSSY B0, `(.L_x_2557) ;  /* 0x000001a000007945 */ /* 0x000fe20003800000 */
[----:B------:R-:W-:Y:S01]  /*3a50*/  USHF.L.U32 UR33, UR10, 0x4, URZ ;  /* 0x000000040a217899 */ /* 0x000fe2000800063f */
[----:B------:R-:W-:Y:S02]  /*3a60*/  SHF.R.U32.HI R7, RZ, 0x3, R7 ;  /* 0x00000003ff077819 */ /* 0x000fe40000011607 */
[----:B------:R-:W-:Y:S09]  /*3a70*/  @P2 BRA `(.L_x_2558) ;  /* 0x0000000000582947 */ /* 0x000ff20003800000 */
[----:B------:R-:W-:Y:S01]  /*3a80*/  ULDC UR6, c[0x0][0x2d0] ;  /* 0x0000b40000067ab9 */ /* 0x000fe20000000800 */
[----:B------:R-:W-:Y:S02]  /*3a90*/  IADD3 R0, P2, R2, UR33, RZ ;  /* 0x0000002102007c10 */ /* 0x000fe4000ff5e0ff */
[----:B------:R-:W-:Y:S02]  /*3aa0*/  ISETP.GE.AND P1, PT, R136, UR6, PT ;  /* 0x0000000688007c0c */ /* 0x000fe4000bf26270 */
[----:B------:R-:W-:Y:S02]  /*3ab0*/  ISETP.GE.AND P0, PT, R98, UR6, PT ;  /* 0x0000000662007c0c */ /* 0x000fe4000bf06270 */
[----:B---34-:R-:W-:-:S09]  /*3ac0*/  IADD3.X R4, R6, UR32, RZ, P2, !PT ;  /* 0x0000002006047c10 */ /* 0x018fd200097fe4ff */
        /* <DEDUP_REMOVED lines=17> */
.L_x_2558:
[----:B------:R-:W-:Y:S05]  /*3be0*/  BSYNC B0 ;  /* 0x0000000000007941 */ /* 0x000fea0003800000 */
.L_x_2557:
[----:B------:R-:W0:Y:S01]  /*3bf0*/  LDGDEPBAR ;  /* 0x00000000000079af */ /* 0x000e220000000000 */
[----:B------:R-:W-:Y:S01]  /*3c00*/  IADD3 R9, R23, R20, RZ ;  /* 0x0000001417097210 */ /* 0x000fe20007ffe0ff */
[----:B------:R-:W-:Y:S01]  /*3c10*/  IMAD.MOV.U32 R8, RZ, RZ, R22 ;  /* 0x000000ffff087224 */ /* 0x000fe200078e0016 */
[----:B------:R-:W-:Y:S01]  /*3c20*/  USHF.L.U64.HI UR34, UR8, 0x5, UR9 ;  /* 0x0000000508227899 */ /* 0x000fe20008010209 */
[----:B------:R-:W-:Y:S01]  /*3c30*/  IMAD.SHL.U32 R0, R14, 0x40, RZ ;  /* 0x000000400e007824 */ /* 0x000fe200078e00ff */
[----:B---34-:R-:W-:Y:S01]  /*3c40*/  LOP3.LUT R3, R12, R7, RZ, 0x3c, !PT ;  /* 0x000000070c037212 */ /* 0x018fe200078e3cff */
[----:B------:R-:W-:Y:S01]  /*3c50*/  IMAD.SHL.U32 R5, R11, 0x40, RZ ;  /* 0x000000400b057824 */ /* 0x000fe200078e00ff */
[----:B------:R3:W-:Y:S01]  /*3c60*/  STL.64 [R1+0xa8], R8 ;  /* 0x0000a80801007387 */ /* 0x0007e20000100a00 */
[----:B------:R-:W-:Y:S01]  /*3c70*/  IMAD.SHL.U32 R4, R10, 0x8, RZ ;  /* 0x000000080a047824 */ /* 0x000fe200078e00ff */
[----:B------:R-:W-:Y:S01]  /*3c80*/  USHF.L.U32 UR35, UR8, 0x5, URZ ;  /* 0x0000000508237899 */ /* 0x000fe2000800063f */
[----:B------:R-:W-:Y:S01]  /*3c90*/  LOP3.LUT R2, R0, 0x1c0, RZ, 0xc0, !PT ;  /* 0x000001c000027812 */ /* 0x000fe200078ec0ff */
[----:B------:R-:W-:Y:S01]  /*3ca0*/  UIMAD UR6, UR34, UR18, URZ ;  /* 0x00000012220672a4 */ /* 0x000fe2000f8e023f */
[----:B------:R-:W-:Y:S01]  /*3cb0*/  IMAD R0, R10, 0x200, R3 ;  /* 0x000002000a007824 */ /* 0x000fe200078e0203 */
[----:B------:R-:W-:Y:S01]  /*3cc0*/  LOP3.LUT R90, R5, 0xfffffe00, RZ, 0xc0, !PT ;  /* 0xfffffe00055a7812 */ /* 0x000fe200078ec0ff */
[----:B------:R-:W-:Y:S01]  /*3cd0*/  BSSY B0, `(.L_x_2559) ;  /* 0x0000023000007945 */ /* 0x000fe20003800000 */
[----:B------:R-:W-:Y:S01]  /*3ce0*/  LOP3.LUT R3, R2, 0x8, R4, 0xf8, !PT ;  /* 0x0000000802037812 */ /* 0x000fe200078ef804 */
[----:B------:R-:W-:Y:S01]  /*3cf0*/  UIMAD UR6, UR36, UR35, UR6 ;  /* 0x00000023240672a4 */ /* 0x000fe2000f8e0206 */
[----:B------:R-:W-:Y:S01]  /*3d00*/  IMAD.WIDE.U32 R4, R13, UR35, R8 ;  /* 0x000000230d047c25 */ /* 0x000fe2000f8e0008 */
[----:B------:R-:W-:-:S02]  /*3d10*/  SHF.R.S32.HI R95, RZ, 0x5, R92 ;  /* 0x00000005ff5f7819 */ /* 0x000fc4000001145c */
[----:B------:R-:W-:Y:S02]  /*3d20*/  SHF.R.U32.HI R2, RZ, 0x3, R2 ;  /* 0x00000003ff027819 */ /* 0x000fe40000011602 */
[----:B------:R-:W-:Y:S01]  /*3d30*/  IADD3 R6, R5, UR6, RZ ;  /* 0x0000000605067c10 */ /* 0x000fe2000fffe0ff */
[----:B------:R-:W-:Y:S01]  /*3d40*/  IMAD R7, R95, 0x400, R90 ;  /* 0x000004005f077824 */ /* 0x000fe200078e025a */
[----:B------:R-:W-:-:S04]  /*3d50*/  DEPBAR.LE SB0, 0x0 ;  /* 0x000080000000791a */ /* 0x000fc80000000000 */
[----:B------:R-:W-:Y:S01]  /*3d60*/  BAR.SYNC.DEFER_BLOCKING 0x0 ;  /* 0x0000000000007b1d */ /* 0x000fe20000010000 */
[----:B------:R-:W-:Y:S02]  /*3d70*/  LOP3.LUT R89, R3, R2, RZ, 0x3c, !PT ;  /* 0x0000000203597212 */ /* 0x000fe400078e3cff */
[----:B------:R-:W-:-:S03]  /*3d80*/  LEA R91, R95, UR27, 0x4 ;  /* 0x0000001b5f5b7c11 */ /* 0x000fc6000f8e20ff */
[----:B------:R3:W-:Y:S04]  /*3d90*/  @P5 STS.128 [R210+0xa000], RZ ;  /* 0x00a000ffd2005388 */ /* 0x0007e80000000c00 */
[----:B------:R3:W-:Y:S01]  /*3da0*/  @P5 STS.128 [R210+0xb000], RZ ;  /* 0x00b000ffd2005388 */ /* 0x0007e20000000c00 */
[----:B------:R-:W-:Y:S05]  /*3db0*/  @P5 BRA `(.L_x_2560) ;  /* 0x0000000000505947 */ /* 0x000fea0003800000 */
[----:B------:R-:W-:Y:S02]  /*3dc0*/  ULDC UR6, c[0x0][0x2d0] ;  /* 0x0000b40000067ab9 */ /* 0x000fe40000000800 */
[----:B------:R-:W-:Y:S02]  /*3dd0*/  ISETP.GE.AND P1, PT, R136, UR6, PT ;  /* 0x0000000688007c0c */ /* 0x000fe4000bf26270 */
[----:B------:R-:W-:-:S11]  /*3de0*/  ISETP.GE.AND P0, PT, R98, UR6, PT ;  /* 0x0000000662007c0c */ /* 0x000fd6000bf06270 */
[----:B------:R-:W4:Y:S01]  /*3df0*/  @!P1 LDC.64 R2, c[0x0][0x220] ;  /* 0x00008800ff029b82 */ /* 0x000f220000000a00 */
[----:B------:R1:W-:Y:S01]  /*3e00*/  @P1 STS.128 [R210+0xa000], RZ ;  /* 0x00a000ffd2001388 */ /* 0x0003e20000000c00 */
[----:B----4-:R-:W-:-:S04]  /*3e10*/  @!P1 LEA R2, P2, R4, R2, 0x1 ;  /* 0x0000000204029211 */ /* 0x010fc800078408ff */
        /* <DEDUP_REMOVED lines=14> */
.L_x_2560:
[----:B------:R-:W-:Y:S05]  /*3f00*/  BSYNC B0 ;  /* 0x0000000000007941 */ /* 0x000fea0003800000 */
.L_x_2559:
[----:B------:R2:W-:Y:S01]  /*3f10*/  @P3 STS.128 [R210+0xa800], RZ ;  /* 0x00a800ffd2003388 */ /* 0x0005e20000000c00 */
[----:B------:R-:W-:Y:S01]  /*3f20*/  UIADD3 UR37, UR26, 0x1, -UR16 ;  /* 0x000000011a257890 */ /* 0x000fe2000fffe810 */
[----:B-1--4-:R-:W-:Y:S01]  /*3f30*/  IMAD.IADD R2, R89, 0x1, R7 ;  /* 0x0000000159027824 */ /* 0x012fe200078e0207 */
[----:B------:R-:W-:Y:S01]  /*3f40*/  R2P PR, R14, 0x6 ;  /* 0x000000060e007804 */ /* 0x000fe20000000000 */
[----:B------:R2:W-:Y:S01]  /*3f50*/  @P3 STS.128 [R210+0xb800], RZ ;  /* 0x00b800ffd2003388 */ /* 0x0005e20000000c00 */
[----:B------:R-:W-:Y:S01]  /*3f60*/  IMAD.MOV.U32 R3, RZ, RZ, 0x10 ;  /* 0x00000010ff037424 */ /* 0x000fe200078e00ff */
[----:B------:R-:W-:Y:S01]  /*3f70*/  UIADD3 UR36, UR26, -UR22, -UR16 ;  /* 0x800000161a247290 */ /* 0x000fe2000fffe810 */
[----:B------:R-:W-:Y:S01]  /*3f80*/  IMAD.MOV.U32 R7, RZ, RZ, 0x20 ;  /* 0x00000020ff077424 */ /* 0x000fe200078e00ff */
[----:B------:R-:W-:Y:S01]  /*3f90*/  USHF.L.U64.HI UR17, UR8, 0x4, UR9 ;  /* 0x0000000408117899 */ /* 0x000fe20008010209 */
[----:B------:R-:W-:Y:S01]  /*3fa0*/  BSSY B0, `(.L_x_2561) ;  /* 0x000001e000007945 */ /* 0x000fe20003800000 */
[----:B------:R-:W-:Y:S01]  /*3fb0*/  USHF.L.U32 UR22, UR8, 0x4, URZ ;  /* 0x0000000408167899 */ /* 0x000fe2000800063f */
[----:B------:R-:W-:Y:S01]  /*3fc0*/  LEA R191, R2, UR4, 0x1 ;  /* 0x0000000402bf7c11 */ /* 0x000fe2000f8e08ff */
[----:B------:R-:W-:Y:S01]  /*3fd0*/  UIADD3 UR37, UR37, UR21, URZ ;  /* 0x0000001525257290 */ /* 0x000fe2000fffe03f */
[----:B------:R-:W-:-:S02]  /*3fe0*/  LEA R189, R0, UR4, 0x1 ;  /* 0x0000000400bd7c11 */ /* 0x000fc4000f8e08ff */
[----:B------:R-:W-:Y:S02]  /*3ff0*/  SEL R3, R3, 0xfffffff0, !P1 ;  /* 0xfffffff003037807 */ /* 0x000fe40004800000 */
[----:B------:R-:W-:Y:S01]  /*4000*/  SEL R2, R7, 0xffffffe0, !P2 ;  /* 0xffffffe007027807 */ /* 0x000fe20005000000 */
[----:B------:R-:W-:Y:S06]  /*4010*/  @P3 BRA `(.L_x_2562) ;  /* 0x0000000000583947 */ /* 0x000fec0003800000 */
[----:B------:R-:W-:Y:S01]  /*4020*/  ULDC UR6, c[0x0][0x2d0] ;  /* 0x0000b40000067ab9 */ /* 0x000fe20000000800 */
[----:B------:R-:W-:Y:S02]  /*4030*/  IADD3 R0, P2, R4, UR22, RZ ;  /* 0x0000001604007c10 */ /* 0x000fe4000ff5e0ff */
[----:B------:R-:W-:Y:S02]  /*4040*/  ISETP.GE.AND P1, PT, R136, UR6, PT ;  /* 0x0000000688007c0c */ /* 0x000fe4000bf26270 */
[----:B------:R-:W-:Y:S02]  /*4050*/  ISETP.GE.AND P0, PT, R98, UR6, PT ;  /* 0x0000000662007c0c */ /* 0x000fe4000bf06270 */
[----:B------:R-:W-:-:S09]  /*4060*/  IADD3.X R6, R6, UR17, RZ, P2, !PT ;  /* 0x0000001106067c10 */ /* 0x000fd200097fe4ff */
        /* <DEDUP_REMOVED lines=17> */
.L_x_2562:
[----:B------:R-:W-:Y:S05]  /*4180*/  BSYNC B0 ;  /* 0x0000000000007941 */ /* 0x000fea0003800000 */
.L_x_2561:
[----:B--2---:R-:W-:Y:S01]  /*4190*/  LDSM.16.M88.4 R20, [R189+0x8000] ;  /* 0x00800000bd14783b */ /* 0x004fe20000000200 */
[----:B------:R-:W-:Y:S01]  /*41a0*/  R2P PR, R18, 0x6 ;  /* 0x0000000612007804 */ /* 0x000fe20000000000 */
[C---:B------:R-:W-:Y:S01]  /*41b0*/  VIADD R0, R189.reuse, 0x8000 ;  /* 0x00008000bd007836 */ /* 0x040fe20000000000 */
[----:B------:R-:W-:Y:S01]  /*41c0*/  UMOV UR44, UR18 ;  /* 0x00000012002c7c82 */ /* 0x000fe20008000000 */
[----:B-1--4-:R-:W1:Y:S01]  /*41d0*/  LDSM.16.M88.4 R4, [R191+0x2000] ;  /* 0x00200000bf04783b */ /* 0x012e620000000200 */
[----:B------:R-:W-:Y:S01]  /*41e0*/  VIADD R200, R189, 0x8020 ;  /* 0x00008020bdc87836 */ /* 0x000fe20000000000 */
[----:B------:R-:W-:Y:S01]  /*41f0*/  UISETP.GT.AND UP0, UPT, UR44, UR12, UPT ;  /* 0x0000000c2c00728c */ /* 0x000fe2000bf04270 */
[--C-:B------:R-:W-:Y:S01]  /*4200*/  IMAD R193, R3, 0x2, R191.reuse ;  /* 0x0000000203c17824 */ /* 0x100fe200078e02bf */
[----:B------:R-:W2:Y:S01]  /*4210*/  LDSM.16.M88.4 R32, [R189+0x8800] ;  /* 0x00880000bd20783b */ /* 0x000ea20000000200 */
[C---:B------:R-:W-:Y:S01]  /*4220*/  IMAD R199, R2.reuse, 0x2, R191 ;  /* 0x0000000202c77824 */ /* 0x040fe200078e02bf */
[----:B------:R-:W-:Y:S01]  /*4230*/  UIADD3 UR27, UR28, -0x4ab325aa, URZ ;  /* 0xb54cda561c1b7890 */ /* 0x000fe2000fffe03f */
[----:B------:R-:W-:Y:S01]  /*4240*/  IMAD R198, R2, 0x2, R193 ;  /* 0x0000000202c67824 */ /* 0x000fe200078e02c1 */
[----:B------:R-:W4:Y:S01]  /*4250*/  LDSM.16.M88.4 R12, [R191] ;  /* 0x00000000bf0c783b */ /* 0x000f220000000200 */
[----:B------:R-:W-:Y:S01]  /*4260*/  PLOP3.LUT P0, PT, PT, PT, UP0, 0x80, 0x0 ;  /* 0x000000000000781c */ /* 0x000fe20003f0f008 */
[----:B------:R-:W-:Y:S01]  /*4270*/  @P1 VIADD R200, R0, 0xffffffe0 ;  /* 0xffffffe000c81836 */ /* 0x000fe20000000000 */
[----:B------:R-:W-:Y:S01]  /*4280*/  UIADD3 UR21, UR29, 0x646e171e, URZ ;  /* 0x646e171e1d157890 */ /* 0x000fe2000fffe03f */
[----:B---3--:R-:W-:Y:S01]  /*4290*/  LDSM.16.M88.4 R8, [R193+0x2000] ;  /* 0x00200000c108783b */ /* 0x008fe20000000200 */
[----:B------:R-:W-:-:S02]  /*42a0*/  IMAD.MOV.U32 R0, RZ, RZ, 0x40 ;  /* 0x00000040ff007424 */ /* 0x000fc400078e00ff */
[----:B------:R-:W-:Y:S01]  /*42b0*/  IMAD.SHL.U32 R93, R93, 0x2, RZ ;  /* 0x000000025d5d7824 */ /* 0x000fe200078e00ff */
[----:B------:R-:W3:Y:S01]  /*42c0*/  LDSM.16.M88.4 R28, [R200] ;  /* 0x00000000c81c783b */ /* 0x000ee20000000200 */
[----:B------:R-:W-:Y:S01]  /*42d0*/  VIADD R203, R200, 0x800 ;  /* 0x00000800c8cb7836 */ /* 0x000fe20000000000 */
[----:B------:R-:W-:Y:S01]  /*42e0*/  SEL R0, R0, 0xffffffc0, !P2 ;  /* 0xffffffc000007807 */ /* 0x000fe20005000000 */
[C---:B------:R-:W-:Y:S01]  /*42f0*/  VIADD R202, R200.reuse, 0x1000 ;  /* 0x00001000c8ca7836 */ /* 0x040fe20000000000 */
[----:B------:R-:W5:Y:S01]  /*4300*/  LDSM.16.M88.4 R36, [R200+0x800] ;  /* 0x00080000c824783b */ /* 0x000f620000000200 */
[----:B------:R-:W-:Y:S01]  /*4310*/  LOP3.LUT R101, R93, 0x6, RZ, 0xc0, !PT ;  /* 0x000000065d657812 */ /* 0x000fe200078ec0ff */
[----:B------:R-:W-:Y:S02]  /*4320*/  VIADD R201, R200, 0x1800 ;  /* 0x00001800c8c97836 */ /* 0x000fe40000000000 */
[----:B------:R-:W5:Y:S01]  /*4330*/  LDSM.16.M88.4 R16, [R193] ;  /* 0x00000000c110783b */ /* 0x000f620000000200 */
[----:B------:R-:W-:-:S02]  /*4340*/  IMAD.IADD R197, R189, 0x1, R0 ;  /* 0x00000001bdc57824 */ /* 0x000fc400078e0200 */
[----:B------:R-:W-:Y:S01]  /*4350*/  IMAD.IADD R196, R0, 0x1, R200 ;  /* 0x0000000100c47824 */ /* 0x000fe200078e02c8 */
[----:B------:R-:W-:Y:S01]  /*4360*/  LDSM.16.M88.4 R24, [R199] ;  /* 0x00000000c718783b */ /* 0x000fe20000000200 */
[----:B------:R-:W-:-:S03]  /*4370*/  SHF.R.S32.HI R0, RZ, 0x1f, R92 ;  /* 0x0000001fff007819 */ /* 0x000fc6000001145c */
[----:B------:R-:W-:Y:S01]  /*4380*/  LDSM.16.M88.4 R64, [R197+0x8800] ;  /* 0x00880000c540783b */ /* 0x000fe20000000200 */
[----:B------:R-:W-:-:S03]  /*4390*/  LEA.HI R0, R0, R95, RZ, 0x2 ;  /* 0x0000005f00007211 */ /* 0x000fc600078f10ff */
[----:B------:R-:W0:Y:S01]  /*43a0*/  LDGDEPBAR ;  /* 0x00000000000079af */ /* 0x000e220000000000 */
[----:B------:R-:W-:Y:S01]  /*43b0*/  LOP3.LUT R0, R0, 0xffffffc, RZ, 0xc0, !PT ;  /* 0x0ffffffc00007812 */ /* 0x000fe200078ec0ff */
[C---:B-1----:R-:W-:Y:S06]  /*43c0*/  HMMA.16816.F32 R52, R4.reuse, R20, RZ ;  /* 0x000000140434723c */ /* 0x042fec00000018ff */
[C---:B------:R-:W-:Y:S06]  /*43d0*/  HMMA.16816.F32 R48, R4.reuse, R22, RZ ;  /* 0x000000160430723c */ /* 0x040fec00000018ff */
[C---:B--2---:R-:W-:Y:S06]  /*43e0*/  HMMA.16816.F32 R44, R4.reuse, R32, RZ ;  /* 0x00000020042c723c */ /* 0x044fec00000018ff */
[----:B------:R-:W-:Y:S01]  /*43f0*/  HMMA.16816.F32 R40, R4, R34, RZ ;  /* 0x000000220428723c */ /* 0x000fe200000018ff */
[----:B------:R-:W-:Y:S05]  /*4400*/  LDSM.16.M88.4 R4, [R199+0x2000] ;  /* 0x00200000c704783b */ /* 0x000fea0000000200 */
[C---:B----4-:R-:W-:Y:S06]  /*4410*/  HMMA.16816.F32 R60, R12.reuse, R20, RZ ;  /* 0x000000140c3c723c */ /* 0x050fec00000018ff */
[C---:B------:R-:W-:Y:S01]  /*4420*/  HMMA.16816.F32 R56, R12.reuse, R22, RZ ;  /* 0x000000160c38723c */ /* 0x040fe200000018ff */
[----:B------:R-:W1:Y:S05]  /*4430*/  LDSM.16.M88.4 R20, [R197+0x8000] ;  /* 0x00800000c514783b */ /* 0x000e6a0000000200 */
[----:B------:R-:W-:Y:S06]  /*4440*/  HMMA.16816.F32 R84, R12, R32, RZ ;  /* 0x000000200c54723c */ /* 0x000fec00000018ff */
[----:B---3--:R-:W-:Y:S06]  /*4450*/  HMMA.16816.F32 R76, R8, R28, R52 ;  /* 0x0000001c084c723c */ /* 0x008fec0000001834 */
[----:B------:R-:W-:Y:S01]  /*4460*/  HMMA.16816.F32 R80, R12, R34, RZ ;  /* 0x000000220c50723c */ /* 0x000fe200000018ff */
[----:B------:R-:W-:Y:S05]  /*4470*/  LDSM.16.M88.4 R12, [R198] ;  /* 0x00000000c60c783b */ /* 0x000fea0000000200 */
[C---:B------:R-:W-:Y:S01]  /*4480*/  HMMA.16816.F32 R68, R8.reuse, R30, R48 ;  /* 0x0000001e0844723c */ /* 0x040fe20000001830 */
[----:B------:R-:W-:Y:S05]  /*4490*/  LDSM.16.M88.4 R48, [R196+0x800] ;  /* 0x00080000c430783b */ /* 0x000fea0000000200 */
[C---:B-----5:R-:W-:Y:S06]  /*44a0*/  HMMA.16816.F32 R72, R8.reuse, R36, R44 ;  /* 0x000000240848723c */ /* 0x060fec000000182c */
[----:B------:R-:W-:Y:S01]  /*44b0*/  HMMA.16816.F32 R40, R8, R38, R40 ;  /* 0x000000260828723c */ /* 0x000fe20000001828 */
[----:B------:R-:W-:Y:S05]  /*44c0*/  LDSM.16.M88.4 R8, [R198+0x2000] ;  /* 0x00200000c608783b */ /* 0x000fea0000000200 */
[C---:B------:R-:W-:Y:S06]  /*44d0*/  HMMA.16816.F32 R32, R16.reuse, R28, R60 ;  /* 0x0000001c1020723c */ /* 0x040fec000000183c */
[C---:B------:R-:W-:Y:S01]  /*44e0*/  HMMA.16816.F32 R44, R16.reuse, R30, R56 ;  /* 0x0000001e102c723c */ /* 0x040fe20000001838 */
[----:B------:R-:W2:Y:S05]  /*44f0*/  LDSM.16.M88.4 R28, [R196] ;  /* 0x00000000c41c783b */ /* 0x000eaa0000000200 */
[----:B------:R-:W-:Y:S06]  /*4500*/  HMMA.16816.F32 R84, R16, R36, R84 ;  /* 0x000000241054723c */ /* 0x000fec0000001854 */
[----:B-1----:R-:W-:Y:S06]  /*4510*/  HMMA.16816.F32 R60, R4, R20, R76 ;  /* 0x00000014043c723c */ /* 0x002fec000000184c */
[----:B------:R-:W-:Y:S06]  /*4520*/  HMMA.16816.F32 R52, R16, R38, R80 ;  /* 0x000000261034723c */ /* 0x000fec0000001850 */
[C---:B------:R-:W-:Y:S01]  /*4530*/  HMMA.16816.F32 R56, R4.reuse, R22, R68 ;  /* 0x000000160438723c */ /* 0x040fe20000001844 */
[----:B------:R-:W-:Y:S05]  /*4540*/  LDSM.16.M88.4 R68, [R189+0x9800] ;  /* 0x00980000bd44783b */ /* 0x000fea0000000200 */
[C---:B------:R-:W-:Y:S06]  /*4550*/  HMMA.16816.F32 R72, R4.reuse, R64, R72 ;  /* 0x000000400448723c */ /* 0x040fec0000001848 */
[----:B------:R-:W-:Y:S01]  /*4560*/  HMMA.16816.F32 R40, R4, R66, R40 ;  /* 0x000000420428723c */ /* 0x000fe20000001828 */
[----:B------:R-:W-:Y:S05]  /*4570*/  LDSM.16.M88.4 R4, [R191+0x6000] ;  /* 0x00600000bf04783b */ /* 0x000fea0000000200 */
[C---:B------:R-:W-:Y:S01]  /*4580*/  HMMA.16816.F32 R36, R24.reuse, R20, R32 ;  /* 0x000000141824723c */ /* 0x040fe20000001820 */
[----:B------:R-:W1:Y:S05]  /*4590*/  LDSM.16.M88.4 R32, [R189+0x9000] ;  /* 0x00900000bd20783b */ /* 0x000e6a0000000200 */
[C---:B------:R-:W-:Y:S01]  /*45a0*/  HMMA.16816.F32 R16, R24.reuse, R22, R44 ;  /* 0x000000161810723c */ /* 0x040fe2000000182c */
[----:B------:R-:W3:Y:S05]  /*45b0*/  LDSM.16.M88.4 R20, [R191+0x4000] ;  /* 0x00400000bf14783b */ /* 0x000eea0000000200 */
[----:B------:R-:W-:Y:S06]  /*45c0*/  HMMA.16816.F32 R80, R24, R64, R84 ;  /* 0x000000401850723c */ /* 0x000fec0000001854 */
[----:B--2---:R-:W-:Y:S06]  /*45d0*/  HMMA.16816.F32 R44, R8, R28, R60 ;  /* 0x0000001c082c723c */ /* 0x004fec000000183c */
[----:B------:R-:W-:Y:S01]  /*45e0*/  HMMA.16816.F32 R52, R24, R66, R52 ;  /* 0x000000421834723c */ /* 0x000fe20000001834 */
[----:B------:R-:W-:Y:S05]  /*45f0*/  LDSM.16.M88.4 R24, [R193+0x4000] ;  /* 0x00400000c118783b */ /* 0x000fea0000000200 */
[C---:B------:R-:W-:Y:S06]  /*4600*/  HMMA.16816.F32 R56, R8.reuse, R30, R56 ;  /* 0x0000001e0838723c */ /* 0x040fec0000001838 */
[C---:B------:R-:W-:Y:S06]  /*4610*/  HMMA.16816.F32 R76, R8.reuse, R48, R72 ;  /* 0x00000030084c723c */ /* 0x040fec0000001848 */
[----:B------:R-:W-:Y:S01]  /*4620*/  HMMA.16816.F32 R64, R8, R50, R40 ;  /* 0x000000320840723c */ /* 0x000fe20000001828 */
[----:B------:R-:W-:Y:S05]  /*4630*/  LDSM.16.M88.4 R40, [R200+0x1800] ;  /* 0x00180000c828783b */ /* 0x000fea0000000200 */
[C---:B------:R-:W-:Y:S06]  /*4640*/  HMMA.16816.F32 R36, R12.reuse, R28, R36 ;  /* 0x0000001c0c24723c */ /* 0x040fec0000001824 */
[C---:B------:R-:W-:Y:S01]  /*4650*/  HMMA.16816.F32 R8, R12.reuse, R30, R16 ;  /* 0x0000001e0c08723c */ /* 0x040fe20000001810 */
[----:B------:R-:W-:Y:S04]  /*4660*/  LDSM.16.M88.4 R16, [R193+0x6000] ;  /* 0x00600000c110783b */ /* 0x000fe80000000200 */
[----:B------:R-:W2:Y:S01]  /*4670*/  LDSM.16.M88.4 R28, [R200+0x1000] ;  /* 0x00100000c81c783b */ /* 0x000ea20000000200 */
[----:B------:R-:W-:Y:S06]  /*4680*/  HMMA.16816.F32 R80, R12, R48, R80 ;  /* 0x000000300c50723c */ /* 0x000fec0000001850 */
[----:B-1----:R-:W-:Y:S06]  /*4690*/  HMMA.16816.F32 R60, R4, R32, R44 ;  /* 0x00000020043c723c */ /* 0x002fec000000182c */
[----:B------:R-:W-:Y:S01]  /*46a0*/  HMMA.16816.F32 R72, R12, R50, R52 ;  /* 0x000000320c48723c */ /* 0x000fe20000001834 */
[----:B------:R-:W-:Y:S05]  /*46b0*/  LDSM.16.M88.4 R12, [R199+0x4000] ;  /* 0x00400000c70c783b */ /* 0x000fea0000000200 */
[C---:B------:R-:W-:Y:S06]  /*46c0*/  HMMA.16816.F32 R56, R4.reuse, R34, R56 ;  /* 0x000000220438723c */ /* 0x040fec0000001838 */
[C---:B------:R-:W-:Y:S06]  /*46d0*/  HMMA.16816.F32 R52, R4.reuse, R68, R76 ;  /* 0x000000440434723c */ /* 0x040fec000000184c */
[----:B------:R-:W-:Y:S06]  /*46e0*/  HMMA.16816.F32 R48, R4, R70, R64 ;  /* 0x000000460430723c */ /* 0x000fec0000001840 */
[C---:B---3--:R-:W-:Y:S01]  /*46f0*/  HMMA.16816.F32 R44, R20.reuse, R32, R36 ;  /* 0x00000020142c723c */ /* 0x048fe20000001824 */
[----:B------:R-:W-:Y:S05]  /*4700*/  LDSM.16.M88.4 R36, [R197+0x9000] ;  /* 0x00900000c524783b */ /* 0x000fea0000000200 */
[C---:B------:R-:W-:Y:S01]  /*4710*/  HMMA.16816.F32 R4, R20.reuse, R34, R8 ;  /* 0x000000221404723c */ /* 0x040fe20000001808 */
[----:B------:R-:W1:Y:S04]  /*4720*/  LDSM.16.M88.4 R8, [R199+0x6000] ;  /* 0x00600000c708783b */ /* 0x000e680000000200 */
[----:B------:R-:W3:Y:S01]  /*4730*/  LDSM.16.M88.4 R32, [R197+0x9800] ;  /* 0x00980000c520783b */ /* 0x000ee20000000200 */
        /* <DEDUP_REMOVED lines=10> */
[----:B------:R-:W2:Y:S04]  /*47e0*/  LDSM.16.M88.4 R4, [R198+0x6000] ;  /* 0x00600000c604783b */ /* 0x000ea80000000200 */
[----:B------:R-:W4:Y:S01]  /*47f0*/  LDSM.16.M88.4 R28, [R196+0x1800] ;  /* 0x00180000c41c783b */ /* 0x000f220000000200 */
[----:B------:R-:W-:Y:S01]  /*4800*/  HMMA.16816.F32 R48, R24, R40, R76 ;  /* 0x000000281830723c */ /* 0x000fe2000000184c */
[----:B------:R-:W-:-:S05]  /*4810*/  DEPBAR.LE SB0, 0x0 ;  /* 0x000080000000791a */ /* 0x000fca0000000000 */
[----:B------:R-:W-:Y:S06]  /*4820*/  HMMA.16816.F32 R40, R24, R42, R72 ;  /* 0x0000002a1828723c */ /* 0x000fec0000001848 */
[C---:B-1----:R-:W-:Y:S06]  /*4830*/  HMMA.16816.F32 R64, R8.reuse, R36, R64 ;  /* 0x000000240840723c */ /* 0x042fec0000001840 */
[C---:B------:R-:W-:Y:S06]  /*4840*/  HMMA.16816.F32 R60, R8.reuse, R38, R60 ;  /* 0x00000026083c723c */ /* 0x040fec000000183c */
[C---:B---3--:R-:W-:Y:S06]  /*4850*/  HMMA.16816.F32 R56, R8.reuse, R32, R56 ;  /* 0x000000200838723c */ /* 0x048fec0000001838 */
[----:B------:R-:W-:Y:S06]  /*4860*/  HMMA.16816.F32 R24, R8, R34, R68 ;  /* 0x000000220818723c */ /* 0x000fec0000001844 */
[C---:B------:R-:W-:Y:S06]  /*4870*/  HMMA.16816.F32 R8, R12.reuse, R36, R52 ;  /* 0x000000240c08723c */ /* 0x040fec0000001834 */
[C---:B------:R-:W-:Y:S06]  /*4880*/  HMMA.16816.F32 R36, R12.reuse, R38, R44 ;  /* 0x000000260c24723c */ /* 0x040fec000000182c */
[C---:B------:R-:W-:Y:S06]  /*4890*/  HMMA.16816.F32 R44, R12.reuse, R32, R48 ;  /* 0x000000200c2c723c */ /* 0x040fec0000001830 */
[----:B------:R-:W-:Y:S06]  /*48a0*/  HMMA.16816.F32 R12, R12, R34, R40 ;  /* 0x000000220c0c723c */ /* 0x000fec0000001828 */
[C---:B--2---:R-:W-:Y:S06]  /*48b0*/  HMMA.16816.F32 R64, R4.reuse, R20, R64 ;  /* 0x000000140440723c */ /* 0x044fec0000001840 */
[C---:B------:R-:W-:Y:S06]  /*48c0*/  HMMA.16816.F32 R60, R4.reuse, R22, R60 ;  /* 0x00000016043c723c */ /* 0x040fec000000183c */
[C---:B----4-:R-:W-:Y:S06]  /*48d0*/  HMMA.16816.F32 R56, R4.reuse, R28, R56 ;  /* 0x0000001c0438723c */ /* 0x050fec0000001838 */
[----:B------:R-:W-:Y:S06]  /*48e0*/  HMMA.16816.F32 R32, R4, R30, R24 ;  /* 0x0000001e0420723c */ /* 0x000fec0000001818 */
[----:B------:R-:W-:Y:S01]  /*48f0*/  HMMA.16816.F32 R24, R16, R20, R8 ;  /* 0x000000141018723c */ /* 0x000fe20000001808 */
[----:B------:R-:W-:Y:S01]  /*4900*/  IMAD.U32 R5, RZ, RZ, UR15 ;  /* 0x0000000fff057e24 */ /* 0x000fe2000f8e00ff */
[----:B------:R-:W-:-:S03]  /*4910*/  SHF.R.S32.HI R4, RZ, 0x1f, R88 ;  /* 0x0000001fff047819 */ /* 0x000fc60000011458 */
[----:B------:R-:W-:Y:S01]  /*4920*/  IMAD R100, R5, 0x8, R95 ;  /* 0x0000000805647824 */ /* 0x000fe200078e025f */
[----:B------:R-:W-:Y:S01]  /*4930*/  IADD3 R5, R95, -R0, RZ ;  /* 0x800000005f057210 */ /* 0x000fe20007ffe0ff */
[C---:B------:R-:W-:Y:S01]  /*4940*/  HMMA.16816.F32 R36, R16.reuse, R22, R36 ;  /* 0x000000161024723c */ /* 0x040fe20000001824 */
[----:B------:R-:W-:Y:S02]  /*4950*/  LEA.HI R20, R4, R88, RZ, 0x2 ;  /* 0x0000005804147211 */ /* 0x000fe400078f10ff */
[----:B------:R1:W-:Y:S02]  /*4960*/  STL [R1+0x60], R100 ;  /* 0x0000606401007387 */ /* 0x0003e40000100800 */
[----:B------:R-:W-:Y:S01]  /*4970*/  SHF.R.S32.HI R4, RZ, 0x2, R20 ;  /* 0x00000002ff047819 */ /* 0x000fe20000011414 */
[----:B------:R-:W-:Y:S04]  /*4980*/  HMMA.16816.F32 R44, R16, R28, R44 ;  /* 0x0000001c102c723c */ /* 0x000fe8000000182c */
[----:B------:R-:W-:-:S02]  /*4990*/  IMAD R21, R5, 0x10, R4 ;  /* 0x0000001005157824 */ /* 0x000fc400078e0204 */
[----:B------:R-:W-:Y:S01]  /*49a0*/  IMAD.IADD R0, R4, 0x1, R91 ;  /* 0x0000000104007824 */ /* 0x000fe200078e025b */
[----:B------:R-:W-:Y:S01]  /*49b0*/  HMMA.16816.F32 R16, R16, R30, R12 ;  /* 0x0000001e1010723c */ /* 0x000fe2000000180c */
[----:B------:R-:W-:Y:S02]  /*49c0*/  IMAD.U32 R5, RZ, RZ, UR26 ;  /* 0x0000001aff057e24 */ /* 0x000fe4000f8e00ff */
[----:B------:R-:W-:Y:S01]  /*49d0*/  IMAD.U32 R4, RZ, RZ, UR37 ;  /* 0x00000025ff047e24 */ /* 0x000fe2000f8e00ff */
[C---:B------:R-:W-:Y:S01]  /*49e0*/  IADD3 R7, R0.reuse, 0x40, RZ ;  /* 0x0000004000077810 */ /* 0x040fe20007ffe0ff */
[C---:B------:R-:W-:Y:S01]  /*49f0*/  VIADD R6, R0.reuse, 0x8 ;  /* 0x0000000800067836 */ /* 0x040fe20000000000 */
[C---:B------:R-:W-:Y:S01]  /*4a00*/  VIADDMNMX R223, R0.reuse, UR37, R5, PT ;  /* 0x0000002500df7c46 */ /* 0x040fe2000b800105 */
[----:B------:R-:W-:Y:S01]  /*4a10*/  VIADD R8, R0, 0x48 ;  /* 0x0000004800087836 */ /* 0x000fe20000000000 */
[C-C-:B------:R-:W-:Y:S02]  /*4a20*/  IADD3 R5, R4.reuse, 0x8, R0.reuse ;  /* 0x0000000804057810 */ /* 0x140fe40007ffe000 */
[----:B------:R-:W-:-:S02]  /*4a30*/  IADD3 R9, R4, 0x40, R0 ;  /* 0x0000004004097810 */ /* 0x000fc40007ffe000 */
[----:B------:R-:W-:Y:S02]  /*4a40*/  IADD3 R4, R4, 0x48, R0 ;  /* 0x0000004804047810 */ /* 0x000fe40007ffe000 */
[----:B------:R-:W-:Y:S02]  /*4a50*/  VIADDMNMX R219, R0, UR36, RZ, !PT ;  /* 0x0000002400db7c46 */ /* 0x000fe4000f8001ff */
[----:B------:R-:W-:Y:S02]  /*4a60*/  VIADDMNMX R218, R6, UR36, RZ, !PT ;  /* 0x0000002406da7c46 */ /* 0x000fe4000f8001ff */
[----:B------:R-:W-:Y:S02]  /*4a70*/  VIADDMNMX R217, R7, UR36, RZ, !PT ;  /* 0x0000002407d97c46 */ /* 0x000fe4000f8001ff */
[----:B------:R-:W-:Y:S02]  /*4a80*/  VIADDMNMX R216, R8, UR36, RZ, !PT ;  /* 0x0000002408d87c46 */ /* 0x000fe4000f8001ff */
[----:B------:R-:W-:-:S02]  /*4a90*/  VIMNMX R222, R5, UR26, PT ;  /* 0x0000001a05de7c48 */ /* 0x000fc4000bfe0100 */
[----:B------:R-:W-:Y:S02]  /*4aa0*/  VIMNMX R221, R9, UR26, PT ;  /* 0x0000001a09dd7c48 */ /* 0x000fe4000bfe0100 */
[----:B------:R-:W-:Y:S01]  /*4ab0*/  VIMNMX R220, R4, UR26, PT ;  /* 0x0000001a04dc7c48 */ /* 0x000fe2000bfe0100 */
[----:B------:R-:W-:Y:S06]  /*4ac0*/  BAR.SYNC.DEFER_BLOCKING 0x0 ;  /* 0x0000000000007b1d */ /* 0x000fec0000010000 */
[----:B-1----:R-:W-:Y:S05]  /*4ad0*/  @!P0 BRA `(.L_x_2563) ;  /* 0x0000000000c08947 */ /* 0x002fea0003800000 */
[----:B------:R-:W-:Y:S01]  /*4ae0*/  ULDC UR6, c[0x0][0x2d0] ;  /* 0x0000b40000067ab9 */ /* 0x000fe20000000800 */
[----:B------:R-:W-:Y:S01]  /*4af0*/  UIADD3 UR26, UR19, -0x2, URZ ;  /* 0xfffffffe131a7890 */ /* 0x000fe2000fffe03f */
[----:B------:R-:W-:Y:S01]  /*4b00*/  ISETP.GE.AND P3, PT, R136, UR6, PT ;  /* 0x0000000688007c0c */ /* 0x000fe2000bf66270 */
[----:B------:R-:W-:Y:S01]  /*4b10*/  BSSY B0, `(.L_x_2564) ;  /* 0x000002b000007945 */ /* 0x000fe20003800000 */
[----:B------:R-:W-:Y:S01]  /*4b20*/  ISETP.GE.AND P2, PT, R98, UR6, PT ;  /* 0x0000000662007c0c */ /* 0x000fe2000bf46270 */
[----:B------:R-:W-:Y:S02]  /*4b30*/  USHF.R.S32.HI UR7, URZ, 0x1f, UR26 ;  /* 0x0000001f3f077899 */ /* 0x000fe4000801141a */
[----:B------:R-:W-:Y:S01]  /*4b40*/  UIMAD UR6, UR30, UR26, URZ ;  /* 0x0000001a1e0672a4 */ /* 0x000fe2000f8e023f */
[----:B------:R-:W-:-:S03]  /*4b50*/  IMAD.U32 R0, RZ, RZ, UR26 ;  /* 0x0000001aff007e24 */ /* 0x000fc6000f8e00ff */
[----:B------:R-:W-:Y:S01]  /*4b60*/  UIMAD UR6, UR7, UR31, UR6 ;  /* 0x0000001f070672a4 */ /* 0x000fe2000f8e0206 */
[----:B------:R-:W-:-:S03]  /*4b70*/  IMAD.WIDE.U32 R4, R0, UR31, R96 ;  /* 0x0000001f00047c25 */ /* 0x000fc6000f8e0060 */
[----:B------:R-:W1:Y:S01]  /*4b80*/  @!P3 LDC.64 R6, c[0x0][0x218] ;  /* 0x00008600ff06bb82 */ /* 0x000e620000000a00 */
[----:B------:R2:W-:Y:S01]  /*4b90*/  @P3 STS.128 [R210+0x8000], RZ ;  /* 0x008000ffd2003388 */ /* 0x0005e20000000c00 */
[----:B------:R-:W-:Y:S01]  /*4ba0*/  VIADD R5, R5, UR6 ;  /* 0x0000000605057c36 */ /* 0x000fe20008000000 */
[----:B------:R-:W-:-:S04]  /*4bb0*/  IADD3 R0, P4, R4, UR33, RZ ;  /* 0x0000002104007c10 */ /* 0x000fc8000ff9e0ff */
        /* <DEDUP_REMOVED lines=32> */
.L_x_2565:
[----:B------:R-:W-:Y:S05]  /*4dc0*/  BSYNC B0 ;  /* 0x0000000000007941 */ /* 0x000fea0003800000 */
.L_x_2564:
[----:B------:R-:W0:Y:S02]  /*4dd0*/  LDGDEPBAR ;  /* 0x00000000000079af */ /* 0x000e240000000000 */
.L_x_2563:
[----:B-1----:R-:W-:Y:S01]  /*4de0*/  IMAD.U32 R4, RZ, RZ, UR18 ;  /* 0x00000012ff047e24 */ /* 0x002fe2000f8e00ff */
[----:B------:R-:W-:Y:S01]  /*4df0*/  LOP3.LUT R0, R20, 0x7ffffffc, RZ, 0xc0, !PT ;  /* 0x7ffffffc14007812 */ /* 0x000fe200078ec0ff */
[----:B------:R-:W-:Y:S01]  /*4e00*/  ULOP3.LUT UR6, UR44, UR29, URZ, 0x3c, !UPT ;  /* 0x0000001d2c067292 */ /* 0x000fe2000f8e3c3f */
[----:B------:R-:W-:Y:S01]  /*4e10*/  IMAD.WIDE.U32 R22, R102, -0x2daee0ad, RZ ;  /* 0xd2511f5366167825 */ /* 0x000fe200078e00ff */
[----:B------:R-:W-:Y:S01]  /*4e20*/  UIADD3 UR26, UR28, -0x61c88647, URZ ;  /* 0x9e3779b91c1a7890 */ /* 0x000fe2000fffe03f */
[----:B------:R-:W-:Y:S01]  /*4e30*/  LOP3.LUT R28, R94, UR28, RZ, 0x3c, !PT ;  /* 0x0000001c5e1c7c12 */ /* 0x000fe2000f8e3cff */
[----:B------:R-:W-:Y:S01]  /*4e40*/  UIADD3 UR45, UR29, -0x4498517b, URZ ;  /* 0xbb67ae851d2d7890 */ /* 0x000fe2000fffe03f */
[----:B------:R-:W-:Y:S01]  /*4e50*/  IMAD R4, R4, 0x20, R101 ;  /* 0x0000002004047824 */ /* 0x000fe200078e0265 */
[----:B------:R-:W-:Y:S01]  /*4e60*/  UIADD3 UR41, UR29, 0x76cf5d0a, URZ ;  /* 0x76cf5d0a1d297890 */ /* 0x000fe2000fffe03f */
[----:B--2---:R-:W-:Y:S01]  /*4e70*/  IMAD.IADD R6, R88, 0x1, -R0 ;  /* 0x0000000158067824 */ /* 0x004fe200078e0a00 */
[----:B------:R-:W-:Y:S01]  /*4e80*/  LOP3.LUT R0, R23, UR6, RZ, 0x3c, !PT ;  /* 0x0000000617007c12 */ /* 0x000fe2000f8e3cff */
[C---:B------:R-:W-:Y:S01]  /*4e90*/  VIADD R5, R4.reuse, 0x1 ;  /* 0x0000000104057836 */ /* 0x040fe20000000000 */
[-C--:B------:R-:W-:Y:S01]  /*4ea0*/  ISETP.GE.AND P6, PT, R4, R223.reuse, PT ;  /* 0x000000df0400720c */ /* 0x080fe20003fc6270 */
[----:B------:R-:W-:Y:S01]  /*4eb0*/  IMAD.SHL.U32 R6, R6, 0x2, RZ ;  /* 0x0000000206067824 */ /* 0x000fe200078e00ff */
[-C--:B------:R-:W-:Y:S01]  /*4ec0*/  ISETP.GE.AND P4, PT, R4, R222.reuse, PT ;  /* 0x000000de0400720c */ /* 0x080fe20003f86270 */
[----:B------:R-:W-:Y:S01]  /*4ed0*/  VIADD R9, R100, 0x4 ;  /* 0x0000000464097836 */ /* 0x000fe20000000000 */
[----:B------:R-:W-:Y:S01]  /*4ee0*/  ISETP.GE.AND P5, PT, R5, R223, PT ;  /* 0x000000df0500720c */ /* 0x000fe20003fa6270 */
[----:B------:R-:W-:Y:S01]  /*4ef0*/  IMAD R111, R21, UR20, R6 ;  /* 0x00000014156f7c24 */ /* 0x000fe2000f8e0206 */
[C---:B------:R-:W-:Y:S01]  /*4f00*/  ISETP.GE.AND P3, PT, R5.reuse, R222, PT ;  /* 0x000000de0500720c */ /* 0x040fe20003f66270 */
[----:B------:R-:W-:Y:S01]  /*4f10*/  VIADD R6, R4, 0x8 ;  /* 0x0000000804067836 */ /* 0x000fe20000000000 */
[C---:B------:R-:W-:Y:S01]  /*4f20*/  ISETP.GE.AND P2, PT, R5.reuse, R221, PT ;  /* 0x000000dd0500720c */ /* 0x040fe20003f46270 */
[----:B------:R-:W-:Y:S01]  /*4f30*/  IMAD.WIDE.U32 R78, R100, -0x326172a9, RZ ;  /* 0xcd9e8d57644e7825 */ /* 0x000fe200078e00ff */
[C---:B------:R-:W-:Y:S01]  /*4f40*/  ISETP.GE.AND P1, PT, R5.reuse, R220, PT ;  /* 0x000000dc0500720c */ /* 0x040fe20003f26270 */
[----:B------:R-:W-:Y:S01]  /*4f50*/  UIADD3 UR40, UR28, -0x255992d5, URZ ;  /* 0xdaa66d2b1c287890 */ /* 0x000fe2000fffe03f */
[----:B------:R-:W-:Y:S01]  /*4f60*/  ISETP.LT.OR P5, PT, R5, R219, P5 ;  /* 0x000000db0500720c */ /* 0x000fe20002fa1670 */
[----:B------:R-:W-:Y:S01]  /*4f70*/  IMAD.WIDE.U32 R10, R9, -0x326172a9, RZ ;  /* 0xcd9e8d57090a7825 */ /* 0x000fe200078e00ff */
[C---:B------:R-:W-:Y:S01]  /*4f80*/  ISETP.LT.OR P3, PT, R5.reuse, R218, P3 ;  /* 0x000000da0500720c */ /* 0x040fe20001f61670 */
[----:B------:R-:W-:Y:S01]  /*4f90*/  UIADD3 UR42, UR28, 0x3c6ef372, URZ ;  /* 0x3c6ef3721c2a7890 */ /* 0x000fe2000fffe03f */
[C---:B------:R-:W-:Y:S01]  /*4fa0*/  ISETP.LT.OR P2, PT, R5.reuse, R217, P2 ;  /* 0x000000d90500720c */ /* 0x040fe20001741670 */
[----:B------:R-:W-:Y:S01]  /*4fb0*/  IMAD.WIDE.U32 R12, R0, -0x326172a9, RZ ;  /* 0xcd9e8d57000c7825 */ /* 0x000fe200078e00ff */
[----:B------:R-:W-:Y:S01]  /*4fc0*/  ISETP.LT.OR P1, PT, R5, R216, P1 ;  /* 0x000000d80500720c */ /* 0x000fe20000f21670 */
[----:B------:R-:W-:Y:S01]  /*4fd0*/  STL.64 [R1+0x18], R22 ;  /* 0x0000181601007387 */ /* 0x000fe20000100a00 */
[C---:B------:R-:W-:Y:S01]  /*4fe0*/  ISETP.LT.OR P6, PT, R4.reuse, R219, P6 ;  /* 0x000000db0400720c */ /* 0x040fe200037c1670 */
[----:B------:R-:W-:Y:S01]  /*4ff0*/  VIADD R5, R4, 0x9 ;  /* 0x0000000904057836 */ /* 0x000fe20000000000 */
[----:B------:R-:W-:Y:S01]  /*5000*/  FSEL R41, R25, -INF , !P5 ;  /* 0xff80000019297808 */ /* 0x000fe20006800000 */
[----:B------:R1:W-:Y:S01]  /*5010*/  STL [R1+0x64], R28 ;  /* 0x0000641c01007387 */ /* 0x0003e20000100800 */
[----:B------:R-:W-:Y:S01]  /*5020*/  FSEL R40, R24, -INF , !P6 ;  /* 0xff80000018287808 */ /* 0x000fe20007000000 */
[----:B------:R-:W-:Y:S01]  /*5030*/  UIADD3 UR39, UR29, 0x32370b8f, URZ ;  /* 0x32370b8f1d277890 */ /* 0x000fe2000fffe03f */
[----:B------:R-:W-:Y:S01]  /*5040*/  FSEL R49, R27, -INF , !P3 ;  /* 0xff8000001b317808 */ /* 0x000fe20005800000 */
[----:B------:R-:W-:Y:S01]  /*5050*/  STL.64 [R1+0x90], R78 ;  /* 0x0000904e01007387 */ /* 0x000fe20000100a00 */
[----:B------:R-:W-:Y:S01]  /*5060*/  FSEL R67, R67, -INF , !P1 ;  /* 0xff80000043437808 */ /* 0x000fe20004800000 */
[----:B------:R-:W-:Y:S01]  /*5070*/  UIADD3 UR37, UR29, -0x126145ec, URZ ;  /* 0xed9eba141d257890 */ /* 0x000fe2000fffe03f */
[C---:B------:R-:W-:Y:S01]  /*5080*/  ISETP.GE.AND P6, PT, R4.reuse, R221, PT ;  /* 0x000000dd0400720c */ /* 0x040fe20003fc6270 */
[----:B------:R-:W-:Y:S01]  /*5090*/  UIADD3 UR38, UR28, 0x78dde6e4, URZ ;  /* 0x78dde6e41c267890 */ /* 0x000fe2000fffe03f */
[----:B------:R-:W-:Y:S01]  /*50a0*/  ISETP.GE.AND P5, PT, R4, R220, PT ;  /* 0x000000dc0400720c */ /* 0x000fe20003fa6270 */
[----:B------:R-:W-:Y:S01]  /*50b0*/  UIADD3 UR18, UR29, -0x56f99767, URZ ;  /* 0xa90668991d127890 */ /* 0x000fe2000fffe03f */
[-C--:B------:R-:W-:Y:S01]  /*50c0*/  ISETP.GE.AND P3, PT, R6, R223.reuse, PT ;  /* 0x000000df0600720c */ /* 0x080fe20003f66270 */
[----:B------:R-:W-:Y:S01]  /*50d0*/  UIADD3 UR36, UR28, 0x1715609d, URZ ;  /* 0x1715609d1c247890 */ /* 0x000fe2000fffe03f */
[----:B------:R-:W-:Y:S01]  /*50e0*/  ISETP.GE.AND P1, PT, R5, R223, PT ;  /* 0x000000df0500720c */ /* 0x000fe20003f26270 */
[----:B------:R-:W-:Y:S01]  /*50f0*/  ULDC UR43, c[0x0][0x2ec] ;  /* 0x0000bb00002b7ab9 */ /* 0x000fe20000000800 */
[----:B------:R-:W-:Y:S01]  /*5100*/  ISETP.LT.OR P4, PT, R4, R218, P4 ;  /* 0x000000da0400720c */ /* 0x000fe20002781670 */
[----:B------:R-:W-:Y:S01]  /*5110*/  IMAD.IADD R0, R90, 0x1, R89 ;  /* 0x000000015a007824 */ /* 0x000fe200078e0259 */
[C---:B------:R-:W-:Y:S01]  /*5120*/  ISETP.LT.OR P6, PT, R4.reuse, R217, P6 ;  /* 0x000000d90400720c */ /* 0x040fe200037c1670 */
[----:B------:R-:W-:Y:S01]  /*5130*/  ULDC.64 UR6, c[0x0][0x2a8] ;  /* 0x0000aa0000067ab9 */ /* 0x000fe20000000a00 */
[----:B------:R-:W-:-:S02]  /*5140*/  ISETP.LT.OR P5, PT, R4, R216, P5 ;  /* 0x000000d80400720c */ /* 0x000fc40002fa1670 */
[-C--:B------:R-:W-:Y:S02]  /*5150*/  ISETP.LT.OR P3, PT, R6, R219.reuse, P3 ;  /* 0x000000db0600720c */ /* 0x080fe40001f61670 */
[----:B------:R-:W-:Y:S02]  /*5160*/  ISETP.LT.OR P1, PT, R5, R219, P1 ;  /* 0x000000db0500720c */ /* 0x000fe40000f21670 */
[----:B------:R-:W-:Y:S01]  /*5170*/  FSEL R48, R26, -INF , !P4 ;  /* 0xff8000001a307808 */ /* 0x000fe20006000000 */
[----:B------:R-:W-:Y:S01]  /*5180*/  IMAD.WIDE.U32 R26, R9, -0x326172a9, RZ ;  /* 0xcd9e8d57091a7825 */ /* 0x000fe200078e00ff */
        /* <DEDUP_REMOVED lines=24> */
[----:B------:R-:W-:Y:S02]  /*5310*/  ISETP.LT.OR P1, PT, R5, R219, P1 ;  /* 0x000000db0500720c */ /* 0x000fe40000f21670 */
        /* <DEDUP_REMOVED lines=11> */
[----:B------:R-:W-:Y:S02]  /*53d0*/  ISETP.GE.AND P2, PT, R6, R220, PT ;  /* 0x000000dc0600720c */ /* 0x000fe40003f46270 */
[C---:B------:R-:W-:Y:S02]  /*53e0*/  ISETP.LT.OR P5, PT, R5.reuse, R218, P5 ;  /* 0x000000da0500720c */ /* 0x040fe40002fa1670 */
[CC--:B------:R-:W-:Y:S02]  /*53f0*/  ISETP.LT.OR P3, PT, R5.reuse, R217.reuse, P3 ;  /* 0x000000d90500720c */ /* 0x0c0fe40001f61670 */
[----:B------:R-:W-:Y:S01]  /*5400*/  ISETP.LT.OR P1, PT, R5, R216, P1 ;  /* 0x000000d80500720c */ /* 0x000fe20000f21670 */
[----:B------:R-:W-:Y:S01]  /*5410*/  VIADD R5, R4, 0x18 ;  /* 0x0000001804057836 */ /* 0x000fe20000000000 */
[----:B------:R-:W-:Y:S01]  /*5420*/  ISETP.LT.OR P6, PT, R6, R218, P6 ;  /* 0x000000da0600720c */ /* 0x000fe200037c1670 */
[----:B------:R-:W-:Y:S01]  /*5430*/  VIADD R4, R4, 0x19 ;  /* 0x0000001904047836 */ /* 0x000fe20000000000 */
        /* <DEDUP_REMOVED lines=10> */
[----:B------:R-:W-:Y:S02]  /*54e0*/  FSEL R57, R57, -INF , !P3 ;  /* 0xff80000039397808 */ /* 0x000fe40005800000 */
[----:B------:R-:W-:Y:S02]  /*54f0*/  ISETP.GE.AND P3, PT, R4, R223, PT ;  /* 0x000000df0400720c */ /* 0x000fe40003f66270 */
[----:B------:R-:W-:-:S02]  /*5500*/  ISETP.LT.OR P5, PT, R5, R219, P5 ;  /* 0x000000db0500720c */ /* 0x000fc40002fa1670 */
[C---:B------:R-:W-:Y:S02]  /*5510*/  ISETP.LT.OR P6, PT, R5.reuse, R218, P6 ;  /* 0x000000da0500720c */ /* 0x040fe400037c1670 */
[C---:B------:R-:W-:Y:S02]  /*5520*/  ISETP.LT.OR P4, PT, R5.reuse, R217, P4 ;  /* 0x000000d90500720c */ /* 0x040fe40002781670 */
[----:B------:R-:W-:Y:S02]  /*5530*/  ISETP.LT.OR P2, PT, R5, R216, P2 ;  /* 0x000000d80500720c */ /* 0x000fe40001741670 */
[----:B------:R-:W-:Y:S02]  /*5540*/  FSEL R69, R59, -INF , !P1 ;  /* 0xff8000003b457808 */ /* 0x000fe40004800000 */
[----:B------:R-:W-:Y:S02]  /*5550*/  ISETP.LT.OR P1, PT, R4, R219, P3 ;  /* 0x000000db0400720c */ /* 0x000fe40001f21670 */
[----:B------:R-:W-:-:S02]  /*5560*/  LOP3.LUT R5, R79, R28, RZ, 0x3c, !PT ;  /* 0x0000001c4f057212 */ /* 0x000fc400078e3cff */
[----:B------:R-:W-:Y:S02]  /*5570*/  LOP3.LUT R7, R11, R28, RZ, 0x3c, !PT ;  /* 0x0000001c0b077212 */ /* 0x000fe400078e3cff */
[----:B------:R-:W-:Y:S01]  /*5580*/  LOP3.LUT R8, R13, UR26, R10, 0x96, !PT ;  /* 0x0000001a0d087c12 */ /* 0x000fe2000f8e960a */
[----:B------:R-:W-:Y:S01]  /*5590*/  IMAD.WIDE.U32 R20, R5, -0x2daee0ad, RZ ;  /* 0xd2511f5305147825 */ /* 0x000fe200078e00ff */
[----:B------:R-:W-:Y:S02]  /*55a0*/  FSEL R44, R16, -INF , !P5 ;  /* 0xff800000102c7808 */ /* 0x000fe40006800000 */
[----:B------:R-:W-:Y:S01]  /*55b0*/  FSEL R45, R17, -INF , !P1 ;  /* 0xff800000112d7808 */ /* 0x000fe20004800000 */
[----:B------:R-:W-:Y:S01]  /*55c0*/  IMAD.WIDE.U32 R6, R7, -0x2daee0ad, RZ ;  /* 0xd2511f5307067825 */ /* 0x000fe200078e00ff */
[C---:B------:R-:W-:Y:S01]  /*55d0*/  ISETP.GE.AND P5, PT, R4.reuse, R222, PT ;  /* 0x000000de0400720c */ /* 0x040fe20003fa6270 */
[----:B------:R2:W-:Y:S01]  /*55e0*/  STL.64 [R1+0x30], R20 ;  /* 0x0000301401007387 */ /* 0x0005e20000100a00 */
[----:B------:R-:W-:Y:S01]  /*55f0*/  ISETP.GE.AND P3, PT, R4, R221, PT ;  /* 0x000000dd0400720c */ /* 0x000fe20003f66270 */
[----:B------:R-:W-:Y:S01]  /*5600*/  IMAD.WIDE.U32 R14, R8, -0x2daee0ad, RZ ;  /* 0xd2511f53080e7825 */ /* 0x000fe200078e00ff */
[C---:B------:R-:W-:Y:S01]  /*5610*/  ISETP.GE.AND P1, PT, R4.reuse, R220, PT ;  /* 0x000000dc0400720c */ /* 0x040fe20003f26270 */
[----:B------:R3:W-:Y:S01]  /*5620*/  STL.64 [R1+0x20], R26 ;  /* 0x0000201a01007387 */ /* 0x0007e20000100a00 */
[----:B------:R-:W-:-:S02]  /*5630*/  ISETP.LT.OR P5, PT, R4, R218, P5 ;  /* 0x000000da0400720c */ /* 0x000fc40002fa1670 */
[C---:B------:R-:W-:Y:S02]  /*5640*/  ISETP.LT.OR P3, PT, R4.reuse, R217, P3 ;  /* 0x000000d90400720c */ /* 0x040fe40001f61670 */
[----:B------:R-:W-:Y:S02]  /*5650*/  ISETP.LT.OR P1, PT, R4, R216, P1 ;  /* 0x000000d80400720c */ /* 0x000fe40000f21670 */
[--C-:B------:R-:W-:Y:S02]  /*5660*/  LOP3.LUT R4, R21, UR45, R22.reuse, 0x96, !PT ;  /* 0x0000002d15047c12 */ /* 0x100fe4000f8e9616 */
[----:B------:R-:W-:Y:S02]  /*5670*/  LOP3.LUT R5, R7, UR45, R22, 0x96, !PT ;  /* 0x0000002d07057c12 */ /* 0x000fe4000f8e9616 */
[----:B------:R-:W-:Y:S01]  /*5680*/  LOP3.LUT R6, R15, UR41, R6, 0x96, !PT ;  /* 0x000000290f067c12 */ /* 0x000fe2000f8e9606 */
[----:B------:R-:W-:Y:S01]  /*5690*/  IMAD.WIDE.U32 R30, R4, -0x326172a9, RZ ;  /* 0xcd9e8d57041e7825 */ /* 0x000fe200078e00ff */
[----:B------:R-:W-:-:S02]  /*56a0*/  FSEL R55, R32, -INF , !P4 ;  /* 0xff80000020377808 */ /* 0x000fc40006000000 */
[----:B------:R-:W-:Y:S01]  /*56b0*/  FSEL R54, R33, -INF , !P3 ;  /* 0xff80000021367808 */ /* 0x000fe20005800000 */
[----:B------:R-:W-:Y:S01]  /*56c0*/  IMAD.WIDE.U32 R4, R5, -0x326172a9, RZ ;  /* 0xcd9e8d5705047825 */ /* 0x000fe200078e00ff */
[----:B------:R-:W-:Y:S01]  /*56d0*/  FSEL R72, R18, -INF , !P6 ;  /* 0xff80000012487808 */ /* 0x000fe20007000000 */
[----:B------:R-:W-:Y:S01]  /*56e0*/  STL.64 [R1], R30 ;  /* 0x0000001e01007387 */ /* 0x000fe20000100a00 */
[----:B------:R-:W-:Y:S01]  /*56f0*/  LOP3.LUT R8, R31, UR42, R12, 0x96, !PT ;  /* 0x0000002a1f087c12 */ /* 0x000fe2000f8e960c */
[----:B------:R-:W-:Y:S01]  /*5700*/  IMAD.WIDE.U32 R32, R6, -0x326172a9, RZ ;  /* 0xcd9e8d5706207825 */ /* 0x000fe200078e00ff */
[----:B------:R-:W-:Y:S02]  /*5710*/  LOP3.LUT R6, R13, UR26, R78, 0x96, !PT ;  /* 0x0000001a0d067c12 */ /* 0x000fe4000f8e964e */
[----:B------:R-:W-:Y:S01]  /*5720*/  LOP3.LUT R9, R27, R28, RZ, 0x3c, !PT ;  /* 0x0000001c1b097212 */ /* 0x000fe200078e3cff */
[----:B-1----:R-:W-:Y:S01]  /*5730*/  IMAD.WIDE.U32 R28, R8, -0x2daee0ad, RZ ;  /* 0xd2511f53081c7825 */ /* 0x002fe200078e00ff */
[----:B------:R-:W-:-:S02]  /*5740*/  LOP3.LUT R24, R33, UR40, R4, 0x96, !PT ;  /* 0x0000002821187c12 */ /* 0x000fc4000f8e9604 */
[----:B------:R-:W-:Y:S01]  /*5750*/  FMNMX.FTZ R4, R40, R41, !PT ;  /* 0x0000002928047209 */ /* 0x000fe20007810000 */
[----:B------:R-:W-:Y:S01]  /*5760*/  IMAD.WIDE.U32 R6, R6, -0x2daee0ad, RZ ;  /* 0xd2511f5306067825 */ /* 0x000fe200078e00ff */
[----:B------:R-:W-:Y:S02]  /*5770*/  FSEL R59, R34, -INF , !P2 ;  /* 0xff800000223b7808 */ /* 0x000fe40005000000 */
[----:B------:R-:W-:Y:S01]  /*5780*/  FMNMX.FTZ R18, R42, R4, !PT ;  /* 0x000000042a127209 */ /* 0x000fe20007810000 */
[----:B------:R-:W-:Y:S01]  /*5790*/  IMAD.WIDE.U32 R24, R24, -0x2daee0ad, RZ ;  /* 0xd2511f5318187825 */ /* 0x000fe200078e00ff */
[----:B------:R-:W-:Y:S02]  /*57a0*/  FSEL R58, R35, -INF , !P1 ;  /* 0xff800000233a7808 */ /* 0x000fe40004800000 */
[----:B------:R-:W-:Y:S01]  /*57b0*/  FMNMX.FTZ R18, R43, R18, !PT ;  /* 0x000000122b127209 */ /* 0x000fe20007810000 */
[----:B------:R-:W-:Y:S01]  /*57c0*/  IMAD.WIDE.U32 R34, R9, -0x2daee0ad, RZ ;  /* 0xd2511f5309227825 */ /* 0x000fe200078e00ff */
[----:B------:R-:W-:-:S02]  /*57d0*/  LOP3.LUT R8, R7, UR41, R20, 0x96, !PT ;  /* 0x0000002907087c12 */ /* 0x000fc4000f8e9614 */
[----:B------:R-:W-:Y:S02]  /*57e0*/  FMNMX.FTZ R18, R38, R18, !PT ;  /* 0x0000001226127209 */ /* 0x000fe40007810000 */
[----:B------:R-:W-:Y:S01]  /*57f0*/  LOP3.LUT R7, R7, UR41, R20, 0x96, !PT ;  /* 0x0000002907077c12 */ /* 0x000fe2000f8e9614 */
[----:B------:R1:W-:Y:S01]  /*5800*/  STL.64 [R1+0x38], R34 ;  /* 0x0000382201007387 */ /* 0x0003e20000100a00 */
[----:B------:R-:W-:Y:S02]  /*5810*/  FMNMX.FTZ R18, R39, R18, !PT ;  /* 0x0000001227127209 */ /* 0x000fe40007810000 */
[C-C-:B------:R-:W-:Y:S02]  /*5820*/  LOP3.LUT R11, R29.reuse, UR39, R6.reuse, 0x96, !PT ;  /* 0x000000271d0b7c12 */ /* 0x140fe4000f8e9606 */
[----:B------:R-:W-:Y:S02]  /*5830*/  FMNMX.FTZ R18, R44, R18, !PT ;  /* 0x000000122c127209 */ /* 0x000fe40007810000 */
[----:B--2---:R-:W-:-:S02]  /*5840*/  LOP3.LUT R21, R29, UR39, R6, 0x96, !PT ;  /* 0x000000271d157c12 */ /* 0x004fc4000f8e9606 */
[----:B------:R-:W-:Y:S02]  /*5850*/  LOP3.LUT R10, R13, UR26, R26, 0x96, !PT ;  /* 0x0000001a0d0a7c12 */ /* 0x000fe4000f8e961a */
[----:B------:R-:W-:Y:S01]  /*5860*/  LOP3.LUT R6, R35, UR45, R22, 0x96, !PT ;  /* 0x0000002d23067c12 */ /* 0x000fe2000f8e9616 */
[----:B------:R-:W-:Y:S01]  /*5870*/  IMAD.WIDE.U32 R22, R7, -0x326172a9, RZ ;  /* 0xcd9e8d5707167825 */ /* 0x000fe200078e00ff */
[----:B------:R-:W-:Y:S02]  /*5880*/  FMNMX.FTZ R18, R45, R18, !PT ;  /* 0x000000122d127209 */ /* 0x000fe40007810000 */
[----:B------:R-:W-:Y:S01]  /*5890*/  LOP3.LUT R5, R5, UR42, R12, 0x96, !PT ;  /* 0x0000002a05057c12 */ /* 0x000fe2000f8e960c */
[----:B------:R-:W-:Y:S01]  /*58a0*/  IMAD.WIDE.U32 R16, R10, -0x2daee0ad, RZ ;  /* 0xd2511f530a107825 */ /* 0x000fe200078e00ff */
[----:B------:R-:W-:Y:S02]  /*58b0*/  LOP3.LUT R10, R23, UR40, R30, 0x96, !PT ;  /* 0x00000028170a7c12 */ /* 0x000fe4000f8e961e */
[----:B------:R-:W2:Y:S01]  /*58c0*/  SHFL.BFLY PT, R23, R18, 0x2, 0x1f ;  /* 0x0c401f0012177f89 */ /* 0x000ea200000e0000 */
[----:B------:R-:W-:Y:S01]  /*58d0*/  IMAD.WIDE.U32 R4, R5, -0x2daee0ad, RZ ;  /* 0xd2511f5305047825 */ /* 0x000fe200078e00ff */
[----:B------:R-:W-:-:S02]  /*58e0*/  FSEL R71, R19, -INF , !P5 ;  /* 0xff80000013477808 */ /* 0x000fc40006800000 */
[----:B------:R-:W-:Y:S01]  /*58f0*/  LEA R190, R0, UR4, 0x1 ;  /* 0x0000000400be7c11 */ /* 0x000fe2000f8e08ff */
[----:B------:R-:W-:Y:S01]  /*5900*/  IMAD.WIDE.U32 R12, R8, -0x326172a9, RZ ;  /* 0xcd9e8d57080c7825 */ /* 0x000fe200078e00ff */
[----:B---3--:R-:W-:Y:S01]  /*5910*/  LOP3.LUT R26, R5, UR39, R14, 0x96, !PT ;  /* 0x00000027051a7c12 */ /* 0x008fe2000f8e960e */
[----:B------:R-:W-:Y:S01]  /*5920*/  ULEA UR4, UR19, UR23, 0x5 ;  /* 0x0000001713047291 */ /* 0x000fe2000f8e283f */
[----:B------:R-:W-:Y:S01]  /*5930*/  LOP3.LUT R8, R17, UR41, R34, 0x96, !PT ;  /* 0x0000002911087c12 */ /* 0x000fe2000f8e9622 */
[----:B-1----:R-:W-:Y:S01]  /*5940*/  IMAD.WIDE.U32 R34, R6, -0x326172a9, RZ ;  /* 0xcd9e8d5706227825 */ /* 0x002fe200078e00ff */
[----:B------:R-:W-:Y:S01]  /*5950*/  LOP3.LUT R14, R13, UR40, R30, 0x96, !PT ;  /* 0x000000280d0e7c12 */ /* 0x000fe2000f8e961e */
[----:B------:R-:W-:Y:S01]  /*5960*/  LDSM.16.MT88.4 R224, [R190+0xa000] ;  /* 0x00a00000bee0783b */ /* 0x000fe20000004200 */
[----:B------:R-:W-:Y:S01]  /*5970*/  LOP3.LUT R6, R5, UR39, R16, 0x96, !PT ;  /* 0x0000002705067c12 */ /* 0x000fe2000f8e9610 */
[----:B------:R-:W-:Y:S01]  /*5980*/  IMAD.WIDE.U32 R30, R11, -0x326172a9, RZ ;  /* 0xcd9e8d570b1e7825 */ /* 0x000fe200078e00ff */
[----:B------:R-:W-:Y:S01]  /*5990*/  LOP3.LUT R5, R25, UR37, R4, 0x96, !PT ;  /* 0x0000002519057c12 */ /* 0x000fe2000f8e9604 */
[----:B------:R1:W-:Y:S01]  /*59a0*/  STL.64 [R1+0x28], R34 ;  /* 0x0000282201007387 */ /* 0x0003e20000100a00 */
[----:B------:R-:W-:Y:S01]  /*59b0*/  UIADD3 UR4, UR4, -0x20, URZ ;  /* 0xffffffe004047890 */ /* 0x000fe2000fffe03f */
[----:B------:R-:W-:Y:S01]  /*59c0*/  IMAD.WIDE.U32 R14, R14, -0x2daee0ad, RZ ;  /* 0xd2511f530e0e7825 */ /* 0x000fe200078e00ff */
[----:B------:R-:W-:Y:S01]  /*59d0*/  LOP3.LUT R19, R31, UR38, R12, 0x96, !PT ;  /* 0x000000261f137c12 */ /* 0x000fe2000f8e960c */
[----:B------:R-:W-:Y:S02]  /*59e0*/  LDSM.16.MT88.4 R172, [R190+0xb000] ;  /* 0x00b00000beac783b */ /* 0x000fe40000004200 */
[----:B------:R-:W-:Y:S01]  /*59f0*/  IMAD.WIDE.U32 R10, R10, -0x2daee0ad, RZ ;  /* 0xd2511f530a0a7825 */ /* 0x000fe200078e00ff */
[--C-:B------:R-:W-:Y:S01]  /*5a00*/  LOP3.LUT R20, R15, UR37, R28.reuse, 0x96, !PT ;  /* 0x000000250f147c12 */ /* 0x100fe2000f8e961c */
[----:B------:R-:W-:Y:S01]  /*5a10*/  LDSM.16.MT88.4 R164, [R190+0xa800] ;  /* 0x00a80000bea4783b */ /* 0x000fe20000004200 */
[----:B--2---:R-:W-:Y:S01]  /*5a20*/  FMNMX.FTZ R18, R18, R23, !PT ;  /* 0x0000001712127209 */ /* 0x004fe20007810000 */
[----:B------:R-:W-:Y:S01]  /*5a30*/  IMAD.WIDE.U32 R8, R8, -0x326172a9, RZ ;  /* 0xcd9e8d5708087825 */ /* 0x000fe200078e00ff */
[----:B------:R-:W-:-:S03]  /*5a40*/  LOP3.LUT R15, R11, UR37, R28, 0x96, !PT ;  /* 0x000000250b0f7c12 */ /* 0x000fc6000f8e961c */
[----:B------:R-:W-:Y:S01]  /*5a50*/  IMAD.WIDE.U32 R28, R21, -0x326172a9, RZ ;  /* 0xcd9e8d57151c7825 */ /* 0x000fe200078e00ff */
[----:B------:R-:W-:Y:S01]  /*5a60*/  LOP3.LUT R16, R9, UR40, R34, 0x96, !PT ;  /* 0x0000002809107c12 */ /* 0x000fe2000f8e9622 */
[----:B------:R-:W2:Y:S02]  /*5a70*/  SHFL.BFLY PT, R134, R18, 0x1, 0x1f ;  /* 0x0c201f0012867f89 */ /* 0x000ea400000e0000 */
[----:B------:R-:W-:Y:S01]  /*5a80*/  IMAD.WIDE.U32 R36, R5, -0x326172a9, RZ ;  /* 0xcd9e8d5705247825 */ /* 0x000fe200078e00ff */
[----:B------:R-:W-:Y:S02]  /*5a90*/  FMNMX.FTZ R5, R48, R49, !PT ;  /* 0x0000003130057209 */ /* 0x000fe40007810000 */
[----:B------:R-:W-:Y:S01]  /*5aa0*/  LOP3.LUT R9, R29, UR38, R22, 0x96, !PT ;  /* 0x000000261d097c12 */ /* 0x000fe2000f8e9616 */
[----:B------:R-:W-:Y:S01]  /*5ab0*/  IMAD.WIDE.U32 R16, R16, -0x2daee0ad, RZ ;  /* 0xd2511f5310107825 */ /* 0x000fe200078e00ff */
[----:B------:R-:W-:-:S03]  /*5ac0*/  FMNMX.FTZ R5, R50, R5, !PT ;  /* 0x0000000532057209 */ /* 0x000fc60007810000 */
[----:B------:R-:W-:Y:S01]  /*5ad0*/  IMAD.WIDE.U32 R12, R26, -0x326172a9, RZ ;  /* 0xcd9e8d571a0c7825 */ /* 0x000fe200078e00ff */
[----:B------:R-:W-:Y:S02]  /*5ae0*/  LOP3.LUT R11, R17, UR37, R4, 0x96, !PT ;  /* 0x00000025110b7c12 */ /* 0x000fe4000f8e9604 */
[----:B------:R-:W-:Y:S01]  /*5af0*/  FMNMX.FTZ R5, R51, R5, !PT ;  /* 0x0000000533057209 */ /* 0x000fe20007810000 */
[----:B------:R-:W-:Y:S01]  /*5b00*/  IMAD.WIDE.U32 R6, R6, -0x326172a9, RZ ;  /* 0xcd9e8d5706067825 */ /* 0x000fe200078e00ff */
[----:B------:R-:W-:Y:S02]  /*5b10*/  LOP3.LUT R13, R13, UR38, R32, 0x96, !PT ;  /* 0x000000260d0d7c12 */ /* 0x000fe4000f8e9620 */
[----:B------:R-:W-:Y:S01]  /*5b20*/  FMNMX.FTZ R4, R64, R65, !PT ;  /* 0x0000004140047209 */ /* 0x000fe20007810000 */
[----:B-1----:R-:W-:Y:S01]  /*5b30*/  IMAD.WIDE.U32 R34, R9, -0x2daee0ad, RZ ;  /* 0xd2511f5309227825 */ /* 0x002fe200078e00ff */
[----:B------:R-:W-:Y:S02]  /*5b40*/  LOP3.LUT R22, R7, UR38, R8, 0x96, !PT ;  /* 0x0000002607167c12 */ /* 0x000fe4000f8e9608 */
[----:B------:R-:W-:Y:S01]  /*5b50*/  FMNMX.FTZ R8, R52, R5, !PT ;  /* 0x0000000534087209 */ /* 0x000fe20007810000 */
[----:B------:R-:W-:Y:S01]  /*5b60*/  IMAD.WIDE.U32 R32, R19, -0x2daee0ad, RZ ;  /* 0xd2511f5313207825 */ /* 0x000fe200078e00ff */
[----:B------:R-:W-:-:S02]  /*5b70*/  LOP3.LUT R19, R35, UR18, R10, 0x96, !PT ;  /* 0x0000001223137c12 */ /* 0x000fc4000f8e960a */
[----:B------:R-:W-:Y:S01]  /*5b80*/  FMNMX.FTZ R10, R53, R4, !PT ;  /* 0x00000004350a7209 */ /* 0x000fe20007810000 */
[----:B------:R-:W-:Y:S01]  /*5b90*/  IMAD.WIDE.U32 R20, R20, -0x326172a9, RZ ;  /* 0xcd9e8d5714147825 */ /* 0x000fe200078e00ff */
[----:B------:R-:W-:Y:S02]  /*5ba0*/  FMNMX.FTZ R8, R75, R8, !PT ;  /* 0x000000084b087209 */ /* 0x000fe40007810000 */
[----:B------:R-:W-:Y:S01]  /*5bb0*/  FMNMX.FTZ R10, R62, R10, !PT ;  /* 0x0000000a3e0a7209 */ /* 0x000fe20007810000 */
[----:B------:R-:W-:Y:S01]  /*5bc0*/  IMAD.WIDE.U32 R26, R11, -0x326172a9, RZ ;  /* 0xcd9e8d570b1a7825 */ /* 0x000fe200078e00ff */
[----:B------:R-:W-:Y:S02]  /*5bd0*/  LOP3.LUT R30, R21, UR36, R30, 0x96, !PT ;  /* 0x00000024151e7c12 */ /* 0x000fe4000f8e961e */
[----:B------:R-:W-:Y:S01]  /*5be0*/  FMNMX.FTZ R10, R56, R10, !PT ;  /* 0x0000000a380a7209 */ /* 0x000fe20007810000 */
[----:B------:R-:W-:Y:S01]  /*5bf0*/  IMAD.WIDE.U32 R4, R13, -0x2daee0ad, RZ ;  /* 0xd2511f530d047825 */ /* 0x000fe200078e00ff */
[----:B------:R-:W-:-:S02]  /*5c00*/  LOP3.LUT R21, R27, UR36, R6, 0x96, !PT ;  /* 0x000000241b157c12 */ /* 0x000fc4000f8e9606 */
[----:B------:R-:W-:Y:S01]  /*5c10*/  LOP3.LUT R7, R37, UR36, R12, 0x96, !PT ;  /* 0x0000002425077c12 */ /* 0x000fe2000f8e960c */
[----:B------:R-:W-:Y:S01]  /*5c20*/  IMAD.WIDE.U32 R22, R22, -0x2daee0ad, RZ ;  /* 0xd2511f5316167825 */ /* 0x000fe200078e00ff */
[----:B------:R-:W-:Y:S02]  /*5c30*/  LOP3.LUT R27, R5, UR18, R24, 0x96, !PT ;  /* 0x00000012051b7c12 */ /* 0x000fe4000f8e9618 */
[----:B------:R-:W-:Y:S01]  /*5c40*/  FMNMX.FTZ R5, R72, R8, !PT ;  /* 0x0000000848057209 */ /* 0x000fe20007810000 */
[----:B------:R-:W-:Y:S01]  /*5c50*/  IMAD.WIDE.U32 R6, R7, -0x2daee0ad, RZ ;  /* 0xd2511f5307067825 */ /* 0x000fe200078e00ff */
[----:B------:R-:W-:Y:S02]  /*5c60*/  FMNMX.FTZ R10, R57, R10, !PT ;  /* 0x0000000a390a7209 */ /* 0x000fe40007810000 */
[----:B------:R-:W-:Y:S01]  /*5c70*/  FMNMX.FTZ R5, R71, R5, !PT ;  /* 0x0000000547057209 */ /* 0x000fe20007810000 */
[--C-:B------:R-:W-:Y:S01]  /*5c80*/  IMAD R192, R3, 0x2, R190.reuse ;  /* 0x0000000203c07824 */ /* 0x100fe200078e02be */
[----:B------:R-:W-:Y:S01]  /*5c90*/  FMNMX.FTZ R10, R55, R10, !PT ;  /* 0x0000000a370a7209 */ /* 0x000fe20007810000 */
[----:B------:R-:W-:Y:S01]  /*5ca0*/  IMAD R195, R2, 0x2, R190 ;  /* 0x0000000202c37824 */ /* 0x000fe200078e02be */
[----:B--2---:R-:W-:Y:S01]  /*5cb0*/  FMNMX.FTZ R134, R18, R134, !PT ;  /* 0x0000008612867209 */ /* 0x004fe20007810000 */
[----:B------:R-:W1:Y:S01]  /*5cc0*/  SHFL.BFLY PT, R13, R5, 0x2, 0x1f ;  /* 0x0c401f00050d7f89 */ /* 0x000e6200000e0000 */
[----:B------:R-:W-:Y:S01]  /*5cd0*/  FMNMX.FTZ R10, R54, R10, !PT ;  /* 0x0000000a360a7209 */ /* 0x000fe20007810000 */
[----:B------:R-:W-:Y:S01]  /*5ce0*/  IMAD R194, R2, 0x2, R192 ;  /* 0x0000000202c27824 */ /* 0x000fe200078e02c0 */
[----:B------:R-:W-:Y:S01]  /*5cf0*/  LOP3.LUT R35, R7, UR21, R4, 0x96, !PT ;  /* 0x0000001507237c12 */ /* 0x000fe2000f8e9604 */
[----:B------:R-:W-:Y:S01]  /*5d00*/  FMUL.FTZ R11, R134, UR43 ;  /* 0x0000002b860b7c20 */ /* 0x000fe20008410000 */
[----:B------:R-:W-:Y:S01]  /*5d10*/  FMNMX.FTZ R4, R66, R67, !PT ;  /* 0x0000004342047209 */ /* 0x000fe20007810000 */
[----:B------:R-:W2:Y:S01]  /*5d20*/  SHFL.BFLY PT, R135, R10, 0x2, 0x1f ;  /* 0x0c401f000a877f89 */ /* 0x000ea200000e0000 */
[----:B------:R-:W-:Y:S01]  /*5d30*/  LOP3.LUT R17, R33, UR18, R14, 0x96, !PT ;  /* 0x0000001221117c12 */ /* 0x000fe2000f8e960e */
[----:B------:R-:W-:Y:S01]  /*5d40*/  IMAD.WIDE.U32 R14, R15, -0x326172a9, RZ ;  /* 0xcd9e8d570f0e7825 */ /* 0x000fe200078e00ff */
[----:B------:R-:W-:Y:S01]  /*5d50*/  FSETP.NEU.FTZ.AND P1, PT, R134, -INF , PT ;  /* 0xff8000008600780b */ /* 0x000fe20003f3d000 */
[----:B------:R-:W-:Y:S01]  /*5d60*/  LDSM.16.MT88.4 R236, [R192+0xa000] ;  /* 0x00a00000c0ec783b */ /* 0x000fe20000004200 */
[----:B------:R-:W-:Y:S01]  /*5d70*/  FMNMX.FTZ R12, R68, R4, !PT ;  /* 0x00000004440c7209 */ /* 0x000fe20007810000 */
[----:B------:R-:W-:Y:S01]  /*5d80*/  IMAD.WIDE.U32 R8, R17, -0x326172a9, RZ ;  /* 0xcd9e8d5711087825 */ /* 0x000fe200078e00ff */
[----:B------:R-:W-:Y:S01]  /*5d90*/  FSEL R4, R11, RZ, P1 ;  /* 0x000000ff0b047208 */ /* 0x000fe20000800000 */
[----:B------:R-:W-:Y:S01]  /*5da0*/  LDSM.16.MT88.4 R184, [R195+0xa000] ;  /* 0x00a00000c3b8783b */ /* 0x000fe20000004200 */
[----:B------:R-:W-:-:S02]  /*5db0*/  FMNMX.FTZ R11, R70, R12, !PT ;  /* 0x0000000c460b7209 */ /* 0x000fc40007810000 */
[C---:B------:R-:W-:Y:S01]  /*5dc0*/  LOP3.LUT R29, R6.reuse, 0xff, RZ, 0xc0, !PT ;  /* 0x000000ff061d7812 */ /* 0x040fe200078ec0ff */
[----:B------:R-:W-:Y:S01]  /*5dd0*/  LDSM.16.MT88.4 R232, [R194+0xa000] ;  /* 0x00a00000c2e8783b */ /* 0x000fe20000004200 */
[----:B------:R-:W-:Y:S02]  /*5de0*/  LOP3.LUT R88, R6, 0xffff, RZ, 0xc0, !PT ;  /* 0x0000ffff06587812 */ /* 0x000fe400078ec0ff */
[--C-:B------:R-:W-:Y:S01]  /*5df0*/  SHF.R.U32.HI R89, RZ, 0x10, R6.reuse ;  /* 0x00000010ff597819 */ /* 0x100fe20000011606 */
[----:B------:R-:W-:Y:S01]  /*5e00*/  LDSM.16.MT88.4 R204, [R192+0xb000] ;  /* 0x00b00000c0cc783b */ /* 0x000fe20000004200 */
[----:B------:R-:W-:Y:S01]  /*5e10*/  SHF.R.U32.HI R85, RZ, 0x18, R6 ;  /* 0x00000018ff557819 */ /* 0x000fe20000011606 */
[----:B------:R-:W-:Y:S01]  /*5e20*/  FFMA.FTZ R6, R40, UR43, -R4 ;  /* 0x0000002b28067c23 */ /* 0x000fe20008010804 */
[C---:B------:R-:W-:Y:S01]  /*5e30*/  LOP3.LUT R40, R8.reuse, 0xff, RZ, 0xc0, !PT ;  /* 0x000000ff08287812 */ /* 0x040fe200078ec0ff */
[----:B------:R-:W-:Y:S01]  /*5e40*/  LDSM.16.MT88.4 R156, [R192+0xa800] ;  /* 0x00a80000c09c783b */ /* 0x000fe20000004200 */
[----:B------:R-:W-:Y:S01]  /*5e50*/  LOP3.LUT R149, R8, 0xffff, RZ, 0xc0, !PT ;  /* 0x0000ffff08957812 */ /* 0x000fe200078ec0ff */
[----:B------:R3:W-:Y:S01]  /*5e60*/  MUFU.EX2 R104, R6 ;  /* 0x0000000600687308 */ /* 0x0007e20000000800 */
[----:B------:R-:W-:-:S02]  /*5e70*/  SHF.R.U32.HI R151, RZ, 0x10, R8 ;  /* 0x00000010ff977819 */ /* 0x000fc40000011608 */
[----:B------:R-:W-:Y:S02]  /*5e80*/  SHF.R.U32.HI R150, RZ, 0x18, R8 ;  /* 0x00000018ff967819 */ /* 0x000fe40000011608 */
[----:B------:R-:W-:Y:S01]  /*5e90*/  FMNMX.FTZ R8, R63, R11, !PT ;  /* 0x0000000b3f087209 */ /* 0x000fe20007810000 */
[----:B------:R-:W-:Y:S01]  /*5ea0*/  FFMA.FTZ R11, R42, UR43, -R4 ;  /* 0x0000002b2a0b7c23 */ /* 0x000fe20008010804 */
[----:B------:R-:W-:Y:S01]  /*5eb0*/  LOP3.LUT R46, R9, UR27, R20, 0x96, !PT ;  /* 0x0000001b092e7c12 */ /* 0x000fe2000f8e9614 */
[----:B------:R-:W-:Y:S01]  /*5ec0*/  FFMA.FTZ R9, R41, UR43, -R4 ;  /* 0x0000002b29097c23 */ /* 0x000fe20008010804 */
[----:B------:R-:W-:Y:S01]  /*5ed0*/  FMNMX.FTZ R132, R69, R8, !PT ;  /* 0x0000000845847209 */ /* 0x000fe20007810000 */
[----:B------:R-:W-:Y:S01]  /*5ee0*/  MUFU.EX2 R105, R11 ;  /* 0x0000000b00697308 */ /* 0x000fe20000000800 */
[----:B-1----:R-:W-:Y:S02]  /*5ef0*/  FMNMX.FTZ R5, R5, R13, !PT ;  /* 0x0000000d05057209 */ /* 0x002fe40007810000 */
[----:B------:R-:W-:-:S02]  /*5f00*/  FMNMX.FTZ R132, R59, R132, !PT ;  /* 0x000000843b847209 */ /* 0x000fc40007810000 */
[----:B--2---:R-:W-:Y:S01]  /*5f10*/  FMNMX.FTZ R135, R10, R135, !PT ;  /* 0x000000870a877209 */ /* 0x004fe20007810000 */
[----:B------:R-:W1:Y:S01]  /*5f20*/  SHFL.BFLY PT, R133, R5, 0x1, 0x1f ;  /* 0x0c201f0005857f89 */ /* 0x000e6200000e0000 */
[----:B------:R-:W-:Y:S01]  /*5f30*/  FMNMX.FTZ R132, R58, R132, !PT ;  /* 0x000000843a847209 */ /* 0x000fe20007810000 */
[----:B------:R2:W-:Y:S01]  /*5f40*/  MUFU.EX2 R103, R9 ;  /* 0x0000000900677308 */ /* 0x0005e20000000800 */
[----:B---3--:R-:W-:Y:S01]  /*5f50*/  IMAD.WIDE.U32 R6, R30, -0x2daee0ad, RZ ;  /* 0xd2511f531e067825 */ /* 0x008fe200078e00ff */
[----:B------:R-:W-:-:S03]  /*5f60*/  LOP3.LUT R28, R15, UR36, R28, 0x96, !PT ;  /* 0x000000240f1c7c12 */ /* 0x000fc6000f8e961c */
[----:B------:R-:W-:Y:S01]  /*5f70*/  FFMA.FTZ R10, R39, UR43, -R4 ;  /* 0x0000002b270a7c23 */ /* 0x000fe20008010804 */
[----:B------:R-:W3:Y:S01]  /*5f80*/  SHFL.BFLY PT, R15, R135, 0x1, 0x1f ;  /* 0x0c201f00870f7f89 */ /* 0x000ee200000e0000 */
[----:B------:R-:W-:Y:S02]  /*5f90*/  LOP3.LUT R16, R23, UR18, R16, 0x96, !PT ;  /* 0x0000001217107c12 */ /* 0x000fe4000f8e9610 */
[C---:B------:R-:W-:Y:S01]  /*5fa0*/  LOP3.LUT R106, R6.reuse, 0xff, RZ, 0xc0, !PT ;  /* 0x000000ff066a7812 */ /* 0x040fe200078ec0ff */
[----:B------:R-:W-:Y:S01]  /*5fb0*/  MUFU.EX2 R126, R10 ;  /* 0x0000000a007e7308 */ /* 0x000fe20000000800 */
[----:B------:R-:W-:Y:S02]  /*5fc0*/  LOP3.LUT R115, R6, 0xffff, RZ, 0xc0, !PT ;  /* 0x0000ffff06737812 */ /* 0x000fe400078ec0ff */
[--C-:B------:R-:W-:Y:S02]  /*5fd0*/  SHF.R.U32.HI R116, RZ, 0x10, R6.reuse ;  /* 0x00000010ff747819 */ /* 0x100fe40000011606 */
[----:B------:R-:W-:Y:S01]  /*5fe0*/  SHF.R.U32.HI R107, RZ, 0x18, R6 ;  /* 0x00000018ff6b7819 */ /* 0x000fe20000011606 */
[----:B------:R-:W-:Y:S01]  /*5ff0*/  FFMA.FTZ R6, R43, UR43, -R4 ;  /* 0x0000002b2b067c23 */ /* 0x000fe20008010804 */
[----:B------:R-:W-:Y:S01]  /*6000*/  LOP3.LUT R61, R7, UR21, R32, 0x96, !PT ;  /* 0x00000015073d7c12 */ /* 0x000fe2000f8e9620 */
[----:B--2---:R-:W-:-:S02]  /*6010*/  IMAD.WIDE.U32 R8, R19, -0x326172a9, RZ ;  /* 0xcd9e8d5713087825 */ /* 0x004fc400078e00ff */
[----:B------:R2:W4:Y:S01]  /*6020*/  MUFU.EX2 R109, R6 ;  /* 0x00000006006d7308 */ /* 0x0005220000000800 */
[----:B------:R-:W-:Y:S02]  /*6030*/  ISETP.LE.U32.AND P5, PT, R29, UR13, PT ;  /* 0x0000000d1d007c0c */ /* 0x000fe4000bfa3070 */
[----:B------:R-:W-:Y:S02]  /*6040*/  SHF.R.U32.HI R2, RZ, 0x10, R35 ;  /* 0x00000010ff027819 */ /* 0x000fe40000011623 */
[----:B------:R-:W-:Y:S02]  /*6050*/  LOP3.LUT R13, R9, UR27, R14, 0x96, !PT ;  /* 0x0000001b090d7c12 */ /* 0x000fe4000f8e960e */
[----:B------:R-:W5:Y:S01]  /*6060*/  SHFL.BFLY PT, R14, R132, 0x2, 0x1f ;  /* 0x0c401f00840e7f89 */ /* 0x000f6200000e0000 */
[----:B-1----:R-:W-:Y:S02]  /*6070*/  FMNMX.FTZ R133, R5, R133, !PT ;  /* 0x0000008505857209 */ /* 0x002fe40007810000 */
[----:B------:R-:W-:-:S02]  /*6080*/  LOP3.LUT R33, R8, 0xff, RZ, 0xc0, !PT ;  /* 0x000000ff08217812 */ /* 0x000fc400078ec0ff */
[--C-:B------:R-:W-:Y:S02]  /*6090*/  SHF.R.U32.HI R32, RZ, 0x10, R8.reuse ;  /* 0x00000010ff207819 */ /* 0x100fe40000011608 */
[----:B------:R-:W-:Y:S02]  /*60a0*/  SHF.R.U32.HI R30, RZ, 0x18, R8 ;  /* 0x00000018ff1e7819 */ /* 0x000fe40000011608 */
[----:B------:R-:W-:Y:S01]  /*60b0*/  FSETP.NEU.FTZ.AND P1, PT, R133, -INF , PT ;  /* 0xff8000008500780b */ /* 0x000fe20003f3d000 */
[----:B--2---:R-:W-:Y:S01]  /*60c0*/  IMAD.WIDE.U32 R6, R28, -0x2daee0ad, RZ ;  /* 0xd2511f531c067825 */ /* 0x004fe200078e00ff */
[----:B------:R-:W-:-:S03]  /*60d0*/  LOP3.LUT R28, R8, 0xffff, RZ, 0xc0, !PT ;  /* 0x0000ffff081c7812 */ /* 0x000fc600078ec0ff */
[----:B------:R-:W-:Y:S01]  /*60e0*/  FFMA.FTZ R9, R38, UR43, -R4 ;  /* 0x0000002b26097c23 */ /* 0x000fe20008010804 */
[----:B---3--:R-:W-:Y:S02]  /*60f0*/  FMNMX.FTZ R135, R135, R15, !PT ;  /* 0x0000000f87877209 */ /* 0x008fe40007810000 */
[C---:B------:R-:W-:Y:S01]  /*6100*/  LOP3.LUT R17, R6.reuse, 0xffff, RZ, 0xc0, !PT ;  /* 0x0000ffff06117812 */ /* 0x040fe200078ec0ff */
[----:B------:R1:W-:Y:S01]  /*6110*/  MUFU.EX2 R110, R9 ;  /* 0x00000009006e7308 */ /* 0x0003e20000000800 */
[----:B------:R-:W-:Y:S02]  /*6120*/  LOP3.LUT R25, R6, 0xff, RZ, 0xc0, !PT ;  /* 0x000000ff06197812 */ /* 0x000fe400078ec0ff */
[--C-:B------:R-:W-:Y:S02]  /*6130*/  SHF.R.U32.HI R19, RZ, 0x10, R6.reuse ;  /* 0x00000010ff137819 */ /* 0x100fe40000011606 */
[----:B------:R-:W-:Y:S01]  /*6140*/  SHF.R.U32.HI R24, RZ, 0x18, R6 ;  /* 0x00000018ff187819 */ /* 0x000fe20000011606 */
[----:B------:R-:W-:Y:S01]  /*6150*/  FFMA.FTZ R6, R44, UR43, -R4 ;  /* 0x0000002b2c067c23 */ /* 0x000fe20008010804 */
[----:B------:R-:W-:Y:S01]  /*6160*/  LOP3.LUT R12, R7, UR21, R34, 0x96, !PT ;  /* 0x00000015070c7c12 */ /* 0x000fe2000f8e9622 */
[----:B------:R-:W-:Y:S01]  /*6170*/  FFMA.FTZ R7, R45, UR43, -R4 ;  /* 0x0000002b2d077c23 */ /* 0x000fe20008010804 */
[----:B-----5:R-:W-:Y:S01]  /*6180*/  FMNMX.FTZ R132, R132, R14, !PT ;  /* 0x0000000e84847209 */ /* 0x020fe20007810000 */
[----:B------:R2:W-:Y:S01]  /*6190*/  MUFU.EX2 R125, R6 ;  /* 0x00000006007d7308 */ /* 0x0005e20000000800 */
[----:B------:R-:W-:Y:S01]  /*61a0*/  IMAD.WIDE.U32 R4, R27, -0x326172a9, RZ ;  /* 0xcd9e8d571b047825 */ /* 0x000fe200078e00ff */
[----:B----4-:R-:W-:-:S02]  /*61b0*/  F2FP.F16.F32.PACK_AB R0, R109, R105 ;  /* 0x000000696d00723e */ /* 0x010fc400000000ff */
[----:B------:R-:W-:Y:S02]  /*61c0*/  LOP3.LUT R2, R2, 0xff, RZ, 0xc0, !PT ;  /* 0x000000ff02027812 */ /* 0x000fe400078ec0ff */
[----:B------:R-:W-:Y:S01]  /*61d0*/  LOP3.LUT R10, R5, UR27, R36, 0x96, !PT ;  /* 0x0000001b050a7c12 */ /* 0x000fe2000f8e9624 */
[----:B-1----:R-:W-:Y:S01]  /*61e0*/  IMAD.WIDE.U32 R8, R21, -0x2daee0ad, RZ ;  /* 0xd2511f5315087825 */ /* 0x002fe200078e00ff */
[C---:B------:R-:W-:Y:S01]  /*61f0*/  LOP3.LUT R34, R4.reuse, 0xffff, RZ, 0xc0, !PT ;  /* 0x0000ffff04227812 */ /* 0x040fe200078ec0ff */
[----:B------:R1:W-:Y:S02]  /*6200*/  MUFU.EX2 R124, R7 ;  /* 0x00000007007c7308 */ /* 0x0003e40000000800 */
[----:B------:R-:W-:Y:S01]  /*6210*/  FMUL.FTZ R5, R135, UR43 ;  /* 0x0000002b87057c20 */ /* 0x000fe20008410000 */
[----:B------:R-:W-:Y:S02]  /*6220*/  LOP3.LUT R15, R4, 0xff, RZ, 0xc0, !PT ;  /* 0x000000ff040f7812 */ /* 0x000fe400078ec0ff */
[----:B------:R-:W-:-:S02]  /*6230*/  LOP3.LUT R11, R9, UR21, R22, 0x96, !PT ;  /* 0x00000015090b7c12 */ /* 0x000fc4000f8e9616 */
[C---:B------:R-:W-:Y:S01]  /*6240*/  LOP3.LUT R20, R8.reuse, 0xffff, RZ, 0xc0, !PT ;  /* 0x0000ffff08147812 */ /* 0x040fe200078ec0ff */
[----:B--2---:R-:W-:Y:S01]  /*6250*/  FMUL.FTZ R6, R133, UR43 ;  /* 0x0000002b85067c20 */ /* 0x004fe20008410000 */
[----:B------:R-:W-:Y:S02]  /*6260*/  LOP3.LUT R23, R8, 0xff, RZ, 0xc0, !PT ;  /* 0x000000ff08177812 */ /* 0x000fe400078ec0ff */
[--C-:B------:R-:W-:Y:S02]  /*6270*/  SHF.R.U32.HI R22, RZ, 0x10, R8.reuse ;  /* 0x00000010ff167819 */ /* 0x100fe40000011608 */
[----:B------:R-:W-:Y:S01]  /*6280*/  SHF.R.U32.HI R21, RZ, 0x18, R8 ;  /* 0x00000018ff157819 */ /* 0x000fe20000011608 */
[----:B------:R-:W-:Y:S01]  /*6290*/  IMAD.WIDE.U32 R8, R16, -0x326172a9, RZ ;  /* 0xcd9e8d5710087825 */ /* 0x000fe200078e00ff */
[----:B------:R-:W-:Y:S01]  /*62a0*/  FSEL R6, R6, RZ, P1 ;  /* 0x000000ff06067208 */ /* 0x000fe20000800000 */
[----:B------:R-:W2:Y:S01]  /*62b0*/  SHFL.BFLY PT, R16, R132, 0x1, 0x1f ;  /* 0x0c201f0084107f89 */ /* 0x000ea200000e0000 */
[----:B------:R-:W-:-:S02]  /*62c0*/  FSETP.NEU.FTZ.AND P1, PT, R135, -INF , PT ;  /* 0xff8000008700780b */ /* 0x000fc40003f3d000 */
[----:B------:R-:W-:Y:S01]  /*62d0*/  SHF.R.U32.HI R18, RZ, 0x10, R4 ;  /* 0x00000010ff127819 */ /* 0x000fe20000011604 */
[----:B-1----:R-:W-:Y:S01]  /*62e0*/  FFMA.FTZ R7, R48, UR43, -R6 ;  /* 0x0000002b30077c23 */ /* 0x002fe20008010806 */
[----:B------:R-:W-:Y:S02]  /*62f0*/  SHF.R.U32.HI R14, RZ, 0x18, R4 ;  /* 0x00000018ff0e7819 */ /* 0x000fe40000011604 */
[----:B------:R-:W-:Y:S01]  /*6300*/  FSEL R4, R5, RZ, P1 ;  /* 0x000000ff05047208 */ /* 0x000fe20000800000 */
[----:B------:R1:W-:Y:S01]  /*6310*/  MUFU.EX2 R102, R7 ;  /* 0x0000000700667308 */ /* 0x0003e20000000800 */
[----:B------:R-:W-:Y:S02]  /*6320*/  LOP3.LUT R27, R8, 0xff, RZ, 0xc0, !PT ;  /* 0x000000ff081b7812 */ /* 0x000fe400078ec0ff */
[----:B------:R-:W-:Y:S01]  /*6330*/  SHF.R.U32.HI R29, RZ, 0x10, R8 ;  /* 0x00000010ff1d7819 */ /* 0x000fe20000011608 */
[----:B------:R-:W-:Y:S01]  /*6340*/  FFMA.FTZ R5, R64, UR43, -R4 ;  /* 0x0000002b40057c23 */ /* 0x000fe20008010804 */
[----:B------:R-:W-:-:S02]  /*6350*/  SHF.R.U32.HI R31, RZ, 0x18, R8 ;  /* 0x00000018ff1f7819 */ /* 0x000fc40000011608 */
[----:B------:R-:W-:Y:S01]  /*6360*/  ISETP.LE.U32.AND P2, PT, R15, UR13, PT ;  /* 0x0000000d0f007c0c */ /* 0x000fe2000bf43070 */
[----:B------:R3:W-:Y:S01]  /*6370*/  MUFU.EX2 R100, R5 ;  /* 0x0000000500647308 */ /* 0x0007e20000000800 */
[----:B------:R-:W-:Y:S02]  /*6380*/  SHF.R.U32.HI R15, RZ, 0x8, R28 ;  /* 0x00000008ff0f7819 */ /* 0x000fe4000001161c */
[----:B------:R-:W-:Y:S02]  /*6390*/  ISETP.LE.U32.AND P1, PT, R14, UR13, PT ;  /* 0x0000000d0e007c0c */ /* 0x000fe4000bf23070 */
[----:B------:R-:W-:Y:S02]  /*63a0*/  LOP3.LUT R14, R10, 0xff, RZ, 0xc0, !PT ;  /* 0x000000ff0a0e7812 */ /* 0x000fe400078ec0ff */
[----:B------:R-:W-:Y:S01]  /*63b0*/  PRMT R33, R33, 0x5410, R15 ;  /* 0x0000541021217816 */ /* 0x000fe2000000000f */
[--C-:B------:R-:W-:Y:S01]  /*63c0*/  FFMA.FTZ R15, R51, UR43, -R6.reuse ;  /* 0x0000002b330f7c23 */ /* 0x100fe20008010806 */
[----:B-1----:R-:W-:Y:S01]  /*63d0*/  FFMA.FTZ R7, R49, UR43, -R6 ;  /* 0x0000002b31077c23 */ /* 0x002fe20008010806 */
[----:B--2---:R-:W-:-:S02]  /*63e0*/  FMNMX.FTZ R132, R132, R16, !PT ;  /* 0x0000001084847209 */ /* 0x004fc40007810000 */
[----:B------:R-:W-:Y:S01]  /*63f0*/  ISETP.LE.U32.AND P6, PT, R14, UR13, PT ;  /* 0x0000000d0e007c0c */ /* 0x000fe2000bfc3070 */
[----:B------:R1:W-:Y:S01]  /*6400*/  MUFU.EX2 R101, R7 ;  /* 0x0000000700657308 */ /* 0x0003e20000000800 */
[----:B------:R-:W-:Y:S02]  /*6410*/  FSETP.NEU.FTZ.AND P3, PT, R132, -INF , PT ;  /* 0xff8000008400780b */ /* 0x000fe40003f7d000 */
[----:B------:R-:W-:Y:S02]  /*6420*/  SHF.R.U32.HI R14, RZ, 0x8, R20 ;  /* 0x00000008ff0e7819 */ /* 0x000fe40000011614 */
[----:B---3--:R-:W-:Y:S02]  /*6430*/  LOP3.LUT R5, R35, 0xff, RZ, 0xc0, !PT ;  /* 0x000000ff23057812 */ /* 0x008fe400078ec0ff */
[----:B------:R-:W-:Y:S01]  /*6440*/  SHF.R.U32.HI R16, RZ, 0x8, R17 ;  /* 0x00000008ff107819 */ /* 0x000fe20000011611 */
[----:B------:R2:W-:Y:S01]  /*6450*/  MUFU.EX2 R108, R15 ;  /* 0x0000000f006c7308 */ /* 0x0005e20000000800 */
[----:B------:R-:W-:-:S02]  /*6460*/  ISETP.LE.U32.AND P4, PT, R5, UR13, PT ;  /* 0x0000000d05007c0c */ /* 0x000fc4000bf83070 */
[----:B------:R-:W-:Y:S02]  /*6470*/  LOP3.LUT R5, R10, 0xffff, RZ, 0xc0, !PT ;  /* 0x0000ffff0a057812 */ /* 0x000fe400078ec0ff */
[----:B------:R-:W-:Y:S02]  /*6480*/  LOP3.LUT R17, R19, 0xff, RZ, 0xc0, !PT ;  /* 0x000000ff13117812 */ /* 0x000fe400078ec0ff */
[----:B------:R-:W-:Y:S02]  /*6490*/  SHF.R.U32.HI R5, RZ, 0x8, R5 ;  /* 0x00000008ff057819 */ /* 0x000fe40000011605 */
[----:B-1----:R-:W-:Y:S02]  /*64a0*/  LOP3.LUT R7, R9, UR27, R26, 0x96, !PT ;  /* 0x0000001b09077c12 */ /* 0x002fe4000f8e961a */
[----:B------:R-:W-:Y:S01]  /*64b0*/  LOP3.LUT R26, R8, 0xffff, RZ, 0xc0, !PT ;  /* 0x0000ffff081a7812 */ /* 0x000fe200078ec0ff */
[----:B------:R-:W-:Y:S01]  /*64c0*/  FFMA.FTZ R8, R65, UR43, -R4 ;  /* 0x0000002b41087c23 */ /* 0x000fe20008010804 */
[----:B------:R-:W-:-:S02]  /*64d0*/  LOP3.LUT R9, R32, 0xff, RZ, 0xc0, !PT ;  /* 0x000000ff20097812 */ /* 0x000fc400078ec0ff */
[----:B------:R-:W-:Y:S01]  /*64e0*/  PRMT R24, R17, 0x5410, R24 ;  /* 0x0000541011187816 */ /* 0x000fe20000000018 */
[----:B------:R1:W3:Y:S01]  /*64f0*/  MUFU.EX2 R95, R8 ;  /* 0x00000008005f7308 */ /* 0x0002e20000000800 */
[----:B------:R-:W-:Y:S01]  /*6500*/  PRMT R28, R9, 0x5410, R30 ;  /* 0x00005410091c7816 */ /* 0x000fe2000000001e */
[----:B------:R-:W-:Y:S01]  /*6510*/  FMUL.FTZ R9, R132, UR43 ;  /* 0x0000002b84097c20 */ /* 0x000fe20008410000 */
[----:B------:R-:W-:Y:S01]  /*6520*/  PRMT R30, R23, 0x5410, R14 ;  /* 0x00005410171e7816 */ /* 0x000fe2000000000e */
[----:B------:R-:W-:Y:S01]  /*6530*/  FFMA.FTZ R14, R52, UR43, -R6 ;  /* 0x0000002b340e7c23 */ /* 0x000fe20008010806 */
[----:B------:R-:W-:Y:S01]  /*6540*/  SHF.R.U32.HI R17, RZ, 0x18, R13 ;  /* 0x00000018ff117819 */ /* 0x000fe2000001160d */
[----:B--2---:R-:W-:Y:S01]  /*6550*/  FFMA.FTZ R15, R62, UR43, -R4 ;  /* 0x0000002b3e0f7c23 */ /* 0x004fe20008010804 */
[----:B------:R-:W-:Y:S01]  /*6560*/  PRMT R25, R25, 0x5410, R16 ;  /* 0x0000541019197816 */ /* 0x000fe20000000010 */
[----:B------:R2:W-:Y:S01]  /*6570*/  MUFU.EX2 R252, R14 ;  /* 0x0000000e00fc7308 */ /* 0x0005e20000000800 */
[----:B------:R-:W-:-:S07]  /*6580*/  LOP3.LUT R16, R12, 0xff, RZ, 0xc0, !PT ;  /* 0x000000ff0c107812 */ /* 0x000fce00078ec0ff */
[----:B------:R-:W-:Y:S01]  /*6590*/  MUFU.EX2 R92, R15 ;  /* 0x0000000f005c7308 */ /* 0x000fe20000000800 */
[----:B-1----:R-:W-:Y:S02]  /*65a0*/  FFMA.FTZ R8, R50, UR43, -R6 ;  /* 0x0000002b32087c23 */ /* 0x002fe40008010806 */
[----:B------:R-:W-:Y:S05]  /*65b0*/  LDSM.16.MT88.4 R48, [R195+0xa800] ;  /* 0x00a80000c330783b */ /* 0x000fea0000004200 */
[----:B------:R1:W-:Y:S01]  /*65c0*/  MUFU.EX2 R94, R8 ;  /* 0x00000008005e7308 */ /* 0x0003e20000000800 */
[----:B--2---:R-:W-:-:S07]  /*65d0*/  FFMA.FTZ R14, R53, UR43, -R4 ;  /* 0x0000002b350e7c23 */ /* 0x004fce0008010804 */
[----:B------:R-:W-:Y:S01]  /*65e0*/  MUFU.EX2 R78, R14 ;  /* 0x0000000e004e7308 */ /* 0x000fe20000000800 */
[----:B-1----:R-:W-:Y:S02]  /*65f0*/  LOP3.LUT R8, R5, 0xffff, RZ, 0xc0, !PT ;  /* 0x0000ffff05087812 */ /* 0x002fe400078ec0ff */
[----:B------:R-:W-:Y:S02]  /*6600*/  FSEL R5, R9, RZ, P3 ;  /* 0x000000ff09057208 */ /* 0x000fe40001800000 */
[----:B------:R-:W-:Y:S02]  /*6610*/  ISETP.LE.U32.AND P3, PT, R8, UR13, PT ;  /* 0x0000000d08007c0c */ /* 0x000fe4000bf63070 */
[----:B---3--:R-:W-:Y:S01]  /*6620*/  F2FP.F16.F32.PACK_AB R8, R95, R100 ;  /* 0x000000645f08723e */ /* 0x008fe200000000ff */
[----:B------:R-:W-:-:S03]  /*6630*/  FFMA.FTZ R9, R66, UR43, -R5 ;  /* 0x0000002b42097c23 */ /* 0x000fc60008010805 */
[C---:B------:R-:W-:Y:S01]  /*6640*/  PRMT R47, R8.reuse, 0x7610, R47 ;  /* 0x00007610082f7816 */ /* 0x040fe2000000002f */
[----:B------:R1:W-:Y:S01]  /*6650*/  MUFU.EX2 R93, R9 ;  /* 0x00000009005d7308 */ /* 0x0003e20000000800 */
[----:B------:R-:W-:Y:S01]  /*6660*/  PRMT R60, R8, 0x7632, R60 ;  /* 0x00007632083c7816 */ /* 0x000fe2000000003c */
[----:B------:R-:W-:Y:S02]  /*6670*/  FFMA.FTZ R8, R67, UR43, -R5 ;  /* 0x0000002b43087c23 */ /* 0x000fe40008010805 */
[----:B------:R-:W-:Y:S01]  /*6680*/  @!P6 HADD2 R74, -R47.H0_H0, -RZ.H0_H0 ;  /* 0xa00000ff2f4ae230 */ /* 0x000fe20000000900 */
[----:B------:R-:W-:Y:S01]  /*6690*/  PRMT R37, R47, 0x5410, R60 ;  /* 0x000054102f257816 */ /* 0x000fe2000000003c */
[----:B------:R-:W-:Y:S01]  /*66a0*/  @!P3 HADD2 R73, -R60.H0_H0, -RZ.H0_H0 ;  /* 0xa00000ff3c49b230 */ /* 0x000fe20000000900 */
[----:B------:R-:W2:Y:S01]  /*66b0*/  LDSM.16.MT88.4 R64, [R194+0xa800] ;  /* 0x00a80000c240783b */ /* 0x000ea20000004200 */
[----:B------:R3:W4:Y:S01]  /*66c0*/  MUFU.EX2 R79, R8 ;  /* 0x00000008004f7308 */ /* 0x0007220000000800 */
[----:B------:R-:W-:-:S02]  /*66d0*/  @!P6 PRMT R47, R74, 0x5410, RZ ;  /* 0x000054104a2fe816 */ /* 0x000fc400000000ff */
[----:B------:R-:W-:Y:S02]  /*66e0*/  @!P3 PRMT R60, R73, 0x5410, RZ ;  /* 0x00005410493cb816 */ /* 0x000fe400000000ff */
[----:B-1----:R-:W-:-:S04]  /*66f0*/  LOP3.LUT R9, R22, 0xff, RZ, 0xc0, !PT ;  /* 0x000000ff16097812 */ /* 0x002fc800078ec0ff */
[----:B------:R-:W-:Y:S02]  /*6700*/  PRMT R32, R9, 0x5410, R21 ;  /* 0x0000541009207816 */ /* 0x000fe40000000015 */
[----:B------:R-:W-:Y:S02]  /*6710*/  SHF.R.U32.HI R9, RZ, 0x18, R10 ;  /* 0x00000018ff097819 */ /* 0x000fe4000001160a */
[----:B---3--:R-:W-:Y:S02]  /*6720*/  LOP3.LUT R8, R18, 0xff, RZ, 0xc0, !PT ;  /* 0x000000ff12087812 */ /* 0x008fe400078ec0ff */
[----:B------:R-:W-:Y:S02]  /*6730*/  ISETP.LE.U32.AND P6, PT, R9, UR13, PT ;  /* 0x0000000d09007c0c */ /* 0x000fe4000bfc3070 */
[----:B------:R-:W-:Y:S02]  /*6740*/  ISETP.LE.U32.AND P3, PT, R8, UR13, PT ;  /* 0x0000000d08007c0c */ /* 0x000fe4000bf63070 */
[----:B------:R-:W-:-:S02]  /*6750*/  LOP3.LUT R8, R13, 0xffff, RZ, 0xc0, !PT ;  /* 0x0000ffff0d087812 */ /* 0x000fc400078ec0ff */
[----:B------:R-:W-:Y:S02]  /*6760*/  SHF.R.U32.HI R9, RZ, 0x10, R13 ;  /* 0x00000010ff097819 */ /* 0x000fe4000001160d */
[----:B------:R-:W-:Y:S02]  /*6770*/  SHF.R.U32.HI R14, RZ, 0x8, R8 ;  /* 0x00000008ff0e7819 */ /* 0x000fe40000011608 */
[----:B------:R-:W-:Y:S02]  /*6780*/  LOP3.LUT R8, R9, 0xff, RZ, 0xc0, !PT ;  /* 0x000000ff09087812 */ /* 0x000fe400078ec0ff */
[----:B----4-:R-:W-:Y:S02]  /*6790*/  F2FP.F16.F32.PACK_AB R9, R79, R93 ;  /* 0x0000005d4f09723e */ /* 0x010fe400000000ff */
[----:B------:R-:W-:Y:S02]  /*67a0*/  LOP3.LUT R18, R13, 0xff, RZ, 0xc0, !PT ;  /* 0x000000ff0d127812 */ /* 0x000fe400078ec0ff */
[----:B------:R-:W-:Y:S01]  /*67b0*/  PRMT R22, R8, 0x5410, R17 ;  /* 0x0000541008167816 */ /* 0x000fe20000000011 */
[----:B------:R-:W-:Y:S01]  /*67c0*/  FFMA.FTZ R8, R56, UR43, -R4 ;  /* 0x0000002b38087c23 */ /* 0x000fe20008010804 */
[----:B------:R-:W-:-:S02]  /*67d0*/  LOP3.LUT R13, R12, 0xffff, RZ, 0xc0, !PT ;  /* 0x0000ffff0c0d7812 */ /* 0x000fc400078ec0ff */
[C---:B------:R-:W-:Y:S01]  /*67e0*/  PRMT R45, R9.reuse, 0x7632, R45 ;  /* 0x00007632092d7816 */ /* 0x040fe2000000002d */
[----:B------:R1:W-:Y:S01]  /*67f0*/  MUFU.EX2 R251, R8 ;  /* 0x0000000800fb7308 */ /* 0x0003e20000000800 */
[----:B------:R-:W-:Y:S02]  /*6800*/  SHF.R.U32.HI R13, RZ, 0x8, R13 ;  /* 0x00000008ff0d7819 */ /* 0x000fe4000001160d */
[----:B------:R-:W-:Y:S01]  /*6810*/  PRMT R44, R9, 0x7610, R44 ;  /* 0x00007610092c7816 */ /* 0x000fe2000000002c */
[----:B------:R-:W-:Y:S01]  /*6820*/  @!P6 HADD2 R76, -R45.H0_H0, -RZ.H0_H0 ;  /* 0xa00000ff2d4ce230 */ /* 0x000fe20000000900 */
[----:B------:R-:W-:Y:S02]  /*6830*/  SHF.R.U32.HI R9, RZ, 0x10, R12 ;  /* 0x00000010ff097819 */ /* 0x000fe4000001160c */
[----:B------:R-:W-:Y:S02]  /*6840*/  PRMT R23, R18, 0x5410, R14 ;  /* 0x0000541012177816 */ /* 0x000fe4000000000e */
[----:B------:R-:W-:-:S02]  /*6850*/  PRMT R14, R16, 0x5410, R13 ;  /* 0x00005410100e7816 */ /* 0x000fc4000000000d */
[----:B------:R-:W-:Y:S01]  /*6860*/  SHF.R.U32.HI R13, RZ, 0x18, R12 ;  /* 0x00000018ff0d7819 */ /* 0x000fe2000001160c */
[----:B------:R-:W-:Y:S01]  /*6870*/  FFMA.FTZ R12, R57, UR43, -R4 ;  /* 0x0000002b390c7c23 */ /* 0x000fe20008010804 */
[----:B------:R-:W-:Y:S02]  /*6880*/  LOP3.LUT R9, R9, 0xff, RZ, 0xc0, !PT ;  /* 0x000000ff09097812 */ /* 0x000fe400078ec0ff */
[----:B------:R-:W-:Y:S01]  /*6890*/  PRMT R36, R44, 0x5410, R45 ;  /* 0x000054102c247816 */ /* 0x000fe2000000002d */
[----:B------:R3:W-:Y:S01]  /*68a0*/  MUFU.EX2 R250, R12 ;  /* 0x0000000c00fa7308 */ /* 0x0007e20000000800 */
[----:B-1----:R-:W-:Y:S02]  /*68b0*/  SHF.R.U32.HI R8, RZ, 0x10, R10 ;  /* 0x00000010ff087819 */ /* 0x002fe4000001160a */
[----:B------:R-:W-:Y:S02]  /*68c0*/  @!P6 PRMT R45, R76, 0x5410, RZ ;  /* 0x000054104c2de816 */ /* 0x000fe400000000ff */
[----:B------:R-:W-:-:S02]  /*68d0*/  LOP3.LUT R8, R8, 0xff, RZ, 0xc0, !PT ;  /* 0x000000ff08087812 */ /* 0x000fc400078ec0ff */
[----:B------:R-:W-:Y:S01]  /*68e0*/  PRMT R15, R9, 0x5410, R13 ;  /* 0x00005410090f7816 */ /* 0x000fe2000000000d */
[--C-:B------:R-:W-:Y:S01]  /*68f0*/  FFMA.FTZ R13, R54, UR43, -R4.reuse ;  /* 0x0000002b360d7c23 */ /* 0x100fe20008010804 */
[----:B------:R-:W-:Y:S01]  /*6900*/  ISETP.LE.U32.AND P6, PT, R8, UR13, PT ;  /* 0x0000000d08007c0c */ /* 0x000fe2000bfc3070 */
[----:B------:R-:W-:Y:S01]  /*6910*/  FFMA.FTZ R8, R55, UR43, -R4 ;  /* 0x0000002b37087c23 */ /* 0x000fe20008010804 */
[C---:B------:R-:W-:Y:S01]  /*6920*/  LOP3.LUT R4, R11.reuse, 0xffff, RZ, 0xc0, !PT ;  /* 0x0000ffff0b047812 */ /* 0x040fe200078ec0ff */
[----:B------:R-:W-:Y:S01]  /*6930*/  MUFU.EX2 R248, R13 ;  /* 0x0000000d00f87308 */ /* 0x000fe20000000800 */
[----:B------:R-:W-:Y:S02]  /*6940*/  SHF.R.U32.HI R9, RZ, 0x10, R11 ;  /* 0x00000010ff097819 */ /* 0x000fe4000001160b */
[----:B------:R-:W-:Y:S02]  /*6950*/  SHF.R.U32.HI R10, RZ, 0x8, R26 ;  /* 0x00000008ff0a7819 */ /* 0x000fe4000001161a */
[----:B---3--:R-:W-:-:S02]  /*6960*/  LOP3.LUT R12, R11, 0xff, RZ, 0xc0, !PT ;  /* 0x000000ff0b0c7812 */ /* 0x008fc400078ec0ff */
[----:B------:R-:W-:Y:S01]  /*6970*/  SHF.R.U32.HI R11, RZ, 0x18, R11 ;  /* 0x00000018ff0b7819 */ /* 0x000fe2000001160b */
[----:B------:R1:W-:Y:S01]  /*6980*/  MUFU.EX2 R249, R8 ;  /* 0x0000000800f97308 */ /* 0x0003e20000000800 */
[----:B------:R-:W-:Y:S01]  /*6990*/  PRMT R16, R27, 0x5410, R10 ;  /* 0x000054101b107816 */ /* 0x000fe2000000000a */
[----:B------:R-:W-:Y:S01]  /*69a0*/  @!P6 HADD2 R77, -R44.H0_H0, -RZ.H0_H0 ;  /* 0xa00000ff2c4de230 */ /* 0x000fe20000000900 */
[----:B------:R-:W-:-:S04]  /*69b0*/  LOP3.LUT R10, R29, 0xff, RZ, 0xc0, !PT ;  /* 0x000000ff1d0a7812 */ /* 0x000fc800078ec0ff */
[----:B------:R-:W-:Y:S01]  /*69c0*/  @!P6 PRMT R44, R77, 0x5410, RZ ;  /* 0x000054104d2ce816 */ /* 0x000fe200000000ff */
[----:B------:R-:W-:Y:S01]  /*69d0*/  IMAD.MOV.U32 R77, RZ, RZ, R126 ;  /* 0x000000ffff4d7224 */ /* 0x000fe200078e007e */
[----:B------:R-:W-:Y:S01]  /*69e0*/  PRMT R19, R10, 0x5410, R31 ;  /* 0x000054100a137816 */ /* 0x000fe2000000001f */
[----:B------:R-:W-:-:S04]  /*69f0*/  FFMA.FTZ R10, R70, UR43, -R5 ;  /* 0x0000002b460a7c23 */ /* 0x000fc80008010805 */
[----:B------:R3:W-:Y:S01]  /*6a00*/  MUFU.EX2 R76, R10 ;  /* 0x0000000a004c7308 */ /* 0x0007e20000000800 */
[----:B-1----:R-:W-:Y:S02]  /*6a10*/  SHF.R.U32.HI R8, RZ, 0x8, R4 ;  /* 0x00000008ff087819 */ /* 0x002fe40000011604 */
[----:B------:R-:W-:Y:S02]  /*6a20*/  LOP3.LUT R4, R9, 0xff, RZ, 0xc0, !PT ;  /* 0x000000ff09047812 */ /* 0x000fe400078ec0ff */
[----:B------:R-:W-:Y:S01]  /*6a30*/  PRMT R18, R12, 0x5410, R8 ;  /* 0x000054100c127816 */ /* 0x000fe20000000008 */
[----:B------:R-:W-:Y:S01]  /*6a40*/  FFMA.FTZ R8, R68, UR43, -R5 ;  /* 0x0000002b44087c23 */ /* 0x000fe20008010805 */
[----:B------:R-:W-:Y:S01]  /*6a50*/  PRMT R17, R4, 0x5410, R11 ;  /* 0x0000541004117816 */ /* 0x000fe2000000000b */
[----:B------:R-:W-:Y:S01]  /*6a60*/  IMAD.U32 R12, RZ, RZ, UR13 ;  /* 0x0000000dff0c7e24 */ /* 0x000fe2000f8e00ff */
[----:B------:R-:W-:Y:S01]  /*6a70*/  SHF.R.U32.HI R4, RZ, 0x8, R34 ;  /* 0x00000008ff047819 */ /* 0x000fe20000011622 */
[----:B------:R1:W4:Y:S01]  /*6a80*/  MUFU.EX2 R62, R8 ;  /* 0x00000008003e7308 */ /* 0x0003220000000800 */
[----:B------:R-:W-:-:S02]  /*6a90*/  LOP3.LUT R9, R7, 0xffff, RZ, 0xc0, !PT ;  /* 0x0000ffff07097812 */ /* 0x000fc400078ec0ff */
[----:B------:R-:W-:Y:S02]  /*6aa0*/  LOP3.LUT R4, R4, 0xffff, RZ, 0xc0, !PT ;  /* 0x0000ffff04047812 */ /* 0x000fe400078ec0ff */
[----:B------:R-:W-:Y:S02]  /*6ab0*/  LOP3.LUT R11, R7, 0xff, RZ, 0xc0, !PT ;  /* 0x000000ff070b7812 */ /* 0x000fe400078ec0ff */
[----:B------:R-:W-:Y:S02]  /*6ac0*/  ISETP.LE.U32.AND P6, PT, R4, UR13, PT ;  /* 0x0000000d04007c0c */ /* 0x000fe4000bfc3070 */
[----:B------:R-:W-:Y:S02]  /*6ad0*/  SHF.R.U32.HI R9, RZ, 0x8, R9 ;  /* 0x00000008ff097819 */ /* 0x000fe40000011609 */
[----:B---3--:R-:W-:Y:S02]  /*6ae0*/  F2FP.F16.F32.PACK_AB R10, R92, R78 ;  /* 0x0000004e5c0a723e */ /* 0x008fe400000000ff */
[----:B------:R-:W-:-:S02]  /*6af0*/  PRMT R11, R11, 0x5410, R9 ;  /* 0x000054100b0b7816 */ /* 0x000fc40000000009 */
[----:B------:R-:W-:Y:S02]  /*6b00*/  PRMT R231, R10, 0x7610, R231 ;  /* 0x000076100ae77816 */ /* 0x000fe400000000e7 */
[--C-:B-1----:R-:W-:Y:S02]  /*6b10*/  SHF.R.U32.HI R8, RZ, 0x10, R7.reuse ;  /* 0x00000010ff087819 */ /* 0x102fe40000011607 */
[----:B------:R-:W-:Y:S01]  /*6b20*/  SHF.R.U32.HI R7, RZ, 0x18, R7 ;  /* 0x00000018ff077819 */ /* 0x000fe20000011607 */
[----:B------:R-:W-:Y:S01]  /*6b30*/  @!P2 HADD2 R80, -R231.H0_H0, -RZ.H0_H0 ;  /* 0xa00000ffe750a230 */ /* 0x000fe20000000900 */
[----:B------:R-:W-:Y:S01]  /*6b40*/  LOP3.LUT R4, R8, 0xff, RZ, 0xc0, !PT ;  /* 0x000000ff08047812 */ /* 0x000fe200078ec0ff */
[----:B------:R-:W-:Y:S01]  /*6b50*/  FFMA.FTZ R8, R63, UR43, -R5 ;  /* 0x0000002b3f087c23 */ /* 0x000fe20008010805 */
[----:B------:R-:W-:Y:S01]  /*6b60*/  PRMT R230, R10, 0x7632, R230 ;  /* 0x000076320ae67816 */ /* 0x000fe200000000e6 */
[----:B------:R-:W-:Y:S01]  /*6b70*/  IMAD.MOV.U32 R63, RZ, RZ, R125 ;  /* 0x000000ffff3f7224 */ /* 0x000fe200078e007d */
[----:B------:R-:W-:Y:S01]  /*6b80*/  PRMT R9, R4, 0x5410, R7 ;  /* 0x0000541004097816 */ /* 0x000fe20000000007 */
[----:B------:R1:W-:Y:S01]  /*6b90*/  MUFU.EX2 R247, R8 ;  /* 0x0000000800f77308 */ /* 0x0003e20000000800 */
[----:B------:R-:W-:Y:S01]  /*6ba0*/  LEA R4, R12, UR13, 0x10 ;  /* 0x0000000d0c047c11 */ /* 0x000fe2000f8e80ff */
[----:B------:R-:W-:Y:S01]  /*6bb0*/  FFMA.FTZ R7, R59, UR43, -R5 ;  /* 0x0000002b3b077c23 */ /* 0x000fe20008010805 */
[----:B------:R-:W-:Y:S01]  /*6bc0*/  F2FP.F16.F32.PACK_AB R3, R124, R63 ;  /* 0x0000003f7c03723e */ /* 0x000fe200000000ff */
[----:B------:R-:W-:Y:S01]  /*6bd0*/  @!P6 HADD2 R82, -R230.H0_H0, -RZ.H0_H0 ;  /* 0xa00000ffe652e230 */ /* 0x000fe20000000900 */
[----:B------:R-:W-:-:S02]  /*6be0*/  PRMT R31, R231, 0x5410, R230 ;  /* 0x00005410e71f7816 */ /* 0x000fc400000000e6 */
[--C-:B------:R-:W-:Y:S01]  /*6bf0*/  HSET2.LE.AND R29, R17, R4.reuse, PT ;  /* 0x00000004111d7233 */ /* 0x100fe20003803000 */
[----:B------:R3:W-:Y:S01]  /*6c00*/  MUFU.EX2 R245, R7 ;  /* 0x0000000700f57308 */ /* 0x0007e20000000800 */
[--C-:B------:R-:W-:Y:S01]  /*6c10*/  HSET2.LE.AND R17, R9, R4.reuse, PT ;  /* 0x0000000409117233 */ /* 0x100fe20003803000 */
[----:B------:R-:W-:Y:S01]  /*6c20*/  FFMA.FTZ R9, R71, UR43, -R6 ;  /* 0x0000002b47097c23 */ /* 0x000fe20008010806 */
[--C-:B------:R-:W-:Y:S02]  /*6c30*/  HSET2.LE.AND R13, R28, R4.reuse, PT ;  /* 0x000000041c0d7233 */ /* 0x100fe40003803000 */
[--C-:B------:R-:W-:Y:S02]  /*6c40*/  HSET2.LE.AND R28, R18, R4.reuse, PT ;  /* 0x00000004121c7233 */ /* 0x100fe40003803000 */
[--C-:B------:R-:W-:Y:S01]  /*6c50*/  HSET2.LE.AND R12, R33, R4.reuse, PT ;  /* 0x00000004210c7233 */ /* 0x100fe20003803000 */
[----:B------:R-:W-:Y:S01]  /*6c60*/  MUFU.EX2 R241, R9 ;  /* 0x0000000900f17308 */ /* 0x000fe20000000800 */
[--C-:B-1----:R-:W-:Y:S01]  /*6c70*/  FFMA.FTZ R8, R69, UR43, -R5.reuse ;  /* 0x0000002b45087c23 */ /* 0x102fe20008010805 */
[----:B------:R-:W-:Y:S01]  /*6c80*/  FFMA.FTZ R5, R58, UR43, -R5 ;  /* 0x0000002b3a057c23 */ /* 0x000fe20008010805 */
[----:B------:R-:W-:-:S02]  /*6c90*/  HSET2.LE.AND R20, R25, R4, PT ;  /* 0x0000000419147233 */ /* 0x000fc40003803000 */
[--C-:B------:R-:W-:Y:S02]  /*6ca0*/  HSET2.LE.AND R21, R24, R4.reuse, PT ;  /* 0x0000000418157233 */ /* 0x100fe40003803000 */
[--C-:B------:R-:W-:Y:S01]  /*6cb0*/  HSET2.LE.AND R30, R30, R4.reuse, PT ;  /* 0x000000041e1e7233 */ /* 0x100fe20003803000 */
[----:B------:R1:W-:Y:S01]  /*6cc0*/  MUFU.EX2 R246, R8 ;  /* 0x0000000800f67308 */ /* 0x0003e20000000800 */
[----:B---3--:R-:W-:Y:S01]  /*6cd0*/  FFMA.FTZ R7, R72, UR43, -R6 ;  /* 0x0000002b48077c23 */ /* 0x008fe20008010806 */
[--C-:B------:R-:W-:Y:S02]  /*6ce0*/  HSET2.LE.AND R32, R32, R4.reuse, PT ;  /* 0x0000000420207233 */ /* 0x100fe40003803000 */
[--C-:B------:R-:W-:Y:S02]  /*6cf0*/  HSET2.LE.AND R10, R22, R4.reuse, PT ;  /* 0x00000004160a7233 */ /* 0x100fe40003803000 */
[--C-:B------:R-:W-:Y:S02]  /*6d00*/  HSET2.LE.AND R14, R14, R4.reuse, PT ;  /* 0x000000040e0e7233 */ /* 0x100fe40003803000 */
[----:B------:R-:W-:Y:S01]  /*6d10*/  MUFU.EX2 R244, R5 ;  /* 0x0000000500f47308 */ /* 0x000fe20000000800 */
[----:B------:R-:W-:-:S02]  /*6d20*/  HSET2.LE.AND R15, R15, R4, PT ;  /* 0x000000040f0f7233 */ /* 0x000fc40003803000 */
[--C-:B------:R-:W-:Y:S02]  /*6d30*/  HSET2.LE.AND R16, R16, R4.reuse, PT ;  /* 0x0000000410107233 */ /* 0x100fe40003803000 */
[--C-:B------:R-:W-:Y:S02]  /*6d40*/  HSET2.LE.AND R19, R19, R4.reuse, PT ;  /* 0x0000000413137233 */ /* 0x100fe40003803000 */
[--C-:B------:R-:W-:Y:S01]  /*6d50*/  HSET2.LE.AND R18, R11, R4.reuse, PT ;  /* 0x000000040b127233 */ /* 0x100fe20003803000 */
[----:B------:R-:W3:Y:S01]  /*6d60*/  MUFU.EX2 R242, R7 ;  /* 0x0000000700f27308 */ /* 0x000ee20000000800 */
[----:B-1----:R-:W-:Y:S01]  /*6d70*/  HSET2.LE.AND R8, R23, R4, PT ;  /* 0x0000000417087233 */ /* 0x002fe20003803000 */
[----:B------:R-:W-:Y:S01]  /*6d80*/  FFMA.FTZ R4, R75, UR43, -R6 ;  /* 0x0000002b4b047c23 */ /* 0x000fe20008010806 */
[----:B----4-:R-:W-:Y:S02]  /*6d90*/  F2FP.F16.F32.PACK_AB R6, R76, R62 ;  /* 0x0000003e4c06723e */ /* 0x010fe400000000ff */
[----:B------:R-:W-:-:S02]  /*6da0*/  PRMT R23, R0, 0x7610, R23 ;  /* 0x0000761000177816 */ /* 0x000fc40000000017 */
[----:B------:R-:W-:Y:S01]  /*6db0*/  PRMT R22, R0, 0x7632, R22 ;  /* 0x0000763200167816 */ /* 0x000fe20000000016 */
[----:B------:R1:W4:Y:S01]  /*6dc0*/  MUFU.EX2 R243, R4 ;  /* 0x0000000400f37308 */ /* 0x0003220000000800 */
[----:B------:R-:W-:Y:S02]  /*6dd0*/  F2FP.F16.F32.PACK_AB R0, R77, R110 ;  /* 0x0000006e4d00723e */ /* 0x000fe400000000ff */
[C---:B------:R-:W-:Y:S02]  /*6de0*/  PRMT R229, R6.reuse, 0x7632, R229 ;  /* 0x0000763206e57816 */ /* 0x040fe400000000e5 */
[----:B------:R-:W-:Y:S02]  /*6df0*/  PRMT R228, R6, 0x7610, R228 ;  /* 0x0000761006e47816 */ /* 0x000fe400000000e4 */
[----:B------:R-:W-:Y:S01]  /*6e00*/  F2FP.F16.F32.PACK_AB R6, R103, R104 ;  /* 0x000000686706723e */ /* 0x000fe200000000ff */
[----:B------:R-:W-:Y:S01]  /*6e10*/  @!P1 HADD2 R81, -R229.H0_H0, -RZ.H0_H0 ;  /* 0xa00000ffe5519230 */ /* 0x000fe20000000900 */
[C---:B------:R-:W-:Y:S01]  /*6e20*/  PRMT R181, R0.reuse, 0x7610, R181 ;  /* 0x0000761000b57816 */ /* 0x040fe200000000b5 */
[----:B------:R-:W-:Y:S01]  /*6e30*/  @!P3 HADD2 R83, -R228.H0_H0, -RZ.H0_H0 ;  /* 0xa00000ffe453b230 */ /* 0x000fe20000000900 */
[----:B------:R-:W-:-:S02]  /*6e40*/  PRMT R180, R0, 0x7632, R180 ;  /* 0x0000763200b47816 */ /* 0x000fc400000000b4 */
[----:B---3--:R-:W-:Y:S02]  /*6e50*/  F2FP.F16.F32.PACK_AB R0, R241, R242 ;  /* 0x000000f2f100723e */ /* 0x008fe400000000ff */
[----:B------:R-:W-:Y:S02]  /*6e60*/  PRMT R27, R6, 0x7610, R27 ;  /* 0x00007610061b7816 */ /* 0x000fe4000000001b */
[----:B-1----:R-:W-:Y:S02]  /*6e70*/  F2FP.F16.F32.PACK_AB R4, R246, R247 ;  /* 0x000000f7f604723e */ /* 0x002fe400000000ff */
[----:B------:R-:W-:Y:S02]  /*6e80*/  PRMT R26, R6, 0x7632, R26 ;  /* 0x00007632061a7816 */ /* 0x000fe4000000001a */
[C---:B------:R-:W-:Y:S02]  /*6e90*/  PRMT R213, R4.reuse, 0x7610, R213 ;  /* 0x0000761004d57816 */ /* 0x040fe400000000d5 */
[----:B------:R-:W-:-:S02]  /*6ea0*/  PRMT R212, R4, 0x7632, R212 ;  /* 0x0000763204d47816 */ /* 0x000fc400000000d4 */
[----:B------:R-:W-:Y:S02]  /*6eb0*/  F2FP.F16.F32.PACK_AB R4, R244, R245 ;  /* 0x000000f5f404723e */ /* 0x000fe400000000ff */
[----:B------:R-:W-:Y:S02]  /*6ec0*/  PRMT R139, R0, 0x7610, R139 ;  /* 0x00007610008b7816 */ /* 0x000fe4000000008b */
[C---:B------:R-:W-:Y:S02]  /*6ed0*/  PRMT R208, R4.reuse, 0x7610, R208 ;  /* 0x0000761004d07816 */ /* 0x040fe400000000d0 */
[----:B------:R-:W-:Y:S02]  /*6ee0*/  PRMT R188, R4, 0x7632, R188 ;  /* 0x0000763204bc7816 */ /* 0x000fe400000000bc */
[----:B------:R-:W-:Y:S02]  /*6ef0*/  F2FP.F16.F32.PACK_AB R4, R101, R102 ;  /* 0x000000666504723e */ /* 0x000fe400000000ff */
[----:B------:R-:W-:-:S02]  /*6f00*/  PRMT R138, R0, 0x7632, R138 ;  /* 0x00007632008a7816 */ /* 0x000fc4000000008a */
[----:B------:R-:W-:Y:S02]  /*6f10*/  PRMT R0, R27, 0x5410, R26 ;  /* 0x000054101b007816 */ /* 0x000fe4000000001a */
[C---:B------:R-:W-:Y:S02]  /*6f20*/  PRMT R25, R4.reuse, 0x7610, R25 ;  /* 0x0000761004197816 */ /* 0x040fe40000000019 */
[----:B------:R-:W-:Y:S02]  /*6f30*/  PRMT R24, R4, 0x7632, R24 ;  /* 0x0000763204187816 */ /* 0x000fe40000000018 */
[----:B------:R-:W-:Y:S02]  /*6f40*/  LOP3.LUT R8, R8, R0, RZ, 0xc0, !PT ;  /* 0x0000000008087212 */ /* 0x000fe400078ec0ff */
[----:B------:R-:W-:Y:S02]  /*6f50*/  PRMT R0, R25, 0x5410, R24 ;  /* 0x0000541019007816 */ /* 0x000fe40000000018 */
[----:B------:R-:W-:-:S02]  /*6f60*/  F2FP.F16.F32.PACK_AB R4, R108, R94 ;  /* 0x0000005e6c04723e */ /* 0x000fc400000000ff */
[----:B------:R-:W-:Y:S02]  /*6f70*/  LOP3.LUT R9, R10, R0, RZ, 0xc0, !PT ;  /* 0x000000000a097212 */ /* 0x000fe400078ec0ff */
[----:B------:R-:W-:Y:S02]  /*6f80*/  PRMT R0, R23, 0x5410, R22 ;  /* 0x0000541017007816 */ /* 0x000fe40000000016 */
[C---:B------:R-:W-:Y:S02]  /*6f90*/  PRMT R183, R4.reuse, 0x7610, R183 ;  /* 0x0000761004b77816 */ /* 0x040fe400000000b7 */
[----:B------:R-:W-:Y:S02]  /*6fa0*/  PRMT R182, R4, 0x7632, R182 ;  /* 0x0000763204b67816 */ /* 0x000fe400000000b6 */
[----:B------:R-:W-:Y:S02]  /*6fb0*/  LOP3.LUT R10, R12, R0, RZ, 0xc0, !PT ;  /* 0x000000000c0a7212 */ /* 0x000fe400078ec0ff */
[----:B------:R-:W-:-:S02]  /*6fc0*/  PRMT R0, R183, 0x5410, R182 ;  /* 0x00005410b7007816 */ /* 0x000fc400000000b6 */
[----:B----4-:R-:W-:Y:S02]  /*6fd0*/  F2FP.F16.F32.PACK_AB R4, R243, R252 ;  /* 0x000000fcf304723e */ /* 0x010fe400000000ff */
[----:B------:R-:W-:Y:S02]  /*6fe0*/  LOP3.LUT R11, R13, R0, RZ, 0xc0, !PT ;  /* 0x000000000d0b7212 */ /* 0x000fe400078ec0ff */
[----:B------:R-:W-:Y:S02]  /*6ff0*/  PRMT R0, R181, 0x5410, R180 ;  /* 0x00005410b5007816 */ /* 0x000fe400000000b4 */
[C---:B------:R-:W-:Y:S02]  /*7000*/  PRMT R179, R4.reuse, 0x7610, R179 ;  /* 0x0000761004b37816 */ /* 0x040fe400000000b3 */
[----:B------:R-:W-:Y:S01]  /*7010*/  PRMT R178, R4, 0x7632, R178 ;  /* 0x0000763204b27816 */ /* 0x000fe200000000b2 */
[----:B------:R-:W-:Y:S01]  /*7020*/  HMMA.16816.F32 R168, R8, R224, RZ ;  /* 0x000000e008a8723c */ /* 0x000fe200000018ff */
[----:B------:R-:W-:-:S02]  /*7030*/  LOP3.LUT R128, R14, R0, RZ, 0xc0, !PT ;  /* 0x000000000e807212 */ /* 0x000fc400078ec0ff */
[----:B------:R-:W-:Y:S02]  /*7040*/  PRMT R0, R179, 0x5410, R178 ;  /* 0x00005410b3007816 */ /* 0x000fe400000000b2 */
[----:B------:R-:W-:Y:S01]  /*7050*/  PRMT R177, R3, 0x7610, R177 ;  /* 0x0000761003b17816 */ /* 0x000fe200000000b1 */
[C---:B------:R-:W-:Y:S01]  /*7060*/  HMMA.16816.F32 R160, R8.reuse, R236, RZ ;  /* 0x000000ec08a0723c */ /* 0x040fe200000018ff */
[----:B------:R-:W-:Y:S02]  /*7070*/  LOP3.LUT R129, R15, R0, RZ, 0xc0, !PT ;  /* 0x000000000f817212 */ /* 0x000fe400078ec0ff */
[----:B------:R-:W-:Y:S01]  /*7080*/  PRMT R0, R228, 0x5410, R229 ;  /* 0x00005410e4007816 */ /* 0x000fe200000000e5 */
[----:B------:R-:W-:Y:S01]  /*7090*/  LDSM.16.MT88.4 R12, [R194+0xb800] ;  /* 0x00b80000c20c783b */ /* 0x000fe20000004200 */
[----:B------:R-:W-:Y:S01]  /*70a0*/  PRMT R176, R3, 0x7632, R176 ;  /* 0x0000763203b07816 */ /* 0x000fe200000000b0 */
[----:B------:R-:W-:Y:S01]  /*70b0*/  HMMA.16816.F32 R52, R8, R232, RZ ;  /* 0x000000e80834723c */ /* 0x000fe200000018ff */
[----:B------:R-:W-:-:S02]  /*70c0*/  LOP3.LUT R7, R19, R0, RZ, 0xc0, !PT ;  /* 0x0000000013077212 */ /* 0x000fc400078ec0ff */
[----:B------:R-:W-:Y:S02]  /*70d0*/  PRMT R0, R177, 0x5410, R176 ;  /* 0x00005410b1007816 */ /* 0x000fe400000000b0 */
[----:B------:R-:W-:Y:S01]  /*70e0*/  F2FP.F16.F32.PACK_AB R5, R250, R251 ;  /* 0x000000fbfa05723e */ /* 0x000fe200000000ff */
[----:B------:R-:W-:Y:S01]  /*70f0*/  HMMA.16816.F32 R68, R8, R172, RZ ;  /* 0x000000ac0844723c */ /* 0x000fe200000018ff */
[----:B------:R-:W-:Y:S02]  /*7100*/  LOP3.LUT R130, R20, R0, RZ, 0xc0, !PT ;  /* 0x0000000014827212 */ /* 0x000fe400078ec0ff */
[----:B------:R-:W-:Y:S02]  /*7110*/  PRMT R0, R139, 0x5410, R138 ;  /* 0x000054108b007816 */ /* 0x000fe4000000008a */
[C---:B------:R-:W-:Y:S02]  /*7120*/  PRMT R215, R5.reuse, 0x7610, R215 ;  /* 0x0000761005d77816 */ /* 0x040fe400000000d7 */
[----:B------:R-:W-:-:S02]  /*7130*/  PRMT R214, R5, 0x7632, R214 ;  /* 0x0000763205d67816 */ /* 0x000fc400000000d6 */
[----:B------:R-:W-:Y:S01]  /*7140*/  LOP3.LUT R131, R21, R0, RZ, 0xc0, !PT ;  /* 0x0000000015837212 */ /* 0x000fe200078ec0ff */
[----:B------:R-:W-:Y:S01]  /*7150*/  @!P4 HADD2 R84, -R215.H0_H0, -RZ.H0_H0 ;  /* 0xa00000ffd754c230 */ /* 0x000fe20000000900 */
[----:B------:R-:W-:Y:S01]  /*7160*/  PRMT R0, R215, 0x5410, R214 ;  /* 0x00005410d7007816 */ /* 0x000fe200000000d6 */
[----:B------:R-:W-:Y:S01]  /*7170*/  FADD.FTZ R21, R93, R79 ;  /* 0x0000004f5d157221 */ /* 0x000fe20000010000 */
[----:B------:R-:W-:Y:S02]  /*7180*/  F2FP.F16.F32.PACK_AB R5, R248, R249 ;  /* 0x000000f9f805723e */ /* 0x000fe400000000ff */
[----:B------:R-:W-:Y:S01]  /*7190*/  LOP3.LUT R6, R16, R31, RZ, 0xc0, !PT ;  /* 0x0000001f10067212 */ /* 0x000fe200078ec0ff */
[----:B------:R-:W-:Y:S01]  /*71a0*/  IMAD.MOV.U32 R31, RZ, RZ, R124 ;  /* 0x000000ffff1f7224 */ /* 0x000fe200078e007c */
[----:B------:R-:W-:Y:S01]  /*71b0*/  LOP3.LUT R124, R28, R0, RZ, 0xc0, !PT ;  /* 0x000000001c7c7212 */ /* 0x000fe200078ec0ff */
[----:B------:R-:W-:Y:S01]  /*71c0*/  HMMA.16816.F32 R168, R128, R164, R168 ;  /* 0x000000a480a8723c */ /* 0x000fe200000018a8 */
[----:B------:R-:W-:-:S02]  /*71d0*/  PRMT R0, R213, 0x5410, R212 ;  /* 0x00005410d5007816 */ /* 0x000fc400000000d4 */
[C---:B------:R-:W-:Y:S02]  /*71e0*/  PRMT R211, R5.reuse, 0x7610, R211 ;  /* 0x0000761005d37816 */ /* 0x040fe400000000d3 */
[----:B------:R-:W-:Y:S01]  /*71f0*/  PRMT R209, R5, 0x7632, R209 ;  /* 0x0000763205d17816 */ /* 0x000fe200000000d1 */
[C---:B------:R-:W-:Y:S01]  /*7200*/  HMMA.16816.F32 R160, R128.reuse, R156, R160 ;  /* 0x0000009c80a0723c */ /* 0x040fe200000018a0 */
[----:B------:R-:W-:Y:S01]  /*7210*/  LOP3.LUT R125, R29, R0, RZ, 0xc0, !PT ;  /* 0x000000001d7d7212 */ /* 0x000fe200078ec0ff */
[----:B------:R-:W-:Y:S01]  /*7220*/  @!P5 HADD2 R91, -R211.H0_H0, -RZ.H0_H0 ;  /* 0xa00000ffd35bd230 */ /* 0x000fe20000000900 */
[----:B------:R-:W-:Y:S01]  /*7230*/  PRMT R0, R211, 0x5410, R209 ;  /* 0x00005410d3007816 */ /* 0x000fe200000000d1 */
[----:B------:R-:W-:Y:S01]  /*7240*/  FADD.FTZ R29, R62, R21 ;  /* 0x000000153e1d7221 */ /* 0x000fe20000010000 */
[----:B------:R-:W-:Y:S01]  /*7250*/  @!P2 PRMT R231, R80, 0x5410, RZ ;  /* 0x0000541050e7a816 */ /* 0x000fe200000000ff */
[----:B--2---:R-:W-:Y:S01]  /*7260*/  HMMA.16816.F32 R52, R128, R64, R52 ;  /* 0x000000408034723c */ /* 0x004fe20000001834 */
[----:B------:R-:W-:Y:S01]  /*7270*/  LOP3.LUT R126, R30, R0, RZ, 0xc0, !PT ;  /* 0x000000001e7e7212 */ /* 0x000fe200078ec0ff */
[----:B------:R-:W-:Y:S01]  /*7280*/  IMAD.U32 R30, RZ, RZ, UR4 ;  /* 0x00000004ff1e7e24 */ /* 0x000fe2000f8e00ff */
[----:B------:R-:W-:-:S02]  /*7290*/  LOP3.LUT R0, R35, 0xffff, RZ, 0xc0, !PT ;  /* 0x0000ffff23007812 */ /* 0x000fc400078ec0ff */
[----:B------:R-:W-:Y:S02]  /*72a0*/  ISETP.LE.U32.AND P2, PT, R2, UR13, PT ;  /* 0x0000000d02007c0c */ /* 0x000fe4000bf43070 */
[----:B------:R-:W-:Y:S02]  /*72b0*/  SHF.R.U32.HI R3, RZ, 0x8, R0 ;  /* 0x00000008ff037819 */ /* 0x000fe40000011600 */
[----:B------:R-:W-:Y:S02]  /*72c0*/  PRMT R0, R208, 0x5410, R188 ;  /* 0x00005410d0007816 */ /* 0x000fe400000000bc */
[----:B------:R-:W-:Y:S02]  /*72d0*/  LOP3.LUT R3, R3, 0xffff, RZ, 0xc0, !PT ;  /* 0x0000ffff03037812 */ /* 0x000fe400078ec0ff */
[----:B------:R-:W-:Y:S02]  /*72e0*/  @!P6 PRMT R230, R82, 0x5410, RZ ;  /* 0x0000541052e6e816 */ /* 0x000fe400000000ff */
[----:B------:R-:W-:Y:S01]  /*72f0*/  ISETP.LE.U32.AND P6, PT, R3, UR13, PT ;  /* 0x0000000d03007c0c */ /* 0x000fe2000bfc3070 */
[----:B------:R-:W-:Y:S01]  /*7300*/  FADD.FTZ R3, R100, R95 ;  /* 0x0000005f64037221 */ /* 0x000fe20000010000 */
[----:B------:R-:W-:Y:S01]  /*7310*/  LOP3.LUT R127, R32, R0, RZ, 0xc0, !PT ;  /* 0x00000000207f7212 */ /* 0x000fe200078ec0ff */
[----:B------:R-:W-:Y:S01]  /*7320*/  @!P2 HADD2 R87, -R213.H0_H0, -RZ.H0_H0 ;  /* 0xa00000ffd557a230 */ /* 0x000fe20000000900 */
[----:B------:R-:W-:Y:S01]  /*7330*/  SHF.R.U32.HI R0, RZ, 0x18, R35 ;  /* 0x00000018ff007819 */ /* 0x000fe20000011623 */
[----:B------:R-:W-:Y:S01]  /*7340*/  FADD.FTZ R3, R78, R3 ;  /* 0x000000034e037221 */ /* 0x000fe20000010000 */
[----:B------:R-:W-:Y:S01]  /*7350*/  @!P4 PRMT R215, R84, 0x5410, RZ ;  /* 0x0000541054d7c816 */ /* 0x000fe200000000ff */
[----:B------:R-:W-:Y:S01]  /*7360*/  LDSM.16.MT88.4 R32, [R195+0xb000] ;  /* 0x00b00000c320783b */ /* 0x000fe20000004200 */
[----:B------:R-:W-:-:S02]  /*7370*/  ISETP.LE.U32.AND P4, PT, R0, UR13, PT ;  /* 0x0000000d00007c0c */ /* 0x000fc4000bf83070 */
[----:B------:R-:W-:Y:S02]  /*7380*/  SHF.R.U32.HI R0, RZ, 0x8, R88 ;  /* 0x00000008ff007819 */ /* 0x000fe40000011658 */
[----:B------:R-:W-:Y:S01]  /*7390*/  @!P2 PRMT R213, R87, 0x5410, RZ ;  /* 0x0000541057d5a816 */ /* 0x000fe200000000ff */
[----:B------:R-:W-:Y:S01]  /*73a0*/  @!P6 HADD2 R86, -R214.H0_H0, -RZ.H0_H0 ;  /* 0xa00000ffd656e230 */ /* 0x000fe20000000900 */
[----:B------:R-:W-:Y:S02]  /*73b0*/  LOP3.LUT R0, R0, 0xffff, RZ, 0xc0, !PT ;  /* 0x0000ffff00007812 */ /* 0x000fe400078ec0ff */
[----:B------:R-:W-:Y:S02]  /*73c0*/  LOP3.LUT R2, R89, 0xff, RZ, 0xc0, !PT ;  /* 0x000000ff59027812 */ /* 0x000fe400078ec0ff */
[----:B------:R-:W-:Y:S02]  /*73d0*/  ISETP.LE.U32.AND P2, PT, R0, UR13, PT ;  /* 0x0000000d00007c0c */ /* 0x000fe4000bf43070 */
[----:B------:R-:W-:Y:S01]  /*73e0*/  LOP3.LUT R0, R46, 0xffff, RZ, 0xc0, !PT ;  /* 0x0000ffff2e007812 */ /* 0x000fe200078ec0ff */
[----:B------:R-:W-:Y:S01]  /*73f0*/  @!P4 HADD2 R90, -R212.H0_H0, -RZ.H0_H0 ;  /* 0xa00000ffd45ac230 */ /* 0x000fe20000000900 */
[----:B------:R-:W-:-:S02]  /*7400*/  @!P6 PRMT R214, R86, 0x5410, RZ ;  /* 0x0000541056d6e816 */ /* 0x000fc400000000ff */
[----:B------:R-:W-:Y:S02]  /*7410*/  ISETP.LE.U32.AND P6, PT, R2, UR13, PT ;  /* 0x0000000d02007c0c */ /* 0x000fe4000bfc3070 */
[----:B------:R-:W-:Y:S02]  /*7420*/  SHF.R.U32.HI R0, RZ, 0x8, R0 ;  /* 0x00000008ff007819 */ /* 0x000fe40000011600 */
[----:B------:R-:W-:Y:S02]  /*7430*/  LOP3.LUT R2, R46, 0xff, RZ, 0xc0, !PT ;  /* 0x000000ff2e027812 */ /* 0x000fe400078ec0ff */
[----:B------:R-:W-:Y:S01]  /*7440*/  LOP3.LUT R0, R0, 0xffff, RZ, 0xc0, !PT ;  /* 0x0000ffff00007812 */ /* 0x000fe200078ec0ff */
[----:B------:R-:W-:Y:S01]  /*7450*/  @!P2 HADD2 R96, -R209.H0_H0, -RZ.H0_H0 ;  /* 0xa00000ffd160a230 */ /* 0x000fe20000000900 */
[----:B------:R-:W-:Y:S02]  /*7460*/  @!P4 PRMT R212, R90, 0x5410, RZ ;  /* 0x000054105ad4c816 */ /* 0x000fe400000000ff */
[----:B------:R-:W-:-:S02]  /*7470*/  @!P5 PRMT R211, R91, 0x5410, RZ ;  /* 0x000054105bd3d816 */ /* 0x000fc400000000ff */
[----:B------:R-:W-:Y:S01]  /*7480*/  ISETP.LE.U32.AND P4, PT, R2, UR13, PT ;  /* 0x0000000d02007c0c */ /* 0x000fe2000bf83070 */
[----:B------:R-:W-:Y:S01]  /*7490*/  @!P6 HADD2 R97, -R208.H0_H0, -RZ.H0_H0 ;  /* 0xa00000ffd061e230 */ /* 0x000fe20000000900 */
[----:B------:R-:W-:Y:S02]  /*74a0*/  ISETP.LE.U32.AND P5, PT, R0, UR13, PT ;  /* 0x0000000d00007c0c */ /* 0x000fe4000bfa3070 */
[--C-:B------:R-:W-:Y:S02]  /*74b0*/  SHF.R.U32.HI R0, RZ, 0x10, R46.reuse ;  /* 0x00000010ff007819 */ /* 0x100fe4000001162e */
[----:B------:R-:W-:Y:S02]  /*74c0*/  @!P1 PRMT R229, R81, 0x5410, RZ ;  /* 0x0000541051e59816 */ /* 0x000fe400000000ff */
[----:B------:R-:W-:Y:S02]  /*74d0*/  LOP3.LUT R2, R0, 0xff, RZ, 0xc0, !PT ;  /* 0x000000ff00027812 */ /* 0x000fe400078ec0ff */
[----:B------:R-:W-:-:S02]  /*74e0*/  SHF.R.U32.HI R0, RZ, 0x18, R46 ;  /* 0x00000018ff007819 */ /* 0x000fc4000001162e */
[----:B------:R-:W-:Y:S01]  /*74f0*/  ISETP.LE.U32.AND P1, PT, R85, UR13, PT ;  /* 0x0000000d55007c0c */ /* 0x000fe2000bf23070 */
[----:B------:R-:W-:Y:S01]  /*7500*/  @!P4 HADD2 R99, -R27.H0_H0, -RZ.H0_H0 ;  /* 0xa00000ff1b63c230 */ /* 0x000fe20000000900 */
[----:B------:R-:W-:Y:S01]  /*7510*/  @!P6 PRMT R208, R97, 0x5410, RZ ;  /* 0x0000541061d0e816 */ /* 0x000fe200000000ff */
[----:B------:R-:W-:Y:S01]  /*7520*/  @!P5 HADD2 R112, -R26.H0_H0, -RZ.H0_H0 ;  /* 0xa00000ff1a70d230 */ /* 0x000fe20000000900 */
[----:B------:R-:W-:Y:S01]  /*7530*/  ISETP.LE.U32.AND P6, PT, R0, UR13, PT ;  /* 0x0000000d00007c0c */ /* 0x000fe2000bfc3070 */
[----:B------:R-:W-:Y:S01]  /*7540*/  HMMA.16816.F32 R84, R8, R204, RZ ;  /* 0x000000cc0854723c */ /* 0x000fe200000018ff */
[----:B------:R-:W-:Y:S02]  /*7550*/  SHF.R.U32.HI R0, RZ, 0x8, R149 ;  /* 0x00000008ff007819 */ /* 0x000fe40000011695 */
[----:B------:R-:W-:Y:S02]  /*7560*/  @!P4 PRMT R27, R99, 0x5410, RZ ;  /* 0x00005410631bc816 */ /* 0x000fe400000000ff */
[----:B------:R-:W-:-:S02]  /*7570*/  LOP3.LUT R0, R0, 0xffff, RZ, 0xc0, !PT ;  /* 0x0000ffff00007812 */ /* 0x000fc400078ec0ff */
[----:B------:R-:W-:Y:S01]  /*7580*/  LOP3.LUT R4, R18, R37, RZ, 0xc0, !PT ;  /* 0x0000002512047212 */ /* 0x000fe200078ec0ff */
[----:B------:R-:W-:Y:S01]  /*7590*/  @!P1 HADD2 R98, -R188.H0_H0, -RZ.H0_H0 ;  /* 0xa00000ffbc629230 */ /* 0x000fe20000000900 */
[----:B------:R-:W-:Y:S02]  /*75a0*/  ISETP.LE.U32.AND P4, PT, R0, UR13, PT ;  /* 0x0000000d00007c0c */ /* 0x000fe4000bf83070 */
[----:B------:R-:W-:Y:S01]  /*75b0*/  LOP3.LUT R5, R17, R36, RZ, 0xc0, !PT ;  /* 0x0000002411057212 */ /* 0x000fe200078ec0ff */
[----:B------:R-:W-:Y:S01]  /*75c0*/  @!P6 HADD2 R114, -R24.H0_H0, -RZ.H0_H0 ;  /* 0xa00000ff1872e230 */ /* 0x000fe20000000900 */
[----:B------:R-:W-:Y:S01]  /*75d0*/  LOP3.LUT R0, R61, 0xffff, RZ, 0xc0, !PT ;  /* 0x0000ffff3d007812 */ /* 0x000fe200078ec0ff */
[----:B------:R-:W1:Y:S01]  /*75e0*/  LDSM.16.MT88.4 R16, [R194+0xb000] ;  /* 0x00b00000c210783b */ /* 0x000e620000004200 */
[----:B------:R-:W-:Y:S01]  /*75f0*/  @!P3 PRMT R228, R83, 0x5410, RZ ;  /* 0x0000541053e4b816 */ /* 0x000fe200000000ff */
[----:B------:R-:W-:Y:S01]  /*7600*/  HMMA.16816.F32 R36, R8, R184, RZ ;  /* 0x000000b80824723c */ /* 0x000fe200000018ff */
[----:B------:R-:W-:Y:S01]  /*7610*/  @!P1 PRMT R188, R98, 0x5410, RZ ;  /* 0x0000541062bc9816 */ /* 0x000fe200000000ff */
[----:B------:R-:W2:Y:S01]  /*7620*/  LDSM.16.MT88.4 R80, [R190+0xb800] ;  /* 0x00b80000be50783b */ /* 0x000ea20000004200 */
[----:B------:R-:W-:-:S02]  /*7630*/  ISETP.LE.U32.AND P3, PT, R40, UR13, PT ;  /* 0x0000000d28007c0c */ /* 0x000fc4000bf63070 */
[----:B------:R-:W-:Y:S01]  /*7640*/  ISETP.LE.U32.AND P1, PT, R150, UR13, PT ;  /* 0x0000000d96007c0c */ /* 0x000fe2000bf23070 */
[----:B------:R-:W-:Y:S01]  /*7650*/  @!P4 HADD2 R118, -R22.H0_H0, -RZ.H0_H0 ;  /* 0xa00000ff1676c230 */ /* 0x000fe20000000900 */
[----:B------:R-:W-:Y:S01]  /*7660*/  SHF.R.U32.HI R0, RZ, 0x8, R0 ;  /* 0x00000008ff007819 */ /* 0x000fe20000011600 */
[C---:B------:R-:W-:Y:S01]  /*7670*/  HMMA.16816.F32 R152, R4.reuse, R224, RZ ;  /* 0x000000e00498723c */ /* 0x040fe200000018ff */
[----:B------:R-:W-:Y:S02]  /*7680*/  @!P2 PRMT R209, R96, 0x5410, RZ ;  /* 0x0000541060d1a816 */ /* 0x000fe400000000ff */
[----:B------:R-:W-:Y:S01]  /*7690*/  LOP3.LUT R0, R0, 0xffff, RZ, 0xc0, !PT ;  /* 0x0000ffff00007812 */ /* 0x000fe200078ec0ff */
[----:B------:R-:W3:Y:S01]  /*76a0*/  LDSM.16.MT88.4 R96, [R192+0xb800] ;  /* 0x00b80000c060783b */ /* 0x000ee20000004200 */
[----:B------:R-:W-:Y:S01]  /*76b0*/  ISETP.LE.U32.AND P2, PT, R2, UR13, PT ;  /* 0x0000000d02007c0c */ /* 0x000fe2000bf43070 */
[C---:B------:R-:W-:Y:S01]  /*76c0*/  HMMA.16816.F32 R144, R4.reuse, R236, RZ ;  /* 0x000000ec0490723c */ /* 0x040fe200000018ff */
[----:B------:R-:W-:Y:S01]  /*76d0*/  @!P4 PRMT R22, R118, 0x5410, RZ ;  /* 0x000054107616c816 */ /* 0x000fe200000000ff */
[----:B------:R-:W-:Y:S01]  /*76e0*/  @!P3 HADD2 R117, -R23.H0_H0, -RZ.H0_H0 ;  /* 0xa00000ff1775b230 */ /* 0x000fe20000000900 */
[----:B------:R-:W-:Y:S01]  /*76f0*/  LOP3.LUT R2, R151, 0xff, RZ, 0xc0, !PT ;  /* 0x000000ff97027812 */ /* 0x000fe200078ec0ff */
[----:B------:R-:W-:Y:S01]  /*7700*/  @!P1 HADD2 R120, -R182.H0_H0, -RZ.H0_H0 ;  /* 0xa00000ffb6789230 */ /* 0x000fe20000000900 */
[----:B------:R-:W-:Y:S01]  /*7710*/  ISETP.LE.U32.AND P4, PT, R0, UR13, PT ;  /* 0x0000000d00007c0c */ /* 0x000fe2000bf83070 */
[----:B------:R-:W-:Y:S01]  /*7720*/  HMMA.16816.F32 R40, R4, R184, RZ ;  /* 0x000000b80428723c */ /* 0x000fe200000018ff */
[----:B------:R-:W-:-:S02]  /*7730*/  SHF.R.U32.HI R0, RZ, 0x10, R61 ;  /* 0x00000010ff007819 */ /* 0x000fc4000001163d */
[----:B------:R-:W-:Y:S02]  /*7740*/  @!P6 PRMT R24, R114, 0x5410, RZ ;  /* 0x000054107218e816 */ /* 0x000fe400000000ff */
[----:B------:R-:W-:Y:S01]  /*7750*/  ISETP.LE.U32.AND P6, PT, R2, UR13, PT ;  /* 0x0000000d02007c0c */ /* 0x000fe2000bfc3070 */
[----:B------:R-:W-:Y:S01]  /*7760*/  @!P2 HADD2 R113, -R25.H0_H0, -RZ.H0_H0 ;  /* 0xa00000ff1971a230 */ /* 0x000fe20000000900 */
[----:B------:R-:W-:Y:S01]  /*7770*/  LOP3.LUT R2, R61, 0xff, RZ, 0xc0, !PT ;  /* 0x000000ff3d027812 */ /* 0x000fe200078ec0ff */
[C---:B------:R-:W-:Y:S01]  /*7780*/  HMMA.16816.F32 R56, R4.reuse, R232, RZ ;  /* 0x000000e80438723c */ /* 0x040fe200000018ff */
[----:B------:R-:W-:Y:S02]  /*7790*/  LOP3.LUT R0, R0, 0xff, RZ, 0xc0, !PT ;  /* 0x000000ff00007812 */ /* 0x000fe400078ec0ff */
[----:B------:R-:W-:Y:S01]  /*77a0*/  @!P3 PRMT R23, R117, 0x5410, RZ ;  /* 0x000054107517b816 */ /* 0x000fe200000000ff */
[----:B------:R-:W-:Y:S01]  /*77b0*/  @!P4 HADD2 R122, -R180.H0_H0, -RZ.H0_H0 ;  /* 0xa00000ffb47ac230 */ /* 0x000fe20000000900 */
[----:B------:R-:W-:Y:S01]  /*77c0*/  @!P1 PRMT R182, R120, 0x5410, RZ ;  /* 0x0000541078b69816 */ /* 0x000fe200000000ff */
[----:B------:R-:W-:Y:S01]  /*77d0*/  HMMA.16816.F32 R72, R4, R172, RZ ;  /* 0x000000ac0448723c */ /* 0x000fe200000018ff */
[----:B------:R-:W-:-:S02]  /*77e0*/  ISETP.LE.U32.AND P3, PT, R2, UR13, PT ;  /* 0x0000000d02007c0c */ /* 0x000fc4000bf63070 */
[----:B------:R-:W-:Y:S01]  /*77f0*/  ISETP.LE.U32.AND P1, PT, R0, UR13, PT ;  /* 0x0000000d00007c0c */ /* 0x000fe2000bf23070 */
[----:B------:R-:W-:Y:S01]  /*7800*/  @!P6 HADD2 R119, -R183.H0_H0, -RZ.H0_H0 ;  /* 0xa00000ffb777e230 */ /* 0x000fe20000000900 */
[----:B------:R-:W-:Y:S01]  /*7810*/  SHF.R.U32.HI R2, RZ, 0x18, R61 ;  /* 0x00000018ff027819 */ /* 0x000fe2000001163d */
[----:B------:R-:W-:Y:S01]  /*7820*/  HMMA.16816.F32 R88, R4, R204, RZ ;  /* 0x000000cc0458723c */ /* 0x000fe200000018ff */
[----:B------:R-:W-:Y:S02]  /*7830*/  SHF.R.U32.HI R0, RZ, 0x8, R115 ;  /* 0x00000008ff007819 */ /* 0x000fe40000011673 */
[----:B------:R-:W-:Y:S02]  /*7840*/  @!P6 PRMT R183, R119, 0x5410, RZ ;  /* 0x0000541077b7e816 */ /* 0x000fe400000000ff */
[----:B------:R-:W-:Y:S01]  /*7850*/  ISETP.LE.U32.AND P6, PT, R2, UR13, PT ;  /* 0x0000000d02007c0c */ /* 0x000fe2000bfc3070 */
[----:B------:R-:W-:Y:S01]  /*7860*/  HMMA.16816.F32 R152, R124, R164, R152 ;  /* 0x000000a47c98723c */ /* 0x000fe20000001898 */
[----:B------:R-:W-:Y:S01]  /*7870*/  LOP3.LUT R2, R116, 0xff, RZ, 0xc0, !PT ;  /* 0x000000ff74027812 */ /* 0x000fe200078ec0ff */
[----:B------:R-:W-:Y:S01]  /*7880*/  @!P3 HADD2 R121, -R181.H0_H0, -RZ.H0_H0 ;  /* 0xa00000ffb579b230 */ /* 0x000fe20000000900 */
[----:B------:R-:W-:Y:S01]  /*7890*/  LOP3.LUT R0, R0, 0xffff, RZ, 0xc0, !PT ;  /* 0x0000ffff00007812 */ /* 0x000fe200078ec0ff */
[----:B------:R-:W-:Y:S01]  /*78a0*/  @!P1 HADD2 R123, -R179.H0_H0, -RZ.H0_H0 ;  /* 0xa00000ffb37b9230 */ /* 0x000fe20000000900 */
[----:B------:R-:W-:Y:S01]  /*78b0*/  @!P4 PRMT R180, R122, 0x5410, RZ ;  /* 0x000054107ab4c816 */ /* 0x000fe200000000ff */
[----:B-1----:R-:W-:Y:S01]  /*78c0*/  HMMA.16816.F32 R116, R8, R16, RZ ;  /* 0x000000100874723c */ /* 0x002fe200000018ff */
[----:B------:R-:W-:-:S02]  /*78d0*/  @!P3 PRMT R181, R121, 0x5410, RZ ;  /* 0x0000541079b5b816 */ /* 0x000fc400000000ff */
[----:B------:R-:W-:Y:S02]  /*78e0*/  @!P1 PRMT R179, R123, 0x5410, RZ ;  /* 0x000054107bb39816 */ /* 0x000fe400000000ff */
[----:B------:R-:W-:Y:S01]  /*78f0*/  ISETP.LE.U32.AND P3, PT, R2, UR13, PT ;  /* 0x0000000d02007c0c */ /* 0x000fe2000bf63070 */
[----:B------:R-:W-:Y:S01]  /*7900*/  HMMA.16816.F32 R120, R4, R16, RZ ;  /* 0x000000100478723c */ /* 0x000fe200000018ff */
[----:B------:R-:W-:Y:S01]  /*7910*/  ISETP.LE.U32.AND P4, PT, R0, UR13, PT ;  /* 0x0000000d00007c0c */ /* 0x000fe2000bf83070 */
[----:B------:R-:W-:Y:S01]  /*7920*/  FADD.FTZ R2, R104, R103 ;  /* 0x0000006768027221 */ /* 0x000fe20000010000 */
[----:B------:R-:W-:Y:S01]  /*7930*/  FADD.FTZ R0, R102, R101 ;  /* 0x0000006566007221 */ /* 0x000fe20000010000 */
[----:B------:R-:W-:Y:S01]  /*7940*/  @!P5 PRMT R26, R112, 0x5410, RZ ;  /* 0x00005410701ad816 */ /* 0x000fe200000000ff */
[----:B------:R-:W-:Y:S02]  /*7950*/  @!P6 HADD2 R140, -R178.H0_H0, -RZ.H0_H0 ;  /* 0xa00000ffb28ce230 */ /* 0x000fe40000000900 */
[----:B------:R-:W-:Y:S01]  /*7960*/  FADD.FTZ R28, R105, R2 ;  /* 0x00000002691c7221 */ /* 0x000fe20000010000 */
[----:B------:R-:W-:Y:S01]  /*7970*/  FADD.FTZ R20, R94, R0 ;  /* 0x000000005e147221 */ /* 0x000fe20000010000 */
[----:B------:R-:W-:Y:S01]  /*7980*/  SHF.R.S32.HI R2, RZ, 0x1f, R111 ;  /* 0x0000001fff027819 */ /* 0x000fe2000001146f */
[-C--:B------:R-:W-:Y:S01]  /*7990*/  HMMA.16816.F32 R100, R8, R32.reuse, RZ ;  /* 0x000000200864723c */ /* 0x080fe200000018ff */
[----:B------:R-:W-:Y:S01]  /*79a0*/  IADD3 R0, P1, R111, UR4, RZ ;  /* 0x000000046f007c10 */ /* 0x000fe2000ff3e0ff */
[----:B------:R-:W-:Y:S01]  /*79b0*/  FADD.FTZ R240, R108, R20 ;  /* 0x000000146cf07221 */ /* 0x000fe20000010000 */
[----:B------:R-:W-:Y:S01]  /*79c0*/  @!P2 PRMT R25, R113, 0x5410, RZ ;  /* 0x000054107119a816 */ /* 0x000fe200000000ff */
[----:B------:R-:W-:Y:S01]  /*79d0*/  USHF.L.U32 UR4, UR20, 0x6, URZ ;  /* 0x0000000614047899 */ /* 0x000fe2000800063f */
[----:B------:R-:W-:Y:S01]  /*79e0*/  LEA.HI.X.SX32 R2, R30, R2, 0x1, P1 ;  /* 0x000000021e027211 */ /* 0x000fe200008f0eff */
[----:B------:R-:W1:Y:S01]  /*79f0*/  LDSM.16.MT88.4 R112, [R195+0xb800] ;  /* 0x00b80000c370783b */ /* 0x000e620000004200 */
[----:B------:R-:W-:Y:S01]  /*7a00*/  LEA R20, P1, R0, UR6, 0x1 ;  /* 0x0000000600147c11 */ /* 0x000fe2000f8208ff */
[----:B------:R-:W-:Y:S01]  /*7a10*/  USHF.L.U32 UR6, UR20, 0x3, URZ ;  /* 0x0000000314067899 */ /* 0x000fe2000800063f */
[----:B------:R-:W-:Y:S01]  /*7a20*/  ISETP.LE.U32.AND P5, PT, R106, UR13, PT ;  /* 0x0000000d6a007c0c */ /* 0x000fe2000bfa3070 */
[----:B------:R-:W-:Y:S01]  /*7a30*/  UIMAD UR20, UR20, 0x48, URZ ;  /* 0x00000048141478a4 */ /* 0x000fe2000f8e023f */
[----:B------:R-:W-:Y:S01]  /*7a40*/  ISETP.LE.U32.AND P2, PT, R107, UR13, PT ;  /* 0x0000000d6b007c0c */ /* 0x000fe2000bf43070 */
[----:B------:R-:W-:Y:S01]  /*7a50*/  FADD.FTZ R28, R109, R28 ;  /* 0x0000001c6d1c7221 */ /* 0x000fe20000010000 */
[----:B------:R-:W-:Y:S01]  /*7a60*/  LEA.HI.X R21, R0, UR7, R2, 0x1, P1 ;  /* 0x0000000700157c11 */ /* 0x000fe200088f0c02 */
[----:B------:R-:W-:Y:S01]  /*7a70*/  IMAD.U32 R0, RZ, RZ, UR6 ;  /* 0x00000006ff007e24 */ /* 0x000fe2000f8e00ff */
[----:B------:R-:W-:Y:S01]  /*7a80*/  HMMA.16816.F32 R104, R4, R32, RZ ;  /* 0x000000200468723c */ /* 0x000fe200000018ff */
[----:B------:R-:W-:-:S02]  /*7a90*/  IMAD.U32 R30, RZ, RZ, UR4 ;  /* 0x00000004ff1e7e24 */ /* 0x000fc4000f8e00ff */
[----:B------:R-:W-:Y:S01]  /*7aa0*/  FADD.FTZ R17, R92, R3 ;  /* 0x000000035c117221 */ /* 0x000fe20000010000 */
[----:B------:R-:W-:Y:S01]  /*7ab0*/  FADD.FTZ R3, R76, R29 ;  /* 0x0000001d4c037221 */ /* 0x000fe20000010000 */
[----:B------:R-:W-:Y:S01]  /*7ac0*/  FADD.FTZ R16, R110, R28 ;  /* 0x0000001c6e107221 */ /* 0x000fe20000010000 */
[----:B------:R-:W-:Y:S01]  /*7ad0*/  @!P4 HADD2 R141, -R176.H0_H0, -RZ.H0_H0 ;  /* 0xa00000ffb08dc230 */ /* 0x000fe20000000900 */
[----:B------:R-:W-:Y:S01]  /*7ae0*/  HMMA.16816.F32 R116, R128, R12, R116 ;  /* 0x0000000c8074723c */ /* 0x000fe20000001874 */
[----:B------:R-:W-:-:S04]  /*7af0*/  IMAD.WIDE R32, R0, 0x2, R20 ;  /* 0x0000000200207825 */ /* 0x000fc800078e0214 */
[----:B------:R-:W-:Y:S01]  /*7b00*/  @!P5 HADD2 R148, -R177.H0_H0, -RZ.H0_H0 ;  /* 0xa00000ffb194d230 */ /* 0x000fe20000000900 */
[----:B------:R4:W-:Y:S01]  /*7b10*/  STG.E.U16 desc[UR24][R20.64], R27 ;  /* 0x0000001b14007986 */ /* 0x0009e2000c101518 */
[----:B------:R-:W-:Y:S02]  /*7b20*/  @!P3 HADD2 R143, -R139.H0_H0, -RZ.H0_H0 ;  /* 0xa00000ff8b8fb230 */ /* 0x000fe40000000900 */
[----:B------:R-:W-:Y:S01]  /*7b30*/  IMAD.U32 R0, RZ, RZ, UR20 ;  /* 0x00000014ff007e24 */ /* 0x000fe2000f8e00ff */
[----:B------:R-:W-:Y:S01]  /*7b40*/  HMMA.16816.F32 R120, R124, R12, R120 ;  /* 0x0000000c7c78723c */ /* 0x000fe20000001878 */
[----:B------:R-:W-:Y:S01]  /*7b50*/  @!P2 HADD2 R142, -R138.H0_H0, -RZ.H0_H0 ;  /* 0xa00000ff8a8ea230 */ /* 0x000fe20000000900 */
[----:B------:R-:W-:Y:S01]  /*7b60*/  STG.E.U16 desc[UR24][R20.64+0x2], R26 ;  /* 0x0000021a14007986 */ /* 0x000fe2000c101518 */
[----:B------:R-:W-:Y:S01]  /*7b70*/  IMAD.WIDE R28, R0, 0x2, R20 ;  /* 0x00000002001c7825 */ /* 0x000fe200078e0214 */
[----:B------:R-:W-:-:S03]  /*7b80*/  @!P6 PRMT R178, R140, 0x5410, RZ ;  /* 0x000054108cb2e816 */ /* 0x000fc600000000ff */
[----:B------:R-:W-:Y:S01]  /*7b90*/  FADD.FTZ R2, R252, R240 ;  /* 0x000000f0fc027221 */ /* 0x000fe20000010000 */
[----:B------:R-:W-:Y:S01]  /*7ba0*/  STG.E.U16 desc[UR24][R32.64], R25 ;  /* 0x0000001920007986 */ /* 0x000fe2000c101518 */
[----:B------:R-:W-:Y:S01]  /*7bb0*/  IMAD.MOV.U32 R13, RZ, RZ, R31 ;  /* 0x000000ffff0d7224 */ /* 0x000fe200078e001f */
[----:B------:R-:W-:Y:S01]  /*7bc0*/  @!P5 PRMT R177, R148, 0x5410, RZ ;  /* 0x0000541094b1d816 */ /* 0x000fe200000000ff */
[----:B------:R-:W-:Y:S01]  /*7bd0*/  IMAD.WIDE R30, R30, 0x2, R20 ;  /* 0x000000021e1e7825 */ /* 0x000fe200078e0214 */
[----:B------:R-:W-:Y:S01]  /*7be0*/  STG.E.U16 desc[UR24][R32.64+0x2], R24 ;  /* 0x0000021820007986 */ /* 0x000fe2000c101518 */
[----:B------:R-:W-:Y:S01]  /*7bf0*/  @!P4 PRMT R176, R141, 0x5410, RZ ;  /* 0x000054108db0c816 */ /* 0x000fe200000000ff */
[----:B------:R-:W-:Y:S01]  /*7c00*/  HMMA.16816.F32 R148, R4, R226, RZ ;  /* 0x000000e20494723c */ /* 0x000fe200000018ff */
[----:B------:R-:W-:Y:S01]  /*7c10*/  @!P3 PRMT R139, R143, 0x5410, RZ ;  /* 0x000054108f8bb816 */ /* 0x000fe200000000ff */
[----:B------:R-:W-:Y:S01]  /*7c20*/  STG.E.U16 desc[UR24][R30.64], R47 ;  /* 0x0000002f1e007986 */ /* 0x000fe2000c101518 */
[----:B------:R-:W-:Y:S01]  /*7c30*/  @!P2 PRMT R138, R142, 0x5410, RZ ;  /* 0x000054108e8aa816 */ /* 0x000fe200000000ff */
[----:B------:R-:W-:-:S02]  /*7c40*/  IMAD.MOV.U32 R12, RZ, RZ, R63 ;  /* 0x000000ffff0c7224 */ /* 0x000fc400078e003f */
[----:B------:R-:W-:Y:S01]  /*7c50*/  FADD.FTZ R0, R251, R17 ;  /* 0x00000011fb007221 */ /* 0x000fe20000010000 */
[----:B------:R5:W-:Y:S01]  /*7c60*/  STG.E.U16 desc[UR24][R30.64+0x2], R60 ;  /* 0x0000023c1e007986 */ /* 0x000be2000c101518 */
[C---:B------:R-:W-:Y:S01]  /*7c70*/  HMMA.16816.F32 R140, R4.reuse, R238, RZ ;  /* 0x000000ee048c723c */ /* 0x040fe200000018ff */
[----:B------:R-:W-:Y:S01]  /*7c80*/  FADD.FTZ R3, R247, R3 ;  /* 0x00000003f7037221 */ /* 0x000fe20000010000 */
[----:B------:R-:W-:Y:S01]  /*7c90*/  FADD.FTZ R0, R250, R0 ;  /* 0x00000000fa007221 */ /* 0x000fe20000010000 */
[----:B------:R-:W-:Y:S01]  /*7ca0*/  STG.E.U16 desc[UR24][R28.64], R44 ;  /* 0x0000002c1c007986 */ /* 0x000fe2000c101518 */
[----:B----4-:R-:W-:Y:S02]  /*7cb0*/  IMAD.MOV.U32 R27, RZ, RZ, R77 ;  /* 0x000000ffff1b7224 */ /* 0x010fe400078e004d */
[----:B------:R-:W-:Y:S01]  /*7cc0*/  HMMA.16816.F32 R92, R4, R206, RZ ;  /* 0x000000ce045c723c */ /* 0x000fe200000018ff */
[----:B------:R4:W-:Y:S01]  /*7cd0*/  STG.E.U16 desc[UR24][R28.64+0x2], R45 ;  /* 0x0000022d1c007986 */ /* 0x0009e2000c101518 */
[----:B------:R-:W-:-:S03]  /*7ce0*/  FADD.FTZ R0, R249, R0 ;  /* 0x00000000f9007221 */ /* 0x000fc60000010000 */
[----:B------:R-:W-:Y:S01]  /*7cf0*/  STG.E.U16 desc[UR24][R20.64+0x10], R23 ;  /* 0x0000101714007986 */ /* 0x000fe2000c101518 */
[C---:B------:R-:W-:Y:S03]  /*7d00*/  HMMA.16816.F32 R76, R4.reuse, R174, RZ ;  /* 0x000000ae044c723c */ /* 0x040fe600000018ff */
[----:B------:R-:W-:Y:S03]  /*7d10*/  STG.E.U16 desc[UR24][R20.64+0x12], R22 ;  /* 0x0000121614007986 */ /* 0x000fe6000c101518 */
[----:B------:R-:W-:Y:S01]  /*7d20*/  HMMA.16816.F32 R108, R4, R34, RZ ;  /* 0x00000022046c723c */ /* 0x000fe200000018ff */
[----:B------:R-:W-:Y:S04]  /*7d30*/  STG.E.U16 desc[UR24][R32.64+0x10], R183 ;  /* 0x000010b720007986 */ /* 0x000fe8000c101518 */
[----:B------:R-:W-:Y:S01]  /*7d40*/  STG.E.U16 desc[UR24][R32.64+0x12], R182 ;  /* 0x000012b620007986 */ /* 0x000fe2000c101518 */
[----:B------:R-:W-:Y:S03]  /*7d50*/  HMMA.16816.F32 R144, R124, R156, R144 ;  /* 0x0000009c7c90723c */ /* 0x000fe60000001890 */
[----:B------:R-:W-:Y:S03]  /*7d60*/  STG.E.U16 desc[UR24][R30.64+0x10], R231 ;  /* 0x000010e71e007986 */ /* 0x000fe6000c101518 */
[C---:B-----5:R-:W-:Y:S01]  /*7d70*/  HMMA.16816.F32 R60, R4.reuse, R234, RZ ;  /* 0x000000ea043c723c */ /* 0x060fe200000018ff */
[----:B------:R-:W-:Y:S04]  /*7d80*/  STG.E.U16 desc[UR24][R30.64+0x12], R230 ;  /* 0x000012e61e007986 */ /* 0x000fe8000c101518 */
[----:B------:R-:W-:Y:S01]  /*7d90*/  STG.E.U16 desc[UR24][R28.64+0x10], R228 ;  /* 0x000010e41c007986 */ /* 0x000fe2000c101518 */
[C---:B----4-:R-:W-:Y:S03]  /*7da0*/  HMMA.16816.F32 R44, R4.reuse, R186, RZ ;  /* 0x000000ba042c723c */ /* 0x050fe600000018ff */
[----:B------:R4:W-:Y:S03]  /*7db0*/  STG.E.U16 desc[UR24][R28.64+0x12], R229 ;  /* 0x000012e51c007986 */ /* 0x0009e6000c101518 */
[----:B------:R-:W-:Y:S01]  /*7dc0*/  HMMA.16816.F32 R4, R4, R18, RZ ;  /* 0x000000120404723c */ /* 0x000fe200000018ff */
[----:B------:R-:W-:Y:S04]  /*7dd0*/  STG.E.U16 desc[UR24][R20.64+0x20], R181 ;  /* 0x000020b514007986 */ /* 0x000fe8000c101518 */
[----:B------:R-:W-:Y:S01]  /*7de0*/  STG.E.U16 desc[UR24][R20.64+0x22], R180 ;  /* 0x000022b414007986 */ /* 0x000fe2000c101518 */
[C---:B------:R-:W-:Y:S03]  /*7df0*/  HMMA.16816.F32 R40, R124.reuse, R48, R40 ;  /* 0x000000307c28723c */ /* 0x040fe60000001828 */
[----:B------:R-:W-:Y:S03]  /*7e00*/  STG.E.U16 desc[UR24][R32.64+0x20], R179 ;  /* 0x000020b320007986 */ /* 0x000fe6000c101518 */
[C---:B------:R-:W-:Y:S01]  /*7e10*/  HMMA.16816.F32 R56, R124.reuse, R64, R56 ;  /* 0x000000407c38723c */ /* 0x040fe20000001838 */
[----:B------:R-:W-:Y:S04]  /*7e20*/  STG.E.U16 desc[UR24][R32.64+0x22], R178 ;  /* 0x000022b220007986 */ /* 0x000fe8000c101518 */
[----:B------:R-:W-:Y:S01]  /*7e30*/  STG.E.U16 desc[UR24][R30.64+0x20], R215 ;  /* 0x000020d71e007986 */ /* 0x000fe2000c101518 */
[C---:B--2---:R-:W-:Y:S03]  /*7e40*/  HMMA.16816.F32 R72, R124.reuse, R80, R72 ;  /* 0x000000507c48723c */ /* 0x044fe60000001848 */
[----:B------:R-:W-:Y:S03]  /*7e50*/  STG.E.U16 desc[UR24][R30.64+0x22], R214 ;  /* 0x000022d61e007986 */ /* 0x000fe6000c101518 */
[----:B---3--:R-:W-:Y:S01]  /*7e60*/  HMMA.16816.F32 R88, R124, R96, R88 ;  /* 0x000000607c58723c */ /* 0x008fe20000001858 */
[----:B------:R-:W-:Y:S01]  /*7e70*/  STG.E.U16 desc[UR24][R28.64+0x20], R213 ;  /* 0x000020d51c007986 */ /* 0x000fe2000c101518 */
[----:B----4-:R-:W-:-:S03]  /*7e80*/  FADD.FTZ R229, R248, R0 ;  /* 0x00000000f8e57221 */ /* 0x010fc60000010000 */
[----:B------:R-:W-:Y:S01]  /*7e90*/  STG.E.U16 desc[UR24][R28.64+0x22], R212 ;  /* 0x000022d41c007986 */ /* 0x000fe2000c101518 */
[C---:B-1----:R-:W-:Y:S03]  /*7ea0*/  HMMA.16816.F32 R104, R124.reuse, R112, R104 ;  /* 0x000000707c68723c */ /* 0x042fe60000001868 */
[----:B------:R-:W-:Y:S03]  /*7eb0*/  STG.E.U16 desc[UR24][R20.64+0x30], R177 ;  /* 0x000030b114007986 */ /* 0x000fe6000c101518 */
[C---:B------:R-:W-:Y:S01]  /*7ec0*/  HMMA.16816.F32 R148, R124.reuse, R166, R148 ;  /* 0x000000a67c94723c */ /* 0x040fe20000001894 */
[----:B------:R-:W-:Y:S04]  /*7ed0*/  STG.E.U16 desc[UR24][R20.64+0x32], R176 ;  /* 0x000032b014007986 */ /* 0x000fe8000c101518 */
[----:B------:R-:W-:Y:S01]  /*7ee0*/  STG.E.U16 desc[UR24][R32.64+0x30], R139 ;  /* 0x0000308b20007986 */ /* 0x000fe2000c101518 */
[C---:B------:R-:W-:Y:S03]  /*7ef0*/  HMMA.16816.F32 R140, R124.reuse, R158, R140 ;  /* 0x0000009e7c8c723c */ /* 0x040fe6000000188c */
[----:B------:R-:W-:Y:S03]  /*7f00*/  STG.E.U16 desc[UR24][R32.64+0x32], R138 ;  /* 0x0000328a20007986 */ /* 0x000fe6000c101518 */
[C---:B------:R-:W-:Y:S01]  /*7f10*/  HMMA.16816.F32 R44, R124.reuse, R50, R44 ;  /* 0x000000327c2c723c */ /* 0x040fe2000000182c */
[----:B------:R1:W-:Y:S04]  /*7f20*/  STG.E.U16 desc[UR24][R30.64+0x30], R211 ;  /* 0x000030d31e007986 */ /* 0x0003e8000c101518 */
[----:B------:R2:W-:Y:S01]  /*7f30*/  STG.E.U16 desc[UR24][R30.64+0x32], R209 ;  /* 0x000032d11e007986 */ /* 0x0005e2000c101518 */
[C---:B------:R-:W-:Y:S03]  /*7f40*/  HMMA.16816.F32 R60, R124.reuse, R66, R60 ;  /* 0x000000427c3c723c */ /* 0x040fe6000000183c */
[----:B------:R2:W-:Y:S03]  /*7f50*/  STG.E.U16 desc[UR24][R28.64+0x30], R208 ;  /* 0x000030d01c007986 */ /* 0x0005e6000c101518 */
[C---:B------:R-:W-:Y:S01]  /*7f60*/  HMMA.16816.F32 R76, R124.reuse, R82, R76 ;  /* 0x000000527c4c723c */ /* 0x040fe2000000184c */
[----:B------:R2:W-:Y:S05]  /*7f70*/  STG.E.U16 desc[UR24][R28.64+0x32], R188 ;  /* 0x000032bc1c007986 */ /* 0x0005ea000c101518 */
[C---:B------:R-:W-:Y:S06]  /*7f80*/  HMMA.16816.F32 R92, R124.reuse, R98, R92 ;  /* 0x000000627c5c723c */ /* 0x040fec000000185c */
[C---:B------:R-:W-:Y:S06]  /*7f90*/  HMMA.16816.F32 R108, R124.reuse, R114, R108 ;  /* 0x000000727c6c723c */ /* 0x040fec000000186c */
[----:B------:R-:W-:Y:S06]  /*7fa0*/  HMMA.16816.F32 R124, R124, R14, R4 ;  /* 0x0000000e7c7c723c */ /* 0x000fec0000001804 */
[----:B------:R-:W-:Y:S06]  /*7fb0*/  HMMA.16816.F32 R4, R8, R34, RZ ;  /* 0x000000220804723c */ /* 0x000fec00000018ff */
[----:B------:R-:W-:Y:S06]  /*7fc0*/  HMMA.16816.F32 R100, R128, R112, R100 ;  /* 0x000000708064723c */ /* 0x000fec0000001864 */
[C---:B------:R-:W-:Y:S06]  /*7fd0*/  HMMA.16816.F32 R204, R8.reuse, R206, RZ ;  /* 0x000000ce08cc723c */ /* 0x040fec00000018ff */
[----:B------:R-:W-:Y:S06]  /*7fe0*/  HMMA.16816.F32 R224, R8, R226, RZ ;  /* 0x000000e208e0723c */ /* 0x000fec00000018ff */
[----:B------:R-:W-:Y:S06]  /*7ff0*/  HMMA.16816.F32 R112, R128, R114, R4 ;  /* 0x000000728070723c */ /* 0x000fec0000001804 */
[----:B------:R-:W-:Y:S01]  /*8000*/  HMMA.16816.F32 R236, R8, R238, RZ ;  /* 0x000000ee08ec723c */ /* 0x000fe200000018ff */
[----:B------:R-:W-:Y:S01]  /*8010*/  FADD.FTZ R5, R27, R16 ;  /* 0x000000101b057221 */ /* 0x000fe20000010000 */
[----:B------:R-:W-:Y:S01]  /*8020*/  FADD.FTZ R4, R243, R2 ;  /* 0x00000002f3047221 */ /* 0x000fe20000010000 */
[----:B------:R-:W-:-:S02]  /*8030*/  FADD.FTZ R2, R246, R3 ;  /* 0x00000003f6027221 */ /* 0x000fc40000010000 */
[----:B------:R-:W-:Y:S01]  /*8040*/  FADD.FTZ R5, R12, R5 ;  /* 0x000000050c057221 */ /* 0x000fe20000010000 */
[C---:B------:R-:W-:Y:S01]  /*8050*/  HMMA.16816.F32 R184, R8.reuse, R186, RZ ;  /* 0x000000ba08b8723c */ /* 0x040fe200000018ff */
[----:B------:R-:W-:Y:S01]  /*8060*/  FADD.FTZ R4, R242, R4 ;  /* 0x00000004f2047221 */ /* 0x000fe20000010000 */
[----:B------:R-:W-:Y:S01]  /*8070*/  FADD.FTZ R2, R245, R2 ;  /* 0x00000002f5027221 */ /* 0x000fe20000010000 */
[----:B-1----:R-:W-:Y:S02]  /*8080*/  FADD.FTZ R211, R13, R5 ;  /* 0x000000050dd37221 */ /* 0x002fe40000010000 */
[----:B------:R-:W-:Y:S01]  /*8090*/  FADD.FTZ R231, R241, R4 ;  /* 0x00000004f1e77221 */ /* 0x000fe20000010000 */
[C---:B------:R-:W-:Y:S01]  /*80a0*/  HMMA.16816.F32 R232, R8.reuse, R234, RZ ;  /* 0x000000ea08e8723c */ /* 0x040fe200000018ff */
[----:B------:R-:W-:Y:S01]  /*80b0*/  FADD.FTZ R230, R244, R2 ;  /* 0x00000002f4e67221 */ /* 0x000fe20000010000 */
[----:B------:R2:W-:Y:S04]  /*80c0*/  STL [R1+0x68], R211 ;  /* 0x000068d301007387 */ /* 0x0005e80000100800 */
[C---:B------:R-:W-:Y:S06]  /*80d0*/  HMMA.16816.F32 R172, R8.reuse, R174, RZ ;  /* 0x000000ae08ac723c */ /* 0x040fec00000018ff */
[----:B------:R-:W-:Y:S06]  /*80e0*/  HMMA.16816.F32 R8, R8, R18, RZ ;  /* 0x000000120808723c */ /* 0x000fec00000018ff */
[C---:B------:R-:W-:Y:S06]  /*80f0*/  HMMA.16816.F32 R84, R128.reuse, R96, R84 ;  /* 0x000000608054723c */ /* 0x040fec0000001854 */
[C---:B------:R-:W-:Y:S06]  /*8100*/  HMMA.16816.F32 R36, R128.reuse, R48, R36 ;  /* 0x000000308024723c */ /* 0x040fec0000001824 */
[C---:B------:R-:W-:Y:S06]  /*8110*/  HMMA.16816.F32 R68, R128.reuse, R80, R68 ;  /* 0x000000508044723c */ /* 0x040fec0000001844 */
[C---:B------:R-:W-:Y:S06]  /*8120*/  HMMA.16816.F32 R96, R128.reuse, R98, R204 ;  /* 0x000000628060723c */ /* 0x040fec00000018cc */
[----:B------:R-:W-:Y:S01]  /*8130*/  HMMA.16816.F32 R164, R128, R166, R224 ;  /* 0x000000a680a4723c */ /* 0x000fe200000018e0 */
[----:B------:R-:W-:-:S04]  /*8140*/  IADD3 R204, P1, R20, -0x40, RZ ;  /* 0xffffffc014cc7810 */ /* 0x000fc80007f3e0ff */
[----:B------:R-:W-:Y:S01]  /*8150*/  IADD3.X R205, R21, -0x1, RZ, P1, !PT ;  /* 0xffffffff15cd7810 */ /* 0x000fe20000ffe4ff */
[C---:B------:R-:W-:Y:S06]  /*8160*/  HMMA.16816.F32 R156, R128.reuse, R158, R236 ;  /* 0x0000009e809c723c */ /* 0x040fec00000018ec */
[C---:B------:R-:W-:Y:S06]  /*8170*/  HMMA.16816.F32 R48, R128.reuse, R50, R184 ;  /* 0x000000328030723c */ /* 0x040fec00000018b8 */
[C---:B------:R-:W-:Y:S06]  /*8180*/  HMMA.16816.F32 R64, R128.reuse, R66, R232 ;  /* 0x000000428040723c */ /* 0x040fec00000018e8 */
[C---:B------:R-:W-:Y:S06]  /*8190*/  HMMA.16816.F32 R80, R128.reuse, R82, R172 ;  /* 0x000000528050723c */ /* 0x040fec00000018ac */
        /* <DEDUP_REMOVED lines=43> */
[----:B------:R-:W-:-:S03]  /*8450*/  PLOP3.LUT P2, PT, PT, PT, UP0, 0x80, 0x0 ;  /* 0x000000000000781c */ /* 0x000fc60003f4f008 */
        /* <DEDUP_REMOVED lines=10> */
[----:B------:R-:W3:Y:S04]  /*8500*/  LDSM.16.M88.4 R12, [R191+0x2000] ;  /* 0x00200000bf0c783b */ /* 0x000ee80000000200 */
[----:B------:R-:W4:Y:S04]  /*8510*/  LDSM.16.M88.4 R172, [R189+0x8800] ;  /* 0x00880000bdac783b */ /* 0x000f280000000200 */
[----:B------:R-:W5:Y:S04]  /*8520*/  LDSM.16.M88.4 R16, [R191] ;  /* 0x00000000bf10783b */ /* 0x000f680000000200 */
[----:B------:R-:W-:Y:S04]  /*8530*/  LDSM.16.M88.4 R24, [R203] ;  /* 0x00000000cb18783b */ /* 0x000fe80000000200 */
[----:B-1----:R-:W-:Y:S04]  /*8540*/  LDSM.16.M88.4 R8, [R193] ;  /* 0x00000000c108783b */ /* 0x002fe80000000200 */
[----:B--2---:R-:W1:Y:S04]  /*8550*/  LDSM.16.M88.4 R4, [R193+0x2000] ;  /* 0x00200000c104783b */ /* 0x004e680000000200 */
[----:B------:R-:W2:Y:S04]  /*8560*/  LDSM.16.M88.4 R136, [R200] ;  /* 0x00000000c888783b */ /* 0x000ea80000000200 */
[----:B------:R-:W0:Y:S01]  /*8570*/  LDGDEPBAR ;  /* 0x00000000000079af */ /* 0x000e220000000000 */
[C---:B---3--:R-:W-:Y:S06]  /*8580*/  HMMA.16816.F32 R224, R12.reuse, R176, RZ ;  /* 0x000000b00ce0723c */ /* 0x048fec00000018ff */
[C---:B----4-:R-:W-:Y:S06]  /*8590*/  HMMA.16816.F32 R204, R12.reuse, R172, RZ ;  /* 0x000000ac0ccc723c */ /* 0x050fec00000018ff */
[C---:B------:R-:W-:Y:S06]  /*85a0*/  HMMA.16816.F32 R212, R12.reuse, R178, RZ ;  /* 0x000000b20cd4723c */ /* 0x040fec00000018ff */
[----:B------:R-:W-:Y:S06]  /*85b0*/  HMMA.16816.F32 R184, R12, R174, RZ ;  /* 0x000000ae0cb8723c */ /* 0x000fec00000018ff */
[C---:B-----5:R-:W-:Y:S06]  /*85c0*/  HMMA.16816.F32 R180, R16.reuse, R176, RZ ;  /* 0x000000b010b4723c */ /* 0x060fec00000018ff */
[C---:B------:R-:W-:Y:S06]  /*85d0*/  HMMA.16816.F32 R232, R16.reuse, R178, RZ ;  /* 0x000000b210e8723c */ /* 0x040fec00000018ff */
[C---:B------:R-:W-:Y:S06]  /*85e0*/  HMMA.16816.F32 R12, R16.reuse, R172, RZ ;  /* 0x000000ac100c723c */ /* 0x040fec00000018ff */
[----:B------:R-:W-:Y:S06]  /*85f0*/  HMMA.16816.F32 R16, R16, R174, RZ ;  /* 0x000000ae1010723c */ /* 0x000fec00000018ff */
[C---:B-1----:R-:W-:Y:S06]  /*8600*/  HMMA.16816.F32 R172, R4.reuse, R24, R204 ;  /* 0x0000001804ac723c */ /* 0x042fec00000018cc */
[----:B------:R-:W-:Y:S06]  /*8610*/  HMMA.16816.F32 R184, R4, R26, R184 ;  /* 0x0000001a04b8723c */ /* 0x000fec00000018b8 */
[----:B------:R-:W-:Y:S01]  /*8620*/  HMMA.16816.F32 R176, R8, R24, R12 ;  /* 0x0000001808b0723c */ /* 0x000fe2000000180c */
[----:B------:R-:W-:Y:S05]  /*8630*/  LDSM.16.M88.4 R12, [R197+0x8800] ;  /* 0x00880000c50c783b */ /* 0x000fea0000000200 */
[C---:B--2---:R-:W-:Y:S06]  /*8640*/  HMMA.16816.F32 R224, R4.reuse, R136, R224 ;  /* 0x0000008804e0723c */ /* 0x044fec00000018e0 */
[----:B------:R-:W-:Y:S01]  /*8650*/  HMMA.16816.F32 R204, R4, R138, R212 ;  /* 0x0000008a04cc723c */ /* 0x000fe200000018d4 */
[----:B------:R-:W1:Y:S05]  /*8660*/  LDSM.16.M88.4 R4, [R199+0x2000] ;  /* 0x00200000c704783b */ /* 0x000e6a0000000200 */
[C---:B------:R-:W-:Y:S01]  /*8670*/  HMMA.16816.F32 R24, R8.reuse, R26, R16 ;  /* 0x0000001a0818723c */ /* 0x040fe20000001810 */
[----:B------:R-:W2:Y:S05]  /*8680*/  LDSM.16.M88.4 R16, [R197+0x8000] ;  /* 0x00800000c510783b */ /* 0x000eaa0000000200 */
[C---:B------:R-:W-:Y:S06]  /*8690*/  HMMA.16816.F32 R180, R8.reuse, R136, R180 ;  /* 0x0000008808b4723c */ /* 0x040fec00000018b4 */
[----:B------:R-:W-:Y:S01]  /*86a0*/  HMMA.16816.F32 R136, R8, R138, R232 ;  /* 0x0000008a0888723c */ /* 0x000fe200000018e8 */
[----:B------:R-:W3:Y:S05]  /*86b0*/  LDSM.16.M88.4 R8, [R199] ;  /* 0x00000000c708783b */ /* 0x000eea0000000200 */
[C---:B-1----:R-:W-:Y:S06]  /*86c0*/  HMMA.16816.F32 R184, R4.reuse, R14, R184 ;  /* 0x0000000e04b8723c */ /* 0x042fec00000018b8 */
[C---:B--2---:R-:W-:Y:S06]  /*86d0*/  HMMA.16816.F32 R212, R4.reuse, R16, R224 ;  /* 0x0000001004d4723c */ /* 0x044fec00000018e0 */
[----:B------:R-:W-:Y:S06]  /*86e0*/  HMMA.16816.F32 R224, R4, R12, R172 ;  /* 0x0000000c04e0723c */ /* 0x000fec00000018ac */
[-C--:B---3--:R-:W-:Y:S06]  /*86f0*/  HMMA.16816.F32 R172, R8, R18.reuse, R136 ;  /* 0x0000001208ac723c */ /* 0x088fec0000001888 */
[----:B------:R-:W-:Y:S01]  /*8700*/  HMMA.16816.F32 R204, R4, R18, R204 ;  /* 0x0000001204cc723c */ /* 0x000fe200000018cc */
[----:B------:R-:W-:Y:S05]  /*8710*/  LDSM.16.M88.4 R4, [R198+0x2000] ;  /* 0x00200000c604783b */ /* 0x000fea0000000200 */
[C---:B------:R-:W-:Y:S01]  /*8720*/  HMMA.16816.F32 R180, R8.reuse, R16, R180 ;  /* 0x0000001008b4723c */ /* 0x040fe200000018b4 */
[----:B------:R-:W1:Y:S05]  /*8730*/  LDSM.16.M88.4 R16, [R196] ;  /* 0x00000000c410783b */ /* 0x000e6a0000000200 */
[C---:B------:R-:W-:Y:S06]  /*8740*/  HMMA.16816.F32 R136, R8.reuse, R12, R176 ;  /* 0x0000000c0888723c */ /* 0x040fec00000018b0 */
[----:B------:R-:W-:Y:S01]  /*8750*/  HMMA.16816.F32 R24, R8, R14, R24 ;  /* 0x0000000e0818723c */ /* 0x000fe20000001818 */
[----:B------:R-:W2:Y:S04]  /*8760*/  LDSM.16.M88.4 R12, [R196+0x800] ;  /* 0x00080000c40c783b */ /* 0x000ea80000000200 */
[----:B------:R-:W3:Y:S01]  /*8770*/  LDSM.16.M88.4 R8, [R198] ;  /* 0x00000000c608783b */ /* 0x000ee20000000200 */
[C---:B-1----:R-:W-:Y:S06]  /*8780*/  HMMA.16816.F32 R212, R4.reuse, R16, R212 ;  /* 0x0000001004d4723c */ /* 0x042fec00000018d4 */
[C---:B------:R-:W-:Y:S06]  /*8790*/  HMMA.16816.F32 R204, R4.reuse, R18, R204 ;  /* 0x0000001204cc723c */ /* 0x040fec00000018cc */
[C---:B--2---:R-:W-:Y:S06]  /*87a0*/  HMMA.16816.F32 R224, R4.reuse, R12, R224 ;  /* 0x0000000c04e0723c */ /* 0x044fec00000018e0 */
[----:B------:R-:W-:Y:S01]  /*87b0*/  HMMA.16816.F32 R184, R4, R14, R184 ;  /* 0x0000000e04b8723c */ /* 0x000fe200000018b8 */
[----:B------:R-:W-:Y:S05]  /*87c0*/  LDSM.16.M88.4 R4, [R191+0x6000] ;  /* 0x00600000bf04783b */ /* 0x000fea0000000200 */
[C---:B---3--:R-:W-:Y:S06]  /*87d0*/  HMMA.16816.F32 R176, R8.reuse, R16, R180 ;  /* 0x0000001008b0723c */ /* 0x048fec00000018b4 */
[C---:B------:R-:W-:Y:S01]  /*87e0*/  HMMA.16816.F32 R172, R8.reuse, R18, R172 ;  /* 0x0000001208ac723c */ /* 0x040fe200000018ac */
[----:B------:R-:W1:Y:S05]  /*87f0*/  LDSM.16.M88.4 R16, [R189+0x9000] ;  /* 0x00900000bd10783b */ /* 0x000e6a0000000200 */
[C---:B------:R-:W-:Y:S06]  /*8800*/  HMMA.16816.F32 R136, R8.reuse, R12, R136 ;  /* 0x0000000c0888723c */ /* 0x040fec0000001888 */
[----:B------:R-:W-:Y:S01]  /*8810*/  HMMA.16816.F32 R24, R8, R14, R24 ;  /* 0x0000000e0818723c */ /* 0x000fe20000001818 */
[----:B------:R-:W2:Y:S04]  /*8820*/  LDSM.16.M88.4 R12, [R189+0x9800] ;  /* 0x00980000bd0c783b */ /* 0x000ea80000000200 */
[----:B------:R-:W3:Y:S01]  /*8830*/  LDSM.16.M88.4 R8, [R191+0x4000] ;  /* 0x00400000bf08783b */ /* 0x000ee20000000200 */
[C---:B-1----:R-:W-:Y:S06]  /*8840*/  HMMA.16816.F32 R212, R4.reuse, R16, R212 ;  /* 0x0000001004d4723c */ /* 0x042fec00000018d4 */
[C---:B------:R-:W-:Y:S06]  /*8850*/  HMMA.16816.F32 R204, R4.reuse, R18, R204 ;  /* 0x0000001204cc723c */ /* 0x040fec00000018cc */
[C---:B--2---:R-:W-:Y:S06]  /*8860*/  HMMA.16816.F32 R224, R4.reuse, R12, R224 ;  /* 0x0000000c04e0723c */ /* 0x044fec00000018e0 */
[----:B------:R-:W-:Y:S01]  /*8870*/  HMMA.16816.F32 R180, R4, R14, R184 ;  /* 0x0000000e04b4723c */ /* 0x000fe200000018b8 */
[----:B------:R-:W-:Y:S05]  /*8880*/  LDSM.16.M88.4 R4, [R193+0x6000] ;  /* 0x00600000c104783b */ /* 0x000fea0000000200 */
[C---:B---3--:R-:W-:Y:S06]  /*8890*/  HMMA.16816.F32 R176, R8.reuse, R16, R176 ;  /* 0x0000001008b0723c */ /* 0x048fec00000018b0 */
[C---:B------:R-:W-:Y:S01]  /*88a0*/  HMMA.16816.F32 R172, R8.reuse, R18, R172 ;  /* 0x0000001208ac723c */ /* 0x040fe200000018ac */
[----:B------:R-:W1:Y:S05]  /*88b0*/  LDSM.16.M88.4 R16, [R202] ;  /* 0x00000000ca10783b */ /* 0x000e6a0000000200 */
[C---:B------:R-:W-:Y:S06]  /*88c0*/  HMMA.16816.F32 R136, R8.reuse, R12, R136 ;  /* 0x0000000c0888723c */ /* 0x040fec0000001888 */
[----:B------:R-:W-:Y:S01]  /*88d0*/  HMMA.16816.F32 R24, R8, R14, R24 ;  /* 0x0000000e0818723c */ /* 0x000fe20000001818 */
[----:B------:R-:W2:Y:S04]  /*88e0*/  LDSM.16.M88.4 R12, [R201] ;  /* 0x00000000c90c783b */ /* 0x000ea80000000200 */
        /* <DEDUP_REMOVED lines=25> */
[----:B------:R-:W-:-:S04]  /*8a80*/  DEPBAR.LE SB0, 0x0 ;  /* 0x000080000000791a */ /* 0x000fc80000000000 */
[C---:B-1----:R-:W-:Y:S06]  /*8a90*/  HMMA.16816.F32 R212, R4.reuse, R16, R212 ;  /* 0x0000001004d4723c */ /* 0x042fec00000018d4 */
[C---:B------:R-:W-:Y:S06]  /*8aa0*/  HMMA.16816.F32 R204, R4.reuse, R18, R204 ;  /* 0x0000001204cc723c */ /* 0x040fec00000018cc */
[C---:B--2---:R-:W-:Y:S06]  /*8ab0*/  HMMA.16816.F32 R184, R4.reuse, R12, R184 ;  /* 0x0000000c04b8723c */ /* 0x044fec00000018b8 */
        /* <DEDUP_REMOVED lines=8> */
[----:B------:R-:W2:Y:S01]  /*8b40*/  LDL.64 R22, [R1+0x98] ;  /* 0x0000980001167983 */ /* 0x000ea20000100a00 */
[----:B------:R-:W1:Y:S01]  /*8b50*/  @!P1 LDC.64 R4, c[0x0][0x218] ;  /* 0x00008600ff049b82 */ /* 0x000e620000000a00 */
[----:B------:R-:W-:Y:S01]  /*8b60*/  UIADD3 UR6, UR19, -0x3, URZ ;  /* 0xfffffffd13067890 */ /* 0x000fe2000fffe03f */
[----:B------:R-:W-:Y:S01]  /*8b70*/  BSSY B0, `(.L_x_2568) ;  /* 0x0000029000007945 */ /* 0x000fe20003800000 */
[----:B------:R3:W-:Y:S02]  /*8b80*/  @P1 STS.128 [R210+0x8000], RZ ;  /* 0x008000ffd2001388 */ /* 0x0007e40000000c00 */
[----:B------:R-:W-:Y:S02]  /*8b90*/  USHF.R.S32.HI UR4, URZ, 0x1f, UR6 ;  /* 0x0000001f3f047899 */ /* 0x000fe40008011406 */
[----:B------:R-:W-:Y:S01]  /*8ba0*/  IMAD.U32 R2, RZ, RZ, UR6 ;  /* 0x00000006ff027e24 */ /* 0x000fe2000f8e00ff */
[----:B------:R-:W4:Y:S01]  /*8bb0*/  @!P0 LDC.64 R6, c[0x0][0x218] ;  /* 0x00008600ff068b82 */ /* 0x000f220000000a00 */
[----:B------:R-:W-:-:S04]  /*8bc0*/  UIMAD UR6, UR30, UR6, URZ ;  /* 0x000000061e0672a4 */ /* 0x000fc8000f8e023f */
[----:B------:R-:W-:-:S03]  /*8bd0*/  UIMAD UR4, UR4, UR31, UR6 ;  /* 0x0000001f040472a4 */ /* 0x000fc6000f8e0206 */
[----:B------:R-:W5:Y:S01]  /*8be0*/  @!P1 LDC.64 R8, c[0x0][0x218] ;  /* 0x00008600ff089b82 */ /* 0x000f620000000a00 */
[----:B--2---:R-:W-:-:S04]  /*8bf0*/  IMAD.WIDE.U32 R2, R2, UR31, R22 ;  /* 0x0000001f02027c25 */ /* 0x004fc8000f8e0016 */
[----:B------:R-:W-:Y:S01]  /*8c00*/  VIADD R3, R3, UR4 ;  /* 0x0000000403037c36 */ /* 0x000fe20008000000 */
[C---:B-1----:R-:W-:Y:S02]  /*8c10*/  @!P1 LEA R4, P2, R2.reuse, R4, 0x1 ;  /* 0x0000000402049211 */ /* 0x042fe400078408ff */
[C---:B------:R-:W-:Y:S02]  /*8c20*/  IADD3 R0, P3, R2.reuse, UR33, RZ ;  /* 0x0000002102007c10 */ /* 0x040fe4000ff7e0ff */
[----:B------:R-:W-:-:S05]  /*8c30*/  @!P1 LEA.HI.X R5, R2, R5, R3, 0x1, P2 ;  /* 0x0000000502059211 */ /* 0x000fca00010f0c03 */
[----:B------:R-:W-:Y:S01]  /*8c40*/  @!PT LDS RZ, [RZ] ;  /* 0x00000000fffff984 */ /* 0x000fe20000000800 */
[----:B------:R-:W-:Y:S01]  /*8c50*/  @!PT LDS RZ, [RZ] ;  /* 0x00000000fffff984 */ /* 0x000fe20000000800 */
[----:B------:R-:W-:Y:S01]  /*8c60*/  @!PT LDS RZ, [RZ] ;  /* 0x00000000fffff984 */ /* 0x000fe20000000800 */
[----:B------:R4:W-:Y:S04]  /*8c70*/  @!P1 LDGSTS.E.BYPASS.LTC128B.128 [R210+0x8000], desc[UR24][R4.64] ;  /* 0x0800000004d29fae */ /* 0x0009e8000b901d58 */
[----:B------:R3:W-:Y:S01]  /*8c80*/  @P0 STS.128 [R210+0x9000], RZ ;  /* 0x009000ffd2000388 */ /* 0x0007e20000000c00 */
[C---:B----4-:R-:W-:Y:S02]  /*8c90*/  @!P0 LEA R4, P2, R2.reuse, R6, 0x1 ;  /* 0x0000000602048211 */ /* 0x050fe400078408ff */
[----:B------:R-:W-:Y:S02]  /*8ca0*/  IADD3.X R6, R3, UR32, RZ, P3, !PT ;  /* 0x0000002003067c10 */ /* 0x000fe40009ffe4ff */
[----:B------:R-:W-:Y:S02]  /*8cb0*/  @!P0 LEA.HI.X R5, R2, R7, R3, 0x1, P2 ;  /* 0x0000000702058211 */ /* 0x000fe400010f0c03 */
[----:B-----5:R-:W-:-:S03]  /*8cc0*/  @!P1 LEA R2, P2, R0, R8, 0x1 ;  /* 0x0000000800029211 */ /* 0x020fc600078408ff */
        /* <DEDUP_REMOVED lines=19> */
.L_x_2569:
[----:B------:R-:W-:Y:S05]  /*8e00*/  BSYNC B0 ;  /* 0x0000000000007941 */ /* 0x000fea0003800000 */
.L_x_2568:
[----:B------:R-:W0:Y:S02]  /*8e10*/  LDGDEPBAR ;  /* 0x00000000000079af */ /* 0x000e240000000000 */
.L_x_2567:
[----:B------:R-:W2:Y:S01]  /*8e20*/  LDL R188, [R1+0x60] ;  /* 0x0000600001bc7983 */ /* 0x000ea20000100800 */
[----:B------:R-:W4:Y:S01]  /*8e30*/  S2R R252, SR_TID.X ;  /* 0x0000000000fc7919 */ /* 0x000f220000002100 */
[----:B------:R-:W-:Y:S02]  /*8e40*/  IMAD.U32 R0, RZ, RZ, UR44 ;  /* 0x0000002cff007e24 */ /* 0x000fe4000f8e00ff */
[----:B------:R-:W2:Y:S04]  /*8e50*/  LDL.64 R248, [R1+0x90] ;  /* 0x0000900001f87983 */ /* 0x000ea80000100a00 */
[----:B------:R-:W2:Y:S04]  /*8e60*/  LDL.64 R22, [R1+0x30] ;  /* 0x0000300001167983 */ /* 0x000ea80000100a00 */
[----:B------:R-:W2:Y:S04]  /*8e70*/  LDL.64 R226, [R1+0x18] ;  /* 0x0000180001e27983 */ /* 0x000ea80000100a00 */
[----:B------:R-:W2:Y:S01]  /*8e80*/  LDL R209, [R1+0x64] ;  /* 0x0000640001d17983 */ /* 0x000ea20000100800 */
[----:B----4-:R-:W-:-:S05]  /*8e90*/  IMAD.SHL.U32 R252, R252, 0x2, RZ ;  /* 0x00000002fcfc7824 */ /* 0x010fca00078e00ff */
[----:B------:R-:W-:-:S05]  /*8ea0*/  LOP3.LUT R252, R252, 0x6, RZ, 0xc0, !PT ;  /* 0x00000006fcfc7812 */ /* 0x000fca00078ec0ff */
[----:B------:R-:W-:-:S04]  /*8eb0*/  IMAD R0, R0, 0x20, R252 ;  /* 0x0000002000007824 */ /* 0x000fc800078e02fc */
[C---:B------:R-:W-:Y:S01]  /*8ec0*/  VIADD R10, R0.reuse, 0x1 ;  /* 0x00000001000a7836 */ /* 0x040fe20000000000 */
[C---:B------:R-:W-:Y:S01]  /*8ed0*/  ISETP.GE.AND P3, PT, R0.reuse, R223, PT ;  /* 0x000000df0000720c */ /* 0x040fe20003f66270 */
[----:B------:R-:W-:-:S03]  /*8ee0*/  VIADD R9, R0, 0x8 ;  /* 0x0000000800097836 */ /* 0x000fc60000000000 */
[----:B------:R-:W-:Y:S02]  /*8ef0*/  ISETP.LT.OR P3, PT, R0, R219, P3 ;  /* 0x000000db0000720c */ /* 0x000fe40001f61670 */
[-C--:B------:R-:W-:Y:S01]  /*8f00*/  ISETP.GE.AND P2, PT, R10, R223.reuse, PT ;  /* 0x000000df0a00720c */ /* 0x080fe20003f46270 */
[----:B------:R-:W-:Y:S01]  /*8f10*/  VIADD R8, R0, 0x9 ;  /* 0x0000000900087836 */ /* 0x000fe20000000000 */
[----:B------:R-:W-:Y:S02]  /*8f20*/  ISETP.GE.AND P6, PT, R9, R223, PT ;  /* 0x000000df0900720c */ /* 0x000fe40003fc6270 */
[----:B------:R-:W-:Y:S02]  /*8f30*/  FSEL R11, R176, -INF , !P3 ;  /* 0xff800000b00b7808 */ /* 0x000fe40005800000 */
[----:B------:R-:W-:Y:S01]  /*8f40*/  ISETP.LT.OR P2, PT, R10, R219, P2 ;  /* 0x000000db0a00720c */ /* 0x000fe20001741670 */
[----:B------:R-:W-:Y:S01]  /*8f50*/  VIADD R7, R0, 0x10 ;  /* 0x0000001000077836 */ /* 0x000fe20000000000 */
[----:B------:R-:W-:-:S02]  /*8f60*/  ISETP.GE.AND P5, PT, R8, R223, PT ;  /* 0x000000df0800720c */ /* 0x000fc40003fa6270 */
[----:B------:R-:W-:Y:S02]  /*8f70*/  FSEL R18, R177, -INF , !P2 ;  /* 0xff800000b1127808 */ /* 0x000fe40005000000 */
[----:B------:R-:W-:Y:S02]  /*8f80*/  ISETP.LT.OR P6, PT, R9, R219, P6 ;  /* 0x000000db0900720c */ /* 0x000fe400037c1670 */
[----:B-1-3--:R-:W-:Y:S01]  /*8f90*/  FMNMX.FTZ R2, R134, R11, !PT ;  /* 0x0000000b86027209 */ /* 0x00afe20007810000 */
[----:B------:R-:W-:Y:S01]  /*8fa0*/  VIADD R6, R0, 0x11 ;  /* 0x0000001100067836 */ /* 0x000fe20000000000 */
[----:B------:R-:W-:Y:S02]  /*8fb0*/  ISETP.GE.AND P4, PT, R7, R223, PT ;  /* 0x000000df0700720c */ /* 0x000fe40003f86270 */
[----:B------:R-:W-:Y:S02]  /*8fc0*/  ISETP.LT.OR P5, PT, R8, R219, P5 ;  /* 0x000000db0800720c */ /* 0x000fe40002fa1670 */
[----:B------:R-:W-:-:S02]  /*8fd0*/  FSEL R17, R172, -INF , !P6 ;  /* 0xff800000ac117808 */ /* 0x000fc40007000000 */
[----:B------:R-:W-:Y:S01]  /*8fe0*/  FMNMX.FTZ R2, R18, R2, !PT ;  /* 0x0000000212027209 */ /* 0x000fe20007810000 */
[----:B------:R-:W-:Y:S01]  /*8ff0*/  VIADD R5, R0, 0x18 ;  /* 0x0000001800057836 */ /* 0x000fe20000000000 */
[----:B------:R-:W-:Y:S02]  /*9000*/  ISETP.GE.AND P3, PT, R6, R223, PT ;  /* 0x000000df0600720c */ /* 0x000fe40003f66270 */
[----:B------:R-:W-:Y:S02]  /*9010*/  ISETP.LT.OR P4, PT, R7, R219, P4 ;  /* 0x000000db0700720c */ /* 0x000fe40002781670 */
[----:B------:R-:W-:Y:S02]  /*9020*/  FSEL R16, R173, -INF , !P5 ;  /* 0xff800000ad107808 */ /* 0x000fe40006800000 */
[----:B------:R-:W-:Y:S01]  /*9030*/  FMNMX.FTZ R2, R17, R2, !PT ;  /* 0x0000000211027209 */ /* 0x000fe20007810000 */
[----:B------:R-:W-:Y:S01]  /*9040*/  VIADD R4, R0, 0x19 ;  /* 0x0000001900047836 */ /* 0x000fe20000000000 */
[----:B------:R-:W-:-:S02]  /*9050*/  ISETP.GE.AND P2, PT, R5, R223, PT ;  /* 0x000000df0500720c */ /* 0x000fc40003f46270 */
[----:B------:R-:W-:Y:S02]  /*9060*/  ISETP.LT.OR P3, PT, R6, R219, P3 ;  /* 0x000000db0600720c */ /* 0x000fe40001f61670 */
        /* <DEDUP_REMOVED lines=10> */
[----:B------:R-:W-:-:S04]  /*9110*/  FMNMX.FTZ R2, R13, R2, !PT ;  /* 0x000000020d027209 */ /* 0x000fc80007810000 */
[----:B------:R-:W-:-:S05]  /*9120*/  FMNMX.FTZ R2, R12, R2, !PT ;  /* 0x000000020c027209 */ /* 0x000fca0007810000 */
[----:B------:R-:W1:Y:S02]  /*9130*/  SHFL.BFLY PT, R3, R2, 0x2, 0x1f ;  /* 0x0c401f0002037f89 */ /* 0x000e6400000e0000 */
[----:B-1----:R-:W-:-:S05]  /*9140*/  FMNMX.FTZ R2, R2, R3, !PT ;  /* 0x0000000302027209 */ /* 0x002fca0007810000 */
[----:B------:R-:W1:Y:S02]  /*9150*/  SHFL.BFLY PT, R3, R2, 0x1, 0x1f ;  /* 0x0c201f0002037f89 */ /* 0x000e6400000e0000 */
[----:B-1----:R-:W-:-:S04]  /*9160*/  FMNMX.FTZ R208, R2, R3, !PT ;  /* 0x0000000302d07209 */ /* 0x002fc80007810000 */
[C---:B------:R-:W-:Y:S01]  /*9170*/  FSETP.NEU.FTZ.AND P2, PT, R208.reuse, -INF , PT ;  /* 0xff800000d000780b */ /* 0x040fe20003f5d000 */
[----:B------:R-:W-:-:S03]  /*9180*/  FMUL.FTZ R3, R208, UR43 ;  /* 0x0000002bd0037c20 */ /* 0x000fc60008410000 */
[----:B------:R-:W-:Y:S02]  /*9190*/  FSEL R2, R208, RZ, P2 ;  /* 0x000000ffd0027208 */ /* 0x000fe40001000000 */
[----:B------:R-:W-:-:S03]  /*91a0*/  FSEL R3, R3, RZ, P2 ;  /* 0x000000ff03037208 */ /* 0x000fc60001000000 */
[----:B------:R-:W-:-:S04]  /*91b0*/  FADD.FTZ R2, R134, -R2 ;  /* 0x8000000286027221 */ /* 0x000fc80000010000 */
[----:B------:R-:W-:Y:S01]  /*91c0*/  FMUL.FTZ R2, R2, UR43 ;  /* 0x0000002b02027c20 */ /* 0x000fe20008410000 */
[--C-:B------:R-:W-:Y:S01]  /*91d0*/  FFMA.FTZ R11, R11, UR43, -R3.reuse ;  /* 0x0000002b0b0b7c23 */ /* 0x100fe20008010803 */
[----:B------:R1:W-:Y:S01]  /*91e0*/  STL [R1+0x110], R190 ;  /* 0x000110be01007387 */ /* 0x0003e20000100800 */
[--C-:B------:R-:W-:Y:S01]  /*91f0*/  FFMA.FTZ R18, R18, UR43, -R3.reuse ;  /* 0x0000002b12127c23 */ /* 0x100fe20008010803 */
[--C-:B------:R-:W-:Y:S01]  /*9200*/  FFMA.FTZ R134, R17, UR43, -R3.reuse ;  /* 0x0000002b11867c23 */ /* 0x100fe20008010803 */
[--C-:B------:R-:W-:Y:S01]  /*9210*/  FFMA.FTZ R136, R16, UR43, -R3.reuse ;  /* 0x0000002b10887c23 */ /* 0x100fe20008010803 */
[----:B------:R3:W-:Y:S01]  /*9220*/  STL [R1+0xf4], R192 ;  /* 0x0000f4c001007387 */ /* 0x0007e20000100800 */
[----:B------:R-:W4:Y:S01]  /*9230*/  MUFU.EX2 R2, R2 ;  /* 0x0000000200027308 */ /* 0x000f220000000800 */
[--C-:B------:R-:W-:Y:S01]  /*9240*/  FFMA.FTZ R137, R15, UR43, -R3.reuse ;  /* 0x0000002b0f897c23 */ /* 0x100fe20008010803 */
[--C-:B------:R-:W-:Y:S01]  /*9250*/  FFMA.FTZ R172, R14, UR43, -R3.reuse ;  /* 0x0000002b0eac7c23 */ /* 0x100fe20008010803 */
[----:B------:R3:W-:Y:S01]  /*9260*/  STL [R1+0xf0], R195 ;  /* 0x0000f0c301007387 */ /* 0x0007e20000100800 */
[--C-:B------:R-:W-:Y:S01]  /*9270*/  FFMA.FTZ R173, R13, UR43, -R3.reuse ;  /* 0x0000002b0dad7c23 */ /* 0x100fe20008010803 */
[----:B------:R-:W-:-:S02]  /*9280*/  FFMA.FTZ R176, R12, UR43, -R3 ;  /* 0x0000002b0cb07c23 */ /* 0x000fc40008010803 */
[----:B------:R-:W-:Y:S01]  /*9290*/  STL [R1+0xec], R194 ;  /* 0x0000ecc201007387 */ /* 0x000fe20000100800 */
[----:B------:R-:W3:Y:S03]  /*92a0*/  MUFU.EX2 R3, R11 ;  /* 0x0000000b00037308 */ /* 0x000ee60000000800 */
[----:B------:R-:W-:Y:S04]  /*92b0*/  STL [R1+0xe8], R210 ;  /* 0x0000e8d201007387 */ /* 0x000fe80000100800 */
[----:B------:R3:W-:Y:S04]  /*92c0*/  STL [R1+0xe4], R203 ;  /* 0x0000e4cb01007387 */ /* 0x0007e80000100800 */
[----:B------:R3:W-:Y:S04]  /*92d0*/  STL [R1+0xe0], R202 ;  /* 0x0000e0ca01007387 */ /* 0x0007e80000100800 */
[----:B------:R-:W-:Y:S04]  /*92e0*/  STL [R1+0xdc], R201 ;  /* 0x0000dcc901007387 */ /* 0x000fe80000100800 */
[----:B------:R-:W-:Y:S04]  /*92f0*/  STL [R1+0xd8], R200 ;  /* 0x0000d8c801007387 */ /* 0x000fe80000100800 */
[----:B------:R3:W-:Y:S04]  /*9300*/  STL [R1+0xd4], R199 ;  /* 0x0000d4c701007387 */ /* 0x0007e80000100800 */
[----:B------:R3:W-:Y:S04]  /*9310*/  STL [R1+0xd0], R198 ;  /* 0x0000d0c601007387 */ /* 0x0007e80000100800 */
[----:B------:R-:W-:Y:S04]  /*9320*/  STL [R1+0xcc], R197 ;  /* 0x0000ccc501007387 */ /* 0x000fe80000100800 */
[----:B------:R-:W-:Y:S04]  /*9330*/  STL [R1+0xc8], R196 ;  /* 0x0000c8c401007387 */ /* 0x000fe80000100800 */
[----:B------:R3:W-:Y:S04]  /*9340*/  STL [R1+0xc4], R193 ;  /* 0x0000c4c101007387 */ /* 0x0007e80000100800 */
[----:B------:R-:W-:Y:S04]  /*9350*/  STL [R1+0xc0], R191 ;  /* 0x0000c0bf01007387 */ /* 0x000fe80000100800 */
[----:B------:R-:W-:Y:S01]  /*9360*/  STL [R1+0xbc], R189 ;  /* 0x0000bcbd01007387 */ /* 0x000fe20000100800 */
[----:B----4-:R-:W-:-:S03]  /*9370*/  FMUL.FTZ R245, R164, R2 ;  /* 0x00000002a4f57220 */ /* 0x010fc60000410000 */
[----:B------:R-:W-:Y:S01]  /*9380*/  STL [R1+0xf8], R252 ;  /* 0x0000f8fc01007387 */ /* 0x000fe20000100800 */
[----:B------:R-:W-:-:S03]  /*9390*/  FMUL.FTZ R244, R157, R2 ;  /* 0x000000029df47220 */ /* 0x000fc60000410000 */
[----:B------:R-:W-:Y:S01]  /*93a0*/  STL [R1+0xfc], R223 ;  /* 0x0000fcdf01007387 */ /* 0x000fe20000100800 */
[-C--:B------:R-:W-:Y:S01]  /*93b0*/  FMUL.FTZ R168, R168, R2.reuse ;  /* 0x00000002a8a87220 */ /* 0x080fe20000410000 */
[-C--:B------:R-:W-:Y:S02]  /*93c0*/  FMUL.FTZ R169, R169, R2.reuse ;  /* 0x00000002a9a97220 */ /* 0x080fe40000410000 */
[----:B------:R4:W-:Y:S01]  /*93d0*/  STL [R1+0x100], R219 ;  /* 0x000100db01007387 */ /* 0x0009e20000100800 */
[-C--:B-1----:R-:W-:Y:S01]  /*93e0*/  FMUL.FTZ R190, R165, R2.reuse ;  /* 0x00000002a5be7220 */ /* 0x082fe20000410000 */
[-C--:B------:R-:W-:Y:S01]  /*93f0*/  FMUL.FTZ R160, R160, R2.reuse ;  /* 0x00000002a0a07220 */ /* 0x080fe20000410000 */
[-C--:B------:R-:W-:Y:S01]  /*9400*/  FMUL.FTZ R161, R161, R2.reuse ;  /* 0x00000002a1a17220 */ /* 0x080fe20000410000 */
[----:B------:R1:W-:Y:S01]  /*9410*/  STL [R1+0x104], R208 ;  /* 0x000104d001007387 */ /* 0x0003e20000100800 */
[-C--:B------:R-:W-:Y:S01]  /*9420*/  FMUL.FTZ R19, R156, R2.reuse ;  /* 0x000000029c137220 */ /* 0x080fe20000410000 */
[-C--:B------:R-:W-:Y:S01]  /*9430*/  FMUL.FTZ R239, R36, R2.reuse ;  /* 0x0000000224ef7220 */ /* 0x080fe20000410000 */
[-C--:B------:R-:W-:Y:S01]  /*9440*/  FMUL.FTZ R238, R37, R2.reuse ;  /* 0x0000000225ee7220 */ /* 0x080fe20000410000 */
[-C--:B------:R-:W-:Y:S01]  /*9450*/  FMUL.FTZ R224, R48, R2.reuse ;  /* 0x0000000230e07220 */ /* 0x080fe20000410000 */
[-C--:B------:R-:W-:Y:S01]  /*9460*/  FMUL.FTZ R237, R49, R2.reuse ;  /* 0x0000000231ed7220 */ /* 0x080fe20000410000 */
        /* <DEDUP_REMOVED lines=15> */
[-C--:B----4-:R-:W-:Y:S01]  /*9560*/  FMUL.FTZ R219, R53, R2.reuse ;  /* 0x0000000235db7220 */ /* 0x090fe20000410000 */
[-C--:B------:R-:W-:Y:S01]  /*9570*/  FMUL.FTZ R117, R117, R2.reuse ;  /* 0x0000000275757220 */ /* 0x080fe20000410000 */
[-C--:B------:R-:W-:Y:S01]  /*9580*/  FMUL.FTZ R250, R128, R2.reuse ;  /* 0x0000000280fa7220 */ /* 0x080fe20000410000 */
[-C--:B------:R-:W-:Y:S01]  /*9590*/  FMUL.FTZ R247, R129, R2.reuse ;  /* 0x0000000281f77220 */ /* 0x080fe20000410000 */
[-C--:B-1----:R-:W-:Y:S01]  /*95a0*/  FMUL.FTZ R208, R52, R2.reuse ;  /* 0x0000000234d07220 */ /* 0x082fe20000410000 */
[----:B------:R-:W-:-:S02]  /*95b0*/  FFMA.FTZ R11, R211, R2, R3 ;  /* 0x00000002d30b7223 */ /* 0x000fc40000010003 */
[----:B------:R-:W1:Y:S01]  /*95c0*/  MUFU.EX2 R2, R18 ;  /* 0x0000001200027308 */ /* 0x000e620000000800 */
[-C--:B------:R-:W-:Y:S02]  /*95d0*/  ISETP.GE.AND P4, PT, R0, R222.reuse, PT ;  /* 0x000000de0000720c */ /* 0x080fe40003f86270 */
[----:B------:R-:W-:Y:S02]  /*95e0*/  ISETP.GE.AND P2, PT, R10, R222, PT ;  /* 0x000000de0a00720c */ /* 0x000fe40003f46270 */
[-C--:B------:R-:W-:Y:S02]  /*95f0*/  ISETP.LT.OR P4, PT, R0, R218.reuse, P4 ;  /* 0x000000da0000720c */ /* 0x080fe40002781670 */
[----:B------:R-:W-:Y:S02]  /*9600*/  ISETP.LT.OR P2, PT, R10, R218, P2 ;  /* 0x000000da0a00720c */ /* 0x000fe40001741670 */
[----:B------:R-:W-:Y:S01]  /*9610*/  ISETP.GE.AND P3, PT, R9, R222, PT ;  /* 0x000000de0900720c */ /* 0x000fe20003f66270 */
[----:B-1----:R-:W-:Y:S01]  /*9620*/  FADD.FTZ R36, R2, R11 ;  /* 0x0000000b02247221 */ /* 0x002fe20000010000 */
[----:B------:R-:W-:-:S02]  /*9630*/  FSEL R11, R178, -INF , !P4 ;  /* 0xff800000b20b7808 */ /* 0x000fc40006000000 */
[----:B------:R-:W-:Y:S02]  /*9640*/  F2FP.F16.F32.PACK_AB R37, R2, R3 ;  /* 0x000000030225723e */ /* 0x000fe400000000ff */
[----:B------:R-:W-:Y:S02]  /*9650*/  FSEL R18, R179, -INF , !P2 ;  /* 0xff800000b3127808 */ /* 0x000fe40005000000 */
[----:B------:R-:W-:Y:S02]  /*9660*/  ISETP.GE.AND P2, PT, R8, R222, PT ;  /* 0x000000de0800720c */ /* 0x000fe40003f46270 */
[----:B------:R-:W-:Y:S02]  /*9670*/  ISETP.LT.OR P3, PT, R9, R218, P3 ;  /* 0x000000da0900720c */ /* 0x000fe40001f61670 */
[----:B------:R-:W-:Y:S02]  /*9680*/  FMNMX.FTZ R2, R133, R11, !PT ;  /* 0x0000000b85027209 */ /* 0x000fe40007810000 */
[----:B------:R-:W-:-:S02]  /*9690*/  ISETP.GE.AND P4, PT, R7, R222, PT ;  /* 0x000000de0700720c */ /* 0x000fc40003f86270 */
[----:B------:R-:W-:Y:S02]  /*96a0*/  ISETP.LT.OR P2, PT, R8, R218, P2 ;  /* 0x000000da0800720c */ /* 0x000fe40001741670 */
[----:B------:R-:W-:Y:S02]  /*96b0*/  FSEL R17, R174, -INF , !P3 ;  /* 0xff800000ae117808 */ /* 0x000fe40005800000 */
[----:B------:R-:W-:Y:S02]  /*96c0*/  FMNMX.FTZ R2, R18, R2, !PT ;  /* 0x0000000212027209 */ /* 0x000fe40007810000 */
[----:B------:R-:W-:Y:S02]  /*96d0*/  ISETP.GE.AND P3, PT, R6, R222, PT ;  /* 0x000000de0600720c */ /* 0x000fe40003f66270 */
[----:B------:R-:W-:Y:S02]  /*96e0*/  FSEL R16, R175, -INF , !P2 ;  /* 0xff800000af107808 */ /* 0x000fe40005000000 */
[----:B------:R-:W-:-:S02]  /*96f0*/  ISETP.LT.OR P4, PT, R7, R218, P4 ;  /* 0x000000da0700720c */ /* 0x000fc40002781670 */
[----:B------:R-:W-:Y:S02]  /*9700*/  FMNMX.FTZ R2, R17, R2, !PT ;  /* 0x0000000211027209 */ /* 0x000fe40007810000 */
[----:B------:R-:W-:Y:S02]  /*9710*/  ISETP.LT.OR P3, PT, R6, R218, P3 ;  /* 0x000000da0600720c */ /* 0x000fe40001f61670 */
[----:B------:R-:W-:Y:S02]  /*9720*/  ISETP.GE.AND P2, PT, R5, R222, PT ;  /* 0x000000de0500720c */ /* 0x000fe40003f46270 */
[----:B------:R-:W-:Y:S02]  /*9730*/  FSEL R15, R138, -INF , !P4 ;  /* 0xff8000008a0f7808 */ /* 0x000fe40006000000 */
[----:B------:R-:W-:Y:S02]  /*9740*/  FMNMX.FTZ R2, R16, R2, !PT ;  /* 0x0000000210027209 */ /* 0x000fe40007810000 */
[----:B------:R-:W-:-:S02]  /*9750*/  FSEL R14, R139, -INF , !P3 ;  /* 0xff8000008b0e7808 */ /* 0x000fc40005800000 */
[C---:B------:R-:W-:Y:S02]  /*9760*/  ISETP.GE.AND P3, PT, R4.reuse, R222, PT ;  /* 0x000000de0400720c */ /* 0x040fe40003f66270 */
[----:B------:R-:W-:Y:S02]  /*9770*/  ISETP.LT.OR P2, PT, R5, R218, P2 ;  /* 0x000000da0500720c */ /* 0x000fe40001741670 */
[----:B------:R-:W-:Y:S02]  /*9780*/  FMNMX.FTZ R2, R15, R2, !PT ;  /* 0x000000020f027209 */ /* 0x000fe40007810000 */
[----:B------:R-:W-:Y:S02]  /*9790*/  ISETP.LT.OR P3, PT, R4, R218, P3 ;  /* 0x000000da0400720c */ /* 0x000fe40001f61670 */
[----:B------:R-:W-:Y:S02]  /*97a0*/  FSEL R13, R26, -INF , !P2 ;  /* 0xff8000001a0d7808 */ /* 0x000fe40005000000 */
[----:B------:R-:W-:-:S02]  /*97b0*/  FMNMX.FTZ R2, R14, R2, !PT ;  /* 0x000000020e027209 */ /* 0x000fc40007810000 */
[----:B------:R-:W-:Y:S02]  /*97c0*/  FSEL R12, R27, -INF , !P3 ;  /* 0xff8000001b0c7808 */ /* 0x000fe40005800000 */
[----:B------:R-:W-:-:S04]  /*97d0*/  FMNMX.FTZ R2, R13, R2, !PT ;  /* 0x000000020d027209 */ /* 0x000fc80007810000 */
[----:B------:R-:W-:-:S05]  /*97e0*/  FMNMX.FTZ R2, R12, R2, !PT ;  /* 0x000000020c027209 */ /* 0x000fca0007810000 */
[----:B------:R-:W1:Y:S02]  /*97f0*/  SHFL.BFLY PT, R3, R2, 0x2, 0x1f ;  /* 0x0c401f0002037f89 */ /* 0x000e6400000e0000 */
[----:B-1----:R-:W-:-:S05]  /*9800*/  FMNMX.FTZ R2, R2, R3, !PT ;  /* 0x0000000302027209 */ /* 0x002fca0007810000 */
[----:B------:R-:W1:Y:S01]  /*9810*/  SHFL.BFLY PT, R3, R2, 0x1, 0x1f ;  /* 0x0c201f0002037f89 */ /* 0x000e6200000e0000 */
[----:B--2---:R-:W-:Y:S01]  /*9820*/  IMAD.MOV.U32 R211, RZ, RZ, R188 ;  /* 0x000000ffffd37224 */ /* 0x004fe200078e00bc */
[----:B-1----:R-:W-:-:S04]  /*9830*/  FMNMX.FTZ R188, R2, R3, !PT ;  /* 0x0000000302bc7209 */ /* 0x002fc80007810000 */
[----:B------:R-:W-:-:S04]  /*9840*/  FSETP.NEU.FTZ.AND P2, PT, R188, -INF , PT ;  /* 0xff800000bc00780b */ /* 0x000fc80003f5d000 */
[----:B------:R-:W-:-:S05]  /*9850*/  FSEL R2, R188, RZ, P2 ;  /* 0x000000ffbc027208 */ /* 0x000fca0001000000 */
[----:B------:R-:W-:-:S04]  /*9860*/  FADD.FTZ R2, R133, -R2 ;  /* 0x8000000285027221 */ /* 0x000fc80000010000 */
[----:B------:R-:W-:-:S06]  /*9870*/  FMUL.FTZ R2, R2, UR43 ;  /* 0x0000002b02027c20 */ /* 0x000fcc0008410000 */
[----:B------:R-:W1:Y:S01]  /*9880*/  MUFU.EX2 R2, R2 ;  /* 0x0000000200027308 */ /* 0x000e620000000800 */
[----:B------:R1:W-:Y:S04]  /*9890*/  STL [R1+0x108], R160 ;  /* 0x000108a001007387 */ /* 0x0003e80000100800 */
[----:B------:R2:W-:Y:S01]  /*98a0*/  STL [R1+0x10c], R161 ;  /* 0x00010ca101007387 */ /* 0x0005e20000100800 */
[-C--:B-1----:R-:W-:Y:S01]  /*98b0*/  FMUL.FTZ R160, R103, R2.reuse ;  /* 0x0000000267a07220 */ /* 0x082fe20000410000 */
[----:B--2---:R-:W-:Y:S02]  /*98c0*/  FMUL.FTZ R161, R102, R2 ;  /* 0x0000000266a17220 */ /* 0x004fe40000410000 */
[----:B------:R-:W2:Y:S01]  /*98d0*/  LDL.LU.64 R102, [R1] ;  /* 0x0000000001667983 */ /* 0x000ea20000300a00 */
[----:B------:R-:W-:Y:S01]  /*98e0*/  FMUL.FTZ R3, R188, UR43 ;  /* 0x0000002bbc037c20 */ /* 0x000fe20008410000 */
[----:B------:R-:W-:-:S04]  /*98f0*/  ISETP.GE.AND P6, PT, R0, R221, PT ;  /* 0x000000dd0000720c */ /* 0x000fc80003fc6270 */
[----:B------:R-:W-:Y:S02]  /*9900*/  FSEL R3, R3, RZ, P2 ;  /* 0x000000ff03037208 */ /* 0x000fe40001000000 */
[----:B------:R-:W-:-:S03]  /*9910*/  ISETP.LT.OR P6, PT, R0, R217, P6 ;  /* 0x000000d90000720c */ /* 0x000fc600037c1670 */
[----:B------:R-:W-:Y:S01]  /*9920*/  FFMA.FTZ R11, R11, UR43, -R3 ;  /* 0x0000002b0b0b7c23 */ /* 0x000fe20008010803 */
[-C--:B------:R-:W-:Y:S01]  /*9930*/  ISETP.GE.AND P2, PT, R0, R220.reuse, PT ;  /* 0x000000dc0000720c */ /* 0x080fe20003f46270 */
[----:B------:R-:W-:Y:S01]  /*9940*/  IMAD.MOV.U32 R65, RZ, RZ, R19 ;  /* 0x000000ffff417224 */ /* 0x000fe200078e0013 */
[----:B------:R-:W-:Y:S01]  /*9950*/  FSEL R19, R212, -INF , !P6 ;  /* 0xff800000d4137808 */ /* 0x000fe20007000000 */
[----:B------:R-:W1:Y:S01]  /*9960*/  MUFU.EX2 R24, R11 ;  /* 0x0000000b00187308 */ /* 0x000e620000000800 */
[-C--:B------:R-:W-:Y:S02]  /*9970*/  ISETP.GE.AND P5, PT, R10, R221.reuse, PT ;  /* 0x000000dd0a00720c */ /* 0x080fe40003fa6270 */
[C---:B------:R-:W-:Y:S02]  /*9980*/  ISETP.GE.AND P4, PT, R9.reuse, R221, PT ;  /* 0x000000dd0900720c */ /* 0x040fe40003f86270 */
[----:B------:R-:W-:Y:S02]  /*9990*/  ISETP.GE.AND P6, PT, R9, R220, PT ;  /* 0x000000dc0900720c */ /* 0x000fe40003fc6270 */
[----:B------:R-:W-:-:S02]  /*99a0*/  ISETP.LT.OR P2, PT, R0, R216, P2 ;  /* 0x000000d80000720c */ /* 0x000fc40001741670 */
[C---:B------:R-:W-:Y:S02]  /*99b0*/  ISETP.GE.AND P3, PT, R10.reuse, R220, PT ;  /* 0x000000dc0a00720c */ /* 0x040fe40003f66270 */
[CC--:B------:R-:W-:Y:S02]  /*99c0*/  ISETP.LT.OR P5, PT, R10.reuse, R217.reuse, P5 ;  /* 0x000000d90a00720c */ /* 0x0c0fe40002fa1670 */
[C---:B------:R-:W-:Y:S02]  /*99d0*/  ISETP.LT.OR P4, PT, R9.reuse, R217, P4 ;  /* 0x000000d90900720c */ /* 0x040fe40002781670 */
[-C--:B------:R-:W-:Y:S02]  /*99e0*/  ISETP.LT.OR P6, PT, R9, R216.reuse, P6 ;  /* 0x000000d80900720c */ /* 0x080fe400037c1670 */
[----:B------:R-:W-:Y:S02]  /*99f0*/  ISETP.LT.OR P3, PT, R10, R216, P3 ;  /* 0x000000d80a00720c */ /* 0x000fe40001f61670 */
[----:B------:R-:W-:Y:S01]  /*9a00*/  FSEL R9, R214, -INF , !P2 ;  /* 0xff800000d6097808 */ /* 0x000fe20005000000 */
[----:B------:R-:W-:Y:S01]  /*9a10*/  IMAD.MOV.U32 R81, RZ, RZ, R23 ;  /* 0x000000ffff517224 */ /* 0x000fe200078e0017 */
[----:B------:R-:W-:Y:S01]  /*9a20*/  ISETP.GE.AND P2, PT, R8, R221, PT ;  /* 0x000000dd0800720c */ /* 0x000fe20003f46270 */
[----:B------:R-:W-:Y:S01]  /*9a30*/  FFMA.FTZ R64, R17, UR43, -R3 ;  /* 0x0000002b11407c23 */ /* 0x000fe20008010803 */
[----:B------:R-:W-:-:S02]  /*9a40*/  FSEL R23, R213, -INF , !P5 ;  /* 0xff800000d5177808 */ /* 0x000fc40006800000 */
[----:B------:R-:W-:Y:S02]  /*9a50*/  ISETP.GE.AND P5, PT, R8, R220, PT ;  /* 0x000000dc0800720c */ /* 0x000fe40003fa6270 */
[----:B------:R-:W-:Y:S02]  /*9a60*/  FSEL R17, R215, -INF , !P3 ;  /* 0xff800000d7117808 */ /* 0x000fe40005800000 */
[----:B------:R-:W-:Y:S01]  /*9a70*/  FMNMX.FTZ R0, R132, R9, !PT ;  /* 0x0000000984007209 */ /* 0x000fe20007810000 */
[----:B------:R-:W-:Y:S01]  /*9a80*/  IMAD.MOV.U32 R80, RZ, RZ, R22 ;  /* 0x000000ffff507224 */ /* 0x000fe200078e0016 */
[----:B------:R-:W-:Y:S01]  /*9a90*/  ISETP.LT.OR P2, PT, R8, R217, P2 ;  /* 0x000000d90800720c */ /* 0x000fe20001741670 */
[--C-:B------:R-:W-:Y:S01]  /*9aa0*/  FFMA.FTZ R69, R16, UR43, -R3.reuse ;  /* 0x0000002b10457c23 */ /* 0x100fe20008010803 */
[C---:B------:R-:W-:Y:S02]  /*9ab0*/  ISETP.GE.AND P3, PT, R7.reuse, R221, PT ;  /* 0x000000dd0700720c */ /* 0x040fe40003f66270 */
[----:B------:R-:W-:Y:S01]  /*9ac0*/  FSEL R22, R204, -INF , !P4 ;  /* 0xff800000cc167808 */ /* 0x000fe20006000000 */
[----:B------:R-:W-:Y:S01]  /*9ad0*/  FFMA.FTZ R26, R18, UR43, -R3 ;  /* 0x0000002b121a7c23 */ /* 0x000fe20008010803 */
[----:B------:R-:W-:Y:S01]  /*9ae0*/  ISETP.LT.OR P5, PT, R8, R216, P5 ;  /* 0x000000d80800720c */ /* 0x000fe20002fa1670 */
[----:B------:R-:W-:Y:S01]  /*9af0*/  FMUL.FTZ R243, R166, R2 ;  /* 0x00000002a6f37220 */ /* 0x000fe20000410000 */
[----:B------:R-:W-:Y:S01]  /*9b00*/  ISETP.GE.AND P4, PT, R7, R220, PT ;  /* 0x000000dc0700720c */ /* 0x000fe20003f86270 */
[----:B------:R-:W-:Y:S01]  /*9b10*/  FMUL.FTZ R242, R167, R2 ;  /* 0x00000002a7f27220 */ /* 0x000fe20000410000 */
[----:B------:R-:W-:-:S02]  /*9b20*/  FSEL R16, R206, -INF , !P6 ;  /* 0xff800000ce107808 */ /* 0x000fc40007000000 */
[----:B------:R-:W-:Y:S01]  /*9b30*/  FMNMX.FTZ R0, R17, R0, !PT ;  /* 0x0000000011007209 */ /* 0x000fe20007810000 */
        /* <DEDUP_REMOVED lines=28> */
[----:B-1----:R-:W-:Y:S01]  /*9d00*/  FFMA.FTZ R96, R231, R2, R24 ;  /* 0x00000002e7607223 */ /* 0x002fe20000010018 */
[----:B------:R-:W-:Y:S01]  /*9d10*/  FSEL R18, R205, -INF , !P2 ;  /* 0xff800000cd127808 */ /* 0x000fe20005000000 */
[----:B------:R-:W-:Y:S01]  /*9d20*/  FFMA.FTZ R85, R14, UR43, -R3 ;  /* 0x0000002b0e557c23 */ /* 0x000fe20008010803 */
[----:B------:R-:W-:-:S02]  /*9d30*/  ISETP.LT.OR P3, PT, R7, R217, P3 ;  /* 0x000000d90700720c */ /* 0x000fc40001f61670 */
[----:B------:R-:W-:Y:S02]  /*9d40*/  ISETP.LT.OR P4, PT, R7, R216, P4 ;  /* 0x000000d80700720c */ /* 0x000fe40002781670 */
[----:B------:R-:W-:Y:S01]  /*9d50*/  FMNMX.FTZ R0, R16, R0, !PT ;  /* 0x0000000010007209 */ /* 0x000fe20007810000 */
[--C-:B------:R-:W-:Y:S01]  /*9d60*/  FFMA.FTZ R84, R15, UR43, -R3.reuse ;  /* 0x0000002b0f547c23 */ /* 0x100fe20008010803 */
[----:B------:R-:W-:Y:S01]  /*9d70*/  ISETP.GE.AND P2, PT, R6, R220, PT ;  /* 0x000000dc0600720c */ /* 0x000fe20003f46270 */
[--C-:B------:R-:W-:Y:S01]  /*9d80*/  FFMA.FTZ R101, R13, UR43, -R3.reuse ;  /* 0x0000002b0d657c23 */ /* 0x100fe20008010803 */
[----:B------:R-:W-:Y:S01]  /*9d90*/  FMNMX.FTZ R2, R135, R19, !PT ;  /* 0x0000001387027209 */ /* 0x000fe20007810000 */
[----:B------:R-:W-:Y:S01]  /*9da0*/  FFMA.FTZ R112, R12, UR43, -R3 ;  /* 0x0000002b0c707c23 */ /* 0x000fe20008010803 */
[----:B------:R-:W-:Y:S02]  /*9db0*/  FSEL R14, R207, -INF , !P5 ;  /* 0xff800000cf0e7808 */ /* 0x000fe40006800000 */
[C---:B------:R-:W-:Y:S01]  /*9dc0*/  ISETP.GE.AND P6, PT, R6.reuse, R221, PT ;  /* 0x000000dd0600720c */ /* 0x040fe20003fc6270 */
[----:B------:R-:W-:Y:S01]  /*9dd0*/  IMAD.MOV.U32 R98, RZ, RZ, R224 ;  /* 0x000000ffff627224 */ /* 0x000fe200078e00e0 */
[----:B------:R-:W-:Y:S01]  /*9de0*/  ISETP.LT.OR P2, PT, R6, R216, P2 ;  /* 0x000000d80600720c */ /* 0x000fe20001741670 */
[----:B------:R-:W-:Y:S01]  /*9df0*/  IMAD.MOV.U32 R129, RZ, RZ, R237 ;  /* 0x000000ffff817224 */ /* 0x000fe200078e00ed */
[----:B------:R-:W-:Y:S01]  /*9e00*/  FSEL R15, R184, -INF , !P3 ;  /* 0xff800000b80f7808 */ /* 0x000fe20005800000 */
[----:B------:R-:W-:Y:S01]  /*9e10*/  ULOP3.LUT UR4, UR44, UR29, URZ, 0x3c, !UPT ;  /* 0x0000001d2c047292 */ /* 0x000fe2000f8e3c3f */
[----:B------:R-:W-:Y:S01]  /*9e20*/  FMNMX.FTZ R2, R23, R2, !PT ;  /* 0x0000000217027209 */ /* 0x000fe20007810000 */
[----:B------:R-:W-:Y:S01]  /*9e30*/  MUFU.EX2 R26, R26 ;  /* 0x0000001a001a7308 */ /* 0x000fe20000000800 */
[----:B------:R-:W-:Y:S01]  /*9e40*/  ISETP.GE.AND P3, PT, R5, R220, PT ;  /* 0x000000dc0500720c */ /* 0x000fe20003f66270 */
[----:B------:R-:W3:Y:S01]  /*9e50*/  LDL.LU.64 R130, [R1+0x20] ;  /* 0x0000200001827983 */ /* 0x000ee20000300a00 */
[----:B------:R-:W-:-:S02]  /*9e60*/  FSEL R13, R186, -INF , !P4 ;  /* 0xff800000ba0d7808 */ /* 0x000fc40006000000 */
[----:B------:R-:W-:Y:S02]  /*9e70*/  FMNMX.FTZ R0, R14, R0, !PT ;  /* 0x000000000e007209 */ /* 0x000fe40007810000 */
[----:B------:R-:W-:Y:S02]  /*9e80*/  FSEL R12, R187, -INF , !P2 ;  /* 0xff800000bb0c7808 */ /* 0x000fe40005000000 */
[----:B------:R-:W-:Y:S02]  /*9e90*/  FMNMX.FTZ R2, R22, R2, !PT ;  /* 0x0000000216027209 */ /* 0x000fe40007810000 */
[----:B------:R-:W-:Y:S02]  /*9ea0*/  ISETP.LT.OR P3, PT, R5, R216, P3 ;  /* 0x000000d80500720c */ /* 0x000fe40001f61670 */
[----:B------:R-:W-:Y:S02]  /*9eb0*/  ISETP.GE.AND P2, PT, R4, R220, PT ;  /* 0x000000dc0400720c */ /* 0x000fe40003f46270 */
[----:B------:R-:W-:-:S02]  /*9ec0*/  FMNMX.FTZ R0, R13, R0, !PT ;  /* 0x000000000d007209 */ /* 0x000fc40007810000 */
[----:B------:R-:W-:Y:S02]  /*9ed0*/  ISETP.LT.OR P6, PT, R6, R217, P6 ;  /* 0x000000d90600720c */ /* 0x000fe400037c1670 */
[----:B------:R-:W-:Y:S02]  /*9ee0*/  ISETP.GE.AND P5, PT, R5, R221, PT ;  /* 0x000000dd0500720c */ /* 0x000fe40003fa6270 */
[----:B------:R-:W-:Y:S02]  /*9ef0*/  FMNMX.FTZ R2, R18, R2, !PT ;  /* 0x0000000212027209 */ /* 0x000fe40007810000 */
[----:B------:R-:W-:Y:S02]  /*9f00*/  ISETP.LT.OR P2, PT, R4, R216, P2 ;  /* 0x000000d80400720c */ /* 0x000fe40001741670 */
[----:B------:R-:W-:Y:S02]  /*9f10*/  FSEL R7, R182, -INF , !P3 ;  /* 0xff800000b6077808 */ /* 0x000fe40005800000 */
[----:B------:R-:W-:-:S02]  /*9f20*/  FMNMX.FTZ R0, R12, R0, !PT ;  /* 0x000000000c007209 */ /* 0x000fc40007810000 */
[----:B------:R-:W-:Y:S02]  /*9f30*/  ISETP.LT.OR P5, PT, R5, R217, P5 ;  /* 0x000000d90500720c */ /* 0x000fe40002fa1670 */
[----:B------:R-:W-:Y:S02]  /*9f40*/  ISETP.GE.AND P4, PT, R4, R221, PT ;  /* 0x000000dd0400720c */ /* 0x000fe40003f86270 */
[----:B------:R-:W-:Y:S02]  /*9f50*/  FSEL R11, R185, -INF , !P6 ;  /* 0xff800000b90b7808 */ /* 0x000fe40007000000 */
[----:B------:R-:W-:Y:S02]  /*9f60*/  FMNMX.FTZ R2, R15, R2, !PT ;  /* 0x000000020f027209 */ /* 0x000fe40007810000 */
        /* <DEDUP_REMOVED lines=8> */
[----:B------:R-:W1:Y:S03]  /*9ff0*/  SHFL.BFLY PT, R3, R0, 0x2, 0x1f ;  /* 0x0c401f0000037f89 */ /* 0x000e6600000e0000 */
[----:B------:R-:W-:-:S05]  /*a000*/  FMNMX.FTZ R2, R8, R2, !PT ;  /* 0x0000000208027209 */ /* 0x000fca0007810000 */
[----:B------:R-:W4:Y:S01]  /*a010*/  SHFL.BFLY PT, R4, R2, 0x2, 0x1f ;  /* 0x0c401f0002047f89 */ /* 0x000f2200000e0000 */
[----:B-1----:R-:W-:-:S05]  /*a020*/  FMNMX.FTZ R0, R0, R3, !PT ;  /* 0x0000000300007209 */ /* 0x002fca0007810000 */
[----:B------:R-:W1:Y:S01]  /*a030*/  SHFL.BFLY PT, R3, R0, 0x1, 0x1f ;  /* 0x0c201f0000037f89 */ /* 0x000e6200000e0000 */
[----:B----4-:R-:W-:-:S05]  /*a040*/  FMNMX.FTZ R2, R2, R4, !PT ;  /* 0x0000000402027209 */ /* 0x010fca0007810000 */
[----:B------:R-:W4:Y:S01]  /*a050*/  SHFL.BFLY PT, R4, R2, 0x1, 0x1f ;  /* 0x0c201f0002047f89 */ /* 0x000f2200000e0000 */
[----:B------:R-:W-:Y:S01]  /*a060*/  IMAD.MOV.U32 R224, RZ, RZ, R209 ;  /* 0x000000ffffe07224 */ /* 0x000fe200078e00d1 */
[----:B-1----:R-:W-:-:S04]  /*a070*/  FMNMX.FTZ R209, R0, R3, !PT ;  /* 0x0000000300d17209 */ /* 0x002fc80007810000 */
[C---:B------:R-:W-:Y:S01]  /*a080*/  FSETP.NEU.FTZ.AND P2, PT, R209.reuse, -INF , PT ;  /* 0xff800000d100780b */ /* 0x040fe20003f5d000 */
[C---:B------:R-:W-:Y:S01]  /*a090*/  FMUL.FTZ R3, R209.reuse, UR43 ;  /* 0x0000002bd1037c20 */ /* 0x040fe20008410000 */
[----:B----4-:R-:W-:Y:S02]  /*a0a0*/  FMNMX.FTZ R237, R2, R4, !PT ;  /* 0x0000000402ed7209 */ /* 0x010fe40007810000 */
[----:B------:R-:W-:Y:S02]  /*a0b0*/  FSEL R2, R209, RZ, P2 ;  /* 0x000000ffd1027208 */ /* 0x000fe40001000000 */
[----:B------:R-:W-:-:S03]  /*a0c0*/  FSEL R3, R3, RZ, P2 ;  /* 0x000000ff03037208 */ /* 0x000fc60001000000 */
[----:B------:R-:W-:Y:S02]  /*a0d0*/  FADD.FTZ R2, R132, -R2 ;  /* 0x8000000284027221 */ /* 0x000fe40000010000 */
[--C-:B------:R-:W-:Y:S02]  /*a0e0*/  FFMA.FTZ R0, R9, UR43, -R3.reuse ;  /* 0x0000002b09007c23 */ /* 0x100fe40008010803 */
[----:B------:R-:W-:Y:S01]  /*a0f0*/  FMUL.FTZ R2, R2, UR43 ;  /* 0x0000002b02027c20 */ /* 0x000fe20008410000 */
[----:B------:R-:W-:Y:S01]  /*a100*/  FFMA.FTZ R4, R17, UR43, -R3 ;  /* 0x0000002b11047c23 */ /* 0x000fe20008010803 */
[----:B------:R1:W-:Y:S01]  /*a110*/  MUFU.EX2 R5, R0 ;  /* 0x0000000000057308 */ /* 0x0003e20000000800 */
[----:B------:R-:W-:-:S07]  /*a120*/  FSETP.NEU.FTZ.AND P5, PT, R237, -INF , PT ;  /* 0xff800000ed00780b */ /* 0x000fce0003fbd000 */
[----:B------:R-:W4:Y:S08]  /*a130*/  MUFU.EX2 R2, R2 ;  /* 0x0000000200027308 */ /* 0x000f300000000800 */
[----:B------:R-:W4:Y:S01]  /*a140*/  MUFU.EX2 R4, R4 ;  /* 0x0000000400047308 */ /* 0x000f220000000800 */
[----:B-1----:R-:W-:Y:S01]  /*a150*/  FMUL.FTZ R0, R237, UR43 ;  /* 0x0000002bed007c20 */ /* 0x002fe20008410000 */
[----:B------:R-:W-:-:S04]  /*a160*/  IMAD.MOV.U32 R182, RZ, RZ, R80 ;  /* 0x000000ffffb67224 */ /* 0x000fc800078e0050 */
[----:B------:R-:W-:Y:S01]  /*a170*/  FSEL R0, R0, RZ, P5 ;  /* 0x000000ff00007208 */ /* 0x000fe20002800000 */
[----:B------:R-:W-:Y:S02]  /*a180*/  IMAD.MOV.U32 R183, RZ, RZ, R81 ;  /* 0x000000ffffb77224 */ /* 0x000fe400078e0051 */
[----:B------:R-:W-:Y:S02]  /*a190*/  IMAD.MOV.U32 R80, RZ, RZ, R65 ;  /* 0x000000ffff507224 */ /* 0x000fe400078e0041 */
        /* <DEDUP_REMOVED lines=8> */
[----:B----4-:R-:W-:Y:S01]  /*a220*/  FFMA.FTZ R0, R230, R2, R5 ;  /* 0x00000002e6007223 */ /* 0x010fe20000010005 */
[----:B------:R-:W-:-:S03]  /*a230*/  FFMA.FTZ R99, R12, UR43, -R3 ;  /* 0x0000002b0c637c23 */ /* 0x000fc60008010803 */
[----:B------:R-:W-:Y:S01]  /*a240*/  FADD.FTZ R12, R4, R0 ;  /* 0x00000000040c7221 */ /* 0x000fe20000010000 */
[----:B------:R-:W-:-:S05]  /*a250*/  LOP3.LUT R0, R227, UR4, RZ, 0x3c, !PT ;  /* 0x00000004e3007c12 */ /* 0x000fca000f8e3cff */
[----:B------:R-:W-:Y:S01]  /*a260*/  IMAD.WIDE.U32 R114, R0, -0x326172a9, RZ ;  /* 0xcd9e8d5700727825 */ /* 0x000fe200078e00ff */
[----:B------:R-:W-:-:S04]  /*a270*/  F2FP.F16.F32.PACK_AB R100, R4, R5 ;  /* 0x000000050464723e */ /* 0x000fc800000000ff */
[----:B------:R-:W-:-:S05]  /*a280*/  LOP3.LUT R0, R115, UR26, R248, 0x96, !PT ;  /* 0x0000001a73007c12 */ /* 0x000fca000f8e96f8 */
[----:B------:R-:W-:-:S04]  /*a290*/  IMAD.WIDE.U32 R4, R0, -0x2daee0ad, RZ ;  /* 0xd2511f5300047825 */ /* 0x000fc800078e00ff */
[--C-:B------:R-:W-:Y:S01]  /*a2a0*/  FFMA.FTZ R86, R7, UR43, -R3.reuse ;  /* 0x0000002b07567c23 */ /* 0x100fe20008010803 */
[----:B------:R-:W-:Y:S01]  /*a2b0*/  LOP3.LUT R0, R5, UR41, R182, 0x96, !PT ;  /* 0x0000002905007c12 */ /* 0x000fe2000f8e96b6 */
[----:B------:R-:W-:-:S04]  /*a2c0*/  FFMA.FTZ R87, R6, UR43, -R3 ;  /* 0x0000002b06577c23 */ /* 0x000fc80008010803 */
[----:B------:R-:W-:Y:S01]  /*a2d0*/  IMAD.WIDE.U32 R6, R0, -0x326172a9, RZ ;  /* 0xcd9e8d5700067825 */ /* 0x000fe200078e00ff */
[----:B--2---:R-:W-:-:S03]  /*a2e0*/  LOP3.LUT R0, R103, UR42, R114, 0x96, !PT ;  /* 0x0000002a67007c12 */ /* 0x004fc6000f8e9672 */
[--C-:B------:R-:W-:Y:S01]  /*a2f0*/  FFMA.FTZ R10, R16, UR43, -R3.reuse ;  /* 0x0000002b100a7c23 */ /* 0x100fe20008010803 */
[--C-:B------:R-:W-:Y:S01]  /*a300*/  FFMA.FTZ R14, R14, UR43, -R3.reuse ;  /* 0x0000002b0e0e7c23 */ /* 0x100fe20008010803 */
[----:B------:R-:W-:Y:S01]  /*a310*/  FFMA.FTZ R97, R13, UR43, -R3 ;  /* 0x0000002b0d617c23 */ /* 0x000fe20008010803 */
[----:B------:R-:W-:Y:S01]  /*a320*/  LOP3.LUT R3, R7, UR40, R102, 0x96, !PT ;  /* 0x0000002807037c12 */ /* 0x000fe2000f8e9666 */
[----:B------:R-:W-:-:S05]  /*a330*/  IMAD.WIDE.U32 R8, R0, -0x2daee0ad, RZ ;  /* 0xd2511f5300087825 */ /* 0x000fca00078e00ff */
[----:B------:R-:W-:Y:S01]  /*a340*/  LOP3.LUT R0, R9, UR39, R4, 0x96, !PT ;  /* 0x0000002709007c12 */ /* 0x000fe2000f8e9604 */
[----:B------:R-:W-:-:S05]  /*a350*/  IMAD.WIDE.U32 R4, R3, -0x2daee0ad, RZ ;  /* 0xd2511f5303047825 */ /* 0x000fca00078e00ff */
[----:B------:R-:W-:Y:S01]  /*a360*/  LOP3.LUT R3, R5, UR37, R8, 0x96, !PT ;  /* 0x0000002505037c12 */ /* 0x000fe2000f8e9608 */
[----:B------:R-:W-:-:S05]  /*a370*/  IMAD.WIDE.U32 R8, R0, -0x326172a9, RZ ;  /* 0xcd9e8d5700087825 */ /* 0x000fca00078e00ff */
[----:B------:R-:W-:-:S05]  /*a380*/  LOP3.LUT R0, R9, UR38, R6, 0x96, !PT ;  /* 0x0000002609007c12 */ /* 0x000fca000f8e9606 */
[----:B------:R-:W-:-:S05]  /*a390*/  IMAD.WIDE.U32 R22, R0, -0x2daee0ad, RZ ;  /* 0xd2511f5300167825 */ /* 0x000fca00078e00ff */
[----:B------:R-:W-:Y:S01]  /*a3a0*/  LOP3.LUT R0, R23, UR18, R4, 0x96, !PT ;  /* 0x0000001217007c12 */ /* 0x000fe2000f8e9604 */
[----:B------:R-:W-:-:S04]  /*a3b0*/  IMAD.WIDE.U32 R6, R3, -0x326172a9, RZ ;  /* 0xcd9e8d5703067825 */ /* 0x000fc800078e00ff */
[----:B------:R-:W-:-:S05]  /*a3c0*/  IMAD.WIDE.U32 R4, R0, -0x326172a9, RZ ;  /* 0xcd9e8d5700047825 */ /* 0x000fca00078e00ff */
[----:B------:R-:W-:-:S04]  /*a3d0*/  LOP3.LUT R0, R5, UR27, R6, 0x96, !PT ;  /* 0x0000001b05007c12 */ /* 0x000fc8000f8e9606 */
[----:B------:R-:W-:-:S04]  /*a3e0*/  LOP3.LUT R3, R0, 0xff, RZ, 0xc0, !PT ;  /* 0x000000ff00037812 */ /* 0x000fc800078ec0ff */
[----:B------:R-:W-:Y:S02]  /*a3f0*/  ISETP.LE.U32.AND P6, PT, R3, UR13, PT ;  /* 0x0000000d03007c0c */ /* 0x000fe4000bfc3070 */
[----:B------:R-:W-:Y:S02]  /*a400*/  LOP3.LUT R3, R0, 0xffff, RZ, 0xc0, !PT ;  /* 0x0000ffff00037812 */ /* 0x000fe400078ec0ff */
[----:B------:R-:W-:Y:S02]  /*a410*/  LOP3.LUT R11, R7, UR36, R8, 0x96, !PT ;  /* 0x00000024070b7c12 */ /* 0x000fe4000f8e9608 */
[----:B------:R-:W1:Y:S01]  /*a420*/  MUFU.EX2 R7, R134 ;  /* 0x0000008600077308 */ /* 0x000e620000000800 */
[----:B------:R-:W-:-:S04]  /*a430*/  SHF.R.U32.HI R3, RZ, 0x8, R3 ;  /* 0x00000008ff037819 */ /* 0x000fc80000011603 */
[----:B------:R-:W-:-:S03]  /*a440*/  LOP3.LUT R3, R3, 0xffff, RZ, 0xc0, !PT ;  /* 0x0000ffff03037812 */ /* 0x000fc600078ec0ff */
[----:B------:R-:W2:Y:S01]  /*a450*/  MUFU.EX2 R6, R136 ;  /* 0x0000008800067308 */ /* 0x000ea20000000800 */
[--C-:B------:R-:W-:Y:S02]  /*a460*/  SHF.R.U32.HI R8, RZ, 0x10, R0.reuse ;  /* 0x00000010ff087819 */ /* 0x100fe40000011600 */
[----:B------:R-:W-:Y:S02]  /*a470*/  SHF.R.U32.HI R0, RZ, 0x18, R0 ;  /* 0x00000018ff007819 */ /* 0x000fe40000011600 */
[----:B------:R-:W-:-:S03]  /*a480*/  ISETP.LE.U32.AND P4, PT, R3, UR13, PT ;  /* 0x0000000d03007c0c */ /* 0x000fc6000bf83070 */
[----:B------:R-:W4:Y:S01]  /*a490*/  MUFU.EX2 R3, R10 ;  /* 0x0000000a00037308 */ /* 0x000f220000000800 */
[----:B------:R-:W-:Y:S02]  /*a4a0*/  LOP3.LUT R8, R8, 0xff, RZ, 0xc0, !PT ;  /* 0x000000ff08087812 */ /* 0x000fe400078ec0ff */
[----:B------:R-:W-:Y:S02]  /*a4b0*/  ISETP.LE.U32.AND P2, PT, R0, UR13, PT ;  /* 0x0000000d00007c0c */ /* 0x000fe4000bf43070 */
[----:B------:R-:W-:-:S03]  /*a4c0*/  ISETP.LE.U32.AND P3, PT, R8, UR13, PT ;  /* 0x0000000d08007c0c */ /* 0x000fc6000bf63070 */
[----:B------:R-:W4:Y:S01]  /*a4d0*/  MUFU.EX2 R0, R14 ;  /* 0x0000000e00007308 */ /* 0x000f220000000800 */
[----:B-1----:R-:W-:Y:S01]  /*a4e0*/  FADD.FTZ R8, R7, R36 ;  /* 0x0000002407087221 */ /* 0x002fe20000010000 */
[----:B--2---:R-:W-:-:S03]  /*a4f0*/  F2FP.F16.F32.PACK_AB R9, R6, R7 ;  /* 0x000000070609723e */ /* 0x004fc600000000ff */
[----:B------:R-:W-:Y:S01]  /*a500*/  FADD.FTZ R8, R6, R8 ;  /* 0x0000000806087221 */ /* 0x000fe20000010000 */
[----:B------:R-:W-:Y:S01]  /*a510*/  F2FP.F16.F32.PACK_AB R6, R26, R24 ;  /* 0x000000181a06723e */ /* 0x000fe200000000ff */
[----:B------:R-:W-:Y:S02]  /*a520*/  IMAD.MOV.U32 R118, RZ, RZ, R129 ;  /* 0x000000ffff767224 */ /* 0x000fe400078e0081 */
[----:B----4-:R-:W-:Y:S01]  /*a530*/  FADD.FTZ R7, R3, R12 ;  /* 0x0000000c03077221 */ /* 0x010fe20000010000 */
[C---:B------:R-:W-:Y:S01]  /*a540*/  PRMT R19, R6.reuse, 0x7610, R19 ;  /* 0x0000761006137816 */ /* 0x040fe20000000013 */
[----:B------:R-:W-:Y:S01]  /*a550*/  IMAD.MOV.U32 R129, RZ, RZ, R80 ;  /* 0x000000ffff817224 */ /* 0x000fe200078e0050 */
[----:B------:R-:W-:-:S03]  /*a560*/  PRMT R18, R6, 0x7632, R18 ;  /* 0x0000763206127816 */ /* 0x000fc60000000012 */
[----:B------:R-:W-:Y:S02]  /*a570*/  @!P3 HADD2 R27, -R19.H0_H0, -RZ.H0_H0 ;  /* 0xa00000ff131bb230 */ /* 0x000fe40000000900 */
[C---:B------:R-:W-:Y:S01]  /*a580*/  FADD.FTZ R80, R0.reuse, R7 ;  /* 0x0000000700507221 */ /* 0x040fe20000010000 */
[----:B------:R-:W-:Y:S02]  /*a590*/  F2FP.F16.F32.PACK_AB R48, R0, R3 ;  /* 0x000000030030723e */ /* 0x000fe400000000ff */
[----:B------:R-:W-:Y:S01]  /*a5a0*/  LOP3.LUT R0, R4, 0xff, RZ, 0xc0, !PT ;  /* 0x000000ff04007812 */ /* 0x000fe200078ec0ff */
[----:B------:R-:W1:Y:S01]  /*a5b0*/  MUFU.EX2 R3, R137 ;  /* 0x0000008900037308 */ /* 0x000e620000000800 */
[----:B------:R-:W-:Y:S02]  /*a5c0*/  PRMT R102, R19, 0x5410, R18 ;  /* 0x0000541013667816 */ /* 0x000fe40000000012 */
[----:B------:R-:W-:Y:S02]  /*a5d0*/  @!P3 PRMT R19, R27, 0x5410, RZ ;  /* 0x000054101b13b816 */ /* 0x000fe400000000ff */
[----:B------:R-:W-:-:S02]  /*a5e0*/  ISETP.LE.U32.AND P3, PT, R0, UR13, PT ;  /* 0x0000000d00007c0c */ /* 0x000fc4000bf63070 */
[C---:B------:R-:W-:Y:S01]  /*a5f0*/  PRMT R13, R37.reuse, 0x7632, R13 ;  /* 0x00007632250d7816 */ /* 0x040fe2000000000d */
[----:B------:R-:W2:Y:S01]  /*a600*/  MUFU.EX2 R0, R172 ;  /* 0x000000ac00007308 */ /* 0x000ea20000000800 */
[--C-:B------:R-:W-:Y:S02]  /*a610*/  SHF.R.U32.HI R7, RZ, 0x10, R4.reuse ;  /* 0x00000010ff077819 */ /* 0x100fe40000011604 */
[----:B------:R-:W-:Y:S01]  /*a620*/  LOP3.LUT R5, R4, 0xffff, RZ, 0xc0, !PT ;  /* 0x0000ffff04057812 */ /* 0x000fe200078ec0ff */
[----:B------:R-:W-:Y:S01]  /*a630*/  @!P4 HADD2 R35, -R13.H0_H0, -RZ.H0_H0 ;  /* 0xa00000ff0d23c230 */ /* 0x000fe20000000900 */
[----:B------:R-:W-:Y:S02]  /*a640*/  PRMT R15, R37, 0x7610, R15 ;  /* 0x00007610250f7816 */ /* 0x000fe4000000000f */
[----:B------:R-:W-:Y:S02]  /*a650*/  SHF.R.U32.HI R6, RZ, 0x18, R4 ;  /* 0x00000018ff067819 */ /* 0x000fe40000011604 */
[----:B------:R-:W-:-:S02]  /*a660*/  LOP3.LUT R4, R7, 0xff, RZ, 0xc0, !PT ;  /* 0x000000ff07047812 */ /* 0x000fc400078ec0ff */
[----:B------:R-:W-:Y:S01]  /*a670*/  SHF.R.U32.HI R5, RZ, 0x8, R5 ;  /* 0x00000008ff057819 */ /* 0x000fe20000011605 */
[----:B------:R-:W-:Y:S01]  /*a680*/  @!P2 HADD2 R25, -R18.H0_H0, -RZ.H0_H0 ;  /* 0xa00000ff1219a230 */ /* 0x000fe20000000900 */
[----:B------:R-:W-:Y:S01]  /*a690*/  PRMT R103, R15, 0x5410, R13 ;  /* 0x000054100f677816 */ /* 0x000fe2000000000d */
[----:B------:R-:W-:Y:S01]  /*a6a0*/  @!P6 HADD2 R34, -R15.H0_H0, -RZ.H0_H0 ;  /* 0xa00000ff0f22e230 */ /* 0x000fe20000000900 */
[----:B------:R-:W-:Y:S02]  /*a6b0*/  @!P4 PRMT R13, R35, 0x5410, RZ ;  /* 0x00005410230dc816 */ /* 0x000fe400000000ff */
[----:B------:R-:W-:Y:S01]  /*a6c0*/  ISETP.LE.U32.AND P4, PT, R4, UR13, PT ;  /* 0x0000000d04007c0c */ /* 0x000fe2000bf83070 */
[----:B-1----:R-:W-:Y:S01]  /*a6d0*/  FADD.FTZ R4, R3, R8 ;  /* 0x0000000803047221 */ /* 0x002fe20000010000 */
[----:B------:R-:W-:Y:S02]  /*a6e0*/  LOP3.LUT R5, R5, 0xffff, RZ, 0xc0, !PT ;  /* 0x0000ffff05057812 */ /* 0x000fe400078ec0ff */
[----:B------:R-:W-:Y:S01]  /*a6f0*/  @!P2 PRMT R18, R25, 0x5410, RZ ;  /* 0x000054101912a816 */ /* 0x000fe200000000ff */
[----:B--2---:R-:W-:Y:S01]  /*a700*/  FADD.FTZ R8, R0, R4 ;  /* 0x0000000400087221 */ /* 0x004fe20000010000 */
[----:B------:R-:W-:-:S02]  /*a710*/  @!P6 PRMT R15, R34, 0x5410, RZ ;  /* 0x00005410220fe816 */ /* 0x000fc400000000ff */
[----:B------:R-:W-:Y:S01]  /*a720*/  ISETP.LE.U32.AND P2, PT, R5, UR13, PT ;  /* 0x0000000d05007c0c */ /* 0x000fe2000bf43070 */
[----:B------:R-:W-:Y:S01]  /*a730*/  IMAD.WIDE.U32 R4, R11, -0x2daee0ad, RZ ;  /* 0xd2511f530b047825 */ /* 0x000fe200078e00ff */
[----:B------:R-:W-:Y:S02]  /*a740*/  ISETP.LE.U32.AND P6, PT, R6, UR13, PT ;  /* 0x0000000d06007c0c */ /* 0x000fe4000bfc3070 */
[----:B------:R-:W1:Y:S01]  /*a750*/  MUFU.EX2 R6, R173 ;  /* 0x000000ad00067308 */ /* 0x000e620000000800 */
[----:B------:R-:W-:Y:S02]  /*a760*/  F2FP.F16.F32.PACK_AB R10, R0, R3 ;  /* 0x00000003000a723e */ /* 0x000fe400000000ff */
[----:B------:R-:W-:Y:S02]  /*a770*/  LOP3.LUT R3, R5, UR21, R22, 0x96, !PT ;  /* 0x0000001505037c12 */ /* 0x000fe4000f8e9616 */
[----:B------:R-:W-:-:S03]  /*a780*/  PRMT R25, R9, 0x7610, R25 ;  /* 0x0000761009197816 */ /* 0x000fc60000000019 */
[----:B------:R-:W2:Y:S01]  /*a790*/  MUFU.EX2 R0, R176 ;  /* 0x000000b000007308 */ /* 0x000ea20000000800 */
[----:B------:R-:W-:Y:S01]  /*a7a0*/  SHF.R.U32.HI R7, RZ, 0x10, R3 ;  /* 0x00000010ff077819 */ /* 0x000fe20000011603 */
[----:B------:R-:W-:Y:S01]  /*a7b0*/  @!P3 HADD2 R38, -R25.H0_H0, -RZ.H0_H0 ;  /* 0xa00000ff1926b230 */ /* 0x000fe20000000900 */
[----:B------:R-:W-:Y:S01]  /*a7c0*/  PRMT R24, R9, 0x7632, R24 ;  /* 0x0000763209187816 */ /* 0x000fe20000000018 */
[----:B------:R-:W-:Y:S01]  /*a7d0*/  IMAD.MOV.U32 R119, RZ, RZ, R98 ;  /* 0x000000ffff777224 */ /* 0x000fe200078e0062 */
[----:B------:R-:W-:Y:S02]  /*a7e0*/  LOP3.LUT R7, R7, 0xff, RZ, 0xc0, !PT ;  /* 0x000000ff07077812 */ /* 0x000fe400078ec0ff */
[----:B------:R-:W-:Y:S01]  /*a7f0*/  PRMT R98, R25, 0x5410, R24 ;  /* 0x0000541019627816 */ /* 0x000fe20000000018 */
[----:B------:R-:W-:Y:S01]  /*a800*/  MUFU.EX2 R27, R64 ;  /* 0x00000040001b7308 */ /* 0x000fe20000000800 */
[----:B------:R-:W-:Y:S02]  /*a810*/  @!P3 PRMT R25, R38, 0x5410, RZ ;  /* 0x000054102619b816 */ /* 0x000fe400000000ff */
[----:B------:R-:W-:Y:S01]  /*a820*/  ISETP.LE.U32.AND P3, PT, R7, UR13, PT ;  /* 0x0000000d07007c0c */ /* 0x000fe2000bf63070 */
[----:B-1----:R-:W-:-:S04]  /*a830*/  FADD.FTZ R7, R6, R8 ;  /* 0x0000000806077221 */ /* 0x002fc80000010000 */
[----:B------:R-:W1:Y:S01]  /*a840*/  MUFU.EX2 R35, R69 ;  /* 0x0000004500237308 */ /* 0x000e620000000800 */
[C---:B--2---:R-:W-:Y:S01]  /*a850*/  FADD.FTZ R7, R0.reuse, R7 ;  /* 0x0000000700077221 */ /* 0x044fe20000010000 */
[----:B------:R-:W-:Y:S02]  /*a860*/  F2FP.F16.F32.PACK_AB R37, R0, R6 ;  /* 0x000000060025723e */ /* 0x000fe400000000ff */
[----:B------:R-:W-:Y:S02]  /*a870*/  LOP3.LUT R0, R3, 0xff, RZ, 0xc0, !PT ;  /* 0x000000ff03007812 */ /* 0x000fe400078ec0ff */
[----:B------:R-:W-:Y:S01]  /*a880*/  FSEL R6, R237, RZ, P5 ;  /* 0x000000ffed067208 */ /* 0x000fe20002800000 */
[----:B------:R-:W-:Y:S01]  /*a890*/  @!P2 HADD2 R53, -R24.H0_H0, -RZ.H0_H0 ;  /* 0xa00000ff1835a230 */ /* 0x000fe20000000900 */
[----:B------:R-:W-:Y:S02]  /*a8a0*/  ISETP.LE.U32.AND P5, PT, R0, UR13, PT ;  /* 0x0000000d00007c0c */ /* 0x000fe4000bfa3070 */
[----:B------:R-:W-:Y:S01]  /*a8b0*/  SHF.R.U32.HI R0, RZ, 0x18, R3 ;  /* 0x00000018ff007819 */ /* 0x000fe20000011603 */
[----:B------:R-:W-:Y:S01]  /*a8c0*/  FADD.FTZ R6, R135, -R6 ;  /* 0x8000000687067221 */ /* 0x000fe20000010000 */
[----:B------:R-:W-:-:S02]  /*a8d0*/  @!P2 PRMT R24, R53, 0x5410, RZ ;  /* 0x000054103518a816 */ /* 0x000fc400000000ff */
[----:B------:R-:W-:Y:S01]  /*a8e0*/  ISETP.LE.U32.AND P2, PT, R0, UR13, PT ;  /* 0x0000000d00007c0c */ /* 0x000fe2000bf43070 */
[----:B------:R-:W-:Y:S01]  /*a8f0*/  FMUL.FTZ R0, R6, UR43 ;  /* 0x0000002b06007c20 */ /* 0x000fe20008410000 */
[----:B-1----:R-:W-:-:S04]  /*a900*/  F2FP.F16.F32.PACK_AB R6, R35, R27 ;  /* 0x0000001b2306723e */ /* 0x002fc800000000ff */
[C---:B------:R-:W-:Y:S01]  /*a910*/  PRMT R180, R6.reuse, 0x7610, R180 ;  /* 0x0000761006b47816 */ /* 0x040fe200000000b4 */
[----:B------:R1:W-:Y:S01]  /*a920*/  STL [R1+0x68], R7 ;  /* 0x0000680701007387 */ /* 0x0003e20000100800 */
[----:B------:R-:W-:-:S03]  /*a930*/  PRMT R179, R6, 0x7632, R179 ;  /* 0x0000763206b37816 */ /* 0x000fc600000000b3 */
[----:B------:R-:W-:Y:S01]  /*a940*/  @!P4 HADD2 R68, -R180.H0_H0, -RZ.H0_H0 ;  /* 0xa00000ffb444c230 */ /* 0x000fe20000000900 */
[----:B------:R-:W2:Y:S01]  /*a950*/  LDL.LU.64 R8, [R1+0x28] ;  /* 0x0000280001087983 */ /* 0x000ea20000300a00 */
[----:B------:R-:W-:-:S03]  /*a960*/  PRMT R53, R180, 0x5410, R179 ;  /* 0x00005410b4357816 */ /* 0x000fc600000000b3 */
[----:B------:R-:W-:Y:S02]  /*a970*/  @!P4 PRMT R180, R68, 0x5410, RZ ;  /* 0x0000541044b4c816 */ /* 0x000fe400000000ff */
[----:B------:R-:W4:Y:S01]  /*a980*/  LDL.LU.64 R68, [R1+0x38] ;  /* 0x0000380001447983 */ /* 0x000f220000300a00 */
[----:B------:R-:W-:Y:S08]  /*a990*/  MUFU.EX2 R22, R17 ;  /* 0x0000001100167308 */ /* 0x000ff00000000800 */
[----:B------:R-:W1:Y:S08]  /*a9a0*/  MUFU.EX2 R0, R0 ;  /* 0x0000000000007308 */ /* 0x000e700000000800 */
[----:B------:R-:W-:Y:S08]  /*a9b0*/  MUFU.EX2 R34, R84 ;  /* 0x0000005400227308 */ /* 0x000ff00000000800 */
[----:B------:R-:W1:Y:S01]  /*a9c0*/  MUFU.EX2 R36, R85 ;  /* 0x0000005500247308 */ /* 0x000e620000000800 */
[----:B---3--:R-:W-:Y:S01]  /*a9d0*/  LOP3.LUT R16, R115, UR26, R130, 0x96, !PT ;  /* 0x0000001a73107c12 */ /* 0x008fe2000f8e9682 */
[----:B------:R-:W-:Y:S01]  /*a9e0*/  IMAD.MOV.U32 R204, RZ, RZ, R236 ;  /* 0x000000ffffcc7224 */ /* 0x000fe200078e00ec */
[----:B------:R-:W-:Y:S01]  /*a9f0*/  PRMT R178, R10, 0x7610, R178 ;  /* 0x000076100ab27816 */ /* 0x000fe200000000b2 */
[----:B------:R-:W-:-:S02]  /*aa00*/  IMAD.MOV.U32 R214, RZ, RZ, R157 ;  /* 0x000000ffffd67224 */ /* 0x000fc400078e009d */
[-C--:B-1----:R-:W-:Y:S01]  /*aa10*/  FFMA.FTZ R38, R229, R0.reuse, R22 ;  /* 0x00000000e5267223 */ /* 0x082fe20000010016 */
[----:B------:R-:W-:Y:S02]  /*aa20*/  IMAD.MOV.U32 R131, RZ, RZ, R156 ;  /* 0x000000ffff837224 */ /* 0x000fe400078e009c */
[-C--:B------:R-:W-:Y:S01]  /*aa30*/  FMUL.FTZ R152, R152, R0.reuse ;  /* 0x0000000098987220 */ /* 0x080fe20000410000 */
[----:B------:R-:W-:Y:S02]  /*aa40*/  IMAD.MOV.U32 R130, RZ, RZ, R165 ;  /* 0x000000ffff827224 */ /* 0x000fe400078e00a5 */
[-C--:B------:R-:W-:Y:S01]  /*aa50*/  FMUL.FTZ R153, R153, R0.reuse ;  /* 0x0000000099997220 */ /* 0x080fe20000410000 */
[----:B------:R-:W-:Y:S02]  /*aa60*/  IMAD.MOV.U32 R215, RZ, RZ, R164 ;  /* 0x000000ffffd77224 */ /* 0x000fe400078e00a4 */
        /* <DEDUP_REMOVED lines=37> */
[----:B------:R-:W-:Y:S01]  /*acc0*/  @!P6 HADD2 R45, -R179.H0_H0, -RZ.H0_H0 ;  /* 0xa00000ffb32de230 */ /* 0x000fe20000000900 */
[----:B------:R-:W-:Y:S01]  /*acd0*/  LOP3.LUT R3, R3, 0xffff, RZ, 0xc0, !PT ;  /* 0x0000ffff03037812 */ /* 0x000fe200078ec0ff */
[----:B------:R-:W-:Y:S01]  /*ace0*/  @!P5 HADD2 R44, -R178.H0_H0, -RZ.H0_H0 ;  /* 0xa00000ffb22cd230 */ /* 0x000fe20000000900 */
[----:B------:R-:W-:-:S02]  /*acf0*/  PRMT R177, R10, 0x7632, R177 ;  /* 0x000076320ab17816 */ /* 0x000fc400000000b1 */
[C---:B------:R-:W-:Y:S02]  /*ad00*/  PRMT R176, R0.reuse, 0x7610, R176 ;  /* 0x0000761000b07816 */ /* 0x040fe400000000b0 */
[----:B------:R-:W-:Y:S02]  /*ad10*/  PRMT R175, R0, 0x7632, R175 ;  /* 0x0000763200af7816 */ /* 0x000fe400000000af */
[----:B------:R-:W-:Y:S02]  /*ad20*/  SHF.R.U32.HI R3, RZ, 0x8, R3 ;  /* 0x00000008ff037819 */ /* 0x000fe40000011603 */
[----:B------:R-:W-:Y:S02]  /*ad30*/  LOP3.LUT R0, R4, 0xff, RZ, 0xc0, !PT ;  /* 0x000000ff04007812 */ /* 0x000fe400078ec0ff */
[----:B------:R-:W-:Y:S02]  /*ad40*/  @!P6 PRMT R179, R45, 0x5410, RZ ;  /* 0x000054102db3e816 */ /* 0x000fe400000000ff */
[----:B------:R-:W-:Y:S01]  /*ad50*/  PRMT R45, R178, 0x5410, R177 ;  /* 0x00005410b22d7816 */ /* 0x000fe200000000b1 */
[----:B------:R-:W-:Y:S01]  /*ad60*/  IMAD.WIDE.U32 R6, R16, -0x2daee0ad, RZ ;  /* 0xd2511f5310067825 */ /* 0x000fe200078e00ff */
[----:B------:R-:W-:-:S02]  /*ad70*/  @!P5 PRMT R178, R44, 0x5410, RZ ;  /* 0x000054102cb2d816 */ /* 0x000fc400000000ff */
[----:B------:R-:W-:Y:S02]  /*ad80*/  LOP3.LUT R3, R3, 0xffff, RZ, 0xc0, !PT ;  /* 0x0000ffff03037812 */ /* 0x000fe400078ec0ff */
[----:B------:R-:W-:Y:S02]  /*ad90*/  ISETP.LE.U32.AND P5, PT, R0, UR13, PT ;  /* 0x0000000d00007c0c */ /* 0x000fe4000bfa3070 */
[----:B------:R-:W-:Y:S02]  /*ada0*/  ISETP.LE.U32.AND P4, PT, R3, UR13, PT ;  /* 0x0000000d03007c0c */ /* 0x000fe4000bf83070 */
[----:B------:R-:W-:Y:S02]  /*adb0*/  LOP3.LUT R14, R4, 0xffff, RZ, 0xc0, !PT ;  /* 0x0000ffff040e7812 */ /* 0x000fe400078ec0ff */
[--C-:B------:R-:W-:Y:S02]  /*adc0*/  SHF.R.U32.HI R23, RZ, 0x10, R4.reuse ;  /* 0x00000010ff177819 */ /* 0x100fe40000011604 */
[----:B------:R-:W-:Y:S01]  /*add0*/  SHF.R.U32.HI R12, RZ, 0x18, R4 ;  /* 0x00000018ff0c7819 */ /* 0x000fe20000011604 */
[----:B------:R-:W-:Y:S01]  /*ade0*/  @!P3 HADD2 R50, -R176.H0_H0, -RZ.H0_H0 ;  /* 0xa00000ffb032b230 */ /* 0x000fe20000000900 */
[----:B------:R-:W-:-:S04]  /*adf0*/  PRMT R44, R176, 0x5410, R175 ;  /* 0x00005410b02c7816 */ /* 0x000fc800000000af */
[----:B------:R-:W-:Y:S01]  /*ae00*/  @!P3 PRMT R176, R50, 0x5410, RZ ;  /* 0x0000541032b0b816 */ /* 0x000fe200000000ff */
[----:B------:R-:W-:Y:S01]  /*ae10*/  IMAD.MOV.U32 R181, RZ, RZ, R207 ;  /* 0x000000ffffb57224 */ /* 0x000fe200078e00cf */
[C---:B------:R-:W-:Y:S01]  /*ae20*/  PRMT R174, R37.reuse, 0x7610, R174 ;  /* 0x0000761025ae7816 */ /* 0x040fe200000000ae */
[----:B------:R-:W-:Y:S02]  /*ae30*/  IMAD.MOV.U32 R207, RZ, RZ, R130 ;  /* 0x000000ffffcf7224 */ /* 0x000fe400078e0082 */
[----:B------:R-:W-:Y:S01]  /*ae40*/  IMAD.MOV.U32 R130, RZ, RZ, R239 ;  /* 0x000000ffff827224 */ /* 0x000fe200078e00ef */
[----:B------:R-:W-:Y:S01]  /*ae50*/  PRMT R173, R37, 0x7632, R173 ;  /* 0x0000763225ad7816 */ /* 0x000fe200000000ad */
[----:B------:R-:W-:Y:S01]  /*ae60*/  MUFU.EX2 R239, R112 ;  /* 0x0000007000ef7308 */ /* 0x000fe20000000800 */
[----:B------:R-:W-:Y:S02]  /*ae70*/  @!P5 HADD2 R39, -R174.H0_H0, -RZ.H0_H0 ;  /* 0xa00000ffae27d230 */ /* 0x000fe40000000900 */
[----:B------:R-:W-:-:S03]  /*ae80*/  PRMT R37, R174, 0x5410, R173 ;  /* 0x00005410ae257816 */ /* 0x000fc600000000ad */
[----:B------:R-:W-:Y:S01]  /*ae90*/  @!P5 PRMT R174, R39, 0x5410, RZ ;  /* 0x0000541027aed816 */ /* 0x000fe200000000ff */
[----:B------:R-:W-:Y:S02]  /*aea0*/  @!P4 HADD2 R51, -R177.H0_H0, -RZ.H0_H0 ;  /* 0xa00000ffb133c230 */ /* 0x000fe40000000900 */
[----:B------:R-:W-:Y:S02]  /*aeb0*/  @!P2 HADD2 R49, -R175.H0_H0, -RZ.H0_H0 ;  /* 0xa00000ffaf31a230 */ /* 0x000fe40000000900 */
[----:B------:R-:W-:Y:S01]  /*aec0*/  IMAD.MOV.U32 R230, RZ, RZ, R204 ;  /* 0x000000ffffe67224 */ /* 0x000fe200078e00cc */
[----:B------:R-:W-:Y:S01]  /*aed0*/  @!P4 PRMT R177, R51, 0x5410, RZ ;  /* 0x0000541033b1c816 */ /* 0x000fe200000000ff */
[----:B------:R-:W-:Y:S02]  /*aee0*/  IMAD.MOV.U32 R51, RZ, RZ, R205 ;  /* 0x000000ffff337224 */ /* 0x000fe400078e00cd */
[----:B------:R-:W-:Y:S02]  /*aef0*/  IMAD.MOV.U32 R229, RZ, RZ, R206 ;  /* 0x000000ffffe57224 */ /* 0x000fe400078e00ce */
[----:B------:R-:W-:-:S02]  /*af00*/  IMAD.MOV.U32 R204, RZ, RZ, R215 ;  /* 0x000000ffffcc7224 */ /* 0x000fc400078e00d7 */
[-C--:B------:R-:W-:Y:S01]  /*af10*/  FMUL.FTZ R215, R75, R2.reuse ;  /* 0x000000024bd77220 */ /* 0x080fe20000410000 */
[----:B------:R-:W-:Y:S02]  /*af20*/  IMAD.MOV.U32 R205, RZ, RZ, R214 ;  /* 0x000000ffffcd7224 */ /* 0x000fe400078e00d6 */
[-C--:B------:R-:W-:Y:S01]  /*af30*/  FMUL.FTZ R214, R74, R2.reuse ;  /* 0x000000024ad67220 */ /* 0x080fe20000410000 */
[----:B------:R-:W-:Y:S01]  /*af40*/  IMAD.MOV.U32 R206, RZ, RZ, R131 ;  /* 0x000000ffffce7224 */ /* 0x000fe200078e0083 */
[----:B------:R-:W-:Y:S01]  /*af50*/  @!P2 PRMT R175, R49, 0x5410, RZ ;  /* 0x0000541031afa816 */ /* 0x000fe200000000ff */
[----:B------:R-:W-:Y:S01]  /*af60*/  IMAD.MOV.U32 R64, RZ, RZ, R186 ;  /* 0x000000ffff407224 */ /* 0x000fe200078e00ba */
[----:B------:R-:W-:Y:S01]  /*af70*/  ISETP.LE.U32.AND P2, PT, R12, UR13, PT ;  /* 0x0000000d0c007c0c */ /* 0x000fe2000bf43070 */
        /* <DEDUP_REMOVED lines=38> */
[----:B------:R-:W-:-:S02]  /*b1e0*/  PRMT R135, R48, 0x7632, R135 ;  /* 0x0000763230877816 */ /* 0x000fc40000000087 */
[----:B--2---:R-:W-:-:S05]  /*b1f0*/  LOP3.LUT R0, R9, UR42, R114, 0x96, !PT ;  /* 0x0000002a09007c12 */ /* 0x004fca000f8e9672 */
[----:B------:R-:W-:Y:S01]  /*b200*/  IMAD.WIDE.U32 R4, R0, -0x2daee0ad, RZ ;  /* 0xd2511f5300047825 */ /* 0x000fe200078e00ff */
[----:B----4-:R-:W-:-:S04]  /*b210*/  LOP3.LUT R3, R7, UR41, R68, 0x96, !PT ;  /* 0x0000002907037c12 */ /* 0x010fc8000f8e9644 */
[----:B------:R-:W-:Y:S01]  /*b220*/  LOP3.LUT R6, R5, UR39, R6, 0x96, !PT ;  /* 0x0000002705067c12 */ /* 0x000fe2000f8e9606 */
[----:B------:R-:W-:-:S04]  /*b230*/  IMAD.WIDE.U32 R10, R3, -0x326172a9, RZ ;  /* 0xcd9e8d57030a7825 */ /* 0x000fc800078e00ff */
[----:B------:R-:W-:Y:S01]  /*b240*/  IMAD.WIDE.U32 R6, R6, -0x326172a9, RZ ;  /* 0xcd9e8d5706067825 */ /* 0x000fe200078e00ff */
[----:B------:R-:W-:-:S05]  /*b250*/  LOP3.LUT R0, R11, UR40, R8, 0x96, !PT ;  /* 0x000000280b007c12 */ /* 0x000fca000f8e9608 */
[----:B------:R-:W-:Y:S01]  /*b260*/  IMAD.WIDE.U32 R8, R0, -0x2daee0ad, RZ ;  /* 0xd2511f5300087825 */ /* 0x000fe200078e00ff */
[----:B------:R-:W-:-:S05]  /*b270*/  LOP3.LUT R0, R7, UR38, R10, 0x96, !PT ;  /* 0x0000002607007c12 */ /* 0x000fca000f8e960a */
[----:B------:R-:W-:Y:S01]  /*b280*/  IMAD.WIDE.U32 R16, R0, -0x2daee0ad, RZ ;  /* 0xd2511f5300107825 */ /* 0x000fe200078e00ff */
[----:B------:R-:W-:-:S04]  /*b290*/  LOP3.LUT R3, R9, UR37, R4, 0x96, !PT ;  /* 0x0000002509037c12 */ /* 0x000fc8000f8e9604 */
[----:B------:R-:W-:-:S05]  /*b2a0*/  LOP3.LUT R0, R17, UR18, R8, 0x96, !PT ;  /* 0x0000001211007c12 */ /* 0x000fca000f8e9608 */
[----:B------:R-:W-:-:S03]  /*b2b0*/  IMAD.WIDE.U32 R4, R0, -0x326172a9, RZ ;  /* 0xcd9e8d5700047825 */ /* 0x000fc600078e00ff */
[----:B------:R-:W-:-:S04]  /*b2c0*/  LOP3.LUT R0, R4, 0xff, RZ, 0xc0, !PT ;  /* 0x000000ff04007812 */ /* 0x000fc800078ec0ff */
[----:B------:R-:W-:Y:S02]  /*b2d0*/  ISETP.LE.U32.AND P3, PT, R0, UR13, PT ;  /* 0x0000000d00007c0c */ /* 0x000fe4000bf63070 */
[----:B------:R-:W-:-:S04]  /*b2e0*/  SHF.R.U32.HI R0, RZ, 0x8, R14 ;  /* 0x00000008ff007819 */ /* 0x000fc8000001160e */
[----:B------:R-:W-:Y:S01]  /*b2f0*/  LOP3.LUT R0, R0, 0xffff, RZ, 0xc0, !PT ;  /* 0x0000ffff00007812 */ /* 0x000fe200078ec0ff */
[----:B------:R-:W-:-:S03]  /*b300*/  IMAD.WIDE.U32 R8, R3, -0x326172a9, RZ ;  /* 0xcd9e8d5703087825 */ /* 0x000fc600078e00ff */
[----:B------:R-:W-:Y:S01]  /*b310*/  ISETP.LE.U32.AND P6, PT, R0, UR13, PT ;  /* 0x0000000d00007c0c */ /* 0x000fe2000bfc3070 */
[----:B------:R-:W-:Y:S02]  /*b320*/  IMAD.MOV.U32 R68, RZ, RZ, R244 ;  /* 0x000000ffff447224 */ /* 0x000fe400078e00f4 */
[----:B------:R-:W1:Y:S01]  /*b330*/  MUFU.EX2 R244, R101 ;  /* 0x0000006500f47308 */ /* 0x000e620000000800 */
[----:B------:R-:W-:Y:S02]  /*b340*/  LOP3.LUT R11, R9, UR36, R6, 0x96, !PT ;  /* 0x00000024090b7c12 */ /* 0x000fe4000f8e9606 */
[----:B------:R-:W-:Y:S02]  /*b350*/  LOP3.LUT R9, R5, UR27, R8, 0x96, !PT ;  /* 0x0000001b05097c12 */ /* 0x000fe4000f8e9608 */
[----:B------:R-:W-:Y:S02]  /*b360*/  LOP3.LUT R0, R23, 0xff, RZ, 0xc0, !PT ;  /* 0x000000ff17007812 */ /* 0x000fe400078ec0ff */
[----:B------:R-:W-:-:S02]  /*b370*/  LOP3.LUT R5, R4, 0xffff, RZ, 0xc0, !PT ;  /* 0x0000ffff04057812 */ /* 0x000fc400078ec0ff */
[----:B------:R-:W-:Y:S02]  /*b380*/  ISETP.LE.U32.AND P5, PT, R0, UR13, PT ;  /* 0x0000000d00007c0c */ /* 0x000fe4000bfa3070 */
[----:B------:R-:W-:Y:S01]  /*b390*/  SHF.R.U32.HI R0, RZ, 0x8, R5 ;  /* 0x00000008ff007819 */ /* 0x000fe20000011605 */
[----:B------:R-:W-:-:S03]  /*b3a0*/  @!P6 HADD2 R40, -R173.H0_H0, -RZ.H0_H0 ;  /* 0xa00000ffad28e230 */ /* 0x000fc60000000900 */
[----:B------:R-:W-:Y:S02]  /*b3b0*/  LOP3.LUT R0, R0, 0xffff, RZ, 0xc0, !PT ;  /* 0x0000ffff00007812 */ /* 0x000fe400078ec0ff */
[----:B------:R-:W-:Y:S02]  /*b3c0*/  @!P6 PRMT R173, R40, 0x5410, RZ ;  /* 0x0000541028ade816 */ /* 0x000fe400000000ff */
[----:B------:R-:W-:Y:S02]  /*b3d0*/  ISETP.LE.U32.AND P6, PT, R0, UR13, PT ;  /* 0x0000000d00007c0c */ /* 0x000fe4000bfc3070 */
[----:B-1----:R-:W-:-:S04]  /*b3e0*/  F2FP.F16.F32.PACK_AB R0, R239, R244 ;  /* 0x000000f4ef00723e */ /* 0x002fc800000000ff */
[C---:B------:R-:W-:Y:S02]  /*b3f0*/  PRMT R172, R0.reuse, 0x7610, R172 ;  /* 0x0000761000ac7816 */ /* 0x040fe400000000ac */
[----:B------:R-:W-:Y:S02]  /*b400*/  PRMT R139, R0, 0x7632, R139 ;  /* 0x00007632008b7816 */ /* 0x000fe4000000008b */
[----:B------:R-:W1:Y:S01]  /*b410*/  MUFU.EX2 R0, R65 ;  /* 0x0000004100007308 */ /* 0x000e620000000800 */
[----:B------:R-:W-:Y:S02]  /*b420*/  IMAD.MOV.U32 R69, RZ, RZ, R235 ;  /* 0x000000ffff457224 */ /* 0x000fe400078e00eb */
[----:B------:R-:W-:Y:S02]  /*b430*/  @!P5 HADD2 R41, -R172.H0_H0, -RZ.H0_H0 ;  /* 0xa00000ffac29d230 */ /* 0x000fe40000000900 */
[----:B------:R-:W-:Y:S01]  /*b440*/  FMUL.FTZ R235, R95, R2 ;  /* 0x000000025feb7220 */ /* 0x000fe20000410000 */
[----:B------:R-:W-:-:S02]  /*b450*/  LOP3.LUT R2, R9, 0xff, RZ, 0xc0, !PT ;  /* 0x000000ff09027812 */ /* 0x000fc400078ec0ff */
[----:B------:R-:W-:Y:S02]  /*b460*/  PRMT R39, R172, 0x5410, R139 ;  /* 0x00005410ac277816 */ /* 0x000fe4000000008b */
[----:B------:R-:W-:Y:S02]  /*b470*/  SHF.R.U32.HI R3, RZ, 0x18, R4 ;  /* 0x00000018ff037819 */ /* 0x000fe40000011604 */
[----:B------:R-:W-:Y:S02]  /*b480*/  @!P5 PRMT R172, R41, 0x5410, RZ ;  /* 0x0000541029acd816 */ /* 0x000fe400000000ff */
[----:B------:R-:W-:Y:S02]  /*b490*/  ISETP.LE.U32.AND P5, PT, R2, UR13, PT ;  /* 0x0000000d02007c0c */ /* 0x000fe4000bfa3070 */
[----:B------:R-:W-:Y:S02]  /*b4a0*/  LOP3.LUT R2, R9, 0xffff, RZ, 0xc0, !PT ;  /* 0x0000ffff09027812 */ /* 0x000fe400078ec0ff */
[----:B------:R-:W-:-:S02]  /*b4b0*/  ISETP.LE.U32.AND P4, PT, R3, UR13, PT ;  /* 0x0000000d03007c0c */ /* 0x000fc4000bf83070 */
[----:B-1----:R-:W-:Y:S02]  /*b4c0*/  F2FP.F16.F32.PACK_AB R3, R0, R22 ;  /* 0x000000160003723e */ /* 0x002fe400000000ff */
[----:B------:R-:W-:Y:S01]  /*b4d0*/  SHF.R.U32.HI R2, RZ, 0x8, R2 ;  /* 0x00000008ff027819 */ /* 0x000fe20000011602 */
[----:B------:R-:W-:Y:S01]  /*b4e0*/  @!P2 HADD2 R42, -R139.H0_H0, -RZ.H0_H0 ;  /* 0xa00000ff8b2aa230 */ /* 0x000fe20000000900 */
[--C-:B------:R-:W-:Y:S02]  /*b4f0*/  SHF.R.U32.HI R7, RZ, 0x10, R4.reuse ;  /* 0x00000010ff077819 */ /* 0x100fe40000011604 */
[C---:B------:R-:W-:Y:S02]  /*b500*/  PRMT R4, R3.reuse, 0x7610, R4 ;  /* 0x0000761003047816 */ /* 0x040fe40000000004 */
[----:B------:R-:W-:Y:S01]  /*b510*/  LOP3.LUT R2, R2, 0xffff, RZ, 0xc0, !PT ;  /* 0x0000ffff02027812 */ /* 0x000fe200078ec0ff */
[----:B------:R-:W-:Y:S01]  /*b520*/  MUFU.EX2 R6, R66 ;  /* 0x0000004200067308 */ /* 0x000fe20000000800 */
[----:B------:R-:W-:Y:S01]  /*b530*/  @!P2 PRMT R139, R42, 0x5410, RZ ;  /* 0x000054102a8ba816 */ /* 0x000fe200000000ff */
[----:B------:R-:W-:Y:S01]  /*b540*/  @!P5 HADD2 R43, -R4.H0_H0, -RZ.H0_H0 ;  /* 0xa00000ff042bd230 */ /* 0x000fe20000000900 */
[----:B------:R-:W-:-:S02]  /*b550*/  PRMT R14, R3, 0x7632, R14 ;  /* 0x00007632030e7816 */ /* 0x000fc4000000000e */
[----:B------:R-:W-:Y:S02]  /*b560*/  ISETP.LE.U32.AND P2, PT, R2, UR13, PT ;  /* 0x0000000d02007c0c */ /* 0x000fe4000bf43070 */
[----:B------:R-:W-:Y:S01]  /*b570*/  LOP3.LUT R2, R7, 0xff, RZ, 0xc0, !PT ;  /* 0x000000ff07027812 */ /* 0x000fe200078ec0ff */
[----:B------:R-:W1:Y:S01]  /*b580*/  MUFU.EX2 R5, R67 ;  /* 0x0000004300057308 */ /* 0x000e620000000800 */
[----:B------:R-:W-:Y:S02]  /*b590*/  PRMT R41, R4, 0x5410, R14 ;  /* 0x0000541004297816 */ /* 0x000fe4000000000e */
[----:B------:R-:W-:Y:S02]  /*b5a0*/  @!P5 PRMT R4, R43, 0x5410, RZ ;  /* 0x000054102b04d816 */ /* 0x000fe400000000ff */
[----:B------:R-:W-:Y:S01]  /*b5b0*/  ISETP.LE.U32.AND P5, PT, R2, UR13, PT ;  /* 0x0000000d02007c0c */ /* 0x000fe2000bfa3070 */
[----:B------:R-:W-:-:S04]  /*b5c0*/  IMAD.WIDE.U32 R2, R11, -0x2daee0ad, RZ ;  /* 0xd2511f530b027825 */ /* 0x000fc800078e00ff */
[----:B------:R-:W-:Y:S01]  /*b5d0*/  FADD.FTZ R10, R0, R38 ;  /* 0x00000026000a7221 */ /* 0x000fe20000010000 */
[----:B------:R-:W-:Y:S01]  /*b5e0*/  PRMT R136, R48, 0x7610, R136 ;  /* 0x0000761030887816 */ /* 0x000fe20000000088 */
[----:B------:R-:W-:Y:S01]  /*b5f0*/  @!P4 HADD2 R57, -R135.H0_H0, -RZ.H0_H0 ;  /* 0xa00000ff8739c230 */ /* 0x000fe20000000900 */
[----:B------:R-:W-:Y:S01]  /*b600*/  LOP3.LUT R0, R3, UR21, R16, 0x96, !PT ;  /* 0x0000001503007c12 */ /* 0x000fe2000f8e9610 */
[----:B------:R-:W-:Y:S01]  /*b610*/  IMAD.MOV.U32 R73, RZ, RZ, R129 ;  /* 0x000000ffff497224 */ /* 0x000fe200078e0081 */
[----:B------:R-:W-:Y:S02]  /*b620*/  PRMT R38, R136, 0x5410, R135 ;  /* 0x0000541088267816 */ /* 0x000fe40000000087 */
[----:B------:R-:W-:Y:S01]  /*b630*/  LOP3.LUT R7, R0, 0xffff, RZ, 0xc0, !PT ;  /* 0x0000ffff00077812 */ /* 0x000fe200078ec0ff */
[----:B------:R-:W-:Y:S01]  /*b640*/  IMAD.MOV.U32 R129, RZ, RZ, R238 ;  /* 0x000000ffff817224 */ /* 0x000fe200078e00ee */
[----:B-1----:R-:W-:Y:S01]  /*b650*/  F2FP.F16.F32.PACK_AB R8, R5, R6 ;  /* 0x000000060508723e */ /* 0x002fe200000000ff */
[----:B------:R-:W-:Y:S01]  /*b660*/  MUFU.EX2 R11, R70 ;  /* 0x00000046000b7308 */ /* 0x000fe20000000800 */
[----:B------:R-:W-:Y:S01]  /*b670*/  @!P4 PRMT R135, R57, 0x5410, RZ ;  /* 0x000054103987c816 */ /* 0x000fe200000000ff */
[----:B------:R-:W-:Y:S01]  /*b680*/  IMAD.MOV.U32 R57, RZ, RZ, R190 ;  /* 0x000000ffff397224 */ /* 0x000fe200078e00be */
[----:B------:R-:W-:Y:S01]  /*b690*/  SHF.R.U32.HI R7, RZ, 0x8, R7 ;  /* 0x00000008ff077819 */ /* 0x000fe20000011607 */
[----:B------:R-:W2:Y:S01]  /*b6a0*/  LDL.LU R190, [R1+0x110] ;  /* 0x0001100001be7983 */ /* 0x000ea20000300800 */
[----:B------:R-:W-:Y:S01]  /*b6b0*/  @!P2 HADD2 R46, -R14.H0_H0, -RZ.H0_H0 ;  /* 0xa00000ff0e2ea230 */ /* 0x000fe20000000900 */
[----:B------:R-:W-:-:S02]  /*b6c0*/  PRMT R138, R8, 0x7610, R138 ;  /* 0x00007610088a7816 */ /* 0x000fc4000000008a */
[----:B------:R-:W1:Y:S01]  /*b6d0*/  MUFU.EX2 R238, R81 ;  /* 0x0000005100ee7308 */ /* 0x000e620000000800 */
[----:B------:R-:W-:Y:S02]  /*b6e0*/  LOP3.LUT R7, R7, 0xffff, RZ, 0xc0, !PT ;  /* 0x0000ffff07077812 */ /* 0x000fe400078ec0ff */
[----:B------:R-:W-:Y:S01]  /*b6f0*/  @!P2 PRMT R14, R46, 0x5410, RZ ;  /* 0x000054102e0ea816 */ /* 0x000fe200000000ff */
[----:B------:R-:W-:Y:S01]  /*b700*/  @!P3 HADD2 R47, -R138.H0_H0, -RZ.H0_H0 ;  /* 0xa00000ff8a2fb230 */ /* 0x000fe20000000900 */
[----:B------:R-:W-:Y:S02]  /*b710*/  PRMT R137, R8, 0x7632, R137 ;  /* 0x0000763208897816 */ /* 0x000fe40000000089 */
[----:B------:R-:W-:Y:S02]  /*b720*/  ISETP.LE.U32.AND P2, PT, R7, UR13, PT ;  /* 0x0000000d07007c0c */ /* 0x000fe4000bf43070 */
[----:B------:R-:W-:Y:S02]  /*b730*/  LOP3.LUT R7, R0, 0xff, RZ, 0xc0, !PT ;  /* 0x000000ff00077812 */ /* 0x000fe400078ec0ff */
[----:B------:R-:W-:-:S02]  /*b740*/  PRMT R40, R138, 0x5410, R137 ;  /* 0x000054108a287816 */ /* 0x000fc40000000089 */
[----:B------:R-:W-:Y:S02]  /*b750*/  @!P3 PRMT R138, R47, 0x5410, RZ ;  /* 0x000054102f8ab816 */ /* 0x000fe400000000ff */
[----:B------:R-:W-:Y:S01]  /*b760*/  ISETP.LE.U32.AND P3, PT, R7, UR13, PT ;  /* 0x0000000d07007c0c */ /* 0x000fe2000bf63070 */
[----:B------:R-:W-:Y:S01]  /*b770*/  FADD.FTZ R7, R6, R10 ;  /* 0x0000000a06077221 */ /* 0x000fe20000010000 */
[----:B-1----:R-:W-:-:S04]  /*b780*/  F2FP.F16.F32.PACK_AB R6, R238, R11 ;  /* 0x0000000bee06723e */ /* 0x002fc800000000ff */
[C---:B------:R-:W-:Y:S02]  /*b790*/  PRMT R134, R6.reuse, 0x7610, R134 ;  /* 0x0000761006867816 */ /* 0x040fe40000000086 */
[----:B------:R-:W-:Y:S01]  /*b7a0*/  PRMT R133, R6, 0x7632, R133 ;  /* 0x0000763206857816 */ /* 0x000fe20000000085 */
[----:B------:R-:W-:Y:S01]  /*b7b0*/  IMAD.MOV.U32 R47, RZ, RZ, R75 ;  /* 0x000000ffff2f7224 */ /* 0x000fe200078e004b */
[----:B------:R-:W-:-:S03]  /*b7c0*/  LOP3.LUT R6, R2, 0xff, RZ, 0xc0, !PT ;  /* 0x000000ff02067812 */ /* 0x000fc600078ec0ff */
[----:B------:R-:W-:Y:S02]  /*b7d0*/  @!P3 HADD2 R56, -R134.H0_H0, -RZ.H0_H0 ;  /* 0xa00000ff8638b230 */ /* 0x000fe40000000900 */
[----:B------:R-:W-:Y:S01]  /*b7e0*/  IMAD.MOV.U32 R78, RZ, RZ, R51 ;  /* 0x000000ffff4e7224 */ /* 0x000fe200078e0033 */
[----:B------:R-:W-:Y:S01]  /*b7f0*/  PRMT R51, R134, 0x5410, R133 ;  /* 0x0000541086337816 */ /* 0x000fe20000000085 */
[----:B------:R-:W-:Y:S02]  /*b800*/  IMAD.MOV.U32 R75, RZ, RZ, R64 ;  /* 0x000000ffff4b7224 */ /* 0x000fe400078e0040 */
[----:B------:R-:W-:Y:S01]  /*b810*/  IMAD.MOV.U32 R94, RZ, RZ, R247 ;  /* 0x000000ffff5e7224 */ /* 0x000fe200078e00f7 */
[----:B------:R-:W-:Y:S01]  /*b820*/  @!P3 PRMT R134, R56, 0x5410, RZ ;  /* 0x000054103886b816 */ /* 0x000fe200000000ff */
[----:B------:R-:W-:Y:S02]  /*b830*/  IMAD.MOV.U32 R64, RZ, RZ, R246 ;  /* 0x000000ffff407224 */ /* 0x000fe400078e00f6 */
[----:B------:R-:W-:-:S02]  /*b840*/  @!P5 HADD2 R54, -R136.H0_H0, -RZ.H0_H0 ;  /* 0xa00000ff8836d230 */ /* 0x000fc40000000900 */
[----:B------:R-:W-:Y:S01]  /*b850*/  IMAD.MOV.U32 R247, RZ, RZ, R236 ;  /* 0x000000fffff77224 */ /* 0x000fe200078e00ec */
[----:B------:R-:W-:Y:S01]  /*b860*/  ISETP.LE.U32.AND P3, PT, R6, UR13, PT ;  /* 0x0000000d06007c0c */ /* 0x000fe2000bf63070 */
[----:B------:R-:W-:Y:S01]  /*b870*/  IMAD.MOV.U32 R246, RZ, RZ, R211 ;  /* 0x000000fffff67224 */ /* 0x000fe200078e00d3 */
[----:B------:R-:W-:Y:S01]  /*b880*/  MUFU.EX2 R236, R82 ;  /* 0x0000005200ec7308 */ /* 0x000fe20000000800 */
[----:B------:R-:W-:Y:S01]  /*b890*/  @!P2 HADD2 R55, -R133.H0_H0, -RZ.H0_H0 ;  /* 0xa00000ff8537a230 */ /* 0x000fe20000000900 */
[--C-:B------:R-:W-:Y:S02]  /*b8a0*/  SHF.R.U32.HI R6, RZ, 0x18, R2.reuse ;  /* 0x00000018ff067819 */ /* 0x100fe40000011602 */
[----:B------:R-:W-:Y:S02]  /*b8b0*/  LOP3.LUT R3, R2, 0xffff, RZ, 0xc0, !PT ;  /* 0x0000ffff02037812 */ /* 0x000fe400078ec0ff */
[----:B------:R-:W-:Y:S02]  /*b8c0*/  SHF.R.U32.HI R8, RZ, 0x10, R2 ;  /* 0x00000010ff087819 */ /* 0x000fe40000011602 */
[----:B------:R-:W1:Y:S01]  /*b8d0*/  MUFU.EX2 R211, R83 ;  /* 0x0000005300d37308 */ /* 0x000e620000000800 */
[----:B------:R-:W-:-:S02]  /*b8e0*/  SHF.R.U32.HI R2, RZ, 0x18, R9 ;  /* 0x00000018ff027819 */ /* 0x000fc40000011609 */
[----:B------:R-:W-:Y:S02]  /*b8f0*/  @!P5 PRMT R136, R54, 0x5410, RZ ;  /* 0x000054103688d816 */ /* 0x000fe400000000ff */
[----:B------:R-:W-:Y:S02]  /*b900*/  @!P2 PRMT R133, R55, 0x5410, RZ ;  /* 0x000054103785a816 */ /* 0x000fe400000000ff */
[----:B------:R-:W-:Y:S02]  /*b910*/  ISETP.LE.U32.AND P5, PT, R2, UR13, PT ;  /* 0x0000000d02007c0c */ /* 0x000fe4000bfa3070 */
[----:B------:R-:W-:Y:S02]  /*b920*/  ISETP.LE.U32.AND P2, PT, R6, UR13, PT ;  /* 0x0000000d06007c0c */ /* 0x000fe4000bf43070 */
[----:B------:R-:W-:Y:S02]  /*b930*/  SHF.R.U32.HI R2, RZ, 0x10, R9 ;  /* 0x00000010ff027819 */ /* 0x000fe40000011609 */
[----:B------:R-:W-:-:S02]  /*b940*/  SHF.R.U32.HI R6, RZ, 0x8, R3 ;  /* 0x00000008ff067819 */ /* 0x000fc40000011603 */
[----:B------:R-:W-:Y:S02]  /*b950*/  LOP3.LUT R3, R2, 0xff, RZ, 0xc0, !PT ;  /* 0x000000ff02037812 */ /* 0x000fe400078ec0ff */
[----:B------:R-:W-:Y:S01]  /*b960*/  LOP3.LUT R2, R6, 0xffff, RZ, 0xc0, !PT ;  /* 0x0000ffff06027812 */ /* 0x000fe200078ec0ff */
[----:B------:R-:W-:-:S03]  /*b970*/  FADD.FTZ R12, R26, R96 ;  /* 0x000000601a0c7221 */ /* 0x000fc60000010000 */
[----:B------:R-:W-:Y:S02]  /*b980*/  ISETP.LE.U32.AND P4, PT, R2, UR13, PT ;  /* 0x0000000d02007c0c */ /* 0x000fe4000bf83070 */
[----:B-1----:R-:W-:Y:S01]  /*b990*/  F2FP.F16.F32.PACK_AB R2, R211, R236 ;  /* 0x000000ecd302723e */ /* 0x002fe200000000ff */
[----:B------:R-:W-:-:S03]  /*b9a0*/  FADD.FTZ R12, R27, R12 ;  /* 0x0000000c1b0c7221 */ /* 0x000fc60000010000 */
[C---:B------:R-:W-:Y:S01]  /*b9b0*/  PRMT R132, R2.reuse, 0x7610, R132 ;  /* 0x0000761002847816 */ /* 0x040fe20000000084 */
[----:B------:R-:W-:Y:S02]  /*b9c0*/  IMAD.MOV.U32 R66, RZ, RZ, R182 ;  /* 0x000000ffff427224 */ /* 0x000fe400078e00b6 */
[----:B------:R-:W-:Y:S01]  /*b9d0*/  FADD.FTZ R6, R35, R12 ;  /* 0x0000000c23067221 */ /* 0x000fe20000010000 */
[----:B------:R-:W-:Y:S01]  /*b9e0*/  IMAD.MOV.U32 R67, RZ, RZ, R183 ;  /* 0x000000ffff437224 */ /* 0x000fe200078e00b7 */
[----:B------:R-:W-:Y:S01]  /*b9f0*/  MUFU.EX2 R182, R87 ;  /* 0x0000005700b67308 */ /* 0x000fe20000000800 */
[----:B------:R-:W-:Y:S01]  /*ba00*/  @!P3 HADD2 R58, -R132.H0_H0, -RZ.H0_H0 ;  /* 0xa00000ff843ab230 */ /* 0x000fe20000000900 */
[----:B------:R-:W-:Y:S02]  /*ba10*/  PRMT R35, R2, 0x7632, R35 ;  /* 0x0000763202237816 */ /* 0x000fe40000000023 */
[----:B------:R-:W-:-:S04]  /*ba20*/  LOP3.LUT R2, R8, 0xff, RZ, 0xc0, !PT ;  /* 0x000000ff08027812 */ /* 0x000fc800078ec0ff */
[----:B------:R-:W1:Y:S01]  /*ba30*/  MUFU.EX2 R183, R86 ;  /* 0x0000005600b77308 */ /* 0x000e620000000800 */
[----:B------:R-:W-:Y:S01]  /*ba40*/  @!P6 HADD2 R52, -R137.H0_H0, -RZ.H0_H0 ;  /* 0xa00000ff8934e230 */ /* 0x000fe20000000900 */
[----:B------:R-:W-:Y:S02]  /*ba50*/  PRMT R50, R132, 0x5410, R35 ;  /* 0x0000541084327816 */ /* 0x000fe40000000023 */
[----:B------:R-:W-:Y:S02]  /*ba60*/  @!P3 PRMT R132, R58, 0x5410, RZ ;  /* 0x000054103a84b816 */ /* 0x000fe400000000ff */
[----:B------:R-:W-:Y:S02]  /*ba70*/  ISETP.LE.U32.AND P3, PT, R2, UR13, PT ;  /* 0x0000000d02007c0c */ /* 0x000fe4000bf63070 */
[----:B------:R-:W-:Y:S01]  /*ba80*/  SHF.R.U32.HI R2, RZ, 0x10, R0 ;  /* 0x00000010ff027819 */ /* 0x000fe20000011600 */
[----:B------:R-:W-:Y:S01]  /*ba90*/  @!P4 HADD2 R59, -R35.H0_H0, -RZ.H0_H0 ;  /* 0xa00000ff233bc230 */ /* 0x000fe20000000900 */
[----:B------:R-:W-:-:S02]  /*baa0*/  @!P6 PRMT R137, R52, 0x5410, RZ ;  /* 0x000054103489e816 */ /* 0x000fc400000000ff */
[----:B------:R-:W-:Y:S02]  /*bab0*/  ISETP.LE.U32.AND P6, PT, R3, UR13, PT ;  /* 0x0000000d03007c0c */ /* 0x000fe4000bfc3070 */
[----:B------:R-:W-:Y:S01]  /*bac0*/  LOP3.LUT R3, R2, 0xff, RZ, 0xc0, !PT ;  /* 0x000000ff02037812 */ /* 0x000fe200078ec0ff */
[----:B------:R-:W-:Y:S01]  /*bad0*/  IMAD.MOV.U32 R46, RZ, RZ, R74 ;  /* 0x000000ffff2e7224 */ /* 0x000fe200078e004a */
[----:B------:R-:W-:Y:S01]  /*bae0*/  @!P4 PRMT R35, R59, 0x5410, RZ ;  /* 0x000054103b23c816 */ /* 0x000fe200000000ff */
[----:B------:R-:W-:Y:S01]  /*baf0*/  IMAD.MOV.U32 R74, RZ, RZ, R181 ;  /* 0x000000ffff4a7224 */ /* 0x000fe200078e00b5 */
[----:B------:R-:W-:Y:S01]  /*bb00*/  MUFU.EX2 R2, R97 ;  /* 0x0000006100027308 */ /* 0x000fe20000000800 */
[----:B------:R-:W-:Y:S02]  /*bb10*/  ISETP.LE.U32.AND P4, PT, R3, UR13, PT ;  /* 0x0000000d03007c0c */ /* 0x000fe4000bf83070 */
[----:B-1----:R-:W-:-:S05]  /*bb20*/  F2FP.F16.F32.PACK_AB R3, R182, R183 ;  /* 0x000000b7b603723e */ /* 0x002fca00000000ff */
[----:B------:R-:W1:Y:S01]  /*bb30*/  MUFU.EX2 R181, R99 ;  /* 0x0000006300b57308 */ /* 0x000e620000000800 */
[C---:B------:R-:W-:Y:S02]  /*bb40*/  PRMT R27, R3.reuse, 0x7610, R27 ;  /* 0x00007610031b7816 */ /* 0x040fe4000000001b */
[----:B------:R-:W-:-:S03]  /*bb50*/  PRMT R26, R3, 0x7632, R26 ;  /* 0x00007632031a7816 */ /* 0x000fc6000000001a */
[----:B------:R-:W-:Y:S01]  /*bb60*/  @!P3 HADD2 R60, -R27.H0_H0, -RZ.H0_H0 ;  /* 0xa00000ff1b3cb230 */ /* 0x000fe20000000900 */
[----:B------:R-:W-:Y:S02]  /*bb70*/  SHF.R.U32.HI R0, RZ, 0x18, R0 ;  /* 0x00000018ff007819 */ /* 0x000fe40000011600 */
[----:B------:R-:W-:Y:S02]  /*bb80*/  PRMT R49, R27, 0x5410, R26 ;  /* 0x000054101b317816 */ /* 0x000fe4000000001a */
[----:B------:R-:W-:Y:S02]  /*bb90*/  @!P3 PRMT R27, R60, 0x5410, RZ ;  /* 0x000054103c1bb816 */ /* 0x000fe400000000ff */
[----:B------:R-:W-:Y:S01]  /*bba0*/  ISETP.LE.U32.AND P3, PT, R0, UR13, PT ;  /* 0x0000000d00007c0c */ /* 0x000fe2000bf63070 */
[----:B------:R-:W-:Y:S01]  /*bbb0*/  IMAD.MOV.U32 R79, RZ, RZ, R128 ;  /* 0x000000ffff4f7224 */ /* 0x000fe200078e0080 */
[----:B-1----:R-:W-:Y:S01]  /*bbc0*/  F2FP.F16.F32.PACK_AB R0, R181, R2 ;  /* 0x00000002b500723e */ /* 0x002fe200000000ff */
[----:B------:R-:W-:-:S02]  /*bbd0*/  IMAD.MOV.U32 R42, RZ, RZ, R248 ;  /* 0x000000ffff2a7224 */ /* 0x000fc400078e00f8 */
[----:B------:R-:W-:Y:S01]  /*bbe0*/  FADD.FTZ R5, R5, R7 ;  /* 0x0000000705057221 */ /* 0x000fe20000010000 */
[----:B------:R-:W-:Y:S01]  /*bbf0*/  IMAD.MOV.U32 R101, RZ, RZ, R94 ;  /* 0x000000ffff657224 */ /* 0x000fe200078e005e */
[----:B------:R-:W-:Y:S01]  /*bc00*/  PRMT R23, R0, 0x7632, R23 ;  /* 0x0000763200177816 */ /* 0x000fe20000000017 */
[----:B------:R-:W-:Y:S02]  /*bc10*/  IMAD.MOV.U32 R95, RZ, RZ, R79 ;  /* 0x000000ffff5f7224 */ /* 0x000fe400078e004f */
[----:B------:R-:W-:Y:S01]  /*bc20*/  FADD.FTZ R7, R34, R6 ;  /* 0x0000000622077221 */ /* 0x000fe20000010000 */
[----:B------:R-:W-:Y:S02]  /*bc30*/  IMAD.MOV.U32 R94, RZ, RZ, R78 ;  /* 0x000000ffff5e7224 */ /* 0x000fe400078e004e */
[----:B------:R-:W-:Y:S01]  /*bc40*/  FADD.FTZ R248, R2, R80 ;  /* 0x0000005002f87221 */ /* 0x000fe20000010000 */
[----:B------:R-:W-:Y:S02]  /*bc50*/  IMAD.MOV.U32 R79, RZ, RZ, R75 ;  /* 0x000000ffff4f7224 */ /* 0x000fe400078e004b */
[----:B------:R-:W-:-:S02]  /*bc60*/  @!P4 HADD2 R62, -R0.H0_H0, -RZ.H0_H0 ;  /* 0xa00000ff003ec230 */ /* 0x000fc40000000900 */
[----:B------:R-:W-:Y:S01]  /*bc70*/  IMAD.MOV.U32 R78, RZ, RZ, R74 ;  /* 0x000000ffff4e7224 */ /* 0x000fe200078e004a */
[C---:B------:R-:W-:Y:S01]  /*bc80*/  @P4 PRMT R34, R0.reuse, 0x7610, R34 ;  /* 0x0000761000224816 */ /* 0x040fe20000000022 */
[----:B------:R-:W-:Y:S01]  /*bc90*/  IMAD.MOV.U32 R75, RZ, RZ, R93 ;  /* 0x000000ffff4b7224 */ /* 0x000fe200078e005d */
[----:B------:R-:W-:Y:S01]  /*bca0*/  PRMT R48, R0, 0x5410, R23 ;  /* 0x0000541000307816 */ /* 0x000fe20000000017 */
[----:B------:R-:W-:Y:S01]  /*bcb0*/  IMAD.MOV.U32 R74, RZ, RZ, R92 ;  /* 0x000000ffff4a7224 */ /* 0x000fe200078e005c */
[----:B------:R-:W-:Y:S01]  /*bcc0*/  LOP3.LUT R2, R115, UR26, R42, 0x96, !PT ;  /* 0x0000001a73027c12 */ /* 0x000fe2000f8e962a */
[----:B------:R-:W-:Y:S01]  /*bcd0*/  IMAD.MOV.U32 R93, RZ, RZ, R77 ;  /* 0x000000ffff5d7224 */ /* 0x000fe200078e004d */
[----:B------:R-:W-:Y:S01]  /*bce0*/  LOP3.LUT R0, R67, UR45, R46, 0x96, !PT ;  /* 0x0000002d43007c12 */ /* 0x000fe2000f8e962e */
        /* <DEDUP_REMOVED lines=9> */
[----:B------:R-:W-:-:S04]  /*bd80*/  IMAD.WIDE.U32 R2, R2, -0x2daee0ad, RZ ;  /* 0xd2511f5302027825 */ /* 0x000fc800078e00ff */
[----:B------:R-:W-:Y:S01]  /*bd90*/  IMAD.WIDE.U32 R240, R0, -0x326172a9, RZ ;  /* 0xcd9e8d5700f07825 */ /* 0x000fe200078e00ff */
[----:B------:R-:W-:-:S04]  /*bda0*/  LOP3.LUT R0, R3, UR41, R66, 0x96, !PT ;  /* 0x0000002903007c12 */ /* 0x000fc8000f8e9642 */
[----:B------:R-:W-:Y:S01]  /*bdb0*/  LOP3.LUT R3, R241, UR42, R114, 0x96, !PT ;  /* 0x0000002af1037c12 */ /* 0x000fe2000f8e9672 */
[----:B------:R1:W-:Y:S04]  /*bdc0*/  STG.E.U16 desc[UR24][R20.64+-0x3e], R13 ;  /* 0xffffc20d14007986 */ /* 0x0003e8000c101518 */
[----:B------:R-:W-:-:S04]  /*bdd0*/  IMAD.WIDE.U32 R8, R3, -0x2daee0ad, RZ ;  /* 0xd2511f5303087825 */ /* 0x000fc800078e00ff */
[----:B------:R-:W-:Y:S02]  /*bde0*/  IMAD.MOV.U32 R43, RZ, RZ, R249 ;  /* 0x000000ffff2b7224 */ /* 0x000fe400078e00f9 */
[----:B------:R-:W-:Y:S01]  /*bdf0*/  FADD.FTZ R249, R11, R5 ;  /* 0x000000050bf97221 */ /* 0x000fe20000010000 */
[----:B-1----:R-:W-:Y:S01]  /*be00*/  IMAD.WIDE.U32 R12, R0, -0x326172a9, RZ ;  /* 0xcd9e8d57000c7825 */ /* 0x002fe200078e00ff */
[----:B------:R-:W-:-:S05]  /*be10*/  LOP3.LUT R0, R9, UR39, R2, 0x96, !PT ;  /* 0x0000002709007c12 */ /* 0x000fca000f8e9602 */
[----:B------:R-:W-:Y:S01]  /*be20*/  IMAD.WIDE.U32 R10, R0, -0x326172a9, RZ ;  /* 0xcd9e8d57000a7825 */ /* 0x000fe200078e00ff */
[----:B------:R-:W-:-:S04]  /*be30*/  LOP3.LUT R3, R13, UR40, R240, 0x96, !PT ;  /* 0x000000280d037c12 */ /* 0x000fc8000f8e96f0 */
[----:B------:R-:W-:Y:S01]  /*be40*/  LOP3.LUT R0, R11, UR38, R12, 0x96, !PT ;  /* 0x000000260b007c12 */ /* 0x000fe2000f8e960c */
[----:B------:R-:W-:-:S04]  /*be50*/  IMAD.WIDE.U32 R2, R3, -0x2daee0ad, RZ ;  /* 0xd2511f5303027825 */ /* 0x000fc800078e00ff */
[----:B------:R-:W-:Y:S01]  /*be60*/  IMAD.WIDE.U32 R12, R0, -0x2daee0ad, RZ ;  /* 0xd2511f53000c7825 */ /* 0x000fe200078e00ff */
[----:B------:R-:W-:-:S04]  /*be70*/  LOP3.LUT R3, R3, UR37, R8, 0x96, !PT ;  /* 0x0000002503037c12 */ /* 0x000fc8000f8e9608 */
[----:B------:R-:W-:Y:S01]  /*be80*/  LOP3.LUT R2, R13, UR18, R2, 0x96, !PT ;  /* 0x000000120d027c12 */ /* 0x000fe2000f8e9602 */
[----:B------:R-:W-:-:S04]  /*be90*/  IMAD.WIDE.U32 R8, R3, -0x326172a9, RZ ;  /* 0xcd9e8d5703087825 */ /* 0x000fc800078e00ff */
[----:B------:R-:W-:Y:S01]  /*bea0*/  IMAD.WIDE.U32 R2, R2, -0x326172a9, RZ ;  /* 0xcd9e8d5702027825 */ /* 0x000fe200078e00ff */
[----:B------:R-:W-:Y:S03]  /*beb0*/  STG.E.U16 desc[UR24][R20.64+-0x40], R15 ;  /* 0xffffc00f14007986 */ /* 0x000fe6000c101518 */
[----:B------:R-:W-:Y:S02]  /*bec0*/  IMAD.MOV.U32 R128, RZ, RZ, R245 ;  /* 0x000000ffff807224 */ /* 0x000fe400078e00f5 */
[----:B------:R-:W-:Y:S01]  /*bed0*/  FADD.FTZ R245, R36, R7 ;  /* 0x0000000724f57221 */ /* 0x000fe20000010000 */
[----:B------:R-:W-:Y:S01]  /*bee0*/  SHF.R.U32.HI R7, RZ, 0x10, R2 ;  /* 0x00000010ff077819 */ /* 0x000fe20000011602 */
[----:B------:R-:W-:Y:S01]  /*bef0*/  STG.E.U16 desc[UR24][R32.64+-0x40], R19 ;  /* 0xffffc01320007986 */ /* 0x000fe2000c101518 */
[----:B------:R-:W-:-:S03]  /*bf00*/  LOP3.LUT R0, R3, UR27, R8, 0x96, !PT ;  /* 0x0000001b03007c12 */ /* 0x000fc6000f8e9608 */
[----:B------:R-:W-:Y:S01]  /*bf10*/  STG.E.U16 desc[UR24][R32.64+-0x3e], R18 ;  /* 0xffffc21220007986 */ /* 0x000fe2000c101518 */
[C---:B------:R-:W-:Y:S02]  /*bf20*/  LOP3.LUT R3, R2.reuse, 0xffff, RZ, 0xc0, !PT ;  /* 0x0000ffff02037812 */ /* 0x040fe400078ec0ff */
[----:B------:R-:W-:Y:S01]  /*bf30*/  LOP3.LUT R8, R2, 0xff, RZ, 0xc0, !PT ;  /* 0x000000ff02087812 */ /* 0x000fe200078ec0ff */
[----:B------:R1:W-:Y:S01]  /*bf40*/  STG.E.U16 desc[UR24][R30.64+-0x40], R4 ;  /* 0xffffc0041e007986 */ /* 0x0003e2000c101518 */
[----:B------:R-:W-:-:S04]  /*bf50*/  SHF.R.U32.HI R3, RZ, 0x8, R3 ;  /* 0x00000008ff037819 */ /* 0x000fc80000011603 */
[----:B------:R-:W-:Y:S02]  /*bf60*/  PRMT R16, R8, 0x5410, R3 ;  /* 0x0000541008107816 */ /* 0x000fe40000000003 */
[----:B------:R-:W-:Y:S02]  /*bf70*/  LOP3.LUT R10, R9, UR36, R10, 0x96, !PT ;  /* 0x00000024090a7c12 */ /* 0x000fe4000f8e960a */
[----:B-1----:R-:W-:Y:S02]  /*bf80*/  SHF.R.U32.HI R4, RZ, 0x18, R2 ;  /* 0x00000018ff047819 */ /* 0x002fe40000011602 */
[----:B------:R-:W-:-:S04]  /*bf90*/  LOP3.LUT R2, R7, 0xff, RZ, 0xc0, !PT ;  /* 0x000000ff07027812 */ /* 0x000fc800078ec0ff */
[----:B------:R-:W-:Y:S02]  /*bfa0*/  PRMT R15, R2, 0x5410, R4 ;  /* 0x00005410020f7816 */ /* 0x000fe40000000004 */
[----:B------:R-:W-:-:S04]  /*bfb0*/  LOP3.LUT R2, R0, 0xffff, RZ, 0xc0, !PT ;  /* 0x0000ffff00027812 */ /* 0x000fc800078ec0ff */
[----:B------:R-:W-:Y:S02]  /*bfc0*/  SHF.R.U32.HI R3, RZ, 0x8, R2 ;  /* 0x00000008ff037819 */ /* 0x000fe40000011602 */
[----:B------:R-:W-:-:S04]  /*bfd0*/  LOP3.LUT R2, R0, 0xff, RZ, 0xc0, !PT ;  /* 0x000000ff00027812 */ /* 0x000fc800078ec0ff */
[----:B------:R-:W-:Y:S02]  /*bfe0*/  PRMT R11, R2, 0x5410, R3 ;  /* 0x00005410020b7816 */ /* 0x000fe40000000003 */
[--C-:B------:R-:W-:Y:S02]  /*bff0*/  SHF.R.U32.HI R3, RZ, 0x10, R0.reuse ;  /* 0x00000010ff037819 */ /* 0x100fe40000011600 */
[----:B------:R-:W-:Y:S02]  /*c000*/  SHF.R.U32.HI R2, RZ, 0x18, R0 ;  /* 0x00000018ff027819 */ /* 0x000fe40000011600 */
[----:B------:R-:W-:-:S04]  /*c010*/  LOP3.LUT R0, R3, 0xff, RZ, 0xc0, !PT ;  /* 0x000000ff03007812 */ /* 0x000fc800078ec0ff */
[----:B------:R-:W-:Y:S01]  /*c020*/  PRMT R9, R0, 0x5410, R2 ;  /* 0x0000541000097816 */ /* 0x000fe20000000002 */
[----:B------:R-:W-:-:S04]  /*c030*/  IMAD.WIDE.U32 R2, R10, -0x2daee0ad, RZ ;  /* 0xd2511f530a027825 */ /* 0x000fc800078e00ff */
[----:B------:R-:W-:Y:S02]  /*c040*/  IMAD.U32 R0, RZ, RZ, UR13 ;  /* 0x0000000dff007e24 */ /* 0x000fe4000f8e00ff */
[----:B------:R-:W-:Y:S01]  /*c050*/  IMAD.MOV.U32 R7, RZ, RZ, 0x7054 ;  /* 0x00007054ff077424 */ /* 0x000fe200078e00ff */
[----:B------:R-:W-:-:S04]  /*c060*/  LOP3.LUT R4, R3, UR21, R12, 0x96, !PT ;  /* 0x0000001503047c12 */ /* 0x000fc8000f8e960c */
[----:B------:R-:W-:Y:S02]  /*c070*/  PRMT R0, R0, R7, UR13 ;  /* 0x0000000d00007e16 */ /* 0x000fe40008000007 */
[----:B------:R-:W-:-:S04]  /*c080*/  LOP3.LUT R7, R4, 0xffff, RZ, 0xc0, !PT ;  /* 0x0000ffff04077812 */ /* 0x000fc800078ec0ff */
[----:B------:R-:W-:Y:S02]  /*c090*/  SHF.R.U32.HI R8, RZ, 0x8, R7 ;  /* 0x00000008ff087819 */ /* 0x000fe40000011607 */
[----:B------:R-:W-:-:S04]  /*c0a0*/  LOP3.LUT R7, R4, 0xff, RZ, 0xc0, !PT ;  /* 0x000000ff04077812 */ /* 0x000fc800078ec0ff */
[----:B------:R-:W-:Y:S02]  /*c0b0*/  PRMT R13, R7, 0x5410, R8 ;  /* 0x00005410070d7816 */ /* 0x000fe40000000008 */
[--C-:B------:R-:W-:Y:S02]  /*c0c0*/  SHF.R.U32.HI R8, RZ, 0x10, R4.reuse ;  /* 0x00000010ff087819 */ /* 0x100fe40000011604 */
[----:B------:R-:W-:Y:S02]  /*c0d0*/  SHF.R.U32.HI R7, RZ, 0x18, R4 ;  /* 0x00000018ff077819 */ /* 0x000fe40000011604 */
[----:B------:R-:W-:Y:S02]  /*c0e0*/  LOP3.LUT R4, R8, 0xff, RZ, 0xc0, !PT ;  /* 0x000000ff08047812 */ /* 0x000fe400078ec0ff */
[----:B------:R-:W-:Y:S02]  /*c0f0*/  LOP3.LUT R3, R2, 0xffff, RZ, 0xc0, !PT ;  /* 0x0000ffff02037812 */ /* 0x000fe400078ec0ff */
[----:B------:R-:W-:-:S02]  /*c100*/  PRMT R12, R4, 0x5410, R7 ;  /* 0x00005410040c7816 */ /* 0x000fc40000000007 */
[----:B------:R-:W-:Y:S02]  /*c110*/  SHF.R.U32.HI R4, RZ, 0x8, R3 ;  /* 0x00000008ff047819 */ /* 0x000fe40000011603 */
[----:B------:R-:W-:-:S04]  /*c120*/  LOP3.LUT R3, R2, 0xff, RZ, 0xc0, !PT ;  /* 0x000000ff02037812 */ /* 0x000fc800078ec0ff */
[----:B------:R-:W-:Y:S02]  /*c130*/  PRMT R7, R3, 0x5410, R4 ;  /* 0x0000541003077816 */ /* 0x000fe40000000004 */
[--C-:B------:R-:W-:Y:S02]  /*c140*/  SHF.R.U32.HI R4, RZ, 0x10, R2.reuse ;  /* 0x00000010ff047819 */ /* 0x100fe40000011602 */
[----:B------:R-:W-:Y:S02]  /*c150*/  SHF.R.U32.HI R3, RZ, 0x18, R2 ;  /* 0x00000018ff037819 */ /* 0x000fe40000011602 */
[----:B------:R-:W-:Y:S01]  /*c160*/  LOP3.LUT R2, R4, 0xff, RZ, 0xc0, !PT ;  /* 0x000000ff04027812 */ /* 0x000fe200078ec0ff */
[----:B------:R1:W-:Y:S01]  /*c170*/  STG.E.U16 desc[UR24][R30.64+-0x3e], R14 ;  /* 0xffffc20e1e007986 */ /* 0x0003e2000c101518 */
[----:B------:R-:W-:Y:S02]  /*c180*/  IMAD.MOV.U32 R112, RZ, RZ, R78 ;  /* 0x000000ffff707224 */ /* 0x000fe400078e004e */
[----:B------:R-:W-:-:S02]  /*c190*/  IMAD.MOV.U32 R78, RZ, RZ, R77 ;  /* 0x000000ffff4e7224 */ /* 0x000fc400078e004d */
[----:B------:R-:W-:Y:S02]  /*c1a0*/  IMAD.MOV.U32 R77, RZ, RZ, R131 ;  /* 0x000000ffff4d7224 */ /* 0x000fe400078e0083 */
[----:B------:R-:W-:Y:S01]  /*c1b0*/  IMAD.MOV.U32 R131, RZ, RZ, R128 ;  /* 0x000000ffff837224 */ /* 0x000fe200078e0080 */
[----:B-1----:R-:W-:Y:S02]  /*c1c0*/  PRMT R14, R2, 0x5410, R3 ;  /* 0x00005410020e7816 */ /* 0x002fe40000000003 */
[----:B------:R-:W-:-:S05]  /*c1d0*/  HSET2.LE.AND R2, R16, R0, PT ;  /* 0x0000000010027233 */ /* 0x000fca0003803000 */
[----:B------:R-:W-:Y:S02]  /*c1e0*/  LOP3.LUT R10, R2, R98, RZ, 0xc0, !PT ;  /* 0x00000062020a7212 */ /* 0x000fe400078ec0ff */
[--C-:B------:R-:W-:Y:S02]  /*c1f0*/  HSET2.LE.AND R2, R15, R0.reuse, PT ;  /* 0x000000000f027233 */ /* 0x100fe40003803000 */
[----:B------:R-:W-:-:S03]  /*c200*/  HSET2.LE.AND R3, R11, R0, PT ;  /* 0x000000000b037233 */ /* 0x000fc60003803000 */
[----:B------:R-:W-:Y:S02]  /*c210*/  LOP3.LUT R11, R2, R53, RZ, 0xc0, !PT ;  /* 0x00000035020b7212 */ /* 0x000fe400078ec0ff */
[----:B------:R-:W-:Y:S01]  /*c220*/  HSET2.LE.AND R2, R13, R0, PT ;  /* 0x000000000d027233 */ /* 0x000fe20003803000 */
[----:B------:R-:W-:-:S04]  /*c230*/  IMAD.MOV.U32 R42, RZ, RZ, R247 ;  /* 0x000000ffff2a7224 */ /* 0x000fc800078e00f7 */
[----:B------:R-:W-:Y:S01]  /*c240*/  LOP3.LUT R128, R2, R45, RZ, 0xc0, !PT ;  /* 0x0000002d02807212 */ /* 0x000fe200078ec0ff */
[----:B------:R-:W-:-:S04]  /*c250*/  VIADD R2, R246, 0x4 ;  /* 0x00000004f6027836 */ /* 0x000fc80000000000 */
[----:B------:R-:W-:Y:S01]  /*c260*/  IMAD.WIDE.U32 R246, R2, -0x326172a9, RZ ;  /* 0xcd9e8d5702f67825 */ /* 0x000fe200078e00ff */
[----:B------:R-:W-:-:S04]  /*c270*/  UIADD3 UR4, UR29, -0x4498517b, URZ ;  /* 0xbb67ae851d047890 */ /* 0x000fc8000fffe03f */
[----:B------:R-:W-:Y:S01]  /*c280*/  LOP3.LUT R2, R247, R42, RZ, 0x3c, !PT ;  /* 0x0000002af7027212 */ /* 0x000fe200078e3cff */
[----:B------:R-:W-:Y:S02]  /*c290*/  IMAD.MOV.U32 R66, RZ, RZ, R64 ;  /* 0x000000ffff427224 */ /* 0x000fe400078e0040 */
[----:B------:R-:W-:Y:S02]  /*c2a0*/  IMAD.MOV.U32 R42, RZ, RZ, R251 ;  /* 0x000000ffff2a7224 */ /* 0x000fe400078e00fb */
[----:B------:R-:W-:Y:S02]  /*c2b0*/  IMAD.MOV.U32 R64, RZ, RZ, R250 ;  /* 0x000000ffff407224 */ /* 0x000fe400078e00fa */
[----:B------:R-:W-:Y:S01]  /*c2c0*/  IMAD.WIDE.U32 R250, R2, -0x2daee0ad, RZ ;  /* 0xd2511f5302fa7825 */ /* 0x000fe200078e00ff */
[----:B------:R-:W-:-:S03]  /*c2d0*/  PRMT R5, R100, 0x7632, R5 ;  /* 0x0000763264057816 */ /* 0x000fc60000000005 */
[----:B------:R-:W-:Y:S01]  /*c2e0*/  IMAD.MOV.U32 R65, RZ, RZ, R101 ;  /* 0x000000ffff417224 */ /* 0x000fe200078e0065 */
[----:B------:R-:W-:Y:S01]  /*c2f0*/  LOP3.LUT R2, R251, UR4, R46, 0x96, !PT ;  /* 0x00000004fb027c12 */ /* 0x000fe2000f8e962e */
[----:B------:R-:W-:Y:S01]  /*c300*/  IMAD.MOV.U32 R101, RZ, RZ, R95 ;  /* 0x000000ffff657224 */ /* 0x000fe200078e005f */
[--C-:B------:R-:W-:Y:S01]  /*c310*/  HSET2.LE.AND R4, R9, R0.reuse, PT ;  /* 0x0000000009047233 */ /* 0x100fe20003803000 */
[----:B------:R-:W-:Y:S01]  /*c320*/  IMAD.MOV.U32 R95, RZ, RZ, R94 ;  /* 0x000000ffff5f7224 */ /* 0x000fe200078e005e */
[----:B------:R-:W-:Y:S01]  /*c330*/  LOP3.LUT R8, R3, R103, RZ, 0xc0, !PT ;  /* 0x0000006703087212 */ /* 0x000fe200078ec0ff */
[----:B------:R-:W-:Y:S01]  /*c340*/  @!P5 HADD2 R72, -R5.H0_H0, -RZ.H0_H0 ;  /* 0xa00000ff0548d230 */ /* 0x000fe20000000900 */
[----:B------:R-:W-:Y:S01]  /*c350*/  PRMT R6, R100, 0x7610, R6 ;  /* 0x0000761064067816 */ /* 0x000fe20000000006 */
[----:B------:R-:W-:Y:S01]  /*c360*/  IMAD.MOV.U32 R94, RZ, RZ, R75 ;  /* 0x000000ffff5e7224 */ /* 0x000fe200078e004b */
[----:B------:R-:W-:Y:S01]  /*c370*/  HSET2.LE.AND R3, R12, R0, PT ;  /* 0x000000000c037233 */ /* 0x000fe20003803000 */
[----:B------:R-:W-:-:S02]  /*c380*/  IMAD.MOV.U32 R75, RZ, RZ, R76 ;  /* 0x000000ffff4b7224 */ /* 0x000fc400078e004c */
[----:B------:R-:W-:Y:S02]  /*c390*/  IMAD.MOV.U32 R58, RZ, RZ, R243 ;  /* 0x000000ffff3a7224 */ /* 0x000fe400078e00f3 */
[----:B------:R-:W-:Y:S02]  /*c3a0*/  IMAD.MOV.U32 R59, RZ, RZ, R242 ;  /* 0x000000ffff3b7224 */ /* 0x000fe400078e00f2 */
[----:B------:R-:W-:Y:S02]  /*c3b0*/  IMAD.MOV.U32 R76, RZ, RZ, R73 ;  /* 0x000000ffff4c7224 */ /* 0x000fe400078e0049 */
[----:B------:R-:W-:Y:S01]  /*c3c0*/  IMAD.WIDE.U32 R242, R2, -0x326172a9, RZ ;  /* 0xcd9e8d5702f27825 */ /* 0x000fe200078e00ff */
[----:B------:R-:W-:Y:S02]  /*c3d0*/  PRMT R17, R6, 0x5410, R5 ;  /* 0x0000541006117816 */ /* 0x000fe40000000005 */
[----:B------:R-:W-:Y:S01]  /*c3e0*/  LOP3.LUT R9, R4, R102, RZ, 0xc0, !PT ;  /* 0x0000006604097212 */ /* 0x000fe200078ec0ff */
[----:B------:R-:W-:Y:S01]  /*c3f0*/  IMAD.MOV.U32 R73, RZ, RZ, R68 ;  /* 0x000000ffff497224 */ /* 0x000fe200078e0044 */
[----:B------:R-:W-:Y:S01]  /*c400*/  @!P5 PRMT R5, R72, 0x5410, RZ ;  /* 0x000054104805d816 */ /* 0x000fe200000000ff */
[----:B------:R-:W-:Y:S01]  /*c410*/  IMAD.MOV.U32 R96, RZ, RZ, R79 ;  /* 0x000000ffff607224 */ /* 0x000fe200078e004f */
[----:B------:R-:W-:Y:S01]  /*c420*/  HSET2.LE.AND R4, R7, R0, PT ;  /* 0x0000000007047233 */ /* 0x000fe20003803000 */
[----:B------:R-:W-:Y:S01]  /*c430*/  IMAD.MOV.U32 R68, RZ, RZ, R129 ;  /* 0x000000ffff447224 */ /* 0x000fe200078e0081 */
[----:B------:R-:W-:Y:S01]  /*c440*/  LOP3.LUT R129, R3, R44, RZ, 0xc0, !PT ;  /* 0x0000002c03817212 */ /* 0x000fe200078ec0ff */
[----:B------:R-:W-:Y:S01]  /*c450*/  IMAD.MOV.U32 R79, RZ, RZ, R74 ;  /* 0x000000ffff4f7224 */ /* 0x000fe200078e004a */
[----:B------:R-:W-:Y:S01]  /*c460*/  LOP3.LUT R3, R115, UR26, R246, 0x96, !PT ;  /* 0x0000001a73037c12 */ /* 0x000fe2000f8e96f6 */
[----:B------:R-:W-:Y:S01]  /*c470*/  IMAD.MOV.U32 R74, RZ, RZ, R93 ;  /* 0x000000ffff4a7224 */ /* 0x000fe200078e005d */
[----:B------:R-:W-:Y:S01]  /*c480*/  LOP3.LUT R2, R243, UR42, R114, 0x96, !PT ;  /* 0x0000002af3027c12 */ /* 0x000fe2000f8e9672 */
[----:B------:R-:W-:-:S02]  /*c490*/  IMAD.MOV.U32 R93, RZ, RZ, R92 ;  /* 0x000000ffff5d7224 */ /* 0x000fc400078e005c */
[----:B------:R-:W-:Y:S01]  /*c4a0*/  IMAD.MOV.U32 R92, RZ, RZ, R69 ;  /* 0x000000ffff5c7224 */ /* 0x000fe200078e0045 */
[----:B------:R1:W-:Y:S01]  /*c4b0*/  STG.E.U16 desc[UR24][R28.64+-0x3e], R5 ;  /* 0xffffc2051c007986 */ /* 0x0003e2000c101518 */
[----:B------:R-:W-:Y:S01]  /*c4c0*/  IMAD.MOV.U32 R69, RZ, RZ, R130 ;  /* 0x000000ffff457224 */ /* 0x000fe200078e0082 */
[----:B------:R-:W-:Y:S01]  /*c4d0*/  LOP3.LUT R130, R4, R37, RZ, 0xc0, !PT ;  /* 0x0000002504827212 */ /* 0x000fe200078ec0ff */
[----:B------:R-:W-:Y:S02]  /*c4e0*/  @!P6 HADD2 R71, -R6.H0_H0, -RZ.H0_H0 ;  /* 0xa00000ff0647e230 */ /* 0x000fe40000000900 */
[----:B------:R-:W-:-:S03]  /*c4f0*/  IMAD.WIDE.U32 R12, R2, -0x2daee0ad, RZ ;  /* 0xd2511f53020c7825 */ /* 0x000fc600078e00ff */
[----:B------:R-:W-:-:S05]  /*c500*/  @!P6 PRMT R6, R71, 0x5410, RZ ;  /* 0x000054104706e816 */ /* 0x000fca00000000ff */
[----:B------:R3:W-:Y:S01]  /*c510*/  STG.E.U16 desc[UR24][R28.64+-0x40], R6 ;  /* 0xffffc0061c007986 */ /* 0x0007e2000c101518 */
[----:B-1----:R-:W-:-:S05]  /*c520*/  IMAD.WIDE.U32 R4, R3, -0x2daee0ad, RZ ;  /* 0xd2511f5303047825 */ /* 0x002fca00078e00ff */
[----:B------:R-:W-:Y:S02]  /*c530*/  LOP3.LUT R3, R5, UR41, R250, 0x96, !PT ;  /* 0x0000002905037c12 */ /* 0x000fe4000f8e96fa */
[----:B------:R-:W-:-:S03]  /*c540*/  LOP3.LUT R2, R13, UR39, R4, 0x96, !PT ;  /* 0x000000270d027c12 */ /* 0x000fc6000f8e9604 */
[----:B------:R-:W-:-:S04]  /*c550*/  IMAD.WIDE.U32 R4, R3, -0x326172a9, RZ ;  /* 0xcd9e8d5703047825 */ /* 0x000fc800078e00ff */
[----:B---3--:R-:W-:Y:S01]  /*c560*/  IMAD.WIDE.U32 R6, R2, -0x326172a9, RZ ;  /* 0xcd9e8d5702067825 */ /* 0x008fe200078e00ff */
[----:B------:R-:W-:-:S04]  /*c570*/  LOP3.LUT R2, R5, UR40, R242, 0x96, !PT ;  /* 0x0000002805027c12 */ /* 0x000fc8000f8e96f2 */
[----:B------:R-:W-:Y:S01]  /*c580*/  LOP3.LUT R3, R7, UR38, R4, 0x96, !PT ;  /* 0x0000002607037c12 */ /* 0x000fe2000f8e9604 */
[----:B------:R-:W-:Y:S01]  /*c590*/  STG.E.U16 desc[UR24][R20.64+-0x30], R25 ;  /* 0xffffd01914007986 */ /* 0x000fe2000c101518 */
[----:B------:R-:W-:-:S03]  /*c5a0*/  IMAD.WIDE.U32 R4, R2, -0x2daee0ad, RZ ;  /* 0xd2511f5302047825 */ /* 0x000fc600078e00ff */
[----:B------:R1:W-:Y:S01]  /*c5b0*/  STG.E.U16 desc[UR24][R20.64+-0x2e], R24 ;  /* 0xffffd21814007986 */ /* 0x0003e2000c101518 */
[----:B------:R-:W-:Y:S02]  /*c5c0*/  HSET2.LE.AND R2, R14, R0, PT ;  /* 0x000000000e027233 */ /* 0x000fe40003803000 */
[----:B------:R-:W-:Y:S01]  /*c5d0*/  LOP3.LUT R5, R5, UR37, R12, 0x96, !PT ;  /* 0x0000002505057c12 */ /* 0x000fe2000f8e960c */
[----:B------:R-:W-:Y:S01]  /*c5e0*/  IMAD.MOV.U32 R56, RZ, RZ, R131 ;  /* 0x000000ffff387224 */ /* 0x000fe200078e0083 */
[----:B--2---:R-:W2:Y:S01]  /*c5f0*/  LDSM.16.MT88.4 R12, [R190+0xa000] ;  /* 0x00a00000be0c783b */ /* 0x004ea20000004200 */
[----:B------:R-:W-:Y:S01]  /*c600*/  LOP3.LUT R131, R2, R39, RZ, 0xc0, !PT ;  /* 0x0000002702837212 */ /* 0x000fe200078ec0ff */
[----:B-1----:R-:W-:-:S05]  /*c610*/  IMAD.WIDE.U32 R24, R3, -0x2daee0ad, RZ ;  /* 0xd2511f5303187825 */ /* 0x002fca00078e00ff */
[----:B------:R-:W-:Y:S01]  /*c620*/  LOP3.LUT R4, R25, UR18, R4, 0x96, !PT ;  /* 0x0000001219047c12 */ /* 0x000fe2000f8e9604 */
[----:B------:R-:W-:-:S04]  /*c630*/  IMAD.WIDE.U32 R2, R5, -0x326172a9, RZ ;  /* 0xcd9e8d5705027825 */ /* 0x000fc800078e00ff */
[----:B------:R-:W-:Y:S01]  /*c640*/  IMAD.WIDE.U32 R4, R4, -0x326172a9, RZ ;  /* 0xcd9e8d5704047825 */ /* 0x000fe200078e00ff */
[----:B------:R-:W-:Y:S02]  /*c650*/  LOP3.LUT R22, R3, UR36, R6, 0x96, !PT ;  /* 0x0000002403167c12 */ /* 0x000fe4000f8e9606 */
[C---:B------:R-:W-:Y:S02]  /*c660*/  LOP3.LUT R3, R4.reuse, 0xffff, RZ, 0xc0, !PT ;  /* 0x0000ffff04037812 */ /* 0x040fe400078ec0ff */
[----:B------:R-:W-:Y:S02]  /*c670*/  SHF.R.U32.HI R7, RZ, 0x10, R4 ;  /* 0x00000010ff077819 */ /* 0x000fe40000011604 */
[----:B------:R-:W-:Y:S02]  /*c680*/  LOP3.LUT R6, R4, 0xff, RZ, 0xc0, !PT ;  /* 0x000000ff04067812 */ /* 0x000fe400078ec0ff */
[----:B------:R-:W-:Y:S02]  /*c690*/  SHF.R.U32.HI R3, RZ, 0x8, R3 ;  /* 0x00000008ff037819 */ /* 0x000fe40000011603 */
[----:B------:R-:W-:-:S02]  /*c6a0*/  LOP3.LUT R2, R5, UR27, R2, 0x96, !PT ;  /* 0x0000001b05027c12 */ /* 0x000fc4000f8e9602 */
[----:B------:R-:W-:Y:S02]  /*c6b0*/  SHF.R.U32.HI R4, RZ, 0x18, R4 ;  /* 0x00000018ff047819 */ /* 0x000fe40000011604 */
[----:B------:R-:W-:Y:S02]  /*c6c0*/  LOP3.LUT R7, R7, 0xff, RZ, 0xc0, !PT ;  /* 0x000000ff07077812 */ /* 0x000fe400078ec0ff */
[----:B------:R-:W-:Y:S02]  /*c6d0*/  PRMT R6, R6, 0x5410, R3 ;  /* 0x0000541006067816 */ /* 0x000fe40000000003 */
[----:B------:R-:W-:Y:S02]  /*c6e0*/  LOP3.LUT R3, R2, 0xffff, RZ, 0xc0, !PT ;  /* 0x0000ffff02037812 */ /* 0x000fe400078ec0ff */
[----:B------:R-:W-:Y:S02]  /*c6f0*/  PRMT R7, R7, 0x5410, R4 ;  /* 0x0000541007077816 */ /* 0x000fe40000000004 */
[----:B------:R-:W-:-:S02]  /*c700*/  SHF.R.U32.HI R4, RZ, 0x8, R3 ;  /* 0x00000008ff047819 */ /* 0x000fc40000011603 */
[----:B------:R-:W-:-:S04]  /*c710*/  LOP3.LUT R3, R2, 0xff, RZ, 0xc0, !PT ;  /* 0x000000ff02037812 */ /* 0x000fc800078ec0ff */
[----:B------:R-:W-:Y:S02]  /*c720*/  PRMT R5, R3, 0x5410, R4 ;  /* 0x0000541003057816 */ /* 0x000fe40000000004 */
[--C-:B------:R-:W-:Y:S02]  /*c730*/  SHF.R.U32.HI R4, RZ, 0x10, R2.reuse ;  /* 0x00000010ff047819 */ /* 0x100fe40000011602 */
[----:B------:R-:W-:Y:S02]  /*c740*/  SHF.R.U32.HI R3, RZ, 0x18, R2 ;  /* 0x00000018ff037819 */ /* 0x000fe40000011602 */
[----:B------:R-:W-:-:S04]  /*c750*/  LOP3.LUT R2, R4, 0xff, RZ, 0xc0, !PT ;  /* 0x000000ff04027812 */ /* 0x000fc800078ec0ff */
[----:B------:R-:W-:Y:S02]  /*c760*/  PRMT R16, R2, 0x5410, R3 ;  /* 0x0000541002107816 */ /* 0x000fe40000000003 */
[----:B------:R-:W-:Y:S02]  /*c770*/  HSET2.LE.AND R3, R7, R0, PT ;  /* 0x0000000007037233 */ /* 0x000fe40003803000 */
[----:B------:R-:W-:Y:S01]  /*c780*/  @!P4 PRMT R34, R62, 0x5410, RZ ;  /* 0x000054103e22c816 */ /* 0x000fe200000000ff */
[----:B------:R-:W-:Y:S02]  /*c790*/  IMAD.MOV.U32 R62, RZ, RZ, R74 ;  /* 0x000000ffff3e7224 */ /* 0x000fe400078e004a */
[----:B------:R-:W-:Y:S01]  /*c7a0*/  LOP3.LUT R7, R3, R38, RZ, 0xc0, !PT ;  /* 0x0000002603077212 */ /* 0x000fe200078ec0ff */
[----:B------:R-:W-:Y:S01]  /*c7b0*/  IMAD.MOV.U32 R74, RZ, RZ, R68 ;  /* 0x000000ffff4a7224 */ /* 0x000fe200078e0044 */
[----:B--2---:R-:W-:Y:S01]  /*c7c0*/  HMMA.16816.F32 R36, R8, R14, R56 ;  /* 0x0000000e0824723c */ /* 0x004fe20000001838 */
[----:B------:R-:W-:-:S02]  /*c7d0*/  IMAD.MOV.U32 R68, RZ, RZ, R161 ;  /* 0x000000ffff447224 */ /* 0x000fc400078e00a1 */
[----:B------:R-:W2:Y:S04]  /*c7e0*/  LDL.LU R161, [R1+0x10c] ;  /* 0x00010c0001a17983 */ /* 0x000ea80000300800 */
[----:B------:R-:W-:Y:S02]  /*c7f0*/  IMAD.MOV.U32 R59, RZ, RZ, R73 ;  /* 0x000000ffff3b7224 */ /* 0x000fe400078e0049 */
[----:B------:R-:W-:Y:S02]  /*c800*/  IMAD.MOV.U32 R73, RZ, RZ, R69 ;  /* 0x000000ffff497224 */ /* 0x000fe400078e0045 */
[----:B------:R-:W-:Y:S02]  /*c810*/  IMAD.MOV.U32 R58, RZ, RZ, R76 ;  /* 0x000000ffff3a7224 */ /* 0x000fe400078e004c */
[----:B------:R-:W-:-:S02]  /*c820*/  IMAD.MOV.U32 R69, RZ, RZ, R160 ;  /* 0x000000ffff457224 */ /* 0x000fc400078e00a0 */
[----:B------:R-:W-:Y:S01]  /*c830*/  IMAD.MOV.U32 R57, RZ, RZ, R77 ;  /* 0x000000ffff397224 */ /* 0x000fe200078e004d */
[----:B------:R-:W2:Y:S01]  /*c840*/  LDL.LU R160, [R1+0x108] ;  /* 0x0001080001a07983 */ /* 0x000ea20000300800 */
[----:B------:R-:W-:Y:S02]  /*c850*/  IMAD.MOV.U32 R76, RZ, RZ, R208 ;  /* 0x000000ffff4c7224 */ /* 0x000fe400078e00d0 */
[----:B------:R-:W-:Y:S01]  /*c860*/  IMAD.MOV.U32 R60, RZ, RZ, R78 ;  /* 0x000000ffff3c7224 */ /* 0x000fe200078e004e */
[----:B------:R-:W3:Y:S01]  /*c870*/  LDL.LU R208, [R1+0x104] ;  /* 0x0001040001d07983 */ /* 0x000ee20000300800 */
[----:B------:R-:W-:Y:S02]  /*c880*/  IMAD.MOV.U32 R77, RZ, RZ, R219 ;  /* 0x000000ffff4d7224 */ /* 0x000fe400078e00db */
[----:B------:R-:W-:Y:S01]  /*c890*/  IMAD.MOV.U32 R87, RZ, RZ, R79 ;  /* 0x000000ffff577224 */ /* 0x000fe200078e004f */
[----:B------:R1:W5:Y:S01]  /*c8a0*/  LDL.LU R219, [R1+0x100] ;  /* 0x0001000001db7983 */ /* 0x0003620000300800 */
[----:B------:R-:W-:-:S02]  /*c8b0*/  IMAD.MOV.U32 R78, RZ, RZ, R223 ;  /* 0x000000ffff4e7224 */ /* 0x000fc400078e00df */
[----:B------:R-:W-:Y:S01]  /*c8c0*/  IMAD.MOV.U32 R56, RZ, RZ, R92 ;  /* 0x000000ffff387224 */ /* 0x000fe200078e005c */
[----:B------:R1:W5:Y:S01]  /*c8d0*/  LDL.LU R223, [R1+0xfc] ;  /* 0x0000fc0001df7983 */ /* 0x0003620000300800 */
[----:B------:R-:W-:Y:S02]  /*c8e0*/  IMAD.MOV.U32 R79, RZ, RZ, R252 ;  /* 0x000000ffff4f7224 */ /* 0x000fe400078e00fc */
[----:B------:R-:W-:Y:S01]  /*c8f0*/  IMAD.MOV.U32 R92, RZ, RZ, R192 ;  /* 0x000000ffff5c7224 */ /* 0x000fe200078e00c0 */
[----:B------:R1:W5:Y:S04]  /*c900*/  LDL.LU R252, [R1+0xf8] ;  /* 0x0000f80001fc7983 */ /* 0x0003680000300800 */
[----:B------:R-:W4:Y:S01]  /*c910*/  LDL.LU R192, [R1+0xf4] ;  /* 0x0000f40001c07983 */ /* 0x000f220000300800 */
[----:B------:R-:W-:-:S05]  /*c920*/  @!P3 HADD2 R63, -R23.H0_H0, -RZ.H0_H0 ;  /* 0xa00000ff173fb230 */ /* 0x000fca0000000900 */
[----:B------:R-:W-:Y:S01]  /*c930*/  @!P3 PRMT R23, R63, 0x5410, RZ ;  /* 0x000054103f17b816 */ /* 0x000fe200000000ff */
[----:B------:R-:W-:Y:S02]  /*c940*/  IMAD.MOV.U32 R63, RZ, RZ, R93 ;  /* 0x000000ffff3f7224 */ /* 0x000fe400078e005d */
[----:B------:R-:W-:Y:S02]  /*c950*/  IMAD.MOV.U32 R93, RZ, RZ, R195 ;  /* 0x000000ffff5d7224 */ /* 0x000fe400078e00c3 */
[----:B------:R-:W3:Y:S01]  /*c960*/  LDL.LU R195, [R1+0xf0] ;  /* 0x0000f00001c37983 */ /* 0x000ee20000300800 */
[----:B------:R-:W-:Y:S02]  /*c970*/  IMAD.MOV.U32 R86, RZ, RZ, R94 ;  /* 0x000000ffff567224 */ /* 0x000fe400078e005e */
[----:B------:R-:W-:Y:S02]  /*c980*/  IMAD.MOV.U32 R94, RZ, RZ, R194 ;  /* 0x000000ffff5e7224 */ /* 0x000fe400078e00c2 */
[----:B------:R-:W3:Y:S01]  /*c990*/  LDL.LU R194, [R1+0xec] ;  /* 0x0000ec0001c27983 */ /* 0x000ee20000300800 */
[----:B------:R-:W-:-:S02]  /*c9a0*/  HSET2.LE.AND R2, R6, R0, PT ;  /* 0x0000000006027233 */ /* 0x000fc40003803000 */
[----:B------:R-:W-:-:S03]  /*c9b0*/  HSET2.LE.AND R4, R5, R0, PT ;  /* 0x0000000005047233 */ /* 0x000fc60003803000 */
[----:B------:R-:W-:Y:S02]  /*c9c0*/  LOP3.LUT R6, R2, R40, RZ, 0xc0, !PT ;  /* 0x0000002802067212 */ /* 0x000fe400078ec0ff */
[----:B------:R-:W-:Y:S02]  /*c9d0*/  HSET2.LE.AND R2, R16, R0, PT ;  /* 0x0000000010027233 */ /* 0x000fe40003803000 */
[----:B------:R-:W-:-:S03]  /*c9e0*/  LOP3.LUT R4, R4, R41, RZ, 0xc0, !PT ;  /* 0x0000002904047212 */ /* 0x000fc600078ec0ff */
[----:B------:R-:W-:Y:S01]  /*c9f0*/  LOP3.LUT R5, R2, R17, RZ, 0xc0, !PT ;  /* 0x0000001102057212 */ /* 0x000fe200078ec0ff */
[-C--:B------:R-:W-:Y:S06]  /*ca00*/  HMMA.16816.F32 R168, R8, R12.reuse, R168 ;  /* 0x0000000c08a8723c */ /* 0x080fec00000018a8 */
[C---:B------:R-:W-:Y:S06]  /*ca10*/  HMMA.16816.F32 R152, R4.reuse, R12, R152 ;  /* 0x0000000c0498723c */ /* 0x040fec0000001898 */
[----:B------:R-:W-:Y:S01]  /*ca20*/  HMMA.16816.F32 R148, R4, R14, R148 ;  /* 0x0000000e0494723c */ /* 0x000fe20000001894 */
[----:B------:R-:W-:-:S05]  /*ca30*/  @!P2 HADD2 R61, -R26.H0_H0, -RZ.H0_H0 ;  /* 0xa00000ff1a3da230 */ /* 0x000fca0000000900 */
[----:B------:R-:W-:Y:S01]  /*ca40*/  @!P2 PRMT R26, R61, 0x5410, RZ ;  /* 0x000054103d1aa816 */ /* 0x000fe200000000ff */
[----:B------:R-:W-:Y:S02]  /*ca50*/  IMAD.MOV.U32 R61, RZ, RZ, R75 ;  /* 0x000000ffff3d7224 */ /* 0x000fe400078e004b */
[----:B------:R-:W-:Y:S02]  /*ca60*/  IMAD.MOV.U32 R67, RZ, RZ, R42 ;  /* 0x000000ffff437224 */ /* 0x000fe400078e002a */
[----:B------:R-:W-:Y:S02]  /*ca70*/  IMAD.MOV.U32 R99, RZ, RZ, R95 ;  /* 0x000000ffff637224 */ /* 0x000fe400078e005f */
        /* <DEDUP_REMOVED lines=8> */
[----:B------:R1:W5:Y:S01]  /*cb00*/  LDL.LU R202, [R1+0xe0] ;  /* 0x0000e00001ca7983 */ /* 0x0003620000300800 */
[----:B------:R-:W-:-:S03]  /*cb10*/  IMAD.MOV.U32 R16, RZ, RZ, R199 ;  /* 0x000000ffff107224 */ /* 0x000fc600078e00c7 */
[----:B------:R1:W5:Y:S01]  /*cb20*/  LDL.LU R201, [R1+0xdc] ;  /* 0x0000dc0001c97983 */ /* 0x0003620000300800 */
[----:B------:R-:W-:-:S03]  /*cb30*/  IMAD.MOV.U32 R17, RZ, RZ, R198 ;  /* 0x000000ffff117224 */ /* 0x000fc600078e00c6 */
[----:B------:R1:W5:Y:S01]  /*cb40*/  LDL.LU R200, [R1+0xd8] ;  /* 0x0000d80001c87983 */ /* 0x0003620000300800 */
[----:B------:R-:W-:-:S03]  /*cb50*/  IMAD.MOV.U32 R18, RZ, RZ, R197 ;  /* 0x000000ffff127224 */ /* 0x000fc600078e00c5 */
        /* <DEDUP_REMOVED lines=9> */
[----:B------:R1:W5:Y:S04]  /*cbf0*/  LDL.LU R193, [R1+0xc4] ;  /* 0x0000c40001c17983 */ /* 0x0003680000300800 */
[----:B------:R1:W5:Y:S04]  /*cc00*/  LDL.LU R191, [R1+0xc0] ;  /* 0x0000c00001bf7983 */ /* 0x0003680000300800 */
[----:B------:R1:W5:Y:S04]  /*cc10*/  LDL.LU R189, [R1+0xbc] ;  /* 0x0000bc0001bd7983 */ /* 0x0003680000300800 */
[----:B----4-:R-:W2:Y:S02]  /*cc20*/  LDSM.16.MT88.4 R12, [R192+0xa000] ;  /* 0x00a00000c00c783b */ /* 0x010ea40000004200 */
[-C--:B--2---:R-:W-:Y:S06]  /*cc30*/  HMMA.16816.F32 R160, R8, R12.reuse, R160 ;  /* 0x0000000c08a0723c */ /* 0x084fec00000018a0 */
[C---:B------:R-:W-:Y:S06]  /*cc40*/  HMMA.16816.F32 R144, R4.reuse, R12, R144 ;  /* 0x0000000c0490723c */ /* 0x040fec0000001890 */
[-C--:B------:R-:W-:Y:S06]  /*cc50*/  HMMA.16816.F32 R140, R4, R14.reuse, R140 ;  /* 0x0000000e048c723c */ /* 0x080fec000000188c */
[C---:B------:R-:W-:Y:S01]  /*cc60*/  HMMA.16816.F32 R40, R8.reuse, R14, R60 ;  /* 0x0000000e0828723c */ /* 0x040fe2000000183c */
[----:B---3--:R-:W2:Y:S05]  /*cc70*/  LDSM.16.MT88.4 R12, [R195+0xa000] ;  /* 0x00a00000c30c783b */ /* 0x008eaa0000004200 */
[-C--:B--2---:R-:W-:Y:S06]  /*cc80*/  HMMA.16816.F32 R44, R8, R12.reuse, R56 ;  /* 0x0000000c082c723c */ /* 0x084fec0000001838 */
[C---:B------:R-:W-:Y:S06]  /*cc90*/  HMMA.16816.F32 R52, R4.reuse, R12, R116 ;  /* 0x0000000c0434723c */ /* 0x040fec0000001874 */
[-C--:B------:R-:W-:Y:S06]  /*cca0*/  HMMA.16816.F32 R56, R4, R14.reuse, R156 ;  /* 0x0000000e0438723c */ /* 0x080fec000000189c */
[----:B------:R-:W-:Y:S01]  /*ccb0*/  HMMA.16816.F32 R60, R8, R14, R84 ;  /* 0x0000000e083c723c */ /* 0x000fe20000001854 */
[----:B------:R-:W2:Y:S01]  /*ccc0*/  LDSM.16.MT88.4 R12, [R194+0xa000] ;  /* 0x00a00000c20c783b */ /* 0x000ea20000004200 */
[----:B------:R-:W-:-:S02]  /*ccd0*/  IMAD.MOV.U32 R158, RZ, RZ, R68 ;  /* 0x000000ffff9e7224 */ /* 0x000fc400078e0044 */
[----:B------:R-:W-:Y:S02]  /*cce0*/  IMAD.MOV.U32 R159, RZ, RZ, R69 ;  /* 0x000000ffff9f7224 */ /* 0x000fe400078e0045 */
[----:B------:R-:W-:Y:S02]  /*ccf0*/  IMAD.MOV.U32 R156, RZ, RZ, R74 ;  /* 0x000000ffff9c7224 */ /* 0x000fe400078e004a */
[----:B------:R-:W-:Y:S01]  /*cd00*/  IMAD.MOV.U32 R157, RZ, RZ, R73 ;  /* 0x000000ffff9d7224 */ /* 0x000fe200078e0049 */
[-C--:B--2---:R-:W-:Y:S06]  /*cd10*/  HMMA.16816.F32 R68, R8, R12.reuse, R76 ;  /* 0x0000000c0844723c */ /* 0x084fec000000184c */
[C---:B------:R-:W-:Y:S01]  /*cd20*/  HMMA.16816.F32 R72, R4.reuse, R12, R164 ;  /* 0x0000000c0448723c */ /* 0x040fe200000018a4 */
[----:B------:R-:W-:Y:S01]  /*cd30*/  IMAD.WIDE.U32 R2, R22, -0x2daee0ad, RZ ;  /* 0xd2511f5316027825 */ /* 0x000fe200078e00ff */
[----:B------:R-:W-:Y:S04]  /*cd40*/  LDSM.16.MT88.4 R164, [R190+0xa800] ;  /* 0x00a80000bea4783b */ /* 0x000fe80000004200 */
        /* <DEDUP_REMOVED lines=11> */
[----:B------:R-:W-:Y:S01]  /*ce00*/  HMMA.16816.F32 R224, R8, R14, R16 ;  /* 0x0000000e08e0723c */ /* 0x000fe20000001810 */
[----:B------:R-:W2:Y:S04]  /*ce10*/  LDSM.16.MT88.4 R16, [R195+0xb000] ;  /* 0x00b00000c310783b */ /* 0x000ea80000004200 */
[----:B------:R-:W3:Y:S01]  /*ce20*/  LDSM.16.MT88.4 R12, [R194+0xb000] ;  /* 0x00b00000c20c783b */ /* 0x000ee20000004200 */
[C---:B--2---:R-:W-:Y:S06]  /*ce30*/  HMMA.16816.F32 R104, R4.reuse, R16, R104 ;  /* 0x000000100468723c */ /* 0x044fec0000001868 */
[C---:B------:R-:W-:Y:S06]  /*ce40*/  HMMA.16816.F32 R108, R4.reuse, R18, R108 ;  /* 0x00000012046c723c */ /* 0x040fec000000186c */
[C---:B---3--:R-:W-:Y:S06]  /*ce50*/  HMMA.16816.F32 R120, R4.reuse, R12, R120 ;  /* 0x0000000c0478723c */ /* 0x048fec0000001878 */
[----:B------:R-:W-:Y:S07]  /*ce60*/  HMMA.16816.F32 R116, R4, R14, R124 ;  /* 0x0000000e0474723c */ /* 0x000fee000000187c */
[----:B------:R-:W-:-:S02]  /*ce70*/  LOP3.LUT R4, R3, UR21, R24, 0x96, !PT ;  /* 0x0000001503047c12 */ /* 0x000fc4000f8e9618 */
[--C-:B------:R-:W-:Y:S02]  /*ce80*/  SHF.R.U32.HI R6, RZ, 0x10, R2.reuse ;  /* 0x00000010ff067819 */ /* 0x100fe40000011602 */
[C---:B------:R-:W-:Y:S02]  /*ce90*/  LOP3.LUT R3, R2.reuse, 0xffff, RZ, 0xc0, !PT ;  /* 0x0000ffff02037812 */ /* 0x040fe400078ec0ff */
[----:B------:R-:W-:Y:S02]  /*cea0*/  LOP3.LUT R7, R2, 0xff, RZ, 0xc0, !PT ;  /* 0x000000ff02077812 */ /* 0x000fe400078ec0ff */
[----:B------:R-:W-:Y:S02]  /*ceb0*/  SHF.R.U32.HI R5, RZ, 0x18, R2 ;  /* 0x00000018ff057819 */ /* 0x000fe40000011602 */
[----:B------:R-:W-:Y:S01]  /*cec0*/  LOP3.LUT R2, R6, 0xff, RZ, 0xc0, !PT ;  /* 0x000000ff06027812 */ /* 0x000fe200078ec0ff */
[C---:B------:R-:W-:Y:S01]  /*ced0*/  HMMA.16816.F32 R212, R8.reuse, R16, R156 ;  /* 0x0000001008d4723c */ /* 0x040fe2000000189c */
[----:B------:R-:W-:Y:S01]  /*cee0*/  SHF.R.U32.HI R3, RZ, 0x8, R3 ;  /* 0x00000008ff037819 */ /* 0x000fe20000011603 */
[----:B------:R-:W2:Y:S04]  /*cef0*/  LDSM.16.MT88.4 R156, [R192+0xa800] ;  /* 0x00a80000c09c783b */ /* 0x000ea80000004200 */
[----:B------:R-:W-:Y:S01]  /*cf00*/  HMMA.16816.F32 R232, R8, R12, R96 ;  /* 0x0000000c08e8723c */ /* 0x000fe20000001860 */
[----:B------:R-:W-:Y:S01]  /*cf10*/  PRMT R7, R7, 0x5410, R3 ;  /* 0x0000541007077816 */ /* 0x000fe20000000003 */
[----:B------:R-:W-:Y:S01]  /*cf20*/  LDSM.16.MT88.4 R96, [R192+0xb800] ;  /* 0x00b80000c060783b */ /* 0x000fe20000004200 */
[----:B------:R-:W-:-:S03]  /*cf30*/  SHF.R.U32.HI R3, RZ, 0x10, R4 ;  /* 0x00000010ff037819 */ /* 0x000fc60000011604 */
[C---:B------:R-:W-:Y:S01]  /*cf40*/  HMMA.16816.F32 R16, R8.reuse, R18, R112 ;  /* 0x000000120810723c */ /* 0x040fe20000001870 */
[----:B------:R-:W-:Y:S01]  /*cf50*/  SHF.R.U32.HI R6, RZ, 0x18, R4 ;  /* 0x00000018ff067819 */ /* 0x000fe20000011604 */
[----:B------:R-:W-:Y:S04]  /*cf60*/  LDSM.16.MT88.4 R112, [R195+0xb800] ;  /* 0x00b80000c370783b */ /* 0x000fe80000004200 */
[----:B------:R-:W-:Y:S01]  /*cf70*/  HMMA.16816.F32 R12, R8, R14, R64 ;  /* 0x0000000e080c723c */ /* 0x000fe20000001840 */
[----:B------:R-:W-:Y:S01]  /*cf80*/  LOP3.LUT R3, R3, 0xff, RZ, 0xc0, !PT ;  /* 0x000000ff03037812 */ /* 0x000fe200078ec0ff */
[----:B------:R-:W-:Y:S05]  /*cf90*/  LDSM.16.MT88.4 R64, [R194+0xa800] ;  /* 0x00a80000c240783b */ /* 0x000fea0000004200 */
[----:B------:R-:W-:-:S02]  /*cfa0*/  PRMT R8, R2, 0x5410, R5 ;  /* 0x0000541002087816 */ /* 0x000fc40000000005 */
[C---:B------:R-:W-:Y:S02]  /*cfb0*/  LOP3.LUT R2, R4.reuse, 0xffff, RZ, 0xc0, !PT ;  /* 0x0000ffff04027812 */ /* 0x040fe400078ec0ff */
[----:B------:R-:W-:Y:S02]  /*cfc0*/  LOP3.LUT R5, R4, 0xff, RZ, 0xc0, !PT ;  /* 0x000000ff04057812 */ /* 0x000fe400078ec0ff */
[----:B------:R-:W-:Y:S02]  /*cfd0*/  SHF.R.U32.HI R4, RZ, 0x8, R2 ;  /* 0x00000008ff047819 */ /* 0x000fe40000011602 */
[----:B------:R-:W-:Y:S02]  /*cfe0*/  HSET2.LE.AND R2, R7, R0, PT ;  /* 0x0000000007027233 */ /* 0x000fe40003803000 */
[----:B------:R-:W-:Y:S02]  /*cff0*/  PRMT R5, R5, 0x5410, R4 ;  /* 0x0000541005057816 */ /* 0x000fe40000000004 */
[----:B------:R-:W-:-:S02]  /*d000*/  PRMT R4, R3, 0x5410, R6 ;  /* 0x0000541003047816 */ /* 0x000fc40000000006 */
[----:B------:R-:W-:Y:S02]  /*d010*/  LOP3.LUT R126, R2, R50, RZ, 0xc0, !PT ;  /* 0x00000032027e7212 */ /* 0x000fe400078ec0ff */
[--C-:B------:R-:W-:Y:S02]  /*d020*/  HSET2.LE.AND R2, R8, R0.reuse, PT ;  /* 0x0000000008027233 */ /* 0x100fe40003803000 */
[--C-:B------:R-:W-:Y:S02]  /*d030*/  HSET2.LE.AND R3, R5, R0.reuse, PT ;  /* 0x0000000005037233 */ /* 0x100fe40003803000 */
[----:B------:R-:W-:Y:S02]  /*d040*/  HSET2.LE.AND R4, R4, R0, PT ;  /* 0x0000000004047233 */ /* 0x000fe40003803000 */
[----:B------:R-:W-:Y:S02]  /*d050*/  LOP3.LUT R127, R2, R49, RZ, 0xc0, !PT ;  /* 0x00000031027f7212 */ /* 0x000fe400078ec0ff */
[----:B------:R-:W-:-:S02]  /*d060*/  LOP3.LUT R124, R3, R51, RZ, 0xc0, !PT ;  /* 0x00000033037c7212 */ /* 0x000fc400078ec0ff */
[----:B------:R-:W-:Y:S02]  /*d070*/  LOP3.LUT R125, R4, R48, RZ, 0xc0, !PT ;  /* 0x00000030047d7212 */ /* 0x000fe400078ec0ff */
[----:B------:R-:W3:Y:S01]  /*d080*/  LDSM.16.MT88.4 R48, [R195+0xa800] ;  /* 0x00a80000c330783b */ /* 0x000ee20000004200 */
[-C--:B------:R-:W-:Y:S03]  /*d090*/  HMMA.16816.F32 R168, R128, R164.reuse, R168 ;  /* 0x000000a480a8723c */ /* 0x080fe600000018a8 */
[----:B------:R-:W-:Y:S03]  /*d0a0*/  LDSM.16.MT88.4 R4, [R194+0xb800] ;  /* 0x00b80000c204783b */ /* 0x000fe60000004200 */
        /* <DEDUP_REMOVED lines=14> */
[----:B------:R-:W-:Y:S01]  /*d190*/  HMMA.16816.F32 R64, R128, R66, R80 ;  /* 0x000000428040723c */ /* 0x000fe20000001850 */
[----:B------:R-:W2:Y:S04]  /*d1a0*/  LDSM.16.MT88.4 R80, [R190+0xb800] ;  /* 0x00b80000be50783b */ /* 0x000ea80000004200 */
        /* <DEDUP_REMOVED lines=12> */
[----:B------:R-:W-:-:S03]  /*d270*/  UISETP.GT.AND UP0, UPT, UR44, UR12, UPT ;  /* 0x0000000c2c00728c */ /* 0x000fc6000bf04270 */
[----:B------:R-:W-:Y:S04]  /*d280*/  STG.E.U16 desc[UR24][R28.64+-0x20], R34 ;  /* 0xffffe0221c007986 */ /* 0x000fe8000c101518 */
[----:B------:R-:W-:Y:S04]  /*d290*/  STG.E.U16 desc[UR24][R28.64+-0x1e], R23 ;  /* 0xffffe2171c007986 */ /* 0x000fe8000c101518 */
[----:B------:R-:W-:Y:S04]  /*d2a0*/  STG.E.U16 desc[UR24][R20.64+-0x10], R174 ;  /* 0xfffff0ae14007986 */ /* 0x000fe8000c101518 */
[----:B------:R-:W-:Y:S04]  /*d2b0*/  STG.E.U16 desc[UR24][R20.64+-0xe], R173 ;  /* 0xfffff2ad14007986 */ /* 0x000fe8000c101518 */
[----:B------:R-:W-:Y:S04]  /*d2c0*/  STG.E.U16 desc[UR24][R32.64+-0x10], R172 ;  /* 0xfffff0ac20007986 */ /* 0x000fe8000c101518 */
[----:B------:R-:W-:Y:S04]  /*d2d0*/  STG.E.U16 desc[UR24][R32.64+-0xe], R139 ;  /* 0xfffff28b20007986 */ /* 0x000fe8000c101518 */
[----:B------:R4:W-:Y:S04]  /*d2e0*/  STG.E.U16 desc[UR24][R30.64+-0x10], R132 ;  /* 0xfffff0841e007986 */ /* 0x0009e8000c101518 */
[----:B------:R1:W-:Y:S04]  /*d2f0*/  STG.E.U16 desc[UR24][R30.64+-0xe], R35 ;  /* 0xfffff2231e007986 */ /* 0x0003e8000c101518 */
[----:B------:R1:W-:Y:S04]  /*d300*/  STG.E.U16 desc[UR24][R28.64+-0x10], R27 ;  /* 0xfffff01b1c007986 */ /* 0x0003e8000c101518 */
[----:B------:R1:W-:Y:S01]  /*d310*/  STG.E.U16 desc[UR24][R28.64+-0xe], R26 ;  /* 0xfffff21a1c007986 */ /* 0x0003e2000c101518 */
[----:B------:R-:W-:Y:S01]  /*d320*/  PLOP3.LUT P2, PT, PT, PT, UP0, 0x80, 0x0 ;  /* 0x000000000000781c */ /* 0x000fe20003f4f008 */
[----:B------:R-:W-:Y:S01]  /*d330*/  FADD.FTZ R3, R238, R249 ;  /* 0x000000f9ee037221 */ /* 0x000fe20000010000 */
[----:B------:R-:W-:Y:S01]  /*d340*/  FADD.FTZ R2, R181, R248 ;  /* 0x000000f8b5027221 */ /* 0x000fe20000010000 */
[----:B--2---:R-:W-:Y:S02]  /*d350*/  HMMA.16816.F32 R76, R124, R82, R92 ;  /* 0x000000527c4c723c */ /* 0x004fe4000000185c */
[----:B------:R-:W-:Y:S01]  /*d360*/  FADD.FTZ R3, R236, R3 ;  /* 0x00000003ec037221 */ /* 0x000fe20000010000 */
[----:B------:R-:W-:-:S03]  /*d370*/  FADD.FTZ R2, R183, R2 ;  /* 0x00000002b7027221 */ /* 0x000fc60000010000 */
[C---:B------:R-:W-:Y:S06]  /*d380*/  HMMA.16816.F32 R72, R124.reuse, R80, R84 ;  /* 0x000000507c48723c */ /* 0x040fec0000001854 */
[C---:B------:R-:W-:Y:S06]  /*d390*/  HMMA.16816.F32 R88, R124.reuse, R96, R88 ;  /* 0x000000607c58723c */ /* 0x040fec0000001858 */
[C---:B------:R-:W-:Y:S06]  /*d3a0*/  HMMA.16816.F32 R92, R124.reuse, R98, R100 ;  /* 0x000000627c5c723c */ /* 0x040fec0000001864 */
[C---:B------:R-:W-:Y:S06]  /*d3b0*/  HMMA.16816.F32 R104, R124.reuse, R112, R104 ;  /* 0x000000707c68723c */ /* 0x040fec0000001868 */
[C---:B------:R-:W-:Y:S06]  /*d3c0*/  HMMA.16816.F32 R108, R124.reuse, R114, R108 ;  /* 0x000000727c6c723c */ /* 0x040fec000000186c */
[----:B------:R-:W-:Y:S01]  /*d3d0*/  HMMA.16816.F32 R120, R124, R4, R120 ;  /* 0x000000047c78723c */ /* 0x000fe20000001878 */
[----:B---3--:R-:W-:-:S05]  /*d3e0*/  IMAD.MOV.U32 R133, RZ, RZ, R188 ;  /* 0x000000ffff857224 */ /* 0x008fca00078e00bc */
[----:B------:R-:W-:Y:S01]  /*d3f0*/  HMMA.16816.F32 R124, R124, R6, R116 ;  /* 0x000000067c7c723c */ /* 0x000fe20000001874 */
[----:B------:R-:W-:-:S05]  /*d400*/  IMAD.MOV.U32 R134, RZ, RZ, R208 ;  /* 0x000000ffff867224 */ /* 0x000fca00078e00d0 */
[----:B------:R-:W-:Y:S01]  /*d410*/  HMMA.16816.F32 R68, R128, R80, R204 ;  /* 0x000000508044723c */ /* 0x000fe200000018cc */
[----:B----4-:R-:W-:-:S05]  /*d420*/  IMAD.MOV.U32 R132, RZ, RZ, R209 ;  /* 0x000000ffff847224 */ /* 0x010fca00078e00d1 */
[----:B------:R-:W-:Y:S01]  /*d430*/  HMMA.16816.F32 R84, R128, R96, R228 ;  /* 0x000000608054723c */ /* 0x000fe200000018e4 */
[----:B------:R-:W-:-:S05]  /*d440*/  IADD3 R204, P3, R20, -0x80, RZ ;  /* 0xffffff8014cc7810 */ /* 0x000fca0007f7e0ff */
[----:B------:R-:W-:Y:S01]  /*d450*/  HMMA.16816.F32 R100, R128, R112, R212 ;  /* 0x000000708064723c */ /* 0x000fe200000018d4 */
[----:B------:R-:W-:Y:S01]  /*d460*/  FADD.FTZ R231, R244, R245 ;  /* 0x000000f5f4e77221 */ /* 0x000fe20000010000 */
[----:B------:R-:W-:-:S04]  /*d470*/  FADD.FTZ R229, R211, R3 ;  /* 0x00000003d3e57221 */ /* 0x000fc80000010000 */
[----:B------:R-:W-:Y:S01]  /*d480*/  HMMA.16816.F32 R80, R128, R82, R184 ;  /* 0x000000528050723c */ /* 0x000fe200000018b8 */
[----:B------:R-:W-:Y:S01]  /*d490*/  FADD.FTZ R231, R239, R231 ;  /* 0x000000e7efe77221 */ /* 0x000fe20000010000 */
[----:B------:R-:W-:-:S04]  /*d4a0*/  FADD.FTZ R230, R182, R2 ;  /* 0x00000002b6e67221 */ /* 0x000fc80000010000 */
[----:B------:R-:W-:Y:S01]  /*d4b0*/  HMMA.16816.F32 R96, R128, R98, R224 ;  /* 0x000000628060723c */ /* 0x000fe200000018e0 */
[----:B------:R-:W-:Y:S01]  /*d4c0*/  IADD3.X R205, R21, -0x1, RZ, P3, !PT ;  /* 0xffffffff15cd7810 */ /* 0x000fe20001ffe4ff */
[----:B------:R-:W-:-:S04]  /*d4d0*/  IMAD.MOV.U32 R135, RZ, RZ, R237 ;  /* 0x000000ffff877224 */ /* 0x000fc800078e00ed */
        /* <DEDUP_REMOVED lines=20> */
[----:B------:R-:W4:Y:S03]  /*d620*/  @!P1 LDC.64 R10, c[0x0][0x220] ;  /* 0x00008800ff0a9b82 */ /* 0x000f260000000a00 */
[----:B------:R-:W-:-:S05]  /*d630*/  IMAD.U32 R4, RZ, RZ, UR4 ;  /* 0x00000004ff047e24 */ /* 0x000fca000f8e00ff */
[----:B------:R-:W4:Y:S01]  /*d640*/  @!P0 LDC.64 R6, c[0x0][0x220] ;  /* 0x00008800ff068b82 */ /* 0x000f220000000a00 */
[----:B-----5:R-:W-:Y:S01]  /*d650*/  @P1 STS.128 [R210+0xa000], RZ ;  /* 0x00a000ffd2001388 */ /* 0x020fe20000000c00 */
[----:B--2---:R-:W-:-:S04]  /*d660*/  LEA R2, P3, R2, R206, 0x5 ;  /* 0x000000ce02027211 */ /* 0x004fc800078628ff */
[C---:B------:R-:W-:Y:S02]  /*d670*/  IADD3 R3, P2, R2.reuse, UR22, RZ ;  /* 0x0000001602037c10 */ /* 0x040fe4000ff5e0ff */
[----:B---3--:R-:W-:Y:S02]  /*d680*/  LEA.HI.X R4, R5, R25, R4, 0x5, P3 ;  /* 0x0000001905047211 */ /* 0x008fe400018f2c04 */
[C---:B-1----:R-:W-:Y:S02]  /*d690*/  @!P1 LEA R12, P5, R2.reuse, R12, 0x1 ;  /* 0x0000000c020c9211 */ /* 0x042fe400078a08ff */
[----:B----4-:R-:W-:Y:S02]  /*d6a0*/  @!P0 LEA R8, P3, R2, R8, 0x1 ;  /* 0x0000000802088211 */ /* 0x010fe400078608ff */
        /* <DEDUP_REMOVED lines=28> */
[----:B-1----:R-:W1:Y:S04]  /*d870*/  LDSM.16.M88.4 R12, [R191+0x2000] ;  /* 0x00200000bf0c783b */ /* 0x002e680000000200 */
[----:B------:R-:W4:Y:S04]  /*d880*/  LDSM.16.M88.4 R136, [R189+0x8800] ;  /* 0x00880000bd88783b */ /* 0x000f280000000200 */
[----:B------:R-:W4:Y:S04]  /*d890*/  LDSM.16.M88.4 R16, [R191] ;  /* 0x00000000bf10783b */ /* 0x000f280000000200 */
[----:B------:R-:W-:Y:S04]  /*d8a0*/  LDSM.16.M88.4 R24, [R203] ;  /* 0x00000000cb18783b */ /* 0x000fe80000000200 */
[----:B--2---:R-:W-:Y:S04]  /*d8b0*/  LDSM.16.M88.4 R8, [R193] ;  /* 0x00000000c108783b */ /* 0x004fe80000000200 */
[----:B---3--:R-:W2:Y:S04]  /*d8c0*/  LDSM.16.M88.4 R4, [R193+0x2000] ;  /* 0x00200000c104783b */ /* 0x008ea80000000200 */
[----:B------:R-:W3:Y:S04]  /*d8d0*/  LDSM.16.M88.4 R132, [R200] ;  /* 0x00000000c884783b */ /* 0x000ee80000000200 */
[----:B------:R-:W0:Y:S01]  /*d8e0*/  LDGDEPBAR ;  /* 0x00000000000079af */ /* 0x000e220000000000 */
[C---:B-1----:R-:W-:Y:S06]  /*d8f0*/  HMMA.16816.F32 R212, R12.reuse, R172, RZ ;  /* 0x000000ac0cd4723c */ /* 0x042fec00000018ff */
[C---:B----4-:R-:W-:Y:S06]  /*d900*/  HMMA.16816.F32 R184, R12.reuse, R136, RZ ;  /* 0x000000880cb8723c */ /* 0x050fec00000018ff */
[C---:B------:R-:W-:Y:S06]  /*d910*/  HMMA.16816.F32 R204, R12.reuse, R174, RZ ;  /* 0x000000ae0ccc723c */ /* 0x040fec00000018ff */
[----:B------:R-:W-:Y:S06]  /*d920*/  HMMA.16816.F32 R180, R12, R138, RZ ;  /* 0x0000008a0cb4723c */ /* 0x000fec00000018ff */
[C---:B------:R-:W-:Y:S06]  /*d930*/  HMMA.16816.F32 R176, R16.reuse, R172, RZ ;  /* 0x000000ac10b0723c */ /* 0x040fec00000018ff */
[C---:B------:R-:W-:Y:S06]  /*d940*/  HMMA.16816.F32 R224, R16.reuse, R174, RZ ;  /* 0x000000ae10e0723c */ /* 0x040fec00000018ff */
[C---:B------:R-:W-:Y:S06]  /*d950*/  HMMA.16816.F32 R12, R16.reuse, R136, RZ ;  /* 0x00000088100c723c */ /* 0x040fec00000018ff */
[----:B------:R-:W-:Y:S06]  /*d960*/  HMMA.16816.F32 R16, R16, R138, RZ ;  /* 0x0000008a1010723c */ /* 0x000fec00000018ff */
[C---:B--2---:R-:W-:Y:S06]  /*d970*/  HMMA.16816.F32 R136, R4.reuse, R24, R184 ;  /* 0x000000180488723c */ /* 0x044fec00000018b8 */
[----:B------:R-:W-:Y:S06]  /*d980*/  HMMA.16816.F32 R180, R4, R26, R180 ;  /* 0x0000001a04b4723c */ /* 0x000fec00000018b4 */
[----:B------:R-:W-:Y:S01]  /*d990*/  HMMA.16816.F32 R172, R8, R24, R12 ;  /* 0x0000001808ac723c */ /* 0x000fe2000000180c */
[----:B------:R-:W-:Y:S05]  /*d9a0*/  LDSM.16.M88.4 R12, [R197+0x8800] ;  /* 0x00880000c50c783b */ /* 0x000fea0000000200 */
[C---:B---3--:R-:W-:Y:S06]  /*d9b0*/  HMMA.16816.F32 R212, R4.reuse, R132, R212 ;  /* 0x0000008404d4723c */ /* 0x048fec00000018d4 */
        /* <DEDUP_REMOVED lines=70> */
[-C--:B--2---:R-:W-:Y:S06]  /*de20*/  HMMA.16816.F32 R204, R4, R16.reuse, R204 ;  /* 0x0000001004cc723c */ /* 0x084fec00000018cc */
[C---:B---3--:R-:W-:Y:S06]  /*de30*/  HMMA.16816.F32 R176, R8.reuse, R16, R172 ;  /* 0x0000001008b0723c */ /* 0x048fec00000018ac */
[-C--:B------:R-:W-:Y:S06]  /*de40*/  HMMA.16816.F32 R172, R8, R18.reuse, R136 ;  /* 0x0000001208ac723c */ /* 0x080fec0000001888 */
        /* <DEDUP_REMOVED lines=24> */
[C---:B-1----:R-:W-:Y:S02]  /*dfd0*/  @!P1 LEA R6, P2, R2.reuse, R6, 0x1 ;  /* 0x0000000602069211 */ /* 0x042fe400078408ff */
[C---:B------:R-:W-:Y:S02]  /*dfe0*/  IADD3 R3, P3, R2.reuse, UR33, RZ ;  /* 0x0000002102037c10 */ /* 0x040fe4000ff7e0ff */
[C---:B------:R-:W-:Y:S02]  /*dff0*/  @!P1 LEA.HI.X R7, R2.reuse, R7, R4, 0x1, P2 ;  /* 0x0000000702079211 */ /* 0x040fe400010f0c04 */
[----:B-----5:R-:W-:-:S03]  /*e000*/  @!P0 LEA R8, P2, R2, R8, 0x1 ;  /* 0x0000000802088211 */ /* 0x020fc600078408ff */
[----:B------:R-:W-:Y:S01]  /*e010*/  @!PT LDS RZ, [RZ] ;  /* 0x00000000fffff984 */ /* 0x000fe20000000800 */
[----:B------:R-:W-:Y:S01]  /*e020*/  @!PT LDS RZ, [RZ] ;  /* 0x00000000fffff984 */ /* 0x000fe20000000800 */
[----:B------:R-:W-:Y:S01]  /*e030*/  @!PT LDS RZ, [RZ] ;  /* 0x00000000fffff984 */ /* 0x000fe20000000800 */
[----:B------:R4:W-:Y:S01]  /*e040*/  @!P1 LDGSTS.E.BYPASS.LTC128B.128 [R210+0x8000], desc[UR24][R6.64] ;  /* 0x0800000006d29fae */ /* 0x0009e2000b901d58 */
[----:B------:R-:W-:Y:S02]  /*e050*/  @!P0 LEA.HI.X R9, R2, R9, R4, 0x1, P2 ;  /* 0x0000000902098211 */ /* 0x000fe400010f0c04 */
[----:B------:R-:W-:Y:S01]  /*e060*/  IADD3.X R4, R4, UR32, RZ, P3, !PT ;  /* 0x0000002004047c10 */ /* 0x000fe20009ffe4ff */
[----:B------:R1:W-:Y:S04]  /*e070*/  @P0 STS.128 [R210+0x9000], RZ ;  /* 0x009000ffd2000388 */ /* 0x0003e80000000c00 */
[----:B------:R-:W-:Y:S01]  /*e080*/  @!PT LDS RZ, [RZ] ;  /* 0x00000000fffff984 */ /* 0x000fe20000000800 */
[----:B------:R-:W-:Y:S01]  /*e090*/  @!PT LDS RZ, [RZ] ;  /* 0x00000000fffff984 */ /* 0x000fe20000000800 */
[----:B------:R-:W-:Y:S01]  /*e0a0*/  @!PT LDS RZ, [RZ] ;  /* 0x00000000fffff984 */ /* 0x000fe20000000800 */
[----:B------:R1:W-:Y:S04]  /*e0b0*/  @!P0 LDGSTS.E.BYPASS.LTC128B.128 [R210+0x9000], desc[UR24][R8.64+0x80] ;  /* 0x0900008008d28fae */ /* 0x0003e8000b901d58 */
        /* <DEDUP_REMOVED lines=16> */
.L_x_2572:
[----:B------:R-:W-:Y:S05]  /*e1c0*/  BSYNC B0 ;  /* 0x0000000000007941 */ /* 0x000fea0003800000 */
.L_x_2571:
[----:B------:R-:W0:Y:S02]  /*e1d0*/  LDGDEPBAR ;  /* 0x00000000000079af */ /* 0x000e240000000000 */
.L_x_2570:
[----:B-1----:R-:W3:Y:S04]  /*e1e0*/  LDL.64 R6, [R1+0x30] ;  /* 0x0000300001067983 */ /* 0x002ee80000100a00 */
[----:B------:R-:W4:Y:S01]  /*e1f0*/  LDL.64 R4, [R1+0x18] ;  /* 0x0000180001047983 */ /* 0x000f220000100a00 */
[----:B--2---:R-:W-:-:S03]  /*e200*/  IMAD.U32 R2, RZ, RZ, UR44 ;  /* 0x0000002cff027e24 */ /* 0x004fc6000f8e00ff */
[----:B------:R-:W-:Y:S01]  /*e210*/  STL [R1+0xf8], R190 ;  /* 0x0000f8be01007387 */ /* 0x000fe20000100800 */
[----:B------:R-:W-:-:S03]  /*e220*/  IMAD R2, R2, 0x20, R252 ;  /* 0x0000002002027824 */ /* 0x000fc600078e02fc */
        /* <DEDUP_REMOVED lines=15> */
[----:B------:R-:W2:Y:S01]  /*e320*/  LDL.LU R211, [R1+0x68] ;  /* 0x0000680001d37983 */ /* 0x000ea20000300800 */
[C---:B------:R-:W-:Y:S01]  /*e330*/  VIADD R11, R2.reuse, 0x1 ;  /* 0x00000001020b7836 */ /* 0x040fe20000000000 */
[C---:B------:R-:W-:Y:S01]  /*e340*/  ISETP.GE.AND P3, PT, R2.reuse, R223, PT ;  /* 0x000000df0200720c */ /* 0x040fe20003f66270 */
[----:B------:R-:W-:-:S03]  /*e350*/  VIADD R10, R2, 0x8 ;  /* 0x00000008020a7836 */ /* 0x000fc60000000000 */
[C---:B------:R-:W-:Y:S02]  /*e360*/  ISETP.LT.OR P3, PT, R2.reuse, R219, P3 ;  /* 0x000000db0200720c */ /* 0x040fe40001f61670 */
[CC--:B------:R-:W-:Y:S01]  /*e370*/  ISETP.GE.AND P2, PT, R11.reuse, R223.reuse, PT ;  /* 0x000000df0b00720c */ /* 0x0c0fe20003f46270 */
        /* <DEDUP_REMOVED lines=18> */
[----:B------:R-:W-:Y:S01]  /*e4a0*/  FMNMX.FTZ R3, R16, R3, !PT ;  /* 0x0000000310037209 */ /* 0x000fe20007810000 */
[----:B------:R-:W-:Y:S04]  /*e4b0*/  STL [R1+0xfc], R223 ;  /* 0x0000fcdf01007387 */ /* 0x000fe80000100800 */
[----:B------:R-:W-:Y:S01]  /*e4c0*/  STL [R1+0x100], R219 ;  /* 0x000100db01007387 */ /* 0x000fe20000100800 */
[----:B------:R-:W-:-:S04]  /*e4d0*/  ISETP.GE.AND P5, PT, R2, R221, PT ;  /* 0x000000dd0200720c */ /* 0x000fc80003fa6270 */
[C---:B------:R-:W-:Y:S01]  /*e4e0*/  ISETP.LT.OR P5, PT, R2.reuse, R217, P5 ;  /* 0x000000d90200720c */ /* 0x040fe20002fa1670 */
[----:B---3--:R-:W-:Y:S02]  /*e4f0*/  IMAD.MOV.U32 R23, RZ, RZ, R7 ;  /* 0x000000ffff177224 */ /* 0x008fe400078e0007 */
[C---:B------:R-:W-:Y:S02]  /*e500*/  VIADD R7, R2.reuse, 0x11 ;  /* 0x0000001102077836 */ /* 0x040fe40000000000 */
[----:B------:R-:W-:Y:S02]  /*e510*/  IMAD.MOV.U32 R22, RZ, RZ, R6 ;  /* 0x000000ffff167224 */ /* 0x000fe400078e0006 */
[C---:B------:R-:W-:Y:S01]  /*e520*/  VIADD R6, R2.reuse, 0x18 ;  /* 0x0000001802067836 */ /* 0x040fe20000000000 */
[CC--:B------:R-:W-:Y:S01]  /*e530*/  ISETP.GE.AND P3, PT, R7.reuse, R223.reuse, PT ;  /* 0x000000df0700720c */ /* 0x0c0fe20003f66270 */
[----:B----4-:R-:W-:Y:S02]  /*e540*/  IMAD.MOV.U32 R35, RZ, RZ, R5 ;  /* 0x000000ffff237224 */ /* 0x010fe400078e0005 */
[----:B------:R-:W-:Y:S01]  /*e550*/  VIADD R5, R2, 0x19 ;  /* 0x0000001902057836 */ /* 0x000fe20000000000 */
[----:B------:R-:W-:Y:S01]  /*e560*/  ISETP.GE.AND P2, PT, R6, R223, PT ;  /* 0x000000df0600720c */ /* 0x000fe20003f46270 */
[----:B------:R-:W-:Y:S01]  /*e570*/  IMAD.MOV.U32 R34, RZ, RZ, R4 ;  /* 0x000000ffff227224 */ /* 0x000fe200078e0004 */
[----:B------:R-:W-:-:S02]  /*e580*/  ISETP.LT.OR P3, PT, R7, R219, P3 ;  /* 0x000000db0700720c */ /* 0x000fc40001f61670 */
[----:B------:R-:W-:Y:S02]  /*e590*/  ISETP.GE.AND P4, PT, R5, R223, PT ;  /* 0x000000df0500720c */ /* 0x000fe40003f86270 */
[-C--:B------:R-:W-:Y:S02]  /*e5a0*/  ISETP.LT.OR P2, PT, R6, R219.reuse, P2 ;  /* 0x000000db0600720c */ /* 0x080fe40001741670 */
[----:B------:R-:W-:Y:S02]  /*e5b0*/  FSEL R15, R137, -INF , !P3 ;  /* 0xff800000890f7808 */ /* 0x000fe40005800000 */
        /* <DEDUP_REMOVED lines=8> */
[----:B------:R-:W1:Y:S02]  /*e640*/  SHFL.BFLY PT, R4, R3, 0x1, 0x1f ;  /* 0x0c201f0003047f89 */ /* 0x000e6400000e0000 */
[----:B-1----:R-:W-:-:S04]  /*e650*/  FMNMX.FTZ R134, R3, R4, !PT ;  /* 0x0000000403867209 */ /* 0x002fc80007810000 */
[----:B------:R-:W-:-:S04]  /*e660*/  FSETP.NEU.FTZ.AND P2, PT, R134, -INF , PT ;  /* 0xff8000008600780b */ /* 0x000fc80003f5d000 */
[C---:B------:R-:W-:Y:S01]  /*e670*/  FSEL R3, R134.reuse, RZ, P2 ;  /* 0x000000ff86037208 */ /* 0x040fe20001000000 */
[----:B------:R-:W-:-:S04]  /*e680*/  FMUL.FTZ R4, R134, UR43 ;  /* 0x0000002b86047c20 */ /* 0x000fc80008410000 */
[----:B------:R-:W-:-:S04]  /*e690*/  FADD.FTZ R3, R208, -R3 ;  /* 0x80000003d0037221 */ /* 0x000fc80000010000 */
[----:B------:R-:W-:Y:S01]  /*e6a0*/  FMUL.FTZ R3, R3, UR43 ;  /* 0x0000002b03037c20 */ /* 0x000fe20008410000 */
[----:B------:R-:W-:-:S05]  /*e6b0*/  FSEL R4, R4, RZ, P2 ;  /* 0x000000ff04047208 */ /* 0x000fca0001000000 */
[----:B------:R-:W1:Y:S01]  /*e6c0*/  MUFU.EX2 R3, R3 ;  /* 0x0000000300037308 */ /* 0x000e620000000800 */
[--C-:B------:R-:W-:Y:S01]  /*e6d0*/  FFMA.FTZ R12, R12, UR43, -R4.reuse ;  /* 0x0000002b0c0c7c23 */ /* 0x100fe20008010804 */
[--C-:B------:R-:W-:Y:S01]  /*e6e0*/  FFMA.FTZ R19, R19, UR43, -R4.reuse ;  /* 0x0000002b13137c23 */ /* 0x100fe20008010804 */
[--C-:B------:R-:W-:Y:S01]  /*e6f0*/  FFMA.FTZ R135, R18, UR43, -R4.reuse ;  /* 0x0000002b12877c23 */ /* 0x100fe20008010804 */
[--C-:B------:R-:W-:Y:S01]  /*e700*/  FFMA.FTZ R136, R17, UR43, -R4.reuse ;  /* 0x0000002b11887c23 */ /* 0x100fe20008010804 */
[--C-:B------:R-:W-:Y:S01]  /*e710*/  FFMA.FTZ R137, R16, UR43, -R4.reuse ;  /* 0x0000002b10897c23 */ /* 0x100fe20008010804 */
[--C-:B------:R-:W-:Y:S01]  /*e720*/  FFMA.FTZ R172, R15, UR43, -R4.reuse ;  /* 0x0000002b0fac7c23 */ /* 0x100fe20008010804 */
[--C-:B------:R-:W-:Y:S01]  /*e730*/  FFMA.FTZ R173, R14, UR43, -R4.reuse ;  /* 0x0000002b0ead7c23 */ /* 0x100fe20008010804 */
[----:B------:R-:W-:Y:S02]  /*e740*/  FFMA.FTZ R176, R13, UR43, -R4 ;  /* 0x0000002b0db07c23 */ /* 0x000fe40008010804 */
[----:B------:R-:W2:Y:S01]  /*e750*/  MUFU.EX2 R4, R12 ;  /* 0x0000000c00047308 */ /* 0x000ea20000000800 */
[----:B------:R3:W-:Y:S01]  /*e760*/  STL [R1+0x104], R134 ;  /* 0x0001048601007387 */ /* 0x0007e20000100800 */
[-C--:B-1----:R-:W-:Y:S01]  /*e770*/  FMUL.FTZ R168, R168, R3.reuse ;  /* 0x00000003a8a87220 */ /* 0x082fe20000410000 */
[-C--:B------:R-:W-:Y:S01]  /*e780*/  FMUL.FTZ R169, R169, R3.reuse ;  /* 0x00000003a9a97220 */ /* 0x080fe20000410000 */
[-C--:B------:R-:W-:Y:S01]  /*e790*/  FMUL.FTZ R232, R164, R3.reuse ;  /* 0x00000003a4e87220 */ /* 0x080fe20000410000 */
[----:B------:R-:W-:-:S02]  /*e7a0*/  FMUL.FTZ R233, R165, R3 ;  /* 0x00000003a5e97220 */ /* 0x000fc40000410000 */
[----:B------:R-:W-:Y:S01]  /*e7b0*/  STL [R1+0x108], R168 ;  /* 0x000108a801007387 */ /* 0x000fe20000100800 */
[-C--:B------:R-:W-:Y:S01]  /*e7c0*/  FMUL.FTZ R160, R160, R3.reuse ;  /* 0x00000003a0a07220 */ /* 0x080fe20000410000 */
[-C--:B------:R-:W-:Y:S02]  /*e7d0*/  FMUL.FTZ R161, R161, R3.reuse ;  /* 0x00000003a1a17220 */ /* 0x080fe40000410000 */
[----:B------:R-:W-:Y:S01]  /*e7e0*/  STL [R1+0x10c], R169 ;  /* 0x00010ca901007387 */ /* 0x000fe20000100800 */
[-C--:B------:R-:W-:Y:S01]  /*e7f0*/  FMUL.FTZ R132, R156, R3.reuse ;  /* 0x000000039c847220 */ /* 0x080fe20000410000 */
        /* <DEDUP_REMOVED lines=25> */
[-C--:B--2---:R-:W-:Y:S01]  /*e990*/  FFMA.FTZ R12, R211, R3.reuse, R4 ;  /* 0x00000003d30c7223 */ /* 0x084fe20000010004 */
[----:B-1----:R-:W-:-:S02]  /*e9a0*/  FMUL.FTZ R232, R49, R3 ;  /* 0x0000000331e87220 */ /* 0x002fc40000410000 */
[----:B------:R-:W1:Y:S01]  /*e9b0*/  MUFU.EX2 R3, R19 ;  /* 0x0000001300037308 */ /* 0x000e620000000800 */
[-C--:B------:R-:W-:Y:S02]  /*e9c0*/  ISETP.GE.AND P3, PT, R10, R222.reuse, PT ;  /* 0x000000de0a00720c */ /* 0x080fe40003f66270 */
[----:B------:R-:W-:Y:S02]  /*e9d0*/  ISETP.GE.AND P4, PT, R2, R222, PT ;  /* 0x000000de0200720c */ /* 0x000fe40003f86270 */
[-C--:B------:R-:W-:Y:S02]  /*e9e0*/  ISETP.LT.OR P3, PT, R10, R218.reuse, P3 ;  /* 0x000000da0a00720c */ /* 0x080fe40001f61670 */
[----:B------:R-:W-:Y:S01]  /*e9f0*/  ISETP.LT.OR P4, PT, R2, R218, P4 ;  /* 0x000000da0200720c */ /* 0x000fe20002781670 */
[----:B------:R-:W-:Y:S01]  /*ea00*/  IMAD.MOV.U32 R244, RZ, RZ, R34 ;  /* 0x000000fffff47224 */ /* 0x000fe200078e0022 */
[----:B------:R-:W-:Y:S02]  /*ea10*/  FSEL R18, R174, -INF , !P3 ;  /* 0xff800000ae127808 */ /* 0x000fe40005800000 */
[----:B------:R-:W-:Y:S01]  /*ea20*/  ISETP.GE.AND P3, PT, R7, R222, PT ;  /* 0x000000de0700720c */ /* 0x000fe20003f66270 */
[----:B-1----:R-:W-:Y:S01]  /*ea30*/  FADD.FTZ R34, R3, R12 ;  /* 0x0000000c03227221 */ /* 0x002fe20000010000 */
[----:B------:R-:W-:-:S02]  /*ea40*/  FSEL R12, R178, -INF , !P4 ;  /* 0xff800000b20c7808 */ /* 0x000fc40006000000 */
[C---:B------:R-:W-:Y:S02]  /*ea50*/  ISETP.GE.AND P4, PT, R8.reuse, R222, PT ;  /* 0x000000de0800720c */ /* 0x040fe40003f86270 */
[-C--:B------:R-:W-:Y:S02]  /*ea60*/  ISETP.LT.OR P3, PT, R7, R218.reuse, P3 ;  /* 0x000000da0700720c */ /* 0x080fe40001f61670 */
[----:B------:R-:W-:Y:S02]  /*ea70*/  ISETP.LT.OR P4, PT, R8, R218, P4 ;  /* 0x000000da0800720c */ /* 0x000fe40002781670 */
[----:B------:R-:W-:Y:S02]  /*ea80*/  FSEL R15, R139, -INF , !P3 ;  /* 0xff8000008b0f7808 */ /* 0x000fe40005800000 */
[----:B------:R-:W-:Y:S02]  /*ea90*/  FSEL R16, R138, -INF , !P4 ;  /* 0xff8000008a107808 */ /* 0x000fe40006000000 */
[----:B------:R-:W-:-:S02]  /*eaa0*/  ISETP.GE.AND P3, PT, R5, R222, PT ;  /* 0x000000de0500720c */ /* 0x000fc40003f66270 */
[----:B------:R-:W-:Y:S02]  /*eab0*/  ISETP.GE.AND P4, PT, R11, R221, PT ;  /* 0x000000dd0b00720c */ /* 0x000fe40003f86270 */
[----:B------:R-:W-:Y:S02]  /*eac0*/  ISETP.LT.OR P3, PT, R5, R218, P3 ;  /* 0x000000da0500720c */ /* 0x000fe40001f61670 */
[----:B------:R-:W-:Y:S02]  /*ead0*/  ISETP.LT.OR P4, PT, R11, R217, P4 ;  /* 0x000000d90b00720c */ /* 0x000fe40002781670 */
[----:B------:R-:W-:Y:S02]  /*eae0*/  FSEL R13, R27, -INF , !P3 ;  /* 0xff8000001b0d7808 */ /* 0x000fe40005800000 */
[----:B------:R-:W-:Y:S02]  /*eaf0*/  FSEL R25, R204, -INF , !P5 ;  /* 0xff800000cc197808 */ /* 0x000fe40006800000 */
[----:B------:R-:W-:-:S02]  /*eb00*/  FSEL R27, R205, -INF , !P4 ;  /* 0xff800000cd1b7808 */ /* 0x000fc40006000000 */
[----:B------:R-:W2:Y:S01]  /*eb10*/  LDL.64 R204, [R1+0x90] ;  /* 0x0000900001cc7983 */ /* 0x000ea20000100a00 */
[----:B------:R-:W-:-:S04]  /*eb20*/  ISETP.GE.AND P2, PT, R11, R222, PT ;  /* 0x000000de0b00720c */ /* 0x000fc80003f46270 */
[----:B------:R-:W-:Y:S02]  /*eb30*/  ISETP.LT.OR P2, PT, R11, R218, P2 ;  /* 0x000000da0b00720c */ /* 0x000fe40001741670 */
[----:B------:R-:W-:Y:S02]  /*eb40*/  F2FP.F16.F32.PACK_AB R80, R3, R4 ;  /* 0x000000040350723e */ /* 0x000fe400000000ff */
[----:B------:R-:W-:Y:S02]  /*eb50*/  FSEL R19, R179, -INF , !P2 ;  /* 0xff800000b3137808 */ /* 0x000fe40005000000 */
[C---:B------:R-:W-:Y:S02]  /*eb60*/  ISETP.GE.AND P2, PT, R9.reuse, R222, PT ;  /* 0x000000de0900720c */ /* 0x040fe40003f46270 */
[----:B------:R-:W-:Y:S02]  /*eb70*/  FMNMX.FTZ R3, R188, R12, !PT ;  /* 0x0000000cbc037209 */ /* 0x000fe40007810000 */
[----:B------:R-:W-:-:S02]  /*eb80*/  ISETP.LT.OR P2, PT, R9, R218, P2 ;  /* 0x000000da0900720c */ /* 0x000fc40001741670 */
        /* <DEDUP_REMOVED lines=8> */
[----:B------:R-:W-:-:S04]  /*ec10*/  FMNMX.FTZ R3, R15, R3, !PT ;  /* 0x000000030f037209 */ /* 0x000fc80007810000 */
[----:B------:R-:W-:-:S04]  /*ec20*/  FMNMX.FTZ R3, R14, R3, !PT ;  /* 0x000000030e037209 */ /* 0x000fc80007810000 */
[----:B------:R-:W-:-:S05]  /*ec30*/  FMNMX.FTZ R3, R13, R3, !PT ;  /* 0x000000030d037209 */ /* 0x000fca0007810000 */
[----:B------:R-:W1:Y:S02]  /*ec40*/  SHFL.BFLY PT, R4, R3, 0x2, 0x1f ;  /* 0x0c401f0003047f89 */ /* 0x000e6400000e0000 */
[----:B-1----:R-:W-:-:S05]  /*ec50*/  FMNMX.FTZ R3, R3, R4, !PT ;  /* 0x0000000403037209 */ /* 0x002fca0007810000 */
[----:B------:R-:W1:Y:S01]  /*ec60*/  SHFL.BFLY PT, R4, R3, 0x1, 0x1f ;  /* 0x0c201f0003047f89 */ /* 0x000e6200000e0000 */
[----:B------:R-:W-:Y:S01]  /*ec70*/  IMAD.MOV.U32 R97, RZ, RZ, R133 ;  /* 0x000000ffff617224 */ /* 0x000fe200078e0085 */
[----:B-1----:R-:W-:-:S04]  /*ec80*/  FMNMX.FTZ R133, R3, R4, !PT ;  /* 0x0000000403857209 */ /* 0x002fc80007810000 */
[----:B------:R-:W-:-:S04]  /*ec90*/  FSETP.NEU.FTZ.AND P2, PT, R133, -INF , PT ;  /* 0xff8000008500780b */ /* 0x000fc80003f5d000 */
[----:B------:R-:W-:-:S05]  /*eca0*/  FSEL R3, R133, RZ, P2 ;  /* 0x000000ff85037208 */ /* 0x000fca0001000000 */
[----:B------:R-:W-:-:S04]  /*ecb0*/  FADD.FTZ R3, R188, -R3 ;  /* 0x80000003bc037221 */ /* 0x000fc80000010000 */
[----:B------:R-:W-:Y:S01]  /*ecc0*/  FMUL.FTZ R3, R3, UR43 ;  /* 0x0000002b03037c20 */ /* 0x000fe20008410000 */
[----:B------:R-:W-:Y:S01]  /*ecd0*/  FMUL.FTZ R4, R133, UR43 ;  /* 0x0000002b85047c20 */ /* 0x000fe20008410000 */
[----:B------:R-:W-:-:S04]  /*ece0*/  ISETP.GE.AND P3, PT, R2, R220, PT ;  /* 0x000000dc0200720c */ /* 0x000fc80003f66270 */
[----:B------:R-:W1:Y:S01]  /*ecf0*/  MUFU.EX2 R3, R3 ;  /* 0x0000000300037308 */ /* 0x000e620000000800 */
[----:B------:R-:W-:Y:S02]  /*ed00*/  FSEL R4, R4, RZ, P2 ;  /* 0x000000ff04047208 */ /* 0x000fe40001000000 */
[C---:B------:R-:W-:Y:S02]  /*ed10*/  ISETP.GE.AND P2, PT, R10.reuse, R221, PT ;  /* 0x000000dd0a00720c */ /* 0x040fe40003f46270 */
[----:B------:R-:W-:Y:S01]  /*ed20*/  ISETP.GE.AND P5, PT, R10, R220, PT ;  /* 0x000000dc0a00720c */ /* 0x000fe20003fa6270 */
[----:B------:R-:W-:Y:S01]  /*ed30*/  FFMA.FTZ R12, R12, UR43, -R4 ;  /* 0x0000002b0c0c7c23 */ /* 0x000fe20008010804 */
[----:B------:R-:W-:Y:S02]  /*ed40*/  ISETP.LT.OR P3, PT, R2, R216, P3 ;  /* 0x000000d80200720c */ /* 0x000fe40001f61670 */
[C---:B------:R-:W-:Y:S02]  /*ed50*/  ISETP.GE.AND P6, PT, R11.reuse, R220, PT ;  /* 0x000000dc0b00720c */ /* 0x040fe40003fc6270 */
[C---:B------:R-:W-:Y:S01]  /*ed60*/  ISETP.LT.OR P2, PT, R10.reuse, R217, P2 ;  /* 0x000000d90a00720c */ /* 0x040fe20001741670 */
[----:B------:R-:W-:Y:S01]  /*ed70*/  IMAD.MOV.U32 R245, RZ, RZ, R35 ;  /* 0x000000fffff57224 */ /* 0x000fe200078e0023 */
[-C--:B------:R-:W-:Y:S01]  /*ed80*/  ISETP.LT.OR P5, PT, R10, R216.reuse, P5 ;  /* 0x000000d80a00720c */ /* 0x080fe20002fa1670 */
[----:B------:R3:W4:Y:S01]  /*ed90*/  MUFU.EX2 R35, R12 ;  /* 0x0000000c00237308 */ /* 0x0007220000000800 */
[----:B------:R-:W-:-:S02]  /*eda0*/  ISETP.LT.OR P6, PT, R11, R216, P6 ;  /* 0x000000d80b00720c */ /* 0x000fc400037c1670 */
[----:B------:R-:W-:Y:S02]  /*edb0*/  FSEL R10, R206, -INF , !P3 ;  /* 0xff800000ce0a7808 */ /* 0x000fe40005800000 */
[----:B------:R-:W-:Y:S02]  /*edc0*/  FSEL R26, R184, -INF , !P2 ;  /* 0xff800000b81a7808 */ /* 0x000fe40005000000 */
[-C--:B------:R-:W-:Y:S02]  /*edd0*/  ISETP.GE.AND P2, PT, R8, R220.reuse, PT ;  /* 0x000000dc0800720c */ /* 0x080fe40003f46270 */
[C---:B------:R-:W-:Y:S02]  /*ede0*/  ISETP.GE.AND P3, PT, R9.reuse, R221, PT ;  /* 0x000000dd0900720c */ /* 0x040fe40003f66270 */
[----:B------:R-:W-:Y:S02]  /*edf0*/  ISETP.GE.AND P4, PT, R9, R220, PT ;  /* 0x000000dc0900720c */ /* 0x000fe40003f86270 */
[----:B------:R-:W-:Y:S01]  /*ee00*/  FMNMX.FTZ R2, R209, R10, !PT ;  /* 0x0000000ad1027209 */ /* 0x000fe20007810000 */
[----:B-1----:R-:W-:Y:S01]  /*ee10*/  FMUL.FTZ R211, R82, R3 ;  /* 0x0000000352d37220 */ /* 0x002fe20000410000 */
[----:B------:R-:W-:-:S02]  /*ee20*/  ISETP.LT.OR P2, PT, R8, R216, P2 ;  /* 0x000000d80800720c */ /* 0x000fc40001741670 */
[----:B---3--:R-:W-:Y:S01]  /*ee30*/  FSEL R12, R207, -INF , !P6 ;  /* 0xff800000cf0c7808 */ /* 0x008fe20007000000 */
[----:B------:R-:W-:Y:S01]  /*ee40*/  IMAD.MOV.U32 R82, RZ, RZ, R22 ;  /* 0x000000ffff527224 */ /* 0x000fe200078e0016 */
[----:B------:R-:W-:Y:S01]  /*ee50*/  ISETP.LT.OR P3, PT, R9, R217, P3 ;  /* 0x000000d90900720c */ /* 0x000fe20001f61670 */
[----:B------:R-:W-:Y:S01]  /*ee60*/  FMUL.FTZ R249, R83, R3 ;  /* 0x0000000353f97220 */ /* 0x000fe20000410000 */
[----:B------:R-:W-:Y:S01]  /*ee70*/  ISETP.LT.OR P4, PT, R9, R216, P4 ;  /* 0x000000d80900720c */ /* 0x000fe20002781670 */
[----:B------:R-:W-:Y:S01]  /*ee80*/  IMAD.MOV.U32 R83, RZ, RZ, R23 ;  /* 0x000000ffff537224 */ /* 0x000fe200078e0017 */
[----:B------:R-:W-:Y:S02]  /*ee90*/  FSEL R22, R186, -INF , !P5 ;  /* 0xff800000ba167808 */ /* 0x000fe40006800000 */
[----:B------:R-:W-:Y:S01]  /*eea0*/  FMNMX.FTZ R2, R12, R2, !PT ;  /* 0x000000020c027209 */ /* 0x000fe20007810000 */
[----:B------:R-:W-:Y:S01]  /*eeb0*/  FFMA.FTZ R52, R19, UR43, -R4 ;  /* 0x0000002b13347c23 */ /* 0x000fe20008010804 */
[----:B------:R-:W-:-:S02]  /*eec0*/  FSEL R23, R214, -INF , !P2 ;  /* 0xff800000d6177808 */ /* 0x000fc40005000000 */
[----:B------:R-:W-:Y:S02]  /*eed0*/  FSEL R24, R185, -INF , !P3 ;  /* 0xff800000b9187808 */ /* 0x000fe40005800000 */
[-C--:B------:R-:W-:Y:S02]  /*eee0*/  ISETP.GE.AND P2, PT, R6, R220.reuse, PT ;  /* 0x000000dc0600720c */ /* 0x080fe40003f46270 */
[----:B------:R-:W-:Y:S02]  /*eef0*/  ISETP.GE.AND P3, PT, R7, R220, PT ;  /* 0x000000dc0700720c */ /* 0x000fe40003f66270 */
[----:B------:R-:W-:Y:S02]  /*ef00*/  FSEL R19, R187, -INF , !P4 ;  /* 0xff800000bb137808 */ /* 0x000fe40006000000 */
[----:B------:R-:W-:Y:S02]  /*ef10*/  FMNMX.FTZ R2, R22, R2, !PT ;  /* 0x0000000216027209 */ /* 0x000fe40007810000 */
[-C--:B------:R-:W-:Y:S01]  /*ef20*/  ISETP.LT.OR P2, PT, R6, R216.reuse, P2 ;  /* 0x000000d80600720c */ /* 0x080fe20001741670 */
[----:B------:R-:W-:Y:S01]  /*ef30*/  IMAD.MOV.U32 R48, RZ, RZ, R190 ;  /* 0x000000ffff307224 */ /* 0x000fe200078e00be */
[----:B------:R-:W-:Y:S01]  /*ef40*/  ISETP.LT.OR P3, PT, R7, R216, P3 ;  /* 0x000000d80700720c */ /* 0x000fe20001f61670 */
[----:B------:R-:W-:Y:S01]  /*ef50*/  IMAD.MOV.U32 R69, RZ, RZ, R189 ;  /* 0x000000ffff457224 */ /* 0x000fe200078e00bd */
[----:B------:R-:W-:Y:S01]  /*ef60*/  FMNMX.FTZ R2, R19, R2, !PT ;  /* 0x0000000213027209 */ /* 0x000fe20007810000 */
[-C--:B------:R-:W-:Y:S01]  /*ef70*/  FMUL.FTZ R234, R166, R3.reuse ;  /* 0x00000003a6ea7220 */ /* 0x080fe20000410000 */
        /* <DEDUP_REMOVED lines=30> */
[----:B----4-:R-:W-:Y:S01]  /*f160*/  FFMA.FTZ R49, R231, R3, R35 ;  /* 0x00000003e7317223 */ /* 0x010fe20000010023 */
[----:B------:R-:W-:Y:S01]  /*f170*/  FFMA.FTZ R81, R18, UR43, -R4 ;  /* 0x0000002b12517c23 */ /* 0x000fe20008010804 */
[----:B------:R-:W-:-:S02]  /*f180*/  FSEL R17, R182, -INF , !P2 ;  /* 0xff800000b6117808 */ /* 0x000fc40005000000 */
[----:B------:R-:W-:Y:S02]  /*f190*/  FMNMX.FTZ R3, R237, R25, !PT ;  /* 0x00000019ed037209 */ /* 0x000fe40007810000 */
[----:B------:R-:W-:Y:S02]  /*f1a0*/  FSEL R18, R215, -INF , !P3 ;  /* 0xff800000d7127808 */ /* 0x000fe40005800000 */
[----:B------:R-:W-:Y:S02]  /*f1b0*/  ISETP.GE.AND P2, PT, R5, R220, PT ;  /* 0x000000dc0500720c */ /* 0x000fe40003f46270 */
[----:B------:R-:W-:Y:S02]  /*f1c0*/  FMNMX.FTZ R2, R23, R2, !PT ;  /* 0x0000000217027209 */ /* 0x000fe40007810000 */
[----:B------:R-:W-:Y:S02]  /*f1d0*/  ISETP.GE.AND P6, PT, R8, R221, PT ;  /* 0x000000dd0800720c */ /* 0x000fe40003fc6270 */
[----:B------:R-:W-:-:S02]  /*f1e0*/  FMNMX.FTZ R3, R27, R3, !PT ;  /* 0x000000031b037209 */ /* 0x000fc40007810000 */
[----:B------:R-:W-:Y:S02]  /*f1f0*/  ISETP.LT.OR P2, PT, R5, R216, P2 ;  /* 0x000000d80500720c */ /* 0x000fe40001741670 */
[----:B------:R-:W-:Y:S01]  /*f200*/  FMNMX.FTZ R2, R18, R2, !PT ;  /* 0x0000000212027209 */ /* 0x000fe20007810000 */
[----:B------:R-:W-:Y:S01]  /*f210*/  FFMA.FTZ R113, R13, UR43, -R4 ;  /* 0x0000002b0d717c23 */ /* 0x000fe20008010804 */
[----:B------:R-:W-:Y:S02]  /*f220*/  ISETP.GE.AND P3, PT, R5, R221, PT ;  /* 0x000000dd0500720c */ /* 0x000fe40003f66270 */
[----:B------:R-:W-:Y:S02]  /*f230*/  ISETP.LT.OR P6, PT, R8, R217, P6 ;  /* 0x000000d90800720c */ /* 0x000fe400037c1670 */
[----:B------:R-:W-:Y:S02]  /*f240*/  ISETP.GE.AND P5, PT, R7, R221, PT ;  /* 0x000000dd0700720c */ /* 0x000fe40003fa6270 */
[----:B------:R-:W-:-:S02]  /*f250*/  FMNMX.FTZ R3, R26, R3, !PT ;  /* 0x000000031a037209 */ /* 0x000fc40007810000 */
[----:B------:R-:W-:Y:S02]  /*f260*/  FSEL R13, R183, -INF , !P2 ;  /* 0xff800000b70d7808 */ /* 0x000fe40005000000 */
[----:B------:R-:W-:Y:S02]  /*f270*/  FMNMX.FTZ R2, R17, R2, !PT ;  /* 0x0000000211027209 */ /* 0x000fe40007810000 */
[-C--:B------:R-:W-:Y:S02]  /*f280*/  ISETP.LT.OR P3, PT, R5, R217.reuse, P3 ;  /* 0x000000d90500720c */ /* 0x080fe40001f61670 */
[----:B------:R-:W-:Y:S02]  /*f290*/  ISETP.LT.OR P5, PT, R7, R217, P5 ;  /* 0x000000d90700720c */ /* 0x000fe40002fa1670 */
[----:B------:R-:W-:Y:S02]  /*f2a0*/  ISETP.GE.AND P4, PT, R6, R221, PT ;  /* 0x000000dd0600720c */ /* 0x000fe40003f86270 */
[----:B------:R-:W-:-:S02]  /*f2b0*/  FSEL R5, R212, -INF , !P6 ;  /* 0xff800000d4057808 */ /* 0x000fc40007000000 */
[----:B------:R-:W-:Y:S02]  /*f2c0*/  FMNMX.FTZ R3, R24, R3, !PT ;  /* 0x0000000318037209 */ /* 0x000fe40007810000 */
[----:B------:R-:W-:Y:S01]  /*f2d0*/  FMNMX.FTZ R2, R13, R2, !PT ;  /* 0x000000020d027209 */ /* 0x000fe20007810000 */
[--C-:B------:R-:W-:Y:S01]  /*f2e0*/  FFMA.FTZ R85, R16, UR43, -R4.reuse ;  /* 0x0000002b10557c23 */ /* 0x100fe20008010804 */
[----:B------:R-:W-:Y:S02]  /*f2f0*/  ISETP.LT.OR P4, PT, R6, R217, P4 ;  /* 0x000000d90600720c */ /* 0x000fe40002781670 */
[----:B------:R-:W-:Y:S02]  /*f300*/  FSEL R16, R213, -INF , !P5 ;  /* 0xff800000d5107808 */ /* 0x000fe40006800000 */
[----:B------:R-:W-:Y:S01]  /*f310*/  FMNMX.FTZ R3, R5, R3, !PT ;  /* 0x0000000305037209 */ /* 0x000fe20007810000 */
[----:B------:R-:W1:Y:S01]  /*f320*/  SHFL.BFLY PT, R6, R2, 0x2, 0x1f ;  /* 0x0c401f0002067f89 */ /* 0x000e6200000e0000 */
[----:B------:R-:W-:Y:S01]  /*f330*/  FFMA.FTZ R96, R15, UR43, -R4 ;  /* 0x0000002b0f607c23 */ /* 0x000fe20008010804 */
[----:B------:R-:W-:-:S02]  /*f340*/  FSEL R15, R180, -INF , !P4 ;  /* 0xff800000b40f7808 */ /* 0x000fc40006000000 */
[----:B------:R-:W-:Y:S01]  /*f350*/  FMNMX.FTZ R3, R16, R3, !PT ;  /* 0x0000000310037209 */ /* 0x000fe20007810000 */
[----:B------:R-:W-:Y:S01]  /*f360*/  FFMA.FTZ R112, R14, UR43, -R4 ;  /* 0x0000002b0e707c23 */ /* 0x000fe20008010804 */
[----:B------:R-:W-:Y:S02]  /*f370*/  FSEL R14, R181, -INF , !P3 ;  /* 0xff800000b50e7808 */ /* 0x000fe40005800000 */
[----:B------:R-:W-:-:S04]  /*f380*/  FMNMX.FTZ R3, R15, R3, !PT ;  /* 0x000000030f037209 */ /* 0x000fc80007810000 */
[----:B------:R-:W-:-:S05]  /*f390*/  FMNMX.FTZ R3, R14, R3, !PT ;  /* 0x000000030e037209 */ /* 0x000fca0007810000 */
[----:B------:R-:W3:Y:S01]  /*f3a0*/  SHFL.BFLY PT, R4, R3, 0x2, 0x1f ;  /* 0x0c401f0003047f89 */ /* 0x000ee200000e0000 */
[----:B-1----:R-:W-:-:S05]  /*f3b0*/  FMNMX.FTZ R2, R2, R6, !PT ;  /* 0x0000000602027209 */ /* 0x002fca0007810000 */
[----:B------:R-:W1:Y:S01]  /*f3c0*/  SHFL.BFLY PT, R6, R2, 0x1, 0x1f ;  /* 0x0c201f0002067f89 */ /* 0x000e6200000e0000 */
[----:B---3--:R-:W-:-:S05]  /*f3d0*/  FMNMX.FTZ R4, R3, R4, !PT ;  /* 0x0000000403047209 */ /* 0x008fca0007810000 */
[----:B------:R-:W3:Y:S01]  /*f3e0*/  SHFL.BFLY PT, R7, R4, 0x1, 0x1f ;  /* 0x0c201f0004077f89 */ /* 0x000ee200000e0000 */
[----:B------:R-:W-:Y:S01]  /*f3f0*/  IMAD.MOV.U32 R100, RZ, RZ, R132 ;  /* 0x000000ffff647224 */ /* 0x000fe200078e0084 */
[----:B-1----:R-:W-:-:S04]  /*f400*/  FMNMX.FTZ R132, R2, R6, !PT ;  /* 0x0000000602847209 */ /* 0x002fc80007810000 */
[C---:B------:R-:W-:Y:S01]  /*f410*/  FSETP.NEU.FTZ.AND P2, PT, R132.reuse, -INF , PT ;  /* 0xff8000008400780b */ /* 0x040fe20003f5d000 */
[----:B------:R-:W-:Y:S01]  /*f420*/  FMUL.FTZ R3, R132, UR43 ;  /* 0x0000002b84037c20 */ /* 0x000fe20008410000 */
[----:B------:R3:W-:Y:S04]  /*f430*/  MUFU.EX2 R11, R135 ;  /* 0x00000087000b7308 */ /* 0x0007e80000000800 */
[----:B------:R-:W-:-:S05]  /*f440*/  FSEL R3, R3, RZ, P2 ;  /* 0x000000ff03037208 */ /* 0x000fca0001000000 */
[----:B------:R-:W-:-:S04]  /*f450*/  FFMA.FTZ R2, R10, UR43, -R3 ;  /* 0x0000002b0a027c23 */ /* 0x000fc80008010803 */
[----:B------:R1:W-:Y:S01]  /*f460*/  MUFU.EX2 R8, R2 ;  /* 0x0000000200087308 */ /* 0x0003e20000000800 */
[----:B---3--:R-:W-:Y:S02]  /*f470*/  FMNMX.FTZ R135, R4, R7, !PT ;  /* 0x0000000704877209 */ /* 0x008fe40007810000 */
[----:B------:R-:W-:-:S05]  /*f480*/  FSEL R4, R132, RZ, P2 ;  /* 0x000000ff84047208 */ /* 0x000fca0001000000 */
[----:B------:R-:W-:Y:S01]  /*f490*/  FADD.FTZ R4, R209, -R4 ;  /* 0x80000004d1047221 */ /* 0x000fe20000010000 */
[----:B-1----:R-:W-:-:S04]  /*f4a0*/  FFMA.FTZ R2, R12, UR43, -R3 ;  /* 0x0000002b0c027c23 */ /* 0x002fc80008010803 */
[----:B------:R1:W-:Y:S01]  /*f4b0*/  MUFU.EX2 R7, R2 ;  /* 0x0000000200077308 */ /* 0x0003e20000000800 */
[----:B------:R-:W-:Y:S01]  /*f4c0*/  FSETP.NEU.FTZ.AND P5, PT, R135, -INF , PT ;  /* 0xff8000008700780b */ /* 0x000fe20003fbd000 */
[--C-:B------:R-:W-:Y:S01]  /*f4d0*/  FFMA.FTZ R6, R22, UR43, -R3.reuse ;  /* 0x0000002b16067c23 */ /* 0x100fe20008010803 */
[----:B------:R-:W-:Y:S01]  /*f4e0*/  FFMA.FTZ R10, R19, UR43, -R3 ;  /* 0x0000002b130a7c23 */ /* 0x000fe20008010803 */
[----:B-1----:R-:W-:Y:S01]  /*f4f0*/  FMUL.FTZ R2, R4, UR43 ;  /* 0x0000002b04027c20 */ /* 0x002fe20008410000 */
[----:B------:R-:W-:-:S05]  /*f500*/  FMUL.FTZ R4, R135, UR43 ;  /* 0x0000002b87047c20 */ /* 0x000fca0008410000 */
[----:B------:R-:W1:Y:S01]  /*f510*/  MUFU.EX2 R2, R2 ;  /* 0x0000000200027308 */ /* 0x000e620000000800 */
[----:B------:R-:W-:Y:S01]  /*f520*/  FSEL R4, R4, RZ, P5 ;  /* 0x000000ff04047208 */ /* 0x000fe20002800000 */
[----:B------:R-:W-:-:S06]  /*f530*/  IMAD.MOV.U32 R208, RZ, RZ, R82 ;  /* 0x000000ffffd07224 */ /* 0x000fcc00078e0052 */
[----:B------:R-:W3:Y:S01]  /*f540*/  MUFU.EX2 R6, R6 ;  /* 0x0000000600067308 */ /* 0x000ee20000000800 */
[--C-:B------:R-:W-:Y:S01]  /*f550*/  FFMA.FTZ R82, R5, UR43, -R4.reuse ;  /* 0x0000002b05527c23 */ /* 0x100fe20008010804 */
[----:B------:R-:W-:Y:S02]  /*f560*/  IMAD.MOV.U32 R209, RZ, RZ, R83 ;  /* 0x000000ffffd17224 */ /* 0x000fe400078e0053 */
[----:B------:R-:W-:Y:S01]  /*f570*/  FFMA.FTZ R25, R25, UR43, -R4 ;  /* 0x0000002b19197c23 */ /* 0x000fe20008010804 */
[----:B------:R-:W-:-:S03]  /*f580*/  IMAD.MOV.U32 R103, RZ, RZ, R97 ;  /* 0x000000ffff677224 */ /* 0x000fc600078e0061 */
[----:B------:R-:W4:Y:S01]  /*f590*/  MUFU.EX2 R5, R10 ;  /* 0x0000000a00057308 */ /* 0x000f220000000800 */
[----:B------:R-:W-:Y:S02]  /*f5a0*/  IMAD.MOV.U32 R158, RZ, RZ, R69 ;  /* 0x000000ffff9e7224 */ /* 0x000fe400078e0045 */
[----:B------:R-:W-:Y:S01]  /*f5b0*/  FFMA.FTZ R66, R26, UR43, -R4 ;  /* 0x0000002b1a427c23 */ /* 0x000fe20008010804 */
[----:B------:R-:W-:Y:S02]  /*f5c0*/  IMAD.MOV.U32 R167, RZ, RZ, R48 ;  /* 0x000000ffffa77224 */ /* 0x000fe400078e0030 */
[--C-:B------:R-:W-:Y:S01]  /*f5d0*/  FFMA.FTZ R48, R27, UR43, -R4.reuse ;  /* 0x0000002b1b307c23 */ /* 0x100fe20008010804 */
[--C-:B------:R-:W-:Y:S01]  /*f5e0*/  FFMA.FTZ R69, R24, UR43, -R4.reuse ;  /* 0x0000002b18457c23 */ /* 0x100fe20008010804 */
[--C-:B------:R-:W-:Y:S01]  /*f5f0*/  FFMA.FTZ R83, R16, UR43, -R4.reuse ;  /* 0x0000002b10537c23 */ /* 0x100fe20008010804 */
[--C-:B------:R-:W-:Y:S01]  /*f600*/  FFMA.FTZ R86, R15, UR43, -R4.reuse ;  /* 0x0000002b0f567c23 */ /* 0x100fe20008010804 */
[----:B------:R-:W-:Y:S01]  /*f610*/  FFMA.FTZ R97, R14, UR43, -R4 ;  /* 0x0000002b0e617c23 */ /* 0x000fe20008010804 */
[----:B-1----:R-:W-:Y:S01]  /*f620*/  FFMA.FTZ R4, R230, R2, R8 ;  /* 0x00000002e6047223 */ /* 0x002fe20000010008 */
[----:B------:R-:W-:-:S02]  /*f630*/  IMAD.MOV.U32 R130, RZ, RZ, R100 ;  /* 0x000000ffff827224 */ /* 0x000fc400078e0064 */
[--C-:B------:R-:W-:Y:S01]  /*f640*/  FFMA.FTZ R100, R23, UR43, -R3.reuse ;  /* 0x0000002b17647c23 */ /* 0x100fe20008010803 */
[--C-:B------:R-:W-:Y:S01]  /*f650*/  FFMA.FTZ R101, R18, UR43, -R3.reuse ;  /* 0x0000002b12657c23 */ /* 0x100fe20008010803 */
[--C-:B------:R-:W-:Y:S01]  /*f660*/  FFMA.FTZ R87, R17, UR43, -R3.reuse ;  /* 0x0000002b11577c23 */ /* 0x100fe20008010803 */
[----:B------:R-:W-:Y:S01]  /*f670*/  FFMA.FTZ R98, R13, UR43, -R3 ;  /* 0x0000002b0d627c23 */ /* 0x000fe20008010803 */
[----:B------:R-:W-:Y:S01]  /*f680*/  FADD.FTZ R3, R7, R4 ;  /* 0x0000000407037221 */ /* 0x000fe20000010000 */
[----:B------:R-:W-:-:S03]  /*f690*/  ULOP3.LUT UR4, UR44, UR29, URZ, 0x3c, !UPT ;  /* 0x0000001d2c047292 */ /* 0x000fc6000f8e3c3f */
[----:B---3--:R-:W-:-:S04]  /*f6a0*/  FADD.FTZ R3, R6, R3 ;  /* 0x0000000306037221 */ /* 0x008fc80000010000 */
[----:B----4-:R-:W-:Y:S01]  /*f6b0*/  FADD.FTZ R99, R5, R3 ;  /* 0x0000000305637221 */ /* 0x010fe20000010000 */
[----:B------:R-:W-:Y:S01]  /*f6c0*/  LOP3.LUT R3, R245, UR4, RZ, 0x3c, !PT ;  /* 0x00000004f5037c12 */ /* 0x000fe2000f8e3cff */
[----:B------:R-:W1:Y:S04]  /*f6d0*/  MUFU.EX2 R9, R136 ;  /* 0x0000008800097308 */ /* 0x000e680000000800 */
[----:B------:R-:W-:-:S05]  /*f6e0*/  IMAD.WIDE.U32 R114, R3, -0x326172a9, RZ ;  /* 0xcd9e8d5703727825 */ /* 0x000fca00078e00ff */
[----:B--2---:R-:W-:-:S05]  /*f6f0*/  LOP3.LUT R3, R115, UR26, R204, 0x96, !PT ;  /* 0x0000001a73037c12 */ /* 0x004fca000f8e96cc */
[----:B------:R-:W-:Y:S01]  /*f700*/  IMAD.WIDE.U32 R22, R3, -0x2daee0ad, RZ ;  /* 0xd2511f5303167825 */ /* 0x000fe200078e00ff */
[----:B------:R-:W-:-:S03]  /*f710*/  LOP3.LUT R3, R241, UR42, R114, 0x96, !PT ;  /* 0x0000002af1037c12 */ /* 0x000fc6000f8e9672 */
[----:B------:R-:W-:Y:S01]  /*f720*/  FADD.FTZ R4, R11, R34 ;  /* 0x000000220b047221 */ /* 0x000fe20000010000 */
[----:B------:R-:W-:Y:S02]  /*f730*/  F2FP.F16.F32.PACK_AB R102, R7, R8 ;  /* 0x000000080766723e */ /* 0x000fe400000000ff */
[----:B------:R-:W-:Y:S01]  /*f740*/  F2FP.F16.F32.PACK_AB R70, R5, R6 ;  /* 0x000000060546723e */ /* 0x000fe200000000ff */
[----:B------:R-:W-:-:S04]  /*f750*/  IMAD.WIDE.U32 R6, R3, -0x2daee0ad, RZ ;  /* 0xd2511f5303067825 */ /* 0x000fc800078e00ff */
[----:B-1----:R-:W-:Y:S01]  /*f760*/  FADD.FTZ R12, R9, R4 ;  /* 0x00000004090c7221 */ /* 0x002fe20000010000 */
[----:B------:R-:W-:Y:S02]  /*f770*/  LOP3.LUT R4, R23, UR41, R208, 0x96, !PT ;  /* 0x0000002917047c12 */ /* 0x000fe4000f8e96d0 */
[----:B------:R-:W-:Y:S02]  /*f780*/  LOP3.LUT R3, R7, UR39, R22, 0x96, !PT ;  /* 0x0000002707037c12 */ /* 0x000fe4000f8e9616 */
[----:B------:R-:W-:Y:S01]  /*f790*/  F2FP.F16.F32.PACK_AB R14, R9, R11 ;  /* 0x0000000b090e723e */ /* 0x000fe200000000ff */
[----:B------:R-:W-:-:S04]  /*f7a0*/  IMAD.WIDE.U32 R4, R4, -0x326172a9, RZ ;  /* 0xcd9e8d5704047825 */ /* 0x000fc800078e00ff */
        /* <DEDUP_REMOVED lines=8> */
[----:B------:R-:W-:-:S05]  /*f830*/  IMAD.WIDE.U32 R4, R3, -0x326172a9, RZ ;  /* 0xcd9e8d5703047825 */ /* 0x000fca00078e00ff */
[----:B------:R-:W-:-:S04]  /*f840*/  LOP3.LUT R3, R5, UR27, R6, 0x96, !PT ;  /* 0x0000001b05037c12 */ /* 0x000fc8000f8e9606 */
[----:B------:R-:W-:-:S04]  /*f850*/  LOP3.LUT R6, R3, 0xff, RZ, 0xc0, !PT ;  /* 0x000000ff03067812 */ /* 0x000fc800078ec0ff */
[----:B------:R-:W-:Y:S02]  /*f860*/  ISETP.LE.U32.AND P4, PT, R6, UR13, PT ;  /* 0x0000000d06007c0c */ /* 0x000fe4000bf83070 */
[----:B------:R-:W-:Y:S01]  /*f870*/  LOP3.LUT R6, R3, 0xffff, RZ, 0xc0, !PT ;  /* 0x0000ffff03067812 */ /* 0x000fe200078ec0ff */
[----:B------:R-:W1:Y:S03]  /*f880*/  MUFU.EX2 R9, R137 ;  /* 0x0000008900097308 */ /* 0x000e660000000800 */
[----:B------:R-:W-:Y:S02]  /*f890*/  SHF.R.U32.HI R6, RZ, 0x8, R6 ;  /* 0x00000008ff067819 */ /* 0x000fe40000011606 */
[----:B------:R-:W-:Y:S02]  /*f8a0*/  LOP3.LUT R13, R7, UR36, R8, 0x96, !PT ;  /* 0x00000024070d7c12 */ /* 0x000fe4000f8e9608 */
[----:B------:R-:W-:Y:S01]  /*f8b0*/  LOP3.LUT R6, R6, 0xffff, RZ, 0xc0, !PT ;  /* 0x0000ffff06067812 */ /* 0x000fe200078ec0ff */
[----:B------:R-:W2:Y:S03]  /*f8c0*/  MUFU.EX2 R8, R172 ;  /* 0x000000ac00087308 */ /* 0x000ea60000000800 */
[----:B------:R-:W-:-:S05]  /*f8d0*/  ISETP.LE.U32.AND P2, PT, R6, UR13, PT ;  /* 0x0000000d06007c0c */ /* 0x000fca000bf43070 */
[----:B------:R-:W3:Y:S01]  /*f8e0*/  MUFU.EX2 R7, R173 ;  /* 0x000000ad00077308 */ /* 0x000ee20000000800 */
[----:B------:R-:W-:-:S07]  /*f8f0*/  SHF.R.U32.HI R11, RZ, 0x18, R3 ;  /* 0x00000018ff0b7819 */ /* 0x000fce0000011603 */
[----:B------:R-:W4:Y:S01]  /*f900*/  MUFU.EX2 R6, R176 ;  /* 0x000000b000067308 */ /* 0x000f220000000800 */
[----:B------:R-:W-:Y:S01]  /*f910*/  ISETP.LE.U32.AND P6, PT, R11, UR13, PT ;  /* 0x0000000d0b007c0c */ /* 0x000fe2000bfc3070 */
[----:B-1----:R-:W-:Y:S01]  /*f920*/  FADD.FTZ R11, R9, R12 ;  /* 0x0000000c090b7221 */ /* 0x002fe20000010000 */
[----:B------:R-:W-:-:S03]  /*f930*/  SHF.R.U32.HI R3, RZ, 0x10, R3 ;  /* 0x00000010ff037819 */ /* 0x000fc60000011603 */
[----:B--2---:R-:W-:Y:S01]  /*f940*/  FADD.FTZ R11, R8, R11 ;  /* 0x0000000b080b7221 */ /* 0x004fe20000010000 */
[----:B------:R-:W-:-:S04]  /*f950*/  LOP3.LUT R3, R3, 0xff, RZ, 0xc0, !PT ;  /* 0x000000ff03037812 */ /* 0x000fc800078ec0ff */
[----:B------:R-:W-:Y:S01]  /*f960*/  ISETP.LE.U32.AND P3, PT, R3, UR13, PT ;  /* 0x0000000d03007c0c */ /* 0x000fe2000bf63070 */
[----:B---3--:R-:W-:Y:S01]  /*f970*/  FADD.FTZ R3, R7, R11 ;  /* 0x0000000b07037221 */ /* 0x008fe20000010000 */
[C---:B----4-:R-:W-:Y:S02]  /*f980*/  F2FP.F16.F32.PACK_AB R36, R6.reuse, R7 ;  /* 0x000000070624723e */ /* 0x050fe400000000ff */
[----:B------:R-:W1:Y:S01]  /*f990*/  MUFU.EX2 R7, R52 ;  /* 0x0000003400077308 */ /* 0x000e620000000800 */
[----:B------:R-:W-:Y:S01]  /*f9a0*/  FADD.FTZ R3, R6, R3 ;  /* 0x0000000306037221 */ /* 0x000fe20000010000 */
[----:B------:R-:W-:-:S04]  /*f9b0*/  PRMT R18, R80, 0x7610, R18 ;  /* 0x0000761050127816 */ /* 0x000fc80000000012 */
[----:B------:R2:W-:Y:S01]  /*f9c0*/  STL [R1+0x68], R3 ;  /* 0x0000680301007387 */ /* 0x0005e20000100800 */
[----:B------:R-:W-:Y:S01]  /*f9d0*/  FSEL R6, R135, RZ, P5 ;  /* 0x000000ff87067208 */ /* 0x000fe20002800000 */
[----:B------:R-:W-:Y:S01]  /*f9e0*/  @!P4 HADD2 R54, -R18.H0_H0, -RZ.H0_H0 ;  /* 0xa00000ff1236c230 */ /* 0x000fe20000000900 */
[----:B------:R-:W-:Y:S02]  /*f9f0*/  PRMT R17, R80, 0x7632, R17 ;  /* 0x0000763250117816 */ /* 0x000fe40000000011 */
[----:B------:R-:W-:Y:S02]  /*fa00*/  F2FP.F16.F32.PACK_AB R9, R8, R9 ;  /* 0x000000090809723e */ /* 0x000fe400000000ff */
[----:B------:R-:W-:Y:S02]  /*fa10*/  LOP3.LUT R5, R4, 0xffff, RZ, 0xc0, !PT ;  /* 0x0000ffff04057812 */ /* 0x000fe400078ec0ff */
[----:B------:R-:W-:Y:S02]  /*fa20*/  SHF.R.U32.HI R8, RZ, 0x10, R4 ;  /* 0x00000010ff087819 */ /* 0x000fe40000011604 */
[----:B------:R-:W-:-:S02]  /*fa30*/  PRMT R80, R18, 0x5410, R17 ;  /* 0x0000541012507816 */ /* 0x000fc40000000011 */
[----:B------:R-:W-:Y:S02]  /*fa40*/  @!P4 PRMT R18, R54, 0x5410, RZ ;  /* 0x000054103612c816 */ /* 0x000fe400000000ff */
[----:B--2---:R-:W-:-:S04]  /*fa50*/  LOP3.LUT R3, R4, 0xff, RZ, 0xc0, !PT ;  /* 0x000000ff04037812 */ /* 0x004fc800078ec0ff */
[----:B------:R-:W-:Y:S02]  /*fa60*/  ISETP.LE.U32.AND P5, PT, R3, UR13, PT ;  /* 0x0000000d03007c0c */ /* 0x000fe4000bfa3070 */
[----:B------:R-:W-:Y:S02]  /*fa70*/  SHF.R.U32.HI R3, RZ, 0x18, R4 ;  /* 0x00000018ff037819 */ /* 0x000fe40000011604 */
[----:B-1----:R-:W-:Y:S02]  /*fa80*/  F2FP.F16.F32.PACK_AB R4, R7, R35 ;  /* 0x000000230704723e */ /* 0x002fe400000000ff */
[----:B------:R-:W-:Y:S02]  /*fa90*/  ISETP.LE.U32.AND P4, PT, R3, UR13, PT ;  /* 0x0000000d03007c0c */ /* 0x000fe4000bf83070 */
[----:B------:R-:W-:Y:S01]  /*faa0*/  SHF.R.U32.HI R3, RZ, 0x8, R5 ;  /* 0x00000008ff037819 */ /* 0x000fe20000011605 */
[----:B------:R-:W-:Y:S01]  /*fab0*/  @!P2 HADD2 R55, -R17.H0_H0, -RZ.H0_H0 ;  /* 0xa00000ff1137a230 */ /* 0x000fe20000000900 */
[----:B------:R-:W-:-:S02]  /*fac0*/  PRMT R15, R4, 0x7632, R15 ;  /* 0x00007632040f7816 */ /* 0x000fc4000000000f */
[----:B------:R-:W-:Y:S02]  /*fad0*/  LOP3.LUT R3, R3, 0xffff, RZ, 0xc0, !PT ;  /* 0x0000ffff03037812 */ /* 0x000fe400078ec0ff */
[----:B------:R-:W-:Y:S01]  /*fae0*/  @!P2 PRMT R17, R55, 0x5410, RZ ;  /* 0x000054103711a816 */ /* 0x000fe200000000ff */
[----:B------:R-:W-:Y:S01]  /*faf0*/  @!P6 HADD2 R64, -R15.H0_H0, -RZ.H0_H0 ;  /* 0xa00000ff0f40e230 */ /* 0x000fe20000000900 */
[----:B------:R-:W-:Y:S02]  /*fb00*/  PRMT R16, R4, 0x7610, R16 ;  /* 0x0000761004107816 */ /* 0x000fe40000000010 */
[----:B------:R-:W-:Y:S01]  /*fb10*/  ISETP.LE.U32.AND P2, PT, R3, UR13, PT ;  /* 0x0000000d03007c0c */ /* 0x000fe2000bf43070 */
[----:B------:R-:W-:Y:S01]  /*fb20*/  FADD.FTZ R6, R237, -R6 ;  /* 0x80000006ed067221 */ /* 0x000fe20000010000 */
[----:B------:R-:W-:Y:S02]  /*fb30*/  LOP3.LUT R3, R8, 0xff, RZ, 0xc0, !PT ;  /* 0x000000ff08037812 */ /* 0x000fe400078ec0ff */
[----:B------:R-:W-:-:S02]  /*fb40*/  PRMT R54, R16, 0x5410, R15 ;  /* 0x0000541010367816 */ /* 0x000fc4000000000f */
[----:B------:R-:W-:Y:S02]  /*fb50*/  @!P6 PRMT R15, R64, 0x5410, RZ ;  /* 0x00005410400fe816 */ /* 0x000fe400000000ff */
[----:B------:R-:W-:Y:S01]  /*fb60*/  ISETP.LE.U32.AND P6, PT, R3, UR13, PT ;  /* 0x0000000d03007c0c */ /* 0x000fe2000bfc3070 */
[----:B------:R-:W-:Y:S01]  /*fb70*/  FMUL.FTZ R3, R6, UR43 ;  /* 0x0000002b06037c20 */ /* 0x000fe20008410000 */
[----:B------:R-:W-:Y:S08]  /*fb80*/  MUFU.EX2 R25, R25 ;  /* 0x0000001900197308 */ /* 0x000ff00000000800 */
[----:B------:R-:W1:Y:S01]  /*fb90*/  MUFU.EX2 R3, R3 ;  /* 0x0000000300037308 */ /* 0x000e620000000800 */
[----:B------:R-:W-:-:S02]  /*fba0*/  PRMT R26, R14, 0x7610, R26 ;  /* 0x000076100e1a7816 */ /* 0x000fc4000000001a */
[----:B------:R-:W-:Y:S01]  /*fbb0*/  PRMT R187, R14, 0x7632, R187 ;  /* 0x000076320ebb7816 */ /* 0x000fe200000000bb */
[----:B------:R-:W-:Y:S02]  /*fbc0*/  @!P3 HADD2 R65, -R16.H0_H0, -RZ.H0_H0 ;  /* 0xa00000ff1041b230 */ /* 0x000fe40000000900 */
[----:B------:R-:W-:-:S04]  /*fbd0*/  IMAD.WIDE.U32 R4, R13, -0x2daee0ad, RZ ;  /* 0xd2511f530d047825 */ /* 0x000fc800078e00ff */
[----:B------:R-:W-:Y:S01]  /*fbe0*/  @!P5 HADD2 R68, -R26.H0_H0, -RZ.H0_H0 ;  /* 0xa00000ff1a44d230 */ /* 0x000fe20000000900 */
[----:B------:R2:W-:Y:S01]  /*fbf0*/  MUFU.EX2 R27, R81 ;  /* 0x00000051001b7308 */ /* 0x0005e20000000800 */
[----:B------:R-:W-:Y:S02]  /*fc00*/  IMAD.MOV.U32 R231, RZ, RZ, R131 ;  /* 0x000000ffffe77224 */ /* 0x000fe400078e0083 */
[----:B------:R-:W-:Y:S02]  /*fc10*/  @!P2 HADD2 R67, -R187.H0_H0, -RZ.H0_H0 ;  /* 0xa00000ffbb43a230 */ /* 0x000fe40000000900 */
[----:B------:R-:W-:Y:S02]  /*fc20*/  IMAD.MOV.U32 R241, RZ, RZ, R167 ;  /* 0x000000fffff17224 */ /* 0x000fe400078e00a7 */
[----:B------:R-:W-:Y:S01]  /*fc30*/  IMAD.MOV.U32 R213, RZ, RZ, R166 ;  /* 0x000000ffffd57224 */ /* 0x000fe200078e00a6 */
[----:B------:R3:W4:Y:S01]  /*fc40*/  MUFU.EX2 R24, R84 ;  /* 0x0000005400187308 */ /* 0x0007220000000800 */
[----:B------:R-:W-:Y:S01]  /*fc50*/  IMAD.MOV.U32 R166, RZ, RZ, R116 ;  /* 0x000000ffffa67224 */ /* 0x000fe200078e0074 */
[----:B------:R-:W-:Y:S01]  /*fc60*/  @!P3 PRMT R16, R65, 0x5410, RZ ;  /* 0x000054104110b816 */ /* 0x000fe200000000ff */
[----:B------:R-:W-:-:S02]  /*fc70*/  IMAD.MOV.U32 R167, RZ, RZ, R117 ;  /* 0x000000ffffa77224 */ /* 0x000fc400078e0075 */
[-C--:B-1----:R-:W-:Y:S01]  /*fc80*/  FFMA.FTZ R35, R229, R3.reuse, R25 ;  /* 0x00000003e5237223 */ /* 0x082fe20000010019 */
[----:B------:R-:W-:Y:S01]  /*fc90*/  LOP3.LUT R6, R5, UR21, R10, 0x96, !PT ;  /* 0x0000001505067c12 */ /* 0x000fe2000f8e960a */
[----:B------:R-:W-:Y:S02]  /*fca0*/  IMAD.MOV.U32 R65, RZ, RZ, R236 ;  /* 0x000000ffff417224 */ /* 0x000fe400078e00ec */
[-C--:B------:R-:W-:Y:S01]  /*fcb0*/  FMUL.FTZ R229, R77, R3.reuse ;  /* 0x000000034de57220 */ /* 0x080fe20000410000 */
[----:B------:R-:W-:Y:S01]  /*fcc0*/  PRMT R52, R26, 0x5410, R187 ;  /* 0x000054101a347816 */ /* 0x000fe200000000bb */
[----:B--2---:R-:W-:Y:S02]  /*fcd0*/  IMAD.MOV.U32 R81, RZ, RZ, R231 ;  /* 0x000000ffff517224 */ /* 0x004fe400078e00e7 */
[----:B------:R-:W-:Y:S01]  /*fce0*/  FMUL.FTZ R231, R79, R2 ;  /* 0x000000024fe77220 */ /* 0x000fe20000410000 */
[----:B------:R-:W-:Y:S02]  /*fcf0*/  IMAD.MOV.U32 R214, RZ, RZ, R103 ;  /* 0x000000ffffd67224 */ /* 0x000fe400078e0067 */
[-C--:B------:R-:W-:Y:S01]  /*fd00*/  FMUL.FTZ R236, R92, R3.reuse ;  /* 0x000000035cec7220 */ /* 0x080fe20000410000 */
[----:B------:R-:W-:Y:S01]  /*fd10*/  FMUL.FTZ R237, R93, R3 ;  /* 0x000000035ded7220 */ /* 0x000fe20000410000 */
[----:B------:R-:W-:Y:S01]  /*fd20*/  @!P5 PRMT R26, R68, 0x5410, RZ ;  /* 0x00005410441ad816 */ /* 0x000fe200000000ff */
[----:B------:R-:W-:Y:S01]  /*fd30*/  IMAD.MOV.U32 R79, RZ, RZ, R129 ;  /* 0x000000ffff4f7224 */ /* 0x000fe200078e0081 */
[----:B------:R-:W-:Y:S01]  /*fd40*/  @!P2 PRMT R187, R67, 0x5410, RZ ;  /* 0x0000541043bba816 */ /* 0x000fe200000000ff */
        /* <DEDUP_REMOVED lines=16> */
[----:B---3--:R-:W-:-:S02]  /*fe50*/  IMAD.MOV.U32 R84, RZ, RZ, R226 ;  /* 0x000000ffff547224 */ /* 0x008fc400078e00e2 */
        /* <DEDUP_REMOVED lines=26> */
[----:B------:R-:W-:Y:S01]  /*10000*/  LOP3.LUT R2, R6, 0xff, RZ, 0xc0, !PT ;  /* 0x000000ff06027812 */ /* 0x000fe200078ec0ff */
[----:B------:R-:W-:Y:S01]  /*10010*/  IMAD.MOV.U32 R215, RZ, RZ, R130 ;  /* 0x000000ffffd77224 */ /* 0x000fe200078e0082 */
[----:B------:R-:W-:Y:S01]  /*10020*/  LOP3.LUT R34, R115, UR26, R246, 0x96, !PT ;  /* 0x0000001a73227c12 */ /* 0x000fe2000f8e96f6 */
[----:B------:R-:W-:Y:S01]  /*10030*/  IMAD.MOV.U32 R247, RZ, RZ, R157 ;  /* 0x000000fffff77224 */ /* 0x000fe200078e009d */
[----:B------:R-:W-:Y:S01]  /*10040*/  ISETP.LE.U32.AND P5, PT, R2, UR13, PT ;  /* 0x0000000d02007c0c */ /* 0x000fe2000bfa3070 */
[----:B------:R-:W-:Y:S01]  /*10050*/  IMAD.MOV.U32 R246, RZ, RZ, R156 ;  /* 0x000000fffff67224 */ /* 0x000fe200078e009c */
[----:B------:R-:W-:Y:S01]  /*10060*/  SHF.R.U32.HI R2, RZ, 0x18, R6 ;  /* 0x00000018ff027819 */ /* 0x000fe20000011606 */
        /* <DEDUP_REMOVED lines=35> */
[----:B----4-:R-:W-:-:S02]  /*102a0*/  F2FP.F16.F32.PACK_AB R3, R24, R27 ;  /* 0x0000001b1803723e */ /* 0x010fc400000000ff */
[----:B------:R-:W-:-:S05]  /*102b0*/  ISETP.LE.U32.AND P2, PT, R2, UR13, PT ;  /* 0x0000000d02007c0c */ /* 0x000fca000bf43070 */
[----:B------:R-:W1:Y:S01]  /*102c0*/  MUFU.EX2 R19, R96 ;  /* 0x0000006000137308 */ /* 0x000e620000000800 */
[----:B------:R-:W-:Y:S02]  /*102d0*/  LOP3.LUT R2, R6, 0xffff, RZ, 0xc0, !PT ;  /* 0x0000ffff06027812 */ /* 0x000fe400078ec0ff */
[C---:B------:R-:W-:Y:S02]  /*102e0*/  PRMT R186, R3.reuse, 0x7632, R186 ;  /* 0x0000763203ba7816 */ /* 0x040fe400000000ba */
[----:B------:R-:W-:Y:S02]  /*102f0*/  SHF.R.U32.HI R2, RZ, 0x8, R2 ;  /* 0x00000008ff027819 */ /* 0x000fe40000011602 */
[----:B------:R-:W-:Y:S01]  /*10300*/  PRMT R185, R3, 0x7610, R185 ;  /* 0x0000761003b97816 */ /* 0x000fe200000000b9 */
[----:B------:R-:W-:Y:S01]  /*10310*/  @!P4 HADD2 R39, -R186.H0_H0, -RZ.H0_H0 ;  /* 0xa00000ffba27c230 */ /* 0x000fe20000000900 */
[----:B------:R-:W-:Y:S02]  /*10320*/  LOP3.LUT R2, R2, 0xffff, RZ, 0xc0, !PT ;  /* 0x0000ffff02027812 */ /* 0x000fe400078ec0ff */
[----:B------:R-:W-:-:S02]  /*10330*/  PRMT R45, R185, 0x5410, R186 ;  /* 0x00005410b92d7816 */ /* 0x000fc400000000ba */
[----:B------:R-:W-:Y:S02]  /*10340*/  @!P4 PRMT R186, R39, 0x5410, RZ ;  /* 0x0000541027bac816 */ /* 0x000fe400000000ff */
[----:B------:R-:W-:Y:S02]  /*10350*/  ISETP.LE.U32.AND P4, PT, R2, UR13, PT ;  /* 0x0000000d02007c0c */ /* 0x000fe4000bf83070 */
[----:B-1----:R-:W-:Y:S01]  /*10360*/  F2FP.F16.F32.PACK_AB R2, R19, R14 ;  /* 0x0000000e1302723e */ /* 0x002fe200000000ff */
[----:B------:R-:W-:Y:S01]  /*10370*/  @!P6 HADD2 R40, -R185.H0_H0, -RZ.H0_H0 ;  /* 0xa00000ffb928e230 */ /* 0x000fe20000000900 */
[----:B------:R-:W-:Y:S02]  /*10380*/  PRMT R184, R9, 0x7610, R184 ;  /* 0x0000761009b87816 */ /* 0x000fe400000000b8 */
[C---:B------:R-:W-:Y:S02]  /*10390*/  PRMT R182, R2.reuse, 0x7610, R182 ;  /* 0x0000761002b67816 */ /* 0x040fe400000000b6 */
[----:B------:R-:W-:-:S02]  /*103a0*/  PRMT R181, R2, 0x7632, R181 ;  /* 0x0000763202b57816 */ /* 0x000fc400000000b5 */
[----:B------:R-:W-:Y:S01]  /*103b0*/  LOP3.LUT R2, R4, 0xff, RZ, 0xc0, !PT ;  /* 0x000000ff04027812 */ /* 0x000fe200078ec0ff */
[----:B------:R-:W-:Y:S01]  /*103c0*/  @!P5 HADD2 R42, -R184.H0_H0, -RZ.H0_H0 ;  /* 0xa00000ffb82ad230 */ /* 0x000fe20000000900 */
[----:B------:R-:W-:Y:S02]  /*103d0*/  PRMT R183, R9, 0x7632, R183 ;  /* 0x0000763209b77816 */ /* 0x000fe400000000b7 */
[----:B------:R-:W-:Y:S02]  /*103e0*/  @!P6 PRMT R185, R40, 0x5410, RZ ;  /* 0x0000541028b9e816 */ /* 0x000fe400000000ff */
[----:B------:R-:W-:Y:S02]  /*103f0*/  ISETP.LE.U32.AND P6, PT, R2, UR13, PT ;  /* 0x0000000d02007c0c */ /* 0x000fe4000bfc3070 */
[----:B------:R-:W-:Y:S02]  /*10400*/  SHF.R.U32.HI R2, RZ, 0x18, R4 ;  /* 0x00000018ff027819 */ /* 0x000fe40000011604 */
[----:B------:R-:W-:-:S02]  /*10410*/  PRMT R43, R184, 0x5410, R183 ;  /* 0x00005410b82b7816 */ /* 0x000fc400000000b7 */
[----:B------:R-:W-:Y:S01]  /*10420*/  @!P5 PRMT R184, R42, 0x5410, RZ ;  /* 0x000054102ab8d816 */ /* 0x000fe200000000ff */
[----:B------:R-:W-:Y:S01]  /*10430*/  FADD.FTZ R13, R7, R49 ;  /* 0x00000031070d7221 */ /* 0x000fe20000010000 */
[----:B------:R-:W-:Y:S02]  /*10440*/  ISETP.LE.U32.AND P5, PT, R2, UR13, PT ;  /* 0x0000000d02007c0c */ /* 0x000fe4000bfa3070 */
[----:B------:R-:W-:Y:S01]  /*10450*/  SHF.R.U32.HI R8, RZ, 0x10, R6 ;  /* 0x00000010ff087819 */ /* 0x000fe20000011606 */
[----:B------:R-:W-:Y:S01]  /*10460*/  IMAD.WIDE.U32 R6, R34, -0x2daee0ad, RZ ;  /* 0xd2511f5322067825 */ /* 0x000fe200078e00ff */
[----:B------:R-:W-:Y:S02]  /*10470*/  LOP3.LUT R2, R243, UR42, R114, 0x96, !PT ;  /* 0x0000002af3027c12 */ /* 0x000fe4000f8e9672 */
[----:B------:R-:W-:Y:S02]  /*10480*/  LOP3.LUT R10, R4, 0xffff, RZ, 0xc0, !PT ;  /* 0x0000ffff040a7812 */ /* 0x000fe400078ec0ff */
[----:B------:R-:W-:Y:S01]  /*10490*/  SHF.R.U32.HI R12, RZ, 0x10, R4 ;  /* 0x00000010ff0c7819 */ /* 0x000fe20000011604 */
[----:B------:R-:W-:Y:S01]  /*104a0*/  IMAD.WIDE.U32 R4, R2, -0x2daee0ad, RZ ;  /* 0xd2511f5302047825 */ /* 0x000fe200078e00ff */
[----:B------:R-:W-:-:S04]  /*104b0*/  LOP3.LUT R3, R7, UR41, R250, 0x96, !PT ;  /* 0x0000002907037c12 */ /* 0x000fc8000f8e96fa */
[----:B------:R-:W-:Y:S01]  /*104c0*/  LOP3.LUT R2, R5, UR39, R6, 0x96, !PT ;  /* 0x0000002705027c12 */ /* 0x000fe2000f8e9606 */
[----:B------:R-:W-:-:S04]  /*104d0*/  IMAD.WIDE.U32 R6, R3, -0x326172a9, RZ ;  /* 0xcd9e8d5703067825 */ /* 0x000fc800078e00ff */
[----:B------:R-:W-:Y:S01]  /*104e0*/  IMAD.WIDE.U32 R2, R2, -0x326172a9, RZ ;  /* 0xcd9e8d5702027825 */ /* 0x000fe200078e00ff */
[----:B------:R-:W-:Y:S02]  /*104f0*/  LOP3.LUT R7, R7, UR40, R242, 0x96, !PT ;  /* 0x0000002807077c12 */ /* 0x000fe4000f8e96f2 */
[----:B------:R-:W-:Y:S02]  /*10500*/  LOP3.LUT R8, R8, 0xff, RZ, 0xc0, !PT ;  /* 0x000000ff08087812 */ /* 0x000fe400078ec0ff */
[----:B------:R-:W-:Y:S01]  /*10510*/  LOP3.LUT R3, R3, UR38, R6, 0x96, !PT ;  /* 0x0000002603037c12 */ /* 0x000fe2000f8e9606 */
[----:B------:R-:W-:Y:S01]  /*10520*/  IMAD.WIDE.U32 R6, R7, -0x2daee0ad, RZ ;  /* 0xd2511f5307067825 */ /* 0x000fe200078e00ff */
[----:B------:R-:W-:-:S03]  /*10530*/  ISETP.LE.U32.AND P3, PT, R8, UR13, PT ;  /* 0x0000000d08007c0c */ /* 0x000fc6000bf63070 */
[----:B------:R-:W-:Y:S01]  /*10540*/  IMAD.WIDE.U32 R8, R3, -0x2daee0ad, RZ ;  /* 0xd2511f5303087825 */ /* 0x000fe200078e00ff */
[----:B------:R-:W-:-:S04]  /*10550*/  LOP3.LUT R7, R7, UR37, R4, 0x96, !PT ;  /* 0x0000002507077c12 */ /* 0x000fc8000f8e9604 */
[----:B------:R-:W-:Y:S01]  /*10560*/  LOP3.LUT R3, R9, UR18, R6, 0x96, !PT ;  /* 0x0000001209037c12 */ /* 0x000fe2000f8e9606 */
[----:B------:R-:W-:-:S04]  /*10570*/  IMAD.WIDE.U32 R6, R7, -0x326172a9, RZ ;  /* 0xcd9e8d5707067825 */ /* 0x000fc800078e00ff */
[----:B------:R-:W-:Y:S01]  /*10580*/  @!P2 HADD2 R37, -R181.H0_H0, -RZ.H0_H0 ;  /* 0xa00000ffb525a230 */ /* 0x000fe20000000900 */
[----:B------:R-:W-:Y:S01]  /*10590*/  LOP3.LUT R11, R7, UR36, R2, 0x96, !PT ;  /* 0x00000024070b7c12 */ /* 0x000fe2000f8e9602 */
[----:B------:R-:W-:Y:S01]  /*105a0*/  IMAD.WIDE.U32 R2, R3, -0x326172a9, RZ ;  /* 0xcd9e8d5703027825 */ /* 0x000fe200078e00ff */
[----:B------:R-:W-:Y:S01]  /*105b0*/  PRMT R39, R182, 0x5410, R181 ;  /* 0x00005410b6277816 */ /* 0x000fe200000000b5 */
[----:B------:R-:W1:Y:S01]  /*105c0*/  MUFU.EX2 R4, R48 ;  /* 0x0000003000047308 */ /* 0x000e620000000800 */
[----:B------:R-:W-:Y:S02]  /*105d0*/  LOP3.LUT R5, R2, 0xff, RZ, 0xc0, !PT ;  /* 0x000000ff02057812 */ /* 0x000fe400078ec0ff */
[----:B------:R-:W-:Y:S02]  /*105e0*/  @!P2 PRMT R181, R37, 0x5410, RZ ;  /* 0x0000541025b5a816 */ /* 0x000fe400000000ff */
[----:B------:R-:W-:Y:S02]  /*105f0*/  ISETP.LE.U32.AND P2, PT, R5, UR13, PT ;  /* 0x0000000d05007c0c */ /* 0x000fe4000bf43070 */
[----:B------:R-:W-:Y:S01]  /*10600*/  SHF.R.U32.HI R5, RZ, 0x8, R10 ;  /* 0x00000008ff057819 */ /* 0x000fe2000001160a */
[----:B------:R-:W-:Y:S01]  /*10610*/  @!P4 HADD2 R41, -R183.H0_H0, -RZ.H0_H0 ;  /* 0xa00000ffb729c230 */ /* 0x000fe20000000900 */
[----:B------:R-:W-:-:S02]  /*10620*/  LOP3.LUT R6, R3, UR27, R6, 0x96, !PT ;  /* 0x0000001b03067c12 */ /* 0x000fc4000f8e9606 */
[----:B------:R-:W-:Y:S02]  /*10630*/  LOP3.LUT R7, R2, 0xffff, RZ, 0xc0, !PT ;  /* 0x0000ffff02077812 */ /* 0x000fe400078ec0ff */
[--C-:B------:R-:W-:Y:S02]  /*10640*/  SHF.R.U32.HI R10, RZ, 0x10, R2.reuse ;  /* 0x00000010ff0a7819 */ /* 0x100fe40000011602 */
[----:B------:R-:W-:Y:S02]  /*10650*/  SHF.R.U32.HI R3, RZ, 0x18, R2 ;  /* 0x00000018ff037819 */ /* 0x000fe40000011602 */
[----:B------:R-:W-:Y:S01]  /*10660*/  LOP3.LUT R2, R5, 0xffff, RZ, 0xc0, !PT ;  /* 0x0000ffff05027812 */ /* 0x000fe200078ec0ff */
[----:B------:R-:W-:Y:S01]  /*10670*/  @!P3 HADD2 R38, -R182.H0_H0, -RZ.H0_H0 ;  /* 0xa00000ffb626b230 */ /* 0x000fe20000000900 */
[----:B------:R-:W-:Y:S02]  /*10680*/  @!P4 PRMT R183, R41, 0x5410, RZ ;  /* 0x0000541029b7c816 */ /* 0x000fe400000000ff */
[----:B------:R-:W-:-:S02]  /*10690*/  PRMT R180, R36, 0x7610, R180 ;  /* 0x0000761024b47816 */ /* 0x000fc400000000b4 */
[----:B------:R-:W-:Y:S01]  /*106a0*/  ISETP.LE.U32.AND P4, PT, R2, UR13, PT ;  /* 0x0000000d02007c0c */ /* 0x000fe2000bf83070 */
[----:B------:R-:W-:Y:S02]  /*106b0*/  IMAD.MOV.U32 R94, RZ, RZ, R244 ;  /* 0x000000ffff5e7224 */ /* 0x000fe400078e00f4 */
[----:B------:R-:W-:Y:S01]  /*106c0*/  IMAD.MOV.U32 R95, RZ, RZ, R245 ;  /* 0x000000ffff5f7224 */ /* 0x000fe200078e00f5 */
[----:B------:R-:W-:Y:S01]  /*106d0*/  MUFU.EX2 R244, R113 ;  /* 0x0000007100f47308 */ /* 0x000fe20000000800 */
[----:B------:R-:W-:Y:S01]  /*106e0*/  @!P6 HADD2 R44, -R180.H0_H0, -RZ.H0_H0 ;  /* 0xa00000ffb42ce230 */ /* 0x000fe20000000900 */
[----:B------:R-:W-:Y:S02]  /*106f0*/  PRMT R179, R36, 0x7632, R179 ;  /* 0x0000763224b37816 */ /* 0x000fe400000000b3 */
[----:B------:R-:W-:-:S04]  /*10700*/  @!P3 PRMT R182, R38, 0x5410, RZ ;  /* 0x0000541026b6b816 */ /* 0x000fc800000000ff */
[----:B------:R-:W2:Y:S01]  /*10710*/  MUFU.EX2 R245, R112 ;  /* 0x0000007000f57308 */ /* 0x000ea20000000800 */
[----:B------:R-:W-:Y:S02]  /*10720*/  ISETP.LE.U32.AND P3, PT, R3, UR13, PT ;  /* 0x0000000d03007c0c */ /* 0x000fe4000bf63070 */
[----:B------:R-:W-:Y:S02]  /*10730*/  LOP3.LUT R2, R12, 0xff, RZ, 0xc0, !PT ;  /* 0x000000ff0c027812 */ /* 0x000fe400078ec0ff */
[----:B-1----:R-:W-:Y:S02]  /*10740*/  F2FP.F16.F32.PACK_AB R3, R4, R25 ;  /* 0x000000190403723e */ /* 0x002fe400000000ff */
[----:B------:R-:W-:Y:S02]  /*10750*/  PRMT R25, R180, 0x5410, R179 ;  /* 0x00005410b4197816 */ /* 0x000fe400000000b3 */
[----:B------:R-:W-:Y:S02]  /*10760*/  @!P6 PRMT R180, R44, 0x5410, RZ ;  /* 0x000054102cb4e816 */ /* 0x000fe400000000ff */
[----:B------:R-:W-:Y:S01]  /*10770*/  ISETP.LE.U32.AND P6, PT, R2, UR13, PT ;  /* 0x0000000d02007c0c */ /* 0x000fe2000bfc3070 */
[----:B------:R-:W-:Y:S01]  /*10780*/  @!P4 HADD2 R46, -R179.H0_H0, -RZ.H0_H0 ;  /* 0xa00000ffb32ec230 */ /* 0x000fe20000000900 */
[----:B------:R-:W-:Y:S01]  /*10790*/  SHF.R.U32.HI R2, RZ, 0x8, R7 ;  /* 0x00000008ff027819 */ /* 0x000fe20000011607 */
[----:B------:R-:W3:Y:S03]  /*107a0*/  LDL R44, [R1+0x60] ;  /* 0x00006000012c7983 */ /* 0x000ee60000100800 */
[----:B------:R-:W-:-:S02]  /*107b0*/  LOP3.LUT R2, R2, 0xffff, RZ, 0xc0, !PT ;  /* 0x0000ffff02027812 */ /* 0x000fc400078ec0ff */
[----:B------:R-:W-:Y:S02]  /*107c0*/  @!P4 PRMT R179, R46, 0x5410, RZ ;  /* 0x000054102eb3c816 */ /* 0x000fe400000000ff */
[----:B------:R-:W-:Y:S02]  /*107d0*/  ISETP.LE.U32.AND P4, PT, R2, UR13, PT ;  /* 0x0000000d02007c0c */ /* 0x000fe4000bf83070 */
[----:B--2---:R-:W-:-:S04]  /*107e0*/  F2FP.F16.F32.PACK_AB R2, R244, R245 ;  /* 0x000000f5f402723e */ /* 0x004fc800000000ff */
[C---:B------:R-:W-:Y:S02]  /*107f0*/  PRMT R178, R2.reuse, 0x7610, R178 ;  /* 0x0000761002b27816 */ /* 0x040fe400000000b2 */
[----:B------:R-:W-:-:S03]  /*10800*/  PRMT R177, R2, 0x7632, R177 ;  /* 0x0000763202b17816 */ /* 0x000fc600000000b1 */
[----:B------:R-:W-:Y:S01]  /*10810*/  @!P6 HADD2 R47, -R178.H0_H0, -RZ.H0_H0 ;  /* 0xa00000ffb22fe230 */ /* 0x000fe20000000900 */
[----:B------:R-:W-:-:S04]  /*10820*/  PRMT R36, R178, 0x5410, R177 ;  /* 0x00005410b2247816 */ /* 0x000fc800000000b1 */
[----:B------:R-:W-:Y:S02]  /*10830*/  @!P6 PRMT R178, R47, 0x5410, RZ ;  /* 0x000054102fb2e816 */ /* 0x000fe400000000ff */
[----:B------:R-:W2:Y:S01]  /*10840*/  LDL R47, [R1+0x64] ;  /* 0x00006400012f7983 */ /* 0x000ea20000100800 */
[----:B------:R-:W-:Y:S01]  /*10850*/  LOP3.LUT R2, R6, 0xff, RZ, 0xc0, !PT ;  /* 0x000000ff06027812 */ /* 0x000fe200078ec0ff */
[----:B------:R-:W-:-:S03]  /*10860*/  FADD.FTZ R9, R4, R35 ;  /* 0x0000002304097221 */ /* 0x000fc60000010000 */
[----:B------:R-:W-:Y:S02]  /*10870*/  ISETP.LE.U32.AND P6, PT, R2, UR13, PT ;  /* 0x0000000d02007c0c */ /* 0x000fe4000bfc3070 */
[----:B------:R-:W-:Y:S01]  /*10880*/  LOP3.LUT R2, R6, 0xffff, RZ, 0xc0, !PT ;  /* 0x0000ffff06027812 */ /* 0x000fe200078ec0ff */
[----:B------:R-:W1:Y:S01]  /*10890*/  MUFU.EX2 R4, R66 ;  /* 0x0000004200047308 */ /* 0x000e620000000800 */
[----:B------:R-:W-:Y:S02]  /*108a0*/  @!P5 HADD2 R50, -R177.H0_H0, -RZ.H0_H0 ;  /* 0xa00000ffb132d230 */ /* 0x000fe40000000900 */
[----:B------:R-:W-:Y:S02]  /*108b0*/  SHF.R.U32.HI R2, RZ, 0x8, R2 ;  /* 0x00000008ff027819 */ /* 0x000fe40000011602 */
[----:B------:R-:W-:-:S03]  /*108c0*/  PRMT R5, R3, 0x7610, R5 ;  /* 0x0000761003057816 */ /* 0x000fc60000000005 */
[----:B------:R-:W4:Y:S01]  /*108d0*/  MUFU.EX2 R7, R69 ;  /* 0x0000004500077308 */ /* 0x000f220000000800 */
[----:B------:R-:W-:Y:S01]  /*108e0*/  LOP3.LUT R2, R2, 0xffff, RZ, 0xc0, !PT ;  /* 0x0000ffff02027812 */ /* 0x000fe200078ec0ff */
[--C-:B------:R-:W-:Y:S01]  /*108f0*/  FADD.FTZ R12, R27, R13.reuse ;  /* 0x0000000d1b0c7221 */ /* 0x100fe20000010000 */
        /* <DEDUP_REMOVED lines=8> */
[----:B------:R-:W-:-:S04]  /*10980*/  IMAD.WIDE.U32 R2, R11, -0x2daee0ad, RZ ;  /* 0xd2511f530b027825 */ /* 0x000fc800078e00ff */
[----:B-1----:R-:W-:Y:S01]  /*10990*/  FADD.FTZ R10, R4, R9 ;  /* 0x00000009040a7221 */ /* 0x002fe20000010000 */
[----:B----4-:R-:W-:Y:S02]  /*109a0*/  F2FP.F16.F32.PACK_AB R9, R7, R4 ;  /* 0x000000040709723e */ /* 0x010fe400000000ff */
[----:B------:R-:W-:Y:S02]  /*109b0*/  LOP3.LUT R4, R3, UR21, R8, 0x96, !PT ;  /* 0x0000001503047c12 */ /* 0x000fe4000f8e9608 */
[C---:B------:R-:W-:Y:S02]  /*109c0*/  PRMT R176, R9.reuse, 0x7610, R176 ;  /* 0x0000761009b07816 */ /* 0x040fe400000000b0 */
[----:B------:R-:W-:Y:S02]  /*109d0*/  LOP3.LUT R3, R2, 0xffff, RZ, 0xc0, !PT ;  /* 0x0000ffff02037812 */ /* 0x000fe400078ec0ff */
[----:B------:R-:W-:Y:S01]  /*109e0*/  PRMT R175, R9, 0x7632, R175 ;  /* 0x0000763209af7816 */ /* 0x000fe200000000af */
[----:B------:R-:W-:Y:S01]  /*109f0*/  @!P2 HADD2 R56, -R176.H0_H0, -RZ.H0_H0 ;  /* 0xa00000ffb038a230 */ /* 0x000fe20000000900 */
[----:B------:R-:W-:-:S02]  /*10a00*/  SHF.R.U32.HI R3, RZ, 0x8, R3 ;  /* 0x00000008ff037819 */ /* 0x000fc40000011603 */
[----:B------:R-:W-:Y:S01]  /*10a10*/  LOP3.LUT R8, R2, 0xff, RZ, 0xc0, !PT ;  /* 0x000000ff02087812 */ /* 0x000fe200078ec0ff */
[----:B------:R-:W-:Y:S01]  /*10a20*/  @!P4 HADD2 R57, -R175.H0_H0, -RZ.H0_H0 ;  /* 0xa00000ffaf39c230 */ /* 0x000fe20000000900 */
[--C-:B------:R-:W-:Y:S02]  /*10a30*/  SHF.R.U32.HI R11, RZ, 0x10, R2.reuse ;  /* 0x00000010ff0b7819 */ /* 0x100fe40000011602 */
[----:B------:R-:W-:Y:S02]  /*10a40*/  SHF.R.U32.HI R2, RZ, 0x18, R2 ;  /* 0x00000018ff027819 */ /* 0x000fe40000011602 */
[----:B------:R-:W-:Y:S01]  /*10a50*/  LOP3.LUT R3, R3, 0xffff, RZ, 0xc0, !PT ;  /* 0x0000ffff03037812 */ /* 0x000fe200078ec0ff */
[----:B------:R-:W-:Y:S01]  /*10a60*/  IMAD.MOV.U32 R96, RZ, RZ, R79 ;  /* 0x000000ffff607224 */ /* 0x000fe200078e004f */
[----:B------:R-:W-:Y:S01]  /*10a70*/  PRMT R38, R176, 0x5410, R175 ;  /* 0x00005410b0267816 */ /* 0x000fe200000000af */
[----:B------:R-:W-:Y:S01]  /*10a80*/  IMAD.MOV.U32 R79, RZ, RZ, R241 ;  /* 0x000000ffff4f7224 */ /* 0x000fe200078e00f1 */
[----:B------:R-:W-:Y:S01]  /*10a90*/  @!P2 PRMT R176, R56, 0x5410, RZ ;  /* 0x0000541038b0a816 */ /* 0x000fe200000000ff */
[----:B------:R-:W-:Y:S01]  /*10aa0*/  MUFU.EX2 R241, R83 ;  /* 0x0000005300f17308 */ /* 0x000fe20000000800 */
[----:B------:R-:W-:-:S02]  /*10ab0*/  ISETP.LE.U32.AND P2, PT, R2, UR13, PT ;  /* 0x0000000d02007c0c */ /* 0x000fc4000bf43070 */
[----:B------:R-:W-:Y:S01]  /*10ac0*/  @!P4 PRMT R175, R57, 0x5410, RZ ;  /* 0x0000541039afc816 */ /* 0x000fe200000000ff */
[----:B------:R-:W-:Y:S01]  /*10ad0*/  IMAD.MOV.U32 R56, RZ, RZ, R94 ;  /* 0x000000ffff387224 */ /* 0x000fe200078e005e */
[----:B------:R-:W-:Y:S01]  /*10ae0*/  ISETP.LE.U32.AND P4, PT, R3, UR13, PT ;  /* 0x0000000d03007c0c */ /* 0x000fe2000bf83070 */
[----:B------:R-:W-:Y:S01]  /*10af0*/  IMAD.MOV.U32 R42, RZ, RZ, R93 ;  /* 0x000000ffff2a7224 */ /* 0x000fe200078e005d */
[----:B------:R-:W-:Y:S01]  /*10b00*/  LOP3.LUT R3, R4, 0xffff, RZ, 0xc0, !PT ;  /* 0x0000ffff04037812 */ /* 0x000fe200078ec0ff */
[----:B------:R-:W1:Y:S01]  /*10b10*/  MUFU.EX2 R2, R82 ;  /* 0x0000005200027308 */ /* 0x000e620000000800 */
[----:B------:R-:W-:Y:S01]  /*10b20*/  PRMT R174, R70, 0x7610, R174 ;  /* 0x0000761046ae7816 */ /* 0x000fe200000000ae */
[----:B------:R-:W-:Y:S02]  /*10b30*/  IMAD.MOV.U32 R94, RZ, RZ, R68 ;  /* 0x000000ffff5e7224 */ /* 0x000fe400078e0044 */
[----:B------:R-:W-:Y:S02]  /*10b40*/  IMAD.MOV.U32 R93, RZ, RZ, R246 ;  /* 0x000000ffff5d7224 */ /* 0x000fe400078e00f6 */
[----:B------:R-:W-:-:S02]  /*10b50*/  IMAD.MOV.U32 R68, RZ, RZ, R55 ;  /* 0x000000ffff447224 */ /* 0x000fc400078e0037 */
[----:B------:R-:W-:Y:S01]  /*10b60*/  IMAD.MOV.U32 R246, RZ, RZ, R214 ;  /* 0x000000fffff67224 */ /* 0x000fe200078e00d6 */
[----:B------:R-:W-:Y:S01]  /*10b70*/  SHF.R.U32.HI R3, RZ, 0x8, R3 ;  /* 0x00000008ff037819 */ /* 0x000fe20000011603 */
[----:B------:R-:W-:Y:S02]  /*10b80*/  IMAD.MOV.U32 R55, RZ, RZ, R240 ;  /* 0x000000ffff377224 */ /* 0x000fe400078e00f0 */
[----:B------:R-:W-:Y:S01]  /*10b90*/  IMAD.MOV.U32 R214, RZ, RZ, R211 ;  /* 0x000000ffffd67224 */ /* 0x000fe200078e00d3 */
[----:B------:R-:W-:Y:S01]  /*10ba0*/  MUFU.EX2 R240, R86 ;  /* 0x0000005600f07308 */ /* 0x000fe20000000800 */
[----:B------:R-:W-:Y:S01]  /*10bb0*/  PRMT R173, R70, 0x7632, R173 ;  /* 0x0000763246ad7816 */ /* 0x000fe200000000ad */
[----:B------:R-:W-:Y:S01]  /*10bc0*/  @!P6 HADD2 R58, -R174.H0_H0, -RZ.H0_H0 ;  /* 0xa00000ffae3ae230 */ /* 0x000fe20000000900 */
[----:B------:R-:W-:Y:S01]  /*10bd0*/  LOP3.LUT R3, R3, 0xffff, RZ, 0xc0, !PT ;  /* 0x0000ffff03037812 */ /* 0x000fe200078ec0ff */
[----:B------:R-:W-:-:S04]  /*10be0*/  @!P5 HADD2 R53, -R13.H0_H0, -RZ.H0_H0 ;  /* 0xa00000ff0d35d230 */ /* 0x000fc80000000900 */
[----:B------:R-:W4:Y:S01]  /*10bf0*/  MUFU.EX2 R211, R97 ;  /* 0x0000006100d37308 */ /* 0x000f220000000800 */
[----:B------:R-:W-:Y:S02]  /*10c00*/  PRMT R37, R174, 0x5410, R173 ;  /* 0x00005410ae257816 */ /* 0x000fe400000000ad */
[----:B------:R-:W-:Y:S01]  /*10c10*/  @!P6 PRMT R174, R58, 0x5410, RZ ;  /* 0x000054103aaee816 */ /* 0x000fe200000000ff */
[----:B------:R-:W-:Y:S01]  /*10c20*/  @!P3 HADD2 R59, -R173.H0_H0, -RZ.H0_H0 ;  /* 0xa00000ffad3bb230 */ /* 0x000fe20000000900 */
[----:B------:R-:W-:Y:S02]  /*10c30*/  ISETP.LE.U32.AND P6, PT, R3, UR13, PT ;  /* 0x0000000d03007c0c */ /* 0x000fe4000bfc3070 */
[----:B------:R-:W-:Y:S02]  /*10c40*/  @!P5 PRMT R13, R53, 0x5410, RZ ;  /* 0x00005410350dd816 */ /* 0x000fe400000000ff */
[----:B------:R-:W-:Y:S01]  /*10c50*/  ISETP.LE.U32.AND P5, PT, R8, UR13, PT ;  /* 0x0000000d08007c0c */ /* 0x000fe2000bfa3070 */
[----:B------:R-:W-:Y:S01]  /*10c60*/  FADD.FTZ R7, R7, R10 ;  /* 0x0000000a07077221 */ /* 0x000fe20000010000 */
[----:B------:R-:W-:Y:S01]  /*10c70*/  LOP3.LUT R8, R4, 0xff, RZ, 0xc0, !PT ;  /* 0x000000ff04087812 */ /* 0x000fe200078ec0ff */
[----:B------:R-:W-:Y:S01]  /*10c80*/  IMAD.MOV.U32 R57, RZ, RZ, R95 ;  /* 0x000000ffff397224 */ /* 0x000fe200078e005f */
[----:B-1----:R-:W-:Y:S01]  /*10c90*/  F2FP.F16.F32.PACK_AB R3, R241, R2 ;  /* 0x00000002f103723e */ /* 0x002fe200000000ff */
[----:B------:R-:W-:Y:S01]  /*10ca0*/  IMAD.MOV.U32 R95, RZ, RZ, R67 ;  /* 0x000000ffff5f7224 */ /* 0x000fe200078e0043 */
[----:B------:R-:W-:Y:S01]  /*10cb0*/  @!P3 PRMT R173, R59, 0x5410, RZ ;  /* 0x000054103badb816 */ /* 0x000fe200000000ff */
[----:B------:R-:W-:Y:S01]  /*10cc0*/  IMAD.MOV.U32 R67, RZ, RZ, R64 ;  /* 0x000000ffff437224 */ /* 0x000fe200078e0040 */
[----:B------:R-:W-:Y:S01]  /*10cd0*/  ISETP.LE.U32.AND P3, PT, R8, UR13, PT ;  /* 0x0000000d08007c0c */ /* 0x000fe2000bf63070 */
[----:B------:R-:W-:Y:S01]  /*10ce0*/  FADD.FTZ R64, R2, R7 ;  /* 0x0000000702407221 */ /* 0x000fe20000010000 */
[----:B------:R-:W-:-:S02]  /*10cf0*/  PRMT R139, R3, 0x7632, R139 ;  /* 0x00007632038b7816 */ /* 0x000fc4000000008b */
[----:B----4-:R-:W-:Y:S02]  /*10d00*/  F2FP.F16.F32.PACK_AB R2, R211, R240 ;  /* 0x000000f0d302723e */ /* 0x010fe400000000ff */
[----:B------:R-:W-:Y:S01]  /*10d10*/  PRMT R172, R3, 0x7610, R172 ;  /* 0x0000761003ac7816 */ /* 0x000fe200000000ac */
[----:B------:R-:W-:Y:S01]  /*10d20*/  @!P6 HADD2 R62, -R139.H0_H0, -RZ.H0_H0 ;  /* 0xa00000ff8b3ee230 */ /* 0x000fe20000000900 */
[C---:B------:R-:W-:Y:S02]  /*10d30*/  PRMT R138, R2.reuse, 0x7610, R138 ;  /* 0x00007610028a7816 */ /* 0x040fe4000000008a */
[----:B------:R-:W-:Y:S02]  /*10d40*/  PRMT R137, R2, 0x7632, R137 ;  /* 0x0000763202897816 */ /* 0x000fe40000000089 */
[----:B------:R-:W-:Y:S01]  /*10d50*/  SHF.R.U32.HI R2, RZ, 0x18, R6 ;  /* 0x00000018ff027819 */ /* 0x000fe20000011606 */
[----:B------:R-:W-:Y:S01]  /*10d60*/  IMAD.MOV.U32 R251, RZ, RZ, R84 ;  /* 0x000000fffffb7224 */ /* 0x000fe200078e0054 */
[----:B------:R-:W-:Y:S01]  /*10d70*/  PRMT R51, R172, 0x5410, R139 ;  /* 0x00005410ac337816 */ /* 0x000fe2000000008b */
[----:B------:R-:W-:Y:S01]  /*10d80*/  IMAD.MOV.U32 R84, RZ, RZ, R247 ;  /* 0x000000ffff547224 */ /* 0x000fe200078e00f7 */
[----:B------:R-:W-:Y:S01]  /*10d90*/  @!P6 PRMT R139, R62, 0x5410, RZ ;  /* 0x000054103e8be816 */ /* 0x000fe200000000ff */
[----:B------:R-:W-:Y:S01]  /*10da0*/  IMAD.MOV.U32 R247, RZ, RZ, R188 ;  /* 0x000000fffff77224 */ /* 0x000fe200078e00bc */
[----:B------:R-:W-:Y:S01]  /*10db0*/  ISETP.LE.U32.AND P6, PT, R2, UR13, PT ;  /* 0x0000000d02007c0c */ /* 0x000fe2000bfc3070 */
[----:B------:R-:W-:Y:S01]  /*10dc0*/  @!P3 HADD2 R60, -R172.H0_H0, -RZ.H0_H0 ;  /* 0xa00000ffac3cb230 */ /* 0x000fe20000000900 */
[----:B------:R-:W1:Y:S01]  /*10dd0*/  MUFU.EX2 R2, R100 ;  /* 0x0000006400027308 */ /* 0x000e620000000800 */
[----:B------:R-:W-:Y:S01]  /*10de0*/  IMAD.MOV.U32 R112, RZ, RZ, R208 ;  /* 0x000000ffff707224 */ /* 0x000fe200078e00d0 */
[----:B------:R-:W-:Y:S01]  /*10df0*/  LOP3.LUT R3, R11, 0xff, RZ, 0xc0, !PT ;  /* 0x000000ff0b037812 */ /* 0x000fe200078ec0ff */
[----:B------:R-:W-:-:S02]  /*10e00*/  IMAD.MOV.U32 R113, RZ, RZ, R209 ;  /* 0x000000ffff717224 */ /* 0x000fc400078e00d1 */
[----:B------:R-:W-:-:S03]  /*10e10*/  FADD.FTZ R9, R24, R12 ;  /* 0x0000000c18097221 */ /* 0x000fc60000010000 */
[----:B------:R-:W4:Y:S01]  /*10e20*/  MUFU.EX2 R188, R101 ;  /* 0x0000006500bc7308 */ /* 0x000f220000000800 */
[----:B------:R-:W-:Y:S02]  /*10e30*/  @!P3 PRMT R172, R60, 0x5410, RZ ;  /* 0x000054103cacb816 */ /* 0x000fe400000000ff */
[----:B------:R-:W-:-:S05]  /*10e40*/  ISETP.LE.U32.AND P3, PT, R3, UR13, PT ;  /* 0x0000000d03007c0c */ /* 0x000fca000bf63070 */
[----:B------:R-:W-:Y:S01]  /*10e50*/  MUFU.EX2 R209, R87 ;  /* 0x0000005700d17308 */ /* 0x000fe20000000800 */
[----:B------:R-:W-:-:S07]  /*10e60*/  FADD.FTZ R3, R14, R9 ;  /* 0x000000090e037221 */ /* 0x000fce0000010000 */
[----:B------:R-:W4:Y:S01]  /*10e70*/  MUFU.EX2 R208, R98 ;  /* 0x0000006200d07308 */ /* 0x000f220000000800 */
[----:B------:R-:W-:Y:S02]  /*10e80*/  IMAD.MOV.U32 R85, RZ, RZ, R92 ;  /* 0x000000ffff557224 */ /* 0x000fe400078e005c */
[----:B------:R-:W-:Y:S02]  /*10e90*/  IMAD.MOV.U32 R92, RZ, RZ, R65 ;  /* 0x000000ffff5c7224 */ /* 0x000fe400078e0041 */
[----:B------:R-:W-:Y:S01]  /*10ea0*/  FADD.FTZ R65, R19, R3 ;  /* 0x0000000313417221 */ /* 0x000fe20000010000 */
[----:B------:R-:W-:Y:S01]  /*10eb0*/  IMAD.MOV.U32 R41, RZ, RZ, R78 ;  /* 0x000000ffff297224 */ /* 0x000fe200078e004e */
[----:B------:R-:W-:Y:S01]  /*10ec0*/  SHF.R.U32.HI R3, RZ, 0x10, R6 ;  /* 0x00000010ff037819 */ /* 0x000fe20000011606 */
[----:B------:R-:W-:Y:S02]  /*10ed0*/  IMAD.MOV.U32 R78, RZ, RZ, R213 ;  /* 0x000000ffff4e7224 */ /* 0x000fe400078e00d5 */
[----:B------:R-:W-:-:S02]  /*10ee0*/  @!P5 HADD2 R61, -R138.H0_H0, -RZ.H0_H0 ;  /* 0xa00000ff8a3dd230 */ /* 0x000fc40000000900 */
[----:B------:R-:W-:Y:S01]  /*10ef0*/  IMAD.MOV.U32 R213, RZ, RZ, R212 ;  /* 0x000000ffffd57224 */ /* 0x000fe200078e00d4 */
[----:B------:R-:W-:Y:S01]  /*10f00*/  LOP3.LUT R3, R3, 0xff, RZ, 0xc0, !PT ;  /* 0x000000ff03037812 */ /* 0x000fe200078ec0ff */
[----:B------:R-:W-:Y:S01]  /*10f10*/  IMAD.MOV.U32 R212, RZ, RZ, R215 ;  /* 0x000000ffffd47224 */ /* 0x000fe200078e00d7 */
[----:B------:R-:W-:Y:S01]  /*10f20*/  UIADD3 UR4, UR29, -0x4498517b, URZ ;  /* 0xbb67ae851d047890 */ /* 0x000fe2000fffe03f */
[----:B------:R-:W-:Y:S02]  /*10f30*/  IMAD.MOV.U32 R215, RZ, RZ, R252 ;  /* 0x000000ffffd77224 */ /* 0x000fe400078e00fc */
[----:B-1----:R-:W-:Y:S01]  /*10f40*/  FADD.FTZ R252, R2, R99 ;  /* 0x0000006302fc7221 */ /* 0x002fe20000010000 */
[----:B------:R-:W-:Y:S01]  /*10f50*/  PRMT R50, R138, 0x5410, R137 ;  /* 0x000054108a327816 */ /* 0x000fe20000000089 */
[----:B------:R-:W-:Y:S01]  /*10f60*/  @!P4 HADD2 R63, -R137.H0_H0, -RZ.H0_H0 ;  /* 0xa00000ff893fc230 */ /* 0x000fe20000000900 */
[----:B----4-:R-:W-:Y:S02]  /*10f70*/  F2FP.F16.F32.PACK_AB R2, R188, R2 ;  /* 0x00000002bc02723e */ /* 0x010fe400000000ff */
[----:B------:R-:W-:-:S02]  /*10f80*/  @!P5 PRMT R138, R61, 0x5410, RZ ;  /* 0x000054103d8ad816 */ /* 0x000fc400000000ff */
[----:B------:R-:W-:Y:S02]  /*10f90*/  F2FP.F16.F32.PACK_AB R6, R208, R209 ;  /* 0x000000d1d006723e */ /* 0x000fe400000000ff */
[----:B------:R-:W-:Y:S02]  /*10fa0*/  ISETP.LE.U32.AND P5, PT, R3, UR13, PT ;  /* 0x0000000d03007c0c */ /* 0x000fe4000bfa3070 */
[----:B------:R-:W-:Y:S02]  /*10fb0*/  SHF.R.U32.HI R3, RZ, 0x18, R4 ;  /* 0x00000018ff037819 */ /* 0x000fe40000011604 */
[C---:B------:R-:W-:Y:S02]  /*10fc0*/  PRMT R34, R2.reuse, 0x7610, R34 ;  /* 0x0000761002227816 */ /* 0x040fe40000000022 */
[----:B------:R-:W-:Y:S02]  /*10fd0*/  PRMT R27, R2, 0x7632, R27 ;  /* 0x00007632021b7816 */ /* 0x000fe4000000001b */
[----:B------:R-:W-:-:S02]  /*10fe0*/  PRMT R136, R6, 0x7610, R136 ;  /* 0x0000761006887816 */ /* 0x000fc40000000088 */
[----:B------:R-:W-:Y:S02]  /*10ff0*/  LOP3.LUT R2, R113, UR4, R56, 0x96, !PT ;  /* 0x0000000471027c12 */ /* 0x000fe4000f8e9638 */
[----:B------:R-:W-:Y:S02]  /*11000*/  @!P4 PRMT R137, R63, 0x5410, RZ ;  /* 0x000054103f89c816 */ /* 0x000fe400000000ff */
[----:B------:R-:W-:Y:S02]  /*11010*/  ISETP.LE.U32.AND P4, PT, R3, UR13, PT ;  /* 0x0000000d03007c0c */ /* 0x000fe4000bf83070 */
[----:B------:R-:W-:Y:S01]  /*11020*/  SHF.R.U32.HI R3, RZ, 0x10, R4 ;  /* 0x00000010ff037819 */ /* 0x000fe20000011604 */
[----:B------:R-:W-:Y:S01]  /*11030*/  @!P3 HADD2 R71, -R136.H0_H0, -RZ.H0_H0 ;  /* 0xa00000ff8847b230 */ /* 0x000fe20000000900 */
[----:B------:R-:W-:Y:S01]  /*11040*/  PRMT R35, R6, 0x7632, R35 ;  /* 0x0000763206237816 */ /* 0x000fe20000000023 */
[----:B------:R-:W-:Y:S01]  /*11050*/  IMAD.WIDE.U32 R242, R2, -0x326172a9, RZ ;  /* 0xcd9e8d5702f27825 */ /* 0x000fe200078e00ff */
[----:B------:R-:W-:-:S02]  /*11060*/  LOP3.LUT R2, R23, UR41, R112, 0x96, !PT ;  /* 0x0000002917027c12 */ /* 0x000fc4000f8e9670 */
[----:B------:R-:W-:Y:S02]  /*11070*/  LOP3.LUT R3, R3, 0xff, RZ, 0xc0, !PT ;  /* 0x000000ff03037812 */ /* 0x000fe400078ec0ff */
[----:B------:R-:W-:Y:S01]  /*11080*/  PRMT R49, R136, 0x5410, R35 ;  /* 0x0000541088317816 */ /* 0x000fe20000000023 */
[----:B------:R-:W-:Y:S01]  /*11090*/  IMAD.WIDE.U32 R8, R2, -0x326172a9, RZ ;  /* 0xcd9e8d5702087825 */ /* 0x000fe200078e00ff */
[----:B------:R-:W-:Y:S02]  /*110a0*/  @!P3 PRMT R136, R71, 0x5410, RZ ;  /* 0x000054104788b816 */ /* 0x000fe400000000ff */
[----:B------:R-:W-:Y:S02]  /*110b0*/  ISETP.LE.U32.AND P3, PT, R3, UR13, PT ;  /* 0x0000000d03007c0c */ /* 0x000fe4000bf63070 */
[----:B------:R-:W-:Y:S02]  /*110c0*/  LOP3.LUT R3, R243, UR42, R114, 0x96, !PT ;  /* 0x0000002af3037c12 */ /* 0x000fe4000f8e9672 */
[----:B------:R-:W-:-:S03]  /*110d0*/  LOP3.LUT R2, R9, UR40, R242, 0x96, !PT ;  /* 0x0000002809027c12 */ /* 0x000fc6000f8e96f2 */
[----:B------:R-:W-:-:S04]  /*110e0*/  IMAD.WIDE.U32 R10, R3, -0x2daee0ad, RZ ;  /* 0xd2511f53030a7825 */ /* 0x000fc800078e00ff */
[----:B------:R-:W-:Y:S01]  /*110f0*/  IMAD.WIDE.U32 R2, R2, -0x2daee0ad, RZ ;  /* 0xd2511f5302027825 */ /* 0x000fe200078e00ff */
[----:B------:R-:W-:-:S04]  /*11100*/  LOP3.LUT R4, R11, UR39, R22, 0x96, !PT ;  /* 0x000000270b047c12 */ /* 0x000fc8000f8e9616 */
[----:B------:R-:W-:Y:S01]  /*11110*/  LOP3.LUT R12, R3, UR37, R10, 0x96, !PT ;  /* 0x00000025030c7c12 */ /* 0x000fe2000f8e960a */
[----:B------:R-:W-:-:S05]  /*11120*/  IMAD.WIDE.U32 R10, R4, -0x326172a9, RZ ;  /* 0xcd9e8d57040a7825 */ /* 0x000fca00078e00ff */
[----:B------:R-:W-:-:S05]  /*11130*/  LOP3.LUT R3, R11, UR38, R8, 0x96, !PT ;  /* 0x000000260b037c12 */ /* 0x000fca000f8e9608 */
[----:B------:R-:W-:Y:S01]  /*11140*/  IMAD.WIDE.U32 R8, R3, -0x2daee0ad, RZ ;  /* 0xd2511f5303087825 */ /* 0x000fe200078e00ff */
[----:B------:R-:W-:Y:S04]  /*11150*/  STG.E.U16 desc[UR24][R20.64+-0x80], R18 ;  /* 0xffff801214007986 */ /* 0x000fe8000c101518 */
[----:B------:R-:W-:Y:S01]  /*11160*/  LOP3.LUT R2, R9, UR18, R2, 0x96, !PT ;  /* 0x0000001209027c12 */ /* 0x000fe2000f8e9602 */
[----:B------:R-:W-:Y:S04]  /*11170*/  STG.E.U16 desc[UR24][R20.64+-0x7e], R17 ;  /* 0xffff821114007986 */ /* 0x000fe8000c101518 */
[----:B------:R-:W-:Y:S01]  /*11180*/  STG.E.U16 desc[UR24][R32.64+-0x80], R16 ;  /* 0xffff801020007986 */ /* 0x000fe2000c101518 */
[----:B------:R-:W-:-:S03]  /*11190*/  IMAD.WIDE.U32 R2, R2, -0x326172a9, RZ ;  /* 0xcd9e8d5702027825 */ /* 0x000fc600078e00ff */
[----:B------:R-:W-:Y:S04]  /*111a0*/  STG.E.U16 desc[UR24][R32.64+-0x7e], R15 ;  /* 0xffff820f20007986 */ /* 0x000fe8000c101518 */
[----:B------:R1:W-:Y:S01]  /*111b0*/  STG.E.U16 desc[UR24][R30.64+-0x80], R5 ;  /* 0xffff80051e007986 */ /* 0x0003e2000c101518 */
[----:B------:R-:W-:Y:S01]  /*111c0*/  SHF.R.U32.HI R9, RZ, 0x10, R2 ;  /* 0x00000010ff097819 */ /* 0x000fe20000011602 */
[----:B-1----:R-:W-:-:S05]  /*111d0*/  IMAD.WIDE.U32 R4, R12, -0x326172a9, RZ ;  /* 0xcd9e8d570c047825 */ /* 0x002fca00078e00ff */
[----:B------:R-:W-:Y:S02]  /*111e0*/  LOP3.LUT R11, R5, UR36, R10, 0x96, !PT ;  /* 0x00000024050b7c12 */ /* 0x000fe4000f8e960a */
[----:B------:R-:W-:Y:S02]  /*111f0*/  LOP3.LUT R4, R3, UR27, R4, 0x96, !PT ;  /* 0x0000001b03047c12 */ /* 0x000fe4000f8e9604 */
[C---:B------:R-:W-:Y:S02]  /*11200*/  LOP3.LUT R3, R2.reuse, 0xffff, RZ, 0xc0, !PT ;  /* 0x0000ffff02037812 */ /* 0x040fe400078ec0ff */
[----:B------:R-:W-:Y:S02]  /*11210*/  LOP3.LUT R10, R2, 0xff, RZ, 0xc0, !PT ;  /* 0x000000ff020a7812 */ /* 0x000fe400078ec0ff */
[----:B------:R-:W-:Y:S02]  /*11220*/  SHF.R.U32.HI R5, RZ, 0x18, R2 ;  /* 0x00000018ff057819 */ /* 0x000fe40000011602 */
[----:B------:R-:W-:-:S02]  /*11230*/  LOP3.LUT R2, R9, 0xff, RZ, 0xc0, !PT ;  /* 0x000000ff09027812 */ /* 0x000fc400078ec0ff */
[----:B------:R-:W-:Y:S02]  /*11240*/  SHF.R.U32.HI R3, RZ, 0x8, R3 ;  /* 0x00000008ff037819 */ /* 0x000fe40000011603 */
[----:B------:R-:W-:Y:S02]  /*11250*/  PRMT R16, R2, 0x5410, R5 ;  /* 0x0000541002107816 */ /* 0x000fe40000000005 */
[----:B------:R-:W-:Y:S02]  /*11260*/  LOP3.LUT R2, R4, 0xffff, RZ, 0xc0, !PT ;  /* 0x0000ffff04027812 */ /* 0x000fe400078ec0ff */
[----:B------:R-:W-:Y:S02]  /*11270*/  PRMT R10, R10, 0x5410, R3 ;  /* 0x000054100a0a7816 */ /* 0x000fe40000000003 */
[----:B------:R-:W-:Y:S02]  /*11280*/  SHF.R.U32.HI R3, RZ, 0x8, R2 ;  /* 0x00000008ff037819 */ /* 0x000fe40000011602 */
[----:B------:R-:W-:-:S02]  /*11290*/  LOP3.LUT R2, R4, 0xff, RZ, 0xc0, !PT ;  /* 0x000000ff04027812 */ /* 0x000fc400078ec0ff */
[--C-:B------:R-:W-:Y:S02]  /*112a0*/  SHF.R.U32.HI R5, RZ, 0x10, R4.reuse ;  /* 0x00000010ff057819 */ /* 0x100fe40000011604 */
[----:B------:R-:W-:Y:S01]  /*112b0*/  PRMT R15, R2, 0x5410, R3 ;  /* 0x00005410020f7816 */ /* 0x000fe20000000003 */
[----:B------:R-:W-:Y:S01]  /*112c0*/  IMAD.WIDE.U32 R2, R11, -0x2daee0ad, RZ ;  /* 0xd2511f530b027825 */ /* 0x000fe200078e00ff */
[----:B------:R-:W-:Y:S02]  /*112d0*/  SHF.R.U32.HI R9, RZ, 0x18, R4 ;  /* 0x00000018ff097819 */ /* 0x000fe40000011604 */
[----:B------:R-:W-:Y:S02]  /*112e0*/  LOP3.LUT R5, R5, 0xff, RZ, 0xc0, !PT ;  /* 0x000000ff05057812 */ /* 0x000fe400078ec0ff */
[----:B------:R-:W-:Y:S02]  /*112f0*/  LOP3.LUT R4, R3, UR21, R8, 0x96, !PT ;  /* 0x0000001503047c12 */ /* 0x000fe4000f8e9608 */
[----:B------:R-:W-:-:S02]  /*11300*/  PRMT R9, R5, 0x5410, R9 ;  /* 0x0000541005097816 */ /* 0x000fc40000000009 */
        /* <DEDUP_REMOVED lines=14> */
[----:B------:R-:W-:-:S04]  /*113f0*/  LOP3.LUT R2, R4, 0xff, RZ, 0xc0, !PT ;  /* 0x000000ff04027812 */ /* 0x000fc800078ec0ff */
[----:B------:R-:W-:Y:S02]  /*11400*/  PRMT R17, R2, 0x5410, R3 ;  /* 0x0000541002117816 */ /* 0x000fe40000000003 */
[----:B------:R-:W-:-:S05]  /*11410*/  HSET2.LE.AND R2, R10, R0, PT ;  /* 0x000000000a027233 */ /* 0x000fca0003803000 */
[----:B------:R-:W-:Y:S02]  /*11420*/  LOP3.LUT R10, R2, R52, RZ, 0xc0, !PT ;  /* 0x00000034020a7212 */ /* 0x000fe400078ec0ff */
[----:B------:R-:W-:Y:S01]  /*11430*/  HSET2.LE.AND R2, R16, R0, PT ;  /* 0x0000000010027233 */ /* 0x000fe20003803000 */
[----:B------:R-:W-:-:S04]  /*11440*/  IMAD.MOV.U32 R113, RZ, RZ, R96 ;  /* 0x000000ffff717224 */ /* 0x000fc800078e0060 */
[----:B------:R-:W-:Y:S02]  /*11450*/  LOP3.LUT R11, R2, R45, RZ, 0xc0, !PT ;  /* 0x0000002d020b7212 */ /* 0x000fe400078ec0ff */
[----:B------:R-:W-:Y:S01]  /*11460*/  HSET2.LE.AND R2, R14, R0, PT ;  /* 0x000000000e027233 */ /* 0x000fe20003803000 */
[----:B------:R-:W-:Y:S02]  /*11470*/  IMAD.MOV.U32 R250, RZ, RZ, R81 ;  /* 0x000000fffffa7224 */ /* 0x000fe400078e0051 */
[----:B------:R-:W-:Y:S02]  /*11480*/  IMAD.MOV.U32 R112, RZ, RZ, R77 ;  /* 0x000000ffff707224 */ /* 0x000fe400078e004d */
[----:B------:R-:W-:Y:S01]  /*11490*/  IMAD.MOV.U32 R77, RZ, RZ, R128 ;  /* 0x000000ffff4d7224 */ /* 0x000fe200078e0080 */
[----:B------:R-:W-:Y:S01]  /*114a0*/  LOP3.LUT R128, R2, R43, RZ, 0xc0, !PT ;  /* 0x0000002b02807212 */ /* 0x000fe200078ec0ff */
[----:B------:R-:W-:Y:S02]  /*114b0*/  IMAD.MOV.U32 R46, RZ, RZ, R113 ;  /* 0x000000ffff2e7224 */ /* 0x000fe400078e0071 */
[----:B---3--:R-:W-:-:S02]  /*114c0*/  VIADD R2, R44, 0x4 ;  /* 0x000000042c027836 */ /* 0x008fc40000000000 */
        /* <DEDUP_REMOVED lines=17> */
[----:B------:R-:W-:-:S05]  /*115e0*/  IMAD.WIDE.U32 R248, R2, -0x326172a9, RZ ;  /* 0xcd9e8d5702f87825 */ /* 0x000fca00078e00ff */
[----:B--2---:R-:W-:Y:S01]  /*115f0*/  LOP3.LUT R2, R249, R47, RZ, 0x3c, !PT ;  /* 0x0000002ff9027212 */ /* 0x004fe200078e3cff */
[----:B------:R-:W-:Y:S02]  /*11600*/  IMAD.MOV.U32 R66, RZ, RZ, R46 ;  /* 0x000000ffff427224 */ /* 0x000fe400078e002e */
[----:B------:R-:W-:Y:S02]  /*11610*/  IMAD.MOV.U32 R47, RZ, RZ, R44 ;  /* 0x000000ffff2f7224 */ /* 0x000fe400078e002c */
[----:B------:R-:W-:Y:S02]  /*11620*/  IMAD.MOV.U32 R46, RZ, RZ, R113 ;  /* 0x000000ffff2e7224 */ /* 0x000fe400078e0071 */
[----:B------:R-:W-:Y:S02]  /*11630*/  IMAD.MOV.U32 R44, RZ, RZ, R112 ;  /* 0x000000ffff2c7224 */ /* 0x000fe400078e0070 */
[----:B------:R-:W-:Y:S02]  /*11640*/  IMAD.MOV.U32 R113, RZ, RZ, R250 ;  /* 0x000000ffff717224 */ /* 0x000fe400078e00fa */
[----:B------:R-:W-:-:S02]  /*11650*/  IMAD.MOV.U32 R112, RZ, RZ, R251 ;  /* 0x000000ffff707224 */ /* 0x000fc400078e00fb */
[----:B------:R-:W-:-:S04]  /*11660*/  IMAD.WIDE.U32 R250, R2, -0x2daee0ad, RZ ;  /* 0xd2511f5302fa7825 */ /* 0x000fc800078e00ff */
[----:B------:R-:W-:Y:S01]  /*11670*/  IMAD.MOV.U32 R53, RZ, RZ, R232 ;  /* 0x000000ffff357224 */ /* 0x000fe200078e00e8 */
[----:B------:R-:W-:Y:S01]  /*11680*/  LOP3.LUT R2, R251, UR4, R56, 0x96, !PT ;  /* 0x00000004fb027c12 */ /* 0x000fe2000f8e9638 */
[----:B------:R-:W-:Y:S01]  /*11690*/  IMAD.MOV.U32 R97, RZ, RZ, R66 ;  /* 0x000000ffff617224 */ /* 0x000fe200078e0042 */
[----:B------:R-:W2:Y:S01]  /*116a0*/  LDL.LU R232, [R1+0x110] ;  /* 0x0001100001e87983 */ /* 0x000ea20000300800 */
[----:B------:R-:W-:Y:S02]  /*116b0*/  IMAD.MOV.U32 R70, RZ, RZ, R113 ;  /* 0x000000ffff467224 */ /* 0x000fe400078e0071 */
[----:B------:R-:W-:Y:S02]  /*116c0*/  IMAD.MOV.U32 R69, RZ, RZ, R169 ;  /* 0x000000ffff457224 */ /* 0x000fe400078e00a9 */
[----:B------:R-:W-:Y:S01]  /*116d0*/  IMAD.MOV.U32 R113, RZ, RZ, R41 ;  /* 0x000000ffff717224 */ /* 0x000fe200078e0029 */
[----:B------:R-:W3:Y:S01]  /*116e0*/  LDL.LU R169, [R1+0x10c] ;  /* 0x00010c0001a97983 */ /* 0x000ee20000300800 */
[----:B------:R-:W-:-:S02]  /*116f0*/  IMAD.MOV.U32 R66, RZ, RZ, R168 ;  /* 0x000000ffff427224 */ /* 0x000fc400078e00a8 */
[----:B------:R-:W-:Y:S01]  /*11700*/  IMAD.MOV.U32 R24, RZ, RZ, R44 ;  /* 0x000000ffff187224 */ /* 0x000fe200078e002c */
[----:B------:R-:W3:Y:S01]  /*11710*/  LDL.LU R168, [R1+0x108] ;  /* 0x0001080001a87983 */ /* 0x000ee20000300800 */
[----:B------:R-:W-:Y:S02]  /*11720*/  IMAD.MOV.U32 R82, RZ, RZ, R85 ;  /* 0x000000ffff527224 */ /* 0x000fe400078e0055 */
[----:B------:R-:W-:Y:S02]  /*11730*/  IMAD.MOV.U32 R41, RZ, RZ, R213 ;  /* 0x000000ffff297224 */ /* 0x000fe400078e00d5 */
[----:B------:R-:W-:Y:S02]  /*11740*/  IMAD.MOV.U32 R56, RZ, RZ, R134 ;  /* 0x000000ffff387224 */ /* 0x000fe400078e0086 */
[----:B------:R-:W-:Y:S01]  /*11750*/  IMAD.MOV.U32 R85, RZ, RZ, R55 ;  /* 0x000000ffff557224 */ /* 0x000fe200078e0037 */
[----:B------:R1:W5:Y:S01]  /*11760*/  LDL.LU R134, [R1+0x104] ;  /* 0x0001040001867983 */ /* 0x0003620000300800 */
[----:B------:R-:W-:-:S02]  /*11770*/  IMAD.MOV.U32 R44, RZ, RZ, R214 ;  /* 0x000000ffff2c7224 */ /* 0x000fc400078e00d6 */
[----:B------:R-:W-:Y:S02]  /*11780*/  IMAD.MOV.U32 R213, RZ, RZ, R219 ;  /* 0x000000ffffd57224 */ /* 0x000fe400078e00db */
[----:B------:R-:W-:Y:S01]  /*11790*/  IMAD.MOV.U32 R55, RZ, RZ, R215 ;  /* 0x000000ffff377224 */ /* 0x000fe200078e00d7 */
[----:B------:R1:W5:Y:S01]  /*117a0*/  LDL.LU R219, [R1+0x100] ;  /* 0x0001000001db7983 */ /* 0x0003620000300800 */
[----:B------:R-:W-:Y:S02]  /*117b0*/  IMAD.MOV.U32 R214, RZ, RZ, R223 ;  /* 0x000000ffffd67224 */ /* 0x000fe400078e00df */
[----:B------:R-:W-:Y:S01]  /*117c0*/  IMAD.MOV.U32 R215, RZ, RZ, R190 ;  /* 0x000000ffffd77224 */ /* 0x000fe200078e00be */
[----:B------:R1:W5:Y:S04]  /*117d0*/  LDL.LU R223, [R1+0xfc] ;  /* 0x0000fc0001df7983 */ /* 0x0003680000300800 */
[----:B------:R-:W4:Y:S01]  /*117e0*/  LDL.LU R190, [R1+0xf8] ;  /* 0x0000f80001be7983 */ /* 0x000f220000300800 */
[----:B------:R-:W-:-:S02]  /*117f0*/  IMAD.MOV.U32 R57, RZ, RZ, R42 ;  /* 0x000000ffff397224 */ /* 0x000fc400078e002a */
[----:B------:R-:W-:Y:S02]  /*11800*/  IMAD.MOV.U32 R42, RZ, RZ, R212 ;  /* 0x000000ffff2a7224 */ /* 0x000fe400078e00d4 */
[----:B------:R-:W-:Y:S02]  /*11810*/  IMAD.MOV.U32 R212, RZ, RZ, R192 ;  /* 0x000000ffffd47224 */ /* 0x000fe400078e00c0 */
[----:B------:R-:W2:Y:S01]  /*11820*/  LDL.LU R192, [R1+0xf4] ;  /* 0x0000f40001c07983 */ /* 0x000ea20000300800 */
[----:B------:R-:W-:-:S03]  /*11830*/  IMAD.MOV.U32 R83, RZ, RZ, R195 ;  /* 0x000000ffff537224 */ /* 0x000fc600078e00c3 */
[----:B------:R-:W2:Y:S01]  /*11840*/  LDL.LU R195, [R1+0xf0] ;  /* 0x0000f00001c37983 */ /* 0x000ea20000300800 */
[----:B------:R-:W-:-:S03]  /*11850*/  IMAD.MOV.U32 R59, RZ, RZ, R194 ;  /* 0x000000ffff3b7224 */ /* 0x000fc600078e00c2 */
[----:B------:R-:W2:Y:S01]  /*11860*/  LDL.LU R194, [R1+0xec] ;  /* 0x0000ec0001c27983 */ /* 0x000ea20000300800 */
[--C-:B------:R-:W-:Y:S01]  /*11870*/  HSET2.LE.AND R3, R15, R0.reuse, PT ;  /* 0x000000000f037233 */ /* 0x100fe20003803000 */
[----:B------:R-:W-:Y:S01]  /*11880*/  IMAD.MOV.U32 R99, RZ, RZ, R46 ;  /* 0x000000ffff637224 */ /* 0x000fe200078e002e */
[--C-:B------:R-:W-:Y:S01]  /*11890*/  HSET2.LE.AND R4, R9, R0.reuse, PT ;  /* 0x0000000009047233 */ /* 0x100fe20003803000 */
[----:B------:R-:W-:Y:S02]  /*118a0*/  IMAD.MOV.U32 R98, RZ, RZ, R47 ;  /* 0x000000ffff627224 */ /* 0x000fe400078e002f */
[----:B------:R-:W-:Y:S01]  /*118b0*/  LOP3.LUT R8, R3, R80, RZ, 0xc0, !PT ;  /* 0x0000005003087212 */ /* 0x000fe200078ec0ff */
[----:B------:R-:W-:Y:S01]  /*118c0*/  IMAD.MOV.U32 R46, RZ, RZ, R95 ;  /* 0x000000ffff2e7224 */ /* 0x000fe200078e005f */
[----:B------:R-:W-:Y:S01]  /*118d0*/  HSET2.LE.AND R3, R12, R0, PT ;  /* 0x000000000c037233 */ /* 0x000fe20003803000 */
[----:B------:R-:W-:Y:S02]  /*118e0*/  IMAD.MOV.U32 R95, RZ, RZ, R246 ;  /* 0x000000ffff5f7224 */ /* 0x000fe400078e00f6 */
[----:B------:R-:W-:-:S02]  /*118f0*/  IMAD.MOV.U32 R47, RZ, RZ, R247 ;  /* 0x000000ffff2f7224 */ /* 0x000fc400078e00f7 */
[----:B------:R-:W-:Y:S01]  /*11900*/  IMAD.WIDE.U32 R246, R2, -0x326172a9, RZ ;  /* 0xcd9e8d5702f67825 */ /* 0x000fe200078e00ff */
[----:B------:R-:W-:Y:S02]  /*11910*/  LOP3.LUT R9, R4, R54, RZ, 0xc0, !PT ;  /* 0x0000003604097212 */ /* 0x000fe400078ec0ff */
[----:B------:R-:W-:Y:S01]  /*11920*/  HSET2.LE.AND R4, R5, R0, PT ;  /* 0x0000000005047233 */ /* 0x000fe20003803000 */
[----:B------:R-:W-:Y:S01]  /*11930*/  IMAD.MOV.U32 R81, RZ, RZ, R129 ;  /* 0x000000ffff517224 */ /* 0x000fe200078e0081 */
[----:B------:R-:W-:Y:S02]  /*11940*/  LOP3.LUT R129, R3, R39, RZ, 0xc0, !PT ;  /* 0x0000002703817212 */ /* 0x000fe400078ec0ff */
[C---:B------:R-:W-:Y:S02]  /*11950*/  PRMT R7, R102.reuse, 0x7610, R7 ;  /* 0x0000761066077816 */ /* 0x040fe40000000007 */
[----:B------:R-:W-:Y:S02]  /*11960*/  PRMT R6, R102, 0x7632, R6 ;  /* 0x0000763266067816 */ /* 0x000fe40000000006 */
[----:B------:R-:W-:-:S02]  /*11970*/  LOP3.LUT R3, R115, UR26, R248, 0x96, !PT ;  /* 0x0000001a73037c12 */ /* 0x000fc4000f8e96f8 */
[----:B------:R-:W-:Y:S01]  /*11980*/  LOP3.LUT R2, R247, UR42, R114, 0x96, !PT ;  /* 0x0000002af7027c12 */ /* 0x000fe2000f8e9672 */
[----:B------:R-:W-:Y:S01]  /*11990*/  IMAD.MOV.U32 R96, RZ, RZ, R130 ;  /* 0x000000ffff607224 */ /* 0x000fe200078e0082 */
[----:B------:R-:W-:Y:S01]  /*119a0*/  LOP3.LUT R130, R4, R25, RZ, 0xc0, !PT ;  /* 0x0000001904827212 */ /* 0x000fe200078ec0ff */
[----:B------:R-:W-:Y:S01]  /*119b0*/  @!P5 HADD2 R73, -R7.H0_H0, -RZ.H0_H0 ;  /* 0xa00000ff0749d230 */ /* 0x000fe20000000900 */
[----:B------:R1:W-:Y:S01]  /*119c0*/  STG.E.U16 desc[UR24][R30.64+-0x7e], R13 ;  /* 0xffff820d1e007986 */ /* 0x0003e2000c101518 */
[----:B------:R-:W-:Y:S02]  /*119d0*/  @!P6 HADD2 R76, -R6.H0_H0, -RZ.H0_H0 ;  /* 0xa00000ff064ce230 */ /* 0x000fe40000000900 */
[----:B------:R-:W-:Y:S01]  /*119e0*/  IMAD.WIDE.U32 R4, R3, -0x2daee0ad, RZ ;  /* 0xd2511f5303047825 */ /* 0x000fe200078e00ff */
[----:B------:R-:W-:Y:S02]  /*119f0*/  PRMT R19, R7, 0x5410, R6 ;  /* 0x0000541007137816 */ /* 0x000fe40000000006 */
[----:B------:R-:W-:-:S02]  /*11a00*/  @!P5 PRMT R7, R73, 0x5410, RZ ;  /* 0x000054104907d816 */ /* 0x000fc400000000ff */
[----:B------:R-:W-:Y:S02]  /*11a10*/  @!P6 PRMT R6, R76, 0x5410, RZ ;  /* 0x000054104c06e816 */ /* 0x000fe400000000ff */
[----:B------:R-:W-:Y:S01]  /*11a20*/  LOP3.LUT R3, R5, UR41, R250, 0x96, !PT ;  /* 0x0000002905037c12 */ /* 0x000fe2000f8e96fa */
[----:B------:R-:W-:Y:S04]  /*11a30*/  STG.E.U16 desc[UR24][R28.64+-0x80], R7 ;  /* 0xffff80071c007986 */ /* 0x000fe8000c101518 */
[----:B------:R1:W-:Y:S02]  /*11a40*/  STG.E.U16 desc[UR24][R28.64+-0x7e], R6 ;  /* 0xffff82061c007986 */ /* 0x0003e4000c101518 */
[----:B-1----:R-:W-:-:S05]  /*11a50*/  IMAD.WIDE.U32 R12, R2, -0x2daee0ad, RZ ;  /* 0xd2511f53020c7825 */ /* 0x002fca00078e00ff */
[----:B------:R-:W-:Y:S01]  /*11a60*/  LOP3.LUT R2, R13, UR39, R4, 0x96, !PT ;  /* 0x000000270d027c12 */ /* 0x000fe2000f8e9604 */
[----:B------:R-:W-:-:S04]  /*11a70*/  IMAD.WIDE.U32 R4, R3, -0x326172a9, RZ ;  /* 0xcd9e8d5703047825 */ /* 0x000fc800078e00ff */
[----:B------:R-:W-:Y:S01]  /*11a80*/  IMAD.WIDE.U32 R6, R2, -0x326172a9, RZ ;  /* 0xcd9e8d5702067825 */ /* 0x000fe200078e00ff */
[----:B------:R-:W-:-:S04]  /*11a90*/  LOP3.LUT R2, R5, UR40, R246, 0x96, !PT ;  /* 0x0000002805027c12 */ /* 0x000fc8000f8e96f6 */
[----:B------:R-:W-:Y:S01]  /*11aa0*/  LOP3.LUT R3, R7, UR38, R4, 0x96, !PT ;  /* 0x0000002607037c12 */ /* 0x000fe2000f8e9604 */
[----:B------:R-:W-:Y:S02]  /*11ab0*/  IMAD.MOV.U32 R115, RZ, RZ, R82 ;  /* 0x000000ffff737224 */ /* 0x000fe400078e0052 */
[----:B------:R-:W-:Y:S02]  /*11ac0*/  IMAD.MOV.U32 R82, RZ, RZ, R70 ;  /* 0x000000ffff527224 */ /* 0x000fe400078e0046 */
[----:B------:R-:W-:Y:S02]  /*11ad0*/  IMAD.MOV.U32 R70, RZ, RZ, R24 ;  /* 0x000000ffff467224 */ /* 0x000fe400078e0018 */
[----:B------:R-:W-:Y:S01]  /*11ae0*/  IMAD.WIDE.U32 R4, R2, -0x2daee0ad, RZ ;  /* 0xd2511f5302047825 */ /* 0x000fe200078e00ff */
[----:B------:R-:W-:-:S03]  /*11af0*/  HSET2.LE.AND R2, R17, R0, PT ;  /* 0x0000000011027233 */ /* 0x000fc60003803000 */
[----:B------:R-:W-:Y:S01]  /*11b00*/  IMAD.WIDE.U32 R24, R3, -0x2daee0ad, RZ ;  /* 0xd2511f5303187825 */ /* 0x000fe200078e00ff */
[----:B------:R-:W-:-:S03]  /*11b10*/  LOP3.LUT R5, R5, UR37, R12, 0x96, !PT ;  /* 0x0000002505057c12 */ /* 0x000fc6000f8e960c */
[----:B------:R-:W-:Y:S01]  /*11b20*/  IMAD.MOV.U32 R114, RZ, RZ, R57 ;  /* 0x000000ffff727224 */ /* 0x000fe200078e0039 */
[----:B------:R-:W-:Y:S01]  /*11b30*/  LOP3.LUT R4, R25, UR18, R4, 0x96, !PT ;  /* 0x0000001219047c12 */ /* 0x000fe2000f8e9604 */
[----:B------:R-:W-:Y:S01]  /*11b40*/  IMAD.MOV.U32 R57, RZ, RZ, R131 ;  /* 0x000000ffff397224 */ /* 0x000fe200078e0083 */
[----:B------:R-:W-:Y:S01]  /*11b50*/  LOP3.LUT R131, R2, R36, RZ, 0xc0, !PT ;  /* 0x0000002402837212 */ /* 0x000fe200078ec0ff */
        /* <DEDUP_REMOVED lines=20> */
[--C-:B------:R-:W-:Y:S02]  /*11ca0*/  HSET2.LE.AND R2, R6, R0.reuse, PT ;  /* 0x0000000006027233 */ /* 0x100fe40003803000 */
[--C-:B------:R-:W-:Y:S02]  /*11cb0*/  HSET2.LE.AND R3, R7, R0.reuse, PT ;  /* 0x0000000007037233 */ /* 0x100fe40003803000 */
[--C-:B------:R-:W-:Y:S02]  /*11cc0*/  HSET2.LE.AND R4, R5, R0.reuse, PT ;  /* 0x0000000005047233 */ /* 0x100fe40003803000 */
[----:B------:R-:W-:Y:S02]  /*11cd0*/  LOP3.LUT R6, R2, R38, RZ, 0xc0, !PT ;  /* 0x0000002602067212 */ /* 0x000fe400078ec0ff */
[----:B------:R-:W-:-:S02]  /*11ce0*/  HSET2.LE.AND R2, R16, R0, PT ;  /* 0x0000000010027233 */ /* 0x000fc40003803000 */
[----:B------:R-:W-:Y:S02]  /*11cf0*/  LOP3.LUT R7, R3, R37, RZ, 0xc0, !PT ;  /* 0x0000002503077212 */ /* 0x000fe400078ec0ff */
[----:B------:R-:W-:Y:S02]  /*11d00*/  LOP3.LUT R4, R4, R40, RZ, 0xc0, !PT ;  /* 0x0000002804047212 */ /* 0x000fe400078ec0ff */
[----:B------:R-:W-:Y:S01]  /*11d10*/  LOP3.LUT R5, R2, R19, RZ, 0xc0, !PT ;  /* 0x0000001302057212 */ /* 0x000fe200078ec0ff */
[----:B------:R-:W-:Y:S02]  /*11d20*/  @!P2 HADD2 R72, -R35.H0_H0, -RZ.H0_H0 ;  /* 0xa00000ff2348a230 */ /* 0x000fe40000000900 */
[----:B------:R-:W-:Y:S02]  /*11d30*/  @!P3 HADD2 R75, -R34.H0_H0, -RZ.H0_H0 ;  /* 0xa00000ff224bb230 */ /* 0x000fe40000000900 */
[----:B------:R-:W-:Y:S01]  /*11d40*/  @!P4 HADD2 R74, -R27.H0_H0, -RZ.H0_H0 ;  /* 0xa00000ff1b4ac230 */ /* 0x000fe20000000900 */
[----:B------:R-:W-:Y:S01]  /*11d50*/  PRMT R48, R34, 0x5410, R27 ;  /* 0x0000541022307816 */ /* 0x000fe2000000001b */
[----:B------:R-:W-:Y:S01]  /*11d60*/  IMAD.MOV.U32 R73, RZ, RZ, R46 ;  /* 0x000000ffff497224 */ /* 0x000fe200078e002e */
[----:B------:R-:W-:Y:S01]  /*11d70*/  @!P2 PRMT R35, R72, 0x5410, RZ ;  /* 0x000054104823a816 */ /* 0x000fe200000000ff */
[----:B------:R-:W-:Y:S01]  /*11d80*/  IMAD.MOV.U32 R72, RZ, RZ, R47 ;  /* 0x000000ffff487224 */ /* 0x000fe200078e002f */
[----:B------:R-:W-:Y:S01]  /*11d90*/  @!P3 PRMT R34, R75, 0x5410, RZ ;  /* 0x000054104b22b816 */ /* 0x000fe200000000ff */
[----:B------:R-:W-:Y:S01]  /*11da0*/  IMAD.MOV.U32 R75, RZ, RZ, R95 ;  /* 0x000000ffff4b7224 */ /* 0x000fe200078e005f */
[----:B------:R-:W-:Y:S01]  /*11db0*/  @!P4 PRMT R27, R74, 0x5410, RZ ;  /* 0x000054104a1bc816 */ /* 0x000fe200000000ff */
[----:B------:R-:W-:-:S02]  /*11dc0*/  IMAD.MOV.U32 R74, RZ, RZ, R85 ;  /* 0x000000ffff4a7224 */ /* 0x000fc400078e0055 */
[----:B------:R-:W-:Y:S02]  /*11dd0*/  IMAD.MOV.U32 R58, RZ, RZ, R210 ;  /* 0x000000ffff3a7224 */ /* 0x000fe400078e00d2 */
[----:B------:R1:W5:Y:S01]  /*11de0*/  LDL.LU R210, [R1+0xe8] ;  /* 0x0000e80001d27983 */ /* 0x0003620000300800 */
[----:B------:R-:W-:Y:S02]  /*11df0*/  IMAD.MOV.U32 R86, RZ, RZ, R203 ;  /* 0x000000ffff567224 */ /* 0x000fe400078e00cb */
[----:B------:R-:W-:Y:S01]  /*11e00*/  IMAD.MOV.U32 R102, RZ, RZ, R70 ;  /* 0x000000ffff667224 */ /* 0x000fe200078e0046 */
[----:B------:R1:W5:Y:S01]  /*11e10*/  LDL.LU R203, [R1+0xe4] ;  /* 0x0000e40001cb7983 */ /* 0x0003620000300800 */
[----:B------:R-:W-:-:S03]  /*11e20*/  IMAD.MOV.U32 R18, RZ, RZ, R59 ;  /* 0x000000ffff127224 */ /* 0x000fc600078e003b */
[----:B----4-:R-:W3:Y:S02]  /*11e30*/  LDSM.16.MT88.4 R12, [R190+0xa000] ;  /* 0x00a00000be0c783b */ /* 0x010ee40000004200 */
[-C--:B---3--:R-:W-:Y:S06]  /*11e40*/  HMMA.16816.F32 R168, R8, R12.reuse, R168 ;  /* 0x0000000c08a8723c */ /* 0x088fec00000018a8 */
[C---:B------:R-:W-:Y:S06]  /*11e50*/  HMMA.16816.F32 R152, R4.reuse, R12, R152 ;  /* 0x0000000c0498723c */ /* 0x040fec0000001898 */
[-C--:B------:R-:W-:Y:S06]  /*11e60*/  HMMA.16816.F32 R148, R4, R14.reuse, R148 ;  /* 0x0000000e0494723c */ /* 0x080fec0000001894 */
[----:B--2---:R-:W-:Y:S01]  /*11e70*/  HMMA.16816.F32 R36, R8, R14, R232 ;  /* 0x0000000e0824723c */ /* 0x004fe200000018e8 */
[----:B------:R-:W2:Y:S06]  /*11e80*/  LDSM.16.MT88.4 R12, [R192+0xa000] ;  /* 0x00a00000c00c783b */ /* 0x000eac0000004200 */
[----:B------:R-:W-:-:S02]  /*11e90*/  IMAD.MOV.U32 R233, RZ, RZ, R41 ;  /* 0x000000ffffe97224 */ /* 0x000fc400078e0029 */
[----:B------:R-:W-:Y:S02]  /*11ea0*/  IMAD.MOV.U32 R234, RZ, RZ, R42 ;  /* 0x000000ffffea7224 */ /* 0x000fe400078e002a */
[----:B------:R-:W-:Y:S02]  /*11eb0*/  IMAD.MOV.U32 R70, RZ, RZ, R202 ;  /* 0x000000ffff467224 */ /* 0x000fe400078e00ca */
[----:B------:R-:W-:Y:S01]  /*11ec0*/  IMAD.MOV.U32 R63, RZ, RZ, R66 ;  /* 0x000000ffff3f7224 */ /* 0x000fe200078e0042 */
[----:B------:R1:W5:Y:S01]  /*11ed0*/  LDL.LU R202, [R1+0xe0] ;  /* 0x0000e00001ca7983 */ /* 0x0003620000300800 */
[----:B------:R-:W-:Y:S01]  /*11ee0*/  IMAD.MOV.U32 R59, RZ, RZ, R84 ;  /* 0x000000ffff3b7224 */ /* 0x000fe200078e0054 */
[-C--:B--2---:R-:W-:Y:S06]  /*11ef0*/  HMMA.16816.F32 R160, R8, R12.reuse, R160 ;  /* 0x0000000c08a0723c */ /* 0x084fec00000018a0 */
[C---:B------:R-:W-:Y:S06]  /*11f00*/  HMMA.16816.F32 R144, R4.reuse, R12, R144 ;  /* 0x0000000c0490723c */ /* 0x040fec0000001890 */
[-C--:B------:R-:W-:Y:S06]  /*11f10*/  HMMA.16816.F32 R140, R4, R14.reuse, R140 ;  /* 0x0000000e048c723c */ /* 0x080fec000000188c */
[----:B------:R-:W-:Y:S01]  /*11f20*/  HMMA.16816.F32 R40, R8, R14, R72 ;  /* 0x0000000e0828723c */ /* 0x000fe20000001848 */
[----:B------:R-:W2:Y:S01]  /*11f30*/  LDSM.16.MT88.4 R12, [R195+0xa000] ;  /* 0x00a00000c30c783b */ /* 0x000ea20000004200 */
[----:B------:R-:W-:-:S02]  /*11f40*/  IMAD.MOV.U32 R71, RZ, RZ, R201 ;  /* 0x000000ffff477224 */ /* 0x000fc400078e00c9 */
[----:B------:R-:W-:Y:S01]  /*11f50*/  IMAD.MOV.U32 R66, RZ, RZ, R67 ;  /* 0x000000ffff427224 */ /* 0x000fe200078e0043 */
[----:B------:R1:W5:Y:S01]  /*11f60*/  LDL.LU R201, [R1+0xdc] ;  /* 0x0000dc0001c97983 */ /* 0x0003620000300800 */
[----:B------:R-:W-:Y:S02]  /*11f70*/  IMAD.MOV.U32 R85, RZ, RZ, R68 ;  /* 0x000000ffff557224 */ /* 0x000fe400078e0044 */
[----:B------:R-:W-:Y:S02]  /*11f80*/  IMAD.MOV.U32 R84, RZ, RZ, R200 ;  /* 0x000000ffff547224 */ /* 0x000fe400078e00c8 */
[----:B------:R-:W-:Y:S01]  /*11f90*/  IMAD.MOV.U32 R19, RZ, RZ, R58 ;  /* 0x000000ffff137224 */ /* 0x000fe200078e003a */
[----:B------:R1:W5:Y:S01]  /*11fa0*/  LDL.LU R200, [R1+0xd8] ;  /* 0x0000d80001c87983 */ /* 0x0003620000300800 */
[----:B------:R-:W-:Y:S02]  /*11fb0*/  IMAD.MOV.U32 R62, RZ, RZ, R69 ;  /* 0x000000ffff3e7224 */ /* 0x000fe400078e0045 */
[----:B------:R-:W-:-:S02]  /*11fc0*/  IMAD.MOV.U32 R68, RZ, RZ, R77 ;  /* 0x000000ffff447224 */ /* 0x000fc400078e004d */
[----:B------:R-:W-:Y:S02]  /*11fd0*/  IMAD.MOV.U32 R67, RZ, RZ, R199 ;  /* 0x000000ffff437224 */ /* 0x000fe400078e00c7 */
[----:B------:R-:W-:Y:S01]  /*11fe0*/  IMAD.MOV.U32 R100, RZ, RZ, R57 ;  /* 0x000000ffff647224 */ /* 0x000fe200078e0039 */
[----:B------:R1:W5:Y:S01]  /*11ff0*/  LDL.LU R199, [R1+0xd4] ;  /* 0x0000d40001c77983 */ /* 0x0003620000300800 */
        /* <DEDUP_REMOVED lines=19> */
[----:B------:R1:W5:Y:S01]  /*12130*/  LDL.LU R189, [R1+0xbc] ;  /* 0x0000bc0001bd7983 */ /* 0x0003620000300800 */
[----:B------:R-:W-:Y:S01]  /*12140*/  IMAD.MOV.U32 R232, RZ, RZ, R44 ;  /* 0x000000ffffe87224 */ /* 0x000fe200078e002c */
[----:B--2---:R-:W-:Y:S01]  /*12150*/  HMMA.16816.F32 R60, R8, R14, R60 ;  /* 0x0000000e083c723c */ /* 0x004fe2000000183c */
[----:B------:R-:W-:-:S05]  /*12160*/  IMAD.MOV.U32 R235, RZ, RZ, R55 ;  /* 0x000000ffffeb7224 */ /* 0x000fca00078e0037 */
[-C--:B------:R-:W-:Y:S06]  /*12170*/  HMMA.16816.F32 R44, R8, R12.reuse, R56 ;  /* 0x0000000c082c723c */ /* 0x080fec0000001838 */
[C---:B------:R-:W-:Y:S06]  /*12180*/  HMMA.16816.F32 R52, R4.reuse, R12, R116 ;  /* 0x0000000c0434723c */ /* 0x040fec0000001874 */
[----:B------:R-:W-:Y:S01]  /*12190*/  HMMA.16816.F32 R56, R4, R14, R156 ;  /* 0x0000000e0438723c */ /* 0x000fe2000000189c */
[----:B------:R-:W2:Y:S01]  /*121a0*/  LDSM.16.MT88.4 R12, [R194+0xa000] ;  /* 0x00a00000c20c783b */ /* 0x000ea20000004200 */
[----:B------:R-:W-:-:S02]  /*121b0*/  IMAD.MOV.U32 R17, RZ, RZ, R83 ;  /* 0x000000ffff117224 */ /* 0x000fc400078e0053 */
[----:B------:R-:W-:-:S03]  /*121c0*/  IMAD.MOV.U32 R101, RZ, RZ, R82 ;  /* 0x000000ffff657224 */ /* 0x000fc600078e0052 */
[----:B------:R-:W-:Y:S02]  /*121d0*/  IMAD.MOV.U32 R158, RZ, RZ, R79 ;  /* 0x000000ffff9e7224 */ /* 0x000fe400078e004f */
[----:B------:R-:W-:Y:S01]  /*121e0*/  IMAD.MOV.U32 R159, RZ, RZ, R78 ;  /* 0x000000ffff9f7224 */ /* 0x000fe200078e004e */
[-C--:B--2---:R-:W-:Y:S06]  /*121f0*/  HMMA.16816.F32 R72, R4, R12.reuse, R164 ;  /* 0x0000000c0448723c */ /* 0x084fec00000018a4 */
[----:B------:R-:W-:Y:S01]  /*12200*/  HMMA.16816.F32 R68, R8, R12, R68 ;  /* 0x0000000c0844723c */ /* 0x000fe20000001844 */
[----:B------:R-:W-:-:S02]  /*12210*/  IMAD.MOV.U32 R166, RZ, RZ, R77 ;  /* 0x000000ffffa67224 */ /* 0x000fc400078e004d */
[----:B------:R-:W-:-:S03]  /*12220*/  IMAD.MOV.U32 R167, RZ, RZ, R81 ;  /* 0x000000ffffa77224 */ /* 0x000fc600078e0051 */
[-C--:B------:R-:W-:Y:S06]  /*12230*/  HMMA.16816.F32 R76, R4, R14.reuse, R204 ;  /* 0x0000000e044c723c */ /* 0x080fec00000018cc */
[----:B------:R-:W-:Y:S01]  /*12240*/  HMMA.16816.F32 R80, R8, R14, R92 ;  /* 0x0000000e0850723c */ /* 0x000fe2000000185c */
[----:B------:R-:W2:Y:S01]  /*12250*/  LDSM.16.MT88.4 R12, [R190+0xb000] ;  /* 0x00b00000be0c783b */ /* 0x000ea20000004200 */
[----:B------:R-:W-:Y:S02]  /*12260*/  IMAD.MOV.U32 R16, RZ, RZ, R86 ;  /* 0x000000ffff107224 */ /* 0x000fe400078e0056 */
[----:B------:R-:W-:-:S02]  /*12270*/  IMAD.MOV.U32 R157, RZ, RZ, R85 ;  /* 0x000000ffff9d7224 */ /* 0x000fc400078e0055 */
[----:B------:R-:W-:Y:S01]  /*12280*/  IMAD.MOV.U32 R164, RZ, RZ, R84 ;  /* 0x000000ffffa47224 */ /* 0x000fe200078e0054 */
[-C--:B--2---:R-:W-:Y:S06]  /*12290*/  HMMA.16816.F32 R212, R8, R12.reuse, R212 ;  /* 0x0000000c08d4723c */ /* 0x084fec00000018d4 */
[C---:B------:R-:W-:Y:S06]  /*122a0*/  HMMA.16816.F32 R84, R4.reuse, R12, R224 ;  /* 0x0000000c0454723c */ /* 0x040fec00000018e0 */
[-C--:B------:R-:W-:Y:S06]  /*122b0*/  HMMA.16816.F32 R92, R4, R14.reuse, R228 ;  /* 0x0000000e045c723c */ /* 0x080fec00000018e4 */
[----:B------:R-:W-:Y:S01]  /*122c0*/  HMMA.16816.F32 R204, R8, R14, R232 ;  /* 0x0000000e08cc723c */ /* 0x000fe200000018e8 */
[----:B------:R-:W2:Y:S01]  /*122d0*/  LDSM.16.MT88.4 R12, [R192+0xb000] ;  /* 0x00b00000c00c783b */ /* 0x000ea20000004200 */
[----:B------:R-:W-:-:S04]  /*122e0*/  IMAD.WIDE.U32 R2, R22, -0x2daee0ad, RZ ;  /* 0xd2511f5316027825 */ /* 0x000fc800078e00ff */
[-C--:B--2---:R-:W-:Y:S06]  /*122f0*/  HMMA.16816.F32 R232, R8, R12.reuse, R100 ;  /* 0x0000000c08e8723c */ /* 0x084fec0000001864 */
[C---:B------:R-:W-:Y:S06]  /*12300*/  HMMA.16816.F32 R88, R4.reuse, R12, R88 ;  /* 0x0000000c0458723c */ /* 0x040fec0000001858 */
[-C--:B------:R-:W-:Y:S06]  /*12310*/  HMMA.16816.F32 R100, R4, R14.reuse, R236 ;  /* 0x0000000e0464723c */ /* 0x080fec00000018ec */
[----:B------:R-:W-:Y:S01]  /*12320*/  HMMA.16816.F32 R228, R8, R14, R16 ;  /* 0x0000000e08e4723c */ /* 0x000fe20000001810 */
[----:B------:R-:W2:Y:S04]  /*12330*/  LDSM.16.MT88.4 R16, [R195+0xb000] ;  /* 0x00b00000c310783b */ /* 0x000ea80000004200 */
[----:B------:R-:W3:Y:S01]  /*12340*/  LDSM.16.MT88.4 R12, [R194+0xb000] ;  /* 0x00b00000c20c783b */ /* 0x000ee20000004200 */
[----:B------:R-:W-:-:S02]  /*12350*/  IMAD.MOV.U32 R165, RZ, RZ, R67 ;  /* 0x000000ffffa57224 */ /* 0x000fc400078e0043 */
[----:B------:R-:W-:Y:S01]  /*12360*/  IMAD.MOV.U32 R156, RZ, RZ, R66 ;  /* 0x000000ffff9c7224 */ /* 0x000fe200078e0042 */
[----:B------:R4:W-:Y:S01]  /*12370*/  STG.E.U16 desc[UR24][R20.64+-0x70], R26 ;  /* 0xffff901a14007986 */ /* 0x0009e2000c101518 */
        /* <DEDUP_REMOVED lines=13> */
[C---:B------:R-:W-:Y:S01]  /*12450*/  HMMA.16816.F32 R236, R8.reuse, R12, R112 ;  /* 0x0000000c08ec723c */ /* 0x040fe20000001870 */
[----:B------:R-:W-:Y:S01]  /*12460*/  PRMT R7, R7, 0x5410, R3 ;  /* 0x0000541007077816 */ /* 0x000fe20000000003 */
[----:B------:R-:W-:Y:S01]  /*12470*/  IMAD.MOV.U32 R23, RZ, RZ, R65 ;  /* 0x000000ffff177224 */ /* 0x000fe200078e0041 */
[----:B------:R-:W-:Y:S01]  /*12480*/  SHF.R.U32.HI R3, RZ, 0x10, R4 ;  /* 0x00000010ff037819 */ /* 0x000fe20000011604 */
[----:B----4-:R-:W-:Y:S01]  /*12490*/  IMAD.MOV.U32 R26, RZ, RZ, R64 ;  /* 0x000000ffff1a7224 */ /* 0x010fe200078e0040 */
[----:B------:R-:W-:Y:S01]  /*124a0*/  SHF.R.U32.HI R6, RZ, 0x18, R4 ;  /* 0x00000018ff067819 */ /* 0x000fe20000011604 */
[C---:B------:R-:W-:Y:S06]  /*124b0*/  HMMA.16816.F32 R16, R8.reuse, R18, R156 ;  /* 0x000000120810723c */ /* 0x040fec000000189c */
[----:B------:R-:W-:Y:S01]  /*124c0*/  HMMA.16816.F32 R12, R8, R14, R96 ;  /* 0x0000000e080c723c */ /* 0x000fe20000001860 */
[----:B------:R-:W-:Y:S01]  /*124d0*/  LOP3.LUT R3, R3, 0xff, RZ, 0xc0, !PT ;  /* 0x000000ff03037812 */ /* 0x000fe200078ec0ff */
[----:B------:R-:W3:Y:S04]  /*124e0*/  LDSM.16.MT88.4 R156, [R192+0xa800] ;  /* 0x00a80000c09c783b */ /* 0x000ee80000004200 */
[----:B------:R-:W-:Y:S01]  /*124f0*/  LDSM.16.MT88.4 R64, [R194+0xa800] ;  /* 0x00a80000c240783b */ /* 0x000fe20000004200 */
[----:B------:R-:W-:-:S02]  /*12500*/  PRMT R8, R2, 0x5410, R5 ;  /* 0x0000541002087816 */ /* 0x000fc40000000005 */
[C---:B------:R-:W-:Y:S01]  /*12510*/  LOP3.LUT R2, R4.reuse, 0xffff, RZ, 0xc0, !PT ;  /* 0x0000ffff04027812 */ /* 0x040fe200078ec0ff */
[----:B------:R-:W-:Y:S01]  /*12520*/  LDSM.16.MT88.4 R96, [R192+0xb800] ;  /* 0x00b80000c060783b */ /* 0x000fe20000004200 */
[----:B------:R-:W-:Y:S02]  /*12530*/  LOP3.LUT R5, R4, 0xff, RZ, 0xc0, !PT ;  /* 0x000000ff04057812 */ /* 0x000fe400078ec0ff */
[----:B------:R-:W-:Y:S01]  /*12540*/  SHF.R.U32.HI R4, RZ, 0x8, R2 ;  /* 0x00000008ff047819 */ /* 0x000fe20000011602 */
[----:B------:R-:W-:Y:S01]  /*12550*/  LDSM.16.MT88.4 R112, [R195+0xb800] ;  /* 0x00b80000c370783b */ /* 0x000fe20000004200 */
        /* <DEDUP_REMOVED lines=10> */
[----:B------:R-:W4:Y:S01]  /*12600*/  LDSM.16.MT88.4 R48, [R195+0xa800] ;  /* 0x00a80000c330783b */ /* 0x000f220000004200 */
[-C--:B--2---:R-:W-:Y:S03]  /*12610*/  HMMA.16816.F32 R168, R128, R164.reuse, R168 ;  /* 0x000000a480a8723c */ /* 0x084fe600000018a8 */
[----:B------:R-:W-:Y:S03]  /*12620*/  LDSM.16.MT88.4 R4, [R194+0xb800] ;  /* 0x00b80000c204783b */ /* 0x000fe60000004200 */
        /* <DEDUP_REMOVED lines=16> */
[----:B------:R1:W-:Y:S04]  /*12730*/  STG.E.U16 desc[UR24][R20.64+-0x6e], R187 ;  /* 0xffff92bb14007986 */ /* 0x0003e8000c101518 */
        /* <DEDUP_REMOVED lines=11> */
[----:B------:R1:W-:Y:S01]  /*127f0*/  STG.E.U16 desc[UR24][R30.64+-0x5e], R139 ;  /* 0xffffa28b1e007986 */ /* 0x0003e2000c101518 */
[----:B------:R-:W-:-:S03]  /*12800*/  UISETP.GT.AND UP0, UPT, UR44, UR12, UPT ;  /* 0x0000000c2c00728c */ /* 0x000fc6000bf04270 */
        /* <DEDUP_REMOVED lines=21> */
[----:B------:R-:W-:Y:S06]  /*12960*/  HMMA.16816.F32 R120, R124, R4, R120 ;  /* 0x000000047c78723c */ /* 0x000fec0000001878 */
[C---:B------:R-:W-:Y:S06]  /*12970*/  HMMA.16816.F32 R68, R128.reuse, R80, R212 ;  /* 0x000000508044723c */ /* 0x040fec00000018d4 */
[----:B------:R-:W-:Y:S06]  /*12980*/  HMMA.16816.F32 R84, R128, R96, R232 ;  /* 0x000000608054723c */ /* 0x000fec00000018e8 */
[----:B------:R-:W-:Y:S06]  /*12990*/  HMMA.16816.F32 R124, R124, R6, R116 ;  /* 0x000000067c7c723c */ /* 0x000fec0000001874 */
[C---:B------:R-:W-:Y:S06]  /*129a0*/  HMMA.16816.F32 R80, R128.reuse, R82, R204 ;  /* 0x000000528050723c */ /* 0x040fec00000018cc */
        /* <DEDUP_REMOVED lines=9> */
[----:B------:R-:W-:-:S05]  /*12a40*/  IADD3.X R205, R21, -0x1, RZ, P3, !PT ;  /* 0xffffffff15cd7810 */ /* 0x000fca0001ffe4ff */
        /* <DEDUP_REMOVED lines=204> */
.L_x_2575:
[----:B------:R-:W-:Y:S05]  /*13710*/  BSYNC B0 ;  /* 0x0000000000007941 */ /* 0x000fea0003800000 */
.L_x_2574:
[----:B------:R-:W0:Y:S02]  /*13720*/  LDGDEPBAR ;  /* 0x00000000000079af */ /* 0x000e240000000000 */
.L_x_2573:
[----:B-1----:R-:W3:Y:S04]  /*13730*/  LDL.64 R6, [R1+0x18] ;  /* 0x0000180001067983 */ /* 0x002ee80000100a00 */
[----:B------:R-:W4:Y:S01]  /*13740*/  LDL.64 R4, [R1+0x30] ;  /* 0x0000300001047983 */ /* 0x000f220000100a00 */
[----:B--2---:R-:W-:-:S03]  /*13750*/  IMAD.U32 R2, RZ, RZ, UR44 ;  /* 0x0000002cff027e24 */ /* 0x004fc6000f8e00ff */
        /* <DEDUP_REMOVED lines=17> */
[----:B------:R-:W1:Y:S02]  /*13870*/  S2R R3, SR_TID.X ;  /* 0x0000000000037919 */ /* 0x000e640000002100 */
[----:B-1----:R-:W-:-:S05]  /*13880*/  IMAD.SHL.U32 R3, R3, 0x2, RZ ;  /* 0x0000000203037824 */ /* 0x002fca00078e00ff */
[----:B------:R-:W-:-:S05]  /*13890*/  LOP3.LUT R3, R3, 0x6, RZ, 0xc0, !PT ;  /* 0x0000000603037812 */ /* 0x000fca00078ec0ff */
[----:B------:R-:W-:-:S04]  /*138a0*/  IMAD R2, R2, 0x20, R3 ;  /* 0x0000002002027824 */ /* 0x000fc800078e0203 */
        /* <DEDUP_REMOVED lines=26> */
[----:B---3--:R-:W-:Y:S02]  /*13a50*/  IMAD.MOV.U32 R245, RZ, RZ, R7 ;  /* 0x000000fffff57224 */ /* 0x008fe400078e0007 */
[----:B------:R-:W-:Y:S02]  /*13a60*/  VIADD R7, R2, 0x11 ;  /* 0x0000001102077836 */ /* 0x000fe40000000000 */
[----:B------:R-:W-:-:S02]  /*13a70*/  IMAD.MOV.U32 R244, RZ, RZ, R6 ;  /* 0x000000fffff47224 */ /* 0x000fc400078e0006 */
[C---:B------:R-:W-:Y:S01]  /*13a80*/  VIADD R6, R2.reuse, 0x18 ;  /* 0x0000001802067836 */ /* 0x040fe20000000000 */
[CC--:B------:R-:W-:Y:S01]  /*13a90*/  ISETP.GE.AND P3, PT, R7.reuse, R223.reuse, PT ;  /* 0x000000df0700720c */ /* 0x0c0fe20003f66270 */
[----:B----4-:R-:W-:Y:S02]  /*13aa0*/  IMAD.MOV.U32 R235, RZ, RZ, R5 ;  /* 0x000000ffffeb7224 */ /* 0x010fe400078e0005 */
[----:B------:R-:W-:Y:S01]  /*13ab0*/  VIADD R5, R2, 0x19 ;  /* 0x0000001902057836 */ /* 0x000fe20000000000 */
[C---:B------:R-:W-:Y:S01]  /*13ac0*/  ISETP.GE.AND P2, PT, R6.reuse, R223, PT ;  /* 0x000000df0600720c */ /* 0x040fe20003f46270 */
[----:B------:R-:W-:Y:S01]  /*13ad0*/  IMAD.MOV.U32 R234, RZ, RZ, R4 ;  /* 0x000000ffffea7224 */ /* 0x000fe200078e0004 */
[----:B------:R-:W-:Y:S02]  /*13ae0*/  ISETP.LT.OR P3, PT, R7, R219, P3 ;  /* 0x000000db0700720c */ /* 0x000fe40001f61670 */
[----:B------:R-:W-:Y:S02]  /*13af0*/  ISETP.GE.AND P4, PT, R5, R223, PT ;  /* 0x000000df0500720c */ /* 0x000fe40003f86270 */
[----:B------:R-:W-:-:S02]  /*13b00*/  ISETP.LT.OR P2, PT, R6, R219, P2 ;  /* 0x000000db0600720c */ /* 0x000fc40001741670 */
[----:B------:R-:W-:Y:S02]  /*13b10*/  FSEL R15, R137, -INF , !P3 ;  /* 0xff800000890f7808 */ /* 0x000fe40005800000 */
        /* <DEDUP_REMOVED lines=13> */
[----:B------:R-:W-:Y:S01]  /*13bf0*/  FADD.FTZ R3, R134, -R3 ;  /* 0x8000000386037221 */ /* 0x000fe20000010000 */
[----:B------:R-:W-:-:S03]  /*13c00*/  FSEL R4, R4, RZ, P2 ;  /* 0x000000ff04047208 */ /* 0x000fc60001000000 */
[----:B------:R-:W-:Y:S02]  /*13c10*/  FMUL.FTZ R3, R3, UR43 ;  /* 0x0000002b03037c20 */ /* 0x000fe40008410000 */
[----:B------:R-:W-:-:S04]  /*13c20*/  FFMA.FTZ R12, R12, UR43, -R4 ;  /* 0x0000002b0c0c7c23 */ /* 0x000fc80008010804 */
[----:B------:R-:W1:Y:S01]  /*13c30*/  MUFU.EX2 R3, R3 ;  /* 0x0000000300037308 */ /* 0x000e620000000800 */
        /* <DEDUP_REMOVED lines=8> */
[----:B------:R-:W-:Y:S01]  /*13cc0*/  STL [R1+0x104], R239 ;  /* 0x000104ef01007387 */ /* 0x000fe20000100800 */
[-C--:B-1----:R-:W-:Y:S01]  /*13cd0*/  FMUL.FTZ R168, R168, R3.reuse ;  /* 0x00000003a8a87220 */ /* 0x082fe20000410000 */
[-C--:B------:R-:W-:Y:S01]  /*13ce0*/  FMUL.FTZ R232, R164, R3.reuse ;  /* 0x00000003a4e87220 */ /* 0x080fe20000410000 */
        /* <DEDUP_REMOVED lines=28> */
[-C--:B-1----:R-:W-:Y:S01]  /*13eb0*/  FMUL.FTZ R168, R69, R3.reuse ;  /* 0x0000000345a87220 */ /* 0x082fe20000410000 */
[-C--:B------:R-:W-:Y:S01]  /*13ec0*/  FMUL.FTZ R208, R128, R3.reuse ;  /* 0x0000000380d07220 */ /* 0x080fe20000410000 */
[-C--:B------:R-:W-:Y:S01]  /*13ed0*/  FMUL.FTZ R23, R129, R3.reuse ;  /* 0x0000000381177220 */ /* 0x080fe20000410000 */
[----:B--2---:R-:W-:-:S02]  /*13ee0*/  FFMA.FTZ R12, R211, R3, R4 ;  /* 0x00000003d30c7223 */ /* 0x004fc40000010004 */
[----:B------:R-:W1:Y:S01]  /*13ef0*/  MUFU.EX2 R3, R19 ;  /* 0x0000001300037308 */ /* 0x000e620000000800 */
[CC--:B------:R-:W-:Y:S02]  /*13f00*/  ISETP.GE.AND P4, PT, R2.reuse, R222.reuse, PT ;  /* 0x000000de0200720c */ /* 0x0c0fe40003f86270 */
[C---:B------:R-:W-:Y:S02]  /*13f10*/  ISETP.GE.AND P2, PT, R11.reuse, R222, PT ;  /* 0x000000de0b00720c */ /* 0x040fe40003f46270 */
[-C--:B------:R-:W-:Y:S01]  /*13f20*/  ISETP.LT.OR P4, PT, R2, R218.reuse, P4 ;  /* 0x000000da0200720c */ /* 0x080fe20002781670 */
[----:B------:R-:W-:Y:S01]  /*13f30*/  IMAD.MOV.U32 R49, RZ, RZ, R35 ;  /* 0x000000ffff317224 */ /* 0x000fe200078e0023 */
        /* <DEDUP_REMOVED lines=23> */
[-C--:B------:R-:W-:Y:S02]  /*140b0*/  ISETP.LT.OR P2, PT, R6, R218.reuse, P2 ;  /* 0x000000da0600720c */ /* 0x080fe40001741670 */
        /* <DEDUP_REMOVED lines=10> */
[CC--:B------:R-:W-:Y:S02]  /*14160*/  ISETP.GE.AND P5, PT, R2.reuse, R221.reuse, PT ;  /* 0x000000dd0200720c */ /* 0x0c0fe40003fa6270 */
[C---:B------:R-:W-:Y:S02]  /*14170*/  ISETP.GE.AND P4, PT, R11.reuse, R221, PT ;  /* 0x000000dd0b00720c */ /* 0x040fe40003f86270 */
[CC--:B------:R-:W-:Y:S02]  /*14180*/  ISETP.LT.OR P5, PT, R2.reuse, R217.reuse, P5 ;  /* 0x000000d90200720c */ /* 0x0c0fe40002fa1670 */
[----:B------:R-:W-:Y:S02]  /*14190*/  ISETP.LT.OR P4, PT, R11, R217, P4 ;  /* 0x000000d90b00720c */ /* 0x000fe40002781670 */
[----:B------:R-:W-:Y:S02]  /*141a0*/  ISETP.GE.AND P3, PT, R2, R220, PT ;  /* 0x000000dc0200720c */ /* 0x000fe40003f66270 */
[----:B------:R-:W-:-:S02]  /*141b0*/  FSEL R25, R212, -INF , !P5 ;  /* 0xff800000d4197808 */ /* 0x000fc40006800000 */
[----:B-1----:R-:W-:-:S04]  /*141c0*/  FMNMX.FTZ R237, R3, R4, !PT ;  /* 0x0000000403ed7209 */ /* 0x002fc80007810000 */
[C---:B------:R-:W-:Y:S01]  /*141d0*/  FSETP.NEU.FTZ.AND P2, PT, R237.reuse, -INF , PT ;  /* 0xff800000ed00780b */ /* 0x040fe20003f5d000 */
[----:B------:R-:W-:Y:S01]  /*141e0*/  FMUL.FTZ R4, R237, UR43 ;  /* 0x0000002bed047c20 */ /* 0x000fe20008410000 */
[----:B------:R-:W-:-:S04]  /*141f0*/  FSEL R27, R213, -INF , !P4 ;  /* 0xff800000d51b7808 */ /* 0x000fc80006000000 */
[----:B------:R-:W-:Y:S02]  /*14200*/  FSEL R4, R4, RZ, P2 ;  /* 0x000000ff04047208 */ /* 0x000fe40001000000 */
[----:B------:R-:W-:Y:S02]  /*14210*/  FSEL R3, R237, RZ, P2 ;  /* 0x000000ffed037208 */ /* 0x000fe40001000000 */
[CC--:B------:R-:W-:Y:S02]  /*14220*/  ISETP.GE.AND P5, PT, R10.reuse, R220.reuse, PT ;  /* 0x000000dc0a00720c */ /* 0x0c0fe40003fa6270 */
[----:B------:R-:W-:Y:S01]  /*14230*/  ISETP.GE.AND P4, PT, R9, R220, PT ;  /* 0x000000dc0900720c */ /* 0x000fe20003f86270 */
[----:B------:R-:W-:Y:S01]  /*14240*/  FFMA.FTZ R52, R19, UR43, -R4 ;  /* 0x0000002b13347c23 */ /* 0x000fe20008010804 */
[----:B------:R-:W-:Y:S01]  /*14250*/  ISETP.GE.AND P2, PT, R10, R221, PT ;  /* 0x000000dd0a00720c */ /* 0x000fe20003f46270 */
[----:B------:R-:W-:Y:S01]  /*14260*/  IMAD.MOV.U32 R19, RZ, RZ, R22 ;  /* 0x000000ffff137224 */ /* 0x000fe200078e0016 */
[----:B------:R-:W-:-:S02]  /*14270*/  ISETP.LT.OR P3, PT, R2, R216, P3 ;  /* 0x000000d80200720c */ /* 0x000fc40001f61670 */
[CC--:B------:R-:W-:Y:S02]  /*14280*/  ISETP.LT.OR P5, PT, R10.reuse, R216.reuse, P5 ;  /* 0x000000d80a00720c */ /* 0x0c0fe40002fa1670 */
[----:B------:R-:W-:Y:S02]  /*14290*/  ISETP.LT.OR P4, PT, R9, R216, P4 ;  /* 0x000000d80900720c */ /* 0x000fe40002781670 */
[----:B------:R-:W-:Y:S02]  /*142a0*/  ISETP.LT.OR P2, PT, R10, R217, P2 ;  /* 0x000000d90a00720c */ /* 0x000fe40001741670 */
[----:B------:R-:W-:Y:S01]  /*142b0*/  FSEL R10, R214, -INF , !P3 ;  /* 0xff800000d60a7808 */ /* 0x000fe20005800000 */
[----:B------:R-:W-:Y:S01]  /*142c0*/  IMAD.MOV.U32 R214, RZ, RZ, R19 ;  /* 0x000000ffffd67224 */ /* 0x000fe200078e0013 */
[----:B------:R-:W-:Y:S02]  /*142d0*/  FSEL R22, R206, -INF , !P5 ;  /* 0xff800000ce167808 */ /* 0x000fe40006800000 */
[----:B------:R-:W-:-:S02]  /*142e0*/  FSEL R19, R207, -INF , !P4 ;  /* 0xff800000cf137808 */ /* 0x000fc40006000000 */
[----:B------:R-:W2:Y:S01]  /*142f0*/  LDL.64 R206, [R1+0x90] ;  /* 0x0000900001ce7983 */ /* 0x000ea20000100a00 */
[----:B------:R-:W-:-:S04]  /*14300*/  FADD.FTZ R3, R133, -R3 ;  /* 0x8000000385037221 */ /* 0x000fc80000010000 */
[----:B------:R-:W-:Y:S01]  /*14310*/  FMUL.FTZ R3, R3, UR43 ;  /* 0x0000002b03037c20 */ /* 0x000fe20008410000 */
[----:B------:R-:W-:Y:S01]  /*14320*/  FFMA.FTZ R12, R12, UR43, -R4 ;  /* 0x0000002b0c0c7c23 */ /* 0x000fe20008010804 */
[----:B------:R-:W-:-:S04]  /*14330*/  IMAD.MOV.U32 R80, RZ, RZ, R34 ;  /* 0x000000ffff507224 */ /* 0x000fc800078e0022 */
[----:B------:R-:W1:Y:S01]  /*14340*/  MUFU.EX2 R3, R3 ;  /* 0x0000000300037308 */ /* 0x000e620000000800 */
[----:B------:R-:W-:-:S07]  /*14350*/  ISETP.GE.AND P6, PT, R11, R220, PT ;  /* 0x000000dc0b00720c */ /* 0x000fce0003fc6270 */
[----:B------:R3:W4:Y:S01]  /*14360*/  MUFU.EX2 R34, R12 ;  /* 0x0000000c00227308 */ /* 0x0007220000000800 */
[----:B------:R-:W-:Y:S02]  /*14370*/  ISETP.LT.OR P6, PT, R11, R216, P6 ;  /* 0x000000d80b00720c */ /* 0x000fe400037c1670 */
[----:B------:R-:W-:Y:S02]  /*14380*/  FSEL R26, R204, -INF , !P2 ;  /* 0xff800000cc1a7808 */ /* 0x000fe40005000000 */
[C---:B------:R-:W-:Y:S02]  /*14390*/  ISETP.GE.AND P3, PT, R9.reuse, R221, PT ;  /* 0x000000dd0900720c */ /* 0x040fe40003f66270 */
[----:B------:R-:W-:Y:S01]  /*143a0*/  ISETP.GE.AND P2, PT, R8, R220, PT ;  /* 0x000000dc0800720c */ /* 0x000fe20003f46270 */
[----:B------:R-:W-:Y:S01]  /*143b0*/  FFMA.FTZ R96, R16, UR43, -R4 ;  /* 0x0000002b10607c23 */ /* 0x000fe20008010804 */
[----:B------:R-:W-:Y:S01]  /*143c0*/  FMNMX.FTZ R2, R132, R10, !PT ;  /* 0x0000000a84027209 */ /* 0x000fe20007810000 */
[----:B------:R-:W-:Y:S01]  /*143d0*/  IMAD.MOV.U32 R16, RZ, RZ, R234 ;  /* 0x000000ffff107224 */ /* 0x000fe200078e00ea */
[----:B------:R-:W-:-:S02]  /*143e0*/  ISETP.LT.OR P3, PT, R9, R217, P3 ;  /* 0x000000d90900720c */ /* 0x000fc40001f61670 */
[----:B------:R-:W-:Y:S01]  /*143f0*/  ISETP.LT.OR P2, PT, R8, R216, P2 ;  /* 0x000000d80800720c */ /* 0x000fe20001741670 */
[-C--:B-1----:R-:W-:Y:S01]  /*14400*/  FMUL.FTZ R234, R166, R3.reuse ;  /* 0x00000003a6ea7220 */ /* 0x082fe20000410000 */
[----:B---3--:R-:W-:Y:S01]  /*14410*/  FSEL R12, R215, -INF , !P6 ;  /* 0xff800000d70c7808 */ /* 0x008fe20007000000 */
[----:B------:R-:W-:Y:S02]  /*14420*/  IMAD.MOV.U32 R166, RZ, RZ, R23 ;  /* 0x000000ffffa67224 */ /* 0x000fe400078e0017 */
[----:B------:R-:W-:Y:S01]  /*14430*/  FFMA.FTZ R85, R17, UR43, -R4 ;  /* 0x0000002b11557c23 */ /* 0x000fe20008010804 */
[----:B------:R-:W-:Y:S02]  /*14440*/  FSEL R24, R205, -INF , !P3 ;  /* 0xff800000cd187808 */ /* 0x000fe40005800000 */
[----:B------:R-:W-:Y:S01]  /*14450*/  FMNMX.FTZ R2, R12, R2, !PT ;  /* 0x000000020c027209 */ /* 0x000fe20007810000 */
[----:B------:R-:W-:Y:S01]  /*14460*/  IMAD.MOV.U32 R17, RZ, RZ, R235 ;  /* 0x000000ffff117224 */ /* 0x000fe200078e00eb */
[----:B------:R-:W-:Y:S01]  /*14470*/  FSEL R23, R186, -INF , !P2 ;  /* 0xff800000ba177808 */ /* 0x000fe20005000000 */
[-C--:B------:R-:W-:Y:S01]  /*14480*/  FMUL.FTZ R211, R50, R3.reuse ;  /* 0x0000000332d37220 */ /* 0x080fe20000410000 */
[-C--:B------:R-:W-:Y:S01]  /*14490*/  ISETP.GE.AND P3, PT, R7, R220.reuse, PT ;  /* 0x000000dc0700720c */ /* 0x080fe20003f66270 */
[-C--:B------:R-:W-:Y:S01]  /*144a0*/  FMUL.FTZ R170, R170, R3.reuse ;  /* 0x00000003aaaa7220 */ /* 0x080fe20000410000 */
[----:B------:R-:W-:Y:S01]  /*144b0*/  ISETP.GE.AND P2, PT, R6, R220, PT ;  /* 0x000000dc0600720c */ /* 0x000fe20003f46270 */
        /* <DEDUP_REMOVED lines=30> */
[----:B------:R-:W-:-:S02]  /*146a0*/  FMNMX.FTZ R2, R22, R2, !PT ;  /* 0x0000000216027209 */ /* 0x000fc40007810000 */
[----:B------:R-:W-:Y:S02]  /*146b0*/  FMNMX.FTZ R3, R135, R25, !PT ;  /* 0x0000001987037209 */ /* 0x000fe40007810000 */
[-C--:B------:R-:W-:Y:S02]  /*146c0*/  ISETP.LT.OR P3, PT, R7, R216.reuse, P3 ;  /* 0x000000d80700720c */ /* 0x080fe40001f61670 */
[----:B------:R-:W-:Y:S01]  /*146d0*/  ISETP.LT.OR P2, PT, R6, R216, P2 ;  /* 0x000000d80600720c */ /* 0x000fe20001741670 */
[----:B------:R-:W-:Y:S01]  /*146e0*/  FFMA.FTZ R84, R18, UR43, -R4 ;  /* 0x0000002b12547c23 */ /* 0x000fe20008010804 */
[----:B------:R-:W-:Y:S01]  /*146f0*/  ISETP.GE.AND P6, PT, R8, R221, PT ;  /* 0x000000dd0800720c */ /* 0x000fe20003fc6270 */
[----:B------:R-:W-:Y:S01]  /*14700*/  IMAD.MOV.U32 R205, RZ, RZ, R17 ;  /* 0x000000ffffcd7224 */ /* 0x000fe200078e0011 */
[----:B------:R-:W-:Y:S02]  /*14710*/  FMNMX.FTZ R2, R19, R2, !PT ;  /* 0x0000000213027209 */ /* 0x000fe40007810000 */
[----:B------:R-:W-:-:S02]  /*14720*/  FMNMX.FTZ R3, R27, R3, !PT ;  /* 0x000000031b037209 */ /* 0x000fc40007810000 */
[----:B------:R-:W-:Y:S02]  /*14730*/  FSEL R18, R187, -INF , !P3 ;  /* 0xff800000bb127808 */ /* 0x000fe40005800000 */
[----:B------:R-:W-:Y:S02]  /*14740*/  FSEL R17, R182, -INF , !P2 ;  /* 0xff800000b6117808 */ /* 0x000fe40005000000 */
[C---:B------:R-:W-:Y:S02]  /*14750*/  ISETP.GE.AND P3, PT, R5.reuse, R221, PT ;  /* 0x000000dd0500720c */ /* 0x040fe40003f66270 */
[----:B------:R-:W-:Y:S02]  /*14760*/  ISETP.GE.AND P2, PT, R5, R220, PT ;  /* 0x000000dc0500720c */ /* 0x000fe40003f46270 */
[----:B------:R-:W-:Y:S02]  /*14770*/  ISETP.LT.OR P6, PT, R8, R217, P6 ;  /* 0x000000d90800720c */ /* 0x000fe400037c1670 */
[----:B------:R-:W-:-:S02]  /*14780*/  ISETP.GE.AND P5, PT, R7, R221, PT ;  /* 0x000000dd0700720c */ /* 0x000fc40003fa6270 */
[----:B------:R-:W-:Y:S02]  /*14790*/  FMNMX.FTZ R2, R23, R2, !PT ;  /* 0x0000000217027209 */ /* 0x000fe40007810000 */
[----:B------:R-:W-:Y:S02]  /*147a0*/  FMNMX.FTZ R3, R26, R3, !PT ;  /* 0x000000031a037209 */ /* 0x000fe40007810000 */
[CC--:B------:R-:W-:Y:S02]  /*147b0*/  ISETP.LT.OR P3, PT, R5.reuse, R217.reuse, P3 ;  /* 0x000000d90500720c */ /* 0x0c0fe40001f61670 */
[----:B------:R-:W-:Y:S02]  /*147c0*/  ISETP.LT.OR P2, PT, R5, R216, P2 ;  /* 0x000000d80500720c */ /* 0x000fe40001741670 */
[----:B------:R-:W-:Y:S02]  /*147d0*/  ISETP.LT.OR P5, PT, R7, R217, P5 ;  /* 0x000000d90700720c */ /* 0x000fe40002fa1670 */
[----:B------:R-:W-:-:S02]  /*147e0*/  ISETP.GE.AND P4, PT, R6, R221, PT ;  /* 0x000000dd0600720c */ /* 0x000fc40003f86270 */
[----:B------:R-:W-:Y:S02]  /*147f0*/  FMNMX.FTZ R2, R18, R2, !PT ;  /* 0x0000000212027209 */ /* 0x000fe40007810000 */
[----:B------:R-:W-:Y:S02]  /*14800*/  FSEL R5, R184, -INF , !P6 ;  /* 0xff800000b8057808 */ /* 0x000fe40007000000 */
[----:B------:R-:W-:Y:S01]  /*14810*/  FMNMX.FTZ R3, R24, R3, !PT ;  /* 0x0000000318037209 */ /* 0x000fe20007810000 */
[----:B------:R-:W-:Y:S01]  /*14820*/  FFMA.FTZ R113, R13, UR43, -R4 ;  /* 0x0000002b0d717c23 */ /* 0x000fe20008010804 */
[----:B------:R-:W-:Y:S01]  /*14830*/  IMAD.MOV.U32 R204, RZ, RZ, R16 ;  /* 0x000000ffffcc7224 */ /* 0x000fe200078e0010 */
[----:B------:R-:W-:Y:S02]  /*14840*/  ISETP.LT.OR P4, PT, R6, R217, P4 ;  /* 0x000000d90600720c */ /* 0x000fe40002781670 */
[----:B------:R-:W-:Y:S02]  /*14850*/  FSEL R13, R183, -INF , !P2 ;  /* 0xff800000b70d7808 */ /* 0x000fe40005000000 */
[----:B------:R-:W-:-:S02]  /*14860*/  FMNMX.FTZ R2, R17, R2, !PT ;  /* 0x0000000211027209 */ /* 0x000fc40007810000 */
[----:B------:R-:W-:Y:S02]  /*14870*/  FSEL R16, R185, -INF , !P5 ;  /* 0xff800000b9107808 */ /* 0x000fe40006800000 */
[----:B------:R-:W-:Y:S01]  /*14880*/  FMNMX.FTZ R3, R5, R3, !PT ;  /* 0x0000000305037209 */ /* 0x000fe20007810000 */
[--C-:B------:R-:W-:Y:S01]  /*14890*/  FFMA.FTZ R97, R15, UR43, -R4.reuse ;  /* 0x0000002b0f617c23 */ /* 0x100fe20008010804 */
[----:B------:R-:W-:Y:S02]  /*148a0*/  FMNMX.FTZ R2, R13, R2, !PT ;  /* 0x000000020d027209 */ /* 0x000fe40007810000 */
[----:B------:R-:W-:Y:S02]  /*148b0*/  FSEL R15, R180, -INF , !P4 ;  /* 0xff800000b40f7808 */ /* 0x000fe40006000000 */
[----:B------:R-:W-:Y:S01]  /*148c0*/  FMNMX.FTZ R3, R16, R3, !PT ;  /* 0x0000000310037209 */ /* 0x000fe20007810000 */
[----:B------:R-:W-:Y:S01]  /*148d0*/  FFMA.FTZ R112, R14, UR43, -R4 ;  /* 0x0000002b0e707c23 */ /* 0x000fe20008010804 */
[----:B------:R-:W-:Y:S01]  /*148e0*/  FSEL R14, R181, -INF , !P3 ;  /* 0xff800000b50e7808 */ /* 0x000fe20005800000 */
[----:B------:R-:W1:Y:S01]  /*148f0*/  SHFL.BFLY PT, R4, R2, 0x2, 0x1f ;  /* 0x0c401f0002047f89 */ /* 0x000e6200000e0000 */
[----:B------:R-:W-:-:S04]  /*14900*/  FMNMX.FTZ R3, R15, R3, !PT ;  /* 0x000000030f037209 */ /* 0x000fc80007810000 */
[----:B------:R-:W-:-:S05]  /*14910*/  FMNMX.FTZ R3, R14, R3, !PT ;  /* 0x000000030e037209 */ /* 0x000fca0007810000 */
[----:B------:R-:W3:Y:S01]  /*14920*/  SHFL.BFLY PT, R6, R3, 0x2, 0x1f ;  /* 0x0c401f0003067f89 */ /* 0x000ee200000e0000 */
[----:B-1----:R-:W-:-:S05]  /*14930*/  FMNMX.FTZ R2, R2, R4, !PT ;  /* 0x0000000402027209 */ /* 0x002fca0007810000 */
[----:B------:R-:W1:Y:S01]  /*14940*/  SHFL.BFLY PT, R4, R2, 0x1, 0x1f ;  /* 0x0c201f0002047f89 */ /* 0x000e6200000e0000 */
[----:B---3--:R-:W-:-:S05]  /*14950*/  FMNMX.FTZ R3, R3, R6, !PT ;  /* 0x0000000603037209 */ /* 0x008fca0007810000 */
[----:B------:R-:W3:Y:S01]  /*14960*/  SHFL.BFLY PT, R6, R3, 0x1, 0x1f ;  /* 0x0c201f0003067f89 */ /* 0x000ee200000e0000 */
[----:B------:R-:W-:Y:S02]  /*14970*/  IMAD.MOV.U32 R130, RZ, RZ, R209 ;  /* 0x000000ffff827224 */ /* 0x000fe400078e00d1 */
[----:B------:R-:W-:Y:S01]  /*14980*/  IMAD.MOV.U32 R167, RZ, RZ, R208 ;  /* 0x000000ffffa77224 */ /* 0x000fe200078e00d0 */
[----:B-1----:R-:W-:-:S04]  /*14990*/  FMNMX.FTZ R209, R2, R4, !PT ;  /* 0x0000000402d17209 */ /* 0x002fc80007810000 */
[C---:B------:R-:W-:Y:S01]  /*149a0*/  FSETP.NEU.FTZ.AND P2, PT, R209.reuse, -INF , PT ;  /* 0xff800000d100780b */ /* 0x040fe20003f5d000 */
[----:B------:R-:W-:Y:S01]  /*149b0*/  FMUL.FTZ R2, R209, UR43 ;  /* 0x0000002bd1027c20 */ /* 0x000fe20008410000 */
[----:B---3--:R-:W-:Y:S02]  /*149c0*/  FMNMX.FTZ R208, R3, R6, !PT ;  /* 0x0000000603d07209 */ /* 0x008fe40007810000 */
[----:B------:R-:W-:Y:S02]  /*149d0*/  FSEL R3, R209, RZ, P2 ;  /* 0x000000ffd1037208 */ /* 0x000fe40001000000 */
[----:B------:R-:W-:-:S03]  /*149e0*/  FSEL R4, R2, RZ, P2 ;  /* 0x000000ff02047208 */ /* 0x000fc60001000000 */
[----:B------:R-:W-:Y:S02]  /*149f0*/  FADD.FTZ R3, R132, -R3 ;  /* 0x8000000384037221 */ /* 0x000fe40000010000 */
[--C-:B------:R-:W-:Y:S02]  /*14a00*/  FFMA.FTZ R2, R10, UR43, -R4.reuse ;  /* 0x0000002b0a027c23 */ /* 0x100fe40008010804 */
[----:B------:R-:W-:Y:S02]  /*14a10*/  FMUL.FTZ R3, R3, UR43 ;  /* 0x0000002b03037c20 */ /* 0x000fe40008410000 */
[----:B------:R1:W-:Y:S01]  /*14a20*/  MUFU.EX2 R8, R2 ;  /* 0x0000000200087308 */ /* 0x0003e20000000800 */
[----:B------:R-:W-:Y:S01]  /*14a30*/  FSETP.NEU.FTZ.AND P5, PT, R208, -INF , PT ;  /* 0xff800000d000780b */ /* 0x000fe20003fbd000 */
[----:B------:R-:W-:-:S06]  /*14a40*/  FFMA.FTZ R6, R22, UR43, -R4 ;  /* 0x0000002b16067c23 */ /* 0x000fcc0008010804 */
[----:B------:R-:W3:Y:S01]  /*14a50*/  MUFU.EX2 R3, R3 ;  /* 0x0000000300037308 */ /* 0x000ee20000000800 */
[----:B-1----:R-:W-:-:S07]  /*14a60*/  FFMA.FTZ R2, R12, UR43, -R4 ;  /* 0x0000002b0c027c23 */ /* 0x002fce0008010804 */
[----:B------:R1:W4:Y:S01]  /*14a70*/  MUFU.EX2 R7, R2 ;  /* 0x0000000200077308 */ /* 0x0003220000000800 */
[----:B------:R-:W-:Y:S01]  /*14a80*/  FFMA.FTZ R10, R19, UR43, -R4 ;  /* 0x0000002b130a7c23 */ /* 0x000fe20008010804 */
[----:B------:R-:W-:-:S06]  /*14a90*/  IMAD.MOV.U32 R131, RZ, RZ, R80 ;  /* 0x000000ffff837224 */ /* 0x000fcc00078e0050 */
[----:B------:R-:W4:Y:S01]  /*14aa0*/  MUFU.EX2 R6, R6 ;  /* 0x0000000600067308 */ /* 0x000f220000000800 */
[----:B-1----:R-:W-:-:S05]  /*14ab0*/  FMUL.FTZ R2, R208, UR43 ;  /* 0x0000002bd0027c20 */ /* 0x002fca0008410000 */
[----:B------:R-:W-:Y:S01]  /*14ac0*/  FSEL R2, R2, RZ, P5 ;  /* 0x000000ff02027208 */ /* 0x000fe20002800000 */
[----:B------:R-:W-:-:S04]  /*14ad0*/  IMAD.MOV.U32 R119, RZ, RZ, R69 ;  /* 0x000000ffff777224 */ /* 0x000fc800078e0045 */
[----:B------:R-:W-:Y:S02]  /*14ae0*/  FFMA.FTZ R80, R5, UR43, -R2 ;  /* 0x0000002b05507c23 */ /* 0x000fe40008010802 */
[----:B------:R-:W1:Y:S01]  /*14af0*/  MUFU.EX2 R5, R10 ;  /* 0x0000000a00057308 */ /* 0x000e620000000800 */
[----:B------:R-:W-:Y:S02]  /*14b00*/  IMAD.MOV.U32 R118, RZ, RZ, R68 ;  /* 0x000000ffff767224 */ /* 0x000fe400078e0044 */
[--C-:B------:R-:W-:Y:S01]  /*14b10*/  FFMA.FTZ R25, R25, UR43, -R2.reuse ;  /* 0x0000002b19197c23 */ /* 0x100fe20008010802 */
[----:B------:R-:W-:Y:S02]  /*14b20*/  IMAD.MOV.U32 R231, RZ, RZ, R49 ;  /* 0x000000ffffe77224 */ /* 0x000fe400078e0031 */
[--C-:B------:R-:W-:Y:S01]  /*14b30*/  FFMA.FTZ R49, R27, UR43, -R2.reuse ;  /* 0x0000002b1b317c23 */ /* 0x100fe20008010802 */
[--C-:B------:R-:W-:Y:S01]  /*14b40*/  FFMA.FTZ R68, R26, UR43, -R2.reuse ;  /* 0x0000002b1a447c23 */ /* 0x100fe20008010802 */
[--C-:B------:R-:W-:Y:S01]  /*14b50*/  FFMA.FTZ R69, R24, UR43, -R2.reuse ;  /* 0x0000002b18457c23 */ /* 0x100fe20008010802 */
[--C-:B------:R-:W-:Y:S01]  /*14b60*/  FFMA.FTZ R82, R16, UR43, -R2.reuse ;  /* 0x0000002b10527c23 */ /* 0x100fe20008010802 */
[--C-:B------:R-:W-:Y:S01]  /*14b70*/  FFMA.FTZ R83, R15, UR43, -R2.reuse ;  /* 0x0000002b0f537c23 */ /* 0x100fe20008010802 */
[----:B------:R-:W-:Y:S01]  /*14b80*/  FFMA.FTZ R86, R14, UR43, -R2 ;  /* 0x0000002b0e567c23 */ /* 0x000fe20008010802 */
[----:B---3--:R-:W-:Y:S01]  /*14b90*/  FFMA.FTZ R2, R230, R3, R8 ;  /* 0x00000003e6027223 */ /* 0x008fe20000010008 */
[----:B------:R-:W-:-:S03]  /*14ba0*/  ULOP3.LUT UR4, UR44, UR29, URZ, 0x3c, !UPT ;  /* 0x0000001d2c047292 */ /* 0x000fc6000f8e3c3f */
[----:B----4-:R-:W-:-:S04]  /*14bb0*/  FADD.FTZ R2, R7, R2 ;  /* 0x0000000207027221 */ /* 0x010fc80000010000 */
[----:B------:R-:W-:-:S04]  /*14bc0*/  FADD.FTZ R2, R6, R2 ;  /* 0x0000000206027221 */ /* 0x000fc80000010000 */
[----:B-1----:R-:W-:Y:S01]  /*14bd0*/  FADD.FTZ R99, R5, R2 ;  /* 0x0000000205637221 */ /* 0x002fe20000010000 */
[----:B------:R-:W-:Y:S01]  /*14be0*/  LOP3.LUT R2, R245, UR4, RZ, 0x3c, !PT ;  /* 0x00000004f5027c12 */ /* 0x000fe2000f8e3cff */
[----:B------:R-:W1:Y:S04]  /*14bf0*/  MUFU.EX2 R11, R134 ;  /* 0x00000086000b7308 */ /* 0x000e680000000800 */
[----:B------:R-:W-:-:S04]  /*14c00*/  IMAD.WIDE.U32 R114, R2, -0x326172a9, RZ ;  /* 0xcd9e8d5702727825 */ /* 0x000fc800078e00ff */
[----:B------:R-:W3:Y:S01]  /*14c10*/  MUFU.EX2 R9, R136 ;  /* 0x0000008800097308 */ /* 0x000ee20000000800 */
[----:B--2---:R-:W-:Y:S01]  /*14c20*/  LOP3.LUT R2, R115, UR26, R206, 0x96, !PT ;  /* 0x0000001a73027c12 */ /* 0x004fe2000f8e96ce */
[----:B------:R-:W-:Y:S02]  /*14c30*/  IMAD.MOV.U32 R158, RZ, RZ, R101 ;  /* 0x000000ffff9e7224 */ /* 0x000fe400078e0065 */
[----:B------:R-:W-:Y:S02]  /*14c40*/  FFMA.FTZ R101, R23, UR43, -R4 ;  /* 0x0000002b17657c23 */ /* 0x000fe40008010804 */
[----:B------:R-:W-:Y:S01]  /*14c50*/  IMAD.WIDE.U32 R22, R2, -0x2daee0ad, RZ ;  /* 0xd2511f5302167825 */ /* 0x000fe200078e00ff */
[----:B------:R-:W-:-:S03]  /*14c60*/  LOP3.LUT R2, R243, UR42, R114, 0x96, !PT ;  /* 0x0000002af3027c12 */ /* 0x000fc6000f8e9672 */
[--C-:B------:R-:W-:Y:S01]  /*14c70*/  FFMA.FTZ R87, R17, UR43, -R4.reuse ;  /* 0x0000002b11577c23 */ /* 0x100fe20008010804 */
[----:B------:R-:W-:Y:S02]  /*14c80*/  IMAD.MOV.U32 R212, RZ, RZ, R159 ;  /* 0x000000ffffd47224 */ /* 0x000fe400078e009f */
[----:B------:R-:W-:Y:S01]  /*14c90*/  FFMA.FTZ R98, R13, UR43, -R4 ;  /* 0x0000002b0d627c23 */ /* 0x000fe20008010804 */
[----:B------:R-:W-:Y:S02]  /*14ca0*/  IMAD.MOV.U32 R159, RZ, RZ, R100 ;  /* 0x000000ffff9f7224 */ /* 0x000fe400078e0064 */
[----:B------:R-:W-:Y:S01]  /*14cb0*/  FFMA.FTZ R100, R18, UR43, -R4 ;  /* 0x0000002b12647c23 */ /* 0x000fe20008010804 */
[----:B------:R-:W-:Y:S01]  /*14cc0*/  F2FP.F16.F32.PACK_AB R102, R7, R8 ;  /* 0x000000080766723e */ /* 0x000fe200000000ff */
[----:B-1----:R-:W-:Y:S01]  /*14cd0*/  FADD.FTZ R4, R11, R35 ;  /* 0x000000230b047221 */ /* 0x002fe20000010000 */
[----:B------:R-:W-:Y:S01]  /*14ce0*/  F2FP.F16.F32.PACK_AB R70, R5, R6 ;  /* 0x000000060546723e */ /* 0x000fe200000000ff */
[----:B------:R-:W-:-:S04]  /*14cf0*/  IMAD.WIDE.U32 R6, R2, -0x2daee0ad, RZ ;  /* 0xd2511f5302067825 */ /* 0x000fc800078e00ff */
[----:B---3--:R-:W-:Y:S01]  /*14d00*/  FADD.FTZ R12, R9, R4 ;  /* 0x00000004090c7221 */ /* 0x008fe20000010000 */
        /* <DEDUP_REMOVED lines=65> */
[----:B------:R-:W-:Y:S01]  /*15120*/  IMAD.WIDE.U32 R4, R13, -0x2daee0ad, RZ ;  /* 0xd2511f530d047825 */ /* 0x000fe200078e00ff */
[----:B------:R-:W-:Y:S04]  /*15130*/  MUFU.EX2 R26, R25 ;  /* 0x00000019001a7308 */ /* 0x000fe80000000800 */
[----:B------:R-:W-:-:S04]  /*15140*/  LOP3.LUT R6, R5, UR21, R10, 0x96, !PT ;  /* 0x0000001505067c12 */ /* 0x000fc8000f8e960a */
[----:B------:R-:W1:Y:S01]  /*15150*/  MUFU.EX2 R2, R2 ;  /* 0x0000000200027308 */ /* 0x000e620000000800 */
[----:B------:R-:W-:Y:S01]  /*15160*/  SHF.R.U32.HI R8, RZ, 0x10, R6 ;  /* 0x00000010ff087819 */ /* 0x000fe20000011606 */
[----:B------:R-:W-:Y:S01]  /*15170*/  @!P3 HADD2 R65, -R17.H0_H0, -RZ.H0_H0 ;  /* 0xa00000ff1141b230 */ /* 0x000fe20000000900 */
[----:B------:R-:W-:Y:S02]  /*15180*/  PRMT R27, R15, 0x7610, R27 ;  /* 0x000076100f1b7816 */ /* 0x000fe4000000001b */
[----:B------:R-:W-:-:S03]  /*15190*/  LOP3.LUT R8, R8, 0xff, RZ, 0xc0, !PT ;  /* 0x000000ff08087812 */ /* 0x000fc600078ec0ff */
[----:B------:R2:W-:Y:S01]  /*151a0*/  MUFU.EX2 R34, R84 ;  /* 0x0000005400227308 */ /* 0x0005e20000000800 */
[----:B------:R-:W-:-:S07]  /*151b0*/  PRMT R182, R15, 0x7632, R182 ;  /* 0x000076320fb67816 */ /* 0x000fce00000000b6 */
[----:B------:R-:W3:Y:S01]  /*151c0*/  MUFU.EX2 R25, R85 ;  /* 0x0000005500197308 */ /* 0x000ee20000000800 */
[----:B------:R-:W-:Y:S01]  /*151d0*/  @!P3 PRMT R17, R65, 0x5410, RZ ;  /* 0x000054104111b816 */ /* 0x000fe200000000ff */
[----:B------:R-:W-:Y:S01]  /*151e0*/  IMAD.MOV.U32 R206, RZ, RZ, R212 ;  /* 0x000000ffffce7224 */ /* 0x000fe200078e00d4 */
[----:B------:R-:W-:Y:S01]  /*151f0*/  ISETP.LE.U32.AND P3, PT, R8, UR13, PT ;  /* 0x0000000d08007c0c */ /* 0x000fe2000bf63070 */
[----:B------:R-:W-:Y:S02]  /*15200*/  IMAD.MOV.U32 R24, RZ, RZ, R117 ;  /* 0x000000ffff187224 */ /* 0x000fe400078e0075 */
[----:B------:R-:W-:Y:S02]  /*15210*/  @!P5 HADD2 R67, -R27.H0_H0, -RZ.H0_H0 ;  /* 0xa00000ff1b43d230 */ /* 0x000fe40000000900 */
[----:B------:R-:W-:Y:S02]  /*15220*/  IMAD.MOV.U32 R55, RZ, RZ, R116 ;  /* 0x000000ffff377224 */ /* 0x000fe400078e0074 */
[----:B-1----:R-:W-:Y:S01]  /*15230*/  FFMA.FTZ R35, R229, R2, R26 ;  /* 0x00000002e5237223 */ /* 0x002fe2000001001a */
        /* <DEDUP_REMOVED lines=10> */
[----:B--2---:R-:W-:Y:S02]  /*152e0*/  IMAD.MOV.U32 R84, RZ, RZ, R224 ;  /* 0x000000ffff547224 */ /* 0x004fe400078e00e0 */
        /* <DEDUP_REMOVED lines=27> */
[----:B------:R-:W-:Y:S01]  /*154a0*/  @!P2 HADD2 R66, -R182.H0_H0, -RZ.H0_H0 ;  /* 0xa00000ffb642a230 */ /* 0x000fe20000000900 */
[----:B------:R-:W-:Y:S01]  /*154b0*/  LOP3.LUT R2, R6, 0xff, RZ, 0xc0, !PT ;  /* 0x000000ff06027812 */ /* 0x000fe200078ec0ff */
[----:B------:R-:W-:Y:S01]  /*154c0*/  FMUL.FTZ R215, R79, R3 ;  /* 0x000000034fd77220 */ /* 0x000fe20000410000 */
[----:B------:R-:W-:Y:S01]  /*154d0*/  PRMT R52, R27, 0x5410, R182 ;  /* 0x000054101b347816 */ /* 0x000fe200000000b6 */
[----:B------:R-:W-:Y:S01]  /*154e0*/  IMAD.MOV.U32 R79, RZ, RZ, R226 ;  /* 0x000000ffff4f7224 */ /* 0x000fe200078e00e2 */
[----:B------:R-:W-:Y:S01]  /*154f0*/  @!P5 PRMT R27, R67, 0x5410, RZ ;  /* 0x00005410431bd816 */ /* 0x000fe200000000ff */
[----:B------:R-:W-:Y:S01]  /*15500*/  IMAD.MOV.U32 R242, RZ, RZ, R204 ;  /* 0x000000fffff27224 */ /* 0x000fe200078e00cc */
[----:B------:R-:W-:Y:S01]  /*15510*/  LOP3.LUT R14, R115, UR26, R248, 0x96, !PT ;  /* 0x0000001a730e7c12 */ /* 0x000fe2000f8e96f8 */
[----:B------:R-:W-:-:S02]  /*15520*/  IMAD.MOV.U32 R243, RZ, RZ, R205 ;  /* 0x000000fffff37224 */ /* 0x000fc400078e00cd */
[-C--:B------:R-:W-:Y:S01]  /*15530*/  FMUL.FTZ R226, R94, R3.reuse ;  /* 0x000000035ee27220 */ /* 0x080fe20000410000 */
[----:B------:R-:W-:Y:S01]  /*15540*/  IMAD.MOV.U32 R249, RZ, RZ, R231 ;  /* 0x000000fffff97224 */ /* 0x000fe200078e00e7 */
[----:B------:R-:W-:Y:S01]  /*15550*/  ISETP.LE.U32.AND P5, PT, R2, UR13, PT ;  /* 0x0000000d02007c0c */ /* 0x000fe2000bfa3070 */
[----:B------:R-:W-:Y:S01]  /*15560*/  IMAD.MOV.U32 R207, RZ, RZ, R130 ;  /* 0x000000ffffcf7224 */ /* 0x000fe200078e0082 */
[----:B------:R-:W-:Y:S01]  /*15570*/  @!P2 PRMT R182, R66, 0x5410, RZ ;  /* 0x0000541042b6a816 */ /* 0x000fe200000000ff */
[----:B------:R-:W-:Y:S01]  /*15580*/  IMAD.MOV.U32 R204, RZ, RZ, R214 ;  /* 0x000000ffffcc7224 */ /* 0x000fe200078e00d6 */
[----:B------:R-:W-:Y:S01]  /*15590*/  SHF.R.U32.HI R2, RZ, 0x18, R6 ;  /* 0x00000018ff027819 */ /* 0x000fe20000011606 */
        /* <DEDUP_REMOVED lines=37> */
[----:B---3--:R-:W-:Y:S01]  /*157f0*/  F2FP.F16.F32.PACK_AB R3, R25, R34 ;  /* 0x000000221903723e */ /* 0x008fe200000000ff */
[----:B------:R-:W-:Y:S01]  /*15800*/  IMAD.MOV.U32 R85, RZ, RZ, R15 ;  /* 0x000000ffff557224 */ /* 0x000fe200078e000f */
[----:B------:R-:W-:Y:S01]  /*15810*/  ISETP.LE.U32.AND P2, PT, R2, UR13, PT ;  /* 0x0000000d02007c0c */ /* 0x000fe2000bf43070 */
[----:B------:R-:W-:Y:S01]  /*15820*/  IMAD.MOV.U32 R229, RZ, RZ, R24 ;  /* 0x000000ffffe57224 */ /* 0x000fe200078e0018 */
[----:B------:R-:W-:Y:S01]  /*15830*/  LOP3.LUT R2, R6, 0xffff, RZ, 0xc0, !PT ;  /* 0x0000ffff06027812 */ /* 0x000fe200078ec0ff */
[----:B------:R-:W-:Y:S01]  /*15840*/  MUFU.EX2 R15, R96 ;  /* 0x00000060000f7308 */ /* 0x000fe20000000800 */
[----:B------:R-:W-:-:S02]  /*15850*/  PRMT R181, R3, 0x7632, R181 ;  /* 0x0000763203b57816 */ /* 0x000fc400000000b5 */
[----:B------:R-:W-:-:S05]  /*15860*/  SHF.R.U32.HI R2, RZ, 0x8, R2 ;  /* 0x00000008ff027819 */ /* 0x000fca0000011602 */
[----:B------:R-:W1:Y:S01]  /*15870*/  MUFU.EX2 R24, R97 ;  /* 0x0000006100187308 */ /* 0x000e620000000800 */
[----:B------:R-:W-:Y:S01]  /*15880*/  @!P4 HADD2 R39, -R181.H0_H0, -RZ.H0_H0 ;  /* 0xa00000ffb527c230 */ /* 0x000fe20000000900 */
[----:B------:R-:W-:Y:S02]  /*15890*/  PRMT R180, R3, 0x7610, R180 ;  /* 0x0000761003b47816 */ /* 0x000fe400000000b4 */
[----:B------:R-:W-:Y:S02]  /*158a0*/  LOP3.LUT R2, R2, 0xffff, RZ, 0xc0, !PT ;  /* 0x0000ffff02027812 */ /* 0x000fe400078ec0ff */
[----:B------:R-:W-:Y:S02]  /*158b0*/  PRMT R45, R180, 0x5410, R181 ;  /* 0x00005410b42d7816 */ /* 0x000fe400000000b5 */
[----:B------:R-:W-:Y:S02]  /*158c0*/  @!P4 PRMT R181, R39, 0x5410, RZ ;  /* 0x0000541027b5c816 */ /* 0x000fe400000000ff */
[----:B------:R-:W-:-:S02]  /*158d0*/  ISETP.LE.U32.AND P4, PT, R2, UR13, PT ;  /* 0x0000000d02007c0c */ /* 0x000fc4000bf83070 */
[C---:B------:R-:W-:Y:S02]  /*158e0*/  PRMT R179, R9.reuse, 0x7610, R179 ;  /* 0x0000761009b37816 */ /* 0x040fe400000000b3 */
[----:B------:R-:W-:Y:S02]  /*158f0*/  PRMT R178, R9, 0x7632, R178 ;  /* 0x0000763209b27816 */ /* 0x000fe400000000b2 */
[----:B-1----:R-:W-:Y:S01]  /*15900*/  F2FP.F16.F32.PACK_AB R2, R24, R15 ;  /* 0x0000000f1802723e */ /* 0x002fe200000000ff */
[----:B------:R-:W-:-:S03]  /*15910*/  @!P5 HADD2 R42, -R179.H0_H0, -RZ.H0_H0 ;  /* 0xa00000ffb32ad230 */ /* 0x000fc60000000900 */
[C---:B------:R-:W-:Y:S02]  /*15920*/  PRMT R176, R2.reuse, 0x7632, R176 ;  /* 0x0000763202b07816 */ /* 0x040fe400000000b0 */
[----:B------:R-:W-:Y:S01]  /*15930*/  PRMT R177, R2, 0x7610, R177 ;  /* 0x0000761002b17816 */ /* 0x000fe200000000b1 */
[----:B------:R-:W-:Y:S01]  /*15940*/  @!P4 HADD2 R41, -R178.H0_H0, -RZ.H0_H0 ;  /* 0xa00000ffb229c230 */ /* 0x000fe20000000900 */
[----:B------:R-:W-:Y:S01]  /*15950*/  LOP3.LUT R2, R4, 0xff, RZ, 0xc0, !PT ;  /* 0x000000ff04027812 */ /* 0x000fe200078ec0ff */
[----:B------:R-:W-:Y:S01]  /*15960*/  @!P2 HADD2 R37, -R176.H0_H0, -RZ.H0_H0 ;  /* 0xa00000ffb025a230 */ /* 0x000fe20000000900 */
[----:B------:R-:W-:Y:S02]  /*15970*/  PRMT R43, R179, 0x5410, R178 ;  /* 0x00005410b32b7816 */ /* 0x000fe400000000b2 */
[----:B------:R-:W-:Y:S02]  /*15980*/  @!P5 PRMT R179, R42, 0x5410, RZ ;  /* 0x000054102ab3d816 */ /* 0x000fe400000000ff */
[----:B------:R-:W-:-:S02]  /*15990*/  ISETP.LE.U32.AND P5, PT, R2, UR13, PT ;  /* 0x0000000d02007c0c */ /* 0x000fc4000bfa3070 */
[----:B------:R-:W-:Y:S02]  /*159a0*/  SHF.R.U32.HI R2, RZ, 0x18, R4 ;  /* 0x00000018ff027819 */ /* 0x000fe40000011604 */
[----:B------:R-:W-:Y:S02]  /*159b0*/  @!P4 PRMT R178, R41, 0x5410, RZ ;  /* 0x0000541029b2c816 */ /* 0x000fe400000000ff */
[----:B------:R-:W-:Y:S01]  /*159c0*/  PRMT R41, R177, 0x5410, R176 ;  /* 0x00005410b1297816 */ /* 0x000fe200000000b0 */
[----:B------:R-:W-:Y:S01]  /*159d0*/  IMAD.MOV.U32 R77, RZ, RZ, R13 ;  /* 0x000000ffff4d7224 */ /* 0x000fe200078e000d */
[----:B------:R-:W-:Y:S01]  /*159e0*/  @!P2 PRMT R176, R37, 0x5410, RZ ;  /* 0x0000541025b0a816 */ /* 0x000fe200000000ff */
[----:B------:R-:W-:Y:S01]  /*159f0*/  FADD.FTZ R13, R7, R50 ;  /* 0x00000032070d7221 */ /* 0x000fe20000010000 */
[----:B------:R-:W-:Y:S01]  /*15a00*/  ISETP.LE.U32.AND P2, PT, R2, UR13, PT ;  /* 0x0000000d02007c0c */ /* 0x000fe2000bf43070 */
[----:B------:R-:W-:Y:S01]  /*15a10*/  IMAD.MOV.U32 R95, RZ, RZ, R84 ;  /* 0x000000ffff5f7224 */ /* 0x000fe200078e0054 */
[----:B------:R-:W-:Y:S01]  /*15a20*/  LOP3.LUT R2, R247, UR42, R114, 0x96, !PT ;  /* 0x0000002af7027c12 */ /* 0x000fe2000f8e9672 */
[----:B------:R-:W-:-:S04]  /*15a30*/  IMAD.WIDE.U32 R6, R14, -0x2daee0ad, RZ ;  /* 0xd2511f530e067825 */ /* 0x000fc800078e00ff */
[----:B------:R-:W-:Y:S02]  /*15a40*/  IMAD.MOV.U32 R84, RZ, RZ, R55 ;  /* 0x000000ffff547224 */ /* 0x000fe400078e0037 */
[----:B------:R-:W-:Y:S01]  /*15a50*/  IMAD.MOV.U32 R78, RZ, RZ, R8 ;  /* 0x000000ffff4e7224 */ /* 0x000fe200078e0008 */
[----:B------:R-:W-:Y:S01]  /*15a60*/  LOP3.LUT R8, R4, 0xffff, RZ, 0xc0, !PT ;  /* 0x0000ffff04087812 */ /* 0x000fe200078ec0ff */
[----:B------:R-:W-:Y:S01]  /*15a70*/  IMAD.MOV.U32 R55, RZ, RZ, R12 ;  /* 0x000000ffff377224 */ /* 0x000fe200078e000c */
[----:B------:R-:W-:Y:S01]  /*15a80*/  SHF.R.U32.HI R12, RZ, 0x10, R4 ;  /* 0x00000010ff0c7819 */ /* 0x000fe20000011604 */
        /* <DEDUP_REMOVED lines=8> */
[----:B------:R-:W-:Y:S02]  /*15b10*/  IMAD.MOV.U32 R93, RZ, RZ, R10 ;  /* 0x000000ffff5d7224 */ /* 0x000fe400078e000a */
[----:B------:R-:W-:Y:S01]  /*15b20*/  IMAD.MOV.U32 R92, RZ, RZ, R11 ;  /* 0x000000ffff5c7224 */ /* 0x000fe200078e000b */
[----:B------:R-:W-:Y:S01]  /*15b30*/  LOP3.LUT R7, R7, UR37, R4, 0x96, !PT ;  /* 0x0000002507077c12 */ /* 0x000fe2000f8e9604 */
[----:B------:R-:W-:-:S05]  /*15b40*/  IMAD.WIDE.U32 R10, R3, -0x2daee0ad, RZ ;  /* 0xd2511f53030a7825 */ /* 0x000fca00078e00ff */
[----:B------:R-:W-:Y:S01]  /*15b50*/  LOP3.LUT R3, R11, UR18, R6, 0x96, !PT ;  /* 0x000000120b037c12 */ /* 0x000fe2000f8e9606 */
[----:B------:R-:W-:-:S04]  /*15b60*/  IMAD.WIDE.U32 R6, R7, -0x326172a9, RZ ;  /* 0xcd9e8d5707067825 */ /* 0x000fc800078e00ff */
[----:B------:R-:W-:Y:S01]  /*15b70*/  @!P3 HADD2 R38, -R177.H0_H0, -RZ.H0_H0 ;  /* 0xa00000ffb126b230 */ /* 0x000fe20000000900 */
[----:B------:R-:W-:Y:S01]  /*15b80*/  LOP3.LUT R14, R7, UR36, R2, 0x96, !PT ;  /* 0x00000024070e7c12 */ /* 0x000fe2000f8e9602 */
[----:B------:R-:W-:-:S03]  /*15b90*/  IMAD.WIDE.U32 R2, R3, -0x326172a9, RZ ;  /* 0xcd9e8d5703027825 */ /* 0x000fc600078e00ff */
[----:B------:R-:W-:Y:S02]  /*15ba0*/  @!P3 PRMT R177, R38, 0x5410, RZ ;  /* 0x0000541026b1b816 */ /* 0x000fe400000000ff */
[----:B------:R-:W-:Y:S01]  /*15bb0*/  LOP3.LUT R5, R2, 0xff, RZ, 0xc0, !PT ;  /* 0x000000ff02057812 */ /* 0x000fe200078ec0ff */
[----:B------:R-:W-:-:S03]  /*15bc0*/  @!P6 HADD2 R40, -R180.H0_H0, -RZ.H0_H0 ;  /* 0xa00000ffb428e230 */ /* 0x000fc60000000900 */
[----:B------:R-:W-:Y:S02]  /*15bd0*/  ISETP.LE.U32.AND P3, PT, R5, UR13, PT ;  /* 0x0000000d05007c0c */ /* 0x000fe4000bf63070 */
[----:B------:R-:W-:Y:S02]  /*15be0*/  SHF.R.U32.HI R5, RZ, 0x8, R8 ;  /* 0x00000008ff057819 */ /* 0x000fe40000011608 */
[----:B------:R-:W-:Y:S02]  /*15bf0*/  LOP3.LUT R6, R3, UR27, R6, 0x96, !PT ;  /* 0x0000001b03067c12 */ /* 0x000fe4000f8e9606 */
[----:B------:R-:W-:Y:S02]  /*15c00*/  LOP3.LUT R7, R2, 0xffff, RZ, 0xc0, !PT ;  /* 0x0000ffff02077812 */ /* 0x000fe400078ec0ff */
[--C-:B------:R-:W-:Y:S02]  /*15c10*/  SHF.R.U32.HI R9, RZ, 0x10, R2.reuse ;  /* 0x00000010ff097819 */ /* 0x100fe40000011602 */
[----:B------:R-:W-:-:S02]  /*15c20*/  SHF.R.U32.HI R3, RZ, 0x18, R2 ;  /* 0x00000018ff037819 */ /* 0x000fc40000011602 */
[----:B------:R-:W-:Y:S02]  /*15c30*/  LOP3.LUT R2, R5, 0xffff, RZ, 0xc0, !PT ;  /* 0x0000ffff05027812 */ /* 0x000fe400078ec0ff */
[----:B------:R-:W-:Y:S02]  /*15c40*/  @!P6 PRMT R180, R40, 0x5410, RZ ;  /* 0x0000541028b4e816 */ /* 0x000fe400000000ff */
[----:B------:R-:W-:Y:S02]  /*15c50*/  PRMT R175, R36, 0x7610, R175 ;  /* 0x0000761024af7816 */ /* 0x000fe400000000af */
[----:B------:R-:W-:Y:S01]  /*15c60*/  ISETP.LE.U32.AND P6, PT, R2, UR13, PT ;  /* 0x0000000d02007c0c */ /* 0x000fe2000bfc3070 */
[----:B------:R-:W-:Y:S02]  /*15c70*/  IMAD.MOV.U32 R250, RZ, RZ, R244 ;  /* 0x000000fffffa7224 */ /* 0x000fe400078e00f4 */
[----:B------:R-:W-:Y:S01]  /*15c80*/  IMAD.MOV.U32 R251, RZ, RZ, R245 ;  /* 0x000000fffffb7224 */ /* 0x000fe200078e00f5 */
[----:B------:R-:W-:Y:S01]  /*15c90*/  MUFU.EX2 R244, R113 ;  /* 0x0000007100f47308 */ /* 0x000fe20000000800 */
[----:B------:R-:W-:Y:S01]  /*15ca0*/  @!P5 HADD2 R44, -R175.H0_H0, -RZ.H0_H0 ;  /* 0xa00000ffaf2cd230 */ /* 0x000fe20000000900 */
[----:B------:R-:W-:-:S02]  /*15cb0*/  PRMT R174, R36, 0x7632, R174 ;  /* 0x0000763224ae7816 */ /* 0x000fc400000000ae */
[----:B------:R-:W-:-:S04]  /*15cc0*/  LOP3.LUT R2, R12, 0xff, RZ, 0xc0, !PT ;  /* 0x000000ff0c027812 */ /* 0x000fc800078ec0ff */
[----:B------:R-:W1:Y:S01]  /*15cd0*/  MUFU.EX2 R245, R112 ;  /* 0x0000007000f57308 */ /* 0x000e620000000800 */
[----:B------:R-:W-:Y:S02]  /*15ce0*/  PRMT R37, R175, 0x5410, R174 ;  /* 0x00005410af257816 */ /* 0x000fe400000000ae */
[----:B------:R-:W-:Y:S02]  /*15cf0*/  @!P5 PRMT R175, R44, 0x5410, RZ ;  /* 0x000054102cafd816 */ /* 0x000fe400000000ff */
        /* <DEDUP_REMOVED lines=8> */
[----:B------:R-:W-:-:S03]  /*15d80*/  PRMT R172, R2, 0x7632, R172 ;  /* 0x0000763202ac7816 */ /* 0x000fc600000000ac */
[----:B------:R-:W-:Y:S01]  /*15d90*/  @!P5 HADD2 R47, -R173.H0_H0, -RZ.H0_H0 ;  /* 0xa00000ffad2fd230 */ /* 0x000fe20000000900 */
[----:B------:R-:W-:Y:S02]  /*15da0*/  LOP3.LUT R2, R6, 0xff, RZ, 0xc0, !PT ;  /* 0x000000ff06027812 */ /* 0x000fe400078ec0ff */
[----:B------:R-:W-:Y:S01]  /*15db0*/  PRMT R38, R173, 0x5410, R172 ;  /* 0x00005410ad267816 */ /* 0x000fe200000000ac */
[----:B------:R-:W1:Y:S01]  /*15dc0*/  MUFU.EX2 R4, R49 ;  /* 0x0000003100047308 */ /* 0x000e620000000800 */
[----:B------:R-:W-:Y:S02]  /*15dd0*/  @!P5 PRMT R173, R47, 0x5410, RZ ;  /* 0x000054102fadd816 */ /* 0x000fe400000000ff */
[----:B------:R-:W-:Y:S02]  /*15de0*/  ISETP.LE.U32.AND P5, PT, R2, UR13, PT ;  /* 0x0000000d02007c0c */ /* 0x000fe4000bfa3070 */
[----:B------:R-:W-:Y:S01]  /*15df0*/  LOP3.LUT R2, R6, 0xffff, RZ, 0xc0, !PT ;  /* 0x0000ffff06027812 */ /* 0x000fe200078ec0ff */
[----:B------:R-:W-:-:S03]  /*15e00*/  @!P2 HADD2 R48, -R172.H0_H0, -RZ.H0_H0 ;  /* 0xa00000ffac30a230 */ /* 0x000fc60000000900 */
[----:B------:R-:W-:-:S04]  /*15e10*/  SHF.R.U32.HI R2, RZ, 0x8, R2 ;  /* 0x00000008ff027819 */ /* 0x000fc80000011602 */
[----:B------:R-:W-:Y:S02]  /*15e20*/  LOP3.LUT R2, R2, 0xffff, RZ, 0xc0, !PT ;  /* 0x0000ffff02027812 */ /* 0x000fe400078ec0ff */
[----:B------:R-:W-:Y:S02]  /*15e30*/  @!P2 PRMT R172, R48, 0x5410, RZ ;  /* 0x0000541030aca816 */ /* 0x000fe400000000ff */
[----:B------:R-:W-:Y:S02]  /*15e40*/  ISETP.LE.U32.AND P2, PT, R2, UR13, PT ;  /* 0x0000000d02007c0c */ /* 0x000fe4000bf43070 */
[----:B------:R-:W-:Y:S02]  /*15e50*/  ISETP.LE.U32.AND P4, PT, R3, UR13, PT ;  /* 0x0000000d03007c0c */ /* 0x000fe4000bf83070 */
[----:B-1----:R-:W-:Y:S01]  /*15e60*/  F2FP.F16.F32.PACK_AB R3, R4, R26 ;  /* 0x0000001a0403723e */ /* 0x002fe200000000ff */
[--C-:B------:R-:W-:Y:S01]  /*15e70*/  FADD.FTZ R12, R34, R13.reuse ;  /* 0x0000000d220c7221 */ /* 0x100fe20000010000 */
[----:B------:R1:W-:Y:S02]  /*15e80*/  MUFU.EX2 R8, R69 ;  /* 0x0000004500087308 */ /* 0x0003e40000000800 */
[----:B------:R-:W-:-:S02]  /*15e90*/  PRMT R13, R3, 0x7632, R13 ;  /* 0x00007632030d7816 */ /* 0x000fc4000000000d */
[----:B------:R-:W-:-:S03]  /*15ea0*/  PRMT R5, R3, 0x7610, R5 ;  /* 0x0000761003057816 */ /* 0x000fc60000000005 */
[----:B------:R-:W-:Y:S01]  /*15eb0*/  @!P2 HADD2 R53, -R13.H0_H0, -RZ.H0_H0 ;  /* 0xa00000ff0d35a230 */ /* 0x000fe20000000900 */
[----:B------:R-:W-:Y:S01]  /*15ec0*/  PRMT R42, R5, 0x5410, R13 ;  /* 0x00005410052a7816 */ /* 0x000fe2000000000d */
[----:B-1----:R-:W2:Y:S03]  /*15ed0*/  LDL R69, [R1+0x60] ;  /* 0x0000600001457983 */ /* 0x002ea60000100800 */
[----:B------:R-:W-:Y:S02]  /*15ee0*/  @!P2 PRMT R13, R53, 0x5410, RZ ;  /* 0x00005410350da816 */ /* 0x000fe400000000ff */
[----:B------:R-:W3:Y:S01]  /*15ef0*/  LDL R53, [R1+0x64] ;  /* 0x0000640001357983 */ /* 0x000ee20000100800 */
[----:B------:R-:W-:Y:S01]  /*15f00*/  @!P5 HADD2 R51, -R5.H0_H0, -RZ.H0_H0 ;  /* 0xa00000ff0533d230 */ /* 0x000fe20000000900 */
[----:B------:R-:W1:Y:S01]  /*15f10*/  MUFU.EX2 R7, R68 ;  /* 0x0000004400077308 */ /* 0x000e620000000800 */
[----:B------:R-:W-:-:S03]  /*15f20*/  LOP3.LUT R2, R9, 0xff, RZ, 0xc0, !PT ;  /* 0x000000ff09027812 */ /* 0x000fc600078ec0ff */
[----:B------:R-:W-:Y:S02]  /*15f30*/  @!P5 PRMT R5, R51, 0x5410, RZ ;  /* 0x000054103305d816 */ /* 0x000fe400000000ff */
[----:B------:R-:W-:Y:S01]  /*15f40*/  ISETP.LE.U32.AND P5, PT, R2, UR13, PT ;  /* 0x0000000d02007c0c */ /* 0x000fe2000bfa3070 */
[----:B------:R-:W-:-:S04]  /*15f50*/  IMAD.WIDE.U32 R2, R14, -0x2daee0ad, RZ ;  /* 0xd2511f530e027825 */ /* 0x000fc800078e00ff */
[----:B------:R-:W-:Y:S01]  /*15f60*/  FADD.FTZ R11, R4, R35 ;  /* 0x00000023040b7221 */ /* 0x000fe20000010000 */
[----:B------:R-:W-:Y:S01]  /*15f70*/  LOP3.LUT R4, R3, UR21, R10, 0x96, !PT ;  /* 0x0000001503047c12 */ /* 0x000fe2000f8e960a */
[----:B------:R-:W-:Y:S02]  /*15f80*/  IMAD.MOV.U32 R96, RZ, RZ, R230 ;  /* 0x000000ffff607224 */ /* 0x000fe400078e00e6 */
[----:B------:R-:W-:Y:S01]  /*15f90*/  IMAD.MOV.U32 R230, RZ, RZ, R231 ;  /* 0x000000ffffe67224 */ /* 0x000fe200078e00e7 */
[----:B------:R-:W-:Y:S01]  /*15fa0*/  LOP3.LUT R9, R4, 0xffff, RZ, 0xc0, !PT ;  /* 0x0000ffff04097812 */ /* 0x000fe200078ec0ff */
[----:B------:R-:W-:Y:S01]  /*15fb0*/  IMAD.MOV.U32 R231, RZ, RZ, R130 ;  /* 0x000000ffffe77224 */ /* 0x000fe200078e0082 */
[----:B-1----:R-:W-:Y:S01]  /*15fc0*/  F2FP.F16.F32.PACK_AB R10, R8, R7 ;  /* 0x00000007080a723e */ /* 0x002fe200000000ff */
[----:B------:R-:W-:Y:S02]  /*15fd0*/  IMAD.MOV.U32 R130, RZ, RZ, R129 ;  /* 0x000000ffff827224 */ /* 0x000fe400078e0081 */
[----:B------:R-:W-:Y:S01]  /*15fe0*/  FADD.FTZ R11, R7, R11 ;  /* 0x0000000b070b7221 */ /* 0x000fe20000010000 */
[----:B------:R-:W-:Y:S01]  /*15ff0*/  IMAD.MOV.U32 R129, RZ, RZ, R241 ;  /* 0x000000ffff817224 */ /* 0x000fe200078e00f1 */
[----:B------:R-:W-:Y:S01]  /*16000*/  MUFU.EX2 R7, R80 ;  /* 0x0000005000077308 */ /* 0x000fe20000000800 */
[----:B------:R-:W-:-:S02]  /*16010*/  SHF.R.U32.HI R9, RZ, 0x8, R9 ;  /* 0x00000008ff097819 */ /* 0x000fc40000011609 */
[----:B------:R-:W-:-:S05]  /*16020*/  PRMT R139, R10, 0x7610, R139 ;  /* 0x000076100a8b7816 */ /* 0x000fca000000008b */
[----:B------:R-:W1:Y:S01]  /*16030*/  MUFU.EX2 R241, R82 ;  /* 0x0000005200f17308 */ /* 0x000e620000000800 */
[----:B------:R-:W-:Y:S01]  /*16040*/  LOP3.LUT R9, R9, 0xffff, RZ, 0xc0, !PT ;  /* 0x0000ffff09097812 */ /* 0x000fe200078ec0ff */
[----:B------:R-:W-:Y:S01]  /*16050*/  @!P3 HADD2 R56, -R139.H0_H0, -RZ.H0_H0 ;  /* 0xa00000ff8b38b230 */ /* 0x000fe20000000900 */
[----:B------:R-:W-:Y:S02]  /*16060*/  PRMT R138, R10, 0x7632, R138 ;  /* 0x000076320a8a7816 */ /* 0x000fe4000000008a */
[----:B------:R-:W-:Y:S02]  /*16070*/  ISETP.LE.U32.AND P2, PT, R9, UR13, PT ;  /* 0x0000000d09007c0c */ /* 0x000fe4000bf43070 */
[----:B------:R-:W-:Y:S02]  /*16080*/  LOP3.LUT R9, R4, 0xff, RZ, 0xc0, !PT ;  /* 0x000000ff04097812 */ /* 0x000fe400078ec0ff */
[----:B------:R-:W-:Y:S02]  /*16090*/  PRMT R40, R139, 0x5410, R138 ;  /* 0x000054108b287816 */ /* 0x000fe4000000008a */
[----:B------:R-:W-:-:S02]  /*160a0*/  @!P3 PRMT R139, R56, 0x5410, RZ ;  /* 0x00005410388bb816 */ /* 0x000fc400000000ff */
[----:B------:R-:W-:Y:S01]  /*160b0*/  ISETP.LE.U32.AND P3, PT, R9, UR13, PT ;  /* 0x0000000d09007c0c */ /* 0x000fe2000bf63070 */
[----:B------:R-:W-:Y:S01]  /*160c0*/  FADD.FTZ R11, R8, R11 ;  /* 0x0000000b080b7221 */ /* 0x000fe20000010000 */
[----:B-1----:R-:W-:-:S04]  /*160d0*/  F2FP.F16.F32.PACK_AB R8, R241, R7 ;  /* 0x00000007f108723e */ /* 0x002fc800000000ff */
[C---:B------:R-:W-:Y:S02]  /*160e0*/  PRMT R135, R8.reuse, 0x7610, R135 ;  /* 0x0000761008877816 */ /* 0x040fe40000000087 */
[----:B------:R-:W-:Y:S02]  /*160f0*/  PRMT R134, R8, 0x7632, R134 ;  /* 0x0000763208867816 */ /* 0x000fe40000000086 */
[----:B------:R-:W-:-:S03]  /*16100*/  PRMT R137, R70, 0x7610, R137 ;  /* 0x0000761046897816 */ /* 0x000fc60000000089 */
[----:B------:R-:W-:Y:S01]  /*16110*/  @!P3 HADD2 R60, -R135.H0_H0, -RZ.H0_H0 ;  /* 0xa00000ff873cb230 */ /* 0x000fe20000000900 */
[----:B------:R-:W-:Y:S01]  /*16120*/  LOP3.LUT R8, R2, 0xff, RZ, 0xc0, !PT ;  /* 0x000000ff02087812 */ /* 0x000fe200078ec0ff */
[----:B------:R-:W-:Y:S01]  /*16130*/  IMAD.MOV.U32 R246, RZ, RZ, R248 ;  /* 0x000000fffff67224 */ /* 0x000fe200078e00f8 */
[----:B------:R-:W-:Y:S01]  /*16140*/  PRMT R51, R135, 0x5410, R134 ;  /* 0x0000541087337816 */ /* 0x000fe20000000086 */
[----:B------:R-:W-:Y:S01]  /*16150*/  IMAD.MOV.U32 R247, RZ, RZ, R249 ;  /* 0x000000fffff77224 */ /* 0x000fe200078e00f9 */
[----:B------:R-:W-:Y:S01]  /*16160*/  @!P3 PRMT R135, R60, 0x5410, RZ ;  /* 0x000054103c87b816 */ /* 0x000fe200000000ff */
[----:B------:R-:W-:Y:S02]  /*16170*/  IMAD.MOV.U32 R248, RZ, RZ, R206 ;  /* 0x000000fffff87224 */ /* 0x000fe400078e00ce */
[----:B------:R-:W-:Y:S02]  /*16180*/  IMAD.MOV.U32 R249, RZ, RZ, R204 ;  /* 0x000000fffff97224 */ /* 0x000fe400078e00cc */
[----:B------:R-:W-:-:S02]  /*16190*/  @!P5 HADD2 R58, -R137.H0_H0, -RZ.H0_H0 ;  /* 0xa00000ff893ad230 */ /* 0x000fc40000000900 */
[----:B------:R-:W-:Y:S01]  /*161a0*/  IMAD.MOV.U32 R206, RZ, RZ, R240 ;  /* 0x000000ffffce7224 */ /* 0x000fe200078e00f0 */
[----:B------:R-:W-:Y:S01]  /*161b0*/  PRMT R136, R70, 0x7632, R136 ;  /* 0x0000763246887816 */ /* 0x000fe20000000088 */
[----:B------:R-:W-:Y:S01]  /*161c0*/  IMAD.MOV.U32 R204, RZ, RZ, R238 ;  /* 0x000000ffffcc7224 */ /* 0x000fe200078e00ee */
[----:B------:R-:W-:Y:S01]  /*161d0*/  MUFU.EX2 R240, R83 ;  /* 0x0000005300f07308 */ /* 0x000fe20000000800 */
[----:B------:R-:W-:Y:S02]  /*161e0*/  ISETP.LE.U32.AND P3, PT, R8, UR13, PT ;  /* 0x0000000d08007c0c */ /* 0x000fe4000bf63070 */
[--C-:B------:R-:W-:Y:S02]  /*161f0*/  SHF.R.U32.HI R8, RZ, 0x18, R2.reuse ;  /* 0x00000018ff087819 */ /* 0x100fe40000011602 */
[----:B------:R-:W-:Y:S02]  /*16200*/  LOP3.LUT R3, R2, 0xffff, RZ, 0xc0, !PT ;  /* 0x0000ffff02037812 */ /* 0x000fe400078ec0ff */
[----:B------:R-:W-:Y:S01]  /*16210*/  SHF.R.U32.HI R9, RZ, 0x10, R2 ;  /* 0x00000010ff097819 */ /* 0x000fe20000011602 */
[----:B------:R-:W1:Y:S01]  /*16220*/  MUFU.EX2 R238, R86 ;  /* 0x0000005600ee7308 */ /* 0x000e620000000800 */
[----:B------:R-:W-:-:S02]  /*16230*/  SHF.R.U32.HI R2, RZ, 0x18, R6 ;  /* 0x00000018ff027819 */ /* 0x000fc40000011606 */
[----:B------:R-:W-:Y:S02]  /*16240*/  PRMT R39, R137, 0x5410, R136 ;  /* 0x0000541089277816 */ /* 0x000fe40000000088 */
[----:B------:R-:W-:Y:S02]  /*16250*/  @!P5 PRMT R137, R58, 0x5410, RZ ;  /* 0x000054103a89d816 */ /* 0x000fe400000000ff */
[----:B------:R-:W-:Y:S02]  /*16260*/  ISETP.LE.U32.AND P5, PT, R2, UR13, PT ;  /* 0x0000000d02007c0c */ /* 0x000fe4000bfa3070 */
[----:B------:R-:W-:Y:S02]  /*16270*/  SHF.R.U32.HI R2, RZ, 0x10, R6 ;  /* 0x00000010ff027819 */ /* 0x000fe40000011606 */
[----:B------:R-:W-:Y:S01]  /*16280*/  SHF.R.U32.HI R6, RZ, 0x8, R3 ;  /* 0x00000008ff067819 */ /* 0x000fe20000011603 */
[----:B------:R-:W-:Y:S01]  /*16290*/  @!P4 HADD2 R61, -R136.H0_H0, -RZ.H0_H0 ;  /* 0xa00000ff883dc230 */ /* 0x000fe20000000900 */
[----:B------:R-:W-:-:S02]  /*162a0*/  LOP3.LUT R3, R2, 0xff, RZ, 0xc0, !PT ;  /* 0x000000ff02037812 */ /* 0x000fc400078ec0ff */
[----:B------:R-:W-:Y:S02]  /*162b0*/  LOP3.LUT R2, R6, 0xffff, RZ, 0xc0, !PT ;  /* 0x0000ffff06027812 */ /* 0x000fe400078ec0ff */
[----:B------:R-:W-:Y:S02]  /*162c0*/  @!P4 PRMT R136, R61, 0x5410, RZ ;  /* 0x000054103d88c816 */ /* 0x000fe400000000ff */
[----:B------:R-:W-:Y:S02]  /*162d0*/  ISETP.LE.U32.AND P4, PT, R2, UR13, PT ;  /* 0x0000000d02007c0c */ /* 0x000fe4000bf83070 */
[----:B-1----:R-:W-:Y:S01]  /*162e0*/  F2FP.F16.F32.PACK_AB R2, R238, R240 ;  /* 0x000000f0ee02723e */ /* 0x002fe200000000ff */
[----:B------:R-:W-:Y:S02]  /*162f0*/  IMAD.MOV.U32 R113, RZ, RZ, R207 ;  /* 0x000000ffff717224 */ /* 0x000fe400078e00cf */
[----:B------:R-:W-:Y:S01]  /*16300*/  IMAD.MOV.U32 R44, RZ, RZ, R205 ;  /* 0x000000ffff2c7224 */ /* 0x000fe200078e00cd */
[----:B------:R-:W-:Y:S01]  /*16310*/  PRMT R133, R2, 0x7610, R133 ;  /* 0x0000761002857816 */ /* 0x000fe20000000085 */
[----:B------:R-:W-:-:S02]  /*16320*/  IMAD.MOV.U32 R207, RZ, RZ, R236 ;  /* 0x000000ffffcf7224 */ /* 0x000fc400078e00ec */
[----:B------:R-:W-:Y:S01]  /*16330*/  IMAD.MOV.U32 R205, RZ, RZ, R211 ;  /* 0x000000ffffcd7224 */ /* 0x000fe200078e00d3 */
[----:B------:R-:W-:Y:S01]  /*16340*/  MUFU.EX2 R236, R87 ;  /* 0x0000005700ec7308 */ /* 0x000fe20000000800 */
[----:B------:R-:W-:Y:S02]  /*16350*/  @!P6 HADD2 R57, -R138.H0_H0, -RZ.H0_H0 ;  /* 0xa00000ff8a39e230 */ /* 0x000fe40000000900 */
[----:B------:R-:W-:Y:S01]  /*16360*/  FADD.FTZ R10, R25, R12 ;  /* 0x0000000c190a7221 */ /* 0x000fe20000010000 */
[----:B------:R-:W-:-:S04]  /*16370*/  PRMT R132, R2, 0x7632, R132 ;  /* 0x0000763202847816 */ /* 0x000fc80000000084 */
[----:B------:R-:W1:Y:S01]  /*16380*/  MUFU.EX2 R211, R98 ;  /* 0x0000006200d37308 */ /* 0x000e620000000800 */
[----:B------:R-:W-:Y:S01]  /*16390*/  @!P3 HADD2 R63, -R133.H0_H0, -RZ.H0_H0 ;  /* 0xa00000ff853fb230 */ /* 0x000fe20000000900 */
[----:B------:R-:W-:Y:S02]  /*163a0*/  @!P6 PRMT R138, R57, 0x5410, RZ ;  /* 0x00005410398ae816 */ /* 0x000fe400000000ff */
[----:B------:R-:W-:Y:S02]  /*163b0*/  LOP3.LUT R2, R9, 0xff, RZ, 0xc0, !PT ;  /* 0x000000ff09027812 */ /* 0x000fe400078ec0ff */
[----:B------:R-:W-:Y:S01]  /*163c0*/  ISETP.LE.U32.AND P6, PT, R3, UR13, PT ;  /* 0x0000000d03007c0c */ /* 0x000fe2000bfc3070 */
[----:B------:R-:W-:Y:S01]  /*163d0*/  FADD.FTZ R3, R15, R10 ;  /* 0x0000000a0f037221 */ /* 0x000fe20000010000 */
[----:B------:R-:W-:Y:S01]  /*163e0*/  PRMT R50, R133, 0x5410, R132 ;  /* 0x0000541085327816 */ /* 0x000fe20000000084 */
[----:B------:R-:W-:Y:S01]  /*163f0*/  @!P4 HADD2 R62, -R132.H0_H0, -RZ.H0_H0 ;  /* 0xa00000ff843ec230 */ /* 0x000fe20000000900 */
[----:B------:R-:W-:-:S02]  /*16400*/  @!P3 PRMT R133, R63, 0x5410, RZ ;  /* 0x000054103f85b816 */ /* 0x000fc400000000ff */
[----:B------:R-:W-:Y:S01]  /*16410*/  ISETP.LE.U32.AND P3, PT, R2, UR13, PT ;  /* 0x0000000d02007c0c */ /* 0x000fe2000bf63070 */
[----:B------:R-:W-:Y:S01]  /*16420*/  IMAD.MOV.U32 R56, RZ, RZ, R250 ;  /* 0x000000ffff387224 */ /* 0x000fe200078e00fa */
[----:B------:R-:W-:Y:S01]  /*16430*/  SHF.R.U32.HI R2, RZ, 0x18, R4 ;  /* 0x00000018ff027819 */ /* 0x000fe20000011604 */
[----:B------:R-:W-:Y:S02]  /*16440*/  IMAD.MOV.U32 R250, RZ, RZ, R131 ;  /* 0x000000fffffa7224 */ /* 0x000fe400078e0083 */
[----:B------:R-:W-:Y:S01]  /*16450*/  FADD.FTZ R97, R24, R3 ;  /* 0x0000000318617221 */ /* 0x000fe20000010000 */
[----:B------:R-:W-:Y:S01]  /*16460*/  IMAD.MOV.U32 R131, RZ, RZ, R188 ;  /* 0x000000ffff837224 */ /* 0x000fe200078e00bc */
[----:B------:R-:W-:Y:S01]  /*16470*/  @!P4 PRMT R132, R62, 0x5410, RZ ;  /* 0x000054103e84c816 */ /* 0x000fe200000000ff */
[----:B------:R-:W4:Y:S01]  /*16480*/  MUFU.EX2 R3, R101 ;  /* 0x0000006500037308 */ /* 0x000f220000000800 */
[----:B------:R-:W-:Y:S02]  /*16490*/  ISETP.LE.U32.AND P4, PT, R2, UR13, PT ;  /* 0x0000000d02007c0c */ /* 0x000fe4000bf83070 */
[----:B-1----:R-:W-:Y:S01]  /*164a0*/  F2FP.F16.F32.PACK_AB R2, R211, R236 ;  /* 0x000000ecd302723e */ /* 0x002fe200000000ff */
[----:B------:R-:W-:-:S04]  /*164b0*/  UIADD3 UR4, UR29, -0x4498517b, URZ ;  /* 0xbb67ae851d047890 */ /* 0x000fc8000fffe03f */
[----:B------:R-:W1:Y:S01]  /*164c0*/  MUFU.EX2 R188, R100 ;  /* 0x0000006400bc7308 */ /* 0x000e620000000800 */
[----:B------:R-:W-:Y:S01]  /*164d0*/  IMAD.MOV.U32 R47, RZ, RZ, R243 ;  /* 0x000000ffff2f7224 */ /* 0x000fe200078e00f3 */
[C---:B------:R-:W-:Y:S01]  /*164e0*/  PRMT R35, R2.reuse, 0x7632, R35 ;  /* 0x0000763202237816 */ /* 0x040fe20000000023 */
[----:B------:R-:W-:Y:S01]  /*164f0*/  @!P3 HADD2 R71, -R2.H0_H0, -RZ.H0_H0 ;  /* 0xa00000ff0247b230 */ /* 0x000fe20000000900 */
[C---:B------:R-:W-:Y:S02]  /*16500*/  @P3 PRMT R183, R2.reuse, 0x7610, R183 ;  /* 0x0000761002b73816 */ /* 0x040fe400000000b7 */
[----:B------:R-:W-:Y:S01]  /*16510*/  PRMT R49, R2, 0x5410, R35 ;  /* 0x0000541002317816 */ /* 0x000fe20000000023 */
[----:B------:R-:W-:Y:S01]  /*16520*/  IMAD.MOV.U32 R46, RZ, RZ, R242 ;  /* 0x000000ffff2e7224 */ /* 0x000fe200078e00f2 */
[----:B------:R-:W-:Y:S01]  /*16530*/  LOP3.LUT R2, R47, UR4, R56, 0x96, !PT ;  /* 0x000000042f027c12 */ /* 0x000fe2000f8e9638 */
[----:B------:R-:W-:Y:S02]  /*16540*/  IMAD.MOV.U32 R57, RZ, RZ, R251 ;  /* 0x000000ffff397224 */ /* 0x000fe400078e00fb */
[----:B------:R-:W-:-:S02]  /*16550*/  @!P2 HADD2 R59, -R134.H0_H0, -RZ.H0_H0 ;  /* 0xa00000ff863ba230 */ /* 0x000fc40000000900 */
[----:B------:R-:W-:Y:S02]  /*16560*/  IMAD.MOV.U32 R251, RZ, RZ, R252 ;  /* 0x000000fffffb7224 */ /* 0x000fe400078e00fc */
[----:B----4-:R-:W-:Y:S01]  /*16570*/  FADD.FTZ R252, R3, R99 ;  /* 0x0000006303fc7221 */ /* 0x010fe20000010000 */
[----:B------:R-:W-:Y:S01]  /*16580*/  IMAD.WIDE.U32 R242, R2, -0x326172a9, RZ ;  /* 0xcd9e8d5702f27825 */ /* 0x000fe200078e00ff */
[----:B------:R-:W-:Y:S02]  /*16590*/  LOP3.LUT R2, R23, UR41, R46, 0x96, !PT ;  /* 0x0000002917027c12 */ /* 0x000fe4000f8e962e */
[----:B-1----:R-:W-:Y:S02]  /*165a0*/  F2FP.F16.F32.PACK_AB R3, R188, R3 ;  /* 0x00000003bc03723e */ /* 0x002fe400000000ff */
[----:B------:R-:W-:Y:S02]  /*165b0*/  @!P2 PRMT R134, R59, 0x5410, RZ ;  /* 0x000054103b86a816 */ /* 0x000fe400000000ff */
[----:B------:R-:W-:Y:S01]  /*165c0*/  ISETP.LE.U32.AND P2, PT, R8, UR13, PT ;  /* 0x0000000d08007c0c */ /* 0x000fe2000bf43070 */
[----:B------:R-:W-:Y:S01]  /*165d0*/  IMAD.WIDE.U32 R8, R2, -0x326172a9, RZ ;  /* 0xcd9e8d5702087825 */ /* 0x000fe200078e00ff */
[----:B------:R-:W-:-:S02]  /*165e0*/  PRMT R34, R3, 0x7610, R34 ;  /* 0x0000761003227816 */ /* 0x000fc40000000022 */
[----:B------:R-:W-:Y:S02]  /*165f0*/  PRMT R26, R3, 0x7632, R26 ;  /* 0x00007632031a7816 */ /* 0x000fe4000000001a */
[----:B------:R-:W-:Y:S02]  /*16600*/  LOP3.LUT R3, R243, UR42, R114, 0x96, !PT ;  /* 0x0000002af3037c12 */ /* 0x000fe4000f8e9672 */
[----:B------:R-:W-:Y:S01]  /*16610*/  SHF.R.U32.HI R4, RZ, 0x10, R4 ;  /* 0x00000010ff047819 */ /* 0x000fe20000011604 */
[----:B------:R-:W-:Y:S02]  /*16620*/  IMAD.MOV.U32 R112, RZ, RZ, R96 ;  /* 0x000000ffff707224 */ /* 0x000fe400078e0060 */
[----:B------:R-:W-:Y:S01]  /*16630*/  FADD.FTZ R96, R7, R11 ;  /* 0x0000000b07607221 */ /* 0x000fe20000010000 */
[----:B------:R-:W-:Y:S01]  /*16640*/  LOP3.LUT R2, R9, UR40, R242, 0x96, !PT ;  /* 0x0000002809027c12 */ /* 0x000fe2000f8e96f2 */
[----:B------:R-:W-:Y:S01]  /*16650*/  IMAD.WIDE.U32 R10, R3, -0x2daee0ad, RZ ;  /* 0xd2511f53030a7825 */ /* 0x000fe200078e00ff */
[----:B------:R-:W-:-:S02]  /*16660*/  LOP3.LUT R4, R4, 0xff, RZ, 0xc0, !PT ;  /* 0x000000ff04047812 */ /* 0x000fc400078ec0ff */
[----:B------:R-:W-:Y:S01]  /*16670*/  @!P3 PRMT R183, R71, 0x5410, RZ ;  /* 0x0000541047b7b816 */ /* 0x000fe200000000ff */
[----:B------:R-:W-:Y:S01]  /*16680*/  IMAD.WIDE.U32 R2, R2, -0x2daee0ad, RZ ;  /* 0xd2511f5302027825 */ /* 0x000fe200078e00ff */
[----:B------:R-:W-:Y:S02]  /*16690*/  ISETP.LE.U32.AND P3, PT, R4, UR13, PT ;  /* 0x0000000d04007c0c */ /* 0x000fe4000bf63070 */
[----:B------:R-:W-:Y:S02]  /*166a0*/  LOP3.LUT R4, R11, UR39, R22, 0x96, !PT ;  /* 0x000000270b047c12 */ /* 0x000fe4000f8e9616 */
[----:B------:R-:W-:-:S03]  /*166b0*/  LOP3.LUT R12, R3, UR37, R10, 0x96, !PT ;  /* 0x00000025030c7c12 */ /* 0x000fc6000f8e960a */
        /* <DEDUP_REMOVED lines=49> */
[--C-:B------:R-:W-:Y:S01]  /*169d0*/  HSET2.LE.AND R2, R16, R0.reuse, PT ;  /* 0x0000000010027233 */ /* 0x100fe20003803000 */
[----:B------:R-:W-:Y:S02]  /*169e0*/  IMAD.MOV.U32 R46, RZ, RZ, R113 ;  /* 0x000000ffff2e7224 */ /* 0x000fe400078e0071 */
[----:B------:R-:W-:Y:S02]  /*169f0*/  IMAD.MOV.U32 R113, RZ, RZ, R112 ;  /* 0x000000ffff717224 */ /* 0x000fe400078e0070 */
[----:B------:R-:W-:Y:S02]  /*16a00*/  LOP3.LUT R11, R2, R45, RZ, 0xc0, !PT ;  /* 0x0000002d020b7212 */ /* 0x000fe400078ec0ff */
[----:B------:R-:W-:Y:S01]  /*16a10*/  HSET2.LE.AND R2, R14, R0, PT ;  /* 0x000000000e027233 */ /* 0x000fe20003803000 */
[----:B------:R-:W-:-:S02]  /*16a20*/  IMAD.MOV.U32 R112, RZ, RZ, R55 ;  /* 0x000000ffff707224 */ /* 0x000fc400078e0037 */
[----:B------:R-:W-:Y:S02]  /*16a30*/  IMAD.MOV.U32 R68, RZ, RZ, R229 ;  /* 0x000000ffff447224 */ /* 0x000fe400078e00e5 */
[----:B------:R-:W-:Y:S02]  /*16a40*/  IMAD.MOV.U32 R47, RZ, RZ, R84 ;  /* 0x000000ffff2f7224 */ /* 0x000fe400078e0054 */
[----:B------:R-:W-:Y:S02]  /*16a50*/  IMAD.MOV.U32 R55, RZ, RZ, R230 ;  /* 0x000000ffff377224 */ /* 0x000fe400078e00e6 */
[----:B------:R-:W-:Y:S01]  /*16a60*/  IMAD.MOV.U32 R230, RZ, RZ, R128 ;  /* 0x000000ffffe67224 */ /* 0x000fe200078e0080 */
[----:B------:R-:W-:Y:S01]  /*16a70*/  LOP3.LUT R128, R2, R43, RZ, 0xc0, !PT ;  /* 0x0000002b02807212 */ /* 0x000fe200078ec0ff */
[----:B--2---:R-:W-:Y:S02]  /*16a80*/  VIADD R2, R69, 0x4 ;  /* 0x0000000445027836 */ /* 0x004fe40000000000 */
        /* <DEDUP_REMOVED lines=10> */
[----:B------:R-:W-:-:S04]  /*16b30*/  IMAD.WIDE.U32 R248, R2, -0x326172a9, RZ ;  /* 0xcd9e8d5702f87825 */ /* 0x000fc800078e00ff */
[----:B------:R-:W-:Y:S01]  /*16b40*/  IMAD.MOV.U32 R82, RZ, RZ, R80 ;  /* 0x000000ffff527224 */ /* 0x000fe200078e0050 */
[----:B---3--:R-:W-:Y:S01]  /*16b50*/  LOP3.LUT R2, R249, R53, RZ, 0x3c, !PT ;  /* 0x00000035f9027212 */ /* 0x008fe200078e3cff */
        /* <DEDUP_REMOVED lines=9> */
[----:B------:R-:W-:-:S04]  /*16bf0*/  IMAD.WIDE.U32 R250, R2, -0x2daee0ad, RZ ;  /* 0xd2511f5302fa7825 */ /* 0x000fc800078e00ff */
[----:B------:R-:W-:Y:S01]  /*16c00*/  IMAD.MOV.U32 R70, RZ, RZ, R205 ;  /* 0x000000ffff467224 */ /* 0x000fe200078e00cd */
[----:B------:R-:W-:Y:S01]  /*16c10*/  LOP3.LUT R2, R251, UR4, R56, 0x96, !PT ;  /* 0x00000004fb027c12 */ /* 0x000fe2000f8e9638 */
[----:B------:R-:W-:Y:S02]  /*16c20*/  IMAD.MOV.U32 R56, RZ, RZ, R206 ;  /* 0x000000ffff387224 */ /* 0x000fe400078e00ce */
[----:B------:R-:W-:Y:S02]  /*16c30*/  IMAD.MOV.U32 R205, RZ, RZ, R168 ;  /* 0x000000ffffcd7224 */ /* 0x000fe400078e00a8 */
[----:B------:R-:W-:Y:S01]  /*16c40*/  IMAD.MOV.U32 R57, RZ, RZ, R207 ;  /* 0x000000ffff397224 */ /* 0x000fe200078e00cf */
[----:B------:R-:W2:Y:S01]  /*16c50*/  LDL.LU R168, [R1+0x108] ;  /* 0x0001080001a87983 */ /* 0x000ea20000300800 */
[----:B------:R-:W-:Y:S02]  /*16c60*/  IMAD.MOV.U32 R206, RZ, RZ, R239 ;  /* 0x000000ffffce7224 */ /* 0x000fe400078e00ef */
[----:B------:R-:W-:Y:S01]  /*16c70*/  IMAD.MOV.U32 R25, RZ, RZ, R204 ;  /* 0x000000ffff197224 */ /* 0x000fe200078e00cc */
[----:B------:R-:W3:Y:S01]  /*16c80*/  LDL.LU R239, [R1+0x104] ;  /* 0x0001040001ef7983 */ /* 0x000ee20000300800 */
[----:B------:R-:W-:-:S02]  /*16c90*/  IMAD.MOV.U32 R207, RZ, RZ, R219 ;  /* 0x000000ffffcf7224 */ /* 0x000fc400078e00db */
[----:B------:R-:W-:Y:S01]  /*16ca0*/  IMAD.MOV.U32 R204, RZ, RZ, R223 ;  /* 0x000000ffffcc7224 */ /* 0x000fe200078e00df */
[----:B------:R1:W5:Y:S01]  /*16cb0*/  LDL.LU R219, [R1+0x100] ;  /* 0x0001000001db7983 */ /* 0x0003620000300800 */
[----:B------:R-:W-:-:S03]  /*16cc0*/  IMAD.MOV.U32 R60, RZ, RZ, R190 ;  /* 0x000000ffff3c7224 */ /* 0x000fc600078e00be */
[----:B------:R1:W5:Y:S04]  /*16cd0*/  LDL.LU R223, [R1+0xfc] ;  /* 0x0000fc0001df7983 */ /* 0x0003680000300800 */
[----:B------:R-:W4:Y:S01]  /*16ce0*/  LDL.LU R190, [R1+0xf8] ;  /* 0x0000f80001be7983 */ /* 0x000f220000300800 */
[----:B------:R-:W-:Y:S02]  /*16cf0*/  IMAD.MOV.U32 R61, RZ, RZ, R82 ;  /* 0x000000ffff3d7224 */ /* 0x000fe400078e0052 */
[----:B------:R-:W-:Y:S02]  /*16d00*/  IMAD.MOV.U32 R58, RZ, RZ, R53 ;  /* 0x000000ffff3a7224 */ /* 0x000fe400078e0035 */
[----:B------:R-:W-:Y:S02]  /*16d10*/  IMAD.MOV.U32 R82, RZ, RZ, R46 ;  /* 0x000000ffff527224 */ /* 0x000fe400078e002e */
[----:B------:R-:W-:-:S02]  /*16d20*/  IMAD.MOV.U32 R53, RZ, RZ, R47 ;  /* 0x000000ffff357224 */ /* 0x000fc400078e002f */
[----:B------:R-:W-:Y:S02]  /*16d30*/  IMAD.MOV.U32 R46, RZ, RZ, R44 ;  /* 0x000000ffff2e7224 */ /* 0x000fe400078e002c */
[----:B------:R-:W-:Y:S02]  /*16d40*/  IMAD.MOV.U32 R47, RZ, RZ, R246 ;  /* 0x000000ffff2f7224 */ /* 0x000fe400078e00f6 */
[----:B------:R-:W-:Y:S02]  /*16d50*/  IMAD.MOV.U32 R44, RZ, RZ, R247 ;  /* 0x000000ffff2c7224 */ /* 0x000fe400078e00f7 */
[----:B------:R-:W-:-:S05]  /*16d60*/  IMAD.WIDE.U32 R246, R2, -0x326172a9, RZ ;  /* 0xcd9e8d5702f67825 */ /* 0x000fca00078e00ff */
[----:B------:R-:W-:Y:S01]  /*16d70*/  LOP3.LUT R2, R247, UR42, R114, 0x96, !PT ;  /* 0x0000002af7027c12 */ /* 0x000fe2000f8e9672 */
[----:B------:R-:W-:Y:S02]  /*16d80*/  IMAD.MOV.U32 R114, RZ, RZ, R61 ;  /* 0x000000ffff727224 */ /* 0x000fe400078e003d */
[----:B------:R-:W-:Y:S02]  /*16d90*/  IMAD.MOV.U32 R61, RZ, RZ, R192 ;  /* 0x000000ffff3d7224 */ /* 0x000fe400078e00c0 */
[----:B------:R-:W3:Y:S01]  /*16da0*/  LDL.LU R192, [R1+0xf4] ;  /* 0x0000f40001c07983 */ /* 0x000ee20000300800 */
[----:B------:R-:W-:-:S03]  /*16db0*/  IMAD.MOV.U32 R83, RZ, RZ, R195 ;  /* 0x000000ffff537224 */ /* 0x000fc600078e00c3 */
[----:B------:R-:W3:Y:S01]  /*16dc0*/  LDL.LU R195, [R1+0xf0] ;  /* 0x0000f00001c37983 */ /* 0x000ee20000300800 */
[----:B------:R-:W-:Y:S02]  /*16dd0*/  IMAD.MOV.U32 R71, RZ, RZ, R77 ;  /* 0x000000ffff477224 */ /* 0x000fe400078e004d */
[----:B------:R-:W-:Y:S02]  /*16de0*/  IMAD.MOV.U32 R77, RZ, RZ, R194 ;  /* 0x000000ffff4d7224 */ /* 0x000fe400078e00c2 */
[----:B------:R-:W3:Y:S01]  /*16df0*/  LDL.LU R194, [R1+0xec] ;  /* 0x0000ec0001c27983 */ /* 0x000ee20000300800 */
[--C-:B------:R-:W-:Y:S02]  /*16e00*/  HSET2.LE.AND R3, R15, R0.reuse, PT ;  /* 0x000000000f037233 */ /* 0x100fe40003803000 */
[----:B------:R-:W-:-:S03]  /*16e10*/  HSET2.LE.AND R4, R9, R0, PT ;  /* 0x0000000009047233 */ /* 0x000fc60003803000 */
[----:B------:R-:W-:Y:S02]  /*16e20*/  LOP3.LUT R8, R3, R81, RZ, 0xc0, !PT ;  /* 0x0000005103087212 */ /* 0x000fe400078ec0ff */
[--C-:B------:R-:W-:Y:S01]  /*16e30*/  HSET2.LE.AND R3, R12, R0.reuse, PT ;  /* 0x000000000c037233 */ /* 0x100fe20003803000 */
[----:B------:R-:W-:Y:S01]  /*16e40*/  IMAD.MOV.U32 R229, RZ, RZ, R129 ;  /* 0x000000ffffe57224 */ /* 0x000fe200078e0081 */
[----:B------:R-:W-:Y:S02]  /*16e50*/  LOP3.LUT R9, R4, R54, RZ, 0xc0, !PT ;  /* 0x0000003604097212 */ /* 0x000fe400078ec0ff */
[----:B------:R-:W-:Y:S02]  /*16e60*/  HSET2.LE.AND R4, R5, R0, PT ;  /* 0x0000000005047233 */ /* 0x000fe40003803000 */
[----:B------:R-:W-:Y:S02]  /*16e70*/  LOP3.LUT R129, R3, R41, RZ, 0xc0, !PT ;  /* 0x0000002903817212 */ /* 0x000fe400078ec0ff */
[----:B------:R-:W-:-:S02]  /*16e80*/  PRMT R7, R102, 0x7610, R7 ;  /* 0x0000761066077816 */ /* 0x000fc40000000007 */
[----:B------:R-:W-:Y:S02]  /*16e90*/  PRMT R6, R102, 0x7632, R6 ;  /* 0x0000763266067816 */ /* 0x000fe40000000006 */
[----:B------:R-:W-:Y:S01]  /*16ea0*/  LOP3.LUT R3, R115, UR26, R248, 0x96, !PT ;  /* 0x0000001a73037c12 */ /* 0x000fe2000f8e96f8 */
[----:B------:R-:W-:Y:S02]  /*16eb0*/  IMAD.MOV.U32 R84, RZ, RZ, R231 ;  /* 0x000000ffff547224 */ /* 0x000fe400078e00e7 */
[----:B------:R-:W-:Y:S01]  /*16ec0*/  IMAD.MOV.U32 R231, RZ, RZ, R130 ;  /* 0x000000ffffe77224 */ /* 0x000fe200078e0082 */
[----:B------:R-:W-:Y:S01]  /*16ed0*/  LOP3.LUT R130, R4, R37, RZ, 0xc0, !PT ;  /* 0x0000002504827212 */ /* 0x000fe200078ec0ff */
[----:B------:R-:W-:Y:S01]  /*16ee0*/  @!P6 HADD2 R76, -R7.H0_H0, -RZ.H0_H0 ;  /* 0xa00000ff074ce230 */ /* 0x000fe20000000900 */
[----:B------:R1:W-:Y:S01]  /*16ef0*/  STG.E.U16 desc[UR24][R30.64+-0xbe], R13 ;  /* 0xffff420d1e007986 */ /* 0x0003e2000c101518 */
[----:B------:R-:W-:Y:S02]  /*16f00*/  @!P5 HADD2 R75, -R6.H0_H0, -RZ.H0_H0 ;  /* 0xa00000ff064bd230 */ /* 0x000fe40000000900 */
[----:B------:R-:W-:Y:S01]  /*16f10*/  IMAD.WIDE.U32 R4, R3, -0x2daee0ad, RZ ;  /* 0xd2511f5303047825 */ /* 0x000fe200078e00ff */
[----:B------:R-:W-:-:S02]  /*16f20*/  PRMT R36, R7, 0x5410, R6 ;  /* 0x0000541007247816 */ /* 0x000fc40000000006 */
[----:B------:R-:W-:Y:S02]  /*16f30*/  @!P6 PRMT R7, R76, 0x5410, RZ ;  /* 0x000054104c07e816 */ /* 0x000fe400000000ff */
        /* <DEDUP_REMOVED lines=12> */
[----:B------:R-:W-:Y:S01]  /*17000*/  IMAD.WIDE.U32 R4, R2, -0x2daee0ad, RZ ;  /* 0xd2511f5302047825 */ /* 0x000fe200078e00ff */
[----:B------:R-:W-:-:S03]  /*17010*/  HSET2.LE.AND R2, R17, R0, PT ;  /* 0x0000000011027233 */ /* 0x000fc60003803000 */
[----:B------:R-:W-:Y:S01]  /*17020*/  IMAD.WIDE.U32 R24, R3, -0x2daee0ad, RZ ;  /* 0xd2511f5303187825 */ /* 0x000fe200078e00ff */
[----:B------:R-:W-:-:S04]  /*17030*/  LOP3.LUT R5, R5, UR37, R12, 0x96, !PT ;  /* 0x0000002505057c12 */ /* 0x000fc8000f8e960c */
        /* <DEDUP_REMOVED lines=31> */
[----:B------:R-:W-:Y:S02]  /*17230*/  IMAD.MOV.U32 R45, RZ, RZ, R82 ;  /* 0x000000ffff2d7224 */ /* 0x000fe400078e0052 */
[----:B------:R-:W-:Y:S01]  /*17240*/  @!P3 HADD2 R74, -R34.H0_H0, -RZ.H0_H0 ;  /* 0xa00000ff224ab230 */ /* 0x000fe20000000900 */
[----:B------:R-:W-:Y:S01]  /*17250*/  PRMT R48, R34, 0x5410, R26 ;  /* 0x0000541022307816 */ /* 0x000fe2000000001a */
[----:B------:R-:W-:Y:S02]  /*17260*/  @!P4 HADD2 R73, -R26.H0_H0, -RZ.H0_H0 ;  /* 0xa00000ff1a49c230 */ /* 0x000fe40000000900 */
[----:B------:R-:W-:Y:S01]  /*17270*/  IMAD.MOV.U32 R62, RZ, RZ, R70 ;  /* 0x000000ffff3e7224 */ /* 0x000fe200078e0046 */
[----:B------:R-:W-:Y:S01]  /*17280*/  @!P3 PRMT R34, R74, 0x5410, RZ ;  /* 0x000054104a22b816 */ /* 0x000fe200000000ff */
[----:B------:R-:W-:-:S02]  /*17290*/  IMAD.MOV.U32 R74, RZ, RZ, R69 ;  /* 0x000000ffff4a7224 */ /* 0x000fc400078e0045 */
[----:B------:R-:W-:Y:S01]  /*172a0*/  IMAD.MOV.U32 R70, RZ, RZ, R92 ;  /* 0x000000ffff467224 */ /* 0x000fe200078e005c */
[----:B----4-:R-:W2:Y:S02]  /*172b0*/  LDSM.16.MT88.4 R12, [R190+0xa000] ;  /* 0x00a00000be0c783b */ /* 0x010ea40000004200 */
[-C--:B--2---:R-:W-:Y:S06]  /*172c0*/  HMMA.16816.F32 R168, R8, R12.reuse, R168 ;  /* 0x0000000c08a8723c */ /* 0x084fec00000018a8 */
[C---:B------:R-:W-:Y:S06]  /*172d0*/  HMMA.16816.F32 R152, R4.reuse, R12, R152 ;  /* 0x0000000c0498723c */ /* 0x040fec0000001898 */
[-C--:B------:R-:W-:Y:S06]  /*172e0*/  HMMA.16816.F32 R148, R4, R14.reuse, R148 ;  /* 0x0000000e0494723c */ /* 0x080fec0000001894 */
[----:B------:R-:W-:Y:S01]  /*172f0*/  HMMA.16816.F32 R36, R8, R14, R232 ;  /* 0x0000000e0824723c */ /* 0x000fe200000018e8 */
[----:B---3--:R-:W1:Y:S01]  /*17300*/  LDSM.16.MT88.4 R12, [R192+0xa000] ;  /* 0x00a00000c00c783b */ /* 0x008e620000004200 */
[----:B------:R-:W-:Y:S01]  /*17310*/  IMAD.MOV.U32 R69, RZ, RZ, R93 ;  /* 0x000000ffff457224 */ /* 0x000fe200078e005d */
[----:B------:R-:W-:Y:S01]  /*17320*/  @!P4 PRMT R26, R73, 0x5410, RZ ;  /* 0x00005410491ac816 */ /* 0x000fe200000000ff */
[----:B------:R-:W-:-:S02]  /*17330*/  IMAD.MOV.U32 R92, RZ, RZ, R210 ;  /* 0x000000ffff5c7224 */ /* 0x000fc400078e00d2 */
[----:B------:R-:W-:Y:S01]  /*17340*/  IMAD.MOV.U32 R63, RZ, RZ, R56 ;  /* 0x000000ffff3f7224 */ /* 0x000fe200078e0038 */
[----:B------:R2:W5:Y:S01]  /*17350*/  LDL.LU R210, [R1+0xe8] ;  /* 0x0000e80001d27983 */ /* 0x0005620000300800 */
[----:B------:R-:W-:Y:S02]  /*17360*/  IMAD.MOV.U32 R82, RZ, RZ, R94 ;  /* 0x000000ffff527224 */ /* 0x000fe400078e005e */
[----:B------:R-:W-:Y:S02]  /*17370*/  IMAD.MOV.U32 R93, RZ, RZ, R203 ;  /* 0x000000ffff5d7224 */ /* 0x000fe400078e00cb */
[----:B------:R-:W-:Y:S01]  /*17380*/  IMAD.MOV.U32 R73, RZ, RZ, R80 ;  /* 0x000000ffff497224 */ /* 0x000fe200078e0050 */
[----:B------:R2:W5:Y:S01]  /*17390*/  LDL.LU R203, [R1+0xe4] ;  /* 0x0000e40001cb7983 */ /* 0x0005620000300800 */
[----:B------:R-:W-:Y:S01]  /*173a0*/  IMAD.MOV.U32 R56, RZ, RZ, R95 ;  /* 0x000000ffff387224 */ /* 0x000fe200078e005f */
[-C--:B-1----:R-:W-:Y:S06]  /*173b0*/  HMMA.16816.F32 R160, R8, R12.reuse, R160 ;  /* 0x0000000c08a0723c */ /* 0x082fec00000018a0 */
[C---:B------:R-:W-:Y:S06]  /*173c0*/  HMMA.16816.F32 R144, R4.reuse, R12, R144 ;  /* 0x0000000c0490723c */ /* 0x040fec0000001890 */
[-C--:B------:R-:W-:Y:S06]  /*173d0*/  HMMA.16816.F32 R140, R4, R14.reuse, R140 ;  /* 0x0000000e048c723c */ /* 0x080fec000000188c */
[----:B------:R-:W-:Y:S01]  /*173e0*/  HMMA.16816.F32 R40, R8, R14, R44 ;  /* 0x0000000e0828723c */ /* 0x000fe2000000182c */
[----:B------:R-:W1:Y:S01]  /*173f0*/  LDSM.16.MT88.4 R12, [R195+0xa000] ;  /* 0x00a00000c30c783b */ /* 0x000e620000004200 */
[----:B------:R-:W-:-:S02]  /*17400*/  IMAD.MOV.U32 R94, RZ, RZ, R202 ;  /* 0x000000ffff5e7224 */ /* 0x000fc400078e00ca */
[----:B------:R-:W-:Y:S01]  /*17410*/  IMAD.MOV.U32 R80, RZ, RZ, R79 ;  /* 0x000000ffff507224 */ /* 0x000fe200078e004f */
[----:B------:R2:W5:Y:S01]  /*17420*/  LDL.LU R202, [R1+0xe0] ;  /* 0x0000e00001ca7983 */ /* 0x0005620000300800 */
[----:B------:R-:W-:Y:S02]  /*17430*/  IMAD.MOV.U32 R95, RZ, RZ, R201 ;  /* 0x000000ffff5f7224 */ /* 0x000fe400078e00c9 */
[----:B------:R-:W-:Y:S02]  /*17440*/  @!P2 HADD2 R72, -R35.H0_H0, -RZ.H0_H0 ;  /* 0xa00000ff2348a230 */ /* 0x000fe40000000900 */
[----:B------:R-:W-:Y:S01]  /*17450*/  IMAD.MOV.U32 R79, RZ, RZ, R78 ;  /* 0x000000ffff4f7224 */ /* 0x000fe200078e004e */
[----:B------:R2:W5:Y:S01]  /*17460*/  LDL.LU R201, [R1+0xdc] ;  /* 0x0000dc0001c97983 */ /* 0x0005620000300800 */
        /* <DEDUP_REMOVED lines=9> */
[----:B------:R-:W-:Y:S01]  /*17500*/  IMAD.MOV.U32 R16, RZ, RZ, R196 ;  /* 0x000000ffff107224 */ /* 0x000fe200078e00c4 */
[----:B------:R-:W-:Y:S01]  /*17510*/  @!P2 PRMT R35, R72, 0x5410, RZ ;  /* 0x000054104823a816 */ /* 0x000fe200000000ff */
        /* <DEDUP_REMOVED lines=8> */
[----:B------:R-:W-:Y:S02]  /*175a0*/  IMAD.MOV.U32 R61, RZ, RZ, R57 ;  /* 0x000000ffff3d7224 */ /* 0x000fe400078e0039 */
[----:B------:R-:W-:Y:S01]  /*175b0*/  IMAD.MOV.U32 R72, RZ, RZ, R53 ;  /* 0x000000ffff487224 */ /* 0x000fe200078e0035 */
[----:B------:R2:W5:Y:S01]  /*175c0*/  LDL.LU R191, [R1+0xc0] ;  /* 0x0000c00001bf7983 */ /* 0x0005620000300800 */
[----:B------:R-:W-:-:S02]  /*175d0*/  IMAD.MOV.U32 R75, RZ, RZ, R68 ;  /* 0x000000ffff4b7224 */ /* 0x000fc400078e0044 */
[----:B------:R-:W-:Y:S02]  /*175e0*/  IMAD.MOV.U32 R19, RZ, RZ, R189 ;  /* 0x000000ffff137224 */ /* 0x000fe400078e00bd */
[----:B------:R2:W5:Y:S01]  /*175f0*/  LDL.LU R189, [R1+0xbc] ;  /* 0x0000bc0001bd7983 */ /* 0x0005620000300800 */
[----:B------:R-:W-:Y:S02]  /*17600*/  IMAD.MOV.U32 R68, RZ, RZ, R85 ;  /* 0x000000ffff447224 */ /* 0x000fe400078e0055 */
[----:B------:R-:W-:Y:S02]  /*17610*/  IMAD.MOV.U32 R85, RZ, RZ, R55 ;  /* 0x000000ffff557224 */ /* 0x000fe400078e0037 */
[----:B-1----:R-:W-:Y:S01]  /*17620*/  HMMA.16816.F32 R52, R4, R12, R64 ;  /* 0x0000000c0434723c */ /* 0x002fe20000001840 */
[----:B------:R-:W-:-:S05]  /*17630*/  IMAD.MOV.U32 R233, RZ, RZ, R59 ;  /* 0x000000ffffe97224 */ /* 0x000fca00078e003b */
[----:B------:R-:W-:Y:S01]  /*17640*/  HMMA.16816.F32 R44, R8, R12, R72 ;  /* 0x0000000c082c723c */ /* 0x000fe20000001848 */
[----:B------:R-:W-:-:S05]  /*17650*/  IMAD.MOV.U32 R64, RZ, RZ, R56 ;  /* 0x000000ffff407224 */ /* 0x000fca00078e0038 */
[-C--:B------:R-:W-:Y:S06]  /*17660*/  HMMA.16816.F32 R56, R4, R14.reuse, R116 ;  /* 0x0000000e0438723c */ /* 0x080fec0000001874 */
[----:B------:R-:W-:Y:S01]  /*17670*/  HMMA.16816.F32 R60, R8, R14, R60 ;  /* 0x0000000e083c723c */ /* 0x000fe2000000183c */
[----:B------:R-:W1:Y:S01]  /*17680*/  LDSM.16.MT88.4 R12, [R194+0xa000] ;  /* 0x00a00000c20c783b */ /* 0x000e620000004200 */
[----:B------:R-:W-:Y:S02]  /*17690*/  IMAD.MOV.U32 R232, RZ, RZ, R83 ;  /* 0x000000ffffe87224 */ /* 0x000fe400078e0053 */
[----:B------:R-:W-:-:S02]  /*176a0*/  IMAD.MOV.U32 R65, RZ, RZ, R82 ;  /* 0x000000ffff417224 */ /* 0x000fc400078e0052 */
[----:B------:R-:W-:Y:S02]  /*176b0*/  IMAD.MOV.U32 R66, RZ, RZ, R80 ;  /* 0x000000ffff427224 */ /* 0x000fe400078e0050 */
[----:B------:R-:W-:Y:S01]  /*176c0*/  IMAD.MOV.U32 R67, RZ, RZ, R79 ;  /* 0x000000ffff437224 */ /* 0x000fe200078e004f */
[-C--:B-1----:R-:W-:Y:S06]  /*176d0*/  HMMA.16816.F32 R72, R4, R12.reuse, R156 ;  /* 0x0000000c0448723c */ /* 0x082fec000000189c */
[----:B------:R-:W-:Y:S01]  /*176e0*/  HMMA.16816.F32 R68, R8, R12, R68 ;  /* 0x0000000c0844723c */ /* 0x000fe20000001844 */
[----:B------:R-:W-:-:S02]  /*176f0*/  IMAD.MOV.U32 R156, RZ, RZ, R78 ;  /* 0x000000ffff9c7224 */ /* 0x000fc400078e004e */
[----:B------:R-:W-:-:S03]  /*17700*/  IMAD.MOV.U32 R158, RZ, RZ, R77 ;  /* 0x000000ffff9e7224 */ /* 0x000fc600078e004d */
[-C--:B------:R-:W-:Y:S06]  /*17710*/  HMMA.16816.F32 R76, R4, R14.reuse, R164 ;  /* 0x0000000e044c723c */ /* 0x080fec00000018a4 */
[----:B------:R-:W-:Y:S01]  /*17720*/  HMMA.16816.F32 R80, R8, R14, R92 ;  /* 0x0000000e0850723c */ /* 0x000fe2000000185c */
[----:B------:R-:W1:Y:S01]  /*17730*/  LDSM.16.MT88.4 R12, [R190+0xb000] ;  /* 0x00b00000be0c783b */ /* 0x000e620000004200 */
[----:B------:R-:W-:Y:S02]  /*17740*/  IMAD.MOV.U32 R157, RZ, RZ, R85 ;  /* 0x000000ffff9d7224 */ /* 0x000fe400078e0055 */
[----:B------:R-:W-:Y:S01]  /*17750*/  IMAD.MOV.U32 R159, RZ, RZ, R84 ;  /* 0x000000ffff9f7224 */ /* 0x000fe200078e0054 */
[----:B------:R-:W-:Y:S01]  /*17760*/  LDSM.16.MT88.4 R164, [R190+0xa800] ;  /* 0x00a80000bea4783b */ /* 0x000fe20000004200 */
[-C--:B-1----:R-:W-:Y:S06]  /*17770*/  HMMA.16816.F32 R84, R4, R12.reuse, R184 ;  /* 0x0000000c0454723c */ /* 0x082fec00000018b8 */
[----:B------:R-:W-:Y:S06]  /*17780*/  HMMA.16816.F32 R204, R8, R12, R204 ;  /* 0x0000000c08cc723c */ /* 0x000fec00000018cc */
[-C--:B------:R-:W-:Y:S06]  /*17790*/  HMMA.16816.F32 R92, R4, R14.reuse, R212 ;  /* 0x0000000e045c723c */ /* 0x080fec00000018d4 */
[----:B------:R-:W-:Y:S01]  /*177a0*/  HMMA.16816.F32 R184, R8, R14, R100 ;  /* 0x0000000e08b8723c */ /* 0x000fe20000001864 */
[----:B------:R-:W1:Y:S01]  /*177b0*/  LDSM.16.MT88.4 R12, [R192+0xb000] ;  /* 0x00b00000c00c783b */ /* 0x000e620000004200 */
[----:B------:R-:W-:-:S04]  /*177c0*/  IMAD.WIDE.U32 R2, R22, -0x2daee0ad, RZ ;  /* 0xd2511f5316027825 */ /* 0x000fc800078e00ff */
[----:B-1----:R-:W-:Y:S06]  /*177d0*/  HMMA.16816.F32 R100, R4, R14, R224 ;  /* 0x0000000e0464723c */ /* 0x002fec00000018e0 */
[-C--:B------:R-:W-:Y:S06]  /*177e0*/  HMMA.16816.F32 R228, R8, R12.reuse, R228 ;  /* 0x0000000c08e4723c */ /* 0x080fec00000018e4 */
[----:B------:R-:W-:Y:S06]  /*177f0*/  HMMA.16816.F32 R88, R4, R12, R88 ;  /* 0x0000000c0458723c */ /* 0x000fec0000001858 */
[----:B------:R-:W-:Y:S01]  /*17800*/  HMMA.16816.F32 R224, R8, R14, R16 ;  /* 0x0000000e08e0723c */ /* 0x000fe20000001810 */
[----:B------:R-:W1:Y:S04]  /*17810*/  LDSM.16.MT88.4 R16, [R195+0xb000] ;  /* 0x00b00000c310783b */ /* 0x000e680000004200 */
[----:B------:R-:W3:Y:S01]  /*17820*/  LDSM.16.MT88.4 R12, [R194+0xb000] ;  /* 0x00b00000c20c783b */ /* 0x000ee20000004200 */
[C---:B-1----:R-:W-:Y:S06]  /*17830*/  HMMA.16816.F32 R104, R4.reuse, R16, R104 ;  /* 0x000000100468723c */ /* 0x042fec0000001868 */
        /* <DEDUP_REMOVED lines=11> */
[----:B------:R-:W1:Y:S04]  /*178f0*/  LDSM.16.MT88.4 R156, [R192+0xa800] ;  /* 0x00a80000c09c783b */ /* 0x000e680000004200 */
[----:B------:R-:W-:Y:S01]  /*17900*/  HMMA.16816.F32 R232, R8, R12, R232 ;  /* 0x0000000c08e8723c */ /* 0x000fe200000018e8 */
[----:B------:R-:W-:-:S02]  /*17910*/  PRMT R7, R7, 0x5410, R3 ;  /* 0x0000541007077816 */ /* 0x000fc40000000003 */
[----:B------:R-:W-:-:S03]  /*17920*/  SHF.R.U32.HI R3, RZ, 0x10, R4 ;  /* 0x00000010ff037819 */ /* 0x000fc60000011604 */
[C---:B------:R-:W-:Y:S01]  /*17930*/  HMMA.16816.F32 R16, R8.reuse, R18, R64 ;  /* 0x000000120810723c */ /* 0x040fe20000001840 */
[----:B------:R-:W-:Y:S01]  /*17940*/  SHF.R.U32.HI R6, RZ, 0x18, R4 ;  /* 0x00000018ff067819 */ /* 0x000fe20000011604 */
[----:B------:R-:W-:Y:S04]  /*17950*/  LDSM.16.MT88.4 R64, [R194+0xa800] ;  /* 0x00a80000c240783b */ /* 0x000fe80000004200 */
[----:B------:R-:W-:Y:S01]  /*17960*/  HMMA.16816.F32 R12, R8, R14, R112 ;  /* 0x0000000e080c723c */ /* 0x000fe20000001870 */
[----:B------:R-:W-:Y:S01]  /*17970*/  LOP3.LUT R3, R3, 0xff, RZ, 0xc0, !PT ;  /* 0x000000ff03037812 */ /* 0x000fe200078ec0ff */
[----:B------:R3:W-:Y:S04]  /*17980*/  STG.E.U16 desc[UR24][R20.64+-0xb0], R27 ;  /* 0xffff501b14007986 */ /* 0x0007e8000c101518 */
[----:B------:R-:W-:Y:S01]  /*17990*/  HMMA.16816.F32 R168, R128, R164, R168 ;  /* 0x000000a480a8723c */ /* 0x000fe200000018a8 */
[----:B------:R-:W-:Y:S01]  /*179a0*/  PRMT R8, R2, 0x5410, R5 ;  /* 0x0000541002087816 */ /* 0x000fe20000000005 */
[----:B------:R-:W-:Y:S01]  /*179b0*/  IMAD.MOV.U32 R23, RZ, RZ, R97 ;  /* 0x000000ffff177224 */ /* 0x000fe200078e0061 */
[C---:B------:R-:W-:Y:S01]  /*179c0*/  LOP3.LUT R2, R4.reuse, 0xffff, RZ, 0xc0, !PT ;  /* 0x0000ffff04027812 */ /* 0x040fe200078ec0ff */
[----:B------:R-:W-:Y:S01]  /*179d0*/  LDSM.16.MT88.4 R112, [R195+0xb800] ;  /* 0x00b80000c370783b */ /* 0x000fe20000004200 */
[----:B------:R-:W-:-:S02]  /*179e0*/  LOP3.LUT R5, R4, 0xff, RZ, 0xc0, !PT ;  /* 0x000000ff04057812 */ /* 0x000fc400078ec0ff */
[----:B------:R-:W-:Y:S02]  /*179f0*/  SHF.R.U32.HI R4, RZ, 0x8, R2 ;  /* 0x00000008ff047819 */ /* 0x000fe40000011602 */
[--C-:B------:R-:W-:Y:S02]  /*17a00*/  HSET2.LE.AND R2, R7, R0.reuse, PT ;  /* 0x0000000007027233 */ /* 0x100fe40003803000 */
[----:B------:R-:W-:Y:S02]  /*17a10*/  PRMT R5, R5, 0x5410, R4 ;  /* 0x0000541005057816 */ /* 0x000fe40000000004 */
[----:B------:R-:W-:Y:S02]  /*17a20*/  PRMT R4, R3, 0x5410, R6 ;  /* 0x0000541003047816 */ /* 0x000fe40000000006 */
[----:B------:R-:W-:Y:S02]  /*17a30*/  LOP3.LUT R126, R2, R50, RZ, 0xc0, !PT ;  /* 0x00000032027e7212 */ /* 0x000fe400078ec0ff */
[----:B------:R-:W-:-:S02]  /*17a40*/  HSET2.LE.AND R2, R8, R0, PT ;  /* 0x0000000008027233 */ /* 0x000fc40003803000 */
[--C-:B------:R-:W-:Y:S02]  /*17a50*/  HSET2.LE.AND R3, R5, R0.reuse, PT ;  /* 0x0000000005037233 */ /* 0x100fe40003803000 */
[----:B------:R-:W-:Y:S02]  /*17a60*/  HSET2.LE.AND R4, R4, R0, PT ;  /* 0x0000000004047233 */ /* 0x000fe40003803000 */
[----:B------:R-:W-:Y:S02]  /*17a70*/  LOP3.LUT R127, R2, R49, RZ, 0xc0, !PT ;  /* 0x00000031027f7212 */ /* 0x000fe400078ec0ff */
[----:B------:R-:W-:Y:S02]  /*17a80*/  LOP3.LUT R124, R3, R51, RZ, 0xc0, !PT ;  /* 0x00000033037c7212 */ /* 0x000fe400078ec0ff */
[----:B------:R-:W-:Y:S02]  /*17a90*/  LOP3.LUT R125, R4, R48, RZ, 0xc0, !PT ;  /* 0x00000030047d7212 */ /* 0x000fe400078ec0ff */
[----:B------:R-:W4:Y:S01]  /*17aa0*/  LDSM.16.MT88.4 R48, [R195+0xa800] ;  /* 0x00a80000c330783b */ /* 0x000f220000004200 */
[----:B-1----:R-:W-:Y:S01]  /*17ab0*/  HMMA.16816.F32 R160, R128, R156, R160 ;  /* 0x0000009c80a0723c */ /* 0x002fe200000018a0 */
[----:B---3--:R-:W-:-:S02]  /*17ac0*/  IMAD.MOV.U32 R27, RZ, RZ, R96 ;  /* 0x000000ffff1b7224 */ /* 0x008fc400078e0060 */
[----:B------:R-:W-:Y:S03]  /*17ad0*/  LDSM.16.MT88.4 R96, [R192+0xb800] ;  /* 0x00b80000c060783b */ /* 0x000fe60000004200 */
[C---:B------:R-:W-:Y:S01]  /*17ae0*/  HMMA.16816.F32 R152, R124.reuse, R164, R152 ;  /* 0x000000a47c98723c */ /* 0x040fe20000001898 */
[----:B------:R-:W-:Y:S05]  /*17af0*/  LDSM.16.MT88.4 R4, [R194+0xb800] ;  /* 0x00b80000c204783b */ /* 0x000fea0000004200 */
[-C--:B------:R-:W-:Y:S06]  /*17b00*/  HMMA.16816.F32 R148, R124, R166.reuse, R148 ;  /* 0x000000a67c94723c */ /* 0x080fec0000001894 */
[----:B------:R-:W-:Y:S06]  /*17b10*/  HMMA.16816.F32 R164, R128, R166, R36 ;  /* 0x000000a680a4723c */ /* 0x000fec0000001824 */
        /* <DEDUP_REMOVED lines=11> */
[----:B------:R-:W1:Y:S04]  /*17bd0*/  LDSM.16.MT88.4 R80, [R190+0xb800] ;  /* 0x00b80000be50783b */ /* 0x000e680000004200 */
        /* <DEDUP_REMOVED lines=12> */
[----:B------:R-:W-:Y:S01]  /*17ca0*/  STG.E.U16 desc[UR24][R30.64+-0x9e], R134 ;  /* 0xffff62861e007986 */ /* 0x000fe2000c101518 */
        /* <DEDUP_REMOVED lines=14> */
[----:B-1----:R-:W-:Y:S02]  /*17d90*/  HMMA.16816.F32 R76, R124, R82, R92 ;  /* 0x000000527c4c723c */ /* 0x002fe4000000185c */
        /* <DEDUP_REMOVED lines=230> */
.L_x_2578:
[----:B------:R-:W-:Y:S05]  /*18c00*/  BSYNC B0 ;  /* 0x0000000000007941 */ /* 0x000fea0003800000 */
.L_x_2577:
[----:B------:R-:W0:Y:S02]  /*18c10*/  LDGDEPBAR ;  /* 0x00000000000079af */ /* 0x000e240000000000 */
.L_x_2576:
[----:B------:R-:W3:Y:S01]  /*18c20*/  LDL.LU.64 R4, [R1+0x30] ;  /* 0x0000300001047983 */ /* 0x000ee20000300a00 */
[----:B--2---:R-:W-:Y:S01]  /*18c30*/  IMAD.U32 R2, RZ, RZ, UR44 ;  /* 0x0000002cff027e24 */ /* 0x004fe2000f8e00ff */
[----:B------:R-:W2:Y:S02]  /*18c40*/  S2R R3, SR_TID.X ;  /* 0x0000000000037919 */ /* 0x000ea40000002100 */
[----:B------:R-:W-:Y:S04]  /*18c50*/  STL [R1+0xec], R29 ;  /* 0x0000ec1d01007387 */ /* 0x000fe80000100800 */
[----:B------:R-:W-:Y:S04]  /*18c60*/  STL [R1+0xe8], R210 ;  /* 0x0000e8d201007387 */ /* 0x000fe80000100800 */
[----:B------:R4:W-:Y:S04]  /*18c70*/  STL.64 [R1+0xe0], R202 ;  /* 0x0000e0ca01007387 */ /* 0x0009e80000100a00 */
[----:B------:R-:W-:Y:S04]  /*18c80*/  STL [R1+0xdc], R201 ;  /* 0x0000dcc901007387 */ /* 0x000fe80000100800 */
[----:B------:R-:W-:Y:S04]  /*18c90*/  STL [R1+0xd8], R200 ;  /* 0x0000d8c801007387 */ /* 0x000fe80000100800 */
[----:B------:R-:W-:Y:S04]  /*18ca0*/  STL [R1+0xd4], R199 ;  /* 0x0000d4c701007387 */ /* 0x000fe80000100800 */
[----:B------:R-:W-:Y:S01]  /*18cb0*/  STL [R1+0xd0], R198 ;  /* 0x0000d0c601007387 */ /* 0x000fe20000100800 */
[----:B--2---:R-:W-:-:S03]  /*18cc0*/  IMAD.SHL.U32 R3, R3, 0x2, RZ ;  /* 0x0000000203037824 */ /* 0x004fc600078e00ff */
[----:B------:R-:W-:Y:S02]  /*18cd0*/  STL [R1+0xcc], R197 ;  /* 0x0000ccc501007387 */ /* 0x000fe40000100800 */
[----:B------:R-:W-:Y:S02]  /*18ce0*/  LOP3.LUT R3, R3, 0x6, RZ, 0xc0, !PT ;  /* 0x0000000603037812 */ /* 0x000fe400078ec0ff */
[----:B------:R-:W-:Y:S03]  /*18cf0*/  STL [R1+0xc8], R196 ;  /* 0x0000c8c401007387 */ /* 0x000fe60000100800 */
[----:B------:R-:W-:Y:S01]  /*18d00*/  IMAD R2, R2, 0x20, R3 ;  /* 0x0000002002027824 */ /* 0x000fe200078e0203 */
[----:B------:R-:W-:Y:S03]  /*18d10*/  STL [R1+0xc4], R193 ;  /* 0x0000c4c101007387 */ /* 0x000fe60000100800 */
[C---:B------:R-:W-:Y:S01]  /*18d20*/  VIADD R3, R2.reuse, 0x1 ;  /* 0x0000000102037836 */ /* 0x040fe20000000000 */
[C---:B------:R-:W-:Y:S01]  /*18d30*/  ISETP.GE.AND P4, PT, R2.reuse, R223, PT ;  /* 0x000000df0200720c */ /* 0x040fe20003f86270 */
[----:B------:R-:W-:Y:S03]  /*18d40*/  STL [R1+0xc0], R191 ;  /* 0x0000c0bf01007387 */ /* 0x000fe60000100800 */
[----:B------:R-:W-:Y:S01]  /*18d50*/  ISETP.GE.AND P0, PT, R3, R222, PT ;  /* 0x000000de0300720c */ /* 0x000fe20003f06270 */
[----:B------:R-:W-:Y:S01]  /*18d60*/  STL [R1+0xbc], R189 ;  /* 0x0000bcbd01007387 */ /* 0x000fe20000100800 */
[----:B------:R-:W-:-:S02]  /*18d70*/  ISETP.LT.OR P4, PT, R2, R219, P4 ;  /* 0x000000db0200720c */ /* 0x000fc40002781670 */
[C---:B------:R-:W-:Y:S01]  /*18d80*/  ISETP.LT.OR P0, PT, R3.reuse, R218, P0 ;  /* 0x000000da0300720c */ /* 0x040fe20000701670 */
[----:B------:R-:W2:Y:S01]  /*18d90*/  LDL.LU R236, [R1+0x68] ;  /* 0x0000680001ec7983 */ /* 0x000ea20000300800 */
[----:B-1----:R-:W-:Y:S02]  /*18da0*/  FSEL R7, R172, -INF , !P4 ;  /* 0xff800000ac077808 */ /* 0x002fe40006000000 */
[C---:B------:R-:W-:Y:S01]  /*18db0*/  ISETP.GE.AND P3, PT, R3.reuse, R223, PT ;  /* 0x000000df0300720c */ /* 0x040fe20003f66270 */
[----:B----4-:R-:W4:Y:S01]  /*18dc0*/  LDL.LU.64 R202, [R1+0x18] ;  /* 0x0000180001ca7983 */ /* 0x010f220000300a00 */
[C---:B------:R-:W-:Y:S02]  /*18dd0*/  ISETP.GE.AND P5, PT, R3.reuse, R221, PT ;  /* 0x000000dd0300720c */ /* 0x040fe40003fa6270 */
[----:B------:R-:W-:Y:S02]  /*18de0*/  ISETP.GE.AND P2, PT, R3, R220, PT ;  /* 0x000000dc0300720c */ /* 0x000fe40003f46270 */
[----:B------:R-:W-:-:S02]  /*18df0*/  FSEL R172, R175, -INF , !P0 ;  /* 0xff800000afac7808 */ /* 0x000fc40004000000 */
[C---:B------:R-:W-:Y:S02]  /*18e00*/  ISETP.GE.AND P0, PT, R2.reuse, R220, PT ;  /* 0x000000dc0200720c */ /* 0x040fe40003f06270 */
[C---:B------:R-:W-:Y:S02]  /*18e10*/  ISETP.LT.OR P3, PT, R3.reuse, R219, P3 ;  /* 0x000000db0300720c */ /* 0x040fe40001f61670 */
[C---:B------:R-:W-:Y:S02]  /*18e20*/  ISETP.LT.OR P5, PT, R3.reuse, R217, P5 ;  /* 0x000000d90300720c */ /* 0x040fe40002fa1670 */
[----:B------:R-:W-:Y:S01]  /*18e30*/  ISETP.LT.OR P2, PT, R3, R216, P2 ;  /* 0x000000d80300720c */ /* 0x000fe20001741670 */
[C---:B------:R-:W-:Y:S01]  /*18e40*/  VIADD R3, R2.reuse, 0x9 ;  /* 0x0000000902037836 */ /* 0x040fe20000000000 */
[C---:B------:R-:W-:Y:S02]  /*18e50*/  ISETP.GE.AND P1, PT, R2.reuse, R222, PT ;  /* 0x000000de0200720c */ /* 0x040fe40003f26270 */
[----:B------:R-:W-:-:S02]  /*18e60*/  ISETP.LT.OR P0, PT, R2, R216, P0 ;  /* 0x000000d80200720c */ /* 0x000fc40000701670 */
[----:B------:R-:W-:Y:S02]  /*18e70*/  FSEL R24, R173, -INF , !P3 ;  /* 0xff800000ad187808 */ /* 0x000fe40005800000 */
[----:B------:R-:W-:Y:S02]  /*18e80*/  ISETP.LT.OR P1, PT, R2, R218, P1 ;  /* 0x000000da0200720c */ /* 0x000fe40000f21670 */
[----:B------:R-:W-:Y:S02]  /*18e90*/  FSEL R173, R206, -INF , !P0 ;  /* 0xff800000cead7808 */ /* 0x000fe40004000000 */
[----:B------:R-:W-:Y:S02]  /*18ea0*/  ISETP.GE.AND P0, PT, R3, R223, PT ;  /* 0x000000df0300720c */ /* 0x000fe40003f06270 */
[----:B------:R-:W-:Y:S02]  /*18eb0*/  FSEL R17, R174, -INF , !P1 ;  /* 0xff800000ae117808 */ /* 0x000fe40004800000 */
[----:B------:R-:W-:-:S02]  /*18ec0*/  ISETP.GE.AND P1, PT, R2, R221, PT ;  /* 0x000000dd0200720c */ /* 0x000fc40003f26270 */
[----:B------:R-:W-:Y:S02]  /*18ed0*/  ISETP.LT.OR P0, PT, R3, R219, P0 ;  /* 0x000000db0300720c */ /* 0x000fe40000701670 */
[----:B------:R-:W-:Y:S02]  /*18ee0*/  ISETP.LT.OR P1, PT, R2, R217, P1 ;  /* 0x000000d90200720c */ /* 0x000fe40000f21670 */
[----:B------:R-:W-:Y:S02]  /*18ef0*/  FSEL R18, R177, -INF , !P0 ;  /* 0xff800000b1127808 */ /* 0x000fe40004000000 */
[C---:B------:R-:W-:Y:S02]  /*18f00*/  ISETP.GE.AND P0, PT, R3.reuse, R220, PT ;  /* 0x000000dc0300720c */ /* 0x040fe40003f06270 */
[----:B------:R-:W-:Y:S02]  /*18f10*/  FSEL R25, R204, -INF , !P1 ;  /* 0xff800000cc197808 */ /* 0x000fe40004800000 */
[----:B------:R-:W-:-:S02]  /*18f20*/  ISETP.LT.OR P0, PT, R3, R216, P0 ;  /* 0x000000d80300720c */ /* 0x000fc40000701670 */
[----:B------:R-:W-:Y:S01]  /*18f30*/  FSEL R139, R205, -INF , !P5 ;  /* 0xff800000cd8b7808 */ /* 0x000fe20006800000 */
[----:B---3--:R-:W-:Y:S02]  /*18f40*/  IMAD.MOV.U32 R234, RZ, RZ, R4 ;  /* 0x000000ffffea7224 */ /* 0x008fe400078e0004 */
[----:B------:R-:W-:Y:S02]  /*18f50*/  VIADD R4, R2, 0x8 ;  /* 0x0000000802047836 */ /* 0x000fe40000000000 */
[----:B------:R-:W-:-:S03]  /*18f60*/  IMAD.MOV.U32 R235, RZ, RZ, R5 ;  /* 0x000000ffffeb7224 */ /* 0x000fc600078e0005 */
[C---:B------:R-:W-:Y:S02]  /*18f70*/  ISETP.GE.AND P6, PT, R4.reuse, R223, PT ;  /* 0x000000df0400720c */ /* 0x040fe40003fc6270 */
[C---:B------:R-:W-:Y:S02]  /*18f80*/  ISETP.GE.AND P3, PT, R4.reuse, R222, PT ;  /* 0x000000de0400720c */ /* 0x040fe40003f66270 */
[C---:B------:R-:W-:Y:S02]  /*18f90*/  ISETP.LT.OR P6, PT, R4.reuse, R219, P6 ;  /* 0x000000db0400720c */ /* 0x040fe400037c1670 */
[----:B------:R-:W-:Y:S02]  /*18fa0*/  ISETP.LT.OR P3, PT, R4, R218, P3 ;  /* 0x000000da0400720c */ /* 0x000fe40001f61670 */
[----:B------:R-:W-:Y:S02]  /*18fb0*/  FSEL R19, R176, -INF , !P6 ;  /* 0xff800000b0137808 */ /* 0x000fe40007000000 */
[----:B------:R-:W-:-:S02]  /*18fc0*/  FSEL R137, R178, -INF , !P3 ;  /* 0xff800000b2897808 */ /* 0x000fc40005800000 */
[C---:B------:R-:W-:Y:S02]  /*18fd0*/  ISETP.GE.AND P6, PT, R3.reuse, R222, PT ;  /* 0x000000de0300720c */ /* 0x040fe40003fc6270 */
[CC--:B------:R-:W-:Y:S02]  /*18fe0*/  ISETP.GE.AND P3, PT, R3.reuse, R221.reuse, PT ;  /* 0x000000dd0300720c */ /* 0x0c0fe40003f66270 */
[C---:B------:R-:W-:Y:S02]  /*18ff0*/  ISETP.GE.AND P4, PT, R4.reuse, R221, PT ;  /* 0x000000dd0400720c */ /* 0x040fe40003f86270 */
[----:B------:R-:W-:Y:S02]  /*19000*/  ISETP.GE.AND P1, PT, R4, R220, PT ;  /* 0x000000dc0400720c */ /* 0x000fe40003f26270 */
[C---:B------:R-:W-:Y:S02]  /*19010*/  ISETP.LT.OR P6, PT, R3.reuse, R218, P6 ;  /* 0x000000da0300720c */ /* 0x040fe400037c1670 */
[-C--:B------:R-:W-:Y:S01]  /*19020*/  ISETP.LT.OR P3, PT, R3, R217.reuse, P3 ;  /* 0x000000d90300720c */ /* 0x080fe20001f61670 */
[----:B------:R-:W-:Y:S01]  /*19030*/  VIADD R3, R2, 0x10 ;  /* 0x0000001002037836 */ /* 0x000fe20000000000 */
[----:B------:R-:W-:-:S02]  /*19040*/  ISETP.LT.OR P4, PT, R4, R217, P4 ;  /* 0x000000d90400720c */ /* 0x000fc40002781670 */
[----:B------:R-:W-:Y:S01]  /*19050*/  ISETP.LT.OR P1, PT, R4, R216, P1 ;  /* 0x000000d80400720c */ /* 0x000fe20000f21670 */
[----:B------:R-:W-:Y:S01]  /*19060*/  VIADD R4, R2, 0x11 ;  /* 0x0000001102047836 */ /* 0x000fe20000000000 */
[-C--:B------:R-:W-:Y:S02]  /*19070*/  ISETP.GE.AND P5, PT, R3, R223.reuse, PT ;  /* 0x000000df0300720c */ /* 0x080fe40003fa6270 */
[----:B------:R-:W-:Y:S02]  /*19080*/  FSEL R34, R179, -INF , !P6 ;  /* 0xff800000b3227808 */ /* 0x000fe40007000000 */
[----:B------:R-:W-:Y:S02]  /*19090*/  FSEL R138, R184, -INF , !P4 ;  /* 0xff800000b88a7808 */ /* 0x000fe40006000000 */
[----:B------:R-:W-:Y:S02]  /*190a0*/  ISETP.GE.AND P4, PT, R3, R222, PT ;  /* 0x000000de0300720c */ /* 0x000fe40003f86270 */
[----:B------:R-:W-:-:S02]  /*190b0*/  ISETP.GE.AND P6, PT, R4, R223, PT ;  /* 0x000000df0400720c */ /* 0x000fc40003fc6270 */
[CC--:B------:R-:W-:Y:S02]  /*190c0*/  ISETP.LT.OR P5, PT, R3.reuse, R219.reuse, P5 ;  /* 0x000000db0300720c */ /* 0x0c0fe40002fa1670 */
[----:B------:R-:W-:Y:S02]  /*190d0*/  ISETP.LT.OR P4, PT, R3, R218, P4 ;  /* 0x000000da0300720c */ /* 0x000fe40002781670 */
[----:B------:R-:W-:Y:S02]  /*190e0*/  ISETP.LT.OR P6, PT, R4, R219, P6 ;  /* 0x000000db0400720c */ /* 0x000fe400037c1670 */
[----:B------:R-:W-:Y:S02]  /*190f0*/  FSEL R16, R132, -INF , !P5 ;  /* 0xff80000084107808 */ /* 0x000fe40006800000 */
[----:B------:R-:W-:Y:S02]  /*19100*/  ISETP.GE.AND P5, PT, R4, R222, PT ;  /* 0x000000de0400720c */ /* 0x000fe40003fa6270 */
[----:B------:R-:W-:-:S02]  /*19110*/  FSEL R27, R134, -INF , !P4 ;  /* 0xff800000861b7808 */ /* 0x000fc40006000000 */
[----:B------:R-:W-:Y:S02]  /*19120*/  FSEL R15, R133, -INF , !P6 ;  /* 0xff800000850f7808 */ /* 0x000fe40007000000 */
[C---:B------:R-:W-:Y:S02]  /*19130*/  ISETP.GE.AND P4, PT, R3.reuse, R221, PT ;  /* 0x000000dd0300720c */ /* 0x040fe40003f86270 */
[C---:B------:R-:W-:Y:S02]  /*19140*/  ISETP.GE.AND P6, PT, R3.reuse, R220, PT ;  /* 0x000000dc0300720c */ /* 0x040fe40003fc6270 */
[----:B------:R-:W-:Y:S02]  /*19150*/  ISETP.LT.OR P5, PT, R4, R218, P5 ;  /* 0x000000da0400720c */ /* 0x000fe40002fa1670 */
[C---:B------:R-:W-:Y:S02]  /*19160*/  ISETP.LT.OR P4, PT, R3.reuse, R217, P4 ;  /* 0x000000d90300720c */ /* 0x040fe40002781670 */
[----:B------:R-:W-:Y:S01]  /*19170*/  ISETP.LT.OR P6, PT, R3, R216, P6 ;  /* 0x000000d80300720c */ /* 0x000fe200037c1670 */
[----:B------:R-:W-:Y:S01]  /*19180*/  VIADD R3, R2, 0x18 ;  /* 0x0000001802037836 */ /* 0x000fe20000000000 */
[----:B------:R-:W-:-:S02]  /*19190*/  FSEL R23, R135, -INF , !P5 ;  /* 0xff80000087177808 */ /* 0x000fc40006800000 */
[----:B------:R-:W-:Y:S02]  /*191a0*/  FSEL R136, R185, -INF , !P3 ;  /* 0xff800000b9887808 */ /* 0x000fe40005800000 */
[C---:B------:R-:W-:Y:S02]  /*191b0*/  ISETP.GE.AND P3, PT, R4.reuse, R221, PT ;  /* 0x000000dd0400720c */ /* 0x040fe40003f66270 */
[----:B------:R-:W-:Y:S02]  /*191c0*/  ISETP.GE.AND P5, PT, R4, R220, PT ;  /* 0x000000dc0400720c */ /* 0x000fe40003fa6270 */
[----:B------:R-:W-:Y:S02]  /*191d0*/  FSEL R132, R212, -INF , !P4 ;  /* 0xff800000d4847808 */ /* 0x000fe40006000000 */
[C---:B------:R-:W-:Y:S02]  /*191e0*/  ISETP.LT.OR P3, PT, R4.reuse, R217, P3 ;  /* 0x000000d90400720c */ /* 0x040fe40001f61670 */
[----:B------:R-:W-:-:S02]  /*191f0*/  ISETP.LT.OR P5, PT, R4, R216, P5 ;  /* 0x000000d80400720c */ /* 0x000fc40002fa1670 */
[----:B------:R-:W-:Y:S02]  /*19200*/  ISETP.GE.AND P4, PT, R3, R223, PT ;  /* 0x000000df0300720c */ /* 0x000fe40003f86270 */
[----:B------:R-:W-:Y:S02]  /*19210*/  FMNMX.FTZ R4, R239, R7, !PT ;  /* 0x00000007ef047209 */ /* 0x000fe40007810000 */
[----:B------:R-:W-:Y:S02]  /*19220*/  ISETP.LT.OR P4, PT, R3, R219, P4 ;  /* 0x000000db0300720c */ /* 0x000fe40002781670 */
[----:B------:R-:W-:Y:S02]  /*19230*/  FMNMX.FTZ R4, R24, R4, !PT ;  /* 0x0000000418047209 */ /* 0x000fe40007810000 */
[----:B------:R-:W-:Y:S02]  /*19240*/  FSEL R10, R180, -INF , !P4 ;  /* 0xff800000b40a7808 */ /* 0x000fe40006000000 */
[----:B------:R-:W-:-:S02]  /*19250*/  FMNMX.FTZ R5, R19, R4, !PT ;  /* 0x0000000413057209 */ /* 0x000fc40007810000 */
[----:B------:R-:W-:Y:S02]  /*19260*/  ISETP.GE.AND P4, PT, R3, R222, PT ;  /* 0x000000de0300720c */ /* 0x000fe40003f86270 */
[----:B------:R-:W-:Y:S01]  /*19270*/  FMNMX.FTZ R4, R237, R17, !PT ;  /* 0x00000011ed047209 */ /* 0x000fe20007810000 */
[----:B------:R-:W-:Y:S01]  /*19280*/  VIADD R2, R2, 0x19 ;  /* 0x0000001902027836 */ /* 0x000fe20000000000 */
[----:B------:R-:W-:Y:S02]  /*19290*/  ISETP.LT.OR P4, PT, R3, R218, P4 ;  /* 0x000000da0300720c */ /* 0x000fe40002781670 */
[----:B------:R-:W-:Y:S02]  /*192a0*/  FMNMX.FTZ R4, R172, R4, !PT ;  /* 0x00000004ac047209 */ /* 0x000fe40007810000 */
[----:B------:R-:W-:Y:S02]  /*192b0*/  FMNMX.FTZ R5, R18, R5, !PT ;  /* 0x0000000512057209 */ /* 0x000fe40007810000 */
[----:B------:R-:W-:-:S02]  /*192c0*/  FSEL R14, R182, -INF , !P4 ;  /* 0xff800000b60e7808 */ /* 0x000fc40006000000 */
[----:B------:R-:W-:Y:S02]  /*192d0*/  FMNMX.FTZ R4, R137, R4, !PT ;  /* 0x0000000489047209 */ /* 0x000fe40007810000 */
[----:B------:R-:W-:Y:S02]  /*192e0*/  ISETP.GE.AND P4, PT, R2, R223, PT ;  /* 0x000000df0200720c */ /* 0x000fe40003f86270 */
[----:B------:R-:W-:Y:S02]  /*192f0*/  FMNMX.FTZ R5, R16, R5, !PT ;  /* 0x0000000510057209 */ /* 0x000fe40007810000 */
[----:B------:R-:W-:Y:S02]  /*19300*/  FMNMX.FTZ R4, R34, R4, !PT ;  /* 0x0000000422047209 */ /* 0x000fe40007810000 */
[----:B------:R-:W-:Y:S02]  /*19310*/  ISETP.LT.OR P4, PT, R2, R219, P4 ;  /* 0x000000db0200720c */ /* 0x000fe40002781670 */
[----:B------:R-:W-:-:S02]  /*19320*/  FMNMX.FTZ R5, R15, R5, !PT ;  /* 0x000000050f057209 */ /* 0x000fc40007810000 */
[----:B------:R-:W-:Y:S02]  /*19330*/  FMNMX.FTZ R4, R27, R4, !PT ;  /* 0x000000041b047209 */ /* 0x000fe40007810000 */
[----:B------:R-:W-:Y:S02]  /*19340*/  FSEL R6, R181, -INF , !P4 ;  /* 0xff800000b5067808 */ /* 0x000fe40006000000 */
[----:B------:R-:W-:Y:S02]  /*19350*/  FMNMX.FTZ R5, R10, R5, !PT ;  /* 0x000000050a057209 */ /* 0x000fe40007810000 */
[----:B------:R-:W-:Y:S02]  /*19360*/  FMNMX.FTZ R8, R23, R4, !PT ;  /* 0x0000000417087209 */ /* 0x000fe40007810000 */
[----:B------:R-:W-:Y:S02]  /*19370*/  FMNMX.FTZ R4, R6, R5, !PT ;  /* 0x0000000506047209 */ /* 0x000fe40007810000 */
[----:B------:R-:W-:-:S02]  /*19380*/  ISETP.GE.AND P4, PT, R2, R222, PT ;  /* 0x000000de0200720c */ /* 0x000fc40003f86270 */
[----:B------:R-:W-:Y:S02]  /*19390*/  FMNMX.FTZ R5, R14, R8, !PT ;  /* 0x000000080e057209 */ /* 0x000fe40007810000 */
[----:B------:R-:W1:Y:S01]  /*193a0*/  SHFL.BFLY PT, R8, R4, 0x2, 0x1f ;  /* 0x0c401f0004087f89 */ /* 0x000e6200000e0000 */
[----:B------:R-:W-:-:S04]  /*193b0*/  ISETP.LT.OR P4, PT, R2, R218, P4 ;  /* 0x000000da0200720c */ /* 0x000fc80002781670 */
[----:B------:R-:W-:-:S04]  /*193c0*/  FSEL R11, R183, -INF , !P4 ;  /* 0xff800000b70b7808 */ /* 0x000fc80006000000 */
[----:B------:R-:W-:Y:S02]  /*193d0*/  FMNMX.FTZ R5, R11, R5, !PT ;  /* 0x000000050b057209 */ /* 0x000fe40007810000 */
[----:B------:R-:W-:-:S03]  /*193e0*/  FSEL R22, R213, -INF , !P3 ;  /* 0xff800000d5167808 */ /* 0x000fc60005800000 */
[----:B------:R-:W3:Y:S01]  /*193f0*/  SHFL.BFLY PT, R9, R5, 0x2, 0x1f ;  /* 0x0c401f0005097f89 */ /* 0x000ee200000e0000 */
[C---:B------:R-:W-:Y:S02]  /*19400*/  ISETP.GE.AND P3, PT, R3.reuse, R221, PT ;  /* 0x000000dd0300720c */ /* 0x040fe40003f66270 */
[C---:B------:R-:W-:Y:S02]  /*19410*/  ISETP.GE.AND P4, PT, R3.reuse, R220, PT ;  /* 0x000000dc0300720c */ /* 0x040fe40003f86270 */
[C---:B------:R-:W-:Y:S02]  /*19420*/  ISETP.LT.OR P3, PT, R3.reuse, R217, P3 ;  /* 0x000000d90300720c */ /* 0x040fe40001f61670 */
[----:B------:R-:W-:Y:S02]  /*19430*/  ISETP.LT.OR P4, PT, R3, R216, P4 ;  /* 0x000000d80300720c */ /* 0x000fe40002781670 */
[----:B-1----:R-:W-:Y:S02]  /*19440*/  FMNMX.FTZ R3, R4, R8, !PT ;  /* 0x0000000804037209 */ /* 0x002fe40007810000 */
[----:B------:R-:W-:-:S04]  /*19450*/  FMNMX.FTZ R4, R208, R25, !PT ;  /* 0x00000019d0047209 */ /* 0x000fc80007810000 */
[----:B------:R-:W-:-:S04]  /*19460*/  FMNMX.FTZ R4, R139, R4, !PT ;  /* 0x000000048b047209 */ /* 0x000fc80007810000 */
[----:B------:R-:W-:-:S04]  /*19470*/  FMNMX.FTZ R4, R138, R4, !PT ;  /* 0x000000048a047209 */ /* 0x000fc80007810000 */
[----:B------:R-:W-:Y:S02]  /*19480*/  FMNMX.FTZ R4, R136, R4, !PT ;  /* 0x0000000488047209 */ /* 0x000fe40007810000 */
[----:B---3--:R-:W-:Y:S02]  /*19490*/  FMNMX.FTZ R5, R5, R9, !PT ;  /* 0x0000000905057209 */ /* 0x008fe40007810000 */
[----:B------:R-:W-:Y:S02]  /*194a0*/  FSEL R9, R224, -INF , !P3 ;  /* 0xff800000e0097808 */ /* 0x000fe40005800000 */
[----:B------:R-:W-:Y:S02]  /*194b0*/  ISETP.GE.AND P3, PT, R2, R221, PT ;  /* 0x000000dd0200720c */ /* 0x000fe40003f66270 */
[----:B------:R-:W-:Y:S02]  /*194c0*/  FMNMX.FTZ R4, R132, R4, !PT ;  /* 0x0000000484047209 */ /* 0x000fe40007810000 */
[----:B------:R-:W-:-:S02]  /*194d0*/  ISETP.LT.OR P3, PT, R2, R217, P3 ;  /* 0x000000d90200720c */ /* 0x000fc40001f61670 */
[----:B------:R-:W-:Y:S02]  /*194e0*/  FMNMX.FTZ R4, R22, R4, !PT ;  /* 0x0000000416047209 */ /* 0x000fe40007810000 */
[----:B------:R-:W-:Y:S02]  /*194f0*/  FSEL R8, R225, -INF , !P3 ;  /* 0xff800000e1087808 */ /* 0x000fe40005800000 */
[----:B------:R-:W-:Y:S02]  /*19500*/  FMNMX.FTZ R4, R9, R4, !PT ;  /* 0x0000000409047209 */ /* 0x000fe40007810000 */
[----:B------:R-:W-:Y:S02]  /*19510*/  ISETP.GE.AND P3, PT, R2, R220, PT ;  /* 0x000000dc0200720c */ /* 0x000fe40003f66270 */
[----:B------:R-:W-:Y:S02]  /*19520*/  FMNMX.FTZ R4, R8, R4, !PT ;  /* 0x0000000408047209 */ /* 0x000fe40007810000 */
[----:B------:R-:W-:-:S03]  /*19530*/  ISETP.LT.OR P3, PT, R2, R216, P3 ;  /* 0x000000d80200720c */ /* 0x000fc60001f61670 */
[----:B------:R-:W1:Y:S04]  /*19540*/  SHFL.BFLY PT, R2, R4, 0x2, 0x1f ;  /* 0x0c401f0004027f89 */ /* 0x000e6800000e0000 */
[----:B------:R-:W3:Y:S04]  /*19550*/  SHFL.BFLY PT, R35, R3, 0x1, 0x1f ;  /* 0x0c201f0003237f89 */ /* 0x000ee800000e0000 */
[----:B------:R-:W2:Y:S01]  /*19560*/  SHFL.BFLY PT, R133, R5, 0x1, 0x1f ;  /* 0x0c201f0005857f89 */ /* 0x000ea200000e0000 */
[----:B-1----:R-:W-:-:S05]  /*19570*/  FMNMX.FTZ R4, R4, R2, !PT ;  /* 0x0000000204047209 */ /* 0x002fca0007810000 */
[----:B------:R-:W1:Y:S01]  /*19580*/  SHFL.BFLY PT, R135, R4, 0x1, 0x1f ;  /* 0x0c201f0004877f89 */ /* 0x000e6200000e0000 */
[----:B---3--:R-:W-:Y:S02]  /*19590*/  FMNMX.FTZ R134, R3, R35, !PT ;  /* 0x0000002303867209 */ /* 0x008fe40007810000 */
[----:B------:R-:W-:Y:S02]  /*195a0*/  FSEL R35, R207, -INF , !P2 ;  /* 0xff800000cf237808 */ /* 0x000fe40005000000 */
[C---:B------:R-:W-:Y:S01]  /*195b0*/  FSETP.NEU.FTZ.AND P2, PT, R134.reuse, -INF , PT ;  /* 0xff8000008600780b */ /* 0x040fe20003f5d000 */
[----:B------:R-:W-:Y:S01]  /*195c0*/  FMUL.FTZ R2, R134, UR43 ;  /* 0x0000002b86027c20 */ /* 0x000fe20008410000 */
[----:B--2---:R-:W-:-:S04]  /*195d0*/  FMNMX.FTZ R133, R5, R133, !PT ;  /* 0x0000008505857209 */ /* 0x004fc80007810000 */
[----:B------:R-:W-:Y:S02]  /*195e0*/  FSEL R2, R2, RZ, P2 ;  /* 0x000000ff02027208 */ /* 0x000fe40001000000 */
[----:B------:R-:W-:-:S03]  /*195f0*/  FSEL R5, R186, -INF , !P1 ;  /* 0xff800000ba057808 */ /* 0x000fc60004800000 */
        /* <DEDUP_REMOVED lines=8> */
[C---:B------:R-:W-:Y:S01]  /*19680*/  FMUL.FTZ R2, R133.reuse, UR43 ;  /* 0x0000002b85027c20 */ /* 0x040fe20008410000 */
[----:B------:R-:W-:Y:S02]  /*19690*/  FSETP.NEU.FTZ.AND P1, PT, R133, -INF , PT ;  /* 0xff8000008500780b */ /* 0x000fe40003f3d000 */
[----:B-1----:R-:W-:-:S02]  /*196a0*/  FMNMX.FTZ R135, R4, R135, !PT ;  /* 0x0000008704877209 */ /* 0x002fc40007810000 */
[----:B------:R-:W-:Y:S02]  /*196b0*/  FSEL R2, R2, RZ, P1 ;  /* 0x000000ff02027208 */ /* 0x000fe40000800000 */
[----:B------:R-:W-:Y:S02]  /*196c0*/  FMNMX.FTZ R3, R209, R173, !PT ;  /* 0x000000add1037209 */ /* 0x000fe40007810000 */
[----:B------:R-:W-:Y:S01]  /*196d0*/  FSEL R4, R187, -INF , !P0 ;  /* 0xff800000bb047808 */ /* 0x000fe20004000000 */
        /* <DEDUP_REMOVED lines=9> */
[----:B------:R-:W-:-:S02]  /*19770*/  FSETP.NEU.FTZ.AND P0, PT, R135, -INF , PT ;  /* 0xff8000008700780b */ /* 0x000fc40003f1d000 */
[----:B------:R-:W-:Y:S02]  /*19780*/  FMNMX.FTZ R3, R35, R3, !PT ;  /* 0x0000000323037209 */ /* 0x000fe40007810000 */
[----:B------:R-:W-:Y:S02]  /*19790*/  FSEL R2, R2, RZ, P0 ;  /* 0x000000ff02027208 */ /* 0x000fe40000000000 */
[----:B------:R-:W-:-:S03]  /*197a0*/  FMNMX.FTZ R3, R5, R3, !PT ;  /* 0x0000000305037209 */ /* 0x000fc60007810000 */
        /* <DEDUP_REMOVED lines=8> */
[----:B------:R-:W-:Y:S02]  /*19830*/  FSEL R2, R214, -INF , !P6 ;  /* 0xff800000d6027808 */ /* 0x000fe40007000000 */
[----:B------:R-:W-:-:S02]  /*19840*/  FMNMX.FTZ R6, R4, R3, !PT ;  /* 0x0000000304067209 */ /* 0x000fc40007810000 */
[----:B------:R-:W-:Y:S02]  /*19850*/  FSEL R3, R134, RZ, P2 ;  /* 0x000000ff86037208 */ /* 0x000fe40001000000 */
[----:B------:R-:W-:Y:S02]  /*19860*/  FSEL R11, R215, -INF , !P5 ;  /* 0xff800000d70b7808 */ /* 0x000fe40006800000 */
[----:B------:R-:W-:Y:S01]  /*19870*/  FMNMX.FTZ R6, R2, R6, !PT ;  /* 0x0000000602067209 */ /* 0x000fe20007810000 */
[----:B------:R-:W-:Y:S01]  /*19880*/  FADD.FTZ R17, R239, -R3 ;  /* 0x80000003ef117221 */ /* 0x000fe20000010000 */
[----:B------:R-:W-:Y:S02]  /*19890*/  FSEL R15, R226, -INF , !P4 ;  /* 0xff800000e20f7808 */ /* 0x000fe40006000000 */
[----:B------:R-:W-:Y:S02]  /*198a0*/  FMNMX.FTZ R132, R11, R6, !PT ;  /* 0x000000060b847209 */ /* 0x000fe40007810000 */
[----:B------:R-:W-:-:S02]  /*198b0*/  FSEL R3, R133, RZ, P1 ;  /* 0x000000ff85037208 */ /* 0x000fc40000800000 */
[----:B------:R-:W-:Y:S02]  /*198c0*/  FSEL R14, R227, -INF , !P3 ;  /* 0xff800000e30e7808 */ /* 0x000fe40005800000 */
[----:B------:R-:W-:Y:S01]  /*198d0*/  FMNMX.FTZ R132, R15, R132, !PT ;  /* 0x000000840f847209 */ /* 0x000fe20007810000 */
[----:B------:R-:W-:Y:S01]  /*198e0*/  FADD.FTZ R22, R237, -R3 ;  /* 0x80000003ed167221 */ /* 0x000fe20000010000 */
[----:B------:R-:W-:Y:S02]  /*198f0*/  FSEL R3, R135, RZ, P0 ;  /* 0x000000ff87037208 */ /* 0x000fe40000000000 */
[----:B------:R-:W-:-:S03]  /*19900*/  FMNMX.FTZ R132, R14, R132, !PT ;  /* 0x000000840e847209 */ /* 0x000fc60007810000 */
[----:B------:R-:W-:Y:S02]  /*19910*/  FADD.FTZ R19, R208, -R3 ;  /* 0x80000003d0137221 */ /* 0x000fe40000010000 */
[----:B------:R-:W1:Y:S02]  /*19920*/  SHFL.BFLY PT, R3, R132, 0x2, 0x1f ;  /* 0x0c401f0084037f89 */ /* 0x000e6400000e0000 */
[----:B-1----:R-:W-:-:S05]  /*19930*/  FMNMX.FTZ R132, R132, R3, !PT ;  /* 0x0000000384847209 */ /* 0x002fca0007810000 */
[----:B------:R-:W1:Y:S02]  /*19940*/  SHFL.BFLY PT, R3, R132, 0x1, 0x1f ;  /* 0x0c201f0084037f89 */ /* 0x000e6400000e0000 */
[----:B-1----:R-:W-:-:S04]  /*19950*/  FMNMX.FTZ R132, R132, R3, !PT ;  /* 0x0000000384847209 */ /* 0x002fc80007810000 */
[----:B------:R-:W-:-:S04]  /*19960*/  FSETP.NEU.FTZ.AND P0, PT, R132, -INF , PT ;  /* 0xff8000008400780b */ /* 0x000fc80003f1d000 */
[----:B------:R-:W-:-:S05]  /*19970*/  FSEL R3, R132, RZ, P0 ;  /* 0x000000ff84037208 */ /* 0x000fca0000000000 */
[----:B------:R-:W-:Y:S01]  /*19980*/  FADD.FTZ R6, R209, -R3 ;  /* 0x80000003d1067221 */ /* 0x000fe20000010000 */
[----:B------:R-:W-:-:S05]  /*19990*/  FMUL.FTZ R3, R132, UR43 ;  /* 0x0000002b84037c20 */ /* 0x000fca0008410000 */
[----:B------:R-:W-:-:S05]  /*199a0*/  FSEL R3, R3, RZ, P0 ;  /* 0x000000ff03037208 */ /* 0x000fca0000000000 */
[--C-:B------:R-:W-:Y:S01]  /*199b0*/  FFMA.FTZ R8, R5, UR43, -R3.reuse ;  /* 0x0000002b05087c23 */ /* 0x100fe20008010803 */
[--C-:B------:R-:W-:Y:S01]  /*199c0*/  FFMA.FTZ R10, R173, UR43, -R3.reuse ;  /* 0x0000002bad0a7c23 */ /* 0x100fe20008010803 */
[----:B------:R-:W-:Y:S01]  /*199d0*/  FMUL.FTZ R5, R6, UR43 ;  /* 0x0000002b06057c20 */ /* 0x000fe20008410000 */
[----:B------:R-:W-:-:S04]  /*199e0*/  FFMA.FTZ R9, R35, UR43, -R3 ;  /* 0x0000002b23097c23 */ /* 0x000fc80008010803 */
[----:B------:R-:W-:Y:S08]  /*199f0*/  MUFU.EX2 R10, R10 ;  /* 0x0000000a000a7308 */ /* 0x000ff00000000800 */
[----:B------:R-:W1:Y:S01]  /*19a00*/  MUFU.EX2 R5, R5 ;  /* 0x0000000500057308 */ /* 0x000e620000000800 */
[----:B------:R-:W-:-:S07]  /*19a10*/  FFMA.FTZ R6, R2, UR43, -R3 ;  /* 0x0000002b02067c23 */ /* 0x000fce0008010803 */
[----:B------:R-:W2:Y:S08]  /*19a20*/  MUFU.EX2 R9, R9 ;  /* 0x0000000900097308 */ /* 0x000eb00000000800 */
[----:B------:R3:W-:Y:S01]  /*19a30*/  MUFU.EX2 R16, R7 ;  /* 0x0000000700107308 */ /* 0x0007e20000000800 */
[----:B------:R-:W-:-:S07]  /*19a40*/  FMUL.FTZ R2, R17, UR43 ;  /* 0x0000002b11027c20 */ /* 0x000fce0008410000 */
[----:B------:R-:W4:Y:S01]  /*19a50*/  MUFU.EX2 R8, R8 ;  /* 0x0000000800087308 */ /* 0x000f220000000800 */
[--C-:B---3--:R-:W-:Y:S01]  /*19a60*/  FFMA.FTZ R7, R4, UR43, -R3.reuse ;  /* 0x0000002b04077c23 */ /* 0x108fe20008010803 */
[----:B------:R-:W-:-:S06]  /*19a70*/  FFMA.FTZ R4, R11, UR43, -R3 ;  /* 0x0000002b0b047c23 */ /* 0x000fcc0008010803 */
[----:B------:R-:W-:Y:S01]  /*19a80*/  MUFU.EX2 R6, R6 ;  /* 0x0000000600067308 */ /* 0x000fe20000000800 */
[----:B-1----:R-:W-:-:S07]  /*19a90*/  FFMA.FTZ R230, R230, R5, R10 ;  /* 0x00000005e6e67223 */ /* 0x002fce000001000a */
[----:B------:R-:W1:Y:S01]  /*19aa0*/  MUFU.EX2 R7, R7 ;  /* 0x0000000700077308 */ /* 0x000e620000000800 */
[--C-:B------:R-:W-:Y:S01]  /*19ab0*/  FFMA.FTZ R139, R15, UR43, -R3.reuse ;  /* 0x0000002b0f8b7c23 */ /* 0x100fe20008010803 */
[----:B------:R-:W-:Y:S01]  /*19ac0*/  FFMA.FTZ R173, R14, UR43, -R3 ;  /* 0x0000002b0ead7c23 */ /* 0x000fe20008010803 */
[----:B--2---:R-:W-:-:S05]  /*19ad0*/  FADD.FTZ R3, R9, R230 ;  /* 0x000000e609037221 */ /* 0x004fca0000010000 */
[----:B------:R-:W2:Y:S01]  /*19ae0*/  MUFU.EX2 R4, R4 ;  /* 0x0000000400047308 */ /* 0x000ea20000000800 */
[----:B----4-:R-:W-:-:S07]  /*19af0*/  FADD.FTZ R3, R8, R3 ;  /* 0x0000000308037221 */ /* 0x010fce0000010000 */
[----:B------:R-:W3:Y:S01]  /*19b00*/  MUFU.EX2 R2, R2 ;  /* 0x0000000200027308 */ /* 0x000ee20000000800 */
[----:B-1----:R-:W-:-:S04]  /*19b10*/  FADD.FTZ R3, R7, R3 ;  /* 0x0000000307037221 */ /* 0x002fc80000010000 */
[----:B------:R-:W-:-:S04]  /*19b20*/  FADD.FTZ R3, R6, R3 ;  /* 0x0000000306037221 */ /* 0x000fc80000010000 */
[C---:B--2---:R-:W-:Y:S01]  /*19b30*/  FADD.FTZ R29, R4.reuse, R3 ;  /* 0x00000003041d7221 */ /* 0x044fe20000010000 */
[----:B------:R-:W-:Y:S02]  /*19b40*/  F2FP.F16.F32.PACK_AB R228, R4, R6 ;  /* 0x0000000604e4723e */ /* 0x000fe400000000ff */
[----:B------:R-:W-:Y:S01]  /*19b50*/  F2FP.F16.F32.PACK_AB R230, R9, R10 ;  /* 0x0000000a09e6723e */ /* 0x000fe200000000ff */
[-C--:B---3--:R-:W-:Y:S01]  /*19b60*/  FMUL.FTZ R4, R69, R2.reuse ;  /* 0x0000000245047220 */ /* 0x088fe20000410000 */
[-C--:B------:R-:W-:Y:S01]  /*19b70*/  FMUL.FTZ R198, R84, R2.reuse ;  /* 0x0000000254c67220 */ /* 0x080fe20000410000 */
[-C--:B------:R-:W-:Y:S02]  /*19b80*/  FMUL.FTZ R9, R101, R2.reuse ;  /* 0x0000000265097220 */ /* 0x080fe40000410000 */
[----:B------:R-:W-:Y:S02]  /*19b90*/  IMAD.MOV.U32 R84, RZ, RZ, R4 ;  /* 0x000000ffff547224 */ /* 0x000fe400078e0004 */
[----:B------:R-:W-:-:S02]  /*19ba0*/  FMUL.FTZ R4, R100, R2 ;  /* 0x0000000264047220 */ /* 0x000fc40000410000 */
[----:B------:R-:W2:Y:S01]  /*19bb0*/  LDL.LU.64 R100, [R1+0x90] ;  /* 0x0000900001647983 */ /* 0x000ea20000300a00 */
[----:B------:R-:W-:-:S04]  /*19bc0*/  FMUL.FTZ R22, R22, UR43 ;  /* 0x0000002b16167c20 */ /* 0x000fc80008410000 */
[----:B------:R-:W1:Y:S01]  /*19bd0*/  MUFU.EX2 R3, R22 ;  /* 0x0000001600037308 */ /* 0x000e620000000800 */
[----:B------:R-:W-:Y:S01]  /*19be0*/  F2FP.F16.F32.PACK_AB R35, R7, R8 ;  /* 0x000000080723723e */ /* 0x000fe200000000ff */
[-C--:B------:R-:W-:Y:S01]  /*19bf0*/  FFMA.FTZ R15, R236, R2.reuse, R16 ;  /* 0x00000002ec0f7223 */ /* 0x080fe20000010010 */
[-C--:B------:R-:W-:Y:S01]  /*19c00*/  FMUL.FTZ R11, R48, R2.reuse ;  /* 0x00000002300b7220 */ /* 0x080fe20000410000 */
[----:B------:R-:W-:-:S04]  /*19c10*/  FMUL.FTZ R244, R96, R2 ;  /* 0x0000000260f47220 */ /* 0x000fc80000410000 */
        /* <DEDUP_REMOVED lines=28> */
[-C--:B-1----:R-:W-:Y:S01]  /*19de0*/  FMUL.FTZ R6, R51, R3.reuse ;  /* 0x0000000333067220 */ /* 0x082fe20000410000 */
[----:B------:R-:W-:Y:S01]  /*19df0*/  MUFU.EX2 R18, R18 ;  /* 0x0000001200127308 */ /* 0x000fe20000000800 */
[----:B------:R-:W-:Y:S01]  /*19e00*/  ULOP3.LUT UR4, UR44, UR29, URZ, 0x3c, !UPT ;  /* 0x0000001d2c047292 */ /* 0x000fe2000f8e3c3f */
[-C--:B------:R-:W-:Y:S01]  /*19e10*/  FMUL.FTZ R22, R54, R3.reuse ;  /* 0x0000000336167220 */ /* 0x080fe20000410000 */
[----:B------:R-:W-:Y:S01]  /*19e20*/  FMUL.FTZ R189, R99, R3 ;  /* 0x0000000363bd7220 */ /* 0x000fe20000410000 */
[----:B------:R-:W-:-:S02]  /*19e30*/  IMAD.MOV.U32 R81, RZ, RZ, R235 ;  /* 0x000000ffff517224 */ /* 0x000fc400078e00eb */
[-C--:B------:R-:W-:Y:S01]  /*19e40*/  FMUL.FTZ R235, R83, R3.reuse ;  /* 0x0000000353eb7220 */ /* 0x080fe20000410000 */
[----:B------:R-:W-:Y:S01]  /*19e50*/  IMAD.MOV.U32 R99, RZ, RZ, R6 ;  /* 0x000000ffff637224 */ /* 0x000fe200078e0006 */
[----:B------:R-:W1:Y:S01]  /*19e60*/  MUFU.EX2 R2, R2 ;  /* 0x0000000200027308 */ /* 0x000e620000000800 */
[-C--:B------:R-:W-:Y:S01]  /*19e70*/  FMUL.FTZ R196, R86, R3.reuse ;  /* 0x0000000356c47220 */ /* 0x080fe20000410000 */
[-C--:B------:R-:W-:Y:S01]  /*19e80*/  FMUL.FTZ R193, R87, R3.reuse ;  /* 0x0000000357c17220 */ /* 0x080fe20000410000 */
        /* <DEDUP_REMOVED lines=29> */
[-C--:B----4-:R-:W-:Y:S01]  /*1a060*/  FFMA.FTZ R22, R231, R3.reuse, R17 ;  /* 0x00000003e7167223 */ /* 0x090fe20000010011 */
[-C--:B------:R-:W-:Y:S01]  /*1a070*/  FMUL.FTZ R29, R130, R3.reuse ;  /* 0x00000003821d7220 */ /* 0x080fe20000410000 */
[----:B------:R-:W-:Y:S01]  /*1a080*/  FMUL.FTZ R131, R131, R3 ;  /* 0x0000000383837220 */ /* 0x000fe20000410000 */
[----:B------:R-:W-:-:S05]  /*1a090*/  LOP3.LUT R3, R203, UR4, RZ, 0x3c, !PT ;  /* 0x00000004cb037c12 */ /* 0x000fca000f8e3cff */
[----:B------:R-:W-:-:S04]  /*1a0a0*/  IMAD.WIDE.U32 R70, R3, -0x326172a9, RZ ;  /* 0xcd9e8d5703467825 */ /* 0x000fc800078e00ff */
[-C--:B-1----:R-:W-:Y:S01]  /*1a0b0*/  FFMA.FTZ R19, R229, R2.reuse, R18 ;  /* 0x00000002e5137223 */ /* 0x082fe20000010012 */
[-C--:B------:R-:W-:Y:S01]  /*1a0c0*/  FMUL.FTZ R152, R152, R2.reuse ;  /* 0x0000000298987220 */ /* 0x080fe20000410000 */
        /* <DEDUP_REMOVED lines=41> */
[----:B------:R-:W-:-:S04]  /*1a360*/  IMAD.MOV.U32 R130, RZ, RZ, R14 ;  /* 0x000000ffff827224 */ /* 0x000fc800078e000e */
[----:B------:R-:W-:Y:S02]  /*1a370*/  IMAD.MOV.U32 R249, RZ, RZ, R130 ;  /* 0x000000fffff97224 */ /* 0x000fe400078e0082 */
[----:B------:R-:W-:Y:S02]  /*1a380*/  IMAD.MOV.U32 R130, RZ, RZ, R118 ;  /* 0x000000ffff827224 */ /* 0x000fe400078e0076 */
[----:B------:R-:W-:Y:S02]  /*1a390*/  IMAD.MOV.U32 R118, RZ, RZ, R87 ;  /* 0x000000ffff767224 */ /* 0x000fe400078e0057 */
[----:B------:R-:W-:Y:S02]  /*1a3a0*/  IMAD.MOV.U32 R76, RZ, RZ, R231 ;  /* 0x000000ffff4c7224 */ /* 0x000fe400078e00e7 */
[----:B------:R-:W-:Y:S02]  /*1a3b0*/  IMAD.MOV.U32 R231, RZ, RZ, R102 ;  /* 0x000000ffffe77224 */ /* 0x000fe400078e0066 */
[----:B------:R-:W-:Y:S01]  /*1a3c0*/  FMUL.FTZ R102, R46, R5 ;  /* 0x000000052e667220 */ /* 0x000fe20000410000 */
[----:B------:R-:W-:Y:S01]  /*1a3d0*/  LOP3.LUT R14, R71, UR26, R248, 0x96, !PT ;  /* 0x0000001a470e7c12 */ /* 0x000fe2000f8e96f8 */
[----:B------:R-:W-:-:S02]  /*1a3e0*/  IMAD.MOV.U32 R46, RZ, RZ, R130 ;  /* 0x000000ffff2e7224 */ /* 0x000fc400078e0082 */
[-C--:B------:R-:W-:Y:S01]  /*1a3f0*/  FMUL.FTZ R130, R78, R5.reuse ;  /* 0x000000054e827220 */ /* 0x080fe20000410000 */
[----:B------:R-:W-:Y:S02]  /*1a400*/  IMAD.MOV.U32 R248, RZ, RZ, R229 ;  /* 0x000000fffff87224 */ /* 0x000fe400078e00e5 */
        /* <DEDUP_REMOVED lines=26> */
[----:B--2---:R-:W-:Y:S01]  /*1a5b0*/  LOP3.LUT R3, R71, UR26, R100, 0x96, !PT ;  /* 0x0000001a47037c12 */ /* 0x004fe2000f8e9664 */
[-C--:B------:R-:W-:Y:S01]  /*1a5c0*/  FMUL.FTZ R100, R44, R2.reuse ;  /* 0x000000022c647220 */ /* 0x080fe20000410000 */
[----:B------:R-:W-:Y:S01]  /*1a5d0*/  FMUL.FTZ R101, R45, R2 ;  /* 0x000000022d657220 */ /* 0x000fe20000410000 */
[----:B------:R-:W-:-:S02]  /*1a5e0*/  LOP3.LUT R2, R243, UR42, R70, 0x96, !PT ;  /* 0x0000002af3027c12 */ /* 0x000fc4000f8e9646 */
        /* <DEDUP_REMOVED lines=8> */
[----:B------:R-:W-:Y:S02]  /*1a670*/  IMAD.MOV.U32 R243, RZ, RZ, R11 ;  /* 0x000000fffff37224 */ /* 0x000fe400078e000b */
[----:B------:R-:W-:Y:S02]  /*1a680*/  IMAD.MOV.U32 R242, RZ, RZ, R10 ;  /* 0x000000fffff27224 */ /* 0x000fe400078e000a */
        /* <DEDUP_REMOVED lines=9> */
[----:B------:R-:W-:-:S04]  /*1a720*/  LOP3.LUT R6, R4, 0xffff, RZ, 0xc0, !PT ;  /* 0x0000ffff04067812 */ /* 0x000fc800078ec0ff */
[----:B------:R-:W-:-:S04]  /*1a730*/  SHF.R.U32.HI R6, RZ, 0x8, R6 ;  /* 0x00000008ff067819 */ /* 0x000fc80000011606 */
[----:B------:R-:W-:-:S04]  /*1a740*/  LOP3.LUT R6, R6, 0xffff, RZ, 0xc0, !PT ;  /* 0x0000ffff06067812 */ /* 0x000fc800078ec0ff */
[----:B------:R-:W-:Y:S02]  /*1a750*/  ISETP.LE.U32.AND P1, PT, R6, UR13, PT ;  /* 0x0000000d06007c0c */ /* 0x000fe4000bf23070 */
[--C-:B------:R-:W-:Y:S02]  /*1a760*/  SHF.R.U32.HI R6, RZ, 0x10, R4.reuse ;  /* 0x00000010ff067819 */ /* 0x100fe40000011604 */
[----:B------:R-:W-:-:S04]  /*1a770*/  SHF.R.U32.HI R4, RZ, 0x18, R4 ;  /* 0x00000018ff047819 */ /* 0x000fc80000011604 */
[----:B------:R-:W-:Y:S02]  /*1a780*/  ISETP.LE.U32.AND P0, PT, R4, UR13, PT ;  /* 0x0000000d04007c0c */ /* 0x000fe4000bf03070 */
[----:B------:R-:W-:-:S04]  /*1a790*/  LOP3.LUT R4, R2, 0xff, RZ, 0xc0, !PT ;  /* 0x000000ff02047812 */ /* 0x000fc800078ec0ff */
[----:B------:R-:W-:Y:S02]  /*1a7a0*/  ISETP.LE.U32.AND P2, PT, R4, UR13, PT ;  /* 0x0000000d04007c0c */ /* 0x000fe4000bf43070 */
[----:B------:R-:W-:Y:S02]  /*1a7b0*/  SHF.R.U32.HI R4, RZ, 0x10, R2 ;  /* 0x00000010ff047819 */ /* 0x000fe40000011602 */
[----:B------:R-:W-:Y:S02]  /*1a7c0*/  LOP3.LUT R8, R7, UR36, R8, 0x96, !PT ;  /* 0x0000002407087c12 */ /* 0x000fe4000f8e9608 */
[----:B------:R-:W-:Y:S02]  /*1a7d0*/  LOP3.LUT R7, R2, 0xffff, RZ, 0xc0, !PT ;  /* 0x0000ffff02077812 */ /* 0x000fe400078ec0ff */
[----:B------:R-:W-:-:S04]  /*1a7e0*/  LOP3.LUT R3, R4, 0xff, RZ, 0xc0, !PT ;  /* 0x000000ff04037812 */ /* 0x000fc800078ec0ff */
[----:B------:R-:W-:Y:S02]  /*1a7f0*/  ISETP.LE.U32.AND P5, PT, R3, UR13, PT ;  /* 0x0000000d03007c0c */ /* 0x000fe4000bfa3070 */
[----:B------:R-:W1:Y:S01]  /*1a800*/  MUFU.EX2 R3, R174 ;  /* 0x000000ae00037308 */ /* 0x000e620000000800 */
[----:B------:R-:W-:Y:S01]  /*1a810*/  SHF.R.U32.HI R2, RZ, 0x18, R2 ;  /* 0x00000018ff027819 */ /* 0x000fe20000011602 */
[----:B------:R-:W-:Y:S01]  /*1a820*/  IMAD.MOV.U32 R11, RZ, RZ, R118 ;  /* 0x000000ffff0b7224 */ /* 0x000fe200078e0076 */
[----:B------:R-:W-:Y:S02]  /*1a830*/  LOP3.LUT R6, R6, 0xff, RZ, 0xc0, !PT ;  /* 0x000000ff06067812 */ /* 0x000fe400078ec0ff */
[----:B------:R-:W-:Y:S02]  /*1a840*/  ISETP.LE.U32.AND P4, PT, R2, UR13, PT ;  /* 0x0000000d02007c0c */ /* 0x000fe4000bf83070 */
[----:B------:R-:W-:Y:S02]  /*1a850*/  ISETP.LE.U32.AND P3, PT, R6, UR13, PT ;  /* 0x0000000d06007c0c */ /* 0x000fe4000bf63070 */
[----:B------:R-:W-:-:S02]  /*1a860*/  MOV R6, R86 ;  /* 0x0000005600067202 */ /* 0x000fc40000000f00 */
[C---:B-1----:R-:W-:Y:S01]  /*1a870*/  F2FP.F16.F32.PACK_AB R2, R3.reuse, R16 ;  /* 0x000000100302723e */ /* 0x042fe200000000ff */
[----:B------:R-:W-:Y:S02]  /*1a880*/  IMAD.MOV.U32 R16, RZ, RZ, R11 ;  /* 0x000000ffff107224 */ /* 0x000fe400078e000b */
[--C-:B------:R-:W-:Y:S01]  /*1a890*/  FADD.FTZ R11, R3, R15.reuse ;  /* 0x0000000f030b7221 */ /* 0x100fe20000010000 */
[----:B------:R-:W-:Y:S01]  /*1a8a0*/  PRMT R15, R2, 0x7610, R15 ;  /* 0x00007610020f7816 */ /* 0x000fe2000000000f */
[----:B------:R-:W-:Y:S01]  /*1a8b0*/  IMAD.MOV.U32 R4, RZ, RZ, R119 ;  /* 0x000000ffff047224 */ /* 0x000fe200078e0077 */
[----:B------:R-:W-:Y:S01]  /*1a8c0*/  SHF.R.U32.HI R3, RZ, 0x8, R7 ;  /* 0x00000008ff037819 */ /* 0x000fe20000011607 */
        /* <DEDUP_REMOVED lines=10> */
[----:B------:R-:W-:Y:S01]  /*1a970*/  PRMT R214, R2, 0x7632, R214 ;  /* 0x0000763202d67816 */ /* 0x000fe200000000d6 */
[----:B------:R-:W-:Y:S01]  /*1a980*/  IMAD.MOV.U32 R5, RZ, RZ, R6 ;  /* 0x000000ffff057224 */ /* 0x000fe200078e0006 */
[----:B------:R-:W-:Y:S01]  /*1a990*/  LOP3.LUT R2, R3, 0xffff, RZ, 0xc0, !PT ;  /* 0x0000ffff03027812 */ /* 0x000fe200078ec0ff */
[----:B------:R-:W-:Y:S01]  /*1a9a0*/  IMAD.MOV.U32 R3, RZ, RZ, R45 ;  /* 0x000000ffff037224 */ /* 0x000fe200078e002d */
[----:B------:R-:W-:-:S02]  /*1a9b0*/  PRMT R45, R15, 0x5410, R214 ;  /* 0x000054100f2d7816 */ /* 0x000fc400000000d6 */
[----:B------:R-:W-:Y:S01]  /*1a9c0*/  @!P6 PRMT R15, R12, 0x5410, RZ ;  /* 0x000054100c0fe816 */ /* 0x000fe200000000ff */
[----:B------:R-:W-:Y:S01]  /*1a9d0*/  IMAD.MOV.U32 R12, RZ, RZ, R5 ;  /* 0x000000ffff0c7224 */ /* 0x000fe200078e0005 */
[----:B------:R-:W-:Y:S01]  /*1a9e0*/  ISETP.LE.U32.AND P6, PT, R2, UR13, PT ;  /* 0x0000000d02007c0c */ /* 0x000fe2000bfc3070 */
[----:B------:R1:W-:Y:S01]  /*1a9f0*/  MUFU.EX2 R5, R23 ;  /* 0x0000001700057308 */ /* 0x0003e20000000800 */
[----:B------:R-:W-:-:S07]  /*1aa00*/  IMAD.MOV.U32 R7, RZ, RZ, R210 ;  /* 0x000000ffff077224 */ /* 0x000fce00078e00d2 */
[----:B------:R-:W2:Y:S01]  /*1aa10*/  MUFU.EX2 R6, R172 ;  /* 0x000000ac00067308 */ /* 0x000ea20000000800 */
[----:B-1----:R-:W-:Y:S02]  /*1aa20*/  IMAD.MOV.U32 R23, RZ, RZ, R3 ;  /* 0x000000ffff177224 */ /* 0x002fe400078e0003 */
[----:B------:R-:W-:-:S04]  /*1aa30*/  IMAD.WIDE.U32 R2, R8, -0x2daee0ad, RZ ;  /* 0xd2511f5308027825 */ /* 0x000fc800078e00ff */
[----:B------:R-:W-:Y:S01]  /*1aa40*/  IMAD.MOV.U32 R8, RZ, RZ, R4 ;  /* 0x000000ffff087224 */ /* 0x000fe200078e0004 */
[----:B------:R-:W-:Y:S01]  /*1aa50*/  LOP3.LUT R4, R3, UR21, R10, 0x96, !PT ;  /* 0x0000001503047c12 */ /* 0x000fe2000f8e960a */
[----:B------:R-:W-:-:S03]  /*1aa60*/  IMAD.MOV.U32 R10, RZ, RZ, R7 ;  /* 0x000000ffff0a7224 */ /* 0x000fc600078e0007 */
[----:B------:R-:W-:Y:S01]  /*1aa70*/  SHF.R.U32.HI R7, RZ, 0x10, R4 ;  /* 0x00000010ff077819 */ /* 0x000fe20000011604 */
[----:B------:R-:W-:-:S03]  /*1aa80*/  @!P1 HADD2 R13, -R214.H0_H0, -RZ.H0_H0 ;  /* 0xa00000ffd60d9230 */ /* 0x000fc60000000900 */
[----:B------:R-:W-:Y:S02]  /*1aa90*/  LOP3.LUT R7, R7, 0xff, RZ, 0xc0, !PT ;  /* 0x000000ff07077812 */ /* 0x000fe400078ec0ff */
[----:B--2---:R-:W-:Y:S01]  /*1aaa0*/  F2FP.F16.F32.PACK_AB R9, R6, R17 ;  /* 0x000000110609723e */ /* 0x004fe200000000ff */
[----:B------:R-:W-:Y:S01]  /*1aab0*/  IMAD.MOV.U32 R17, RZ, RZ, R8 ;  /* 0x000000ffff117224 */ /* 0x000fe200078e0008 */
[----:B------:R-:W-:Y:S01]  /*1aac0*/  @!P1 PRMT R214, R13, 0x5410, RZ ;  /* 0x000054100dd69816 */ /* 0x000fe200000000ff */
[----:B------:R-:W-:Y:S01]  /*1aad0*/  MUFU.EX2 R8, R175 ;  /* 0x000000af00087308 */ /* 0x000fe20000000800 */
[----:B------:R-:W-:Y:S02]  /*1aae0*/  ISETP.LE.U32.AND P1, PT, R7, UR13, PT ;  /* 0x0000000d07007c0c */ /* 0x000fe4000bf23070 */
[----:B------:R-:W-:-:S05]  /*1aaf0*/  PRMT R213, R9, 0x7632, R213 ;  /* 0x0000763209d57816 */ /* 0x000fca00000000d5 */
[----:B------:R-:W1:Y:S01]  /*1ab00*/  MUFU.EX2 R7, R177 ;  /* 0x000000b100077308 */ /* 0x000e620000000800 */
[----:B------:R-:W-:Y:S01]  /*1ab10*/  PRMT R212, R9, 0x7610, R212 ;  /* 0x0000761009d47816 */ /* 0x000fe200000000d4 */
[----:B------:R-:W-:Y:S01]  /*1ab20*/  FADD.FTZ R9, R6, R22 ;  /* 0x0000001606097221 */ /* 0x000fe20000010000 */
[----:B------:R-:W-:Y:S02]  /*1ab30*/  @!P0 HADD2 R26, -R213.H0_H0, -RZ.H0_H0 ;  /* 0xa00000ffd51a8230 */ /* 0x000fe40000000900 */
[----:B------:R-:W-:Y:S01]  /*1ab40*/  IMAD.MOV.U32 R22, RZ, RZ, R27 ;  /* 0x000000ffff167224 */ /* 0x000fe200078e001b */
[C---:B------:R-:W-:Y:S01]  /*1ab50*/  F2FP.F16.F32.PACK_AB R34, R5.reuse, R18 ;  /* 0x000000120522723e */ /* 0x040fe200000000ff */
[----:B------:R-:W-:Y:S02]  /*1ab60*/  @!P3 HADD2 R36, -R212.H0_H0, -RZ.H0_H0 ;  /* 0xa00000ffd424b230 */ /* 0x000fe40000000900 */
[----:B------:R-:W-:Y:S01]  /*1ab70*/  FADD.FTZ R27, R5, R19 ;  /* 0x00000013051b7221 */ /* 0x000fe20000010000 */
[----:B------:R-:W-:Y:S01]  /*1ab80*/  LOP3.LUT R5, R4, 0xff, RZ, 0xc0, !PT ;  /* 0x000000ff04057812 */ /* 0x000fe200078ec0ff */
[----:B------:R-:W-:Y:S01]  /*1ab90*/  IMAD.MOV.U32 R13, RZ, RZ, R57 ;  /* 0x000000ffff0d7224 */ /* 0x000fe200078e0039 */
[----:B------:R-:W-:-:S02]  /*1aba0*/  SHF.R.U32.HI R6, RZ, 0x18, R4 ;  /* 0x00000018ff067819 */ /* 0x000fc40000011604 */
[----:B------:R-:W-:Y:S02]  /*1abb0*/  PRMT R57, R212, 0x5410, R213 ;  /* 0x00005410d4397816 */ /* 0x000fe400000000d5 */
[----:B------:R-:W-:Y:S02]  /*1abc0*/  @!P0 PRMT R213, R26, 0x5410, RZ ;  /* 0x000054101ad58816 */ /* 0x000fe400000000ff */
[----:B------:R-:W-:Y:S02]  /*1abd0*/  @!P3 PRMT R212, R36, 0x5410, RZ ;  /* 0x0000541024d4b816 */ /* 0x000fe400000000ff */
[----:B------:R-:W-:Y:S02]  /*1abe0*/  ISETP.LE.U32.AND P0, PT, R6, UR13, PT ;  /* 0x0000000d06007c0c */ /* 0x000fe4000bf03070 */
[----:B------:R-:W-:Y:S02]  /*1abf0*/  ISETP.LE.U32.AND P3, PT, R5, UR13, PT ;  /* 0x0000000d05007c0c */ /* 0x000fe4000bf63070 */
[----:B-1----:R-:W-:Y:S01]  /*1ac00*/  F2FP.F16.F32.PACK_AB R6, R7, R8 ;  /* 0x000000080706723e */ /* 0x002fe200000000ff */
[----:B------:R-:W1:Y:S01]  /*1ac10*/  MUFU.EX2 R5, R137 ;  /* 0x0000008900057308 */ /* 0x000e620000000800 */
[----:B------:R-:W-:Y:S01]  /*1ac20*/  IMAD.MOV.U32 R36, RZ, RZ, R12 ;  /* 0x000000ffff247224 */ /* 0x000fe200078e000c */
[----:B------:R-:W-:-:S02]  /*1ac30*/  LOP3.LUT R4, R4, 0xffff, RZ, 0xc0, !PT ;  /* 0x0000ffff04047812 */ /* 0x000fc400078ec0ff */
[----:B------:R-:W-:-:S04]  /*1ac40*/  PRMT R211, R6, 0x7610, R211 ;  /* 0x0000761006d37816 */ /* 0x000fc800000000d3 */
[----:B------:R-:W2:Y:S01]  /*1ac50*/  MUFU.EX2 R12, R176 ;  /* 0x000000b0000c7308 */ /* 0x000ea20000000800 */
[----:B------:R-:W-:Y:S01]  /*1ac60*/  SHF.R.U32.HI R4, RZ, 0x8, R4 ;  /* 0x00000008ff047819 */ /* 0x000fe20000011604 */
[----:B------:R-:W-:Y:S02]  /*1ac70*/  IMAD.MOV.U32 R26, RZ, RZ, R23 ;  /* 0x000000ffff1a7224 */ /* 0x000fe400078e0017 */
[----:B------:R-:W-:Y:S01]  /*1ac80*/  @!P2 HADD2 R37, -R211.H0_H0, -RZ.H0_H0 ;  /* 0xa00000ffd325a230 */ /* 0x000fe20000000900 */
[----:B------:R-:W-:Y:S01]  /*1ac90*/  PRMT R209, R6, 0x7632, R209 ;  /* 0x0000763206d17816 */ /* 0x000fe200000000d1 */
[----:B------:R-:W-:Y:S01]  /*1aca0*/  IMAD.MOV.U32 R19, RZ, RZ, R46 ;  /* 0x000000ffff137224 */ /* 0x000fe200078e002e */
[----:B------:R-:W-:Y:S01]  /*1acb0*/  LOP3.LUT R4, R4, 0xffff, RZ, 0xc0, !PT ;  /* 0x0000ffff04047812 */ /* 0x000fe200078ec0ff */
[----:B------:R-:W-:Y:S01]  /*1acc0*/  MUFU.EX2 R18, R178 ;  /* 0x000000b200127308 */ /* 0x000fe20000000800 */
[----:B------:R-:W-:Y:S02]  /*1acd0*/  PRMT R46, R211, 0x5410, R209 ;  /* 0x00005410d32e7816 */ /* 0x000fe400000000d1 */
[----:B------:R-:W-:-:S05]  /*1ace0*/  @!P2 PRMT R211, R37, 0x5410, RZ ;  /* 0x0000541025d3a816 */ /* 0x000fca00000000ff */
[----:B------:R-:W3:Y:S01]  /*1acf0*/  MUFU.EX2 R23, R181 ;  /* 0x000000b500177308 */ /* 0x000ee20000000800 */
[----:B------:R-:W-:Y:S01]  /*1ad00*/  ISETP.LE.U32.AND P2, PT, R4, UR13, PT ;  /* 0x0000000d04007c0c */ /* 0x000fe2000bf43070 */
[----:B------:R-:W-:Y:S01]  /*1ad10*/  FADD.FTZ R4, R8, R11 ;  /* 0x0000000b08047221 */ /* 0x000fe20000010000 */
[----:B------:R-:W-:Y:S02]  /*1ad20*/  IMAD.MOV.U32 R8, RZ, RZ, R25 ;  /* 0x000000ffff087224 */ /* 0x000fe400078e0019 */
[----:B-1----:R-:W-:Y:S01]  /*1ad30*/  FADD.FTZ R25, R5, R9 ;  /* 0x0000000905197221 */ /* 0x002fe20000010000 */
[----:B------:R-:W-:Y:S01]  /*1ad40*/  IMAD.MOV.U32 R37, RZ, RZ, R16 ;  /* 0x000000ffff257224 */ /* 0x000fe200078e0010 */
[----:B--2---:R-:W-:Y:S01]  /*1ad50*/  F2FP.F16.F32.PACK_AB R5, R12, R5 ;  /* 0x000000050c05723e */ /* 0x004fe200000000ff */
[----:B------:R-:W-:Y:S01]  /*1ad60*/  IMAD.MOV.U32 R9, RZ, RZ, R22 ;  /* 0x000000ffff097224 */ /* 0x000fe200078e0016 */
[----:B------:R-:W-:Y:S02]  /*1ad70*/  MUFU.EX2 R16, R179 ;  /* 0x000000b300107308 */ /* 0x000fe40000000800 */
[----:B------:R-:W-:-:S06]  /*1ad80*/  PRMT R208, R5, 0x7610, R208 ;  /* 0x0000761005d07816 */ /* 0x000fcc00000000d0 */
[----:B------:R-:W1:Y:S01]  /*1ad90*/  MUFU.EX2 R22, R180 ;  /* 0x000000b400167308 */ /* 0x000e620000000800 */
[----:B------:R-:W-:Y:S01]  /*1ada0*/  PRMT R207, R5, 0x7632, R207 ;  /* 0x0000763205cf7816 */ /* 0x000fe200000000cf */
[----:B------:R-:W-:Y:S01]  /*1adb0*/  @!P6 HADD2 R38, -R209.H0_H0, -RZ.H0_H0 ;  /* 0xa00000ffd126e230 */ /* 0x000fe20000000900 */
[----:B---3--:R-:W-:Y:S01]  /*1adc0*/  F2FP.F16.F32.PACK_AB R5, R23, R18 ;  /* 0x000000121705723e */ /* 0x008fe200000000ff */
[----:B------:R-:W-:-:S03]  /*1add0*/  @!P5 HADD2 R39, -R208.H0_H0, -RZ.H0_H0 ;  /* 0xa00000ffd027d230 */ /* 0x000fc60000000900 */
[----:B------:R-:W-:Y:S01]  /*1ade0*/  PRMT R206, R5, 0x7610, R206 ;  /* 0x0000761005ce7816 */ /* 0x000fe200000000ce */
[----:B------:R-:W-:Y:S01]  /*1adf0*/  @!P4 HADD2 R42, -R207.H0_H0, -RZ.H0_H0 ;  /* 0xa00000ffcf2ac230 */ /* 0x000fe20000000900 */
[----:B------:R-:W-:Y:S01]  /*1ae00*/  @!P6 PRMT R209, R38, 0x5410, RZ ;  /* 0x0000541026d1e816 */ /* 0x000fe200000000ff */
[----:B------:R-:W-:Y:S01]  /*1ae10*/  IMAD.MOV.U32 R38, RZ, RZ, R36 ;  /* 0x000000ffff267224 */ /* 0x000fe200078e0024 */
[----:B------:R-:W-:Y:S01]  /*1ae20*/  PRMT R36, R208, 0x5410, R207 ;  /* 0x00005410d0247816 */ /* 0x000fe200000000cf */
[----:B------:R-:W-:Y:S01]  /*1ae30*/  @!P3 HADD2 R43, -R206.H0_H0, -RZ.H0_H0 ;  /* 0xa00000ffce2bb230 */ /* 0x000fe20000000900 */
[----:B------:R-:W-:Y:S01]  /*1ae40*/  @!P5 PRMT R208, R39, 0x5410, RZ ;  /* 0x0000541027d0d816 */ /* 0x000fe200000000ff */
[----:B------:R-:W-:Y:S01]  /*1ae50*/  IMAD.MOV.U32 R39, RZ, RZ, R26 ;  /* 0x000000ffff277224 */ /* 0x000fe200078e001a */
[----:B------:R-:W-:Y:S01]  /*1ae60*/  PRMT R205, R5, 0x7632, R205 ;  /* 0x0000763205cd7816 */ /* 0x000fe200000000cd */
[----:B------:R-:W-:Y:S01]  /*1ae70*/  FADD.FTZ R26, R7, R4 ;  /* 0x00000004071a7221 */ /* 0x000fe20000010000 */
[----:B-1----:R-:W-:-:S02]  /*1ae80*/  F2FP.F16.F32.PACK_AB R4, R22, R16 ;  /* 0x000000101604723e */ /* 0x002fc400000000ff */
[----:B------:R-:W-:Y:S01]  /*1ae90*/  @!P4 PRMT R207, R42, 0x5410, RZ ;  /* 0x000054102acfc816 */ /* 0x000fe200000000ff */
[----:B------:R-:W-:Y:S01]  /*1aea0*/  IMAD.MOV.U32 R42, RZ, RZ, R98 ;  /* 0x000000ffff2a7224 */ /* 0x000fe200078e0062 */
[----:B------:R-:W-:Y:S01]  /*1aeb0*/  PRMT R98, R206, 0x5410, R205 ;  /* 0x00005410ce627816 */ /* 0x000fe200000000cd */
[----:B------:R-:W-:Y:S01]  /*1aec0*/  IMAD.MOV.U32 R5, RZ, RZ, R19 ;  /* 0x000000ffff057224 */ /* 0x000fe200078e0013 */
[----:B------:R-:W-:Y:S01]  /*1aed0*/  @!P3 PRMT R206, R43, 0x5410, RZ ;  /* 0x000054102bceb816 */ /* 0x000fe200000000ff */
[----:B------:R-:W-:Y:S01]  /*1aee0*/  IMAD.MOV.U32 R43, RZ, RZ, R10 ;  /* 0x000000ffff2b7224 */ /* 0x000fe200078e000a */
[C---:B------:R-:W-:Y:S02]  /*1aef0*/  PRMT R204, R4.reuse, 0x7610, R204 ;  /* 0x0000761004cc7816 */ /* 0x040fe400000000cc */
[----:B------:R-:W-:Y:S01]  /*1af00*/  PRMT R188, R4, 0x7632, R188 ;  /* 0x0000763204bc7816 */ /* 0x000fe200000000bc */
[----:B------:R-:W-:Y:S01]  /*1af10*/  @!P2 HADD2 R44, -R205.H0_H0, -RZ.H0_H0 ;  /* 0xa00000ffcd2ca230 */ /* 0x000fe20000000900 */
[----:B------:R-:W-:-:S02]  /*1af20*/  LOP3.LUT R4, R2, 0xff, RZ, 0xc0, !PT ;  /* 0x000000ff02047812 */ /* 0x000fc400078ec0ff */
[----:B------:R-:W-:Y:S02]  /*1af30*/  LOP3.LUT R11, R2, 0xffff, RZ, 0xc0, !PT ;  /* 0x0000ffff020b7812 */ /* 0x000fe400078ec0ff */
[--C-:B------:R-:W-:Y:S02]  /*1af40*/  SHF.R.U32.HI R19, RZ, 0x10, R2.reuse ;  /* 0x00000010ff137819 */ /* 0x100fe40000011602 */
[----:B------:R-:W-:Y:S01]  /*1af50*/  SHF.R.U32.HI R10, RZ, 0x18, R2 ;  /* 0x00000018ff0a7819 */ /* 0x000fe20000011602 */
[----:B------:R-:W-:Y:S01]  /*1af60*/  IMAD.WIDE.U32 R6, R14, -0x2daee0ad, RZ ;  /* 0xd2511f530e067825 */ /* 0x000fe200078e00ff */
[----:B------:R-:W-:-:S03]  /*1af70*/  LOP3.LUT R2, R247, UR42, R70, 0x96, !PT ;  /* 0x0000002af7027c12 */ /* 0x000fc6000f8e9646 */
[----:B------:R-:W-:Y:S01]  /*1af80*/  @!P0 HADD2 R40, -R188.H0_H0, -RZ.H0_H0 ;  /* 0xa00000ffbc288230 */ /* 0x000fe20000000900 */
[----:B------:R-:W-:Y:S01]  /*1af90*/  @!P2 PRMT R205, R44, 0x5410, RZ ;  /* 0x000054102ccda816 */ /* 0x000fe200000000ff */
[----:B------:R-:W-:Y:S01]  /*1afa0*/  IMAD.MOV.U32 R44, RZ, RZ, R97 ;  /* 0x000000ffff2c7224 */ /* 0x000fe200078e0061 */
[----:B------:R-:W-:Y:S01]  /*1afb0*/  ISETP.LE.U32.AND P5, PT, R4, UR13, PT ;  /* 0x0000000d04007c0c */ /* 0x000fe2000bfa3070 */
[----:B------:R-:W-:Y:S01]  /*1afc0*/  IMAD.WIDE.U32 R2, R2, -0x2daee0ad, RZ ;  /* 0xd2511f5302027825 */ /* 0x000fe200078e00ff */
[----:B------:R-:W-:Y:S02]  /*1afd0*/  LOP3.LUT R4, R7, UR41, R250, 0x96, !PT ;  /* 0x0000002907047c12 */ /* 0x000fe4000f8e96fa */
[----:B------:R-:W-:Y:S02]  /*1afe0*/  PRMT R97, R204, 0x5410, R188 ;  /* 0x00005410cc617816 */ /* 0x000fe400000000bc */
[----:B------:R-:W-:Y:S01]  /*1aff0*/  @!P0 PRMT R188, R40, 0x5410, RZ ;  /* 0x0000541028bc8816 */ /* 0x000fe200000000ff */
[----:B------:R-:W-:Y:S01]  /*1b000*/  IMAD.MOV.U32 R40, RZ, RZ, R5 ;  /* 0x000000ffff287224 */ /* 0x000fe200078e0005 */
[----:B------:R-:W-:Y:S01]  /*1b010*/  LOP3.LUT R5, R3, UR39, R6, 0x96, !PT ;  /* 0x0000002703057c12 */ /* 0x000fe2000f8e9606 */
[----:B------:R-:W-:-:S04]  /*1b020*/  IMAD.WIDE.U32 R6, R4, -0x326172a9, RZ ;  /* 0xcd9e8d5704067825 */ /* 0x000fc800078e00ff */
[----:B------:R-:W-:Y:S01]  /*1b030*/  @!P1 HADD2 R41, -R204.H0_H0, -RZ.H0_H0 ;  /* 0xa00000ffcc299230 */ /* 0x000fe20000000900 */
[----:B------:R-:W-:Y:S01]  /*1b040*/  LOP3.LUT R3, R7, UR40, R246, 0x96, !PT ;  /* 0x0000002807037c12 */ /* 0x000fe2000f8e96f6 */
[----:B------:R-:W-:-:S03]  /*1b050*/  IMAD.MOV.U32 R251, RZ, RZ, R44 ;  /* 0x000000fffffb7224 */ /* 0x000fc600078e002c */
[----:B------:R-:W-:Y:S01]  /*1b060*/  @!P1 PRMT R204, R41, 0x5410, RZ ;  /* 0x0000541029cc9816 */ /* 0x000fe200000000ff */
[----:B------:R-:W-:Y:S02]  /*1b070*/  IMAD.MOV.U32 R41, RZ, RZ, R9 ;  /* 0x000000ffff297224 */ /* 0x000fe400078e0009 */
[----:B------:R-:W-:Y:S02]  /*1b080*/  IMAD.MOV.U32 R44, RZ, RZ, R8 ;  /* 0x000000ffff2c7224 */ /* 0x000fe400078e0008 */
[----:B------:R-:W-:-:S04]  /*1b090*/  IMAD.WIDE.U32 R8, R3, -0x2daee0ad, RZ ;  /* 0xd2511f5303087825 */ /* 0x000fc800078e00ff */
[----:B------:R-:W-:Y:S01]  /*1b0a0*/  IMAD.WIDE.U32 R4, R5, -0x326172a9, RZ ;  /* 0xcd9e8d5705047825 */ /* 0x000fe200078e00ff */
[----:B------:R-:W-:-:S04]  /*1b0b0*/  LOP3.LUT R3, R9, UR37, R2, 0x96, !PT ;  /* 0x0000002509037c12 */ /* 0x000fc8000f8e9602 */
[----:B------:R-:W-:-:S05]  /*1b0c0*/  LOP3.LUT R2, R5, UR38, R6, 0x96, !PT ;  /* 0x0000002605027c12 */ /* 0x000fca000f8e9606 */
[----:B------:R-:W-:-:S05]  /*1b0d0*/  IMAD.WIDE.U32 R6, R2, -0x2daee0ad, RZ ;  /* 0xd2511f5302067825 */ /* 0x000fca00078e00ff */
[----:B------:R-:W-:Y:S01]  /*1b0e0*/  LOP3.LUT R2, R7, UR18, R8, 0x96, !PT ;  /* 0x0000001207027c12 */ /* 0x000fe2000f8e9608 */
[----:B------:R-:W-:-:S04]  /*1b0f0*/  IMAD.WIDE.U32 R8, R3, -0x326172a9, RZ ;  /* 0xcd9e8d5703087825 */ /* 0x000fc800078e00ff */
[----:B------:R-:W-:Y:S01]  /*1b100*/  IMAD.WIDE.U32 R2, R2, -0x326172a9, RZ ;  /* 0xcd9e8d5702027825 */ /* 0x000fe200078e00ff */
[----:B------:R-:W-:Y:S02]  /*1b110*/  LOP3.LUT R9, R9, UR36, R4, 0x96, !PT ;  /* 0x0000002409097c12 */ /* 0x000fe4000f8e9604 */
[----:B------:R-:W-:Y:S02]  /*1b120*/  LOP3.LUT R4, R2, 0xff, RZ, 0xc0, !PT ;  /* 0x000000ff02047812 */ /* 0x000fe400078ec0ff */
[--C-:B------:R-:W-:Y:S02]  /*1b130*/  SHF.R.U32.HI R7, RZ, 0x10, R2.reuse ;  /* 0x00000010ff077819 */ /* 0x100fe40000011602 */
[----:B------:R-:W-:Y:S01]  /*1b140*/  MOV R250, R43 ;  /* 0x0000002b00fa7202 */ /* 0x000fe20000000f00 */
[----:B------:R-:W-:Y:S01]  /*1b150*/  IMAD.MOV.U32 R43, RZ, RZ, R13 ;  /* 0x000000ffff2b7224 */ /* 0x000fe200078e000d */
[----:B------:R-:W-:Y:S02]  /*1b160*/  ISETP.LE.U32.AND P6, PT, R4, UR13, PT ;  /* 0x0000000d04007c0c */ /* 0x000fe4000bfc3070 */
[----:B------:R-:W-:-:S02]  /*1b170*/  SHF.R.U32.HI R4, RZ, 0x18, R2 ;  /* 0x00000018ff047819 */ /* 0x000fc40000011602 */
[----:B------:R-:W-:Y:S02]  /*1b180*/  LOP3.LUT R13, R2, 0xffff, RZ, 0xc0, !PT ;  /* 0x0000ffff020d7812 */ /* 0x000fe400078ec0ff */
[----:B------:R-:W-:Y:S02]  /*1b190*/  LOP3.LUT R2, R7, 0xff, RZ, 0xc0, !PT ;  /* 0x000000ff07027812 */ /* 0x000fe400078ec0ff */
[----:B------:R-:W-:Y:S02]  /*1b1a0*/  LOP3.LUT R5, R3, UR27, R8, 0x96, !PT ;  /* 0x0000001b03057c12 */ /* 0x000fe4000f8e9608 */
[----:B------:R-:W-:Y:S01]  /*1b1b0*/  ISETP.LE.U32.AND P4, PT, R2, UR13, PT ;  /* 0x0000000d02007c0c */ /* 0x000fe2000bf83070 */
[----:B------:R-:W-:Y:S01]  /*1b1c0*/  IMAD.WIDE.U32 R2, R9, -0x2daee0ad, RZ ;  /* 0xd2511f5309027825 */ /* 0x000fe200078e00ff */
[----:B------:R-:W1:Y:S01]  /*1b1d0*/  MUFU.EX2 R8, R138 ;  /* 0x0000008a00087308 */ /* 0x000e620000000800 */
[----:B------:R-:W-:Y:S02]  /*1b1e0*/  ISETP.LE.U32.AND P1, PT, R4, UR13, PT ;  /* 0x0000000d04007c0c */ /* 0x000fe4000bf23070 */
[----:B------:R-:W-:Y:S01]  /*1b1f0*/  IMAD.MOV.U32 R246, RZ, RZ, R17 ;  /* 0x000000fffff67224 */ /* 0x000fe200078e0011 */
[----:B------:R-:W-:-:S04]  /*1b200*/  LOP3.LUT R4, R3, UR21, R6, 0x96, !PT ;  /* 0x0000001503047c12 */ /* 0x000fc8000f8e9606 */
[----:B------:R-:W2:Y:S01]  /*1b210*/  MUFU.EX2 R7, R136 ;  /* 0x0000008800077308 */ /* 0x000ea20000000800 */
[----:B------:R-:W-:Y:S01]  /*1b220*/  LOP3.LUT R17, R2, 0xffff, RZ, 0xc0, !PT ;  /* 0x0000ffff02117812 */ /* 0x000fe200078ec0ff */
[----:B------:R-:W-:Y:S02]  /*1b230*/  IMAD.MOV.U32 R247, RZ, RZ, R76 ;  /* 0x000000fffff77224 */ /* 0x000fe400078e004c */
[----:B------:R-:W-:Y:S01]  /*1b240*/  IMAD.MOV.U32 R3, RZ, RZ, R249 ;  /* 0x000000ffff037224 */ /* 0x000fe200078e00f9 */
[----:B------:R-:W-:Y:S01]  /*1b250*/  ISETP.LE.U32.AND P3, PT, R10, UR13, PT ;  /* 0x0000000d0a007c0c */ /* 0x000fe2000bf63070 */
[----:B------:R-:W-:Y:S02]  /*1b260*/  IMAD.MOV.U32 R9, RZ, RZ, R24 ;  /* 0x000000ffff097224 */ /* 0x000fe400078e0018 */
[----:B------:R-:W-:Y:S01]  /*1b270*/  MUFU.EX2 R76, R182 ;  /* 0x000000b6004c7308 */ /* 0x000fe20000000800 */
[----:B------:R-:W-:Y:S02]  /*1b280*/  LOP3.LUT R14, R2, 0xff, RZ, 0xc0, !PT ;  /* 0x000000ff020e7812 */ /* 0x000fe400078ec0ff */
[----:B------:R-:W-:-:S02]  /*1b290*/  SHF.R.U32.HI R24, RZ, 0x10, R2 ;  /* 0x00000010ff187819 */ /* 0x000fc40000011602 */
[----:B------:R-:W-:-:S03]  /*1b2a0*/  SHF.R.U32.HI R10, RZ, 0x18, R2 ;  /* 0x00000018ff0a7819 */ /* 0x000fc60000011602 */
[----:B------:R-:W3:Y:S01]  /*1b2b0*/  MUFU.EX2 R249, R185 ;  /* 0x000000b900f97308 */ /* 0x000ee20000000800 */
[----:B------:R-:W-:Y:S01]  /*1b2c0*/  SHF.R.U32.HI R2, RZ, 0x8, R11 ;  /* 0x00000008ff027819 */ /* 0x000fe2000001160b */
[----:B------:R-:W-:-:S03]  /*1b2d0*/  IMAD.MOV.U32 R11, RZ, RZ, R3 ;  /* 0x000000ffff0b7224 */ /* 0x000fc600078e0003 */
[----:B------:R-:W-:Y:S02]  /*1b2e0*/  LOP3.LUT R2, R2, 0xffff, RZ, 0xc0, !PT ;  /* 0x0000ffff02027812 */ /* 0x000fe400078ec0ff */
[----:B------:R-:W-:Y:S01]  /*1b2f0*/  LOP3.LUT R3, R19, 0xff, RZ, 0xc0, !PT ;  /* 0x000000ff13037812 */ /* 0x000fe200078ec0ff */
[----:B------:R-:W-:Y:S01]  /*1b300*/  IMAD.MOV.U32 R19, RZ, RZ, R9 ;  /* 0x000000ffff137224 */ /* 0x000fe200078e0009 */
[----:B------:R-:W-:Y:S01]  /*1b310*/  ISETP.LE.U32.AND P0, PT, R2, UR13, PT ;  /* 0x0000000d02007c0c */ /* 0x000fe2000bf03070 */
[----:B------:R-:W-:Y:S01]  /*1b320*/  FADD.FTZ R9, R12, R25 ;  /* 0x000000190c097221 */ /* 0x000fe20000010000 */
[----:B-1----:R-:W-:Y:S01]  /*1b330*/  FADD.FTZ R2, R8, R27 ;  /* 0x0000001b08027221 */ /* 0x002fe20000010000 */
[----:B--2---:R-:W-:Y:S01]  /*1b340*/  F2FP.F16.F32.PACK_AB R6, R7, R8 ;  /* 0x000000080706723e */ /* 0x004fe200000000ff */
[----:B------:R-:W-:Y:S02]  /*1b350*/  IMAD.MOV.U32 R12, RZ, RZ, R227 ;  /* 0x000000ffff0c7224 */ /* 0x000fe400078e00e3 */
[----:B------:R-:W-:Y:S01]  /*1b360*/  IMAD.MOV.U32 R8, RZ, RZ, R252 ;  /* 0x000000ffff087224 */ /* 0x000fe200078e00fc */
[----:B------:R-:W-:Y:S01]  /*1b370*/  MUFU.EX2 R227, R183 ;  /* 0x000000b700e37308 */ /* 0x000fe20000000800 */
[----:B------:R-:W-:Y:S01]  /*1b380*/  ISETP.LE.U32.AND P2, PT, R3, UR13, PT ;  /* 0x0000000d03007c0c */ /* 0x000fe2000bf43070 */
[----:B------:R-:W-:Y:S01]  /*1b390*/  IMAD.MOV.U32 R25, RZ, RZ, R11 ;  /* 0x000000ffff197224 */ /* 0x000fe200078e000b */
[----:B---3--:R-:W-:-:S05]  /*1b3a0*/  F2FP.F16.F32.PACK_AB R3, R249, R76 ;  /* 0x0000004cf903723e */ /* 0x008fca00000000ff */
[----:B------:R-:W1:Y:S01]  /*1b3b0*/  MUFU.EX2 R252, R184 ;  /* 0x000000b800fc7308 */ /* 0x000e620000000800 */
[----:B------:R-:W-:Y:S01]  /*1b3c0*/  FADD.FTZ R11, R7, R2 ;  /* 0x00000002070b7221 */ /* 0x000fe20000010000 */
[----:B------:R-:W-:Y:S02]  /*1b3d0*/  LOP3.LUT R2, R5, 0xffff, RZ, 0xc0, !PT ;  /* 0x0000ffff05027812 */ /* 0x000fe400078ec0ff */
[C---:B------:R-:W-:Y:S02]  /*1b3e0*/  PRMT R187, R3.reuse, 0x7610, R187 ;  /* 0x0000761003bb7816 */ /* 0x040fe400000000bb */
[----:B------:R-:W-:Y:S02]  /*1b3f0*/  SHF.R.U32.HI R2, RZ, 0x8, R2 ;  /* 0x00000008ff027819 */ /* 0x000fe40000011602 */
[----:B------:R-:W-:Y:S01]  /*1b400*/  PRMT R186, R3, 0x7632, R186 ;  /* 0x0000763203ba7816 */ /* 0x000fe200000000ba */
[----:B------:R-:W-:Y:S01]  /*1b410*/  @!P5 HADD2 R47, -R187.H0_H0, -RZ.H0_H0 ;  /* 0xa00000ffbb2fd230 */ /* 0x000fe20000000900 */
[----:B------:R-:W-:Y:S01]  /*1b420*/  LOP3.LUT R2, R2, 0xffff, RZ, 0xc0, !PT ;  /* 0x0000ffff02027812 */ /* 0x000fe200078ec0ff */
[----:B------:R-:W-:Y:S01]  /*1b430*/  IMAD.MOV.U32 R27, RZ, RZ, R96 ;  /* 0x000000ffff1b7224 */ /* 0x000fe200078e0060 */
[----:B------:R-:W-:Y:S01]  /*1b440*/  PRMT R96, R187, 0x5410, R186 ;  /* 0x00005410bb607816 */ /* 0x000fe200000000ba */
[----:B------:R-:W-:Y:S01]  /*1b450*/  @!P0 HADD2 R50, -R186.H0_H0, -RZ.H0_H0 ;  /* 0xa00000ffba328230 */ /* 0x000fe20000000900 */
[----:B------:R-:W-:-:S02]  /*1b460*/  @!P5 PRMT R187, R47, 0x5410, RZ ;  /* 0x000054102fbbd816 */ /* 0x000fc400000000ff */
[----:B------:R-:W-:Y:S02]  /*1b470*/  ISETP.LE.U32.AND P5, PT, R2, UR13, PT ;  /* 0x0000000d02007c0c */ /* 0x000fe4000bfa3070 */
[----:B-1----:R-:W-:Y:S02]  /*1b480*/  F2FP.F16.F32.PACK_AB R3, R252, R227 ;  /* 0x000000e3fc03723e */ /* 0x002fe400000000ff */
[----:B------:R-:W-:Y:S01]  /*1b490*/  LOP3.LUT R2, R5, 0xff, RZ, 0xc0, !PT ;  /* 0x000000ff05027812 */ /* 0x000fe200078ec0ff */
[----:B------:R-:W-:Y:S01]  /*1b4a0*/  IMAD.MOV.U32 R79, RZ, RZ, R29 ;  /* 0x000000ffff4f7224 */ /* 0x000fe200078e001d */
[----:B------:R-:W-:Y:S02]  /*1b4b0*/  PRMT R185, R3, 0x7610, R185 ;  /* 0x0000761003b97816 */ /* 0x000fe400000000b9 */
[----:B------:R-:W-:Y:S01]  /*1b4c0*/  @!P0 PRMT R186, R50, 0x5410, RZ ;  /* 0x0000541032ba8816 */ /* 0x000fe200000000ff */
[----:B------:R-:W-:Y:S01]  /*1b4d0*/  IMAD.MOV.U32 R50, RZ, RZ, R25 ;  /* 0x000000ffff327224 */ /* 0x000fe200078e0019 */
[----:B------:R-:W-:Y:S01]  /*1b4e0*/  ISETP.LE.U32.AND P0, PT, R2, UR13, PT ;  /* 0x0000000d02007c0c */ /* 0x000fe2000bf03070 */
[----:B------:R-:W-:Y:S01]  /*1b4f0*/  IMAD.MOV.U32 R25, RZ, RZ, R247 ;  /* 0x000000ffff197224 */ /* 0x000fe200078e00f7 */
[----:B------:R-:W-:Y:S01]  /*1b500*/  SHF.R.U32.HI R2, RZ, 0x8, R13 ;  /* 0x00000008ff027819 */ /* 0x000fe2000001160d */
[----:B------:R-:W-:-:S02]  /*1b510*/  IMAD.MOV.U32 R247, RZ, RZ, R250 ;  /* 0x000000fffff77224 */ /* 0x000fc400078e00fa */
[----:B------:R-:W-:Y:S02]  /*1b520*/  @!P2 HADD2 R51, -R185.H0_H0, -RZ.H0_H0 ;  /* 0xa00000ffb933a230 */ /* 0x000fe40000000900 */
[----:B------:R-:W-:Y:S01]  /*1b530*/  IMAD.MOV.U32 R250, RZ, RZ, R251 ;  /* 0x000000fffffa7224 */ /* 0x000fe200078e00fb */
[----:B------:R-:W-:Y:S01]  /*1b540*/  PRMT R184, R3, 0x7632, R184 ;  /* 0x0000763203b87816 */ /* 0x000fe200000000b8 */
[----:B------:R-:W-:Y:S01]  /*1b550*/  IMAD.MOV.U32 R251, RZ, RZ, R79 ;  /* 0x000000fffffb7224 */ /* 0x000fe200078e004f */
[----:B------:R-:W-:Y:S01]  /*1b560*/  PRMT R182, R34, 0x7632, R182 ;  /* 0x0000763222b67816 */ /* 0x000fe200000000b6 */
[----:B------:R-:W-:Y:S01]  /*1b570*/  IMAD.MOV.U32 R79, RZ, RZ, R78 ;  /* 0x000000ffff4f7224 */ /* 0x000fe200078e004e */
[----:B------:R-:W-:Y:S01]  /*1b580*/  LOP3.LUT R2, R2, 0xffff, RZ, 0xc0, !PT ;  /* 0x0000ffff02027812 */ /* 0x000fe200078ec0ff */
[----:B------:R-:W-:Y:S01]  /*1b590*/  IMAD.MOV.U32 R78, RZ, RZ, R99 ;  /* 0x000000ffff4e7224 */ /* 0x000fe200078e0063 */
[----:B------:R-:W-:Y:S01]  /*1b5a0*/  PRMT R183, R34, 0x7610, R183 ;  /* 0x0000761022b77816 */ /* 0x000fe200000000b7 */
[----:B------:R-:W-:Y:S01]  /*1b5b0*/  IMAD.MOV.U32 R99, RZ, RZ, R83 ;  /* 0x000000ffff637224 */ /* 0x000fe200078e0053 */
[----:B------:R-:W-:Y:S01]  /*1b5c0*/  PRMT R83, R185, 0x5410, R184 ;  /* 0x00005410b9537816 */ /* 0x000fe200000000b8 */
[----:B------:R-:W-:Y:S01]  /*1b5d0*/  @!P5 HADD2 R53, -R182.H0_H0, -RZ.H0_H0 ;  /* 0xa00000ffb635d230 */ /* 0x000fe20000000900 */
[----:B------:R-:W-:Y:S01]  /*1b5e0*/  @!P2 PRMT R185, R51, 0x5410, RZ ;  /* 0x0000541033b9a816 */ /* 0x000fe200000000ff */
[----:B------:R-:W-:Y:S01]  /*1b5f0*/  IMAD.MOV.U32 R47, RZ, RZ, R8 ;  /* 0x000000ffff2f7224 */ /* 0x000fe200078e0008 */
[----:B------:R-:W-:Y:S01]  /*1b600*/  ISETP.LE.U32.AND P2, PT, R2, UR13, PT ;  /* 0x0000000d02007c0c */ /* 0x000fe2000bf43070 */
[----:B------:R-:W-:Y:S01]  /*1b610*/  FADD.FTZ R8, R18, R26 ;  /* 0x0000001a12087221 */ /* 0x000fe20000010000 */
[----:B------:R-:W-:Y:S01]  /*1b620*/  SHF.R.U32.HI R2, RZ, 0x18, R5 ;  /* 0x00000018ff027819 */ /* 0x000fe20000011605 */
[----:B------:R-:W2:Y:S01]  /*1b630*/  LDL.LU R29, [R1+0xec] ;  /* 0x0000ec00011d7983 */ /* 0x000ea20000300800 */
[----:B------:R-:W-:-:S02]  /*1b640*/  PRMT R18, R183, 0x5410, R182 ;  /* 0x00005410b7127816 */ /* 0x000fc400000000b6 */
[C---:B------:R-:W-:Y:S02]  /*1b650*/  PRMT R181, R6.reuse, 0x7610, R181 ;  /* 0x0000761006b57816 */ /* 0x040fe400000000b5 */
[----:B------:R-:W-:Y:S01]  /*1b660*/  PRMT R180, R6, 0x7632, R180 ;  /* 0x0000763206b47816 */ /* 0x000fe200000000b4 */
[----:B------:R-:W-:Y:S01]  /*1b670*/  IMAD.MOV.U32 R26, RZ, RZ, R12 ;  /* 0x000000ffff1a7224 */ /* 0x000fe200078e000c */
[----:B------:R-:W-:Y:S01]  /*1b680*/  @!P5 PRMT R182, R53, 0x5410, RZ ;  /* 0x0000541035b6d816 */ /* 0x000fe200000000ff */
[----:B------:R-:W-:Y:S01]  /*1b690*/  @!P0 HADD2 R52, -R183.H0_H0, -RZ.H0_H0 ;  /* 0xa00000ffb7348230 */ /* 0x000fe20000000900 */
[----:B------:R-:W-:Y:S01]  /*1b6a0*/  ISETP.LE.U32.AND P5, PT, R2, UR13, PT ;  /* 0x0000000d02007c0c */ /* 0x000fe2000bfa3070 */
[----:B------:R1:W5:Y:S01]  /*1b6b0*/  LDL.LU R210, [R1+0xe8] ;  /* 0x0000e80001d27983 */ /* 0x0003620000300800 */
[----:B------:R-:W-:Y:S01]  /*1b6c0*/  SHF.R.U32.HI R2, RZ, 0x10, R5 ;  /* 0x00000010ff027819 */ /* 0x000fe20000011605 */
[----:B------:R-:W-:Y:S02]  /*1b6d0*/  @!P6 HADD2 R55, -R181.H0_H0, -RZ.H0_H0 ;  /* 0xa00000ffb537e230 */ /* 0x000fe40000000900 */
[----:B------:R-:W-:Y:S01]  /*1b6e0*/  IMAD.MOV.U32 R12, RZ, RZ, R19 ;  /* 0x000000ffff0c7224 */ /* 0x000fe200078e0013 */
[----:B------:R-:W-:-:S02]  /*1b6f0*/  LOP3.LUT R2, R2, 0xff, RZ, 0xc0, !PT ;  /* 0x000000ff02027812 */ /* 0x000fc400078ec0ff */
[----:B------:R-:W-:Y:S02]  /*1b700*/  PRMT R19, R181, 0x5410, R180 ;  /* 0x00005410b5137816 */ /* 0x000fe400000000b4 */
[----:B------:R-:W-:Y:S02]  /*1b710*/  @!P6 PRMT R181, R55, 0x5410, RZ ;  /* 0x0000541037b5e816 */ /* 0x000fe400000000ff */
[----:B------:R-:W-:Y:S02]  /*1b720*/  ISETP.LE.U32.AND P6, PT, R2, UR13, PT ;  /* 0x0000000d02007c0c */ /* 0x000fe4000bfc3070 */
[----:B------:R-:W-:Y:S01]  /*1b730*/  SHF.R.U32.HI R2, RZ, 0x8, R17 ;  /* 0x00000008ff027819 */ /* 0x000fe20000011611 */
[----:B------:R-:W-:-:S03]  /*1b740*/  @!P2 HADD2 R56, -R180.H0_H0, -RZ.H0_H0 ;  /* 0xa00000ffb438a230 */ /* 0x000fc60000000900 */
[----:B------:R-:W-:Y:S02]  /*1b750*/  LOP3.LUT R2, R2, 0xffff, RZ, 0xc0, !PT ;  /* 0x0000ffff02027812 */ /* 0x000fe400078ec0ff */
[----:B------:R-:W-:Y:S01]  /*1b760*/  @!P2 PRMT R180, R56, 0x5410, RZ ;  /* 0x0000541038b4a816 */ /* 0x000fe200000000ff */
[----:B------:R-:W-:Y:S01]  /*1b770*/  IMAD.MOV.U32 R53, RZ, RZ, R203 ;  /* 0x000000ffff357224 */ /* 0x000fe200078e00cb */
[----:B------:R-:W-:Y:S01]  /*1b780*/  @!P0 PRMT R183, R52, 0x5410, RZ ;  /* 0x0000541034b78816 */ /* 0x000fe200000000ff */
[----:B------:R-:W-:Y:S01]  /*1b790*/  IMAD.MOV.U32 R52, RZ, RZ, R202 ;  /* 0x000000ffff347224 */ /* 0x000fe200078e00ca */
[----:B------:R-:W-:Y:S01]  /*1b7a0*/  ISETP.LE.U32.AND P2, PT, R2, UR13, PT ;  /* 0x0000000d02007c0c */ /* 0x000fe2000bf43070 */
[----:B------:R1:W5:Y:S01]  /*1b7b0*/  LDL.LU.64 R202, [R1+0xe0] ;  /* 0x0000e00001ca7983 */ /* 0x0003620000300a00 */
[----:B------:R-:W-:Y:S08]  /*1b7c0*/  MUFU.EX2 R2, R225 ;  /* 0x000000e100027308 */ /* 0x000ff00000000800 */
[----:B------:R3:W-:Y:S02]  /*1b7d0*/  MUFU.EX2 R225, R232 ;  /* 0x000000e800e17308 */ /* 0x0007e40000000800 */
[----:B---3--:R-:W3:Y:S06]  /*1b7e0*/  LDL R232, [R1+0x60] ;  /* 0x0000600001e87983 */ /* 0x008eec0000100800 */
[----:B------:R-:W4:Y:S01]  /*1b7f0*/  MUFU.EX2 R3, R224 ;  /* 0x000000e000037308 */ /* 0x000f220000000800 */
[C---:B------:R-:W-:Y:S01]  /*1b800*/  PRMT R178, R35.reuse, 0x7632, R178 ;  /* 0x0000763223b27816 */ /* 0x040fe200000000b2 */
[----:B------:R-:W-:Y:S01]  /*1b810*/  @!P3 HADD2 R54, -R184.H0_H0, -RZ.H0_H0 ;  /* 0xa00000ffb836b230 */ /* 0x000fe20000000900 */
[----:B------:R-:W-:-:S02]  /*1b820*/  PRMT R179, R35, 0x7610, R179 ;  /* 0x0000761023b37816 */ /* 0x000fc400000000b3 */
[C---:B------:R-:W-:Y:S01]  /*1b830*/  LOP3.LUT R5, R4.reuse, 0xffff, RZ, 0xc0, !PT ;  /* 0x0000ffff04057812 */ /* 0x040fe200078ec0ff */
[----:B------:R-:W-:Y:S01]  /*1b840*/  @!P1 HADD2 R59, -R178.H0_H0, -RZ.H0_H0 ;  /* 0xa00000ffb23b9230 */ /* 0x000fe20000000900 */
[----:B------:R-:W-:Y:S01]  /*1b850*/  LOP3.LUT R6, R4, 0xff, RZ, 0xc0, !PT ;  /* 0x000000ff04067812 */ /* 0x000fe200078ec0ff */
[----:B------:R-:W-:Y:S01]  /*1b860*/  @!P4 HADD2 R58, -R179.H0_H0, -RZ.H0_H0 ;  /* 0xa00000ffb33ac230 */ /* 0x000fe20000000900 */
[----:B------:R-:W-:Y:S01]  /*1b870*/  @!P3 PRMT R184, R54, 0x5410, RZ ;  /* 0x0000541036b8b816 */ /* 0x000fe200000000ff */
[----:B------:R-:W-:Y:S01]  /*1b880*/  FADD.FTZ R7, R16, R9 ;  /* 0x0000000910077221 */ /* 0x000fe20000010000 */
[----:B------:R-:W-:Y:S01]  /*1b890*/  SHF.R.U32.HI R5, RZ, 0x8, R5 ;  /* 0x00000008ff057819 */ /* 0x000fe20000011605 */
        /* <DEDUP_REMOVED lines=8> */
[----:B------:R-:W-:-:S03]  /*1b920*/  LOP3.LUT R5, R5, 0xffff, RZ, 0xc0, !PT ;  /* 0x0000ffff05057812 */ /* 0x000fc600078ec0ff */
[----:B------:R-:W1:Y:S01]  /*1b930*/  MUFU.EX2 R224, R173 ;  /* 0x000000ad00e07308 */ /* 0x000e620000000800 */
[----:B------:R-:W-:Y:S02]  /*1b940*/  IMAD.MOV.U32 R52, RZ, RZ, R226 ;  /* 0x000000ffff347224 */ /* 0x000fe400078e00e2 */
[----:B----4-:R-:W-:Y:S01]  /*1b950*/  FADD.FTZ R6, R3, R11 ;  /* 0x0000000b03067221 */ /* 0x010fe20000010000 */
[----:B------:R-:W-:Y:S02]  /*1b960*/  F2FP.F16.F32.PACK_AB R3, R2, R3 ;  /* 0x000000030203723e */ /* 0x000fe400000000ff */
[----:B------:R-:W-:Y:S02]  /*1b970*/  ISETP.LE.U32.AND P4, PT, R5, UR13, PT ;  /* 0x0000000d05007c0c */ /* 0x000fe4000bf83070 */
[----:B------:R-:W4:Y:S01]  /*1b980*/  MUFU.EX2 R226, R233 ;  /* 0x000000e900e27308 */ /* 0x000f220000000800 */
[C---:B------:R-:W-:Y:S02]  /*1b990*/  PRMT R177, R3.reuse, 0x7610, R177 ;  /* 0x0000761003b17816 */ /* 0x040fe400000000b1 */
[----:B------:R-:W-:-:S03]  /*1b9a0*/  PRMT R176, R3, 0x7632, R176 ;  /* 0x0000763203b07816 */ /* 0x000fc600000000b0 */
[----:B------:R-:W-:Y:S01]  /*1b9b0*/  @!P1 HADD2 R60, -R177.H0_H0, -RZ.H0_H0 ;  /* 0xa00000ffb13c9230 */ /* 0x000fe20000000900 */
[----:B------:R-:W-:Y:S01]  /*1b9c0*/  LOP3.LUT R3, R24, 0xff, RZ, 0xc0, !PT ;  /* 0x000000ff18037812 */ /* 0x000fe200078ec0ff */
[----:B------:R-:W-:Y:S01]  /*1b9d0*/  FADD.FTZ R51, R2, R6 ;  /* 0x0000000602337221 */ /* 0x000fe20000010000 */
[----:B------:R-:W-:Y:S01]  /*1b9e0*/  MOV R34, R82 ;  /* 0x0000005200227202 */ /* 0x000fe20000000f00 */
[----:B------:R-:W-:Y:S01]  /*1b9f0*/  UIADD3 UR4, UR29, -0x4498517b, URZ ;  /* 0xbb67ae851d047890 */ /* 0x000fe2000fffe03f */
[----:B------:R-:W-:Y:S01]  /*1ba00*/  ISETP.LE.U32.AND P3, PT, R14, UR13, PT ;  /* 0x0000000d0e007c0c */ /* 0x000fe2000bf63070 */
[----:B------:R-:W-:Y:S01]  /*1ba10*/  IMAD.MOV.U32 R11, RZ, RZ, R81 ;  /* 0x000000ffff0b7224 */ /* 0x000fe200078e0051 */
[----:B------:R-:W-:Y:S01]  /*1ba20*/  PRMT R82, R177, 0x5410, R176 ;  /* 0x00005410b1527816 */ /* 0x000fe200000000b0 */
[----:B------:R-:W-:Y:S01]  /*1ba30*/  @!P4 HADD2 R61, -R176.H0_H0, -RZ.H0_H0 ;  /* 0xa00000ffb03dc230 */ /* 0x000fe20000000900 */
[----:B-1----:R-:W-:Y:S02]  /*1ba40*/  F2FP.F16.F32.PACK_AB R2, R224, R215 ;  /* 0x000000d7e002723e */ /* 0x002fe400000000ff */
[----:B------:R-:W-:-:S02]  /*1ba50*/  @!P1 PRMT R177, R60, 0x5410, RZ ;  /* 0x000054103cb19816 */ /* 0x000fc400000000ff */
[----:B------:R-:W-:Y:S02]  /*1ba60*/  ISETP.LE.U32.AND P1, PT, R3, UR13, PT ;  /* 0x0000000d03007c0c */ /* 0x000fe4000bf23070 */
[----:B------:R-:W-:Y:S01]  /*1ba70*/  ISETP.LE.U32.AND P0, PT, R10, UR13, PT ;  /* 0x0000000d0a007c0c */ /* 0x000fe2000bf03070 */
[----:B------:R-:W-:Y:S01]  /*1ba80*/  IMAD.MOV.U32 R10, RZ, RZ, R80 ;  /* 0x000000ffff0a7224 */ /* 0x000fe200078e0050 */
[----:B------:R-:W-:Y:S02]  /*1ba90*/  SHF.R.U32.HI R3, RZ, 0x18, R4 ;  /* 0x00000018ff037819 */ /* 0x000fe40000011604 */
[----:B----4-:R-:W-:Y:S02]  /*1baa0*/  F2FP.F16.F32.PACK_AB R5, R226, R225 ;  /* 0x000000e1e205723e */ /* 0x010fe400000000ff */
[C---:B------:R-:W-:Y:S02]  /*1bab0*/  PRMT R173, R2.reuse, 0x7610, R173 ;  /* 0x0000761002ad7816 */ /* 0x040fe400000000ad */
[----:B------:R-:W-:-:S02]  /*1bac0*/  PRMT R136, R2, 0x7632, R136 ;  /* 0x0000763202887816 */ /* 0x000fc40000000088 */
[----:B------:R-:W-:Y:S02]  /*1bad0*/  LOP3.LUT R2, R11, UR4, R58, 0x96, !PT ;  /* 0x000000040b027c12 */ /* 0x000fe4000f8e963a */
[----:B------:R-:W-:Y:S02]  /*1bae0*/  @!P4 PRMT R176, R61, 0x5410, RZ ;  /* 0x000054103db0c816 */ /* 0x000fe400000000ff */
[----:B------:R-:W-:Y:S02]  /*1baf0*/  ISETP.LE.U32.AND P4, PT, R3, UR13, PT ;  /* 0x0000000d03007c0c */ /* 0x000fe4000bf83070 */
[----:B------:R-:W-:Y:S02]  /*1bb00*/  PRMT R175, R5, 0x7610, R175 ;  /* 0x0000761005af7816 */ /* 0x000fe400000000af */
[----:B------:R-:W-:Y:S02]  /*1bb10*/  SHF.R.U32.HI R3, RZ, 0x10, R4 ;  /* 0x00000010ff037819 */ /* 0x000fe40000011604 */
[----:B------:R-:W-:Y:S01]  /*1bb20*/  LOP3.LUT R4, R49, UR41, R10, 0x96, !PT ;  /* 0x0000002931047c12 */ /* 0x000fe2000f8e960a */
[----:B------:R-:W-:-:S04]  /*1bb30*/  IMAD.WIDE.U32 R10, R2, -0x326172a9, RZ ;  /* 0xcd9e8d57020a7825 */ /* 0x000fc800078e00ff */
[----:B------:R-:W-:Y:S01]  /*1bb40*/  @!P3 HADD2 R63, -R175.H0_H0, -RZ.H0_H0 ;  /* 0xa00000ffaf3fb230 */ /* 0x000fe20000000900 */
[----:B------:R-:W-:Y:S02]  /*1bb50*/  PRMT R174, R5, 0x7632, R174 ;  /* 0x0000763205ae7816 */ /* 0x000fe400000000ae */
[----:B------:R-:W-:Y:S02]  /*1bb60*/  LOP3.LUT R3, R3, 0xff, RZ, 0xc0, !PT ;  /* 0x000000ff03037812 */ /* 0x000fe400078ec0ff */
[----:B------:R-:W-:Y:S01]  /*1bb70*/  LOP3.LUT R2, R11, UR42, R70, 0x96, !PT ;  /* 0x0000002a0b027c12 */ /* 0x000fe2000f8e9646 */
[----:B------:R-:W-:Y:S01]  /*1bb80*/  IMAD.MOV.U32 R13, RZ, RZ, R50 ;  /* 0x000000ffff0d7224 */ /* 0x000fe200078e0032 */
[----:B------:R-:W-:Y:S01]  /*1bb90*/  PRMT R81, R175, 0x5410, R174 ;  /* 0x00005410af517816 */ /* 0x000fe200000000ae */
[----:B------:R-:W-:Y:S01]  /*1bba0*/  IMAD.MOV.U32 R50, RZ, RZ, R26 ;  /* 0x000000ffff327224 */ /* 0x000fe200078e001a */
[----:B------:R-:W-:Y:S01]  /*1bbb0*/  @!P3 PRMT R175, R63, 0x5410, RZ ;  /* 0x000054103fafb816 */ /* 0x000fe200000000ff */
[----:B------:R-:W-:Y:S01]  /*1bbc0*/  IMAD.MOV.U32 R26, RZ, RZ, R77 ;  /* 0x000000ffff1a7224 */ /* 0x000fe200078e004d */
[----:B------:R-:W-:Y:S01]  /*1bbd0*/  ISETP.LE.U32.AND P3, PT, R3, UR13, PT ;  /* 0x0000000d03007c0c */ /* 0x000fe2000bf63070 */
[----:B------:R-:W-:Y:S01]  /*1bbe0*/  FADD.FTZ R77, R23, R8 ;  /* 0x00000008174d7221 */ /* 0x000fe20000010000 */
[----:B------:R-:W-:-:S04]  /*1bbf0*/  IMAD.WIDE.U32 R2, R2, -0x2daee0ad, RZ ;  /* 0xd2511f5302027825 */ /* 0x000fc800078e00ff */
[----:B------:R-:W-:Y:S01]  /*1bc00*/  IMAD.WIDE.U32 R8, R4, -0x326172a9, RZ ;  /* 0xcd9e8d5704087825 */ /* 0x000fe200078e00ff */
[----:B------:R-:W-:-:S04]  /*1bc10*/  LOP3.LUT R6, R3, UR39, R48, 0x96, !PT ;  /* 0x0000002703067c12 */ /* 0x000fc8000f8e9630 */
[----:B------:R-:W-:-:S05]  /*1bc20*/  LOP3.LUT R3, R9, UR40, R10, 0x96, !PT ;  /* 0x0000002809037c12 */ /* 0x000fca000f8e960a */
[----:B------:R-:W-:-:S05]  /*1bc30*/  IMAD.WIDE.U32 R4, R3, -0x2daee0ad, RZ ;  /* 0xd2511f5303047825 */ /* 0x000fca00078e00ff */
[----:B------:R-:W-:Y:S01]  /*1bc40*/  LOP3.LUT R5, R5, UR37, R2, 0x96, !PT ;  /* 0x0000002505057c12 */ /* 0x000fe2000f8e9602 */
[----:B------:R-:W-:-:S05]  /*1bc50*/  IMAD.WIDE.U32 R2, R6, -0x326172a9, RZ ;  /* 0xcd9e8d5706027825 */ /* 0x000fca00078e00ff */
[----:B------:R-:W-:Y:S01]  /*1bc60*/  LOP3.LUT R3, R3, UR38, R8, 0x96, !PT ;  /* 0x0000002603037c12 */ /* 0x000fe2000f8e9608 */
[----:B------:R-:W-:Y:S02]  /*1bc70*/  IMAD.MOV.U32 R59, RZ, RZ, R53 ;  /* 0x000000ffff3b7224 */ /* 0x000fe400078e0035 */
[----:B------:R-:W-:Y:S02]  /*1bc80*/  IMAD.MOV.U32 R53, RZ, RZ, R34 ;  /* 0x000000ffff357224 */ /* 0x000fe400078e0022 */
[----:B------:R-:W-:-:S05]  /*1bc90*/  IMAD.WIDE.U32 R34, R3, -0x2daee0ad, RZ ;  /* 0xd2511f5303227825 */ /* 0x000fca00078e00ff */
[----:B------:R-:W-:Y:S01]  /*1bca0*/  LOP3.LUT R3, R35, UR18, R4, 0x96, !PT ;  /* 0x0000001223037c12 */ /* 0x000fe2000f8e9604 */
[----:B------:R-:W-:-:S05]  /*1bcb0*/  IMAD.WIDE.U32 R4, R5, -0x326172a9, RZ ;  /* 0xcd9e8d5705047825 */ /* 0x000fca00078e00ff */
[----:B------:R-:W-:Y:S01]  /*1bcc0*/  LOP3.LUT R35, R5, UR36, R2, 0x96, !PT ;  /* 0x0000002405237c12 */ /* 0x000fe2000f8e9602 */
[----:B------:R-:W-:-:S05]  /*1bcd0*/  IMAD.WIDE.U32 R2, R3, -0x326172a9, RZ ;  /* 0xcd9e8d5703027825 */ /* 0x000fca00078e00ff */
[----:B------:R-:W-:-:S04]  /*1bce0*/  LOP3.LUT R4, R3, UR27, R4, 0x96, !PT ;  /* 0x0000001b03047c12 */ /* 0x000fc8000f8e9604 */
[----:B------:R-:W-:-:S04]  /*1bcf0*/  LOP3.LUT R5, R4, 0xffff, RZ, 0xc0, !PT ;  /* 0x0000ffff04057812 */ /* 0x000fc800078ec0ff */
[----:B------:R-:W-:Y:S02]  /*1bd00*/  SHF.R.U32.HI R6, RZ, 0x8, R5 ;  /* 0x00000008ff067819 */ /* 0x000fe40000011605 */
[----:B------:R-:W-:Y:S01]  /*1bd10*/  LOP3.LUT R5, R4, 0xff, RZ, 0xc0, !PT ;  /* 0x000000ff04057812 */ /* 0x000fe200078ec0ff */
[----:B------:R-:W-:-:S03]  /*1bd20*/  FADD.FTZ R17, R22, R7 ;  /* 0x0000000716117221 */ /* 0x000fc60000010000 */
[----:B------:R-:W-:Y:S02]  /*1bd30*/  PRMT R7, R5, 0x5410, R6 ;  /* 0x0000541005077816 */ /* 0x000fe40000000006 */
[--C-:B------:R-:W-:Y:S02]  /*1bd40*/  SHF.R.U32.HI R6, RZ, 0x10, R4.reuse ;  /* 0x00000010ff067819 */ /* 0x100fe40000011604 */
[----:B------:R-:W-:Y:S02]  /*1bd50*/  SHF.R.U32.HI R5, RZ, 0x18, R4 ;  /* 0x00000018ff057819 */ /* 0x000fe40000011604 */
[----:B------:R-:W-:Y:S02]  /*1bd60*/  LOP3.LUT R4, R6, 0xff, RZ, 0xc0, !PT ;  /* 0x000000ff06047812 */ /* 0x000fe400078ec0ff */
[----:B------:R-:W-:Y:S01]  /*1bd70*/  LOP3.LUT R3, R2, 0xffff, RZ, 0xc0, !PT ;  /* 0x0000ffff02037812 */ /* 0x000fe200078ec0ff */
[----:B------:R-:W-:Y:S01]  /*1bd80*/  IMAD.MOV.U32 R55, RZ, RZ, R13 ;  /* 0x000000ffff377224 */ /* 0x000fe200078e000d */
[----:B------:R-:W-:-:S02]  /*1bd90*/  PRMT R13, R4, 0x5410, R5 ;  /* 0x00005410040d7816 */ /* 0x000fc40000000005 */
[----:B------:R-:W-:Y:S02]  /*1bda0*/  SHF.R.U32.HI R4, RZ, 0x8, R3 ;  /* 0x00000008ff047819 */ /* 0x000fe40000011603 */
[----:B------:R-:W-:Y:S01]  /*1bdb0*/  LOP3.LUT R3, R2, 0xff, RZ, 0xc0, !PT ;  /* 0x000000ff02037812 */ /* 0x000fe200078ec0ff */
[----:B------:R-:W-:Y:S02]  /*1bdc0*/  IMAD.MOV.U32 R56, RZ, RZ, R27 ;  /* 0x000000ffff387224 */ /* 0x000fe400078e001b */
[----:B------:R-:W-:Y:S01]  /*1bdd0*/  IMAD.MOV.U32 R27, RZ, RZ, R12 ;  /* 0x000000ffff1b7224 */ /* 0x000fe200078e000c */
[----:B------:R-:W-:Y:S02]  /*1bde0*/  PRMT R12, R3, 0x5410, R4 ;  /* 0x00005410030c7816 */ /* 0x000fe40000000004 */
[--C-:B------:R-:W-:Y:S02]  /*1bdf0*/  SHF.R.U32.HI R3, RZ, 0x10, R2.reuse ;  /* 0x00000010ff037819 */ /* 0x100fe40000011602 */
[----:B------:R-:W-:-:S02]  /*1be00*/  SHF.R.U32.HI R4, RZ, 0x18, R2 ;  /* 0x00000018ff047819 */ /* 0x000fc40000011602 */
[----:B------:R-:W-:-:S05]  /*1be10*/  HSET2.LE.AND R2, R7, R0, PT ;  /* 0x0000000007027233 */ /* 0x000fca0003803000 */
[----:B------:R-:W-:Y:S01]  /*1be20*/  LOP3.LUT R8, R2, R45, RZ, 0xc0, !PT ;  /* 0x0000002d02087212 */ /* 0x000fe200078ec0ff */
[----:B---3--:R-:W-:Y:S02]  /*1be30*/  VIADD R2, R232, 0x4 ;  /* 0x00000004e8027836 */ /* 0x008fe40000000000 */
[----:B------:R-:W3:Y:S01]  /*1be40*/  LDL R232, [R1+0x64] ;  /* 0x0000640001e87983 */ /* 0x000ee20000100800 */
[----:B------:R-:W-:-:S04]  /*1be50*/  LOP3.LUT R3, R3, 0xff, RZ, 0xc0, !PT ;  /* 0x000000ff03037812 */ /* 0x000fc800078ec0ff */
[----:B------:R-:W-:Y:S01]  /*1be60*/  PRMT R9, R3, 0x5410, R4 ;  /* 0x0000541003097816 */ /* 0x000fe20000000004 */
[----:B------:R-:W-:-:S03]  /*1be70*/  IMAD.WIDE.U32 R2, R2, -0x326172a9, RZ ;  /* 0xcd9e8d5702027825 */ /* 0x000fc600078e00ff */
[----:B------:R-:W-:-:S05]  /*1be80*/  LOP3.LUT R4, R71, UR26, R2, 0x96, !PT ;  /* 0x0000001a47047c12 */ /* 0x000fca000f8e9602 */
[----:B------:R-:W-:Y:S01]  /*1be90*/  IMAD.WIDE.U32 R10, R4, -0x2daee0ad, RZ ;  /* 0xd2511f53040a7825 */ /* 0x000fe200078e00ff */
[C---:B------:R-:W-:Y:S02]  /*1bea0*/  PRMT R172, R230.reuse, 0x7610, R172 ;  /* 0x00007610e6ac7816 */ /* 0x040fe400000000ac */
[----:B------:R-:W-:Y:S01]  /*1beb0*/  PRMT R139, R230, 0x7632, R139 ;  /* 0x00007632e68b7816 */ /* 0x000fe2000000008b */
[----:B------:R-:W-:Y:S01]  /*1bec0*/  IMAD.MOV.U32 R230, RZ, RZ, R25 ;  /* 0x000000ffffe67224 */ /* 0x000fe200078e0019 */
[C---:B------:R-:W-:Y:S01]  /*1bed0*/  PRMT R138, R228.reuse, 0x7610, R138 ;  /* 0x00007610e48a7816 */ /* 0x040fe2000000008a */
[----:B------:R-:W-:Y:S01]  /*1bee0*/  @!P0 HADD2 R64, -R136.H0_H0, -RZ.H0_H0 ;  /* 0xa00000ff88408230 */ /* 0x000fe20000000900 */
[----:B------:R-:W-:-:S03]  /*1bef0*/  PRMT R137, R228, 0x7632, R137 ;  /* 0x00007632e4897816 */ /* 0x000fc60000000089 */
[----:B------:R-:W-:Y:S01]  /*1bf00*/  @!P3 HADD2 R69, -R138.H0_H0, -RZ.H0_H0 ;  /* 0xa00000ff8a45b230 */ /* 0x000fe20000000900 */
[----:B------:R-:W-:Y:S02]  /*1bf10*/  PRMT R80, R173, 0x5410, R136 ;  /* 0x00005410ad507816 */ /* 0x000fe40000000088 */
[----:B------:R-:W-:Y:S02]  /*1bf20*/  @!P0 PRMT R136, R64, 0x5410, RZ ;  /* 0x0000541040888816 */ /* 0x000fe400000000ff */
[----:B------:R-:W-:Y:S01]  /*1bf30*/  PRMT R64, R138, 0x5410, R137 ;  /* 0x000054108a407816 */ /* 0x000fe20000000089 */
[----:B------:R-:W-:Y:S01]  /*1bf40*/  IMAD.MOV.U32 R228, RZ, RZ, R27 ;  /* 0x000000ffffe47224 */ /* 0x000fe200078e001b */
[----:B------:R-:W-:Y:S01]  /*1bf50*/  @!P3 PRMT R138, R69, 0x5410, RZ ;  /* 0x00005410458ab816 */ /* 0x000fe200000000ff */
[----:B------:R-:W-:Y:S01]  /*1bf60*/  IMAD.MOV.U32 R69, RZ, RZ, R26 ;  /* 0x000000ffff457224 */ /* 0x000fe200078e001a */
[----:B------:R-:W-:Y:S01]  /*1bf70*/  PRMT R14, R172, 0x5410, R139 ;  /* 0x00005410ac0e7816 */ /* 0x000fe2000000008b */
[----:B------:R-:W-:Y:S01]  /*1bf80*/  STG.E.U16 desc[UR24][R20.64+-0x100], R15 ;  /* 0xffff000f14007986 */ /* 0x000fe2000c101518 */
[----:B------:R-:W-:-:S02]  /*1bf90*/  IMAD.MOV.U32 R60, RZ, RZ, R40 ;  /* 0x000000ffff3c7224 */ /* 0x000fc400078e0028 */
[----:B------:R-:W-:Y:S02]  /*1bfa0*/  IMAD.MOV.U32 R61, RZ, RZ, R41 ;  /* 0x000000ffff3d7224 */ /* 0x000fe400078e0029 */
[----:B------:R-:W-:Y:S02]  /*1bfb0*/  IMAD.MOV.U32 R63, RZ, RZ, R43 ;  /* 0x000000ffff3f7224 */ /* 0x000fe400078e002b */
[----:B------:R-:W-:Y:S02]  /*1bfc0*/  @!P2 HADD2 R62, -R174.H0_H0, -RZ.H0_H0 ;  /* 0xa00000ffae3ea230 */ /* 0x000fe40000000900 */
[----:B------:R-:W-:Y:S02]  /*1bfd0*/  @!P1 HADD2 R65, -R173.H0_H0, -RZ.H0_H0 ;  /* 0xa00000ffad419230 */ /* 0x000fe40000000900 */
[----:B------:R-:W-:Y:S01]  /*1bfe0*/  @!P6 HADD2 R66, -R172.H0_H0, -RZ.H0_H0 ;  /* 0xa00000ffac42e230 */ /* 0x000fe20000000900 */
[----:B------:R-:W-:Y:S01]  /*1bff0*/  @!P2 PRMT R174, R62, 0x5410, RZ ;  /* 0x000054103eaea816 */ /* 0x000fe200000000ff */
[----:B------:R-:W-:-:S02]  /*1c000*/  @!P5 HADD2 R67, -R139.H0_H0, -RZ.H0_H0 ;  /* 0xa00000ff8b43d230 */ /* 0x000fc40000000900 */
[----:B------:R-:W-:Y:S01]  /*1c010*/  IMAD.MOV.U32 R62, RZ, RZ, R44 ;  /* 0x000000ffff3e7224 */ /* 0x000fe200078e002c */
[----:B------:R-:W-:Y:S01]  /*1c020*/  @!P1 PRMT R173, R65, 0x5410, RZ ;  /* 0x0000541041ad9816 */ /* 0x000fe200000000ff */
[----:B------:R-:W-:Y:S01]  /*1c030*/  IMAD.MOV.U32 R233, RZ, RZ, R55 ;  /* 0x000000ffffe97224 */ /* 0x000fe200078e0037 */
[----:B------:R-:W-:Y:S01]  /*1c040*/  @!P6 PRMT R172, R66, 0x5410, RZ ;  /* 0x0000541042ace816 */ /* 0x000fe200000000ff */
[----:B------:R-:W-:Y:S01]  /*1c050*/  IMAD.MOV.U32 R66, RZ, RZ, R52 ;  /* 0x000000ffff427224 */ /* 0x000fe200078e0034 */
[----:B------:R-:W-:Y:S01]  /*1c060*/  @!P5 PRMT R139, R67, 0x5410, RZ ;  /* 0x00005410438bd816 */ /* 0x000fe200000000ff */
[----:B------:R-:W-:Y:S02]  /*1c070*/  IMAD.MOV.U32 R67, RZ, RZ, R53 ;  /* 0x000000ffff437224 */ /* 0x000fe400078e0035 */
[----:B------:R-:W-:Y:S02]  /*1c080*/  IMAD.MOV.U32 R65, RZ, RZ, R54 ;  /* 0x000000ffff417224 */ /* 0x000fe400078e0036 */
[----:B------:R-:W-:Y:S01]  /*1c090*/  IMAD.MOV.U32 R71, RZ, RZ, R47 ;  /* 0x000000ffff477224 */ /* 0x000fe200078e002f */
[----:B---3--:R-:W-:-:S05]  /*1c0a0*/  LOP3.LUT R3, R3, R232, RZ, 0x3c, !PT ;  /* 0x000000e803037212 */ /* 0x008fca00078e3cff */
[----:B------:R-:W-:-:S05]  /*1c0b0*/  IMAD.WIDE.U32 R2, R3, -0x2daee0ad, RZ ;  /* 0xd2511f5303027825 */ /* 0x000fca00078e00ff */
[----:B------:R-:W-:-:S05]  /*1c0c0*/  LOP3.LUT R3, R3, UR4, R58, 0x96, !PT ;  /* 0x0000000403037c12 */ /* 0x000fca000f8e963a */
[----:B------:R-:W-:Y:S01]  /*1c0d0*/  IMAD.WIDE.U32 R4, R3, -0x326172a9, RZ ;  /* 0xcd9e8d5703047825 */ /* 0x000fe200078e00ff */
[----:B------:R-:W-:-:S04]  /*1c0e0*/  LOP3.LUT R6, R11, UR41, R2, 0x96, !PT ;  /* 0x000000290b067c12 */ /* 0x000fc8000f8e9602 */
[----:B------:R-:W-:-:S05]  /*1c0f0*/  LOP3.LUT R2, R5, UR42, R70, 0x96, !PT ;  /* 0x0000002a05027c12 */ /* 0x000fca000f8e9646 */
[----:B------:R-:W-:-:S05]  /*1c100*/  IMAD.WIDE.U32 R2, R2, -0x2daee0ad, RZ ;  /* 0xd2511f5302027825 */ /* 0x000fca00078e00ff */
[----:B------:R-:W-:Y:S01]  /*1c110*/  LOP3.LUT R5, R3, UR39, R10, 0x96, !PT ;  /* 0x0000002703057c12 */ /* 0x000fe2000f8e960a */
[----:B------:R-:W-:-:S04]  /*1c120*/  IMAD.WIDE.U32 R10, R6, -0x326172a9, RZ ;  /* 0xcd9e8d57060a7825 */ /* 0x000fc800078e00ff */
[----:B------:R-:W-:Y:S01]  /*1c130*/  IMAD.WIDE.U32 R22, R5, -0x326172a9, RZ ;  /* 0xcd9e8d5705167825 */ /* 0x000fe200078e00ff */
[----:B------:R-:W-:-:S05]  /*1c140*/  LOP3.LUT R3, R11, UR40, R4, 0x96, !PT ;  /* 0x000000280b037c12 */ /* 0x000fca000f8e9604 */
[----:B------:R-:W-:Y:S01]  /*1c150*/  IMAD.WIDE.U32 R6, R3, -0x2daee0ad, RZ ;  /* 0xd2511f5303067825 */ /* 0x000fe200078e00ff */
[----:B------:R-:W-:-:S05]  /*1c160*/  LOP3.LUT R3, R23, UR38, R10, 0x96, !PT ;  /* 0x0000002617037c12 */ /* 0x000fca000f8e960a */
[----:B------:R-:W-:Y:S01]  /*1c170*/  IMAD.WIDE.U32 R24, R3, -0x2daee0ad, RZ ;  /* 0xd2511f5303187825 */ /* 0x000fe200078e00ff */
[----:B------:R-:W-:Y:S02]  /*1c180*/  LOP3.LUT R7, R7, UR37, R2, 0x96, !PT ;  /* 0x0000002507077c12 */ /* 0x000fe4000f8e9602 */
[--C-:B------:R-:W-:Y:S02]  /*1c190*/  HSET2.LE.AND R2, R13, R0.reuse, PT ;  /* 0x000000000d027233 */ /* 0x100fe40003803000 */
[--C-:B------:R-:W-:Y:S02]  /*1c1a0*/  HSET2.LE.AND R3, R12, R0.reuse, PT ;  /* 0x000000000c037233 */ /* 0x100fe40003803000 */
[----:B------:R-:W-:Y:S02]  /*1c1b0*/  LOP3.LUT R6, R25, UR18, R6, 0x96, !PT ;  /* 0x0000001219067c12 */ /* 0x000fe4000f8e9606 */
[----:B------:R-:W-:Y:S01]  /*1c1c0*/  HSET2.LE.AND R4, R9, R0, PT ;  /* 0x0000000009047233 */ /* 0x000fe20003803000 */
[----:B------:R-:W-:Y:S01]  /*1c1d0*/  IMAD.WIDE.U32 R26, R7, -0x326172a9, RZ ;  /* 0xcd9e8d57071a7825 */ /* 0x000fe200078e00ff */
[----:B------:R-:W-:-:S02]  /*1c1e0*/  LOP3.LUT R9, R2, R57, RZ, 0xc0, !PT ;  /* 0x0000003902097212 */ /* 0x000fc400078ec0ff */
[----:B------:R-:W-:Y:S01]  /*1c1f0*/  LOP3.LUT R10, R3, R46, RZ, 0xc0, !PT ;  /* 0x0000002e030a7212 */ /* 0x000fe200078ec0ff */
[----:B------:R-:W-:Y:S01]  /*1c200*/  IMAD.WIDE.U32 R2, R6, -0x326172a9, RZ ;  /* 0xcd9e8d5706027825 */ /* 0x000fe200078e00ff */
[----:B------:R-:W-:-:S04]  /*1c210*/  LOP3.LUT R11, R4, R36, RZ, 0xc0, !PT ;  /* 0x00000024040b7212 */ /* 0x000fc800078ec0ff */
[----:B------:R-:W-:-:S04]  /*1c220*/  LOP3.LUT R5, R3, UR27, R26, 0x96, !PT ;  /* 0x0000001b03057c12 */ /* 0x000fc8000f8e961a */
[----:B------:R-:W-:-:S04]  /*1c230*/  LOP3.LUT R4, R5, 0xffff, RZ, 0xc0, !PT ;  /* 0x0000ffff05047812 */ /* 0x000fc800078ec0ff */
[----:B------:R-:W-:Y:S02]  /*1c240*/  SHF.R.U32.HI R6, RZ, 0x8, R4 ;  /* 0x00000008ff067819 */ /* 0x000fe40000011604 */
[----:B------:R-:W-:Y:S02]  /*1c250*/  LOP3.LUT R4, R5, 0xff, RZ, 0xc0, !PT ;  /* 0x000000ff05047812 */ /* 0x000fe400078ec0ff */
[--C-:B------:R-:W-:Y:S02]  /*1c260*/  SHF.R.U32.HI R7, RZ, 0x10, R5.reuse ;  /* 0x00000010ff077819 */ /* 0x100fe40000011605 */
[----:B------:R-:W-:Y:S02]  /*1c270*/  PRMT R4, R4, 0x5410, R6 ;  /* 0x0000541004047816 */ /* 0x000fe40000000006 */
[----:B------:R-:W-:Y:S02]  /*1c280*/  SHF.R.U32.HI R6, RZ, 0x18, R5 ;  /* 0x00000018ff067819 */ /* 0x000fe40000011605 */
[----:B------:R-:W-:-:S02]  /*1c290*/  LOP3.LUT R5, R7, 0xff, RZ, 0xc0, !PT ;  /* 0x000000ff07057812 */ /* 0x000fc400078ec0ff */
[C---:B------:R-:W-:Y:S02]  /*1c2a0*/  LOP3.LUT R3, R2.reuse, 0xffff, RZ, 0xc0, !PT ;  /* 0x0000ffff02037812 */ /* 0x040fe400078ec0ff */
[----:B------:R-:W-:Y:S02]  /*1c2b0*/  PRMT R12, R5, 0x5410, R6 ;  /* 0x00005410050c7816 */ /* 0x000fe40000000006 */
        /* <DEDUP_REMOVED lines=9> */
[----:B------:R-:W1:Y:S01]  /*1c350*/  LDSM.16.MT88.4 R12, [R190+0xa000] ;  /* 0x00a00000be0c783b */ /* 0x000e620000004200 */
[--C-:B------:R-:W-:Y:S02]  /*1c360*/  HSET2.LE.AND R4, R4, R0.reuse, PT ;  /* 0x0000000004047233 */ /* 0x100fe40003803000 */
[--C-:B------:R-:W-:Y:S02]  /*1c370*/  HSET2.LE.AND R3, R6, R0.reuse, PT ;  /* 0x0000000006037233 */ /* 0x100fe40003803000 */
[----:B------:R-:W-:Y:S02]  /*1c380*/  HSET2.LE.AND R7, R7, R0, PT ;  /* 0x0000000007077233 */ /* 0x000fe40003803000 */
[----:B------:R-:W-:Y:S02]  /*1c390*/  LOP3.LUT R4, R4, R18, RZ, 0xc0, !PT ;  /* 0x0000001204047212 */ /* 0x000fe400078ec0ff */
[----:B------:R-:W-:-:S02]  /*1c3a0*/  LOP3.LUT R6, R3, R19, RZ, 0xc0, !PT ;  /* 0x0000001303067212 */ /* 0x000fc400078ec0ff */
[----:B------:R-:W-:Y:S01]  /*1c3b0*/  LOP3.LUT R7, R7, R16, RZ, 0xc0, !PT ;  /* 0x0000001007077212 */ /* 0x000fe200078ec0ff */
        /* <DEDUP_REMOVED lines=8> */
[----:B------:R-:W-:-:S04]  /*1c440*/  IMAD.MOV.U32 R70, RZ, RZ, R42 ;  /* 0x000000ffff467224 */ /* 0x000fc800078e002a */
[-C--:B-1----:R-:W-:Y:S06]  /*1c450*/  HMMA.16816.F32 R160, R8, R12.reuse, R160 ;  /* 0x0000000c08a0723c */ /* 0x082fec00000018a0 */
[C---:B------:R-:W-:Y:S06]  /*1c460*/  HMMA.16816.F32 R144, R4.reuse, R12, R144 ;  /* 0x0000000c0490723c */ /* 0x040fec0000001890 */
[-C--:B------:R-:W-:Y:S06]  /*1c470*/  HMMA.16816.F32 R140, R4, R14.reuse, R140 ;  /* 0x0000000e048c723c */ /* 0x080fec000000188c */
[----:B------:R-:W-:Y:S01]  /*1c480*/  HMMA.16816.F32 R40, R8, R14, R156 ;  /* 0x0000000e0828723c */ /* 0x000fe2000000189c */
[----:B------:R-:W1:Y:S01]  /*1c490*/  LDSM.16.MT88.4 R12, [R195+0xa000] ;  /* 0x00a00000c30c783b */ /* 0x000e620000004200 */
[----:B------:R-:W-:-:S02]  /*1c4a0*/  IMAD.MOV.U32 R232, RZ, RZ, R56 ;  /* 0x000000ffffe87224 */ /* 0x000fc400078e0038 */
[----:B------:R-:W-:Y:S02]  /*1c4b0*/  @!P4 HADD2 R68, -R137.H0_H0, -RZ.H0_H0 ;  /* 0xa00000ff8944c230 */ /* 0x000fe40000000900 */
[----:B------:R-:W-:Y:S02]  /*1c4c0*/  IMAD.MOV.U32 R48, RZ, RZ, R201 ;  /* 0x000000ffff307224 */ /* 0x000fe400078e00c9 */
[----:B------:R-:W-:Y:S01]  /*1c4d0*/  IMAD.MOV.U32 R49, RZ, RZ, R200 ;  /* 0x000000ffff317224 */ /* 0x000fe200078e00c8 */
[----:B------:R-:W-:Y:S02]  /*1c4e0*/  MOV R156, R71 ;  /* 0x00000047009c7202 */ /* 0x000fe40000000f00 */
[----:B------:R-:W-:Y:S01]  /*1c4f0*/  @!P4 PRMT R137, R68, 0x5410, RZ ;  /* 0x000054104489c816 */ /* 0x000fe200000000ff */
[----:B------:R-:W-:Y:S01]  /*1c500*/  IMAD.MOV.U32 R68, RZ, RZ, R199 ;  /* 0x000000ffff447224 */ /* 0x000fe200078e00c7 */
[----:B------:R-:W-:Y:S01]  /*1c510*/  STG.E.U16 desc[UR24][R20.64+-0xfe], R214 ;  /* 0xffff02d614007986 */ /* 0x000fe2000c101518 */
        /* <DEDUP_REMOVED lines=9> */
[----:B------:R-:W-:Y:S02]  /*1c5b0*/  IMAD.MOV.U32 R165, RZ, RZ, R67 ;  /* 0x000000ffffa57224 */ /* 0x000fe400078e0043 */
[----:B------:R-:W-:Y:S02]  /*1c5c0*/  IMAD.MOV.U32 R166, RZ, RZ, R66 ;  /* 0x000000ffffa67224 */ /* 0x000fe400078e0042 */
[----:B------:R-:W-:Y:S02]  /*1c5d0*/  IMAD.MOV.U32 R167, RZ, RZ, R65 ;  /* 0x000000ffffa77224 */ /* 0x000fe400078e0041 */
[----:B------:R-:W-:-:S02]  /*1c5e0*/  IMAD.MOV.U32 R3, RZ, RZ, R232 ;  /* 0x000000ffff037224 */ /* 0x000fc400078e00e8 */
[----:B------:R-:W-:Y:S02]  /*1c5f0*/  IMAD.MOV.U32 R164, RZ, RZ, R69 ;  /* 0x000000ffffa47224 */ /* 0x000fe400078e0045 */
[----:B------:R-:W-:Y:S01]  /*1c600*/  IMAD.MOV.U32 R16, RZ, RZ, R233 ;  /* 0x000000ffff107224 */ /* 0x000fe200078e00e9 */
[----:B------:R-:W-:Y:S01]  /*1c610*/  STG.E.U16 desc[UR24][R32.64+-0x100], R212 ;  /* 0xffff00d420007986 */ /* 0x000fe2000c101518 */
[----:B------:R-:W-:Y:S02]  /*1c620*/  IMAD.MOV.U32 R67, RZ, RZ, R79 ;  /* 0x000000ffff437224 */ /* 0x000fe400078e004f */
[----:B------:R-:W-:Y:S01]  /*1c630*/  IMAD.MOV.U32 R232, RZ, RZ, R78 ;  /* 0x000000ffffe87224 */ /* 0x000fe200078e004e */
[----:B------:R-:W-:Y:S01]  /*1c640*/  STG.E.U16 desc[UR24][R32.64+-0xfe], R213 ;  /* 0xffff02d520007986 */ /* 0x000fe2000c101518 */
[----:B------:R-:W-:Y:S02]  /*1c650*/  IMAD.MOV.U32 R66, RZ, RZ, R77 ;  /* 0x000000ffff427224 */ /* 0x000fe400078e004d */
[----:B------:R-:W-:Y:S01]  /*1c660*/  IMAD.MOV.U32 R65, RZ, RZ, R76 ;  /* 0x000000ffff417224 */ /* 0x000fe200078e004c */
[----:B------:R3:W5:Y:S01]  /*1c670*/  LDL.LU R200, [R1+0xd8] ;  /* 0x0000d80001c87983 */ /* 0x0007620000300800 */
[----:B------:R-:W-:Y:S01]  /*1c680*/  IMAD.MOV.U32 R103, RZ, RZ, R70 ;  /* 0x000000ffff677224 */ /* 0x000fe200078e0046 */
[----:B-1----:R-:W-:Y:S01]  /*1c690*/  HMMA.16816.F32 R228, R8, R12, R228 ;  /* 0x0000000c08e4723c */ /* 0x002fe200000018e4 */
        /* <DEDUP_REMOVED lines=8> */
[----:B------:R-:W-:Y:S04]  /*1c720*/  STG.E.U16 desc[UR24][R30.64+-0x100], R183 ;  /* 0xffff00b71e007986 */ /* 0x000fe8000c101518 */
[----:B------:R-:W-:Y:S01]  /*1c730*/  STG.E.U16 desc[UR24][R30.64+-0xfe], R182 ;  /* 0xffff02b61e007986 */ /* 0x000fe2000c101518 */
[----:B------:R-:W-:Y:S03]  /*1c740*/  HMMA.16816.F32 R116, R8, R14, R156 ;  /* 0x0000000e0874723c */ /* 0x000fe6000000189c */
        /* <DEDUP_REMOVED lines=9> */
[----:B------:R-:W4:Y:S01]  /*1c7e0*/  LDSM.16.MT88.4 R16, [R195+0xb000] ;  /* 0x00b00000c310783b */ /* 0x000f220000004200 */
[-C--:B-1----:R-:W-:Y:S06]  /*1c7f0*/  HMMA.16816.F32 R236, R8, R12.reuse, R164 ;  /* 0x0000000c08ec723c */ /* 0x082fec00000018a4 */
[C---:B------:R-:W-:Y:S06]  /*1c800*/  HMMA.16816.F32 R72, R4.reuse, R12, R72 ;  /* 0x0000000c0448723c */ /* 0x040fec0000001848 */
[-C--:B------:R-:W-:Y:S06]  /*1c810*/  HMMA.16816.F32 R84, R4, R14.reuse, R128 ;  /* 0x0000000e0454723c */ /* 0x080fec0000001880 */
[----:B------:R-:W-:Y:S01]  /*1c820*/  HMMA.16816.F32 R232, R8, R14, R232 ;  /* 0x0000000e08e8723c */ /* 0x000fe200000018e8 */
[----:B------:R-:W1:Y:S01]  /*1c830*/  LDSM.16.MT88.4 R12, [R192+0xb000] ;  /* 0x00b00000c00c783b */ /* 0x000e620000004200 */
[----:B------:R-:W-:-:S02]  /*1c840*/  IMAD.MOV.U32 R2, RZ, RZ, R246 ;  /* 0x000000ffff027224 */ /* 0x000fc400078e00f6 */
[----:B------:R-:W-:Y:S02]  /*1c850*/  IMAD.MOV.U32 R50, RZ, RZ, R249 ;  /* 0x000000ffff327224 */ /* 0x000fe400078e00f9 */
[----:B------:R-:W-:Y:S02]  /*1c860*/  IMAD.MOV.U32 R248, RZ, RZ, R198 ;  /* 0x000000fffff87224 */ /* 0x000fe400078e00c6 */
[----:B------:R-:W-:Y:S02]  /*1c870*/  IMAD.MOV.U32 R249, RZ, RZ, R197 ;  /* 0x000000fffff97224 */ /* 0x000fe400078e00c5 */
[----:B------:R-:W-:Y:S02]  /*1c880*/  IMAD.MOV.U32 R250, RZ, RZ, R196 ;  /* 0x000000fffffa7224 */ /* 0x000fe400078e00c4 */
[----:B------:R-:W-:Y:S02]  /*1c890*/  IMAD.MOV.U32 R251, RZ, RZ, R193 ;  /* 0x000000fffffb7224 */ /* 0x000fe400078e00c1 */
[----:B------:R-:W-:Y:S01]  /*1c8a0*/  IMAD.MOV.U32 R247, RZ, RZ, R189 ;  /* 0x000000fffff77224 */ /* 0x000fe200078e00bd */
[----:B----4-:R-:W-:Y:S01]  /*1c8b0*/  HMMA.16816.F32 R100, R8, R16, R100 ;  /* 0x000000100864723c */ /* 0x010fe20000001864 */
[----:B------:R-:W-:-:S02]  /*1c8c0*/  IMAD.MOV.U32 R246, RZ, RZ, R191 ;  /* 0x000000fffff67224 */ /* 0x000fc400078e00bf */
[----:B------:R-:W-:Y:S02]  /*1c8d0*/  IMAD.MOV.U32 R113, RZ, RZ, R3 ;  /* 0x000000ffff717224 */ /* 0x000fe400078e0003 */
[----:B------:R-:W-:Y:S01]  /*1c8e0*/  IMAD.MOV.U32 R158, RZ, RZ, R49 ;  /* 0x000000ffff9e7224 */ /* 0x000fe200078e0031 */
[----:B------:R-:W-:Y:S01]  /*1c8f0*/  MOV R159, R67 ;  /* 0x00000043009f7202 */ /* 0x000fe20000000f00 */
[C---:B-1----:R-:W-:Y:S06]  /*1c900*/  HMMA.16816.F32 R88, R4.reuse, R12, R88 ;  /* 0x0000000c0458723c */ /* 0x042fec0000001858 */
[----:B------:R-:W-:Y:S01]  /*1c910*/  HMMA.16816.F32 R92, R4, R14, R92 ;  /* 0x0000000e045c723c */ /* 0x000fe2000000185c */
[----:B------:R-:W-:Y:S01]  /*1c920*/  IMAD.MOV.U32 R115, RZ, RZ, R2 ;  /* 0x000000ffff737224 */ /* 0x000fe200078e0002 */
[----:B--2---:R-:W-:Y:S04]  /*1c930*/  STG.E.U16 desc[UR24][R28.64+-0x100], R172 ;  /* 0xffff00ac1c007986 */ /* 0x004fe8000c101518 */
[C---:B------:R-:W-:Y:S01]  /*1c940*/  HMMA.16816.F32 R248, R8.reuse, R12, R248 ;  /* 0x0000000c08f8723c */ /* 0x040fe200000018f8 */
[----:B------:R-:W-:Y:S01]  /*1c950*/  IMAD.MOV.U32 R166, RZ, RZ, R66 ;  /* 0x000000ffffa67224 */ /* 0x000fe200078e0042 */
[----:B------:R-:W-:Y:S04]  /*1c960*/  STG.E.U16 desc[UR24][R28.64+-0xfe], R139 ;  /* 0xffff028b1c007986 */ /* 0x000fe8000c101518 */
[----:B------:R-:W-:Y:S01]  /*1c970*/  HMMA.16816.F32 R244, R8, R14, R244 ;  /* 0x0000000e08f4723c */ /* 0x000fe200000018f4 */
[----:B------:R-:W1:Y:S01]  /*1c980*/  LDSM.16.MT88.4 R12, [R194+0xb000] ;  /* 0x00b00000c20c783b */ /* 0x000e620000004200 */
[----:B------:R-:W-:-:S02]  /*1c990*/  IMAD.MOV.U32 R49, RZ, RZ, R51 ;  /* 0x000000ffff317224 */ /* 0x000fc400078e0033 */
[----:B------:R-:W-:Y:S01]  /*1c9a0*/  IMAD.MOV.U32 R167, RZ, RZ, R65 ;  /* 0x000000ffffa77224 */ /* 0x000fe200078e0041 */
[----:B------:R3:W5:Y:S01]  /*1c9b0*/  LDL.LU R198, [R1+0xd0] ;  /* 0x0000d00001c67983 */ /* 0x0007620000300800 */
[----:B------:R-:W-:Y:S01]  /*1c9c0*/  IMAD.MOV.U32 R51, RZ, RZ, R99 ;  /* 0x000000ffff337224 */ /* 0x000fe200078e0063 */
[C---:B------:R-:W-:Y:S01]  /*1c9d0*/  HMMA.16816.F32 R104, R4.reuse, R16, R104 ;  /* 0x000000100468723c */ /* 0x040fe20000001868 */
[----:B------:R-:W-:Y:S02]  /*1c9e0*/  IMAD.MOV.U32 R99, RZ, RZ, R100 ;  /* 0x000000ffff637224 */ /* 0x000fe400078e0064 */
[----:B------:R-:W-:Y:S02]  /*1c9f0*/  IMAD.MOV.U32 R67, RZ, RZ, R101 ;  /* 0x000000ffff437224 */ /* 0x000fe400078e0065 */
[----:B------:R-:W-:Y:S01]  /*1ca00*/  IMAD.MOV.U32 R66, RZ, RZ, R102 ;  /* 0x000000ffff427224 */ /* 0x000fe200078e0066 */
[----:B------:R-:W-:Y:S01]  /*1ca10*/  HMMA.16816.F32 R108, R4, R18, R108 ;  /* 0x00000012046c723c */ /* 0x000fe2000000186c */
[----:B------:R-:W-:-:S02]  /*1ca20*/  IMAD.MOV.U32 R65, RZ, RZ, R103 ;  /* 0x000000ffff417224 */ /* 0x000fc400078e0067 */
[----:B------:R-:W-:-:S03]  /*1ca30*/  IMAD.WIDE.U32 R2, R35, -0x2daee0ad, RZ ;  /* 0xd2511f5323027825 */ /* 0x000fc600078e00ff */
[----:B------:R-:W-:Y:S06]  /*1ca40*/  HMMA.16816.F32 R240, R8, R18, R240 ;  /* 0x0000001208f0723c */ /* 0x000fec00000018f0 */
[C---:B-1----:R-:W-:Y:S01]  /*1ca50*/  HMMA.16816.F32 R120, R4.reuse, R12, R120 ;  /* 0x0000000c0478723c */ /* 0x042fe20000001878 */
[----:B------:R-:W-:Y:S01]  /*1ca60*/  IMAD.MOV.U32 R26, RZ, RZ, R167 ;  /* 0x000000ffff1a7224 */ /* 0x000fe200078e00a7 */
[----:B------:R-:W-:Y:S04]  /*1ca70*/  STG.E.U16 desc[UR24][R20.64+-0xf0], R211 ;  /* 0xffff10d314007986 */ /* 0x000fe8000c101518 */
[----:B------:R-:W-:Y:S01]  /*1ca80*/  HMMA.16816.F32 R100, R4, R14, R124 ;  /* 0x0000000e0464723c */ /* 0x000fe2000000187c */
[----:B------:R-:W-:Y:S04]  /*1ca90*/  STG.E.U16 desc[UR24][R20.64+-0xee], R209 ;  /* 0xffff12d114007986 */ /* 0x000fe8000c101518 */
[----:B------:R3:W5:Y:S01]  /*1caa0*/  LDL.LU R197, [R1+0xcc] ;  /* 0x0000cc0001c57983 */ /* 0x0007620000300800 */
[C---:B------:R-:W-:Y:S06]  /*1cab0*/  HMMA.16816.F32 R4, R8.reuse, R12, R112 ;  /* 0x0000000c0804723c */ /* 0x040fec0000001870 */
[----:B------:R-:W-:Y:S01]  /*1cac0*/  HMMA.16816.F32 R16, R8, R14, R156 ;  /* 0x0000000e0810723c */ /* 0x000fe2000000189c */
[----:B------:R-:W-:Y:S01]  /*1cad0*/  SHF.R.U32.HI R12, RZ, 0x18, R2 ;  /* 0x00000018ff0c7819 */ /* 0x000fe20000011602 */
[----:B------:R-:W-:Y:S01]  /*1cae0*/  IMAD.MOV.U32 R35, RZ, RZ, R166 ;  /* 0x000000ffff237224 */ /* 0x000fe200078e00a6 */
[----:B------:R-:W-:Y:S04]  /*1caf0*/  LDSM.16.MT88.4 R156, [R192+0xa800] ;  /* 0x00a80000c09c783b */ /* 0x000fe80000004200 */
[----:B------:R-:W-:Y:S01]  /*1cb00*/  LOP3.LUT R11, R2, 0xff, RZ, 0xc0, !PT ;  /* 0x000000ff020b7812 */ /* 0x000fe200078ec0ff */
[----:B------:R-:W1:Y:S01]  /*1cb10*/  LDSM.16.MT88.4 R164, [R190+0xa800] ;  /* 0x00a80000bea4783b */ /* 0x000e620000004200 */
[----:B------:R-:W-:Y:S01]  /*1cb20*/  SHF.R.U32.HI R10, RZ, 0x10, R2 ;  /* 0x00000010ff0a7819 */ /* 0x000fe20000011602 */
[----:B------:R-:W-:-:S02]  /*1cb30*/  IMAD.MOV.U32 R23, RZ, RZ, R51 ;  /* 0x000000ffff177224 */ /* 0x000fc400078e0033 */
[----:B------:R-:W-:Y:S01]  /*1cb40*/  IMAD.MOV.U32 R25, RZ, RZ, R66 ;  /* 0x000000ffff197224 */ /* 0x000fe200078e0042 */
[----:B------:R-:W-:Y:S04]  /*1cb50*/  STG.E.U16 desc[UR24][R32.64+-0xf0], R208 ;  /* 0xffff10d020007986 */ /* 0x000fe8000c101518 */
[----:B------:R-:W-:Y:S01]  /*1cb60*/  STG.E.U16 desc[UR24][R32.64+-0xee], R207 ;  /* 0xffff12cf20007986 */ /* 0x000fe2000c101518 */
[----:B------:R-:W-:Y:S01]  /*1cb70*/  IMAD.MOV.U32 R115, RZ, RZ, R4 ;  /* 0x000000ffff737224 */ /* 0x000fe200078e0004 */
[----:B------:R-:W-:Y:S01]  /*1cb80*/  LOP3.LUT R4, R27, UR36, R22, 0x96, !PT ;  /* 0x000000241b047c12 */ /* 0x000fe2000f8e9616 */
[----:B------:R-:W-:Y:S01]  /*1cb90*/  IMAD.MOV.U32 R114, RZ, RZ, R5 ;  /* 0x000000ffff727224 */ /* 0x000fe200078e0005 */
[----:B------:R-:W-:Y:S01]  /*1cba0*/  LOP3.LUT R5, R3, UR21, R34, 0x96, !PT ;  /* 0x0000001503057c12 */ /* 0x000fe2000f8e9622 */
[----:B------:R-:W-:Y:S01]  /*1cbb0*/  IMAD.MOV.U32 R113, RZ, RZ, R6 ;  /* 0x000000ffff717224 */ /* 0x000fe200078e0006 */
[----:B------:R-:W-:Y:S01]  /*1cbc0*/  LOP3.LUT R6, R2, 0xffff, RZ, 0xc0, !PT ;  /* 0x0000ffff02067812 */ /* 0x000fe200078ec0ff */
[----:B------:R-:W-:Y:S01]  /*1cbd0*/  IMAD.WIDE.U32 R2, R4, -0x2daee0ad, RZ ;  /* 0xd2511f5304027825 */ /* 0x000fe200078e00ff */
[----:B------:R3:W5:Y:S02]  /*1cbe0*/  LDL.LU R196, [R1+0xc8] ;  /* 0x0000c80001c47983 */ /* 0x0007640000300800 */
[----:B------:R-:W-:-:S02]  /*1cbf0*/  SHF.R.U32.HI R6, RZ, 0x8, R6 ;  /* 0x00000008ff067819 */ /* 0x000fc40000011606 */
[----:B------:R-:W-:Y:S01]  /*1cc00*/  SHF.R.U32.HI R8, RZ, 0x10, R2 ;  /* 0x00000010ff087819 */ /* 0x000fe20000011602 */
[----:B------:R-:W-:Y:S01]  /*1cc10*/  IMAD.MOV.U32 R112, RZ, RZ, R7 ;  /* 0x000000ffff707224 */ /* 0x000fe200078e0007 */
[----:B------:R-:W-:Y:S01]  /*1cc20*/  LOP3.LUT R4, R3, UR21, R24, 0x96, !PT ;  /* 0x0000001503047c12 */ /* 0x000fe2000f8e9618 */
[----:B------:R-:W-:Y:S01]  /*1cc30*/  IMAD.MOV.U32 R27, RZ, RZ, R48 ;  /* 0x000000ffff1b7224 */ /* 0x000fe200078e0030 */
[----:B------:R-:W-:Y:S01]  /*1cc40*/  PRMT R14, R11, 0x5410, R6 ;  /* 0x000054100b0e7816 */ /* 0x000fe20000000006 */
[----:B------:R-:W-:Y:S01]  /*1cc50*/  IMAD.MOV.U32 R22, RZ, RZ, R49 ;  /* 0x000000ffff167224 */ /* 0x000fe200078e0031 */
[C---:B------:R-:W-:Y:S01]  /*1cc60*/  LOP3.LUT R3, R2.reuse, 0xffff, RZ, 0xc0, !PT ;  /* 0x0000ffff02037812 */ /* 0x040fe200078ec0ff */
[----:B------:R-:W-:Y:S01]  /*1cc70*/  IMAD.MOV.U32 R15, RZ, RZ, R50 ;  /* 0x000000ffff0f7224 */ /* 0x000fe200078e0032 */
[----:B------:R-:W-:Y:S01]  /*1cc80*/  LOP3.LUT R9, R2, 0xff, RZ, 0xc0, !PT ;  /* 0x000000ff02097812 */ /* 0x000fe200078ec0ff */
[----:B------:R-:W2:Y:S01]  /*1cc90*/  LDSM.16.MT88.4 R48, [R195+0xa800] ;  /* 0x00a80000c330783b */ /* 0x000ea20000004200 */
[----:B------:R-:W-:-:S02]  /*1cca0*/  SHF.R.U32.HI R7, RZ, 0x18, R2 ;  /* 0x00000018ff077819 */ /* 0x000fc40000011602 */
[----:B------:R-:W-:Y:S01]  /*1ccb0*/  LOP3.LUT R6, R10, 0xff, RZ, 0xc0, !PT ;  /* 0x000000ff0a067812 */ /* 0x000fe200078ec0ff */
[----:B------:R-:W-:Y:S01]  /*1ccc0*/  IMAD.MOV.U32 R34, RZ, RZ, R65 ;  /* 0x000000ffff227224 */ /* 0x000fe200078e0041 */
[----:B------:R-:W-:Y:S01]  /*1ccd0*/  LOP3.LUT R2, R8, 0xff, RZ, 0xc0, !PT ;  /* 0x000000ff08027812 */ /* 0x000fe200078ec0ff */
[----:B------:R-:W-:Y:S01]  /*1cce0*/  STG.E.U16 desc[UR24][R30.64+-0xf0], R181 ;  /* 0xffff10b51e007986 */ /* 0x000fe2000c101518 */
[----:B------:R-:W-:Y:S02]  /*1ccf0*/  PRMT R13, R6, 0x5410, R12 ;  /* 0x00005410060d7816 */ /* 0x000fe4000000000c */
[----:B------:R-:W-:Y:S01]  /*1cd00*/  SHF.R.U32.HI R3, RZ, 0x8, R3 ;  /* 0x00000008ff037819 */ /* 0x000fe20000011603 */
[----:B------:R-:W-:Y:S01]  /*1cd10*/  STG.E.U16 desc[UR24][R30.64+-0xee], R180 ;  /* 0xffff12b41e007986 */ /* 0x000fe2000c101518 */
[----:B------:R-:W-:Y:S02]  /*1cd20*/  PRMT R12, R2, 0x5410, R7 ;  /* 0x00005410020c7816 */ /* 0x000fe40000000007 */
[----:B------:R-:W-:Y:S01]  /*1cd30*/  LOP3.LUT R2, R5, 0xffff, RZ, 0xc0, !PT ;  /* 0x0000ffff05027812 */ /* 0x000fe200078ec0ff */
[----:B------:R3:W5:Y:S01]  /*1cd40*/  LDL.LU R193, [R1+0xc4] ;  /* 0x0000c40001c17983 */ /* 0x0007620000300800 */
[----:B------:R-:W-:-:S02]  /*1cd50*/  PRMT R11, R9, 0x5410, R3 ;  /* 0x00005410090b7816 */ /* 0x000fc40000000003 */
[----:B------:R-:W-:Y:S02]  /*1cd60*/  SHF.R.U32.HI R3, RZ, 0x8, R2 ;  /* 0x00000008ff037819 */ /* 0x000fe40000011602 */
[----:B------:R-:W-:Y:S02]  /*1cd70*/  SHF.R.U32.HI R8, RZ, 0x18, R5 ;  /* 0x00000018ff087819 */ /* 0x000fe40000011605 */
[----:B------:R-:W-:Y:S01]  /*1cd80*/  SHF.R.U32.HI R6, RZ, 0x10, R4 ;  /* 0x00000010ff067819 */ /* 0x000fe20000011604 */
[----:B------:R-:W-:Y:S01]  /*1cd90*/  IMAD.MOV.U32 R24, RZ, RZ, R67 ;  /* 0x000000ffff187224 */ /* 0x000fe200078e0043 */
[----:B------:R-:W-:Y:S01]  /*1cda0*/  LOP3.LUT R2, R5, 0xff, RZ, 0xc0, !PT ;  /* 0x000000ff05027812 */ /* 0x000fe200078ec0ff */
[----:B------:R-:W-:Y:S03]  /*1cdb0*/  STG.E.U16 desc[UR24][R28.64+-0xf0], R179 ;  /* 0xffff10b31c007986 */ /* 0x000fe6000c101518 */
[----:B------:R-:W-:Y:S01]  /*1cdc0*/  PRMT R10, R2, 0x5410, R3 ;  /* 0x00005410020a7816 */ /* 0x000fe20000000003 */
[----:B------:R-:W-:Y:S01]  /*1cdd0*/  STG.E.U16 desc[UR24][R28.64+-0xee], R178 ;  /* 0xffff12b21c007986 */ /* 0x000fe2000c101518 */
[----:B------:R-:W-:-:S02]  /*1cde0*/  SHF.R.U32.HI R3, RZ, 0x10, R5 ;  /* 0x00000010ff037819 */ /* 0x000fc40000011605 */
[C---:B------:R-:W-:Y:S01]  /*1cdf0*/  LOP3.LUT R2, R4.reuse, 0xffff, RZ, 0xc0, !PT ;  /* 0x0000ffff04027812 */ /* 0x040fe200078ec0ff */
[----:B------:R3:W5:Y:S01]  /*1ce00*/  LDL.LU R191, [R1+0xc0] ;  /* 0x0000c00001bf7983 */ /* 0x0007620000300800 */
[----:B------:R-:W-:Y:S02]  /*1ce10*/  LOP3.LUT R7, R4, 0xff, RZ, 0xc0, !PT ;  /* 0x000000ff04077812 */ /* 0x000fe400078ec0ff */
[----:B------:R-:W-:Y:S01]  /*1ce20*/  SHF.R.U32.HI R5, RZ, 0x18, R4 ;  /* 0x00000018ff057819 */ /* 0x000fe20000011604 */
[----:B------:R-:W-:Y:S01]  /*1ce30*/  STG.E.U16 desc[UR24][R20.64+-0xe0], R206 ;  /* 0xffff20ce14007986 */ /* 0x000fe2000c101518 */
[----:B------:R-:W-:Y:S02]  /*1ce40*/  LOP3.LUT R4, R3, 0xff, RZ, 0xc0, !PT ;  /* 0x000000ff03047812 */ /* 0x000fe400078ec0ff */
[----:B------:R-:W-:Y:S01]  /*1ce50*/  SHF.R.U32.HI R3, RZ, 0x8, R2 ;  /* 0x00000008ff037819 */ /* 0x000fe20000011602 */
[----:B------:R-:W-:Y:S01]  /*1ce60*/  STG.E.U16 desc[UR24][R20.64+-0xde], R205 ;  /* 0xffff22cd14007986 */ /* 0x000fe2000c101518 */
[----:B------:R-:W-:-:S02]  /*1ce70*/  LOP3.LUT R2, R6, 0xff, RZ, 0xc0, !PT ;  /* 0x000000ff06027812 */ /* 0x000fc400078ec0ff */
[----:B------:R-:W-:Y:S01]  /*1ce80*/  PRMT R8, R4, 0x5410, R8 ;  /* 0x0000541004087816 */ /* 0x000fe20000000008 */
[----:B------:R3:W5:Y:S01]  /*1ce90*/  LDL.LU R189, [R1+0xbc] ;  /* 0x0000bc0001bd7983 */ /* 0x0007620000300800 */
[----:B------:R-:W-:Y:S02]  /*1cea0*/  PRMT R6, R7, 0x5410, R3 ;  /* 0x0000541007067816 */ /* 0x000fe40000000003 */
[----:B------:R-:W-:Y:S02]  /*1ceb0*/  PRMT R9, R2, 0x5410, R5 ;  /* 0x0000541002097816 */ /* 0x000fe40000000005 */
[--C-:B------:R-:W-:Y:S02]  /*1cec0*/  HSET2.LE.AND R3, R8, R0.reuse, PT ;  /* 0x0000000008037233 */ /* 0x100fe40003803000 */
[--C-:B------:R-:W-:Y:S02]  /*1ced0*/  HSET2.LE.AND R4, R14, R0.reuse, PT ;  /* 0x000000000e047233 */ /* 0x100fe40003803000 */
[----:B------:R-:W-:-:S02]  /*1cee0*/  HSET2.LE.AND R5, R13, R0, PT ;  /* 0x000000000d057233 */ /* 0x000fc40003803000 */
[--C-:B------:R-:W-:Y:S02]  /*1cef0*/  HSET2.LE.AND R7, R11, R0.reuse, PT ;  /* 0x000000000b077233 */ /* 0x100fe40003803000 */
[--C-:B------:R-:W-:Y:S02]  /*1cf00*/  HSET2.LE.AND R2, R10, R0.reuse, PT ;  /* 0x000000000a027233 */ /* 0x100fe40003803000 */
[--C-:B------:R-:W-:Y:S02]  /*1cf10*/  HSET2.LE.AND R8, R12, R0.reuse, PT ;  /* 0x000000000c087233 */ /* 0x100fe40003803000 */
[--C-:B------:R-:W-:Y:S02]  /*1cf20*/  HSET2.LE.AND R6, R6, R0.reuse, PT ;  /* 0x0000000006067233 */ /* 0x100fe40003803000 */
[----:B------:R-:W-:Y:S01]  /*1cf30*/  HSET2.LE.AND R0, R9, R0, PT ;  /* 0x0000000009007233 */ /* 0x000fe20003803000 */
[----:B------:R-:W-:Y:S01]  /*1cf40*/  IMAD.MOV.U32 R9, RZ, RZ, R114 ;  /* 0x000000ffff097224 */ /* 0x000fe200078e0072 */
[----:B------:R-:W-:Y:S01]  /*1cf50*/  LOP3.LUT R127, R8, R80, RZ, 0xc0, !PT ;  /* 0x00000050087f7212 */ /* 0x000fe200078ec0ff */
        /* <DEDUP_REMOVED lines=8> */
[----:B------:R-:W4:Y:S01]  /*1cfe0*/  LDSM.16.MT88.4 R64, [R194+0xa800] ;  /* 0x00a80000c240783b */ /* 0x000f220000004200 */
[----:B------:R-:W-:-:S02]  /*1cff0*/  LOP3.LUT R131, R5, R83, RZ, 0xc0, !PT ;  /* 0x0000005305837212 */ /* 0x000fc400078ec0ff */
[----:B------:R-:W-:Y:S01]  /*1d000*/  LOP3.LUT R124, R6, R82, RZ, 0xc0, !PT ;  /* 0x00000052067c7212 */ /* 0x000fe200078ec0ff */
[----:B------:R-:W-:Y:S01]  /*1d010*/  LDSM.16.MT88.4 R96, [R192+0xb800] ;  /* 0x00b80000c060783b */ /* 0x000fe20000004200 */
[----:B------:R-:W-:-:S03]  /*1d020*/  LOP3.LUT R126, R7, R81, RZ, 0xc0, !PT ;  /* 0x00000051077e7212 */ /* 0x000fc600078ec0ff */
[----:B------:R-:W3:Y:S04]  /*1d030*/  LDSM.16.MT88.4 R80, [R190+0xb800] ;  /* 0x00b80000be50783b */ /* 0x000ee80000004200 */
[----:B------:R-:W3:Y:S04]  /*1d040*/  LDSM.16.MT88.4 R112, [R195+0xb800] ;  /* 0x00b80000c370783b */ /* 0x000ee80000004200 */
[----:B------:R-:W3:Y:S01]  /*1d050*/  LDSM.16.MT88.4 R4, [R194+0xb800] ;  /* 0x00b80000c204783b */ /* 0x000ee20000004200 */
[-C--:B-1----:R-:W-:Y:S06]  /*1d060*/  HMMA.16816.F32 R168, R128, R164.reuse, R168 ;  /* 0x000000a480a8723c */ /* 0x082fec00000018a8 */
[C---:B------:R-:W-:Y:S06]  /*1d070*/  HMMA.16816.F32 R152, R124.reuse, R164, R152 ;  /* 0x000000a47c98723c */ /* 0x040fec0000001898 */
[----:B------:R-:W-:Y:S01]  /*1d080*/  HMMA.16816.F32 R148, R124, R166, R148 ;  /* 0x000000a67c94723c */ /* 0x000fe20000001894 */
[----:B------:R-:W-:-:S05]  /*1d090*/  FADD.FTZ R0, R26, R35 ;  /* 0x000000231a007221 */ /* 0x000fca0000010000 */
[C---:B------:R-:W-:Y:S06]  /*1d0a0*/  HMMA.16816.F32 R164, R128.reuse, R166, R36 ;  /* 0x000000a680a4723c */ /* 0x040fec0000001824 */
[-C--:B------:R-:W-:Y:S06]  /*1d0b0*/  HMMA.16816.F32 R160, R128, R156.reuse, R160 ;  /* 0x0000009c80a0723c */ /* 0x080fec00000018a0 */
[C---:B------:R-:W-:Y:S06]  /*1d0c0*/  HMMA.16816.F32 R144, R124.reuse, R156, R144 ;  /* 0x0000009c7c90723c */ /* 0x040fec0000001890 */
[-C--:B------:R-:W-:Y:S06]  /*1d0d0*/  HMMA.16816.F32 R140, R124, R158.reuse, R140 ;  /* 0x0000009e7c8c723c */ /* 0x080fec000000188c */
[C---:B------:R-:W-:Y:S06]  /*1d0e0*/  HMMA.16816.F32 R156, R128.reuse, R158, R40 ;  /* 0x0000009e809c723c */ /* 0x040fec0000001828 */
[-C--:B--2---:R-:W-:Y:S06]  /*1d0f0*/  HMMA.16816.F32 R36, R128, R48.reuse, R44 ;  /* 0x000000308024723c */ /* 0x084fec000000182c */
[C---:B------:R-:W-:Y:S06]  /*1d100*/  HMMA.16816.F32 R40, R124.reuse, R48, R52 ;  /* 0x000000307c28723c */ /* 0x040fec0000001834 */
[-C--:B------:R-:W-:Y:S01]  /*1d110*/  HMMA.16816.F32 R44, R124, R50.reuse, R56 ;  /* 0x000000327c2c723c */ /* 0x080fe20000001838 */
[----:B------:R1:W-:Y:S05]  /*1d120*/  STG.E.U16 desc[UR24][R32.64+-0xe0], R204 ;  /* 0xffff20cc20007986 */ /* 0x0003ea000c101518 */
[----:B------:R-:W-:Y:S01]  /*1d130*/  HMMA.16816.F32 R48, R128, R50, R60 ;  /* 0x000000328030723c */ /* 0x000fe2000000183c */
[----:B------:R2:W-:Y:S05]  /*1d140*/  STG.E.U16 desc[UR24][R32.64+-0xde], R188 ;  /* 0xffff22bc20007986 */ /* 0x0005ea000c101518 */
[----:B----4-:R-:W-:Y:S01]  /*1d150*/  HMMA.16816.F32 R60, R124, R66, R76 ;  /* 0x000000427c3c723c */ /* 0x010fe2000000184c */
[----:B------:R2:W-:Y:S01]  /*1d160*/  STG.E.U16 desc[UR24][R30.64+-0xe0], R177 ;  /* 0xffff20b11e007986 */ /* 0x0005e2000c101518 */
[----:B------:R-:W-:-:S04]  /*1d170*/  FADD.FTZ R0, R15, R0 ;  /* 0x000000000f007221 */ /* 0x000fc80000010000 */
[C---:B------:R-:W-:Y:S01]  /*1d180*/  HMMA.16816.F32 R56, R124.reuse, R64, R68 ;  /* 0x000000407c38723c */ /* 0x040fe20000001844 */
[----:B------:R2:W-:Y:S05]  /*1d190*/  STG.E.U16 desc[UR24][R30.64+-0xde], R176 ;  /* 0xffff22b01e007986 */ /* 0x0005ea000c101518 */
[C---:B---3--:R-:W-:Y:S01]  /*1d1a0*/  HMMA.16816.F32 R72, R124.reuse, R80, R72 ;  /* 0x000000507c48723c */ /* 0x048fe20000001848 */
[----:B------:R2:W-:Y:S05]  /*1d1b0*/  STG.E.U16 desc[UR24][R28.64+-0xe0], R138 ;  /* 0xffff208a1c007986 */ /* 0x0005ea000c101518 */
[C---:B------:R-:W-:Y:S01]  /*1d1c0*/  HMMA.16816.F32 R76, R124.reuse, R82, R84 ;  /* 0x000000527c4c723c */ /* 0x040fe20000001854 */
[----:B------:R2:W-:Y:S05]  /*1d1d0*/  STG.E.U16 desc[UR24][R28.64+-0xde], R137 ;  /* 0xffff22891c007986 */ /* 0x0005ea000c101518 */
[C---:B------:R-:W-:Y:S06]  /*1d1e0*/  HMMA.16816.F32 R88, R124.reuse, R96, R88 ;  /* 0x000000607c58723c */ /* 0x040fec0000001858 */
[C---:B------:R-:W-:Y:S06]  /*1d1f0*/  HMMA.16816.F32 R92, R124.reuse, R98, R92 ;  /* 0x000000627c5c723c */ /* 0x040fec000000185c */
[C---:B------:R-:W-:Y:S06]  /*1d200*/  HMMA.16816.F32 R104, R124.reuse, R112, R104 ;  /* 0x000000707c68723c */ /* 0x040fec0000001868 */
[C---:B------:R-:W-:Y:S06]  /*1d210*/  HMMA.16816.F32 R108, R124.reuse, R114, R108 ;  /* 0x000000727c6c723c */ /* 0x040fec000000186c */
[C---:B------:R-:W-:Y:S01]  /*1d220*/  HMMA.16816.F32 R120, R124.reuse, R4, R120 ;  /* 0x000000047c78723c */ /* 0x040fe20000001878 */
[----:B------:R2:W-:Y:S05]  /*1d230*/  STG.E.U16 desc[UR24][R20.64+-0xd0], R187 ;  /* 0xffff30bb14007986 */ /* 0x0005ea000c101518 */
[----:B------:R-:W-:Y:S01]  /*1d240*/  HMMA.16816.F32 R124, R124, R6, R100 ;  /* 0x000000067c7c723c */ /* 0x000fe20000001864 */
[----:B------:R2:W-:Y:S06]  /*1d250*/  STG.E.U16 desc[UR24][R20.64+-0xce], R186 ;  /* 0xffff32ba14007986 */ /* 0x0005ec000c101518 */
[----:B------:R-:W-:-:S02]  /*1d260*/  IMAD.MOV.U32 R100, RZ, RZ, R14 ;  /* 0x000000ffff647224 */ /* 0x000fc400078e000e */
[----:B------:R-:W-:Y:S02]  /*1d270*/  IMAD.MOV.U32 R101, RZ, RZ, R24 ;  /* 0x000000ffff657224 */ /* 0x000fe400078e0018 */
[----:B------:R-:W-:Y:S02]  /*1d280*/  IMAD.MOV.U32 R102, RZ, RZ, R25 ;  /* 0x000000ffff667224 */ /* 0x000fe400078e0019 */
[----:B------:R-:W-:Y:S01]  /*1d290*/  IMAD.MOV.U32 R103, RZ, RZ, R34 ;  /* 0x000000ffff677224 */ /* 0x000fe200078e0022 */
[----:B------:R2:W-:Y:S01]  /*1d2a0*/  STG.E.U16 desc[UR24][R32.64+-0xd0], R185 ;  /* 0xffff30b920007986 */ /* 0x0005e2000c101518 */
[C---:B------:R-:W-:Y:S03]  /*1d2b0*/  HMMA.16816.F32 R52, R128.reuse, R64, R228 ;  /* 0x000000408034723c */ /* 0x040fe600000018e4 */
[----:B------:R2:W-:Y:S03]  /*1d2c0*/  STG.E.U16 desc[UR24][R32.64+-0xce], R184 ;  /* 0xffff32b820007986 */ /* 0x0005e6000c101518 */
[C---:B------:R-:W-:Y:S01]  /*1d2d0*/  HMMA.16816.F32 R64, R128.reuse, R66, R116 ;  /* 0x000000428040723c */ /* 0x040fe20000001874 */
[----:B------:R2:W-:Y:S04]  /*1d2e0*/  STG.E.U16 desc[UR24][R30.64+-0xd0], R175 ;  /* 0xffff30af1e007986 */ /* 0x0005e8000c101518 */
[----:B------:R2:W-:Y:S01]  /*1d2f0*/  STG.E.U16 desc[UR24][R30.64+-0xce], R174 ;  /* 0xffff32ae1e007986 */ /* 0x0005e2000c101518 */
[C---:B------:R-:W-:Y:S03]  /*1d300*/  HMMA.16816.F32 R68, R128.reuse, R80, R236 ;  /* 0x000000508044723c */ /* 0x040fe600000018ec */
[----:B------:R2:W-:Y:S03]  /*1d310*/  STG.E.U16 desc[UR24][R28.64+-0xd0], R173 ;  /* 0xffff30ad1c007986 */ /* 0x0005e6000c101518 */
[C---:B------:R-:W-:Y:S01]  /*1d320*/  HMMA.16816.F32 R84, R128.reuse, R96, R248 ;  /* 0x000000608054723c */ /* 0x040fe200000018f8 */
[----:B------:R2:W-:Y:S04]  /*1d330*/  STG.E.U16 desc[UR24][R28.64+-0xce], R136 ;  /* 0xffff32881c007986 */ /* 0x0005e8000c101518 */
[----:B------:R2:W-:Y:S01]  /*1d340*/  STL [R1+0x68], R0 ;  /* 0x0000680001007387 */ /* 0x0005e20000100800 */
[C---:B------:R-:W-:Y:S06]  /*1d350*/  HMMA.16816.F32 R100, R128.reuse, R112, R100 ;  /* 0x000000708064723c */ /* 0x040fec0000001864 */
[C---:B------:R-:W-:Y:S06]  /*1d360*/  HMMA.16816.F32 R80, R128.reuse, R82, R232 ;  /* 0x000000528050723c */ /* 0x040fec00000018e8 */
[C---:B------:R-:W-:Y:S06]  /*1d370*/  HMMA.16816.F32 R96, R128.reuse, R98, R244 ;  /* 0x000000628060723c */ /* 0x040fec00000018f4 */
[C---:B------:R-:W-:Y:S06]  /*1d380*/  HMMA.16816.F32 R112, R128.reuse, R114, R240 ;  /* 0x000000728070723c */ /* 0x040fec00000018f0 */
[C---:B------:R-:W-:Y:S06]  /*1d390*/  HMMA.16816.F32 R116, R128.reuse, R4, R8 ;  /* 0x000000048074723c */ /* 0x040fec0000001808 */
[----:B------:R-:W-:Y:S01]  /*1d3a0*/  HMMA.16816.F32 R128, R128, R6, R16 ;  /* 0x000000068080723c */ /* 0x000fe20000001810 */
[----:B------:R-:W-:Y:S01]  /*1d3b0*/  FADD.FTZ R231, R227, R27 ;  /* 0x0000001be3e77221 */ /* 0x000fe20000010000 */
[----:B------:R-:W-:Y:S01]  /*1d3c0*/  FADD.FTZ R229, R225, R22 ;  /* 0x00000016e1e57221 */ /* 0x000fe20000010000 */
[----:B-1----:R-:W-:Y:S01]  /*1d3d0*/  IADD3 R204, P0, R20, -0x140, RZ ;  /* 0xfffffec014cc7810 */ /* 0x002fe20007f1e0ff */
[----:B------:R-:W-:Y:S01]  /*1d3e0*/  FADD.FTZ R230, R215, R23 ;  /* 0x00000017d7e67221 */ /* 0x000fe20000010000 */
[----:B------:R-:W-:Y:S01]  /*1d3f0*/  FADD.FTZ R231, R252, R231 ;  /* 0x000000e7fce77221 */ /* 0x000fe20000010000 */
[----:B------:R-:W-:Y:S01]  /*1d400*/  FADD.FTZ R229, R226, R229 ;  /* 0x000000e5e2e57221 */ /* 0x000fe20000010000 */
[----:B------:R-:W-:Y:S01]  /*1d410*/  IADD3.X R205, R21, -0x1, RZ, P0, !PT ;  /* 0xffffffff15cd7810 */ /* 0x000fe200007fe4ff */
[----:B--2---:R-:W-:-:S15]  /*1d420*/  FADD.FTZ R230, R224, R230 ;  /* 0x000000e6e0e67221 */ /* 0x004fde0000010000 */
[----:B------:R-:W-:-:S01]  /*1d430*/  NOP ;  /* 0x0000000000007918 */ /* 0x000fc20000000000 */
.L_x_2566:
[----:B------:R-:W-:-:S06]  /*1d440*/  UISETP.GT.AND UP0, UPT, UR44, UR12, UPT ;  /* 0x0000000c2c00728c */ /* 0x000fcc000bf04270 */
[----:B------:R-:W-:-:S13]  /*1d450*/  PLOP3.LUT P0, PT, PT, PT, UP0, 0x80, 0x0 ;  /* 0x000000000000781c */ /* 0x000fda0003f0f008 */
[----:B------:R-:W-:Y:S05]  /*1d460*/  @!P0 BRA `(.L_x_2579) ;  /* 0x0000004c00248947 */ /* 0x000fea0003800000 */
[----:B------:R-:W2:Y:S01]  /*1d470*/  LDL.LU R4, [R1+0x60] ;  /* 0x0000600001047983 */ /* 0x000ea20000300800 */
[----:B------:R-:W-:Y:S01]  /*1d480*/  ULDC UR6, c[0x0][0x2d0] ;  /* 0x0000b40000067ab9 */ /* 0x000fe20000000800 */
[----:B------:R-:W1:Y:S01]  /*1d490*/  S2R R2, SR_TID.X ;  /* 0x0000000000027919 */ /* 0x000e620000002100 */
[----:B------:R-:W-:Y:S01]  /*1d4a0*/  IMAD.U32 R211, RZ, RZ, UR13 ;  /* 0x0000000dffd37e24 */ /* 0x000fe2000f8e00ff */
[----:B------:R-:W-:Y:S01]  /*1d4b0*/  ULDC UR4, c[0x0][0x2d8] ;  /* 0x0000b60000047ab9 */ /* 0x000fe20000000800 */
[----:B------:R-:W-:Y:S01]  /*1d4c0*/  IMAD.MOV.U32 R138, RZ, RZ, R133 ;  /* 0x000000ffff8a7224 */ /* 0x000fe200078e0085 */
[----:B------:R-:W3:Y:S01]  /*1d4d0*/  LDL.LU R3, [R1+0xb8] ;  /* 0x0000b80001037983 */ /* 0x000ee20000300800 */
[----:B-----5:R-:W-:Y:S01]  /*1d4e0*/  MOV R137, R134 ;  /* 0x0000008600897202 */ /* 0x020fe20000000f00 */
[----:B------:R-:W-:Y:S01]  /*1d4f0*/  IMAD.MOV.U32 R139, RZ, RZ, R135 ;  /* 0x000000ffff8b7224 */ /* 0x000fe200078e0087 */
[----:B------:R-:W-:Y:S01]  /*1d500*/  MOV R136, R132 ;  /* 0x0000008400887202 */ /* 0x000fe20000000f00 */
[----:B------:R-:W4:Y:S01]  /*1d510*/  LDL.LU R6, [R1+0x64] ;  /* 0x0000640001067983 */ /* 0x000f220000300800 */
[----:B------:R-:W-:-:S02]  /*1d520*/  USHF.L.U32 UR11, UR4, 0x3, URZ ;  /* 0x00000003040b7899 */ /* 0x000fc4000800063f */
[----:B------:R-:W-:Y:S02]  /*1d530*/  UIMAD UR31, UR4, 0x48, URZ ;  /* 0x00000048041f78a4 */ /* 0x000fe4000f8e023f */
[----:B------:R-:W-:Y:S02]  /*1d540*/  USHF.R.S32.HI UR20, URZ, 0x1f, UR4 ;  /* 0x0000001f3f147899 */ /* 0x000fe40008011404 */
[----:B------:R-:W-:Y:S02]  /*1d550*/  UIMAD.WIDE.U32 UR46, UR4, 0x70, URZ ;  /* 0x00000070042e78a5 */ /* 0x000fe4000f8e003f */
[----:B------:R-:W-:Y:S02]  /*1d560*/  UIMAD UR4, UR4, 0x38, UR11 ;  /* 0x00000038040478a4 */ /* 0x000fe4000f8e020b */
[----:B------:R-:W-:Y:S02]  /*1d570*/  USHF.R.S32.HI UR7, URZ, 0x1f, UR11 ;  /* 0x0000001f3f077899 */ /* 0x000fe4000801140b */
[----:B------:R-:W-:-:S02]  /*1d580*/  UIADD3 UR4, UR4, 0x1, URZ ;  /* 0x0000000104047890 */ /* 0x000fc4000fffe03f */
[----:B------:R-:W-:Y:S02]  /*1d590*/  UIMAD UR20, UR20, 0x70, URZ ;  /* 0x00000070141478a4 */ /* 0x000fe4000f8e023f */
[----:B------:R-:W-:Y:S02]  /*1d5a0*/  USHF.R.S32.HI UR23, URZ, 0x1f, UR4 ;  /* 0x0000001f3f177899 */ /* 0x000fe40008011404 */
[----:B------:R-:W-:Y:S02]  /*1d5b0*/  USHF.L.U32 UR19, UR11, 0x1, URZ ;  /* 0x000000010b137899 */ /* 0x000fe4000800063f */
[----:B------:R-:W-:Y:S02]  /*1d5c0*/  USHF.L.U32 UR43, UR31, 0x1, URZ ;  /* 0x000000011f2b7899 */ /* 0x000fe4000800063f */
[----:B------:R-:W-:Y:S01]  /*1d5d0*/  USHF.L.U64.HI UR11, UR11, 0x1, UR7 ;  /* 0x000000010b0b7899 */ /* 0x000fe20008010207 */
[----:B-1----:R-:W-:Y:S01]  /*1d5e0*/  SHF.R.S32.HI R0, RZ, 0x1f, R2 ;  /* 0x0000001fff007819 */ /* 0x002fe20000011402 */
[----:B------:R-:W-:-:S02]  /*1d5f0*/  USHF.L.U32 UR30, UR4, 0x1, URZ ;  /* 0x00000001041e7899 */ /* 0x000fc4000800063f */
[----:B------:R-:W-:Y:S01]  /*1d600*/  USHF.L.U64.HI UR23, UR4, 0x1, UR23 ;  /* 0x0000000104177899 */ /* 0x000fe20008010217 */
[----:B------:R-:W-:Y:S01]  /*1d610*/  LEA.HI R0, R0, R2, RZ, 0x3 ;  /* 0x0000000200007211 */ /* 0x000fe200078f18ff */
[----:B------:R-:W-:Y:S01]  /*1d620*/  UIADD3 UR20, UR47, UR20, URZ ;  /* 0x000000142f147290 */ /* 0x000fe2000fffe03f */
[----:B------:R-:W-:Y:S02]  /*1d630*/  ULDC UR9, c[0x0][0x2d0] ;  /* 0x0000b40000097ab9 */ /* 0x000fe40000000800 */
[----:B------:R-:W-:Y:S01]  /*1d640*/  LOP3.LUT R0, R0, 0xfffffff8, RZ, 0xc0, !PT ;  /* 0xfffffff800007812 */ /* 0x000fe200078ec0ff */
[----:B------:R-:W-:-:S04]  /*1d650*/  ULDC UR4, c[0x0][0x2ec] ;  /* 0x0000bb0000047ab9 */ /* 0x000fc80000000800 */
[----:B------:R-:W-:-:S05]  /*1d660*/  IMAD.IADD R0, R2, 0x1, -R0 ;  /* 0x0000000102007824 */ /* 0x000fca00078e0a00 */
[----:B------:R-:W-:-:S04]  /*1d670*/  SHF.L.U32 R0, R0, 0x3, RZ ;  /* 0x0000000300007819 */ /* 0x000fc800000006ff */
[----:B------:R-:W-:Y:S01]  /*1d680*/  ISETP.GE.AND P4, PT, R0, UR6, PT ;  /* 0x0000000600007c0c */ /* 0x000fe2000bf86270 */
[----:B------:R-:W-:Y:S01]  /*1d690*/  USHF.R.S32.HI UR6, URZ, 0x1f, UR31 ;  /* 0x0000001f3f067899 */ /* 0x000fe2000801141f */
[----:B------:R-:W-:-:S03]  /*1d6a0*/  MOV R0, 0x7054 ;  /* 0x0000705400007802 */ /* 0x000fc60000000f00 */
[----:B------:R-:W-:Y:S01]  /*1d6b0*/  USHF.L.U64.HI UR31, UR31, 0x1, UR6 ;  /* 0x000000011f1f7899 */ /* 0x000fe20008010206 */
[----:B------:R-:W-:Y:S02]  /*1d6c0*/  PRMT R211, R211, R0, UR13 ;  /* 0x0000000dd3d37e16 */ /* 0x000fe40008000000 */
[----:B------:R-:W-:-:S05]  /*1d6d0*/  ULDC.64 UR6, c[0x0][0x248] ;  /* 0x0000920000067ab9 */ /* 0x000fca0000000a00 */
[----:B------:R-:W1:Y:S08]  /*1d6e0*/  @!P4 LDC.64 R10, c[0x0][0x220] ;  /* 0x00008800ff0acb82 */ /* 0x000e700000000a00 */
[----:B------:R-:W1:Y:S02]  /*1d6f0*/  @!P4 LDC.64 R8, c[0x0][0x220] ;  /* 0x00008800ff08cb82 */ /* 0x000e640000000a00 */
[----:B-1----:R-:W-:Y:S04]  /*1d700*/  @!P4 STL.64 [R1+0x90], R10 ;  /* 0x0000900a0100c387 */ /* 0x002fe80000100a00 */
[----:B------:R1:W-:Y:S01]  /*1d710*/  @!P4 STL.64 [R1+0x88], R8 ;  /* 0x000088080100c387 */ /* 0x0003e20000100a00 */
[----:B--2---:R-:W-:-:S02]  /*1d720*/  VIADD R0, R4, 0x4 ;  /* 0x0000000404007836 */ /* 0x004fc40000000000 */
[----:B-1----:R-:W-:-:S04]  /*1d730*/  IMAD.WIDE.U32 R8, R4, -0x326172a9, RZ ;  /* 0xcd9e8d5704087825 */ /* 0x002fc800078e00ff */
[----:B------:R-:W-:Y:S01]  /*1d740*/  IMAD.WIDE.U32 R4, R0, -0x326172a9, RZ ;  /* 0xcd9e8d5700047825 */ /* 0x000fe200078e00ff */
[----:B------:R-:W-:Y:S03]  /*1d750*/  STL.64 [R1+0x78], R8 ;  /* 0x0000780801007387 */ /* 0x000fe60000100a00 */
[----:B---3--:R-:W-:Y:S01]  /*1d760*/  IMAD.WIDE.U32 R242, R3, -0x2daee0ad, RZ ;  /* 0xd2511f5303f27825 */ /* 0x008fe200078e00ff */
[----:B------:R1:W-:Y:S01]  /*1d770*/  STL.64 [R1+0x70], R4 ;  /* 0x0000700401007387 */ /* 0x0003e20000100a00 */
[-C--:B----4-:R-:W-:Y:S02]  /*1d780*/  LOP3.LUT R0, R9, R6.reuse, RZ, 0x3c, !PT ;  /* 0x0000000609007212 */ /* 0x090fe400078e3cff */
[----:B------:R-:W-:Y:S02]  /*1d790*/  LOP3.LUT R2, R5, R6, RZ, 0x3c, !PT ;  /* 0x0000000605027212 */ /* 0x000fe400078e3cff */
[----:B------:R-:W2:Y:S04]  /*1d7a0*/  LDL.LU.64 R6, [R1+0xa8] ;  /* 0x0000a80001067983 */ /* 0x000ea80000300a00 */
[----:B-1----:R-:W3:Y:S01]  /*1d7b0*/  LDL.LU.64 R4, [R1+0xb0] ;  /* 0x0000b00001047983 */ /* 0x002ee20000300a00 */
[----:B------:R-:W-:-:S04]  /*1d7c0*/  IMAD.WIDE.U32 R8, R0, -0x2daee0ad, RZ ;  /* 0xd2511f5300087825 */ /* 0x000fc800078e00ff */
[----:B------:R-:W-:Y:S01]  /*1d7d0*/  IMAD.WIDE.U32 R2, R2, -0x2daee0ad, RZ ;  /* 0xd2511f5302027825 */ /* 0x000fe200078e00ff */
[----:B------:R-:W-:Y:S04]  /*1d7e0*/  STL.64 [R1+0x60], R8 ;  /* 0x0000600801007387 */ /* 0x000fe80000100a00 */
[----:B------:R2:W-:Y:S02]  /*1d7f0*/  STL.64 [R1+0x58], R2 ;  /* 0x0000580201007387 */ /* 0x0005e40000100a00 */
[----:B--2---:R-:W-:Y:S01]  /*1d800*/  IMAD.MOV.U32 R3, RZ, RZ, R7 ;  /* 0x000000ffff037224 */ /* 0x004fe200078e0007 */
[----:B---3--:R-:W-:-:S05]  /*1d810*/  MOV R2, R4 ;  /* 0x0000000400027202 */ /* 0x008fca0000000f00 */
[----:B------:R1:W-:Y:S01]  /*1d820*/  STL.64 [R1+0x80], R2 ;  /* 0x0000800201007387 */ /* 0x0003e20000100a00 */
[----:B------:R-:W-:Y:S05]  /*1d830*/  BRA `(.L_x_2580) ;  /* 0x0000000000c47947 */ /* 0x000fea0003800000 */
.L_x_2582:
        /* <DEDUP_REMOVED lines=27> */
[C---:B----4-:R-:W-:Y:S01]  /*1d9f0*/  @!P4 LEA R8, P3, R2.reuse, R8, 0x1 ;  /* 0x000000080208c211 */ /* 0x050fe200078608ff */
[----:B------:R1:W-:Y:S01]  /*1da00*/  @P0 STS.128 [R210+0x9000], RZ ;  /* 0x009000ffd2000388 */ /* 0x0003e20000000c00 */
[----:B------:R-:W-:Y:S02]  /*1da10*/  IADD3.X R5, R3, UR32, RZ, P1, !PT ;  /* 0x0000002003057c10 */ /* 0x000fe40008ffe4ff */
[C---:B------:R-:W-:Y:S01]  /*1da20*/  @!P0 LEA R4, P1, R2.reuse, R14, 0x1 ;  /* 0x0000000e02048211 */ /* 0x040fe200078208ff */
[----:B------:R-:W-:Y:S01]  /*1da30*/  @!PT LDS RZ, [RZ] ;  /* 0x00000000fffff984 */ /* 0x000fe20000000800 */
[----:B------:R-:W-:Y:S01]  /*1da40*/  @!PT LDS RZ, [RZ] ;  /* 0x00000000fffff984 */ /* 0x000fe20000000800 */
[----:B------:R-:W-:Y:S01]  /*1da50*/  @!PT LDS RZ, [RZ] ;  /* 0x00000000fffff984 */ /* 0x000fe20000000800 */
[----:B------:R1:W-:Y:S01]  /*1da60*/  @!P0 LDGSTS.E.BYPASS.LTC128B.128 [R210+0x9000], desc[UR24][R6.64+0x80] ;  /* 0x0900008006d28fae */ /* 0x0003e2000b901d58 */
[C-C-:B------:R-:W-:Y:S02]  /*1da70*/  @!P4 LEA.HI.X R9, R2.reuse, R9, R5.reuse, 0x1, P3 ;  /* 0x000000090209c211 */ /* 0x140fe400018f0c05 */
[----:B------:R-:W-:Y:S01]  /*1da80*/  @!P0 LEA.HI.X R5, R2, R15, R5, 0x1, P1 ;  /* 0x0000000f02058211 */ /* 0x000fe200008f0c05 */
        /* <DEDUP_REMOVED lines=12> */
.L_x_2580:
[----:B------:R-:W2:Y:S01]  /*1db50*/  LDL R0, [R1+0x6c] ;  /* 0x00006c0001007983 */ /* 0x000ea20000100800 */
        /* <DEDUP_REMOVED lines=13> */
[----:B------:R-:W-:Y:S05]  /*1dc30*/  @P4 STS.128 [R210+0xa000], RZ ;  /* 0x00a000ffd2004388 */ /* 0x000fea0000000c00 */
[----:B------:R-:W5:Y:S05]  /*1dc40*/  LDL.64 R224, [R1+0x60] ;  /* 0x0000600001e07983 */ /* 0x000f6a0000100a00 */
[----:B------:R-:W5:Y:S01]  /*1dc50*/  LDL.64 R226, [R1+0x78] ;  /* 0x0000780001e27983 */ /* 0x000f620000100a00 */
[----:B--2---:R-:W-:Y:S01]  /*1dc60*/  ISETP.GE.AND P0, PT, R0, UR9, PT ;  /* 0x0000000900007c0c */ /* 0x004fe2000bf06270 */
[----:B---3--:R-:W-:Y:S04]  /*1dc70*/  IMAD.WIDE.U32 R2, R2, UR35, R8 ;  /* 0x0000002302027c25 */ /* 0x008fe8000f8e0008 */
[----:B------:R-:W-:Y:S01]  /*1dc80*/  VIADD R3, R3, UR8 ;  /* 0x0000000803037c36 */ /* 0x000fe20008000000 */
[C---:B----4-:R-:W-:Y:S01]  /*1dc90*/  @!P4 LEA R10, P5, R2.reuse, R5, 0x1 ;  /* 0x00000005020ac211 */ /* 0x050fe200078a08ff */
[----:B------:R-:W-:Y:S01]  /*1dca0*/  ULOP3.LUT UR8, UR10, UR29, URZ, 0x3c, !UPT ;  /* 0x0000001d0a087292 */ /* 0x000fe2000f8e3c3f */
        /* <DEDUP_REMOVED lines=10> */
[----:B------:R-:W-:Y:S02]  /*1dd50*/  @!P4 LEA.HI.X R9, R0, R14, R5, 0x1, P3 ;  /* 0x0000000e0009c211 */ /* 0x000fe400018f0c05 */
        /* <DEDUP_REMOVED lines=30> */
[CC--:B------:R-:W-:Y:S03]  /*1df40*/  ISETP.GE.AND P1, PT, R0.reuse, R219.reuse, PT ;  /* 0x000000db0000720c */ /* 0x0c0fe60003f26270 */
[----:B------:R-:W-:Y:S01]  /*1df50*/  LDSM.16.M88.4 R172, [R193] ;  /* 0x00000000c1ac783b */ /* 0x000fe20000000200 */
[CC--:B------:R-:W-:Y:S01]  /*1df60*/  ISETP.GE.AND P5, PT, R0.reuse, R218.reuse, PT ;  /* 0x000000da0000720c */ /* 0x0c0fe20003fa6270 */
[----:B------:R-:W-:Y:S01]  /*1df70*/  VIADD R3, R0, 0x8 ;  /* 0x0000000800037836 */ /* 0x000fe20000000000 */
[----:B------:R-:W-:Y:S02]  /*1df80*/  ISETP.GE.AND P6, PT, R2, R219, PT ;  /* 0x000000db0200720c */ /* 0x000fe40003fc6270 */
[----:B------:R-:W4:Y:S01]  /*1df90*/  LDSM.16.M88.4 R176, [R200] ;  /* 0x00000000c8b0783b */ /* 0x000f220000000200 */
[-C--:B------:R-:W-:Y:S02]  /*1dfa0*/  ISETP.GE.OR P1, PT, R0, R223.reuse, !P1 ;  /* 0x000000df0000720c */ /* 0x080fe40004f26670 */
[C---:B------:R-:W-:Y:S02]  /*1dfb0*/  ISETP.GE.OR P6, PT, R2.reuse, R223, !P6 ;  /* 0x000000df0200720c */ /* 0x040fe400077c6670 */
[----:B------:R-:W5:Y:S01]  /*1dfc0*/  LDSM.16.M88.4 R180, [R193+0x2000] ;  /* 0x00200000c1b4783b */ /* 0x000f620000000200 */
[C---:B------:R-:W-:Y:S02]  /*1dfd0*/  ISETP.GE.AND P3, PT, R2.reuse, R218, PT ;  /* 0x000000da0200720c */ /* 0x040fe40003f66270 */
[C---:B------:R-:W-:Y:S02]  /*1dfe0*/  ISETP.GE.AND P2, PT, R2.reuse, R217, PT ;  /* 0x000000d90200720c */ /* 0x040fe40003f46270 */
[CC--:B------:R-:W-:Y:S02]  /*1dff0*/  ISETP.GE.OR P3, PT, R2.reuse, R222.reuse, !P3 ;  /* 0x000000de0200720c */ /* 0x0c0fe40005f66670 */
[----:B------:R-:W-:Y:S02]  /*1e000*/  ISETP.GE.OR P2, PT, R2, R221, !P2 ;  /* 0x000000dd0200720c */ /* 0x000fe40005746670 */
[----:B------:R-:W-:Y:S01]  /*1e010*/  ISETP.GE.OR P5, PT, R0, R222, !P5 ;  /* 0x000000de0000720c */ /* 0x000fe20006fa6670 */
[-C--:B--2---:R-:W-:Y:S06]  /*1e020*/  HMMA.16816.F32 R4, R32, R16.reuse, RZ ;  /* 0x000000102004723c */ /* 0x084fec00000018ff */
[C---:B-1----:R-:W-:Y:S06]  /*1e030*/  HMMA.16816.F32 R8, R28.reuse, R16, RZ ;  /* 0x000000101c08723c */ /* 0x042fec00000018ff */
[-C--:B------:R-:W-:Y:S06]  /*1e040*/  HMMA.16816.F32 R12, R28, R18.reuse, RZ ;  /* 0x000000121c0c723c */ /* 0x080fec00000018ff */
[C---:B------:R-:W-:Y:S06]  /*1e050*/  HMMA.16816.F32 R16, R32.reuse, R18, RZ ;  /* 0x000000122010723c */ /* 0x040fec00000018ff */
[-C--:B---3--:R-:W-:Y:S06]  /*1e060*/  HMMA.16816.F32 R20, R32, R132.reuse, RZ ;  /* 0x000000842014723c */ /* 0x088fec00000018ff */
[C---:B------:R-:W-:Y:S06]  /*1e070*/  HMMA.16816.F32 R24, R28.reuse, R132, RZ ;  /* 0x000000841c18723c */ /* 0x040fec00000018ff */
[-C--:B------:R-:W-:Y:S06]  /*1e080*/  HMMA.16816.F32 R28, R28, R134.reuse, RZ ;  /* 0x000000861c1c723c */ /* 0x080fec00000018ff */
[----:B------:R-:W-:Y:S01]  /*1e090*/  HMMA.16816.F32 R32, R32, R134, RZ ;  /* 0x000000862020723c */ /* 0x000fe200000018ff */
[----:B------:R-:W1:Y:S05]  /*1e0a0*/  LDSM.16.M88.4 R132, [R203] ;  /* 0x00000000cb84783b */ /* 0x000e6a0000000200 */
[-C--:B----4-:R-:W-:Y:S06]  /*1e0b0*/  HMMA.16816.F32 R4, R172, R176.reuse, R4 ;  /* 0x000000b0ac04723c */ /* 0x090fec0000001804 */
[C---:B-----5:R-:W-:Y:S06]  /*1e0c0*/  HMMA.16816.F32 R8, R180.reuse, R176, R8 ;  /* 0x000000b0b408723c */ /* 0x060fec0000001808 */
        /* <DEDUP_REMOVED lines=76> */
[----:B------:R-:W-:Y:S01]  /*1e590*/  FSEL R188, R4, -INF , !P1 ;  /* 0xff80000004bc7808 */ /* 0x000fe20004800000 */
[-C--:B---3--:R-:W-:Y:S03]  /*1e5a0*/  HMMA.16816.F32 R20, R180, R176.reuse, R20 ;  /* 0x000000b0b414723c */ /* 0x088fe60000001814 */
[-C--:B------:R-:W-:Y:S02]  /*1e5b0*/  ISETP.GE.AND P1, PT, R2, R216.reuse, PT ;  /* 0x000000d80200720c */ /* 0x080fe40003f26270 */
[----:B------:R-:W-:Y:S01]  /*1e5c0*/  FSEL R206, R5, -INF , !P6 ;  /* 0xff80000005ce7808 */ /* 0x000fe20007000000 */
[C---:B------:R-:W-:Y:S04]  /*1e5d0*/  HMMA.16816.F32 R24, R172.reuse, R176, R24 ;  /* 0x000000b0ac18723c */ /* 0x040fe80000001818 */
[----:B------:R-:W-:Y:S02]  /*1e5e0*/  ISETP.GE.AND P6, PT, R0, R216, PT ;  /* 0x000000d80000720c */ /* 0x000fe40003fc6270 */
[-C--:B------:R-:W-:Y:S01]  /*1e5f0*/  ISETP.GE.OR P1, PT, R2, R220.reuse, !P1 ;  /* 0x000000dc0200720c */ /* 0x080fe20004f26670 */
[C---:B------:R-:W-:Y:S01]  /*1e600*/  VIADD R2, R0.reuse, 0x9 ;  /* 0x0000000900027836 */ /* 0x040fe20000000000 */
[----:B------:R-:W-:Y:S01]  /*1e610*/  ISETP.GE.OR P6, PT, R0, R220, !P6 ;  /* 0x000000dc0000720c */ /* 0x000fe200077c6670 */
[-C--:B------:R-:W-:Y:S03]  /*1e620*/  HMMA.16816.F32 R28, R172, R178.reuse, R28 ;  /* 0x000000b2ac1c723c */ /* 0x080fe6000000181c */
[----:B------:R-:W-:Y:S02]  /*1e630*/  FSEL R186, R6, -INF , !P5 ;  /* 0xff80000006ba7808 */ /* 0x000fe40006800000 */
[----:B------:R-:W-:Y:S01]  /*1e640*/  FSEL R209, R7, -INF , !P3 ;  /* 0xff80000007d17808 */ /* 0x000fe20005800000 */
[----:B------:R-:W-:Y:S04]  /*1e650*/  HMMA.16816.F32 R32, R180, R178, R32 ;  /* 0x000000b2b420723c */ /* 0x000fe80000001820 */
[-C--:B------:R-:W-:Y:S02]  /*1e660*/  ISETP.GE.AND P5, PT, R0, R217.reuse, PT ;  /* 0x000000d90000720c */ /* 0x080fe40003fa6270 */
[----:B------:R-:W-:Y:S02]  /*1e670*/  FSEL R184, R10, -INF , !P6 ;  /* 0xff8000000ab87808 */ /* 0x000fe40007000000 */
[----:B------:R-:W-:Y:S02]  /*1e680*/  FSEL R213, R9, -INF , !P2 ;  /* 0xff80000009d57808 */ /* 0x000fe40005000000 */
[CC--:B------:R-:W-:Y:S02]  /*1e690*/  ISETP.GE.AND P6, PT, R3.reuse, R217.reuse, PT ;  /* 0x000000d90300720c */ /* 0x0c0fe40003fc6270 */
[C---:B------:R-:W-:Y:S02]  /*1e6a0*/  ISETP.GE.AND P2, PT, R3.reuse, R216, PT ;  /* 0x000000d80300720c */ /* 0x040fe40003f46270 */
[----:B------:R-:W-:Y:S02]  /*1e6b0*/  ISETP.GE.AND P3, PT, R2, R217, PT ;  /* 0x000000d90200720c */ /* 0x000fe40003f66270 */
[-C--:B------:R-:W-:Y:S02]  /*1e6c0*/  ISETP.GE.OR P5, PT, R0, R221.reuse, !P5 ;  /* 0x000000dd0000720c */ /* 0x080fe40006fa6670 */
[CC--:B------:R-:W-:Y:S02]  /*1e6d0*/  ISETP.GE.OR P6, PT, R3.reuse, R221.reuse, !P6 ;  /* 0x000000dd0300720c */ /* 0x0c0fe400077c6670 */
[----:B------:R-:W-:Y:S02]  /*1e6e0*/  ISETP.GE.OR P2, PT, R3, R220, !P2 ;  /* 0x000000dc0300720c */ /* 0x000fe40005746670 */
        /* <DEDUP_REMOVED lines=11> */
[----:B------:R-:W-:Y:S02]  /*1e7a0*/  ISETP.GE.OR P1, PT, R2, R220, !P1 ;  /* 0x000000dc0200720c */ /* 0x000fe40004f26670 */
[CC--:B------:R-:W-:Y:S02]  /*1e7b0*/  ISETP.GE.OR P5, PT, R3.reuse, R223.reuse, !P5 ;  /* 0x000000df0300720c */ /* 0x0c0fe40006fa6670 */
[-C--:B------:R-:W-:Y:S01]  /*1e7c0*/  ISETP.GE.OR P6, PT, R3, R222.reuse, !P6 ;  /* 0x000000de0300720c */ /* 0x080fe200077c6670 */
[----:B------:R-:W-:Y:S01]  /*1e7d0*/  VIADD R3, R0, 0x10 ;  /* 0x0000001000037836 */ /* 0x000fe20000000000 */
[C---:B------:R-:W-:Y:S02]  /*1e7e0*/  ISETP.GE.OR P2, PT, R2.reuse, R223, !P2 ;  /* 0x000000df0200720c */ /* 0x040fe40005746670 */
[----:B------:R-:W-:Y:S01]  /*1e7f0*/  ISETP.GE.OR P3, PT, R2, R222, !P3 ;  /* 0x000000de0200720c */ /* 0x000fe20005f66670 */
[----:B------:R-:W-:Y:S01]  /*1e800*/  VIADD R2, R0, 0x11 ;  /* 0x0000001100027836 */ /* 0x000fe20000000000 */
[----:B------:R-:W-:Y:S02]  /*1e810*/  FSEL R187, R15, -INF , !P1 ;  /* 0xff8000000fbb7808 */ /* 0x000fe40004800000 */
[----:B------:R-:W-:Y:S02]  /*1e820*/  FSEL R19, R19, -INF , !P3 ;  /* 0xff80000013137808 */ /* 0x000fe40005800000 */
[C---:B------:R-:W-:Y:S02]  /*1e830*/  ISETP.GE.AND P3, PT, R3.reuse, R218, PT ;  /* 0x000000da0300720c */ /* 0x040fe40003f66270 */
[C---:B------:R-:W-:Y:S02]  /*1e840*/  ISETP.GE.AND P1, PT, R2.reuse, R219, PT ;  /* 0x000000db0200720c */ /* 0x040fe40003f26270 */
[----:B------:R-:W-:Y:S02]  /*1e850*/  ISETP.GE.OR P3, PT, R3, R222, !P3 ;  /* 0x000000de0300720c */ /* 0x000fe40005f66670 */
[----:B------:R-:W-:Y:S02]  /*1e860*/  ISETP.GE.OR P1, PT, R2, R223, !P1 ;  /* 0x000000df0200720c */ /* 0x000fe40004f26670 */
[----:B------:R-:W-:Y:S02]  /*1e870*/  FSEL R18, R18, -INF , !P6 ;  /* 0xff80000012127808 */ /* 0x000fe40007000000 */
[----:B------:R-:W-:Y:S02]  /*1e880*/  FSEL R22, R22, -INF , !P3 ;  /* 0xff80000016167808 */ /* 0x000fe40005800000 */
[----:B------:R-:W-:Y:S02]  /*1e890*/  FSEL R21, R21, -INF , !P1 ;  /* 0xff80000015157808 */ /* 0x000fe40004800000 */
[C---:B------:R-:W-:Y:S02]  /*1e8a0*/  ISETP.GE.AND P6, PT, R2.reuse, R218, PT ;  /* 0x000000da0200720c */ /* 0x040fe40003fc6270 */
[C---:B------:R-:W-:Y:S02]  /*1e8b0*/  ISETP.GE.AND P3, PT, R2.reuse, R217, PT ;  /* 0x000000d90200720c */ /* 0x040fe40003f66270 */
[C---:B------:R-:W-:Y:S02]  /*1e8c0*/  ISETP.GE.AND P1, PT, R2.reuse, R216, PT ;  /* 0x000000d80200720c */ /* 0x040fe40003f26270 */
[C---:B------:R-:W-:Y:S02]  /*1e8d0*/  ISETP.GE.OR P6, PT, R2.reuse, R222, !P6 ;  /* 0x000000de0200720c */ /* 0x040fe400077c6670 */
[C---:B------:R-:W-:Y:S02]  /*1e8e0*/  ISETP.GE.OR P3, PT, R2.reuse, R221, !P3 ;  /* 0x000000dd0200720c */ /* 0x040fe40005f66670 */
[----:B------:R-:W-:Y:S01]  /*1e8f0*/  ISETP.GE.OR P1, PT, R2, R220, !P1 ;  /* 0x000000dc0200720c */ /* 0x000fe20004f26670 */
[C---:B------:R-:W-:Y:S01]  /*1e900*/  VIADD R2, R0.reuse, 0x18 ;  /* 0x0000001800027836 */ /* 0x040fe20000000000 */
[----:B------:R-:W-:Y:S01]  /*1e910*/  FSEL R17, R17, -INF , !P2 ;  /* 0xff80000011117808 */ /* 0x000fe20005000000 */
[----:B------:R-:W-:Y:S01]  /*1e920*/  VIADD R0, R0, 0x19 ;  /* 0x0000001900007836 */ /* 0x000fe20000000000 */
[----:B------:R-:W-:Y:S02]  /*1e930*/  ISETP.GE.AND P2, PT, R3, R219, PT ;  /* 0x000000db0300720c */ /* 0x000fe40003f46270 */
[----:B------:R-:W-:Y:S02]  /*1e940*/  FSEL R27, R27, -INF , !P1 ;  /* 0xff8000001b1b7808 */ /* 0x000fe40004800000 */
[C---:B------:R-:W-:Y:S02]  /*1e950*/  ISETP.GE.AND P1, PT, R2.reuse, R217, PT ;  /* 0x000000d90200720c */ /* 0x040fe40003f26270 */
[C---:B------:R-:W-:Y:S02]  /*1e960*/  ISETP.GE.OR P2, PT, R3.reuse, R223, !P2 ;  /* 0x000000df0300720c */ /* 0x040fe40005746670 */
[----:B------:R-:W-:Y:S02]  /*1e970*/  ISETP.GE.OR P1, PT, R2, R221, !P1 ;  /* 0x000000dd0200720c */ /* 0x000fe40004f26670 */
[----:B------:R-:W-:Y:S02]  /*1e980*/  FSEL R20, R20, -INF , !P2 ;  /* 0xff80000014147808 */ /* 0x000fe40005000000 */
[CC--:B------:R-:W-:Y:S02]  /*1e990*/  ISETP.GE.AND P2, PT, R3.reuse, R216.reuse, PT ;  /* 0x000000d80300720c */ /* 0x0c0fe40003f46270 */
[----:B------:R-:W-:Y:S02]  /*1e9a0*/  FSEL R28, R28, -INF , !P1 ;  /* 0xff8000001c1c7808 */ /* 0x000fe40004800000 */
[C---:B------:R-:W-:Y:S02]  /*1e9b0*/  ISETP.GE.AND P1, PT, R0.reuse, R216, PT ;  /* 0x000000d80000720c */ /* 0x040fe40003f26270 */
[-C--:B------:R-:W-:Y:S02]  /*1e9c0*/  ISETP.GE.OR P2, PT, R3, R220.reuse, !P2 ;  /* 0x000000dc0300720c */ /* 0x080fe40005746670 */
[----:B------:R-:W-:Y:S02]  /*1e9d0*/  ISETP.GE.OR P1, PT, R0, R220, !P1 ;  /* 0x000000dc0000720c */ /* 0x000fe40004f26670 */
[----:B------:R-:W-:Y:S02]  /*1e9e0*/  FSEL R176, R16, -INF , !P5 ;  /* 0xff80000010b07808 */ /* 0x000fe40006800000 */
[----:B------:R-:W-:Y:S02]  /*1e9f0*/  FSEL R26, R26, -INF , !P2 ;  /* 0xff8000001a1a7808 */ /* 0x000fe40005000000 */
[----:B------:R-:W-:Y:S02]  /*1ea00*/  FSEL R25, R25, -INF , !P3 ;  /* 0xff80000019197808 */ /* 0x000fe40005800000 */
[-C--:B------:R-:W-:Y:S02]  /*1ea10*/  ISETP.GE.AND P5, PT, R3, R217.reuse, PT ;  /* 0x000000d90300720c */ /* 0x080fe40003fa6270 */
[----:B------:R-:W-:Y:S02]  /*1ea20*/  ISETP.GE.AND P2, PT, R2, R216, PT ;  /* 0x000000d80200720c */ /* 0x000fe40003f46270 */
[----:B------:R-:W-:Y:S02]  /*1ea30*/  ISETP.GE.AND P3, PT, R0, R217, PT ;  /* 0x000000d90000720c */ /* 0x000fe40003f66270 */
[----:B------:R-:W-:Y:S02]  /*1ea40*/  FSEL R31, R31, -INF , !P1 ;  /* 0xff8000001f1f7808 */ /* 0x000fe40004800000 */
[----:B------:R-:W-:Y:S02]  /*1ea50*/  PLOP3.LUT P1, PT, PT, PT, UP0, 0x80, 0x0 ;  /* 0x000000000000781c */ /* 0x000fe40003f2f008 */
[-C--:B------:R-:W-:Y:S02]  /*1ea60*/  ISETP.GE.OR P5, PT, R3, R221.reuse, !P5 ;  /* 0x000000dd0300720c */ /* 0x080fe40006fa6670 */
[----:B------:R-:W-:Y:S02]  /*1ea70*/  ISETP.GE.OR P2, PT, R2, R220, !P2 ;  /* 0x000000dc0200720c */ /* 0x000fe40005746670 */
[----:B------:R-:W-:Y:S02]  /*1ea80*/  ISETP.GE.OR P3, PT, R0, R221, !P3 ;  /* 0x000000dd0000720c */ /* 0x000fe40005f66670 */
[----:B------:R-:W-:Y:S01]  /*1ea90*/  LOP3.LUT R10, R243, UR8, RZ, 0x3c, !PT ;  /* 0x00000008f30a7c12 */ /* 0x000fe2000f8e3cff */
[----:B------:R-:W-:Y:S01]  /*1eaa0*/  UIADD3 UR8, UR29, -0x4498517b, URZ ;  /* 0xbb67ae851d087890 */ /* 0x000fe2000fffe03f */
[----:B------:R-:W-:Y:S02]  /*1eab0*/  FSEL R23, R23, -INF , !P6 ;  /* 0xff80000017177808 */ /* 0x000fe40007000000 */
[----:B------:R-:W-:Y:S01]  /*1eac0*/  FSEL R24, R24, -INF , !P5 ;  /* 0xff80000018187808 */ /* 0x000fe20006800000 */
[----:B------:R-:W-:Y:S01]  /*1ead0*/  IMAD.WIDE.U32 R10, R10, -0x326172a9, RZ ;  /* 0xcd9e8d570a0a7825 */ /* 0x000fe200078e00ff */
[----:B------:R-:W-:Y:S02]  /*1eae0*/  FSEL R30, R30, -INF , !P2 ;  /* 0xff8000001e1e7808 */ /* 0x000fe40005000000 */
[----:B------:R-:W-:Y:S02]  /*1eaf0*/  FSEL R29, R29, -INF , !P3 ;  /* 0xff8000001d1d7808 */ /* 0x000fe40005800000 */
[CC--:B------:R-:W-:Y:S02]  /*1eb00*/  ISETP.GE.AND P6, PT, R2.reuse, R219.reuse, PT ;  /* 0x000000db0200720c */ /* 0x0c0fe40003fc6270 */
[-C--:B------:R-:W-:Y:S02]  /*1eb10*/  ISETP.GE.AND P5, PT, R2, R218.reuse, PT ;  /* 0x000000da0200720c */ /* 0x080fe40003fa6270 */
[C---:B------:R-:W-:Y:S02]  /*1eb20*/  ISETP.GE.AND P2, PT, R0.reuse, R219, PT ;  /* 0x000000db0000720c */ /* 0x040fe40003f46270 */
[----:B------:R-:W-:Y:S02]  /*1eb30*/  ISETP.GE.AND P3, PT, R0, R218, PT ;  /* 0x000000da0000720c */ /* 0x000fe40003f66270 */
[CC--:B------:R-:W-:Y:S02]  /*1eb40*/  ISETP.GE.OR P6, PT, R2.reuse, R223.reuse, !P6 ;  /* 0x000000df0200720c */ /* 0x0c0fe400077c6670 */
[-C--:B------:R-:W-:Y:S02]  /*1eb50*/  ISETP.GE.OR P5, PT, R2, R222.reuse, !P5 ;  /* 0x000000de0200720c */ /* 0x080fe40006fa6670 */
[C---:B------:R-:W-:Y:S02]  /*1eb60*/  ISETP.GE.OR P2, PT, R0.reuse, R223, !P2 ;  /* 0x000000df0000720c */ /* 0x040fe40005746670 */
[----:B------:R-:W-:Y:S02]  /*1eb70*/  ISETP.GE.OR P3, PT, R0, R222, !P3 ;  /* 0x000000de0000720c */ /* 0x000fe40005f66670 */
[----:B------:R-:W-:Y:S02]  /*1eb80*/  LOP3.LUT R173, R225, UR8, R242, 0x96, !PT ;  /* 0x00000008e1ad7c12 */ /* 0x000fe4000f8e96f2 */
[----:B------:R-:W-:Y:S02]  /*1eb90*/  FSEL R32, R32, -INF , !P6 ;  /* 0xff80000020207808 */ /* 0x000fe40007000000 */
[----:B------:R-:W-:Y:S02]  /*1eba0*/  FSEL R34, R34, -INF , !P5 ;  /* 0xff80000022227808 */ /* 0x000fe40006800000 */
[----:B------:R-:W-:Y:S02]  /*1ebb0*/  FSEL R33, R33, -INF , !P2 ;  /* 0xff80000021217808 */ /* 0x000fe40005000000 */
[----:B------:R-:W-:Y:S02]  /*1ebc0*/  FSEL R35, R35, -INF , !P3 ;  /* 0xff80000023237808 */ /* 0x000fe40005800000 */
[----:B------:R-:W-:Y:S02]  /*1ebd0*/  LOP3.LUT R172, R11, UR26, R226, 0x96, !PT ;  /* 0x0000001a0bac7c12 */ /* 0x000fe4000f8e96e2 */
[----:B------:R-:W-:Y:S01]  /*1ebe0*/  FMNMX.FTZ R16, R185, R139, !PT ;  /* 0x0000008bb9107209 */ /* 0x000fe20007810000 */
[----:B------:R-:W-:Y:S06]  /*1ebf0*/  @P1 BRA `(.L_x_2582) ;  /* 0xffffffec00101947 */ /* 0x000fec000383ffff */
.L_x_2581:
[----:B------:R-:W-:Y:S01]  /*1ec00*/  FMNMX.FTZ R0, R184, R136, !PT ;  /* 0x00000088b8007209 */ /* 0x000fe20007810000 */
[----:B------:R-:W-:Y:S01]  /*1ec10*/  UISETP.GT.AND UP0, UPT, UR10, UR12, UPT ;  /* 0x0000000c0a00728c */ /* 0x000fe2000bf04270 */
[----:B------:R-:W-:Y:S01]  /*1ec20*/  FMNMX.FTZ R3, R188, R137, !PT ;  /* 0x00000089bc037209 */ /* 0x000fe20007810000 */
[----:B------:R-:W-:Y:S01]  /*1ec30*/  UMOV UR44, UR10 ;  /* 0x0000000a002c7c82 */ /* 0x000fe20008000000 */
[----:B------:R-:W-:Y:S02]  /*1ec40*/  FMNMX.FTZ R2, R186, R138, !PT ;  /* 0x0000008aba027209 */ /* 0x000fe40007810000 */
[----:B-1----:R-:W-:Y:S02]  /*1ec50*/  FMNMX.FTZ R5, R213, R16, !PT ;  /* 0x00000010d5057209 */ /* 0x002fe40007810000 */
        /* <DEDUP_REMOVED lines=11> */
[----:B------:R-:W-:Y:S01]  /*1ed10*/  IMAD.WIDE.U32 R4, R173, -0x326172a9, RZ ;  /* 0xcd9e8d57ad047825 */ /* 0x000fe200078e00ff */
        /* <DEDUP_REMOVED lines=15> */
[----:B------:R-:W-:Y:S01]  /*1ee10*/  FMNMX.FTZ R0, R30, R0, !PT ;  /* 0x000000001e007209 */ /* 0x000fe20007810000 */
[----:B------:R-:W1:Y:S03]  /*1ee20*/  SHFL.BFLY PT, R12, R134, 0x2, 0x1f ;  /* 0x0c401f00860c7f89 */ /* 0x000e6600000e0000 */
[----:B------:R-:W-:Y:S05]  /*1ee30*/  FMNMX.FTZ R132, R31, R0, !PT ;  /* 0x000000001f847209 */ /* 0x000fea0007810000 */
[----:B------:R-:W2:Y:S01]  /*1ee40*/  SHFL.BFLY PT, R8, R135, 0x2, 0x1f ;  /* 0x0c401f0087087f89 */ /* 0x000ea200000e0000 */
[----:B------:R-:W-:Y:S02]  /*1ee50*/  LOP3.LUT R6, R3, UR41, R224, 0x96, !PT ;  /* 0x0000002903067c12 */ /* 0x000fe4000f8e96e0 */
[----:B------:R-:W-:Y:S05]  /*1ee60*/  LOP3.LUT R0, R5, UR42, R10, 0x96, !PT ;  /* 0x0000002a05007c12 */ /* 0x000fea000f8e960a */
[----:B------:R-:W3:Y:S01]  /*1ee70*/  SHFL.BFLY PT, R13, R133, 0x2, 0x1f ;  /* 0x0c401f00850d7f89 */ /* 0x000ee200000e0000 */
[----:B------:R-:W-:Y:S07]  /*1ee80*/  IMAD.WIDE.U32 R6, R6, -0x326172a9, RZ ;  /* 0xcd9e8d5706067825 */ /* 0x000fee00078e00ff */
[----:B------:R-:W4:Y:S01]  /*1ee90*/  SHFL.BFLY PT, R9, R132, 0x2, 0x1f ;  /* 0x0c401f0084097f89 */ /* 0x000f2200000e0000 */
[----:B------:R-:W-:Y:S01]  /*1eea0*/  IMAD.WIDE.U32 R172, R0, -0x2daee0ad, RZ ;  /* 0xd2511f5300ac7825 */ /* 0x000fe200078e00ff */
[----:B------:R-:W-:Y:S04]  /*1eeb0*/  LOP3.LUT R3, R7, UR40, R4, 0x96, !PT ;  /* 0x0000002807037c12 */ /* 0x000fe8000f8e9604 */
[----:B------:R-:W-:Y:S01]  /*1eec0*/  LOP3.LUT R14, R173, UR39, R2, 0x96, !PT ;  /* 0x00000027ad0e7c12 */ /* 0x000fe2000f8e9602 */
[----:B------:R-:W-:Y:S01]  /*1eed0*/  IMAD.WIDE.U32 R2, R3, -0x2daee0ad, RZ ;  /* 0xd2511f5303027825 */ /* 0x000fe200078e00ff */
[----:B-1----:R-:W-:Y:S03]  /*1eee0*/  FMNMX.FTZ R134, R134, R12, !PT ;  /* 0x0000000c86867209 */ /* 0x002fe60007810000 */
[----:B------:R-:W-:Y:S01]  /*1eef0*/  IMAD.WIDE.U32 R14, R14, -0x326172a9, RZ ;  /* 0xcd9e8d570e0e7825 */ /* 0x000fe200078e00ff */
[----:B------:R-:W-:Y:S02]  /*1ef00*/  LOP3.LUT R3, R3, UR37, R172, 0x96, !PT ;  /* 0x0000002503037c12 */ /* 0x000fe4000f8e96ac */
[----:B--2---:R-:W-:Y:S01]  /*1ef10*/  FMNMX.FTZ R135, R135, R8, !PT ;  /* 0x0000000887877209 */ /* 0x004fe20007810000 */
[----:B------:R-:W1:Y:S01]  /*1ef20*/  SHFL.BFLY PT, R5, R134, 0x1, 0x1f ;  /* 0x0c201f0086057f89 */ /* 0x000e6200000e0000 */
[----:B------:R-:W-:Y:S01]  /*1ef30*/  LOP3.LUT R6, R15, UR38, R6, 0x96, !PT ;  /* 0x000000260f067c12 */ /* 0x000fe2000f8e9606 */
[----:B------:R-:W-:Y:S01]  /*1ef40*/  IMAD.WIDE.U32 R174, R3, -0x326172a9, RZ ;  /* 0xcd9e8d5703ae7825 */ /* 0x000fe200078e00ff */
[----:B---3--:R-:W-:Y:S05]  /*1ef50*/  FMNMX.FTZ R133, R133, R13, !PT ;  /* 0x0000000d85857209 */ /* 0x008fea0007810000 */
[----:B------:R-:W2:Y:S01]  /*1ef60*/  SHFL.BFLY PT, R0, R135, 0x1, 0x1f ;  /* 0x0c201f0087007f89 */ /* 0x000ea200000e0000 */
[----:B------:R-:W-:Y:S01]  /*1ef70*/  IMAD.WIDE.U32 R180, R6, -0x2daee0ad, RZ ;  /* 0xd2511f5306b47825 */ /* 0x000fe200078e00ff */
[----:B----4-:R-:W-:Y:S06]  /*1ef80*/  FMNMX.FTZ R132, R132, R9, !PT ;  /* 0x0000000984847209 */ /* 0x010fec0007810000 */
[----:B------:R-:W3:Y:S01]  /*1ef90*/  SHFL.BFLY PT, R7, R133, 0x1, 0x1f ;  /* 0x0c201f0085077f89 */ /* 0x000ee200000e0000 */
[----:B------:R-:W-:Y:S02]  /*1efa0*/  LOP3.LUT R228, R175, UR36, R14, 0x96, !PT ;  /* 0x00000024afe47c12 */ /* 0x000fe4000f8e960e */
[----:B------:R-:W-:Y:S05]  /*1efb0*/  LOP3.LUT R172, R181, UR18, R2, 0x96, !PT ;  /* 0x00000012b5ac7c12 */ /* 0x000fea000f8e9602 */
[----:B------:R-:W4:Y:S01]  /*1efc0*/  SHFL.BFLY PT, R4, R132, 0x1, 0x1f ;  /* 0x0c201f0084047f89 */ /* 0x000f2200000e0000 */
[----:B------:R-:W-:Y:S05]  /*1efd0*/  IMAD.WIDE.U32 R172, R172, -0x326172a9, RZ ;  /* 0xcd9e8d57acac7825 */ /* 0x000fea00078e00ff */
[----:B------:R-:W-:Y:S02]  /*1efe0*/  LOP3.LUT R8, R173, UR27, R174, 0x96, !PT ;  /* 0x0000001bad087c12 */ /* 0x000fe4000f8e96ae */
[----:B-1----:R-:W-:Y:S02]  /*1eff0*/  FMNMX.FTZ R134, R134, R5, !PT ;  /* 0x0000000586867209 */ /* 0x002fe40007810000 */
[----:B--2---:R-:W-:Y:S03]  /*1f000*/  FMNMX.FTZ R135, R135, R0, !PT ;  /* 0x0000000087877209 */ /* 0x004fe60007810000 */
[C---:B------:R-:W-:Y:S01]  /*1f010*/  FMUL.FTZ R6, R134.reuse, UR4 ;  /* 0x0000000486067c20 */ /* 0x040fe20008410000 */
[----:B------:R-:W-:Y:S02]  /*1f020*/  FSETP.NEU.FTZ.AND P3, PT, R134, -INF , PT ;  /* 0xff8000008600780b */ /* 0x000fe40003f7d000 */
[----:B---3--:R-:W-:Y:S01]  /*1f030*/  FMNMX.FTZ R133, R133, R7, !PT ;  /* 0x0000000785857209 */ /* 0x008fe20007810000 */
[C---:B------:R-:W-:Y:S01]  /*1f040*/  FMUL.FTZ R7, R135.reuse, UR4 ;  /* 0x0000000487077c20 */ /* 0x040fe20008410000 */
[----:B------:R-:W-:Y:S02]  /*1f050*/  FSETP.NEU.FTZ.AND P1, PT, R135, -INF , PT ;  /* 0xff8000008700780b */ /* 0x000fe40003f3d000 */
[----:B------:R-:W-:Y:S02]  /*1f060*/  FSETP.NEU.FTZ.AND P2, PT, R133, -INF , PT ;  /* 0xff8000008500780b */ /* 0x000fe40003f5d000 */
[----:B----4-:R-:W-:Y:S02]  /*1f070*/  FMNMX.FTZ R132, R132, R4, !PT ;  /* 0x0000000484847209 */ /* 0x010fe40007810000 */
[----:B------:R-:W-:Y:S02]  /*1f080*/  FSEL R4, R134, RZ, P3 ;  /* 0x000000ff86047208 */ /* 0x000fe40001800000 */
[----:B------:R-:W-:Y:S01]  /*1f090*/  FSEL R0, R135, RZ, P1 ;  /* 0x000000ff87007208 */ /* 0x000fe20000800000 */
[----:B------:R-:W-:Y:S01]  /*1f0a0*/  FMUL.FTZ R9, R132, UR4 ;  /* 0x0000000484097c20 */ /* 0x000fe20008410000 */
[----:B------:R-:W-:Y:S01]  /*1f0b0*/  FSEL R3, R133, RZ, P2 ;  /* 0x000000ff85037208 */ /* 0x000fe20001000000 */
[----:B------:R-:W-:Y:S01]  /*1f0c0*/  FADD.FTZ R5, -R4, R137 ;  /* 0x0000008904057221 */ /* 0x000fe20000010100 */
[----:B------:R-:W-:Y:S01]  /*1f0d0*/  FSEL R6, R6, RZ, P3 ;  /* 0x000000ff06067208 */ /* 0x000fe20001800000 */
[----:B------:R-:W-:Y:S01]  /*1f0e0*/  FADD.FTZ R0, -R0, R139 ;  /* 0x0000008b00007221 */ /* 0x000fe20000010100 */
[C---:B------:R-:W-:Y:S01]  /*1f0f0*/  FSETP.NEU.FTZ.AND P0, PT, R132.reuse, -INF , PT ;  /* 0xff8000008400780b */ /* 0x040fe20003f1d000 */
[----:B------:R-:W-:Y:S01]  /*1f100*/  FADD.FTZ R4, -R3, R138 ;  /* 0x0000008a03047221 */ /* 0x000fe20000010100 */
[----:B------:R-:W-:Y:S01]  /*1f110*/  FSEL R7, R7, RZ, P1 ;  /* 0x000000ff07077208 */ /* 0x000fe20000800000 */
[----:B------:R-:W2:Y:S01]  /*1f120*/  LDL.64 R138, [R1+0x70] ;  /* 0x00007000018a7983 */ /* 0x000ea20000100a00 */
[----:B------:R-:W-:Y:S01]  /*1f130*/  FSEL R2, R132, RZ, P0 ;  /* 0x000000ff84027208 */ /* 0x000fe20000000000 */
[--C-:B------:R-:W-:Y:S01]  /*1f140*/  FFMA.FTZ R13, R188, UR4, -R6.reuse ;  /* 0x00000004bc0d7c23 */ /* 0x100fe20008010806 */
[--C-:B------:R-:W-:Y:S01]  /*1f150*/  FFMA.FTZ R188, R20, UR4, -R6.reuse ;  /* 0x0000000414bc7c23 */ /* 0x100fe20008010806 */
[--C-:B------:R-:W-:Y:S01]  /*1f160*/  FFMA.FTZ R224, R21, UR4, -R6.reuse ;  /* 0x0000000415e07c23 */ /* 0x100fe20008010806 */
[----:B------:R-:W-:Y:S01]  /*1f170*/  FMUL.FTZ R3, R133, UR4 ;  /* 0x0000000485037c20 */ /* 0x000fe20008410000 */
[----:B------:R-:W3:Y:S01]  /*1f180*/  LDL.64 R20, [R1+0x58] ;  /* 0x0000580001147983 */ /* 0x000ee20000100a00 */
[--C-:B------:R-:W-:Y:S01]  /*1f190*/  FFMA.FTZ R183, R176, UR4, -R6.reuse ;  /* 0x00000004b0b77c23 */ /* 0x100fe20008010806 */
[--C-:B------:R-:W-:Y:S01]  /*1f1a0*/  FFMA.FTZ R182, R17, UR4, -R6.reuse ;  /* 0x0000000411b67c23 */ /* 0x100fe20008010806 */
[----:B------:R-:W-:Y:S01]  /*1f1b0*/  FFMA.FTZ R178, R208, UR4, -R7 ;  /* 0x00000004d0b27c23 */ /* 0x000fe20008010807 */
[----:B------:R-:W-:Y:S01]  /*1f1c0*/  FSEL R3, R3, RZ, P2 ;  /* 0x000000ff03037208 */ /* 0x000fe20001000000 */
[--C-:B------:R-:W-:Y:S01]  /*1f1d0*/  FFMA.FTZ R15, R206, UR4, -R6.reuse ;  /* 0x00000004ce0f7c23 */ /* 0x100fe20008010806 */
[--C-:B------:R-:W-:Y:S01]  /*1f1e0*/  FFMA.FTZ R233, R32, UR4, -R6.reuse ;  /* 0x0000000420e97c23 */ /* 0x100fe20008010806 */
[----:B------:R-:W-:Y:S01]  /*1f1f0*/  FFMA.FTZ R234, R33, UR4, -R6 ;  /* 0x0000000421ea7c23 */ /* 0x000fe20008010806 */
[----:B------:R-:W-:Y:S01]  /*1f200*/  FSEL R6, R9, RZ, P0 ;  /* 0x000000ff09067208 */ /* 0x000fe20000000000 */
[----:B------:R-:W-:Y:S01]  /*1f210*/  FFMA.FTZ R181, R18, UR4, -R3 ;  /* 0x0000000412b57c23 */ /* 0x000fe20008010803 */
[----:B------:R-:W-:Y:S01]  /*1f220*/  IADD3 R208, P0, R204, UR19, RZ ;  /* 0x00000013ccd07c10 */ /* 0x000fe2000ff1e0ff */
[----:B------:R-:W4:Y:S01]  /*1f230*/  LDL.LU R18, [R1+0x68] ;  /* 0x0000680001127983 */ /* 0x000f220000300800 */
[----:B------:R-:W-:Y:S01]  /*1f240*/  FFMA.FTZ R9, R185, UR4, -R7 ;  /* 0x00000004b9097c23 */ /* 0x000fe20008010807 */
[----:B------:R-:W-:Y:S01]  /*1f250*/  FMUL.FTZ R0, R0, UR4 ;  /* 0x0000000400007c20 */ /* 0x000fe20008410000 */
[--C-:B------:R-:W-:Y:S01]  /*1f260*/  FFMA.FTZ R12, R186, UR4, -R3.reuse ;  /* 0x00000004ba0c7c23 */ /* 0x100fe20008010803 */
[----:B------:R1:W5:Y:S01]  /*1f270*/  LDL.S16 R137, [R1] ;  /* 0x0000000001897983 */ /* 0x0003620000100600 */
[----:B------:R1:W-:Y:S01]  /*1f280*/  MUFU.EX2 R215, R9 ;  /* 0x0000000900d77308 */ /* 0x0003e20000000800 */
[--C-:B------:R-:W-:Y:S01]  /*1f290*/  FFMA.FTZ R179, R19, UR4, -R3.reuse ;  /* 0x0000000413b37c23 */ /* 0x100fe20008010803 */
[--C-:B------:R-:W-:Y:S01]  /*1f2a0*/  FFMA.FTZ R14, R209, UR4, -R3.reuse ;  /* 0x00000004d10e7c23 */ /* 0x100fe20008010803 */
[----:B------:R-:W-:Y:S01]  /*1f2b0*/  IADD3.X R209, R205, UR11, RZ, P0, !PT ;  /* 0x0000000bcdd17c10 */ /* 0x000fe200087fe4ff */
[--C-:B------:R-:W-:Y:S01]  /*1f2c0*/  FFMA.FTZ R185, R22, UR4, -R3.reuse ;  /* 0x0000000416b97c23 */ /* 0x100fe20008010803 */
[--C-:B------:R-:W-:Y:S01]  /*1f2d0*/  FFMA.FTZ R238, R34, UR4, -R3.reuse ;  /* 0x0000000422ee7c23 */ /* 0x100fe20008010803 */
[--C-:B------:R-:W-:Y:S01]  /*1f2e0*/  FFMA.FTZ R186, R23, UR4, -R3.reuse ;  /* 0x0000000417ba7c23 */ /* 0x100fe20008010803 */
[----:B------:R-:W-:Y:S01]  /*1f2f0*/  FFMA.FTZ R240, R35, UR4, -R3 ;  /* 0x0000000423f07c23 */ /* 0x000fe20008010803 */
[----:B------:R-:W-:Y:S02]  /*1f300*/  LOP3.LUT R3, R8, 0xff, RZ, 0xc0, !PT ;  /* 0x000000ff08037812 */ /* 0x000fe400078ec0ff */
[----:B------:R-:W1:Y:S01]  /*1f310*/  MUFU.EX2 R0, R0 ;  /* 0x0000000000007308 */ /* 0x000e620000000800 */
[----:B------:R-:W-:Y:S01]  /*1f320*/  FFMA.FTZ R213, R213, UR4, -R7 ;  /* 0x00000004d5d57c23 */ /* 0x000fe20008010807 */
[--C-:B------:R-:W-:Y:S01]  /*1f330*/  FFMA.FTZ R176, R214, UR4, -R6.reuse ;  /* 0x00000004d6b07c23 */ /* 0x100fe20008010806 */
[----:B------:R-:W-:Y:S01]  /*1f340*/  ISETP.LE.U32.AND P5, PT, R3, UR13, PT ;  /* 0x0000000d03007c0c */ /* 0x000fe2000bfa3070 */
[----:B------:R-:W-:Y:S01]  /*1f350*/  FFMA.FTZ R177, R212, UR4, -R6 ;  /* 0x00000004d4b17c23 */ /* 0x000fe20008010806 */
[----:B------:R-:W-:Y:S01]  /*1f360*/  LOP3.LUT R3, R8, 0xffff, RZ, 0xc0, !PT ;  /* 0x0000ffff08037812 */ /* 0x000fe200078ec0ff */
[----:B------:R-:W-:Y:S01]  /*1f370*/  FADD.FTZ R2, -R2, R136 ;  /* 0x0000008802027221 */ /* 0x000fe20000010100 */
[----:B------:R-:W-:Y:S01]  /*1f380*/  FMUL.FTZ R4, R4, UR4 ;  /* 0x0000000404047c20 */ /* 0x000fe20008410000 */
[----:B-1----:R-:W-:Y:S01]  /*1f390*/  FFMA.FTZ R9, R184, UR4, -R6 ;  /* 0x00000004b8097c23 */ /* 0x002fe20008010806 */
[----:B------:R-:W-:Y:S01]  /*1f3a0*/  SHF.R.U32.HI R3, RZ, 0x8, R3 ;  /* 0x00000008ff037819 */ /* 0x000fe20000011603 */
[--C-:B------:R-:W-:Y:S01]  /*1f3b0*/  FFMA.FTZ R184, R24, UR4, -R7.reuse ;  /* 0x0000000418b87c23 */ /* 0x100fe20008010807 */
[----:B------:R1:W-:Y:S01]  /*1f3c0*/  MUFU.EX2 R17, R13 ;  /* 0x0000000d00117308 */ /* 0x0003e20000000800 */
[----:B------:R-:W-:Y:S01]  /*1f3d0*/  FMUL.FTZ R2, R2, UR4 ;  /* 0x0000000402027c20 */ /* 0x000fe20008410000 */
[----:B------:R-:W-:Y:S01]  /*1f3e0*/  LOP3.LUT R3, R3, 0xffff, RZ, 0xc0, !PT ;  /* 0x0000ffff03037812 */ /* 0x000fe200078ec0ff */
[--C-:B------:R-:W-:Y:S01]  /*1f3f0*/  FFMA.FTZ R226, R25, UR4, -R7.reuse ;  /* 0x0000000419e27c23 */ /* 0x100fe20008010807 */
[--C-:B------:R-:W-:Y:S01]  /*1f400*/  FFMA.FTZ R236, R28, UR4, -R7.reuse ;  /* 0x000000041cec7c23 */ /* 0x100fe20008010807 */
[----:B------:R-:W-:Y:S01]  /*1f410*/  FFMA.FTZ R237, R29, UR4, -R7 ;  /* 0x000000041ded7c23 */ /* 0x000fe20008010807 */
[----:B------:R-:W-:Y:S01]  /*1f420*/  ISETP.LE.U32.AND P3, PT, R3, UR13, PT ;  /* 0x0000000d03007c0c */ /* 0x000fe2000bf63070 */
[C---:B------:R-:W-:Y:S01]  /*1f430*/  FMUL.FTZ R24, R0.reuse, R144 ;  /* 0x0000009000187220 */ /* 0x040fe20000410000 */
[--C-:B------:R-:W-:Y:S01]  /*1f440*/  SHF.R.U32.HI R3, RZ, 0x18, R8.reuse ;  /* 0x00000018ff037819 */ /* 0x100fe20000011608 */
[----:B------:R2:W4:Y:S01]  /*1f450*/  LDL.S16 R144, [R1+0x34] ;  /* 0x0000340001907983 */ /* 0x0005220000100600 */
[----:B------:R-:W-:Y:S01]  /*1f460*/  SHF.R.U32.HI R8, RZ, 0x10, R8 ;  /* 0x00000010ff087819 */ /* 0x000fe20000011608 */
[----:B------:R-:W-:Y:S01]  /*1f470*/  FFMA.FTZ R175, R0, R229, R215 ;  /* 0x000000e500af7223 */ /* 0x000fe200000100d7 */
[----:B------:R-:W-:Y:S01]  /*1f480*/  ISETP.LE.U32.AND P1, PT, R3, UR13, PT ;  /* 0x0000000d03007c0c */ /* 0x000fe2000bf23070 */
[----:B------:R-:W-:Y:S01]  /*1f490*/  MUFU.EX2 R136, R15 ;  /* 0x0000000f00887308 */ /* 0x000fe20000000800 */
[----:B------:R-:W-:Y:S01]  /*1f4a0*/  LOP3.LUT R8, R8, 0xff, RZ, 0xc0, !PT ;  /* 0x000000ff08087812 */ /* 0x000fe200078ec0ff */
[C---:B------:R-:W-:Y:S01]  /*1f4b0*/  FMUL.FTZ R25, R0.reuse, R145 ;  /* 0x0000009100197220 */ /* 0x040fe20000410000 */
[C---:B------:R-:W-:Y:S01]  /*1f4c0*/  FMUL.FTZ R28, R0.reuse, R140 ;  /* 0x0000008c001c7220 */ /* 0x040fe20000410000 */
[----:B-1----:R-:W-:Y:S01]  /*1f4d0*/  FMUL.FTZ R13, R0, R149 ;  /* 0x00000095000d7220 */ /* 0x002fe20000410000 */
        /* <DEDUP_REMOVED lines=27> */
[--C-:B------:R-:W-:Y:S01]  /*1f690*/  FFMA.FTZ R225, R26, UR4, -R6.reuse ;  /* 0x000000041ae17c23 */ /* 0x100fe20008010806 */
[--C-:B------:R-:W-:Y:S03]  /*1f6a0*/  FFMA.FTZ R227, R27, UR4, -R6.reuse ;  /* 0x000000041be37c23 */ /* 0x100fe60008010806 */
[----:B------:R1:W-:Y:S01]  /*1f6b0*/  MUFU.EX2 R232, R9 ;  /* 0x0000000900e87308 */ /* 0x0003e20000000800 */
[--C-:B------:R-:W-:Y:S01]  /*1f6c0*/  FFMA.FTZ R235, R30, UR4, -R6.reuse ;  /* 0x000000041eeb7c23 */ /* 0x100fe20008010806 */
[--C-:B------:R-:W-:Y:S01]  /*1f6d0*/  FFMA.FTZ R239, R31, UR4, -R6.reuse ;  /* 0x000000041fef7c23 */ /* 0x100fe20008010806 */
[----:B------:R-:W-:Y:S01]  /*1f6e0*/  FFMA.FTZ R207, R207, UR4, -R7 ;  /* 0x00000004cfcf7c23 */ /* 0x000fe20008010807 */
[--C-:B------:R-:W-:Y:S01]  /*1f6f0*/  FFMA.FTZ R187, R187, UR4, -R6.reuse ;  /* 0x00000004bbbb7c23 */ /* 0x100fe20008010806 */
[C---:B------:R-:W-:Y:S01]  /*1f700*/  FMUL.FTZ R120, R0.reuse, R120 ;  /* 0x0000007800787220 */ /* 0x040fe20000410000 */
[C---:B------:R-:W-:Y:S04]  /*1f710*/  FMUL.FTZ R121, R0.reuse, R121 ;  /* 0x0000007900797220 */ /* 0x040fe80000410000 */
[----:B------:R1:W-:Y:S10]  /*1f720*/  MUFU.EX2 R16, R12 ;  /* 0x0000000c00107308 */ /* 0x0003f40000000800 */
[----:B------:R-:W1:Y:S02]  /*1f730*/  MUFU.EX2 R23, R14 ;  /* 0x0000000e00177308 */ /* 0x000e640000000800 */
[C---:B-1----:R-:W-:Y:S08]  /*1f740*/  FMUL.FTZ R9, R0.reuse, R153 ;  /* 0x0000009900097220 */ /* 0x042ff00000410000 */
[----:B------:R-:W-:Y:S01]  /*1f750*/  MUFU.EX2 R153, R181 ;  /* 0x000000b500997308 */ /* 0x000fe20000000800 */
[----:B------:R-:W-:Y:S09]  /*1f760*/  FMUL.FTZ R12, R0, R148 ;  /* 0x00000094000c7220 */ /* 0x000ff20000410000 */
[----:B------:R-:W1:Y:S01]  /*1f770*/  MUFU.EX2 R0, R4 ;  /* 0x0000000400007308 */ /* 0x000e620000000800 */
[----:B------:R-:W-:Y:S04]  /*1f780*/  F2FP.F16.F32.PACK_AB R7, R23, R16 ;  /* 0x000000101707723e */ /* 0x000fe800000000ff */
[C---:B------:R-:W-:Y:S05]  /*1f790*/  PRMT R6, R7.reuse, 0x7632, R6 ;  /* 0x0000763207067816 */ /* 0x040fea0000000006 */
[----:B------:R-:W-:Y:S01]  /*1f7a0*/  MUFU.EX2 R229, R237 ;  /* 0x000000ed00e57308 */ /* 0x000fe20000000800 */
[----:B------:R-:W-:Y:S01]  /*1f7b0*/  PRMT R141, R7, 0x5410, R6 ;  /* 0x00005410078d7816 */ /* 0x000fe20000000006 */
[----:B------:R-:W-:Y:S05]  /*1f7c0*/  @!P1 HADD2 R252, -R6.H0_H0, -RZ.H0_H0 ;  /* 0xa00000ff06fc9230 */ /* 0x000fea0000000900 */
[----:B------:R-:W-:Y:S01]  /*1f7d0*/  @!P1 PRMT R6, R252, 0x5410, RZ ;  /* 0x00005410fc069816 */ /* 0x000fe200000000ff */
        /* <DEDUP_REMOVED lines=24> */
[----:B--2---:R-:W-:Y:S01]  /*1f960*/  LOP3.LUT R22, R11, UR26, R138, 0x96, !PT ;  /* 0x0000001a0b167c12 */ /* 0x004fe2000f8e968a */
[----:B------:R2:W2:Y:S01]  /*1f970*/  LDL.S16 R139, [R1+0x4] ;  /* 0x00000400018b7983 */ /* 0x0004a20000100600 */
[----:B---3--:R-:W-:Y:S05]  /*1f980*/  LOP3.LUT R3, R21, UR8, R242, 0x96, !PT ;  /* 0x0000000815037c12 */ /* 0x008fea000f8e96f2 */
[----:B------:R-:W-:Y:S02]  /*1f990*/  IMAD.WIDE.U32 R34, R3, -0x326172a9, RZ ;  /* 0xcd9e8d5703227825 */ /* 0x000fe400078e00ff */
[----:B------:R1:W3:Y:S03]  /*1f9a0*/  MUFU.EX2 R3, R2 ;  /* 0x0000000200037308 */ /* 0x0002e60000000800 */
[----:B------:R-:W-:Y:S01]  /*1f9b0*/  LOP3.LUT R138, R35, UR42, R10, 0x96, !PT ;  /* 0x0000002a238a7c12 */ /* 0x000fe2000f8e960a */
[----:B------:R-:W-:Y:S01]  /*1f9c0*/  FMUL.FTZ R35, R0, R159 ;  /* 0x0000009f00237220 */ /* 0x000fe20000410000 */
[----:B-----5:R-:W-:Y:S02]  /*1f9d0*/  @!P2 HADD2 R137, -R7.H0_H0, -RZ.H0_H0 ;  /* 0xa00000ff0789a230 */ /* 0x020fe40000000900 */
[----:B-1----:R-:W-:Y:S01]  /*1f9e0*/  FMUL.FTZ R2, R5, UR4 ;  /* 0x0000000405027c20 */ /* 0x002fe20008410000 */
[C---:B---3--:R-:W-:Y:S01]  /*1f9f0*/  FMUL.FTZ R15, R3.reuse, R151 ;  /* 0x00000097030f7220 */ /* 0x048fe20000410000 */
[C---:B------:R-:W-:Y:S01]  /*1fa00*/  FFMA.FTZ R148, R3.reuse, R230, R232 ;  /* 0x000000e603947223 */ /* 0x040fe200000100e8 */
[C---:B------:R-:W-:Y:S01]  /*1fa10*/  FMUL.FTZ R10, R3.reuse, R154 ;  /* 0x0000009a030a7220 */ /* 0x040fe20000410000 */
[C---:B------:R-:W-:Y:S01]  /*1fa20*/  FMUL.FTZ R11, R3.reuse, R155 ;  /* 0x0000009b030b7220 */ /* 0x040fe20000410000 */
[C---:B------:R-:W-:Y:S01]  /*1fa30*/  FMUL.FTZ R14, R3.reuse, R150 ;  /* 0x00000096030e7220 */ /* 0x040fe20000410000 */
[----:B------:R-:W-:Y:S01]  /*1fa40*/  LOP3.LUT R150, R172, 0xff, RZ, 0xc0, !PT ;  /* 0x000000ffac967812 */ /* 0x000fe200078ec0ff */
[----:B------:R-:W4:Y:S01]  /*1fa50*/  MUFU.EX2 R2, R2 ;  /* 0x0000000200027308 */ /* 0x000f220000000800 */
        /* <DEDUP_REMOVED lines=29> */
[----:B----4-:R-:W-:Y:S01]  /*1fc30*/  FFMA.FTZ R19, R2, R18, R17 ;  /* 0x0000001202137223 */ /* 0x010fe20000010011 */
[----:B------:R-:W-:Y:S02]  /*1fc40*/  IMAD.MOV.U32 R154, RZ, RZ, R20 ;  /* 0x000000ffff9a7224 */ /* 0x000fe400078e0014 */
[----:B------:R-:W-:Y:S01]  /*1fc50*/  FFMA.FTZ R18, R0, R231, R16 ;  /* 0x000000e700127223 */ /* 0x000fe20000010010 */
        /* <DEDUP_REMOVED lines=33> */
[----:B------:R-:W-:Y:S01]  /*1fe70*/  PRMT R2, R3, 0x7632, R2 ;  /* 0x0000763203027816 */ /* 0x000fe20000000002 */
[----:B------:R-:W-:Y:S02]  /*1fe80*/  @!P5 HADD2 R249, -R3.H0_H0, -RZ.H0_H0 ;  /* 0xa00000ff03f9d230 */ /* 0x000fe40000000900 */
[--C-:B------:R-:W-:Y:S01]  /*1fe90*/  FADD.FTZ R145, R23, R18.reuse ;  /* 0x0000001217917221 */ /* 0x100fe20000010000 */
[----:B------:R-:W-:Y:S01]  /*1fea0*/  PRMT R23, R137, 0x7610, R23 ;  /* 0x0000761089177816 */ /* 0x000fe20000000017 */
[----:B------:R-:W-:Y:S01]  /*1feb0*/  MUFU.EX2 R147, R182 ;  /* 0x000000b600937308 */ /* 0x000fe20000000800 */
[----:B------:R-:W-:Y:S02]  /*1fec0*/  FADD.FTZ R136, R136, R19 ;  /* 0x0000001388887221 */ /* 0x000fe40000010000 */
[----:B------:R-:W-:Y:S01]  /*1fed0*/  @!P2 PRMT R7, R23, 0x5410, RZ ;  /* 0x000054101707a816 */ /* 0x000fe200000000ff */
[----:B------:R-:W-:Y:S06]  /*1fee0*/  FMUL.FTZ R23, R0, R163 ;  /* 0x000000a300177220 */ /* 0x000fec0000410000 */
[----:B------:R-:W-:Y:S10]  /*1fef0*/  MUFU.EX2 R155, R178 ;  /* 0x000000b2009b7308 */ /* 0x000ff40000000800 */
[----:B------:R1:W-:Y:S10]  /*1ff00*/  MUFU.EX2 R156, R207 ;  /* 0x000000cf009c7308 */ /* 0x0003f40000000800 */
[----:B------:R-:W-:Y:S10]  /*1ff10*/  MUFU.EX2 R231, R240 ;  /* 0x000000f000e77308 */ /* 0x000ff40000000800 */
[----:B------:R-:W-:Y:S01]  /*1ff20*/  MUFU.EX2 R230, R239 ;  /* 0x000000ef00e67308 */ /* 0x000fe20000000800 */
[----:B--2---:R-:W-:Y:S05]  /*1ff30*/  @!P3 HADD2 R139, -R2.H0_H0, -RZ.H0_H0 ;  /* 0xa00000ff028bb230 */ /* 0x004fea0000000900 */
[----:B------:R-:W-:Y:S01]  /*1ff40*/  PRMT R18, R139, 0x7610, R18 ;  /* 0x000076108b127816 */ /* 0x000fe20000000012 */
[----:B------:R2:W-:Y:S04]  /*1ff50*/  @!P3 STL.S16 [R1+0x4], R139 ;  /* 0x0000048b0100b387 */ /* 0x0005e80000100600 */
[----:B------:R3:W-:Y:S01]  /*1ff60*/  @!P2 STL.S16 [R1], R137 ;  /* 0x000000890100a387 */ /* 0x0007e20000100600 */
[----:B--2---:R-:W-:Y:S01]  /*1ff70*/  IMAD.WIDE.U32 R138, R138, -0x2daee0ad, RZ ;  /* 0xd2511f538a8a7825 */ /* 0x004fe200078e00ff */
[----:B---3--:R-:W-:Y:S02]  /*1ff80*/  PRMT R137, R3, 0x5410, R2 ;  /* 0x0000541003897816 */ /* 0x008fe40000000002 */
[----:B------:R-:W-:Y:S02]  /*1ff90*/  @!P5 PRMT R3, R249, 0x5410, RZ ;  /* 0x00005410f903d816 */ /* 0x000fe400000000ff */
[----:B------:R-:W-:Y:S01]  /*1ffa0*/  @!P3 PRMT R2, R18, 0x5410, RZ ;  /* 0x000054101202b816 */ /* 0x000fe200000000ff */
[----:B------:R-:W-:Y:S04]  /*1ffb0*/  IMAD.WIDE.U32 R18, R22, -0x2daee0ad, RZ ;  /* 0xd2511f5316127825 */ /* 0x000fe800078e00ff */
[C---:B------:R-:W-:Y:S01]  /*1ffc0*/  FMUL.FTZ R22, R0.reuse, R162 ;  /* 0x000000a200167220 */ /* 0x040fe20000410000 */
[----:B------:R-:W-:Y:S01]  /*1ffd0*/  STG.E.U16 desc[UR24][R204.64], R3 ;  /* 0x00000003cc007986 */ /* 0x000fe2000c101518 */
[----:B------:R-:W-:Y:S03]  /*1ffe0*/  MUFU.EX2 R162, R188 ;  /* 0x000000bc00a27308 */ /* 0x000fe60000000800 */
[----:B------:R-:W-:Y:S04]  /*1fff0*/  STG.E.U16 desc[UR24][R204.64+0x2], R2 ;  /* 0x00000202cc007986 */ /* 0x000fe8000c101518 */
[----:B------:R2:W-:Y:S04]  /*20000*/  STG.E.U16 desc[UR24][R208.64], R7 ;  /* 0x00000007d0007986 */ /* 0x0005e8000c101518 */
[----:B------:R3:W-:Y:S01]  /*20010*/  STG.E.U16 desc[UR24][R208.64+0x2], R6 ;  /* 0x00000206d0007986 */ /* 0x0007e2000c101518 */
[----:B--2---:R-:W-:Y:S02]  /*20020*/  LOP3.LUT R7, R19, UR41, R154, 0x96, !PT ;  /* 0x0000002913077c12 */ /* 0x004fe4000f8e969a */
[----:B------:R-:W-:Y:S03]  /*20030*/  MUFU.EX2 R154, R187 ;  /* 0x000000bb009a7308 */ /* 0x000fe60000000800 */
[----:B---3--:R-:W-:Y:S05]  /*20040*/  IMAD.WIDE.U32 R6, R7, -0x326172a9, RZ ;  /* 0xcd9e8d5707067825 */ /* 0x008fea00078e00ff */
[----:B------:R-:W-:Y:S01]  /*20050*/  LOP3.LUT R2, R7, UR40, R34, 0x96, !PT ;  /* 0x0000002807027c12 */ /* 0x000fe2000f8e9622 */
[----:B------:R-:W-:Y:S01]  /*20060*/  FMUL.FTZ R34, R0, R158 ;  /* 0x0000009e00227220 */ /* 0x000fe20000410000 */
[----:B------:R-:W-:Y:S01]  /*20070*/  LOP3.LUT R7, R139, UR39, R18, 0x96, !PT ;  /* 0x000000278b077c12 */ /* 0x000fe2000f8e9612 */
[----:B------:R-:W-:Y:S02]  /*20080*/  MUFU.EX2 R158, R177 ;  /* 0x000000b1009e7308 */ /* 0x000fe40000000800 */
[----:B------:R-:W-:Y:S04]  /*20090*/  IMAD.WIDE.U32 R2, R2, -0x2daee0ad, RZ ;  /* 0xd2511f5302027825 */ /* 0x000fe800078e00ff */
[----:B------:R-:W-:Y:S01]  /*200a0*/  IMAD.WIDE.U32 R18, R7, -0x326172a9, RZ ;  /* 0xcd9e8d5707127825 */ /* 0x000fe200078e00ff */
[----:B------:R-:W-:Y:S04]  /*200b0*/  LOP3.LUT R138, R3, UR37, R138, 0x96, !PT ;  /* 0x00000025038a7c12 */ /* 0x000fe8000f8e968a */
[----:B------:R-:W-:Y:S01]  /*200c0*/  LOP3.LUT R6, R19, UR38, R6, 0x96, !PT ;  /* 0x0000002613067c12 */ /* 0x000fe2000f8e9606 */
[----:B------:R-:W-:Y:S04]  /*200d0*/  IMAD.WIDE.U32 R138, R138, -0x326172a9, RZ ;  /* 0xcd9e8d578a8a7825 */ /* 0x000fe800078e00ff */
[----:B------:R-:W-:Y:S02]  /*200e0*/  FMUL.FTZ R19, R0, R167 ;  /* 0x000000a700137220 */ /* 0x000fe40000410000 */
[----:B------:R-:W-:Y:S01]  /*200f0*/  MUFU.EX2 R167, R227 ;  /* 0x000000e300a77308 */ /* 0x000fe20000000800 */
[----:B------:R-:W-:Y:S01]  /*20100*/  IMAD.WIDE.U32 R168, R6, -0x2daee0ad, RZ ;  /* 0xd2511f5306a87825 */ /* 0x000fe200078e00ff */
[----:B------:R-:W-:Y:S02]  /*20110*/  LOP3.LUT R206, R139, UR36, R18, 0x96, !PT ;  /* 0x000000248bce7c12 */ /* 0x000fe4000f8e9612 */
[----:B------:R-:W-:Y:S02]  /*20120*/  IADD3 R6, P0, R208, UR46, RZ ;  /* 0x0000002ed0067c10 */ /* 0x000fe4000ff1e0ff */
[----:B------:R-:W-:Y:S01]  /*20130*/  LOP3.LUT R142, R169, UR18, R2, 0x96, !PT ;  /* 0x00000012a98e7c12 */ /* 0x000fe2000f8e9602 */
[----:B-1----:R-:W-:Y:S01]  /*20140*/  IMAD.WIDE.U32 R206, R206, -0x2daee0ad, RZ ;  /* 0xd2511f53cece7825 */ /* 0x002fe200078e00ff */
[----:B------:R-:W-:Y:S02]  /*20150*/  IADD3.X R7, R209, UR20, RZ, P0, !PT ;  /* 0x00000014d1077c10 */ /* 0x000fe400087fe4ff */
[----:B------:R-:W-:Y:S01]  /*20160*/  MUFU.EX2 R169, R225 ;  /* 0x000000e100a97308 */ /* 0x000fe20000000800 */
[----:B------:R-:W-:Y:S01]  /*20170*/  IADD3 R214, P0, R204, UR30, RZ ;  /* 0x0000001eccd67c10 */ /* 0x000fe2000ff1e0ff */
[----:B------:R-:W-:Y:S05]  /*20180*/  IMAD.WIDE.U32 R142, R142, -0x326172a9, RZ ;  /* 0xcd9e8d578e8e7825 */ /* 0x000fea00078e00ff */
[C-C-:B------:R-:W-:Y:S03]  /*20190*/  LOP3.LUT R3, R143.reuse, UR27, R138.reuse, 0x96, !PT ;  /* 0x0000001b8f037c12 */ /* 0x140fe6000f8e968a */
[----:B------:R-:W-:Y:S01]  /*201a0*/  MUFU.EX2 R227, R235 ;  /* 0x000000eb00e37308 */ /* 0x000fe20000000800 */
[----:B------:R-:W-:Y:S02]  /*201b0*/  LOP3.LUT R138, R143, UR27, R138, 0x96, !PT ;  /* 0x0000001b8f8a7c12 */ /* 0x000fe4000f8e968a */
[----:B------:R-:W-:Y:S04]  /*201c0*/  LOP3.LUT R2, R3, 0xff, RZ, 0xc0, !PT ;  /* 0x000000ff03027812 */ /* 0x000fe800078ec0ff */
[----:B------:R-:W-:Y:S02]  /*201d0*/  ISETP.LE.U32.AND P1, PT, R2, UR13, PT ;  /* 0x0000000d02007c0c */ /* 0x000fe4000bf23070 */
[C---:B------:R-:W-:Y:S01]  /*201e0*/  F2FP.F16.F32.PACK_AB R2, R140.reuse, R215 ;  /* 0x000000d78c02723e */ /* 0x040fe200000000ff */
[----:B------:R-:W-:Y:S01]  /*201f0*/  FADD.FTZ R140, R140, R175 ;  /* 0x000000af8c8c7221 */ /* 0x000fe20000010000 */
[C---:B------:R-:W-:Y:S02]  /*20200*/  IADD3.X R215, R205.reuse, UR23, RZ, P0, !PT ;  /* 0x00000017cdd77c10 */ /* 0x040fe400087fe4ff */
[----:B------:R-:W-:Y:S02]  /*20210*/  PRMT R139, R2, 0x7632, R139 ;  /* 0x00007632028b7816 */ /* 0x000fe4000000008b */
[----:B------:R-:W-:Y:S02]  /*20220*/  IADD3 R212, P0, R204, UR43, RZ ;  /* 0x0000002bccd47c10 */ /* 0x000fe4000ff1e0ff */
[----:B------:R-:W-:Y:S02]  /*20230*/  PRMT R146, R2, 0x5410, R139 ;  /* 0x0000541002927816 */ /* 0x000fe4000000008b */
[----:B------:R-:W-:Y:S01]  /*20240*/  IADD3.X R213, R205, UR31, RZ, P0, !PT ;  /* 0x0000001fcdd57c10 */ /* 0x000fe200087fe4ff */
[----:B------:R-:W-:Y:S05]  /*20250*/  @!P1 HADD2 R144, -R2.H0_H0, -RZ.H0_H0 ;  /* 0xa00000ff02909230 */ /* 0x000fea0000000900 */
[----:B------:R-:W-:Y:S01]  /*20260*/  PRMT R18, R144, 0x7610, R18 ;  /* 0x0000761090127816 */ /* 0x000fe20000000012 */
[----:B------:R1:W-:Y:S03]  /*20270*/  @!P1 STL.S16 [R1+0x34], R144 ;  /* 0x0000349001009387 */ /* 0x0003e60000100600 */
[----:B------:R-:W-:Y:S01]  /*20280*/  @!P1 PRMT R2, R18, 0x5410, RZ ;  /* 0x0000541012029816 */ /* 0x000fe200000000ff */
[----:B------:R2:W3:Y:S01]  /*20290*/  LDL.S16 R165, [R1+0x48] ;  /* 0x0000480001a57983 */ /* 0x0004e20000100600 */
[----:B------:R-:W-:Y:S03]  /*202a0*/  FMUL.FTZ R18, R0, R166 ;  /* 0x000000a600127220 */ /* 0x000fe60000410000 */
[----:B------:R4:W-:Y:S04]  /*202b0*/  STG.E.U16 desc[UR24][R6.64], R2 ;  /* 0x0000000206007986 */ /* 0x0009e8000c101518 */
[----:B-1----:R2:W5:Y:S01]  /*202c0*/  LDL.S16 R144, [R1+0x54] ;  /* 0x0000540001907983 */ /* 0x0025620000100600 */
[----:B----4-:R-:W-:Y:S01]  /*202d0*/  LOP3.LUT R2, R172, 0xffff, RZ, 0xc0, !PT ;  /* 0x0000ffffac027812 */ /* 0x010fe200078ec0ff */
[C---:B------:R-:W-:Y:S01]  /*202e0*/  FMUL.FTZ R6, R0.reuse, R170 ;  /* 0x000000aa00067220 */ /* 0x040fe20000410000 */
[----:B------:R-:W-:Y:S01]  /*202f0*/  FMUL.FTZ R7, R0, R171 ;  /* 0x000000ab00077220 */ /* 0x000fe20000410000 */
[----:B------:R-:W-:Y:S01]  /*20300*/  MUFU.EX2 R170, R226 ;  /* 0x000000e200aa7308 */ /* 0x000fe20000000800 */
[----:B------:R-:W-:Y:S04]  /*20310*/  SHF.R.U32.HI R2, RZ, 0x8, R2 ;  /* 0x00000008ff027819 */ /* 0x000fe80000011602 */
[----:B------:R-:W-:Y:S02]  /*20320*/  LOP3.LUT R149, R2, 0xffff, RZ, 0xc0, !PT ;  /* 0x0000ffff02957812 */ /* 0x000fe400078ec0ff */
[--C-:B------:R-:W-:Y:S04]  /*20330*/  SHF.R.U32.HI R2, RZ, 0x10, R172.reuse ;  /* 0x00000010ff027819 */ /* 0x100fe800000116ac */
[----:B------:R-:W-:Y:S04]  /*20340*/  LOP3.LUT R2, R2, 0xff, RZ, 0xc0, !PT ;  /* 0x000000ff02027812 */ /* 0x000fe800078ec0ff */
[----:B------:R-:W-:Y:S02]  /*20350*/  ISETP.LE.U32.AND P6, PT, R2, UR13, PT ;  /* 0x0000000d02007c0c */ /* 0x000fe4000bfc3070 */
[----:B------:R-:W-:Y:S04]  /*20360*/  SHF.R.U32.HI R2, RZ, 0x18, R172 ;  /* 0x00000018ff027819 */ /* 0x000fe800000116ac */
[----:B------:R-:W-:Y:S02]  /*20370*/  ISETP.LE.U32.AND P5, PT, R2, UR13, PT ;  /* 0x0000000d02007c0c */ /* 0x000fe4000bfa3070 */
[----:B------:R-:W-:Y:S04]  /*20380*/  LOP3.LUT R2, R3, 0xffff, RZ, 0xc0, !PT ;  /* 0x0000ffff03027812 */ /* 0x000fe800078ec0ff */
[----:B------:R-:W-:Y:S04]  /*20390*/  SHF.R.U32.HI R2, RZ, 0x8, R2 ;  /* 0x00000008ff027819 */ /* 0x000fe80000011602 */
[----:B------:R-:W-:Y:S04]  /*203a0*/  LOP3.LUT R2, R2, 0xffff, RZ, 0xc0, !PT ;  /* 0x0000ffff02027812 */ /* 0x000fe800078ec0ff */
[----:B------:R-:W-:Y:S02]  /*203b0*/  ISETP.LE.U32.AND P3, PT, R2, UR13, PT ;  /* 0x0000000d02007c0c */ /* 0x000fe4000bf63070 */
[--C-:B------:R-:W-:Y:S02]  /*203c0*/  SHF.R.U32.HI R2, RZ, 0x10, R3.reuse ;  /* 0x00000010ff027819 */ /* 0x100fe40000011603 */
[----:B------:R-:W-:Y:S02]  /*203d0*/  SHF.R.U32.HI R3, RZ, 0x18, R3 ;  /* 0x00000018ff037819 */ /* 0x000fe40000011603 */
[----:B------:R-:W-:Y:S02]  /*203e0*/  LOP3.LUT R2, R2, 0xff, RZ, 0xc0, !PT ;  /* 0x000000ff02027812 */ /* 0x000fe400078ec0ff */
[----:B------:R-:W-:Y:S02]  /*203f0*/  ISETP.LE.U32.AND P1, PT, R3, UR13, PT ;  /* 0x0000000d03007c0c */ /* 0x000fe4000bf23070 */
[----:B------:R-:W-:Y:S01]  /*20400*/  ISETP.LE.U32.AND P2, PT, R2, UR13, PT ;  /* 0x0000000d02007c0c */ /* 0x000fe2000bf43070 */
[----:B------:R-:W1:Y:S02]  /*20410*/  MUFU.EX2 R3, R183 ;  /* 0x000000b700037308 */ /* 0x000e640000000800 */
[----:B-----5:R-:W-:Y:S05]  /*20420*/  @!P3 HADD2 R144, -R139.H0_H0, -RZ.H0_H0 ;  /* 0xa00000ff8b90b230 */ /* 0x020fea0000000900 */
[----:B------:R-:W-:Y:S01]  /*20430*/  PRMT R2, R144, 0x7610, R2 ;  /* 0x0000761090027816 */ /* 0x000fe20000000002 */
[----:B------:R4:W-:Y:S03]  /*20440*/  @!P3 STL.S16 [R1+0x54], R144 ;  /* 0x000054900100b387 */ /* 0x0009e60000100600 */
[----:B------:R-:W-:Y:S01]  /*20450*/  @!P3 PRMT R139, R2, 0x5410, RZ ;  /* 0x00005410028bb816 */ /* 0x000fe200000000ff */
[----:B------:R2:W5:Y:S01]  /*20460*/  LDL.S16 R151, [R1+0x50] ;  /* 0x0000500001977983 */ /* 0x0005620000100600 */
[----:B------:R-:W-:Y:S01]  /*20470*/  ISETP.LE.U32.AND P3, PT, R149, UR13, PT ;  /* 0x0000000d95007c0c */ /* 0x000fe2000bf63070 */
[----:B-1----:R-:W-:Y:S01]  /*20480*/  FADD.FTZ R2, R3, R136 ;  /* 0x0000008803027221 */ /* 0x002fe20000010000 */
[----:B------:R-:W-:Y:S01]  /*20490*/  F2FP.F16.F32.PACK_AB R3, R147, R3 ;  /* 0x000000039303723e */ /* 0x000fe200000000ff */
[----:B------:R2:W2:Y:S01]  /*204a0*/  LDL.S16 R161, [R1+0x3c] ;  /* 0x00003c0001a17983 */ /* 0x0004a20000100600 */
[----:B------:R-:W-:Y:S01]  /*204b0*/  FADD.FTZ R136, R153, R145 ;  /* 0x0000009199887221 */ /* 0x000fe20000010000 */
[----:B------:R-:W-:Y:S01]  /*204c0*/  FADD.FTZ R147, R147, R2 ;  /* 0x0000000293937221 */ /* 0x000fe20000010000 */
[----:B------:R-:W-:Y:S01]  /*204d0*/  PRMT R152, R3, 0x7632, R152 ;  /* 0x0000763203987816 */ /* 0x000fe20000000098 */
[----:B------:R1:W2:Y:S01]  /*204e0*/  LDL.S16 R160, [R1+0x38] ;  /* 0x0000380001a07983 */ /* 0x0002a20000100600 */
[----:B------:R-:W-:Y:S03]  /*204f0*/  MUFU.EX2 R149, R186 ;  /* 0x000000ba00957308 */ /* 0x000fe60000000800 */
[----:B------:R-:W-:Y:S07]  /*20500*/  STG.E.U16 desc[UR24][R214.64], R139 ;  /* 0x0000008bd6007986 */ /* 0x000fee000c101518 */
[----:B------:R-:W-:Y:S10]  /*20510*/  MUFU.EX2 R186, R236 ;  /* 0x000000ec00ba7308 */ /* 0x000ff40000000800 */
[----:B----4-:R-:W4:Y:S02]  /*20520*/  MUFU.EX2 R144, R176 ;  /* 0x000000b000907308 */ /* 0x010f240000000800 */
[C---:B----4-:R-:W-:Y:S01]  /*20530*/  F2FP.F16.F32.PACK_AB R0, R144.reuse, R232 ;  /* 0x000000e89000723e */ /* 0x050fe200000000ff */
[----:B------:R-:W-:Y:S07]  /*20540*/  FADD.FTZ R144, R144, R148 ;  /* 0x0000009490907221 */ /* 0x000fee0000010000 */
[----:B------:R-:W4:Y:S01]  /*20550*/  MUFU.EX2 R148, R179 ;  /* 0x000000b300947308 */ /* 0x000f220000000800 */
[----:B------:R-:W-:Y:S01]  /*20560*/  PRMT R2, R0, 0x7632, R2 ;  /* 0x0000763200027816 */ /* 0x000fe20000000002 */
[----:B---3--:R-:W-:Y:S05]  /*20570*/  @!P2 HADD2 R165, -R0.H0_H0, -RZ.H0_H0 ;  /* 0xa00000ff00a5a230 */ /* 0x008fea0000000900 */
[----:B------:R-:W-:Y:S01]  /*20580*/  PRMT R157, R165, 0x7610, R157 ;  /* 0x00007610a59d7816 */ /* 0x000fe2000000009d */
[----:B------:R3:W-:Y:S01]  /*20590*/  @!P2 STL.S16 [R1+0x48], R165 ;  /* 0x000048a50100a387 */ /* 0x0007e20000100600 */
[C---:B----4-:R-:W-:Y:S01]  /*205a0*/  F2FP.F16.F32.PACK_AB R153, R148.reuse, R153 ;  /* 0x000000999499723e */ /* 0x050fe200000000ff */
[----:B------:R-:W-:Y:S01]  /*205b0*/  FADD.FTZ R145, R148, R136 ;  /* 0x0000008894917221 */ /* 0x000fe20000010000 */
[----:B------:R-:W-:Y:S01]  /*205c0*/  PRMT R148, R0, 0x5410, R2 ;  /* 0x0000541000947816 */ /* 0x000fe20000000002 */
[----:B------:R-:W-:Y:S01]  /*205d0*/  FADD.FTZ R136, R155, R140 ;  /* 0x0000008c9b887221 */ /* 0x000fe20000010000 */
[----:B------:R-:W-:Y:S02]  /*205e0*/  @!P2 PRMT R0, R157, 0x5410, RZ ;  /* 0x000054109d00a816 */ /* 0x000fe400000000ff */
[----:B------:R-:W-:Y:S01]  /*205f0*/  ISETP.LE.U32.AND P2, PT, R150, UR13, PT ;  /* 0x0000000d96007c0c */ /* 0x000fe2000bf43070 */
[----:B------:R-:W4:Y:S01]  /*20600*/  MUFU.EX2 R157, R185 ;  /* 0x000000b9009d7308 */ /* 0x000f220000000800 */
[----:B------:R-:W-:Y:S01]  /*20610*/  LOP3.LUT R140, R142, 0xff, RZ, 0xc0, !PT ;  /* 0x000000ff8e8c7812 */ /* 0x000fe200078ec0ff */
[----:B------:R-:W-:Y:S01]  /*20620*/  STG.E.U16 desc[UR24][R212.64], R0 ;  /* 0x00000000d4007986 */ /* 0x000fe2000c101518 */
[C---:B------:R-:W-:Y:S01]  /*20630*/  F2FP.F16.F32.PACK_AB R155, R156.reuse, R155 ;  /* 0x0000009b9c9b723e */ /* 0x040fe200000000ff */
[----:B------:R-:W-:Y:S01]  /*20640*/  FADD.FTZ R156, R156, R136 ;  /* 0x000000889c9c7221 */ /* 0x000fe20000010000 */
[----:B------:R-:W-:Y:S01]  /*20650*/  ISETP.LE.U32.AND P0, PT, R140, UR13, PT ;  /* 0x0000000d8c007c0c */ /* 0x000fe2000bf03070 */
[----:B------:R-:W-:Y:S01]  /*20660*/  FADD.FTZ R136, R158, R144 ;  /* 0x000000909e887221 */ /* 0x000fe20000010000 */
[----:B------:R-:W-:Y:S02]  /*20670*/  LOP3.LUT R140, R142, 0xffff, RZ, 0xc0, !PT ;  /* 0x0000ffff8e8c7812 */ /* 0x000fe400078ec0ff */
[----:B------:R-:W-:Y:S02]  /*20680*/  SHF.R.U32.HI R144, RZ, 0x10, R142 ;  /* 0x00000010ff907819 */ /* 0x000fe4000001168e */
[----:B------:R-:W-:Y:S02]  /*20690*/  SHF.R.U32.HI R140, RZ, 0x8, R140 ;  /* 0x00000008ff8c7819 */ /* 0x000fe4000001168c */
[C---:B------:R-:W-:Y:S01]  /*206a0*/  F2FP.F16.F32.PACK_AB R158, R154.reuse, R158 ;  /* 0x0000009e9a9e723e */ /* 0x040fe200000000ff */
[----:B------:R-:W-:Y:S01]  /*206b0*/  FADD.FTZ R154, R154, R136 ;  /* 0x000000889a9a7221 */ /* 0x000fe20000010000 */
[----:B------:R-:W-:Y:S02]  /*206c0*/  LOP3.LUT R144, R144, 0xff, RZ, 0xc0, !PT ;  /* 0x000000ff90907812 */ /* 0x000fe400078ec0ff */
[----:B------:R-:W-:Y:S02]  /*206d0*/  LOP3.LUT R136, R140, 0xffff, RZ, 0xc0, !PT ;  /* 0x0000ffff8c887812 */ /* 0x000fe400078ec0ff */
[----:B------:R-:W-:Y:S02]  /*206e0*/  PRMT R140, R3, 0x5410, R152 ;  /* 0x00005410038c7816 */ /* 0x000fe40000000098 */
[----:B----4-:R-:W-:Y:S02]  /*206f0*/  F2FP.F16.F32.PACK_AB R163, R149, R157 ;  /* 0x0000009d95a3723e */ /* 0x010fe400000000ff */
[----:B------:R-:W-:Y:S02]  /*20700*/  LOP3.LUT R143, R142, 0xffff, RZ, 0xc0, !PT ;  /* 0x0000ffff8e8f7812 */ /* 0x000fe400078ec0ff */
[----:B------:R-:W-:Y:S02]  /*20710*/  F2FP.F16.F32.PACK_AB R185, R230, R227 ;  /* 0x000000e3e6b9723e */ /* 0x000fe400000000ff */
[----:B------:R-:W-:Y:S01]  /*20720*/  SHF.R.U32.HI R143, RZ, 0x8, R143 ;  /* 0x00000008ff8f7819 */ /* 0x000fe2000001168f */
[----:B-----5:R-:W-:Y:S02]  /*20730*/  @!P1 HADD2 R151, -R2.H0_H0, -RZ.H0_H0 ;  /* 0xa00000ff02979230 */ /* 0x020fe40000000900 */
[----:B--2---:R-:W-:Y:S03]  /*20740*/  @!P2 HADD2 R161, -R3.H0_H0, -RZ.H0_H0 ;  /* 0xa00000ff03a1a230 */ /* 0x004fe60000000900 */
[----:B------:R-:W-:Y:S01]  /*20750*/  PRMT R164, R151, 0x7610, R164 ;  /* 0x0000761097a47816 */ /* 0x000fe200000000a4 */
[----:B------:R2:W-:Y:S01]  /*20760*/  @!P1 STL.S16 [R1+0x50], R151 ;  /* 0x0000509701009387 */ /* 0x0005e20000100600 */
[----:B------:R-:W-:Y:S01]  /*20770*/  @!P3 HADD2 R160, -R152.H0_H0, -RZ.H0_H0 ;  /* 0xa00000ff98a0b230 */ /* 0x000fe20000000900 */
[----:B------:R-:W-:Y:S02]  /*20780*/  PRMT R159, R161, 0x7610, R159 ;  /* 0x00007610a19f7816 */ /* 0x000fe4000000009f */
[----:B------:R4:W-:Y:S01]  /*20790*/  @!P2 STL.S16 [R1+0x3c], R161 ;  /* 0x00003ca10100a387 */ /* 0x0009e20000100600 */
[----:B------:R-:W-:Y:S01]  /*207a0*/  @!P1 PRMT R2, R164, 0x5410, RZ ;  /* 0x00005410a4029816 */ /* 0x000fe200000000ff */
[----:B---3--:R-:W-:Y:S01]  /*207b0*/  IMAD.WIDE.U32 R164, R228, -0x2daee0ad, RZ ;  /* 0xd2511f53e4a47825 */ /* 0x008fe200078e00ff */
[----:B------:R-:W-:Y:S01]  /*207c0*/  @!P2 PRMT R3, R159, 0x5410, RZ ;  /* 0x000054109f03a816 */ /* 0x000fe200000000ff */
[----:B------:R3:W-:Y:S01]  /*207d0*/  @!P3 STL.S16 [R1+0x38], R160 ;  /* 0x000038a00100b387 */ /* 0x0007e20000100600 */
[----:B------:R-:W-:Y:S01]  /*207e0*/  PRMT R150, R160, 0x7610, R150 ;  /* 0x00007610a0967816 */ /* 0x000fe20000000096 */
[----:B------:R5:W-:Y:S01]  /*207f0*/  MUFU.EX2 R159, R184 ;  /* 0x000000b8009f7308 */ /* 0x000be20000000800 */
[----:B------:R-:W-:Y:S01]  /*20800*/  ISETP.LE.U32.AND P2, PT, R144, UR13, PT ;  /* 0x0000000d90007c0c */ /* 0x000fe2000bf43070 */
[----:B------:R1:W3:Y:S01]  /*20810*/  LDL.S16 R183, [R1+0x4c] ;  /* 0x00004c0001b77983 */ /* 0x0002e20000100600 */
[----:B------:R-:W-:Y:S01]  /*20820*/  ISETP.LE.U32.AND P1, PT, R136, UR13, PT ;  /* 0x0000000d88007c0c */ /* 0x000fe2000bf23070 */
[----:B------:R-:W-:Y:S01]  /*20830*/  FADD.FTZ R136, R162, R147 ;  /* 0x00000093a2887221 */ /* 0x000fe20000010000 */
[----:B------:R-:W-:Y:S01]  /*20840*/  SHF.R.U32.HI R144, RZ, 0x18, R142 ;  /* 0x00000018ff907819 */ /* 0x000fe2000001168e */
[----:B------:R1:W3:Y:S01]  /*20850*/  LDL.S16 R182, [R1+0x2c] ;  /* 0x00002c0001b67983 */ /* 0x0002e20000100600 */
[----:B------:R-:W-:Y:S02]  /*20860*/  @!P3 PRMT R152, R150, 0x5410, RZ ;  /* 0x000054109698b816 */ /* 0x000fe400000000ff */
[----:B------:R-:W-:Y:S01]  /*20870*/  ISETP.LE.U32.AND P3, PT, R144, UR13, PT ;  /* 0x0000000d90007c0c */ /* 0x000fe2000bf63070 */
[----:B------:R1:W3:Y:S01]  /*20880*/  LDL.S16 R179, [R1+0x44] ;  /* 0x0000440001b37983 */ /* 0x0002e20000100600 */
[----:B------:R-:W-:Y:S01]  /*20890*/  LOP3.LUT R150, R172, 0xffff, RZ, 0xc0, !PT ;  /* 0x0000ffffac967812 */ /* 0x000fe200078ec0ff */
[----:B------:R-:W-:Y:S01]  /*208a0*/  FADD.FTZ R144, R157, R145 ;  /* 0x000000919d907221 */ /* 0x000fe20000010000 */
[C---:B------:R-:W-:Y:S01]  /*208b0*/  LOP3.LUT R157, R165.reuse, UR21, R180, 0x96, !PT ;  /* 0x00000015a59d7c12 */ /* 0x040fe2000f8e96b4 */
[----:B------:R1:W3:Y:S01]  /*208c0*/  LDL.S16 R175, [R1+0x30] ;  /* 0x0000300001af7983 */ /* 0x0002e20000100600 */
[----:B------:R-:W-:Y:S01]  /*208d0*/  SHF.R.U32.HI R150, RZ, 0x8, R150 ;  /* 0x00000008ff967819 */ /* 0x000fe20000011696 */
[----:B--2---:R-:W2:Y:S01]  /*208e0*/  MUFU.EX2 R151, R224 ;  /* 0x000000e000977308 */ /* 0x004ea20000000800 */
[----:B------:R-:W-:Y:S01]  /*208f0*/  LOP3.LUT R166, R165, UR21, R180, 0x96, !PT ;  /* 0x00000015a5a67c12 */ /* 0x000fe2000f8e96b4 */
[----:B------:R1:W-:Y:S01]  /*20900*/  STG.E.U16 desc[UR24][R212.64+0x2], R2 ;  /* 0x00000202d4007986 */ /* 0x0003e2000c101518 */
[----:B----4-:R-:W-:Y:S02]  /*20910*/  SHF.R.U32.HI R161, RZ, 0x18, R142 ;  /* 0x00000018ffa17819 */ /* 0x010fe4000001168e */
[----:B-----5:R-:W-:Y:S01]  /*20920*/  PRMT R184, R185, 0x7632, R184 ;  /* 0x00007632b9b87816 */ /* 0x020fe200000000b8 */
[----:B------:R-:W-:Y:S01]  /*20930*/  STG.E.U16 desc[UR24][R204.64+0x10], R3 ;  /* 0x00001003cc007986 */ /* 0x000fe2000c101518 */
[----:B---3--:R-:W-:Y:S03]  /*20940*/  SHF.R.U32.HI R160, RZ, 0x10, R172 ;  /* 0x00000010ffa07819 */ /* 0x008fe600000116ac */
[----:B------:R3:W4:Y:S01]  /*20950*/  LDL.S16 R178, [R1+0x1c] ;  /* 0x00001c0001b27983 */ /* 0x0007220000100600 */
[----:B------:R-:W-:Y:S03]  /*20960*/  LOP3.LUT R160, R160, 0xff, RZ, 0xc0, !PT ;  /* 0x000000ffa0a07812 */ /* 0x000fe600078ec0ff */
[----:B------:R-:W-:Y:S01]  /*20970*/  STG.E.U16 desc[UR24][R204.64+0x12], R152 ;  /* 0x00001298cc007986 */ /* 0x000fe2000c101518 */
[C---:B--2---:R-:W-:Y:S01]  /*20980*/  F2FP.F16.F32.PACK_AB R162, R151.reuse, R162 ;  /* 0x000000a297a2723e */ /* 0x044fe200000000ff */
[----:B------:R-:W-:Y:S01]  /*20990*/  FADD.FTZ R171, R151, R136 ;  /* 0x0000008897ab7221 */ /* 0x000fe20000010000 */
[----:B------:R-:W-:Y:S01]  /*209a0*/  LOP3.LUT R136, R173, UR27, R174, 0x96, !PT ;  /* 0x0000001bad887c12 */ /* 0x000fe2000f8e96ae */
[----:B------:R-:W-:Y:S01]  /*209b0*/  FADD.FTZ R224, R149, R144 ;  /* 0x0000009095e07221 */ /* 0x000fe20000010000 */
[----:B------:R-:W-:Y:S02]  /*209c0*/  LOP3.LUT R151, R142, 0xff, RZ, 0xc0, !PT ;  /* 0x000000ff8e977812 */ /* 0x000fe400078ec0ff */
[C---:B------:R-:W-:Y:S02]  /*209d0*/  LOP3.LUT R144, R136.reuse, 0xffff, RZ, 0xc0, !PT ;  /* 0x0000ffff88907812 */ /* 0x040fe400078ec0ff */
[----:B------:R-:W-:Y:S02]  /*209e0*/  LOP3.LUT R145, R136, 0xff, RZ, 0xc0, !PT ;  /* 0x000000ff88917812 */ /* 0x000fe400078ec0ff */
[----:B------:R-:W-:Y:S02]  /*209f0*/  SHF.R.U32.HI R144, RZ, 0x8, R144 ;  /* 0x00000008ff907819 */ /* 0x000fe40000011690 */
[----:B------:R-:W-:Y:S02]  /*20a00*/  PRMT R151, R151, 0x5410, R143 ;  /* 0x0000541097977816 */ /* 0x000fe4000000008f */
[----:B------:R-:W-:Y:S02]  /*20a10*/  PRMT R149, R145, 0x5410, R144 ;  /* 0x0000541091957816 */ /* 0x000fe40000000090 */
[----:B------:R-:W-:Y:S02]  /*20a20*/  LOP3.LUT R144, R172, 0xff, RZ, 0xc0, !PT ;  /* 0x000000ffac907812 */ /* 0x000fe400078ec0ff */
[----:B------:R-:W-:Y:S02]  /*20a30*/  SHF.R.U32.HI R145, RZ, 0x18, R136 ;  /* 0x00000018ff917819 */ /* 0x000fe40000011688 */
[----:B------:R-:W-:Y:S02]  /*20a40*/  PRMT R150, R144, 0x5410, R150 ;  /* 0x0000541090967816 */ /* 0x000fe40000000096 */
[----:B------:R-:W-:Y:S02]  /*20a50*/  SHF.R.U32.HI R144, RZ, 0x10, R136 ;  /* 0x00000010ff907819 */ /* 0x000fe40000011688 */
[----:B------:R-:W-:Y:S02]  /*20a60*/  SHF.R.U32.HI R172, RZ, 0x18, R172 ;  /* 0x00000018ffac7819 */ /* 0x000fe400000116ac */
[----:B------:R-:W-:Y:S02]  /*20a70*/  LOP3.LUT R136, R144, 0xff, RZ, 0xc0, !PT ;  /* 0x000000ff90887812 */ /* 0x000fe400078ec0ff */
[----:B------:R-:W-:Y:S02]  /*20a80*/  SHF.R.U32.HI R144, RZ, 0x18, R138 ;  /* 0x00000018ff907819 */ /* 0x000fe4000001168a */
[----:B------:R-:W-:Y:S02]  /*20a90*/  PRMT R147, R136, 0x5410, R145 ;  /* 0x0000541088937816 */ /* 0x000fe40000000091 */
[--C-:B------:R-:W-:Y:S02]  /*20aa0*/  HSET2.LE.AND R136, R149, R211.reuse, PT ;  /* 0x000000d395887233 */ /* 0x100fe40003803000 */
[----:B------:R-:W-:Y:S02]  /*20ab0*/  SHF.R.U32.HI R149, RZ, 0x10, R142 ;  /* 0x00000010ff957819 */ /* 0x000fe4000001168e */
[----:B------:R-:W-:Y:S02]  /*20ac0*/  SHF.R.U32.HI R142, RZ, 0x10, R138 ;  /* 0x00000010ff8e7819 */ /* 0x000fe4000001168a */
[----:B------:R-:W-:Y:S02]  /*20ad0*/  LOP3.LUT R136, R136, R137, RZ, 0xc0, !PT ;  /* 0x0000008988887212 */ /* 0x000fe400078ec0ff */
[----:B------:R-:W-:Y:S02]  /*20ae0*/  LOP3.LUT R137, R138, 0xffff, RZ, 0xc0, !PT ;  /* 0x0000ffff8a897812 */ /* 0x000fe400078ec0ff */
[----:B------:R-:W-:Y:S02]  /*20af0*/  LOP3.LUT R142, R142, 0xff, RZ, 0xc0, !PT ;  /* 0x000000ff8e8e7812 */ /* 0x000fe400078ec0ff */
[----:B------:R-:W-:Y:S02]  /*20b00*/  SHF.R.U32.HI R143, RZ, 0x8, R137 ;  /* 0x00000008ff8f7819 */ /* 0x000fe40000011689 */
[--C-:B------:R-:W-:Y:S02]  /*20b10*/  HSET2.LE.AND R137, R147, R211.reuse, PT ;  /* 0x000000d393897233 */ /* 0x100fe40003803000 */
[----:B------:R-:W-:Y:S01]  /*20b20*/  PRMT R147, R142, 0x5410, R144 ;  /* 0x000054108e937816 */ /* 0x000fe20000000090 */
[--C-:B------:R-:W-:Y:S01]  /*20b30*/  FADD.FTZ R144, R159, R156.reuse ;  /* 0x0000009c9f907221 */ /* 0x100fe20000010000 */
[C---:B------:R-:W-:Y:S02]  /*20b40*/  F2FP.F16.F32.PACK_AB R159, R170.reuse, R159 ;  /* 0x0000009faa9f723e */ /* 0x040fe400000000ff */
[----:B------:R-:W-:Y:S01]  /*20b50*/  PRMT R156, R155, 0x7632, R156 ;  /* 0x000076329b9c7816 */ /* 0x000fe2000000009c */
[----:B------:R-:W-:Y:S01]  /*20b60*/  FADD.FTZ R170, R170, R144 ;  /* 0x00000090aaaa7221 */ /* 0x000fe20000010000 */
[--C-:B------:R-:W-:Y:S01]  /*20b70*/  FADD.FTZ R144, R169, R154.reuse ;  /* 0x0000009aa9907221 */ /* 0x100fe20000010000 */
[----:B------:R-:W-:Y:S02]  /*20b80*/  PRMT R154, R153, 0x7632, R154 ;  /* 0x00007632999a7816 */ /* 0x000fe4000000009a */
[----:B------:R-:W-:Y:S01]  /*20b90*/  LOP3.LUT R145, R138, 0xff, RZ, 0xc0, !PT ;  /* 0x000000ff8a917812 */ /* 0x000fe200078ec0ff */
[----:B------:R-:W-:Y:S01]  /*20ba0*/  FADD.FTZ R226, R167, R144 ;  /* 0x00000090a7e27221 */ /* 0x000fe20000010000 */
[----:B------:R-:W-:Y:S02]  /*20bb0*/  PRMT R139, R153, 0x5410, R154 ;  /* 0x00005410998b7816 */ /* 0x000fe4000000009a */
[--C-:B------:R-:W-:Y:S02]  /*20bc0*/  HSET2.LE.AND R138, R150, R211.reuse, PT ;  /* 0x000000d3968a7233 */ /* 0x100fe40003803000 */
[----:B------:R-:W-:Y:S02]  /*20bd0*/  PRMT R145, R145, 0x5410, R143 ;  /* 0x0000541091917816 */ /* 0x000fe4000000008f */
[----:B------:R-:W-:Y:S02]  /*20be0*/  LOP3.LUT R137, R137, R141, RZ, 0xc0, !PT ;  /* 0x0000008d89897212 */ /* 0x000fe400078ec0ff */
[----:B------:R-:W-:Y:S02]  /*20bf0*/  LOP3.LUT R138, R138, R140, RZ, 0xc0, !PT ;  /* 0x0000008c8a8a7212 */ /* 0x000fe400078ec0ff */
[----:B------:R-:W2:Y:S01]  /*20c00*/  LDSM.16.MT88.4 R140, [R190+0xa000] ;  /* 0x00a00000be8c783b */ /* 0x000ea20000004200 */
[----:B------:R-:W-:Y:S02]  /*20c10*/  PRMT R160, R160, 0x5410, R172 ;  /* 0x00005410a0a07816 */ /* 0x000fe400000000ac */
[--C-:B------:R-:W-:Y:S02]  /*20c20*/  HSET2.LE.AND R145, R145, R211.reuse, PT ;  /* 0x000000d391917233 */ /* 0x100fe40003803000 */
[--C-:B------:R-:W-:Y:S02]  /*20c30*/  HSET2.LE.AND R147, R147, R211.reuse, PT ;  /* 0x000000d393937233 */ /* 0x100fe40003803000 */
[--C-:B------:R-:W-:Y:S02]  /*20c40*/  HSET2.LE.AND R144, R160, R211.reuse, PT ;  /* 0x000000d3a0907233 */ /* 0x100fe40003803000 */
[----:B------:R-:W-:Y:S02]  /*20c50*/  LOP3.LUT R149, R149, 0xff, RZ, 0xc0, !PT ;  /* 0x000000ff95957812 */ /* 0x000fe400078ec0ff */
[----:B------:R-:W-:Y:S02]  /*20c60*/  PRMT R0, R155, 0x5410, R156 ;  /* 0x000054109b007816 */ /* 0x000fe4000000009c */
[----:B------:R-:W-:Y:S02]  /*20c70*/  LOP3.LUT R139, R144, R139, RZ, 0xc0, !PT ;  /* 0x0000008b908b7212 */ /* 0x000fe400078ec0ff */
[----:B------:R-:W-:Y:S02]  /*20c80*/  LOP3.LUT R144, R145, R146, RZ, 0xc0, !PT ;  /* 0x0000009291907212 */ /* 0x000fe400078ec0ff */
[----:B------:R-:W-:Y:S02]  /*20c90*/  PRMT R161, R149, 0x5410, R161 ;  /* 0x0000541095a17816 */ /* 0x000fe400000000a1 */
[--C-:B------:R-:W-:Y:S02]  /*20ca0*/  HSET2.LE.AND R146, R151, R211.reuse, PT ;  /* 0x000000d397927233 */ /* 0x100fe40003803000 */
[----:B------:R-:W-:Y:S02]  /*20cb0*/  LOP3.LUT R145, R147, R148, RZ, 0xc0, !PT ;  /* 0x0000009493917212 */ /* 0x000fe400078ec0ff */
[----:B------:R-:W5:Y:S01]  /*20cc0*/  LDSM.16.MT88.4 R148, [R192+0xa000] ;  /* 0x00a00000c094783b */ /* 0x000f620000004200 */
[----:B------:R-:W-:Y:S02]  /*20cd0*/  PRMT R160, R158, 0x7632, R160 ;  /* 0x000076329ea07816 */ /* 0x000fe400000000a0 */
[----:B------:R-:W-:Y:S02]  /*20ce0*/  LOP3.LUT R146, R146, R0, RZ, 0xc0, !PT ;  /* 0x0000000092927212 */ /* 0x000fe400078ec0ff */
[--C-:B------:R-:W-:Y:S02]  /*20cf0*/  HSET2.LE.AND R147, R161, R211.reuse, PT ;  /* 0x000000d3a1937233 */ /* 0x100fe40003803000 */
[----:B------:R-:W-:Y:S02]  /*20d00*/  PRMT R0, R158, 0x5410, R160 ;  /* 0x000054109e007816 */ /* 0x000fe400000000a0 */
[----:B------:R-:W-:Y:S02]  /*20d10*/  F2FP.F16.F32.PACK_AB R169, R167, R169 ;  /* 0x000000a9a7a9723e */ /* 0x000fe400000000ff */
[----:B------:R-:W-:Y:S02]  /*20d20*/  LOP3.LUT R147, R147, R0, RZ, 0xc0, !PT ;  /* 0x0000000093937212 */ /* 0x000fe400078ec0ff */
[----:B------:R-:W-:Y:S02]  /*20d30*/  LOP3.LUT R0, R157, 0xff, RZ, 0xc0, !PT ;  /* 0x000000ff9d007812 */ /* 0x000fe400078ec0ff */
[----:B-1----:R-:W-:Y:S01]  /*20d40*/  PRMT R2, R162, 0x7632, R2 ;  /* 0x00007632a2027816 */ /* 0x002fe20000000002 */
[-C--:B--2---:R-:W-:Y:S06]  /*20d50*/  HMMA.16816.F32 R4, R136, R140.reuse, R4 ;  /* 0x0000008c8804723c */ /* 0x084fec0000001804 */
[C---:B------:R-:W-:Y:S06]  /*20d60*/  HMMA.16816.F32 R8, R144.reuse, R140, R8 ;  /* 0x0000008c9008723c */ /* 0x040fec0000001808 */
[-C--:B------:R-:W-:Y:S06]  /*20d70*/  HMMA.16816.F32 R12, R144, R142.reuse, R12 ;  /* 0x0000008e900c723c */ /* 0x080fec000000180c */
[C---:B------:R-:W-:Y:S01]  /*20d80*/  HMMA.16816.F32 R16, R136.reuse, R142, R16 ;  /* 0x0000008e8810723c */ /* 0x040fe20000001810 */
[----:B------:R-:W1:Y:S05]  /*20d90*/  LDSM.16.MT88.4 R140, [R195+0xa000] ;  /* 0x00a00000c38c783b */ /* 0x000e6a0000004200 */
[-C--:B-----5:R-:W-:Y:S06]  /*20da0*/  HMMA.16816.F32 R20, R136, R148.reuse, R20 ;  /* 0x000000948814723c */ /* 0x0a0fec0000001814 */
[C---:B------:R-:W-:Y:S06]  /*20db0*/  HMMA.16816.F32 R24, R144.reuse, R148, R24 ;  /* 0x000000949018723c */ /* 0x040fec0000001818 */
[-C--:B------:R-:W-:Y:S06]  /*20dc0*/  HMMA.16816.F32 R28, R144, R150.reuse, R28 ;  /* 0x00000096901c723c */ /* 0x080fec000000181c */
[C---:B------:R-:W-:Y:S06]  /*20dd0*/  HMMA.16816.F32 R32, R136.reuse, R150, R32 ;  /* 0x000000968820723c */ /* 0x040fec0000001820 */
[-C--:B-1----:R-:W-:Y:S06]  /*20de0*/  HMMA.16816.F32 R36, R136, R140.reuse, R36 ;  /* 0x0000008c8824723c */ /* 0x082fec0000001824 */
[C---:B------:R-:W-:Y:S06]  /*20df0*/  HMMA.16816.F32 R40, R144.reuse, R140, R40 ;  /* 0x0000008c9028723c */ /* 0x040fec0000001828 */
[-C--:B------:R-:W-:Y:S05]  /*20e00*/  HMMA.16816.F32 R44, R144, R142.reuse, R44 ;  /* 0x0000008e902c723c */ /* 0x080fea000000182c */
[----:B------:R-:W-:Y:S01]  /*20e10*/  LOP3.LUT R140, R164, 0xff, RZ, 0xc0, !PT ;  /* 0x000000ffa48c7812 */ /* 0x000fe200078ec0ff */
[C---:B------:R-:W-:Y:S05]  /*20e20*/  HMMA.16816.F32 R48, R136.reuse, R142, R48 ;  /* 0x0000008e8830723c */ /* 0x040fea0000001830 */
[----:B------:R-:W-:Y:S02]  /*20e30*/  @!P6 HADD2 R183, -R153.H0_H0, -RZ.H0_H0 ;  /* 0xa00000ff99b7e230 */ /* 0x000fe40000000900 */
[----:B------:R-:W-:Y:S04]  /*20e40*/  @!P5 HADD2 R182, -R154.H0_H0, -RZ.H0_H0 ;  /* 0xa00000ff9ab6d230 */ /* 0x000fe80000000900 */
[----:B------:R-:W-:Y:S01]  /*20e50*/  PRMT R3, R183, 0x7610, R3 ;  /* 0x00007610b7037816 */ /* 0x000fe20000000003 */
[----:B------:R-:W-:Y:S01]  /*20e60*/  @!P6 STL.S16 [R1+0x4c], R183 ;  /* 0x00004cb70100e387 */ /* 0x000fe20000100600 */
[----:B------:R-:W-:Y:S02]  /*20e70*/  @!P0 HADD2 R179, -R155.H0_H0, -RZ.H0_H0 ;  /* 0xa00000ff9bb38230 */ /* 0x000fe40000000900 */
[----:B------:R-:W-:Y:S02]  /*20e80*/  @!P6 PRMT R153, R3, 0x5410, RZ ;  /* 0x000054100399e816 */ /* 0x000fe400000000ff */
[----:B------:R3:W2:Y:S01]  /*20e90*/  LDL.S16 R3, [R1+0x40] ;  /* 0x0000400001037983 */ /* 0x0006a20000100600 */
[----:B------:R-:W-:Y:S01]  /*20ea0*/  PRMT R176, R182, 0x7610, R176 ;  /* 0x00007610b6b07816 */ /* 0x000fe200000000b0 */
[----:B------:R-:W-:Y:S01]  /*20eb0*/  @!P1 HADD2 R175, -R156.H0_H0, -RZ.H0_H0 ;  /* 0xa00000ff9caf9230 */ /* 0x000fe20000000900 */
[----:B------:R-:W-:Y:S01]  /*20ec0*/  ISETP.LE.U32.AND P6, PT, R0, UR13, PT ;  /* 0x0000000d00007c0c */ /* 0x000fe2000bfc3070 */
[----:B------:R-:W-:Y:S01]  /*20ed0*/  @!P5 STL.S16 [R1+0x2c], R182 ;  /* 0x00002cb60100d387 */ /* 0x000fe20000100600 */
[----:B------:R-:W-:Y:S02]  /*20ee0*/  @!P5 PRMT R154, R176, 0x5410, RZ ;  /* 0x00005410b09ad816 */ /* 0x000fe400000000ff */
[----:B------:R-:W-:Y:S01]  /*20ef0*/  PRMT R152, R175, 0x7610, R152 ;  /* 0x00007610af987816 */ /* 0x000fe20000000098 */
[----:B------:R-:W-:Y:S01]  /*20f00*/  @!P0 STL.S16 [R1+0x44], R179 ;  /* 0x000044b301008387 */ /* 0x000fe20000100600 */
[----:B------:R-:W-:Y:S02]  /*20f10*/  LOP3.LUT R0, R157, 0xffff, RZ, 0xc0, !PT ;  /* 0x0000ffff9d007812 */ /* 0x000fe400078ec0ff */
[----:B------:R-:W-:Y:S01]  /*20f20*/  PRMT R167, R179, 0x7610, R167 ;  /* 0x00007610b3a77816 */ /* 0x000fe200000000a7 */
[----:B------:R3:W5:Y:S01]  /*20f30*/  LDL.S16 R176, [R1+0x28] ;  /* 0x0000280001b07983 */ /* 0x0007620000100600 */
[----:B----4-:R-:W-:Y:S01]  /*20f40*/  @!P2 HADD2 R178, -R158.H0_H0, -RZ.H0_H0 ;  /* 0xa00000ff9eb2a230 */ /* 0x010fe20000000900 */
[----:B------:R-:W-:Y:S02]  /*20f50*/  SHF.R.U32.HI R0, RZ, 0x8, R0 ;  /* 0x00000008ff007819 */ /* 0x000fe40000011600 */
[----:B------:R1:W-:Y:S01]  /*20f60*/  @!P1 STL.S16 [R1+0x30], R175 ;  /* 0x000030af01009387 */ /* 0x0003e20000100600 */
[----:B------:R-:W-:Y:S02]  /*20f70*/  @!P0 PRMT R155, R167, 0x5410, RZ ;  /* 0x00005410a79b8816 */ /* 0x000fe400000000ff */
[----:B------:R-:W-:Y:S01]  /*20f80*/  LOP3.LUT R0, R0, 0xffff, RZ, 0xc0, !PT ;  /* 0x0000ffff00007812 */ /* 0x000fe200078ec0ff */
[----:B------:R4:W-:Y:S01]  /*20f90*/  STG.E.U16 desc[UR24][R208.64+0x10], R153 ;  /* 0x00001099d0007986 */ /* 0x0009e2000c101518 */
[----:B------:R-:W-:Y:S02]  /*20fa0*/  @!P1 PRMT R156, R152, 0x5410, RZ ;  /* 0x00005410989c9816 */ /* 0x000fe400000000ff */
[----:B------:R-:W-:Y:S01]  /*20fb0*/  ISETP.LE.U32.AND P5, PT, R0, UR13, PT ;  /* 0x0000000d00007c0c */ /* 0x000fe2000bfa3070 */
[----:B------:R-:W-:Y:S01]  /*20fc0*/  STG.E.U16 desc[UR24][R208.64+0x12], R154 ;  /* 0x0000129ad0007986 */ /* 0x000fe2000c101518 */
[--C-:B------:R-:W-:Y:S02]  /*20fd0*/  SHF.R.U32.HI R0, RZ, 0x18, R157.reuse ;  /* 0x00000018ff007819 */ /* 0x100fe4000001169d */
[----:B------:R-:W-:Y:S01]  /*20fe0*/  SHF.R.U32.HI R157, RZ, 0x10, R157 ;  /* 0x00000010ff9d7819 */ /* 0x000fe2000001169d */
[----:B------:R-:W-:Y:S01]  /*20ff0*/  STG.E.U16 desc[UR24][R214.64+0xe], R155 ;  /* 0x00000e9bd6007986 */ /* 0x000fe2000c101518 */
[----:B------:R-:W-:Y:S02]  /*21000*/  ISETP.LE.U32.AND P0, PT, R0, UR13, PT ;  /* 0x0000000d00007c0c */ /* 0x000fe4000bf03070 */
[----:B------:R-:W-:Y:S01]  /*21010*/  LOP3.LUT R0, R157, 0xff, RZ, 0xc0, !PT ;  /* 0x000000ff9d007812 */ /* 0x000fe200078ec0ff */
[----:B------:R3:W-:Y:S01]  /*21020*/  STG.E.U16 desc[UR24][R214.64+0x10], R156 ;  /* 0x0000109cd6007986 */ /* 0x0007e2000c101518 */
[----:B------:R-:W-:Y:S02]  /*21030*/  LOP3.LUT R152, R207, UR21, R168, 0x96, !PT ;  /* 0x00000015cf987c12 */ /* 0x000fe4000f8e96a8 */
[----:B------:R-:W-:Y:S01]  /*21040*/  ISETP.LE.U32.AND P1, PT, R0, UR13, PT ;  /* 0x0000000d00007c0c */ /* 0x000fe2000bf23070 */
[----:B------:R-:W-:Y:S01]  /*21050*/  LDSM.16.MT88.4 R180, [R195+0xa800] ;  /* 0x00a80000c3b4783b */ /* 0x000fe20000004200 */
[----:B------:R-:W-:Y:S02]  /*21060*/  PRMT R148, R178, 0x7610, R148 ;  /* 0x00007610b2947816 */ /* 0x000fe40000000094 */
[----:B------:R-:W-:Y:S02]  /*21070*/  LOP3.LUT R0, R152, 0xff, RZ, 0xc0, !PT ;  /* 0x000000ff98007812 */ /* 0x000fe400078ec0ff */
[----:B------:R-:W-:Y:S02]  /*21080*/  @!P2 PRMT R158, R148, 0x5410, RZ ;  /* 0x00005410949ea816 */ /* 0x000fe400000000ff */
[----:B------:R-:W-:Y:S01]  /*21090*/  PRMT R157, R163, 0x7632, R157 ;  /* 0x00007632a39d7816 */ /* 0x000fe2000000009d */
[----:B-1----:R1:W5:Y:S04]  /*210a0*/  LDL.S16 R175, [R1+0x24] ;  /* 0x0000240001af7983 */ /* 0x0023680000100600 */
[----:B------:R-:W-:Y:S01]  /*210b0*/  @!P2 STL.S16 [R1+0x1c], R178 ;  /* 0x00001cb20100a387 */ /* 0x000fe20000100600 */
[----:B------:R-:W-:Y:S02]  /*210c0*/  ISETP.LE.U32.AND P2, PT, R0, UR13, PT ;  /* 0x0000000d00007c0c */ /* 0x000fe4000bf43070 */
[----:B------:R-:W-:Y:S01]  /*210d0*/  LOP3.LUT R0, R152, 0xffff, RZ, 0xc0, !PT ;  /* 0x0000ffff98007812 */ /* 0x000fe200078ec0ff */
[----:B----4-:R1:W4:Y:S03]  /*210e0*/  LDL.S16 R153, [R1+0x8] ;  /* 0x0000080001997983 */ /* 0x0103260000100600 */
[----:B------:R-:W-:Y:S01]  /*210f0*/  SHF.R.U32.HI R0, RZ, 0x8, R0 ;  /* 0x00000008ff007819 */ /* 0x000fe20000011600 */
[----:B------:R1:W4:Y:S01]  /*21100*/  LDL.S16 R167, [R1+0x20] ;  /* 0x0000200001a77983 */ /* 0x0003220000100600 */
[C---:B---3--:R-:W-:Y:S03]  /*21110*/  PRMT R156, R169.reuse, 0x7610, R156 ;  /* 0x00007610a99c7816 */ /* 0x048fe6000000009c */
[----:B------:R-:W3:Y:S08]  /*21120*/  LDSM.16.MT88.4 R148, [R194+0xa000] ;  /* 0x00a00000c294783b */ /* 0x000ef00000004200 */
[----:B------:R1:W-:Y:S02]  /*21130*/  STG.E.U16 desc[UR24][R212.64+0x10], R158 ;  /* 0x0000109ed4007986 */ /* 0x0003e4000c101518 */
[----:B-1----:R-:W-:Y:S02]  /*21140*/  PRMT R158, R169, 0x7632, R158 ;  /* 0x00007632a99e7816 */ /* 0x002fe4000000009e */
[----:B------:R-:W1:Y:S01]  /*21150*/  MUFU.EX2 R169, R233 ;  /* 0x000000e900a97308 */ /* 0x000e620000000800 */
[-C--:B---3--:R-:W-:Y:S06]  /*21160*/  HMMA.16816.F32 R52, R136, R148.reuse, R52 ;  /* 0x000000948834723c */ /* 0x088fec0000001834 */
[C---:B------:R-:W-:Y:S06]  /*21170*/  HMMA.16816.F32 R56, R144.reuse, R148, R56 ;  /* 0x000000949038723c */ /* 0x040fec0000001838 */
[-C--:B------:R-:W-:Y:S05]  /*21180*/  HMMA.16816.F32 R60, R144, R150.reuse, R60 ;  /* 0x00000096903c723c */ /* 0x080fea000000183c */
[----:B-1----:R-:W-:Y:S01]  /*21190*/  FADD.FTZ R225, R169, R171 ;  /* 0x000000aba9e17221 */ /* 0x002fe20000010000 */
[C---:B------:R-:W-:Y:S01]  /*211a0*/  HMMA.16816.F32 R64, R136.reuse, R150, R64 ;  /* 0x000000968840723c */ /* 0x040fe20000001840 */
[----:B------:R-:W-:Y:S04]  /*211b0*/  LDSM.16.MT88.4 R148, [R192+0xb000] ;  /* 0x00b00000c094783b */ /* 0x000fe80000004200 */
[----:B--2---:R-:W-:Y:S05]  /*211c0*/  @!P3 HADD2 R3, -R160.H0_H0, -RZ.H0_H0 ;  /* 0xa00000ffa003b230 */ /* 0x004fea0000000900 */
[----:B------:R1:W-:Y:S01]  /*211d0*/  @!P3 STL.S16 [R1+0x40], R3 ;  /* 0x000040030100b387 */ /* 0x0003e20000100600 */
[----:B------:R-:W-:Y:S04]  /*211e0*/  PRMT R177, R3, 0x7610, R177 ;  /* 0x0000761003b17816 */ /* 0x000fe800000000b1 */
[----:B------:R-:W-:Y:S05]  /*211f0*/  @!P3 PRMT R160, R177, 0x5410, RZ ;  /* 0x00005410b1a0b816 */ /* 0x000fea00000000ff */
[----:B------:R2:W-:Y:S01]  /*21200*/  STG.E.U16 desc[UR24][R212.64+0x12], R160 ;  /* 0x000012a0d4007986 */ /* 0x0005e2000c101518 */
[----:B-1----:R-:W-:Y:S02]  /*21210*/  LOP3.LUT R3, R0, 0xffff, RZ, 0xc0, !PT ;  /* 0x0000ffff00037812 */ /* 0x002fe400078ec0ff */
[----:B------:R-:W-:Y:S02]  /*21220*/  PRMT R0, R162, 0x7610, R0 ;  /* 0x00007610a2007816 */ /* 0x000fe40000000000 */
[----:B------:R-:W-:Y:S02]  /*21230*/  ISETP.LE.U32.AND P3, PT, R3, UR13, PT ;  /* 0x0000000d03007c0c */ /* 0x000fe4000bf63070 */
[----:B------:R-:W-:Y:S01]  /*21240*/  PRMT R162, R0, 0x5410, R2 ;  /* 0x0000541000a27816 */ /* 0x000fe20000000002 */
[----:B-----5:R-:W-:Y:S01]  /*21250*/  @!P6 HADD2 R176, -R0.H0_H0, -RZ.H0_H0 ;  /* 0xa00000ff00b0e230 */ /* 0x020fe20000000900 */
[--C-:B------:R-:W-:Y:S02]  /*21260*/  SHF.R.U32.HI R3, RZ, 0x18, R152.reuse ;  /* 0x00000018ff037819 */ /* 0x100fe40000011698 */
[----:B------:R-:W-:Y:S02]  /*21270*/  SHF.R.U32.HI R152, RZ, 0x10, R152 ;  /* 0x00000010ff987819 */ /* 0x000fe40000011698 */
[----:B------:R-:W-:Y:S01]  /*21280*/  @!P6 STL.S16 [R1+0x28], R176 ;  /* 0x000028b00100e387 */ /* 0x000fe20000100600 */
[----:B------:R-:W-:Y:S01]  /*21290*/  PRMT R174, R176, 0x7610, R174 ;  /* 0x00007610b0ae7816 */ /* 0x000fe200000000ae */
[----:B------:R-:W-:Y:S01]  /*212a0*/  @!P5 HADD2 R175, -R2.H0_H0, -RZ.H0_H0 ;  /* 0xa00000ff02afd230 */ /* 0x000fe20000000900 */
[----:B--2---:R-:W-:Y:S02]  /*212b0*/  PRMT R160, R159, 0x7632, R160 ;  /* 0x000076329fa07816 */ /* 0x004fe400000000a0 */
[----:B------:R-:W-:Y:S02]  /*212c0*/  @!P6 PRMT R0, R174, 0x5410, RZ ;  /* 0x00005410ae00e816 */ /* 0x000fe400000000ff */
[----:B------:R-:W-:Y:S01]  /*212d0*/  @!P5 STL.S16 [R1+0x24], R175 ;  /* 0x000024af0100d387 */ /* 0x000fe20000100600 */
[----:B------:R-:W-:Y:S02]  /*212e0*/  PRMT R173, R175, 0x7610, R173 ;  /* 0x00007610afad7816 */ /* 0x000fe400000000ad */
[----:B------:R-:W-:Y:S01]  /*212f0*/  ISETP.LE.U32.AND P6, PT, R3, UR13, PT ;  /* 0x0000000d03007c0c */ /* 0x000fe2000bfc3070 */
[----:B------:R2:W3:Y:S01]  /*21300*/  LDL.S16 R174, [R1+0x14] ;  /* 0x0000140001ae7983 */ /* 0x0004e20000100600 */
[----:B------:R-:W-:Y:S02]  /*21310*/  @!P5 PRMT R2, R173, 0x5410, RZ ;  /* 0x00005410ad02d816 */ /* 0x000fe400000000ff */
[----:B------:R-:W-:Y:S01]  /*21320*/  PRMT R3, R163, 0x7610, R3 ;  /* 0x00007610a3037816 */ /* 0x000fe20000000003 */
[----:B------:R2:W5:Y:S01]  /*21330*/  LDL.S16 R173, [R1+0x10] ;  /* 0x0000100001ad7983 */ /* 0x0005620000100600 */
[----:B----4-:R-:W-:Y:S01]  /*21340*/  @!P0 HADD2 R167, -R157.H0_H0, -RZ.H0_H0 ;  /* 0xa00000ff9da78230 */ /* 0x010fe20000000900 */
[----:B------:R-:W-:Y:S02]  /*21350*/  LOP3.LUT R152, R152, 0xff, RZ, 0xc0, !PT ;  /* 0x000000ff98987812 */ /* 0x000fe400078ec0ff */
[----:B------:R-:W-:Y:S01]  /*21360*/  @!P1 HADD2 R153, -R3.H0_H0, -RZ.H0_H0 ;  /* 0xa00000ff03999230 */ /* 0x000fe20000000900 */
[----:B------:R-:W-:Y:S01]  /*21370*/  PRMT R163, R3, 0x5410, R157 ;  /* 0x0000541003a37816 */ /* 0x000fe2000000009d */
[----:B------:R1:W-:Y:S01]  /*21380*/  STG.E.U16 desc[UR24][R204.64+0x20], R0 ;  /* 0x00002000cc007986 */ /* 0x0003e2000c101518 */
[----:B------:R-:W-:Y:S02]  /*21390*/  PRMT R154, R167, 0x7610, R154 ;  /* 0x00007610a79a7816 */ /* 0x000fe4000000009a */
[----:B------:R-:W-:Y:S01]  /*213a0*/  PRMT R155, R153, 0x7610, R155 ;  /* 0x00007610999b7816 */ /* 0x000fe2000000009b */
[----:B------:R4:W-:Y:S01]  /*213b0*/  @!P1 STL.S16 [R1+0x8], R153 ;  /* 0x0000089901009387 */ /* 0x0009e20000100600 */
[----:B------:R-:W-:Y:S02]  /*213c0*/  @!P0 PRMT R157, R154, 0x5410, RZ ;  /* 0x000054109a9d8816 */ /* 0x000fe400000000ff */
[----:B------:R-:W-:Y:S01]  /*213d0*/  @!P1 PRMT R3, R155, 0x5410, RZ ;  /* 0x000054109b039816 */ /* 0x000fe200000000ff */
[----:B------:R2:W-:Y:S01]  /*213e0*/  @!P0 STL.S16 [R1+0x20], R167 ;  /* 0x000020a701008387 */ /* 0x0005e20000100600 */
[----:B------:R-:W-:Y:S02]  /*213f0*/  ISETP.LE.U32.AND P0, PT, R152, UR13, PT ;  /* 0x0000000d98007c0c */ /* 0x000fe4000bf03070 */
[C---:B------:R-:W-:Y:S01]  /*21400*/  LOP3.LUT R154, R164.reuse, 0xffff, RZ, 0xc0, !PT ;  /* 0x0000ffffa49a7812 */ /* 0x040fe200078ec0ff */
[----:B------:R2:W-:Y:S01]  /*21410*/  STG.E.U16 desc[UR24][R204.64+0x22], R2 ;  /* 0x00002202cc007986 */ /* 0x0005e2000c101518 */
[C---:B------:R-:W-:Y:S02]  /*21420*/  LOP3.LUT R152, R164.reuse, 0xffff, RZ, 0xc0, !PT ;  /* 0x0000ffffa4987812 */ /* 0x040fe400078ec0ff */
[----:B------:R-:W-:Y:S01]  /*21430*/  LOP3.LUT R155, R164, 0xff, RZ, 0xc0, !PT ;  /* 0x000000ffa49b7812 */ /* 0x000fe200078ec0ff */
[----:B------:R2:W-:Y:S01]  /*21440*/  STG.E.U16 desc[UR24][R208.64+0x20], R3 ;  /* 0x00002003d0007986 */ /* 0x0005e2000c101518 */
[----:B------:R-:W-:Y:S02]  /*21450*/  SHF.R.U32.HI R165, RZ, 0x10, R164 ;  /* 0x00000010ffa57819 */ /* 0x000fe400000116a4 */
[----:B------:R-:W-:Y:S01]  /*21460*/  ISETP.LE.U32.AND P5, PT, R140, UR13, PT ;  /* 0x0000000d8c007c0c */ /* 0x000fe2000bfa3070 */
[----:B------:R-:W-:Y:S01]  /*21470*/  STG.E.U16 desc[UR24][R208.64+0x22], R157 ;  /* 0x0000229dd0007986 */ /* 0x000fe2000c101518 */
[----:B------:R-:W-:Y:S01]  /*21480*/  SHF.R.U32.HI R152, RZ, 0x8, R152 ;  /* 0x00000008ff987819 */ /* 0x000fe20000011698 */
[----:B------:R-:W-:Y:S02]  /*21490*/  @!P0 HADD2 R250, -R156.H0_H0, -RZ.H0_H0 ;  /* 0xa00000ff9cfa8230 */ /* 0x000fe40000000900 */
[----:B------:R-:W2:Y:S01]  /*214a0*/  LDSM.16.MT88.4 R140, [R190+0xb000] ;  /* 0x00b00000be8c783b */ /* 0x000ea20000004200 */
[----:B------:R-:W-:Y:S02]  /*214b0*/  LOP3.LUT R152, R152, 0xffff, RZ, 0xc0, !PT ;  /* 0x0000ffff98987812 */ /* 0x000fe400078ec0ff */
[----:B-1----:R-:W-:Y:S02]  /*214c0*/  SHF.R.U32.HI R0, RZ, 0x8, R154 ;  /* 0x00000008ff007819 */ /* 0x002fe4000001169a */
[--C-:B----4-:R-:W-:Y:S04]  /*214d0*/  SHF.R.U32.HI R153, RZ, 0x10, R164.reuse ;  /* 0x00000010ff997819 */ /* 0x110fe800000116a4 */
[----:B------:R-:W-:Y:S02]  /*214e0*/  LOP3.LUT R153, R153, 0xff, RZ, 0xc0, !PT ;  /* 0x000000ff99997812 */ /* 0x000fe400078ec0ff */
[--C-:B--2---:R-:W-:Y:S02]  /*214f0*/  SHF.R.U32.HI R167, RZ, 0x18, R164.reuse ;  /* 0x00000018ffa77819 */ /* 0x104fe400000116a4 */
[----:B------:R-:W-:Y:S02]  /*21500*/  ISETP.LE.U32.AND P1, PT, R153, UR13, PT ;  /* 0x0000000d99007c0c */ /* 0x000fe4000bf23070 */
[----:B------:R-:W-:Y:S02]  /*21510*/  SHF.R.U32.HI R153, RZ, 0x18, R164 ;  /* 0x00000018ff997819 */ /* 0x000fe400000116a4 */
[----:B------:R-:W-:Y:S02]  /*21520*/  LOP3.LUT R164, R207, UR21, R168, 0x96, !PT ;  /* 0x00000015cfa47c12 */ /* 0x000fe4000f8e96a8 */
[----:B------:R-:W-:Y:S02]  /*21530*/  PRMT R168, R159, 0x5410, R160 ;  /* 0x000054109fa87816 */ /* 0x000fe400000000a0 */
[----:B------:R-:W-:Y:S02]  /*21540*/  LOP3.LUT R2, R206, 0xff, RZ, 0xc0, !PT ;  /* 0x000000ffce027812 */ /* 0x000fe400078ec0ff */
[----:B------:R-:W-:Y:S04]  /*21550*/  LOP3.LUT R3, R166, 0xffff, RZ, 0xc0, !PT ;  /* 0x0000ffffa6037812 */ /* 0x000fe800078ec0ff */
[----:B------:R-:W-:Y:S01]  /*21560*/  SHF.R.U32.HI R3, RZ, 0x8, R3 ;  /* 0x00000008ff037819 */ /* 0x000fe20000011603 */
[-C--:B------:R-:W-:Y:S06]  /*21570*/  HMMA.16816.F32 R68, R136, R140.reuse, R68 ;  /* 0x0000008c8844723c */ /* 0x080fec0000001844 */
[C---:B------:R-:W-:Y:S06]  /*21580*/  HMMA.16816.F32 R72, R144.reuse, R140, R72 ;  /* 0x0000008c9048723c */ /* 0x040fec0000001848 */
[-C--:B------:R-:W-:Y:S05]  /*21590*/  HMMA.16816.F32 R76, R144, R142.reuse, R76 ;  /* 0x0000008e904c723c */ /* 0x080fea000000184c */
[----:B------:R-:W-:Y:S01]  /*215a0*/  LOP3.LUT R140, R165, 0xff, RZ, 0xc0, !PT ;  /* 0x000000ffa58c7812 */ /* 0x000fe200078ec0ff */
[C---:B------:R-:W-:Y:S05]  /*215b0*/  HMMA.16816.F32 R80, R136.reuse, R142, R80 ;  /* 0x0000008e8850723c */ /* 0x040fea0000001850 */
[----:B------:R-:W-:Y:S01]  /*215c0*/  PRMT R175, R140, 0x5410, R167 ;  /* 0x000054108caf7816 */ /* 0x000fe200000000a7 */
[-C--:B------:R-:W-:Y:S05]  /*215d0*/  HMMA.16816.F32 R84, R136, R148.reuse, R84 ;  /* 0x000000948854723c */ /* 0x080fea0000001854 */
[--C-:B------:R-:W-:Y:S01]  /*215e0*/  SHF.R.U32.HI R140, RZ, 0x10, R206.reuse ;  /* 0x00000010ff8c7819 */ /* 0x100fe200000116ce */
[C---:B------:R-:W-:Y:S05]  /*215f0*/  HMMA.16816.F32 R88, R144.reuse, R148, R88 ;  /* 0x000000949058723c */ /* 0x040fea0000001858 */
[--C-:B------:R-:W-:Y:S01]  /*21600*/  SHF.R.U32.HI R141, RZ, 0x18, R206.reuse ;  /* 0x00000018ff8d7819 */ /* 0x100fe200000116ce */
[-C--:B------:R-:W-:Y:S05]  /*21610*/  HMMA.16816.F32 R92, R144, R150.reuse, R92 ;  /* 0x00000096905c723c */ /* 0x080fea000000185c */
[----:B------:R-:W-:Y:S01]  /*21620*/  LOP3.LUT R140, R140, 0xff, RZ, 0xc0, !PT ;  /* 0x000000ff8c8c7812 */ /* 0x000fe200078ec0ff */
[C---:B------:R-:W-:Y:S01]  /*21630*/  HMMA.16816.F32 R96, R136.reuse, R150, R96 ;  /* 0x000000968860723c */ /* 0x040fe20000001860 */
[----:B------:R-:W1:Y:S04]  /*21640*/  MUFU.EX2 R150, R238 ;  /* 0x000000ee00967308 */ /* 0x000e680000000800 */
[----:B------:R-:W-:Y:S02]  /*21650*/  PRMT R179, R140, 0x5410, R141 ;  /* 0x000054108cb37816 */ /* 0x000fe4000000008d */
[----:B------:R-:W-:Y:S04]  /*21660*/  SHF.R.U32.HI R140, RZ, 0x10, R206 ;  /* 0x00000010ff8c7819 */ /* 0x000fe800000116ce */
[----:B------:R-:W-:Y:S02]  /*21670*/  LOP3.LUT R141, R166, 0xff, RZ, 0xc0, !PT ;  /* 0x000000ffa68d7812 */ /* 0x000fe400078ec0ff */
[--C-:B------:R-:W-:Y:S02]  /*21680*/  HSET2.LE.AND R175, R175, R211.reuse, PT ;  /* 0x000000d3afaf7233 */ /* 0x100fe40003803000 */
[--C-:B------:R-:W-:Y:S01]  /*21690*/  HSET2.LE.AND R179, R179, R211.reuse, PT ;  /* 0x000000d3b3b37233 */ /* 0x100fe20003803000 */
[----:B-1----:R-:W-:Y:S01]  /*216a0*/  FADD.FTZ R224, R150, R224 ;  /* 0x000000e096e07221 */ /* 0x002fe20000010000 */
[----:B---3--:R-:W-:Y:S02]  /*216b0*/  @!P2 HADD2 R174, -R159.H0_H0, -RZ.H0_H0 ;  /* 0xa00000ff9faea230 */ /* 0x008fe40000000900 */
[----:B-----5:R-:W-:Y:S03]  /*216c0*/  @!P3 HADD2 R173, -R160.H0_H0, -RZ.H0_H0 ;  /* 0xa00000ffa0adb230 */ /* 0x020fe60000000900 */
[----:B------:R1:W-:Y:S01]  /*216d0*/  @!P2 STL.S16 [R1+0x14], R174 ;  /* 0x000014ae0100a387 */ /* 0x0003e20000100600 */
[----:B------:R-:W-:Y:S03]  /*216e0*/  PRMT R172, R174, 0x7610, R172 ;  /* 0x00007610aeac7816 */ /* 0x000fe600000000ac */
[----:B------:R-:W-:Y:S01]  /*216f0*/  @!P3 STL.S16 [R1+0x10], R173 ;  /* 0x000010ad0100b387 */ /* 0x000fe20000100600 */
[----:B------:R-:W-:Y:S02]  /*21700*/  @!P2 PRMT R159, R172, 0x5410, RZ ;  /* 0x00005410ac9fa816 */ /* 0x000fe400000000ff */
[----:B------:R-:W-:Y:S01]  /*21710*/  PRMT R161, R173, 0x7610, R161 ;  /* 0x00007610ada17816 */ /* 0x000fe200000000a1 */
[----:B------:R2:W3:Y:S01]  /*21720*/  LDL.S16 R172, [R1+0xc] ;  /* 0x00000c0001ac7983 */ /* 0x0004e20000100600 */
[----:B------:R-:W-:Y:S02]  /*21730*/  ISETP.LE.U32.AND P2, PT, R152, UR13, PT ;  /* 0x0000000d98007c0c */ /* 0x000fe4000bf43070 */
[----:B------:R-:W-:Y:S01]  /*21740*/  @!P3 PRMT R160, R161, 0x5410, RZ ;  /* 0x00005410a1a0b816 */ /* 0x000fe200000000ff */
[----:B------:R-:W-:Y:S01]  /*21750*/  STG.E.U16 desc[UR24][R214.64+0x1e], R159 ;  /* 0x00001e9fd6007986 */ /* 0x000fe2000c101518 */
[----:B------:R-:W-:Y:S02]  /*21760*/  ISETP.LE.U32.AND P3, PT, R153, UR13, PT ;  /* 0x0000000d99007c0c */ /* 0x000fe4000bf63070 */
[----:B------:R-:W-:Y:S01]  /*21770*/  PRMT R161, R156, 0x5410, R158 ;  /* 0x000054109ca17816 */ /* 0x000fe2000000009e */
[----:B------:R-:W-:Y:S01]  /*21780*/  STG.E.U16 desc[UR24][R214.64+0x20], R160 ;  /* 0x000020a0d6007986 */ /* 0x000fe2000c101518 */
[----:B------:R-:W-:Y:S02]  /*21790*/  @!P0 PRMT R156, R250, 0x5410, RZ ;  /* 0x00005410fa9c8816 */ /* 0x000fe400000000ff */
[----:B------:R-:W-:Y:S03]  /*217a0*/  ISETP.LE.U32.AND P0, PT, R2, UR13, PT ;  /* 0x0000000d02007c0c */ /* 0x000fe6000bf03070 */
[----:B------:R-:W-:Y:S01]  /*217b0*/  STG.E.U16 desc[UR24][R212.64+0x20], R156 ;  /* 0x0000209cd4007986 */ /* 0x000fe2000c101518 */
[----:B-1----:R-:W-:Y:S02]  /*217c0*/  PRMT R174, R155, 0x5410, R0 ;  /* 0x000054109bae7816 */ /* 0x002fe40000000000 */
[----:B------:R-:W-:Y:S01]  /*217d0*/  LOP3.LUT R0, R206, 0xffff, RZ, 0xc0, !PT ;  /* 0x0000ffffce007812 */ /* 0x000fe200078ec0ff */
[----:B------:R-:W1:Y:S02]  /*217e0*/  LDSM.16.MT88.4 R152, [R195+0xb000] ;  /* 0x00b00000c398783b */ /* 0x000e640000004200 */
[--C-:B------:R-:W-:Y:S02]  /*217f0*/  HSET2.LE.AND R174, R174, R211.reuse, PT ;  /* 0x000000d3aeae7233 */ /* 0x100fe40003803000 */
[----:B------:R-:W-:Y:S04]  /*21800*/  SHF.R.U32.HI R0, RZ, 0x8, R0 ;  /* 0x00000008ff007819 */ /* 0x000fe80000011600 */
[----:B------:R-:W-:Y:S02]  /*21810*/  PRMT R178, R2, 0x5410, R0 ;  /* 0x0000541002b27816 */ /* 0x000fe40000000000 */
[----:B------:R-:W-:Y:S01]  /*21820*/  LOP3.LUT R0, R206, 0xffff, RZ, 0xc0, !PT ;  /* 0x0000ffffce007812 */ /* 0x000fe200078ec0ff */
[----:B------:R-:W-:Y:S01]  /*21830*/  FADD.FTZ R207, R186, R170 ;  /* 0x000000aabacf7221 */ /* 0x000fe20000010000 */
[----:B------:R-:W-:Y:S02]  /*21840*/  F2FP.F16.F32.PACK_AB R2, R234, R169 ;  /* 0x000000a9ea02723e */ /* 0x000fe400000000ff */
[----:B------:R-:W-:Y:S02]  /*21850*/  SHF.R.U32.HI R0, RZ, 0x8, R0 ;  /* 0x00000008ff007819 */ /* 0x000fe40000011600 */
[C---:B------:R-:W-:Y:S01]  /*21860*/  F2FP.F16.F32.PACK_AB R186, R229.reuse, R186 ;  /* 0x000000bae5ba723e */ /* 0x040fe200000000ff */
[----:B------:R-:W-:Y:S01]  /*21870*/  @!P5 HADD2 R251, -R2.H0_H0, -RZ.H0_H0 ;  /* 0xa00000ff02fbd230 */ /* 0x000fe20000000900 */
[----:B------:R-:W-:Y:S01]  /*21880*/  LOP3.LUT R0, R0, 0xffff, RZ, 0xc0, !PT ;  /* 0x0000ffff00007812 */ /* 0x000fe200078ec0ff */
[----:B------:R-:W-:Y:S01]  /*21890*/  FADD.FTZ R229, R229, R207 ;  /* 0x000000cfe5e57221 */ /* 0x000fe20000010000 */
[----:B------:R-:W-:Y:S01]  /*218a0*/  PRMT R187, R186, 0x7632, R187 ;  /* 0x00007632babb7816 */ /* 0x000fe200000000bb */
[----:B------:R-:W-:Y:S01]  /*218b0*/  @!P0 HADD2 R246, -R186.H0_H0, -RZ.H0_H0 ;  /* 0xa00000ffbaf68230 */ /* 0x000fe20000000900 */
[--C-:B------:R-:W-:Y:S02]  /*218c0*/  HSET2.LE.AND R178, R178, R211.reuse, PT ;  /* 0x000000d3b2b27233 */ /* 0x100fe40003803000 */
[----:B------:R-:W-:Y:S01]  /*218d0*/  SHF.R.U32.HI R206, RZ, 0x18, R206 ;  /* 0x00000018ffce7819 */ /* 0x000fe200000116ce */
[-C--:B-1----:R-:W-:Y:S06]  /*218e0*/  HMMA.16816.F32 R100, R136, R152.reuse, R100 ;  /* 0x000000988864723c */ /* 0x082fec0000001864 */
[C---:B------:R-:W-:Y:S06]  /*218f0*/  HMMA.16816.F32 R104, R144.reuse, R152, R104 ;  /* 0x000000989068723c */ /* 0x040fec0000001868 */
[-C--:B------:R-:W-:Y:S06]  /*21900*/  HMMA.16816.F32 R108, R144, R154.reuse, R108 ;  /* 0x0000009a906c723c */ /* 0x080fec000000186c */
[C---:B------:R-:W-:Y:S05]  /*21910*/  HMMA.16816.F32 R112, R136.reuse, R154, R112 ;  /* 0x0000009a8870723c */ /* 0x040fea0000001870 */
[----:B---3--:R-:W-:Y:S05]  /*21920*/  @!P6 HADD2 R172, -R158.H0_H0, -RZ.H0_H0 ;  /* 0xa00000ff9eace230 */ /* 0x008fea0000000900 */
[----:B------:R1:W-:Y:S01]  /*21930*/  @!P6 STL.S16 [R1+0xc], R172 ;  /* 0x00000cac0100e387 */ /* 0x0003e20000100600 */
[----:B------:R-:W-:Y:S03]  /*21940*/  PRMT R142, R172, 0x7610, R142 ;  /* 0x00007610ac8e7816 */ /* 0x000fe6000000008e */
[----:B------:R2:W3:Y:S01]  /*21950*/  LDL.S16 R165, [R1+0x18] ;  /* 0x0000180001a57983 */ /* 0x0004e20000100600 */
[----:B------:R-:W-:Y:S02]  /*21960*/  @!P6 PRMT R158, R142, 0x5410, RZ ;  /* 0x000054108e9ee816 */ /* 0x000fe400000000ff */
[----:B------:R-:W-:Y:S02]  /*21970*/  ISETP.LE.U32.AND P6, PT, R0, UR13, PT ;  /* 0x0000000d00007c0c */ /* 0x000fe4000bfc3070 */
[----:B------:R-:W-:Y:S01]  /*21980*/  PRMT R0, R2, 0x7632, R0 ;  /* 0x0000763202007816 */ /* 0x000fe20000000000 */
[----:B------:R-:W-:Y:S01]  /*21990*/  STG.E.U16 desc[UR24][R212.64+0x22], R158 ;  /* 0x0000229ed4007986 */ /* 0x000fe2000c101518 */
[----:B------:R-:W-:Y:S02]  /*219a0*/  LOP3.LUT R142, R140, 0xff, RZ, 0xc0, !PT ;  /* 0x000000ff8c8e7812 */ /* 0x000fe400078ec0ff */
[----:B------:R-:W-:Y:S01]  /*219b0*/  SHF.R.U32.HI R140, RZ, 0x10, R166 ;  /* 0x00000010ff8c7819 */ /* 0x000fe200000116a6 */
[----:B------:R-:W-:Y:S01]  /*219c0*/  LDSM.16.MT88.4 R156, [R192+0xa800] ;  /* 0x00a80000c09c783b */ /* 0x000fe20000004200 */
[----:B------:R-:W-:Y:S02]  /*219d0*/  PRMT R148, R2, 0x5410, R0 ;  /* 0x0000541002947816 */ /* 0x000fe40000000000 */
[----:B------:R-:W-:Y:S02]  /*219e0*/  @!P5 PRMT R2, R251, 0x5410, RZ ;  /* 0x00005410fb02d816 */ /* 0x000fe400000000ff */
[----:B------:R-:W-:Y:S01]  /*219f0*/  ISETP.LE.U32.AND P5, PT, R142, UR13, PT ;  /* 0x0000000d8e007c0c */ /* 0x000fe2000bfa3070 */
[----:B------:R-:W-:Y:S01]  /*21a00*/  @!P6 HADD2 R245, -R187.H0_H0, -RZ.H0_H0 ;  /* 0xa00000ffbbf5e230 */ /* 0x000fe20000000900 */
[----:B------:R-:W-:Y:S01]  /*21a10*/  LOP3.LUT R149, R140, 0xff, RZ, 0xc0, !PT ;  /* 0x000000ff8c957812 */ /* 0x000fe200078ec0ff */
[----:B------:R4:W-:Y:S01]  /*21a20*/  STG.E.U16 desc[UR24][R204.64+0x30], R2 ;  /* 0x00003002cc007986 */ /* 0x0009e2000c101518 */
[----:B------:R-:W-:Y:S02]  /*21a30*/  SHF.R.U32.HI R166, RZ, 0x18, R166 ;  /* 0x00000018ffa67819 */ /* 0x000fe400000116a6 */
[----:B-1----:R-:W-:Y:S02]  /*21a40*/  PRMT R172, R141, 0x5410, R3 ;  /* 0x000054108dac7816 */ /* 0x002fe40000000003 */
[----:B------:R-:W1:Y:S01]  /*21a50*/  LDSM.16.MT88.4 R140, [R194+0xb000] ;  /* 0x00b00000c28c783b */ /* 0x000e620000004200 */
[C---:B------:R-:W-:Y:S02]  /*21a60*/  LOP3.LUT R3, R164.reuse, 0xffff, RZ, 0xc0, !PT ;  /* 0x0000ffffa4037812 */ /* 0x040fe400078ec0ff */
[----:B------:R-:W-:Y:S02]  /*21a70*/  PRMT R166, R149, 0x5410, R166 ;  /* 0x0000541095a67816 */ /* 0x000fe400000000a6 */
[----:B------:R-:W-:Y:S01]  /*21a80*/  LOP3.LUT R149, R164, 0xff, RZ, 0xc0, !PT ;  /* 0x000000ffa4957812 */ /* 0x000fe200078ec0ff */
[----:B------:R-:W-:Y:S01]  /*21a90*/  @!P5 HADD2 R244, -R185.H0_H0, -RZ.H0_H0 ;  /* 0xa00000ffb9f4d230 */ /* 0x000fe20000000900 */
[----:B------:R-:W-:Y:S02]  /*21aa0*/  SHF.R.U32.HI R3, RZ, 0x8, R3 ;  /* 0x00000008ff037819 */ /* 0x000fe40000011603 */
[--C-:B------:R-:W-:Y:S02]  /*21ab0*/  HSET2.LE.AND R173, R166, R211.reuse, PT ;  /* 0x000000d3a6ad7233 */ /* 0x100fe40003803000 */
[----:B------:R-:W-:Y:S02]  /*21ac0*/  PRMT R149, R149, 0x5410, R3 ;  /* 0x0000541095957816 */ /* 0x000fe40000000003 */
[--C-:B------:R-:W-:Y:S02]  /*21ad0*/  SHF.R.U32.HI R3, RZ, 0x10, R164.reuse ;  /* 0x00000010ff037819 */ /* 0x100fe400000116a4 */
[----:B------:R-:W-:Y:S02]  /*21ae0*/  SHF.R.U32.HI R164, RZ, 0x18, R164 ;  /* 0x00000018ffa47819 */ /* 0x000fe400000116a4 */
[----:B------:R-:W-:Y:S02]  /*21af0*/  LOP3.LUT R3, R3, 0xff, RZ, 0xc0, !PT ;  /* 0x000000ff03037812 */ /* 0x000fe400078ec0ff */
[----:B------:R-:W-:Y:S02]  /*21b00*/  LOP3.LUT R173, R173, R163, RZ, 0xc0, !PT ;  /* 0x000000a3adad7212 */ /* 0x000fe400078ec0ff */
[----:B------:R-:W-:Y:S02]  /*21b10*/  PRMT R177, R3, 0x5410, R164 ;  /* 0x0000541003b17816 */ /* 0x000fe400000000a4 */
[C---:B------:R-:W-:Y:S01]  /*21b20*/  F2FP.F16.F32.PACK_AB R3, R231.reuse, R150 ;  /* 0x00000096e703723e */ /* 0x040fe200000000ff */
[----:B------:R-:W-:Y:S01]  /*21b30*/  FADD.FTZ R231, R231, R224 ;  /* 0x000000e0e7e77221 */ /* 0x000fe20000010000 */
[----:B------:R-:W-:Y:S02]  /*21b40*/  LOP3.LUT R174, R174, R148, RZ, 0xc0, !PT ;  /* 0x00000094aeae7212 */ /* 0x000fe400078ec0ff */
[----:B------:R-:W-:Y:S01]  /*21b50*/  PRMT R188, R3, 0x7632, R188 ;  /* 0x0000763203bc7816 */ /* 0x000fe200000000bc */
[----:B------:R-:W-:Y:S01]  /*21b60*/  @!P1 HADD2 R248, -R3.H0_H0, -RZ.H0_H0 ;  /* 0xa00000ff03f89230 */ /* 0x000fe20000000900 */
[--C-:B------:R-:W-:Y:S02]  /*21b70*/  HSET2.LE.AND R176, R149, R211.reuse, PT ;  /* 0x000000d395b07233 */ /* 0x100fe40003803000 */
[----:B----4-:R-:W-:Y:S01]  /*21b80*/  PRMT R2, R186, 0x5410, R187 ;  /* 0x00005410ba027816 */ /* 0x010fe200000000bb */
[----:B------:R-:W-:Y:S01]  /*21b90*/  @!P3 HADD2 R247, -R188.H0_H0, -RZ.H0_H0 ;  /* 0xa00000ffbcf7b230 */ /* 0x000fe20000000900 */
[----:B------:R-:W-:Y:S02]  /*21ba0*/  @!P0 PRMT R186, R246, 0x5410, RZ ;  /* 0x00005410f6ba8816 */ /* 0x000fe400000000ff */
[----:B------:R-:W-:Y:S02]  /*21bb0*/  @!P6 PRMT R187, R245, 0x5410, RZ ;  /* 0x00005410f5bbe816 */ /* 0x000fe400000000ff */
[----:B------:R-:W-:Y:S02]  /*21bc0*/  LOP3.LUT R176, R176, R168, RZ, 0xc0, !PT ;  /* 0x000000a8b0b07212 */ /* 0x000fe400078ec0ff */
[----:B------:R-:W-:Y:S01]  /*21bd0*/  LOP3.LUT R178, R178, R2, RZ, 0xc0, !PT ;  /* 0x00000002b2b27212 */ /* 0x000fe200078ec0ff */
[-C--:B-1----:R-:W-:Y:S03]  /*21be0*/  HMMA.16816.F32 R116, R136, R140.reuse, R116 ;  /* 0x0000008c8874723c */ /* 0x082fe60000001874 */
[----:B------:R-:W-:Y:S01]  /*21bf0*/  FADD.FTZ R2, R234, R225 ;  /* 0x000000e1ea027221 */ /* 0x000fe20000010000 */
[--C-:B------:R-:W-:Y:S02]  /*21c00*/  HSET2.LE.AND R172, R172, R211.reuse, PT ;  /* 0x000000d3acac7233 */ /* 0x100fe40003803000 */
[C---:B------:R-:W-:Y:S05]  /*21c10*/  HMMA.16816.F32 R120, R144.reuse, R140, R120 ;  /* 0x0000008c9078723c */ /* 0x040fea0000001878 */
[----:B------:R-:W-:Y:S01]  /*21c20*/  LOP3.LUT R172, R172, R162, RZ, 0xc0, !PT ;  /* 0x000000a2acac7212 */ /* 0x000fe200078ec0ff */
[-C--:B------:R-:W-:Y:S05]  /*21c30*/  HMMA.16816.F32 R124, R144, R142.reuse, R124 ;  /* 0x0000008e907c723c */ /* 0x080fea000000187c */
[----:B------:R-:W-:Y:S01]  /*21c40*/  PRMT R140, R3, 0x5410, R188 ;  /* 0x00005410038c7816 */ /* 0x000fe200000000bc */
[----:B------:R-:W-:Y:S01]  /*21c50*/  HMMA.16816.F32 R128, R136, R142, R128 ;  /* 0x0000008e8880723c */ /* 0x000fe20000001880 */
[----:B------:R-:W-:Y:S04]  /*21c60*/  LDSM.16.MT88.4 R136, [R194+0xa800] ;  /* 0x00a80000c288783b */ /* 0x000fe80000004200 */
[----:B------:R-:W-:Y:S02]  /*21c70*/  LOP3.LUT R175, R175, R140, RZ, 0xc0, !PT ;  /* 0x0000008cafaf7212 */ /* 0x000fe400078ec0ff */
[----:B------:R-:W-:Y:S04]  /*21c80*/  HSET2.LE.AND R177, R177, R211, PT ;  /* 0x000000d3b1b17233 */ /* 0x000fe80003803000 */
[----:B------:R-:W-:Y:S02]  /*21c90*/  @!P1 PRMT R3, R248, 0x5410, RZ ;  /* 0x00005410f8039816 */ /* 0x000fe400000000ff */
[----:B------:R-:W-:Y:S02]  /*21ca0*/  LOP3.LUT R177, R177, R161, RZ, 0xc0, !PT ;  /* 0x000000a1b1b17212 */ /* 0x000fe400078ec0ff */
[----:B------:R-:W-:Y:S02]  /*21cb0*/  @!P3 PRMT R188, R247, 0x5410, RZ ;  /* 0x00005410f7bcb816 */ /* 0x000fe400000000ff */
[----:B------:R-:W-:Y:S11]  /*21cc0*/  ISETP.LE.U32.AND P1, PT, R206, UR13, PT ;  /* 0x0000000dce007c0c */ /* 0x000ff6000bf23070 */
[----:B------:R-:W-:Y:S02]  /*21cd0*/  @!UPT UIADD3 URZ, URZ, URZ, URZ ;  /* 0x0000003f3f3ff290 */ /* 0x000fe4000fffe03f */
[----:B------:R-:W-:Y:S02]  /*21ce0*/  @!P1 HADD2 R241, -R184.H0_H0, -RZ.H0_H0 ;  /* 0xa00000ffb8f19230 */ /* 0x000fe40000000900 */
[----:B---3--:R-:W-:Y:S05]  /*21cf0*/  @!P2 HADD2 R165, -R0.H0_H0, -RZ.H0_H0 ;  /* 0xa00000ff00a5a230 */ /* 0x008fea0000000900 */
[----:B------:R-:W-:Y:S01]  /*21d00*/  PRMT R151, R165, 0x7610, R151 ;  /* 0x00007610a5977816 */ /* 0x000fe20000000097 */
[----:B------:R-:W-:Y:S03]  /*21d10*/  @!P2 STL.S16 [R1+0x18], R165 ;  /* 0x000018a50100a387 */ /* 0x000fe60000100600 */
[----:B------:R-:W-:Y:S01]  /*21d20*/  @!P2 PRMT R0, R151, 0x5410, RZ ;  /* 0x000054109700a816 */ /* 0x000fe200000000ff */
[----:B------:R-:W1:Y:S08]  /*21d30*/  LDSM.16.MT88.4 R164, [R190+0xa800] ;  /* 0x00a80000bea4783b */ /* 0x000e700000004200 */
[----:B------:R3:W-:Y:S04]  /*21d40*/  STG.E.U16 desc[UR24][R204.64+0x32], R0 ;  /* 0x00003200cc007986 */ /* 0x0007e8000c101518 */
[----:B------:R-:W-:Y:S04]  /*21d50*/  STG.E.U16 desc[UR24][R208.64+0x30], R3 ;  /* 0x00003003d0007986 */ /* 0x000fe8000c101518 */
[----:B------:R-:W-:Y:S04]  /*21d60*/  STG.E.U16 desc[UR24][R208.64+0x32], R188 ;  /* 0x000032bcd0007986 */ /* 0x000fe8000c101518 */
[----:B------:R-:W-:Y:S04]  /*21d70*/  STG.E.U16 desc[UR24][R214.64+0x2e], R186 ;  /* 0x00002ebad6007986 */ /* 0x000fe8000c101518 */
[----:B------:R-:W-:Y:S04]  /*21d80*/  STG.E.U16 desc[UR24][R214.64+0x30], R187 ;  /* 0x000030bbd6007986 */ /* 0x000fe8000c101518 */
[----:B------:R-:W-:Y:S01]  /*21d90*/  STL [R1+0x68], R2 ;  /* 0x0000680201007387 */ /* 0x000fe20000100800 */
[----:B---3--:R-:W-:Y:S02]  /*21da0*/  PRMT R0, R185, 0x5410, R184 ;  /* 0x00005410b9007816 */ /* 0x008fe400000000b8 */
[----:B------:R-:W-:Y:S02]  /*21db0*/  @!P5 PRMT R185, R244, 0x5410, RZ ;  /* 0x00005410f4b9d816 */ /* 0x000fe400000000ff */
[----:B------:R-:W-:Y:S01]  /*21dc0*/  LOP3.LUT R179, R179, R0, RZ, 0xc0, !PT ;  /* 0x00000000b3b37212 */ /* 0x000fe200078ec0ff */
[-C--:B-1----:R-:W-:Y:S01]  /*21dd0*/  HMMA.16816.F32 R168, R172, R164.reuse, R4 ;  /* 0x000000a4aca8723c */ /* 0x082fe20000001804 */
[----:B------:R-:W1:Y:S04]  /*21de0*/  LDSM.16.MT88.4 R4, [R190+0xb800] ;  /* 0x00b80000be04783b */ /* 0x000e680000004200 */
[----:B------:R-:W-:Y:S01]  /*21df0*/  @!P1 PRMT R184, R241, 0x5410, RZ ;  /* 0x00005410f1b89816 */ /* 0x000fe200000000ff */
[C---:B------:R-:W-:Y:S03]  /*21e00*/  HMMA.16816.F32 R152, R176.reuse, R164, R8 ;  /* 0x000000a4b098723c */ /* 0x040fe60000001808 */
[----:B------:R-:W3:Y:S02]  /*21e10*/  LDSM.16.MT88.4 R8, [R192+0xb800] ;  /* 0x00b80000c008783b */ /* 0x000ee40000004200 */
[----:B------:R-:W-:Y:S01]  /*21e20*/  IADD3 R204, P0, R204, -0x40, RZ ;  /* 0xffffffc0cccc7810 */ /* 0x000fe20007f1e0ff */
[-C--:B------:R-:W-:Y:S05]  /*21e30*/  HMMA.16816.F32 R148, R176, R166.reuse, R12 ;  /* 0x000000a6b094723c */ /* 0x080fea000000180c */
[----:B------:R-:W4:Y:S01]  /*21e40*/  LDSM.16.MT88.4 R12, [R195+0xb800] ;  /* 0x00b80000c30c783b */ /* 0x000f220000004200 */
[C---:B------:R-:W-:Y:S05]  /*21e50*/  HMMA.16816.F32 R164, R172.reuse, R166, R16 ;  /* 0x000000a6aca4723c */ /* 0x040fea0000001810 */
[----:B------:R-:W-:Y:S01]  /*21e60*/  IADD3.X R205, R205, -0x1, RZ, P0, !PT ;  /* 0xffffffffcdcd7810 */ /* 0x000fe200007fe4ff */
[-C--:B------:R-:W-:Y:S01]  /*21e70*/  HMMA.16816.F32 R160, R172, R156.reuse, R20 ;  /* 0x0000009caca0723c */ /* 0x080fe20000001814 */
[----:B------:R-:W5:Y:S01]  /*21e80*/  LDSM.16.MT88.4 R16, [R194+0xb800] ;  /* 0x00b80000c210783b */ /* 0x000f620000004200 */
[----:B------:R-:W-:Y:S03]  /*21e90*/  PLOP3.LUT P0, PT, PT, PT, UP0, 0x80, 0x0 ;  /* 0x000000000000781c */ /* 0x000fe60003f0f008 */
[----:B------:R-:W-:Y:S01]  /*21ea0*/  FADD.FTZ R0, R227, R226 ;  /* 0x000000e2e3007221 */ /* 0x000fe20000010000 */
[C---:B------:R-:W-:Y:S03]  /*21eb0*/  HMMA.16816.F32 R144, R176.reuse, R156, R24 ;  /* 0x0000009cb090723c */ /* 0x040fe60000001818 */
[----:B------:R2:W-:Y:S02]  /*21ec0*/  STG.E.U16 desc[UR24][R212.64+0x30], R185 ;  /* 0x000030b9d4007986 */ /* 0x0005e4000c101518 */
[----:B------:R-:W-:Y:S01]  /*21ed0*/  FADD.FTZ R230, R230, R0 ;  /* 0x00000000e6e67221 */ /* 0x000fe20000010000 */
[-C--:B------:R-:W-:Y:S01]  /*21ee0*/  HMMA.16816.F32 R140, R176, R158.reuse, R28 ;  /* 0x0000009eb08c723c */ /* 0x080fe2000000181c */
[----:B------:R2:W-:Y:S05]  /*21ef0*/  STG.E.U16 desc[UR24][R212.64+0x32], R184 ;  /* 0x000032b8d4007986 */ /* 0x0005ea000c101518 */
[C---:B------:R-:W-:Y:S06]  /*21f00*/  HMMA.16816.F32 R156, R172.reuse, R158, R32 ;  /* 0x0000009eac9c723c */ /* 0x040fec0000001820 */
[-C--:B------:R-:W-:Y:S06]  /*21f10*/  HMMA.16816.F32 R36, R172, R180.reuse, R36 ;  /* 0x000000b4ac24723c */ /* 0x080fec0000001824 */
[C---:B------:R-:W-:Y:S06]  /*21f20*/  HMMA.16816.F32 R40, R176.reuse, R180, R40 ;  /* 0x000000b4b028723c */ /* 0x040fec0000001828 */
[-C--:B------:R-:W-:Y:S06]  /*21f30*/  HMMA.16816.F32 R44, R176, R182.reuse, R44 ;  /* 0x000000b6b02c723c */ /* 0x080fec000000182c */
[C---:B------:R-:W-:Y:S06]  /*21f40*/  HMMA.16816.F32 R48, R172.reuse, R182, R48 ;  /* 0x000000b6ac30723c */ /* 0x040fec0000001830 */
[-C--:B------:R-:W-:Y:S06]  /*21f50*/  HMMA.16816.F32 R52, R172, R136.reuse, R52 ;  /* 0x00000088ac34723c */ /* 0x080fec0000001834 */
        /* <DEDUP_REMOVED lines=22> */
[----:B------:R-:W-:Y:S01]  /*220c0*/  HMMA.16816.F32 R128, R172, R18, R128 ;  /* 0x00000012ac80723c */ /* 0x000fe20000001880 */
[----:B------:R-:W-:Y:S11]  /*220d0*/  @!UPT UIADD3 URZ, URZ, URZ, URZ ;  /* 0x0000003f3f3ff290 */ /* 0x000ff6000fffe03f */
[----:B------:R-:W-:Y:S01]  /*220e0*/  @!UPT UIADD3 URZ, URZ, URZ, URZ ;  /* 0x0000003f3f3ff290 */ /* 0x000fe2000fffe03f */
[----:B--2---:R-:W-:Y:S11]  /*220f0*/  @P0 BRA `(.L_x_2580) ;  /* 0xffffffb800940947 */ /* 0x004ff6000383ffff */
.L_x_2579:
[----:B------:R-:W2:Y:S01]  /*22100*/  LDL.LU R3, [R1+0x68] ;  /* 0x0000680001037983 */ /* 0x000ea20000300800 */
[----:B------:R-:W1:Y:S01]  /*22110*/  S2UR UR4, SR_CgaCtaId ;  /* 0x00000000000479c3 */ /* 0x000e620000008800 */
[----:B------:R-:W-:Y:S01]  /*22120*/  UISETP.NE.AND UP0, UPT, UR14, -0x1, UPT ;  /* 0xffffffff0e00788c */ /* 0x000fe2000bf05270 */
[----:B------:R-:W-:Y:S01]  /*22130*/  IMAD.MOV.U32 R175, RZ, RZ, 0x20 ;  /* 0x00000020ffaf7424 */ /* 0x000fe200078e00ff */
[----:B------:R-:W3:Y:S01]  /*22140*/  SHFL.BFLY PT, R2, R231, 0x2, 0x1f ;  /* 0x0c401f00e7027f89 */ /* 0x000ee200000e0000 */
[----:B------:R-:W-:Y:S01]  /*22150*/  ULDC UR8, c[0x0][0x38c] ;  /* 0x0000e30000087ab9 */ /* 0x000fe20000000800 */
[----:B------:R-:W-:Y:S02]  /*22160*/  IMAD.MOV.U32 R136, RZ, RZ, 0x40 ;  /* 0x00000040ff887424 */ /* 0x000fe400078e00ff */
[----:B------:R-:W4:Y:S04]  /*22170*/  SHFL.BFLY PT, R4, R229, 0x2, 0x1f ;  /* 0x0c401f00e5047f89 */ /* 0x000f2800000e0000 */
[----:B------:R-:W4:Y:S01]  /*22180*/  SHFL.BFLY PT, R5, R230, 0x2, 0x1f ;  /* 0x0c401f00e6057f89 */ /* 0x000f2200000e0000 */
[----:B------:R-:W-:-:S02]  /*22190*/  @UP0 ULDC.64 UR6, c[0x0][0x298] ;  /* 0x0000a60000060ab9 */ /* 0x000fc40000000a00 */
[----:B------:R-:W-:Y:S01]  /*221a0*/  @UP0 UIMAD.WIDE.U32 UR10, UR14, UR6, URZ ;  /* 0x000000060e0a02a5 */ /* 0x000fe2000f8e003f */
[----:B------:R-:W4:Y:S02]  /*221b0*/  S2R R9, SR_TID.X ;  /* 0x0000000000097919 */ /* 0x000f240000002100 */
[----:B------:R-:W-:Y:S01]  /*221c0*/  UMOV UR6, 0x400 ;  /* 0x0000040000067882 */ /* 0x000fe20000000000 */
[----:B------:R-:W-:Y:S02]  /*221d0*/  @UP0 UIMAD UR7, UR14, UR7, UR11 ;  /* 0x000000070e0702a4 */ /* 0x000fe4000f8e020b */
[----:B-1----:R-:W-:Y:S01]  /*221e0*/  ULEA UR4, UR4, UR6, 0x18 ;  /* 0x0000000604047291 */ /* 0x002fe2000f8ec03f */
[----:B---3--:R-:W-:Y:S01]  /*221f0*/  FADD.FTZ R231, R2, R231 ;  /* 0x000000e702e77221 */ /* 0x008fe20000010000 */
[----:B----4-:R-:W-:Y:S01]  /*22200*/  FADD.FTZ R229, R4, R229 ;  /* 0x000000e504e57221 */ /* 0x010fe20000010000 */
[----:B------:R-:W-:Y:S02]  /*22210*/  IMAD.MOV.U32 R4, RZ, RZ, 0x3f800000 ;  /* 0x3f800000ff047424 */ /* 0x000fe400078e00ff */
[----:B------:R-:W-:-:S02]  /*22220*/  FADD.FTZ R230, R5, R230 ;  /* 0x000000e605e67221 */ /* 0x000fc40000010000 */
[----:B------:R-:W1:Y:S04]  /*22230*/  SHFL.BFLY PT, R2, R229, 0x1, 0x1f ;  /* 0x0c201f00e5027f89 */ /* 0x000e6800000e0000 */
[----:B------:R-:W3:Y:S01]  /*22240*/  SHFL.BFLY PT, R5, R230, 0x1, 0x1f ;  /* 0x0c201f00e6057f89 */ /* 0x000ee200000e0000 */
[----:B------:R-:W-:-:S04]  /*22250*/  SHF.R.S32.HI R172, RZ, 0x1f, R9 ;  /* 0x0000001fffac7819 */ /* 0x000fc80000011409 */
[----:B------:R-:W-:-:S04]  /*22260*/  LEA.HI R10, R172, R9, RZ, 0x5 ;  /* 0x00000009ac0a7211 */ /* 0x000fc800078f28ff */
[----:B------:R-:W-:Y:S01]  /*22270*/  SHF.R.S32.HI R8, RZ, 0x5, R10 ;  /* 0x00000005ff087819 */ /* 0x000fe2000001140a */
[----:B-1----:R-:W-:Y:S01]  /*22280*/  FADD.FTZ R173, R229, R2 ;  /* 0x00000002e5ad7221 */ /* 0x002fe20000010000 */
[----:B------:R-:W-:Y:S02]  /*22290*/  IMAD.MOV.U32 R2, RZ, RZ, 0x3f800000 ;  /* 0x3f800000ff027424 */ /* 0x000fe400078e00ff */
[----:B---3--:R-:W-:Y:S02]  /*222a0*/  FADD.FTZ R174, R230, R5 ;  /* 0x00000005e6ae7221 */ /* 0x008fe40000010000 */
[----:B------:R-:W-:-:S13]  /*222b0*/  FSETP.NE.FTZ.AND P6, PT, R173, RZ, PT ;  /* 0x000000ffad00720b */ /* 0x000fda0003fd5000 */
[----:B------:R-:W1:Y:S02]  /*222c0*/  @P6 MUFU.RCP R2, R173 ;  /* 0x000000ad00026308 */ /* 0x000e640000001000 */
[----:B-1----:R-:W-:Y:S01]  /*222d0*/  FMUL.FTZ R2, R2, UR8 ;  /* 0x0000000802027c20 */ /* 0x002fe20008410000 */
[----:B--2---:R-:W1:Y:S02]  /*222e0*/  SHFL.BFLY PT, R0, R3, 0x2, 0x1f ;  /* 0x0c401f0003007f89 */ /* 0x004e6400000e0000 */
[----:B-1----:R-:W-:Y:S02]  /*222f0*/  FADD.FTZ R0, R0, R3 ;  /* 0x0000000300007221 */ /* 0x002fe40000010000 */
[----:B------:R-:W1:Y:S04]  /*22300*/  SHFL.BFLY PT, R3, R231, 0x1, 0x1f ;  /* 0x0c201f00e7037f89 */ /* 0x000e6800000e0000 */
[----:B------:R-:W2:Y:S01]  /*22310*/  SHFL.BFLY PT, R6, R0, 0x1, 0x1f ;  /* 0x0c201f0000067f89 */ /* 0x000ea200000e0000 */
[----:B-1----:R-:W-:Y:S01]  /*22320*/  FADD.FTZ R231, R231, R3 ;  /* 0x00000003e7e77221 */ /* 0x002fe20000010000 */
[----:B------:R-:W-:-:S02]  /*22330*/  IMAD.MOV.U32 R3, RZ, RZ, 0x3f800000 ;  /* 0x3f800000ff037424 */ /* 0x000fc400078e00ff */
[----:B--2---:R-:W-:Y:S01]  /*22340*/  FADD.FTZ R137, R0, R6 ;  /* 0x0000000600897221 */ /* 0x004fe20000010000 */
[----:B------:R-:W-:Y:S02]  /*22350*/  LEA.HI R6, R172, R9, RZ, 0x2 ;  /* 0x00000009ac067211 */ /* 0x000fe400078f10ff */
[----:B------:R-:W-:Y:S02]  /*22360*/  FSETP.NE.FTZ.AND P5, PT, R231, RZ, PT ;  /* 0x000000ffe700720b */ /* 0x000fe40003fb5000 */
[----:B------:R-:W-:Y:S02]  /*22370*/  FSETP.NE.FTZ.AND P0, PT, R137, RZ, PT ;  /* 0x000000ff8900720b */ /* 0x000fe40003f15000 */
[--C-:B------:R-:W-:Y:S02]  /*22380*/  SHF.R.S32.HI R7, RZ, 0x2, R6.reuse ;  /* 0x00000002ff077819 */ /* 0x100fe40000011406 */
[----:B------:R-:W-:Y:S02]  /*22390*/  SHF.R.S32.HI R0, RZ, 0x1f, R6 ;  /* 0x0000001fff007819 */ /* 0x000fe40000011406 */
[----:B------:R-:W-:-:S02]  /*223a0*/  P2R R176, PR, RZ, 0x1 ;  /* 0x00000001ffb07803 */ /* 0x000fc40000000000 */
[----:B------:R-:W-:Y:S02]  /*223b0*/  LEA.HI R0, R0, R7, RZ, 0x3 ;  /* 0x0000000700007211 */ /* 0x000fe400078f18ff */
[----:B------:R-:W-:Y:S01]  /*223c0*/  LOP3.LUT R5, R6, 0x3ffffffc, RZ, 0xc0, !PT ;  /* 0x3ffffffc06057812 */ /* 0x000fe200078ec0ff */
[----:B------:R-:W1:Y:S01]  /*223d0*/  @P5 MUFU.RCP R3, R231 ;  /* 0x000000e700035308 */ /* 0x000e620000001000 */
[----:B------:R-:W-:Y:S02]  /*223e0*/  LOP3.LUT R0, R0, 0xfffffff8, RZ, 0xc0, !PT ;  /* 0xfffffff800007812 */ /* 0x000fe400078ec0ff */
[----:B------:R-:W-:Y:S01]  /*223f0*/  P2R R178, PR, RZ, 0x20 ;  /* 0x00000020ffb27803 */ /* 0x000fe20000000000 */
[----:B------:R-:W-:Y:S02]  /*22400*/  IMAD.IADD R6, R9, 0x1, -R5 ;  /* 0x0000000109067824 */ /* 0x000fe400078e0a05 */
[----:B------:R-:W-:Y:S02]  /*22410*/  IMAD.IADD R0, R7, 0x1, -R0 ;  /* 0x0000000107007824 */ /* 0x000fe400078e0a00 */
[----:B------:R-:W2:Y:S01]  /*22420*/  @P0 MUFU.RCP R4, R137 ;  /* 0x0000008900040308 */ /* 0x000ea20000001000 */
[----:B------:R-:W-:Y:S01]  /*22430*/  FSETP.NE.FTZ.AND P0, PT, R174, RZ, PT ;  /* 0x000000ffae00720b */ /* 0x000fe20003f15000 */
[----:B------:R-:W-:-:S02]  /*22440*/  IMAD.MOV.U32 R5, RZ, RZ, 0x3f800000 ;  /* 0x3f800000ff057424 */ /* 0x000fc400078e00ff */
[C---:B------:R-:W-:Y:S01]  /*22450*/  IMAD.SHL.U32 R7, R0.reuse, 0x40, RZ ;  /* 0x0000004000077824 */ /* 0x040fe200078e00ff */
[----:B------:R-:W-:Y:S01]  /*22460*/  R2P PR, R0, 0x6 ;  /* 0x0000000600007804 */ /* 0x000fe20000000000 */
[----:B------:R-:W-:-:S03]  /*22470*/  IMAD R8, R8, 0x200, R6 ;  /* 0x0000020008087824 */ /* 0x000fc600078e0206 */
[----:B------:R-:W-:Y:S01]  /*22480*/  LOP3.LUT R6, R7, 0x1c0, RZ, 0xc0, !PT ;  /* 0x000001c007067812 */ /* 0x000fe200078ec0ff */
[----:B-1----:R-:W-:Y:S01]  /*22490*/  FMUL.FTZ R3, R3, UR8 ;  /* 0x0000000803037c20 */ /* 0x002fe20008410000 */
[----:B------:R-:W-:Y:S02]  /*224a0*/  SEL R175, R175, 0xffffffe0, !P1 ;  /* 0xffffffe0afaf7807 */ /* 0x000fe40004800000 */
[----:B------:R-:W-:Y:S01]  /*224b0*/  PLOP3.LUT P1, PT, PT, PT, UP0, 0x80, 0x0 ;  /* 0x000000000000781c */ /* 0x000fe20003f2f008 */
[----:B------:R-:W1:Y:S01]  /*224c0*/  @P0 MUFU.RCP R5, R174 ;  /* 0x000000ae00050308 */ /* 0x000e620000001000 */
[----:B------:R-:W-:Y:S02]  /*224d0*/  LEA.HI R6, R6, R6, RZ, 0x1d ;  /* 0x0000000606067211 */ /* 0x000fe400078fe8ff */
[----:B------:R-:W-:Y:S01]  /*224e0*/  LOP3.LUT R7, R0, 0x1, RZ, 0xc0, !PT ;  /* 0x0000000100077812 */ /* 0x000fe200078ec0ff */
[----:B--2---:R-:W-:Y:S01]  /*224f0*/  FMUL.FTZ R4, R4, UR8 ;  /* 0x0000000804047c20 */ /* 0x004fe20008410000 */
[----:B------:R-:W-:Y:S01]  /*22500*/  SEL R136, R136, 0xffffffc0, !P2 ;  /* 0xffffffc088887807 */ /* 0x000fe20005000000 */
[----:B------:R-:W-:Y:S01]  /*22510*/  IMAD.U32 R6, R8, 0x2, R6 ;  /* 0x0000000208067824 */ /* 0x000fe200078e0006 */
[----:B------:R-:W-:-:S04]  /*22520*/  ISETP.NE.U32.AND P3, PT, R7, 0x1, PT ;  /* 0x000000010700780c */ /* 0x000fc80003f65070 */
[----:B------:R-:W-:Y:S01]  /*22530*/  LEA R28, R6, UR4, 0x1 ;  /* 0x00000004061c7c11 */ /* 0x000fe2000f8e08ff */
[----:B-1----:R-:W-:Y:S01]  /*22540*/  FMUL.FTZ R0, R5, UR8 ;  /* 0x0000000805007c20 */ /* 0x002fe20008410000 */
[----:B------:R-:W-:Y:S07]  /*22550*/  @P1 BRA `(.L_x_2583) ;  /* 0x00000000001c1947 */ /* 0x000fee0003800000 */
[----:B------:R-:W1:Y:S01]  /*22560*/  S2UR UR8, SR_CTAID.Y ;  /* 0x00000000000879c3 */ /* 0x000e620000002600 */
[----:B------:R-:W-:Y:S01]  /*22570*/  ULDC.64 UR6, c[0x0][0x290] ;  /* 0x0000a40000067ab9 */ /* 0x000fe20000000a00 */
[----:B-1----:R-:W-:Y:S02]  /*22580*/  USHF.R.S32.HI UR4, URZ, 0x1f, UR8 ;  /* 0x0000001f3f047899 */ /* 0x002fe40008011408 */
[----:B------:R-:W-:Y:S02]  /*22590*/  UIMAD.WIDE.U32 UR10, UR8, UR6, URZ ;  /* 0x00000006080a72a5 */ /* 0x000fe4000f8e003f */
[----:B------:R-:W-:-:S04]  /*225a0*/  UIMAD UR4, UR4, UR6, URZ ;  /* 0x00000006040472a4 */ /* 0x000fc8000f8e023f */
[----:B------:R-:W-:-:S04]  /*225b0*/  UIMAD UR7, UR8, UR7, UR4 ;  /* 0x00000007080772a4 */ /* 0x000fc8000f8e0204 */
[----:B------:R-:W-:-:S12]  /*225c0*/  UIADD3 UR7, UR11, UR7, URZ ;  /* 0x000000070b077290 */ /* 0x000fd8000fffe03f */
.L_x_2583:
[----:B------:R-:W-:Y:S01]  /*225d0*/  ULDC.U8 UR4, c[0x0][0x3d8] ;  /* 0x0000f60000047ab9 */ /* 0x000fe20000000000 */
[----:B------:R-:W-:Y:S01]  /*225e0*/  ULDC.U8 UR8, c[0x0][0x3d9] ;  /* 0x0000f64000087ab9 */ /* 0x000fe20000000000 */
[----:B------:R-:W-:Y:S01]  /*225f0*/  ISETP.NE.AND P1, PT, RZ, UR4, PT ;  /* 0x00000004ff007c0c */ /* 0x000fe2000bf25270 */
[C---:B------:R-:W-:Y:S01]  /*22600*/  VIADD R32, R28.reuse, 0xfffffff0 ;  /* 0xfffffff01c207836 */ /* 0x040fe20000000000 */
[----:B------:R-:W-:Y:S01]  /*22610*/  PLOP3.LUT P4, PT, PT, PT, PT, 0x8, 0x0 ;  /* 0x000000000000781c */ /* 0x000fe20003f8e170 */
[----:B------:R-:W-:Y:S01]  /*22620*/  @P3 VIADD R32, R28, 0x10 ;  /* 0x000000101c203836 */ /* 0x000fe20000000000 */
[----:B------:R-:W-:Y:S02]  /*22630*/  ISETP.NE.OR P2, PT, RZ, UR8, !P1 ;  /* 0x00000008ff007c0c */ /* 0x000fe4000cf45670 */
[----:B------:R-:W-:-:S11]  /*22640*/  CS2R R138, SRZ ;  /* 0x00000000008a7805 */ /* 0x000fd6000001ff00 */
        /* <DEDUP_REMOVED lines=8> */
.L_x_2584:
[----:B------:R-:W-:Y:S01]  /*226d0*/  LOP3.LUT R10, R10, 0xffffffe0, RZ, 0xc0, !PT ;  /* 0xffffffe00a0a7812 */ /* 0x000fe200078ec0ff */
[C---:B------:R-:W-:Y:S01]  /*226e0*/  FMUL.FTZ R5, R4.reuse, R169 ;  /* 0x000000a904057220 */ /* 0x040fe20000410000 */
        /* <DEDUP_REMOVED lines=38> */
[----:B------:R-:W-:Y:S01]  /*22950*/  LEA.HI R172, R172, R9, RZ, 0x3 ;  /* 0x00000009acac7211 */ /* 0x000fe200078f18ff */
        /* <DEDUP_REMOVED lines=91> */
[----:B------:R-:W1:Y:S01]  /*22f10*/  S2UR UR4, SR_CTAID.X ;  /* 0x00000000000479c3 */ /* 0x000e620000002500 */
[----:B------:R-:W-:Y:S01]  /*22f20*/  F2FP.F16.F32.PACK_AB R4, R4, R170 ;  /* 0x000000aa0404723e */ /* 0x000fe200000000ff */
[----:B------:R-:W-:Y:S01]  /*22f30*/  BSSY B0, `(.L_x_2585) ;  /* 0x0000101000007945 */ /* 0x000fe20003800000 */
[----:B------:R-:W-:Y:S01]  /*22f40*/  ISETP.NE.AND P3, PT, RZ, UR8, PT ;  /* 0x00000008ff007c0c */ /* 0x000fe2000bf65270 */
        /* <DEDUP_REMOVED lines=15> */
[----:B------:R4:W-:Y:S01]  /*23040*/  STS [R28+0x2000], R3 ;  /* 0x002000031c007388 */ /* 0x0009e20000000800 */
[----:B------:R-:W-:Y:S01]  /*23050*/  @!P3 PLOP3.LUT P2, PT, P1, PT, PT, 0x80, 0x0 ;  /* 0x000000000000b81c */ /* 0x000fe20000f4f070 */
[----:B-1----:R-:W-:Y:S01]  /*23060*/  UIMAD UR6, UR4, -0x80, UR16 ;  /* 0xffffff80040678a4 */ /* 0x002fe2000f8e0210 */
[----:B------:R-:W-:Y:S01]  /*23070*/  F2FP.F16.F32.PACK_AB R7, R7, R156 ;  /* 0x0000009c0707723e */ /* 0x000fe200000000ff */
[----:B------:R-:W-:Y:S01]  /*23080*/  STS [R32+0x2000], R12 ;  /* 0x0020000c20007388 */ /* 0x000fe20000000800 */
[----:B------:R-:W-:-:S02]  /*23090*/  F2FP.F16.F32.PACK_AB R8, R8, R144 ;  /* 0x000000900808723e */ /* 0x000fc400000000ff */
[----:B------:R-:W-:Y:S01]  /*230a0*/  F2FP.F16.F32.PACK_AB R14, R14, R146 ;  /* 0x000000920e0e723e */ /* 0x000fe200000000ff */
[----:B------:R-:W-:Y:S01]  /*230b0*/  STS [R32+0x2400], R11 ;  /* 0x0024000b20007388 */ /* 0x000fe20000000800 */
[----:B------:R-:W-:Y:S02]  /*230c0*/  F2FP.F16.F32.PACK_AB R20, R20, R140 ;  /* 0x0000008c1414723e */ /* 0x000fe400000000ff */
[----:B------:R-:W-:Y:S02]  /*230d0*/  F2FP.F16.F32.PACK_AB R19, R19, R142 ;  /* 0x0000008e1313723e */ /* 0x000fe400000000ff */
[----:B------:R-:W-:Y:S02]  /*230e0*/  F2FP.F16.F32.PACK_AB R18, R18, R16 ;  /* 0x000000101212723e */ /* 0x000fe400000000ff */
[----:B------:R-:W-:Y:S02]  /*230f0*/  F2FP.F16.F32.PACK_AB R17, R17, R15 ;  /* 0x0000000f1111723e */ /* 0x000fe400000000ff */
[----:B--2---:R-:W-:-:S02]  /*23100*/  IADD3 R0, R28, R175, RZ ;  /* 0x000000af1c007210 */ /* 0x004fc40007ffe0ff */
[----:B------:R-:W-:Y:S02]  /*23110*/  F2FP.F16.F32.PACK_AB R16, R27, R33 ;  /* 0x000000211b10723e */ /* 0x000fe400000000ff */
[----:B---3--:R-:W-:Y:S01]  /*23120*/  IADD3 R13, R175, R32, RZ ;  /* 0x00000020af0d7210 */ /* 0x008fe20007ffe0ff */
[----:B------:R1:W-:Y:S01]  /*23130*/  STS [R0], R10 ;  /* 0x0000000a00007388 */ /* 0x0003e20000000800 */
[----:B------:R-:W-:Y:S02]  /*23140*/  F2FP.F16.F32.PACK_AB R15, R51, R50 ;  /* 0x00000032330f723e */ /* 0x000fe400000000ff */
[----:B----4-:R-:W-:Y:S01]  /*23150*/  IADD3 R3, R28, R136, RZ ;  /* 0x000000881c037210 */ /* 0x010fe20007ffe0ff */
[----:B------:R-:W-:Y:S01]  /*23160*/  STS [R0+0x400], R9 ;  /* 0x0004000900007388 */ /* 0x000fe20000000800 */
[----:B------:R-:W-:Y:S02]  /*23170*/  IADD3 R5, R136, R32, RZ ;  /* 0x0000002088057210 */ /* 0x000fe40007ffe0ff */
[----:B------:R-:W-:Y:S01]  /*23180*/  F2FP.F16.F32.PACK_AB R21, R21, R40 ;  /* 0x000000281515723e */ /* 0x000fe200000000ff */
[----:B------:R2:W-:Y:S01]  /*23190*/  STS [R13+0x400], R6 ;  /* 0x000400060d007388 */ /* 0x0005e20000000800 */
[----:B------:R-:W-:-:S02]  /*231a0*/  F2FP.F16.F32.PACK_AB R22, R22, R42 ;  /* 0x0000002a1616723e */ /* 0x000fc400000000ff */
[----:B------:R-:W-:Y:S01]  /*231b0*/  F2FP.F16.F32.PACK_AB R43, R45, R44 ;  /* 0x0000002c2d2b723e */ /* 0x000fe200000000ff */
[----:B------:R-:W-:Y:S01]  /*231c0*/  STS [R13], R7 ;  /* 0x000000070d007388 */ /* 0x000fe20000000800 */
[----:B------:R-:W-:Y:S02]  /*231d0*/  F2FP.F16.F32.PACK_AB R42, R47, R46 ;  /* 0x0000002e2f2a723e */ /* 0x000fe400000000ff */
        /* <DEDUP_REMOVED lines=8> */
[----:B------:R-:W-:Y:S01]  /*23260*/  IADD3 R4, R13, R136, RZ ;  /* 0x000000880d047210 */ /* 0x000fe20007ffe0ff */
[----:B-1----:R-:W1:Y:S01]  /*23270*/  @P3 LDC.64 R10, c[0x0][0x2c0] ;  /* 0x0000b000ff0a3b82 */ /* 0x002e620000000a00 */
[----:B------:R-:W-:Y:S01]  /*23280*/  F2FP.F16.F32.PACK_AB R39, R39, R56 ;  /* 0x000000382727723e */ /* 0x000fe200000000ff */
[----:B------:R-:W-:Y:S01]  /*23290*/  STS [R13+0x2400], R19 ;  /* 0x002400130d007388 */ /* 0x000fe20000000800 */
[----:B------:R-:W-:Y:S02]  /*232a0*/  F2FP.F16.F32.PACK_AB R38, R38, R58 ;  /* 0x0000003a2626723e */ /* 0x000fe400000000ff */
[----:B------:R-:W-:Y:S01]  /*232b0*/  F2FP.F16.F32.PACK_AB R35, R35, R60 ;  /* 0x0000003c2323723e */ /* 0x000fe200000000ff */
[----:B------:R-:W-:Y:S01]  /*232c0*/  STS [R3], R18 ;  /* 0x0000001203007388 */ /* 0x000fe20000000800 */
[----:B------:R-:W-:Y:S01]  /*232d0*/  F2FP.F16.F32.PACK_AB R34, R34, R62 ;  /* 0x0000003e2222723e */ /* 0x000fe200000000ff */
[----:B--2---:R-:W2:Y:S01]  /*232e0*/  @!P3 LDC R6, c[0x0][0x2c4] ;  /* 0x0000b100ff06bb82 */ /* 0x004ea20000000800 */
[----:B------:R-:W-:Y:S01]  /*232f0*/  F2FP.F16.F32.PACK_AB R33, R69, R68 ;  /* 0x000000444521723e */ /* 0x000fe200000000ff */
[----:B------:R1:W-:Y:S01]  /*23300*/  STS [R3+0x400], R17 ;  /* 0x0004001103007388 */ /* 0x0003e20000000800 */
[----:B------:R-:W-:-:S02]  /*23310*/  F2FP.F16.F32.PACK_AB R31, R31, R70 ;  /* 0x000000461f1f723e */ /* 0x000fc400000000ff */
[----:B------:R-:W-:Y:S01]  /*23320*/  F2FP.F16.F32.PACK_AB R27, R81, R80 ;  /* 0x00000050511b723e */ /* 0x000fe200000000ff */
[----:B------:R1:W-:Y:S01]  /*23330*/  STS [R5], R16 ;  /* 0x0000001005007388 */ /* 0x0003e20000000800 */
[----:B------:R-:W-:Y:S01]  /*23340*/  F2FP.F16.F32.PACK_AB R26, R83, R82 ;  /* 0x00000052531a723e */ /* 0x000fe200000000ff */
[----:B------:R-:W1:Y:S01]  /*23350*/  @!P3 LDC R9, c[0x0][0x270] ;  /* 0x00009c00ff09bb82 */ /* 0x000e620000000800 */
[----:B------:R-:W-:Y:S01]  /*23360*/  F2FP.F16.F32.PACK_AB R30, R30, R72 ;  /* 0x000000481e1e723e */ /* 0x000fe200000000ff */
[----:B------:R-:W-:Y:S01]  /*23370*/  STS [R5+0x400], R15 ;  /* 0x0004000f05007388 */ /* 0x000fe20000000800 */
[----:B------:R-:W-:Y:S02]  /*23380*/  F2FP.F16.F32.PACK_AB R29, R29, R74 ;  /* 0x0000004a1d1d723e */ /* 0x000fe400000000ff */
[----:B------:R-:W-:Y:S01]  /*23390*/  F2FP.F16.F32.PACK_AB R25, R25, R76 ;  /* 0x0000004c1919723e */ /* 0x000fe200000000ff */
[----:B------:R-:W1:Y:S01]  /*233a0*/  S2R R12, SR_CTAID.Y ;  /* 0x00000000000c7919 */ /* 0x000e620000002600 */
        /* <DEDUP_REMOVED lines=8> */
[----:B--2---:R-:W1:Y:S01]  /*23430*/  @P2 LDC R6, c[0x0][0x2e4] ;  /* 0x0000b900ff062b82 */ /* 0x004e620000000800 */
[----:B------:R-:W-:Y:S01]  /*23440*/  F2FP.F16.F32.PACK_AB R48, R48, R88 ;  /* 0x000000583030723e */ /* 0x000fe200000000ff */
[----:B------:R-:W-:Y:S01]  /*23450*/  STS [R5+0x2000], R43 ;  /* 0x0020002b05007388 */ /* 0x000fe20000000800 */
[----:B------:R-:W-:Y:S02]  /*23460*/  F2FP.F16.F32.PACK_AB R47, R91, R90 ;  /* 0x0000005a5b2f723e */ /* 0x000fe400000000ff */
[----:B------:R-:W-:Y:S01]  /*23470*/  F2FP.F16.F32.PACK_AB R44, R93, R92 ;  /* 0x0000005c5d2c723e */ /* 0x000fe200000000ff */
[----:B------:R-:W-:Y:S01]  /*23480*/  STS [R5+0x2400], R42 ;  /* 0x0024002a05007388 */ /* 0x000fe20000000800 */
[----:B------:R-:W-:Y:S01]  /*23490*/  F2FP.F16.F32.PACK_AB R55, R55, R94 ;  /* 0x0000005e3737723e */ /* 0x000fe200000000ff */
[----:B----4-:R-:W2:Y:S01]  /*234a0*/  @P6 LDC R14, c[0x0][0x2e8] ;  /* 0x0000ba00ff0e6b82 */ /* 0x010ea20000000800 */
        /* <DEDUP_REMOVED lines=12> */
[----:B------:R-:W-:Y:S01]  /*23570*/  @P3 MOV R7, 0x1 ;  /* 0x0000000100073802 */ /* 0x000fe20000000f00 */
[----:B------:R-:W-:Y:S01]  /*23580*/  STS [R2+0x2000], R39 ;  /* 0x0020002702007388 */ /* 0x000fe20000000800 */
[----:B------:R-:W-:Y:S01]  /*23590*/  F2FP.F16.F32.PACK_AB R58, R117, R116 ;  /* 0x00000074753a723e */ /* 0x000fe200000000ff */
[----:B-1----:R-:W-:Y:S01]  /*235a0*/  @!P3 IMAD R7, R6, R9, RZ ;  /* 0x000000090607b224 */ /* 0x002fe200078e02ff */
[----:B------:R-:W-:Y:S01]  /*235b0*/  F2FP.F16.F32.PACK_AB R57, R119, R118 ;  /* 0x000000767739723e */ /* 0x000fe200000000ff */
[----:B------:R-:W-:Y:S01]  /*235c0*/  STS [R2+0x2400], R38 ;  /* 0x0024002602007388 */ /* 0x000fe20000000800 */
[----:B------:R-:W-:Y:S01]  /*235d0*/  F2FP.F16.F32.PACK_AB R56, R129, R128 ;  /* 0x000000808138723e */ /* 0x000fe200000000ff */
[----:B------:R-:W-:Y:S01]  /*235e0*/  IMAD R7, R12, R7, RZ ;  /* 0x000000070c077224 */ /* 0x000fe200078e02ff */
        /* <DEDUP_REMOVED lines=9> */
[----:B------:R-:W-:Y:S02]  /*23680*/  ISETP.NE.AND P1, PT, R176, RZ, PT ;  /* 0x000000ffb000720c */ /* 0x000fe40003f25270 */
[----:B------:R-:W-:Y:S01]  /*23690*/  @!P3 MOV R8, 0x1 ;  /* 0x000000010008b802 */ /* 0x000fe20000000f00 */
[----:B------:R-:W-:Y:S01]  /*236a0*/  STS [R28+0x4400], R31 ;  /* 0x0044001f1c007388 */ /* 0x000fe20000000800 */
[----:B------:R-:W-:Y:S02]  /*236b0*/  LEA.HI.SX32 R12, R172, 0x10, 0x1d ;  /* 0x00000010ac0c7811 */ /* 0x000fe400078feaff */
[----:B------:R-:W-:Y:S01]  /*236c0*/  MOV R17, 0x7f800000 ;  /* 0x7f80000000117802 */ /* 0x000fe20000000f00 */
[----:B------:R-:W-:Y:S01]  /*236d0*/  STS [R32+0x4000], R27 ;  /* 0x0040001b20007388 */ /* 0x000fe20000000800 */
[----:B------:R-:W-:-:S02]  /*236e0*/  MOV R16, 0x7f800000 ;  /* 0x7f80000000107802 */ /* 0x000fc40000000f00 */
[----:B------:R-:W-:Y:S01]  /*236f0*/  MOV R18, 0x7f800000 ;  /* 0x7f80000000127802 */ /* 0x000fe20000000f00 */
        /* <DEDUP_REMOVED lines=9> */
[----:B----4-:R-:W4:Y:S03]  /*23790*/  S2R R28, SR_CTAID.Z ;  /* 0x00000000001c7919 */ /* 0x010f260000002700 */
        /* <DEDUP_REMOVED lines=8> */
[----:B---3--:R-:W-:Y:S01]  /*23820*/  @P3 IMAD R0, R11, R10, RZ ;  /* 0x0000000a0b003224 */ /* 0x008fe200078e02ff */
[----:B------:R-:W-:Y:S01]  /*23830*/  @!P3 MOV R0, R6 ;  /* 0x000000060000b202 */ /* 0x000fe20000000f00 */
[----:B------:R-:W3:Y:S01]  /*23840*/  @P1 LDC R10, c[0x0][0x2e8] ;  /* 0x0000ba00ff0a1b82 */ /* 0x000ee20000000800 */
[----:B------:R-:W-:Y:S01]  /*23850*/  STS [R3+0x6000], R52 ;  /* 0x0060003403007388 */ /* 0x000fe20000000800 */
[----:B------:R-:W1:Y:S03]  /*23860*/  @P1 MUFU.LG2 R6, R137 ;  /* 0x0000008900061308 */ /* 0x000e660000000c00 */
[----:B------:R-:W-:Y:S03]  /*23870*/  STS [R3+0x6400], R61 ;  /* 0x0064003d03007388 */ /* 0x000fe60000000800 */
[----:B--2---:R-:W2:Y:S01]  /*23880*/  @P0 LDC R13, c[0x0][0x2e8] ;  /* 0x0000ba00ff0d0b82 */ /* 0x004ea20000000800 */
        /* <DEDUP_REMOVED lines=8> */
[----:B----4-:R-:W4:Y:S03]  /*23910*/  @P5 MUFU.LG2 R5, R231 ;  /* 0x000000e700055308 */ /* 0x010f260000000c00 */
[----:B------:R-:W-:Y:S04]  /*23920*/  STS [R4+0x6000], R66 ;  /* 0x0060004204007388 */ /* 0x000fe80000000800 */
[----:B------:R3:W-:Y:S01]  /*23930*/  STS [R4+0x6400], R65 ;  /* 0x0064004104007388 */ /* 0x0007e20000000800 */
[----:B------:R-:W-:Y:S06]  /*23940*/  BAR.SYNC.DEFER_BLOCKING 0x0 ;  /* 0x0000000000007b1d */ /* 0x000fec0000010000 */
[----:B------:R-:W4:Y:S01]  /*23950*/  S2R R15, SR_TID.X ;  /* 0x00000000000f7919 */ /* 0x000f220000002100 */
[----:B-1----:R-:W-:-:S02]  /*23960*/  SEL R2, R7, RZ, !P4 ;  /* 0x000000ff07027207 */ /* 0x002fc40006000000 */
[----:B------:R-:W-:Y:S02]  /*23970*/  SHF.R.S32.HI R7, RZ, 0x3, R172 ;  /* 0x00000003ff077819 */ /* 0x000fe400000114ac */
[----:B------:R-:W-:Y:S01]  /*23980*/  ISETP.GE.AND P4, PT, R12, UR6, PT ;  /* 0x000000060c007c0c */ /* 0x000fe2000bf86270 */
[----:B------:R-:W-:Y:S01]  /*23990*/  IMAD R2, R28, R0, R2 ;  /* 0x000000001c027224 */ /* 0x000fe200078e0202 */
[----:B------:R-:W-:Y:S01]  /*239a0*/  ISETP.GE.AND P5, PT, R7, UR6, PT ;  /* 0x0000000607007c0c */ /* 0x000fe2000bfa6270 */
[----:B------:R-:W-:Y:S01]  /*239b0*/  IMAD R0, R8, UR4, RZ ;  /* 0x0000000408007c24 */ /* 0x000fe2000f8e02ff */
[----:B---3--:R-:W1:Y:S01]  /*239c0*/  @P6 MUFU.LG2 R4, R173 ;  /* 0x000000ad00046308 */ /* 0x008e620000000c00 */
[----:B-----5:R3:W2:Y:S03]  /*239d0*/  LDS.128 R24, [R210+0x3800] ;  /* 0x00380000d2187984 */ /* 0x0206a60000000c00 */
[----:B------:R-:W-:-:S04]  /*239e0*/  SHF.L.U32 R0, R0, 0x7, RZ ;  /* 0x0000000700007819 */ /* 0x000fc800000006ff */
[----:B------:R-:W-:Y:S01]  /*239f0*/  IADD3 R11, P2, P1, R0, R138, R2 ;  /* 0x0000008a000b7210 */ /* 0x000fe2000795e002 */
[----:B------:R-:W3:Y:S01]  /*23a00*/  @P0 MUFU.LG2 R12, R174 ;  /* 0x000000ae000c0308 */ /* 0x000ee20000000c00 */
[----:B------:R-:W-:Y:S02]  /*23a10*/  SHF.R.S32.HI R3, RZ, 0x1f, R0 ;  /* 0x0000001fff037819 */ /* 0x000fe40000011400 */
[----:B------:R-:W-:Y:S02]  /*23a20*/  SHF.R.S32.HI R2, RZ, 0x1f, R2 ;  /* 0x0000001fff027819 */ /* 0x000fe40000011402 */
[----:B------:R-:W-:Y:S02]  /*23a30*/  LEA.HI.SX32 R0, R172, 0x20, 0x1d ;  /* 0x00000020ac007811 */ /* 0x000fe400078feaff */
[----:B------:R-:W-:Y:S02]  /*23a40*/  IADD3.X R7, R3, R139, R2, P2, P1 ;  /* 0x0000008b03077210 */ /* 0x000fe400017e2402 */
[----:B------:R-:W-:-:S02]  /*23a50*/  ISETP.NE.AND P2, PT, R176, RZ, PT ;  /* 0x000000ffb000720c */ /* 0x000fc40003f45270 */
[----:B------:R-:W-:Y:S02]  /*23a60*/  ISETP.NE.AND P1, PT, R178, RZ, PT ;  /* 0x000000ffb200720c */ /* 0x000fe40003f25270 */
[----:B------:R-:W-:Y:S02]  /*23a70*/  LEA.HI.SX32 R3, R172, 0x30, 0x1d ;  /* 0x00000030ac037811 */ /* 0x000fe400078feaff */
[----:B----4-:R-:W-:Y:S02]  /*23a80*/  SHF.R.S32.HI R23, RZ, 0x1f, R15 ;  /* 0x0000001fff177819 */ /* 0x010fe4000001140f */
[----:B------:R-:W-:Y:S02]  /*23a90*/  ISETP.GE.AND P3, PT, R0, UR6, PT ;  /* 0x0000000600007c0c */ /* 0x000fe4000bf66270 */
[----:B------:R-:W-:-:S03]  /*23aa0*/  LEA.HI R23, R23, R15, RZ, 0x3 ;  /* 0x0000000f17177211 */ /* 0x000fc600078f18ff */
[----:B------:R-:W-:Y:S02]  /*23ab0*/  @P2 FMUL.FTZ R2, R6, 0.69314718246459960938 ;  /* 0x3f31721806022820 */ /* 0x000fe40000410000 */
[----:B------:R-:W-:Y:S02]  /*23ac0*/  @P1 FMUL.FTZ R0, R5, 0.69314718246459960938 ;  /* 0x3f31721805001820 */ /* 0x000fe40000410000 */
[----:B------:R-:W-:Y:S01]  /*23ad0*/  @P2 FFMA.FTZ R17, R134, R10, R2 ;  /* 0x0000000a86112223 */ /* 0x000fe20000010002 */
[----:B------:R-:W-:Y:S01]  /*23ae0*/  ISETP.GE.AND P2, PT, R3, UR6, PT ;  /* 0x0000000603007c0c */ /* 0x000fe2000bf46270 */
[----:B-1----:R-:W-:Y:S01]  /*23af0*/  @P6 FMUL.FTZ R3, R4, 0.69314718246459960938 ;  /* 0x3f31721804036820 */ /* 0x002fe20000410000 */
[----:B------:R-:W-:Y:S01]  /*23b00*/  @P1 FFMA.FTZ R18, R133, R9, R0 ;  /* 0x0000000985121223 */ /* 0x000fe20000010000 */
[----:B------:R-:W-:Y:S02]  /*23b10*/  LEA.HI.SX32 R2, R172, 0x40, 0x1d ;  /* 0x00000040ac027811 */ /* 0x000fe400078feaff */
[----:B------:R-:W-:Y:S01]  /*23b20*/  @P6 FFMA.FTZ R16, R135, R14, R3 ;  /* 0x0000000e87106223 */ /* 0x000fe20000010003 */
[----:B------:R-:W-:-:S02]  /*23b30*/  LOP3.LUT P6, RZ, R177, 0x3, RZ, 0xc0, !PT ;  /* 0x00000003b1ff7812 */ /* 0x000fc400078cc0ff */
[----:B------:R-:W-:Y:S02]  /*23b40*/  LOP3.LUT R0, R23, 0xfffffff8, RZ, 0xc0, !PT ;  /* 0xfffffff817007812 */ /* 0x000fe400078ec0ff */
[----:B------:R-:W-:Y:S01]  /*23b50*/  ISETP.GE.AND P1, PT, R2, UR6, PT ;  /* 0x0000000602007c0c */ /* 0x000fe2000bf26270 */
[----:B---3--:R-:W-:Y:S01]  /*23b60*/  @P0 FMUL.FTZ R2, R12, 0.69314718246459960938 ;  /* 0x3f3172180c020820 */ /* 0x008fe20000410000 */
[----:B------:R-:W-:Y:S02]  /*23b70*/  IADD3 R0, -R0, R15, RZ ;  /* 0x0000000f00007210 */ /* 0x000fe40007ffe1ff */
[----:B------:R-:W-:Y:S01]  /*23b80*/  MOV R15, 0x7f800000 ;  /* 0x7f800000000f7802 */ /* 0x000fe20000000f00 */
[----:B--2---:R-:W-:Y:S01]  /*23b90*/  @P0 FFMA.FTZ R15, R132, R13, R2 ;  /* 0x0000000d840f0223 */ /* 0x004fe20000010002 */
[----:B------:R-:W-:-:S03]  /*23ba0*/  SHF.L.U32 R21, R0, 0x3, RZ ;  /* 0x0000000300157819 */ /* 0x000fc600000006ff */
[----:B------:R-:W-:Y:S05]  /*23bb0*/  @P6 BRA `(.L_x_2586) ;  /* 0x0000000000e06947 */ /* 0x000fea0003800000 */
[----:B------:R-:W1:Y:S01]  /*23bc0*/  S2R R4, SR_TID.X ;  /* 0x0000000000047919 */ /* 0x000e620000002100 */
[----:B------:R-:W-:Y:S02]  /*23bd0*/  P2R R22, PR, RZ, 0x4 ;  /* 0x00000004ff167803 */ /* 0x000fe40000000000 */
[----:B------:R-:W-:Y:S02]  /*23be0*/  P2R R20, PR, RZ, 0x2 ;  /* 0x00000002ff147803 */ /* 0x000fe40000000000 */
[----:B------:R-:W-:Y:S02]  /*23bf0*/  P2R R19, PR, RZ, 0x8 ;  /* 0x00000008ff137803 */ /* 0x000fe40000000000 */
        /* <DEDUP_REMOVED lines=14> */
[C---:B------:R-:W-:Y:S01]  /*23ce0*/  ISETP.GE.AND P2, PT, R0.reuse, UR5, PT ;  /* 0x0000000500007c0c */ /* 0x040fe2000bf46270 */
[----:B------:R-:W-:-:S03]  /*23cf0*/  VIADD R10, R0, 0x40 ;  /* 0x00000040000a7836 */ /* 0x000fc60000000000 */
[----:B------:R-:W-:Y:S02]  /*23d00*/  ISETP.GE.AND P1, PT, R2, UR5, PT ;  /* 0x0000000502007c0c */ /* 0x000fe4000bf26270 */
[----:B------:R-:W-:-:S07]  /*23d10*/  ISETP.GE.AND P3, PT, R10, UR5, PT ;  /* 0x000000050a007c0c */ /* 0x000fce000bf66270 */
[CC--:B------:R-:W-:Y:S02]  /*23d20*/  @!P2 IMAD R3, R0.reuse, R8.reuse, RZ ;  /* 0x000000080003a224 */ /* 0x0c0fe400078e02ff */
[----:B------:R-:W-:Y:S02]  /*23d30*/  VIADD R0, R0, 0x48 ;  /* 0x0000004800007836 */ /* 0x000fe40000000000 */
[----:B------:R-:W-:Y:S01]  /*23d40*/  @!P1 IMAD R2, R2, R8, RZ ;  /* 0x0000000802029224 */ /* 0x000fe200078e02ff */
[C---:B------:R-:W-:Y:S02]  /*23d50*/  @!P2 IADD3 R4, P0, R3.reuse, R11, RZ ;  /* 0x0000000b0304a210 */ /* 0x040fe40007f1e0ff */
[----:B------:R-:W-:Y:S02]  /*23d60*/  ISETP.GE.AND P6, PT, R0, UR5, PT ;  /* 0x0000000500007c0c */ /* 0x000fe4000bfc6270 */
[----:B------:R-:W-:Y:S02]  /*23d70*/  @!P2 LEA.HI.X.SX32 R6, R3, R7, 0x1, P0 ;  /* 0x000000070306a211 */ /* 0x000fe400000f0eff */
[----:B------:R-:W-:-:S04]  /*23d80*/  @!P1 IADD3 R5, P0, R2, R11, RZ ;  /* 0x0000000b02059210 */ /* 0x000fc80007f1e0ff */
[----:B------:R-:W-:Y:S01]  /*23d90*/  @!P1 LEA.HI.X.SX32 R13, R2, R7, 0x1, P0 ;  /* 0x00000007020d9211 */ /* 0x000fe200000f0eff */
[----:B------:R-:W-:-:S04]  /*23da0*/  @!P3 IMAD R2, R10, R8, RZ ;  /* 0x000000080a02b224 */ /* 0x000fc800078e02ff */
[----:B------:R-:W-:Y:S01]  /*23db0*/  @!P6 IMAD R0, R0, R8, RZ ;  /* 0x000000080000e224 */ /* 0x000fe200078e02ff */
[----:B------:R-:W-:-:S04]  /*23dc0*/  @!P3 IADD3 R12, P0, R2, R11, RZ ;  /* 0x0000000b020cb210 */ /* 0x000fc80007f1e0ff */
[----:B------:R-:W-:Y:S02]  /*23dd0*/  @!P3 LEA.HI.X.SX32 R14, R2, R7, 0x1, P0 ;  /* 0x00000007020eb211 */ /* 0x000fe400000f0eff */
[----:B------:R-:W1:Y:S01]  /*23de0*/  @!P2 LDC.64 R2, c[0x0][0x2b0] ;  /* 0x0000ac00ff02ab82 */ /* 0x000e620000000a00 */
        /* <DEDUP_REMOVED lines=21> */
.L_x_2586:
[----:B------:R-:W-:Y:S05]  /*23f40*/  BSYNC B0 ;  /* 0x0000000000007941 */ /* 0x000fea0003800000 */
.L_x_2585:
[----:B------:R1:W5:Y:S01]  /*23f50*/  LDL R29, [R1+0x6c] ;  /* 0x00006c00011d7983 */ /* 0x0003620000100800 */
[----:B--2---:R-:W-:Y:S01]  /*23f60*/  SHF.R.S32.HI R6, RZ, 0x1f, R28 ;  /* 0x0000001fff067819 */ /* 0x004fe2000001141c */
[----:B------:R-:W-:Y:S01]  /*23f70*/  ULDC.64 UR4, c[0x0][0x2a0] ;  /* 0x0000a80000047ab9 */ /* 0x000fe20000000a00 */
[----:B------:R-:W-:Y:S01]  /*23f80*/  SHF.R.S32.HI R0, RZ, 0x1f, R21 ;  /* 0x0000001fff007819 */ /* 0x000fe20000011415 */
[----:B------:R1:W2:Y:S01]  /*23f90*/  LDS.128 R16, [R210] ;  /* 0x00000000d2107984 */ /* 0x0002a20000000c00 */
[----:B------:R-:W-:Y:S01]  /*23fa0*/  IADD3 R4, P0, R21, UR10, RZ ;  /* 0x0000000a15047c10 */ /* 0x000fe2000ff1e0ff */
[----:B------:R-:W-:Y:S01]  /*23fb0*/  BSSY B0, `(.L_x_2587) ;  /* 0x000001d000007945 */ /* 0x000fe20003800000 */
[----:B------:R-:W-:Y:S01]  /*23fc0*/  LEA.HI.SX32 R3, R172, 0x50, 0x1d ;  /* 0x00000050ac037811 */ /* 0x000fe200078feaff */
[----:B------:R1:W3:Y:S01]  /*23fd0*/  LDS.128 R12, [R210+0x4000] ;  /* 0x00400000d20c7984 */ /* 0x0002e20000000c00 */
[----:B------:R-:W-:Y:S02]  /*23fe0*/  SHF.R.S32.HI R2, RZ, 0x3, R23 ;  /* 0x00000003ff027819 */ /* 0x000fe40000011417 */
[----:B------:R-:W-:Y:S01]  /*23ff0*/  IADD3.X R5, R0, UR7, RZ, P0, !PT ;  /* 0x0000000700057c10 */ /* 0x000fe200087fe4ff */
[----:B------:R-:W-:Y:S01]  /*24000*/  IMAD R0, R6, UR4, RZ ;  /* 0x0000000406007c24 */ /* 0x000fe2000f8e02ff */
[----:B------:R-:W-:Y:S01]  /*24010*/  ISETP.GE.AND P0, PT, R3, UR6, PT ;  /* 0x0000000603007c0c */ /* 0x000fe2000bf06270 */
[----:B------:R-:W-:Y:S01]  /*24020*/  IMAD.U32 R6, RZ, RZ, UR15 ;  /* 0x0000000fff067e24 */ /* 0x000fe2000f8e00ff */
[----:B------:R-:W-:Y:S01]  /*24030*/  SHF.R.S32.HI R3, RZ, 0x1f, R2 ;  /* 0x0000001fff037819 */ /* 0x000fe20000011402 */
[----:B------:R-:W-:Y:S01]  /*24040*/  IMAD R0, R28, UR5, R0 ;  /* 0x000000051c007c24 */ /* 0x000fe2000f8e0200 */
[----:B------:R-:W-:Y:S01]  /*24050*/  LEA.HI.SX32 R20, R172, 0x60, 0x1d ;  /* 0x00000060ac147811 */ /* 0x000fe200078feaff */
[----:B------:R-:W-:-:S04]  /*24060*/  IMAD.WIDE.U32 R10, R28, UR4, R4 ;  /* 0x000000041c0a7c25 */ /* 0x000fc8000f8e0004 */
        /* <DEDUP_REMOVED lines=17> */
.L_x_2588:
[----:B------:R-:W-:Y:S05]  /*24180*/  BSYNC B0 ;  /* 0x0000000000007941 */ /* 0x000fea0003800000 */
.L_x_2587:
[----:B--2-4-:R2:W4:Y:S01]  /*24190*/  LDS.128 R16, [R210+0x800] ;  /* 0x00080000d2107984 */ /* 0x0145220000000c00 */
[----:B------:R-:W-:Y:S01]  /*241a0*/  BSSY B0, `(.L_x_2589) ;  /* 0x0000016000007945 */ /* 0x000fe20003800000 */
[----:B------:R-:W-:Y:S02]  /*241b0*/  ISETP.GE.AND P5, PT, R20, UR6, PT ;  /* 0x0000000614007c0c */ /* 0x000fe4000bfa6270 */
[----:B---3--:R2:W3:Y:S01]  /*241c0*/  LDS.128 R12, [R210+0x4800] ;  /* 0x00480000d20c7984 */ /* 0x0084e20000000c00 */
[----:B------:R-:W-:Y:S01]  /*241d0*/  LEA.HI.SX32 R20, R172, 0x70, 0x1d ;  /* 0x00000070ac147811 */ /* 0x000fe200078feaff */
        /* <DEDUP_REMOVED lines=18> */
.L_x_2590:
[----:B------:R-:W-:Y:S05]  /*24300*/  BSYNC B0 ;  /* 0x0000000000007941 */ /* 0x000fea0003800000 */
.L_x_2589:
        /* <DEDUP_REMOVED lines=22> */
.L_x_2592:
[----:B------:R-:W-:Y:S05]  /*24470*/  BSYNC B0 ;  /* 0x0000000000007941 */ /* 0x000fea0003800000 */
.L_x_2591:
        /* <DEDUP_REMOVED lines=21> */
.L_x_2594:
[----:B------:R-:W-:Y:S05]  /*245d0*/  BSYNC B0 ;  /* 0x0000000000007941 */ /* 0x000fea0003800000 */
.L_x_2593:
        /* <DEDUP_REMOVED lines=21> */
.L_x_2596:
[----:B------:R-:W-:Y:S05]  /*24730*/  BSYNC B0 ;  /* 0x0000000000007941 */ /* 0x000fea0003800000 */
.L_x_2595:
        /* <DEDUP_REMOVED lines=21> */
.L_x_2598:
[----:B------:R-:W-:Y:S05]  /*24890*/  BSYNC B0 ;  /* 0x0000000000007941 */ /* 0x000fea0003800000 */
.L_x_2597:
        /* <DEDUP_REMOVED lines=21> */
.L_x_2600:
[----:B------:R-:W-:Y:S05]  /*249f0*/  BSYNC B0 ;  /* 0x0000000000007941 */ /* 0x000fea0003800000 */
.L_x_2599:
        /* <DEDUP_REMOVED lines=21> */
.L_x_2601:
        /* <DEDUP_REMOVED lines=11> */
.L_x_2950:


//--------------------- .text._ZN5flash16flash_fwd_kernelI23Flash_fwd_kernel_traitsILi128ELi128ELi32ELi4ELb0ELb0EN7cutlass6half_tE19Flash_kernel_traitsILi128ELi128ELi32ELi4ES3_EELb0ELb0ELb1ELb0ELb0ELb0ELb1ELb0EEEvNS_16Flash_fwd_paramsE --------------------------
	.section	.text._ZN5flash16flash_fwd_kernelI23Flash_fwd_kernel_traitsILi128ELi128ELi32ELi4ELb0ELb0EN7cutlass6half_tE19Flash_kernel_traitsILi128ELi128ELi32ELi4ES3_EELb0ELb0ELb1ELb0ELb0ELb0ELb1ELb0EEEvNS_16Flash_fwd_paramsE,"ax",@progbits
	.align	128
        .global         _ZN5flash16flash_fwd_kernelI23Flash_fwd_kernel_traitsILi128ELi128ELi32ELi4ELb0ELb0EN7cutlass6half_tE19Flash_kernel_traitsILi128ELi128ELi32ELi4ES3_EELb0ELb0ELb1ELb0ELb0ELb0ELb1ELb0EEEvNS_16Flash_fwd_paramsE
        .type           _ZN5flash16flash_fwd_kernelI23Flash_fwd_kernel_traitsILi128ELi128ELi32ELi4ELb0ELb0EN7cutlass6half_tE19Flash_kernel_traitsILi128ELi128ELi32ELi4ES3_EELb0ELb0ELb1ELb0ELb0ELb0ELb1ELb0EEEvNS_16Flash_fwd_paramsE,@function
        .size           _ZN5flash16flash_fwd_kernelI23Flash_fwd_kernel_traitsILi128ELi128ELi32ELi4ELb0ELb0EN7cutlass6half_tE19Flash_kernel_traitsILi128ELi128ELi32ELi4ES3_EELb0ELb0ELb1ELb0ELb0ELb0ELb1ELb0EEEvNS_16Flash_fwd_paramsE,(.L_x_2951 - _ZN5flash16flash_fwd_kernelI23Flash_fwd_kernel_traitsILi128ELi128ELi32ELi4ELb0ELb0EN7cutlass6half_tE19Flash_kernel_traitsILi128ELi128ELi32ELi4ES3_EELb0ELb0ELb1ELb0ELb0ELb0ELb1ELb0EEEvNS_16Flash_fwd_paramsE)
        .other          _ZN5flash16flash_fwd_kernelI23Flash_fwd_kernel_traitsILi128ELi128ELi32ELi4ELb0ELb0EN7cutlass6half_tE19Flash_kernel_traitsILi128ELi128ELi32ELi4ES3_EELb0ELb0ELb1ELb0ELb0ELb0ELb1ELb0EEEvNS_16Flash_fwd_paramsE,@"STO_CUDA_ENTRY STV_DEFAULT"
_ZN5flash16flash_fwd_kernelI23Flash_fwd_kernel_traitsILi128ELi128ELi32ELi4ELb0ELb0EN7cutlass6half_tE19Flash_kernel_traitsILi128ELi128ELi32ELi4ES3_EELb0ELb0ELb1ELb0ELb0ELb0ELb1ELb0EEEvNS_16Flash_fwd_paramsE:
.text._ZN5flash16flash_fwd_kernelI23Flash_fwd_kernel_traitsILi128ELi128ELi32ELi4ELb0ELb0EN7cutlass6half_tE19Flash_kernel_traitsILi128ELi128ELi32ELi4ES3_EELb0ELb0ELb1ELb0ELb0ELb0ELb1ELb0EEEvNS_16Flash_fwd_paramsE:
        /* <DEDUP_REMOVED lines=55> */
.L_x_2602:
[----:B------:R-:W-:-:S05]  /*0370*/  ULDC UR5, c[0x0][0x2c8] ;  /* 0x0000b20000057ab9 */ /* 0x000fca0000000800 */
.L_x_2603:
        /* <DEDUP_REMOVED lines=132> */
.L_x_2606:
[----:B------:R-:W-:Y:S05]  /*0bc0*/  BSYNC B0 ;  /* 0x0000000000007941 */ /* 0x000fea0003800000 */
.L_x_2605:
        /* <DEDUP_REMOVED lines=21> */
.L_x_2608:
[----:B------:R-:W-:Y:S05]  /*0d20*/  BSYNC B0 ;  /* 0x0000000000007941 */ /* 0x000fea0003800000 */
.L_x_2607:
        /* <DEDUP_REMOVED lines=21> */
.L_x_2610:
[----:B------:R-:W-:Y:S05]  /*0e80*/  BSYNC B0 ;  /* 0x0000000000007941 */ /* 0x000fea0003800000 */
.L_x_2609:
        /* <DEDUP_REMOVED lines=21> */
.L_x_2612:
[----:B------:R-:W-:Y:S05]  /*0fe0*/  BSYNC B0 ;  /* 0x0000000000007941 */ /* 0x000fea0003800000 */
.L_x_2611:
        /* <DEDUP_REMOVED lines=20> */
.L_x_2614:
[----:B------:R-:W-:Y:S05]  /*1130*/  BSYNC B0 ;  /* 0x0000000000007941 */ /* 0x000fea0003800000 */
.L_x_2613:
        /* <DEDUP_REMOVED lines=20> */
.L_x_2616:
[----:B------:R-:W-:Y:S05]  /*1280*/  BSYNC B0 ;  /* 0x0000000000007941 */ /* 0x000fea0003800000 */
.L_x_2615:
        /* <DEDUP_REMOVED lines=20> */
.L_x_2618:
[----:B------:R-:W-:Y:S05]  /*13d0*/  BSYNC B0 ;  /* 0x0000000000007941 */ /* 0x000fea0003800000 */
.L_x_2617:
        /* <DEDUP_REMOVED lines=20> */
.L_x_2620:
[----:B------:R-:W-:Y:S05]  /*1520*/  BSYNC B0 ;  /* 0x0000000000007941 */ /* 0x000fea0003800000 */
.L_x_2619:
        /* <DEDUP_REMOVED lines=10> */
.L_x_2622:
[----:B------:R-:W-:Y:S05]  /*15d0*/  BSYNC B0 ;  /* 0x0000000000007941 */ /* 0x000fea0003800000 */
.L_x_2621:
        /* <DEDUP_REMOVED lines=15> */
.L_x_2624:
[----:B------:R-:W-:Y:S05]  /*16d0*/  BSYNC B0 ;  /* 0x0000000000007941 */ /* 0x000fea0003800000 */
.L_x_2623:
        /* <DEDUP_REMOVED lines=10> */
.L_x_2626:
[----:B------:R-:W-:Y:S05]  /*1780*/  BSYNC B0 ;  /* 0x0000000000007941 */ /* 0x000fea0003800000 */
.L_x_2625:
        /* <DEDUP_REMOVED lines=10> */
.L_x_2628:
[----:B------:R-:W-:Y:S05]  /*1830*/  BSYNC B0 ;  /* 0x0000000000007941 */ /* 0x000fea0003800000 */
.L_x_2627:
        /* <DEDUP_REMOVED lines=10> */
.L_x_2630:
[----:B------:R-:W-:Y:S05]  /*18e0*/  BSYNC B0 ;  /* 0x0000000000007941 */ /* 0x000fea0003800000 */
.L_x_2629:
        /* <DEDUP_REMOVED lines=10> */
.L_x_2632:
[----:B------:R-:W-:Y:S05]  /*1990*/  BSYNC B0 ;  /* 0x0000000000007941 */ /* 0x000fea0003800000 */
.L_x_2631:
        /* <DEDUP_REMOVED lines=10> */
.L_x_2634:
[----:B------:R-:W-:Y:S05]  /*1a40*/  BSYNC B0 ;  /* 0x0000000000007941 */ /* 0x000fea0003800000 */
.L_x_2633:
        /* <DEDUP_REMOVED lines=10> */
.L_x_2604:
        /* <DEDUP_REMOVED lines=70> */
.L_x_2635:
        /* <DEDUP_REMOVED lines=32> */
.L_x_2636:
        /* <DEDUP_REMOVED lines=79> */
.L_x_2638:
[----:B------:R-:W-:Y:S05]  /*2640*/  BSYNC B0 ;  /* 0x0000000000007941 */ /* 0x000fea0003800000 */
.L_x_2637:
        /* <DEDUP_REMOVED lines=34> */
.L_x_2640:
[----:B------:R-:W-:Y:S05]  /*2870*/  BSYNC B0 ;  /* 0x0000000000007941 */ /* 0x000fea0003800000 */
.L_x_2639:
        /* <DEDUP_REMOVED lines=34> */
.L_x_2642:
[----:B------:R-:W-:Y:S05]  /*2aa0*/  BSYNC B0 ;  /* 0x0000000000007941 */ /* 0x000fea0003800000 */
.L_x_2641:
        /* <DEDUP_REMOVED lines=33> */
.L_x_2644:
[----:B------:R-:W-:Y:S05]  /*2cc0*/  BSYNC B0 ;  /* 0x0000000000007941 */ /* 0x000fea0003800000 */
.L_x_2643:
        /* <DEDUP_REMOVED lines=31> */
.L_x_2646:
[----:B------:R-:W-:Y:S05]  /*2ec0*/  BSYNC B0 ;  /* 0x0000000000007941 */ /* 0x000fea0003800000 */
.L_x_2645:
        /* <DEDUP_REMOVED lines=31> */
.L_x_2648:
[----:B------:R-:W-:Y:S05]  /*30c0*/  BSYNC B0 ;  /* 0x0000000000007941 */ /* 0x000fea0003800000 */
.L_x_2647:
        /* <DEDUP_REMOVED lines=31> */
.L_x_2650:
[----:B------:R-:W-:Y:S05]  /*32c0*/  BSYNC B0 ;  /* 0x0000000000007941 */ /* 0x000fea0003800000 */
.L_x_2649:
        /* <DEDUP_REMOVED lines=30> */
.L_x_2652:
[----:B------:R-:W-:Y:S05]  /*34b0*/  BSYNC B0 ;  /* 0x0000000000007941 */ /* 0x000fea0003800000 */
.L_x_2651:
[----:B------:R-:W-:Y:S01]  /*34c0*/  IMAD.IADD R127, R29, 0x1, R21 ;  /* 0x000000011d7f7824 */ /* 0x000fe200078e0215 */
[----:B------:R-:W-:Y:S01]  /*34d0*/  USHF.L.U32 UR31, UR10, 0x5, URZ ;  /* 0x000000050a1f7899 */ /* 0x000fe2000800063f */
[----:B------:R-:W-:Y:S01]  /*34e0*/  IMAD.MOV.U32 R126, RZ, RZ, R28 ;  /* 0x000000ffff7e7224 */ /* 0x000fe200078e001c */
[----:B------:R-:W-:Y:S01]  /*34f0*/  USHF.L.U64.HI UR30, UR10, 0x5, UR11 ;  /* 0x000000050a1e7899 */ /* 0x000fe2000801020b */
[----:B------:R-:W-:Y:S01]  /*3500*/  SHF.R.S32.HI R5, RZ, 0x4, R23 ;  /* 0x00000004ff057819 */ /* 0x000fe20000011417 */
[----:B------:R-:W-:Y:S01]  /*3510*/  BSSY B0, `(.L_x_2653) ;  /* 0x0000024000007945 */ /* 0x000fe20003800000 */
[C---:B------:R-:W-:Y:S01]  /*3520*/  ISETP.GE.AND P0, PT, R2.reuse, UR15, PT ;  /* 0x0000000f02007c0c */ /* 0x040fe2000bf06270 */
        /* <DEDUP_REMOVED lines=34> */
.L_x_2654:
[----:B------:R-:W-:Y:S05]  /*3750*/  BSYNC B0 ;  /* 0x0000000000007941 */ /* 0x000fea0003800000 */
.L_x_2653:
        /* <DEDUP_REMOVED lines=27> */
.L_x_2656:
[----:B------:R-:W-:Y:S05]  /*3910*/  BSYNC B0 ;  /* 0x0000000000007941 */ /* 0x000fea0003800000 */
.L_x_2655:
        /* <DEDUP_REMOVED lines=55> */
.L_x_2658:
[----:B------:R-:W-:Y:S05]  /*3c90*/  BSYNC B0 ;  /* 0x0000000000007941 */ /* 0x000fea0003800000 */
.L_x_2657:
        /* <DEDUP_REMOVED lines=29> */
.L_x_2660:
[----:B------:R-:W-:Y:S05]  /*3e70*/  BSYNC B0 ;  /* 0x0000000000007941 */ /* 0x000fea0003800000 */
.L_x_2659:
[----:B------:R-:W-:Y:S01]  /*3e80*/  LDSM.16.M88.4 R16, [R214] ;  /* 0x00000000d610783b */ /* 0x000fe20000000200 */
[----:B------:R-:W-:Y:S01]  /*3e90*/  R2P PR, R24, 0x6 ;  /* 0x0000000618007804 */ /* 0x000fe20000000000 */
[C---:B-1----:R-:W-:Y:S01]  /*3ea0*/  VIADD R2, R212.reuse, 0x8000 ;  /* 0x00008000d4027836 */ /* 0x042fe20000000000 */
[----:B------:R-:W-:Y:S01]  /*3eb0*/  ULDC UR32, c[0x0][0x39c] ;  /* 0x0000e70000207ab9 */ /* 0x000fe20000000800 */
[----:B------:R-:W1:Y:S01]  /*3ec0*/  LDSM.16.M88.4 R20, [R212+0x8000] ;  /* 0x00800000d414783b */ /* 0x000e620000000200 */
[----:B------:R-:W-:Y:S01]  /*3ed0*/  VIADD R223, R212, 0x8020 ;  /* 0x00008020d4df7836 */ /* 0x000fe20000000000 */
[----:B------:R-:W-:Y:S01]  /*3ee0*/  LOP3.LUT R3, R124, 0xffffffe0, RZ, 0xc0, !PT ;  /* 0xffffffe07c037812 */ /* 0x000fe200078ec0ff */
[--C-:B------:R-:W-:Y:S01]  /*3ef0*/  IMAD R216, R4, 0x2, R214.reuse ;  /* 0x0000000204d87824 */ /* 0x100fe200078e02d6 */
[----:B---34-:R-:W3:Y:S01]  /*3f00*/  LDSM.16.M88.4 R12, [R214+0x2000] ;  /* 0x00200000d60c783b */ /* 0x018ee20000000200 */
[C---:B------:R-:W-:Y:S01]  /*3f10*/  IMAD R222, R0.reuse, 0x2, R214 ;  /* 0x0000000200de7824 */ /* 0x040fe200078e02d6 */
[----:B------:R-:W-:Y:S01]  /*3f20*/  UIADD3 UR6, UR24, 0x1, -UR25 ;  /* 0x0000000118067890 */ /* 0x000fe2000fffe819 */
[----:B------:R-:W-:Y:S01]  /*3f30*/  IMAD R221, R0, 0x2, R216 ;  /* 0x0000000200dd7824 */ /* 0x000fe200078e02d8 */
[----:B--2---:R-:W-:Y:S01]  /*3f40*/  LDSM.16.M88.4 R28, [R216] ;  /* 0x00000000d81c783b */ /* 0x004fe20000000200 */
[----:B------:R-:W-:Y:S01]  /*3f50*/  LEA R6, R122, UR21, 0x4 ;  /* 0x000000157a067c11 */ /* 0x000fe2000f8e20ff */
[----:B------:R-:W-:Y:S01]  /*3f60*/  @P1 VIADD R223, R2, 0xffffffe0 ;  /* 0xffffffe002df1836 */ /* 0x000fe20000000000 */
[----:B------:R-:W-:Y:S01]  /*3f70*/  UIADD3 UR6, UR6, UR19, URZ ;  /* 0x0000001306067290 */ /* 0x000fe2000fffe03f */
[----:B------:R-:W-:Y:S01]  /*3f80*/  LDSM.16.M88.4 R8, [R216+0x2000] ;  /* 0x00200000d808783b */ /* 0x000fe20000000200 */
[----:B------:R-:W-:Y:S01]  /*3f90*/  IMAD.MOV.U32 R2, RZ, RZ, 0x40 ;  /* 0x00000040ff027424 */ /* 0x000fe200078e00ff */
[----:B------:R-:W-:Y:S01]  /*3fa0*/  UIADD3 UR20, UR24, -UR20, -UR25 ;  /* 0x8000001418147290 */ /* 0x000fe2000fffe819 */
[C---:B------:R-:W-:Y:S01]  /*3fb0*/  VIADD R226, R223.reuse, 0x800 ;  /* 0x00000800dfe27836 */ /* 0x040fe20000000000 */
[----:B------:R-:W2:Y:S01]  /*3fc0*/  LDSM.16.M88.4 R48, [R223] ;  /* 0x00000000df30783b */ /* 0x000ea20000000200 */
[----:B------:R-:W-:Y:S01]  /*3fd0*/  IMAD.U32 R7, RZ, RZ, UR6 ;  /* 0x00000006ff077e24 */ /* 0x000fe2000f8e00ff */
[----:B------:R-:W-:Y:S01]  /*3fe0*/  SEL R2, R2, 0xffffffc0, !P2 ;  /* 0xffffffc002027807 */ /* 0x000fe20005000000 */
[----:B------:R-:W-:Y:S01]  /*3ff0*/  UMOV UR19, UR17 ;  /* 0x0000001100137c82 */ /* 0x000fe20008000000 */
[----:B------:R-:W-:Y:S01]  /*4000*/  LDSM.16.M88.4 R44, [R222] ;  /* 0x00000000de2c783b */ /* 0x000fe20000000200 */
[----:B------:R-:W-:Y:S01]  /*4010*/  UISETP.GT.AND UP0, UPT, UR19, UR12, UPT ;  /* 0x0000000c1300728c */ /* 0x000fe2000bf04270 */
[----:B------:R-:W-:-:S02]  /*4020*/  VIADD R225, R223, 0x1000 ;  /* 0x00001000dfe17836 */ /* 0x000fc40000000000 */
[----:B------:R-:W-:Y:S01]  /*4030*/  IMAD.IADD R220, R212, 0x1, R2 ;  /* 0x00000001d4dc7824 */ /* 0x000fe200078e0202 */
[----:B------:R-:W4:Y:S01]  /*4040*/  LDSM.16.M88.4 R24, [R212+0x8800] ;  /* 0x00880000d418783b */ /* 0x000f220000000200 */
[----:B------:R-:W-:Y:S02]  /*4050*/  IMAD.IADD R219, R2, 0x1, R223 ;  /* 0x0000000102db7824 */ /* 0x000fe400078e02df */
[----:B------:R-:W-:Y:S01]  /*4060*/  VIADD R224, R223, 0x1800 ;  /* 0x00001800dfe07836 */ /* 0x000fe20000000000 */
[----:B------:R-:W5:Y:S04]  /*4070*/  LDSM.16.M88.4 R52, [R220+0x8000] ;  /* 0x00800000dc34783b */ /* 0x000f680000000200 */
[----:B------:R-:W5:Y:S04]  /*4080*/  LDSM.16.M88.4 R36, [R222+0x2000] ;  /* 0x00200000de24783b */ /* 0x000f680000000200 */
[----:B------:R-:W-:Y:S01]  /*4090*/  LDSM.16.M88.4 R60, [R219] ;  /* 0x00000000db3c783b */ /* 0x000fe20000000200 */
[-C--:B-1----:R-:W-:Y:S03]  /*40a0*/  HMMA.16816.F32 R32, R16, R20.reuse, RZ ;  /* 0x000000141020723c */ /* 0x082fe600000018ff */
[----:B------:R-:W-:Y:S04]  /*40b0*/  LDSM.16.M88.4 R56, [R223+0x800] ;  /* 0x00080000df38783b */ /* 0x000fe80000000200 */
[----:B------:R-:W-:Y:S01]  /*40c0*/  LDSM.16.M88.4 R100, [R212+0x9000] ;  /* 0x00900000d464783b */ /* 0x000fe20000000200 */
[C---:B---3--:R-:W-:Y:S03]  /*40d0*/  HMMA.16816.F32 R40, R12.reuse, R20, RZ ;  /* 0x000000140c28723c */ /* 0x048fe600000018ff */
[----:B------:R-:W-:Y:S03]  /*40e0*/  LDSM.16.M88.4 R96, [R223+0x1000] ;  /* 0x00100000df60783b */ /* 0x000fe60000000200 */
[-C--:B------:R-:W-:Y:S01]  /*40f0*/  HMMA.16816.F32 R64, R12, R22.reuse, RZ ;  /* 0x000000160c40723c */ /* 0x080fe200000018ff */
[----:B------:R-:W0:Y:S05]  /*4100*/  LDGDEPBAR ;  /* 0x00000000000079af */ /* 0x000e2a0000000000 */
[----:B------:R-:W-:Y:S06]  /*4110*/  HMMA.16816.F32 R20, R16, R22, RZ ;  /* 0x000000161014723c */ /* 0x000fec00000018ff */
[-C--:B--2---:R-:W-:Y:S01]  /*4120*/  HMMA.16816.F32 R68, R28, R48.reuse, R32 ;  /* 0x000000301c44723c */ /* 0x084fe20000001820 */
[----:B------:R-:W-:Y:S05]  /*4130*/  LDSM.16.M88.4 R32, [R221+0x2000] ;  /* 0x00200000dd20783b */ /* 0x000fea0000000200 */
[----:B------:R-:W-:Y:S01]  /*4140*/  HMMA.16816.F32 R72, R8, R48, R40 ;  /* 0x000000300848723c */ /* 0x000fe20000001828 */
[----:B------:R-:W1:Y:S05]  /*4150*/  LDSM.16.M88.4 R40, [R221] ;  /* 0x00000000dd28783b */ /* 0x000e6a0000000200 */
[C---:B----4-:R-:W-:Y:S06]  /*4160*/  HMMA.16816.F32 R76, R12.reuse, R24, RZ ;  /* 0x000000180c4c723c */ /* 0x050fec00000018ff */
[----:B------:R-:W-:Y:S06]  /*4170*/  HMMA.16816.F32 R84, R12, R26, RZ ;  /* 0x0000001a0c54723c */ /* 0x000fec00000018ff */
[----:B-----5:R-:W-:Y:S06]  /*4180*/  HMMA.16816.F32 R68, R44, R52, R68 ;  /* 0x000000342c44723c */ /* 0x020fec0000001844 */
[C---:B------:R-:W-:Y:S06]  /*4190*/  HMMA.16816.F32 R88, R16.reuse, R24, RZ ;  /* 0x000000181058723c */ /* 0x040fec00000018ff */
[----:B------:R-:W-:Y:S01]  /*41a0*/  HMMA.16816.F32 R80, R16, R26, RZ ;  /* 0x0000001a1050723c */ /* 0x000fe200000018ff */
[----:B------:R-:W2:Y:S04]  /*41b0*/  LDSM.16.M88.4 R24, [R214+0x4000] ;  /* 0x00400000d618783b */ /* 0x000ea80000000200 */
[----:B------:R-:W-:Y:S01]  /*41c0*/  LDSM.16.M88.4 R16, [R216+0x4000] ;  /* 0x00400000d810783b */ /* 0x000fe20000000200 */
[-C--:B------:R-:W-:Y:S06]  /*41d0*/  HMMA.16816.F32 R92, R8, R50.reuse, R64 ;  /* 0x00000032085c723c */ /* 0x080fec0000001840 */
[----:B------:R-:W-:Y:S01]  /*41e0*/  HMMA.16816.F32 R64, R28, R50, R20 ;  /* 0x000000321c40723c */ /* 0x000fe20000001814 */
[----:B------:R-:W3:Y:S04]  /*41f0*/  LDSM.16.M88.4 R48, [R220+0x8800] ;  /* 0x00880000dc30783b */ /* 0x000ee80000000200 */
[----:B------:R-:W4:Y:S01]  /*4200*/  LDSM.16.M88.4 R20, [R214+0x6000] ;  /* 0x00600000d614783b */ /* 0x000f220000000200 */
[----:B------:R-:W-:Y:S06]  /*4210*/  HMMA.16816.F32 R12, R36, R52, R72 ;  /* 0x00000034240c723c */ /* 0x000fec0000001848 */
[----:B-1----:R-:W-:Y:S06]  /*4220*/  HMMA.16816.F32 R68, R40, R60, R68 ;  /* 0x0000003c2844723c */ /* 0x002fec0000001844 */
[C---:B------:R-:W-:Y:S06]  /*4230*/  HMMA.16816.F32 R76, R8.reuse, R56, R76 ;  /* 0x00000038084c723c */ /* 0x040fec000000184c */
[----:B------:R-:W-:Y:S06]  /*4240*/  HMMA.16816.F32 R72, R8, R58, R84 ;  /* 0x0000003a0848723c */ /* 0x000fec0000001854 */
[C---:B------:R-:W-:Y:S01]  /*4250*/  HMMA.16816.F32 R112, R28.reuse, R56, R88 ;  /* 0x000000381c70723c */ /* 0x040fe20000001858 */
[----:B------:R-:W-:Y:S05]  /*4260*/  LDSM.16.M88.4 R88, [R220+0x9000] ;  /* 0x00900000dc58783b */ /* 0x000fea0000000200 */
[----:B------:R-:W-:Y:S01]  /*4270*/  HMMA.16816.F32 R116, R28, R58, R80 ;  /* 0x0000003a1c74723c */ /* 0x000fe20000001850 */
[----:B------:R-:W-:Y:S04]  /*4280*/  LDSM.16.M88.4 R80, [R222+0x4000] ;  /* 0x00400000de50783b */ /* 0x000fe80000000200 */
[----:B------:R-:W-:Y:S01]  /*4290*/  LDSM.16.M88.4 R28, [R219+0x800] ;  /* 0x00080000db1c783b */ /* 0x000fe20000000200 */
[----:B------:R-:W-:Y:S06]  /*42a0*/  HMMA.16816.F32 R56, R44, R54, R64 ;  /* 0x000000362c38723c */ /* 0x000fec0000001840 */
[----:B------:R-:W-:Y:S01]  /*42b0*/  HMMA.16816.F32 R8, R32, R60, R12 ;  /* 0x0000003c2008723c */ /* 0x000fe2000000180c */
[----:B------:R-:W1:Y:S05]  /*42c0*/  LDSM.16.M88.4 R12, [R216+0x6000] ;  /* 0x00600000d80c783b */ /* 0x000e6a0000000200 */
[----:B--2---:R-:W-:Y:S01]  /*42d0*/  HMMA.16816.F32 R64, R24, R100, R68 ;  /* 0x000000641840723c */ /* 0x004fe20000001844 */
[----:B------:R-:W-:Y:S05]  /*42e0*/  LDSM.16.M88.4 R68, [R221+0x4000] ;  /* 0x00400000dd44783b */ /* 0x000fea0000000200 */
[----:B------:R-:W-:Y:S01]  /*42f0*/  HMMA.16816.F32 R84, R36, R54, R92 ;  /* 0x000000362454723c */ /* 0x000fe2000000185c */
[----:B------:R-:W-:Y:S05]  /*4300*/  LDSM.16.M88.4 R92, [R219+0x1000] ;  /* 0x00100000db5c783b */ /* 0x000fea0000000200 */
[----:B------:R-:W-:Y:S06]  /*4310*/  HMMA.16816.F32 R52, R40, R62, R56 ;  /* 0x0000003e2834723c */ /* 0x000fec0000001838 */
[C---:B---3--:R-:W-:Y:S06]  /*4320*/  HMMA.16816.F32 R104, R36.reuse, R48, R76 ;  /* 0x000000302468723c */ /* 0x048fec000000184c */
[----:B------:R-:W-:Y:S06]  /*4330*/  HMMA.16816.F32 R108, R36, R50, R72 ;  /* 0x00000032246c723c */ /* 0x000fec0000001848 */
[----:B----4-:R-:W-:Y:S01]  /*4340*/  HMMA.16816.F32 R36, R20, R100, R8 ;  /* 0x000000641424723c */ /* 0x010fe20000001808 */
[----:B------:R-:W2:Y:S05]  /*4350*/  LDSM.16.M88.4 R8, [R222+0x6000] ;  /* 0x00600000de08783b */ /* 0x000eaa0000000200 */
[----:B------:R-:W-:Y:S06]  /*4360*/  HMMA.16816.F32 R64, R16, R96, R64 ;  /* 0x000000601040723c */ /* 0x000fec0000001840 */
[C---:B------:R-:W-:Y:S06]  /*4370*/  HMMA.16816.F32 R76, R44.reuse, R48, R112 ;  /* 0x000000302c4c723c */ /* 0x040fec0000001870 */
[----:B------:R-:W-:Y:S01]  /*4380*/  HMMA.16816.F32 R72, R44, R50, R116 ;  /* 0x000000322c48723c */ /* 0x000fe20000001874 */
[----:B------:R-:W-:Y:S05]  /*4390*/  LDSM.16.M88.4 R44, [R221+0x6000] ;  /* 0x00600000dd2c783b */ /* 0x000fea0000000200 */
[----:B------:R-:W-:Y:S06]  /*43a0*/  HMMA.16816.F32 R56, R24, R102, R52 ;  /* 0x000000661838723c */ /* 0x000fec0000001834 */
[----:B-1----:R-:W-:Y:S01]  /*43b0*/  HMMA.16816.F32 R48, R12, R96, R36 ;  /* 0x000000600c30723c */ /* 0x002fe20000001824 */
[----:B------:R-:W1:Y:S05]  /*43c0*/  LDSM.16.M88.4 R36, [R212+0x9800] ;  /* 0x00980000d424783b */ /* 0x000e6a0000000200 */
[----:B------:R-:W-:Y:S06]  /*43d0*/  HMMA.16816.F32 R64, R80, R88, R64 ;  /* 0x000000585040723c */ /* 0x000fec0000001840 */
[C---:B------:R-:W-:Y:S06]  /*43e0*/  HMMA.16816.F32 R112, R32.reuse, R62, R84 ;  /* 0x0000003e2070723c */ /* 0x040fec0000001854 */
[C---:B------:R-:W-:Y:S06]  /*43f0*/  HMMA.16816.F32 R104, R32.reuse, R28, R104 ;  /* 0x0000001c2068723c */ /* 0x040fec0000001868 */
[----:B------:R-:W-:Y:S06]  /*4400*/  HMMA.16816.F32 R84, R32, R30, R108 ;  /* 0x0000001e2054723c */ /* 0x000fec000000186c */
[C---:B------:R-:W-:Y:S06]  /*4410*/  HMMA.16816.F32 R60, R40.reuse, R28, R76 ;  /* 0x0000001c283c723c */ /* 0x040fec000000184c */
[----:B------:R-:W-:Y:S01]  /*4420*/  HMMA.16816.F32 R52, R40, R30, R72 ;  /* 0x0000001e2834723c */ /* 0x000fe20000001848 */
[----:B------:R-:W3:Y:S05]  /*4430*/  LDSM.16.M88.4 R28, [R223+0x1800] ;  /* 0x00180000df1c783b */ /* 0x000eea0000000200 */
[----:B------:R-:W-:Y:S06]  /*4440*/  HMMA.16816.F32 R40, R16, R98, R56 ;  /* 0x000000621028723c */ /* 0x000fec0000001838 */
[----:B--2---:R-:W-:Y:S06]  /*4450*/  HMMA.16816.F32 R32, R8, R88, R48 ;  /* 0x000000580820723c */ /* 0x004fec0000001830 */
[----:B------:R-:W-:Y:S06]  /*4460*/  HMMA.16816.F32 R72, R68, R92, R64 ;  /* 0x0000005c4448723c */ /* 0x000fec0000001840 */
[C---:B------:R-:W-:Y:S06]  /*4470*/  HMMA.16816.F32 R56, R20.reuse, R102, R112 ;  /* 0x000000661438723c */ /* 0x040fec0000001870 */
[C---:B-1----:R-:W-:Y:S06]  /*4480*/  HMMA.16816.F32 R64, R20.reuse, R36, R104 ;  /* 0x000000241440723c */ /* 0x042fec0000001868 */
[----:B------:R-:W-:Y:S06]  /*4490*/  HMMA.16816.F32 R76, R20, R38, R84 ;  /* 0x00000026144c723c */ /* 0x000fec0000001854 */
[----:B------:R-:W-:Y:S01]  /*44a0*/  HMMA.16816.F32 R20, R80, R90, R40 ;  /* 0x0000005a5014723c */ /* 0x000fe20000001828 */
[----:B------:R-:W-:-:S04]  /*44b0*/  FMUL.FTZ R2, R72, UR32 ;  /* 0x0000002048027c20 */ /* 0x000fc80008410000 */
[----:B------:R1:W-:Y:S01]  /*44c0*/  MUFU.TANH R88, R2 ;  /* 0x0000000200587308 */ /* 0x0003e20000002400 */
[----:B------:R-:W-:Y:S01]  /*44d0*/  HMMA.16816.F32 R48, R44, R92, R32 ;  /* 0x0000005c2c30723c */ /* 0x000fe20000001820 */
[----:B------:R-:W2:Y:S05]  /*44e0*/  LDSM.16.M88.4 R32, [R220+0x9800] ;  /* 0x00980000dc20783b */ /* 0x000eaa0000000200 */
[C---:B------:R-:W-:Y:S06]  /*44f0*/  HMMA.16816.F32 R60, R24.reuse, R36, R60 ;  /* 0x00000024183c723c */ /* 0x040fec000000183c */
[----:B------:R-:W-:Y:S01]  /*4500*/  HMMA.16816.F32 R84, R24, R38, R52 ;  /* 0x000000261854723c */ /* 0x000fe20000001834 */
[----:B-1----:R-:W-:-:S05]  /*4510*/  FMUL.FTZ R2, R73, UR32 ;  /* 0x0000002049027c20 */ /* 0x002fca0008410000 */
[----:B------:R-:W-:Y:S01]  /*4520*/  HMMA.16816.F32 R24, R12, R98, R56 ;  /* 0x000000620c18723c */ /* 0x000fe20000001838 */
[----:B------:R1:W-:Y:S05]  /*4530*/  MUFU.TANH R72, R2 ;  /* 0x0000000200487308 */ /* 0x0003ea0000002400 */
[----:B------:R-:W-:Y:S06]  /*4540*/  HMMA.16816.F32 R56, R68, R94, R20 ;  /* 0x0000005e4438723c */ /* 0x000fec0000001814 */
[-C--:B---3--:R-:W-:Y:S06]  /*4550*/  HMMA.16816.F32 R52, R12, R28.reuse, R64 ;  /* 0x0000001c0c34723c */ /* 0x088fec0000001840 */
[----:B------:R-:W-:Y:S01]  /*4560*/  HMMA.16816.F32 R36, R16, R28, R60 ;  /* 0x0000001c1024723c */ /* 0x000fe2000000183c */
[----:B-1----:R-:W-:-:S04]  /*4570*/  FMUL.FTZ R2, R74, UR32 ;  /* 0x000000204a027c20 */ /* 0x002fc80008410000 */
[----:B------:R1:W3:Y:S01]  /*4580*/  MUFU.TANH R92, R2 ;  /* 0x00000002005c7308 */ /* 0x0002e20000002400 */
[----:B------:R-:W-:Y:S01]  /*4590*/  HMMA.16816.F32 R40, R8, R90, R24 ;  /* 0x0000005a0828723c */ /* 0x000fe20000001818 */
[----:B------:R-:W4:Y:S01]  /*45a0*/  LDSM.16.M88.4 R24, [R219+0x1800] ;  /* 0x00180000db18783b */ /* 0x000f220000000200 */
[----:B------:R-:W-:-:S04]  /*45b0*/  DEPBAR.LE SB0, 0x0 ;  /* 0x000080000000791a */ /* 0x000fc80000000000 */
[-C--:B------:R-:W-:Y:S06]  /*45c0*/  HMMA.16816.F32 R12, R12, R30.reuse, R76 ;  /* 0x0000001e0c0c723c */ /* 0x080fec000000184c */
[----:B------:R-:W-:Y:S01]  /*45d0*/  HMMA.16816.F32 R16, R16, R30, R84 ;  /* 0x0000001e1010723c */ /* 0x000fe20000001854 */
[----:B-1----:R-:W-:-:S05]  /*45e0*/  FMUL.FTZ R2, R75, UR32 ;  /* 0x000000204b027c20 */ /* 0x002fca0008410000 */
[----:B--2---:R-:W-:Y:S01]  /*45f0*/  HMMA.16816.F32 R36, R80, R32, R36 ;  /* 0x000000205024723c */ /* 0x004fe20000001824 */
[----:B------:R1:W-:Y:S05]  /*4600*/  MUFU.TANH R65, R2 ;  /* 0x0000000200417308 */ /* 0x0003ea0000002400 */
[----:B------:R-:W-:Y:S06]  /*4610*/  HMMA.16816.F32 R40, R44, R94, R40 ;  /* 0x0000005e2c28723c */ /* 0x000fec0000001828 */
[C---:B------:R-:W-:Y:S06]  /*4620*/  HMMA.16816.F32 R20, R8.reuse, R32, R52 ;  /* 0x000000200814723c */ /* 0x040fec0000001834 */
[----:B------:R-:W-:Y:S01]  /*4630*/  HMMA.16816.F32 R28, R8, R34, R12 ;  /* 0x00000022081c723c */ /* 0x000fe2000000180c */
[----:B-1----:R-:W-:-:S04]  /*4640*/  FMUL.FTZ R2, R48, UR32 ;  /* 0x0000002030027c20 */ /* 0x002fc80008410000 */
[----:B------:R1:W-:Y:S01]  /*4650*/  MUFU.TANH R62, R2 ;  /* 0x00000002003e7308 */ /* 0x0003e20000002400 */
[----:B----4-:R-:W-:Y:S01]  /*4660*/  HMMA.16816.F32 R36, R68, R24, R36 ;  /* 0x000000184424723c */ /* 0x010fe20000001824 */
[----:B------:R-:W-:-:S05]  /*4670*/  IMAD.U32 R8, RZ, RZ, UR24 ;  /* 0x00000018ff087e24 */ /* 0x000fca000f8e00ff */
[----:B------:R-:W-:Y:S01]  /*4680*/  FMUL.FTZ R12, R42, UR32 ;  /* 0x000000202a0c7c20 */ /* 0x000fe20008410000 */
[----:B------:R-:W-:-:S05]  /*4690*/  FMUL.FTZ R13, R43, UR32 ;  /* 0x000000202b0d7c20 */ /* 0x000fca0008410000 */
[----:B------:R-:W-:Y:S01]  /*46a0*/  HMMA.16816.F32 R20, R44, R24, R20 ;  /* 0x000000182c14723c */ /* 0x000fe20000001814 */
[----:B-1----:R-:W-:-:S04]  /*46b0*/  FMUL.FTZ R2, R49, UR32 ;  /* 0x0000002031027c20 */ /* 0x002fc80008410000 */
[----:B------:R1:W-:Y:S02]  /*46c0*/  MUFU.TANH R64, R2 ;  /* 0x0000000200407308 */ /* 0x0003e40000002400 */
[----:B-1----:R-:W-:-:S06]  /*46d0*/  FMUL.FTZ R2, R50, UR32 ;  /* 0x0000002032027c20 */ /* 0x002fcc0008410000 */
[----:B------:R1:W2:Y:S02]  /*46e0*/  MUFU.TANH R60, R2 ;  /* 0x00000002003c7308 */ /* 0x0002a40000002400 */
[----:B-1----:R-:W-:-:S06]  /*46f0*/  FMUL.FTZ R2, R51, UR32 ;  /* 0x0000002033027c20 */ /* 0x002fcc0008410000 */
[----:B------:R1:W-:Y:S02]  /*4700*/  MUFU.TANH R63, R2 ;  /* 0x00000002003f7308 */ /* 0x0003e40000002400 */
[----:B-1----:R-:W-:-:S06]  /*4710*/  FMUL.FTZ R2, R56, UR32 ;  /* 0x0000002038027c20 */ /* 0x002fcc0008410000 */
[----:B------:R1:W-:Y:S02]  /*4720*/  MUFU.TANH R61, R2 ;  /* 0x00000002003d7308 */ /* 0x0003e40000002400 */
[----:B-1----:R-:W-:-:S06]  /*4730*/  FMUL.FTZ R2, R57, UR32 ;  /* 0x0000002039027c20 */ /* 0x002fcc0008410000 */
[----:B------:R1:W-:Y:S02]  /*4740*/  MUFU.TANH R51, R2 ;  /* 0x0000000200337308 */ /* 0x0003e40000002400 */
[C---:B-1----:R-:W-:Y:S02]  /*4750*/  IMAD.IADD R2, R125.reuse, 0x1, -R3 ;  /* 0x000000017d027824 */ /* 0x042fe400078e0a03 */
[----:B------:R-:W-:Y:S01]  /*4760*/  FMUL.FTZ R3, R58, UR32 ;  /* 0x000000203a037c20 */ /* 0x000fe20008410000 */
[----:B------:R-:W-:Y:S02]  /*4770*/  IMAD.SHL.U32 R125, R125, 0x2, RZ ;  /* 0x000000027d7d7824 */ /* 0x000fe400078e00ff */
[----:B------:R-:W-:Y:S01]  /*4780*/  SHF.R.S32.HI R5, RZ, 0x1f, R2 ;  /* 0x0000001fff057819 */ /* 0x000fe20000011402 */
[----:B------:R1:W-:Y:S02]  /*4790*/  MUFU.TANH R50, R3 ;  /* 0x0000000300327308 */ /* 0x0003e40000002400 */
[----:B------:R-:W-:-:S02]  /*47a0*/  LOP3.LUT R251, R125, 0x6, RZ, 0xc0, !PT ;  /* 0x000000067dfb7812 */ /* 0x000fc400078ec0ff */
[----:B------:R-:W-:Y:S01]  /*47b0*/  LEA.HI R2, R5, R2, RZ, 0x2 ;  /* 0x0000000205027211 */ /* 0x000fe200078f10ff */
[----:B------:R-:W-:-:S03]  /*47c0*/  FMUL.FTZ R5, R40, UR32 ;  /* 0x0000002028057c20 */ /* 0x000fc60008410000 */
[----:B------:R-:W-:Y:S01]  /*47d0*/  SHF.R.S32.HI R2, RZ, 0x2, R2 ;  /* 0x00000002ff027819 */ /* 0x000fe20000011402 */
[----:B------:R4:W-:Y:S04]  /*47e0*/  MUFU.TANH R40, R12 ;  /* 0x0000000c00287308 */ /* 0x0009e80000002400 */
[----:B------:R-:W-:Y:S01]  /*47f0*/  IMAD.IADD R6, R2, 0x1, R6 ;  /* 0x0000000102067824 */ /* 0x000fe200078e0206 */
[----:B------:R-:W-:-:S03]  /*4800*/  LOP3.LUT R2, R120, R121, RZ, 0xfc, !PT ;  /* 0x0000007978027212 */ /* 0x000fc600078efcff */
[C---:B------:R-:W-:Y:S01]  /*4810*/  VIADD R9, R6.reuse, 0x8 ;  /* 0x0000000806097836 */ /* 0x040fe20000000000 */
[C---:B------:R-:W-:Y:S01]  /*4820*/  VIADDMNMX R235, R6.reuse, UR6, R8, PT ;  /* 0x0000000606eb7c46 */ /* 0x040fe2000b800108 */
[C---:B------:R-:W-:Y:S01]  /*4830*/  VIADD R10, R6.reuse, 0x40 ;  /* 0x00000040060a7836 */ /* 0x040fe20000000000 */
[----:B------:R-:W-:Y:S01]  /*4840*/  IADD3 R8, R7, 0x8, R6 ;  /* 0x0000000807087810 */ /* 0x000fe20007ffe006 */
[----:B------:R-:W-:Y:S01]  /*4850*/  VIADD R11, R6, 0x48 ;  /* 0x00000048060b7836 */ /* 0x000fe20000000000 */
[----:B------:R-:W-:Y:S01]  /*4860*/  VIADDMNMX R230, R9, UR20, RZ, !PT ;  /* 0x0000001409e67c46 */ /* 0x000fe2000f8001ff */
[----:B-1----:R-:W-:Y:S01]  /*4870*/  FMUL.FTZ R3, R59, UR32 ;  /* 0x000000203b037c20 */ /* 0x002fe20008410000 */
[----:B------:R-:W-:Y:S01]  /*4880*/  VIADDMNMX R229, R10, UR20, RZ, !PT ;  /* 0x000000140ae57c46 */ /* 0x000fe2000f8001ff */
[----:B------:R1:W5:Y:S01]  /*4890*/  MUFU.TANH R48, R5 ;  /* 0x0000000500307308 */ /* 0x0003620000002400 */
[----:B------:R-:W-:Y:S02]  /*48a0*/  VIADDMNMX R228, R11, UR20, RZ, !PT ;  /* 0x000000140be47c46 */ /* 0x000fe4000f8001ff */
[----:B------:R-:W-:-:S02]  /*48b0*/  VIMNMX R234, R8, UR24, PT ;  /* 0x0000001808ea7c48 */ /* 0x000fc4000bfe0100 */
[----:B------:R-:W-:Y:S01]  /*48c0*/  HMMA.16816.F32 R8, R80, R34, R16 ;  /* 0x000000225008723c */ /* 0x000fe20000001810 */
[C-C-:B----4-:R-:W-:Y:S02]  /*48d0*/  IADD3 R12, R7.reuse, 0x40, R6.reuse ;  /* 0x00000040070c7810 */ /* 0x150fe40007ffe006 */
[----:B------:R4:W-:Y:S01]  /*48e0*/  MUFU.TANH R49, R3 ;  /* 0x0000000300317308 */ /* 0x0009e20000002400 */
[----:B------:R-:W-:Y:S02]  /*48f0*/  IADD3 R7, R7, 0x48, R6 ;  /* 0x0000004807077810 */ /* 0x000fe40007ffe006 */
[----:B------:R-:W-:Y:S01]  /*4900*/  VIADDMNMX R231, R6, UR20, RZ, !PT ;  /* 0x0000001406e77c46 */ /* 0x000fe2000f8001ff */
[----:B------:R-:W-:Y:S01]  /*4910*/  FMUL.FTZ R6, R36, UR32 ;  /* 0x0000002024067c20 */ /* 0x000fe20008410000 */
[----:B------:R-:W-:Y:S01]  /*4920*/  VIMNMX R233, R12, UR24, PT ;  /* 0x000000180ce97c48 */ /* 0x000fe2000bfe0100 */
[----:B------:R-:W-:Y:S01]  /*4930*/  FMUL.FTZ R12, R22, UR32 ;  /* 0x00000020160c7c20 */ /* 0x000fe20008410000 */
[----:B------:R-:W-:Y:S01]  /*4940*/  VIMNMX R232, R7, UR24, PT ;  /* 0x0000001807e87c48 */ /* 0x000fe2000bfe0100 */
[----:B------:R3:W-:Y:S01]  /*4950*/  MUFU.TANH R36, R6 ;  /* 0x0000000600247308 */ /* 0x0007e20000002400 */
[----:B-1----:R-:W-:Y:S01]  /*4960*/  FMUL.FTZ R5, R41, UR32 ;  /* 0x0000002029057c20 */ /* 0x002fe20008410000 */
[----:B------:R-:W-:-:S06]  /*4970*/  FMUL.FTZ R7, R23, UR32 ;  /* 0x0000002017077c20 */ /* 0x000fcc0008410000 */
[----:B------:R1:W-:Y:S01]  /*4980*/  MUFU.TANH R42, R5 ;  /* 0x00000005002a7308 */ /* 0x0003e20000002400 */
[----:B----4-:R-:W-:-:S04]  /*4990*/  IMAD.U32 R3, RZ, RZ, UR17 ;  /* 0x00000011ff037e24 */ /* 0x010fc8000f8e00ff */
[----:B------:R-:W-:Y:S01]  /*49a0*/  IMAD R3, R3, 0x20, R251 ;  /* 0x0000002003037824 */ /* 0x000fe200078e02fb */
[----:B------:R-:W-:Y:S02]  /*49b0*/  HMMA.16816.F32 R8, R68, R26, R8 ;  /* 0x0000001a4408723c */ /* 0x000fe40000001808 */
[----:B------:R-:W-:Y:S01]  /*49c0*/  MUFU.TANH R41, R13 ;  /* 0x0000000d00297308 */ /* 0x000fe20000002400 */
[----:B---3--:R-:W-:Y:S01]  /*49d0*/  FMUL.FTZ R6, R37, UR32 ;  /* 0x0000002025067c20 */ /* 0x008fe20008410000 */
[C---:B------:R-:W-:Y:S02]  /*49e0*/  ISETP.GE.AND P3, PT, R3.reuse, R234, PT ;  /* 0x000000ea0300720c */ /* 0x040fe40003f66270 */
[C---:B------:R-:W-:Y:S02]  /*49f0*/  ISETP.GE.AND P6, PT, R3.reuse, R235, PT ;  /* 0x000000eb0300720c */ /* 0x040fe40003fc6270 */
[C---:B------:R-:W-:Y:S02]  /*4a00*/  ISETP.LT.OR P3, PT, R3.reuse, R230, P3 ;  /* 0x000000e60300720c */ /* 0x040fe40001f61670 */
[----:B------:R3:W-:Y:S01]  /*4a10*/  MUFU.TANH R34, R6 ;  /* 0x0000000600227308 */ /* 0x0007e20000002400 */
[C---:B-1----:R-:W-:Y:S01]  /*4a20*/  VIADD R5, R3.reuse, 0x1 ;  /* 0x0000000103057836 */ /* 0x042fe20000000000 */
[----:B------:R-:W-:-:S02]  /*4a30*/  ISETP.LT.OR P6, PT, R3, R231, P6 ;  /* 0x000000e70300720c */ /* 0x000fc400037c1670 */
[----:B------:R-:W-:Y:S02]  /*4a40*/  FSEL R92, R92, -INF , !P3 ;  /* 0xff8000005c5c7808 */ /* 0x000fe40005800000 */
[C---:B------:R-:W-:Y:S02]  /*4a50*/  ISETP.GE.AND P0, PT, R5.reuse, R235, PT ;  /* 0x000000eb0500720c */ /* 0x040fe40003f06270 */
[C---:B------:R-:W-:Y:S01]  /*4a60*/  ISETP.GE.AND P4, PT, R5.reuse, R234, PT ;  /* 0x000000ea0500720c */ /* 0x040fe20003f86270 */
[----:B------:R1:W-:Y:S01]  /*4a70*/  MUFU.TANH R22, R12 ;  /* 0x0000000c00167308 */ /* 0x0003e20000002400 */
[CC--:B------:R-:W-:Y:S02]  /*4a80*/  ISETP.GE.AND P5, PT, R5.reuse, R233.reuse, PT ;  /* 0x000000e90500720c */ /* 0x0c0fe40003fa6270 */
[-C--:B------:R-:W-:Y:S02]  /*4a90*/  ISETP.GE.AND P2, PT, R5, R232.reuse, PT ;  /* 0x000000e80500720c */ /* 0x080fe40003f46270 */
[----:B------:R-:W-:Y:S01]  /*4aa0*/  FSEL R56, R88, -INF , !P6 ;  /* 0xff80000058387808 */ /* 0x000fe20007000000 */
[----:B------:R-:W-:Y:S01]  /*4ab0*/  FMUL.FTZ R10, R10, UR32 ;  /* 0x000000200a0a7c20 */ /* 0x000fe20008410000 */
[C---:B------:R-:W-:Y:S01]  /*4ac0*/  ISETP.GE.AND P3, PT, R3.reuse, R232, PT ;  /* 0x000000e80300720c */ /* 0x040fe20003f66270 */
[----:B---3--:R-:W-:Y:S01]  /*4ad0*/  FMUL.FTZ R6, R38, UR32 ;  /* 0x0000002026067c20 */ /* 0x008fe20008410000 */
[----:B------:R-:W-:Y:S01]  /*4ae0*/  ISETP.GE.AND P6, PT, R3, R233, PT ;  /* 0x000000e90300720c */ /* 0x000fe20003fc6270 */
[----:B------:R-:W-:Y:S01]  /*4af0*/  FMUL.FTZ R8, R8, UR32 ;  /* 0x0000002008087c20 */ /* 0x000fe20008410000 */
[C---:B------:R-:W-:Y:S01]  /*4b00*/  ISETP.LT.OR P0, PT, R5.reuse, R231, P0 ;  /* 0x000000e70500720c */ /* 0x040fe20000701670 */
[----:B------:R3:W-:Y:S01]  /*4b10*/  MUFU.TANH R33, R6 ;  /* 0x0000000600217308 */ /* 0x0007e20000002400 */
[----:B------:R-:W-:Y:S01]  /*4b20*/  ISETP.LT.OR P4, PT, R5, R230, P4 ;  /* 0x000000e60500720c */ /* 0x000fe20002781670 */
[----:B------:R-:W-:Y:S01]  /*4b30*/  FMUL.FTZ R9, R9, UR32 ;  /* 0x0000002009097c20 */ /* 0x000fe20008410000 */
[-C--:B------:R-:W-:Y:S01]  /*4b40*/  ISETP.LT.OR P5, PT, R5, R229.reuse, P5 ;  /* 0x000000e50500720c */ /* 0x080fe20002fa1670 */
[----:B------:R-:W-:Y:S01]  /*4b50*/  FMUL.FTZ R11, R11, UR32 ;  /* 0x000000200b0b7c20 */ /* 0x000fe20008410000 */
[-C--:B------:R-:W-:Y:S01]  /*4b60*/  ISETP.LT.OR P2, PT, R5, R228.reuse, P2 ;  /* 0x000000e40500720c */ /* 0x080fe20001741670 */
[C---:B------:R-:W-:Y:S01]  /*4b70*/  VIADD R5, R3.reuse, 0x8 ;  /* 0x0000000803057836 */ /* 0x040fe20000000000 */
[C---:B------:R-:W-:Y:S01]  /*4b80*/  ISETP.LT.OR P3, PT, R3.reuse, R228, P3 ;  /* 0x000000e40300720c */ /* 0x040fe20001f61670 */
[----:B-1----:R-:W-:Y:S01]  /*4b90*/  HMMA.16816.F32 R12, R44, R26, R28 ;  /* 0x0000001a2c0c723c */ /* 0x002fe2000000181c */
[----:B------:R-:W-:Y:S01]  /*4ba0*/  ISETP.LT.OR P6, PT, R3, R229, P6 ;  /* 0x000000e50300720c */ /* 0x000fe200037c1670 */
[----:B------:R-:W-:Y:S01]  /*4bb0*/  MUFU.TANH R10, R10 ;  /* 0x0000000a000a7308 */ /* 0x000fe20000002400 */
[----:B--2---:R-:W-:-:S02]  /*4bc0*/  FSEL R25, R60, -INF , !P3 ;  /* 0xff8000003c197808 */ /* 0x004fc40005800000 */
[----:B------:R-:W-:Y:S02]  /*4bd0*/  FSEL R24, R62, -INF , !P6 ;  /* 0xff8000003e187808 */ /* 0x000fe40007000000 */
[----:B------:R-:W-:Y:S01]  /*4be0*/  FSEL R60, R72, -INF , !P0 ;  /* 0xff800000483c7808 */ /* 0x000fe20004000000 */
[----:B---3--:R-:W-:Y:S01]  /*4bf0*/  FMUL.FTZ R6, R39, UR32 ;  /* 0x0000002027067c20 */ /* 0x008fe20008410000 */
[C---:B------:R-:W-:Y:S01]  /*4c00*/  ISETP.GE.AND P1, PT, R5.reuse, R235, PT ;  /* 0x000000eb0500720c */ /* 0x040fe20003f26270 */
[----:B------:R-:W-:Y:S01]  /*4c10*/  MUFU.TANH R7, R7 ;  /* 0x0000000700077308 */ /* 0x000fe20000002400 */
[C---:B------:R-:W-:Y:S02]  /*4c20*/  ISETP.GE.AND P6, PT, R5.reuse, R234, PT ;  /* 0x000000ea0500720c */ /* 0x040fe40003fc6270 */
[C---:B------:R-:W-:Y:S02]  /*4c30*/  ISETP.GE.AND P3, PT, R5.reuse, R233, PT ;  /* 0x000000e90500720c */ /* 0x040fe40003f66270 */
[----:B------:R-:W-:-:S02]  /*4c40*/  ISETP.GE.AND P0, PT, R5, R232, PT ;  /* 0x000000e80500720c */ /* 0x000fc40003f06270 */
[C---:B------:R-:W-:Y:S01]  /*4c50*/  ISETP.LT.OR P1, PT, R5.reuse, R231, P1 ;  /* 0x000000e70500720c */ /* 0x040fe20000f21670 */
[----:B------:R1:W-:Y:S01]  /*4c60*/  MUFU.TANH R35, R6 ;  /* 0x0000000600237308 */ /* 0x0003e20000002400 */
[C---:B------:R-:W-:Y:S02]  /*4c70*/  ISETP.LT.OR P6, PT, R5.reuse, R230, P6 ;  /* 0x000000e60500720c */ /* 0x040fe400037c1670 */
[C---:B------:R-:W-:Y:S02]  /*4c80*/  ISETP.LT.OR P3, PT, R5.reuse, R229, P3 ;  /* 0x000000e50500720c */ /* 0x040fe40001f61670 */
[----:B------:R-:W-:Y:S01]  /*4c90*/  ISETP.LT.OR P0, PT, R5, R228, P0 ;  /* 0x000000e40500720c */ /* 0x000fe20000701670 */
[----:B------:R-:W-:Y:S01]  /*4ca0*/  FMUL.FTZ R5, R21, UR32 ;  /* 0x0000002015057c20 */ /* 0x000fe20008410000 */
[----:B------:R-:W-:Y:S01]  /*4cb0*/  FSEL R62, R65, -INF , !P4 ;  /* 0xff800000413e7808 */ /* 0x000fe20006000000 */
[----:B------:R-:W-:Y:S01]  /*4cc0*/  MUFU.TANH R8, R8 ;  /* 0x0000000800087308 */ /* 0x000fe20000002400 */
[----:B------:R-:W-:Y:S01]  /*4cd0*/  FSEL R18, R64, -INF , !P5 ;  /* 0xff80000040127808 */ /* 0x000fe20006800000 */
[----:B------:R-:W-:Y:S01]  /*4ce0*/  FMUL.FTZ R14, R14, UR32 ;  /* 0x000000200e0e7c20 */ /* 0x000fe20008410000 */
[----:B-----5:R-:W-:Y:S01]  /*4cf0*/  FSEL R17, R48, -INF , !P3 ;  /* 0xff80000030117808 */ /* 0x020fe20005800000 */
[----:B------:R-:W-:Y:S01]  /*4d00*/  FMUL.FTZ R12, R12, UR32 ;  /* 0x000000200c0c7c20 */ /* 0x000fe20008410000 */
[----:B------:R-:W-:Y:S01]  /*4d10*/  FSEL R21, R63, -INF , !P2 ;  /* 0xff8000003f157808 */ /* 0x000fe20005000000 */
[----:B------:R-:W-:Y:S01]  /*4d20*/  FMUL.FTZ R13, R13, UR32 ;  /* 0x000000200d0d7c20 */ /* 0x000fe20008410000 */
[----:B------:R-:W-:Y:S01]  /*4d30*/  FSEL R61, R61, -INF , !P1 ;  /* 0xff8000003d3d7808 */ /* 0x000fe20004800000 */
[----:B------:R2:W-:Y:S01]  /*4d40*/  MUFU.TANH R23, R5 ;  /* 0x0000000500177308 */ /* 0x0005e20000002400 */
[----:B-1----:R-:W-:Y:S01]  /*4d50*/  FMUL.FTZ R6, R20, UR32 ;  /* 0x0000002014067c20 */ /* 0x002fe20008410000 */
[----:B------:R-:W-:Y:S01]  /*4d60*/  FSEL R20, R40, -INF , !P0 ;  /* 0xff80000028147808 */ /* 0x000fe20004000000 */
[----:B------:R-:W-:Y:S01]  /*4d70*/  FMUL.FTZ R15, R15, UR32 ;  /* 0x000000200f0f7c20 */ /* 0x000fe20008410000 */
[----:B------:R-:W-:-:S04]  /*4d80*/  FSEL R63, R50, -INF , !P6 ;  /* 0xff800000323f7808 */ /* 0x000fc80007000000 */
[----:B------:R1:W3:Y:S08]  /*4d90*/  MUFU.TANH R32, R6 ;  /* 0x0000000600207308 */ /* 0x0002f00000002400 */
[----:B------:R-:W4:Y:S01]  /*4da0*/  MUFU.TANH R14, R14 ;  /* 0x0000000e000e7308 */ /* 0x000f220000002400 */
[----:B--2---:R-:W-:-:S05]  /*4db0*/  VIADD R5, R3, 0x10 ;  /* 0x0000001003057836 */ /* 0x004fca0000000000 */
[C---:B------:R-:W-:Y:S02]  /*4dc0*/  ISETP.GE.AND P5, PT, R5.reuse, R235, PT ;  /* 0x000000eb0500720c */ /* 0x040fe40003fa6270 */
[----:B------:R-:W-:Y:S01]  /*4dd0*/  ISETP.GE.AND P3, PT, R5, R234, PT ;  /* 0x000000ea0500720c */ /* 0x000fe20003f66270 */
[----:B-1----:R-:W-:Y:S01]  /*4de0*/  VIADD R6, R3, 0x9 ;  /* 0x0000000903067836 */ /* 0x002fe20000000000 */
[C---:B------:R-:W-:Y:S01]  /*4df0*/  ISETP.GE.AND P0, PT, R5.reuse, R233, PT ;  /* 0x000000e90500720c */ /* 0x040fe20003f06270 */
[----:B------:R-:W-:Y:S01]  /*4e00*/  MUFU.TANH R9, R9 ;  /* 0x0000000900097308 */ /* 0x000fe20000002400 */
[C---:B------:R-:W-:Y:S02]  /*4e10*/  ISETP.LT.OR P5, PT, R5.reuse, R231, P5 ;  /* 0x000000e70500720c */ /* 0x040fe40002fa1670 */
[----:B------:R-:W-:Y:S02]  /*4e20*/  ISETP.GE.AND P4, PT, R6, R235, PT ;  /* 0x000000eb0600720c */ /* 0x000fe40003f86270 */
[----:B------:R-:W-:-:S02]  /*4e30*/  ISETP.LT.OR P3, PT, R5, R230, P3 ;  /* 0x000000e60500720c */ /* 0x000fc40001f61670 */
[C---:B------:R-:W-:Y:S01]  /*4e40*/  ISETP.LT.OR P4, PT, R6.reuse, R231, P4 ;  /* 0x000000e70600720c */ /* 0x040fe20002781670 */
[----:B------:R-:W-:Y:S01]  /*4e50*/  MUFU.TANH R11, R11 ;  /* 0x0000000b000b7308 */ /* 0x000fe20000002400 */
[----:B------:R-:W-:Y:S02]  /*4e60*/  ISETP.LT.OR P0, PT, R5, R229, P0 ;  /* 0x000000e50500720c */ /* 0x000fe40000701670 */
[----:B------:R-:W-:Y:S02]  /*4e70*/  FSEL R30, R51, -INF , !P4 ;  /* 0xff800000331e7808 */ /* 0x000fe40006000000 */
[C---:B------:R-:W-:Y:S02]  /*4e80*/  ISETP.GE.AND P4, PT, R5.reuse, R232, PT ;  /* 0x000000e80500720c */ /* 0x040fe40003f86270 */
[C---:B------:R-:W-:Y:S01]  /*4e90*/  ISETP.GE.AND P2, PT, R6.reuse, R234, PT ;  /* 0x000000ea0600720c */ /* 0x040fe20003f46270 */
[----:B------:R-:W1:Y:S01]  /*4ea0*/  MUFU.TANH R12, R12 ;  /* 0x0000000c000c7308 */ /* 0x000e620000002400 */
[----:B------:R-:W-:Y:S01]  /*4eb0*/  ISETP.LT.OR P4, PT, R5, R228, P4 ;  /* 0x000000e40500720c */ /* 0x000fe20002781670 */
[----:B------:R-:W-:Y:S01]  /*4ec0*/  VIADD R5, R3, 0x18 ;  /* 0x0000001803057836 */ /* 0x000fe20000000000 */
[----:B------:R-:W-:-:S02]  /*4ed0*/  ISETP.GE.AND P1, PT, R6, R233, PT ;  /* 0x000000e90600720c */ /* 0x000fc40003f26270 */
[----:B------:R-:W-:Y:S02]  /*4ee0*/  ISETP.GE.AND P6, PT, R6, R232, PT ;  /* 0x000000e80600720c */ /* 0x000fe40003fc6270 */
[----:B---3--:R-:W-:Y:S01]  /*4ef0*/  FSEL R27, R32, -INF , !P0 ;  /* 0xff800000201b7808 */ /* 0x008fe20004000000 */
[----:B------:R-:W2:Y:S01]  /*4f00*/  MUFU.TANH R13, R13 ;  /* 0x0000000d000d7308 */ /* 0x000ea20000002400 */
[C---:B------:R-:W-:Y:S02]  /*4f10*/  ISETP.LT.OR P2, PT, R6.reuse, R230, P2 ;  /* 0x000000e60600720c */ /* 0x040fe40001741670 */
[C---:B------:R-:W-:Y:S02]  /*4f20*/  ISETP.LT.OR P1, PT, R6.reuse, R229, P1 ;  /* 0x000000e50600720c */ /* 0x040fe40000f21670 */
[----:B------:R-:W-:Y:S01]  /*4f30*/  ISETP.LT.OR P6, PT, R6, R228, P6 ;  /* 0x000000e40600720c */ /* 0x000fe200037c1670 */
[----:B------:R-:W-:Y:S01]  /*4f40*/  VIADD R6, R3, 0x11 ;  /* 0x0000001103067836 */ /* 0x000fe20000000000 */
[----:B------:R-:W-:Y:S01]  /*4f50*/  ISETP.GE.AND P0, PT, R5, R234, PT ;  /* 0x000000ea0500720c */ /* 0x000fe20003f06270 */
[----:B------:R-:W3:Y:S01]  /*4f60*/  MUFU.TANH R15, R15 ;  /* 0x0000000f000f7308 */ /* 0x000ee20000002400 */
[----:B------:R-:W-:Y:S01]  /*4f70*/  FSEL R31, R49, -INF , !P2 ;  /* 0xff800000311f7808 */ /* 0x000fe20005000000 */
[----:B------:R-:W-:Y:S01]  /*4f80*/  VIADD R3, R3, 0x19 ;  /* 0x0000001903037836 */ /* 0x000fe20000000000 */
[----:B------:R-:W-:Y:S01]  /*4f90*/  BAR.SYNC.DEFER_BLOCKING 0x0 ;  /* 0x0000000000007b1d */ /* 0x000fe20000010000 */
[----:B------:R-:W-:-:S02]  /*4fa0*/  ISETP.LT.OR P0, PT, R5, R230, P0 ;  /* 0x000000e60500720c */ /* 0x000fc40000701670 */
[-C--:B------:R-:W-:Y:S02]  /*4fb0*/  ISETP.GE.AND P2, PT, R6, R235.reuse, PT ;  /* 0x000000eb0600720c */ /* 0x080fe40003f46270 */
        /* <DEDUP_REMOVED lines=9> */
[----:B------:R-:W-:Y:S02]  /*5050*/  PLOP3.LUT P0, PT, PT, PT, UP0, 0x80, 0x0 ;  /* 0x000000000000781c */ /* 0x000fe40003f0f008 */
[----:B------:R-:W-:-:S02]  /*5060*/  ISETP.LT.OR P2, PT, R6, R231, P2 ;  /* 0x000000e70600720c */ /* 0x000fc40001741670 */
[C---:B------:R-:W-:Y:S02]  /*5070*/  ISETP.LT.OR P6, PT, R6.reuse, R230, P6 ;  /* 0x000000e60600720c */ /* 0x040fe400037c1670 */
[C---:B------:R-:W-:Y:S02]  /*5080*/  ISETP.LT.OR P5, PT, R6.reuse, R229, P5 ;  /* 0x000000e50600720c */ /* 0x040fe40002fa1670 */
[----:B------:R-:W-:Y:S02]  /*5090*/  ISETP.LT.OR P3, PT, R6, R228, P3 ;  /* 0x000000e40600720c */ /* 0x000fe40001f61670 */
[----:B------:R-:W-:Y:S02]  /*50a0*/  ISETP.LT.OR P1, PT, R5, R231, P1 ;  /* 0x000000e70500720c */ /* 0x000fe40000f21670 */
[----:B------:R-:W-:Y:S02]  /*50b0*/  FSEL R130, R34, -INF , !P2 ;  /* 0xff80000022827808 */ /* 0x000fe40005000000 */
[----:B------:R-:W-:-:S02]  /*50c0*/  FSEL R29, R22, -INF , !P4 ;  /* 0xff800000161d7808 */ /* 0x000fc40006000000 */
        /* <DEDUP_REMOVED lines=9> */
[----:B------:R-:W-:Y:S02]  /*5160*/  ISETP.GE.AND P1, PT, R3, R232, PT ;  /* 0x000000e80300720c */ /* 0x000fe40003f26270 */
[C---:B------:R-:W-:Y:S02]  /*5170*/  ISETP.LT.OR P2, PT, R5.reuse, R228, P2 ;  /* 0x000000e40500720c */ /* 0x040fe40001741670 */
[----:B------:R-:W-:-:S02]  /*5180*/  ISETP.LT.OR P4, PT, R5, R229, P4 ;  /* 0x000000e50500720c */ /* 0x000fc40002781670 */
[C---:B------:R-:W-:Y:S02]  /*5190*/  ISETP.LT.OR P6, PT, R3.reuse, R231, P6 ;  /* 0x000000e70300720c */ /* 0x040fe400037c1670 */
[C---:B------:R-:W-:Y:S02]  /*51a0*/  ISETP.LT.OR P5, PT, R3.reuse, R230, P5 ;  /* 0x000000e60300720c */ /* 0x040fe40002fa1670 */
[C---:B------:R-:W-:Y:S02]  /*51b0*/  ISETP.LT.OR P3, PT, R3.reuse, R229, P3 ;  /* 0x000000e50300720c */ /* 0x040fe40001f61670 */
[----:B------:R-:W-:Y:S02]  /*51c0*/  ISETP.LT.OR P1, PT, R3, R228, P1 ;  /* 0x000000e40300720c */ /* 0x000fe40000f21670 */
[----:B----4-:R-:W-:Y:S02]  /*51d0*/  FSEL R26, R14, -INF , !P2 ;  /* 0xff8000000e1a7808 */ /* 0x010fe40005000000 */
[----:B-1----:R-:W-:-:S02]  /*51e0*/  FSEL R22, R12, -INF , !P4 ;  /* 0xff8000000c167808 */ /* 0x002fc40006000000 */
[----:B------:R-:W-:Y:S02]  /*51f0*/  FSEL R128, R9, -INF , !P6 ;  /* 0xff80000009807808 */ /* 0x000fe40007000000 */
[----:B------:R-:W-:Y:S02]  /*5200*/  FSEL R139, R11, -INF , !P5 ;  /* 0xff8000000b8b7808 */ /* 0x000fe40006800000 */
[----:B--2---:R-:W-:Y:S02]  /*5210*/  FSEL R14, R13, -INF , !P3 ;  /* 0xff8000000d0e7808 */ /* 0x004fe40005800000 */
[----:B---3--:R-:W-:Y:S01]  /*5220*/  FSEL R15, R15, -INF , !P1 ;  /* 0xff8000000f0f7808 */ /* 0x008fe20004800000 */
        /* <DEDUP_REMOVED lines=46> */
.L_x_2663:
[----:B------:R-:W-:Y:S05]  /*5510*/  BSYNC B0 ;  /* 0x0000000000007941 */ /* 0x000fea0003800000 */
.L_x_2662:
[----:B------:R-:W0:Y:S02]  /*5520*/  LDGDEPBAR ;  /* 0x00000000000079af */ /* 0x000e240000000000 */
.L_x_2661:
        /* <DEDUP_REMOVED lines=101> */
[----:B------:R-:W-:Y:S01]  /*5b80*/  LDSM.16.MT88.4 R20, [R217+0xa800] ;  /* 0x00a80000d914783b */ /* 0x000fe20000004200 */
[----:B---3--:R-:W-:Y:S01]  /*5b90*/  F2FP.F16.F32.PACK_AB R124, R240, R239 ;  /* 0x000000eff07c723e */ /* 0x008fe200000000ff */
[----:B------:R1:W-:Y:S01]  /*5ba0*/  MUFU.EX2 R242, R9 ;  /* 0x0000000900f27308 */ /* 0x0003e20000000800 */
[C---:B------:R-:W-:Y:S06]  /*5bb0*/  HMMA.16816.F32 R56, R4.reuse, R32, RZ ;  /* 0x000000200438723c */ /* 0x040fec00000018ff */
[C---:B------:R-:W-:Y:S01]  /*5bc0*/  HMMA.16816.F32 R72, R4.reuse, R52, RZ ;  /* 0x000000340448723c */ /* 0x040fe200000018ff */
[----:B------:R3:W4:Y:S05]  /*5bd0*/  MUFU.EX2 R241, R8 ;  /* 0x0000000800f17308 */ /* 0x00072a0000000800 */
[C---:B------:R-:W-:Y:S01]  /*5be0*/  HMMA.16816.F32 R88, R4.reuse, R48, RZ ;  /* 0x000000300458723c */ /* 0x040fe200000018ff */
[----:B-1----:R-:W1:Y:S05]  /*5bf0*/  SHFL.BFLY PT, R9, R0, 0x1, 0x1f ;  /* 0x0c201f0000097f89 */ /* 0x002e6a00000e0000 */
[----:B------:R-:W-:Y:S01]  /*5c00*/  HMMA.16816.F32 R104, R4, R64, RZ ;  /* 0x000000400468723c */ /* 0x000fe200000018ff */
[----:B---3--:R-:W-:-:S05]  /*5c10*/  FFMA.FTZ R8, R29, UR17, -R3 ;  /* 0x000000111d087c23 */ /* 0x008fca0008010803 */
[C---:B--2---:R-:W-:Y:S01]  /*5c20*/  HMMA.16816.F32 R120, R4.reuse, R16, RZ ;  /* 0x000000100478723c */ /* 0x044fe200000018ff */
[----:B----4-:R-:W-:Y:S01]  /*5c30*/  F2FP.F16.F32.PACK_AB R126, R241, R242 ;  /* 0x000000f2f17e723e */ /* 0x010fe200000000ff */
        /* <DEDUP_REMOVED lines=18> */
[----:B------:R-:W-:Y:S01]  /*5d60*/  LDSM.16.MT88.4 R24, [R213+0xb800] ;  /* 0x00b80000d518783b */ /* 0x000fe20000004200 */
[----:B---3--:R-:W-:-:S03]  /*5d70*/  F2FP.F16.F32.PACK_AB R125, R236, R211 ;  /* 0x000000d3ec7d723e */ /* 0x008fc600000000ff */
[----:B------:R1:W-:Y:S01]  /*5d80*/  MUFU.EX2 R237, R8 ;  /* 0x0000000800ed7308 */ /* 0x0003e20000000800 */
[----:B------:R-:W-:Y:S01]  /*5d90*/  F2FP.F16.F32.PACK_AB R4, R207, R210 ;  /* 0x000000d2cf04723e */ /* 0x000fe200000000ff */
[----:B------:R-:W2:Y:S06]  /*5da0*/  LDSM.16.MT88.4 R12, [R218+0xa800] ;  /* 0x00a80000da0c783b */ /* 0x000eac0000004200 */
[----:B------:R3:W4:Y:S01]  /*5db0*/  MUFU.EX2 R238, R3 ;  /* 0x0000000300ee7308 */ /* 0x0007220000000800 */
[----:B-1----:R-:W-:-:S05]  /*5dc0*/  FMUL.FTZ R8, R135, UR17 ;  /* 0x0000001187087c20 */ /* 0x002fca0008410000 */
[----:B------:R-:W-:Y:S01]  /*5dd0*/  FSEL R0, R8, RZ, P1 ;  /* 0x000000ff08007208 */ /* 0x000fe20000800000 */
[----:B---3--:R-:W-:Y:S01]  /*5de0*/  FFMA.FTZ R3, R30, UR17, -R2 ;  /* 0x000000111e037c23 */ /* 0x008fe20008010802 */
[----:B----4-:R-:W-:-:S03]  /*5df0*/  F2FP.F16.F32.PACK_AB R127, R238, R237 ;  /* 0x000000edee7f723e */ /* 0x010fc600000000ff */
[----:B------:R1:W3:Y:S04]  /*5e00*/  MUFU.EX2 R209, R3 ;  /* 0x0000000300d17308 */ /* 0x0002e80000000800 */
[C---:B------:R-:W-:Y:S06]  /*5e10*/  HMMA.16816.F32 R144, R124.reuse, R156, R144 ;  /* 0x0000009c7c90723c */ /* 0x040fec0000001890 */
[C---:B------:R-:W-:Y:S06]  /*5e20*/  HMMA.16816.F32 R160, R124.reuse, R172, R160 ;  /* 0x000000ac7ca0723c */ /* 0x040fec00000018a0 */
[----:B--2---:R-:W-:Y:S01]  /*5e30*/  HMMA.16816.F32 R40, R124, R12, R40 ;  /* 0x0000000c7c28723c */ /* 0x004fe20000001828 */
[----:B-1----:R-:W-:Y:S01]  /*5e40*/  FFMA.FTZ R3, R92, UR17, -R0 ;  /* 0x000000115c037c23 */ /* 0x002fe20008010800 */
        /* <DEDUP_REMOVED lines=157> */
[C---:B------:R-:W-:Y:S02]  /*6820*/  ISETP.GE.AND P4, PT, R0.reuse, R235, PT ;  /* 0x000000eb0000720c */ /* 0x040fe40003f86270 */
[----:B------:R-:W-:Y:S01]  /*6830*/  @!PT LDS RZ, [RZ] ;  /* 0x00000000fffff984 */ /* 0x000fe20000000800 */
[----:B------:R-:W-:Y:S01]  /*6840*/  @!PT LDS RZ, [RZ] ;  /* 0x00000000fffff984 */ /* 0x000fe20000000800 */
[----:B------:R-:W-:Y:S01]  /*6850*/  @!PT LDS RZ, [RZ] ;  /* 0x00000000fffff984 */ /* 0x000fe20000000800 */
[----:B------:R2:W-:Y:S01]  /*6860*/  @!P2 LDGSTS.E.BYPASS.LTC128B.128 [R227+0xb800], desc[UR22][R4.64+0x80] ;  /* 0x0b80008004e3afae */ /* 0x0005e2000b901d56 */
[C---:B------:R-:W-:Y:S02]  /*6870*/  ISETP.GE.AND P1, PT, R0.reuse, R234, PT ;  /* 0x000000ea0000720c */ /* 0x040fe40003f26270 */
[C---:B------:R-:W-:Y:S01]  /*6880*/  ISETP.GE.AND P0, PT, R0.reuse, R233, PT ;  /* 0x000000e90000720c */ /* 0x040fe20003f06270 */
[----:B------:R-:W-:Y:S01]  /*6890*/  LDSM.16.M88.4 R28, [R212+0x8000] ;  /* 0x00800000d41c783b */ /* 0x000fe20000000200 */
[C---:B------:R-:W-:Y:S02]  /*68a0*/  ISETP.LT.OR P4, PT, R0.reuse, R231, P4 ;  /* 0x000000e70000720c */ /* 0x040fe40002781670 */
[C---:B------:R-:W-:Y:S01]  /*68b0*/  ISETP.LT.OR P1, PT, R0.reuse, R230, P1 ;  /* 0x000000e60000720c */ /* 0x040fe20000f21670 */
[----:B------:R-:W-:Y:S01]  /*68c0*/  LDSM.16.M88.4 R24, [R212+0x8800] ;  /* 0x00880000d418783b */ /* 0x000fe20000000200 */
[----:B------:R-:W-:-:S02]  /*68d0*/  ISETP.LT.OR P0, PT, R0, R229, P0 ;  /* 0x000000e50000720c */ /* 0x000fc40000701670 */
[----:B------:R-:W-:Y:S01]  /*68e0*/  ISETP.GE.AND P5, PT, R2, R235, PT ;  /* 0x000000eb0200720c */ /* 0x000fe20003fa6270 */
[----:B------:R-:W-:Y:S01]  /*68f0*/  LDSM.16.M88.4 R32, [R223] ;  /* 0x00000000df20783b */ /* 0x000fe20000000200 */
[----:B------:R-:W-:Y:S02]  /*6900*/  ISETP.GE.AND P6, PT, R0, R232, PT ;  /* 0x000000e80000720c */ /* 0x000fe40003fc6270 */
[----:B------:R-:W-:Y:S01]  /*6910*/  ISETP.LT.OR P5, PT, R2, R231, P5 ;  /* 0x000000e70200720c */ /* 0x000fe20002fa1670 */
        /* <DEDUP_REMOVED lines=13> */
[C---:B------:R-:W-:Y:S01]  /*69f0*/  HMMA.16816.F32 R192, R4.reuse, R30, RZ ;  /* 0x0000001e04c0723c */ /* 0x040fe200000018ff */
[----:B------:R-:W1:Y:S05]  /*6a00*/  LDSM.16.M88.4 R28, [R220+0x8000] ;  /* 0x00800000dc1c783b */ /* 0x000e6a0000000200 */
[----:B------:R-:W-:Y:S01]  /*6a10*/  HMMA.16816.F32 R184, R4, R26, RZ ;  /* 0x0000001a04b8723c */ /* 0x000fe200000018ff */
[----:B------:R-:W2:Y:S05]  /*6a20*/  LDSM.16.M88.4 R4, [R222] ;  /* 0x00000000de04783b */ /* 0x000eaa0000000200 */
[C---:B------:R-:W-:Y:S06]  /*6a30*/  HMMA.16816.F32 R200, R8.reuse, R24, RZ ;  /* 0x0000001808c8723c */ /* 0x040fec00000018ff */
[----:B------:R-:W-:Y:S01]  /*6a40*/  HMMA.16816.F32 R208, R8, R26, RZ ;  /* 0x0000001a08d0723c */ /* 0x000fe200000018ff */
[----:B------:R-:W-:Y:S04]  /*6a50*/  LDSM.16.M88.4 R8, [R221+0x2000] ;  /* 0x00200000dd08783b */ /* 0x000fe80000000200 */
[----:B------:R-:W4:Y:S01]  /*6a60*/  LDSM.16.M88.4 R24, [R219] ;  /* 0x00000000db18783b */ /* 0x000f220000000200 */
[C---:B------:R-:W-:Y:S06]  /*6a70*/  HMMA.16816.F32 R240, R12.reuse, R32, R196 ;  /* 0x000000200cf0723c */ /* 0x040fec00000018c4 */
[C---:B------:R-:W-:Y:S06]  /*6a80*/  HMMA.16816.F32 R236, R12.reuse, R140, R188 ;  /* 0x0000008c0cec723c */ /* 0x040fec00000018bc */
[C---:B------:R-:W-:Y:S06]  /*6a90*/  HMMA.16816.F32 R196, R12.reuse, R34, R192 ;  /* 0x000000220cc4723c */ /* 0x040fec00000018c0 */
[----:B------:R-:W-:Y:S01]  /*6aa0*/  HMMA.16816.F32 R184, R12, R142, R184 ;  /* 0x0000008e0cb8723c */ /* 0x000fe200000018b8 */
[----:B------:R-:W-:Y:S05]  /*6ab0*/  LDSM.16.M88.4 R12, [R221] ;  /* 0x00000000dd0c783b */ /* 0x000fea0000000200 */
[C---:B---3--:R-:W-:Y:S06]  /*6ac0*/  HMMA.16816.F32 R188, R20.reuse, R32, R204 ;  /* 0x0000002014bc723c */ /* 0x048fec00000018cc */
[C---:B------:R-:W-:Y:S01]  /*6ad0*/  HMMA.16816.F32 R32, R20.reuse, R34, R180 ;  /* 0x000000221420723c */ /* 0x040fe200000018b4 */
[----:B------:R-:W3:Y:S05]  /*6ae0*/  LDSM.16.M88.4 R180, [R219+0x800] ;  /* 0x00080000dbb4783b */ /* 0x000eea0000000200 */
[C---:B------:R-:W-:Y:S06]  /*6af0*/  HMMA.16816.F32 R200, R20.reuse, R140, R200 ;  /* 0x0000008c14c8723c */ /* 0x040fec00000018c8 */
[----:B------:R-:W-:Y:S06]  /*6b00*/  HMMA.16816.F32 R192, R20, R142, R208 ;  /* 0x0000008e14c0723c */ /* 0x000fec00000018d0 */
        /* <DEDUP_REMOVED lines=9> */
[C---:B------:R-:W-:Y:S06]  /*6ba0*/  HMMA.16816.F32 R200, R4.reuse, R176, R200 ;  /* 0x000000b004c8723c */ /* 0x040fec00000018c8 */
[----:B------:R-:W-:Y:S01]  /*6bb0*/  HMMA.16816.F32 R176, R4, R178, R192 ;  /* 0x000000b204b0723c */ /* 0x000fe200000018c0 */
[----:B------:R-:W1:Y:S05]  /*6bc0*/  LDSM.16.M88.4 R4, [R214+0x6000] ;  /* 0x00600000d604783b */ /* 0x000e6a0000000200 */
[C---:B----4-:R-:W-:Y:S06]  /*6bd0*/  HMMA.16816.F32 R192, R8.reuse, R24, R204 ;  /* 0x0000001808c0723c */ /* 0x050fec00000018cc */
[C---:B------:R-:W-:Y:S06]  /*6be0*/  HMMA.16816.F32 R204, R8.reuse, R26, R196 ;  /* 0x0000001a08cc723c */ /* 0x040fec00000018c4 */
[C---:B---3--:R-:W-:Y:S06]  /*6bf0*/  HMMA.16816.F32 R208, R8.reuse, R180, R208 ;  /* 0x000000b408d0723c */ /* 0x048fec00000018d0 */
[----:B------:R-:W-:Y:S01]  /*6c00*/  HMMA.16816.F32 R196, R8, R182, R16 ;  /* 0x000000b608c4723c */ /* 0x000fe20000001810 */
[----:B------:R-:W-:Y:S05]  /*6c10*/  LDSM.16.M88.4 R16, [R225] ;  /* 0x00000000e110783b */ /* 0x000fea0000000200 */
[C---:B------:R-:W-:Y:S06]  /*6c20*/  HMMA.16816.F32 R8, R12.reuse, R24, R140 ;  /* 0x000000180c08723c */ /* 0x040fec000000188c */
[----:B------:R-:W-:Y:S01]  /*6c30*/  HMMA.16816.F32 R188, R12, R26, R20 ;  /* 0x0000001a0cbc723c */ /* 0x000fe20000001814 */
[----:B------:R-:W2:Y:S04]  /*6c40*/  LDSM.16.M88.4 R24, [R216+0x4000] ;  /* 0x00400000d818783b */ /* 0x000ea80000000200 */
[----:B------:R-:W3:Y:S01]  /*6c50*/  LDSM.16.M88.4 R20, [R216+0x6000] ;  /* 0x00600000d814783b */ /* 0x000ee20000000200 */
[----:B-1----:R-:W-:Y:S06]  /*6c60*/  HMMA.16816.F32 R140, R4, R32, R192 ;  /* 0x00000020048c723c */ /* 0x002fec00000018c0 */
[----:B------:R-:W-:Y:S06]  /*6c70*/  HMMA.16816.F32 R240, R12, R180, R200 ;  /* 0x000000b40cf0723c */ /* 0x000fec00000018c8 */
[----:B------:R-:W-:Y:S06]  /*6c80*/  HMMA.16816.F32 R8, R28, R32, R8 ;  /* 0x000000201c08723c */ /* 0x000fec0000001808 */
[----:B------:R-:W-:Y:S01]  /*6c90*/  HMMA.16816.F32 R236, R12, R182, R176 ;  /* 0x000000b60cec723c */ /* 0x000fe200000018b0 */
[----:B------:R-:W-:Y:S04]  /*6ca0*/  LDSM.16.M88.4 R176, [R220+0x9000] ;  /* 0x00900000dcb0783b */ /* 0x000fe80000000200 */
[----:B------:R-:W1:Y:S01]  /*6cb0*/  LDSM.16.M88.4 R12, [R222+0x4000] ;  /* 0x00400000de0c783b */ /* 0x000e620000000200 */
[C---:B------:R-:W-:Y:S06]  /*6cc0*/  HMMA.16816.F32 R192, R4.reuse, R34, R204 ;  /* 0x0000002204c0723c */ /* 0x040fec00000018cc */
[C---:B------:R-:W-:Y:S06]  /*6cd0*/  HMMA.16816.F32 R208, R4.reuse, R184, R208 ;  /* 0x000000b804d0723c */ /* 0x040fec00000018d0 */
[----:B------:R-:W-:Y:S01]  /*6ce0*/  HMMA.16816.F32 R244, R4, R186, R196 ;  /* 0x000000ba04f4723c */ /* 0x000fe200000018c4 */
[----:B------:R-:W4:Y:S05]  /*6cf0*/  LDSM.16.M88.4 R4, [R222+0x6000] ;  /* 0x00600000de04783b */ /* 0x000f2a0000000200 */
[----:B------:R-:W-:Y:S01]  /*6d00*/  HMMA.16816.F32 R180, R28, R34, R188 ;  /* 0x000000221cb4723c */ /* 0x000fe200000018bc */
[----:B------:R-:W-:Y:S05]  /*6d10*/  LDSM.16.M88.4 R32, [R219+0x1000] ;  /* 0x00100000db20783b */ /* 0x000fea0000000200 */
[-C--:B--2---:R-:W-:Y:S01]  /*6d20*/  HMMA.16816.F32 R188, R24, R16.reuse, R8 ;  /* 0x0000001018bc723c */ /* 0x084fe20000001808 */
[----:B------:R-:W2:Y:S05]  /*6d30*/  LDSM.16.M88.4 R8, [R221+0x4000] ;  /* 0x00400000dd08783b */ /* 0x000eaa0000000200 */
[C---:B---3--:R-:W-:Y:S06]  /*6d40*/  HMMA.16816.F32 R140, R20.reuse, R16, R140 ;  /* 0x00000010148c723c */ /* 0x048fec000000188c */
[-C--:B------:R-:W-:Y:S06]  /*6d50*/  HMMA.16816.F32 R200, R20, R18.reuse, R192 ;  /* 0x0000001214c8723c */ /* 0x080fec00000018c0 */
[----:B------:R-:W-:Y:S01]  /*6d60*/  HMMA.16816.F32 R196, R24, R18, R180 ;  /* 0x0000001218c4723c */ /* 0x000fe200000018b4 */
[----:B------:R-:W3:Y:S05]  /*6d70*/  LDSM.16.M88.4 R16, [R221+0x6000] ;  /* 0x00600000dd10783b */ /* 0x000eea0000000200 */
[-C--:B-1----:R-:W-:Y:S06]  /*6d80*/  HMMA.16816.F32 R188, R12, R176.reuse, R188 ;  /* 0x000000b00cbc723c */ /* 0x082fec00000018bc */
[----:B----4-:R-:W-:Y:S01]  /*6d90*/  HMMA.16816.F32 R180, R4, R176, R140 ;  /* 0x000000b004b4723c */ /* 0x010fe2000000188c */
[----:B------:R-:W1:Y:S05]  /*6da0*/  LDSM.16.M88.4 R140, [R224] ;  /* 0x00000000e08c783b */ /* 0x000e6a0000000200 */
[----:B------:R-:W-:-:S12]  /*6db0*/  HMMA.16816.F32 R204, R28, R186, R236 ;  /* 0x000000ba1ccc723c */ /* 0x000fd800000018ec */
[----:B--2---:R-:W-:Y:S06]  /*6dc0*/  HMMA.16816.F32 R192, R8, R32, R188 ;  /* 0x0000002008c0723c */ /* 0x004fec00000018bc */
[----:B------:R-:W-:Y:S01]  /*6dd0*/  HMMA.16816.F32 R188, R28, R184, R240 ;  /* 0x000000b81cbc723c */ /* 0x000fe200000018f0 */
[----:B------:R-:W2:Y:S05]  /*6de0*/  LDSM.16.M88.4 R28, [R220+0x9800] ;  /* 0x00980000dc1c783b */ /* 0x000eaa0000000200 */
[----:B---3--:R-:W-:Y:S06]  /*6df0*/  HMMA.16816.F32 R184, R16, R32, R180 ;  /* 0x0000002010b8723c */ /* 0x008fec00000018b4 */
[-C--:B------:R-:W-:Y:S06]  /*6e00*/  HMMA.16816.F32 R180, R12, R178.reuse, R196 ;  /* 0x000000b20cb4723c */ /* 0x080fec00000018c4 */
[----:B------:R-:W-:Y:S01]  /*6e10*/  HMMA.16816.F32 R176, R4, R178, R200 ;  /* 0x000000b204b0723c */ /* 0x000fe200000018c8 */
[----:B------:R-:W-:Y:S01]  /*6e20*/  FMUL.FTZ R192, R192, UR32 ;  /* 0x00000020c0c07c20 */ /* 0x000fe20008410000 */
[----:B------:R-:W-:Y:S01]  /*6e30*/  FMUL.FTZ R193, R193, UR32 ;  /* 0x00000020c1c17c20 */ /* 0x000fe20008410000 */
[----:B------:R-:W-:Y:S01]  /*6e40*/  FMUL.FTZ R194, R194, UR32 ;  /* 0x00000020c2c27c20 */ /* 0x000fe20008410000 */
[----:B------:R-:W-:Y:S01]  /*6e50*/  FMUL.FTZ R195, R195, UR32 ;  /* 0x00000020c3c37c20 */ /* 0x000fe20008410000 */
[----:B------:R-:W-:Y:S01]  /*6e60*/  MUFU.TANH R139, R192 ;  /* 0x000000c0008b7308 */ /* 0x000fe20000002400 */
[-C--:B-1----:R-:W-:Y:S06]  /*6e70*/  HMMA.16816.F32 R188, R24, R140.reuse, R188 ;  /* 0x0000008c18bc723c */ /* 0x082fec00000018bc */
[----:B------:R-:W-:Y:S01]  /*6e80*/  HMMA.16816.F32 R200, R20, R140, R208 ;  /* 0x0000008c14c8723c */ /* 0x000fe200000018d0 */
[----:B------:R-:W-:Y:S01]  /*6e90*/  MUFU.TANH R236, R193 ;  /* 0x000000c100ec7308 */ /* 0x000fe20000002400 */
[----:B------:R-:W-:Y:S01]  /*6ea0*/  FMUL.FTZ R184, R184, UR32 ;  /* 0x00000020b8b87c20 */ /* 0x000fe20008410000 */
[----:B------:R-:W-:Y:S01]  /*6eb0*/  FMUL.FTZ R185, R185, UR32 ;  /* 0x00000020b9b97c20 */ /* 0x000fe20008410000 */
[----:B------:R-:W-:Y:S01]  /*6ec0*/  FMUL.FTZ R186, R186, UR32 ;  /* 0x00000020baba7c20 */ /* 0x000fe20008410000 */
[----:B------:R-:W-:Y:S01]  /*6ed0*/  FMUL.FTZ R187, R187, UR32 ;  /* 0x00000020bbbb7c20 */ /* 0x000fe20008410000 */
[----:B------:R-:W-:Y:S03]  /*6ee0*/  HMMA.16816.F32 R24, R24, R142, R204 ;  /* 0x0000008e1818723c */ /* 0x000fe600000018cc */
[----:B------:R-:W1:Y:S03]  /*6ef0*/  MUFU.TANH R3, R194 ;  /* 0x000000c200037308 */ /* 0x000e660000002400 */
[----:B------:R-:W-:Y:S05]  /*6f00*/  HMMA.16816.F32 R196, R16, R34, R176 ;  /* 0x0000002210c4723c */ /* 0x000fea00000018b0 */
[----:B------:R3:W-:Y:S01]  /*6f10*/  MUFU.TANH R138, R195 ;  /* 0x000000c3008a7308 */ /* 0x0007e20000002400 */
[C---:B--2---:R-:W-:Y:S07]  /*6f20*/  HMMA.16816.F32 R176, R12.reuse, R28, R188 ;  /* 0x0000001c0cb0723c */ /* 0x044fee00000018bc */
[----:B------:R-:W-:Y:S05]  /*6f30*/  MUFU.TANH R184, R184 ;  /* 0x000000b800b87308 */ /* 0x000fea0000002400 */
[----:B------:R-:W-:Y:S03]  /*6f40*/  HMMA.16816.F32 R12, R12, R30, R24 ;  /* 0x0000001e0c0c723c */ /* 0x000fe60000001818 */
[----:B------:R-:W2:Y:S03]  /*6f50*/  MUFU.TANH R185, R185 ;  /* 0x000000b900b97308 */ /* 0x000ea60000002400 */
[----:B---3--:R-:W-:Y:S01]  /*6f60*/  HMMA.16816.F32 R192, R8, R34, R180 ;  /* 0x0000002208c0723c */ /* 0x008fe200000018b4 */
[----:B------:R-:W3:Y:S01]  /*6f70*/  LDSM.16.M88.4 R32, [R219+0x1800] ;  /* 0x00180000db20783b */ /* 0x000ee20000000200 */
[----:B------:R-:W-:Y:S01]  /*6f80*/  FMUL.FTZ R196, R196, UR32 ;  /* 0x00000020c4c47c20 */ /* 0x000fe20008410000 */
[----:B-1----:R-:W-:Y:S01]  /*6f90*/  FSEL R27, R3, -INF , !P1 ;  /* 0xff800000031b7808 */ /* 0x002fe20004800000 */
[----:B------:R-:W-:Y:S01]  /*6fa0*/  FMUL.FTZ R198, R198, UR32 ;  /* 0x00000020c6c67c20 */ /* 0x000fe20008410000 */
[----:B------:R-:W-:Y:S01]  /*6fb0*/  MUFU.TANH R186, R186 ;  /* 0x000000ba00ba7308 */ /* 0x000fe20000002400 */
[----:B------:R-:W-:Y:S01]  /*6fc0*/  HMMA.16816.F32 R180, R20, R142, R244 ;  /* 0x0000008e14b4723c */ /* 0x000fe200000018f4 */
[----:B------:R-:W-:Y:S01]  /*6fd0*/  ISETP.GE.AND P1, PT, R2, R233, PT ;  /* 0x000000e90200720c */ /* 0x000fe20003f26270 */
[----:B------:R-:W-:Y:S01]  /*6fe0*/  FMUL.FTZ R199, R199, UR32 ;  /* 0x00000020c7c77c20 */ /* 0x000fe20008410000 */
[----:B------:R-:W-:Y:S01]  /*6ff0*/  FMUL.FTZ R197, R197, UR32 ;  /* 0x00000020c5c57c20 */ /* 0x000fe20008410000 */
[----:B------:R-:W-:-:S04]  /*7000*/  DEPBAR.LE SB0, 0x0 ;  /* 0x000080000000791a */ /* 0x000fc80000000000 */
[----:B------:R-:W-:Y:S01]  /*7010*/  HMMA.16816.F32 R20, R4, R28, R200 ;  /* 0x0000001c0414723c */ /* 0x000fe200000018c8 */
[----:B------:R-:W1:Y:S01]  /*7020*/  MUFU.TANH R187, R187 ;  /* 0x000000bb00bb7308 */ /* 0x000e620000002400 */
[----:B------:R-:W-:-:S05]  /*7030*/  ISETP.LT.OR P1, PT, R2, R229, P1 ;  /* 0x000000e50200720c */ /* 0x000fca0000f21670 */
[----:B--2---:R-:W-:Y:S02]  /*7040*/  FSEL R29, R185, -INF , !P1 ;  /* 0xff800000b91d7808 */ /* 0x004fe40004800000 */
[----:B------:R-:W-:Y:S01]  /*7050*/  MUFU.TANH R196, R196 ;  /* 0x000000c400c47308 */ /* 0x000fe20000002400 */
[----:B------:R-:W-:Y:S01]  /*7060*/  FMUL.FTZ R192, R192, UR32 ;  /* 0x00000020c0c07c20 */ /* 0x000fe20008410000 */
[----:B------:R-:W-:Y:S01]  /*7070*/  FMUL.FTZ R194, R194, UR32 ;  /* 0x00000020c2c27c20 */ /* 0x000fe20008410000 */
[----:B------:R-:W-:Y:S01]  /*7080*/  FMUL.FTZ R193, R193, UR32 ;  /* 0x00000020c1c17c20 */ /* 0x000fe20008410000 */
[----:B------:R-:W-:-:S03]  /*7090*/  FMUL.FTZ R195, R195, UR32 ;  /* 0x00000020c3c37c20 */ /* 0x000fc60008410000 */
[----:B------:R-:W-:Y:S01]  /*70a0*/  HMMA.16816.F32 R180, R4, R30, R180 ;  /* 0x0000001e04b4723c */ /* 0x000fe200000018b4 */
[----:B------:R-:W2:Y:S06]  /*70b0*/  MUFU.TANH R192, R192 ;  /* 0x000000c000c07308 */ /* 0x000eac0000002400 */
[----:B------:R-:W-:Y:S02]  /*70c0*/  FSEL R30, R184, -INF , !P0 ;  /* 0xff800000b81e7808 */ /* 0x000fe40004000000 */
[C---:B------:R-:W-:Y:S01]  /*70d0*/  ISETP.GE.AND P0, PT, R2.reuse, R232, PT ;  /* 0x000000e80200720c */ /* 0x040fe20003f06270 */
[----:B------:R-:W4:Y:S01]  /*70e0*/  MUFU.TANH R194, R194 ;  /* 0x000000c200c27308 */ /* 0x000f220000002400 */
[----:B---3--:R-:W-:Y:S02]  /*70f0*/  HMMA.16816.F32 R140, R8, R32, R176 ;  /* 0x00000020088c723c */ /* 0x008fe400000018b0 */
[----:B------:R-:W-:-:S04]  /*7100*/  ISETP.LT.OR P0, PT, R2, R228, P0 ;  /* 0x000000e40200720c */ /* 0x000fc80000701670 */
[----:B------:R-:W-:Y:S01]  /*7110*/  HMMA.16816.F32 R4, R16, R32, R20 ;  /* 0x000000201004723c */ /* 0x000fe20000001814 */
[----:B------:R-:W-:Y:S01]  /*7120*/  MUFU.TANH R193, R193 ;  /* 0x000000c100c17308 */ /* 0x000fe20000002400 */
[----:B-1----:R-:W-:-:S05]  /*7130*/  FSEL R28, R187, -INF , !P0 ;  /* 0xff800000bb1c7808 */ /* 0x002fca0004000000 */
[----:B------:R-:W-:Y:S02]  /*7140*/  FSEL R22, R139, -INF , !P4 ;  /* 0xff8000008b167808 */ /* 0x000fe40006000000 */
[----:B------:R-:W-:Y:S01]  /*7150*/  ISETP.GE.AND P4, PT, R2, R234, PT ;  /* 0x000000ea0200720c */ /* 0x000fe20003f86270 */
[----:B------:R-:W-:Y:S01]  /*7160*/  MUFU.TANH R195, R195 ;  /* 0x000000c300c37308 */ /* 0x000fe20000002400 */
[----:B------:R-:W-:Y:S02]  /*7170*/  FSEL R21, R186, -INF , !P6 ;  /* 0xff800000ba157808 */ /* 0x000fe40007000000 */
[----:B------:R-:W-:Y:S01]  /*7180*/  ISETP.LT.OR P4, PT, R2, R230, P4 ;  /* 0x000000e60200720c */ /* 0x000fe20002781670 */
[----:B------:R-:W-:Y:S01]  /*7190*/  VIADD R2, R0, 0x8 ;  /* 0x0000000800027836 */ /* 0x000fe20000000000 */
[----:B------:R-:W-:Y:S02]  /*71a0*/  FSEL R23, R236, -INF , !P5 ;  /* 0xff800000ec177808 */ /* 0x000fe40006800000 */
[----:B------:R-:W-:Y:S01]  /*71b0*/  FSEL R26, R138, -INF , !P4 ;  /* 0xff8000008a1a7808 */ /* 0x000fe20006000000 */
[----:B------:R-:W-:Y:S01]  /*71c0*/  FMUL.FTZ R140, R140, UR32 ;  /* 0x000000208c8c7c20 */ /* 0x000fe20008410000 */
[----:B------:R-:W-:Y:S01]  /*71d0*/  FMUL.FTZ R141, R141, UR32 ;  /* 0x000000208d8d7c20 */ /* 0x000fe20008410000 */
[----:B------:R-:W-:Y:S01]  /*71e0*/  FMUL.FTZ R142, R142, UR32 ;  /* 0x000000208e8e7c20 */ /* 0x000fe20008410000 */
[----:B------:R-:W-:Y:S01]  /*71f0*/  FMUL.FTZ R3, R143, UR32 ;  /* 0x000000208f037c20 */ /* 0x000fe20008410000 */
[----:B------:R-:W-:Y:S01]  /*7200*/  MUFU.TANH R132, R140 ;  /* 0x0000008c00847308 */ /* 0x000fe20000002400 */
[----:B------:R-:W-:Y:S01]  /*7210*/  ISETP.GE.AND P6, PT, R2, R235, PT ;  /* 0x000000eb0200720c */ /* 0x000fe20003fc6270 */
[----:B------:R-:W-:Y:S01]  /*7220*/  FMUL.FTZ R4, R4, UR32 ;  /* 0x0000002004047c20 */ /* 0x000fe20008410000 */
[C---:B------:R-:W-:Y:S01]  /*7230*/  ISETP.GE.AND P5, PT, R2.reuse, R234, PT ;  /* 0x000000ea0200720c */ /* 0x040fe20003fa6270 */
[----:B------:R-:W-:Y:S01]  /*7240*/  FMUL.FTZ R7, R7, UR32 ;  /* 0x0000002007077c20 */ /* 0x000fe20008410000 */
[C---:B------:R-:W-:Y:S01]  /*7250*/  ISETP.GE.AND P4, PT, R2.reuse, R233, PT ;  /* 0x000000e90200720c */ /* 0x040fe20003f86270 */
[----:B------:R-:W-:Y:S01]  /*7260*/  FMUL.FTZ R5, R5, UR32 ;  /* 0x0000002005057c20 */ /* 0x000fe20008410000 */
[C---:B------:R-:W-:Y:S01]  /*7270*/  ISETP.GE.AND P1, PT, R2.reuse, R232, PT ;  /* 0x000000e80200720c */ /* 0x040fe20003f26270 */
[----:B------:R-:W-:Y:S01]  /*7280*/  MUFU.TANH R133, R141 ;  /* 0x0000008d00857308 */ /* 0x000fe20000002400 */
[----:B------:R-:W-:Y:S01]  /*7290*/  ISETP.LT.OR P6, PT, R2, R231, P6 ;  /* 0x000000e70200720c */ /* 0x000fe200037c1670 */
[----:B------:R-:W-:Y:S01]  /*72a0*/  FMUL.FTZ R6, R6, UR32 ;  /* 0x0000002006067c20 */ /* 0x000fe20008410000 */
[----:B------:R-:W-:-:S02]  /*72b0*/  ISETP.LT.OR P5, PT, R2, R230, P5 ;  /* 0x000000e60200720c */ /* 0x000fc40002fa1670 */
[C---:B------:R-:W-:Y:S02]  /*72c0*/  ISETP.LT.OR P4, PT, R2.reuse, R229, P4 ;  /* 0x000000e50200720c */ /* 0x040fe40002781670 */
[----:B------:R-:W-:Y:S01]  /*72d0*/  ISETP.LT.OR P1, PT, R2, R228, P1 ;  /* 0x000000e40200720c */ /* 0x000fe20000f21670 */
[----:B------:R1:W-:Y:S01]  /*72e0*/  MUFU.TANH R31, R142 ;  /* 0x0000008e001f7308 */ /* 0x0003e20000002400 */
[----:B------:R-:W-:Y:S01]  /*72f0*/  VIADD R2, R0, 0x9 ;  /* 0x0000000900027836 */ /* 0x000fe20000000000 */
[----:B--2---:R-:W-:Y:S02]  /*7300*/  FSEL R20, R192, -INF , !P6 ;  /* 0xff800000c0147808 */ /* 0x004fe40007000000 */
[----:B----4-:R-:W-:Y:S02]  /*7310*/  FSEL R24, R194, -INF , !P5 ;  /* 0xff800000c2187808 */ /* 0x010fe40006800000 */
[----:B------:R-:W-:Y:S02]  /*7320*/  FSEL R25, R196, -INF , !P4 ;  /* 0xff800000c4197808 */ /* 0x000fe40006000000 */
[----:B------:R-:W2:Y:S01]  /*7330*/  MUFU.TANH R198, R198 ;  /* 0x000000c600c67308 */ /* 0x000ea20000002400 */
[----:B------:R-:W-:-:S02]  /*7340*/  ISETP.GE.AND P0, PT, R2, R235, PT ;  /* 0x000000eb0200720c */ /* 0x000fc40003f06270 */
[C---:B------:R-:W-:Y:S02]  /*7350*/  ISETP.GE.AND P6, PT, R2.reuse, R234, PT ;  /* 0x000000ea0200720c */ /* 0x040fe40003fc6270 */
[C---:B------:R-:W-:Y:S02]  /*7360*/  ISETP.GE.AND P5, PT, R2.reuse, R233, PT ;  /* 0x000000e90200720c */ /* 0x040fe40003fa6270 */
[C---:B------:R-:W-:Y:S01]  /*7370*/  ISETP.GE.AND P4, PT, R2.reuse, R232, PT ;  /* 0x000000e80200720c */ /* 0x040fe20003f86270 */
[----:B------:R-:W3:Y:S01]  /*7380*/  MUFU.TANH R199, R199 ;  /* 0x000000c700c77308 */ /* 0x000ee20000002400 */
[-C--:B-1----:R-:W-:Y:S01]  /*7390*/  HMMA.16816.F32 R140, R8, R34.reuse, R12 ;  /* 0x00000022088c723c */ /* 0x082fe2000000180c */
[C---:B------:R-:W-:Y:S02]  /*73a0*/  ISETP.LT.OR P0, PT, R2.reuse, R231, P0 ;  /* 0x000000e70200720c */ /* 0x040fe40000701670 */
[C---:B------:R-:W-:Y:S02]  /*73b0*/  ISETP.LT.OR P6, PT, R2.reuse, R230, P6 ;  /* 0x000000e60200720c */ /* 0x040fe400037c1670 */
[C---:B------:R-:W-:Y:S01]  /*73c0*/  ISETP.LT.OR P5, PT, R2.reuse, R229, P5 ;  /* 0x000000e50200720c */ /* 0x040fe20002fa1670 */
[----:B------:R-:W-:Y:S01]  /*73d0*/  HMMA.16816.F32 R32, R16, R34, R180 ;  /* 0x000000221020723c */ /* 0x000fe200000018b4 */
[----:B------:R1:W-:Y:S01]  /*73e0*/  MUFU.TANH R8, R4 ;  /* 0x0000000400087308 */ /* 0x0003e20000002400 */
[----:B------:R-:W-:Y:S01]  /*73f0*/  ISETP.LT.OR P4, PT, R2, R228, P4 ;  /* 0x000000e40200720c */ /* 0x000fe20002781670 */
[----:B------:R-:W-:Y:S01]  /*7400*/  VIADD R2, R0, 0x10 ;  /* 0x0000001000027836 */ /* 0x000fe20000000000 */
[----:B--2---:R-:W-:-:S02]  /*7410*/  FSEL R15, R198, -INF , !P1 ;  /* 0xff800000c60f7808 */ /* 0x004fc40004800000 */
[----:B------:R-:W-:Y:S02]  /*7420*/  FSEL R11, R193, -INF , !P0 ;  /* 0xff800000c10b7808 */ /* 0x000fe40004000000 */
[----:B------:R-:W-:Y:S01]  /*7430*/  FSEL R14, R195, -INF , !P6 ;  /* 0xff800000c30e7808 */ /* 0x000fe20007000000 */
[----:B------:R-:W2:Y:S01]  /*7440*/  MUFU.TANH R197, R197 ;  /* 0x000000c500c57308 */ /* 0x000ea20000002400 */
[C---:B------:R-:W-:Y:S02]  /*7450*/  ISETP.GE.AND P1, PT, R2.reuse, R235, PT ;  /* 0x000000eb0200720c */ /* 0x040fe40003f26270 */
[C---:B------:R-:W-:Y:S02]  /*7460*/  ISETP.GE.AND P0, PT, R2.reuse, R234, PT ;  /* 0x000000ea0200720c */ /* 0x040fe40003f06270 */
[C---:B------:R-:W-:Y:S02]  /*7470*/  ISETP.GE.AND P6, PT, R2.reuse, R233, PT ;  /* 0x000000e90200720c */ /* 0x040fe40003fc6270 */
[----:B------:R-:W-:Y:S01]  /*7480*/  ISETP.LT.OR P1, PT, R2, R231, P1 ;  /* 0x000000e70200720c */ /* 0x000fe20000f21670 */
[----:B------:R4:W5:Y:S01]  /*7490*/  MUFU.TANH R10, R3 ;  /* 0x00000003000a7308 */ /* 0x0009620000002400 */
[----:B------:R-:W-:Y:S01]  /*74a0*/  FMUL.FTZ R140, R140, UR32 ;  /* 0x000000208c8c7c20 */ /* 0x000fe20008410000 */
[C---:B------:R-:W-:Y:S01]  /*74b0*/  ISETP.LT.OR P0, PT, R2.reuse, R230, P0 ;  /* 0x000000e60200720c */ /* 0x040fe20000701670 */
[----:B------:R-:W-:Y:S01]  /*74c0*/  FMUL.FTZ R141, R141, UR32 ;  /* 0x000000208d8d7c20 */ /* 0x000fe20008410000 */
[----:B------:R-:W-:Y:S01]  /*74d0*/  ISETP.LT.OR P6, PT, R2, R229, P6 ;  /* 0x000000e50200720c */ /* 0x000fe200037c1670 */
[----:B-1----:R-:W-:Y:S01]  /*74e0*/  FMUL.FTZ R4, R142, UR32 ;  /* 0x000000208e047c20 */ /* 0x002fe20008410000 */
[----:B---3--:R-:W-:Y:S01]  /*74f0*/  FSEL R13, R199, -INF , !P4 ;  /* 0xff800000c70d7808 */ /* 0x008fe20006000000 */
[----:B------:R-:W-:Y:S01]  /*7500*/  FMUL.FTZ R32, R32, UR32 ;  /* 0x0000002020207c20 */ /* 0x000fe20008410000 */
[----:B------:R-:W-:Y:S01]  /*7510*/  MUFU.TANH R177, R7 ;  /* 0x0000000700b17308 */ /* 0x000fe20000002400 */
[----:B------:R-:W-:Y:S01]  /*7520*/  FSEL R182, R132, -INF , !P1 ;  /* 0xff80000084b67808 */ /* 0x000fe20004800000 */
[----:B------:R-:W-:Y:S01]  /*7530*/  FMUL.FTZ R33, R33, UR32 ;  /* 0x0000002021217c20 */ /* 0x000fe20008410000 */
[----:B------:R-:W-:-:S02]  /*7540*/  FSEL R190, R31, -INF , !P0 ;  /* 0xff8000001fbe7808 */ /* 0x000fc40004000000 */
[----:B--2---:R-:W-:Y:S01]  /*7550*/  FSEL R16, R197, -INF , !P5 ;  /* 0xff800000c5107808 */ /* 0x004fe20006800000 */
[----:B------:R-:W-:Y:S01]  /*7560*/  BAR.SYNC.DEFER_BLOCKING 0x0 ;  /* 0x0000000000007b1d */ /* 0x000fe20000010000 */
[----:B------:R-:W-:Y:S01]  /*7570*/  ISETP.GE.AND P5, PT, R2, R232, PT ;  /* 0x000000e80200720c */ /* 0x000fe20003fa6270 */
[----:B----4-:R-:W-:-:S03]  /*7580*/  VIADD R3, R0, 0x11 ;  /* 0x0000001100037836 */ /* 0x010fc60000000000 */
[----:B------:R-:W-:Y:S01]  /*7590*/  ISETP.LT.OR P5, PT, R2, R228, P5 ;  /* 0x000000e40200720c */ /* 0x000fe20002fa1670 */
[----:B------:R1:W2:Y:S01]  /*75a0*/  MUFU.TANH R9, R5 ;  /* 0x0000000500097308 */ /* 0x0002a20000002400 */
[C---:B------:R-:W-:Y:S01]  /*75b0*/  VIADD R2, R0.reuse, 0x18 ;  /* 0x0000001800027836 */ /* 0x040fe20000000000 */
[C---:B------:R-:W-:Y:S01]  /*75c0*/  ISETP.GE.AND P4, PT, R3.reuse, R235, PT ;  /* 0x000000eb0300720c */ /* 0x040fe20003f86270 */
[----:B------:R-:W-:Y:S01]  /*75d0*/  VIADD R0, R0, 0x19 ;  /* 0x0000001900007836 */ /* 0x000fe20000000000 */
[C---:B------:R-:W-:Y:S02]  /*75e0*/  ISETP.GE.AND P1, PT, R3.reuse, R234, PT ;  /* 0x000000ea0300720c */ /* 0x040fe40003f26270 */
[C---:B------:R-:W-:Y:S02]  /*75f0*/  ISETP.GE.AND P0, PT, R3.reuse, R233, PT ;  /* 0x000000e90300720c */ /* 0x040fe40003f06270 */
[----:B------:R-:W3:Y:S01]  /*7600*/  MUFU.TANH R176, R6 ;  /* 0x0000000600b07308 */ /* 0x000ee20000002400 */
[----:B------:R-:W-:-:S02]  /*7610*/  ISETP.LT.OR P4, PT, R3, R231, P4 ;  /* 0x000000e70300720c */ /* 0x000fc40002781670 */
[C---:B------:R-:W-:Y:S02]  /*7620*/  ISETP.LT.OR P1, PT, R3.reuse, R230, P1 ;  /* 0x000000e60300720c */ /* 0x040fe40000f21670 */
[----:B------:R-:W-:Y:S02]  /*7630*/  ISETP.LT.OR P0, PT, R3, R229, P0 ;  /* 0x000000e50300720c */ /* 0x000fe40000701670 */
[----:B------:R-:W-:Y:S01]  /*7640*/  FSEL R183, R133, -INF , !P4 ;  /* 0xff80000085b77808 */ /* 0x000fe20006000000 */
[----:B------:R4:W4:Y:S01]  /*7650*/  MUFU.TANH R7, R140 ;  /* 0x0000008c00077308 */ /* 0x0009220000002400 */
[----:B-----5:R-:W-:Y:S01]  /*7660*/  FSEL R191, R10, -INF , !P1 ;  /* 0xff8000000abf7808 */ /* 0x020fe20004800000 */
[----:B-1----:R-:W-:Y:S01]  /*7670*/  FMUL.FTZ R5, R143, UR32 ;  /* 0x000000208f057c20 */ /* 0x002fe20008410000 */
[----:B--2---:R-:W-:Y:S02]  /*7680*/  FSEL R142, R9, -INF , !P0 ;  /* 0xff800000098e7808 */ /* 0x004fe40004000000 */
[----:B------:R-:W-:-:S02]  /*7690*/  ISETP.GE.AND P4, PT, R2, R234, PT ;  /* 0x000000ea0200720c */ /* 0x000fc40003f86270 */
[----:B------:R-:W-:Y:S01]  /*76a0*/  ISETP.GE.AND P1, PT, R2, R233, PT ;  /* 0x000000e90200720c */ /* 0x000fe20003f26270 */
[----:B------:R-:W-:Y:S01]  /*76b0*/  MUFU.TANH R6, R141 ;  /* 0x0000008d00067308 */ /* 0x000fe20000002400 */
[----:B---3--:R-:W-:Y:S02]  /*76c0*/  FSEL R176, R176, -INF , !P5 ;  /* 0xff800000b0b07808 */ /* 0x008fe40006800000 */
[C---:B------:R-:W-:Y:S02]  /*76d0*/  ISETP.GE.AND P5, PT, R2.reuse, R235, PT ;  /* 0x000000eb0200720c */ /* 0x040fe40003fa6270 */
[C---:B------:R-:W-:Y:S02]  /*76e0*/  ISETP.GE.AND P0, PT, R2.reuse, R232, PT ;  /* 0x000000e80200720c */ /* 0x040fe40003f06270 */
[----:B------:R-:W-:Y:S01]  /*76f0*/  ISETP.LT.OR P5, PT, R2, R231, P5 ;  /* 0x000000e70200720c */ /* 0x000fe20002fa1670 */
[----:B------:R-:W1:Y:S01]  /*7700*/  MUFU.TANH R4, R4 ;  /* 0x0000000400047308 */ /* 0x000e620000002400 */
[----:B----4-:R-:W-:-:S02]  /*7710*/  FSEL R140, R8, -INF , !P6 ;  /* 0xff800000088c7808 */ /* 0x010fc40007000000 */
[C---:B------:R-:W-:Y:S02]  /*7720*/  ISETP.GE.AND P6, PT, R3.reuse, R232, PT ;  /* 0x000000e80300720c */ /* 0x040fe40003fc6270 */
[----:B------:R-:W-:Y:S02]  /*7730*/  ISETP.LT.OR P4, PT, R2, R230, P4 ;  /* 0x000000e60200720c */ /* 0x000fe40002781670 */
[-C--:B------:R-:W-:Y:S01]  /*7740*/  ISETP.LT.OR P6, PT, R3, R228.reuse, P6 ;  /* 0x000000e40300720c */ /* 0x080fe200037c1670 */
[----:B------:R-:W-:Y:S01]  /*7750*/  FMUL.FTZ R3, R34, UR32 ;  /* 0x0000002022037c20 */ /* 0x000fe20008410000 */
[----:B------:R-:W2:Y:S01]  /*7760*/  MUFU.TANH R141, R32 ;  /* 0x00000020008d7308 */ /* 0x000ea20000002400 */
[C---:B------:R-:W-:Y:S02]  /*7770*/  ISETP.LT.OR P1, PT, R2.reuse, R229, P1 ;  /* 0x000000e50200720c */ /* 0x040fe40000f21670 */
[----:B------:R-:W-:Y:S01]  /*7780*/  ISETP.LT.OR P0, PT, R2, R228, P0 ;  /* 0x000000e40200720c */ /* 0x000fe20000701670 */
[----:B------:R-:W-:Y:S01]  /*7790*/  FMUL.FTZ R2, R35, UR32 ;  /* 0x0000002023027c20 */ /* 0x000fe20008410000 */
[----:B------:R-:W-:-:S02]  /*77a0*/  FSEL R177, R177, -INF , !P6 ;  /* 0xff800000b1b17808 */ /* 0x000fc40007000000 */
[----:B------:R-:W-:Y:S01]  /*77b0*/  FSEL R181, R7, -INF , !P5 ;  /* 0xff80000007b57808 */ /* 0x000fe20006800000 */
[----:B------:R-:W3:Y:S01]  /*77c0*/  MUFU.TANH R3, R3 ;  /* 0x0000000300037308 */ /* 0x000ee20000002400 */
[----:B-1----:R-:W-:Y:S02]  /*77d0*/  FSEL R189, R4, -INF , !P4 ;  /* 0xff80000004bd7808 */ /* 0x002fe40006000000 */
[C---:B------:R-:W-:Y:S02]  /*77e0*/  ISETP.GE.AND P6, PT, R0.reuse, R235, PT ;  /* 0x000000eb0000720c */ /* 0x040fe40003fc6270 */
[C---:B------:R-:W-:Y:S02]  /*77f0*/  ISETP.GE.AND P5, PT, R0.reuse, R234, PT ;  /* 0x000000ea0000720c */ /* 0x040fe40003fa6270 */
[----:B------:R-:W-:Y:S01]  /*7800*/  ISETP.GE.AND P4, PT, R0, R233, PT ;  /* 0x000000e90000720c */ /* 0x000fe20003f86270 */
[----:B------:R-:W1:Y:S01]  /*7810*/  MUFU.TANH R5, R5 ;  /* 0x0000000500057308 */ /* 0x000e620000002400 */
[----:B--2---:R-:W-:-:S02]  /*7820*/  FSEL R141, R141, -INF , !P1 ;  /* 0xff8000008d8d7808 */ /* 0x004fc40004800000 */
[C---:B------:R-:W-:Y:S02]  /*7830*/  ISETP.GE.AND P1, PT, R0.reuse, R232, PT ;  /* 0x000000e80000720c */ /* 0x040fe40003f26270 */
[C---:B------:R-:W-:Y:S02]  /*7840*/  ISETP.LT.OR P6, PT, R0.reuse, R231, P6 ;  /* 0x000000e70000720c */ /* 0x040fe400037c1670 */
[C---:B------:R-:W-:Y:S01]  /*7850*/  ISETP.LT.OR P5, PT, R0.reuse, R230, P5 ;  /* 0x000000e60000720c */ /* 0x040fe20002fa1670 */
[----:B------:R-:W2:Y:S01]  /*7860*/  MUFU.TANH R143, R33 ;  /* 0x00000021008f7308 */ /* 0x000ea20000002400 */
[----:B---3--:R-:W-:Y:S02]  /*7870*/  FSEL R179, R3, -INF , !P0 ;  /* 0xff80000003b37808 */ /* 0x008fe40004000000 */
[----:B------:R-:W-:Y:S02]  /*7880*/  PLOP3.LUT P0, PT, PT, PT, UP0, 0x80, 0x0 ;  /* 0x000000000000781c */ /* 0x000fe40003f0f008 */
[----:B------:R-:W-:-:S02]  /*7890*/  ISETP.LT.OR P4, PT, R0, R229, P4 ;  /* 0x000000e50000720c */ /* 0x000fc40002781670 */
[----:B------:R-:W-:Y:S01]  /*78a0*/  ISETP.LT.OR P1, PT, R0, R228, P1 ;  /* 0x000000e40000720c */ /* 0x000fe20000f21670 */
[----:B------:R-:W3:Y:S01]  /*78b0*/  MUFU.TANH R2, R2 ;  /* 0x0000000200027308 */ /* 0x000ee20000002400 */
[----:B------:R-:W-:Y:S02]  /*78c0*/  FSEL R180, R6, -INF , !P6 ;  /* 0xff80000006b47808 */ /* 0x000fe40007000000 */
[----:B-1----:R-:W-:Y:S02]  /*78d0*/  FSEL R188, R5, -INF , !P5 ;  /* 0xff80000005bc7808 */ /* 0x002fe40006800000 */
[----:B--2---:R-:W-:Y:S02]  /*78e0*/  FSEL R143, R143, -INF , !P4 ;  /* 0xff8000008f8f7808 */ /* 0x004fe40006000000 */
[----:B---3--:R-:W-:Y:S01]  /*78f0*/  FSEL R178, R2, -INF , !P1 ;  /* 0xff80000002b27808 */ /* 0x008fe20004800000 */
        /* <DEDUP_REMOVED lines=50> */
.L_x_2667:
[----:B------:R-:W-:Y:S05]  /*7c20*/  BSYNC B0 ;  /* 0x0000000000007941 */ /* 0x000fea0003800000 */
.L_x_2666:
[----:B------:R-:W0:Y:S02]  /*7c30*/  LDGDEPBAR ;  /* 0x00000000000079af */ /* 0x000e240000000000 */
.L_x_2665:
        /* <DEDUP_REMOVED lines=37> */
[----:B------:R-:W2:Y:S01]  /*7e90*/  SHFL.BFLY PT, R8, R3, 0x2, 0x1f ;  /* 0x0c401f0003087f89 */ /* 0x000ea200000e0000 */
[----:B-1----:R-:W-:Y:S02]  /*7ea0*/  FMNMX.FTZ R238, R0, R7, !PT ;  /* 0x0000000700ee7209 */ /* 0x002fe40007810000 */
[----:B------:R-:W-:Y:S02]  /*7eb0*/  FMNMX.FTZ R0, R176, R4, !PT ;  /* 0x00000004b0007209 */ /* 0x000fe40007810000 */
[----:B------:R-:W1:Y:S01]  /*7ec0*/  SHFL.BFLY PT, R4, R2, 0x1, 0x1f ;  /* 0x0c201f0002047f89 */ /* 0x000e6200000e0000 */
[----:B------:R-:W-:Y:S01]  /*7ed0*/  FMUL.FTZ R12, R238, UR17 ;  /* 0x00000011ee0c7c20 */ /* 0x000fe20008410000 */
[----:B------:R-:W-:-:S02]  /*7ee0*/  FMNMX.FTZ R0, R177, R0, !PT ;  /* 0x00000000b1007209 */ /* 0x000fc40007810000 */
[----:B------:R-:W-:Y:S02]  /*7ef0*/  FSETP.NEU.FTZ.AND P6, PT, R238, -INF , PT ;  /* 0xff800000ee00780b */ /* 0x000fe40003fdd000 */
[----:B------:R-:W-:Y:S02]  /*7f00*/  FMNMX.FTZ R0, R179, R0, !PT ;  /* 0x00000000b3007209 */ /* 0x000fe40007810000 */
[----:B------:R-:W-:Y:S02]  /*7f10*/  FSEL R12, R12, RZ, P6 ;  /* 0x000000ff0c0c7208 */ /* 0x000fe40003000000 */
[----:B------:R-:W-:Y:S02]  /*7f20*/  FMNMX.FTZ R0, R178, R0, !PT ;  /* 0x00000000b2007209 */ /* 0x000fe40007810000 */
[----:B--2---:R-:W-:Y:S01]  /*7f30*/  FMNMX.FTZ R3, R3, R8, !PT ;  /* 0x0000000803037209 */ /* 0x004fe20007810000 */
[--C-:B------:R-:W-:Y:S01]  /*7f40*/  FFMA.FTZ R22, R22, UR17, -R12.reuse ;  /* 0x0000001116167c23 */ /* 0x100fe2000801080c */
[--C-:B------:R-:W-:Y:S01]  /*7f50*/  FFMA.FTZ R23, R23, UR17, -R12.reuse ;  /* 0x0000001117177c23 */ /* 0x100fe2000801080c */
[----:B------:R-:W2:Y:S01]  /*7f60*/  SHFL.BFLY PT, R5, R0, 0x2, 0x1f ;  /* 0x0c401f0000057f89 */ /* 0x000ea200000e0000 */
[--C-:B------:R-:W-:Y:S01]  /*7f70*/  FFMA.FTZ R20, R20, UR17, -R12.reuse ;  /* 0x0000001114147c23 */ /* 0x100fe2000801080c */
[----:B------:R-:W-:Y:S02]  /*7f80*/  MUFU.EX2 R248, R22 ;  /* 0x0000001600f87308 */ /* 0x000fe40000000800 */
[----:B------:R-:W3:Y:S01]  /*7f90*/  SHFL.BFLY PT, R6, R3, 0x1, 0x1f ;  /* 0x0c201f0003067f89 */ /* 0x000ee200000e0000 */
[----:B-1----:R-:W-:Y:S01]  /*7fa0*/  FMNMX.FTZ R239, R2, R4, !PT ;  /* 0x0000000402ef7209 */ /* 0x002fe20007810000 */
[----:B------:R-:W-:-:S04]  /*7fb0*/  FFMA.FTZ R2, R11, UR17, -R12 ;  /* 0x000000110b027c23 */ /* 0x000fc8000801080c */
[----:B------:R-:W-:Y:S01]  /*7fc0*/  MUFU.EX2 R247, R23 ;  /* 0x0000001700f77308 */ /* 0x000fe20000000800 */
[C---:B------:R-:W-:Y:S01]  /*7fd0*/  FSETP.NEU.FTZ.AND P5, PT, R239.reuse, -INF , PT ;  /* 0xff800000ef00780b */ /* 0x040fe20003fbd000 */
[----:B------:R-:W-:-:S06]  /*7fe0*/  FMUL.FTZ R4, R239, UR17 ;  /* 0x00000011ef047c20 */ /* 0x000fcc0008410000 */
[----:B------:R1:W-:Y:S01]  /*7ff0*/  MUFU.EX2 R249, R2 ;  /* 0x0000000200f97308 */ /* 0x0003e20000000800 */
[----:B------:R-:W-:Y:S02]  /*8000*/  FSEL R11, R4, RZ, P5 ;  /* 0x000000ff040b7208 */ /* 0x000fe40002800000 */
[----:B--2---:R-:W-:-:S03]  /*8010*/  FMNMX.FTZ R0, R0, R5, !PT ;  /* 0x0000000500007209 */ /* 0x004fc60007810000 */
[--C-:B------:R-:W-:Y:S01]  /*8020*/  FFMA.FTZ R27, R27, UR17, -R11.reuse ;  /* 0x000000111b1b7c23 */ /* 0x100fe2000801080b */
[--C-:B------:R-:W-:Y:S01]  /*8030*/  FFMA.FTZ R26, R26, UR17, -R11.reuse ;  /* 0x000000111a1a7c23 */ /* 0x100fe2000801080b */
[--C-:B------:R-:W-:Y:S01]  /*8040*/  FFMA.FTZ R24, R24, UR17, -R11.reuse ;  /* 0x0000001118187c23 */ /* 0x100fe2000801080b */
[----:B---3--:R-:W-:Y:S01]  /*8050*/  FMNMX.FTZ R237, R3, R6, !PT ;  /* 0x0000000603ed7209 */ /* 0x008fe20007810000 */
[----:B------:R-:W-:Y:S01]  /*8060*/  MUFU.EX2 R246, R20 ;  /* 0x0000001400f67308 */ /* 0x000fe20000000800 */
[----:B------:R-:W-:Y:S01]  /*8070*/  FSEL R3, R238, RZ, P6 ;  /* 0x000000ffee037208 */ /* 0x000fe20003000000 */
[----:B------:R-:W-:Y:S01]  /*8080*/  FFMA.FTZ R14, R14, UR17, -R11 ;  /* 0x000000110e0e7c23 */ /* 0x000fe2000801080b */
[C---:B------:R-:W-:Y:S01]  /*8090*/  FSETP.NEU.FTZ.AND P4, PT, R237.reuse, -INF , PT ;  /* 0xff800000ed00780b */ /* 0x040fe20003f9d000 */
[----:B------:R-:W-:Y:S02]  /*80a0*/  FMUL.FTZ R10, R237, UR17 ;  /* 0x00000011ed0a7c20 */ /* 0x000fe40008410000 */
[----:B------:R-:W-:Y:S01]  /*80b0*/  FADD.FTZ R3, R136, -R3 ;  /* 0x8000000388037221 */ /* 0x000fe20000010000 */
[----:B-1----:R-:W1:Y:S01]  /*80c0*/  SHFL.BFLY PT, R2, R0, 0x1, 0x1f ;  /* 0x0c201f0000027f89 */ /* 0x002e6200000e0000 */
[----:B------:R-:W-:Y:S01]  /*80d0*/  MUFU.EX2 R243, R27 ;  /* 0x0000001b00f37308 */ /* 0x000fe20000000800 */
[----:B------:R-:W-:Y:S01]  /*80e0*/  FSEL R10, R10, RZ, P4 ;  /* 0x000000ff0a0a7208 */ /* 0x000fe20002000000 */
[----:B------:R-:W-:-:S04]  /*80f0*/  FMUL.FTZ R9, R3, UR17 ;  /* 0x0000001103097c20 */ /* 0x000fc80008410000 */
[--C-:B------:R-:W-:Y:S01]  /*8100*/  FFMA.FTZ R30, R30, UR17, -R10.reuse ;  /* 0x000000111e1e7c23 */ /* 0x100fe2000801080a */
[--C-:B------:R-:W-:Y:S01]  /*8110*/  FFMA.FTZ R29, R29, UR17, -R10.reuse ;  /* 0x000000111d1d7c23 */ /* 0x100fe2000801080a */
[--C-:B------:R-:W-:Y:S01]  /*8120*/  FFMA.FTZ R25, R25, UR17, -R10.reuse ;  /* 0x0000001119197c23 */ /* 0x100fe2000801080a */
[----:B------:R-:W-:Y:S01]  /*8130*/  FFMA.FTZ R16, R16, UR17, -R10 ;  /* 0x0000001110107c23 */ /* 0x000fe2000801080a */
[----:B------:R-:W-:Y:S08]  /*8140*/  MUFU.EX2 R211, R30 ;  /* 0x0000001e00d37308 */ /* 0x000ff00000000800 */
[----:B------:R-:W2:Y:S01]  /*8150*/  MUFU.EX2 R210, R29 ;  /* 0x0000001d00d27308 */ /* 0x000ea20000000800 */
[----:B-1----:R-:W-:-:S02]  /*8160*/  FMNMX.FTZ R236, R0, R2, !PT ;  /* 0x0000000200ec7209 */ /* 0x002fc40007810000 */
[----:B------:R-:W-:-:S05]  /*8170*/  FSEL R2, R237, RZ, P4 ;  /* 0x000000ffed027208 */ /* 0x000fca0002000000 */
[----:B------:R-:W-:Y:S01]  /*8180*/  MUFU.EX2 R240, R25 ;  /* 0x0000001900f07308 */ /* 0x000fe20000000800 */
[C---:B------:R-:W-:Y:S01]  /*8190*/  FSETP.NEU.FTZ.AND P1, PT, R236.reuse, -INF , PT ;  /* 0xff800000ec00780b */ /* 0x040fe20003f3d000 */
[----:B------:R-:W-:Y:S01]  /*81a0*/  FMUL.FTZ R0, R236, UR17 ;  /* 0x00000011ec007c20 */ /* 0x000fe20008410000 */
[----:B------:R-:W-:Y:S02]  /*81b0*/  FADD.FTZ R3, R134, -R2 ;  /* 0x8000000286037221 */ /* 0x000fe40000010000 */
[----:B------:R-:W-:Y:S02]  /*81c0*/  FSEL R2, R236, RZ, P1 ;  /* 0x000000ffec027208 */ /* 0x000fe40000800000 */
[----:B------:R-:W-:Y:S01]  /*81d0*/  FSEL R0, R0, RZ, P1 ;  /* 0x000000ff00007208 */ /* 0x000fe20000800000 */
[----:B------:R-:W-:Y:S01]  /*81e0*/  FMUL.FTZ R3, R3, UR17 ;  /* 0x0000001103037c20 */ /* 0x000fe20008410000 */
[----:B------:R-:W1:Y:S01]  /*81f0*/  MUFU.EX2 R241, R16 ;  /* 0x0000001000f17308 */ /* 0x000e620000000800 */
[----:B------:R-:W-:Y:S01]  /*8200*/  FADD.FTZ R2, R137, -R2 ;  /* 0x8000000289027221 */ /* 0x000fe20000010000 */
[----:B--2---:R-:W-:Y:S01]  /*8210*/  F2FP.F16.F32.PACK_AB R4, R210, R211 ;  /* 0x000000d3d204723e */ /* 0x004fe200000000ff */
[--C-:B------:R-:W-:Y:S01]  /*8220*/  FFMA.FTZ R21, R21, UR17, -R0.reuse ;  /* 0x0000001115157c23 */ /* 0x100fe20008010800 */
[--C-:B------:R-:W-:Y:S01]  /*8230*/  FFMA.FTZ R28, R28, UR17, -R0.reuse ;  /* 0x000000111c1c7c23 */ /* 0x100fe20008010800 */
[----:B------:R-:W-:Y:S01]  /*8240*/  FMUL.FTZ R2, R2, UR17 ;  /* 0x0000001102027c20 */ /* 0x000fe20008410000 */
[--C-:B------:R-:W-:Y:S01]  /*8250*/  FFMA.FTZ R15, R15, UR17, -R0.reuse ;  /* 0x000000110f0f7c23 */ /* 0x100fe20008010800 */
[----:B------:R-:W-:Y:S01]  /*8260*/  FFMA.FTZ R13, R13, UR17, -R0 ;  /* 0x000000110d0d7c23 */ /* 0x000fe20008010800 */
[----:B------:R2:W-:Y:S01]  /*8270*/  MUFU.EX2 R206, R21 ;  /* 0x0000001500ce7308 */ /* 0x0005e20000000800 */
[----:B------:R-:W-:Y:S07]  /*8280*/  LDSM.16.MT88.4 R136, [R213+0xb000] ;  /* 0x00b00000d588783b */ /* 0x000fee0000004200 */
[----:B------:R-:W3:Y:S01]  /*8290*/  MUFU.EX2 R207, R28 ;  /* 0x0000001c00cf7308 */ /* 0x000ee20000000800 */
[----:B-1----:R-:W-:-:S07]  /*82a0*/  F2FP.F16.F32.PACK_AB R6, R241, R240 ;  /* 0x000000f0f106723e */ /* 0x002fce00000000ff */
[----:B------:R1:W-:Y:S01]  /*82b0*/  MUFU.EX2 R209, R15 ;  /* 0x0000000f00d17308 */ /* 0x0003e20000000800 */
[----:B--2---:R-:W-:Y:S07]  /*82c0*/  LDSM.16.MT88.4 R20, [R215+0xa000] ;  /* 0x00a00000d714783b */ /* 0x004fee0000004200 */
[----:B------:R-:W2:Y:S01]  /*82d0*/  MUFU.EX2 R208, R13 ;  /* 0x0000000d00d07308 */ /* 0x000ea20000000800 */
[----:B---3--:R-:W-:Y:S01]  /*82e0*/  F2FP.F16.F32.PACK_AB R5, R207, R206 ;  /* 0x000000cecf05723e */ /* 0x008fe200000000ff */
[----:B------:R-:W-:Y:S06]  /*82f0*/  LDSM.16.MT88.4 R28, [R218+0xb000] ;  /* 0x00b00000da1c783b */ /* 0x000fec0000004200 */
[----:B------:R-:W3:Y:S01]  /*8300*/  MUFU.EX2 R8, R3 ;  /* 0x0000000300087308 */ /* 0x000ee20000000800 */
[----:B-1----:R-:W-:-:S02]  /*8310*/  MOV R15, R17 ;  /* 0x00000011000f7202 */ /* 0x002fc40000000f00 */
[----:B------:R-:W1:Y:S05]  /*8320*/  LDSM.16.MT88.4 R16, [R213+0xa000] ;  /* 0x00a00000d510783b */ /* 0x000e6a0000004200 */
[----:B------:R-:W4:Y:S01]  /*8330*/  MUFU.EX2 R2, R2 ;  /* 0x0000000200027308 */ /* 0x000f220000000800 */
[----:B--2---:R-:W-:Y:S01]  /*8340*/  F2FP.F16.F32.PACK_AB R7, R208, R209 ;  /* 0x000000d1d007723e */ /* 0x004fe200000000ff */
[----:B------:R-:W-:-:S06]  /*8350*/  FFMA.FTZ R13, R140, UR17, -R10 ;  /* 0x000000118c0d7c23 */ /* 0x000fcc000801080a */
[----:B------:R-:W-:Y:S01]  /*8360*/  MUFU.EX2 R242, R26 ;  /* 0x0000001a00f27308 */ /* 0x000fe20000000800 */
[-C--:B---3--:R-:W-:Y:S01]  /*8370*/  FMUL.FTZ R40, R40, R8.reuse ;  /* 0x0000000828287220 */ /* 0x088fe20000410000 */
[-C--:B------:R-:W-:Y:S01]  /*8380*/  FMUL.FTZ R41, R41, R8.reuse ;  /* 0x0000000829297220 */ /* 0x080fe20000410000 */
[----:B------:R-:W-:Y:S01]  /*8390*/  FSEL R3, R239, RZ, P5 ;  /* 0x000000ffef037208 */ /* 0x000fe20002800000 */
[-C--:B------:R-:W-:Y:S01]  /*83a0*/  FMUL.FTZ R144, R144, R8.reuse ;  /* 0x0000000890907220 */ /* 0x080fe20000410000 */
[-C--:B------:R-:W-:Y:S01]  /*83b0*/  FMUL.FTZ R145, R145, R8.reuse ;  /* 0x0000000891917220 */ /* 0x080fe20000410000 */
[-C--:B------:R-:W-:Y:S01]  /*83c0*/  FMUL.FTZ R152, R152, R8.reuse ;  /* 0x0000000898987220 */ /* 0x080fe20000410000 */
[----:B------:R-:W-:Y:S01]  /*83d0*/  FMUL.FTZ R153, R153, R8 ;  /* 0x0000000899997220 */ /* 0x000fe20000410000 */
[----:B------:R2:W-:Y:S01]  /*83e0*/  MUFU.EX2 R244, R24 ;  /* 0x0000001800f47308 */ /* 0x0005e20000000800 */
[-C--:B----4-:R-:W-:Y:S01]  /*83f0*/  FMUL.FTZ R42, R42, R2.reuse ;  /* 0x000000022a2a7220 */ /* 0x090fe20000410000 */
[-C--:B------:R-:W-:Y:S01]  /*8400*/  FMUL.FTZ R43, R43, R2.reuse ;  /* 0x000000022b2b7220 */ /* 0x080fe20000410000 */
[----:B------:R-:W-:Y:S01]  /*8410*/  FADD.FTZ R3, R135, -R3 ;  /* 0x8000000387037221 */ /* 0x000fe20000010000 */
[-C--:B------:R-:W-:Y:S01]  /*8420*/  FMUL.FTZ R146, R146, R2.reuse ;  /* 0x0000000292927220 */ /* 0x080fe20000410000 */
[----:B------:R-:W3:Y:S01]  /*8430*/  LDSM.16.MT88.4 R132, [R217+0xa000] ;  /* 0x00a00000d984783b */ /* 0x000ee20000004200 */
[----:B------:R-:W-:Y:S01]  /*8440*/  FMUL.FTZ R147, R147, R2 ;  /* 0x0000000293937220 */ /* 0x000fe20000410000 */
[----:B------:R-:W-:Y:S01]  /*8450*/  FMUL.FTZ R3, R3, UR17 ;  /* 0x0000001103037c20 */ /* 0x000fe20008410000 */
[----:B------:R4:W-:Y:S01]  /*8460*/  MUFU.EX2 R245, R14 ;  /* 0x0000000e00f57308 */ /* 0x0009e20000000800 */
[C---:B------:R-:W-:Y:S01]  /*8470*/  HMMA.16816.F32 R196, R4.reuse, R32, R40 ;  /* 0x0000002004c4723c */ /* 0x040fe20000001828 */
[----:B------:R-:W-:Y:S01]  /*8480*/  LDSM.16.MT88.4 R40, [R217+0xb000] ;  /* 0x00b00000d928783b */ /* 0x000fe20000004200 */
[-C--:B------:R-:W-:Y:S01]  /*8490*/  FMUL.FTZ R160, R160, R8.reuse ;  /* 0x00000008a0a07220 */ /* 0x080fe20000410000 */
[-C--:B------:R-:W-:Y:S01]  /*84a0*/  FMUL.FTZ R161, R161, R8.reuse ;  /* 0x00000008a1a17220 */ /* 0x080fe20000410000 */
[-C--:B------:R-:W-:Y:S01]  /*84b0*/  FMUL.FTZ R168, R168, R8.reuse ;  /* 0x00000008a8a87220 */ /* 0x080fe20000410000 */
[----:B------:R-:W-:Y:S01]  /*84c0*/  FMUL.FTZ R169, R169, R8 ;  /* 0x00000008a9a97220 */ /* 0x000fe20000410000 */
[-C--:B------:R-:W-:Y:S01]  /*84d0*/  FMUL.FTZ R154, R154, R2.reuse ;  /* 0x000000029a9a7220 */ /* 0x080fe20000410000 */
[----:B------:R5:W-:Y:S01]  /*84e0*/  MUFU.EX2 R205, R13 ;  /* 0x0000000d00cd7308 */ /* 0x000be20000000800 */
[----:B--2---:R-:W2:Y:S01]  /*84f0*/  LDSM.16.MT88.4 R24, [R215+0xb000] ;  /* 0x00b00000d718783b */ /* 0x004ea20000004200 */
[----:B------:R-:W-:Y:S01]  /*8500*/  FMUL.FTZ R155, R155, R2 ;  /* 0x000000029b9b7220 */ /* 0x000fe20000410000 */
[----:B------:R-:W-:Y:S01]  /*8510*/  FMUL.FTZ R44, R44, R8 ;  /* 0x000000082c2c7220 */ /* 0x000fe20000410000 */
[-C--:B------:R-:W-:Y:S01]  /*8520*/  FMUL.FTZ R162, R162, R2.reuse ;  /* 0x00000002a2a27220 */ /* 0x080fe20000410000 */
[----:B------:R-:W-:Y:S01]  /*8530*/  FMUL.FTZ R163, R163, R2 ;  /* 0x00000002a3a37220 */ /* 0x000fe20000410000 */
[-C--:B------:R-:W-:Y:S01]  /*8540*/  FMUL.FTZ R45, R45, R8.reuse ;  /* 0x000000082d2d7220 */ /* 0x080fe20000410000 */
[-C--:B------:R-:W-:Y:S01]  /*8550*/  FMUL.FTZ R56, R56, R8.reuse ;  /* 0x0000000838387220 */ /* 0x080fe20000410000 */
[----:B------:R-:W1:Y:S01]  /*8560*/  MUFU.EX2 R9, R9 ;  /* 0x0000000900097308 */ /* 0x000e620000000800 */
[--C-:B----4-:R-:W-:Y:S01]  /*8570*/  FFMA.FTZ R14, R141, UR17, -R10.reuse ;  /* 0x000000118d0e7c23 */ /* 0x110fe2000801080a */
[----:B------:R-:W-:Y:S01]  /*8580*/  FMUL.FTZ R57, R57, R8 ;  /* 0x0000000839397220 */ /* 0x000fe20000410000 */
[-C--:B------:R-:W-:Y:S01]  /*8590*/  FMUL.FTZ R170, R170, R2.reuse ;  /* 0x00000002aaaa7220 */ /* 0x080fe20000410000 */
[----:B------:R-:W-:Y:S01]  /*85a0*/  FMUL.FTZ R171, R171, R2 ;  /* 0x00000002abab7220 */ /* 0x000fe20000410000 */
[-C--:B------:R-:W-:Y:S01]  /*85b0*/  FMUL.FTZ R60, R60, R8.reuse ;  /* 0x000000083c3c7220 */ /* 0x080fe20000410000 */
[-C--:B------:R-:W-:Y:S01]  /*85c0*/  FMUL.FTZ R61, R61, R8.reuse ;  /* 0x000000083d3d7220 */ /* 0x080fe20000410000 */
[-C--:B------:R-:W-:Y:S01]  /*85d0*/  FMUL.FTZ R72, R72, R8.reuse ;  /* 0x0000000848487220 */ /* 0x080fe20000410000 */
[----:B------:R-:W4:Y:S01]  /*85e0*/  MUFU.EX2 R3, R3 ;  /* 0x0000000300037308 */ /* 0x000f220000000800 */
[--C-:B-----5:R-:W-:Y:S01]  /*85f0*/  FFMA.FTZ R13, R142, UR17, -R10.reuse ;  /* 0x000000118e0d7c23 */ /* 0x120fe2000801080a */
[----:B------:R-:W-:Y:S01]  /*8600*/  FFMA.FTZ R10, R143, UR17, -R10 ;  /* 0x000000118f0a7c23 */ /* 0x000fe2000801080a */
[-C--:B------:R-:W-:Y:S01]  /*8610*/  FMUL.FTZ R73, R73, R8.reuse ;  /* 0x0000000849497220 */ /* 0x080fe20000410000 */
[-C--:B------:R-:W-:Y:S01]  /*8620*/  FMUL.FTZ R76, R76, R8.reuse ;  /* 0x000000084c4c7220 */ /* 0x080fe20000410000 */
        /* <DEDUP_REMOVED lines=8> */
[----:B------:R-:W-:Y:S01]  /*86b0*/  FMUL.FTZ R63, R63, R2 ;  /* 0x000000023f3f7220 */ /* 0x000fe20000410000 */
[-C--:B------:R-:W-:Y:S01]  /*86c0*/  FMUL.FTZ R89, R89, R8.reuse ;  /* 0x0000000859597220 */ /* 0x080fe20000410000 */
[----:B------:R-:W-:Y:S01]  /*86d0*/  FMUL.FTZ R92, R92, R8 ;  /* 0x000000085c5c7220 */ /* 0x000fe20000410000 */
[----:B------:R1:W2:Y:S01]  /*86e0*/  MUFU.EX2 R204, R13 ;  /* 0x0000000d00cc7308 */ /* 0x0002a20000000800 */
        /* <DEDUP_REMOVED lines=8> */
[--C-:B-----5:R-:W-:Y:S01]  /*8770*/  FFMA.FTZ R10, R177, UR17, -R0.reuse ;  /* 0x00000011b10a7c23 */ /* 0x120fe20008010800 */
[----:B------:R-:W-:Y:S01]  /*8780*/  FMUL.FTZ R91, R91, R2 ;  /* 0x000000025b5b7220 */ /* 0x000fe20000410000 */
[-C--:B------:R-:W-:Y:S01]  /*8790*/  FMUL.FTZ R108, R108, R8.reuse ;  /* 0x000000086c6c7220 */ /* 0x080fe20000410000 */
[-C--:B------:R-:W-:Y:S01]  /*87a0*/  FMUL.FTZ R109, R109, R8.reuse ;  /* 0x000000086d6d7220 */ /* 0x080fe20000410000 */
[----:B------:R5:W-:Y:S01]  /*87b0*/  MUFU.EX2 R200, R10 ;  /* 0x0000000a00c87308 */ /* 0x000be20000000800 */
[----:B------:R-:W-:Y:S01]  /*87c0*/  FMUL.FTZ R120, R120, R8 ;  /* 0x0000000878787220 */ /* 0x000fe20000410000 */
[-C--:B------:R-:W-:Y:S01]  /*87d0*/  FMUL.FTZ R94, R94, R2.reuse ;  /* 0x000000025e5e7220 */ /* 0x080fe20000410000 */
[----:B------:R-:W-:Y:S01]  /*87e0*/  FMUL.FTZ R95, R95, R2 ;  /* 0x000000025f5f7220 */ /* 0x000fe20000410000 */
[--C-:B-1----:R-:W-:Y:S01]  /*87f0*/  FFMA.FTZ R13, R176, UR17, -R0.reuse ;  /* 0x00000011b00d7c23 */ /* 0x102fe20008010800 */
        /* <DEDUP_REMOVED lines=12> */
[--C-:B-----5:R-:W-:Y:S01]  /*88c0*/  FFMA.FTZ R10, R179, UR17, -R0.reuse ;  /* 0x00000011b30a7c23 */ /* 0x120fe20008010800 */
[----:B------:R-:W-:Y:S01]  /*88d0*/  FFMA.FTZ R0, R178, UR17, -R0 ;  /* 0x00000011b2007c23 */ /* 0x000fe20008010800 */
[-C--:B------:R-:W-:Y:S01]  /*88e0*/  FMUL.FTZ R148, R148, R9.reuse ;  /* 0x0000000994947220 */ /* 0x080fe20000410000 */
[----:B------:R-:W-:Y:S01]  /*88f0*/  FMUL.FTZ R149, R149, R9 ;  /* 0x0000000995957220 */ /* 0x000fe20000410000 */
[-C--:B----4-:R-:W-:Y:S01]  /*8900*/  FMUL.FTZ R150, R150, R3.reuse ;  /* 0x0000000396967220 */ /* 0x090fe20000410000 */
        /* <DEDUP_REMOVED lines=18> */
[-C--:B------:R-:W-:Y:S01]  /*8a30*/  FMUL.FTZ R52, R52, R9.reuse ;  /* 0x0000000934347220 */ /* 0x080fe20000410000 */
[C---:B------:R-:W-:Y:S01]  /*8a40*/  HMMA.16816.F32 R44, R4.reuse, R34, R44 ;  /* 0x00000022042c723c */ /* 0x040fe2000000182c */
[----:B------:R-:W-:Y:S01]  /*8a50*/  FMUL.FTZ R53, R53, R9 ;  /* 0x0000000935357220 */ /* 0x000fe20000410000 */
[----:B------:R1:W-:Y:S01]  /*8a60*/  MUFU.EX2 R176, R0 ;  /* 0x0000000000b07308 */ /* 0x0003e20000000800 */
        /* <DEDUP_REMOVED lines=16> */
[--C-:B-1----:R-:W-:Y:S01]  /*8b70*/  FFMA.FTZ R0, R183, UR17, -R12.reuse ;  /* 0x00000011b7007c23 */ /* 0x102fe2000801080c */
[----:B------:R-:W-:Y:S01]  /*8b80*/  FMUL.FTZ R103, R103, R3 ;  /* 0x0000000367677220 */ /* 0x000fe20000410000 */
[-C--:B------:R-:W-:Y:S01]  /*8b90*/  FMUL.FTZ R172, R172, R9.reuse ;  /* 0x00000009acac7220 */ /* 0x080fe20000410000 */
[----:B------:R-:W-:Y:S01]  /*8ba0*/  FMUL.FTZ R173, R173, R9 ;  /* 0x00000009adad7220 */ /* 0x000fe20000410000 */
[----:B------:R1:W-:Y:S01]  /*8bb0*/  MUFU.EX2 R143, R0 ;  /* 0x00000000008f7308 */ /* 0x0003e20000000800 */
        /* <DEDUP_REMOVED lines=16> */
[--C-:B-1----:R-:W-:Y:S01]  /*8cc0*/  FFMA.FTZ R0, R181, UR17, -R12.reuse ;  /* 0x00000011b5007c23 */ /* 0x102fe2000801080c */
[----:B------:R-:W-:Y:S01]  /*8cd0*/  FMUL.FTZ R83, R83, R3 ;  /* 0x0000000353537220 */ /* 0x000fe20000410000 */
[C---:B------:R-:W-:Y:S01]  /*8ce0*/  HMMA.16816.F32 R104, R4.reuse, R28, R104 ;  /* 0x0000001c0468723c */ /* 0x040fe20000001868 */
[-C--:B------:R-:W-:Y:S01]  /*8cf0*/  FMUL.FTZ R96, R96, R9.reuse ;  /* 0x0000000960607220 */ /* 0x080fe20000410000 */
[----:B------:R1:W-:Y:S01]  /*8d00*/  MUFU.EX2 R142, R0 ;  /* 0x00000000008e7308 */ /* 0x0003e20000000800 */
        /* <DEDUP_REMOVED lines=16> */
[----:B-1----:R-:W-:Y:S01]  /*8e10*/  FFMA.FTZ R0, R180, UR17, -R12 ;  /* 0x00000011b4007c23 */ /* 0x002fe2000801080c */
[-C--:B------:R-:W-:Y:S01]  /*8e20*/  FMUL.FTZ R130, R130, R3.reuse ;  /* 0x0000000382827220 */ /* 0x080fe20000410000 */
[----:B------:R-:W-:Y:S01]  /*8e30*/  FMUL.FTZ R131, R131, R3 ;  /* 0x0000000383837220 */ /* 0x000fe20000410000 */
[----:B------:R-:W1:Y:S01]  /*8e40*/  MUFU.EX2 R179, R10 ;  /* 0x0000000a00b37308 */ /* 0x000e620000000800 */
[----:B------:R-:W-:Y:S01]  /*8e50*/  MOV R182, R15 ;  /* 0x0000000f00b67202 */ /* 0x000fe20000000f00 */
[----:B------:R-:W-:Y:S01]  /*8e60*/  FFMA.FTZ R2, R252, R2, R206 ;  /* 0x00000002fc027223 */ /* 0x000fe200000100ce */
[----:B------:R-:W-:-:S02]  /*8e70*/  F2FP.F16.F32.PACK_AB R4, R247, R248 ;  /* 0x000000f8f704723e */ /* 0x000fc400000000ff */
[----:B------:R-:W-:Y:S02]  /*8e80*/  F2FP.F16.F32.PACK_AB R5, R242, R243 ;  /* 0x000000f3f205723e */ /* 0x000fe400000000ff */
[----:B------:R-:W-:Y:S01]  /*8e90*/  F2FP.F16.F32.PACK_AB R6, R249, R246 ;  /* 0x000000f6f906723e */ /* 0x000fe200000000ff */
[----:B------:R2:W-:Y:S01]  /*8ea0*/  MUFU.EX2 R141, R0 ;  /* 0x00000000008d7308 */ /* 0x0005e20000000800 */
[----:B------:R-:W-:Y:S02]  /*8eb0*/  F2FP.F16.F32.PACK_AB R7, R245, R244 ;  /* 0x000000f4f507723e */ /* 0x000fe400000000ff */
[----:B------:R-:W-:Y:S02]  /*8ec0*/  MOV R127, R184 ;  /* 0x000000b8007f7202 */ /* 0x000fe40000000f00 */
[----:B------:R-:W-:Y:S02]  /*8ed0*/  F2FP.F16.F32.PACK_AB R124, R204, R205 ;  /* 0x000000cdcc7c723e */ /* 0x000fe400000000ff */
[----:B------:R-:W-:Y:S01]  /*8ee0*/  MOV R178, R127 ;  /* 0x0000007f00b27202 */ /* 0x000fe20000000f00 */
[----:B------:R-:W-:Y:S01]  /*8ef0*/  HMMA.16816.F32 R148, R4, R16, R148 ;  /* 0x000000100494723c */ /* 0x000fe20000001894 */
[----:B------:R-:W3:Y:S01]  /*8f00*/  MUFU.EX2 R201, R13 ;  /* 0x0000000d00c97308 */ /* 0x000ee20000000800 */
[----:B-1----:R-:W-:-:S02]  /*8f10*/  F2FP.F16.F32.PACK_AB R127, R177, R179 ;  /* 0x000000b3b17f723e */ /* 0x002fc400000000ff */
[----:B------:R-:W-:Y:S02]  /*8f20*/  FFMA.FTZ R3, R178, R3, R243 ;  /* 0x00000003b2037223 */ /* 0x000fe400000100f3 */
[C---:B------:R-:W-:Y:S01]  /*8f30*/  HMMA.16816.F32 R184, R4.reuse, R18, R156 ;  /* 0x0000001204b8723c */ /* 0x040fe2000000189c */
[----:B------:R-:W1:Y:S01]  /*8f40*/  LDSM.16.MT88.4 R156, [R213+0xa800] ;  /* 0x00a80000d59c783b */ /* 0x000e620000004200 */
[----:B------:R-:W-:Y:S01]  /*8f50*/  FADD.FTZ R3, R242, R3 ;  /* 0x00000003f2037221 */ /* 0x000fe20000010000 */
[----:B--2---:R-:W-:Y:S01]  /*8f60*/  FFMA.FTZ R0, R191, UR17, -R11 ;  /* 0x00000011bf007c23 */ /* 0x004fe2000801080b */
[----:B------:R2:W4:Y:S02]  /*8f70*/  MUFU.EX2 R203, R14 ;  /* 0x0000000e00cb7308 */ /* 0x0005240000000800 */
[----:B------:R-:W-:Y:S01]  /*8f80*/  HMMA.16816.F32 R164, R4, R20, R164 ;  /* 0x0000001404a4723c */ /* 0x000fe200000018a4 */
[----:B------:R-:W-:-:S04]  /*8f90*/  FADD.FTZ R3, R244, R3 ;  /* 0x00000003f4037221 */ /* 0x000fc80000010000 */
[----:B------:R-:W-:Y:S01]  /*8fa0*/  FADD.FTZ R3, R245, R3 ;  /* 0x00000003f5037221 */ /* 0x000fe20000010000 */
[----:B------:R5:W-:Y:S01]  /*8fb0*/  MUFU.EX2 R10, R0 ;  /* 0x00000000000a7308 */ /* 0x000be20000000800 */
[----:B------:R-:W-:Y:S01]  /*8fc0*/  HMMA.16816.F32 R36, R4, R32, R36 ;  /* 0x000000200424723c */ /* 0x000fe20000001824 */
[----:B---3--:R-:W-:-:S05]  /*8fd0*/  F2FP.F16.F32.PACK_AB R125, R200, R201 ;  /* 0x000000c9c87d723e */ /* 0x008fca00000000ff */
[----:B------:R-:W-:Y:S01]  /*8fe0*/  HMMA.16816.F32 R52, R4, R132, R52 ;  /* 0x000000840434723c */ /* 0x000fe20000001834 */
[----:B--2---:R-:W-:Y:S01]  /*8ff0*/  LDSM.16.MT88.4 R12, [R217+0xb800] ;  /* 0x00b80000d90c783b */ /* 0x004fe20000004200 */
[----:B----4-:R-:W-:-:S04]  /*9000*/  F2FP.F16.F32.PACK_AB R126, R202, R203 ;  /* 0x000000cbca7e723e */ /* 0x010fc800000000ff */
[----:B------:R-:W-:Y:S01]  /*9010*/  HMMA.16816.F32 R68, R4, R136, R68 ;  /* 0x000000880444723c */ /* 0x000fe20000001844 */
[----:B-----5:R-:W-:-:S05]  /*9020*/  FFMA.FTZ R0, R189, UR17, -R11 ;  /* 0x00000011bd007c23 */ /* 0x020fca000801080b */
[C---:B------:R-:W-:Y:S06]  /*9030*/  HMMA.16816.F32 R84, R4.reuse, R24, R84 ;  /* 0x000000180454723c */ /* 0x040fec0000001854 */
[C---:B------:R-:W-:Y:S06]  /*9040*/  HMMA.16816.F32 R100, R4.reuse, R28, R100 ;  /* 0x0000001c0464723c */ /* 0x040fec0000001864 */
[C---:B------:R-:W-:Y:S01]  /*9050*/  HMMA.16816.F32 R20, R4.reuse, R22, R172 ;  /* 0x000000160414723c */ /* 0x040fe200000018ac */
[----:B------:R-:W2:Y:S05]  /*9060*/  LDSM.16.MT88.4 R172, [R215+0xa800] ;  /* 0x00a80000d7ac783b */ /* 0x000eaa0000004200 */
        /* <DEDUP_REMOVED lines=10> */
[C---:B------:R-:W-:Y:S06]  /*9110*/  HMMA.16816.F32 R116, R4.reuse, R40, R116 ;  /* 0x000000280474723c */ /* 0x040fec0000001874 */
[----:B------:R-:W-:Y:S01]  /*9120*/  HMMA.16816.F32 R16, R4, R42, R128 ;  /* 0x0000002a0410723c */ /* 0x000fe20000001880 */
[----:B------:R2:W-:Y:S05]  /*9130*/  MUFU.EX2 R7, R0 ;  /* 0x0000000000077308 */ /* 0x0005ea0000000800 */
[----:B-1----:R-:W-:Y:S01]  /*9140*/  HMMA.16816.F32 R144, R124, R156, R144 ;  /* 0x0000009c7c90723c */ /* 0x002fe20000001890 */
[----:B------:R-:W-:Y:S01]  /*9150*/  FFMA.FTZ R4, R190, UR17, -R11 ;  /* 0x00000011be047c23 */ /* 0x000fe2000801080b */
[----:B------:R-:W-:-:S02]  /*9160*/  F2FP.F16.F32.PACK_AB R128, R143, R176 ;  /* 0x000000b08f80723e */ /* 0x000fc400000000ff */
[----:B------:R-:W-:Y:S01]  /*9170*/  F2FP.F16.F32.PACK_AB R130, R141, R142 ;  /* 0x0000008e8d82723e */ /* 0x000fe200000000ff */
[----:B------:R1:W3:Y:S01]  /*9180*/  MUFU.EX2 R140, R4 ;  /* 0x00000004008c7308 */ /* 0x0002e20000000800 */
[----:B------:R-:W-:Y:S01]  /*9190*/  HMMA.16816.F32 R152, R124, R158, R152 ;  /* 0x0000009e7c98723c */ /* 0x000fe20000001898 */
[----:B--2---:R-:W-:-:S05]  /*91a0*/  FFMA.FTZ R0, R188, UR17, -R11 ;  /* 0x00000011bc007c23 */ /* 0x004fca000801080b */
[C---:B------:R-:W-:Y:S01]  /*91b0*/  HMMA.16816.F32 R160, R124.reuse, R172, R160 ;  /* 0x000000ac7ca0723c */ /* 0x040fe200000018a0 */
[----:B------:R2:W4:Y:S05]  /*91c0*/  MUFU.EX2 R6, R0 ;  /* 0x0000000000067308 */ /* 0x00052a0000000800 */
[----:B------:R-:W-:Y:S01]  /*91d0*/  HMMA.16816.F32 R168, R124, R174, R168 ;  /* 0x000000ae7ca8723c */ /* 0x000fe200000018a8 */
[----:B-1----:R-:W-:Y:S01]  /*91e0*/  FFMA.FTZ R4, R182, R9, R248 ;  /* 0x00000009b6047223 */ /* 0x002fe200000100f8 */
[----:B---3--:R-:W-:Y:S01]  /*91f0*/  FADD.FTZ R3, R140, R3 ;  /* 0x000000038c037221 */ /* 0x008fe20000010000 */
[----:B------:R-:W-:-:S03]  /*9200*/  F2FP.F16.F32.PACK_AB R129, R10, R140 ;  /* 0x0000008c0a81723e */ /* 0x000fc600000000ff */
[----:B------:R-:W-:Y:S01]  /*9210*/  HMMA.16816.F32 R40, R124, R48, R196 ;  /* 0x000000307c28723c */ /* 0x000fe200000018c4 */
[----:B------:R-:W-:Y:S01]  /*9220*/  FADD.FTZ R4, R247, R4 ;  /* 0x00000004f7047221 */ /* 0x000fe20000010000 */
[----:B------:R-:W-:-:S03]  /*9230*/  FADD.FTZ R3, R10, R3 ;  /* 0x000000030a037221 */ /* 0x000fc60000010000 */
[----:B------:R-:W-:Y:S01]  /*9240*/  FADD.FTZ R4, R246, R4 ;  /* 0x00000004f6047221 */ /* 0x000fe20000010000 */
[----:B------:R-:W-:Y:S01]  /*9250*/  FADD.FTZ R3, R7, R3 ;  /* 0x0000000307037221 */ /* 0x000fe20000010000 */
[C---:B------:R-:W-:Y:S01]  /*9260*/  HMMA.16816.F32 R44, R124.reuse, R50, R44 ;  /* 0x000000327c2c723c */ /* 0x040fe2000000182c */
[----:B--2---:R-:W-:Y:S01]  /*9270*/  FFMA.FTZ R0, R250, R8, R211 ;  /* 0x00000008fa007223 */ /* 0x004fe200000100d3 */
[----:B------:R-:W-:Y:S01]  /*9280*/  FADD.FTZ R4, R249, R4 ;  /* 0x00000004f9047221 */ /* 0x000fe20000010000 */
[C---:B----4-:R-:W-:Y:S01]  /*9290*/  FADD.FTZ R248, R6.reuse, R3 ;  /* 0x0000000306f87221 */ /* 0x050fe20000010000 */
        /* <DEDUP_REMOVED lines=17> */
[----:B-----5:R-:W-:Y:S01]  /*93b0*/  HMMA.16816.F32 R72, R124, R80, R72 ;  /* 0x000000507c48723c */ /* 0x020fe20000001848 */
[----:B------:R1:W-:Y:S01]  /*93c0*/  STL [R1+0xc], R247 ;  /* 0x00000cf701007387 */ /* 0x0003e20000100800 */
[----:B------:R-:W-:Y:S01]  /*93d0*/  FADD.FTZ R2, R203, R2 ;  /* 0x00000002cb027221 */ /* 0x000fe20000010000 */
[----:B------:R-:W-:-:S02]  /*93e0*/  FADD.FTZ R0, R179, R0 ;  /* 0x00000000b3007221 */ /* 0x000fc40000010000 */
[----:B------:R1:W-:Y:S01]  /*93f0*/  STL [R1+0x8], R248 ;  /* 0x000008f801007387 */ /* 0x0003e20000100800 */
[----:B------:R-:W-:Y:S01]  /*9400*/  FADD.FTZ R250, R202, R2 ;  /* 0x00000002cafa7221 */ /* 0x000fe20000010000 */
[----:B------:R-:W-:Y:S01]  /*9410*/  FADD.FTZ R252, R177, R0 ;  /* 0x00000000b1fc7221 */ /* 0x000fe20000010000 */
[C---:B------:R-:W-:Y:S03]  /*9420*/  HMMA.16816.F32 R76, R124.reuse, R82, R76 ;  /* 0x000000527c4c723c */ /* 0x040fe6000000184c */
[----:B------:R1:W-:Y:S03]  /*9430*/  STL [R1+0x4], R250 ;  /* 0x000004fa01007387 */ /* 0x0003e60000100800 */
[C---:B------:R-:W-:Y:S01]  /*9440*/  HMMA.16816.F32 R88, R124.reuse, R96, R88 ;  /* 0x000000607c58723c */ /* 0x040fe20000001858 */
        /* <DEDUP_REMOVED lines=40> */
[----:B------:R-:W-:Y:S02]  /*96d0*/  MOV R0, UR6 ;  /* 0x0000000600007c02 */ /* 0x000fe40008000f00 */
[----:B------:R-:W-:Y:S01]  /*96e0*/  MOV R4, UR6 ;  /* 0x0000000600047c02 */ /* 0x000fe20008000f00 */
[----:B------:R-:W-:-:S03]  /*96f0*/  UIADD3 UR4, UR7, UR4, URZ ;  /* 0x0000000407047290 */ /* 0x000fc6000fffe03f */
[----:B------:R-:W5:Y:S03]  /*9700*/  @!P3 LDC.64 R8, c[0x0][0x220] ;  /* 0x00008800ff08bb82 */ /* 0x000f660000000a00 */
[----:B------:R-:W-:-:S05]  /*9710*/  MOV R3, UR4 ;  /* 0x0000000400037c02 */ /* 0x000fca0008000f00 */
        /* <DEDUP_REMOVED lines=75> */
[----:B------:R-:W1:Y:S01]  /*9bd0*/  LDSM.16.M88.4 R28, [R214+0x4000] ;  /* 0x00400000d61c783b */ /* 0x000e620000000200 */
[C---:B------:R-:W-:Y:S06]  /*9be0*/  HMMA.16816.F32 R192, R4.reuse, R136, R192 ;  /* 0x0000008804c0723c */ /* 0x040fec00000018c0 */
[----:B------:R-:W-:Y:S01]  /*9bf0*/  HMMA.16816.F32 R136, R4, R138, R184 ;  /* 0x0000008a0488723c */ /* 0x000fe200000018b8 */
[----:B------:R-:W2:Y:S05]  /*9c00*/  LDSM.16.M88.4 R4, [R214+0x6000] ;  /* 0x00600000d604783b */ /* 0x000eaa0000000200 */
[C---:B----4-:R-:W-:Y:S06]  /*9c10*/  HMMA.16816.F32 R184, R8.reuse, R24, R196 ;  /* 0x0000001808b8723c */ /* 0x050fec00000018c4 */
[C---:B------:R-:W-:Y:S06]  /*9c20*/  HMMA.16816.F32 R196, R8.reuse, R26, R188 ;  /* 0x0000001a08c4723c */ /* 0x040fec00000018bc */
[C---:B---3--:R-:W-:Y:S06]  /*9c30*/  HMMA.16816.F32 R200, R8.reuse, R140, R200 ;  /* 0x0000008c08c8723c */ /* 0x048fec00000018c8 */
[----:B------:R-:W-:Y:S01]  /*9c40*/  HMMA.16816.F32 R188, R8, R142, R16 ;  /* 0x0000008e08bc723c */ /* 0x000fe20000001810 */
[----:B------:R-:W-:Y:S05]  /*9c50*/  LDSM.16.M88.4 R16, [R222+0x4000] ;  /* 0x00400000de10783b */ /* 0x000fea0000000200 */
[C---:B------:R-:W-:Y:S01]  /*9c60*/  HMMA.16816.F32 R8, R12.reuse, R24, R132 ;  /* 0x000000180c08723c */ /* 0x040fe20000001884 */
[----:B------:R-:W-:Y:S05]  /*9c70*/  LDSM.16.M88.4 R132, [R225] ;  /* 0x00000000e184783b */ /* 0x000fea0000000200 */
[C---:B------:R-:W-:Y:S01]  /*9c80*/  HMMA.16816.F32 R180, R12.reuse, R26, R20 ;  /* 0x0000001a0cb4723c */ /* 0x040fe20000001814 */
[----:B------:R-:W3:Y:S04]  /*9c90*/  LDSM.16.M88.4 R24, [R216+0x4000] ;  /* 0x00400000d818783b */ /* 0x000ee80000000200 */
[----:B------:R-:W4:Y:S01]  /*9ca0*/  LDSM.16.M88.4 R20, [R216+0x6000] ;  /* 0x00600000d814783b */ /* 0x000f220000000200 */
[C---:B------:R-:W-:Y:S06]  /*9cb0*/  HMMA.16816.F32 R208, R12.reuse, R140, R192 ;  /* 0x0000008c0cd0723c */ /* 0x040fec00000018c0 */
[----:B------:R-:W-:Y:S01]  /*9cc0*/  HMMA.16816.F32 R192, R12, R142, R136 ;  /* 0x0000008e0cc0723c */ /* 0x000fe20000001888 */
[----:B------:R-:W5:Y:S04]  /*9cd0*/  LDSM.16.M88.4 R140, [R220+0x9000] ;  /* 0x00900000dc8c783b */ /* 0x000f680000000200 */
[----:B------:R-:W5:Y:S01]  /*9ce0*/  LDSM.16.M88.4 R12, [R222+0x6000] ;  /* 0x00600000de0c783b */ /* 0x000f620000000200 */
[-C--:B-1----:R-:W-:Y:S06]  /*9cf0*/  HMMA.16816.F32 R136, R28, R32.reuse, R8 ;  /* 0x000000201c88723c */ /* 0x082fec0000001808 */
[C---:B--2---:R-:W-:Y:S06]  /*9d00*/  HMMA.16816.F32 R8, R4.reuse, R32, R184 ;  /* 0x000000200408723c */ /* 0x044fec00000018b8 */
[C---:B------:R-:W-:Y:S06]  /*9d10*/  HMMA.16816.F32 R184, R4.reuse, R34, R196 ;  /* 0x0000002204b8723c */ /* 0x040fec00000018c4 */
[----:B------:R-:W-:Y:S06]  /*9d20*/  HMMA.16816.F32 R204, R4, R176, R200 ;  /* 0x000000b004cc723c */ /* 0x000fec00000018c8 */
[----:B---3--:R-:W-:Y:S06]  /*9d30*/  HMMA.16816.F32 R136, R24, R132, R136 ;  /* 0x000000841888723c */ /* 0x008fec0000001888 */
[----:B------:R-:W-:Y:S06]  /*9d40*/  HMMA.16816.F32 R240, R4, R178, R188 ;  /* 0x000000b204f0723c */ /* 0x000fec00000018bc */
[----:B------:R-:W-:Y:S01]  /*9d50*/  HMMA.16816.F32 R180, R28, R34, R180 ;  /* 0x000000221cb4723c */ /* 0x000fe200000018b4 */
[----:B------:R-:W-:Y:S05]  /*9d60*/  LDSM.16.M88.4 R32, [R219+0x1000] ;  /* 0x00100000db20783b */ /* 0x000fea0000000200 */
[----:B----4-:R-:W-:Y:S01]  /*9d70*/  HMMA.16816.F32 R4, R20, R132, R8 ;  /* 0x000000841404723c */ /* 0x010fe20000001808 */
[----:B------:R-:W1:Y:S05]  /*9d80*/  LDSM.16.M88.4 R8, [R221+0x4000] ;  /* 0x00400000dd08783b */ /* 0x000e6a0000000200 */
[----:B-----5:R-:W-:Y:S06]  /*9d90*/  HMMA.16816.F32 R136, R16, R140, R136 ;  /* 0x0000008c1088723c */ /* 0x020fec0000001888 */
[-C--:B------:R-:W-:Y:S06]  /*9da0*/  HMMA.16816.F32 R196, R20, R134.reuse, R184 ;  /* 0x0000008614c4723c */ /* 0x080fec00000018b8 */
[----:B------:R-:W-:Y:S06]  /*9db0*/  HMMA.16816.F32 R188, R24, R134, R180 ;  /* 0x0000008618bc723c */ /* 0x000fec00000018b4 */
[----:B------:R-:W-:Y:S01]  /*9dc0*/  HMMA.16816.F32 R132, R12, R140, R4 ;  /* 0x0000008c0c84723c */ /* 0x000fe20000001804 */
[----:B------:R-:W2:Y:S05]  /*9dd0*/  LDSM.16.M88.4 R4, [R221+0x6000] ;  /* 0x00600000dd04783b */ /* 0x000eaa0000000200 */
[C---:B------:R-:W-:Y:S06]  /*9de0*/  HMMA.16816.F32 R180, R28.reuse, R176, R208 ;  /* 0x000000b01cb4723c */ /* 0x040fec00000018d0 */
[----:B------:R-:W-:Y:S06]  /*9df0*/  HMMA.16816.F32 R200, R28, R178, R192 ;  /* 0x000000b21cc8723c */ /* 0x000fec00000018c0 */
[----:B-1----:R-:W-:Y:S01]  /*9e00*/  HMMA.16816.F32 R184, R8, R32, R136 ;  /* 0x0000002008b8723c */ /* 0x002fe20000001888 */
[----:B------:R-:W1:Y:S05]  /*9e10*/  LDSM.16.M88.4 R136, [R224] ;  /* 0x00000000e088783b */ /* 0x000e6a0000000200 */
[-C--:B------:R-:W-:Y:S06]  /*9e20*/  HMMA.16816.F32 R28, R16, R142.reuse, R188 ;  /* 0x0000008e101c723c */ /* 0x080fec00000018bc */
[----:B------:R-:W-:Y:S06]  /*9e30*/  HMMA.16816.F32 R140, R12, R142, R196 ;  /* 0x0000008e0c8c723c */ /* 0x000fec00000018c4 */
[----:B--2---:R-:W-:Y:S01]  /*9e40*/  HMMA.16816.F32 R192, R4, R32, R132 ;  /* 0x0000002004c0723c */ /* 0x004fe20000001884 */
[----:B------:R-:W2:Y:S05]  /*9e50*/  LDSM.16.M88.4 R132, [R220+0x9800] ;  /* 0x00980000dc84783b */ /* 0x000eaa0000000200 */
[----:B------:R-:W-:Y:S01]  /*9e60*/  FMUL.FTZ R184, R184, UR32 ;  /* 0x00000020b8b87c20 */ /* 0x000fe20008410000 */
[----:B------:R-:W-:Y:S01]  /*9e70*/  FMUL.FTZ R185, R185, UR32 ;  /* 0x00000020b9b97c20 */ /* 0x000fe20008410000 */
[----:B------:R-:W-:Y:S01]  /*9e80*/  FMUL.FTZ R186, R186, UR32 ;  /* 0x00000020baba7c20 */ /* 0x000fe20008410000 */
[----:B------:R-:W-:Y:S01]  /*9e90*/  FMUL.FTZ R187, R187, UR32 ;  /* 0x00000020bbbb7c20 */ /* 0x000fe20008410000 */
[----:B------:R-:W3:Y:S08]  /*9ea0*/  MUFU.TANH R208, R184 ;  /* 0x000000b800d07308 */ /* 0x000ef00000002400 */
[----:B------:R-:W4:Y:S01]  /*9eb0*/  MUFU.TANH R196, R185 ;  /* 0x000000b900c47308 */ /* 0x000f220000002400 */
[-C--:B-1----:R-:W-:Y:S07]  /*9ec0*/  HMMA.16816.F32 R176, R24, R136.reuse, R180 ;  /* 0x0000008818b0723c */ /* 0x082fee00000018b4 */
[----:B------:R-:W1:Y:S01]  /*9ed0*/  MUFU.TANH R199, R186 ;  /* 0x000000ba00c77308 */ /* 0x000e620000002400 */
[----:B------:R-:W-:Y:S01]  /*9ee0*/  HMMA.16816.F32 R188, R20, R136, R204 ;  /* 0x0000008814bc723c */ /* 0x000fe200000018cc */
[----:B------:R-:W-:Y:S01]  /*9ef0*/  FMUL.FTZ R192, R192, UR32 ;  /* 0x00000020c0c07c20 */ /* 0x000fe20008410000 */
[----:B------:R-:W-:Y:S01]  /*9f00*/  FMUL.FTZ R194, R194, UR32 ;  /* 0x00000020c2c27c20 */ /* 0x000fe20008410000 */
[----:B------:R-:W-:-:S03]  /*9f10*/  FMUL.FTZ R195, R195, UR32 ;  /* 0x00000020c3c37c20 */ /* 0x000fc60008410000 */
[-C--:B------:R-:W-:Y:S01]  /*9f20*/  HMMA.16816.F32 R24, R24, R138.reuse, R200 ;  /* 0x0000008a1818723c */ /* 0x080fe200000018c8 */
[----:B------:R5:W1:Y:S05]  /*9f30*/  MUFU.TANH R198, R187 ;  /* 0x000000bb00c67308 */ /* 0x000a6a0000002400 */
[----:B------:R-:W-:Y:S03]  /*9f40*/  HMMA.16816.F32 R20, R20, R138, R240 ;  /* 0x0000008a1414723c */ /* 0x000fe600000018f0 */
[----:B------:R3:W1:Y:S03]  /*9f50*/  MUFU.TANH R197, R192 ;  /* 0x000000c000c57308 */ /* 0x0006660000002400 */
[----:B------:R-:W-:Y:S01]  /*9f60*/  HMMA.16816.F32 R180, R8, R34, R28 ;  /* 0x0000002208b4723c */ /* 0x000fe2000000181c */
[----:B------:R-:W4:Y:S01]  /*9f70*/  LDSM.16.M88.4 R28, [R219+0x1800] ;  /* 0x00180000db1c783b */ /* 0x000f220000000200 */
[----:B------:R-:W-:-:S04]  /*9f80*/  DEPBAR.LE SB0, 0x0 ;  /* 0x000080000000791a */ /* 0x000fc80000000000 */
[----:B-----5:R-:W-:Y:S01]  /*9f90*/  HMMA.16816.F32 R184, R4, R34, R140 ;  /* 0x0000002204b8723c */ /* 0x020fe2000000188c */
[----:B------:R-:W1:Y:S05]  /*9fa0*/  MUFU.TANH R194, R194 ;  /* 0x000000c200c27308 */ /* 0x000e6a0000002400 */
[-C--:B--2---:R-:W-:Y:S01]  /*9fb0*/  HMMA.16816.F32 R32, R16, R132.reuse, R176 ;  /* 0x000000841020723c */ /* 0x084fe200000018b0 */
[----:B---3--:R-:W-:Y:S02]  /*9fc0*/  FMUL.FTZ R192, R193, UR32 ;  /* 0x00000020c1c07c20 */ /* 0x008fe40008410000 */
[----:B------:R-:W2:Y:S03]  /*9fd0*/  MUFU.TANH R195, R195 ;  /* 0x000000c300c37308 */ /* 0x000ea60000002400 */
[----:B------:R-:W-:Y:S05]  /*9fe0*/  HMMA.16816.F32 R140, R12, R132, R188 ;  /* 0x000000840c8c723c */ /* 0x000fea00000018bc */
[----:B------:R-:W3:Y:S01]  /*9ff0*/  MUFU.TANH R192, R192 ;  /* 0x000000c000c07308 */ /* 0x000ee20000002400 */
[----:B------:R-:W-:Y:S01]  /*a000*/  HMMA.16816.F32 R16, R16, R134, R24 ;  /* 0x000000861010723c */ /* 0x000fe20000001818 */
[----:B------:R-:W-:Y:S01]  /*a010*/  FMUL.FTZ R178, R182, UR32 ;  /* 0x00000020b6b27c20 */ /* 0x000fe20008410000 */
[----:B------:R-:W-:Y:S01]  /*a020*/  FMUL.FTZ R176, R180, UR32 ;  /* 0x00000020b4b07c20 */ /* 0x000fe20008410000 */
[----:B------:R-:W-:Y:S01]  /*a030*/  FMUL.FTZ R177, R181, UR32 ;  /* 0x00000020b5b17c20 */ /* 0x000fe20008410000 */
[----:B------:R-:W-:-:S02]  /*a040*/  FMUL.FTZ R133, R183, UR32 ;  /* 0x00000020b7857c20 */ /* 0x000fc40008410000 */
[----:B------:R-:W-:Y:S01]  /*a050*/  HMMA.16816.F32 R12, R12, R134, R20 ;  /* 0x000000860c0c723c */ /* 0x000fe20000001814 */
[----:B------:R-:W-:Y:S01]  /*a060*/  FMUL.FTZ R136, R184, UR32 ;  /* 0x00000020b8887c20 */ /* 0x000fe20008410000 */
[----:B------:R-:W-:Y:S01]  /*a070*/  FMUL.FTZ R137, R185, UR32 ;  /* 0x00000020b9897c20 */ /* 0x000fe20008410000 */
[----:B------:R-:W-:Y:S01]  /*a080*/  FMUL.FTZ R182, R186, UR32 ;  /* 0x00000020bab67c20 */ /* 0x000fe20008410000 */
[----:B------:R-:W-:Y:S01]  /*a090*/  FMUL.FTZ R179, R187, UR32 ;  /* 0x00000020bbb37c20 */ /* 0x000fe20008410000 */
[----:B------:R-:W1:Y:S01]  /*a0a0*/  MUFU.TANH R176, R176 ;  /* 0x000000b000b07308 */ /* 0x000e620000002400 */
[-C--:B----4-:R-:W-:Y:S07]  /*a0b0*/  HMMA.16816.F32 R32, R8, R28.reuse, R32 ;  /* 0x0000001c0820723c */ /* 0x090fee0000001820 */
[----:B------:R-:W4:Y:S01]  /*a0c0*/  MUFU.TANH R177, R177 ;  /* 0x000000b100b17308 */ /* 0x000f220000002400 */
[----:B------:R-:W-:Y:S07]  /*a0d0*/  HMMA.16816.F32 R24, R4, R28, R140 ;  /* 0x0000001c0418723c */ /* 0x000fee000000188c */
[----:B------:R-:W1:Y:S01]  /*a0e0*/  MUFU.TANH R178, R178 ;  /* 0x000000b200b27308 */ /* 0x000e620000002400 */
[-C--:B------:R-:W-:Y:S06]  /*a0f0*/  HMMA.16816.F32 R8, R8, R30.reuse, R16 ;  /* 0x0000001e0808723c */ /* 0x080fec0000001810 */
[----:B------:R-:W-:Y:S01]  /*a100*/  HMMA.16816.F32 R4, R4, R30, R12 ;  /* 0x0000001e0404723c */ /* 0x000fe2000000180c */
[----:B------:R-:W1:Y:S01]  /*a110*/  MUFU.TANH R133, R133 ;  /* 0x0000008500857308 */ /* 0x000e620000002400 */
[----:B------:R-:W-:Y:S01]  /*a120*/  FMUL.FTZ R29, R33, UR32 ;  /* 0x00000020211d7c20 */ /* 0x000fe20008410000 */
[----:B------:R-:W-:Y:S01]  /*a130*/  FMUL.FTZ R32, R32, UR32 ;  /* 0x0000002020207c20 */ /* 0x000fe20008410000 */
[----:B------:R-:W-:Y:S01]  /*a140*/  FMUL.FTZ R33, R34, UR32 ;  /* 0x0000002022217c20 */ /* 0x000fe20008410000 */
[----:B------:R-:W-:-:S04]  /*a150*/  FMUL.FTZ R21, R35, UR32 ;  /* 0x0000002023157c20 */ /* 0x000fc80008410000 */
[----:B------:R-:W1:Y:S01]  /*a160*/  MUFU.TANH R136, R136 ;  /* 0x0000008800887308 */ /* 0x000e620000002400 */
[----:B------:R-:W-:Y:S01]  /*a170*/  FMUL.FTZ R24, R24, UR32 ;  /* 0x0000002018187c20 */ /* 0x000fe20008410000 */
[----:B------:R-:W-:Y:S01]  /*a180*/  FMUL.FTZ R25, R25, UR32 ;  /* 0x0000002019197c20 */ /* 0x000fe20008410000 */
[----:B------:R-:W-:Y:S01]  /*a190*/  FMUL.FTZ R26, R26, UR32 ;  /* 0x000000201a1a7c20 */ /* 0x000fe20008410000 */
[----:B------:R-:W-:-:S05]  /*a1a0*/  FMUL.FTZ R27, R27, UR32 ;  /* 0x000000201b1b7c20 */ /* 0x000fca0008410000 */
[----:B------:R-:W-:Y:S01]  /*a1b0*/  FMUL.FTZ R8, R8, UR32 ;  /* 0x0000002008087c20 */ /* 0x000fe20008410000 */
[----:B------:R-:W-:Y:S01]  /*a1c0*/  FMUL.FTZ R9, R9, UR32 ;  /* 0x0000002009097c20 */ /* 0x000fe20008410000 */
[----:B------:R-:W-:Y:S01]  /*a1d0*/  FMUL.FTZ R10, R10, UR32 ;  /* 0x000000200a0a7c20 */ /* 0x000fe20008410000 */
[----:B------:R-:W-:Y:S01]  /*a1e0*/  FMUL.FTZ R11, R11, UR32 ;  /* 0x000000200b0b7c20 */ /* 0x000fe20008410000 */
[----:B------:R1:W1:Y:S02]  /*a1f0*/  MUFU.TANH R28, R24 ;  /* 0x00000018001c7308 */ /* 0x0002640000002400 */
[----:B------:R-:W-:Y:S01]  /*a200*/  FMUL.FTZ R4, R4, UR32 ;  /* 0x0000002004047c20 */ /* 0x000fe20008410000 */
[----:B------:R-:W-:Y:S01]  /*a210*/  FMUL.FTZ R5, R5, UR32 ;  /* 0x0000002005057c20 */ /* 0x000fe20008410000 */
[----:B------:R-:W-:Y:S01]  /*a220*/  FMUL.FTZ R6, R6, UR32 ;  /* 0x0000002006067c20 */ /* 0x000fe20008410000 */
[----:B------:R-:W-:-:S03]  /*a230*/  FMUL.FTZ R7, R7, UR32 ;  /* 0x0000002007077c20 */ /* 0x000fc60008410000 */
[----:B------:R1:W1:Y:S08]  /*a240*/  MUFU.TANH R132, R26 ;  /* 0x0000001a00847308 */ /* 0x0002700000002400 */
[----:B------:R1:W1:Y:S08]  /*a250*/  MUFU.TANH R139, R27 ;  /* 0x0000001b008b7308 */ /* 0x0002700000002400 */
[----:B------:R-:W1:Y:S08]  /*a260*/  MUFU.TANH R137, R137 ;  /* 0x0000008900897308 */ /* 0x000e700000002400 */
[----:B------:R-:W1:Y:S08]  /*a270*/  MUFU.TANH R182, R182 ;  /* 0x000000b600b67308 */ /* 0x000e700000002400 */
[----:B------:R-:W1:Y:S08]  /*a280*/  MUFU.TANH R179, R179 ;  /* 0x000000b300b37308 */ /* 0x000e700000002400 */
[----:B------:R-:W1:Y:S08]  /*a290*/  MUFU.TANH R32, R32 ;  /* 0x0000002000207308 */ /* 0x000e700000002400 */
[----:B------:R-:W1:Y:S08]  /*a2a0*/  MUFU.TANH R29, R29 ;  /* 0x0000001d001d7308 */ /* 0x000e700000002400 */
        /* <DEDUP_REMOVED lines=27> */
[----:B------:R-:W4:Y:S01]  /*a460*/  @!P3 LDC.64 R10, c[0x0][0x218] ;  /* 0x00008600ff0abb82 */ /* 0x000f220000000a00 */
[----:B--2---:R-:W-:-:S04]  /*a470*/  LEA R0, P1, R0, R2, 0x5 ;  /* 0x0000000200007211 */ /* 0x004fc800078228ff */
[----:B------:R-:W-:Y:S01]  /*a480*/  IMAD.U32 R3, RZ, RZ, UR4 ;  /* 0x00000004ff037e24 */ /* 0x000fe2000f8e00ff */
[----:B------:R-:W-:-:S04]  /*a490*/  IADD3 R2, P5, R0, UR27, RZ ;  /* 0x0000001b00027c10 */ /* 0x000fc8000ffbe0ff */
[----:B---3--:R-:W-:Y:S02]  /*a4a0*/  LEA.HI.X R3, R4, R245, R3, 0x5, P1 ;  /* 0x000000f504037211 */ /* 0x008fe400008f2c03 */
[C---:B-1----:R-:W-:Y:S02]  /*a4b0*/  @!P3 LEA R8, P6, R0.reuse, R8, 0x1 ;  /* 0x000000080008b211 */ /* 0x042fe400078c08ff */
[----:B-----5:R-:W-:Y:S02]  /*a4c0*/  @!P2 LEA R4, P1, R0, R6, 0x1 ;  /* 0x000000060004a211 */ /* 0x020fe400078208ff */
[----:B----4-:R-:W-:Y:S02]  /*a4d0*/  @!P3 LEA R6, P4, R2, R10, 0x1 ;  /* 0x0000000a0206b211 */ /* 0x010fe400078808ff */
[----:B------:R-:W-:Y:S02]  /*a4e0*/  IADD3.X R10, R3, UR26, RZ, P5, !PT ;  /* 0x0000001a030a7c10 */ /* 0x000fe4000affe4ff */
[----:B------:R-:W-:-:S02]  /*a4f0*/  @!P3 LEA.HI.X R9, R0, R9, R3, 0x1, P6 ;  /* 0x000000090009b211 */ /* 0x000fc400030f0c03 */
        /* <DEDUP_REMOVED lines=25> */
.L_x_2670:
[----:B------:R-:W-:Y:S05]  /*a690*/  BSYNC B0 ;  /* 0x0000000000007941 */ /* 0x000fea0003800000 */
.L_x_2669:
[----:B------:R-:W0:Y:S02]  /*a6a0*/  LDGDEPBAR ;  /* 0x00000000000079af */ /* 0x000e240000000000 */
.L_x_2668:
[----:B------:R-:W-:Y:S01]  /*a6b0*/  MOV R0, UR19 ;  /* 0x0000001300007c02 */ /* 0x000fe20008000f00 */
[----:B------:R-:W-:Y:S03]  /*a6c0*/  LDSM.16.MT88.4 R140, [R217+0xa000] ;  /* 0x00a00000d98c783b */ /* 0x000fe60000004200 */
[----:B------:R-:W-:-:S04]  /*a6d0*/  LEA R0, R0, R251, 0x5 ;  /* 0x000000fb00007211 */ /* 0x000fc800078e28ff */
[C---:B------:R-:W-:Y:S02]  /*a6e0*/  ISETP.GE.AND P4, PT, R0.reuse, R235, PT ;  /* 0x000000eb0000720c */ /* 0x040fe40003f86270 */
[C---:B-1----:R-:W-:Y:S02]  /*a6f0*/  IADD3 R7, R0.reuse, 0x1, RZ ;  /* 0x0000000100077810 */ /* 0x042fe40007ffe0ff */
[C---:B------:R-:W-:Y:S02]  /*a700*/  ISETP.LT.OR P4, PT, R0.reuse, R231, P4 ;  /* 0x000000e70000720c */ /* 0x040fe40002781670 */
[----:B--2---:R-:W-:Y:S02]  /*a710*/  IADD3 R5, R0, 0x9, RZ ;  /* 0x0000000900057810 */ /* 0x004fe40007ffe0ff */
[----:B------:R-:W-:Y:S02]  /*a720*/  ISETP.GE.AND P1, PT, R7, R235, PT ;  /* 0x000000eb0700720c */ /* 0x000fe40003f26270 */
[----:B------:R-:W-:-:S02]  /*a730*/  FSEL R10, R208, -INF , !P4 ;  /* 0xff800000d00a7808 */ /* 0x000fc40006000000 */
[----:B------:R-:W-:Y:S02]  /*a740*/  ISETP.LT.OR P1, PT, R7, R231, P1 ;  /* 0x000000e70700720c */ /* 0x000fe40000f21670 */
[C---:B------:R-:W-:Y:S02]  /*a750*/  ISETP.GE.AND P4, PT, R5.reuse, R235, PT ;  /* 0x000000eb0500720c */ /* 0x040fe40003f86270 */
[C---:B------:R-:W-:Y:S02]  /*a760*/  IADD3 R6, R0.reuse, 0x8, RZ ;  /* 0x0000000800067810 */ /* 0x040fe40007ffe0ff */
[----:B------:R-:W-:Y:S02]  /*a770*/  IADD3 R4, R0, 0x10, RZ ;  /* 0x0000001000047810 */ /* 0x000fe40007ffe0ff */
[----:B------:R-:W-:Y:S02]  /*a780*/  FSEL R11, R196, -INF , !P1 ;  /* 0xff800000c40b7808 */ /* 0x000fe40004800000 */
[----:B------:R-:W-:-:S02]  /*a790*/  ISETP.LT.OR P4, PT, R5, R231, P4 ;  /* 0x000000e70500720c */ /* 0x000fc40002781670 */
[----:B------:R-:W-:Y:S02]  /*a7a0*/  IADD3 R2, R0, 0x18, RZ ;  /* 0x0000001800027810 */ /* 0x000fe40007ffe0ff */
[-C--:B------:R-:W-:Y:S02]  /*a7b0*/  ISETP.GE.AND P5, PT, R6, R235.reuse, PT ;  /* 0x000000eb0600720c */ /* 0x080fe40003fa6270 */
[----:B------:R-:W-:Y:S02]  /*a7c0*/  ISETP.GE.AND P1, PT, R4, R235, PT ;  /* 0x000000eb0400720c */ /* 0x000fe40003f26270 */
[----:B------:R-:W-:Y:S02]  /*a7d0*/  FSEL R15, R177, -INF , !P4 ;  /* 0xff800000b10f7808 */ /* 0x000fe40006000000 */
[-C--:B------:R-:W-:Y:S02]  /*a7e0*/  ISETP.LT.OR P5, PT, R6, R231.reuse, P5 ;  /* 0x000000e70600720c */ /* 0x080fe40002fa1670 */
[----:B------:R-:W-:-:S02]  /*a7f0*/  ISETP.LT.OR P1, PT, R4, R231, P1 ;  /* 0x000000e70400720c */ /* 0x000fc40000f21670 */
[----:B------:R-:W-:Y:S02]  /*a800*/  ISETP.GE.AND P4, PT, R2, R235, PT ;  /* 0x000000eb0200720c */ /* 0x000fe40003f86270 */
[C---:B------:R-:W-:Y:S02]  /*a810*/  IADD3 R3, R0.reuse, 0x11, RZ ;  /* 0x0000001100037810 */ /* 0x040fe40007ffe0ff */
[C---:B------:R-:W-:Y:S02]  /*a820*/  IADD3 R8, R0.reuse, 0x19, RZ ;  /* 0x0000001900087810 */ /* 0x040fe40007ffe0ff */
[----:B------:R-:W-:Y:S02]  /*a830*/  ISETP.GE.AND P6, PT, R0, R234, PT ;  /* 0x000000ea0000720c */ /* 0x000fe40003fc6270 */
[----:B------:R-:W-:Y:S02]  /*a840*/  FSEL R16, R176, -INF , !P5 ;  /* 0xff800000b0107808 */ /* 0x000fe40006800000 */
[----:B------:R-:W-:-:S02]  /*a850*/  FSEL R204, R32, -INF , !P1 ;  /* 0xff80000020cc7808 */ /* 0x000fc40004800000 */
[----:B------:R-:W-:Y:S02]  /*a860*/  ISETP.LT.OR P4, PT, R2, R231, P4 ;  /* 0x000000e70200720c */ /* 0x000fe40002781670 */
[-C--:B------:R-:W-:Y:S02]  /*a870*/  ISETP.GE.AND P5, PT, R3, R235.reuse, PT ;  /* 0x000000eb0300720c */ /* 0x080fe40003fa6270 */
[----:B------:R-:W-:Y:S02]  /*a880*/  ISETP.GE.AND P1, PT, R8, R235, PT ;  /* 0x000000eb0800720c */ /* 0x000fe40003f26270 */
[----:B------:R-:W-:Y:S02]  /*a890*/  ISETP.LT.OR P6, PT, R0, R230, P6 ;  /* 0x000000e60000720c */ /* 0x000fe400037c1670 */
[----:B------:R-:W-:Y:S02]  /*a8a0*/  FSEL R205, R13, -INF , !P4 ;  /* 0xff8000000dcd7808 */ /* 0x000fe40006000000 */
[----:B------:R-:W-:-:S02]  /*a8b0*/  ISETP.LT.OR P5, PT, R3, R231, P5 ;  /* 0x000000e70300720c */ /* 0x000fc40002fa1670 */
[----:B------:R-:W-:Y:S02]  /*a8c0*/  ISETP.LT.OR P1, PT, R8, R231, P1 ;  /* 0x000000e70800720c */ /* 0x000fe40000f21670 */
[-C--:B------:R-:W-:Y:S02]  /*a8d0*/  ISETP.GE.AND P4, PT, R7, R234.reuse, PT ;  /* 0x000000ea0700720c */ /* 0x080fe40003f86270 */
[----:B------:R-:W-:Y:S02]  /*a8e0*/  FSEL R14, R199, -INF , !P6 ;  /* 0xff800000c70e7808 */ /* 0x000fe40007000000 */
[----:B------:R-:W-:Y:S02]  /*a8f0*/  ISETP.GE.AND P6, PT, R4, R234, PT ;  /* 0x000000ea0400720c */ /* 0x000fe40003fc6270 */
[----:B------:R-:W-:Y:S02]  /*a900*/  FSEL R206, R29, -INF , !P5 ;  /* 0xff8000001dce7808 */ /* 0x000fe40006800000 */
[----:B------:R-:W-:-:S02]  /*a910*/  FSEL R207, R12, -INF , !P1 ;  /* 0xff8000000ccf7808 */ /* 0x000fc40004800000 */
[----:B------:R-:W-:Y:S02]  /*a920*/  ISETP.LT.OR P4, PT, R7, R230, P4 ;  /* 0x000000e60700720c */ /* 0x000fe40002781670 */
[-C--:B------:R-:W-:Y:S02]  /*a930*/  ISETP.GE.AND P1, PT, R6, R234.reuse, PT ;  /* 0x000000ea0600720c */ /* 0x080fe40003f26270 */
[----:B------:R-:W-:Y:S02]  /*a940*/  ISETP.GE.AND P5, PT, R5, R234, PT ;  /* 0x000000ea0500720c */ /* 0x000fe40003fa6270 */
[-C--:B------:R-:W-:Y:S02]  /*a950*/  ISETP.LT.OR P6, PT, R4, R230.reuse, P6 ;  /* 0x000000e60400720c */ /* 0x080fe400037c1670 */
[----:B------:R-:W-:Y:S02]  /*a960*/  FSEL R20, R198, -INF , !P4 ;  /* 0xff800000c6147808 */ /* 0x000fe40006000000 */
[----:B------:R-:W-:-:S02]  /*a970*/  ISETP.LT.OR P1, PT, R6, R230, P1 ;  /* 0x000000e60600720c */ /* 0x000fc40000f21670 */
[----:B------:R-:W-:Y:S02]  /*a980*/  ISETP.GE.AND P4, PT, R3, R234, PT ;  /* 0x000000ea0300720c */ /* 0x000fe40003f86270 */
[----:B------:R-:W-:Y:S02]  /*a990*/  ISETP.LT.OR P5, PT, R5, R230, P5 ;  /* 0x000000e60500720c */ /* 0x000fe40002fa1670 */
[----:B------:R-:W-:Y:S02]  /*a9a0*/  FSEL R240, R33, -INF , !P6 ;  /* 0xff80000021f07808 */ /* 0x000fe40007000000 */
[----:B------:R-:W-:Y:S01]  /*a9b0*/  ISETP.GE.AND P6, PT, R2, R234, PT ;  /* 0x000000ea0200720c */ /* 0x000fe20003fc6270 */
[----:B------:R-:W-:Y:S01]  /*a9c0*/  LDSM.16.MT88.4 R32, [R218+0xa000] ;  /* 0x00a00000da20783b */ /* 0x000fe20000004200 */
[----:B------:R-:W-:Y:S02]  /*a9d0*/  FSEL R19, R178, -INF , !P1 ;  /* 0xff800000b2137808 */ /* 0x000fe40004800000 */
[----:B------:R-:W-:-:S02]  /*a9e0*/  ISETP.LT.OR P4, PT, R3, R230, P4 ;  /* 0x000000e60300720c */ /* 0x000fc40002781670 */
[----:B------:R-:W-:Y:S02]  /*a9f0*/  FSEL R22, R133, -INF , !P5 ;  /* 0xff80000085167808 */ /* 0x000fe40006800000 */
[C---:B------:R-:W-:Y:S02]  /*aa00*/  ISETP.GE.AND P1, PT, R0.reuse, R233, PT ;  /* 0x000000e90000720c */ /* 0x040fe40003f26270 */
[----:B------:R-:W-:Y:S02]  /*aa10*/  ISETP.GE.AND P5, PT, R0, R232, PT ;  /* 0x000000e80000720c */ /* 0x000fe40003fa6270 */
[----:B------:R-:W-:Y:S02]  /*aa20*/  ISETP.LT.OR P6, PT, R2, R230, P6 ;  /* 0x000000e60200720c */ /* 0x000fe400037c1670 */
[----:B------:R-:W-:Y:S02]  /*aa30*/  FSEL R243, R21, -INF , !P4 ;  /* 0xff80000015f37808 */ /* 0x000fe40006000000 */
[----:B------:R-:W-:-:S02]  /*aa40*/  ISETP.GE.AND P4, PT, R8, R234, PT ;  /* 0x000000ea0800720c */ /* 0x000fc40003f86270 */
[C---:B------:R-:W-:Y:S02]  /*aa50*/  ISETP.LT.OR P1, PT, R0.reuse, R229, P1 ;  /* 0x000000e50000720c */ /* 0x040fe40000f21670 */
[----:B------:R-:W-:Y:S02]  /*aa60*/  ISETP.LT.OR P5, PT, R0, R228, P5 ;  /* 0x000000e40000720c */ /* 0x000fe40002fa1670 */
[----:B------:R-:W-:Y:S02]  /*aa70*/  FMNMX.FTZ R0, R239, R14, !PT ;  /* 0x0000000eef007209 */ /* 0x000fe40007810000 */
[----:B------:R-:W-:Y:S02]  /*aa80*/  FSEL R241, R18, -INF , !P6 ;  /* 0xff80000012f17808 */ /* 0x000fe40007000000 */
[----:B------:R-:W-:Y:S02]  /*aa90*/  ISETP.GE.AND P6, PT, R7, R233, PT ;  /* 0x000000e90700720c */ /* 0x000fe40003fc6270 */
[----:B------:R-:W-:-:S02]  /*aaa0*/  ISETP.LT.OR P4, PT, R8, R230, P4 ;  /* 0x000000e60800720c */ /* 0x000fc40002781670 */
[----:B------:R-:W-:Y:S02]  /*aab0*/  FMNMX.FTZ R0, R20, R0, !PT ;  /* 0x0000000014007209 */ /* 0x000fe40007810000 */
[----:B------:R-:W-:Y:S02]  /*aac0*/  FSEL R13, R197, -INF , !P1 ;  /* 0xff800000c50d7808 */ /* 0x000fe40004800000 */
[----:B------:R-:W-:Y:S02]  /*aad0*/  ISETP.LT.OR P6, PT, R7, R229, P6 ;  /* 0x000000e50700720c */ /* 0x000fe400037c1670 */
[-C--:B------:R-:W-:Y:S02]  /*aae0*/  ISETP.GE.AND P1, PT, R5, R233.reuse, PT ;  /* 0x000000e90500720c */ /* 0x080fe40003f26270 */
[----:B------:R-:W-:Y:S02]  /*aaf0*/  FSEL R242, R17, -INF , !P4 ;  /* 0xff80000011f27808 */ /* 0x000fe40006000000 */
[----:B------:R-:W-:-:S02]  /*ab00*/  ISETP.GE.AND P4, PT, R6, R233, PT ;  /* 0x000000e90600720c */ /* 0x000fc40003f86270 */
[----:B------:R-:W-:Y:S02]  /*ab10*/  FMNMX.FTZ R0, R19, R0, !PT ;  /* 0x0000000013007209 */ /* 0x000fe40007810000 */
[----:B------:R-:W-:Y:S02]  /*ab20*/  FSEL R18, R192, -INF , !P6 ;  /* 0xff800000c0127808 */ /* 0x000fe40007000000 */
[----:B------:R-:W-:Y:S02]  /*ab30*/  ISETP.LT.OR P1, PT, R5, R229, P1 ;  /* 0x000000e50500720c */ /* 0x000fe40000f21670 */
[----:B------:R-:W-:Y:S02]  /*ab40*/  ISETP.GE.AND P6, PT, R4, R233, PT ;  /* 0x000000e90400720c */ /* 0x000fe40003fc6270 */
[----:B------:R-:W-:Y:S02]  /*ab50*/  ISETP.LT.OR P4, PT, R6, R229, P4 ;  /* 0x000000e50600720c */ /* 0x000fe40002781670 */
[----:B------:R-:W-:-:S02]  /*ab60*/  FMNMX.FTZ R0, R22, R0, !PT ;  /* 0x0000000016007209 */ /* 0x000fc40007810000 */
[----:B------:R-:W-:Y:S02]  /*ab70*/  FSEL R21, R137, -INF , !P1 ;  /* 0xff80000089157808 */ /* 0x000fe40004800000 */
[----:B------:R-:W-:Y:S02]  /*ab80*/  ISETP.LT.OR P6, PT, R4, R229, P6 ;  /* 0x000000e50400720c */ /* 0x000fe400037c1670 */
[-C--:B------:R-:W-:Y:S02]  /*ab90*/  ISETP.GE.AND P1, PT, R2, R233.reuse, PT ;  /* 0x000000e90200720c */ /* 0x080fe40003f26270 */
[----:B------:R-:W-:Y:S02]  /*aba0*/  FSEL R17, R136, -INF , !P4 ;  /* 0xff80000088117808 */ /* 0x000fe40006000000 */
[----:B------:R-:W-:Y:S02]  /*abb0*/  FMNMX.FTZ R135, R240, R0, !PT ;  /* 0x00000000f0877209 */ /* 0x000fe40007810000 */
[----:B------:R-:W-:-:S02]  /*abc0*/  ISETP.GE.AND P4, PT, R3, R233, PT ;  /* 0x000000e90300720c */ /* 0x000fc40003f86270 */
[----:B------:R-:W-:Y:S02]  /*abd0*/  FMNMX.FTZ R0, R237, R13, !PT ;  /* 0x0000000ded007209 */ /* 0x000fe40007810000 */
[----:B------:R-:W-:Y:S02]  /*abe0*/  FSEL R133, R28, -INF , !P6 ;  /* 0xff8000001c857808 */ /* 0x000fe40007000000 */
[----:B------:R-:W-:Y:S01]  /*abf0*/  ISETP.LT.OR P1, PT, R2, R229, P1 ;  /* 0x000000e50200720c */ /* 0x000fe20000f21670 */
[----:B------:R-:W-:Y:S01]  /*ac00*/  LDSM.16.MT88.4 R28, [R218+0xb000] ;  /* 0x00b00000da1c783b */ /* 0x000fe20000004200 */
[----:B------:R-:W-:Y:S02]  /*ac10*/  ISETP.GE.AND P6, PT, R8, R233, PT ;  /* 0x000000e90800720c */ /* 0x000fe40003fc6270 */
[----:B------:R-:W-:Y:S02]  /*ac20*/  ISETP.LT.OR P4, PT, R3, R229, P4 ;  /* 0x000000e50300720c */ /* 0x000fe40002781670 */
[----:B------:R-:W-:-:S02]  /*ac30*/  FMNMX.FTZ R0, R18, R0, !PT ;  /* 0x0000000012007209 */ /* 0x000fc40007810000 */
[----:B------:R-:W-:Y:S02]  /*ac40*/  FSEL R138, R23, -INF , !P1 ;  /* 0xff800000178a7808 */ /* 0x000fe40004800000 */
[----:B------:R-:W-:Y:S02]  /*ac50*/  ISETP.LT.OR P6, PT, R8, R229, P6 ;  /* 0x000000e50800720c */ /* 0x000fe400037c1670 */
[----:B------:R-:W-:Y:S02]  /*ac60*/  ISETP.GE.AND P1, PT, R6, R232, PT ;  /* 0x000000e80600720c */ /* 0x000fe40003f26270 */
[----:B------:R-:W-:Y:S02]  /*ac70*/  FSEL R180, R25, -INF , !P4 ;  /* 0xff80000019b47808 */ /* 0x000fe40006000000 */
[----:B------:R-:W-:Y:S02]  /*ac80*/  FMNMX.FTZ R0, R17, R0, !PT ;  /* 0x0000000011007209 */ /* 0x000fe40007810000 */
[----:B------:R-:W-:-:S02]  /*ac90*/  ISETP.GE.AND P4, PT, R7, R232, PT ;  /* 0x000000e80700720c */ /* 0x000fc40003f86270 */
[----:B------:R-:W-:Y:S02]  /*aca0*/  FSEL R181, R24, -INF , !P6 ;  /* 0xff80000018b57808 */ /* 0x000fe40007000000 */
[----:B------:R-:W-:Y:S02]  /*acb0*/  ISETP.LT.OR P1, PT, R6, R228, P1 ;  /* 0x000000e40600720c */ /* 0x000fe40000f21670 */
[----:B------:R-:W-:Y:S02]  /*acc0*/  ISETP.GE.AND P6, PT, R5, R232, PT ;  /* 0x000000e80500720c */ /* 0x000fe40003fc6270 */
[----:B------:R-:W-:Y:S02]  /*acd0*/  FMNMX.FTZ R6, R21, R0, !PT ;  /* 0x0000000015067209 */ /* 0x000fe40007810000 */
[----:B------:R-:W-:Y:S02]  /*ace0*/  ISETP.LT.OR P4, PT, R7, R228, P4 ;  /* 0x000000e40700720c */ /* 0x000fe40002781670 */
[----:B------:R-:W-:-:S02]  /*acf0*/  FSEL R0, R194, -INF , !P5 ;  /* 0xff800000c2007808 */ /* 0x000fc40006800000 */
[----:B------:R-:W-:Y:S02]  /*ad00*/  ISETP.LT.OR P6, PT, R5, R228, P6 ;  /* 0x000000e40500720c */ /* 0x000fe400037c1670 */
        /* <DEDUP_REMOVED lines=10> */
[----:B------:R-:W-:-:S02]  /*adb0*/  ISETP.GE.AND P1, PT, R2, R232, PT ;  /* 0x000000e80200720c */ /* 0x000fc40003f26270 */
[----:B------:R-:W-:Y:S02]  /*adc0*/  FMNMX.FTZ R9, R11, R9, !PT ;  /* 0x000000090b097209 */ /* 0x000fe40007810000 */
[----:B------:R-:W-:Y:S02]  /*add0*/  FSEL R3, R179, -INF , !P6 ;  /* 0xff800000b3037808 */ /* 0x000fe40007000000 */
[----:B------:R-:W-:Y:S01]  /*ade0*/  FMNMX.FTZ R6, R4, R6, !PT ;  /* 0x0000000604067209 */ /* 0x000fe20007810000 */
[----:B------:R-:W-:Y:S01]  /*adf0*/  LDSM.16.MT88.4 R176, [R213+0xb000] ;  /* 0x00b00000d5b0783b */ /* 0x000fe20000004200 */
[----:B------:R-:W-:Y:S02]  /*ae00*/  ISETP.LT.OR P1, PT, R2, R228, P1 ;  /* 0x000000e40200720c */ /* 0x000fe40000f21670 */
[----:B------:R-:W-:Y:S02]  /*ae10*/  FMNMX.FTZ R9, R16, R9, !PT ;  /* 0x0000000910097209 */ /* 0x000fe40007810000 */
[----:B------:R-:W-:-:S02]  /*ae20*/  FSEL R132, R132, -INF , !P5 ;  /* 0xff80000084847808 */ /* 0x000fc40006800000 */
[----:B------:R-:W-:Y:S02]  /*ae30*/  FMNMX.FTZ R2, R3, R6, !PT ;  /* 0x0000000603027209 */ /* 0x000fe40007810000 */
[----:B------:R-:W-:Y:S02]  /*ae40*/  FMNMX.FTZ R9, R15, R9, !PT ;  /* 0x000000090f097209 */ /* 0x000fe40007810000 */
[----:B------:R-:W-:Y:S02]  /*ae50*/  ISETP.GE.AND P5, PT, R8, R232, PT ;  /* 0x000000e80800720c */ /* 0x000fe40003fa6270 */
[----:B------:R-:W-:Y:S02]  /*ae60*/  FSEL R139, R139, -INF , !P4 ;  /* 0xff8000008b8b7808 */ /* 0x000fe40006000000 */
[----:B------:R-:W-:Y:S02]  /*ae70*/  FMNMX.FTZ R2, R132, R2, !PT ;  /* 0x0000000284027209 */ /* 0x000fe40007810000 */
[----:B------:R-:W-:-:S02]  /*ae80*/  FMNMX.FTZ R9, R204, R9, !PT ;  /* 0x00000009cc097209 */ /* 0x000fc40007810000 */
[----:B------:R-:W-:Y:S02]  /*ae90*/  ISETP.LT.OR P4, PT, R8, R228, P5 ;  /* 0x000000e40800720c */ /* 0x000fe40002f81670 */
[----:B------:R-:W-:Y:S02]  /*aea0*/  FSEL R183, R26, -INF , !P1 ;  /* 0xff8000001ab77808 */ /* 0x000fe40004800000 */
[----:B------:R-:W-:Y:S02]  /*aeb0*/  FMNMX.FTZ R2, R139, R2, !PT ;  /* 0x000000028b027209 */ /* 0x000fe40007810000 */
[----:B------:R-:W-:Y:S02]  /*aec0*/  FMNMX.FTZ R9, R206, R9, !PT ;  /* 0x00000009ce097209 */ /* 0x000fe40007810000 */
[----:B------:R-:W-:Y:S02]  /*aed0*/  FSEL R182, R27, -INF , !P4 ;  /* 0xff8000001bb67808 */ /* 0x000fe40006000000 */
[----:B------:R-:W-:Y:S01]  /*aee0*/  FMNMX.FTZ R2, R183, R2, !PT ;  /* 0x00000002b7027209 */ /* 0x000fe20007810000 */
[----:B------:R-:W-:Y:S01]  /*aef0*/  LDSM.16.MT88.4 R24, [R215+0xb000] ;  /* 0x00b00000d718783b */ /* 0x000fe20000004200 */
        /* <DEDUP_REMOVED lines=11> */
[----:B------:R-:W-:Y:S01]  /*afb0*/  MOV R194, R250 ;  /* 0x000000fa00c27202 */ /* 0x000fe20000000f00 */
[----:B------:R-:W3:Y:S01]  /*afc0*/  SHFL.BFLY PT, R6, R134, 0x2, 0x1f ;  /* 0x0c401f0086067f89 */ /* 0x000ee200000e0000 */
[----:B------:R-:W-:Y:S02]  /*afd0*/  MOV R195, R248 ;  /* 0x000000f800c37202 */ /* 0x000fe40000000f00 */
[----:B-1----:R-:W-:Y:S02]  /*afe0*/  FMNMX.FTZ R137, R137, R2, !PT ;  /* 0x0000000289897209 */ /* 0x002fe40007810000 */
[----:B--2---:R-:W-:-:S03]  /*aff0*/  FMNMX.FTZ R9, R9, R12, !PT ;  /* 0x0000000c09097209 */ /* 0x004fc60007810000 */
[----:B------:R-:W1:Y:S04]  /*b000*/  SHFL.BFLY PT, R2, R137, 0x1, 0x1f ;  /* 0x0c201f0089027f89 */ /* 0x000e6800000e0000 */
[----:B------:R-:W2:Y:S01]  /*b010*/  SHFL.BFLY PT, R136, R9, 0x1, 0x1f ;  /* 0x0c201f0009887f89 */ /* 0x000ea200000e0000 */
[----:B---3--:R-:W-:-:S03]  /*b020*/  FMNMX.FTZ R134, R134, R6, !PT ;  /* 0x0000000686867209 */ /* 0x008fc60007810000 */
[----:B------:R-:W3:Y:S04]  /*b030*/  SHFL.BFLY PT, R12, R135, 0x2, 0x1f ;  /* 0x0c401f00870c7f89 */ /* 0x000ee800000e0000 */
[----:B------:R-:W4:Y:S01]  /*b040*/  SHFL.BFLY PT, R6, R134, 0x1, 0x1f ;  /* 0x0c201f0086067f89 */ /* 0x000f2200000e0000 */
[----:B-1----:R-:W-:Y:S02]  /*b050*/  FMNMX.FTZ R137, R137, R2, !PT ;  /* 0x0000000289897209 */ /* 0x002fe40007810000 */
[----:B--2---:R-:W-:-:S03]  /*b060*/  FMNMX.FTZ R136, R9, R136, !PT ;  /* 0x0000008809887209 */ /* 0x004fc60007810000 */
[C---:B------:R-:W-:Y:S01]  /*b070*/  FMUL.FTZ R9, R137.reuse, UR17 ;  /* 0x0000001189097c20 */ /* 0x040fe20008410000 */
[----:B------:R-:W-:Y:S02]  /*b080*/  FSETP.NEU.FTZ.AND P1, PT, R137, -INF , PT ;  /* 0xff8000008900780b */ /* 0x000fe40003f3d000 */
[----:B---3--:R-:W-:Y:S01]  /*b090*/  FMNMX.FTZ R135, R135, R12, !PT ;  /* 0x0000000c87877209 */ /* 0x008fe20007810000 */
[C---:B------:R-:W-:Y:S01]  /*b0a0*/  FMUL.FTZ R12, R136.reuse, UR17 ;  /* 0x00000011880c7c20 */ /* 0x040fe20008410000 */
[----:B------:R-:W-:Y:S02]  /*b0b0*/  FSEL R9, R9, RZ, P1 ;  /* 0x000000ff09097208 */ /* 0x000fe40000800000 */
[----:B------:R-:W-:Y:S01]  /*b0c0*/  FSETP.NEU.FTZ.AND P6, PT, R136, -INF , PT ;  /* 0xff8000008800780b */ /* 0x000fe20003fdd000 */
[----:B------:R-:W1:Y:S01]  /*b0d0*/  SHFL.BFLY PT, R7, R135, 0x1, 0x1f ;  /* 0x0c201f0087077f89 */ /* 0x000e6200000e0000 */
[----:B----4-:R-:W-:Y:S01]  /*b0e0*/  FMNMX.FTZ R134, R134, R6, !PT ;  /* 0x0000000686867209 */ /* 0x010fe20007810000 */
[--C-:B------:R-:W-:Y:S01]  /*b0f0*/  FFMA.FTZ R0, R0, UR17, -R9.reuse ;  /* 0x0000001100007c23 */ /* 0x100fe20008010809 */
[----:B------:R-:W-:Y:S01]  /*b100*/  FSEL R2, R136, RZ, P6 ;  /* 0x000000ff88027208 */ /* 0x000fe20003000000 */
[--C-:B------:R-:W-:Y:S01]  /*b110*/  FFMA.FTZ R5, R5, UR17, -R9.reuse ;  /* 0x0000001105057c23 */ /* 0x100fe20008010809 */
[----:B------:R-:W-:Y:S01]  /*b120*/  FSETP.NEU.FTZ.AND P4, PT, R134, -INF , PT ;  /* 0xff8000008600780b */ /* 0x000fe20003f9d000 */
[----:B------:R2:W-:Y:S01]  /*b130*/  MUFU.EX2 R184, R0 ;  /* 0x0000000000b87308 */ /* 0x0005e20000000800 */
[----:B------:R-:W-:Y:S01]  /*b140*/  FSEL R12, R12, RZ, P6 ;  /* 0x000000ff0c0c7208 */ /* 0x000fe20003000000 */
[----:B------:R-:W-:Y:S01]  /*b150*/  FADD.FTZ R2, R238, -R2 ;  /* 0x80000002ee027221 */ /* 0x000fe20000010000 */
[--C-:B------:R-:W-:Y:S01]  /*b160*/  FFMA.FTZ R4, R4, UR17, -R9.reuse ;  /* 0x0000001104047c23 */ /* 0x100fe20008010809 */
[----:B------:R-:W-:-:S02]  /*b170*/  FFMA.FTZ R3, R3, UR17, -R9 ;  /* 0x0000001103037c23 */ /* 0x000fc40008010809 */
[--C-:B------:R-:W-:Y:S01]  /*b180*/  FFMA.FTZ R10, R10, UR17, -R12.reuse ;  /* 0x000000110a0a7c23 */ /* 0x100fe2000801080c */
[----:B------:R-:W-:Y:S01]  /*b190*/  FMUL.FTZ R8, R2, UR17 ;  /* 0x0000001102087c20 */ /* 0x000fe20008410000 */
[----:B------:R-:W3:Y:S01]  /*b1a0*/  MUFU.EX2 R185, R5 ;  /* 0x0000000500b97308 */ /* 0x000ee20000000800 */
[--C-:B------:R-:W-:Y:S01]  /*b1b0*/  FFMA.FTZ R11, R11, UR17, -R12.reuse ;  /* 0x000000110b0b7c23 */ /* 0x100fe2000801080c */
[--C-:B------:R-:W-:Y:S01]  /*b1c0*/  FFMA.FTZ R16, R16, UR17, -R12.reuse ;  /* 0x0000001110107c23 */ /* 0x100fe2000801080c */
[----:B------:R-:W-:-:S05]  /*b1d0*/  FFMA.FTZ R15, R15, UR17, -R12 ;  /* 0x000000110f0f7c23 */ /* 0x000fca000801080c */
[----:B------:R4:W-:Y:S01]  /*b1e0*/  MUFU.EX2 R202, R10 ;  /* 0x0000000a00ca7308 */ /* 0x0009e20000000800 */
[----:B--2---:R-:W-:Y:S02]  /*b1f0*/  FSEL R0, R134, RZ, P4 ;  /* 0x000000ff86007208 */ /* 0x004fe40002000000 */
[----:B-1----:R-:W-:-:S03]  /*b200*/  FMNMX.FTZ R135, R135, R7, !PT ;  /* 0x0000000787877209 */ /* 0x002fc60007810000 */
[----:B------:R-:W-:Y:S01]  /*b210*/  FADD.FTZ R2, R237, -R0 ;  /* 0x80000000ed027221 */ /* 0x000fe20000010000 */
[----:B------:R-:W-:Y:S01]  /*b220*/  FSEL R0, R137, RZ, P1 ;  /* 0x000000ff89007208 */ /* 0x000fe20000800000 */
[----:B------:R-:W-:Y:S01]  /*b230*/  MUFU.EX2 R187, R4 ;  /* 0x0000000400bb7308 */ /* 0x000fe20000000800 */
[----:B------:R-:W-:Y:S01]  /*b240*/  FSETP.NEU.FTZ.AND P5, PT, R135, -INF , PT ;  /* 0xff8000008700780b */ /* 0x000fe20003fbd000 */
[----:B------:R-:W-:Y:S01]  /*b250*/  FMUL.FTZ R2, R2, UR17 ;  /* 0x0000001102027c20 */ /* 0x000fe20008410000 */
[----:B---3--:R-:W-:Y:S01]  /*b260*/  F2FP.F16.F32.PACK_AB R5, R185, R184 ;  /* 0x000000b8b905723e */ /* 0x008fe200000000ff */
[----:B------:R-:W-:-:S04]  /*b270*/  FADD.FTZ R0, R236, -R0 ;  /* 0x80000000ec007221 */ /* 0x000fc80000010000 */
[----:B------:R-:W-:Y:S01]  /*b280*/  FMUL.FTZ R0, R0, UR17 ;  /* 0x0000001100007c20 */ /* 0x000fe20008410000 */
[----:B----4-:R-:W-:Y:S01]  /*b290*/  FMUL.FTZ R10, R134, UR17 ;  /* 0x00000011860a7c20 */ /* 0x010fe20008410000 */
[----:B------:R-:W1:Y:S04]  /*b2a0*/  MUFU.EX2 R186, R3 ;  /* 0x0000000300ba7308 */ /* 0x000e680000000800 */
[----:B------:R-:W-:-:S04]  /*b2b0*/  FSEL R10, R10, RZ, P4 ;  /* 0x000000ff0a0a7208 */ /* 0x000fc80002000000 */
[----:B------:R-:W2:Y:S01]  /*b2c0*/  MUFU.EX2 R2, R2 ;  /* 0x0000000200027308 */ /* 0x000ea20000000800 */
[--C-:B------:R-:W-:Y:S01]  /*b2d0*/  FFMA.FTZ R13, R13, UR17, -R10.reuse ;  /* 0x000000110d0d7c23 */ /* 0x100fe2000801080a */
[--C-:B------:R-:W-:Y:S01]  /*b2e0*/  FFMA.FTZ R18, R18, UR17, -R10.reuse ;  /* 0x0000001112127c23 */ /* 0x100fe2000801080a */
[--C-:B------:R-:W-:Y:S01]  /*b2f0*/  FFMA.FTZ R17, R17, UR17, -R10.reuse ;  /* 0x0000001111117c23 */ /* 0x100fe2000801080a */
[----:B------:R-:W-:-:S04]  /*b300*/  FFMA.FTZ R21, R21, UR17, -R10 ;  /* 0x0000001115157c23 */ /* 0x000fc8000801080a */
[----:B------:R-:W-:Y:S01]  /*b310*/  MUFU.EX2 R189, R13 ;  /* 0x0000000d00bd7308 */ /* 0x000fe20000000800 */
[----:B-1----:R-:W-:Y:S02]  /*b320*/  F2FP.F16.F32.PACK_AB R7, R186, R187 ;  /* 0x000000bbba07723e */ /* 0x002fe400000000ff */
[----:B------:R-:W-:-:S05]  /*b330*/  FSEL R3, R135, RZ, P5 ;  /* 0x000000ff87037208 */ /* 0x000fca0002800000 */
[----:B------:R-:W1:Y:S01]  /*b340*/  MUFU.EX2 R188, R18 ;  /* 0x0000001200bc7308 */ /* 0x000e620000000800 */
[-C--:B--2---:R-:W-:Y:S01]  /*b350*/  FMUL.FTZ R40, R40, R2.reuse ;  /* 0x0000000228287220 */ /* 0x084fe20000410000 */
[-C--:B------:R-:W-:Y:S01]  /*b360*/  FMUL.FTZ R41, R41, R2.reuse ;  /* 0x0000000229297220 */ /* 0x080fe20000410000 */
[----:B------:R-:W-:Y:S01]  /*b370*/  FADD.FTZ R3, R239, -R3 ;  /* 0x80000003ef037221 */ /* 0x000fe20000010000 */
[-C--:B------:R-:W-:Y:S01]  /*b380*/  FMUL.FTZ R144, R144, R2.reuse ;  /* 0x0000000290907220 */ /* 0x080fe20000410000 */
[-C--:B------:R-:W-:Y:S01]  /*b390*/  FMUL.FTZ R145, R145, R2.reuse ;  /* 0x0000000291917220 */ /* 0x080fe20000410000 */
[-C--:B------:R-:W-:Y:S01]  /*b3a0*/  FMUL.FTZ R152, R152, R2.reuse ;  /* 0x0000000298987220 */ /* 0x080fe20000410000 */
[----:B------:R-:W-:Y:S01]  /*b3b0*/  FMUL.FTZ R3, R3, UR17 ;  /* 0x0000001103037c20 */ /* 0x000fe20008410000 */
        /* <DEDUP_REMOVED lines=8> */
[----:B------:R-:W2:Y:S01]  /*b440*/  MUFU.EX2 R191, R21 ;  /* 0x0000001500bf7308 */ /* 0x000ea20000000800 */
[----:B-1----:R-:W-:Y:S01]  /*b450*/  F2FP.F16.F32.PACK_AB R4, R188, R189 ;  /* 0x000000bdbc04723e */ /* 0x002fe200000000ff */
[-C--:B------:R-:W-:Y:S01]  /*b460*/  FMUL.FTZ R56, R56, R2.reuse ;  /* 0x0000000238387220 */ /* 0x080fe20000410000 */
        /* <DEDUP_REMOVED lines=15> */
[-C--:B------:R-:W-:Y:S01]  /*b560*/  FMUL.FTZ R105, R105, R2.reuse ;  /* 0x0000000269697220 */ /* 0x080fe20000410000 */
[-C--:B------:R-:W-:Y:S01]  /*b570*/  FMUL.FTZ R108, R108, R2.reuse ;  /* 0x000000026c6c7220 */ /* 0x080fe20000410000 */
[-C--:B------:R-:W-:Y:S01]  /*b580*/  FMUL.FTZ R109, R109, R2.reuse ;  /* 0x000000026d6d7220 */ /* 0x080fe20000410000 */
[-C--:B------:R-:W-:Y:S01]  /*b590*/  FMUL.FTZ R120, R120, R2.reuse ;  /* 0x0000000278787220 */ /* 0x080fe20000410000 */
[-C--:B------:R-:W-:Y:S01]  /*b5a0*/  FMUL.FTZ R121, R121, R2.reuse ;  /* 0x0000000279797220 */ /* 0x080fe20000410000 */
[----:B------:R-:W-:Y:S01]  /*b5b0*/  FMUL.FTZ R124, R124, R2 ;  /* 0x000000027c7c7220 */ /* 0x000fe20000410000 */
[----:B------:R-:W-:Y:S01]  /*b5c0*/  MUFU.EX2 R200, R16 ;  /* 0x0000001000c87308 */ /* 0x000fe20000000800 */
[-C--:B-1----:R-:W-:Y:S01]  /*b5d0*/  FMUL.FTZ R42, R42, R0.reuse ;  /* 0x000000002a2a7220 */ /* 0x082fe20000410000 */
[-C--:B------:R-:W-:Y:S01]  /*b5e0*/  FMUL.FTZ R43, R43, R0.reuse ;  /* 0x000000002b2b7220 */ /* 0x080fe20000410000 */
[-C--:B------:R-:W-:Y:S01]  /*b5f0*/  FMUL.FTZ R146, R146, R0.reuse ;  /* 0x0000000092927220 */ /* 0x080fe20000410000 */
[-C--:B------:R-:W-:Y:S01]  /*b600*/  FMUL.FTZ R147, R147, R0.reuse ;  /* 0x0000000093937220 */ /* 0x080fe20000410000 */
[-C--:B------:R-:W-:Y:S01]  /*b610*/  FMUL.FTZ R154, R154, R0.reuse ;  /* 0x000000009a9a7220 */ /* 0x080fe20000410000 */
[-C--:B------:R-:W-:Y:S01]  /*b620*/  FMUL.FTZ R155, R155, R0.reuse ;  /* 0x000000009b9b7220 */ /* 0x080fe20000410000 */
[-C--:B------:R-:W-:Y:S01]  /*b630*/  FMUL.FTZ R162, R162, R0.reuse ;  /* 0x00000000a2a27220 */ /* 0x080fe20000410000 */
[----:B------:R-:W-:Y:S01]  /*b640*/  MUFU.EX2 R203, R15 ;  /* 0x0000000f00cb7308 */ /* 0x000fe20000000800 */
[----:B---3--:R-:W-:Y:S01]  /*b650*/  FMUL.FTZ R11, R135, UR17 ;  /* 0x00000011870b7c20 */ /* 0x008fe20008410000 */
[C---:B------:R-:W-:Y:S01]  /*b660*/  HMMA.16816.F32 R208, R4.reuse, R32, R40 ;  /* 0x0000002004d0723c */ /* 0x040fe20000001828 */
[----:B------:R-:W-:Y:S01]  /*b670*/  LDSM.16.MT88.4 R40, [R217+0xb000] ;  /* 0x00b00000d928783b */ /* 0x000fe20000004200 */
[-C--:B------:R-:W-:Y:S01]  /*b680*/  FMUL.FTZ R163, R163, R0.reuse ;  /* 0x00000000a3a37220 */ /* 0x080fe20000410000 */
[-C--:B------:R-:W-:Y:S01]  /*b690*/  FMUL.FTZ R170, R170, R0.reuse ;  /* 0x00000000aaaa7220 */ /* 0x080fe20000410000 */
[----:B------:R-:W-:Y:S01]  /*b6a0*/  FSEL R11, R11, RZ, P5 ;  /* 0x000000ff0b0b7208 */ /* 0x000fe20002800000 */
[-C--:B------:R-:W-:Y:S01]  /*b6b0*/  FMUL.FTZ R171, R171, R0.reuse ;  /* 0x00000000abab7220 */ /* 0x080fe20000410000 */
[----:B------:R-:W1:Y:S01]  /*b6c0*/  MUFU.EX2 R8, R8 ;  /* 0x0000000800087308 */ /* 0x000e620000000800 */
[-C--:B------:R-:W-:Y:S01]  /*b6d0*/  FMUL.FTZ R46, R46, R0.reuse ;  /* 0x000000002e2e7220 */ /* 0x080fe20000410000 */
[-C--:B------:R-:W-:Y:S01]  /*b6e0*/  FMUL.FTZ R47, R47, R0.reuse ;  /* 0x000000002f2f7220 */ /* 0x080fe20000410000 */
[--C-:B------:R-:W-:Y:S01]  /*b6f0*/  FFMA.FTZ R20, R20, UR17, -R11.reuse ;  /* 0x0000001114147c23 */ /* 0x100fe2000801080b */
[--C-:B------:R-:W-:Y:S01]  /*b700*/  FFMA.FTZ R19, R19, UR17, -R11.reuse ;  /* 0x0000001113137c23 */ /* 0x100fe2000801080b */
[--C-:B------:R-:W-:Y:S01]  /*b710*/  FFMA.FTZ R22, R22, UR17, -R11.reuse ;  /* 0x0000001116167c23 */ /* 0x100fe2000801080b */
[----:B------:R-:W-:Y:S01]  /*b720*/  FFMA.FTZ R14, R14, UR17, -R11 ;  /* 0x000000110e0e7c23 */ /* 0x000fe2000801080b */
        /* <DEDUP_REMOVED lines=13> */
[----:B------:R-:W-:Y:S01]  /*b800*/  FMUL.FTZ R95, R95, R0 ;  /* 0x000000005f5f7220 */ /* 0x000fe20000410000 */
[----:B------:R-:W-:Y:S01]  /*b810*/  FMUL.FTZ R125, R125, R2 ;  /* 0x000000027d7d7220 */ /* 0x000fe20000410000 */
        /* <DEDUP_REMOVED lines=8> */
[----:B------:R-:W-:Y:S01]  /*b8a0*/  FMUL.FTZ R127, R127, R0 ;  /* 0x000000007f7f7220 */ /* 0x000fe20000410000 */
[C---:B------:R-:W-:Y:S01]  /*b8b0*/  HMMA.16816.F32 R44, R4.reuse, R34, R44 ;  /* 0x00000022042c723c */ /* 0x040fe2000000182c */
[----:B------:R4:W-:Y:S01]  /*b8c0*/  MUFU.EX2 R197, R14 ;  /* 0x0000000e00c57308 */ /* 0x0009e20000000800 */
[----:B--2---:R-:W2:Y:S01]  /*b8d0*/  LDSM.16.MT88.4 R16, [R213+0xa000] ;  /* 0x00a00000d510783b */ /* 0x004ea20000004200 */
[-C--:B-1----:R-:W-:Y:S01]  /*b8e0*/  FMUL.FTZ R36, R36, R8.reuse ;  /* 0x0000000824247220 */ /* 0x082fe20000410000 */
[-C--:B------:R-:W-:Y:S01]  /*b8f0*/  FMUL.FTZ R37, R37, R8.reuse ;  /* 0x0000000825257220 */ /* 0x080fe20000410000 */
[----:B------:R-:W-:Y:S01]  /*b900*/  FFMA.FTZ R13, R133, UR17, -R10 ;  /* 0x00000011850d7c23 */ /* 0x000fe2000801080a */
[C---:B------:R-:W-:Y:S01]  /*b910*/  HMMA.16816.F32 R56, R4.reuse, R140, R56 ;  /* 0x0000008c0438723c */ /* 0x040fe20000001838 */
[-C--:B------:R-:W-:Y:S01]  /*b920*/  FMUL.FTZ R172, R172, R8.reuse ;  /* 0x00000008acac7220 */ /* 0x080fe20000410000 */
[-C--:B------:R-:W-:Y:S01]  /*b930*/  FMUL.FTZ R173, R173, R8.reuse ;  /* 0x00000008adad7220 */ /* 0x080fe20000410000 */
[----:B------:R-:W1:Y:S01]  /*b940*/  MUFU.EX2 R3, R3 ;  /* 0x0000000300037308 */ /* 0x000e620000000800 */
[----:B---3--:R-:W3:Y:S01]  /*b950*/  LDSM.16.MT88.4 R20, [R215+0xa000] ;  /* 0x00a00000d714783b */ /* 0x008ee20000004200 */
[-C--:B------:R-:W-:Y:S01]  /*b960*/  FMUL.FTZ R48, R48, R8.reuse ;  /* 0x0000000830307220 */ /* 0x080fe20000410000 */
[C---:B------:R-:W-:Y:S01]  /*b970*/  HMMA.16816.F32 R60, R4.reuse, R142, R60 ;  /* 0x0000008e043c723c */ /* 0x040fe2000000183c */
[-C--:B------:R-:W-:Y:S01]  /*b980*/  FMUL.FTZ R49, R49, R8.reuse ;  /* 0x0000000831317220 */ /* 0x080fe20000410000 */
[-C--:B------:R-:W-:Y:S01]  /*b990*/  FMUL.FTZ R52, R52, R8.reuse ;  /* 0x0000000834347220 */ /* 0x080fe20000410000 */
[-C--:B------:R-:W-:Y:S01]  /*b9a0*/  FMUL.FTZ R53, R53, R8.reuse ;  /* 0x0000000835357220 */ /* 0x080fe20000410000 */
[-C--:B------:R-:W-:Y:S01]  /*b9b0*/  FMUL.FTZ R64, R64, R8.reuse ;  /* 0x0000000840407220 */ /* 0x080fe20000410000 */
[----:B------:R-:W-:Y:S01]  /*b9c0*/  FMUL.FTZ R65, R65, R8 ;  /* 0x0000000841417220 */ /* 0x000fe20000410000 */
[C---:B------:R-:W-:Y:S01]  /*b9d0*/  HMMA.16816.F32 R72, R4.reuse, R176, R72 ;  /* 0x000000b00448723c */ /* 0x040fe20000001848 */
[----:B----4-:R-:W-:Y:S01]  /*b9e0*/  MOV R14, R208 ;  /* 0x000000d0000e7202 */ /* 0x010fe20000000f00 */
[-C--:B------:R-:W-:Y:S01]  /*b9f0*/  FMUL.FTZ R68, R68, R8.reuse ;  /* 0x0000000844447220 */ /* 0x080fe20000410000 */
[-C--:B------:R-:W-:Y:S01]  /*ba00*/  FMUL.FTZ R69, R69, R8.reuse ;  /* 0x0000000845457220 */ /* 0x080fe20000410000 */
[-C--:B------:R-:W-:Y:S01]  /*ba10*/  FMUL.FTZ R84, R84, R8.reuse ;  /* 0x0000000854547220 */ /* 0x080fe20000410000 */
[-C--:B------:R-:W-:Y:S01]  /*ba20*/  FMUL.FTZ R85, R85, R8.reuse ;  /* 0x0000000855557220 */ /* 0x080fe20000410000 */
[C---:B------:R-:W-:Y:S01]  /*ba30*/  HMMA.16816.F32 R76, R4.reuse, R178, R76 ;  /* 0x000000b2044c723c */ /* 0x040fe2000000184c */
[-C--:B------:R-:W-:Y:S01]  /*ba40*/  FMUL.FTZ R96, R96, R8.reuse ;  /* 0x0000000860607220 */ /* 0x080fe20000410000 */
[-C--:B-1----:R-:W-:Y:S01]  /*ba50*/  FMUL.FTZ R38, R38, R3.reuse ;  /* 0x0000000326267220 */ /* 0x082fe20000410000 */
        /* <DEDUP_REMOVED lines=61> */
[----:B------:R-:W-:-:S03]  /*be30*/  FFMA.FTZ R0, R252, R0, R184 ;  /* 0x00000000fc007223 */ /* 0x000fc600000100b8 */
[----:B------:R-:W-:Y:S02]  /*be40*/  F2FP.F16.F32.PACK_AB R4, R201, R202 ;  /* 0x000000cac904723e */ /* 0x000fe400000000ff */
[----:B------:R-:W-:Y:S02]  /*be50*/  F2FP.F16.F32.PACK_AB R5, R196, R197 ;  /* 0x000000c5c405723e */ /* 0x000fe400000000ff */
[----:B------:R-:W-:Y:S02]  /*be60*/  F2FP.F16.F32.PACK_AB R6, R203, R200 ;  /* 0x000000c8cb06723e */ /* 0x000fe400000000ff */
[----:B------:R-:W-:Y:S02]  /*be70*/  F2FP.F16.F32.PACK_AB R7, R199, R198 ;  /* 0x000000c6c707723e */ /* 0x000fe400000000ff */
[----:B------:R-:W-:Y:S01]  /*be80*/  MOV R125, R14 ;  /* 0x0000000e007d7202 */ /* 0x000fe20000000f00 */
[----:B------:R-:W-:Y:S01]  /*be90*/  FFMA.FTZ R14, R138, UR17, -R10 ;  /* 0x000000118a0e7c23 */ /* 0x000fe2000801080a */
[----:B------:R-:W-:-:S02]  /*bea0*/  MOV R127, R247 ;  /* 0x000000f7007f7202 */ /* 0x000fc40000000f00 */
[----:B------:R-:W-:Y:S01]  /*beb0*/  MOV R126, R193 ;  /* 0x000000c1007e7202 */ /* 0x000fe20000000f00 */
[C---:B------:R-:W-:Y:S01]  /*bec0*/  HMMA.16816.F32 R36, R4.reuse, R32, R36 ;  /* 0x000000200424723c */ /* 0x040fe20000001824 */
[----:B------:R1:W-:Y:S01]  /*bed0*/  MUFU.EX2 R33, R13 ;  /* 0x0000000d00217308 */ /* 0x0003e20000000800 */
[----:B------:R-:W-:Y:S02]  /*bee0*/  MOV R133, R127 ;  /* 0x0000007f00857202 */ /* 0x000fe40000000f00 */
[----:B------:R-:W-:Y:S02]  /*bef0*/  MOV R127, R192 ;  /* 0x000000c0007f7202 */ /* 0x000fe40000000f00 */
        /* <DEDUP_REMOVED lines=13> */
[----:B------:R-:W-:Y:S01]  /*bfd0*/  FFMA.FTZ R3, R34, R3, R197 ;  /* 0x0000000322037223 */ /* 0x000fe200000100c5 */
[----:B------:R-:W-:Y:S01]  /*bfe0*/  MOV R181, R126 ;  /* 0x0000007e00b57202 */ /* 0x000fe20000000f00 */
[C---:B------:R-:W-:Y:S01]  /*bff0*/  HMMA.16816.F32 R192, R4.reuse, R142, R64 ;  /* 0x0000008e04c0723c */ /* 0x040fe20000001840 */
[----:B------:R-:W-:Y:S01]  /*c000*/  LDSM.16.MT88.4 R64, [R217+0xa800] ;  /* 0x00a80000d940783b */ /* 0x000fe20000004200 */
[----:B------:R-:W-:Y:S02]  /*c010*/  FFMA.FTZ R2, R35, R2, R189 ;  /* 0x0000000223027223 */ /* 0x000fe400000100bd */
[----:B------:R3:W4:Y:S02]  /*c020*/  MUFU.EX2 R32, R13 ;  /* 0x0000000d00207308 */ /* 0x0007240000000800 */
[C---:B------:R-:W-:Y:S06]  /*c030*/  HMMA.16816.F32 R68, R4.reuse, R176, R68 ;  /* 0x000000b00444723c */ /* 0x040fec0000001844 */
[----:B------:R-:W-:Y:S01]  /*c040*/  HMMA.16816.F32 R84, R4, R24, R84 ;  /* 0x000000180454723c */ /* 0x000fe20000001854 */
[----:B-1----:R-:W-:Y:S01]  /*c050*/  FFMA.FTZ R10, R139, UR17, -R9 ;  /* 0x000000118b0a7c23 */ /* 0x002fe20008010809 */
[----:B--2---:R-:W-:-:S04]  /*c060*/  F2FP.F16.F32.PACK_AB R126, R22, R23 ;  /* 0x00000017167e723e */ /* 0x004fc800000000ff */
        /* <DEDUP_REMOVED lines=257> */
[----:B------:R-:W-:Y:S01]  /*d080*/  HMMA.16816.F32 R188, R8, R34, R28 ;  /* 0x0000002208bc723c */ /* 0x000fe2000000181c */
[----:B------:R-:W5:Y:S01]  /*d090*/  LDSM.16.M88.4 R28, [R219+0x1800] ;  /* 0x00180000db1c783b */ /* 0x000f620000000200 */
[----:B------:R3:W1:Y:S01]  /*d0a0*/  MUFU.TANH R206, R195 ;  /* 0x000000c300ce7308 */ /* 0x0006620000002400 */
[----:B------:R-:W-:-:S04]  /*d0b0*/  DEPBAR.LE SB0, 0x0 ;  /* 0x000080000000791a */ /* 0x000fc80000000000 */
[-C--:B------:R-:W-:Y:S03]  /*d0c0*/  HMMA.16816.F32 R24, R24, R178.reuse, R208 ;  /* 0x000000b21818723c */ /* 0x080fe600000018d0 */
[----:B------:R4:W1:Y:S03]  /*d0d0*/  MUFU.TANH R205, R200 ;  /* 0x000000c800cd7308 */ /* 0x0008660000002400 */
[----:B------:R-:W-:Y:S05]  /*d0e0*/  HMMA.16816.F32 R20, R20, R178, R244 ;  /* 0x000000b21414723c */ /* 0x000fea00000018f4 */
[----:B------:R-:W1:Y:S01]  /*d0f0*/  MUFU.TANH R237, R202 ;  /* 0x000000ca00ed7308 */ /* 0x000e620000002400 */
[----:B---3--:R-:W-:Y:S05]  /*d100*/  HMMA.16816.F32 R192, R4, R34, R180 ;  /* 0x0000002204c0723c */ /* 0x008fea00000018b4 */
[----:B------:R-:W-:Y:S01]  /*d110*/  FMUL.FTZ R176, R188, UR32 ;  /* 0x00000020bcb07c20 */ /* 0x000fe20008410000 */
[-C--:B--2---:R-:W-:Y:S01]  /*d120*/  HMMA.16816.F32 R32, R16, R140.reuse, R184 ;  /* 0x0000008c1020723c */ /* 0x084fe200000018b8 */
[----:B------:R-:W-:Y:S01]  /*d130*/  FMUL.FTZ R177, R189, UR32 ;  /* 0x00000020bdb17c20 */ /* 0x000fe20008410000 */
[----:B----4-:R-:W-:Y:S01]  /*d140*/  FMUL.FTZ R200, R201, UR32 ;  /* 0x00000020c9c87c20 */ /* 0x010fe20008410000 */
[----:B------:R-:W-:Y:S01]  /*d150*/  FMUL.FTZ R133, R191, UR32 ;  /* 0x00000020bf857c20 */ /* 0x000fe20008410000 */
[----:B------:R-:W2:Y:S02]  /*d160*/  MUFU.TANH R236, R203 ;  /* 0x000000cb00ec7308 */ /* 0x000ea40000002400 */
[----:B------:R-:W-:Y:S01]  /*d170*/  HMMA.16816.F32 R180, R12, R140, R196 ;  /* 0x0000008c0cb4723c */ /* 0x000fe200000018c4 */
[----:B------:R-:W-:-:S05]  /*d180*/  FMUL.FTZ R184, R190, UR32 ;  /* 0x00000020beb87c20 */ /* 0x000fca0008410000 */
[-C--:B------:R-:W-:Y:S01]  /*d190*/  HMMA.16816.F32 R16, R16, R142.reuse, R24 ;  /* 0x0000008e1010723c */ /* 0x080fe20000001818 */
[----:B------:R-:W3:Y:S05]  /*d1a0*/  MUFU.TANH R200, R200 ;  /* 0x000000c800c87308 */ /* 0x000eea0000002400 */
[----:B------:R-:W-:Y:S01]  /*d1b0*/  HMMA.16816.F32 R12, R12, R142, R20 ;  /* 0x0000008e0c0c723c */ /* 0x000fe20000001814 */
[----:B------:R-:W-:Y:S01]  /*d1c0*/  FMUL.FTZ R138, R192, UR32 ;  /* 0x00000020c08a7c20 */ /* 0x000fe20008410000 */
[----:B------:R-:W-:Y:S01]  /*d1d0*/  FMUL.FTZ R139, R193, UR32 ;  /* 0x00000020c18b7c20 */ /* 0x000fe20008410000 */
[----:B------:R-:W-:Y:S01]  /*d1e0*/  FMUL.FTZ R179, R194, UR32 ;  /* 0x00000020c2b37c20 */ /* 0x000fe20008410000 */
[----:B------:R-:W-:Y:S01]  /*d1f0*/  FMUL.FTZ R178, R195, UR32 ;  /* 0x00000020c3b27c20 */ /* 0x000fe20008410000 */
[----:B------:R-:W4:Y:S01]  /*d200*/  MUFU.TANH R176, R176 ;  /* 0x000000b000b07308 */ /* 0x000f220000002400 */
[-C--:B-----5:R-:W-:Y:S06]  /*d210*/  HMMA.16816.F32 R32, R8, R28.reuse, R32 ;  /* 0x0000001c0820723c */ /* 0x0a0fec0000001820 */
[----:B------:R-:W-:Y:S01]  /*d220*/  HMMA.16816.F32 R24, R4, R28, R180 ;  /* 0x0000001c0418723c */ /* 0x000fe200000018b4 */
[----:B------:R-:W1:Y:S05]  /*d230*/  MUFU.TANH R177, R177 ;  /* 0x000000b100b17308 */ /* 0x000e6a0000002400 */
[-C--:B------:R-:W-:Y:S03]  /*d240*/  HMMA.16816.F32 R8, R8, R30.reuse, R16 ;  /* 0x0000001e0808723c */ /* 0x080fe60000001810 */
[----:B------:R-:W1:Y:S03]  /*d250*/  MUFU.TANH R184, R184 ;  /* 0x000000b800b87308 */ /* 0x000e660000002400 */
[----:B------:R-:W-:Y:S05]  /*d260*/  HMMA.16816.F32 R4, R4, R30, R12 ;  /* 0x0000001e0404723c */ /* 0x000fea000000180c */
[----:B------:R-:W1:Y:S01]  /*d270*/  MUFU.TANH R133, R133 ;  /* 0x0000008500857308 */ /* 0x000e620000002400 */
[----:B------:R-:W-:Y:S01]  /*d280*/  FMUL.FTZ R32, R32, UR32 ;  /* 0x0000002020207c20 */ /* 0x000fe20008410000 */
[----:B------:R-:W-:-:S05]  /*d290*/  FMUL.FTZ R28, R35, UR32 ;  /* 0x00000020231c7c20 */ /* 0x000fca0008410000 */
[----:B------:R-:W-:Y:S01]  /*d2a0*/  FMUL.FTZ R24, R24, UR32 ;  /* 0x0000002018187c20 */ /* 0x000fe20008410000 */
[----:B------:R5:W1:Y:S01]  /*d2b0*/  MUFU.TANH R132, R32 ;  /* 0x0000002000847308 */ /* 0x000a620000002400 */
[----:B------:R-:W-:Y:S01]  /*d2c0*/  FMUL.FTZ R25, R25, UR32 ;  /* 0x0000002019197c20 */ /* 0x000fe20008410000 */
[----:B------:R-:W-:Y:S01]  /*d2d0*/  FMUL.FTZ R26, R26, UR32 ;  /* 0x000000201a1a7c20 */ /* 0x000fe20008410000 */
[----:B------:R-:W-:Y:S02]  /*d2e0*/  FMUL.FTZ R27, R27, UR32 ;  /* 0x000000201b1b7c20 */ /* 0x000fe40008410000 */
        /* <DEDUP_REMOVED lines=8> */
[----:B------:R-:W-:Y:S01]  /*d370*/  FMUL.FTZ R7, R7, UR32 ;  /* 0x0000002007077c20 */ /* 0x000fe20008410000 */
[----:B-----5:R-:W-:Y:S01]  /*d380*/  FMUL.FTZ R32, R33, UR32 ;  /* 0x0000002021207c20 */ /* 0x020fe20008410000 */
[----:B------:R-:W-:Y:S01]  /*d390*/  FMUL.FTZ R33, R34, UR32 ;  /* 0x0000002022217c20 */ /* 0x000fe20008410000 */
        /* <DEDUP_REMOVED lines=69> */
.L_x_2673:
[----:B------:R-:W-:Y:S05]  /*d7f0*/  BSYNC B0 ;  /* 0x0000000000007941 */ /* 0x000fea0003800000 */
.L_x_2672:
[----:B------:R-:W0:Y:S02]  /*d800*/  LDGDEPBAR ;  /* 0x00000000000079af */ /* 0x000e240000000000 */
.L_x_2671:
[----:B------:R-:W3:Y:S01]  /*d810*/  S2R R247, SR_TID.X ;  /* 0x0000000000f77919 */ /* 0x000ee20000002100 */
[----:B------:R-:W-:Y:S02]  /*d820*/  MOV R0, UR19 ;  /* 0x0000001300007c02 */ /* 0x000fe40008000f00 */
[----:B------:R-:W-:Y:S02]  /*d830*/  MOV R245, R250 ;  /* 0x000000fa00f57202 */ /* 0x000fe40000000f00 */
[----:B------:R-:W-:Y:S02]  /*d840*/  MOV R246, R249 ;  /* 0x000000f900f67202 */ /* 0x000fe40000000f00 */
[----:B---3--:R-:W-:-:S04]  /*d850*/  SHF.L.U32 R247, R247, 0x1, RZ ;  /* 0x00000001f7f77819 */ /* 0x008fc800000006ff */
[----:B------:R-:W-:-:S04]  /*d860*/  LOP3.LUT R247, R247, 0x6, RZ, 0xc0, !PT ;  /* 0x00000006f7f77812 */ /* 0x000fc800078ec0ff */
[----:B------:R-:W-:-:S04]  /*d870*/  LEA R0, R0, R247, 0x5 ;  /* 0x000000f700007211 */ /* 0x000fc800078e28ff */
[CC--:B------:R-:W-:Y:S02]  /*d880*/  ISETP.GE.AND P4, PT, R0.reuse, R235.reuse, PT ;  /* 0x000000eb0000720c */ /* 0x0c0fe40003f86270 */
[C---:B-1----:R-:W-:Y:S02]  /*d890*/  IADD3 R8, R0.reuse, 0x1, RZ ;  /* 0x0000000100087810 */ /* 0x042fe40007ffe0ff */
[----:B------:R-:W-:Y:S02]  /*d8a0*/  IADD3 R7, R0, 0x8, RZ ;  /* 0x0000000800077810 */ /* 0x000fe40007ffe0ff */
[----:B------:R-:W-:Y:S02]  /*d8b0*/  ISETP.GE.AND P1, PT, R8, R235, PT ;  /* 0x000000eb0800720c */ /* 0x000fe40003f26270 */
[C---:B------:R-:W-:Y:S02]  /*d8c0*/  ISETP.LT.OR P4, PT, R0.reuse, R231, P4 ;  /* 0x000000e70000720c */ /* 0x040fe40002781670 */
[----:B------:R-:W-:-:S02]  /*d8d0*/  IADD3 R6, R0, 0x9, RZ ;  /* 0x0000000900067810 */ /* 0x000fc40007ffe0ff */
[C---:B------:R-:W-:Y:S02]  /*d8e0*/  ISETP.GE.AND P5, PT, R7.reuse, R235, PT ;  /* 0x000000eb0700720c */ /* 0x040fe40003fa6270 */
[----:B------:R-:W-:Y:S02]  /*d8f0*/  ISETP.LT.OR P1, PT, R8, R231, P1 ;  /* 0x000000e70800720c */ /* 0x000fe40000f21670 */
[----:B------:R-:W-:Y:S02]  /*d900*/  FSEL R10, R240, -INF , !P4 ;  /* 0xff800000f00a7808 */ /* 0x000fe40006000000 */
[----:B------:R-:W-:Y:S02]  /*d910*/  ISETP.GE.AND P4, PT, R6, R235, PT ;  /* 0x000000eb0600720c */ /* 0x000fe40003f86270 */
[----:B--2---:R-:W-:Y:S02]  /*d920*/  IADD3 R5, R0, 0x10, RZ ;  /* 0x0000001000057810 */ /* 0x004fe40007ffe0ff */
[----:B------:R-:W-:-:S02]  /*d930*/  ISETP.LT.OR P5, PT, R7, R231, P5 ;  /* 0x000000e70700720c */ /* 0x000fc40002fa1670 */
[----:B------:R-:W-:Y:S02]  /*d940*/  FSEL R16, R204, -INF , !P1 ;  /* 0xff800000cc107808 */ /* 0x000fe40004800000 */
[----:B------:R-:W-:Y:S02]  /*d950*/  FMNMX.FTZ R9, R136, R10, !PT ;  /* 0x0000000a88097209 */ /* 0x000fe40007810000 */
[----:B------:R-:W-:Y:S02]  /*d960*/  ISETP.LT.OR P4, PT, R6, R231, P4 ;  /* 0x000000e70600720c */ /* 0x000fe40002781670 */
[C---:B------:R-:W-:Y:S02]  /*d970*/  IADD3 R3, R0.reuse, 0x18, RZ ;  /* 0x0000001800037810 */ /* 0x040fe40007ffe0ff */
[----:B------:R-:W-:Y:S02]  /*d980*/  IADD3 R4, R0, 0x11, RZ ;  /* 0x0000001100047810 */ /* 0x000fe40007ffe0ff */
[----:B------:R-:W-:-:S02]  /*d990*/  ISETP.GE.AND P1, PT, R5, R235, PT ;  /* 0x000000eb0500720c */ /* 0x000fc40003f26270 */
[----:B------:R-:W-:Y:S02]  /*d9a0*/  FSEL R15, R176, -INF , !P5 ;  /* 0xff800000b00f7808 */ /* 0x000fe40006800000 */
[----:B------:R-:W-:Y:S02]  /*d9b0*/  FMNMX.FTZ R9, R16, R9, !PT ;  /* 0x0000000910097209 */ /* 0x000fe40007810000 */
[----:B------:R-:W-:Y:S02]  /*d9c0*/  FSEL R11, R177, -INF , !P4 ;  /* 0xff800000b10b7808 */ /* 0x000fe40006000000 */
[-C--:B------:R-:W-:Y:S02]  /*d9d0*/  ISETP.GE.AND P4, PT, R3, R235.reuse, PT ;  /* 0x000000eb0300720c */ /* 0x080fe40003f86270 */
[----:B------:R-:W-:Y:S02]  /*d9e0*/  ISETP.GE.AND P5, PT, R4, R235, PT ;  /* 0x000000eb0400720c */ /* 0x000fe40003fa6270 */
[----:B------:R-:W-:-:S02]  /*d9f0*/  ISETP.LT.OR P1, PT, R5, R231, P1 ;  /* 0x000000e70500720c */ /* 0x000fc40000f21670 */
[----:B------:R-:W-:Y:S02]  /*da00*/  FMNMX.FTZ R9, R15, R9, !PT ;  /* 0x000000090f097209 */ /* 0x000fe40007810000 */
[C---:B------:R-:W-:Y:S02]  /*da10*/  ISETP.GE.AND P6, PT, R0.reuse, R234, PT ;  /* 0x000000ea0000720c */ /* 0x040fe40003fc6270 */
[-C--:B------:R-:W-:Y:S02]  /*da20*/  ISETP.LT.OR P4, PT, R3, R231.reuse, P4 ;  /* 0x000000e70300720c */ /* 0x080fe40002781670 */
[----:B------:R-:W-:Y:S02]  /*da30*/  IADD3 R2, R0, 0x19, RZ ;  /* 0x0000001900027810 */ /* 0x000fe40007ffe0ff */
[----:B------:R-:W-:Y:S02]  /*da40*/  ISETP.LT.OR P5, PT, R4, R231, P5 ;  /* 0x000000e70400720c */ /* 0x000fe40002fa1670 */
[----:B------:R-:W-:-:S02]  /*da50*/  FSEL R201, R132, -INF , !P1 ;  /* 0xff80000084c97808 */ /* 0x000fc40004800000 */
[----:B------:R-:W-:Y:S02]  /*da60*/  FMNMX.FTZ R9, R11, R9, !PT ;  /* 0x000000090b097209 */ /* 0x000fe40007810000 */
[----:B------:R-:W-:Y:S02]  /*da70*/  ISETP.LT.OR P6, PT, R0, R230, P6 ;  /* 0x000000e60000720c */ /* 0x000fe400037c1670 */
[----:B------:R-:W-:Y:S02]  /*da80*/  FSEL R202, R13, -INF , !P4 ;  /* 0xff8000000dca7808 */ /* 0x000fe40006000000 */
[----:B------:R-:W-:Y:S02]  /*da90*/  ISETP.GE.AND P1, PT, R2, R235, PT ;  /* 0x000000eb0200720c */ /* 0x000fe40003f26270 */
[----:B------:R-:W-:Y:S02]  /*daa0*/  FSEL R203, R32, -INF , !P5 ;  /* 0xff80000020cb7808 */ /* 0x000fe40006800000 */
[----:B------:R-:W-:-:S02]  /*dab0*/  FMNMX.FTZ R9, R201, R9, !PT ;  /* 0x00000009c9097209 */ /* 0x000fc40007810000 */
[-C--:B------:R-:W-:Y:S02]  /*dac0*/  ISETP.GE.AND P4, PT, R8, R234.reuse, PT ;  /* 0x000000ea0800720c */ /* 0x080fe40003f86270 */
[----:B------:R-:W-:Y:S02]  /*dad0*/  FSEL R14, R207, -INF , !P6 ;  /* 0xff800000cf0e7808 */ /* 0x000fe40007000000 */
[----:B------:R-:W-:Y:S02]  /*dae0*/  ISETP.GE.AND P6, PT, R5, R234, PT ;  /* 0x000000ea0500720c */ /* 0x000fe40003fc6270 */
[----:B------:R-:W-:Y:S02]  /*daf0*/  ISETP.LT.OR P1, PT, R2, R231, P1 ;  /* 0x000000e70200720c */ /* 0x000fe40000f21670 */
[----:B------:R-:W-:Y:S02]  /*db00*/  FMNMX.FTZ R9, R203, R9, !PT ;  /* 0x00000009cb097209 */ /* 0x000fe40007810000 */
[----:B------:R-:W-:-:S02]  /*db10*/  ISETP.LT.OR P4, PT, R8, R230, P4 ;  /* 0x000000e60800720c */ /* 0x000fc40002781670 */
[----:B------:R-:W-:Y:S02]  /*db20*/  ISETP.LT.OR P6, PT, R5, R230, P6 ;  /* 0x000000e60500720c */ /* 0x000fe400037c1670 */
[----:B------:R-:W-:Y:S02]  /*db30*/  FSEL R208, R12, -INF , !P1 ;  /* 0xff8000000cd07808 */ /* 0x000fe40004800000 */
[----:B------:R-:W-:Y:S02]  /*db40*/  FMNMX.FTZ R9, R202, R9, !PT ;  /* 0x00000009ca097209 */ /* 0x000fe40007810000 */
[----:B------:R-:W-:Y:S02]  /*db50*/  FSEL R21, R206, -INF , !P4 ;  /* 0xff800000ce157808 */ /* 0x000fe40006000000 */
[-C--:B------:R-:W-:Y:S02]  /*db60*/  ISETP.GE.AND P4, PT, R4, R234.reuse, PT ;  /* 0x000000ea0400720c */ /* 0x080fe40003f86270 */
[----:B------:R-:W-:-:S02]  /*db70*/  ISETP.GE.AND P1, PT, R7, R234, PT ;  /* 0x000000ea0700720c */ /* 0x000fc40003f26270 */
[-C--:B------:R-:W-:Y:S02]  /*db80*/  ISETP.GE.AND P5, PT, R6, R234.reuse, PT ;  /* 0x000000ea0600720c */ /* 0x080fe40003fa6270 */
[----:B------:R-:W-:Y:S02]  /*db90*/  FSEL R209, R33, -INF , !P6 ;  /* 0xff80000021d17808 */ /* 0x000fe40007000000 */
[----:B------:R-:W-:Y:S01]  /*dba0*/  FMNMX.FTZ R9, R208, R9, !PT ;  /* 0x00000009d0097209 */ /* 0x000fe20007810000 */
[----:B------:R-:W-:Y:S01]  /*dbb0*/  LDSM.16.MT88.4 R32, [R218+0xa000] ;  /* 0x00a00000da20783b */ /* 0x000fe20000004200 */
[----:B------:R-:W-:Y:S02]  /*dbc0*/  ISETP.GE.AND P6, PT, R3, R234, PT ;  /* 0x000000ea0300720c */ /* 0x000fe40003fc6270 */
[-C--:B------:R-:W-:Y:S01]  /*dbd0*/  ISETP.LT.OR P4, PT, R4, R230.reuse, P4 ;  /* 0x000000e60400720c */ /* 0x080fe20002781670 */
[----:B------:R-:W1:Y:S01]  /*dbe0*/  SHFL.BFLY PT, R12, R9, 0x2, 0x1f ;  /* 0x0c401f00090c7f89 */ /* 0x000e6200000e0000 */
[----:B------:R-:W-:-:S02]  /*dbf0*/  ISETP.LT.OR P1, PT, R7, R230, P1 ;  /* 0x000000e60700720c */ /* 0x000fc40000f21670 */
[-C--:B------:R-:W-:Y:S02]  /*dc00*/  ISETP.LT.OR P5, PT, R6, R230.reuse, P5 ;  /* 0x000000e60600720c */ /* 0x080fe40002fa1670 */
[----:B------:R-:W-:Y:S02]  /*dc10*/  ISETP.LT.OR P6, PT, R3, R230, P6 ;  /* 0x000000e60300720c */ /* 0x000fe400037c1670 */
[----:B------:R-:W-:Y:S02]  /*dc20*/  FSEL R244, R28, -INF , !P4 ;  /* 0xff8000001cf47808 */ /* 0x000fe40006000000 */
[----:B------:R-:W-:Y:S02]  /*dc30*/  FSEL R20, R184, -INF , !P1 ;  /* 0xff800000b8147808 */ /* 0x000fe40004800000 */
[----:B------:R-:W-:Y:S02]  /*dc40*/  FSEL R22, R133, -INF , !P5 ;  /* 0xff80000085167808 */ /* 0x000fe40006800000 */
[----:B------:R-:W-:-:S02]  /*dc50*/  ISETP.GE.AND P4, PT, R2, R234, PT ;  /* 0x000000ea0200720c */ /* 0x000fc40003f86270 */
[CC--:B------:R-:W-:Y:S02]  /*dc60*/  ISETP.GE.AND P1, PT, R0.reuse, R233.reuse, PT ;  /* 0x000000e90000720c */ /* 0x0c0fe40003f26270 */
[----:B------:R-:W-:Y:S02]  /*dc70*/  ISETP.GE.AND P5, PT, R0, R232, PT ;  /* 0x000000e80000720c */ /* 0x000fe40003fa6270 */
[----:B------:R-:W-:Y:S02]  /*dc80*/  FSEL R210, R18, -INF , !P6 ;  /* 0xff80000012d27808 */ /* 0x000fe40007000000 */
[----:B------:R-:W-:Y:S02]  /*dc90*/  ISETP.GE.AND P6, PT, R8, R233, PT ;  /* 0x000000e90800720c */ /* 0x000fe40003fc6270 */
[----:B------:R-:W-:Y:S02]  /*dca0*/  ISETP.LT.OR P4, PT, R2, R230, P4 ;  /* 0x000000e60200720c */ /* 0x000fe40002781670 */
[----:B------:R-:W-:-:S02]  /*dcb0*/  ISETP.LT.OR P1, PT, R0, R229, P1 ;  /* 0x000000e50000720c */ /* 0x000fc40000f21670 */
[----:B------:R-:W-:Y:S02]  /*dcc0*/  ISETP.LT.OR P5, PT, R0, R228, P5 ;  /* 0x000000e40000720c */ /* 0x000fe40002fa1670 */
[----:B------:R-:W-:Y:S02]  /*dcd0*/  FMNMX.FTZ R0, R135, R14, !PT ;  /* 0x0000000e87007209 */ /* 0x000fe40007810000 */
[----:B------:R-:W-:Y:S02]  /*dce0*/  ISETP.LT.OR P6, PT, R8, R229, P6 ;  /* 0x000000e50800720c */ /* 0x000fe400037c1670 */
[----:B------:R-:W-:Y:S02]  /*dcf0*/  FSEL R211, R17, -INF , !P4 ;  /* 0xff80000011d37808 */ /* 0x000fe40006000000 */
[----:B------:R-:W-:Y:S02]  /*dd00*/  ISETP.GE.AND P4, PT, R7, R233, PT ;  /* 0x000000e90700720c */ /* 0x000fe40003f86270 */
[----:B------:R-:W-:-:S02]  /*dd10*/  FMNMX.FTZ R0, R21, R0, !PT ;  /* 0x0000000015007209 */ /* 0x000fc40007810000 */
[----:B------:R-:W-:Y:S02]  /*dd20*/  FSEL R18, R200, -INF , !P6 ;  /* 0xff800000c8127808 */ /* 0x000fe40007000000 */
[----:B------:R-:W-:Y:S02]  /*dd30*/  FSEL R13, R205, -INF , !P1 ;  /* 0xff800000cd0d7808 */ /* 0x000fe40004800000 */
[-C--:B------:R-:W-:Y:S02]  /*dd40*/  ISETP.GE.AND P6, PT, R5, R233.reuse, PT ;  /* 0x000000e90500720c */ /* 0x080fe40003fc6270 */
[----:B------:R-:W-:Y:S02]  /*dd50*/  ISETP.GE.AND P1, PT, R6, R233, PT ;  /* 0x000000e90600720c */ /* 0x000fe40003f26270 */
[----:B------:R-:W-:Y:S02]  /*dd60*/  ISETP.LT.OR P4, PT, R7, R229, P4 ;  /* 0x000000e50700720c */ /* 0x000fe40002781670 */
[----:B------:R-:W-:-:S02]  /*dd70*/  FMNMX.FTZ R0, R20, R0, !PT ;  /* 0x0000000014007209 */ /* 0x000fc40007810000 */
[-C--:B------:R-:W-:Y:S02]  /*dd80*/  ISETP.LT.OR P6, PT, R5, R229.reuse, P6 ;  /* 0x000000e50500720c */ /* 0x080fe400037c1670 */
[----:B------:R-:W-:Y:S02]  /*dd90*/  ISETP.LT.OR P1, PT, R6, R229, P1 ;  /* 0x000000e50600720c */ /* 0x000fe40000f21670 */
[----:B------:R-:W-:Y:S02]  /*dda0*/  FSEL R17, R138, -INF , !P4 ;  /* 0xff8000008a117808 */ /* 0x000fe40006000000 */
[----:B------:R-:W-:Y:S02]  /*ddb0*/  ISETP.GE.AND P4, PT, R4, R233, PT ;  /* 0x000000e90400720c */ /* 0x000fe40003f86270 */
[----:B------:R-:W-:Y:S02]  /*ddc0*/  FMNMX.FTZ R0, R22, R0, !PT ;  /* 0x0000000016007209 */ /* 0x000fe40007810000 */
[----:B------:R-:W-:-:S02]  /*ddd0*/  FSEL R141, R29, -INF , !P6 ;  /* 0xff8000001d8d7808 */ /* 0x000fc40007000000 */
[----:B------:R-:W-:Y:S01]  /*dde0*/  FSEL R19, R139, -INF , !P1 ;  /* 0xff8000008b137808 */ /* 0x000fe20004800000 */
[----:B------:R-:W-:Y:S01]  /*ddf0*/  LDSM.16.MT88.4 R28, [R218+0xb000] ;  /* 0x00b00000da1c783b */ /* 0x000fe20000004200 */
[-C--:B------:R-:W-:Y:S02]  /*de00*/  ISETP.GE.AND P6, PT, R2, R233.reuse, PT ;  /* 0x000000e90200720c */ /* 0x080fe40003fc6270 */
[----:B------:R-:W-:Y:S02]  /*de10*/  ISETP.GE.AND P1, PT, R3, R233, PT ;  /* 0x000000e90300720c */ /* 0x000fe40003f26270 */
[----:B------:R-:W-:Y:S02]  /*de20*/  FMNMX.FTZ R0, R209, R0, !PT ;  /* 0x00000000d1007209 */ /* 0x000fe40007810000 */
[----:B------:R-:W-:Y:S02]  /*de30*/  ISETP.LT.OR P4, PT, R4, R229, P4 ;  /* 0x000000e50400720c */ /* 0x000fe40002781670 */
[----:B-1----:R-:W-:-:S02]  /*de40*/  FMNMX.FTZ R9, R9, R12, !PT ;  /* 0x0000000c09097209 */ /* 0x002fc40007810000 */
[----:B------:R-:W-:Y:S02]  /*de50*/  FMNMX.FTZ R12, R134, R13, !PT ;  /* 0x0000000d860c7209 */ /* 0x000fe40007810000 */
[-C--:B------:R-:W-:Y:S02]  /*de60*/  ISETP.LT.OR P6, PT, R2, R229.reuse, P6 ;  /* 0x000000e50200720c */ /* 0x080fe400037c1670 */
[----:B------:R-:W-:Y:S02]  /*de70*/  FMNMX.FTZ R0, R244, R0, !PT ;  /* 0x00000000f4007209 */ /* 0x000fe40007810000 */
[----:B------:R-:W-:Y:S02]  /*de80*/  ISETP.LT.OR P1, PT, R3, R229, P1 ;  /* 0x000000e50300720c */ /* 0x000fe40000f21670 */
[----:B------:R-:W-:Y:S02]  /*de90*/  FSEL R176, R25, -INF , !P4 ;  /* 0xff80000019b07808 */ /* 0x000fe40006000000 */
[----:B------:R-:W-:-:S02]  /*dea0*/  ISETP.GE.AND P4, PT, R8, R232, PT ;  /* 0x000000e80800720c */ /* 0x000fc40003f86270 */
[----:B------:R-:W-:Y:S02]  /*deb0*/  FMNMX.FTZ R12, R18, R12, !PT ;  /* 0x0000000c120c7209 */ /* 0x000fe40007810000 */
[----:B------:R-:W-:Y:S02]  /*dec0*/  FSEL R177, R24, -INF , !P6 ;  /* 0xff80000018b17808 */ /* 0x000fe40007000000 */
[----:B------:R-:W-:Y:S01]  /*ded0*/  FMNMX.FTZ R0, R210, R0, !PT ;  /* 0x00000000d2007209 */ /* 0x000fe20007810000 */
[----:B------:R-:W-:Y:S01]  /*dee0*/  SHFL.BFLY PT, R24, R9, 0x1, 0x1f ;  /* 0x0c201f0009187f89 */ /* 0x000fe200000e0000 */
[----:B------:R-:W-:Y:S02]  /*def0*/  FSEL R142, R23, -INF , !P1 ;  /* 0xff800000178e7808 */ /* 0x000fe40004800000 */
[-C--:B------:R-:W-:Y:S02]  /*df00*/  ISETP.GE.AND P6, PT, R6, R232.reuse, PT ;  /* 0x000000e80600720c */ /* 0x080fe40003fc6270 */
[----:B------:R-:W-:-:S02]  /*df10*/  ISETP.GE.AND P1, PT, R7, R232, PT ;  /* 0x000000e80700720c */ /* 0x000fc40003f26270 */
[----:B------:R-:W-:Y:S02]  /*df20*/  ISETP.LT.OR P4, PT, R8, R228, P4 ;  /* 0x000000e40800720c */ /* 0x000fe40002781670 */
[----:B------:R-:W-:Y:S02]  /*df30*/  FMNMX.FTZ R8, R17, R12, !PT ;  /* 0x0000000c11087209 */ /* 0x000fe40007810000 */
[----:B------:R-:W-:Y:S02]  /*df40*/  FMNMX.FTZ R0, R211, R0, !PT ;  /* 0x00000000d3007209 */ /* 0x000fe40007810000 */
[-C--:B------:R-:W-:Y:S02]  /*df50*/  ISETP.LT.OR P6, PT, R6, R228.reuse, P6 ;  /* 0x000000e40600720c */ /* 0x080fe400037c1670 */
[----:B------:R-:W-:Y:S01]  /*df60*/  ISETP.LT.OR P1, PT, R7, R228, P1 ;  /* 0x000000e40700720c */ /* 0x000fe20000f21670 */
[----:B------:R-:W1:Y:S01]  /*df70*/  SHFL.BFLY PT, R25, R0, 0x2, 0x1f ;  /* 0x0c401f0000197f89 */ /* 0x000e6200000e0000 */
[----:B------:R-:W-:-:S02]  /*df80*/  FSEL R6, R237, -INF , !P5 ;  /* 0xff800000ed067808 */ /* 0x000fc40006800000 */
[----:B------:R-:W-:Y:S02]  /*df90*/  FMNMX.FTZ R7, R19, R8, !PT ;  /* 0x0000000813077209 */ /* 0x000fe40007810000 */
[-C--:B------:R-:W-:Y:S02]  /*dfa0*/  ISETP.GE.AND P5, PT, R5, R232.reuse, PT ;  /* 0x000000e80500720c */ /* 0x080fe40003fa6270 */
[----:B------:R-:W-:Y:S02]  /*dfb0*/  FSEL R8, R236, -INF , !P4 ;  /* 0xff800000ec087808 */ /* 0x000fe40006000000 */
[----:B------:R-:W-:Y:S02]  /*dfc0*/  FMNMX.FTZ R7, R141, R7, !PT ;  /* 0x000000078d077209 */ /* 0x000fe40007810000 */
[----:B------:R-:W-:Y:S02]  /*dfd0*/  ISETP.GE.AND P4, PT, R4, R232, PT ;  /* 0x000000e80400720c */ /* 0x000fe40003f86270 */
[----:B------:R-:W-:-:S02]  /*dfe0*/  ISETP.LT.OR P5, PT, R5, R228, P5 ;  /* 0x000000e40500720c */ /* 0x000fc40002fa1670 */
[----:B------:R-:W-:Y:S02]  /*dff0*/  FMNMX.FTZ R5, R137, R6, !PT ;  /* 0x0000000689057209 */ /* 0x000fe40007810000 */
[----:B------:R-:W-:Y:S02]  /*e000*/  FMNMX.FTZ R12, R176, R7, !PT ;  /* 0x00000007b00c7209 */ /* 0x000fe40007810000 */
[----:B------:R-:W-:Y:S02]  /*e010*/  ISETP.LT.OR P4, PT, R4, R228, P4 ;  /* 0x000000e40400720c */ /* 0x000fe40002781670 */
[----:B------:R-:W-:Y:S02]  /*e020*/  FSEL R7, R179, -INF , !P1 ;  /* 0xff800000b3077808 */ /* 0x000fe40004800000 */
[----:B------:R-:W-:Y:S02]  /*e030*/  FMNMX.FTZ R4, R8, R5, !PT ;  /* 0x0000000508047209 */ /* 0x000fe40007810000 */
[----:B------:R-:W-:-:S02]  /*e040*/  ISETP.GE.AND P1, PT, R3, R232, PT ;  /* 0x000000e80300720c */ /* 0x000fc40003f26270 */
[----:B------:R-:W-:Y:S02]  /*e050*/  FSEL R5, R178, -INF , !P6 ;  /* 0xff800000b2057808 */ /* 0x000fe40007000000 */
[----:B------:R-:W-:Y:S02]  /*e060*/  FMNMX.FTZ R23, R7, R4, !PT ;  /* 0x0000000407177209 */ /* 0x000fe40007810000 */
[----:B------:R-:W-:Y:S02]  /*e070*/  ISETP.LT.OR P1, PT, R3, R228, P1 ;  /* 0x000000e40300720c */ /* 0x000fe40000f21670 */
[----:B------:R-:W-:Y:S02]  /*e080*/  FSEL R140, R140, -INF , !P5 ;  /* 0xff8000008c8c7808 */ /* 0x000fe40006800000 */
[----:B------:R-:W-:Y:S02]  /*e090*/  FMNMX.FTZ R3, R5, R23, !PT ;  /* 0x0000001705037209 */ /* 0x000fe40007810000 */
[----:B------:R-:W-:-:S02]  /*e0a0*/  ISETP.GE.AND P5, PT, R2, R232, PT ;  /* 0x000000e80200720c */ /* 0x000fc40003fa6270 */
[----:B------:R-:W-:Y:S02]  /*e0b0*/  FSEL R143, R143, -INF , !P4 ;  /* 0xff8000008f8f7808 */ /* 0x000fe40006000000 */
[----:B------:R-:W-:Y:S02]  /*e0c0*/  FMNMX.FTZ R3, R140, R3, !PT ;  /* 0x000000038c037209 */ /* 0x000fe40007810000 */
        /* <DEDUP_REMOVED lines=14> */
[----:B------:R-:W3:Y:S01]  /*e1b0*/  SHFL.BFLY PT, R9, R2, 0x2, 0x1f ;  /* 0x0c401f0002097f89 */ /* 0x000ee200000e0000 */
[----:B------:R-:W-:Y:S02]  /*e1c0*/  MOV R200, R248 ;  /* 0x000000f800c87202 */ /* 0x000fe40000000f00 */
[----:B------:R-:W-:-:S05]  /*e1d0*/  FSEL R12, R12, RZ, P6 ;  /* 0x000000ff0c0c7208 */ /* 0x000fca0003000000 */
[--C-:B------:R-:W-:Y:S01]  /*e1e0*/  FFMA.FTZ R10, R10, UR17, -R12.reuse ;  /* 0x000000110a0a7c23 */ /* 0x100fe2000801080c */
[--C-:B------:R-:W-:Y:S01]  /*e1f0*/  FFMA.FTZ R16, R16, UR17, -R12.reuse ;  /* 0x0000001110107c23 */ /* 0x100fe2000801080c */
[--C-:B------:R-:W-:Y:S02]  /*e200*/  FFMA.FTZ R15, R15, UR17, -R12.reuse ;  /* 0x000000110f0f7c23 */ /* 0x100fe4000801080c */
[----:B------:R4:W-:Y:S01]  /*e210*/  MUFU.EX2 R198, R10 ;  /* 0x0000000a00c67308 */ /* 0x0009e20000000800 */
[----:B-1----:R-:W-:Y:S02]  /*e220*/  FMNMX.FTZ R3, R4, R23, !PT ;  /* 0x0000001704037209 */ /* 0x002fe40007810000 */
[----:B--2---:R-:W-:Y:S01]  /*e230*/  FMNMX.FTZ R238, R0, R24, !PT ;  /* 0x0000001800ee7209 */ /* 0x004fe20007810000 */
[----:B------:R-:W-:-:S04]  /*e240*/  FFMA.FTZ R0, R11, UR17, -R12 ;  /* 0x000000110b007c23 */ /* 0x000fc8000801080c */
[----:B------:R-:W-:Y:S01]  /*e250*/  MUFU.EX2 R197, R16 ;  /* 0x0000001000c57308 */ /* 0x000fe20000000800 */
[----:B------:R-:W-:Y:S01]  /*e260*/  LDSM.16.MT88.4 R24, [R215+0xb000] ;  /* 0x00b00000d718783b */ /* 0x000fe20000004200 */
[C---:B------:R-:W-:Y:S01]  /*e270*/  FSETP.NEU.FTZ.AND P5, PT, R238.reuse, -INF , PT ;  /* 0xff800000ee00780b */ /* 0x040fe20003fbd000 */
[----:B------:R-:W-:-:S05]  /*e280*/  FMUL.FTZ R4, R238, UR17 ;  /* 0x00000011ee047c20 */ /* 0x000fca0008410000 */
[----:B------:R3:W-:Y:S01]  /*e290*/  MUFU.EX2 R199, R0 ;  /* 0x0000000000c77308 */ /* 0x0007e20000000800 */
[----:B----4-:R-:W1:Y:S01]  /*e2a0*/  SHFL.BFLY PT, R10, R3, 0x1, 0x1f ;  /* 0x0c201f00030a7f89 */ /* 0x010e6200000e0000 */
[----:B------:R-:W-:-:S05]  /*e2b0*/  FSEL R11, R4, RZ, P5 ;  /* 0x000000ff040b7208 */ /* 0x000fca0002800000 */
[--C-:B------:R-:W-:Y:S01]  /*e2c0*/  FFMA.FTZ R21, R21, UR17, -R11.reuse ;  /* 0x0000001115157c23 */ /* 0x100fe2000801080b */
[--C-:B------:R-:W-:Y:S01]  /*e2d0*/  FFMA.FTZ R20, R20, UR17, -R11.reuse ;  /* 0x0000001114147c23 */ /* 0x100fe2000801080b */
[--C-:B------:R-:W-:Y:S01]  /*e2e0*/  FFMA.FTZ R22, R22, UR17, -R11.reuse ;  /* 0x0000001116167c23 */ /* 0x100fe2000801080b */
[----:B------:R-:W-:Y:S01]  /*e2f0*/  FFMA.FTZ R14, R14, UR17, -R11 ;  /* 0x000000110e0e7c23 */ /* 0x000fe2000801080b */
[----:B------:R-:W-:Y:S01]  /*e300*/  MUFU.EX2 R192, R21 ;  /* 0x0000001500c07308 */ /* 0x000fe20000000800 */
[----:B---3--:R-:W-:-:S07]  /*e310*/  FMNMX.FTZ R0, R2, R9, !PT ;  /* 0x0000000902007209 */ /* 0x008fce0007810000 */
[----:B------:R-:W-:Y:S01]  /*e320*/  MUFU.EX2 R194, R20 ;  /* 0x0000001400c27308 */ /* 0x000fe20000000800 */
[----:B------:R-:W2:Y:S01]  /*e330*/  SHFL.BFLY PT, R2, R0, 0x1, 0x1f ;  /* 0x0c201f0000027f89 */ /* 0x000ea200000e0000 */
[----:B-1----:R-:W-:Y:S02]  /*e340*/  FMNMX.FTZ R237, R3, R10, !PT ;  /* 0x0000000a03ed7209 */ /* 0x002fe40007810000 */
[----:B------:R-:W-:-:S04]  /*e350*/  FSEL R3, R239, RZ, P6 ;  /* 0x000000ffef037208 */ /* 0x000fc80003000000 */
[----:B------:R1:W-:Y:S01]  /*e360*/  MUFU.EX2 R195, R22 ;  /* 0x0000001600c37308 */ /* 0x0003e20000000800 */
[C---:B------:R-:W-:Y:S01]  /*e370*/  FSETP.NEU.FTZ.AND P4, PT, R237.reuse, -INF , PT ;  /* 0xff800000ed00780b */ /* 0x040fe20003f9d000 */
[----:B------:R-:W-:Y:S01]  /*e380*/  FMUL.FTZ R10, R237, UR17 ;  /* 0x00000011ed0a7c20 */ /* 0x000fe20008410000 */
[----:B------:R-:W-:-:S04]  /*e390*/  FADD.FTZ R3, R136, -R3 ;  /* 0x8000000388037221 */ /* 0x000fc80000010000 */
[----:B------:R-:W-:Y:S01]  /*e3a0*/  FSEL R10, R10, RZ, P4 ;  /* 0x000000ff0a0a7208 */ /* 0x000fe20002000000 */
[----:B------:R-:W-:Y:S01]  /*e3b0*/  FMUL.FTZ R9, R3, UR17 ;  /* 0x0000001103097c20 */ /* 0x000fe20008410000 */
[----:B------:R-:W-:Y:S03]  /*e3c0*/  MUFU.EX2 R196, R15 ;  /* 0x0000000f00c47308 */ /* 0x000fe60000000800 */
[--C-:B------:R-:W-:Y:S01]  /*e3d0*/  FFMA.FTZ R13, R13, UR17, -R10.reuse ;  /* 0x000000110d0d7c23 */ /* 0x100fe2000801080a */
[--C-:B------:R-:W-:Y:S01]  /*e3e0*/  FFMA.FTZ R18, R18, UR17, -R10.reuse ;  /* 0x0000001112127c23 */ /* 0x100fe2000801080a */
[--C-:B------:R-:W-:Y:S01]  /*e3f0*/  FFMA.FTZ R17, R17, UR17, -R10.reuse ;  /* 0x0000001111117c23 */ /* 0x100fe2000801080a */
[----:B------:R-:W-:Y:S02]  /*e400*/  FFMA.FTZ R19, R19, UR17, -R10 ;  /* 0x0000001113137c23 */ /* 0x000fe4000801080a */
[----:B------:R-:W-:Y:S01]  /*e410*/  MUFU.EX2 R185, R13 ;  /* 0x0000000d00b97308 */ /* 0x000fe20000000800 */
[----:B--2---:R-:W-:Y:S01]  /*e420*/  FMNMX.FTZ R236, R0, R2, !PT ;  /* 0x0000000200ec7209 */ /* 0x004fe20007810000 */
[----:B-1----:R-:W-:Y:S01]  /*e430*/  LDSM.16.MT88.4 R20, [R215+0xa000] ;  /* 0x00a00000d714783b */ /* 0x002fe20000004200 */
[----:B------:R-:W-:-:S02]  /*e440*/  FSEL R2, R237, RZ, P4 ;  /* 0x000000ffed027208 */ /* 0x000fc40002000000 */
[C---:B------:R-:W-:Y:S01]  /*e450*/  FSETP.NEU.FTZ.AND P1, PT, R236.reuse, -INF , PT ;  /* 0xff800000ec00780b */ /* 0x040fe20003f3d000 */
[----:B------:R-:W-:Y:S02]  /*e460*/  FMUL.FTZ R0, R236, UR17 ;  /* 0x00000011ec007c20 */ /* 0x000fe40008410000 */
[----:B------:R-:W-:Y:S01]  /*e470*/  FADD.FTZ R3, R134, -R2 ;  /* 0x8000000286037221 */ /* 0x000fe20000010000 */
[----:B------:R-:W-:Y:S01]  /*e480*/  FSEL R2, R236, RZ, P1 ;  /* 0x000000ffec027208 */ /* 0x000fe20000800000 */
[----:B------:R-:W1:Y:S01]  /*e490*/  MUFU.EX2 R184, R18 ;  /* 0x0000001200b87308 */ /* 0x000e620000000800 */
[----:B------:R-:W-:Y:S01]  /*e4a0*/  FSEL R0, R0, RZ, P1 ;  /* 0x000000ff00007208 */ /* 0x000fe20000800000 */
[----:B------:R-:W-:Y:S02]  /*e4b0*/  FMUL.FTZ R3, R3, UR17 ;  /* 0x0000001103037c20 */ /* 0x000fe40008410000 */
[----:B------:R-:W-:Y:S02]  /*e4c0*/  FADD.FTZ R2, R137, -R2 ;  /* 0x8000000289027221 */ /* 0x000fe40000010000 */
[--C-:B------:R-:W-:Y:S01]  /*e4d0*/  FFMA.FTZ R8, R8, UR17, -R0.reuse ;  /* 0x0000001108087c23 */ /* 0x100fe20008010800 */
[--C-:B------:R-:W-:Y:S01]  /*e4e0*/  FFMA.FTZ R6, R6, UR17, -R0.reuse ;  /* 0x0000001106067c23 */ /* 0x100fe20008010800 */
[----:B------:R-:W-:Y:S01]  /*e4f0*/  FMUL.FTZ R2, R2, UR17 ;  /* 0x0000001102027c20 */ /* 0x000fe20008410000 */
[--C-:B------:R-:W-:Y:S01]  /*e500*/  FFMA.FTZ R7, R7, UR17, -R0.reuse ;  /* 0x0000001107077c23 */ /* 0x100fe20008010800 */
[----:B------:R-:W-:Y:S01]  /*e510*/  FFMA.FTZ R5, R5, UR17, -R0 ;  /* 0x0000001105057c23 */ /* 0x000fe20008010800 */
[----:B------:R-:W-:Y:S01]  /*e520*/  MUFU.EX2 R181, R8 ;  /* 0x0000000800b57308 */ /* 0x000fe20000000800 */
[----:B------:R-:W-:Y:S01]  /*e530*/  LDSM.16.MT88.4 R136, [R213+0xb000] ;  /* 0x00b00000d588783b */ /* 0x000fe20000004200 */
[----:B-1----:R-:W-:-:S06]  /*e540*/  F2FP.F16.F32.PACK_AB R4, R184, R185 ;  /* 0x000000b9b804723e */ /* 0x002fcc00000000ff */
[----:B------:R-:W-:Y:S08]  /*e550*/  MUFU.EX2 R186, R17 ;  /* 0x0000001100ba7308 */ /* 0x000ff00000000800 */
[----:B------:R1:W2:Y:S08]  /*e560*/  MUFU.EX2 R187, R19 ;  /* 0x0000001300bb7308 */ /* 0x0002b00000000800 */
[----:B------:R2:W3:Y:S08]  /*e570*/  MUFU.EX2 R180, R6 ;  /* 0x0000000600b47308 */ /* 0x0004f00000000800 */
[----:B------:R-:W-:Y:S01]  /*e580*/  MUFU.EX2 R183, R7 ;  /* 0x0000000700b77308 */ /* 0x000fe20000000800 */
[----:B-1----:R-:W-:Y:S07]  /*e590*/  LDSM.16.MT88.4 R16, [R213+0xa000] ;  /* 0x00a00000d510783b */ /* 0x002fee0000004200 */
[----:B------:R3:W1:Y:S01]  /*e5a0*/  MUFU.EX2 R182, R5 ;  /* 0x0000000500b67308 */ /* 0x0006620000000800 */
[----:B--2---:R-:W-:-:S07]  /*e5b0*/  F2FP.F16.F32.PACK_AB R6, R187, R186 ;  /* 0x000000babb06723e */ /* 0x004fce00000000ff */
[----:B------:R-:W2:Y:S08]  /*e5c0*/  MUFU.EX2 R8, R3 ;  /* 0x0000000300087308 */ /* 0x000eb00000000800 */
[----:B------:R-:W4:Y:S01]  /*e5d0*/  MUFU.EX2 R2, R2 ;  /* 0x0000000200027308 */ /* 0x000f220000000800 */
[----:B---3--:R-:W-:Y:S02]  /*e5e0*/  F2FP.F16.F32.PACK_AB R5, R181, R180 ;  /* 0x000000b4b505723e */ /* 0x008fe400000000ff */
[----:B-1----:R-:W-:-:S05]  /*e5f0*/  F2FP.F16.F32.PACK_AB R7, R182, R183 ;  /* 0x000000b7b607723e */ /* 0x002fca00000000ff */
[----:B------:R-:W-:Y:S01]  /*e600*/  MUFU.EX2 R193, R14 ;  /* 0x0000000e00c17308 */ /* 0x000fe20000000800 */
[-C--:B--2---:R-:W-:Y:S01]  /*e610*/  FMUL.FTZ R40, R40, R8.reuse ;  /* 0x0000000828287220 */ /* 0x084fe20000410000 */
[-C--:B------:R-:W-:Y:S01]  /*e620*/  FMUL.FTZ R41, R41, R8.reuse ;  /* 0x0000000829297220 */ /* 0x080fe20000410000 */
[----:B------:R-:W-:Y:S01]  /*e630*/  FSEL R3, R238, RZ, P5 ;  /* 0x000000ffee037208 */ /* 0x000fe20002800000 */
[-C--:B------:R-:W-:Y:S01]  /*e640*/  FMUL.FTZ R124, R124, R8.reuse ;  /* 0x000000087c7c7220 */ /* 0x080fe20000410000 */
[-C--:B------:R-:W-:Y:S01]  /*e650*/  FMUL.FTZ R125, R125, R8.reuse ;  /* 0x000000087d7d7220 */ /* 0x080fe20000410000 */
[-C--:B------:R-:W-:Y:S01]  /*e660*/  FMUL.FTZ R144, R144, R8.reuse ;  /* 0x0000000890907220 */ /* 0x080fe20000410000 */
[----:B------:R-:W-:Y:S01]  /*e670*/  FMUL.FTZ R145, R145, R8 ;  /* 0x0000000891917220 */ /* 0x000fe20000410000 */
[----:B------:R-:W-:Y:S01]  /*e680*/  FADD.FTZ R3, R135, -R3 ;  /* 0x8000000387037221 */ /* 0x000fe20000010000 */
[-C--:B----4-:R-:W-:Y:S01]  /*e690*/  FMUL.FTZ R42, R42, R2.reuse ;  /* 0x000000022a2a7220 */ /* 0x090fe20000410000 */
[-C--:B------:R-:W-:Y:S01]  /*e6a0*/  FMUL.FTZ R43, R43, R2.reuse ;  /* 0x000000022b2b7220 */ /* 0x080fe20000410000 */
[----:B------:R-:W-:Y:S01]  /*e6b0*/  LDSM.16.MT88.4 R132, [R217+0xa000] ;  /* 0x00a00000d984783b */ /* 0x000fe20000004200 */
[-C--:B------:R-:W-:Y:S01]  /*e6c0*/  FMUL.FTZ R126, R126, R2.reuse ;  /* 0x000000027e7e7220 */ /* 0x080fe20000410000 */
[----:B------:R-:W-:Y:S01]  /*e6d0*/  FMUL.FTZ R127, R127, R2 ;  /* 0x000000027f7f7220 */ /* 0x000fe20000410000 */
[----:B------:R-:W-:Y:S01]  /*e6e0*/  FMUL.FTZ R3, R3, UR17 ;  /* 0x0000001103037c20 */ /* 0x000fe20008410000 */
[----:B------:R-:W1:Y:S01]  /*e6f0*/  MUFU.EX2 R9, R9 ;  /* 0x0000000900097308 */ /* 0x000e620000000800 */
[-C--:B------:R-:W-:Y:S01]  /*e700*/  FMUL.FTZ R152, R152, R8.reuse ;  /* 0x0000000898987220 */ /* 0x080fe20000410000 */
[C---:B------:R-:W-:Y:S01]  /*e710*/  HMMA.16816.F32 R240, R4.reuse, R32, R40 ;  /* 0x0000002004f0723c */ /* 0x040fe20000001828 */
[----:B------:R-:W2:Y:S01]  /*e720*/  LDSM.16.MT88.4 R40, [R217+0xb000] ;  /* 0x00b00000d928783b */ /* 0x000ea20000004200 */
[----:B------:R-:W-:Y:S01]  /*e730*/  FMUL.FTZ R153, R153, R8 ;  /* 0x0000000899997220 */ /* 0x000fe20000410000 */
[-C--:B------:R-:W-:Y:S01]  /*e740*/  FMUL.FTZ R146, R146, R2.reuse ;  /* 0x0000000292927220 */ /* 0x080fe20000410000 */
[----:B------:R-:W-:Y:S01]  /*e750*/  FMUL.FTZ R147, R147, R2 ;  /* 0x0000000293937220 */ /* 0x000fe20000410000 */
[-C--:B------:R-:W-:Y:S01]  /*e760*/  FMUL.FTZ R160, R160, R8.reuse ;  /* 0x00000008a0a07220 */ /* 0x080fe20000410000 */
[----:B------:R-:W3:Y:S01]  /*e770*/  MUFU.EX2 R3, R3 ;  /* 0x0000000300037308 */ /* 0x000ee20000000800 */
        /* <DEDUP_REMOVED lines=34> */
[C---:B--2---:R-:W-:Y:S01]  /*e9a0*/  HMMA.16816.F32 R204, R4.reuse, R42, R124 ;  /* 0x0000002a04cc723c */ /* 0x044fe2000000187c */
        /* <DEDUP_REMOVED lines=17> */
[----:B------:R-:W-:Y:S01]  /*eac0*/  FMUL.FTZ R157, R157, R9 ;  /* 0x000000099d9d7220 */ /* 0x000fe20000410000 */
[-C--:B---3--:R-:W-:Y:S01]  /*ead0*/  FMUL.FTZ R158, R158, R3.reuse ;  /* 0x000000039e9e7220 */ /* 0x088fe20000410000 */
[----:B------:R-:W-:Y:S01]  /*eae0*/  FMUL.FTZ R159, R159, R3 ;  /* 0x000000039f9f7220 */ /* 0x000fe20000410000 */
[-C--:B------:R-:W-:Y:S01]  /*eaf0*/  FMUL.FTZ R148, R148, R9.reuse ;  /* 0x0000000994947220 */ /* 0x080fe20000410000 */
[C---:B------:R-:W-:Y:S01]  /*eb00*/  HMMA.16816.F32 R152, R4.reuse, R18, R152 ;  /* 0x000000120498723c */ /* 0x040fe20000001898 */
[----:B------:R-:W-:Y:S01]  /*eb10*/  FMUL.FTZ R149, R149, R9 ;  /* 0x0000000995957220 */ /* 0x000fe20000410000 */
[----:B------:R-:W-:Y:S01]  /*eb20*/  MOV R13, R204 ;  /* 0x000000cc000d7202 */ /* 0x000fe20000000f00 */
[-C--:B------:R-:W-:Y:S01]  /*eb30*/  FMUL.FTZ R150, R150, R3.reuse ;  /* 0x0000000396967220 */ /* 0x080fe20000410000 */
[----:B------:R-:W-:Y:S01]  /*eb40*/  FMUL.FTZ R151, R151, R3 ;  /* 0x0000000397977220 */ /* 0x000fe20000410000 */
[-C--:B------:R-:W-:Y:S01]  /*eb50*/  FMUL.FTZ R36, R36, R9.reuse ;  /* 0x0000000924247220 */ /* 0x080fe20000410000 */
[C---:B------:R-:W-:Y:S01]  /*eb60*/  HMMA.16816.F32 R160, R4.reuse, R20, R160 ;  /* 0x0000001404a0723c */ /* 0x040fe200000018a0 */
[----:B------:R-:W-:Y:S01]  /*eb70*/  FMUL.FTZ R37, R37, R9 ;  /* 0x0000000925257220 */ /* 0x000fe20000410000 */
[-C--:B------:R-:W-:Y:S01]  /*eb80*/  FMUL.FTZ R38, R38, R3.reuse ;  /* 0x0000000326267220 */ /* 0x080fe20000410000 */
[----:B------:R-:W-:Y:S01]  /*eb90*/  FMUL.FTZ R39, R39, R3 ;  /* 0x0000000327277220 */ /* 0x000fe20000410000 */
[----:B------:R-:W-:Y:S01]  /*eba0*/  MOV R14, R206 ;  /* 0x000000ce000e7202 */ /* 0x000fe20000000f00 */
        /* <DEDUP_REMOVED lines=8> */
[----:B------:R-:W-:Y:S01]  /*ec30*/  MOV R190, R242 ;  /* 0x000000f200be7202 */ /* 0x000fe20000000f00 */
[----:B------:R-:W-:Y:S01]  /*ec40*/  FMUL.FTZ R165, R165, R9 ;  /* 0x00000009a5a57220 */ /* 0x000fe20000410000 */
[----:B------:R-:W-:Y:S01]  /*ec50*/  MOV R189, R240 ;  /* 0x000000f000bd7202 */ /* 0x000fe20000000f00 */
[----:B------:R-:W-:Y:S01]  /*ec60*/  FMUL.FTZ R166, R166, R3 ;  /* 0x00000003a6a67220 */ /* 0x000fe20000410000 */
[----:B------:R-:W-:Y:S01]  /*ec70*/  MOV R15, R243 ;  /* 0x000000f3000f7202 */ /* 0x000fe20000000f00 */
[C---:B------:R-:W-:Y:S01]  /*ec80*/  HMMA.16816.F32 R56, R4.reuse, R132, R56 ;  /* 0x000000840438723c */ /* 0x040fe20000001838 */
[----:B------:R-:W-:Y:S01]  /*ec90*/  MOV R188, R205 ;  /* 0x000000cd00bc7202 */ /* 0x000fe20000000f00 */
        /* <DEDUP_REMOVED lines=48> */
[----:B------:R-:W-:Y:S01]  /*efa0*/  FMUL.FTZ R119, R119, R3 ;  /* 0x0000000377777220 */ /* 0x000fe20000410000 */
[-C--:B------:R-:W-:Y:S01]  /*efb0*/  FMUL.FTZ R128, R128, R9.reuse ;  /* 0x0000000980807220 */ /* 0x080fe20000410000 */
[----:B------:R-:W-:Y:S01]  /*efc0*/  FMUL.FTZ R129, R129, R9 ;  /* 0x0000000981817220 */ /* 0x000fe20000410000 */
[-C--:B------:R-:W-:Y:S01]  /*efd0*/  FMUL.FTZ R130, R130, R3.reuse ;  /* 0x0000000382827220 */ /* 0x080fe20000410000 */
[----:B------:R-:W-:Y:S01]  /*efe0*/  FMUL.FTZ R131, R131, R3 ;  /* 0x0000000383837220 */ /* 0x000fe20000410000 */
[----:B------:R-:W-:Y:S01]  /*eff0*/  F2FP.F16.F32.PACK_AB R4, R197, R198 ;  /* 0x000000c6c504723e */ /* 0x000fe200000000ff */
[----:B------:R-:W-:Y:S01]  /*f000*/  FFMA.FTZ R2, R252, R2, R180 ;  /* 0x00000002fc027223 */ /* 0x000fe200000100b4 */
[----:B------:R-:W-:-:S02]  /*f010*/  F2FP.F16.F32.PACK_AB R5, R192, R193 ;  /* 0x000000c1c005723e */ /* 0x000fc400000000ff */
[----:B------:R-:W-:Y:S02]  /*f020*/  F2FP.F16.F32.PACK_AB R6, R199, R196 ;  /* 0x000000c4c706723e */ /* 0x000fe400000000ff */
[----:B------:R-:W-:Y:S02]  /*f030*/  F2FP.F16.F32.PACK_AB R7, R195, R194 ;  /* 0x000000c2c307723e */ /* 0x000fe400000000ff */
[----:B------:R-:W-:Y:S02]  /*f040*/  MOV R126, R191 ;  /* 0x000000bf007e7202 */ /* 0x000fe40000000f00 */
[----:B------:R-:W-:Y:S02]  /*f050*/  MOV R127, R190 ;  /* 0x000000be007f7202 */ /* 0x000fe40000000f00 */
[----:B------:R-:W-:Y:S01]  /*f060*/  MOV R125, R189 ;  /* 0x000000bd007d7202 */ /* 0x000fe20000000f00 */
[----:B------:R-:W-:Y:S01]  /*f070*/  HMMA.16816.F32 R248, R4, R18, R156 ;  /* 0x0000001204f8723c */ /* 0x000fe2000000189c */
[----:B------:R-:W-:-:S05]  /*f080*/  MOV R124, R207 ;  /* 0x000000cf007c7202 */ /* 0x000fca0000000f00 */
[----:B------:R-:W-:Y:S01]  /*f090*/  HMMA.16816.F32 R148, R4, R16, R148 ;  /* 0x000000100494723c */ /* 0x000fe20000001894 */
[----:B------:R-:W-:Y:S01]  /*f0a0*/  MOV R159, R13 ;  /* 0x0000000d009f7202 */ /* 0x000fe20000000f00 */
[----:B------:R-:W-:-:S04]  /*f0b0*/  FFMA.FTZ R13, R141, UR17, -R10 ;  /* 0x000000118d0d7c23 */ /* 0x000fc8000801080a */
[C---:B------:R-:W-:Y:S01]  /*f0c0*/  HMMA.16816.F32 R36, R4.reuse, R32, R36 ;  /* 0x000000200424723c */ /* 0x040fe20000001824 */
[----:B------:R-:W-:Y:S01]  /*f0d0*/  MOV R17, R14 ;  /* 0x0000000e00117202 */ /* 0x000fe20000000f00 */
[----:B------:R1:W-:Y:S01]  /*f0e0*/  MUFU.EX2 R33, R13 ;  /* 0x0000000d00217308 */ /* 0x0003e20000000800 */
[--C-:B------:R-:W-:Y:S01]  /*f0f0*/  FFMA.FTZ R14, R142, UR17, -R10.reuse ;  /* 0x000000118e0e7c23 */ /* 0x100fe2000801080a */
[----:B------:R-:W-:Y:S02]  /*f100*/  MOV R16, R188 ;  /* 0x000000bc00107202 */ /* 0x000fe40000000f00 */
[C---:B------:R-:W-:Y:S01]  /*f110*/  HMMA.16816.F32 R240, R4.reuse, R22, R172 ;  /* 0x0000001604f0723c */ /* 0x040fe200000018ac */
[----:B------:R-:W-:Y:S01]  /*f120*/  MOV R142, R17 ;  /* 0x00000011008e7202 */ /* 0x000fe20000000f00 */
[----:B------:R-:W-:Y:S01]  /*f130*/  LDSM.16.MT88.4 R172, [R215+0xa800] ;  /* 0x00a80000d7ac783b */ /* 0x000fe20000004200 */
[----:B------:R-:W-:Y:S01]  /*f140*/  MOV R141, R16 ;  /* 0x00000010008d7202 */ /* 0x000fe20000000f00 */
[----:B------:R-:W-:Y:S02]  /*f150*/  MUFU.EX2 R23, R14 ;  /* 0x0000000e00177308 */ /* 0x000fe40000000800 */
[C---:B------:R-:W-:Y:S06]  /*f160*/  HMMA.16816.F32 R164, R4.reuse, R20, R164 ;  /* 0x0000001404a4723c */ /* 0x040fec00000018a4 */
[----:B------:R-:W-:Y:S01]  /*f170*/  HMMA.16816.F32 R52, R4, R132, R52 ;  /* 0x000000840434723c */ /* 0x000fe20000001834 */
[--C-:B-1----:R-:W-:Y:S01]  /*f180*/  FFMA.FTZ R13, R176, UR17, -R10.reuse ;  /* 0x00000011b00d7c23 */ /* 0x102fe2000801080a */
[----:B------:R-:W-:Y:S01]  /*f190*/  FFMA.FTZ R10, R177, UR17, -R10 ;  /* 0x00000011b10a7c23 */ /* 0x000fe2000801080a */
[----:B------:R-:W-:-:S02]  /*f1a0*/  MOV R176, R125 ;  /* 0x0000007d00b07202 */ /* 0x000fc40000000f00 */
[----:B------:R1:W2:Y:S01]  /*f1b0*/  MUFU.EX2 R32, R13 ;  /* 0x0000000d00207308 */ /* 0x0002a20000000800 */
[C---:B------:R-:W-:Y:S01]  /*f1c0*/  HMMA.16816.F32 R188, R4.reuse, R134, R64 ;  /* 0x0000008604bc723c */ /* 0x040fe20000001840 */
[----:B------:R-:W-:Y:S01]  /*f1d0*/  MOV R177, R126 ;  /* 0x0000007e00b17202 */ /* 0x000fe20000000f00 */
[----:B------:R-:W-:Y:S04]  /*f1e0*/  LDSM.16.MT88.4 R64, [R217+0xa800] ;  /* 0x00a80000d940783b */ /* 0x000fe80000004200 */
[C---:B------:R-:W-:Y:S01]  /*f1f0*/  HMMA.16816.F32 R68, R4.reuse, R136, R68 ;  /* 0x000000880444723c */ /* 0x040fe20000001844 */
[----:B------:R3:W4:Y:S05]  /*f200*/  MUFU.EX2 R22, R10 ;  /* 0x0000000a00167308 */ /* 0x00072a0000000800 */
[----:B------:R-:W-:Y:S01]  /*f210*/  HMMA.16816.F32 R84, R4, R24, R84 ;  /* 0x000000180454723c */ /* 0x000fe20000001854 */
[----:B-1----:R-:W-:Y:S01]  /*f220*/  FFMA.FTZ R13, R140, UR17, -R0 ;  /* 0x000000118c0d7c23 */ /* 0x002fe20008010800 */
[----:B------:R-:W-:-:S04]  /*f230*/  MOV R140, R159 ;  /* 0x0000009f008c7202 */ /* 0x000fc80000000f00 */
[C---:B------:R-:W-:Y:S01]  /*f240*/  HMMA.16816.F32 R132, R4.reuse, R26, R96 ;  /* 0x0000001a0484723c */ /* 0x040fe20000001860 */
[----:B------:R-:W1:Y:S01]  /*f250*/  LDSM.16.MT88.4 R156, [R213+0xa800] ;  /* 0x00a80000d59c783b */ /* 0x000e620000004200 */
[----:B------:R-:W-:Y:S03]  /*f260*/  MUFU.EX2 R21, R13 ;  /* 0x0000000d00157308 */ /* 0x000fe60000000800 */
[----:B------:R-:W-:Y:S01]  /*f270*/  LDSM.16.MT88.4 R96, [R215+0xb800] ;  /* 0x00b80000d760783b */ /* 0x000fe20000004200 */
[----:B---3--:R-:W-:Y:S01]  /*f280*/  FFMA.FTZ R10, R143, UR17, -R0 ;  /* 0x000000118f0a7c23 */ /* 0x008fe20008010800 */
[----:B------:R-:W-:Y:S01]  /*f290*/  HMMA.16816.F32 R100, R4, R28, R100 ;  /* 0x0000001c0464723c */ /* 0x000fe20000001864 */
[----:B------:R-:W-:Y:S02]  /*f2a0*/  MOV R143, R124 ;  /* 0x0000007c008f7202 */ /* 0x000fe40000000f00 */
[----:B------:R3:W5:Y:S01]  /*f2b0*/  MUFU.EX2 R19, R10 ;  /* 0x0000000a00137308 */ /* 0x0007620000000800 */
[----:B--2---:R-:W-:-:S02]  /*f2c0*/  F2FP.F16.F32.PACK_AB R124, R32, R33 ;  /* 0x00000021207c723e */ /* 0x004fc400000000ff */
[C---:B------:R-:W-:Y:S01]  /*f2d0*/  HMMA.16816.F32 R204, R4.reuse, R34, R48 ;  /* 0x0000002204cc723c */ /* 0x040fe20000001830 */
[----:B----4-:R-:W-:Y:S01]  /*f2e0*/  F2FP.F16.F32.PACK_AB R126, R22, R23 ;  /* 0x00000017167e723e */ /* 0x010fe200000000ff */
[----:B------:R-:W2:Y:S04]  /*f2f0*/  LDSM.16.MT88.4 R48, [R218+0xa800] ;  /* 0x00a80000da30783b */ /* 0x000ea80000004200 */
[C---:B------:R-:W-:Y:S01]  /*f300*/  HMMA.16816.F32 R136, R4.reuse, R138, R80 ;  /* 0x0000008a0488723c */ /* 0x040fe20000001850 */
[----:B------:R-:W4:Y:S05]  /*f310*/  LDSM.16.MT88.4 R80, [R213+0xb800] ;  /* 0x00b80000d550783b */ /* 0x000f2a0000004200 */
[----:B------:R-:W-:Y:S01]  /*f320*/  HMMA.16816.F32 R28, R4, R30, R112 ;  /* 0x0000001e041c723c */ /* 0x000fe20000001870 */
[----:B------:R-:W4:Y:S01]  /*f330*/  LDSM.16.MT88.4 R112, [R218+0xb800] ;  /* 0x00b80000da70783b */ /* 0x000f220000004200 */
[--C-:B---3--:R-:W-:Y:S01]  /*f340*/  FFMA.FTZ R10, R179, UR17, -R0.reuse ;  /* 0x00000011b30a7c23 */ /* 0x108fe20008010800 */
[----:B------:R-:W-:Y:S01]  /*f350*/  FFMA.FTZ R0, R178, UR17, -R0 ;  /* 0x00000011b2007c23 */ /* 0x000fe20008010800 */
[----:B------:R-:W-:-:S02]  /*f360*/  MOV R179, R15 ;  /* 0x0000000f00b37202 */ /* 0x000fc40000000f00 */
[----:B------:R-:W-:Y:S01]  /*f370*/  MUFU.EX2 R20, R10 ;  /* 0x0000000a00147308 */ /* 0x000fe20000000800 */
[----:B------:R-:W-:Y:S01]  /*f380*/  HMMA.16816.F32 R116, R4, R40, R116 ;  /* 0x000000280474723c */ /* 0x000fe20000001874 */
[----:B------:R-:W-:Y:S02]  /*f390*/  MOV R178, R127 ;  /* 0x0000007f00b27202 */ /* 0x000fe40000000f00 */
[----:B-----5:R-:W-:-:S03]  /*f3a0*/  F2FP.F16.F32.PACK_AB R125, R19, R21 ;  /* 0x00000015137d723e */ /* 0x020fc600000000ff */
[----:B------:R-:W-:Y:S01]  /*f3b0*/  HMMA.16816.F32 R24, R4, R42, R128 ;  /* 0x0000002a0418723c */ /* 0x000fe20000001880 */
[----:B------:R3:W5:Y:S06]  /*f3c0*/  MUFU.EX2 R18, R0 ;  /* 0x0000000000127308 */ /* 0x00076c0000000800 */
[----:B------:R-:W-:-:S04]  /*f3d0*/  FFMA.FTZ R4, R209, UR17, -R11 ;  /* 0x00000011d1047c23 */ /* 0x000fc8000801080b */
[----:B------:R-:W-:Y:S01]  /*f3e0*/  MUFU.EX2 R6, R4 ;  /* 0x0000000400067308 */ /* 0x000fe20000000800 */
[----:B---3--:R-:W-:Y:S01]  /*f3f0*/  FFMA.FTZ R0, R201, UR17, -R12 ;  /* 0x00000011c9007c23 */ /* 0x008fe2000801080c */
[----:B-----5:R-:W-:-:S06]  /*f400*/  F2FP.F16.F32.PACK_AB R127, R18, R20 ;  /* 0x00000014127f723e */ /* 0x020fcc00000000ff */
[----:B------:R3:W-:Y:S01]  /*f410*/  MUFU.EX2 R17, R0 ;  /* 0x0000000000117308 */ /* 0x0007e20000000800 */
[C---:B-1----:R-:W-:Y:S06]  /*f420*/  HMMA.16816.F32 R144, R124.reuse, R156, R144 ;  /* 0x0000009c7c90723c */ /* 0x042fec0000001890 */
[C---:B------:R-:W-:Y:S06]  /*f430*/  HMMA.16816.F32 R152, R124.reuse, R158, R152 ;  /* 0x0000009e7c98723c */ /* 0x040fec0000001898 */
[----:B------:R-:W-:Y:S01]  /*f440*/  HMMA.16816.F32 R160, R124, R172, R160 ;  /* 0x000000ac7ca0723c */ /* 0x000fe200000018a0 */
[----:B---3--:R-:W-:-:S04]  /*f450*/  FFMA.FTZ R0, R203, UR17, -R12 ;  /* 0x00000011cb007c23 */ /* 0x008fc8000801080c */
[----:B------:R1:W3:Y:S01]  /*f460*/  MUFU.EX2 R16, R0 ;  /* 0x0000000000107308 */ /* 0x0002e20000000800 */
[C---:B------:R-:W-:Y:S06]  /*f470*/  HMMA.16816.F32 R168, R124.reuse, R174, R168 ;  /* 0x000000ae7ca8723c */ /* 0x040fec00000018a8 */
[C---:B--2---:R-:W-:Y:S06]  /*f480*/  HMMA.16816.F32 R40, R124.reuse, R48, R176 ;  /* 0x000000307c28723c */ /* 0x044fec00000018b0 */
[----:B------:R-:W-:Y:S01]  /*f490*/  HMMA.16816.F32 R44, R124, R50, R44 ;  /* 0x000000327c2c723c */ /* 0x000fe2000000182c */
[----:B-1----:R-:W-:Y:S01]  /*f4a0*/  FFMA.FTZ R0, R202, UR17, -R12 ;  /* 0x00000011ca007c23 */ /* 0x002fe2000801080c */
[----:B---3--:R-:W-:-:S04]  /*f4b0*/  F2FP.F16.F32.PACK_AB R128, R16, R17 ;  /* 0x000000111080723e */ /* 0x008fc800000000ff */
[C---:B------:R-:W-:Y:S01]  /*f4c0*/  HMMA.16816.F32 R56, R124.reuse, R64, R56 ;  /* 0x000000407c38723c */ /* 0x040fe20000001838 */
[----:B------:R1:W-:Y:S05]  /*f4d0*/  MUFU.EX2 R10, R0 ;  /* 0x00000000000a7308 */ /* 0x0003ea0000000800 */
[C---:B------:R-:W-:Y:S06]  /*f4e0*/  HMMA.16816.F32 R60, R124.reuse, R66, R60 ;  /* 0x000000427c3c723c */ /* 0x040fec000000183c */
[C---:B----4-:R-:W-:Y:S06]  /*f4f0*/  HMMA.16816.F32 R72, R124.reuse, R80, R72 ;  /* 0x000000507c48723c */ /* 0x050fec0000001848 */
        /* <DEDUP_REMOVED lines=219> */
[----:B------:R-:W-:-:S04]  /*102b0*/  FMUL.FTZ R192, R192, UR32 ;  /* 0x00000020c0c07c20 */ /* 0x000fc80008410000 */
[----:B------:R-:W-:Y:S01]  /*102c0*/  HMMA.16816.F32 R24, R24, R138, R200 ;  /* 0x0000008a1818723c */ /* 0x000fe200000018c8 */
[----:B------:R5:W1:Y:S01]  /*102d0*/  MUFU.TANH R198, R187 ;  /* 0x000000bb00c67308 */ /* 0x000a620000002400 */
[----:B------:R-:W-:-:S04]  /*102e0*/  FMUL.FTZ R137, R194, UR32 ;  /* 0x00000020c2897c20 */ /* 0x000fc80008410000 */
        /* <DEDUP_REMOVED lines=117> */
.L_x_2676:
[----:B------:R-:W-:Y:S05]  /*10a40*/  BSYNC B0 ;  /* 0x0000000000007941 */ /* 0x000fea0003800000 */
.L_x_2675:
[----:B------:R-:W0:Y:S02]  /*10a50*/  LDGDEPBAR ;  /* 0x00000000000079af */ /* 0x000e240000000000 */
.L_x_2674:
[----:B------:R-:W-:Y:S01]  /*10a60*/  MOV R0, UR19 ;  /* 0x0000001300007c02 */ /* 0x000fe20008000f00 */
[----:B------:R-:W-:Y:S01]  /*10a70*/  LDSM.16.MT88.4 R140, [R217+0xa000] ;  /* 0x00a00000d98c783b */ /* 0x000fe20000004200 */
[----:B------:R-:W-:Y:S02]  /*10a80*/  MOV R194, R246 ;  /* 0x000000f600c27202 */ /* 0x000fe40000000f00 */
[----:B------:R-:W-:Y:S02]  /*10a90*/  LEA R0, R0, R247, 0x5 ;  /* 0x000000f700007211 */ /* 0x000fe400078e28ff */
[----:B------:R-:W-:Y:S02]  /*10aa0*/  MOV R195, R245 ;  /* 0x000000f500c37202 */ /* 0x000fe40000000f00 */
[C---:B------:R-:W-:Y:S02]  /*10ab0*/  IADD3 R2, R0.reuse, 0x1, RZ ;  /* 0x0000000100027810 */ /* 0x040fe40007ffe0ff */
[----:B------:R-:W-:-:S02]  /*10ac0*/  ISETP.GE.AND P1, PT, R0, R235, PT ;  /* 0x000000eb0000720c */ /* 0x000fc40003f26270 */
[C---:B------:R-:W-:Y:S02]  /*10ad0*/  ISETP.GE.AND P3, PT, R2.reuse, R235, PT ;  /* 0x000000eb0200720c */ /* 0x040fe40003f66270 */
[C---:B------:R-:W-:Y:S02]  /*10ae0*/  ISETP.GE.AND P2, PT, R2.reuse, R234, PT ;  /* 0x000000ea0200720c */ /* 0x040fe40003f46270 */
[C---:B------:R-:W-:Y:S02]  /*10af0*/  ISETP.GE.AND P4, PT, R2.reuse, R233, PT ;  /* 0x000000e90200720c */ /* 0x040fe40003f86270 */
[----:B------:R-:W-:Y:S02]  /*10b00*/  ISETP.GE.AND P6, PT, R2, R232, PT ;  /* 0x000000e80200720c */ /* 0x000fe40003fc6270 */
[C---:B------:R-:W-:Y:S02]  /*10b10*/  ISETP.GE.AND P0, PT, R0.reuse, R234, PT ;  /* 0x000000ea0000720c */ /* 0x040fe40003f06270 */
[----:B------:R-:W-:-:S02]  /*10b20*/  ISETP.LT.OR P1, PT, R0, R231, P1 ;  /* 0x000000e70000720c */ /* 0x000fc40000f21670 */
[C---:B------:R-:W-:Y:S02]  /*10b30*/  ISETP.LT.OR P3, PT, R2.reuse, R231, P3 ;  /* 0x000000e70200720c */ /* 0x040fe40001f61670 */
[C---:B------:R-:W-:Y:S02]  /*10b40*/  ISETP.LT.OR P2, PT, R2.reuse, R230, P2 ;  /* 0x000000e60200720c */ /* 0x040fe40001741670 */
[C---:B------:R-:W-:Y:S02]  /*10b50*/  ISETP.LT.OR P4, PT, R2.reuse, R229, P4 ;  /* 0x000000e50200720c */ /* 0x040fe40002781670 */
[----:B------:R-:W-:Y:S02]  /*10b60*/  ISETP.LT.OR P6, PT, R2, R228, P6 ;  /* 0x000000e40200720c */ /* 0x000fe400037c1670 */
[C---:B------:R-:W-:Y:S02]  /*10b70*/  ISETP.GE.AND P5, PT, R0.reuse, R233, PT ;  /* 0x000000e90000720c */ /* 0x040fe40003fa6270 */
[----:B------:R-:W-:-:S02]  /*10b80*/  ISETP.LT.OR P0, PT, R0, R230, P0 ;  /* 0x000000e60000720c */ /* 0x000fc40000701670 */
[----:B------:R-:W-:Y:S02]  /*10b90*/  IADD3 R2, R0, 0x8, RZ ;  /* 0x0000000800027810 */ /* 0x000fe40007ffe0ff */
[----:B-1----:R-:W-:Y:S02]  /*10ba0*/  FSEL R6, R208, -INF , !P1 ;  /* 0xff800000d0067808 */ /* 0x002fe40004800000 */
[C---:B------:R-:W-:Y:S02]  /*10bb0*/  ISETP.LT.OR P5, PT, R0.reuse, R229, P5 ;  /* 0x000000e50000720c */ /* 0x040fe40002fa1670 */
[----:B------:R-:W-:Y:S02]  /*10bc0*/  FSEL R9, R197, -INF , !P0 ;  /* 0xff800000c5097808 */ /* 0x000fe40004000000 */
[----:B------:R-:W-:Y:S02]  /*10bd0*/  ISETP.GE.AND P1, PT, R0, R232, PT ;  /* 0x000000e80000720c */ /* 0x000fe40003f26270 */
[----:B------:R-:W-:-:S02]  /*10be0*/  ISETP.GE.AND P0, PT, R2, R235, PT ;  /* 0x000000eb0200720c */ /* 0x000fc40003f06270 */
[----:B--2---:R-:W-:Y:S02]  /*10bf0*/  IADD3 R5, R0, 0x9, RZ ;  /* 0x0000000900057810 */ /* 0x004fe40007ffe0ff */
[----:B------:R-:W-:Y:S02]  /*10c00*/  FSEL R13, R192, -INF , !P5 ;  /* 0xff800000c00d7808 */ /* 0x000fe40006800000 */
[----:B------:R-:W-:Y:S02]  /*10c10*/  ISETP.LT.OR P1, PT, R0, R228, P1 ;  /* 0x000000e40000720c */ /* 0x000fe40000f21670 */
[C---:B------:R-:W-:Y:S02]  /*10c20*/  ISETP.GE.AND P5, PT, R2.reuse, R234, PT ;  /* 0x000000ea0200720c */ /* 0x040fe40003fa6270 */
[----:B------:R-:W-:Y:S02]  /*10c30*/  ISETP.LT.OR P0, PT, R2, R231, P0 ;  /* 0x000000e70200720c */ /* 0x000fe40000701670 */
[----:B------:R-:W-:-:S02]  /*10c40*/  IADD3 R4, R0, 0x10, RZ ;  /* 0x0000001000047810 */ /* 0x000fc40007ffe0ff */
[----:B------:R-:W-:Y:S02]  /*10c50*/  FSEL R16, R198, -INF , !P2 ;  /* 0xff800000c6107808 */ /* 0x000fe40005000000 */
[----:B------:R-:W-:Y:S02]  /*10c60*/  FSEL R10, R199, -INF , !P3 ;  /* 0xff800000c70a7808 */ /* 0x000fe40005800000 */
[----:B------:R-:W-:Y:S02]  /*10c70*/  ISETP.GE.AND P2, PT, R5, R235, PT ;  /* 0x000000eb0500720c */ /* 0x000fe40003f46270 */
[----:B------:R-:W-:Y:S02]  /*10c80*/  FMNMX.FTZ R11, R239, R6, !PT ;  /* 0x00000006ef0b7209 */ /* 0x000fe40007810000 */
[----:B------:R-:W-:Y:S02]  /*10c90*/  FSEL R17, R137, -INF , !P1 ;  /* 0xff80000089117808 */ /* 0x000fe40004800000 */
[----:B------:R-:W-:-:S02]  /*10ca0*/  ISETP.LT.OR P5, PT, R2, R230, P5 ;  /* 0x000000e60200720c */ /* 0x000fc40002fa1670 */
[----:B------:R-:W-:Y:S02]  /*10cb0*/  FSEL R8, R177, -INF , !P0 ;  /* 0xff800000b1087808 */ /* 0x000fe40004000000 */
[C---:B------:R-:W-:Y:S02]  /*10cc0*/  ISETP.GE.AND P1, PT, R2.reuse, R233, PT ;  /* 0x000000e90200720c */ /* 0x040fe40003f26270 */
[----:B------:R-:W-:Y:S02]  /*10cd0*/  ISETP.GE.AND P3, PT, R2, R232, PT ;  /* 0x000000e80200720c */ /* 0x000fe40003f66270 */
[----:B------:R-:W-:Y:S02]  /*10ce0*/  IADD3 R3, R0, 0x11, RZ ;  /* 0x0000001100037810 */ /* 0x000fe40007ffe0ff */
[----:B------:R-:W-:Y:S02]  /*10cf0*/  ISETP.GE.AND P0, PT, R4, R235, PT ;  /* 0x000000eb0400720c */ /* 0x000fe40003f06270 */
[----:B------:R-:W-:-:S02]  /*10d00*/  ISETP.LT.OR P2, PT, R5, R231, P2 ;  /* 0x000000e70500720c */ /* 0x000fc40001741670 */
[----:B------:R-:W-:Y:S02]  /*10d10*/  FMNMX.FTZ R11, R10, R11, !PT ;  /* 0x0000000b0a0b7209 */ /* 0x000fe40007810000 */
[----:B------:R-:W-:Y:S02]  /*10d20*/  FSEL R15, R136, -INF , !P5 ;  /* 0xff800000880f7808 */ /* 0x000fe40006800000 */
[C---:B------:R-:W-:Y:S02]  /*10d30*/  ISETP.LT.OR P1, PT, R2.reuse, R229, P1 ;  /* 0x000000e50200720c */ /* 0x040fe40000f21670 */
[----:B------:R-:W-:Y:S02]  /*10d40*/  ISETP.LT.OR P3, PT, R2, R228, P3 ;  /* 0x000000e40200720c */ /* 0x000fe40001f61670 */
[----:B------:R-:W-:Y:S02]  /*10d50*/  ISETP.GE.AND P5, PT, R3, R235, PT ;  /* 0x000000eb0300720c */ /* 0x000fe40003fa6270 */
[----:B------:R-:W-:-:S02]  /*10d60*/  ISETP.LT.OR P0, PT, R4, R231, P0 ;  /* 0x000000e70400720c */ /* 0x000fc40000701670 */
[----:B------:R-:W-:Y:S02]  /*10d70*/  IADD3 R2, R0, 0x18, RZ ;  /* 0x0000001800027810 */ /* 0x000fe40007ffe0ff */
[----:B------:R-:W-:Y:S02]  /*10d80*/  FSEL R7, R179, -INF , !P2 ;  /* 0xff800000b3077808 */ /* 0x000fe40005000000 */
[----:B------:R-:W-:Y:S02]  /*10d90*/  FMNMX.FTZ R11, R8, R11, !PT ;  /* 0x0000000b080b7209 */ /* 0x000fe40007810000 */
[----:B------:R-:W-:Y:S02]  /*10da0*/  ISETP.LT.OR P5, PT, R3, R231, P5 ;  /* 0x000000e70300720c */ /* 0x000fe40002fa1670 */
[----:B------:R-:W-:Y:S02]  /*10db0*/  FSEL R204, R32, -INF , !P0 ;  /* 0xff80000020cc7808 */ /* 0x000fe40004000000 */
[----:B------:R-:W-:-:S02]  /*10dc0*/  IADD3 R0, R0, 0x19, RZ ;  /* 0x0000001900007810 */ /* 0x000fc40007ffe0ff */
[----:B------:R-:W-:Y:S02]  /*10dd0*/  ISETP.GE.AND P0, PT, R2, R235, PT ;  /* 0x000000eb0200720c */ /* 0x000fe40003f06270 */
[----:B------:R-:W-:Y:S02]  /*10de0*/  FMNMX.FTZ R11, R7, R11, !PT ;  /* 0x0000000b070b7209 */ /* 0x000fe40007810000 */
[----:B------:R-:W-:Y:S02]  /*10df0*/  FSEL R19, R196, -INF , !P4 ;  /* 0xff800000c4137808 */ /* 0x000fe40006000000 */
[----:B------:R-:W-:Y:S02]  /*10e00*/  FSEL R20, R193, -INF , !P6 ;  /* 0xff800000c1147808 */ /* 0x000fe40007000000 */
[C---:B------:R-:W-:Y:S02]  /*10e10*/  ISETP.GE.AND P4, PT, R5.reuse, R234, PT ;  /* 0x000000ea0500720c */ /* 0x040fe40003f86270 */
[----:B------:R-:W-:-:S02]  /*10e20*/  ISETP.GE.AND P6, PT, R5, R233, PT ;  /* 0x000000e90500720c */ /* 0x000fc40003fc6270 */
[----:B------:R-:W-:Y:S02]  /*10e30*/  ISETP.GE.AND P2, PT, R5, R232, PT ;  /* 0x000000e80500720c */ /* 0x000fe40003f46270 */
[----:B------:R-:W-:Y:S02]  /*10e40*/  FSEL R206, R29, -INF , !P5 ;  /* 0xff8000001dce7808 */ /* 0x000fe40006800000 */
[----:B------:R-:W-:Y:S02]  /*10e50*/  ISETP.GE.AND P5, PT, R0, R235, PT ;  /* 0x000000eb0000720c */ /* 0x000fe40003fa6270 */
[----:B------:R-:W-:Y:S02]  /*10e60*/  ISETP.LT.OR P0, PT, R2, R231, P0 ;  /* 0x000000e70200720c */ /* 0x000fe40000701670 */
        /* <DEDUP_REMOVED lines=9> */
[C---:B------:R-:W-:Y:S02]  /*10f00*/  ISETP.GE.AND P0, PT, R4.reuse, R234, PT ;  /* 0x000000ea0400720c */ /* 0x040fe40003f06270 */
[----:B------:R-:W-:Y:S02]  /*10f10*/  FMNMX.FTZ R136, R207, R5, !PT ;  /* 0x00000005cf887209 */ /* 0x000fe40007810000 */
[----:B------:R-:W-:Y:S02]  /*10f20*/  FSEL R18, R133, -INF , !P1 ;  /* 0xff80000085127808 */ /* 0x000fe40004800000 */
[----:B------:R-:W-:Y:S01]  /*10f30*/  ISETP.LT.OR P0, PT, R4, R230, P0 ;  /* 0x000000e60400720c */ /* 0x000fe20000701670 */
[----:B------:R-:W1:Y:S01]  /*10f40*/  SHFL.BFLY PT, R5, R136, 0x2, 0x1f ;  /* 0x0c401f0088057f89 */ /* 0x000e6200000e0000 */
[----:B------:R-:W-:-:S02]  /*10f50*/  ISETP.GE.AND P1, PT, R3, R234, PT ;  /* 0x000000ea0300720c */ /* 0x000fc40003f26270 */
[----:B------:R-:W-:Y:S02]  /*10f60*/  FSEL R14, R176, -INF , !P4 ;  /* 0xff800000b00e7808 */ /* 0x000fe40006000000 */
[----:B------:R-:W-:Y:S02]  /*10f70*/  FSEL R240, R34, -INF , !P0 ;  /* 0xff80000022f07808 */ /* 0x000fe40004000000 */
[----:B------:R-:W-:Y:S02]  /*10f80*/  ISETP.GE.AND P4, PT, R2, R234, PT ;  /* 0x000000ea0200720c */ /* 0x000fe40003f86270 */
[----:B------:R-:W-:Y:S02]  /*10f90*/  ISETP.LT.OR P1, PT, R3, R230, P1 ;  /* 0x000000e60300720c */ /* 0x000fe40000f21670 */
[----:B------:R-:W-:Y:S02]  /*10fa0*/  ISETP.GE.AND P0, PT, R0, R234, PT ;  /* 0x000000ea0000720c */ /* 0x000fe40003f06270 */
[----:B------:R-:W-:-:S02]  /*10fb0*/  ISETP.LT.OR P4, PT, R2, R230, P4 ;  /* 0x000000e60200720c */ /* 0x000fc40002781670 */
[----:B------:R-:W-:Y:S02]  /*10fc0*/  FSEL R243, R28, -INF , !P1 ;  /* 0xff8000001cf37808 */ /* 0x000fe40004800000 */
[----:B------:R-:W-:Y:S01]  /*10fd0*/  ISETP.LT.OR P0, PT, R0, R230, P0 ;  /* 0x000000e60000720c */ /* 0x000fe20000701670 */
[----:B------:R-:W-:Y:S01]  /*10fe0*/  LDSM.16.MT88.4 R28, [R218+0xb000] ;  /* 0x00b00000da1c783b */ /* 0x000fe20000004200 */
[C---:B------:R-:W-:Y:S02]  /*10ff0*/  ISETP.GE.AND P5, PT, R4.reuse, R233, PT ;  /* 0x000000e90400720c */ /* 0x040fe40003fa6270 */
[----:B------:R-:W-:Y:S02]  /*11000*/  ISETP.GE.AND P1, PT, R4, R232, PT ;  /* 0x000000e80400720c */ /* 0x000fe40003f26270 */
[----:B------:R-:W-:Y:S02]  /*11010*/  FSEL R242, R22, -INF , !P4 ;  /* 0xff80000016f27808 */ /* 0x000fe40006000000 */
[----:B------:R-:W-:-:S02]  /*11020*/  FSEL R241, R21, -INF , !P0 ;  /* 0xff80000015f17808 */ /* 0x000fc40004000000 */
[----:B------:R-:W-:Y:S02]  /*11030*/  FMNMX.FTZ R11, R238, R9, !PT ;  /* 0x00000009ee0b7209 */ /* 0x000fe40007810000 */
[C---:B------:R-:W-:Y:S02]  /*11040*/  ISETP.LT.OR P5, PT, R4.reuse, R229, P5 ;  /* 0x000000e50400720c */ /* 0x040fe40002fa1670 */
[----:B------:R-:W-:Y:S02]  /*11050*/  ISETP.LT.OR P1, PT, R4, R228, P1 ;  /* 0x000000e40400720c */ /* 0x000fe40000f21670 */
[C---:B------:R-:W-:Y:S02]  /*11060*/  ISETP.GE.AND P4, PT, R3.reuse, R233, PT ;  /* 0x000000e90300720c */ /* 0x040fe40003f86270 */
[----:B------:R-:W-:Y:S02]  /*11070*/  ISETP.GE.AND P0, PT, R3, R232, PT ;  /* 0x000000e80300720c */ /* 0x000fe40003f06270 */
[----:B------:R-:W-:-:S02]  /*11080*/  FMNMX.FTZ R4, R237, R13, !PT ;  /* 0x0000000ded047209 */ /* 0x000fc40007810000 */
[----:B------:R-:W-:Y:S02]  /*11090*/  FMNMX.FTZ R11, R16, R11, !PT ;  /* 0x0000000b100b7209 */ /* 0x000fe40007810000 */
[C---:B------:R-:W-:Y:S02]  /*110a0*/  ISETP.LT.OR P4, PT, R3.reuse, R229, P4 ;  /* 0x000000e50300720c */ /* 0x040fe40002781670 */
[----:B------:R-:W-:Y:S02]  /*110b0*/  ISETP.LT.OR P0, PT, R3, R228, P0 ;  /* 0x000000e40300720c */ /* 0x000fe40000701670 */
[----:B------:R-:W-:Y:S02]  /*110c0*/  FMNMX.FTZ R3, R19, R4, !PT ;  /* 0x0000000413037209 */ /* 0x000fe40007810000 */
[----:B------:R-:W-:Y:S02]  /*110d0*/  FMNMX.FTZ R135, R15, R11, !PT ;  /* 0x0000000b0f877209 */ /* 0x000fe40007810000 */
[----:B-1----:R-:W-:-:S02]  /*110e0*/  FMNMX.FTZ R136, R136, R5, !PT ;  /* 0x0000000588887209 */ /* 0x002fc40007810000 */
[----:B------:R-:W-:Y:S02]  /*110f0*/  FSEL R5, R180, -INF , !P6 ;  /* 0xff800000b4057808 */ /* 0x000fe40007000000 */
[----:B------:R-:W-:Y:S01]  /*11100*/  FMNMX.FTZ R3, R18, R3, !PT ;  /* 0x0000000312037209 */ /* 0x000fe20007810000 */
[----:B------:R-:W1:Y:S01]  /*11110*/  SHFL.BFLY PT, R21, R136, 0x1, 0x1f ;  /* 0x0c201f0088157f89 */ /* 0x000e6200000e0000 */
[----:B------:R-:W-:Y:S02]  /*11120*/  FMNMX.FTZ R135, R14, R135, !PT ;  /* 0x000000870e877209 */ /* 0x000fe40007810000 */
[----:B------:R-:W-:Y:S02]  /*11130*/  ISETP.GE.AND P6, PT, R2, R233, PT ;  /* 0x000000e90200720c */ /* 0x000fe40003fc6270 */
[----:B------:R-:W-:Y:S02]  /*11140*/  FSEL R132, R132, -INF , !P5 ;  /* 0xff80000084847808 */ /* 0x000fe40006800000 */
[----:B------:R-:W-:-:S02]  /*11150*/  FMNMX.FTZ R3, R5, R3, !PT ;  /* 0x0000000305037209 */ /* 0x000fc40007810000 */
[----:B------:R-:W-:Y:S02]  /*11160*/  FMNMX.FTZ R135, R240, R135, !PT ;  /* 0x00000087f0877209 */ /* 0x000fe40007810000 */
[----:B------:R-:W-:Y:S02]  /*11170*/  ISETP.LT.OR P6, PT, R2, R229, P6 ;  /* 0x000000e50200720c */ /* 0x000fe400037c1670 */
[----:B------:R-:W-:Y:S02]  /*11180*/  FSEL R138, R33, -INF , !P4 ;  /* 0xff800000218a7808 */ /* 0x000fe40006000000 */
[----:B------:R-:W-:Y:S01]  /*11190*/  FMNMX.FTZ R3, R132, R3, !PT ;  /* 0x0000000384037209 */ /* 0x000fe20007810000 */
[----:B------:R-:W-:Y:S01]  /*111a0*/  LDSM.16.MT88.4 R32, [R218+0xa000] ;  /* 0x00a00000da20783b */ /* 0x000fe20000004200 */
[----:B------:R-:W-:Y:S02]  /*111b0*/  FMNMX.FTZ R11, R236, R17, !PT ;  /* 0x00000011ec0b7209 */ /* 0x000fe40007810000 */
[----:B------:R-:W-:-:S02]  /*111c0*/  FMNMX.FTZ R135, R243, R135, !PT ;  /* 0x00000087f3877209 */ /* 0x000fc40007810000 */
[----:B------:R-:W-:Y:S02]  /*111d0*/  FSEL R133, R23, -INF , !P6 ;  /* 0xff80000017857808 */ /* 0x000fe40007000000 */
[----:B------:R-:W-:Y:S02]  /*111e0*/  FMNMX.FTZ R3, R138, R3, !PT ;  /* 0x000000038a037209 */ /* 0x000fe40007810000 */
[----:B------:R-:W-:Y:S02]  /*111f0*/  FSEL R4, R182, -INF , !P3 ;  /* 0xff800000b6047808 */ /* 0x000fe40005800000 */
[----:B------:R-:W-:Y:S02]  /*11200*/  FMNMX.FTZ R11, R20, R11, !PT ;  /* 0x0000000b140b7209 */ /* 0x000fe40007810000 */
[----:B------:R-:W-:Y:S02]  /*11210*/  FMNMX.FTZ R135, R242, R135, !PT ;  /* 0x00000087f2877209 */ /* 0x000fe40007810000 */
[----:B------:R-:W-:-:S02]  /*11220*/  FMNMX.FTZ R134, R133, R3, !PT ;  /* 0x0000000385867209 */ /* 0x000fc40007810000 */
[----:B------:R-:W-:Y:S02]  /*11230*/  ISETP.GE.AND P3, PT, R2, R232, PT ;  /* 0x000000e80200720c */ /* 0x000fe40003f66270 */
[----:B------:R-:W-:Y:S02]  /*11240*/  FSEL R3, R178, -INF , !P2 ;  /* 0xff800000b2037808 */ /* 0x000fe40005000000 */
[----:B------:R-:W-:Y:S01]  /*11250*/  FMNMX.FTZ R11, R4, R11, !PT ;  /* 0x0000000b040b7209 */ /* 0x000fe20007810000 */
[----:B------:R-:W-:Y:S01]  /*11260*/  LDSM.16.MT88.4 R176, [R213+0xb000] ;  /* 0x00b00000d5b0783b */ /* 0x000fe20000004200 */
[----:B------:R-:W-:Y:S02]  /*11270*/  FMNMX.FTZ R135, R241, R135, !PT ;  /* 0x00000087f1877209 */ /* 0x000fe40007810000 */
[----:B------:R-:W-:Y:S02]  /*11280*/  ISETP.GE.AND P5, PT, R0, R233, PT ;  /* 0x000000e90000720c */ /* 0x000fe40003fa6270 */
[----:B------:R-:W-:Y:S01]  /*11290*/  ISETP.LT.OR P3, PT, R2, R228, P3 ;  /* 0x000000e40200720c */ /* 0x000fe20001f61670 */
[----:B------:R-:W2:Y:S01]  /*112a0*/  SHFL.BFLY PT, R12, R135, 0x2, 0x1f ;  /* 0x0c401f00870c7f89 */ /* 0x000ea200000e0000 */
[----:B------:R-:W-:-:S02]  /*112b0*/  FSEL R139, R139, -INF , !P1 ;  /* 0xff8000008b8b7808 */ /* 0x000fc40004800000 */
[----:B------:R-:W-:Y:S02]  /*112c0*/  FMNMX.FTZ R2, R3, R11, !PT ;  /* 0x0000000b03027209 */ /* 0x000fe40007810000 */
[C---:B------:R-:W-:Y:S02]  /*112d0*/  ISETP.LT.OR P5, PT, R0.reuse, R229, P5 ;  /* 0x000000e50000720c */ /* 0x040fe40002fa1670 */
[----:B------:R-:W-:Y:S02]  /*112e0*/  ISETP.GE.AND P1, PT, R0, R232, PT ;  /* 0x000000e80000720c */ /* 0x000fe40003f26270 */
[----:B------:R-:W-:Y:S02]  /*112f0*/  FSEL R181, R181, -INF , !P0 ;  /* 0xff800000b5b57808 */ /* 0x000fe40004000000 */
[----:B------:R-:W-:Y:S02]  /*11300*/  FMNMX.FTZ R2, R139, R2, !PT ;  /* 0x000000028b027209 */ /* 0x000fe40007810000 */
[----:B------:R-:W-:-:S02]  /*11310*/  FSEL R180, R24, -INF , !P5 ;  /* 0xff80000018b47808 */ /* 0x000fc40006800000 */
[----:B------:R-:W-:Y:S02]  /*11320*/  ISETP.LT.OR P0, PT, R0, R228, P1 ;  /* 0x000000e40000720c */ /* 0x000fe40000f01670 */
[----:B------:R-:W-:Y:S02]  /*11330*/  FSEL R183, R25, -INF , !P3 ;  /* 0xff80000019b77808 */ /* 0x000fe40005800000 */
[----:B------:R-:W-:Y:S02]  /*11340*/  FMNMX.FTZ R0, R181, R2, !PT ;  /* 0x00000002b5007209 */ /* 0x000fe40007810000 */
[----:B------:R-:W-:Y:S02]  /*11350*/  FMNMX.FTZ R134, R180, R134, !PT ;  /* 0x00000086b4867209 */ /* 0x000fe40007810000 */
[----:B------:R-:W-:Y:S02]  /*11360*/  FSEL R182, R26, -INF , !P0 ;  /* 0xff8000001ab67808 */ /* 0x000fe40004000000 */
[----:B------:R-:W-:Y:S01]  /*11370*/  FMNMX.FTZ R0, R183, R0, !PT ;  /* 0x00000000b7007209 */ /* 0x000fe20007810000 */
[----:B------:R-:W3:Y:S01]  /*11380*/  SHFL.BFLY PT, R11, R134, 0x2, 0x1f ;  /* 0x0c401f00860b7f89 */ /* 0x000ee200000e0000 */
[----:B-1----:R-:W-:-:S02]  /*11390*/  FMNMX.FTZ R136, R136, R21, !PT ;  /* 0x0000001588887209 */ /* 0x002fc40007810000 */
[----:B------:R-:W-:Y:S01]  /*113a0*/  FMNMX.FTZ R0, R182, R0, !PT ;  /* 0x00000000b6007209 */ /* 0x000fe20007810000 */
[----:B------:R-:W-:Y:S01]  /*113b0*/  LDSM.16.MT88.4 R24, [R215+0xb000] ;  /* 0x00b00000d718783b */ /* 0x000fe20000004200 */
[----:B--2---:R-:W-:Y:S01]  /*113c0*/  FMNMX.FTZ R135, R135, R12, !PT ;  /* 0x0000000c87877209 */ /* 0x004fe20007810000 */
[C---:B------:R-:W-:Y:S01]  /*113d0*/  FMUL.FTZ R12, R136.reuse, UR17 ;  /* 0x00000011880c7c20 */ /* 0x040fe20008410000 */
[----:B------:R-:W-:Y:S01]  /*113e0*/  FSETP.NEU.FTZ.AND P3, PT, R136, -INF , PT ;  /* 0xff8000008800780b */ /* 0x000fe20003f7d000 */
[----:B------:R-:W1:Y:S03]  /*113f0*/  SHFL.BFLY PT, R2, R0, 0x2, 0x1f ;  /* 0x0c401f0000027f89 */ /* 0x000e6600000e0000 */
[----:B------:R-:W-:Y:S01]  /*11400*/  FSEL R12, R12, RZ, P3 ;  /* 0x000000ff0c0c7208 */ /* 0x000fe20001800000 */
[----:B------:R-:W2:Y:S04]  /*11410*/  SHFL.BFLY PT, R21, R135, 0x1, 0x1f ;  /* 0x0c201f0087157f89 */ /* 0x000ea800000e0000 */
[--C-:B------:R-:W-:Y:S01]  /*11420*/  FFMA.FTZ R6, R6, UR17, -R12.reuse ;  /* 0x0000001106067c23 */ /* 0x100fe2000801080c */
[--C-:B------:R-:W-:Y:S01]  /*11430*/  FFMA.FTZ R8, R8, UR17, -R12.reuse ;  /* 0x0000001108087c23 */ /* 0x100fe2000801080c */
[--C-:B------:R-:W-:Y:S01]  /*11440*/  FFMA.FTZ R10, R10, UR17, -R12.reuse ;  /* 0x000000110a0a7c23 */ /* 0x100fe2000801080c */
[----:B------:R-:W-:Y:S01]  /*11450*/  FFMA.FTZ R7, R7, UR17, -R12 ;  /* 0x0000001107077c23 */ /* 0x000fe2000801080c */
[----:B------:R4:W-:Y:S01]  /*11460*/  MUFU.EX2 R202, R6 ;  /* 0x0000000600ca7308 */ /* 0x0009e20000000800 */
[----:B---3--:R-:W-:-:S07]  /*11470*/  FMNMX.FTZ R134, R134, R11, !PT ;  /* 0x0000000b86867209 */ /* 0x008fce0007810000 */
[----:B------:R3:W-:Y:S01]  /*11480*/  MUFU.EX2 R200, R8 ;  /* 0x0000000800c87308 */ /* 0x0007e20000000800 */
[----:B-1----:R-:W-:Y:S02]  /*11490*/  FMNMX.FTZ R0, R0, R2, !PT ;  /* 0x0000000200007209 */ /* 0x002fe40007810000 */
[----:B------:R-:W-:Y:S02]  /*114a0*/  FSEL R2, R136, RZ, P3 ;  /* 0x000000ff88027208 */ /* 0x000fe40001800000 */
[----:B--2---:R-:W-:Y:S01]  /*114b0*/  FMNMX.FTZ R135, R135, R21, !PT ;  /* 0x0000001587877209 */ /* 0x004fe20007810000 */
[----:B----4-:R-:W1:Y:S02]  /*114c0*/  SHFL.BFLY PT, R6, R134, 0x1, 0x1f ;  /* 0x0c201f0086067f89 */ /* 0x010e6400000e0000 */
[----:B------:R2:W-:Y:S01]  /*114d0*/  MUFU.EX2 R201, R10 ;  /* 0x0000000a00c97308 */ /* 0x0005e20000000800 */
[----:B------:R-:W-:Y:S01]  /*114e0*/  FADD.FTZ R2, R239, -R2 ;  /* 0x80000002ef027221 */ /* 0x000fe20000010000 */
[C---:B------:R-:W-:Y:S01]  /*114f0*/  FSETP.NEU.FTZ.AND P2, PT, R135.reuse, -INF , PT ;  /* 0xff8000008700780b */ /* 0x040fe20003f5d000 */
[----:B------:R-:W4:Y:S01]  /*11500*/  SHFL.BFLY PT, R137, R0, 0x1, 0x1f ;  /* 0x0c201f0000897f89 */ /* 0x000f2200000e0000 */
[----:B------:R-:W-:Y:S01]  /*11510*/  FMUL.FTZ R11, R135, UR17 ;  /* 0x00000011870b7c20 */ /* 0x000fe20008410000 */
[----:B---3--:R-:W-:-:S03]  /*11520*/  FMUL.FTZ R8, R2, UR17 ;  /* 0x0000001102087c20 */ /* 0x008fc60008410000 */
[----:B------:R-:W-:Y:S01]  /*11530*/  MUFU.EX2 R203, R7 ;  /* 0x0000000700cb7308 */ /* 0x000fe20000000800 */
[----:B------:R-:W-:-:S05]  /*11540*/  FSEL R11, R11, RZ, P2 ;  /* 0x000000ff0b0b7208 */ /* 0x000fca0001000000 */
[--C-:B------:R-:W-:Y:S01]  /*11550*/  FFMA.FTZ R9, R9, UR17, -R11.reuse ;  /* 0x0000001109097c23 */ /* 0x100fe2000801080b */
[--C-:B------:R-:W-:Y:S01]  /*11560*/  FFMA.FTZ R16, R16, UR17, -R11.reuse ;  /* 0x0000001110107c23 */ /* 0x100fe2000801080b */
[--C-:B------:R-:W-:Y:S01]  /*11570*/  FFMA.FTZ R15, R15, UR17, -R11.reuse ;  /* 0x000000110f0f7c23 */ /* 0x100fe2000801080b */
[----:B------:R-:W-:Y:S01]  /*11580*/  FFMA.FTZ R14, R14, UR17, -R11 ;  /* 0x000000110e0e7c23 */ /* 0x000fe2000801080b */
[----:B------:R3:W-:Y:S01]  /*11590*/  MUFU.EX2 R197, R9 ;  /* 0x0000000900c57308 */ /* 0x0007e20000000800 */
[----:B-1----:R-:W-:-:S07]  /*115a0*/  FMNMX.FTZ R134, R134, R6, !PT ;  /* 0x0000000686867209 */ /* 0x002fce0007810000 */
[----:B------:R-:W-:Y:S01]  /*115b0*/  MUFU.EX2 R196, R16 ;  /* 0x0000001000c47308 */ /* 0x000fe20000000800 */
[C---:B------:R-:W-:Y:S01]  /*115c0*/  FSETP.NEU.FTZ.AND P1, PT, R134.reuse, -INF , PT ;  /* 0xff8000008600780b */ /* 0x040fe20003f3d000 */
[----:B--2---:R-:W-:Y:S01]  /*115d0*/  FMUL.FTZ R10, R134, UR17 ;  /* 0x00000011860a7c20 */ /* 0x004fe20008410000 */
[----:B----4-:R-:W-:Y:S02]  /*115e0*/  FMNMX.FTZ R137, R0, R137, !PT ;  /* 0x0000008900897209 */ /* 0x010fe40007810000 */
[----:B------:R-:W-:Y:S02]  /*115f0*/  FSEL R0, R134, RZ, P1 ;  /* 0x000000ff86007208 */ /* 0x000fe40000800000 */
[C---:B------:R-:W-:Y:S01]  /*11600*/  FSETP.NEU.FTZ.AND P0, PT, R137.reuse, -INF , PT ;  /* 0xff8000008900780b */ /* 0x040fe20003f1d000 */
[----:B------:R-:W-:Y:S01]  /*11610*/  MUFU.EX2 R198, R15 ;  /* 0x0000000f00c67308 */ /* 0x000fe20000000800 */
[----:B---3--:R-:W-:Y:S01]  /*11620*/  FMUL.FTZ R9, R137, UR17 ;  /* 0x0000001189097c20 */ /* 0x008fe20008410000 */
[----:B------:R-:W-:Y:S01]  /*11630*/  FADD.FTZ R2, R237, -R0 ;  /* 0x80000000ed027221 */ /* 0x000fe20000010000 */
[----:B------:R-:W-:-:S02]  /*11640*/  FSEL R0, R137, RZ, P0 ;  /* 0x000000ff89007208 */ /* 0x000fc40000000000 */
[----:B------:R-:W-:Y:S01]  /*11650*/  FSEL R10, R10, RZ, P1 ;  /* 0x000000ff0a0a7208 */ /* 0x000fe20000800000 */
[----:B------:R-:W-:Y:S01]  /*11660*/  FMUL.FTZ R2, R2, UR17 ;  /* 0x0000001102027c20 */ /* 0x000fe20008410000 */
[----:B------:R-:W-:Y:S01]  /*11670*/  FSEL R9, R9, RZ, P0 ;  /* 0x000000ff09097208 */ /* 0x000fe20000000000 */
[----:B------:R-:W-:Y:S01]  /*11680*/  FADD.FTZ R0, R236, -R0 ;  /* 0x80000000ec007221 */ /* 0x000fe20000010000 */
[----:B------:R-:W-:Y:S01]  /*11690*/  MUFU.EX2 R199, R14 ;  /* 0x0000000e00c77308 */ /* 0x000fe20000000800 */
[--C-:B------:R-:W-:Y:S01]  /*116a0*/  FFMA.FTZ R13, R13, UR17, -R10.reuse ;  /* 0x000000110d0d7c23 */ /* 0x100fe2000801080a */
[--C-:B------:R-:W-:Y:S01]  /*116b0*/  FFMA.FTZ R19, R19, UR17, -R10.reuse ;  /* 0x0000001113137c23 */ /* 0x100fe2000801080a */
[----:B------:R-:W-:Y:S01]  /*116c0*/  FMUL.FTZ R0, R0, UR17 ;  /* 0x0000001100007c20 */ /* 0x000fe20008410000 */
[--C-:B------:R-:W-:Y:S01]  /*116d0*/  FFMA.FTZ R18, R18, UR17, -R10.reuse ;  /* 0x0000001112127c23 */ /* 0x100fe2000801080a */
[--C-:B------:R-:W-:Y:S01]  /*116e0*/  FFMA.FTZ R5, R5, UR17, -R10.reuse ;  /* 0x0000001105057c23 */ /* 0x100fe2000801080a */
[--C-:B------:R-:W-:Y:S01]  /*116f0*/  FFMA.FTZ R17, R17, UR17, -R9.reuse ;  /* 0x0000001111117c23 */ /* 0x100fe20008010809 */
[--C-:B------:R-:W-:Y:S01]  /*11700*/  FFMA.FTZ R20, R20, UR17, -R9.reuse ;  /* 0x0000001114147c23 */ /* 0x100fe20008010809 */
[--C-:B------:R-:W-:Y:S01]  /*11710*/  FFMA.FTZ R4, R4, UR17, -R9.reuse ;  /* 0x0000001104047c23 */ /* 0x100fe20008010809 */
[----:B------:R-:W-:Y:S01]  /*11720*/  FFMA.FTZ R3, R3, UR17, -R9 ;  /* 0x0000001103037c23 */ /* 0x000fe20008010809 */
[----:B------:R1:W-:Y:S08]  /*11730*/  MUFU.EX2 R189, R13 ;  /* 0x0000000d00bd7308 */ /* 0x0003f00000000800 */
[----:B------:R-:W-:Y:S08]  /*11740*/  MUFU.EX2 R188, R19 ;  /* 0x0000001300bc7308 */ /* 0x000ff00000000800 */
[----:B------:R-:W-:Y:S01]  /*11750*/  MUFU.EX2 R190, R18 ;  /* 0x0000001200be7308 */ /* 0x000fe20000000800 */
[----:B-1----:R-:W-:-:S07]  /*11760*/  FFMA.FTZ R13, R132, UR17, -R10 ;  /* 0x00000011840d7c23 */ /* 0x002fce000801080a */
[----:B------:R-:W1:Y:S08]  /*11770*/  MUFU.EX2 R191, R5 ;  /* 0x0000000500bf7308 */ /* 0x000e700000000800 */
[----:B------:R2:W-:Y:S08]  /*11780*/  MUFU.EX2 R184, R17 ;  /* 0x0000001100b87308 */ /* 0x0005f00000000800 */
[----:B------:R-:W3:Y:S01]  /*11790*/  MUFU.EX2 R185, R20 ;  /* 0x0000001400b97308 */ /* 0x000ee20000000800 */
[----:B-1----:R-:W-:-:S07]  /*117a0*/  F2FP.F16.F32.PACK_AB R6, R191, R190 ;  /* 0x000000bebf06723e */ /* 0x002fce00000000ff */
[----:B------:R1:W-:Y:S01]  /*117b0*/  MUFU.EX2 R187, R4 ;  /* 0x0000000400bb7308 */ /* 0x0003e20000000800 */
[----:B--2---:R-:W2:Y:S07]  /*117c0*/  LDSM.16.MT88.4 R16, [R213+0xa000] ;  /* 0x00a00000d510783b */ /* 0x004eae0000004200 */
[----:B------:R-:W4:Y:S01]  /*117d0*/  MUFU.EX2 R186, R3 ;  /* 0x0000000300ba7308 */ /* 0x000f220000000800 */
[----:B---3--:R-:W-:Y:S01]  /*117e0*/  F2FP.F16.F32.PACK_AB R5, R185, R184 ;  /* 0x000000b8b905723e */ /* 0x008fe200000000ff */
[----:B------:R-:W3:Y:S06]  /*117f0*/  LDSM.16.MT88.4 R20, [R215+0xa000] ;  /* 0x00a00000d714783b */ /* 0x000eec0000004200 */
[----:B------:R-:W5:Y:S01]  /*11800*/  MUFU.EX2 R2, R2 ;  /* 0x0000000200027308 */ /* 0x000f620000000800 */
[----:B-1----:R-:W-:-:S07]  /*11810*/  F2FP.F16.F32.PACK_AB R4, R188, R189 ;  /* 0x000000bdbc04723e */ /* 0x002fce00000000ff */
[----:B------:R-:W1:Y:S01]  /*11820*/  MUFU.EX2 R0, R0 ;  /* 0x0000000000007308 */ /* 0x000e620000000800 */
[----:B----4-:R-:W-:Y:S02]  /*11830*/  F2FP.F16.F32.PACK_AB R7, R186, R187 ;  /* 0x000000bbba07723e */ /* 0x010fe400000000ff */
[----:B------:R-:W-:-:S05]  /*11840*/  FSEL R3, R135, RZ, P2 ;  /* 0x000000ff87037208 */ /* 0x000fca0001000000 */
[----:B------:R-:W-:Y:S01]  /*11850*/  FADD.FTZ R3, R238, -R3 ;  /* 0x80000003ee037221 */ /* 0x000fe20000010000 */
[-C--:B-----5:R-:W-:Y:S01]  /*11860*/  FMUL.FTZ R40, R40, R2.reuse ;  /* 0x0000000228287220 */ /* 0x0a0fe20000410000 */
[-C--:B------:R-:W-:Y:S01]  /*11870*/  FMUL.FTZ R41, R41, R2.reuse ;  /* 0x0000000229297220 */ /* 0x080fe20000410000 */
[----:B------:R-:W4:Y:S01]  /*11880*/  MUFU.EX2 R8, R8 ;  /* 0x0000000800087308 */ /* 0x000f220000000800 */
[----:B------:R-:W-:Y:S01]  /*11890*/  FMUL.FTZ R3, R3, UR17 ;  /* 0x0000001103037c20 */ /* 0x000fe20008410000 */
[-C--:B------:R-:W-:Y:S01]  /*118a0*/  FMUL.FTZ R144, R144, R2.reuse ;  /* 0x0000000290907220 */ /* 0x080fe20000410000 */
[-C--:B------:R-:W-:Y:S01]  /*118b0*/  FMUL.FTZ R145, R145, R2.reuse ;  /* 0x0000000291917220 */ /* 0x080fe20000410000 */
[-C--:B------:R-:W-:Y:S01]  /*118c0*/  FMUL.FTZ R152, R152, R2.reuse ;  /* 0x0000000298987220 */ /* 0x080fe20000410000 */
[----:B------:R-:W-:Y:S01]  /*118d0*/  FMUL.FTZ R153, R153, R2 ;  /* 0x0000000299997220 */ /* 0x000fe20000410000 */
[-C--:B-1----:R-:W-:Y:S01]  /*118e0*/  FMUL.FTZ R42, R42, R0.reuse ;  /* 0x000000002a2a7220 */ /* 0x082fe20000410000 */
[-C--:B------:R-:W-:Y:S01]  /*118f0*/  FMUL.FTZ R43, R43, R0.reuse ;  /* 0x000000002b2b7220 */ /* 0x080fe20000410000 */
[----:B------:R-:W1:Y:S01]  /*11900*/  MUFU.EX2 R3, R3 ;  /* 0x0000000300037308 */ /* 0x000e620000000800 */
[-C--:B------:R-:W-:Y:S01]  /*11910*/  FMUL.FTZ R146, R146, R0.reuse ;  /* 0x0000000092927220 */ /* 0x080fe20000410000 */
[----:B------:R-:W-:Y:S01]  /*11920*/  FMUL.FTZ R147, R147, R0 ;  /* 0x0000000093937220 */ /* 0x000fe20000410000 */
[-C--:B------:R-:W-:Y:S01]  /*11930*/  FMUL.FTZ R160, R160, R2.reuse ;  /* 0x00000002a0a07220 */ /* 0x080fe20000410000 */
[-C--:B------:R-:W-:Y:S01]  /*11940*/  FMUL.FTZ R161, R161, R2.reuse ;  /* 0x00000002a1a17220 */ /* 0x080fe20000410000 */
[-C--:B------:R-:W-:Y:S01]  /*11950*/  FMUL.FTZ R168, R168, R2.reuse ;  /* 0x00000002a8a87220 */ /* 0x080fe20000410000 */
[C---:B------:R-:W-:Y:S01]  /*11960*/  HMMA.16816.F32 R248, R4.reuse, R32, R40 ;  /* 0x0000002004f8723c */ /* 0x040fe20000001828 */
[----:B------:R-:W5:Y:S01]  /*11970*/  LDSM.16.MT88.4 R40, [R217+0xb000] ;  /* 0x00b00000d928783b */ /* 0x000f620000004200 */
        /* <DEDUP_REMOVED lines=52> */
[C---:B--2---:R-:W-:Y:S01]  /*11cc0*/  HMMA.16816.F32 R144, R4.reuse, R16, R144 ;  /* 0x000000100490723c */ /* 0x044fe20000001890 */
[----:B------:R-:W-:Y:S01]  /*11cd0*/  MOV R192, R250 ;  /* 0x000000fa00c07202 */ /* 0x000fe20000000f00 */
[----:B----4-:R-:W-:Y:S01]  /*11ce0*/  FMUL.FTZ R36, R36, R8 ;  /* 0x0000000824247220 */ /* 0x010fe20000410000 */
[----:B------:R-:W-:Y:S01]  /*11cf0*/  MOV R14, R248 ;  /* 0x000000f8000e7202 */ /* 0x000fe20000000f00 */
[-C--:B------:R-:W-:Y:S01]  /*11d00*/  FMUL.FTZ R37, R37, R8.reuse ;  /* 0x0000000825257220 */ /* 0x080fe20000410000 */
[----:B------:R-:W-:Y:S01]  /*11d10*/  MOV R15, R251 ;  /* 0x000000fb000f7202 */ /* 0x000fe20000000f00 */
[C---:B------:R-:W-:Y:S01]  /*11d20*/  HMMA.16816.F32 R152, R4.reuse, R18, R152 ;  /* 0x000000120498723c */ /* 0x040fe20000001898 */
[-C--:B-1----:R-:W-:Y:S01]  /*11d30*/  FMUL.FTZ R38, R38, R3.reuse ;  /* 0x0000000326267220 */ /* 0x082fe20000410000 */
[-C--:B------:R-:W-:Y:S01]  /*11d40*/  FMUL.FTZ R39, R39, R3.reuse ;  /* 0x0000000327277220 */ /* 0x080fe20000410000 */
        /* <DEDUP_REMOVED lines=69> */
[----:B-----5:R-:W-:Y:S01]  /*121a0*/  HMMA.16816.F32 R120, R4, R40, R120 ;  /* 0x000000280478723c */ /* 0x020fe20000001878 */
[-C--:B------:R-:W-:Y:S01]  /*121b0*/  FMUL.FTZ R130, R130, R3.reuse ;  /* 0x0000000382827220 */ /* 0x080fe20000410000 */
[----:B------:R-:W-:Y:S01]  /*121c0*/  FMUL.FTZ R131, R131, R3 ;  /* 0x0000000383837220 */ /* 0x000fe20000410000 */
[----:B------:R-:W-:-:S03]  /*121d0*/  FFMA.FTZ R0, R252, R0, R184 ;  /* 0x00000000fc007223 */ /* 0x000fc600000100b8 */
        /* <DEDUP_REMOVED lines=147> */
.L_x_2664:
        /* <DEDUP_REMOVED lines=28> */
.L_x_2680:
[----:B------:R-:W2:Y:S01]  /*12cd0*/  LDL.64 R238, [R1+0x38] ;  /* 0x0000380001ee7983 */ /* 0x000ea20000100a00 */
[----:B-1----:R-:W1:Y:S01]  /*12ce0*/  @!P4 LDC.64 R12, c[0x0][0x218] ;  /* 0x00008600ff0ccb82 */ /* 0x002e620000000a00 */
        /* <DEDUP_REMOVED lines=8> */
[----:B------:R-:W5:Y:S01]  /*12d70*/  @!P4 LDC.64 R8, c[0x0][0x218] ;  /* 0x00008600ff08cb82 */ /* 0x000f620000000a00 */
[----:B------:R-:W-:Y:S01]  /*12d80*/  UIADD3 UR11, UR19, UR11, URZ ;  /* 0x0000000b130b7290 */ /* 0x000fe2000fffe03f */
[----:B------:R-:W-:Y:S02]  /*12d90*/  IMAD.U32 R4, RZ, RZ, UR18 ;  /* 0x00000012ff047e24 */ /* 0x000fe4000f8e00ff */
[----:B---3--:R-:W-:Y:S03]  /*12da0*/  IMAD.U32 R14, RZ, RZ, UR18 ;  /* 0x00000012ff0e7e24 */ /* 0x008fe6000f8e00ff */
[----:B------:R-:W-:Y:S01]  /*12db0*/  IMAD.U32 R5, RZ, RZ, UR11 ;  /* 0x0000000bff057e24 */ /* 0x000fe2000f8e00ff */
[----:B------:R-:W3:Y:S01]  /*12dc0*/  @!P1 LDC.64 R6, c[0x0][0x218] ;  /* 0x00008600ff069b82 */ /* 0x000ee20000000a00 */
[----:B--2---:R-:W-:Y:S04]  /*12dd0*/  LEA R4, P0, R4, R238, 0x5 ;  /* 0x000000ee04047211 */ /* 0x004fe800078028ff */
[----:B----4-:R-:W-:Y:S02]  /*12de0*/  LEA.HI.X R5, R14, R237, R5, 0x5, P0 ;  /* 0x000000ed0e057211 */ /* 0x010fe400000f2c05 */
        /* <DEDUP_REMOVED lines=15> */
[C---:B------:R-:W-:Y:S03]  /*12ee0*/  @!P4 LEA R8, P0, R4.reuse, R8, 0x1 ;  /* 0x000000080408c211 */ /* 0x040fe600078008ff */
[----:B------:R2:W-:Y:S01]  /*12ef0*/  @P4 STS.128 [R227+0x8800], RZ ;  /* 0x008800ffe3004388 */ /* 0x0005e20000000c00 */
[C-C-:B------:R-:W-:Y:S02]  /*12f00*/  @!P4 LEA.HI.X R9, R4.reuse, R9, R5.reuse, 0x1, P0 ;  /* 0x000000090409c211 */ /* 0x140fe400000f0c05 */
[C---:B---3--:R-:W-:Y:S03]  /*12f10*/  @!P1 LEA R6, P0, R4.reuse, R6, 0x1 ;  /* 0x0000000604069211 */ /* 0x048fe600078008ff */
        /* <DEDUP_REMOVED lines=12> */
.L_x_2678:
        /* <DEDUP_REMOVED lines=39> */
[----:B------:R-:W-:Y:S03]  /*13250*/  @!P1 LEA.HI.X R7, R0, R7, R5, 0x1, P0 ;  /* 0x0000000700079211 */ /* 0x000fe600000f0c05 */
[----:B------:R-:W-:Y:S01]  /*13260*/  @P4 STS.128 [R227+0xa800], RZ ;  /* 0x00a800ffe3004388 */ /* 0x000fe20000000c00 */
[----:B------:R-:W-:Y:S02]  /*13270*/  PLOP3.LUT P0, PT, PT, PT, UP0, 0x80, 0x0 ;  /* 0x000000000000781c */ /* 0x000fe40003f0f008 */
[----:B------:R-:W-:Y:S02]  /*13280*/  MOV R0, UR10 ;  /* 0x0000000a00007c02 */ /* 0x000fe40008000f00 */
        /* <DEDUP_REMOVED lines=15> */
[----:B------:R-:W-:Y:S04]  /*13380*/  LEA R0, R0, R2, 0x5 ;  /* 0x0000000200007211 */ /* 0x000fe800078e28ff */
[----:B------:R-:W0:Y:S01]  /*13390*/  LDGDEPBAR ;  /* 0x00000000000079af */ /* 0x000e220000000000 */
[CC--:B------:R-:W-:Y:S01]  /*133a0*/  ISETP.GE.AND P6, PT, R0.reuse, R231.reuse, PT ;  /* 0x000000e70000720c */ /* 0x0c0fe20003fc6270 */
[----:B------:R-:W-:Y:S03]  /*133b0*/  VIADD R2, R0, 0x1 ;  /* 0x0000000100027836 */ /* 0x000fe60000000000 */
[----:B------:R-:W-:Y:S02]  /*133c0*/  LDSM.16.M88.4 R176, [R216] ;  /* 0x00000000d8b0783b */ /* 0x000fe40000000200 */
[C---:B------:R-:W-:Y:S03]  /*133d0*/  ISETP.GE.AND P5, PT, R2.reuse, R231, PT ;  /* 0x000000e70200720c */ /* 0x040fe60003fa6270 */
[----:B------:R-:W4:Y:S01]  /*133e0*/  LDSM.16.M88.4 R180, [R223] ;  /* 0x00000000dfb4783b */ /* 0x000f220000000200 */
[C---:B------:R-:W-:Y:S02]  /*133f0*/  ISETP.GE.AND P3, PT, R2.reuse, R230, PT ;  /* 0x000000e60200720c */ /* 0x040fe40003f66270 */
[----:B------:R-:W-:Y:S02]  /*13400*/  ISETP.GE.AND P2, PT, R2, R229, PT ;  /* 0x000000e50200720c */ /* 0x000fe40003f46270 */
[----:B------:R-:W5:Y:S05]  /*13410*/  LDSM.16.M88.4 R184, [R216+0x2000] ;  /* 0x00200000d8b8783b */ /* 0x000f6a0000000200 */
[----:B------:R-:W5:Y:S05]  /*13420*/  LDSM.16.M88.4 R188, [R226] ;  /* 0x00000000e2bc783b */ /* 0x000f6a0000000200 */
[----:B------:R-:W-:Y:S01]  /*13430*/  LDSM.16.M88.4 R192, [R222] ;  /* 0x00000000dec0783b */ /* 0x000fe20000000200 */
[-C--:B--2---:R-:W-:Y:S04]  /*13440*/  HMMA.16816.F32 R4, R32, R16.reuse, RZ ;  /* 0x000000102004723c */ /* 0x084fe800000018ff */
[----:B------:R-:W2:Y:S02]  /*13450*/  LDSM.16.M88.4 R196, [R220+0x8000] ;  /* 0x00800000dcc4783b */ /* 0x000ea40000000200 */
[C---:B-1----:R-:W-:Y:S03]  /*13460*/  HMMA.16816.F32 R8, R28.reuse, R16, RZ ;  /* 0x000000101c08723c */ /* 0x042fe600000018ff */
[----:B------:R-:W-:Y:S03]  /*13470*/  LDSM.16.M88.4 R200, [R220+0x8800] ;  /* 0x00880000dcc8783b */ /* 0x000fe60000000200 */
[-C--:B------:R-:W-:Y:S02]  /*13480*/  HMMA.16816.F32 R12, R28, R18.reuse, RZ ;  /* 0x000000121c0c723c */ /* 0x080fe400000018ff */
[----:B------:R-:W-:Y:S04]  /*13490*/  LDSM.16.M88.4 R204, [R221] ;  /* 0x00000000ddcc783b */ /* 0x000fe80000000200 */
[C---:B------:R-:W-:Y:S01]  /*134a0*/  HMMA.16816.F32 R16, R32.reuse, R18, RZ ;  /* 0x000000122010723c */ /* 0x040fe200000018ff */
[----:B------:R-:W-:Y:S05]  /*134b0*/  LDSM.16.M88.4 R208, [R219] ;  /* 0x00000000dbd0783b */ /* 0x000fea0000000200 */
[-C--:B---3--:R-:W-:Y:S06]  /*134c0*/  HMMA.16816.F32 R20, R32, R140.reuse, RZ ;  /* 0x0000008c2014723c */ /* 0x088fec00000018ff */
        /* <DEDUP_REMOVED lines=14> */
[----:B------:R-:W3:Y:S05]  /*135b0*/  LDSM.16.M88.4 R176, [R221+0x2000] ;  /* 0x00200000ddb0783b */ /* 0x000eea0000000200 */
[-C--:B--2---:R-:W-:Y:S01]  /*135c0*/  HMMA.16816.F32 R4, R192, R196.reuse, R4 ;  /* 0x000000c4c004723c */ /* 0x084fe20000001804 */
[----:B------:R-:W2:Y:S05]  /*135d0*/  LDSM.16.M88.4 R188, [R212+0x9000] ;  /* 0x00900000d4bc783b */ /* 0x000eaa0000000200 */
        /* <DEDUP_REMOVED lines=9> */
[----:B------:R-:W4:Y:S05]  /*13670*/  LDSM.16.M88.4 R192, [R212+0x9800] ;  /* 0x00980000d4c0783b */ /* 0x000f2a0000000200 */
[-C--:B------:R-:W-:Y:S01]  /*13680*/  HMMA.16816.F32 R4, R204, R208.reuse, R4 ;  /* 0x000000d0cc04723c */ /* 0x080fe20000001804 */
[----:B------:R-:W5:Y:S05]  /*13690*/  LDSM.16.M88.4 R200, [R225] ;  /* 0x00000000e1c8783b */ /* 0x000f6a0000000200 */
        /* <DEDUP_REMOVED lines=9> */
[----:B------:R-:W3:Y:S05]  /*13730*/  LDSM.16.M88.4 R180, [R224] ;  /* 0x00000000e0b4783b */ /* 0x000eea0000000200 */
[-C--:B--2---:R-:W-:Y:S01]  /*13740*/  HMMA.16816.F32 R4, R184, R188.reuse, R4 ;  /* 0x000000bcb804723c */ /* 0x084fe20000001804 */
[----:B------:R-:W2:Y:S05]  /*13750*/  LDSM.16.M88.4 R204, [R222+0x4000] ;  /* 0x00400000decc783b */ /* 0x000eaa0000000200 */
[C---:B-1----:R-:W-:Y:S06]  /*13760*/  HMMA.16816.F32 R8, R140.reuse, R188, R8 ;  /* 0x000000bc8c08723c */ /* 0x042fec0000001808 */
[-C--:B------:R-:W-:Y:S06]  /*13770*/  HMMA.16816.F32 R12, R140, R190.reuse, R12 ;  /* 0x000000be8c0c723c */ /* 0x080fec000000180c */
[C---:B------:R-:W-:Y:S01]  /*13780*/  HMMA.16816.F32 R16, R184.reuse, R190, R16 ;  /* 0x000000beb810723c */ /* 0x040fe20000001810 */
[----:B------:R-:W-:Y:S05]  /*13790*/  LDSM.16.M88.4 R188, [R221+0x4000] ;  /* 0x00400000ddbc783b */ /* 0x000fea0000000200 */
[-C--:B----4-:R-:W-:Y:S06]  /*137a0*/  HMMA.16816.F32 R20, R184, R192.reuse, R20 ;  /* 0x000000c0b814723c */ /* 0x090fec0000001814 */
[C---:B------:R-:W-:Y:S06]  /*137b0*/  HMMA.16816.F32 R24, R140.reuse, R192, R24 ;  /* 0x000000c08c18723c */ /* 0x040fec0000001818 */
[-C--:B------:R-:W-:Y:S01]  /*137c0*/  HMMA.16816.F32 R28, R140, R194.reuse, R28 ;  /* 0x000000c28c1c723c */ /* 0x080fe2000000181c */
[----:B------:R-:W1:Y:S05]  /*137d0*/  LDSM.16.M88.4 R140, [R222+0x6000] ;  /* 0x00600000de8c783b */ /* 0x000e6a0000000200 */
[----:B------:R-:W-:Y:S01]  /*137e0*/  HMMA.16816.F32 R32, R184, R194, R32 ;  /* 0x000000c2b820723c */ /* 0x000fe20000001820 */
[----:B------:R-:W4:Y:S05]  /*137f0*/  LDSM.16.M88.4 R184, [R220+0x9800] ;  /* 0x00980000dcb8783b */ /* 0x000f2a0000000200 */
[-C--:B-----5:R-:W-:Y:S01]  /*13800*/  HMMA.16816.F32 R4, R196, R200.reuse, R4 ;  /* 0x000000c8c404723c */ /* 0x0a0fe20000001804 */
[----:B------:R-:W5:Y:S05]  /*13810*/  LDSM.16.M88.4 R192, [R219+0x1000] ;  /* 0x00100000dbc0783b */ /* 0x000f6a0000000200 */
[C---:B---3--:R-:W-:Y:S06]  /*13820*/  HMMA.16816.F32 R8, R176.reuse, R200, R8 ;  /* 0x000000c8b008723c */ /* 0x048fec0000001808 */
[-C--:B------:R-:W-:Y:S06]  /*13830*/  HMMA.16816.F32 R12, R176, R202.reuse, R12 ;  /* 0x000000cab00c723c */ /* 0x080fec000000180c */
[C---:B------:R-:W-:Y:S06]  /*13840*/  HMMA.16816.F32 R16, R196.reuse, R202, R16 ;  /* 0x000000cac410723c */ /* 0x040fec0000001810 */
[-C--:B------:R-:W-:Y:S06]  /*13850*/  HMMA.16816.F32 R20, R196, R180.reuse, R20 ;  /* 0x000000b4c414723c */ /* 0x080fec0000001814 */
[C---:B------:R-:W-:Y:S06]  /*13860*/  HMMA.16816.F32 R24, R176.reuse, R180, R24 ;  /* 0x000000b4b018723c */ /* 0x040fec0000001818 */
[-C--:B------:R-:W-:Y:S01]  /*13870*/  HMMA.16816.F32 R28, R176, R182.reuse, R28 ;  /* 0x000000b6b01c723c */ /* 0x080fe2000000181c */
[----:B------:R-:W3:Y:S05]  /*13880*/  LDSM.16.M88.4 R176, [R221+0x6000] ;  /* 0x00600000ddb0783b */ /* 0x000eea0000000200 */
[----:B------:R-:W-:Y:S06]  /*13890*/  HMMA.16816.F32 R32, R196, R182, R32 ;  /* 0x000000b6c420723c */ /* 0x000fec0000001820 */
[-C--:B--2---:R-:W-:Y:S06]  /*138a0*/  HMMA.16816.F32 R4, R204, R208.reuse, R4 ;  /* 0x000000d0cc04723c */ /* 0x084fec0000001804 */
[C---:B-1----:R-:W-:Y:S06]  /*138b0*/  HMMA.16816.F32 R8, R140.reuse, R208, R8 ;  /* 0x000000d08c08723c */ /* 0x042fec0000001808 */
[-C--:B------:R-:W-:Y:S06]  /*138c0*/  HMMA.16816.F32 R12, R140, R210.reuse, R12 ;  /* 0x000000d28c0c723c */ /* 0x080fec000000180c */
[C---:B------:R-:W-:Y:S06]  /*138d0*/  HMMA.16816.F32 R16, R204.reuse, R210, R16 ;  /* 0x000000d2cc10723c */ /* 0x040fec0000001810 */
[-C--:B----4-:R-:W-:Y:S06]  /*138e0*/  HMMA.16816.F32 R20, R204, R184.reuse, R20 ;  /* 0x000000b8cc14723c */ /* 0x090fec0000001814 */
[C---:B------:R-:W-:Y:S06]  /*138f0*/  HMMA.16816.F32 R24, R140.reuse, R184, R24 ;  /* 0x000000b88c18723c */ /* 0x040fec0000001818 */
[-C--:B------:R-:W-:Y:S06]  /*13900*/  HMMA.16816.F32 R28, R140, R186.reuse, R28 ;  /* 0x000000ba8c1c723c */ /* 0x080fec000000181c */
[----:B------:R-:W-:Y:S06]  /*13910*/  HMMA.16816.F32 R32, R204, R186, R32 ;  /* 0x000000bacc20723c */ /* 0x000fec0000001820 */
[-C--:B-----5:R-:W-:Y:S06]  /*13920*/  HMMA.16816.F32 R4, R188, R192.reuse, R4 ;  /* 0x000000c0bc04723c */ /* 0x0a0fec0000001804 */
[C---:B---3--:R-:W-:Y:S06]  /*13930*/  HMMA.16816.F32 R8, R176.reuse, R192, R8 ;  /* 0x000000c0b008723c */ /* 0x048fec0000001808 */
        /* <DEDUP_REMOVED lines=16> */
[----:B------:R-:W-:Y:S05]  /*13a40*/  FMUL.FTZ R18, R18, UR8 ;  /* 0x0000000812127c20 */ /* 0x000fea0008410000 */
[----:B------:R3:W4:Y:S10]  /*13a50*/  MUFU.TANH R137, R5 ;  /* 0x0000000500897308 */ /* 0x0007340000002400 */
[----:B------:R-:W1:Y:S10]  /*13a60*/  MUFU.TANH R140, R140 ;  /* 0x0000008c008c7308 */ /* 0x000e740000002400 */
[----:B------:R1:W1:Y:S01]  /*13a70*/  MUFU.TANH R134, R8 ;  /* 0x0000000800867308 */ /* 0x0002620000002400 */
[----:B---3--:R-:W3:Y:S01]  /*13a80*/  LDSM.16.M88.4 R4, [R219+0x1800] ;  /* 0x00180000db04783b */ /* 0x008ee20000000200 */
[----:B------:R-:W-:Y:S08]  /*13a90*/  DEPBAR.LE SB0, 0x0 ;  /* 0x000080000000791a */ /* 0x000ff00000000000 */
[----:B------:R1:W1:Y:S01]  /*13aa0*/  MUFU.TANH R141, R9 ;  /* 0x00000009008d7308 */ /* 0x0002620000002400 */
[----:B------:R-:W-:Y:S09]  /*13ab0*/  BAR.SYNC.DEFER_BLOCKING 0x0 ;  /* 0x0000000000007b1d */ /* 0x000ff20000010000 */
[----:B------:R1:W1:Y:S10]  /*13ac0*/  MUFU.TANH R180, R10 ;  /* 0x0000000a00b47308 */ /* 0x0002740000002400 */
[----:B------:R1:W1:Y:S10]  /*13ad0*/  MUFU.TANH R182, R11 ;  /* 0x0000000b00b67308 */ /* 0x0002740000002400 */
[----:B------:R1:W1:Y:S10]  /*13ae0*/  MUFU.TANH R143, R12 ;  /* 0x0000000c008f7308 */ /* 0x0002740000002400 */
[----:B------:R1:W1:Y:S01]  /*13af0*/  MUFU.TANH R142, R13 ;  /* 0x0000000d008e7308 */ /* 0x0002620000002400 */
[-C--:B---3--:R-:W-:Y:S06]  /*13b00*/  HMMA.16816.F32 R20, R188, R4.reuse, R20 ;  /* 0x00000004bc14723c */ /* 0x088fec0000001814 */
[C---:B------:R-:W-:Y:S03]  /*13b10*/  HMMA.16816.F32 R24, R176.reuse, R4, R24 ;  /* 0x00000004b018723c */ /* 0x040fe60000001818 */
[----:B------:R3:W1:Y:S03]  /*13b20*/  MUFU.TANH R181, R14 ;  /* 0x0000000e00b57308 */ /* 0x0006660000002400 */
[-C--:B------:R-:W-:Y:S07]  /*13b30*/  HMMA.16816.F32 R28, R176, R6.reuse, R28 ;  /* 0x00000006b01c723c */ /* 0x080fee000000181c */
[----:B------:R3:W1:Y:S01]  /*13b40*/  MUFU.TANH R133, R16 ;  /* 0x0000001000857308 */ /* 0x0006620000002400 */
[----:B------:R-:W-:Y:S01]  /*13b50*/  HMMA.16816.F32 R32, R188, R6, R32 ;  /* 0x00000006bc20723c */ /* 0x000fe20000001820 */
[----:B------:R-:W-:Y:S11]  /*13b60*/  @!UPT UIADD3 URZ, URZ, URZ, URZ ;  /* 0x0000003f3f3ff290 */ /* 0x000ff6000fffe03f */
[----:B------:R-:W-:Y:S01]  /*13b70*/  @!UPT UIADD3 URZ, URZ, URZ, URZ ;  /* 0x0000003f3f3ff290 */ /* 0x000fe2000fffe03f */
[----:B--2-4-:R-:W-:Y:S11]  /*13b80*/  @P0 BRA `(.L_x_2680) ;  /* 0xfffffff000500947 */ /* 0x014ff6000383ffff */
.L_x_2679:
[----:B------:R-:W-:Y:S01]  /*13b90*/  MUFU.TANH R18, R18 ;  /* 0x0000001200127308 */ /* 0x000fe20000002400 */
[----:B------:R-:W-:Y:S01]  /*13ba0*/  FMUL.FTZ R17, R17, UR8 ;  /* 0x0000000811117c20 */ /* 0x000fe20008410000 */
[----:B------:R-:W-:Y:S01]  /*13bb0*/  ISETP.GE.OR P6, PT, R0, R235, !P6 ;  /* 0x000000eb0000720c */ /* 0x000fe200077c6670 */
[----:B------:R-:W-:Y:S01]  /*13bc0*/  FMUL.FTZ R21, R21, UR8 ;  /* 0x0000000815157c20 */ /* 0x000fe20008410000 */
[----:B------:R-:W-:Y:S01]  /*13bd0*/  ISETP.GE.AND P0, PT, R2, R228, PT ;  /* 0x000000e40200720c */ /* 0x000fe20003f06270 */
[----:B------:R-:W-:Y:S01]  /*13be0*/  LDSM.16.MT88.4 R184, [R215+0xa000] ;  /* 0x00a00000d7b8783b */ /* 0x000fe20000004200 */
[----:B-12---:R-:W-:Y:S01]  /*13bf0*/  FSEL R11, R135, -INF , !P6 ;  /* 0xff800000870b7808 */ /* 0x006fe20007000000 */
[----:B------:R-:W-:Y:S03]  /*13c00*/  FMUL.FTZ R22, R22, UR8 ;  /* 0x0000000816167c20 */ /* 0x000fe60008410000 */
[----:B------:R-:W1:Y:S01]  /*13c10*/  MUFU.TANH R17, R17 ;  /* 0x0000001100117308 */ /* 0x000e620000002400 */
[----:B------:R-:W-:Y:S01]  /*13c20*/  ISETP.GE.OR P1, PT, R2, R232, !P0 ;  /* 0x000000e80200720c */ /* 0x000fe20004726670 */
[----:B------:R-:W-:Y:S01]  /*13c30*/  FMUL.FTZ R23, R23, UR8 ;  /* 0x0000000817177c20 */ /* 0x000fe20008410000 */
[C---:B------:R-:W-:Y:S01]  /*13c40*/  ISETP.GE.AND P0, PT, R0.reuse, R230, PT ;  /* 0x000000e60000720c */ /* 0x040fe20003f06270 */
[----:B------:R-:W-:Y:S01]  /*13c50*/  FMUL.FTZ R19, R19, UR8 ;  /* 0x0000000813137c20 */ /* 0x000fe20008410000 */
[C---:B------:R-:W-:Y:S01]  /*13c60*/  ISETP.GE.AND P6, PT, R0.reuse, R229, PT ;  /* 0x000000e50000720c */ /* 0x040fe20003fc6270 */
[----:B------:R-:W-:Y:S01]  /*13c70*/  FMUL.FTZ R7, R15, UR8 ;  /* 0x000000080f077c20 */ /* 0x000fe20008410000 */
[CC--:B------:R-:W-:Y:S03]  /*13c80*/  ISETP.GE.OR P0, PT, R0.reuse, R234.reuse, !P0 ;  /* 0x000000ea0000720c */ /* 0x0c0fe60004706670 */
[----:B------:R1:W-:Y:S01]  /*13c90*/  MUFU.TANH R6, R21 ;  /* 0x0000001500067308 */ /* 0x0003e20000002400 */
[----:B------:R-:W-:Y:S01]  /*13ca0*/  ISETP.GE.OR P6, PT, R0, R233, !P6 ;  /* 0x000000e90000720c */ /* 0x000fe200077c6670 */
[----:B------:R-:W-:Y:S01]  /*13cb0*/  FMUL.FTZ R20, R20, UR8 ;  /* 0x0000000814147c20 */ /* 0x000fe20008410000 */
[----:B------:R-:W-:Y:S01]  /*13cc0*/  ISETP.GE.OR P5, PT, R2, R235, !P5 ;  /* 0x000000eb0200720c */ /* 0x000fe20006fa6670 */
[----:B------:R-:W-:Y:S01]  /*13cd0*/  FMUL.FTZ R34, R34, UR8 ;  /* 0x0000000822227c20 */ /* 0x000fe20008410000 */
[----:B------:R-:W-:Y:S01]  /*13ce0*/  ISETP.GE.OR P3, PT, R2, R234, !P3 ;  /* 0x000000ea0200720c */ /* 0x000fe20005f66670 */
[----:B------:R-:W-:Y:S01]  /*13cf0*/  FMUL.FTZ R32, R32, UR8 ;  /* 0x0000000820207c20 */ /* 0x000fe20008410000 */
[----:B------:R-:W-:Y:S03]  /*13d00*/  ISETP.GE.OR P2, PT, R2, R233, !P2 ;  /* 0x000000e90200720c */ /* 0x000fe60005746670 */
[----:B------:R-:W-:Y:S01]  /*13d10*/  MUFU.TANH R9, R22 ;  /* 0x0000001600097308 */ /* 0x000fe20000002400 */
[C---:B------:R-:W-:Y:S01]  /*13d20*/  IADD3 R2, R0.reuse, 0x8, RZ ;  /* 0x0000000800027810 */ /* 0x040fe20007ffe0ff */
[----:B------:R-:W-:Y:S01]  /*13d30*/  FMUL.FTZ R33, R33, UR8 ;  /* 0x0000000821217c20 */ /* 0x000fe20008410000 */
[----:B------:R-:W-:Y:S01]  /*13d40*/  IADD3 R4, R0, 0x9, RZ ;  /* 0x0000000900047810 */ /* 0x000fe20007ffe0ff */
[----:B------:R-:W-:Y:S01]  /*13d50*/  FMUL.FTZ R24, R24, UR8 ;  /* 0x0000000818187c20 */ /* 0x000fe20008410000 */
[----:B------:R-:W-:Y:S01]  /*13d60*/  FSEL R10, R136, -INF , !P0 ;  /* 0xff800000880a7808 */ /* 0x000fe20004000000 */
[----:B------:R-:W-:Y:S01]  /*13d70*/  FMUL.FTZ R25, R25, UR8 ;  /* 0x0000000819197c20 */ /* 0x000fe20008410000 */
[----:B------:R-:W-:Y:S03]  /*13d80*/  FSEL R13, R134, -INF , !P6 ;  /* 0xff800000860d7808 */ /* 0x000fe60007000000 */
[----:B------:R-:W2:Y:S01]  /*13d90*/  MUFU.TANH R19, R19 ;  /* 0x0000001300137308 */ /* 0x000ea20000002400 */
[----:B---3--:R-:W-:Y:S01]  /*13da0*/  FSEL R16, R137, -INF , !P5 ;  /* 0xff80000089107808 */ /* 0x008fe20006800000 */
[----:B------:R-:W-:Y:S01]  /*13db0*/  FMUL.FTZ R35, R35, UR8 ;  /* 0x0000000823237c20 */ /* 0x000fe20008410000 */
[----:B------:R-:W-:Y:S01]  /*13dc0*/  FSEL R14, R140, -INF , !P3 ;  /* 0xff8000008c0e7808 */ /* 0x000fe20005800000 */
[----:B------:R-:W-:Y:S01]  /*13dd0*/  FMUL.FTZ R28, R28, UR8 ;  /* 0x000000081c1c7c20 */ /* 0x000fe20008410000 */
[----:B------:R-:W-:Y:S01]  /*13de0*/  FSEL R12, R141, -INF , !P2 ;  /* 0xff8000008d0c7808 */ /* 0x000fe20005000000 */
[----:B------:R-:W-:Y:S01]  /*13df0*/  FMUL.FTZ R26, R26, UR8 ;  /* 0x000000081a1a7c20 */ /* 0x000fe20008410000 */
[----:B------:R-:W-:Y:S03]  /*13e00*/  ISETP.GE.AND P5, PT, R2, R230, PT ;  /* 0x000000e60200720c */ /* 0x000fe60003fa6270 */
[----:B------:R3:W4:Y:S01]  /*13e10*/  MUFU.TANH R5, R23 ;  /* 0x0000001700057308 */ /* 0x0007220000002400 */
[-C--:B------:R-:W-:Y:S01]  /*13e20*/  ISETP.GE.AND P2, PT, R4, R231.reuse, PT ;  /* 0x000000e70400720c */ /* 0x080fe20003f46270 */
[----:B------:R-:W-:Y:S01]  /*13e30*/  FMUL.FTZ R27, R27, UR8 ;  /* 0x000000081b1b7c20 */ /* 0x000fe20008410000 */
[----:B------:R-:W-:Y:S01]  /*13e40*/  ISETP.GE.AND P0, PT, R2, R231, PT ;  /* 0x000000e70200720c */ /* 0x000fe20003f06270 */
[----:B------:R-:W-:Y:S01]  /*13e50*/  FMUL.FTZ R30, R30, UR8 ;  /* 0x000000081e1e7c20 */ /* 0x000fe20008410000 */
[C---:B------:R-:W-:Y:S01]  /*13e60*/  ISETP.GE.AND P3, PT, R2.reuse, R229, PT ;  /* 0x000000e50200720c */ /* 0x040fe20003f66270 */
[----:B------:R-:W-:Y:S01]  /*13e70*/  FMUL.FTZ R29, R29, UR8 ;  /* 0x000000081d1d7c20 */ /* 0x000fe20008410000 */
[C---:B------:R-:W-:Y:S03]  /*13e80*/  ISETP.GE.AND P6, PT, R2.reuse, R228, PT ;  /* 0x000000e40200720c */ /* 0x040fe60003fc6270 */
[----:B------:R-:W5:Y:S01]  /*13e90*/  MUFU.TANH R20, R20 ;  /* 0x0000001400147308 */ /* 0x000f620000002400 */
[----:B------:R-:W-:Y:S01]  /*13ea0*/  ISETP.GE.OR P5, PT, R2, R234, !P5 ;  /* 0x000000ea0200720c */ /* 0x000fe20006fa6670 */
[----:B------:R-:W-:Y:S01]  /*13eb0*/  FMUL.FTZ R31, R31, UR8 ;  /* 0x000000081f1f7c20 */ /* 0x000fe20008410000 */
[-C--:B------:R-:W-:Y:S01]  /*13ec0*/  ISETP.GE.OR P2, PT, R4, R235.reuse, !P2 ;  /* 0x000000eb0400720c */ /* 0x080fe20005746670 */
[----:B------:R-:W-:Y:S01]  /*13ed0*/  UISETP.GT.AND UP0, UPT, UR10, UR12, UPT ;  /* 0x0000000c0a00728c */ /* 0x000fe2000bf04270 */
[C---:B------:R-:W-:Y:S01]  /*13ee0*/  ISETP.GE.OR P6, PT, R2.reuse, R232, !P6 ;  /* 0x000000e80200720c */ /* 0x040fe200077c6670 */
[----:B------:R-:W-:Y:S01]  /*13ef0*/  UMOV UR19, UR10 ;  /* 0x0000000a00137c82 */ /* 0x000fe20008000000 */
[C---:B------:R-:W-:Y:S03]  /*13f00*/  ISETP.GE.OR P0, PT, R2.reuse, R235, !P0 ;  /* 0x000000eb0200720c */ /* 0x040fe60004706670 */
[----:B------:R-:W5:Y:S01]  /*13f10*/  MUFU.TANH R34, R34 ;  /* 0x0000002200227308 */ /* 0x000f620000002400 */
[----:B------:R-:W-:Y:S02]  /*13f20*/  ISETP.GE.OR P3, PT, R2, R233, !P3 ;  /* 0x000000e90200720c */ /* 0x000fe40005f66670 */
[C---:B------:R-:W-:Y:S02]  /*13f30*/  IADD3 R2, R0.reuse, 0x10, RZ ;  /* 0x0000001000027810 */ /* 0x040fe40007ffe0ff */
[----:B------:R-:W-:Y:S02]  /*13f40*/  IADD3 R15, R0, 0x11, RZ ;  /* 0x00000011000f7810 */ /* 0x000fe40007ffe0ff */
[----:B------:R-:W-:Y:S03]  /*13f50*/  FSEL R8, R133, -INF , !P0 ;  /* 0xff80000085087808 */ /* 0x000fe60004000000 */
[----:B------:R-:W5:Y:S01]  /*13f60*/  MUFU.TANH R32, R32 ;  /* 0x0000002000207308 */ /* 0x000f620000002400 */
[C---:B------:R-:W-:Y:S04]  /*13f70*/  ISETP.GE.AND P0, PT, R4.reuse, R230, PT ;  /* 0x000000e60400720c */ /* 0x040fe80003f06270 */
[----:B------:R-:W-:Y:S05]  /*13f80*/  ISETP.GE.OR P0, PT, R4, R234, !P0 ;  /* 0x000000ea0400720c */ /* 0x000fea0004706670 */
[----:B------:R-:W5:Y:S10]  /*13f90*/  MUFU.TANH R33, R33 ;  /* 0x0000002100217308 */ /* 0x000f740000002400 */
[----:B------:R-:W5:Y:S10]  /*13fa0*/  MUFU.TANH R24, R24 ;  /* 0x0000001800187308 */ /* 0x000f740000002400 */
[----:B------:R-:W5:Y:S10]  /*13fb0*/  MUFU.TANH R25, R25 ;  /* 0x0000001900197308 */ /* 0x000f740000002400 */
[----:B------:R-:W5:Y:S10]  /*13fc0*/  MUFU.TANH R35, R35 ;  /* 0x0000002300237308 */ /* 0x000f740000002400 */
[----:B------:R-:W5:Y:S10]  /*13fd0*/  MUFU.TANH R28, R28 ;  /* 0x0000001c001c7308 */ /* 0x000f740000002400 */
[----:B------:R-:W-:Y:S10]  /*13fe0*/  MUFU.TANH R26, R26 ;  /* 0x0000001a001a7308 */ /* 0x000ff40000002400 */
[----:B------:R-:W-:Y:S10]  /*13ff0*/  MUFU.TANH R27, R27 ;  /* 0x0000001b001b7308 */ /* 0x000ff40000002400 */
[----:B------:R-:W-:Y:S10]  /*14000*/  MUFU.TANH R30, R30 ;  /* 0x0000001e001e7308 */ /* 0x000ff40000002400 */
[----:B------:R-:W-:Y:S10]  /*14010*/  MUFU.TANH R31, R31 ;  /* 0x0000001f001f7308 */ /* 0x000ff40000002400 */
[----:B------:R-:W-:Y:S01]  /*14020*/  MUFU.TANH R29, R29 ;  /* 0x0000001d001d7308 */ /* 0x000fe20000002400 */
[----:B-1----:R-:W-:Y:S02]  /*14030*/  FSEL R21, R17, -INF , !P2 ;  /* 0xff80000011157808 */ /* 0x002fe40005000000 */
[C---:B------:R-:W-:Y:S02]  /*14040*/  ISETP.GE.AND P2, PT, R2.reuse, R230, PT ;  /* 0x000000e60200720c */ /* 0x040fe40003f46270 */
[----:B--2---:R-:W-:Y:S02]  /*14050*/  FSEL R22, R19, -INF , !P0 ;  /* 0xff80000013167808 */ /* 0x004fe40004000000 */
[----:B------:R-:W-:Y:S02]  /*14060*/  ISETP.GE.OR P2, PT, R2, R234, !P2 ;  /* 0x000000ea0200720c */ /* 0x000fe40005746670 */
[----:B------:R-:W-:Y:S02]  /*14070*/  ISETP.GE.AND P0, PT, R15, R231, PT ;  /* 0x000000e70f00720c */ /* 0x000fe40003f06270 */
[----:B------:R-:W-:Y:S02]  /*14080*/  FSEL R191, R9, -INF , !P2 ;  /* 0xff80000009bf7808 */ /* 0x000fe40005000000 */
[C---:B------:R-:W-:Y:S02]  /*14090*/  ISETP.GE.AND P2, PT, R15.reuse, R230, PT ;  /* 0x000000e60f00720c */ /* 0x040fe40003f46270 */
[C---:B------:R-:W-:Y:S02]  /*140a0*/  ISETP.GE.OR P0, PT, R15.reuse, R235, !P0 ;  /* 0x000000eb0f00720c */ /* 0x040fe40004706670 */
[----:B------:R-:W-:Y:S02]  /*140b0*/  ISETP.GE.OR P2, PT, R15, R234, !P2 ;  /* 0x000000ea0f00720c */ /* 0x000fe40005746670 */
[----:B---3--:R-:W-:Y:S02]  /*140c0*/  FSEL R23, R18, -INF , !P5 ;  /* 0xff80000012177808 */ /* 0x008fe40006800000 */
[----:B----4-:R-:W-:Y:S02]  /*140d0*/  FSEL R192, R5, -INF , !P2 ;  /* 0xff80000005c07808 */ /* 0x010fe40005000000 */
[----:B------:R-:W-:Y:S02]  /*140e0*/  FMNMX.FTZ R5, R10, R132, !PT ;  /* 0x000000840a057209 */ /* 0x000fe40007810000 */
[----:B------:R-:W-:Y:S02]  /*140f0*/  ISETP.GE.AND P5, PT, R2, R231, PT ;  /* 0x000000e70200720c */ /* 0x000fe40003fa6270 */
[----:B------:R-:W-:Y:S02]  /*14100*/  FMNMX.FTZ R5, R14, R5, !PT ;  /* 0x000000050e057209 */ /* 0x000fe40007810000 */
[----:B------:R-:W-:Y:S02]  /*14110*/  FSEL R190, R6, -INF , !P0 ;  /* 0xff80000006be7808 */ /* 0x000fe40004000000 */
[----:B------:R-:W-:Y:S02]  /*14120*/  FMNMX.FTZ R6, R11, R3, !PT ;  /* 0x000000030b067209 */ /* 0x000fe40007810000 */
[----:B------:R-:W-:Y:S02]  /*14130*/  FMNMX.FTZ R5, R23, R5, !PT ;  /* 0x0000000517057209 */ /* 0x000fe40007810000 */
[----:B------:R-:W-:Y:S02]  /*14140*/  ISETP.GE.OR P5, PT, R2, R235, !P5 ;  /* 0x000000eb0200720c */ /* 0x000fe40006fa6670 */
[----:B------:R-:W-:Y:S02]  /*14150*/  IADD3 R17, R0, 0x18, RZ ;  /* 0x0000001800117810 */ /* 0x000fe40007ffe0ff */
[----:B------:R-:W-:Y:S02]  /*14160*/  FMNMX.FTZ R6, R16, R6, !PT ;  /* 0x0000000610067209 */ /* 0x000fe40007810000 */
[----:B-----5:R-:W-:Y:S02]  /*14170*/  FSEL R189, R20, -INF , !P5 ;  /* 0xff80000014bd7808 */ /* 0x020fe40006800000 */
[----:B------:R-:W-:Y:S01]  /*14180*/  FMNMX.FTZ R5, R22, R5, !PT ;  /* 0x0000000516057209 */ /* 0x000fe20007810000 */
[----:B------:R1:W2:Y:S01]  /*14190*/  MUFU.TANH R20, R7 ;  /* 0x0000000700147308 */ /* 0x0002a20000002400 */
[C---:B------:R-:W-:Y:S02]  /*141a0*/  ISETP.GE.AND P2, PT, R17.reuse, R230, PT ;  /* 0x000000e61100720c */ /* 0x040fe40003f46270 */
[----:B------:R-:W-:Y:S02]  /*141b0*/  ISETP.GE.AND P0, PT, R17, R231, PT ;  /* 0x000000e71100720c */ /* 0x000fe40003f06270 */
[----:B------:R-:W-:Y:S02]  /*141c0*/  ISETP.GE.AND P5, PT, R0, R228, PT ;  /* 0x000000e40000720c */ /* 0x000fe40003fa6270 */
[----:B------:R-:W-:Y:S02]  /*141d0*/  FMNMX.FTZ R6, R8, R6, !PT ;  /* 0x0000000608067209 */ /* 0x000fe40007810000 */
[----:B------:R-:W-:Y:S02]  /*141e0*/  FMNMX.FTZ R5, R191, R5, !PT ;  /* 0x00000005bf057209 */ /* 0x000fe40007810000 */
[C---:B------:R-:W-:Y:S02]  /*141f0*/  ISETP.GE.OR P2, PT, R17.reuse, R234, !P2 ;  /* 0x000000ea1100720c */ /* 0x040fe40005746670 */
[----:B------:R-:W-:Y:S02]  /*14200*/  ISETP.GE.OR P0, PT, R17, R235, !P0 ;  /* 0x000000eb1100720c */ /* 0x000fe40004706670 */
[C---:B------:R-:W-:Y:S02]  /*14210*/  ISETP.GE.OR P5, PT, R0.reuse, R232, !P5 ;  /* 0x000000e80000720c */ /* 0x040fe40006fa6670 */
[----:B------:R-:W-:Y:S02]  /*14220*/  FMNMX.FTZ R6, R21, R6, !PT ;  /* 0x0000000615067209 */ /* 0x000fe40007810000 */
[----:B------:R-:W-:Y:S02]  /*14230*/  IADD3 R0, R0, 0x19, RZ ;  /* 0x0000001900007810 */ /* 0x000fe40007ffe0ff */
[----:B------:R-:W-:Y:S02]  /*14240*/  FSEL R199, R34, -INF , !P2 ;  /* 0xff80000022c77808 */ /* 0x000fe40005000000 */
[----:B------:R-:W-:Y:S02]  /*14250*/  FMNMX.FTZ R5, R192, R5, !PT ;  /* 0x00000005c0057209 */ /* 0x000fe40007810000 */
[----:B------:R-:W-:Y:S02]  /*14260*/  FSEL R196, R32, -INF , !P0 ;  /* 0xff80000020c47808 */ /* 0x000fe40004000000 */
[----:B------:R-:W-:Y:S02]  /*14270*/  FMNMX.FTZ R6, R189, R6, !PT ;  /* 0x00000006bd067209 */ /* 0x000fe40007810000 */
[----:B------:R-:W-:Y:S02]  /*14280*/  ISETP.GE.AND P0, PT, R0, R231, PT ;  /* 0x000000e70000720c */ /* 0x000fe40003f06270 */
        /* <DEDUP_REMOVED lines=11> */
[----:B------:R-:W-:Y:S02]  /*14340*/  FMNMX.FTZ R2, R13, R138, !PT ;  /* 0x0000008a0d027209 */ /* 0x000fe40007810000 */
[C---:B------:R-:W-:Y:S02]  /*14350*/  ISETP.GE.AND P0, PT, R4.reuse, R229, PT ;  /* 0x000000e50400720c */ /* 0x040fe40003f06270 */
[----:B------:R-:W-:Y:S02]  /*14360*/  FMNMX.FTZ R136, R193, R6, !PT ;  /* 0x00000006c1887209 */ /* 0x000fe40007810000 */
[----:B------:R-:W-:Y:S02]  /*14370*/  ISETP.GE.OR P0, PT, R4, R233, !P0 ;  /* 0x000000e90400720c */ /* 0x000fe40004706670 */
[----:B------:R-:W-:Y:S01]  /*14380*/  FSEL R6, R143, -INF , !P3 ;  /* 0xff8000008f067808 */ /* 0x000fe20005800000 */
[----:B------:R-:W3:Y:S01]  /*14390*/  SHFL.BFLY PT, R18, R136, 0x2, 0x1f ;  /* 0x0c401f0088127f89 */ /* 0x000ee200000e0000 */
[----:B------:R-:W-:Y:S02]  /*143a0*/  FMNMX.FTZ R2, R12, R2, !PT ;  /* 0x000000020c027209 */ /* 0x000fe40007810000 */
[C---:B------:R-:W-:Y:S02]  /*143b0*/  ISETP.GE.AND P3, PT, R15.reuse, R229, PT ;  /* 0x000000e50f00720c */ /* 0x040fe40003f66270 */
[----:B-1----:R-:W-:Y:S02]  /*143c0*/  FSEL R7, R142, -INF , !P0 ;  /* 0xff8000008e077808 */ /* 0x002fe40004000000 */
[----:B------:R-:W-:Y:S02]  /*143d0*/  FMNMX.FTZ R2, R6, R2, !PT ;  /* 0x0000000206027209 */ /* 0x000fe40007810000 */
[----:B------:R-:W-:Y:S02]  /*143e0*/  FSEL R194, R24, -INF , !P5 ;  /* 0xff80000018c27808 */ /* 0x000fe40006800000 */
[C---:B------:R-:W-:Y:S02]  /*143f0*/  ISETP.GE.AND P2, PT, R0.reuse, R230, PT ;  /* 0x000000e60000720c */ /* 0x040fe40003f46270 */
[----:B------:R-:W-:Y:S02]  /*14400*/  ISETP.GE.OR P3, PT, R15, R233, !P3 ;  /* 0x000000e90f00720c */ /* 0x000fe40005f66670 */
[----:B------:R-:W-:Y:S02]  /*14410*/  ISETP.GE.AND P5, PT, R17, R229, PT ;  /* 0x000000e51100720c */ /* 0x000fe40003fa6270 */
[----:B------:R-:W-:Y:S02]  /*14420*/  FMNMX.FTZ R2, R7, R2, !PT ;  /* 0x0000000207027209 */ /* 0x000fe40007810000 */
[----:B------:R-:W-:Y:S02]  /*14430*/  ISETP.GE.OR P2, PT, R0, R234, !P2 ;  /* 0x000000ea0000720c */ /* 0x000fe40005746670 */
[----:B------:R-:W-:Y:S02]  /*14440*/  FSEL R195, R25, -INF , !P3 ;  /* 0xff80000019c37808 */ /* 0x000fe40005800000 */
[----:B------:R-:W-:Y:S02]  /*14450*/  FMNMX.FTZ R2, R194, R2, !PT ;  /* 0x00000002c2027209 */ /* 0x000fe40007810000 */
[----:B------:R-:W-:Y:S02]  /*14460*/  ISETP.GE.OR P5, PT, R17, R233, !P5 ;  /* 0x000000e91100720c */ /* 0x000fe40006fa6670 */
[----:B------:R-:W-:Y:S02]  /*14470*/  ISETP.GE.AND P0, PT, R15, R228, PT ;  /* 0x000000e40f00720c */ /* 0x000fe40003f06270 */
[----:B------:R-:W-:Y:S02]  /*14480*/  FSEL R197, R35, -INF , !P2 ;  /* 0xff80000023c57808 */ /* 0x000fe40005000000 */
[----:B------:R-:W-:Y:S02]  /*14490*/  FSEL R198, R28, -INF , !P5 ;  /* 0xff8000001cc67808 */ /* 0x000fe40006800000 */
[----:B------:R-:W-:Y:S02]  /*144a0*/  FMNMX.FTZ R2, R195, R2, !PT ;  /* 0x00000002c3027209 */ /* 0x000fe40007810000 */
[----:B------:R-:W-:Y:S02]  /*144b0*/  ISETP.GE.OR P0, PT, R15, R232, !P0 ;  /* 0x000000e80f00720c */ /* 0x000fe40004706670 */
[----:B------:R-:W-:Y:S02]  /*144c0*/  ISETP.GE.AND P2, PT, R4, R228, PT ;  /* 0x000000e40400720c */ /* 0x000fe40003f46270 */
[----:B------:R-:W-:Y:S02]  /*144d0*/  FMNMX.FTZ R15, R5, R139, !PT ;  /* 0x0000008b050f7209 */ /* 0x000fe40007810000 */
[----:B------:R-:W-:Y:S02]  /*144e0*/  FMNMX.FTZ R134, R198, R2, !PT ;  /* 0x00000002c6867209 */ /* 0x000fe40007810000 */
[----:B------:R-:W-:Y:S02]  /*144f0*/  ISETP.GE.OR P2, PT, R4, R232, !P2 ;  /* 0x000000e80400720c */ /* 0x000fe40005746670 */
[----:B------:R-:W-:Y:S02]  /*14500*/  FSEL R4, R181, -INF , !P6 ;  /* 0xff800000b5047808 */ /* 0x000fe40007000000 */
[----:B------:R-:W-:Y:S02]  /*14510*/  FMNMX.FTZ R2, R9, R15, !PT ;  /* 0x0000000f09027209 */ /* 0x000fe40007810000 */
[----:B--2---:R-:W-:Y:S02]  /*14520*/  FSEL R20, R20, -INF , !P2 ;  /* 0xff80000014147808 */ /* 0x004fe40005000000 */
[----:B------:R-:W-:Y:S02]  /*14530*/  FMNMX.FTZ R2, R4, R2, !PT ;  /* 0x0000000204027209 */ /* 0x000fe40007810000 */
[----:B------:R-:W-:Y:S02]  /*14540*/  FSEL R201, R26, -INF , !P1 ;  /* 0xff8000001ac97808 */ /* 0x000fe40004800000 */
[----:B------:R-:W-:Y:S02]  /*14550*/  FMNMX.FTZ R2, R20, R2, !PT ;  /* 0x0000000214027209 */ /* 0x000fe40007810000 */
[-C--:B------:R-:W-:Y:S02]  /*14560*/  ISETP.GE.AND P2, PT, R17, R228.reuse, PT ;  /* 0x000000e41100720c */ /* 0x080fe40003f46270 */
[C---:B------:R-:W-:Y:S02]  /*14570*/  ISETP.GE.AND P3, PT, R0.reuse, R229, PT ;  /* 0x000000e50000720c */ /* 0x040fe40003f66270 */
[C---:B------:R-:W-:Y:S02]  /*14580*/  ISETP.GE.AND P1, PT, R0.reuse, R228, PT ;  /* 0x000000e40000720c */ /* 0x040fe40003f26270 */
[----:B------:R-:W-:Y:S02]  /*14590*/  FSEL R202, R27, -INF , !P0 ;  /* 0xff8000001bca7808 */ /* 0x000fe40004000000 */
[----:B------:R-:W-:Y:S02]  /*145a0*/  FMNMX.FTZ R2, R201, R2, !PT ;  /* 0x00000002c9027209 */ /* 0x000fe40007810000 */
[-C--:B------:R-:W-:Y:S02]  /*145b0*/  ISETP.GE.OR P2, PT, R17, R232.reuse, !P2 ;  /* 0x000000e81100720c */ /* 0x080fe40005746670 */
[C---:B------:R-:W-:Y:S02]  /*145c0*/  ISETP.GE.OR P3, PT, R0.reuse, R233, !P3 ;  /* 0x000000e90000720c */ /* 0x040fe40005f66670 */
[----:B------:R-:W-:Y:S02]  /*145d0*/  ISETP.GE.OR P1, PT, R0, R232, !P1 ;  /* 0x000000e80000720c */ /* 0x000fe40004f26670 */
[----:B------:R-:W-:Y:S02]  /*145e0*/  FSEL R203, R30, -INF , !P2 ;  /* 0xff8000001ecb7808 */ /* 0x000fe40005000000 */
[----:B------:R-:W-:Y:S02]  /*145f0*/  FMNMX.FTZ R0, R202, R2, !PT ;  /* 0x00000002ca007209 */ /* 0x000fe40007810000 */
[----:B------:R-:W-:Y:S02]  /*14600*/  FSEL R140, R31, -INF , !P1 ;  /* 0xff8000001f8c7808 */ /* 0x000fe40004800000 */
[----:B------:R-:W-:Y:S02]  /*14610*/  FMNMX.FTZ R0, R203, R0, !PT ;  /* 0x00000000cb007209 */ /* 0x000fe40007810000 */
[----:B---3--:R-:W-:Y:S02]  /*14620*/  FMNMX.FTZ R136, R136, R18, !PT ;  /* 0x0000001288887209 */ /* 0x008fe40007810000 */
[----:B------:R-:W-:Y:S02]  /*14630*/  FMNMX.FTZ R0, R140, R0, !PT ;  /* 0x000000008c007209 */ /* 0x000fe40007810000 */
[----:B------:R-:W-:Y:S01]  /*14640*/  FMNMX.FTZ R135, R197, R135, !PT ;  /* 0x00000087c5877209 */ /* 0x000fe20007810000 */
[----:B------:R-:W1:Y:S01]  /*14650*/  SHFL.BFLY PT, R18, R136, 0x1, 0x1f ;  /* 0x0c201f0088127f89 */ /* 0x000e6200000e0000 */
[----:B------:R-:W-:Y:S07]  /*14660*/  FSEL R200, R29, -INF , !P3 ;  /* 0xff8000001dc87808 */ /* 0x000fee0005800000 */
[----:B------:R-:W2:Y:S01]  /*14670*/  SHFL.BFLY PT, R2, R0, 0x2, 0x1f ;  /* 0x0c401f0000027f89 */ /* 0x000ea200000e0000 */
[----:B------:R-:W-:Y:S07]  /*14680*/  FMNMX.FTZ R134, R200, R134, !PT ;  /* 0x00000086c8867209 */ /* 0x000fee0007810000 */
[----:B------:R-:W3:Y:S01]  /*14690*/  SHFL.BFLY PT, R19, R135, 0x2, 0x1f ;  /* 0x0c401f0087137f89 */ /* 0x000ee200000e0000 */
[----:B-1----:R-:W-:Y:S02]  /*146a0*/  FMNMX.FTZ R136, R136, R18, !PT ;  /* 0x0000001288887209 */ /* 0x002fe40007810000 */
[----:B--2---:R-:W-:Y:S03]  /*146b0*/  FMNMX.FTZ R0, R0, R2, !PT ;  /* 0x0000000200007209 */ /* 0x004fe60007810000 */
[C---:B------:R-:W-:Y:S01]  /*146c0*/  FMUL.FTZ R141, R136.reuse, UR4 ;  /* 0x00000004888d7c20 */ /* 0x040fe20008410000 */
[----:B------:R-:W-:Y:S02]  /*146d0*/  FSETP.NEU.FTZ.AND P3, PT, R136, -INF , PT ;  /* 0xff8000008800780b */ /* 0x000fe40003f7d000 */
[----:B---3--:R-:W-:Y:S01]  /*146e0*/  FMNMX.FTZ R135, R135, R19, !PT ;  /* 0x0000001387877209 */ /* 0x008fe20007810000 */
[----:B------:R-:W1:Y:S01]  /*146f0*/  SHFL.BFLY PT, R2, R0, 0x1, 0x1f ;  /* 0x0c201f0000027f89 */ /* 0x000e6200000e0000 */
[----:B------:R-:W-:Y:S07]  /*14700*/  FSEL R141, R141, RZ, P3 ;  /* 0x000000ff8d8d7208 */ /* 0x000fee0001800000 */
[----:B------:R-:W2:Y:S01]  /*14710*/  SHFL.BFLY PT, R15, R135, 0x1, 0x1f ;  /* 0x0c201f00870f7f89 */ /* 0x000ea200000e0000 */
[--C-:B------:R-:W-:Y:S01]  /*14720*/  FFMA.FTZ R8, R8, UR4, -R141.reuse ;  /* 0x0000000408087c23 */ /* 0x100fe2000801088d */
[--C-:B------:R-:W-:Y:S06]  /*14730*/  FFMA.FTZ R11, R11, UR4, -R141.reuse ;  /* 0x000000040b0b7c23 */ /* 0x100fec000801088d */
[----:B------:R-:W3:Y:S01]  /*14740*/  SHFL.BFLY PT, R19, R134, 0x2, 0x1f ;  /* 0x0c401f0086137f89 */ /* 0x000ee200000e0000 */
[--C-:B------:R-:W-:Y:S01]  /*14750*/  FFMA.FTZ R16, R16, UR4, -R141.reuse ;  /* 0x0000000410107c23 */ /* 0x100fe2000801088d */
[----:B------:R4:W-:Y:S10]  /*14760*/  MUFU.EX2 R205, R8 ;  /* 0x0000000800cd7308 */ /* 0x0009f40000000800 */
[----:B------:R5:W-:Y:S01]  /*14770*/  MUFU.EX2 R207, R11 ;  /* 0x0000000b00cf7308 */ /* 0x000be20000000800 */
[----:B-1----:R-:W-:Y:S02]  /*14780*/  FMNMX.FTZ R137, R0, R2, !PT ;  /* 0x0000000200897209 */ /* 0x002fe40007810000 */
[----:B------:R-:W-:Y:S01]  /*14790*/  FSEL R0, R136, RZ, P3 ;  /* 0x000000ff88007208 */ /* 0x000fe20001800000 */
[----:B----4-:R-:W-:Y:S01]  /*147a0*/  FFMA.FTZ R8, R21, UR4, -R141 ;  /* 0x0000000415087c23 */ /* 0x010fe2000801088d */
[C---:B------:R-:W-:Y:S01]  /*147b0*/  FSETP.NEU.FTZ.AND P0, PT, R137.reuse, -INF , PT ;  /* 0xff8000008900780b */ /* 0x040fe20003f1d000 */
[----:B------:R-:W-:Y:S01]  /*147c0*/  FMUL.FTZ R188, R137, UR4 ;  /* 0x0000000489bc7c20 */ /* 0x000fe20008410000 */
[----:B--2---:R-:W-:Y:S03]  /*147d0*/  FMNMX.FTZ R135, R135, R15, !PT ;  /* 0x0000000f87877209 */ /* 0x004fe60007810000 */
[----:B------:R1:W2:Y:S01]  /*147e0*/  MUFU.EX2 R204, R8 ;  /* 0x0000000800cc7308 */ /* 0x0002a20000000800 */
[----:B---3--:R-:W-:Y:S01]  /*147f0*/  FMNMX.FTZ R134, R134, R19, !PT ;  /* 0x0000001386867209 */ /* 0x008fe20007810000 */
[----:B------:R-:W-:Y:S01]  /*14800*/  FADD.FTZ R0, -R0, R3 ;  /* 0x0000000300007221 */ /* 0x000fe20000010100 */
[----:B------:R-:W-:Y:S01]  /*14810*/  FSEL R188, R188, RZ, P0 ;  /* 0x000000ffbcbc7208 */ /* 0x000fe20000000000 */
[C---:B------:R-:W-:Y:S01]  /*14820*/  FMUL.FTZ R142, R135.reuse, UR4 ;  /* 0x00000004878e7c20 */ /* 0x040fe20008410000 */
[----:B------:R-:W-:Y:S01]  /*14830*/  FSETP.NEU.FTZ.AND P2, PT, R135, -INF , PT ;  /* 0xff8000008700780b */ /* 0x000fe20003f5d000 */
[----:B-----5:R-:W3:Y:S01]  /*14840*/  SHFL.BFLY PT, R11, R134, 0x1, 0x1f ;  /* 0x0c201f00860b7f89 */ /* 0x020ee200000e0000 */
[----:B------:R-:W-:Y:S01]  /*14850*/  FMUL.FTZ R3, R0, UR4 ;  /* 0x0000000400037c20 */ /* 0x000fe20008410000 */
[--C-:B------:R-:W-:Y:S01]  /*14860*/  FFMA.FTZ R2, R20, UR4, -R188.reuse ;  /* 0x0000000414027c23 */ /* 0x100fe200080108bc */
[----:B------:R-:W-:Y:S01]  /*14870*/  FSEL R142, R142, RZ, P2 ;  /* 0x000000ff8e8e7208 */ /* 0x000fe20001000000 */
[--C-:B------:R-:W-:Y:S01]  /*14880*/  FFMA.FTZ R5, R5, UR4, -R188.reuse ;  /* 0x0000000405057c23 */ /* 0x100fe200080108bc */
[----:B------:R-:W4:Y:S01]  /*14890*/  MUFU.EX2 R133, R3 ;  /* 0x0000000300857308 */ /* 0x000f220000000800 */
[--C-:B------:R-:W-:Y:S01]  /*148a0*/  FFMA.FTZ R4, R4, UR4, -R188.reuse ;  /* 0x0000000404047c23 */ /* 0x100fe200080108bc */
[----:B------:R-:W-:Y:S01]  /*148b0*/  FFMA.FTZ R9, R9, UR4, -R188 ;  /* 0x0000000409097c23 */ /* 0x000fe200080108bc */
[--C-:B------:R-:W-:Y:S01]  /*148c0*/  FFMA.FTZ R10, R10, UR4, -R142.reuse ;  /* 0x000000040a0a7c23 */ /* 0x100fe2000801088e */
[----:B------:R-:W-:Y:S01]  /*148d0*/  FFMA.FTZ R14, R14, UR4, -R142 ;  /* 0x000000040e0e7c23 */ /* 0x000fe2000801088e */
[----:B------:R-:W-:Y:S01]  /*148e0*/  FFMA.FTZ R140, R140, UR4, -R188 ;  /* 0x000000048c8c7c23 */ /* 0x000fe200080108bc */
[----:B-1----:R-:W-:Y:S01]  /*148f0*/  FFMA.FTZ R8, R23, UR4, -R142 ;  /* 0x0000000417087c23 */ /* 0x002fe2000801088e */
[----:B--2---:R-:W-:Y:S03]  /*14900*/  F2FP.F16.F32.PACK_AB R178, R204, R205 ;  /* 0x000000cdccb2723e */ /* 0x004fe600000000ff */
[----:B------:R1:W-:Y:S10]  /*14910*/  MUFU.EX2 R244, R2 ;  /* 0x0000000200f47308 */ /* 0x0003f40000000800 */
[----:B------:R2:W-:Y:S01]  /*14920*/  MUFU.EX2 R250, R8 ;  /* 0x0000000800fa7308 */ /* 0x0005e20000000800 */
[C---:B----4-:R-:W-:Y:S01]  /*14930*/  FMUL.FTZ R17, R133.reuse, R157 ;  /* 0x0000009d85117220 */ /* 0x050fe20000410000 */
[C---:B------:R-:W-:Y:S01]  /*14940*/  FMUL.FTZ R32, R133.reuse, R172 ;  /* 0x000000ac85207220 */ /* 0x040fe20000410000 */
[----:B---3--:R-:W-:Y:S01]  /*14950*/  FMNMX.FTZ R134, R134, R11, !PT ;  /* 0x0000000b86867209 */ /* 0x008fe20007810000 */
[C---:B------:R-:W-:Y:S01]  /*14960*/  FMUL.FTZ R33, R133.reuse, R173 ;  /* 0x000000ad85217220 */ /* 0x040fe20000410000 */
[C---:B------:R-:W-:Y:S01]  /*14970*/  FMUL.FTZ R36, R133.reuse, R36 ;  /* 0x0000002485247220 */ /* 0x040fe20000410000 */
[----:B------:R-:W-:Y:S01]  /*14980*/  FMUL.FTZ R37, R133, R37 ;  /* 0x0000002585257220 */ /* 0x000fe20000410000 */
[C---:B------:R-:W-:Y:S01]  /*14990*/  FSETP.NEU.FTZ.AND P1, PT, R134.reuse, -INF , PT ;  /* 0xff8000008600780b */ /* 0x040fe20003f3d000 */
[C---:B------:R-:W-:Y:S01]  /*149a0*/  FMUL.FTZ R143, R134.reuse, UR4 ;  /* 0x00000004868f7c20 */ /* 0x040fe20008410000 */
[----:B-1----:R-:W-:Y:S01]  /*149b0*/  FSEL R2, R135, RZ, P2 ;  /* 0x000000ff87027208 */ /* 0x002fe20001000000 */
[----:B------:R-:W1:Y:S01]  /*149c0*/  MUFU.EX2 R208, R16 ;  /* 0x0000001000d07308 */ /* 0x000e620000000800 */
[----:B------:R-:W-:Y:S01]  /*149d0*/  FSEL R0, R134, RZ, P1 ;  /* 0x000000ff86007208 */ /* 0x000fe20000800000 */
[----:B------:R-:W-:Y:S01]  /*149e0*/  FMUL.FTZ R48, R133, R48 ;  /* 0x0000003085307220 */ /* 0x000fe20000410000 */
[----:B------:R-:W-:Y:S01]  /*149f0*/  FSEL R143, R143, RZ, P1 ;  /* 0x000000ff8f8f7208 */ /* 0x000fe20000800000 */
[----:B------:R-:W-:Y:S01]  /*14a00*/  FADD.FTZ R2, -R2, R132 ;  /* 0x0000008402027221 */ /* 0x000fe20000010100 */
[----:B------:R-:W-:Y:S01]  /*14a10*/  FMUL.FTZ R49, R133, R49 ;  /* 0x0000003185317220 */ /* 0x000fe20000410000 */
[----:B------:R-:W-:Y:S01]  /*14a20*/  FADD.FTZ R3, -R0, R138 ;  /* 0x0000008a00037221 */ /* 0x000fe20000010100 */
[--C-:B--2---:R-:W-:Y:S01]  /*14a30*/  FFMA.FTZ R8, R22, UR4, -R142.reuse ;  /* 0x0000000416087c23 */ /* 0x104fe2000801088e */
[----:B------:R-:W-:Y:S01]  /*14a40*/  FMUL.FTZ R2, R2, UR4 ;  /* 0x0000000402027c20 */ /* 0x000fe20008410000 */
[----:B------:R-:W2:Y:S01]  /*14a50*/  LDSM.16.MT88.4 R20, [R213+0xa000] ;  /* 0x00a00000d514783b */ /* 0x000ea20000004200 */
[----:B------:R-:W-:Y:S01]  /*14a60*/  FSEL R0, R137, RZ, P0 ;  /* 0x000000ff89007208 */ /* 0x000fe20000000000 */
[--C-:B------:R-:W-:Y:S01]  /*14a70*/  FFMA.FTZ R6, R6, UR4, -R143.reuse ;  /* 0x0000000406067c23 */ /* 0x100fe2000801088f */
[----:B------:R3:W4:Y:S01]  /*14a80*/  MUFU.EX2 R132, R2 ;  /* 0x0000000200847308 */ /* 0x0007220000000800 */
[--C-:B------:R-:W-:Y:S01]  /*14a90*/  FFMA.FTZ R7, R7, UR4, -R143.reuse ;  /* 0x0000000407077c23 */ /* 0x100fe2000801088f */
[----:B------:R-:W-:Y:S01]  /*14aa0*/  FFMA.FTZ R13, R13, UR4, -R143 ;  /* 0x000000040d0d7c23 */ /* 0x000fe2000801088f */
[----:B------:R-:W-:Y:S01]  /*14ab0*/  FADD.FTZ R0, -R0, R139 ;  /* 0x0000008b00007221 */ /* 0x000fe20000010100 */
[----:B------:R-:W-:Y:S01]  /*14ac0*/  FFMA.FTZ R12, R12, UR4, -R143 ;  /* 0x000000040c0c7c23 */ /* 0x000fe2000801088f */
[----:B-1----:R-:W-:Y:S01]  /*14ad0*/  F2FP.F16.F32.PACK_AB R176, R208, R207 ;  /* 0x000000cfd0b0723e */ /* 0x002fe200000000ff */
[C---:B------:R-:W-:Y:S01]  /*14ae0*/  FMUL.FTZ R16, R133.reuse, R156 ;  /* 0x0000009c85107220 */ /* 0x040fe20000410000 */
[----:B------:R-:W-:Y:S03]  /*14af0*/  FMUL.FTZ R0, R0, UR4 ;  /* 0x0000000400007c20 */ /* 0x000fe60008410000 */
        /* <DEDUP_REMOVED lines=8> */
[----:B------:R-:W1:Y:S01]  /*14b80*/  MUFU.EX2 R206, R14 ;  /* 0x0000000e00ce7308 */ /* 0x000e620000000800 */
[----:B---3--:R-:W-:Y:S01]  /*14b90*/  FMUL.FTZ R2, R3, UR4 ;  /* 0x0000000403027c20 */ /* 0x008fe20008410000 */
[--C-:B------:R-:W-:Y:S01]  /*14ba0*/  FFMA.FTZ R3, R189, UR4, -R141.reuse ;  /* 0x00000004bd037c23 */ /* 0x100fe2000801088d */
[C---:B----4-:R-:W-:Y:S01]  /*14bb0*/  FMUL.FTZ R18, R132.reuse, R158 ;  /* 0x0000009e84127220 */ /* 0x050fe20000410000 */
[C---:B------:R-:W-:Y:S01]  /*14bc0*/  FMUL.FTZ R19, R132.reuse, R159 ;  /* 0x0000009f84137220 */ /* 0x040fe20000410000 */
[C---:B------:R-:W-:Y:S01]  /*14bd0*/  FMUL.FTZ R34, R132.reuse, R174 ;  /* 0x000000ae84227220 */ /* 0x040fe20000410000 */
[C---:B------:R-:W-:Y:S01]  /*14be0*/  FMUL.FTZ R35, R132.reuse, R175 ;  /* 0x000000af84237220 */ /* 0x040fe20000410000 */
[C---:B------:R-:W-:Y:S03]  /*14bf0*/  FMUL.FTZ R38, R132.reuse, R38 ;  /* 0x0000002684267220 */ /* 0x040fe60000410000 */
[----:B------:R-:W3:Y:S01]  /*14c00*/  MUFU.EX2 R251, R8 ;  /* 0x0000000800fb7308 */ /* 0x000ee20000000800 */
[C---:B------:R-:W-:Y:S01]  /*14c10*/  FMUL.FTZ R39, R132.reuse, R39 ;  /* 0x0000002784277220 */ /* 0x040fe20000410000 */
[C---:B------:R-:W-:Y:S01]  /*14c20*/  FMUL.FTZ R50, R132.reuse, R50 ;  /* 0x0000003284327220 */ /* 0x040fe20000410000 */
[C---:B------:R-:W-:Y:S01]  /*14c30*/  FMUL.FTZ R51, R132.reuse, R51 ;  /* 0x0000003384337220 */ /* 0x040fe20000410000 */
[C---:B------:R-:W-:Y:S01]  /*14c40*/  FMUL.FTZ R54, R132.reuse, R54 ;  /* 0x0000003684367220 */ /* 0x040fe20000410000 */
[C---:B------:R-:W-:Y:S01]  /*14c50*/  FMUL.FTZ R55, R132.reuse, R55 ;  /* 0x0000003784377220 */ /* 0x040fe20000410000 */
[C---:B------:R-:W-:Y:S01]  /*14c60*/  FMUL.FTZ R66, R132.reuse, R66 ;  /* 0x0000004284427220 */ /* 0x040fe20000410000 */
[----:B------:R-:W-:Y:S03]  /*14c70*/  FMUL.FTZ R67, R132, R67 ;  /* 0x0000004384437220 */ /* 0x000fe60000410000 */
[----:B------:R4:W-:Y:S01]  /*14c80*/  MUFU.EX2 R248, R6 ;  /* 0x0000000600f87308 */ /* 0x0009e20000000800 */
[----:B-1----:R-:W-:Y:S01]  /*14c90*/  F2FP.F16.F32.PACK_AB R177, R206, R252 ;  /* 0x000000fcceb1723e */ /* 0x002fe200000000ff */
[C---:B------:R-:W-:Y:S01]  /*14ca0*/  FMUL.FTZ R70, R132.reuse, R70 ;  /* 0x0000004684467220 */ /* 0x040fe20000410000 */
[C---:B------:R-:W-:Y:S01]  /*14cb0*/  FMUL.FTZ R71, R132.reuse, R71 ;  /* 0x0000004784477220 */ /* 0x040fe20000410000 */
[C---:B------:R-:W-:Y:S01]  /*14cc0*/  FMUL.FTZ R81, R133.reuse, R81 ;  /* 0x0000005185517220 */ /* 0x040fe20000410000 */
[C---:B------:R-:W-:Y:S01]  /*14cd0*/  FMUL.FTZ R82, R132.reuse, R82 ;  /* 0x0000005284527220 */ /* 0x040fe20000410000 */
[C---:B------:R-:W-:Y:S01]  /*14ce0*/  FMUL.FTZ R83, R132.reuse, R83 ;  /* 0x0000005384537220 */ /* 0x040fe20000410000 */
[----:B------:R-:W-:Y:S03]  /*14cf0*/  FMUL.FTZ R84, R133, R84 ;  /* 0x0000005485547220 */ /* 0x000fe60000410000 */
[----:B------:R1:W5:Y:S01]  /*14d00*/  MUFU.EX2 R249, R7 ;  /* 0x0000000700f97308 */ /* 0x0003620000000800 */
[----:B---3--:R-:W-:Y:S01]  /*14d10*/  F2FP.F16.F32.PACK_AB R179, R251, R250 ;  /* 0x000000fafbb3723e */ /* 0x008fe200000000ff */
[C---:B------:R-:W-:Y:S01]  /*14d20*/  FMUL.FTZ R85, R133.reuse, R85 ;  /* 0x0000005585557220 */ /* 0x040fe20000410000 */
[C---:B------:R-:W-:Y:S01]  /*14d30*/  FMUL.FTZ R86, R132.reuse, R86 ;  /* 0x0000005684567220 */ /* 0x040fe20000410000 */
        /* <DEDUP_REMOVED lines=10> */
[C---:B------:R-:W-:Y:S01]  /*14de0*/  FMUL.FTZ R103, R132.reuse, R103 ;  /* 0x0000006784677220 */ /* 0x040fe20000410000 */
[--C-:B------:R-:W-:Y:S03]  /*14df0*/  FFMA.FTZ R138, R191, UR4, -R142.reuse ;  /* 0x00000004bf8a7c23 */ /* 0x100fe6000801088e */
[----:B------:R4:W2:Y:S01]  /*14e00*/  MUFU.EX2 R245, R4 ;  /* 0x0000000400f57308 */ /* 0x0008a20000000800 */
[C---:B-1----:R-:W-:Y:S01]  /*14e10*/  FMUL.FTZ R7, R132.reuse, R151 ;  /* 0x0000009784077220 */ /* 0x042fe20000410000 */
[----:B-----5:R-:W-:Y:S01]  /*14e20*/  F2FP.F16.F32.PACK_AB R182, R249, R248 ;  /* 0x000000f8f9b6723e */ /* 0x020fe200000000ff */
[----:B------:R-:W-:Y:S01]  /*14e30*/  LDSM.16.MT88.4 R156, [R213+0xa800] ;  /* 0x00a80000d59c783b */ /* 0x000fe20000004200 */
[C---:B------:R-:W-:Y:S01]  /*14e40*/  FMUL.FTZ R112, R133.reuse, R112 ;  /* 0x0000007085707220 */ /* 0x040fe20000410000 */
[C---:B------:R-:W-:Y:S01]  /*14e50*/  FMUL.FTZ R113, R133.reuse, R113 ;  /* 0x0000007185717220 */ /* 0x040fe20000410000 */
[C---:B------:R-:W-:Y:S01]  /*14e60*/  FMUL.FTZ R114, R132.reuse, R114 ;  /* 0x0000007284727220 */ /* 0x040fe20000410000 */
[C---:B------:R-:W-:Y:S03]  /*14e70*/  FMUL.FTZ R115, R132.reuse, R115 ;  /* 0x0000007384737220 */ /* 0x040fe60000410000 */
[----:B------:R-:W-:Y:S01]  /*14e80*/  MUFU.EX2 R247, R13 ;  /* 0x0000000d00f77308 */ /* 0x000fe20000000800 */
[C---:B---3--:R-:W-:Y:S01]  /*14e90*/  FMUL.FTZ R5, R133.reuse, R149 ;  /* 0x0000009585057220 */ /* 0x048fe20000410000 */
[C---:B------:R-:W-:Y:S01]  /*14ea0*/  FMUL.FTZ R116, R133.reuse, R116 ;  /* 0x0000007485747220 */ /* 0x040fe20000410000 */
[C---:B------:R-:W-:Y:S01]  /*14eb0*/  FMUL.FTZ R117, R133.reuse, R117 ;  /* 0x0000007585757220 */ /* 0x040fe20000410000 */
[C---:B------:R-:W-:Y:S01]  /*14ec0*/  FMUL.FTZ R118, R132.reuse, R118 ;  /* 0x0000007684767220 */ /* 0x040fe20000410000 */
[----:B------:R-:W-:Y:S01]  /*14ed0*/  FMUL.FTZ R119, R132, R119 ;  /* 0x0000007784777220 */ /* 0x000fe20000410000 */
[C---:B------:R-:W-:Y:S01]  /*14ee0*/  FMUL.FTZ R128, R133.reuse, R128 ;  /* 0x0000008085807220 */ /* 0x040fe20000410000 */
[C---:B------:R-:W-:Y:S03]  /*14ef0*/  FMUL.FTZ R129, R133.reuse, R129 ;  /* 0x0000008185817220 */ /* 0x040fe60000410000 */
[----:B------:R-:W1:Y:S01]  /*14f00*/  MUFU.EX2 R246, R12 ;  /* 0x0000000c00f67308 */ /* 0x000e620000000800 */
[----:B----4-:R-:W-:Y:S01]  /*14f10*/  FMUL.FTZ R4, R133, R148 ;  /* 0x0000009485047220 */ /* 0x010fe20000410000 */
[----:B--2---:R-:W-:Y:S01]  /*14f20*/  F2FP.F16.F32.PACK_AB R183, R244, R245 ;  /* 0x000000f5f4b7723e */ /* 0x004fe200000000ff */
[----:B------:R-:W-:Y:S01]  /*14f30*/  LDSM.16.MT88.4 R148, [R217+0xa000] ;  /* 0x00a00000d994783b */ /* 0x000fe20000004200 */
[C---:B------:R-:W-:Y:S01]  /*14f40*/  FMUL.FTZ R130, R132.reuse, R130 ;  /* 0x0000008284827220 */ /* 0x040fe20000410000 */
[----:B------:R-:W-:Y:S01]  /*14f50*/  FMUL.FTZ R131, R132, R131 ;  /* 0x0000008384837220 */ /* 0x000fe20000410000 */
[----:B------:R-:W-:Y:S02]  /*14f60*/  PLOP3.LUT P0, PT, PT, PT, UP0, 0x80, 0x0 ;  /* 0x000000000000781c */ /* 0x000fe40003f0f008 */
[-C--:B------:R-:W-:Y:S02]  /*14f70*/  HMMA.16816.F32 R4, R176, R20.reuse, R4 ;  /* 0x00000014b004723c */ /* 0x080fe40000001804 */
[----:B------:R-:W2:Y:S01]  /*14f80*/  MUFU.EX2 R243, R9 ;  /* 0x0000000900f37308 */ /* 0x000ea20000000800 */
[----:B------:R-:W-:Y:S09]  /*14f90*/  LDSM.16.MT88.4 R172, [R215+0xa800] ;  /* 0x00a80000d7ac783b */ /* 0x000ff20000004200 */
[----:B------:R-:W3:Y:S01]  /*14fa0*/  MUFU.EX2 R2, R2 ;  /* 0x0000000200027308 */ /* 0x000ee20000000800 */
[----:B-1----:R-:W-:Y:S09]  /*14fb0*/  F2FP.F16.F32.PACK_AB R180, R246, R247 ;  /* 0x000000f7f6b4723e */ /* 0x002ff200000000ff */
[----:B------:R-:W1:Y:S01]  /*14fc0*/  MUFU.EX2 R0, R0 ;  /* 0x0000000000007308 */ /* 0x000e620000000800 */
[----:B--2---:R-:W-:Y:S09]  /*14fd0*/  F2FP.F16.F32.PACK_AB R181, R243, R242 ;  /* 0x000000f2f3b5723e */ /* 0x004ff200000000ff */
        /* <DEDUP_REMOVED lines=13> */
[----:B------:R-:W1:Y:S01]  /*150b0*/  LDSM.16.MT88.4 R144, [R218+0xa000] ;  /* 0x00a00000da90783b */ /* 0x000e620000004200 */
[----:B------:R-:W-:Y:S01]  /*150c0*/  MOV R160, R204 ;  /* 0x000000cc00a07202 */ /* 0x000fe20000000f00 */
        /* <DEDUP_REMOVED lines=15> */
[----:B------:R-:W-:Y:S01]  /*151c0*/  FMUL.FTZ R31, R0, R171 ;  /* 0x000000ab001f7220 */ /* 0x000fe20000410000 */
[----:B------:R-:W-:Y:S01]  /*151d0*/  FMUL.FTZ R40, R2, R40 ;  /* 0x0000002802287220 */ /* 0x000fe20000410000 */
[--C-:B--2---:R-:W-:Y:S01]  /*151e0*/  FFMA.FTZ R3, R192, UR4, -R142.reuse ;  /* 0x00000004c0037c23 */ /* 0x104fe2000801088e */
[-C--:B------:R-:W-:Y:S01]  /*151f0*/  HMMA.16816.F32 R20, R176, R184.reuse, R20 ;  /* 0x000000b8b014723c */ /* 0x080fe20000001814 */
[----:B------:R-:W-:Y:S02]  /*15200*/  MUFU.EX2 R209, R138 ;  /* 0x0000008a00d17308 */ /* 0x000fe40000000800 */
[----:B------:R-:W-:Y:S01]  /*15210*/  FMUL.FTZ R41, R2, R41 ;  /* 0x0000002902297220 */ /* 0x000fe20000410000 */
[C---:B------:R-:W-:Y:S01]  /*15220*/  FMUL.FTZ R42, R0.reuse, R42 ;  /* 0x0000002a002a7220 */ /* 0x040fe20000410000 */
[----:B------:R-:W-:Y:S01]  /*15230*/  FMUL.FTZ R43, R0, R43 ;  /* 0x0000002b002b7220 */ /* 0x000fe20000410000 */
[C---:B------:R-:W-:Y:S05]  /*15240*/  HMMA.16816.F32 R24, R180.reuse, R184, R24 ;  /* 0x000000b8b418723c */ /* 0x040fea0000001818 */
[----:B------:R2:W3:Y:S01]  /*15250*/  MUFU.EX2 R238, R3 ;  /* 0x0000000300ee7308 */ /* 0x0004e20000000800 */
[C---:B------:R-:W-:Y:S01]  /*15260*/  FMUL.FTZ R44, R2.reuse, R44 ;  /* 0x0000002c022c7220 */ /* 0x040fe20000410000 */
[-C--:B------:R-:W-:Y:S08]  /*15270*/  HMMA.16816.F32 R28, R180, R186.reuse, R28 ;  /* 0x000000bab41c723c */ /* 0x080ff0000000181c */
[----:B------:R-:W-:Y:S01]  /*15280*/  MUFU.EX2 R138, R140 ;  /* 0x0000008c008a7308 */ /* 0x000fe20000000800 */
[C---:B------:R-:W-:Y:S01]  /*15290*/  HMMA.16816.F32 R32, R176.reuse, R186, R32 ;  /* 0x000000bab020723c */ /* 0x040fe20000001820 */
[----:B------:R-:W-:Y:S03]  /*152a0*/  LDSM.16.MT88.4 R184, [R218+0xa800] ;  /* 0x00a80000dab8783b */ /* 0x000fe60000004200 */
[----:B------:R-:W-:Y:S02]  /*152b0*/  FMUL.FTZ R45, R2, R45 ;  /* 0x0000002d022d7220 */ /* 0x000fe40000410000 */
[-C--:B-1----:R-:W-:Y:S05]  /*152c0*/  HMMA.16816.F32 R36, R176, R144.reuse, R36 ;  /* 0x00000090b024723c */ /* 0x082fea0000001824 */
[C---:B------:R-:W-:Y:S01]  /*152d0*/  FMUL.FTZ R46, R0.reuse, R46 ;  /* 0x0000002e002e7220 */ /* 0x040fe20000410000 */
[C---:B------:R-:W-:Y:S05]  /*152e0*/  HMMA.16816.F32 R40, R180.reuse, R144, R40 ;  /* 0x00000090b428723c */ /* 0x040fea0000001828 */
[----:B------:R-:W-:Y:S01]  /*152f0*/  FMUL.FTZ R47, R0, R47 ;  /* 0x0000002f002f7220 */ /* 0x000fe20000410000 */
[--C-:B--2---:R-:W-:Y:S01]  /*15300*/  FFMA.FTZ R3, R196, UR4, -R141.reuse ;  /* 0x00000004c4037c23 */ /* 0x104fe2000801088d */
[----:B------:R-:W-:Y:S01]  /*15310*/  FFMA.FTZ R141, R193, UR4, -R141 ;  /* 0x00000004c18d7c23 */ /* 0x000fe2000801088d */
[C---:B------:R-:W-:Y:S02]  /*15320*/  FMUL.FTZ R56, R2.reuse, R56 ;  /* 0x0000003802387220 */ /* 0x040fe40000410000 */
[----:B------:R1:W-:Y:S01]  /*15330*/  MUFU.EX2 R236, R3 ;  /* 0x0000000300ec7308 */ /* 0x0003e20000000800 */
[----:B------:R-:W-:Y:S01]  /*15340*/  FMUL.FTZ R57, R2, R57 ;  /* 0x0000003902397220 */ /* 0x000fe20000410000 */
[-C--:B------:R-:W-:Y:S03]  /*15350*/  HMMA.16816.F32 R44, R180, R146.reuse, R44 ;  /* 0x00000092b42c723c */ /* 0x080fe6000000182c */
[C---:B------:R-:W-:Y:S01]  /*15360*/  FMUL.FTZ R58, R0.reuse, R58 ;  /* 0x0000003a003a7220 */ /* 0x040fe20000410000 */
[----:B------:R-:W-:Y:S01]  /*15370*/  FMUL.FTZ R59, R0, R59 ;  /* 0x0000003b003b7220 */ /* 0x000fe20000410000 */
[C---:B------:R-:W-:Y:S01]  /*15380*/  FMUL.FTZ R60, R2.reuse, R60 ;  /* 0x0000003c023c7220 */ /* 0x040fe20000410000 */
[C---:B------:R-:W-:Y:S01]  /*15390*/  HMMA.16816.F32 R48, R176.reuse, R146, R48 ;  /* 0x00000092b030723c */ /* 0x040fe20000001830 */
[----:B------:R-:W2:Y:S01]  /*153a0*/  LDSM.16.MT88.4 R144, [R215+0xb000] ;  /* 0x00b00000d790783b */ /* 0x000ea20000004200 */
[----:B------:R-:W3:Y:S03]  /*153b0*/  MUFU.EX2 R237, R141 ;  /* 0x0000008d00ed7308 */ /* 0x000ee60000000800 */
[----:B------:R-:W-:Y:S01]  /*153c0*/  FMUL.FTZ R61, R2, R61 ;  /* 0x0000003d023d7220 */ /* 0x000fe20000410000 */
[-C--:B------:R-:W-:Y:S05]  /*153d0*/  HMMA.16816.F32 R52, R176, R148.reuse, R52 ;  /* 0x00000094b034723c */ /* 0x080fea0000001834 */
[C---:B------:R-:W-:Y:S01]  /*153e0*/  FMUL.FTZ R62, R0.reuse, R62 ;  /* 0x0000003e003e7220 */ /* 0x040fe20000410000 */
[C---:B------:R-:W-:Y:S05]  /*153f0*/  HMMA.16816.F32 R56, R180.reuse, R148, R56 ;  /* 0x00000094b438723c */ /* 0x040fea0000001838 */
[----:B------:R-:W-:Y:S01]  /*15400*/  FMUL.FTZ R63, R0, R63 ;  /* 0x0000003f003f7220 */ /* 0x000fe20000410000 */
[--C-:B-1----:R-:W-:Y:S01]  /*15410*/  FFMA.FTZ R3, R199, UR4, -R142.reuse ;  /* 0x00000004c7037c23 */ /* 0x102fe2000801088e */
        /* <DEDUP_REMOVED lines=9> */
[----:B------:R-:W3:Y:S01]  /*154b0*/  LDSM.16.MT88.4 R148, [R218+0xb000] ;  /* 0x00b00000da94783b */ /* 0x000ee20000004200 */
[----:B------:R-:W3:Y:S03]  /*154c0*/  MUFU.EX2 R211, R142 ;  /* 0x0000008e00d37308 */ /* 0x000ee60000000800 */
[----:B------:R-:W-:Y:S01]  /*154d0*/  FMUL.FTZ R77, R2, R77 ;  /* 0x0000004d024d7220 */ /* 0x000fe20000410000 */
[-C--:B----4-:R-:W-:Y:S05]  /*154e0*/  HMMA.16816.F32 R68, R176, R152.reuse, R68 ;  /* 0x00000098b044723c */ /* 0x090fea0000001844 */
[--C-:B-1----:R-:W-:Y:S01]  /*154f0*/  FFMA.FTZ R3, R194, UR4, -R143.reuse ;  /* 0x00000004c2037c23 */ /* 0x102fe2000801088f */
[C---:B------:R-:W-:Y:S01]  /*15500*/  HMMA.16816.F32 R72, R180.reuse, R152, R72 ;  /* 0x00000098b448723c */ /* 0x040fe20000001848 */
[----:B------:R-:W-:Y:S04]  /*15510*/  LDSM.16.MT88.4 R192, [R215+0xb800] ;  /* 0x00b80000d7c0783b */ /* 0x000fe80000004200 */
[C---:B------:R-:W-:Y:S01]  /*15520*/  FMUL.FTZ R78, R0.reuse, R78 ;  /* 0x0000004e004e7220 */ /* 0x040fe20000410000 */
[----:B------:R-:W-:Y:S01]  /*15530*/  FMUL.FTZ R79, R0, R79 ;  /* 0x0000004f004f7220 */ /* 0x000fe20000410000 */
[----:B------:R-:W-:Y:S01]  /*15540*/  MOV R164, R208 ;  /* 0x000000d000a47202 */ /* 0x000fe20000000f00 */
[----:B------:R-:W-:Y:S01]  /*15550*/  FMUL.FTZ R88, R2, R88 ;  /* 0x0000005802587220 */ /* 0x000fe20000410000 */
[----:B------:R1:W4:Y:S02]  /*15560*/  MUFU.EX2 R208, R3 ;  /* 0x0000000300d07308 */ /* 0x0003240000000800 */
[----:B-----5:R-:W-:Y:S01]  /*15570*/  F2FP.F16.F32.PACK_AB R140, R240, R241 ;  /* 0x000000f1f08c723e */ /* 0x020fe200000000ff */
[----:B------:R-:W-:Y:S01]  /*15580*/  FMUL.FTZ R89, R2, R89 ;  /* 0x0000005902597220 */ /* 0x000fe20000410000 */
[-C--:B------:R-:W-:Y:S03]  /*15590*/  HMMA.16816.F32 R76, R180, R154.reuse, R76 ;  /* 0x0000009ab44c723c */ /* 0x080fe6000000184c */
[C---:B------:R-:W-:Y:S01]  /*155a0*/  FMUL.FTZ R90, R0.reuse, R90 ;  /* 0x0000005a005a7220 */ /* 0x040fe20000410000 */
[----:B------:R-:W-:Y:S01]  /*155b0*/  FMUL.FTZ R91, R0, R91 ;  /* 0x0000005b005b7220 */ /* 0x000fe20000410000 */
[C---:B------:R-:W-:Y:S01]  /*155c0*/  FMUL.FTZ R92, R2.reuse, R92 ;  /* 0x0000005c025c7220 */ /* 0x040fe20000410000 */
[C---:B------:R-:W-:Y:S05]  /*155d0*/  HMMA.16816.F32 R80, R176.reuse, R154, R80 ;  /* 0x0000009ab050723c */ /* 0x040fea0000001850 */
[----:B------:R-:W-:Y:S01]  /*155e0*/  FMUL.FTZ R93, R2, R93 ;  /* 0x0000005d025d7220 */ /* 0x000fe20000410000 */
[-C--:B--2---:R-:W-:Y:S05]  /*155f0*/  HMMA.16816.F32 R84, R176, R144.reuse, R84 ;  /* 0x00000090b054723c */ /* 0x084fea0000001854 */
[--C-:B-1----:R-:W-:Y:S01]  /*15600*/  FFMA.FTZ R3, R198, UR4, -R143.reuse ;  /* 0x00000004c6037c23 */ /* 0x102fe2000801088f */
[C---:B------:R-:W-:Y:S01]  /*15610*/  HMMA.16816.F32 R88, R180.reuse, R144, R88 ;  /* 0x00000090b458723c */ /* 0x040fe20000001858 */
[----:B------:R-:W-:Y:S04]  /*15620*/  LDSM.16.MT88.4 R196, [R218+0xb800] ;  /* 0x00b80000dac4783b */ /* 0x000fe80000004200 */
[----:B------:R-:W-:Y:S01]  /*15630*/  MOV R165, R207 ;  /* 0x000000cf00a57202 */ /* 0x000fe20000000f00 */
[C---:B------:R-:W-:Y:S01]  /*15640*/  FMUL.FTZ R94, R0.reuse, R94 ;  /* 0x0000005e005e7220 */ /* 0x040fe20000410000 */
[----:B------:R1:W-:Y:S01]  /*15650*/  MUFU.EX2 R207, R3 ;  /* 0x0000000300cf7308 */ /* 0x0003e20000000800 */
[----:B------:R-:W-:Y:S03]  /*15660*/  FMUL.FTZ R95, R0, R95 ;  /* 0x0000005f005f7220 */ /* 0x000fe60000410000 */
[----:B------:R-:W-:Y:S01]  /*15670*/  FFMA.FTZ R143, R200, UR4, -R143 ;  /* 0x00000004c88f7c23 */ /* 0x000fe2000801088f */
[----:B---3--:R-:W-:Y:S01]  /*15680*/  F2FP.F16.F32.PACK_AB R141, R238, R239 ;  /* 0x000000efee8d723e */ /* 0x008fe200000000ff */
[C---:B------:R-:W-:Y:S01]  /*15690*/  FMUL.FTZ R104, R2.reuse, R104 ;  /* 0x0000006802687220 */ /* 0x040fe20000410000 */
[----:B------:R-:W-:Y:S01]  /*156a0*/  FMUL.FTZ R105, R2, R105 ;  /* 0x0000006902697220 */ /* 0x000fe20000410000 */
[-C--:B------:R-:W-:Y:S03]  /*156b0*/  HMMA.16816.F32 R92, R180, R146.reuse, R92 ;  /* 0x00000092b45c723c */ /* 0x080fe6000000185c */
[C---:B------:R-:W-:Y:S01]  /*156c0*/  FMUL.FTZ R106, R0.reuse, R106 ;  /* 0x0000006a006a7220 */ /* 0x040fe20000410000 */
[----:B------:R-:W-:Y:S01]  /*156d0*/  FMUL.FTZ R107, R0, R107 ;  /* 0x0000006b006b7220 */ /* 0x000fe20000410000 */
[C---:B------:R-:W-:Y:S01]  /*156e0*/  FMUL.FTZ R108, R2.reuse, R108 ;  /* 0x0000006c026c7220 */ /* 0x040fe20000410000 */
[C---:B------:R-:W-:Y:S01]  /*156f0*/  HMMA.16816.F32 R96, R176.reuse, R146, R96 ;  /* 0x00000092b060723c */ /* 0x040fe20000001860 */
[----:B------:R-:W2:Y:S04]  /*15700*/  LDSM.16.MT88.4 R144, [R217+0xb000] ;  /* 0x00b00000d990783b */ /* 0x000ea80000004200 */
[--C-:B-1----:R-:W-:Y:S01]  /*15710*/  FFMA.FTZ R3, R201, UR4, -R188.reuse ;  /* 0x00000004c9037c23 */ /* 0x102fe200080108bc */
[-C--:B------:R-:W-:Y:S05]  /*15720*/  HMMA.16816.F32 R100, R176, R148.reuse, R100 ;  /* 0x00000094b064723c */ /* 0x080fea0000001864 */
[----:B------:R-:W-:Y:S01]  /*15730*/  MOV R167, R205 ;  /* 0x000000cd00a77202 */ /* 0x000fe20000000f00 */
[C---:B------:R-:W-:Y:S01]  /*15740*/  HMMA.16816.F32 R104, R180.reuse, R148, R104 ;  /* 0x00000094b468723c */ /* 0x040fe20000001868 */
[----:B------:R1:W-:Y:S04]  /*15750*/  MUFU.EX2 R205, R3 ;  /* 0x0000000300cd7308 */ /* 0x0003e80000000800 */
[----:B------:R-:W-:Y:S01]  /*15760*/  FMUL.FTZ R109, R2, R109 ;  /* 0x0000006d026d7220 */ /* 0x000fe20000410000 */
[C---:B------:R-:W-:Y:S01]  /*15770*/  FMUL.FTZ R110, R0.reuse, R110 ;  /* 0x0000006e006e7220 */ /* 0x040fe20000410000 */
[----:B------:R-:W-:Y:S01]  /*15780*/  FMUL.FTZ R111, R0, R111 ;  /* 0x0000006f006f7220 */ /* 0x000fe20000410000 */
[----:B------:R-:W-:Y:S03]  /*15790*/  F2FP.F16.F32.PACK_AB R142, R237, R236 ;  /* 0x000000eced8e723e */ /* 0x000fe600000000ff */
[C---:B------:R-:W-:Y:S01]  /*157a0*/  FMUL.FTZ R120, R2.reuse, R120 ;  /* 0x0000007802787220 */ /* 0x040fe20000410000 */
[----:B------:R-:W-:Y:S01]  /*157b0*/  FMUL.FTZ R121, R2, R121 ;  /* 0x0000007902797220 */ /* 0x000fe20000410000 */
[C---:B------:R-:W-:Y:S01]  /*157c0*/  FMUL.FTZ R122, R0.reuse, R122 ;  /* 0x0000007a007a7220 */ /* 0x040fe20000410000 */
[-C--:B------:R-:W-:Y:S03]  /*157d0*/  HMMA.16816.F32 R108, R180, R150.reuse, R108 ;  /* 0x00000096b46c723c */ /* 0x080fe6000000186c */
[----:B------:R-:W-:Y:S01]  /*157e0*/  FMUL.FTZ R123, R0, R123 ;  /* 0x0000007b007b7220 */ /* 0x000fe20000410000 */
[--C-:B-1----:R-:W-:Y:S01]  /*157f0*/  FFMA.FTZ R3, R202, UR4, -R188.reuse ;  /* 0x00000004ca037c23 */ /* 0x102fe200080108bc */
[C---:B------:R-:W-:Y:S01]  /*15800*/  FMUL.FTZ R124, R2.reuse, R124 ;  /* 0x0000007c027c7220 */ /* 0x040fe20000410000 */
[C---:B------:R-:W-:Y:S02]  /*15810*/  HMMA.16816.F32 R112, R176.reuse, R150, R112 ;  /* 0x00000096b070723c */ /* 0x040fe40000001870 */
[----:B------:R1:W-:Y:S03]  /*15820*/  MUFU.EX2 R139, R3 ;  /* 0x00000003008b7308 */ /* 0x0003e60000000800 */
[----:B------:R-:W-:Y:S01]  /*15830*/  MOV R166, R206 ;  /* 0x000000ce00a67202 */ /* 0x000fe20000000f00 */
[----:B------:R-:W-:Y:S01]  /*15840*/  FMUL.FTZ R125, R2, R125 ;  /* 0x0000007d027d7220 */ /* 0x000fe20000410000 */
[C---:B------:R-:W-:Y:S01]  /*15850*/  FMUL.FTZ R126, R0.reuse, R126 ;  /* 0x0000007e007e7220 */ /* 0x040fe20000410000 */
[----:B------:R-:W-:Y:S01]  /*15860*/  FMUL.FTZ R127, R0, R127 ;  /* 0x0000007f007f7220 */ /* 0x000fe20000410000 */
[-C--:B--2---:R-:W-:Y:S03]  /*15870*/  HMMA.16816.F32 R116, R176, R144.reuse, R116 ;  /* 0x00000090b074723c */ /* 0x084fe60000001874 */
[----:B------:R2:W3:Y:S03]  /*15880*/  MUFU.EX2 R206, R143 ;  /* 0x0000008f00ce7308 */ /* 0x0004e60000000800 */
[C---:B------:R-:W-:Y:S05]  /*15890*/  HMMA.16816.F32 R120, R180.reuse, R144, R120 ;  /* 0x00000090b478723c */ /* 0x040fea0000001878 */
[----:B-1----:R-:W-:Y:S01]  /*158a0*/  FFMA.FTZ R3, R203, UR4, -R188 ;  /* 0x00000004cb037c23 */ /* 0x002fe200080108bc */
[-C--:B------:R-:W-:Y:S01]  /*158b0*/  HMMA.16816.F32 R124, R180, R146.reuse, R124 ;  /* 0x00000092b47c723c */ /* 0x080fe2000000187c */
[----:B------:R-:W1:Y:S02]  /*158c0*/  LDSM.16.MT88.4 R188, [R217+0xa800] ;  /* 0x00a80000d9bc783b */ /* 0x000e640000004200 */
[----:B------:R-:W5:Y:S03]  /*158d0*/  MUFU.EX2 R204, R3 ;  /* 0x0000000300cc7308 */ /* 0x000f660000000800 */
[----:B------:R-:W-:Y:S03]  /*158e0*/  HMMA.16816.F32 R128, R176, R146, R128 ;  /* 0x00000092b080723c */ /* 0x000fe60000001880 */
[----:B------:R-:W1:Y:S02]  /*158f0*/  LDSM.16.MT88.4 R180, [R213+0xb800] ;  /* 0x00b80000d5b4783b */ /* 0x000e640000004200 */
[----:B--2---:R-:W-:Y:S02]  /*15900*/  F2FP.F16.F32.PACK_AB R143, R211, R210 ;  /* 0x000000d2d38f723e */ /* 0x004fe400000000ff */
[----:B----4-:R-:W-:Y:S04]  /*15910*/  F2FP.F16.F32.PACK_AB R176, R209, R208 ;  /* 0x000000d0d1b0723e */ /* 0x010fe800000000ff */
[----:B------:R-:W2:Y:S01]  /*15920*/  LDSM.16.MT88.4 R200, [R217+0xb800] ;  /* 0x00b80000d9c8783b */ /* 0x000ea20000004200 */
[-C--:B------:R-:W-:Y:S05]  /*15930*/  HMMA.16816.F32 R148, R140, R156.reuse, R4 ;  /* 0x0000009c8c94723c */ /* 0x080fea0000001804 */
[----:B---3--:R-:W-:Y:S02]  /*15940*/  F2FP.F16.F32.PACK_AB R178, R206, R207 ;  /* 0x000000cfceb2723e */ /* 0x008fe400000000ff */
[----:B------:R-:W3:Y:S01]  /*15950*/  LDL.LU R4, [R1+0xc] ;  /* 0x00000c0001047983 */ /* 0x000ee20000300800 */
[----:B------:R-:W-:Y:S03]  /*15960*/  F2FP.F16.F32.PACK_AB R177, R139, R205 ;  /* 0x000000cd8bb1723e */ /* 0x000fe600000000ff */
[----:B-----5:R-:W-:Y:S01]  /*15970*/  F2FP.F16.F32.PACK_AB R179, R138, R204 ;  /* 0x000000cc8ab3723e */ /* 0x020fe200000000ff */
[----:B------:R-:W4:Y:S01]  /*15980*/  LDL.LU R3, [R1+0x8] ;  /* 0x0000080001037983 */ /* 0x000f220000300800 */
[----:B------:R-:W-:Y:S02]  /*15990*/  MOV R5, R166 ;  /* 0x000000a600057202 */ /* 0x000fe40000000f00 */
[----:B------:R-:W-:Y:S02]  /*159a0*/  MOV R7, R160 ;  /* 0x000000a000077202 */ /* 0x000fe40000000f00 */
[----:B------:R-:W-:Y:S01]  /*159b0*/  MOV R6, R167 ;  /* 0x000000a700067202 */ /* 0x000fe20000000f00 */
[C---:B------:R-:W-:Y:S01]  /*159c0*/  HMMA.16816.F32 R144, R176.reuse, R156, R8 ;  /* 0x0000009cb090723c */ /* 0x040fe20000001808 */
[----:B------:R-:W5:Y:S04]  /*159d0*/  LDL.LU R9, [R1+0x4] ;  /* 0x0000040001097983 */ /* 0x000f680000300800 */
        /* <DEDUP_REMOVED lines=39> */
[----:B-----5:R-:W-:Y:S03]  /*15c50*/  FFMA.FTZ R2, R2, R9, R247 ;  /* 0x0000000902027223 */ /* 0x020fe600000100f7 */
[----:B------:R-:W-:Y:S01]  /*15c60*/  FADD.FTZ R5, R250, R3 ;  /* 0x00000003fa057221 */ /* 0x000fe20000010000 */
[----:B------:R-:W-:Y:S01]  /*15c70*/  FADD.FTZ R2, R246, R2 ;  /* 0x00000002f6027221 */ /* 0x000fe20000010000 */
[----:B------:R-:W-:Y:S03]  /*15c80*/  FFMA.FTZ R0, R0, R8, R242 ;  /* 0x0000000800007223 */ /* 0x000fe600000100f2 */
        /* <DEDUP_REMOVED lines=31> */
.L_x_2677:
        /* <DEDUP_REMOVED lines=118> */
.L_x_2681:
        /* <DEDUP_REMOVED lines=24> */
.L_x_2682:
        /* <DEDUP_REMOVED lines=332> */
.L_x_2684:
[----:B------:R-:W-:Y:S05]  /*17c20*/  BSYNC B0 ;  /* 0x0000000000007941 */ /* 0x000fea0003800000 */
.L_x_2683:
        /* <DEDUP_REMOVED lines=35> */
.L_x_2686:
[----:B------:R-:W-:Y:S05]  /*17e60*/  BSYNC B0 ;  /* 0x0000000000007941 */ /* 0x000fea0003800000 */
.L_x_2685:
        /* <DEDUP_REMOVED lines=23> */
.L_x_2688:
[----:B------:R-:W-:Y:S05]  /*17fe0*/  BSYNC B0 ;  /* 0x0000000000007941 */ /* 0x000fea0003800000 */
.L_x_2687:
        /* <DEDUP_REMOVED lines=22> */
.L_x_2690:
[----:B------:R-:W-:Y:S05]  /*18150*/  BSYNC B0 ;  /* 0x0000000000007941 */ /* 0x000fea0003800000 */
.L_x_2689:
        /* <DEDUP_REMOVED lines=21> */
.L_x_2692:
[----:B------:R-:W-:Y:S05]  /*182b0*/  BSYNC B0 ;  /* 0x0000000000007941 */ /* 0x000fea0003800000 */
.L_x_2691:
        /* <DEDUP_REMOVED lines=21> */
.L_x_2694:
[----:B------:R-:W-:Y:S05]  /*18410*/  BSYNC B0 ;  /* 0x0000000000007941 */ /* 0x000fea0003800000 */
.L_x_2693:
        /* <DEDUP_REMOVED lines=21> */
.L_x_2696:
[----:B------:R-:W-:Y:S05]  /*18570*/  BSYNC B0 ;  /* 0x0000000000007941 */ /* 0x000fea0003800000 */
.L_x_2695:
        /* <DEDUP_REMOVED lines=21> */
.L_x_2698:
[----:B------:R-:W-:Y:S05]  /*186d0*/  BSYNC B0 ;  /* 0x0000000000007941 */ /* 0x000fea0003800000 */
.L_x_2697:
        /* <DEDUP_REMOVED lines=21> */
.L_x_2699:
        /* <DEDUP_REMOVED lines=13> */
.L_x_2951:


//--------------------- .text._ZN5flash16flash_fwd_kernelI23Flash_fwd_kernel_traitsILi128ELi128ELi32ELi4ELb0ELb0EN7cutlass6half_tE19Flash_kernel_traitsILi128ELi128ELi32ELi4ES3_EELb1ELb0ELb1ELb1ELb0ELb0ELb0ELb1EEEvNS_16Flash_fwd_paramsE --------------------------
	.section	.text._ZN5flash16flash_fwd_kernelI23Flash_fwd_kernel_traitsILi128ELi128ELi32ELi4ELb0ELb0EN7cutlass6half_tE19Flash_kernel_traitsILi128ELi128ELi32ELi4ES3_EELb1ELb0ELb1ELb1ELb0ELb0ELb0ELb1EEEvNS_16Flash_fwd_paramsE,"ax",@progbits
	.align	128
        .global         _ZN5flash16flash_fwd_kernelI23Flash_fwd_kernel_traitsILi128ELi128ELi32ELi4ELb0ELb0EN7cutlass6half_tE19Flash_kernel_traitsILi128ELi128ELi32ELi4ES3_EELb1ELb0ELb1ELb1ELb0ELb0ELb0ELb1EEEvNS_16Flash_fwd_paramsE
        .type           _ZN5flash16flash_fwd_kernelI23Flash_fwd_kernel_traitsILi128ELi128ELi32ELi4ELb0ELb0EN7cutlass6half_tE19Flash_kernel_traitsILi128ELi128ELi32ELi4ES3_EELb1ELb0ELb1ELb1ELb0ELb0ELb0ELb1EEEvNS_16Flash_fwd_paramsE,@function
        .size           _ZN5flash16flash_fwd_kernelI23Flash_fwd_kernel_traitsILi128ELi128ELi32ELi4ELb0ELb0EN7cutlass6half_tE19Flash_kernel_traitsILi128ELi128ELi32ELi4ES3_EELb1ELb0ELb1ELb1ELb0ELb0ELb0ELb1EEEvNS_16Flash_fwd_paramsE,(.L_x_2914 - _ZN5flash16flash_fwd_kernelI23Flash_fwd_kernel_traitsILi128ELi128ELi32ELi4ELb0ELb0EN7cutlass6half_tE19Flash_kernel_traitsILi128ELi128ELi32ELi4ES3_EELb1ELb0ELb1ELb1ELb0ELb0ELb0ELb1EEEvNS_16Flash_fwd_paramsE)
        .other          _ZN5flash16flash_fwd_kernelI23Flash_fwd_kernel_traitsILi128ELi128ELi32ELi4ELb0ELb0EN7cutlass6half_tE19Flash_kernel_traitsILi128ELi128ELi32ELi4ES3_EELb1ELb0ELb1ELb1ELb0ELb0ELb0ELb1EEEvNS_16Flash_fwd_paramsE,@"STO_CUDA_ENTRY STV_DEFAULT"
_ZN5flash16flash_fwd_kernelI23Flash_fwd_kernel_traitsILi128ELi128ELi32ELi4ELb0ELb0EN7cutlass6half_tE19Flash_kernel_traitsILi128ELi128ELi32ELi4ES3_EELb1ELb0ELb1ELb1ELb0ELb0ELb0ELb1EEEvNS_16Flash_fwd_paramsE:
.text._ZN5flash16flash_fwd_kernelI23Flash_fwd_kernel_traitsILi128ELi128ELi32ELi4ELb0ELb0EN7cutlass6half_tE19Flash_kernel_traitsILi128ELi128ELi32ELi4ES3_EELb1ELb0ELb1ELb1ELb0ELb0ELb0ELb1EEEvNS_16Flash_fwd_paramsE:
[----:B------:R-:W1:Y:S08]  /*0000*/  LDC R1, c[0x0][0x28] ;  /* 0x00000a00ff017b82 */ /* 0x000e700000000800 */
[----:B------:R-:W2:Y:S01]  /*0010*/  LDC.64 R172, c[0x0][0x198] ;  /* 0x00006600ffac7b82 */ /* 0x000ea20000000a00 */
[----:B------:R-:W-:Y:S01]  /*0020*/  BSSY B2, `(.L_x_2700) ;  /* 0x0000003000027945 */ /* 0x000fe20003800000 */
[----:B-1----:R-:W-:-:S06]  /*0030*/  IADD3 R1, R1, -0x1e0, RZ ;  /* 0xfffffe2001017810 */ /* 0x002fcc0007ffe0ff */
[----:B--2---:R-:W-:Y:S05]  /*0040*/  CALL.REL.NOINC `($_ZN5flash16flash_fwd_kernelI23Flash_fwd_kernel_traitsILi128ELi128ELi32ELi4ELb0ELb0EN7cutlass6half_tE19Flash_kernel_traitsILi128ELi128ELi32ELi4ES3_EELb1ELb0ELb1ELb1ELb0ELb0ELb0ELb1EEEvNS_16Flash_fwd_paramsE$_ZN5flash22compute_attn_1rowblockI23Flash_fwd_kernel_traitsILi128ELi128ELi32ELi4ELb0ELb0EN7cutlass6half_tE19Flash_kernel_traitsILi128ELi128ELi32ELi4ES3_EELb1ELb0ELb1ELb1ELb0ELb0ELb0ELb1ENS_16Flash_fwd_paramsEEEvRKT8_iii) ;  /* 0x0000000000087944 */ /* 0x004fea0003c00000 */
[----:B------:R-:W-:Y:S05]  /*0050*/  BSYNC B2 ;  /* 0x0000000000027941 */ /* 0x000fea0003800000 */
.L_x_2700:
[----:B------:R-:W-:Y:S05]  /*0060*/  EXIT ;  /* 0x000000000000794d */ /* 0x000fea0003800000 */
        .type           $_ZN5flash16flash_fwd_kernelI23Flash_fwd_kernel_traitsILi128ELi128ELi32ELi4ELb0ELb0EN7cutlass6half_tE19Flash_kernel_traitsILi128ELi128ELi32ELi4ES3_EELb1ELb0ELb1ELb1ELb0ELb0ELb0ELb1EEEvNS_16Flash_fwd_paramsE$_ZN5flash22compute_attn_1rowblockI23Flash_fwd_kernel_traitsILi128ELi128ELi32ELi4ELb0ELb0EN7cutlass6half_tE19Flash_kernel_traitsILi128ELi128ELi32ELi4ES3_EELb1ELb0ELb1ELb1ELb0ELb0ELb0ELb1ENS_16Flash_fwd_paramsEEEvRKT8_iii,@function
        .size           $_ZN5flash16flash_fwd_kernelI23Flash_fwd_kernel_traitsILi128ELi128ELi32ELi4ELb0ELb0EN7cutlass6half_tE19Flash_kernel_traitsILi128ELi128ELi32ELi4ES3_EELb1ELb0ELb1ELb1ELb0ELb0ELb0ELb1EEEvNS_16Flash_fwd_paramsE$_ZN5flash22compute_attn_1rowblockI23Flash_fwd_kernel_traitsILi128ELi128ELi32ELi4ELb0ELb0EN7cutlass6half_tE19Flash_kernel_traitsILi128ELi128ELi32ELi4ES3_EELb1ELb0ELb1ELb1ELb0ELb0ELb0ELb1ENS_16Flash_fwd_paramsEEEvRKT8_iii,(.L_x_2914 - $_ZN5flash16flash_fwd_kernelI23Flash_fwd_kernel_traitsILi128ELi128ELi32ELi4ELb0ELb0EN7cutlass6half_tE19Flash_kernel_traitsILi128ELi128ELi32ELi4ES3_EELb1ELb0ELb1ELb1ELb0ELb0ELb0ELb1EEEvNS_16Flash_fwd_paramsE$_ZN5flash22compute_attn_1rowblockI23Flash_fwd_kernel_traitsILi128ELi128ELi32ELi4ELb0ELb0EN7cutlass6half_tE19Flash_kernel_traitsILi128ELi128ELi32ELi4ES3_EELb1ELb0ELb1ELb1ELb0ELb0ELb0ELb1ENS_16Flash_fwd_paramsEEEvRKT8_iii)
$_ZN5flash16flash_fwd_kernelI23Flash_fwd_kernel_traitsILi128ELi128ELi32ELi4ELb0ELb0EN7cutlass6half_tE19Flash_kernel_traitsILi128ELi128ELi32ELi4ES3_EELb1ELb0ELb1ELb1ELb0ELb0ELb0ELb1EEEvNS_16Flash_fwd_paramsE$_ZN5flash22compute_attn_1rowblockI23Flash_fwd_kernel_traitsILi128ELi128ELi32ELi4ELb0ELb0EN7cutlass6half_tE19Flash_kernel_traitsILi128ELi128ELi32ELi4ES3_EELb1ELb0ELb1ELb1ELb0ELb0ELb0ELb1ENS_16Flash_fwd_paramsEEEvRKT8_iii:
[----:B------:R-:W-:Y:S02]  /*0070*/  ULDC.64 UR4, c[0x0][0x208] ;  /* 0x0000820000047ab9 */ /* 0x000fe40000000a00 */
[----:B------:R-:W2:Y:S04]  /*0080*/  LD.E.U8 R0, desc[UR4][R172.64+0x1a4] ;  /* 0x0001a404ac007980 */ /* 0x000ea8000c101100 */
[----:B------:R-:W3:Y:S01]  /*0090*/  LD.E.64 R108, desc[UR4][R172.64+0x190] ;  /* 0x00019004ac6c7980 */ /* 0x000ee2000c101b00 */
[----:B------:R-:W-:Y:S01]  /*00a0*/  S2UR UR8, SR_CTAID.Y ;  /* 0x00000000000879c3 */ /* 0x000fe20000002600 */
[----:B------:R-:W1:Y:S02]  /*00b0*/  S2R R104, SR_TID.X ;  /* 0x0000000000687919 */ /* 0x000e640000002100 */
[----:B------:R-:W4:Y:S05]  /*00c0*/  LD.E.64 R4, desc[UR4][R172.64+0x198] ;  /* 0x00019804ac047980 */ /* 0x000f2a000c101b00 */
[----:B------:R-:W-:Y:S01]  /*00d0*/  S2UR UR7, SR_CTAID.X ;  /* 0x00000000000779c3 */ /* 0x000fe20000002500 */
[----:B------:R-:W4:Y:S04]  /*00e0*/  LD.E R8, desc[UR4][R172.64+0x60] ;  /* 0x00006004ac087980 */ /* 0x000f28000c101900 */
[----:B------:R-:W5:Y:S03]  /*00f0*/  LD.E.U8 R218, desc[UR4][R172.64+0x178] ;  /* 0x00017804acda7980 */ /* 0x000f66000c101100 */
[----:B------:R-:W1:Y:S02]  /*0100*/  S2UR UR6, SR_CTAID.Z ;  /* 0x00000000000679c3 */ /* 0x000e640000002700 */
[----:B-1----:R-:W-:-:S06]  /*0110*/  ULOP3.LUT UR6, UR6, UR7, UR8, 0xfe, !UPT ;  /* 0x0000000706067292 */ /* 0x002fcc000f8efe08 */
[----:B------:R-:W-:-:S13]  /*0120*/  LOP3.LUT P2, RZ, R104, UR6, RZ, 0xfc, !PT ;  /* 0x0000000668ff7c12 */ /* 0x000fda000f84fcff */
[----:B------:R-:W4:Y:S01]  /*0130*/  @!P2 LD.E.64 R6, desc[UR4][R172.64+0x1a8] ;  /* 0x0001a804ac06a980 */ /* 0x000f22000c101b00 */
[----:B--2---:R-:W-:-:S13]  /*0140*/  ISETP.NE.AND P1, PT, R0, RZ, PT ;  /* 0x000000ff0000720c */ /* 0x004fda0003f25270 */
[----:B---3--:R-:W2:Y:S04]  /*0150*/  @P1 LD.E.64 R108, desc[UR4][R108.64] ;  /* 0x000000046c6c1980 */ /* 0x008ea8000c101b00 */
[----:B------:R-:W3:Y:S04]  /*0160*/  @P1 LD.E R0, desc[UR4][R172.64+0x1a0] ;  /* 0x0001a004ac001980 */ /* 0x000ee8000c101900 */
[----:B----4-:R-:W3:Y:S04]  /*0170*/  @P1 LD.E.64 R2, desc[UR4][R4.64] ;  /* 0x0000000404021980 */ /* 0x010ee8000c101b00 */
[----:B--2---:R1:W-:Y:S04]  /*0180*/  @!P2 ST.E.64 desc[UR4][R6.64], R108 ;  /* 0x0000006c0600a985 */ /* 0x0043e8000c101b04 */
[----:B-1----:R-:W2:Y:S01]  /*0190*/  @!P2 LD.E.64 R6, desc[UR4][R172.64+0x1a8] ;  /* 0x0001a804ac06a980 */ /* 0x002ea2000c101b00 */
[----:B---3--:R-:W-:-:S05]  /*01a0*/  @P1 IADD3 R0, P0, R0, R2, RZ ;  /* 0x0000000200001210 */ /* 0x008fca0007f1e0ff */
[----:B------:R-:W-:Y:S02]  /*01b0*/  @P1 IMAD.X R2, RZ, RZ, R3, P0 ;  /* 0x000000ffff021224 */ /* 0x000fe400000e0603 */
[----:B------:R-:W-:Y:S02]  /*01c0*/  @P1 IMAD.MOV.U32 R4, RZ, RZ, R0 ;  /* 0x000000ffff041224 */ /* 0x000fe400078e0000 */
[----:B------:R-:W-:Y:S02]  /*01d0*/  @P1 IMAD.MOV.U32 R5, RZ, RZ, R2 ;  /* 0x000000ffff051224 */ /* 0x000fe400078e0002 */
[----:B------:R-:W-:Y:S02]  /*01e0*/  @!P2 IMAD.MOV.U32 R2, RZ, RZ, R4 ;  /* 0x000000ffff02a224 */ /* 0x000fe400078e0004 */
[----:B------:R-:W-:Y:S01]  /*01f0*/  @!P2 IMAD.MOV.U32 R3, RZ, RZ, R5 ;  /* 0x000000ffff03a224 */ /* 0x000fe200078e0005 */
[----:B------:R-:W1:Y:S04]  /*0200*/  S2R R111, SR_CTAID.Y ;  /* 0x00000000006f7919 */ /* 0x000e680000002600 */
[----:B--2---:R2:W-:Y:S04]  /*0210*/  @!P2 ST.E.64 desc[UR4][R6.64+0x8], R2 ;  /* 0x000008020600a985 */ /* 0x0045e8000c101b04 */
[----:B--2---:R-:W2:Y:S01]  /*0220*/  LD.E.64 R2, desc[UR4][R172.64+0xe0] ;  /* 0x0000e004ac027980 */ /* 0x004ea2000c101b00 */
[----:B------:R-:W-:-:S03]  /*0230*/  IMAD.MOV.U32 R9, RZ, RZ, -0x1 ;  /* 0xffffffffff097424 */ /* 0x000fc600078e00ff */
[----:B------:R-:W3:Y:S01]  /*0240*/  LD.E.64 R6, desc[UR4][R172.64+0xf0] ;  /* 0x0000f004ac067980 */ /* 0x000ee2000c101b00 */
[----:B--2---:R-:W-:-:S04]  /*0250*/  ISETP.NE.U32.AND P1, PT, R2, RZ, PT ;  /* 0x000000ff0200720c */ /* 0x004fc80003f25070 */
[----:B------:R-:W-:Y:S01]  /*0260*/  ISETP.NE.AND.EX P1, PT, R3, RZ, PT, P1 ;  /* 0x000000ff0300720c */ /* 0x000fe20003f25310 */
[----:B-1----:R-:W-:-:S12]  /*0270*/  IMAD.WIDE R2, R111, 0x4, R2 ;  /* 0x000000046f027825 */ /* 0x002fd800078e0202 */
[----:B------:R-:W2:Y:S04]  /*0280*/  @P1 LD.E R9, desc[UR4][R2.64] ;  /* 0x0000000402091980 */ /* 0x000ea8000c101900 */
[----:B------:R-:W4:Y:S04]  /*0290*/  @P1 LD.E R0, desc[UR4][R2.64+0x4] ;  /* 0x0000040402001980 */ /* 0x000f28000c101900 */
[----:B------:R-:W3:Y:S01]  /*02a0*/  LD.E.64 R2, desc[UR4][R172.64+0xe8] ;  /* 0x0000e804ac027980 */ /* 0x000ee2000c101b00 */
[----:B------:R-:W1:Y:S01]  /*02b0*/  S2R R117, SR_CTAID.Z ;  /* 0x0000000000757919 */ /* 0x000e620000002700 */
[----:B--2---:R-:W-:-:S05]  /*02c0*/  MOV R37, R9 ;  /* 0x0000000900257202 */ /* 0x004fca0000000f00 */
[----:B----4-:R-:W-:-:S06]  /*02d0*/  @P1 IMAD.IADD R118, R0, 0x1, -R37 ;  /* 0x0000000100761824 */ /* 0x010fcc00078e0a25 */
[----:B------:R-:W2:Y:S01]  /*02e0*/  @!P1 LD.E R118, desc[UR4][R172.64+0xb4] ;  /* 0x0000b404ac769980 */ /* 0x000ea2000c101900 */
[----:B---3--:R-:W-:-:S04]  /*02f0*/  ISETP.NE.U32.AND P0, PT, R6, RZ, PT ;  /* 0x000000ff0600720c */ /* 0x008fc80003f05070 */
[----:B------:R-:W-:Y:S01]  /*0300*/  ISETP.NE.AND.EX P0, PT, R7, RZ, PT, P0 ;  /* 0x000000ff0700720c */ /* 0x000fe20003f05300 */
[----:B------:R-:W-:Y:S01]  /*0310*/  IMAD.MOV.U32 R29, RZ, RZ, RZ ;  /* 0x000000ffff1d7224 */ /* 0x000fe200078e00ff */
[----:B------:R-:W-:Y:S01]  /*0320*/  SHF.R.S32.HI R19, RZ, 0x1f, R104 ;  /* 0x0000001fff137819 */ /* 0x000fe20000011468 */
[----:B-1----:R-:W-:-:S03]  /*0330*/  IMAD R0, R111, R8, R117 ;  /* 0x000000086f007224 */ /* 0x002fc600078e0275 */
[----:B------:R-:W-:-:S07]  /*0340*/  LEA.HI R97, R19, R104, RZ, 0x5 ;  /* 0x0000006813617211 */ /* 0x000fce00078f28ff */
[----:B------:R-:W-:-:S05]  /*0350*/  @P0 IMAD.WIDE R6, R111, 0x4, R6 ;  /* 0x000000046f060825 */ /* 0x000fca00078e0206 */
[----:B------:R1:W5:Y:S01]  /*0360*/  @P0 LD.E R29, desc[UR4][R6.64] ;  /* 0x00000004061d0980 */ /* 0x000362000c101900 */
[----:B------:R-:W-:-:S03]  /*0370*/  IMAD.SHL.U32 R0, R0, 0x20, RZ ;  /* 0x0000002000007824 */ /* 0x000fc600078e00ff */
[----:B------:R3:W-:Y:S01]  /*0380*/  STL.64 [R1+0xe8], R108 ;  /* 0x0000e86c01007387 */ /* 0x0007e20000100a00 */
[----:B------:R-:W-:-:S03]  /*0390*/  ISETP.NE.U32.AND P2, PT, R2, RZ, PT ;  /* 0x000000ff0200720c */ /* 0x000fc60003f45070 */
[----:B------:R3:W-:Y:S01]  /*03a0*/  STL [R1+0x11c], R9 ;  /* 0x00011c0901007387 */ /* 0x0007e20000100800 */
[----:B-1----:R-:W-:-:S04]  /*03b0*/  LOP3.LUT R6, R97, 0xffffffe0, RZ, 0xc0, !PT ;  /* 0xffffffe061067812 */ /* 0x002fc800078ec0ff */
[----:B------:R-:W-:-:S04]  /*03c0*/  IADD3 R75, -R6, R104, RZ ;  /* 0x00000068064b7210 */ /* 0x000fc80007ffe1ff */
[----:B------:R-:W-:-:S05]  /*03d0*/  IADD3 R110, P1, P0, R0, R4, R75 ;  /* 0x00000004006e7210 */ /* 0x000fca000783e04b */
[----:B------:R3:W-:Y:S01]  /*03e0*/  STL [R1+0x128], R110 ;  /* 0x0001286e01007387 */ /* 0x0007e20000100800 */
[----:B------:R-:W-:Y:S01]  /*03f0*/  ISETP.NE.AND.EX P2, PT, R3, RZ, PT, P2 ;  /* 0x000000ff0300720c */ /* 0x000fe20003f45320 */
[----:B------:R-:W-:Y:S01]  /*0400*/  BSSY B0, `(.L_x_2701) ;  /* 0x000000b000007945 */ /* 0x000fe20003800000 */
[----:B------:R-:W-:Y:S01]  /*0410*/  IMAD.MOV.U32 R36, RZ, RZ, -0x1 ;  /* 0xffffffffff247424 */ /* 0x000fe200078e00ff */
[----:B------:R-:W-:Y:S01]  /*0420*/  SHF.R.S32.HI R6, RZ, 0x1f, R0 ;  /* 0x0000001fff067819 */ /* 0x000fe20000011400 */
[----:B------:R-:W-:Y:S01]  /*0430*/  IMAD.WIDE R2, R111, 0x4, R2 ;  /* 0x000000046f027825 */ /* 0x000fe200078e0202 */
[----:B------:R-:W-:Y:S01]  /*0440*/  SHF.R.S32.HI R7, RZ, 0x1f, R75 ;  /* 0x0000001fff077819 */ /* 0x000fe2000001144b */
[----:B--2---:R3:W-:Y:S07]  /*0450*/  STL [R1+0x134], R118 ;  /* 0x0001347601007387 */ /* 0x0047ee0000100800 */
[----:B------:R-:W-:Y:S05]  /*0460*/  @!P2 BRA `(.L_x_2702) ;  /* 0x000000000010a947 */ /* 0x000fea0003800000 */
[----:B------:R-:W2:Y:S02]  /*0470*/  LD.E.U8 R0, desc[UR4][R172.64+0x1b2] ;  /* 0x0001b204ac007980 */ /* 0x000ea4000c101100 */
[----:B--2---:R-:W-:-:S13]  /*0480*/  ISETP.NE.AND P3, PT, R0, RZ, PT ;  /* 0x000000ff0000720c */ /* 0x004fda0003f65270 */
[----:B------:R-:W-:Y:S05]  /*0490*/  @!P3 BRA `(.L_x_2702) ;  /* 0x000000000004b947 */ /* 0x000fea0003800000 */
[----:B------:R1:W5:Y:S02]  /*04a0*/  LD.E R36, desc[UR4][R2.64] ;  /* 0x0000000402247980 */ /* 0x000364000c101900 */
.L_x_2702:
[----:B------:R-:W-:Y:S05]  /*04b0*/  BSYNC B0 ;  /* 0x0000000000007941 */ /* 0x000fea0003800000 */
.L_x_2701:
[----:B------:R-:W-:Y:S01]  /*04c0*/  BSSY B0, `(.L_x_2703) ;  /* 0x000000a000007945 */ /* 0x000fe20003800000 */
[----:B------:R-:W-:-:S03]  /*04d0*/  IADD3.X R103, R6, R5, R7, P1, P0 ;  /* 0x0000000506677210 */ /* 0x000fc60000fe0407 */
[----:B------:R-:W-:Y:S05]  /*04e0*/  @!P2 BRA `(.L_x_2704) ;  /* 0x000000000018a947 */ /* 0x000fea0003800000 */
[----:B------:R-:W2:Y:S02]  /*04f0*/  LD.E.U8 R0, desc[UR4][R172.64+0x1b2] ;  /* 0x0001b204ac007980 */ /* 0x000ea4000c101100 */
[----:B--2---:R-:W-:-:S13]  /*0500*/  ISETP.NE.AND P0, PT, R0, RZ, PT ;  /* 0x000000ff0000720c */ /* 0x004fda0003f05270 */
[----:B------:R-:W2:Y:S02]  /*0510*/  @P0 LD.E R4, desc[UR4][R2.64+0x4] ;  /* 0x0000040402040980 */ /* 0x000ea4000c101900 */
[----:B--2--5:R-:W-:-:S06]  /*0520*/  @P0 IADD3 R4, R4, -R36, RZ ;  /* 0x8000002404040210 */ /* 0x024fcc0007ffe0ff */
[----:B------:R4:W5:Y:S01]  /*0530*/  @!P0 LD.E R4, desc[UR4][R2.64] ;  /* 0x0000000402048980 */ /* 0x000962000c101900 */
[----:B------:R-:W-:Y:S05]  /*0540*/  BRA `(.L_x_2705) ;  /* 0x0000000000047947 */ /* 0x000fea0003800000 */
.L_x_2704:
[----:B------:R2:W5:Y:S02]  /*0550*/  LD.E R4, desc[UR4][R172.64+0xb8] ;  /* 0x0000b804ac047980 */ /* 0x000564000c101900 */
.L_x_2705:
[----:B------:R-:W-:Y:S05]  /*0560*/  BSYNC B0 ;  /* 0x0000000000007941 */ /* 0x000fea0003800000 */
.L_x_2703:
[----:B-1--4-:R-:W4:Y:S01]  /*0570*/  LD.E.64 R2, desc[UR4][R172.64+0xf8] ;  /* 0x0000f804ac027980 */ /* 0x012f22000c101b00 */
[----:B------:R-:W-:Y:S01]  /*0580*/  BSSY B1, `(.L_x_2706) ;  /* 0x0000011000017945 */ /* 0x000fe20003800000 */
[----:B----4-:R-:W-:-:S04]  /*0590*/  ISETP.NE.U32.AND P0, PT, R2, RZ, PT ;  /* 0x000000ff0200720c */ /* 0x010fc80003f05070 */
[----:B------:R-:W-:-:S13]  /*05a0*/  ISETP.NE.AND.EX P0, PT, R3, RZ, PT, P0 ;  /* 0x000000ff0300720c */ /* 0x000fda0003f05300 */
[----:B------:R-:W-:Y:S05]  /*05b0*/  @!P0 BRA `(.L_x_2707) ;  /* 0x0000000000108947 */ /* 0x000fea0003800000 */
[----:B------:R-:W-:-:S05]  /*05c0*/  IMAD.WIDE R2, R111, 0x4, R2 ;  /* 0x000000046f027825 */ /* 0x000fca00078e0202 */
[----:B------:R-:W4:Y:S02]  /*05d0*/  LD.E R0, desc[UR4][R2.64] ;  /* 0x0000000402007980 */ /* 0x000f24000c101900 */
[----:B----45:R-:W-:Y:S01]  /*05e0*/  IADD3 R72, R0, -R29, RZ ;  /* 0x8000001d00487210 */ /* 0x030fe20007ffe0ff */
[----:B------:R-:W-:Y:S05]  /*05f0*/  BRA `(.L_x_2708) ;  /* 0x0000000000247947 */ /* 0x000fea0003800000 */
.L_x_2707:
[----:B------:R-:W4:Y:S01]  /*0600*/  LD.E.64 R2, desc[UR4][R172.64+0x108] ;  /* 0x00010804ac027980 */ /* 0x000f22000c101b00 */
[----:B------:R-:W-:Y:S01]  /*0610*/  BSSY B0, `(.L_x_2709) ;  /* 0x0000006000007945 */ /* 0x000fe20003800000 */
[----:B------:R-:W-:Y:S01]  /*0620*/  IMAD.MOV.U32 R0, RZ, RZ, RZ ;  /* 0x000000ffff007224 */ /* 0x000fe200078e00ff */
[----:B----4-:R-:W-:-:S04]  /*0630*/  ISETP.NE.U32.AND P0, PT, R2, RZ, PT ;  /* 0x000000ff0200720c */ /* 0x010fc80003f05070 */
[----:B------:R-:W-:-:S13]  /*0640*/  ISETP.NE.AND.EX P0, PT, R3, RZ, PT, P0 ;  /* 0x000000ff0300720c */ /* 0x000fda0003f05300 */
[----:B------:R-:W-:Y:S05]  /*0650*/  @!P0 BRA `(.L_x_2710) ;  /* 0x0000000000048947 */ /* 0x000fea0003800000 */
[----:B------:R1:W5:Y:S02]  /*0660*/  LD.E R0, desc[UR4][R172.64+0xbc] ;  /* 0x0000bc04ac007980 */ /* 0x000364000c101900 */
.L_x_2710:
[----:B------:R-:W-:Y:S05]  /*0670*/  BSYNC B0 ;  /* 0x0000000000007941 */ /* 0x000fea0003800000 */
.L_x_2709:
[----:B-----5:R-:W-:Y:S02]  /*0680*/  IADD3 R72, R0, R4, -R29 ;  /* 0x0000000400487210 */ /* 0x020fe40007ffe81d */
.L_x_2708:
[----:B------:R-:W-:Y:S05]  /*0690*/  BSYNC B1 ;  /* 0x0000000000017941 */ /* 0x000fea0003800000 */
.L_x_2706:
[----:B------:R-:W4:Y:S01]  /*06a0*/  S2R R115, SR_CTAID.X ;  /* 0x0000000000737919 */ /* 0x000f220000002500 */
[----:B------:R-:W-:Y:S01]  /*06b0*/  MOV R35, 0x50 ;  /* 0x0000005000237802 */ /* 0x000fe20000000f00 */
[----:B------:R-:W-:-:S03]  /*06c0*/  IMAD.MOV.U32 R3, RZ, RZ, 0x0 ;  /* 0x00000000ff037424 */ /* 0x000fc600078e00ff */
[----:B------:R-:W-:Y:S01]  /*06d0*/  MOV R2, R35 ;  /* 0x0000002300027202 */ /* 0x000fe20000000f00 */
[----:B----4-:R-:W-:-:S05]  /*06e0*/  IMAD.SHL.U32 R105, R115, 0x80, RZ ;  /* 0x0000008073697824 */ /* 0x010fca00078e00ff */
[----:B------:R-:W-:-:S13]  /*06f0*/  ISETP.GT.AND P0, PT, R118, R105, PT ;  /* 0x000000697600720c */ /* 0x000fda0003f04270 */
[----:B-123--:R-:W-:Y:S05]  /*0700*/  @!P0 RET.REL.NODEC R2 `(_ZN5flash16flash_fwd_kernelI23Flash_fwd_kernel_traitsILi128ELi128ELi32ELi4ELb0ELb0EN7cutlass6half_tE19Flash_kernel_traitsILi128ELi128ELi32ELi4ES3_EELb1ELb0ELb1ELb1ELb0ELb0ELb0ELb1EEEvNS_16Flash_fwd_paramsE) ;  /* 0xfffffff8023c8950 */ /* 0x00efea0003c3ffff */
[----:B------:R-:W2:Y:S04]  /*0710*/  LD.E R0, desc[UR4][R172.64+0x188] ;  /* 0x00018804ac007980 */ /* 0x000ea8000c101900 */
[----:B------:R-:W3:Y:S01]  /*0720*/  LD.E R4, desc[UR4][R172.64+0x184] ;  /* 0x00018404ac047980 */ /* 0x000ee2000c101900 */
[----:B------:R-:W-:Y:S01]  /*0730*/  IADD3 R3, -R118, 0x9f, R105 ;  /* 0x0000009f76037810 */ /* 0x000fe20007ffe169 */
[C---:B------:R-:W-:Y:S01]  /*0740*/  VIADD R2, R72.reuse, 0x1f ;  /* 0x0000001f48027836 */ /* 0x040fe20000000000 */
[----:B------:R-:W-:Y:S02]  /*0750*/  IADD3 R5, R72, R105, -R118 ;  /* 0x0000006948057210 */ /* 0x000fe40007ffe876 */
[----:B--2---:R-:W-:-:S03]  /*0760*/  IADD3 R0, R0, R3, R72 ;  /* 0x0000000300007210 */ /* 0x004fc60007ffe048 */
[----:B---3--:R-:W-:Y:S01]  /*0770*/  IMAD.IADD R3, R5, 0x1, -R4 ;  /* 0x0000000105037824 */ /* 0x008fe200078e0a04 */
[----:B------:R-:W-:Y:S02]  /*0780*/  SHF.R.S32.HI R5, RZ, 0x1f, R2 ;  /* 0x0000001fff057819 */ /* 0x000fe40000011402 */
[----:B------:R-:W-:Y:S02]  /*0790*/  SHF.R.S32.HI R4, RZ, 0x1f, R0 ;  /* 0x0000001fff047819 */ /* 0x000fe40000011400 */
[----:B------:R-:W-:Y:S02]  /*07a0*/  SHF.R.S32.HI R6, RZ, 0x1f, R3 ;  /* 0x0000001fff067819 */ /* 0x000fe40000011403 */
[----:B------:R-:W-:Y:S02]  /*07b0*/  LEA.HI R5, R5, R2, RZ, 0x5 ;  /* 0x0000000205057211 */ /* 0x000fe400078f28ff */
[----:B------:R-:W-:Y:S02]  /*07c0*/  LEA.HI R2, R6, R3, RZ, 0x5 ;  /* 0x0000000306027211 */ /* 0x000fe400078f28ff */
[----:B------:R-:W-:-:S02]  /*07d0*/  LEA.HI R0, R4, R0, RZ, 0x5 ;  /* 0x0000000004007211 */ /* 0x000fc400078f28ff */
[----:B------:R-:W-:Y:S02]  /*07e0*/  SHF.R.S32.HI R2, RZ, 0x5, R2 ;  /* 0x00000005ff027819 */ /* 0x000fe40000011402 */
[----:B------:R-:W-:Y:S02]  /*07f0*/  SHF.R.S32.HI R3, RZ, 0x5, R5 ;  /* 0x00000005ff037819 */ /* 0x000fe40000011405 */
[----:B------:R-:W-:Y:S02]  /*0800*/  SHF.R.S32.HI R0, RZ, 0x5, R0 ;  /* 0x00000005ff007819 */ /* 0x000fe40000011400 */
[----:B------:R-:W-:Y:S02]  /*0810*/  VIMNMX R199, RZ, R2, !PT ;  /* 0x00000002ffc77248 */ /* 0x000fe40007fe0100 */
[----:B------:R-:W-:-:S03]  /*0820*/  VIMNMX R116, R3, R0, PT ;  /* 0x0000000003747248 */ /* 0x000fc60003fe0100 */
[----:B------:R1:W-:Y:S01]  /*0830*/  STL [R1+0xd8], R199 ;  /* 0x0000d8c701007387 */ /* 0x0003e20000100800 */
[----:B------:R-:W-:-:S03]  /*0840*/  ISETP.GT.AND P0, PT, R116, R199, PT ;  /* 0x000000c77400720c */ /* 0x000fc60003f04270 */
[----:B------:R1:W-:Y:S10]  /*0850*/  STL [R1+0x5c], R116 ;  /* 0x00005c7401007387 */ /* 0x0003f40000100800 */
[----:B------:R-:W-:Y:S05]  /*0860*/  @P0 BRA `(.L_x_2711) ;  /* 0x0000001000940947 */ /* 0x000fea0003800000 */
[----:B------:R-:W-:Y:S01]  /*0870*/  ISETP.NE.AND P0, PT, R37, -0x1, PT ;  /* 0xffffffff2500780c */ /* 0x000fe20003f05270 */
[----:B------:R-:W2:Y:S04]  /*0880*/  LD.E.U16 R0, desc[UR4][R172.64+0x1c8] ;  /* 0x0001c804ac007980 */ /* 0x000ea8000c101500 */
[----:B------:R-:W3:Y:S04]  /*0890*/  LD.E.64 R2, desc[UR4][R172.64+0x88] ;  /* 0x00008804ac027980 */ /* 0x000ee8000c101b00 */
[----:B------:R4:W5:Y:S04]  /*08a0*/  LD.E.64 R8, desc[UR4][R172.64+0x70] ;  /* 0x00007004ac087980 */ /* 0x000968000c101b00 */
[----:B------:R-:W4:Y:S04]  /*08b0*/  @!P0 LD.E.64 R4, desc[UR4][R172.64+0x80] ;  /* 0x00008004ac048980 */ /* 0x000f28000c101b00 */
[----:B------:R1:W5:Y:S01]  /*08c0*/  LD.E.64 R12, desc[UR4][R172.64+0x90] ;  /* 0x00009004ac0c7980 */ /* 0x000362000c101b00 */
[----:B------:R-:W-:Y:S01]  /*08d0*/  @!P0 SHF.R.S32.HI R11, RZ, 0x1f, R111 ;  /* 0x0000001fff0b8819 */ /* 0x000fe2000001146f */
[----:B------:R-:W-:Y:S01]  /*08e0*/  BSSY B1, `(.L_x_2712) ;  /* 0x000001c000017945 */ /* 0x000fe20003800000 */
[----:B------:R-:W-:-:S02]  /*08f0*/  PLOP3.LUT P2, PT, PT, PT, PT, 0x8, 0x0 ;  /* 0x000000000000781c */ /* 0x000fc40003f4e170 */
[----:B------:R-:W-:Y:S02]  /*0900*/  CS2R R24, SRZ ;  /* 0x0000000000187805 */ /* 0x000fe4000001ff00 */
[C---:B--2---:R-:W-:Y:S02]  /*0910*/  PRMT R16, R0.reuse, 0x7770, RZ ;  /* 0x0000777000107816 */ /* 0x044fe400000000ff */
[----:B------:R-:W-:Y:S02]  /*0920*/  PRMT R0, R0, 0x7771, RZ ;  /* 0x0000777100007816 */ /* 0x000fe400000000ff */
[----:B------:R-:W-:-:S04]  /*0930*/  ISETP.NE.AND P5, PT, R16, RZ, PT ;  /* 0x000000ff1000720c */ /* 0x000fc80003fa5270 */
[----:B------:R-:W-:Y:S01]  /*0940*/  ISETP.NE.OR P1, PT, R0, RZ, !P5 ;  /* 0x000000ff0000720c */ /* 0x000fe20006f25670 */
[----:B----4-:R-:W-:Y:S02]  /*0950*/  @!P0 IMAD R5, R5, R111, RZ ;  /* 0x0000006f05058224 */ /* 0x010fe400078e02ff */
[----:B---3--:R-:W-:Y:S02]  /*0960*/  @P0 IMAD R10, R3, R37, RZ ;  /* 0x00000025030a0224 */ /* 0x008fe400078e02ff */
[----:B------:R-:W-:Y:S02]  /*0970*/  @!P0 IMAD R11, R4, R11, R5 ;  /* 0x0000000b040b8224 */ /* 0x000fe400078e0205 */
[----:B------:R-:W-:-:S04]  /*0980*/  @P0 IMAD.WIDE.U32 R6, R2, R37, RZ ;  /* 0x0000002502060225 */ /* 0x000fc800078e00ff */
[----:B------:R-:W-:-:S04]  /*0990*/  @!P0 IMAD.WIDE.U32 R4, R4, R111, RZ ;  /* 0x0000006f04048225 */ /* 0x000fc800078e00ff */
[----:B------:R-:W-:Y:S02]  /*09a0*/  @P0 IMAD.IADD R15, R7, 0x1, R10 ;  /* 0x00000001070f0824 */ /* 0x000fe400078e020a */
[----:B------:R-:W-:Y:S01]  /*09b0*/  @P0 IMAD.MOV.U32 R14, RZ, RZ, R6 ;  /* 0x000000ffff0e0224 */ /* 0x000fe200078e0006 */
[----:B------:R-:W-:Y:S01]  /*09c0*/  @!P0 MOV R14, R4 ;  /* 0x00000004000e8202 */ /* 0x000fe20000000f00 */
[----:B------:R-:W-:Y:S01]  /*09d0*/  @!P0 IMAD.IADD R15, R5, 0x1, R11 ;  /* 0x00000001050f8824 */ /* 0x000fe200078e020b */
[----:B-1----:R-:W-:Y:S06]  /*09e0*/  @P1 BRA `(.L_x_2713) ;  /* 0x00000000002c1947 */ /* 0x002fec0003800000 */
[----:B------:R-:W-:Y:S01]  /*09f0*/  ISETP.NE.AND P0, PT, R37, -0x1, PT ;  /* 0xffffffff2500780c */ /* 0x000fe20003f05270 */
[----:B------:R-:W-:Y:S01]  /*0a00*/  BSSY B0, `(.L_x_2714) ;  /* 0x0000006000007945 */ /* 0x000fe20003800000 */
[----:B------:R-:W-:-:S11]  /*0a10*/  PLOP3.LUT P2, PT, PT, PT, PT, 0x80, 0x0 ;  /* 0x000000000000781c */ /* 0x000fd60003f4f070 */
[----:B------:R-:W-:Y:S05]  /*0a20*/  @P0 BRA `(.L_x_2715) ;  /* 0x00000000000c0947 */ /* 0x000fea0003800000 */
[----:B------:R-:W2:Y:S02]  /*0a30*/  LD.E R0, desc[UR4][R172.64+0xb4] ;  /* 0x0000b404ac007980 */ /* 0x000ea4000c101900 */
[----:B--2---:R-:W-:-:S05]  /*0a40*/  IMAD R37, R111, R0, RZ ;  /* 0x000000006f257224 */ /* 0x004fca00078e02ff */
[----:B------:R1:W-:Y:S02]  /*0a50*/  STL [R1+0x11c], R37 ;  /* 0x00011c2501007387 */ /* 0x0003e40000100800 */
.L_x_2715:
[----:B------:R-:W-:Y:S05]  /*0a60*/  BSYNC B0 ;  /* 0x0000000000007941 */ /* 0x000fea0003800000 */
.L_x_2714:
[----:B------:R-:W-:Y:S01]  /*0a70*/  PRMT R0, RZ, 0x7610, R0 ;  /* 0x00007610ff007816 */ /* 0x000fe20000000000 */
[--C-:B------:R-:W-:Y:S01]  /*0a80*/  IMAD.MOV.U32 R24, RZ, RZ, R37.reuse ;  /* 0x000000ffff187224 */ /* 0x100fe200078e0025 */
[----:B------:R-:W-:Y:S02]  /*0a90*/  SHF.R.S32.HI R25, RZ, 0x1f, R37 ;  /* 0x0000001fff197819 */ /* 0x000fe40000011425 */
.L_x_2713:
[----:B------:R-:W-:Y:S05]  /*0aa0*/  BSYNC B1 ;  /* 0x0000000000017941 */ /* 0x000fea0003800000 */
.L_x_2712:
[----:B------:R-:W-:Y:S01]  /*0ab0*/  LOP3.LUT P4, RZ, R0, 0xff, RZ, 0xc0, !PT ;  /* 0x000000ff00ff7812 */ /* 0x000fe2000788c0ff */
[----:B------:R2:W5:Y:S04]  /*0ac0*/  LD.E.64 R6, desc[UR4][R172.64+0xa0] ;  /* 0x0000a004ac067980 */ /* 0x000568000c101b00 */
[----:B------:R2:W5:Y:S08]  /*0ad0*/  LD.E R0, desc[UR4][R172.64+0xc0] ;  /* 0x0000c004ac007980 */ /* 0x000570000c101900 */
[----:B------:R-:W3:Y:S01]  /*0ae0*/  @P4 LD.E.64 R22, desc[UR4][R172.64+0xb0] ;  /* 0x0000b004ac164980 */ /* 0x000ee2000c101b00 */
[----:B------:R-:W-:-:S04]  /*0af0*/  LEA.HI R10, R19, R104, RZ, 0x3 ;  /* 0x00000068130a7211 */ /* 0x000fc800078f18ff */
[----:B------:R-:W-:-:S05]  /*0b00*/  LOP3.LUT R20, R10, 0xfffffff8, RZ, 0xc0, !PT ;  /* 0xfffffff80a147812 */ /* 0x000fca00078ec0ff */
[----:B------:R-:W-:-:S05]  /*0b10*/  IMAD.IADD R20, R104, 0x1, -R20 ;  /* 0x0000000168147824 */ /* 0x000fca00078e0a14 */
[C---:B------:R-:W-:Y:S01]  /*0b20*/  ISETP.NE.AND P6, PT, R20.reuse, RZ, PT ;  /* 0x000000ff1400720c */ /* 0x040fe20003fc5270 */
[----:B------:R-:W-:Y:S01]  /*0b30*/  IMAD.SHL.U32 R20, R20, 0x8, RZ ;  /* 0x0000000814147824 */ /* 0x000fe200078e00ff */
[----:B------:R-:W-:-:S04]  /*0b40*/  SHF.R.S32.HI R10, RZ, 0x3, R10 ;  /* 0x00000003ff0a7819 */ /* 0x000fc8000001140a */
[----:B------:R-:W-:Y:S01]  /*0b50*/  IADD3 R14, P1, R20, R14, RZ ;  /* 0x0000000e140e7210 */ /* 0x000fe20007f3e0ff */
[----:B------:R-:W-:Y:S01]  /*0b60*/  IMAD.IADD R21, R118, 0x1, -R105 ;  /* 0x0000000176157824 */ /* 0x000fe200078e0a69 */
[----:B------:R-:W-:Y:S01]  /*0b70*/  SHF.R.S32.HI R4, RZ, 0x1f, R117 ;  /* 0x0000001fff047819 */ /* 0x000fe20000011475 */
[----:B-----5:R-:W-:Y:S01]  /*0b80*/  IMAD R13, R13, R117, RZ ;  /* 0x000000750d0d7224 */ /* 0x020fe200078e02ff */
[--C-:B------:R-:W-:Y:S01]  /*0b90*/  SHF.R.S32.HI R11, RZ, 0x1f, R10.reuse ;  /* 0x0000001fff0b7819 */ /* 0x100fe2000001140a */
[----:B------:R-:W-:Y:S01]  /*0ba0*/  VIADD R33, R10, 0x10 ;  /* 0x000000100a217836 */ /* 0x000fe20000000000 */
[----:B------:R-:W-:Y:S01]  /*0bb0*/  LEA.HI.X.SX32 R15, R20, R15, 0x1, P1 ;  /* 0x0000000f140f7211 */ /* 0x000fe200008f0eff */
[----:B------:R-:W-:Y:S01]  /*0bc0*/  VIADD R34, R10, 0x20 ;  /* 0x000000200a227836 */ /* 0x000fe20000000000 */
[----:B------:R-:W-:Y:S01]  /*0bd0*/  BSSY B0, `(.L_x_2716) ;  /* 0x000000f000007945 */ /* 0x000fe20003800000 */
[----:B------:R-:W-:Y:S01]  /*0be0*/  IMAD R13, R12, R4, R13 ;  /* 0x000000040c0d7224 */ /* 0x000fe200078e020d */
[-C--:B------:R-:W-:Y:S01]  /*0bf0*/  ISETP.GE.AND P3, PT, R10, R21.reuse, PT ;  /* 0x000000150a00720c */ /* 0x080fe20003f66270 */
[----:B------:R-:W-:Y:S01]  /*0c00*/  IMAD.WIDE R4, R115, 0x80, R10 ;  /* 0x0000008073047825 */ /* 0x000fe200078e020a */
[----:B------:R-:W-:-:S02]  /*0c10*/  ISETP.GE.AND P0, PT, R33, R21, PT ;  /* 0x000000152100720c */ /* 0x000fc40003f06270 */
[----:B------:R-:W-:Y:S01]  /*0c20*/  ISETP.GE.AND P1, PT, R34, R21, PT ;  /* 0x000000152200720c */ /* 0x000fe20003f26270 */
[----:B------:R-:W-:-:S04]  /*0c30*/  IMAD.WIDE.U32 R14, R117, R12, R14 ;  /* 0x0000000c750e7225 */ /* 0x000fc800078e000e */
[----:B------:R-:W-:Y:S02]  /*0c40*/  @P4 IMAD.MOV.U32 R26, RZ, RZ, 0x1 ;  /* 0x00000001ff1a4424 */ /* 0x000fe400078e00ff */
[----:B---3--:R-:W-:Y:S01]  /*0c50*/  @P4 IMAD R23, R22, R23, RZ ;  /* 0x0000001716174224 */ /* 0x008fe200078e02ff */
[----:B--2---:R-:W-:Y:S06]  /*0c60*/  @P4 BRA `(.L_x_2717) ;  /* 0x0000000000144947 */ /* 0x004fec0003800000 */
[----:B------:R-:W2:Y:S04]  /*0c70*/  @P5 LD.E R23, desc[UR4][R172.64+0xd4] ;  /* 0x0000d404ac175980 */ /* 0x000ea8000c101900 */
[----:B------:R-:W2:Y:S04]  /*0c80*/  LD.E R12, desc[UR4][R172.64+0x60] ;  /* 0x00006004ac0c7980 */ /* 0x000ea8000c101900 */
[----:B------:R-:W2:Y:S01]  /*0c90*/  @!P5 LD.E R23, desc[UR4][R172.64+0xb4] ;  /* 0x0000b404ac17d980 */ /* 0x000ea2000c101900 */
[----:B------:R-:W-:Y:S01]  /*0ca0*/  MOV R22, 0x1 ;  /* 0x0000000100167802 */ /* 0x000fe20000000f00 */
[----:B--2---:R-:W-:-:S02]  /*0cb0*/  IMAD R26, R23, R12, RZ ;  /* 0x0000000c171a7224 */ /* 0x004fc400078e02ff */
.L_x_2717:
[----:B------:R-:W-:Y:S05]  /*0cc0*/  BSYNC B0 ;  /* 0x0000000000007941 */ /* 0x000fea0003800000 */
.L_x_2716:
[----:B------:R-:W-:Y:S01]  /*0cd0*/  BSSY B0, `(.L_x_2718) ;  /* 0x0000010000007945 */ /* 0x000fe20003800000 */
[----:B------:R-:W-:Y:S02]  /*0ce0*/  IADD3 R31, R10, 0x30, RZ ;  /* 0x000000300a1f7810 */ /* 0x000fe40007ffe0ff */
[----:B------:R-:W-:Y:S02]  /*0cf0*/  IADD3 R27, R20, 0x40, RZ ;  /* 0x00000040141b7810 */ /* 0x000fe40007ffe0ff */
[----:B------:R-:W-:Y:S01]  /*0d00*/  IADD3 R13, R15, R13, RZ ;  /* 0x0000000d0f0d7210 */ /* 0x000fe20007ffe0ff */
[----:B------:R-:W-:Y:S06]  /*0d10*/  @P3 BRA `(.L_x_2719) ;  /* 0x00000000002c3947 */ /* 0x000fec0003800000 */
[----:B------:R-:W-:Y:S01]  /*0d20*/  IMAD R16, R5, R2, RZ ;  /* 0x0000000205107224 */ /* 0x000fe200078e02ff */
[-C--:B------:R-:W-:Y:S01]  /*0d30*/  ISETP.GE.AND P5, PT, R20, R0.reuse, PT ;  /* 0x000000001400720c */ /* 0x080fe20003fa6270 */
[----:B------:R-:W-:Y:S01]  /*0d40*/  IMAD.MOV.U32 R12, RZ, RZ, R14 ;  /* 0x000000ffff0c7224 */ /* 0x000fe200078e000e */
[----:B------:R-:W-:Y:S01]  /*0d50*/  ISETP.GE.AND P4, PT, R27, R0, PT ;  /* 0x000000001b00720c */ /* 0x000fe20003f86270 */
[C---:B------:R-:W-:Y:S02]  /*0d60*/  IMAD R16, R4.reuse, R3, R16 ;  /* 0x0000000304107224 */ /* 0x040fe400078e0210 */
[----:B------:R-:W-:-:S05]  /*0d70*/  IMAD.WIDE.U32 R18, R4, R2, R12 ;  /* 0x0000000204127225 */ /* 0x000fca00078e000c */
[----:B------:R-:W-:Y:S02]  /*0d80*/  IADD3 R17, R19, R16, RZ ;  /* 0x0000001013117210 */ /* 0x000fe40007ffe0ff */
[----:B------:R-:W-:-:S04]  /*0d90*/  LEA R16, P3, R18, R8, 0x1 ;  /* 0x0000000812107211 */ /* 0x000fc800078608ff */
[----:B------:R-:W-:-:S05]  /*0da0*/  LEA.HI.X R17, R18, R9, R17, 0x1, P3 ;  /* 0x0000000912117211 */ /* 0x000fca00018f0c11 */
[----:B------:R2:W-:Y:S04]  /*0db0*/  @!P5 ST.E.128 desc[UR4][R16.64], RZ ;  /* 0x000000ff1000d985 */ /* 0x0005e8000c101d04 */
[----:B------:R2:W-:Y:S02]  /*0dc0*/  @!P4 ST.E.128 desc[UR4][R16.64+0x80], RZ ;  /* 0x000080ff1000c985 */ /* 0x0005e4000c101d04 */
.L_x_2719:
[----:B------:R-:W-:Y:S05]  /*0dd0*/  BSYNC B0 ;  /* 0x0000000000007941 */ /* 0x000fea0003800000 */
.L_x_2718:
[----:B------:R-:W-:Y:S01]  /*0de0*/  BSSY B0, `(.L_x_2720) ;  /* 0x0000012000007945 */ /* 0x000fe20003800000 */
[----:B------:R-:W-:Y:S02]  /*0df0*/  ISETP.GE.AND P3, PT, R31, R21, PT ;  /* 0x000000151f00720c */ /* 0x000fe40003f66270 */
[----:B------:R-:W-:Y:S01]  /*0e00*/  IADD3 R32, R10, 0x40, RZ ;  /* 0x000000400a207810 */ /* 0x000fe20007ffe0ff */
[----:B------:R-:W-:Y:S05]  /*0e10*/  @P0 BRA `(.L_x_2721) ;  /* 0x0000000000380947 */ /* 0x000fea0003800000 */
[----:B--2---:R-:W-:Y:S01]  /*0e20*/  IADD3 R16, P0, R4, 0x10, RZ ;  /* 0x0000001004107810 */ /* 0x004fe20007f1e0ff */
[----:B------:R-:W-:Y:S01]  /*0e30*/  IMAD.MOV.U32 R18, RZ, RZ, R14 ;  /* 0x000000ffff127224 */ /* 0x000fe200078e000e */
[----:B------:R-:W-:Y:S02]  /*0e40*/  MOV R19, R13 ;  /* 0x0000000d00137202 */ /* 0x000fe40000000f00 */
[-C--:B------:R-:W-:Y:S01]  /*0e50*/  ISETP.GE.AND P4, PT, R20, R0.reuse, PT ;  /* 0x000000001400720c */ /* 0x080fe20003f86270 */
[----:B------:R-:W-:Y:S01]  /*0e60*/  IMAD.X R17, RZ, RZ, R5, P0 ;  /* 0x000000ffff117224 */ /* 0x000fe200000e0605 */
[----:B------:R-:W-:Y:S01]  /*0e70*/  ISETP.GE.AND P0, PT, R27, R0, PT ;  /* 0x000000001b00720c */ /* 0x000fe20003f06270 */
[----:B------:R-:W-:-:S04]  /*0e80*/  IMAD.WIDE.U32 R18, R2, R16, R18 ;  /* 0x0000001002127225 */ /* 0x000fc800078e0012 */
[----:B------:R-:W-:-:S04]  /*0e90*/  IMAD R17, R17, R2, RZ ;  /* 0x0000000211117224 */ /* 0x000fc800078e02ff */
[----:B------:R-:W-:Y:S01]  /*0ea0*/  IMAD R17, R3, R16, R17 ;  /* 0x0000001003117224 */ /* 0x000fe200078e0211 */
[----:B------:R-:W-:-:S03]  /*0eb0*/  LEA R16, P5, R18, R8, 0x1 ;  /* 0x0000000812107211 */ /* 0x000fc600078a08ff */
[----:B------:R-:W-:-:S05]  /*0ec0*/  IMAD.IADD R17, R19, 0x1, R17 ;  /* 0x0000000113117824 */ /* 0x000fca00078e0211 */
[----:B------:R-:W-:-:S05]  /*0ed0*/  LEA.HI.X R17, R18, R9, R17, 0x1, P5 ;  /* 0x0000000912117211 */ /* 0x000fca00028f0c11 */
[----:B------:R3:W-:Y:S04]  /*0ee0*/  @!P4 ST.E.128 desc[UR4][R16.64], RZ ;  /* 0x000000ff1000c985 */ /* 0x0007e8000c101d04 */
[----:B------:R3:W-:Y:S02]  /*0ef0*/  @!P0 ST.E.128 desc[UR4][R16.64+0x80], RZ ;  /* 0x000080ff10008985 */ /* 0x0007e4000c101d04 */
.L_x_2721:
[----:B------:R-:W-:Y:S05]  /*0f00*/  BSYNC B0 ;  /* 0x0000000000007941 */ /* 0x000fea0003800000 */
.L_x_2720:
[----:B------:R-:W-:Y:S01]  /*0f10*/  BSSY B0, `(.L_x_2722) ;  /* 0x0000012000007945 */ /* 0x000fe20003800000 */
[----:B------:R-:W-:Y:S02]  /*0f20*/  ISETP.GE.AND P0, PT, R32, R21, PT ;  /* 0x000000152000720c */ /* 0x000fe40003f06270 */
[----:B------:R-:W-:Y:S01]  /*0f30*/  IADD3 R30, R10, 0x50, RZ ;  /* 0x000000500a1e7810 */ /* 0x000fe20007ffe0ff */
[----:B------:R-:W-:Y:S05]  /*0f40*/  @P1 BRA `(.L_x_2723) ;  /* 0x0000000000381947 */ /* 0x000fea0003800000 */
[----:B--23--:R-:W-:Y:S01]  /*0f50*/  IADD3 R16, P1, R4, 0x20, RZ ;  /* 0x0000002004107810 */ /* 0x00cfe20007f3e0ff */
        /* <DEDUP_REMOVED lines=13> */
.L_x_2723:
[----:B------:R-:W-:Y:S05]  /*1030*/  BSYNC B0 ;  /* 0x0000000000007941 */ /* 0x000fea0003800000 */
.L_x_2722:
[----:B------:R-:W-:Y:S01]  /*1040*/  BSSY B0, `(.L_x_2724) ;  /* 0x0000012000007945 */ /* 0x000fe20003800000 */
[----:B------:R-:W-:Y:S02]  /*1050*/  ISETP.GE.AND P1, PT, R30, R21, PT ;  /* 0x000000151e00720c */ /* 0x000fe40003f26270 */
[----:B------:R-:W-:Y:S01]  /*1060*/  IADD3 R28, R10, 0x60, RZ ;  /* 0x000000600a1c7810 */ /* 0x000fe20007ffe0ff */
[----:B------:R-:W-:Y:S05]  /*1070*/  @P3 BRA `(.L_x_2725) ;  /* 0x0000000000383947 */ /* 0x000fea0003800000 */
[----:B--234-:R-:W-:Y:S01]  /*1080*/  IADD3 R16, P3, R4, 0x30, RZ ;  /* 0x0000003004107810 */ /* 0x01cfe20007f7e0ff */
        /* <DEDUP_REMOVED lines=13> */
.L_x_2725:
[----:B------:R-:W-:Y:S05]  /*1160*/  BSYNC B0 ;  /* 0x0000000000007941 */ /* 0x000fea0003800000 */
.L_x_2724:
[----:B------:R-:W-:Y:S01]  /*1170*/  BSSY B0, `(.L_x_2726) ;  /* 0x0000013000007945 */ /* 0x000fe20003800000 */
[----:B------:R-:W-:Y:S01]  /*1180*/  ISETP.GE.AND P5, PT, R28, R21, PT ;  /* 0x000000151c00720c */ /* 0x000fe20003fa6270 */
[----:B------:R-:W-:Y:S01]  /*1190*/  IMAD R26, R111, R26, RZ ;  /* 0x0000001a6f1a7224 */ /* 0x000fe200078e02ff */
        /* <DEDUP_REMOVED lines=16> */
.L_x_2727:
[----:B------:R-:W-:Y:S05]  /*12a0*/  BSYNC B0 ;  /* 0x0000000000007941 */ /* 0x000fea0003800000 */
.L_x_2726:
[----:B--234-:R-:W-:Y:S01]  /*12b0*/  SEL R16, R26, RZ, !P2 ;  /* 0x000000ff1a107207 */ /* 0x01cfe20005000000 */
[----:B------:R-:W-:Y:S01]  /*12c0*/  BSSY B0, `(.L_x_2728) ;  /* 0x0000014000007945 */ /* 0x000fe20003800000 */
[-C--:B------:R-:W-:Y:S02]  /*12d0*/  ISETP.GE.AND P4, PT, R29, R21.reuse, PT ;  /* 0x000000151d00720c */ /* 0x080fe40003f86270 */
[----:B------:R-:W-:Y:S01]  /*12e0*/  ISETP.GE.OR P0, PT, R10, R21, P6 ;  /* 0x000000150a00720c */ /* 0x000fe20003706670 */
[----:B------:R-:W-:Y:S02]  /*12f0*/  IMAD R26, R117, R23, R16 ;  /* 0x00000017751a7224 */ /* 0x000fe400078e0210 */
[----:B------:R-:W-:Y:S01]  /*1300*/  IMAD R23, R105, R22, RZ ;  /* 0x0000001669177224 */ /* 0x000fe200078e02ff */
[----:B------:R-:W-:Y:S09]  /*1310*/  @P1 BRA `(.L_x_2729) ;  /* 0x0000000000381947 */ /* 0x000ff20003800000 */
[----:B------:R-:W-:Y:S01]  /*1320*/  IADD3 R16, P1, R4, 0x50, RZ ;  /* 0x0000005004107810 */ /* 0x000fe20007f3e0ff */
        /* <DEDUP_REMOVED lines=13> */
.L_x_2729:
[----:B------:R-:W-:Y:S05]  /*1400*/  BSYNC B0 ;  /* 0x0000000000007941 */ /* 0x000fea0003800000 */
.L_x_2728:
[----:B------:R-:W-:Y:S04]  /*1410*/  BSSY B0, `(.L_x_2730) ;  /* 0x0000010000007945 */ /* 0x000fe80003800000 */
        /* <DEDUP_REMOVED lines=15> */
.L_x_2731:
[----:B------:R-:W-:Y:S05]  /*1510*/  BSYNC B0 ;  /* 0x0000000000007941 */ /* 0x000fea0003800000 */
.L_x_2730:
[----:B------:R-:W-:Y:S04]  /*1520*/  BSSY B0, `(.L_x_2732) ;  /* 0x0000010000007945 */ /* 0x000fe80003800000 */
[----:B------:R-:W-:Y:S05]  /*1530*/  @P4 BRA `(.L_x_2733) ;  /* 0x0000000000384947 */ /* 0x000fea0003800000 */
[----:B------:R-:W-:Y:S02]  /*1540*/  IADD3 R12, P1, R4, 0x70, RZ ;  /* 0x00000070040c7810 */ /* 0x000fe40007f3e0ff */
[----:B------:R-:W-:-:S03]  /*1550*/  ISETP.GE.AND P2, PT, R20, R0, PT ;  /* 0x000000001400720c */ /* 0x000fc60003f46270 */
[----:B------:R-:W-:Y:S01]  /*1560*/  IMAD.X R4, RZ, RZ, R5, P1 ;  /* 0x000000ffff047224 */ /* 0x000fe200008e0605 */
[----:B------:R-:W-:Y:S02]  /*1570*/  MOV R5, R13 ;  /* 0x0000000d00057202 */ /* 0x000fe40000000f00 */
[----:B------:R-:W-:Y:S01]  /*1580*/  ISETP.GE.AND P1, PT, R27, R0, PT ;  /* 0x000000001b00720c */ /* 0x000fe20003f26270 */
[----:B------:R-:W-:Y:S02]  /*1590*/  IMAD R15, R4, R2, RZ ;  /* 0x00000002040f7224 */ /* 0x000fe400078e02ff */
[----:B------:R-:W-:Y:S02]  /*15a0*/  IMAD.MOV.U32 R4, RZ, RZ, R14 ;  /* 0x000000ffff047224 */ /* 0x000fe400078e000e */
[-C--:B------:R-:W-:Y:S02]  /*15b0*/  IMAD R3, R3, R12.reuse, R15 ;  /* 0x0000000c03037224 */ /* 0x080fe400078e020f */
[----:B------:R-:W-:-:S04]  /*15c0*/  IMAD.WIDE.U32 R4, R2, R12, R4 ;  /* 0x0000000c02047225 */ /* 0x000fc800078e0004 */
[----:B------:R-:W-:Y:S01]  /*15d0*/  IMAD.IADD R0, R5, 0x1, R3 ;  /* 0x0000000105007824 */ /* 0x000fe200078e0203 */
[----:B------:R-:W-:-:S04]  /*15e0*/  LEA R2, P3, R4, R8, 0x1 ;  /* 0x0000000804027211 */ /* 0x000fc800078608ff */
[----:B------:R-:W-:-:S05]  /*15f0*/  LEA.HI.X R3, R4, R9, R0, 0x1, P3 ;  /* 0x0000000904037211 */ /* 0x000fca00018f0c00 */
[----:B------:R4:W-:Y:S04]  /*1600*/  @!P2 ST.E.128 desc[UR4][R2.64], RZ ;  /* 0x000000ff0200a985 */ /* 0x0009e8000c101d04 */
[----:B------:R4:W-:Y:S02]  /*1610*/  @!P1 ST.E.128 desc[UR4][R2.64+0x80], RZ ;  /* 0x000080ff02009985 */ /* 0x0009e4000c101d04 */
.L_x_2733:
[----:B------:R-:W-:Y:S05]  /*1620*/  BSYNC B0 ;  /* 0x0000000000007941 */ /* 0x000fea0003800000 */
.L_x_2732:
[-C--:B------:R-:W-:Y:S01]  /*1630*/  ISETP.GE.OR P1, PT, R33, R21.reuse, P6 ;  /* 0x000000152100720c */ /* 0x080fe20003726670 */
[----:B------:R-:W-:Y:S01]  /*1640*/  @!P0 IMAD R10, R10, R22, RZ ;  /* 0x000000160a0a8224 */ /* 0x000fe200078e02ff */
[----:B------:R-:W-:Y:S01]  /*1650*/  SHF.R.S32.HI R0, RZ, 0x1f, R23 ;  /* 0x0000001fff007819 */ /* 0x000fe20000011417 */
[----:B------:R-:W-:Y:S01]  /*1660*/  @!P0 IMAD.MOV.U32 R5, RZ, RZ, 0x7f800000 ;  /* 0x7f800000ff058424 */ /* 0x000fe200078e00ff */
[--C-:B------:R-:W-:Y:S02]  /*1670*/  IADD3 R11, P3, P2, R23, R24, R26.reuse ;  /* 0x00000018170b7210 */ /* 0x100fe40007a7e01a */
[----:B----4-:R-:W-:Y:S02]  /*1680*/  SHF.R.S32.HI R2, RZ, 0x1f, R26 ;  /* 0x0000001fff027819 */ /* 0x010fe4000001141a */
[----:B------:R-:W-:Y:S02]  /*1690*/  ISETP.GE.OR P5, PT, R34, R21, P6 ;  /* 0x000000152200720c */ /* 0x000fe400037a6670 */
[----:B--23--:R-:W-:-:S02]  /*16a0*/  IADD3.X R16, R0, R25, R2, P3, P2 ;  /* 0x0000001900107210 */ /* 0x00cfc40001fe4402 */
[C---:B------:R-:W-:Y:S01]  /*16b0*/  @!P0 IADD3 R3, P2, R10.reuse, R11, RZ ;  /* 0x0000000b0a038210 */ /* 0x040fe20007f5e0ff */
[----:B------:R-:W-:Y:S01]  /*16c0*/  @!P1 IMAD R0, R33, R22, RZ ;  /* 0x0000001621009224 */ /* 0x000fe200078e02ff */
[-C--:B------:R-:W-:Y:S02]  /*16d0*/  ISETP.GE.OR P4, PT, R31, R21.reuse, P6 ;  /* 0x000000151f00720c */ /* 0x080fe40003786670 */
[----:B------:R-:W-:Y:S02]  /*16e0*/  @!P0 LEA.HI.X.SX32 R10, R10, R16, 0x1, P2 ;  /* 0x000000100a0a8211 */ /* 0x000fe400010f0eff */
[C---:B------:R-:W-:Y:S02]  /*16f0*/  @!P0 LEA R2, P2, R3.reuse, R6, 0x2 ;  /* 0x0000000603028211 */ /* 0x040fe400078410ff */
[----:B------:R-:W-:Y:S01]  /*1700*/  ISETP.GE.OR P3, PT, R32, R21, P6 ;  /* 0x000000152000720c */ /* 0x000fe20003766670 */
[----:B------:R-:W-:Y:S01]  /*1710*/  @!P5 IMAD R8, R34, R22, RZ ;  /* 0x000000162208d224 */ /* 0x000fe200078e02ff */
[----:B------:R-:W-:Y:S01]  /*1720*/  @!P0 LEA.HI.X R3, R3, R7, R10, 0x2, P2 ;  /* 0x0000000703038211 */ /* 0x000fe200010f140a */
[----:B------:R-:W-:Y:S01]  /*1730*/  @!P5 IMAD.MOV.U32 R10, RZ, RZ, 0x7f800000 ;  /* 0x7f800000ff0ad424 */ /* 0x000fe200078e00ff */
[----:B------:R-:W-:-:S03]  /*1740*/  @!P1 IADD3 R4, P2, R0, R11, RZ ;  /* 0x0000000b00049210 */ /* 0x000fc60007f5e0ff */
[----:B------:R2:W-:Y:S02]  /*1750*/  @!P0 ST.E desc[UR4][R2.64], R5 ;  /* 0x0000000502008985 */ /* 0x0005e4000c101904 */
[----:B--2---:R-:W-:Y:S01]  /*1760*/  @!P1 LEA.HI.X.SX32 R3, R0, R16, 0x1, P2 ;  /* 0x0000001000039211 */ /* 0x004fe200010f0eff */
[----:B------:R-:W-:Y:S01]  /*1770*/  @!P4 IMAD R5, R31, R22, RZ ;  /* 0x000000161f05c224 */ /* 0x000fe200078e02ff */
[----:B------:R-:W-:Y:S02]  /*1780*/  @!P1 LEA R2, P2, R4, R6, 0x2 ;  /* 0x0000000604029211 */ /* 0x000fe400078410ff */
[----:B------:R-:W-:Y:S02]  /*1790*/  @!P5 IADD3 R0, P0, R8, R11, RZ ;  /* 0x0000000b0800d210 */ /* 0x000fe40007f1e0ff */
[----:B------:R-:W-:Y:S02]  /*17a0*/  @!P1 LEA.HI.X R3, R4, R7, R3, 0x2, P2 ;  /* 0x0000000704039211 */ /* 0x000fe400010f1403 */
[----:B------:R-:W-:-:S02]  /*17b0*/  @!P5 LEA.HI.X.SX32 R8, R8, R16, 0x1, P0 ;  /* 0x000000100808d211 */ /* 0x000fc400000f0eff */
[C---:B------:R-:W-:Y:S02]  /*17c0*/  @!P5 LEA R14, P2, R0.reuse, R6, 0x2 ;  /* 0x00000006000ed211 */ /* 0x040fe400078410ff */
[C---:B------:R-:W-:Y:S02]  /*17d0*/  @!P4 IADD3 R4, P0, R5.reuse, R11, RZ ;  /* 0x0000000b0504c210 */ /* 0x040fe40007f1e0ff */
[----:B------:R-:W-:Y:S01]  /*17e0*/  @!P5 LEA.HI.X R15, R0, R7, R8, 0x2, P2 ;  /* 0x00000007000fd211 */ /* 0x000fe200010f1408 */
[----:B------:R-:W-:Y:S01]  /*17f0*/  @!P1 IMAD.MOV.U32 R8, RZ, RZ, 0x7f800000 ;  /* 0x7f800000ff089424 */ /* 0x000fe200078e00ff */
[-C--:B------:R-:W-:Y:S02]  /*1800*/  ISETP.GE.OR P2, PT, R30, R21.reuse, P6 ;  /* 0x000000151e00720c */ /* 0x080fe40003746670 */
[----:B------:R-:W-:Y:S01]  /*1810*/  @!P4 LEA.HI.X.SX32 R0, R5, R16, 0x1, P0 ;  /* 0x000000100500c211 */ /* 0x000fe200000f0eff */
[----:B------:R-:W-:Y:S01]  /*1820*/  @!P3 IMAD R5, R32, R22, RZ ;  /* 0x000000162005b224 */ /* 0x000fe200078e02ff */
[----:B------:R-:W-:Y:S01]  /*1830*/  @!P4 LEA R12, P0, R4, R6, 0x2 ;  /* 0x00000006040cc211 */ /* 0x000fe200078010ff */
[----:B------:R2:W-:Y:S01]  /*1840*/  @!P1 ST.E desc[UR4][R2.64], R8 ;  /* 0x0000000802009985 */ /* 0x0005e2000c101904 */
[----:B------:R-:W-:-:S02]  /*1850*/  ISETP.GE.OR P1, PT, R28, R21, P6 ;  /* 0x000000151c00720c */ /* 0x000fc40003726670 */
[----:B------:R-:W-:Y:S01]  /*1860*/  @!P4 LEA.HI.X R13, R4, R7, R0, 0x2, P0 ;  /* 0x00000007040dc211 */ /* 0x000fe200000f1400 */
[----:B------:R3:W-:Y:S01]  /*1870*/  @!P5 ST.E desc[UR4][R14.64], R10 ;  /* 0x0000000a0e00d985 */ /* 0x0007e2000c101904 */
[----:B------:R-:W-:Y:S02]  /*1880*/  @!P3 IADD3 R0, P0, R5, R11, RZ ;  /* 0x0000000b0500b210 */ /* 0x000fe40007f1e0ff */
[----:B------:R-:W-:Y:S02]  /*1890*/  ISETP.GE.OR P6, PT, R29, R21, P6 ;  /* 0x000000151d00720c */ /* 0x000fe400037c6670 */
[----:B------:R-:W-:Y:S01]  /*18a0*/  @!P3 LEA.HI.X.SX32 R5, R5, R16, 0x1, P0 ;  /* 0x000000100505b211 */ /* 0x000fe200000f0eff */
[----:B--2---:R-:W-:Y:S01]  /*18b0*/  @!P2 IMAD R2, R30, R22, RZ ;  /* 0x000000161e02a224 */ /* 0x004fe200078e02ff */
[----:B------:R-:W-:-:S03]  /*18c0*/  @!P3 LEA R8, P0, R0, R6, 0x2 ;  /* 0x000000060008b211 */ /* 0x000fc600078010ff */
[----:B------:R-:W-:Y:S02]  /*18d0*/  @!P1 IMAD R3, R28, R22, RZ ;  /* 0x000000161c039224 */ /* 0x000fe400078e02ff */
[----:B---3--:R-:W-:Y:S01]  /*18e0*/  @!P3 IMAD.MOV.U32 R14, RZ, RZ, 0x7f800000 ;  /* 0x7f800000ff0eb424 */ /* 0x008fe200078e00ff */
[----:B------:R-:W-:Y:S01]  /*18f0*/  @!P3 LEA.HI.X R9, R0, R7, R5, 0x2, P0 ;  /* 0x000000070009b211 */ /* 0x000fe200000f1405 */
[----:B------:R-:W-:Y:S01]  /*1900*/  @!P2 IMAD.MOV.U32 R10, RZ, RZ, 0x7f800000 ;  /* 0x7f800000ff0aa424 */ /* 0x000fe200078e00ff */
[----:B------:R-:W-:-:S04]  /*1910*/  @!P2 IADD3 R0, P0, R2, R11, RZ ;  /* 0x0000000b0200a210 */ /* 0x000fc80007f1e0ff */
[----:B------:R-:W-:Y:S02]  /*1920*/  @!P2 LEA.HI.X.SX32 R2, R2, R16, 0x1, P0 ;  /* 0x000000100202a211 */ /* 0x000fe400000f0eff */
[----:B------:R-:W-:-:S04]  /*1930*/  @!P2 LEA R4, P0, R0, R6, 0x2 ;  /* 0x000000060004a211 */ /* 0x000fc800078010ff */
[----:B------:R-:W-:Y:S02]  /*1940*/  @!P2 LEA.HI.X R5, R0, R7, R2, 0x2, P0 ;  /* 0x000000070005a211 */ /* 0x000fe400000f1402 */
[----:B------:R-:W-:-:S04]  /*1950*/  @!P1 IADD3 R0, P0, R3, R11, RZ ;  /* 0x0000000b03009210 */ /* 0x000fc80007f1e0ff */
[----:B------:R-:W-:Y:S02]  /*1960*/  @!P1 LEA.HI.X.SX32 R3, R3, R16, 0x1, P0 ;  /* 0x0000001003039211 */ /* 0x000fe400000f0eff */
[----:B------:R-:W-:-:S04]  /*1970*/  @!P1 LEA R2, P0, R0, R6, 0x2 ;  /* 0x0000000600029211 */ /* 0x000fc800078010ff */
[----:B------:R-:W-:Y:S01]  /*1980*/  @!P1 LEA.HI.X R3, R0, R7, R3, 0x2, P0 ;  /* 0x0000000700039211 */ /* 0x000fe200000f1403 */
[----:B------:R-:W-:-:S05]  /*1990*/  @!P4 IMAD.MOV.U32 R0, RZ, RZ, 0x7f800000 ;  /* 0x7f800000ff00c424 */ /* 0x000fca00078e00ff */
[----:B------:R2:W-:Y:S04]  /*19a0*/  @!P4 ST.E desc[UR4][R12.64], R0 ;  /* 0x000000000c00c985 */ /* 0x0005e8000c101904 */
[----:B------:R-:W-:Y:S04]  /*19b0*/  @!P3 ST.E desc[UR4][R8.64], R14 ;  /* 0x0000000e0800b985 */ /* 0x000fe8000c101904 */
[----:B------:R-:W-:Y:S01]  /*19c0*/  @!P2 ST.E desc[UR4][R4.64], R10 ;  /* 0x0000000a0400a985 */ /* 0x000fe2000c101904 */
[----:B--2---:R-:W-:-:S05]  /*19d0*/  @!P1 IMAD.MOV.U32 R0, RZ, RZ, 0x7f800000 ;  /* 0x7f800000ff009424 */ /* 0x004fca00078e00ff */
[----:B------:R2:W-:Y:S02]  /*19e0*/  @!P1 ST.E desc[UR4][R2.64], R0 ;  /* 0x0000000002009985 */ /* 0x0005e4000c101904 */
[----:B--2---:R-:W-:Y:S02]  /*19f0*/  IMAD.MOV.U32 R2, RZ, RZ, R35 ;  /* 0x000000ffff027224 */ /* 0x004fe400078e0023 */
[----:B------:R-:W-:-:S04]  /*1a00*/  IMAD.MOV.U32 R3, RZ, RZ, 0x0 ;  /* 0x00000000ff037424 */ /* 0x000fc800078e00ff */
[----:B-1----:R-:W-:Y:S05]  /*1a10*/  @P6 RET.REL.NODEC R2 `(_ZN5flash16flash_fwd_kernelI23Flash_fwd_kernel_traitsILi128ELi128ELi32ELi4ELb0ELb0EN7cutlass6half_tE19Flash_kernel_traitsILi128ELi128ELi32ELi4ES3_EELb1ELb0ELb1ELb1ELb0ELb0ELb0ELb1EEEvNS_16Flash_fwd_paramsE) ;  /* 0xffffffe402786950 */ /* 0x002fea0003c3ffff */
[----:B------:R-:W-:-:S05]  /*1a20*/  IMAD R0, R29, R22, RZ ;  /* 0x000000161d007224 */ /* 0x000fca00078e02ff */
[----:B------:R-:W-:-:S04]  /*1a30*/  IADD3 R3, P0, R0, R11, RZ ;  /* 0x0000000b00037210 */ /* 0x000fc80007f1e0ff */
[----:B------:R-:W-:Y:S02]  /*1a40*/  LEA.HI.X.SX32 R0, R0, R16, 0x1, P0 ;  /* 0x0000001000007211 */ /* 0x000fe400000f0eff */
[----:B------:R-:W-:-:S04]  /*1a50*/  LEA R2, P0, R3, R6, 0x2 ;  /* 0x0000000603027211 */ /* 0x000fc800078010ff */
[----:B------:R-:W-:Y:S01]  /*1a60*/  LEA.HI.X R3, R3, R7, R0, 0x2, P0 ;  /* 0x0000000703037211 */ /* 0x000fe200000f1400 */
[----:B------:R-:W-:-:S05]  /*1a70*/  IMAD.MOV.U32 R0, RZ, RZ, 0x7f800000 ;  /* 0x7f800000ff007424 */ /* 0x000fca00078e00ff */
[----:B------:R1:W-:Y:S02]  /*1a80*/  ST.E desc[UR4][R2.64], R0 ;  /* 0x0000000002007985 */ /* 0x0003e4000c101904 */
[----:B-1----:R-:W-:Y:S02]  /*1a90*/  IMAD.MOV.U32 R2, RZ, RZ, R35 ;  /* 0x000000ffff027224 */ /* 0x002fe400078e0023 */
[----:B------:R-:W-:-:S04]  /*1aa0*/  IMAD.MOV.U32 R3, RZ, RZ, 0x0 ;  /* 0x00000000ff037424 */ /* 0x000fc800078e00ff */
[----:B------:R-:W-:Y:S05]  /*1ab0*/  RET.REL.NODEC R2 `(_ZN5flash16flash_fwd_kernelI23Flash_fwd_kernel_traitsILi128ELi128ELi32ELi4ELb0ELb0EN7cutlass6half_tE19Flash_kernel_traitsILi128ELi128ELi32ELi4ES3_EELb1ELb0ELb1ELb1ELb0ELb0ELb0ELb1EEEvNS_16Flash_fwd_paramsE) ;  /* 0xffffffe402507950 */ /* 0x000fea0003c3ffff */
.L_x_2711:
[----:B------:R-:W2:Y:S01]  /*1ac0*/  LD.E R32, desc[UR4][R172.64+0x68] ;  /* 0x00006804ac207980 */ /* 0x000ea2000c101900 */
[----:B------:R-:W-:-:S03]  /*1ad0*/  ISETP.NE.AND P1, PT, R37, -0x1, PT ;  /* 0xffffffff2500780c */ /* 0x000fc60003f25270 */
[----:B------:R-:W3:Y:S04]  /*1ae0*/  LD.E.64 R2, desc[UR4][R172.64+0x30] ;  /* 0x00003004ac027980 */ /* 0x000ee8000c101b00 */
[----:B------:R-:W4:Y:S01]  /*1af0*/  LD.E.64 R16, desc[UR4][R172.64+0x48] ;  /* 0x00004804ac107980 */ /* 0x000f22000c101b00 */
[----:B------:R-:W1:Y:S05]  /*1b00*/  S2R R14, SR_CgaCtaId ;  /* 0x00000000000e7919 */ /* 0x000e6a0000008800 */
[----:B------:R-:W3:Y:S01]  /*1b10*/  @!P1 LD.E.64 R8, desc[UR4][R172.64+0x18] ;  /* 0x00001804ac089980 */ /* 0x000ee2000c101b00 */
[----:B------:R-:W-:Y:S01]  /*1b20*/  IMAD.IADD R50, R118, 0x1, -R105 ;  /* 0x0000000176327824 */ /* 0x000fe200078e0a69 */
[----:B------:R-:W-:-:S02]  /*1b30*/  LEA.HI R11, R19, R104, RZ, 0x6 ;  /* 0x00000068130b7211 */ /* 0x000fc400078f30ff */
[----:B------:R-:W-:Y:S01]  /*1b40*/  LEA.HI R46, R19, R104, RZ, 0x4 ;  /* 0x00000068132e7211 */ /* 0x000fe200078f20ff */
[----:B------:R-:W4:Y:S02]  /*1b50*/  LD.E R147, desc[UR4][R172.64+0xc8] ;  /* 0x0000c804ac937980 */ /* 0x000f24000c101900 */
[----:B------:R-:W-:Y:S01]  /*1b60*/  IMAD.SHL.U32 R11, R11, 0x8, RZ ;  /* 0x000000080b0b7824 */ /* 0x000fe200078e00ff */
[----:B------:R-:W-:Y:S01]  /*1b70*/  MOV R5, 0x400 ;  /* 0x0000040000057802 */ /* 0x000fe20000000f00 */
[----:B------:R-:W4:Y:S01]  /*1b80*/  LD.E.64 R12, desc[UR4][R172.64+0x38] ;  /* 0x00003804ac0c7980 */ /* 0x000f22000c101b00 */
[----:B------:R-:W-:Y:S02]  /*1b90*/  ISETP.NE.AND P0, PT, R36, -0x1, PT ;  /* 0xffffffff2400780c */ /* 0x000fe40003f05270 */
[----:B------:R-:W-:Y:S01]  /*1ba0*/  IABS R27, R117 ;  /* 0x00000075001b7213 */ /* 0x000fe20000000000 */
[----:B------:R2:W5:Y:S04]  /*1bb0*/  LD.E.64 R34, desc[UR4][R172.64+0x50] ;  /* 0x00005004ac227980 */ /* 0x000568000c101b00 */
[----:B------:R2:W5:Y:S04]  /*1bc0*/  LD.E R100, desc[UR4][R172.64+0x60] ;  /* 0x00006004ac647980 */ /* 0x000568000c101900 */
[----:B------:R2:W5:Y:S04]  /*1bd0*/  LD.E R101, desc[UR4][R172.64+0xc4] ;  /* 0x0000c404ac657980 */ /* 0x000568000c101900 */
[----:B------:R2:W5:Y:S01]  /*1be0*/  @!P0 LD.E.64 R30, desc[UR4][R172.64+0x20] ;  /* 0x00002004ac1e8980 */ /* 0x000562000c101b00 */
[----:B-1----:R-:W-:-:S03]  /*1bf0*/  LEA R5, R14, R5, 0x18 ;  /* 0x000000050e057211 */ /* 0x002fc600078ec0ff */
[----:B------:R1:W5:Y:S04]  /*1c00*/  LD.E R223, desc[UR4][R172.64+0xc0] ;  /* 0x0000c004acdf7980 */ /* 0x000368000c101900 */
[----:B------:R1:W5:Y:S04]  /*1c10*/  LD.E.64 R248, desc[UR4][R172.64+0x40] ;  /* 0x00004004acf87980 */ /* 0x000368000c101b00 */
[----:B------:R1:W5:Y:S04]  /*1c20*/  LD.E.64 R42, desc[UR4][R172.64+0x58] ;  /* 0x00005804ac2a7980 */ /* 0x000368000c101b00 */
[----:B------:R1:W5:Y:S04]  /*1c30*/  LD.E.64 R236, desc[UR4][R172.64+0x8] ;  /* 0x00000804acec7980 */ /* 0x000368000c101b00 */
[----:B------:R1:W5:Y:S04]  /*1c40*/  LD.E.64 R240, desc[UR4][R172.64+0x10] ;  /* 0x00001004acf07980 */ /* 0x000368000c101b00 */
[----:B------:R1:W5:Y:S04]  /*1c50*/  LD.E.64 R98, desc[UR4][R172.64+0x98] ;  /* 0x00009804ac627980 */ /* 0x000368000c101b00 */
[----:B------:R1:W5:Y:S01]  /*1c60*/  @!P0 LD.E.64 R38, desc[UR4][R172.64+0x28] ;  /* 0x00002804ac268980 */ /* 0x000362000c101b00 */
[----:B--2---:R-:W-:-:S05]  /*1c70*/  IABS R0, R32 ;  /* 0x0000002000007213 */ /* 0x004fca0000000000 */
[----:B------:R-:W-:-:S04]  /*1c80*/  IMAD.MOV.U32 R28, RZ, RZ, R0 ;  /* 0x000000ffff1c7224 */ /* 0x000fc800078e0000 */
[----:B------:R-:W2:Y:S01]  /*1c90*/  I2F.RP R6, R28 ;  /* 0x0000001c00067306 */ /* 0x000ea20000209400 */
[----:B------:R-:W-:-:S04]  /*1ca0*/  LEA.HI R0, R19, R104, RZ, 0x3 ;  /* 0x0000006813007211 */ /* 0x000fc800078f18ff */
[----:B------:R-:W-:-:S03]  /*1cb0*/  SHF.R.S32.HI R10, RZ, 0x3, R0 ;  /* 0x00000003ff0a7819 */ /* 0x000fc60000011400 */
[----:B--2---:R-:W2:Y:S01]  /*1cc0*/  MUFU.RCP R6, R6 ;  /* 0x0000000600067308 */ /* 0x004ea20000001000 */
[----:B------:R-:W-:Y:S01]  /*1cd0*/  LOP3.LUT R0, R0, 0xfffffff8, RZ, 0xc0, !PT ;  /* 0xfffffff800007812 */ /* 0x000fe200078ec0ff */
[----:B------:R-:W-:-:S04]  /*1ce0*/  IMAD.SHL.U32 R4, R10, 0x40, RZ ;  /* 0x000000400a047824 */ /* 0x000fc800078e00ff */
[----:B------:R-:W-:Y:S01]  /*1cf0*/  IMAD.IADD R40, R104, 0x1, -R0 ;  /* 0x0000000168287824 */ /* 0x000fe200078e0a00 */
[----:B------:R-:W-:-:S03]  /*1d00*/  LOP3.LUT R4, R4, 0x1c0, RZ, 0xc0, !PT ;  /* 0x000001c004047812 */ /* 0x000fc600078ec0ff */
[----:B------:R-:W-:Y:S01]  /*1d10*/  IMAD.SHL.U32 R114, R40, 0x8, RZ ;  /* 0x0000000828727824 */ /* 0x000fe200078e00ff */
[----:B--2---:R-:W-:-:S04]  /*1d20*/  IADD3 R6, R6, 0xffffffe, RZ ;  /* 0x0ffffffe06067810 */ /* 0x004fc80007ffe0ff */
[----:B------:R-:W-:Y:S01]  /*1d30*/  LOP3.LUT R0, R4, 0x38, R114, 0xf8, !PT ;  /* 0x0000003804007812 */ /* 0x000fe200078ef872 */
[----:B------:R2:W1:Y:S01]  /*1d40*/  F2I.FTZ.U32.TRUNC.NTZ R7, R6 ;  /* 0x0000000600077305 */ /* 0x000462000021f000 */
[----:B------:R-:W-:Y:S01]  /*1d50*/  SHF.R.U32.HI R4, RZ, 0x3, R4 ;  /* 0x00000003ff047819 */ /* 0x000fe20000011604 */
[----:B---3--:R-:W-:-:S03]  /*1d60*/  @!P1 IMAD R18, R9, R111, RZ ;  /* 0x0000006f09129224 */ /* 0x008fc600078e02ff */
[----:B--2---:R-:W-:Y:S01]  /*1d70*/  LOP3.LUT R6, R0, R4, RZ, 0x3c, !PT ;  /* 0x0000000400067212 */ /* 0x004fe200078e3cff */
[C---:B------:R-:W-:Y:S02]  /*1d80*/  VIADD R4, R10.reuse, 0x20 ;  /* 0x000000200a047836 */ /* 0x040fe40000000000 */
[----:B------:R-:W-:-:S03]  /*1d90*/  VIADD R0, R10, 0x30 ;  /* 0x000000300a007836 */ /* 0x000fc60000000000 */
[-C--:B------:R-:W-:Y:S02]  /*1da0*/  ISETP.GE.AND P6, PT, R4, R50.reuse, PT ;  /* 0x000000320400720c */ /* 0x080fe40003fc6270 */
[----:B------:R-:W-:Y:S02]  /*1db0*/  ISETP.GE.AND P4, PT, R0, R50, PT ;  /* 0x000000320000720c */ /* 0x000fe40003f86270 */
[----:B------:R-:W-:Y:S02]  /*1dc0*/  @!P1 SHF.R.S32.HI R4, RZ, 0x1f, R111 ;  /* 0x0000001fff049819 */ /* 0x000fe4000001146f */
[----:B-1----:R-:W-:-:S03]  /*1dd0*/  IADD3 R0, RZ, -R7, RZ ;  /* 0x80000007ff007210 */ /* 0x002fc60007ffe0ff */
[----:B------:R-:W-:Y:S02]  /*1de0*/  @!P1 IMAD R18, R8, R4, R18 ;  /* 0x0000000408129224 */ /* 0x000fe400078e0212 */
[----:B------:R-:W-:Y:S01]  /*1df0*/  IMAD R4, R0, R28, RZ ;  /* 0x0000001c00047224 */ /* 0x000fe200078e02ff */
[----:B------:R-:W-:Y:S02]  /*1e00*/  LOP3.LUT R0, R46, 0xfffffff0, RZ, 0xc0, !PT ;  /* 0xfffffff02e007812 */ /* 0x000fe400078ec0ff */
[----:B------:R-:W-:Y:S01]  /*1e10*/  LOP3.LUT R222, R6, 0xfffffe00, R11, 0xf8, !PT ;  /* 0xfffffe0006de7812 */ /* 0x000fe200078ef80b */
[----:B------:R-:W-:Y:S01]  /*1e20*/  IMAD.MOV.U32 R6, RZ, RZ, RZ ;  /* 0x000000ffff067224 */ /* 0x000fe200078e00ff */
[----:B------:R-:W-:Y:S01]  /*1e30*/  IADD3 R0, -R0, R104, RZ ;  /* 0x0000006800007210 */ /* 0x000fe20007ffe1ff */
[----:B------:R-:W-:-:S04]  /*1e40*/  @!P1 IMAD.WIDE.U32 R8, R8, R111, RZ ;  /* 0x0000006f08089225 */ /* 0x000fc800078e00ff */
[----:B------:R-:W-:-:S04]  /*1e50*/  @P1 IMAD.WIDE.U32 R14, R2, R37, RZ ;  /* 0x00000025020e1225 */ /* 0x000fc800078e00ff */
[----:B------:R-:W-:Y:S01]  /*1e60*/  IMAD.HI.U32 R7, R7, R4, R6 ;  /* 0x0000000407077227 */ /* 0x000fe200078e0006 */
[----:B------:R-:W-:-:S03]  /*1e70*/  SHF.R.S32.HI R6, RZ, 0x1f, R0 ;  /* 0x0000001fff067819 */ /* 0x000fc60000011400 */
[----:B------:R-:W-:Y:S02]  /*1e80*/  @!P1 IMAD.MOV.U32 R14, RZ, RZ, R8 ;  /* 0x000000ffff0e9224 */ /* 0x000fe400078e0008 */
[----:B------:R-:W-:Y:S01]  /*1e90*/  @P1 IMAD R11, R3, R37, RZ ;  /* 0x00000025030b1224 */ /* 0x000fe200078e02ff */
[----:B------:R-:W-:Y:S02]  /*1ea0*/  LEA.HI R45, R6, R0, RZ, 0x3 ;  /* 0x00000000062d7211 */ /* 0x000fe400078f18ff */
[----:B------:R-:W-:Y:S01]  /*1eb0*/  SHF.R.S32.HI R47, RZ, 0x1f, R114 ;  /* 0x0000001fff2f7819 */ /* 0x000fe20000011472 */
[----:B------:R-:W-:Y:S01]  /*1ec0*/  @P1 IMAD.IADD R11, R15, 0x1, R11 ;  /* 0x000000010f0b1824 */ /* 0x000fe200078e020b */
[----:B------:R-:W-:Y:S01]  /*1ed0*/  IADD3 R6, P2, R114, R14, RZ ;  /* 0x0000000e72067210 */ /* 0x000fe20007f5e0ff */
[----:B------:R-:W-:Y:S01]  /*1ee0*/  @!P1 IMAD.IADD R11, R9, 0x1, R18 ;  /* 0x00000001090b9824 */ /* 0x000fe200078e0212 */
[----:B------:R-:W-:Y:S01]  /*1ef0*/  SHF.R.S32.HI R37, RZ, 0x1f, R117 ;  /* 0x0000001fff257819 */ /* 0x000fe20000011475 */
[----:B------:R-:W-:-:S04]  /*1f00*/  IMAD.HI.U32 R26, R7, R27, RZ ;  /* 0x0000001b071a7227 */ /* 0x000fc800078e00ff */
[----:B----4-:R-:W-:Y:S02]  /*1f10*/  IMAD R14, R17, R117, RZ ;  /* 0x00000075110e7224 */ /* 0x010fe400078e02ff */
[----:B------:R-:W-:Y:S02]  /*1f20*/  IMAD.X R7, R47, 0x1, R11, P2 ;  /* 0x000000012f077824 */ /* 0x000fe400010e060b */
[----:B------:R-:W-:Y:S02]  /*1f30*/  IMAD R14, R16, R37, R14 ;  /* 0x00000025100e7224 */ /* 0x000fe400078e020e */
[----:B------:R-:W-:Y:S02]  /*1f40*/  IMAD.WIDE.U32 R16, R117, R16, R6 ;  /* 0x0000001075107225 */ /* 0x000fe400078e0006 */
[----:B------:R1:W5:Y:S01]  /*1f50*/  LD.E.64 R6, desc[UR4][R172.64] ;  /* 0x00000004ac067980 */ /* 0x000362000c101b00 */
[--C-:B------:R-:W-:Y:S02]  /*1f60*/  SHF.R.S32.HI R11, RZ, 0x1f, R10.reuse ;  /* 0x0000001fff0b7819 */ /* 0x100fe4000001140a */
[----:B------:R-:W-:Y:S01]  /*1f70*/  IABS R4, R32 ;  /* 0x0000002000047213 */ /* 0x000fe20000000000 */
[----:B------:R-:W-:Y:S01]  /*1f80*/  IMAD.WIDE R48, R115, 0x80, R10 ;  /* 0x0000008073307825 */ /* 0x000fe200078e020a */
[----:B------:R1:W-:Y:S03]  /*1f90*/  STL [R1+0x7c], R114 ;  /* 0x00007c7201007387 */ /* 0x0003e60000100800 */
[----:B------:R-:W-:Y:S01]  /*1fa0*/  IMAD.MOV R4, RZ, RZ, -R4 ;  /* 0x000000ffff047224 */ /* 0x000fe200078e0a04 */
[----:B------:R1:W-:Y:S04]  /*1fb0*/  STL [R1+0x130], R50 ;  /* 0x0001303201007387 */ /* 0x0003e80000100800 */
[----:B------:R1:W-:Y:S04]  /*1fc0*/  STL.64 [R1+0xf0], R48 ;  /* 0x0000f03001007387 */ /* 0x0003e80000100a00 */
[----:B------:R1:W-:Y:S01]  /*1fd0*/  STL [R1+0x88], R147 ;  /* 0x0000889301007387 */ /* 0x0003e20000100800 */
[----:B------:R-:W-:Y:S01]  /*1fe0*/  MOV R15, R4 ;  /* 0x00000004000f7202 */ /* 0x000fe20000000f00 */
[----:B------:R-:W-:Y:S01]  /*1ff0*/  VIADD R41, R10, 0x10 ;  /* 0x000000100a297836 */ /* 0x000fe20000000000 */
[----:B------:R-:W-:-:S02]  /*2000*/  LOP3.LUT R4, R45, 0xfffffff8, RZ, 0xc0, !PT ;  /* 0xfffffff82d047812 */ /* 0x000fc400078ec0ff */
[-C--:B------:R-:W-:Y:S02]  /*2010*/  ISETP.GE.AND P5, PT, R10, R50.reuse, PT ;  /* 0x000000320a00720c */ /* 0x080fe40003fa6270 */
[----:B------:R-:W-:Y:S01]  /*2020*/  ISETP.GE.AND P3, PT, R41, R50, PT ;  /* 0x000000322900720c */ /* 0x000fe20003f66270 */
[----:B------:R-:W-:Y:S02]  /*2030*/  IMAD.IADD R44, R0, 0x1, -R4 ;  /* 0x00000001002c7824 */ /* 0x000fe400078e0a04 */
[--C-:B------:R-:W-:Y:S02]  /*2040*/  @P1 IMAD.MOV.U32 R8, RZ, RZ, R2.reuse ;  /* 0x000000ffff081224 */ /* 0x100fe400078e0002 */
[----:B------:R-:W-:Y:S01]  /*2050*/  @P1 IMAD.MOV.U32 R9, RZ, RZ, R3 ;  /* 0x000000ffff091224 */ /* 0x000fe200078e0003 */
[----:B------:R-:W-:Y:S01]  /*2060*/  @!P1 MOV R9, R3 ;  /* 0x0000000300099202 */ /* 0x000fe20000000f00 */
[----:B------:R-:W-:Y:S01]  /*2070*/  @!P1 IMAD.MOV.U32 R8, RZ, RZ, R2 ;  /* 0x000000ffff089224 */ /* 0x000fe200078e0002 */
[----:B------:R-:W-:Y:S01]  /*2080*/  R2P PR, R44, 0x6 ;  /* 0x000000062c007804 */ /* 0x000fe20000000000 */
[----:B------:R-:W-:-:S02]  /*2090*/  IMAD.MOV.U32 R4, RZ, RZ, 0x10 ;  /* 0x00000010ff047424 */ /* 0x000fc400078e00ff */
[----:B------:R-:W-:Y:S01]  /*20a0*/  IMAD.MOV.U32 R2, RZ, RZ, 0x20 ;  /* 0x00000020ff027424 */ /* 0x000fe200078e00ff */
[----:B------:R-:W-:Y:S01]  /*20b0*/  BSSY B0, `(.L_x_2734) ;  /* 0x0000020000007945 */ /* 0x000fe20003800000 */
[----:B------:R-:W-:Y:S01]  /*20c0*/  IMAD R27, R26, R15, R27 ;  /* 0x0000000f1a1b7224 */ /* 0x000fe200078e021b */
[----:B------:R-:W-:Y:S01]  /*20d0*/  @!P0 SHF.R.S32.HI R22, RZ, 0x1f, R29 ;  /* 0x0000001fff168819 */ /* 0x000fe2000001141d */
[----:B------:R-:W-:Y:S01]  /*20e0*/  @!P0 IMAD R3, R13, R29, RZ ;  /* 0x0000001d0d038224 */ /* 0x000fe200078e02ff */
[----:B------:R-:W-:Y:S01]  /*20f0*/  IADD3 R246, R114, 0x40, RZ ;  /* 0x0000004072f67810 */ /* 0x000fe20007ffe0ff */
[----:B------:R-:W-:Y:S01]  /*2100*/  IMAD R222, R222, 0x2, R5 ;  /* 0x00000002dede7824 */ /* 0x000fe200078e0205 */
[----:B------:R-:W-:Y:S01]  /*2110*/  SEL R4, R4, 0xfffffff0, !P1 ;  /* 0xfffffff004047807 */ /* 0x000fe20004800000 */
[----:B------:R-:W-:Y:S01]  /*2120*/  IMAD.IADD R15, R17, 0x1, R14 ;  /* 0x00000001110f7824 */ /* 0x000fe200078e020e */
[----:B------:R-:W-:Y:S01]  /*2130*/  SEL R2, R2, 0xffffffe0, !P2 ;  /* 0xffffffe002027807 */ /* 0x000fe20005000000 */
[----:B-1----:R-:W-:Y:S06]  /*2140*/  @P5 BRA `(.L_x_2735) ;  /* 0x0000000000585947 */ /* 0x002fec0003800000 */
[-C--:B-----5:R-:W-:Y:S01]  /*2150*/  ISETP.GE.AND P5, PT, R114, R223.reuse, PT ;  /* 0x000000df7200720c */ /* 0x0a0fe20003fa6270 */
[-C--:B------:R-:W-:Y:S01]  /*2160*/  IMAD R0, R49, R8.reuse, RZ ;  /* 0x0000000831007224 */ /* 0x080fe200078e02ff */
[----:B------:R-:W-:Y:S01]  /*2170*/  ISETP.GE.AND P2, PT, R246, R223, PT ;  /* 0x000000dff600720c */ /* 0x000fe20003f46270 */
[----:B------:R-:W-:Y:S02]  /*2180*/  IMAD.MOV.U32 R14, RZ, RZ, R16 ;  /* 0x000000ffff0e7224 */ /* 0x000fe400078e0010 */
[C---:B------:R-:W-:Y:S02]  /*2190*/  IMAD R0, R48.reuse, R9, R0 ;  /* 0x0000000930007224 */ /* 0x040fe400078e0200 */
[----:B------:R-:W-:-:S05]  /*21a0*/  IMAD.WIDE.U32 R18, R48, R8, R14 ;  /* 0x0000000830127225 */ /* 0x000fca00078e000e */
[----:B------:R-:W-:Y:S01]  /*21b0*/  IADD3 R0, R19, R0, RZ ;  /* 0x0000000013007210 */ /* 0x000fe20007ffe0ff */
[----:B------:R1:W-:Y:S01]  /*21c0*/  @P5 STS.128 [R222], RZ ;  /* 0x000000ffde005388 */ /* 0x0003e20000000c00 */
[----:B------:R-:W-:-:S04]  /*21d0*/  @!P5 LEA R20, P1, R18, R6, 0x1 ;  /* 0x000000061214d211 */ /* 0x000fc800078208ff */
[----:B------:R-:W-:-:S05]  /*21e0*/  @!P5 LEA.HI.X R21, R18, R7, R0, 0x1, P1 ;  /* 0x000000071215d211 */ /* 0x000fca00008f0c00 */
[----:B------:R-:W-:Y:S01]  /*21f0*/  @!PT LDS RZ, [RZ] ;  /* 0x00000000fffff984 */ /* 0x000fe20000000800 */
[----:B------:R-:W-:Y:S01]  /*2200*/  @!PT LDS RZ, [RZ] ;  /* 0x00000000fffff984 */ /* 0x000fe20000000800 */
[----:B------:R-:W-:Y:S01]  /*2210*/  @!PT LDS RZ, [RZ] ;  /* 0x00000000fffff984 */ /* 0x000fe20000000800 */
[----:B------:R1:W-:Y:S04]  /*2220*/  @!P5 LDGSTS.E.BYPASS.LTC128B.128 [R222], desc[UR4][R20.64] ;  /* 0x0000000014dedfae */ /* 0x0003e8000b901d44 */
[----:B------:R1:W-:Y:S01]  /*2230*/  @P2 STS.128 [R222+0x4000], RZ ;  /* 0x004000ffde002388 */ /* 0x0003e20000000c00 */
[----:B------:R-:W-:Y:S05]  /*2240*/  @P2 BRA `(.L_x_2735) ;  /* 0x0000000000182947 */ /* 0x000fea0003800000 */
[----:B-1----:R-:W-:-:S04]  /*2250*/  LEA R20, P1, R18, R6, 0x1 ;  /* 0x0000000612147211 */ /* 0x002fc800078208ff */
[----:B------:R-:W-:-:S05]  /*2260*/  LEA.HI.X R21, R18, R7, R0, 0x1, P1 ;  /* 0x0000000712157211 */ /* 0x000fca00008f0c00 */
[----:B------:R-:W-:Y:S01]  /*2270*/  @!PT LDS RZ, [RZ] ;  /* 0x00000000fffff984 */ /* 0x000fe20000000800 */
[----:B------:R-:W-:Y:S01]  /*2280*/  @!PT LDS RZ, [RZ] ;  /* 0x00000000fffff984 */ /* 0x000fe20000000800 */
[----:B------:R-:W-:Y:S01]  /*2290*/  @!PT LDS RZ, [RZ] ;  /* 0x00000000fffff984 */ /* 0x000fe20000000800 */
[----:B------:R2:W-:Y:S04]  /*22a0*/  LDGSTS.E.BYPASS.LTC128B.128 [R222+0x4000], desc[UR4][R20.64+0x80] ;  /* 0x0400008014de7fae */ /* 0x0005e8000b901d44 */
.L_x_2735:
[----:B------:R-:W-:Y:S05]  /*22b0*/  BSYNC B0 ;  /* 0x0000000000007941 */ /* 0x000fea0003800000 */
.L_x_2734:
[----:B------:R-:W-:Y:S01]  /*22c0*/  BSSY B0, `(.L_x_2736) ;  /* 0x0000020000007945 */ /* 0x000fe20003800000 */
[----:B------:R-:W-:Y:S01]  /*22d0*/  @!P0 IMAD R33, R12, R22, R3 ;  /* 0x000000160c218224 */ /* 0x000fe200078e0203 */
[----:B------:R-:W-:Y:S01]  /*22e0*/  ISETP.GT.U32.AND P5, PT, R28, R27, PT ;  /* 0x0000001b1c00720c */ /* 0x000fe20003fa4070 */
[----:B------:R-:W-:Y:S01]  /*22f0*/  @!P0 IMAD.WIDE.U32 R22, R12, R29, RZ ;  /* 0x0000001d0c168225 */ /* 0x000fe200078e00ff */
[----:B------:R-:W-:Y:S02]  /*2300*/  @P0 IADD3 R24, R29, R36, RZ ;  /* 0x000000241d180210 */ /* 0x000fe40007ffe0ff */
[----:B------:R-:W-:Y:S01]  /*2310*/  IADD3 R25, R10, 0x40, RZ ;  /* 0x000000400a197810 */ /* 0x000fe20007ffe0ff */
[----:B------:R-:W-:Y:S08]  /*2320*/  @P3 BRA `(.L_x_2737) ;  /* 0x0000000000643947 */ /* 0x000ff00003800000 */
[----:B------:R-:W-:Y:S01]  /*2330*/  IADD3 R0, P1, R48, 0x10, RZ ;  /* 0x0000001030007810 */ /* 0x000fe20007f3e0ff */
[----:B------:R-:W-:Y:S01]  /*2340*/  IMAD.MOV.U32 R18, RZ, RZ, R16 ;  /* 0x000000ffff127224 */ /* 0x000fe200078e0010 */
[----:B-----5:R-:W-:Y:S02]  /*2350*/  ISETP.GE.AND P2, PT, R114, R223, PT ;  /* 0x000000df7200720c */ /* 0x020fe40003f46270 */
[----:B------:R-:W-:Y:S01]  /*2360*/  MOV R19, R15 ;  /* 0x0000000f00137202 */ /* 0x000fe20000000f00 */
[----:B------:R-:W-:Y:S01]  /*2370*/  IMAD.X R3, RZ, RZ, R49, P1 ;  /* 0x000000ffff037224 */ /* 0x000fe200008e0631 */
[----:B------:R-:W-:-:S03]  /*2380*/  ISETP.GE.AND P1, PT, R246, R223, PT ;  /* 0x000000dff600720c */ /* 0x000fc60003f26270 */
[----:B------:R-:W-:Y:S02]  /*2390*/  IMAD R3, R3, R8, RZ ;  /* 0x0000000803037224 */ /* 0x000fe400078e02ff */
[----:B------:R-:W-:-:S04]  /*23a0*/  IMAD.WIDE.U32 R18, R8, R0, R18 ;  /* 0x0000000008127225 */ /* 0x000fc800078e0012 */
[----:B------:R-:W-:Y:S01]  /*23b0*/  IMAD R0, R9, R0, R3 ;  /* 0x0000000009007224 */ /* 0x000fe200078e0203 */
[----:B-12---:R-:W-:Y:S01]  /*23c0*/  @!P2 LEA R20, P3, R18, R6, 0x1 ;  /* 0x000000061214a211 */ /* 0x006fe200078608ff */
[----:B------:R3:W-:Y:S02]  /*23d0*/  @P2 STS.128 [R222+0x800], RZ ;  /* 0x000800ffde002388 */ /* 0x0007e40000000c00 */
        /* <DEDUP_REMOVED lines=8> */
[----:B---3--:R-:W-:-:S04]  /*2460*/  LEA R20, P1, R18, R6, 0x1 ;  /* 0x0000000612147211 */ /* 0x008fc800078208ff */
[----:B------:R-:W-:-:S05]  /*2470*/  LEA.HI.X R21, R18, R7, R0, 0x1, P1 ;  /* 0x0000000712157211 */ /* 0x000fca00008f0c00 */
[----:B------:R-:W-:Y:S01]  /*2480*/  @!PT LDS RZ, [RZ] ;  /* 0x00000000fffff984 */ /* 0x000fe20000000800 */
[----:B------:R-:W-:Y:S01]  /*2490*/  @!PT LDS RZ, [RZ] ;  /* 0x00000000fffff984 */ /* 0x000fe20000000800 */
[----:B------:R-:W-:Y:S01]  /*24a0*/  @!PT LDS RZ, [RZ] ;  /* 0x00000000fffff984 */ /* 0x000fe20000000800 */
[----:B------:R4:W-:Y:S04]  /*24b0*/  LDGSTS.E.BYPASS.LTC128B.128 [R222+0x4800], desc[UR4][R20.64+0x80] ;  /* 0x0480008014de7fae */ /* 0x0009e8000b901d44 */
.L_x_2737:
[----:B------:R-:W-:Y:S05]  /*24c0*/  BSYNC B0 ;  /* 0x0000000000007941 */ /* 0x000fea0003800000 */
.L_x_2736:
[----:B------:R-:W-:Y:S01]  /*24d0*/  BSSY B0, `(.L_x_2738) ;  /* 0x0000021000007945 */ /* 0x000fe20003800000 */
[----:B-1234-:R-:W-:Y:S01]  /*24e0*/  @!P0 IADD3 R21, R23, R33, RZ ;  /* 0x0000002117158210 */ /* 0x01efe20007ffe0ff */
[----:B------:R-:W-:Y:S01]  /*24f0*/  @P0 IMAD R33, R13, R24, RZ ;  /* 0x000000180d210224 */ /* 0x000fe200078e02ff */
[----:B------:R-:W-:Y:S01]  /*2500*/  ISETP.GE.AND P3, PT, R25, R50, PT ;  /* 0x000000321900720c */ /* 0x000fe20003f66270 */
[----:B------:R-:W-:Y:S01]  /*2510*/  @P0 IMAD.WIDE.U32 R24, R12, R24, RZ ;  /* 0x000000180c180225 */ /* 0x000fe200078e00ff */
[----:B------:R-:W-:Y:S02]  /*2520*/  @!P5 IADD3 R27, R27, -R28, RZ ;  /* 0x8000001c1b1bd210 */ /* 0x000fe40007ffe0ff */
[----:B------:R-:W-:Y:S01]  /*2530*/  @!P0 MOV R20, R22 ;  /* 0x0000001600148202 */ /* 0x000fe20000000f00 */
        /* <DEDUP_REMOVED lines=10> */
[----:B------:R-:W-:Y:S01]  /*25e0*/  @!P2 LEA R22, P6, R18, R6, 0x1 ;  /* 0x000000061216a211 */ /* 0x000fe200078c08ff */
        /* <DEDUP_REMOVED lines=15> */
.L_x_2739:
[----:B------:R-:W-:Y:S05]  /*26e0*/  BSYNC B0 ;  /* 0x0000000000007941 */ /* 0x000fea0003800000 */
.L_x_2738:
[----:B------:R-:W-:Y:S01]  /*26f0*/  @!P0 SHF.R.S32.HI R0, RZ, 0x1f, R111 ;  /* 0x0000001fff008819 */ /* 0x000fe2000001146f */
[----:B-----5:R-:W-:Y:S01]  /*2700*/  @!P0 IMAD R3, R31, R111, RZ ;  /* 0x0000006f1f038224 */ /* 0x020fe200078e02ff */
[----:B------:R-:W-:Y:S01]  /*2710*/  BSSY B0, `(.L_x_2740) ;  /* 0x0000022000007945 */ /* 0x000fe20003800000 */
[----:B-12---:R-:W-:Y:S01]  /*2720*/  @!P0 IMAD.WIDE.U32 R22, R111, R30, R20 ;  /* 0x0000001e6f168225 */ /* 0x006fe200078e0014 */
[----:B------:R-:W-:Y:S02]  /*2730*/  ISETP.GE.U32.AND P6, PT, R27, R28, PT ;  /* 0x0000001c1b00720c */ /* 0x000fe40003fc6070 */
[----:B------:R-:W-:Y:S01]  /*2740*/  @P0 IADD3 R25, R25, R33, RZ ;  /* 0x0000002119190210 */ /* 0x000fe20007ffe0ff */
[----:B------:R-:W-:Y:S01]  /*2750*/  @!P0 IMAD R28, R30, R0, R3 ;  /* 0x000000001e1c8224 */ /* 0x000fe200078e0203 */
[----:B------:R-:W-:Y:S02]  /*2760*/  LOP3.LUT R30, R117, R32, RZ, 0x3c, !PT ;  /* 0x00000020751e7212 */ /* 0x000fe400078e3cff */
[----:B------:R-:W-:-:S02]  /*2770*/  IADD3 R27, R10, 0x50, RZ ;  /* 0x000000500a1b7810 */ /* 0x000fc40007ffe0ff */
[----:B------:R-:W-:Y:S01]  /*2780*/  @!P0 MOV R24, R22 ;  /* 0x0000001600188202 */ /* 0x000fe20000000f00 */
[----:B------:R-:W-:Y:S06]  /*2790*/  @P4 BRA `(.L_x_2741) ;  /* 0x0000000000644947 */ /* 0x000fec0003800000 */
[----:B------:R-:W-:Y:S01]  /*27a0*/  IADD3 R0, P1, R48, 0x30, RZ ;  /* 0x0000003030007810 */ /* 0x000fe20007f3e0ff */
[----:B------:R-:W-:Y:S01]  /*27b0*/  IMAD.MOV.U32 R18, RZ, RZ, R16 ;  /* 0x000000ffff127224 */ /* 0x000fe200078e0010 */
[----:B------:R-:W-:Y:S02]  /*27c0*/  ISETP.GE.AND P2, PT, R114, R223, PT ;  /* 0x000000df7200720c */ /* 0x000fe40003f46270 */
        /* <DEDUP_REMOVED lines=22> */
.L_x_2741:
[----:B------:R-:W-:Y:S05]  /*2930*/  BSYNC B0 ;  /* 0x0000000000007941 */ /* 0x000fea0003800000 */
.L_x_2740:
[----:B------:R-:W-:Y:S01]  /*2940*/  @!P0 IMAD.IADD R25, R23, 0x1, R28 ;  /* 0x0000000117198824 */ /* 0x000fe200078e021c */
[----:B------:R-:W-:Y:S01]  /*2950*/  ISETP.GE.AND P4, PT, R30, RZ, PT ;  /* 0x000000ff1e00720c */ /* 0x000fe20003f86270 */
[----:B------:R-:W-:Y:S01]  /*2960*/  @!P5 VIADD R26, R26, 0x1 ;  /* 0x000000011a1ad836 */ /* 0x000fe20000000000 */
[----:B------:R-:W-:Y:S01]  /*2970*/  IADD3 R18, P1, R114, R24, RZ ;  /* 0x0000001872127210 */ /* 0x000fe20007f3e0ff */
[-C--:B------:R-:W-:Y:S01]  /*2980*/  IMAD R0, R13, R10.reuse, RZ ;  /* 0x0000000a0d007224 */ /* 0x080fe200078e02ff */
[----:B------:R-:W-:Y:S01]  /*2990*/  ISETP.NE.AND P5, PT, R32, RZ, PT ;  /* 0x000000ff2000720c */ /* 0x000fe20003fa5270 */
[----:B-12---:R-:W-:Y:S01]  /*29a0*/  VIADD R20, R10, 0x60 ;  /* 0x000000600a147836 */ /* 0x006fe20000000000 */
[----:B------:R-:W-:Y:S01]  /*29b0*/  IADD3.X R19, R47, R25, RZ, P1, !PT ;  /* 0x000000192f137210 */ /* 0x000fe20000ffe4ff */
[----:B------:R-:W-:Y:S01]  /*29c0*/  @P6 VIADD R26, R26, 0x1 ;  /* 0x000000011a1a6836 */ /* 0x000fe20000000000 */
[----:B------:R-:W-:Y:S01]  /*29d0*/  IADD3 R73, R116, -0x1, RZ ;  /* 0xffffffff74497810 */ /* 0x000fe20007ffe0ff */
[----:B------:R-:W-:Y:S01]  /*29e0*/  IMAD R0, R12, R11, R0 ;  /* 0x0000000b0c007224 */ /* 0x000fe200078e0200 */
[----:B------:R-:W-:Y:S01]  /*29f0*/  IADD3 R3, R10, 0x70, RZ ;  /* 0x000000700a037810 */ /* 0x000fe20007ffe0ff */
[----:B------:R-:W-:Y:S01]  /*2a00*/  IMAD.WIDE.U32 R18, R12, R10, R18 ;  /* 0x0000000a0c127225 */ /* 0x000fe200078e0012 */
[----:B------:R-:W-:Y:S01]  /*2a10*/  BSSY B0, `(.L_x_2742) ;  /* 0x0000023000007945 */ /* 0x000fe20003800000 */
[----:B------:R-:W-:-:S02]  /*2a20*/  ISETP.GE.AND P1, PT, R20, R50, PT ;  /* 0x000000321400720c */ /* 0x000fc40003f26270 */
[----:B------:R-:W-:Y:S01]  /*2a30*/  @!P4 IMAD.MOV R26, RZ, RZ, -R26 ;  /* 0x000000ffff1ac224 */ /* 0x000fe200078e0a1a */
[-C--:B------:R-:W-:Y:S01]  /*2a40*/  ISETP.GE.AND P2, PT, R27, R50.reuse, PT ;  /* 0x000000321b00720c */ /* 0x080fe20003f46270 */
[----:B------:R-:W-:Y:S01]  /*2a50*/  IMAD R24, R73, -0x20, R72 ;  /* 0xffffffe049187824 */ /* 0x000fe200078e0248 */
[----:B------:R-:W-:Y:S01]  /*2a60*/  ISETP.GE.AND P6, PT, R3, R50, PT ;  /* 0x000000320300720c */ /* 0x000fe20003fc6270 */
[----:B------:R-:W-:Y:S01]  /*2a70*/  IMAD.MOV.U32 R20, RZ, RZ, R18 ;  /* 0x000000ffff147224 */ /* 0x000fe200078e0012 */
[----:B------:R-:W-:Y:S02]  /*2a80*/  IADD3 R21, R19, R0, RZ ;  /* 0x0000000013157210 */ /* 0x000fe40007ffe0ff */
[----:B------:R-:W-:Y:S01]  /*2a90*/  @!P5 LOP3.LUT R26, RZ, R32, RZ, 0x33, !PT ;  /* 0x00000020ff1ad212 */ /* 0x000fe200078e33ff */
[----:B------:R-:W-:Y:S08]  /*2aa0*/  @P3 BRA `(.L_x_2743) ;  /* 0x0000000000643947 */ /* 0x000ff00003800000 */
        /* <DEDUP_REMOVED lines=25> */
.L_x_2743:
[----:B------:R-:W-:Y:S05]  /*2c40*/  BSYNC B0 ;  /* 0x0000000000007941 */ /* 0x000fea0003800000 */
.L_x_2742:
[----:B------:R-:W-:Y:S01]  /*2c50*/  SHF.L.U64.HI R107, R12, 0x5, R13 ;  /* 0x000000050c6b7819 */ /* 0x000fe2000001020d */
[-C--:B------:R-:W-:Y:S01]  /*2c60*/  IMAD.WIDE.U32 R30, R34, R26.reuse, R20 ;  /* 0x0000001a221e7225 */ /* 0x080fe200078e0014 */
[----:B------:R-:W-:Y:S01]  /*2c70*/  SHF.L.U32 R106, R12, 0x5, RZ ;  /* 0x000000050c6a7819 */ /* 0x000fe200000006ff */
[----:B------:R-:W-:Y:S01]  /*2c80*/  BSSY B0, `(.L_x_2744) ;  /* 0x0000024000007945 */ /* 0x000fe20003800000 */
[----:B------:R-:W-:Y:S01]  /*2c90*/  SHF.R.S32.HI R25, RZ, 0x1f, R26 ;  /* 0x0000001fff197819 */ /* 0x000fe2000001141a */
[----:B------:R3:W-:Y:S01]  /*2ca0*/  STL [R1+0x118], R107 ;  /* 0x0001186b01007387 */ /* 0x0007e20000100800 */
[----:B------:R-:W-:Y:S01]  /*2cb0*/  IMAD R0, R35, R26, RZ ;  /* 0x0000001a23007224 */ /* 0x000fe200078e02ff */
[----:B------:R-:W-:Y:S01]  /*2cc0*/  ISETP.GE.AND P5, PT, R10, R24, PT ;  /* 0x000000180a00720c */ /* 0x000fe20003fa6270 */
[----:B-12---:R-:W-:Y:S01]  /*2cd0*/  IMAD R22, R107, R73, RZ ;  /* 0x000000496b167224 */ /* 0x006fe200078e02ff */
[----:B------:R3:W-:Y:S01]  /*2ce0*/  STL.64 [R1+0x120], R30 ;  /* 0x0001201e01007387 */ /* 0x0007e20000100a00 */
[----:B------:R-:W-:Y:S01]  /*2cf0*/  IMAD R23, R34, R25, R0 ;  /* 0x0000001922177224 */ /* 0x000fe200078e0200 */
[----:B------:R-:W-:-:S02]  /*2d00*/  SHF.R.S32.HI R27, RZ, 0x1f, R73 ;  /* 0x0000001fff1b7819 */ /* 0x000fc40000011449 */
[----:B------:R3:W-:Y:S01]  /*2d10*/  STL [R1+0xe0], R106 ;  /* 0x0000e06a01007387 */ /* 0x0007e20000100800 */
        /* <DEDUP_REMOVED lines=26> */
.L_x_2745:
[----:B------:R-:W-:Y:S05]  /*2ec0*/  BSYNC B0 ;  /* 0x0000000000007941 */ /* 0x000fea0003800000 */
.L_x_2744:
[C---:B------:R-:W-:Y:S01]  /*2ed0*/  SHF.L.U64.HI R213, R12.reuse, 0x4, R13 ;  /* 0x000000040cd57819 */ /* 0x040fe2000001020d */
[----:B------:R-:W-:Y:S01]  /*2ee0*/  BSSY B0, `(.L_x_2746) ;  /* 0x0000024000007945 */ /* 0x000fe20003800000 */
[----:B------:R-:W-:Y:S01]  /*2ef0*/  SHF.L.U32 R242, R12, 0x4, RZ ;  /* 0x000000040cf27819 */ /* 0x000fe200000006ff */
[----:B------:R-:W-:Y:S01]  /*2f00*/  IMAD R22, R27, R106, R22 ;  /* 0x0000006a1b167224 */ /* 0x000fe200078e0216 */
[----:B------:R-:W-:Y:S01]  /*2f10*/  IADD3 R113, R31, R23, RZ ;  /* 0x000000171f717210 */ /* 0x000fe20007ffe0ff */
[----:B------:R4:W-:Y:S01]  /*2f20*/  STL [R1+0x114], R213 ;  /* 0x000114d501007387 */ /* 0x0009e20000100800 */
[----:B------:R-:W-:Y:S02]  /*2f30*/  MOV R112, R30 ;  /* 0x0000001e00707202 */ /* 0x000fe40000000f00 */
[----:B------:R-:W-:Y:S01]  /*2f40*/  ISETP.GE.AND P4, PT, R41, R24, PT ;  /* 0x000000182900720c */ /* 0x000fe20003f86270 */
[----:B------:R4:W-:Y:S02]  /*2f50*/  STL [R1+0x110], R242 ;  /* 0x000110f201007387 */ /* 0x0009e40000100800 */
[----:B------:R-:W-:-:S02]  /*2f60*/  IMAD.WIDE.U32 R12, R73, R106, R112 ;  /* 0x0000006a490c7225 */ /* 0x000fc400078e0070 */
[----:B------:R4:W-:Y:S01]  /*2f70*/  STL.64 [R1+0xf8], R112 ;  /* 0x0000f87001007387 */ /* 0x0009e20000100a00 */
[----:B------:R-:W-:Y:S05]  /*2f80*/  @P1 BRA `(.L_x_2747) ;  /* 0x0000000000641947 */ /* 0x000fea0003800000 */
        /* <DEDUP_REMOVED lines=25> */
.L_x_2747:
[----:B------:R-:W-:Y:S05]  /*3120*/  BSYNC B0 ;  /* 0x0000000000007941 */ /* 0x000fea0003800000 */
.L_x_2746:
[----:B------:R-:W-:Y:S04]  /*3130*/  BSSY B0, `(.L_x_2748) ;  /* 0x000001a000007945 */ /* 0x000fe80003800000 */
[----:B------:R-:W-:Y:S05]  /*3140*/  @P6 BRA `(.L_x_2749) ;  /* 0x0000000000606947 */ /* 0x000fea0003800000 */
[----:B------:R-:W-:Y:S02]  /*3150*/  IADD3 R0, P1, R48, 0x70, RZ ;  /* 0x0000007030007810 */ /* 0x000fe40007f3e0ff */
[-C--:B------:R-:W-:Y:S02]  /*3160*/  ISETP.GE.AND P2, PT, R114, R223.reuse, PT ;  /* 0x000000df7200720c */ /* 0x080fe40003f46270 */
        /* <DEDUP_REMOVED lines=16> */
[----:B------:R-:W-:-:S04]  /*3270*/  LEA R6, P1, R14, R6, 0x1 ;  /* 0x000000060e067211 */ /* 0x000fc800078208ff */
[----:B------:R-:W-:-:S05]  /*3280*/  LEA.HI.X R7, R14, R7, R0, 0x1, P1 ;  /* 0x000000070e077211 */ /* 0x000fca00008f0c00 */
[----:B------:R-:W-:Y:S01]  /*3290*/  @!PT LDS RZ, [RZ] ;  /* 0x00000000fffff984 */ /* 0x000fe20000000800 */
[----:B------:R-:W-:Y:S01]  /*32a0*/  @!PT LDS RZ, [RZ] ;  /* 0x00000000fffff984 */ /* 0x000fe20000000800 */
[----:B------:R-:W-:Y:S01]  /*32b0*/  @!PT LDS RZ, [RZ] ;  /* 0x00000000fffff984 */ /* 0x000fe20000000800 */
[----:B------:R1:W-:Y:S04]  /*32c0*/  LDGSTS.E.BYPASS.LTC128B.128 [R222+0x7800], desc[UR4][R6.64+0x80] ;  /* 0x0780008006de7fae */ /* 0x0003e8000b901d44 */
.L_x_2749:
[----:B------:R-:W-:Y:S05]  /*32d0*/  BSYNC B0 ;  /* 0x0000000000007941 */ /* 0x000fea0003800000 */
.L_x_2748:
[----:B------:R-:W-:Y:S01]  /*32e0*/  BSSY B0, `(.L_x_2750) ;  /* 0x0000014000007945 */ /* 0x000fe20003800000 */
[----:B------:R-:W-:-:S03]  /*32f0*/  IADD3 R0, R13, R22, RZ ;  /* 0x000000160d007210 */ /* 0x000fc60007ffe0ff */
[----:B------:R-:W-:Y:S05]  /*3300*/  @P5 BRA `(.L_x_2751) ;  /* 0x0000000000445947 */ /* 0x000fea0003800000 */
[-C--:B------:R-:W-:Y:S02]  /*3310*/  ISETP.GE.AND P2, PT, R114, R223.reuse, PT ;  /* 0x000000df7200720c */ /* 0x080fe40003f46270 */
[----:B------:R-:W-:-:S11]  /*3320*/  ISETP.GE.AND P1, PT, R246, R223, PT ;  /* 0x000000dff600720c */ /* 0x000fd60003f26270 */
[C---:B-1----:R-:W-:Y:S01]  /*3330*/  @!P2 LEA R6, P3, R12.reuse, R236, 0x1 ;  /* 0x000000ec0c06a211 */ /* 0x042fe200078608ff */
[----:B------:R1:W-:Y:S03]  /*3340*/  @P2 STS.128 [R222+0x8000], RZ ;  /* 0x008000ffde002388 */ /* 0x0003e60000000c00 */
        /* <DEDUP_REMOVED lines=13> */
.L_x_2751:
[----:B------:R-:W-:Y:S05]  /*3420*/  BSYNC B0 ;  /* 0x0000000000007941 */ /* 0x000fea0003800000 */
.L_x_2750:
[----:B------:R-:W-:Y:S04]  /*3430*/  BSSY B0, `(.L_x_2752) ;  /* 0x0000014000007945 */ /* 0x000fe80003800000 */
[----:B------:R-:W-:Y:S05]  /*3440*/  @P4 BRA `(.L_x_2753) ;  /* 0x0000000000484947 */ /* 0x000fea0003800000 */
[-C--:B------:R-:W-:Y:S02]  /*3450*/  ISETP.GE.AND P3, PT, R114, R223.reuse, PT ;  /* 0x000000df7200720c */ /* 0x080fe40003f66270 */
[----:B------:R-:W-:Y:S02]  /*3460*/  ISETP.GE.AND P2, PT, R246, R223, PT ;  /* 0x000000dff600720c */ /* 0x000fe40003f46270 */
[----:B------:R-:W-:-:S05]  /*3470*/  IADD3 R12, P1, R242, R12, RZ ;  /* 0x0000000cf20c7210 */ /* 0x000fca0007f3e0ff */
[----:B------:R-:W-:-:S04]  /*3480*/  IMAD.X R0, R213, 0x1, R0, P1 ;  /* 0x00000001d5007824 */ /* 0x000fc800008e0600 */
[CC--:B-1----:R-:W-:Y:S01]  /*3490*/  @!P3 LEA R8, P4, R12.reuse, R236.reuse, 0x1 ;  /* 0x000000ec0c08b211 */ /* 0x0c2fe200078808ff */
[----:B------:R1:W-:Y:S01]  /*34a0*/  @P3 STS.128 [R222+0x8800], RZ ;  /* 0x008800ffde003388 */ /* 0x0003e20000000c00 */
[C---:B------:R-:W-:Y:S02]  /*34b0*/  @!P2 LEA R6, P1, R12.reuse, R236, 0x1 ;  /* 0x000000ec0c06a211 */ /* 0x040fe400078208ff */
[CCC-:B------:R-:W-:Y:S02]  /*34c0*/  @!P3 LEA.HI.X R9, R12.reuse, R237.reuse, R0.reuse, 0x1, P4 ;  /* 0x000000ed0c09b211 */ /* 0x1c0fe400020f0c00 */
[----:B------:R-:W-:-:S03]  /*34d0*/  @!P2 LEA.HI.X R7, R12, R237, R0, 0x1, P1 ;  /* 0x000000ed0c07a211 */ /* 0x000fc600008f0c00 */
        /* <DEDUP_REMOVED lines=8> */
[----:B------:R1:W-:Y:S02]  /*3560*/  @!P2 LDGSTS.E.BYPASS.LTC128B.128 [R222+0x9800], desc[UR4][R6.64+0x80] ;  /* 0x0980008006deafae */ /* 0x0003e4000b901d44 */
.L_x_2753:
[----:B------:R-:W-:Y:S05]  /*3570*/  BSYNC B0 ;  /* 0x0000000000007941 */ /* 0x000fea0003800000 */
.L_x_2752:
[----:B-1----:R-:W2:Y:S01]  /*3580*/  LD.E.64 R6, desc[UR4][R172.64+0x1b8] ;  /* 0x0001b804ac067980 */ /* 0x002ea2000c101b00 */
[----:B------:R-:W-:Y:S01]  /*3590*/  @!P0 SHF.R.S32.HI R0, RZ, 0x1f, R29 ;  /* 0x0000001fff008819 */ /* 0x000fe2000001141d */
[-C--:B------:R-:W-:Y:S02]  /*35a0*/  @!P0 IMAD R3, R249, R29.reuse, RZ ;  /* 0x0000001df9038224 */ /* 0x080fe400078e02ff */
[----:B------:R-:W-:Y:S01]  /*35b0*/  @!P0 IMAD.WIDE.U32 R8, R248, R29, RZ ;  /* 0x0000001df8088225 */ /* 0x000fe200078e00ff */
[----:B------:R-:W-:Y:S01]  /*35c0*/  @!P0 SHF.R.S32.HI R16, RZ, 0x1f, R111 ;  /* 0x0000001fff108819 */ /* 0x000fe2000001146f */
[----:B------:R-:W0:Y:S01]  /*35d0*/  LDGDEPBAR ;  /* 0x00000000000079af */ /* 0x000e220000000000 */
[----:B------:R-:W-:-:S03]  /*35e0*/  SHF.R.S32.HI R18, RZ, 0x4, R46 ;  /* 0x00000004ff127819 */ /* 0x000fc6000001142e */
[----:B------:R1:W5:Y:S04]  /*35f0*/  LD.E R95, desc[UR4][R172.64+0x188] ;  /* 0x00018804ac5f7980 */ /* 0x000368000c101900 */
[----:B------:R1:W5:Y:S01]  /*3600*/  LD.E R74, desc[UR4][R172.64+0x184] ;  /* 0x00018404ac4a7980 */ /* 0x000362000c101900 */
[----:B--2---:R-:W-:-:S04]  /*3610*/  ISETP.NE.U32.AND P3, PT, R6, RZ, PT ;  /* 0x000000ff0600720c */ /* 0x004fc80003f65070 */
[----:B------:R-:W-:-:S13]  /*3620*/  ISETP.NE.AND.EX P3, PT, R7, RZ, PT, P3 ;  /* 0x000000ff0700720c */ /* 0x000fda0003f65330 */
[----:B------:R-:W2:Y:S01]  /*3630*/  @P3 LD.E.64 R12, desc[UR4][R172.64+0x1c0] ;  /* 0x0001c004ac0c3980 */ /* 0x000ea2000c101b00 */
[C---:B------:R-:W-:Y:S02]  /*3640*/  @!P0 IMAD R3, R248.reuse, R0, R3 ;  /* 0x00000000f8038224 */ /* 0x040fe400078e0203 */
[----:B------:R-:W-:Y:S01]  /*3650*/  @P0 IMAD.IADD R0, R29, 0x1, R36 ;  /* 0x000000011d000824 */ /* 0x000fe200078e0224 */
[----:B------:R1:W5:Y:S01]  /*3660*/  @P3 LD.E R94, desc[UR4][R172.64+0xd8] ;  /* 0x0000d804ac5e3980 */ /* 0x000362000c101900 */
[----:B------:R-:W-:Y:S02]  /*3670*/  @!P0 IMAD.IADD R9, R9, 0x1, R3 ;  /* 0x0000000109098824 */ /* 0x000fe400078e0203 */
[----:B------:R-:W-:-:S04]  /*3680*/  @P0 IMAD.WIDE.U32 R14, R248, R0, RZ ;  /* 0x00000000f80e0225 */ /* 0x000fc800078e00ff */
[----:B------:R-:W-:Y:S01]  /*3690*/  @P0 IMAD R17, R249, R0, RZ ;  /* 0x00000000f9110224 */ /* 0x000fe200078e02ff */
[----:B------:R-:W-:Y:S01]  /*36a0*/  @P0 MOV R3, R14 ;  /* 0x0000000e00030202 */ /* 0x000fe20000000f00 */
[----:B------:R-:W-:Y:S02]  /*36b0*/  @!P0 IMAD R0, R39, R111, RZ ;  /* 0x0000006f27008224 */ /* 0x000fe400078e02ff */
[----:B------:R-:W-:-:S04]  /*36c0*/  @!P0 IMAD.WIDE.U32 R8, R111, R38, R8 ;  /* 0x000000266f088225 */ /* 0x000fc800078e0008 */
[----:B------:R-:W-:Y:S02]  /*36d0*/  @!P0 IMAD R14, R38, R16, R0 ;  /* 0x00000010260e8224 */ /* 0x000fe400078e0200 */
[----:B------:R-:W-:Y:S02]  /*36e0*/  @!P0 IMAD.MOV.U32 R3, RZ, RZ, R8 ;  /* 0x000000ffff038224 */ /* 0x000fe400078e0008 */
[----:B------:R-:W-:Y:S01]  /*36f0*/  @P0 IMAD.IADD R0, R15, 0x1, R17 ;  /* 0x000000010f000824 */ /* 0x000fe200078e0211 */
[----:B------:R-:W-:Y:S01]  /*3700*/  @!P0 IADD3 R0, R9, R14, RZ ;  /* 0x0000000e09008210 */ /* 0x000fe20007ffe0ff */
[----:B------:R-:W-:Y:S01]  /*3710*/  @P3 IMAD.MOV.U32 R36, RZ, RZ, R117 ;  /* 0x000000ffff243224 */ /* 0x000fe200078e0075 */
[----:B------:R-:W-:Y:S02]  /*3720*/  LEA.HI R15, R46, R18, RZ, 0x1 ;  /* 0x000000122e0f7211 */ /* 0x000fe400078f08ff */
[----:B------:R-:W-:Y:S01]  /*3730*/  IADD3 R8, P0, R114, R3, RZ ;  /* 0x0000000372087210 */ /* 0x000fe20007f1e0ff */
[----:B------:R-:W-:Y:S01]  /*3740*/  IMAD R3, R249, R10, RZ ;  /* 0x0000000af9037224 */ /* 0x000fe200078e02ff */
[----:B------:R-:W-:-:S02]  /*3750*/  LOP3.LUT R14, R15, 0xfffffffe, RZ, 0xc0, !PT ;  /* 0xfffffffe0f0e7812 */ /* 0x000fc400078ec0ff */
[----:B------:R-:W-:Y:S01]  /*3760*/  @P3 SHF.R.S32.HI R17, RZ, 0x1f, R111 ;  /* 0x0000001fff113819 */ /* 0x000fe2000001146f */
[----:B------:R-:W-:Y:S01]  /*3770*/  IMAD.X R9, R47, 0x1, R0, P0 ;  /* 0x000000012f097824 */ /* 0x000fe200000e0600 */
[----:B------:R-:W-:Y:S01]  /*3780*/  IADD3 R16, R18, -R14, RZ ;  /* 0x8000000e12107210 */ /* 0x000fe20007ffe0ff */
[----:B------:R-:W-:Y:S01]  /*3790*/  IMAD R15, R248, R11, R3 ;  /* 0x0000000bf80f7224 */ /* 0x000fe200078e0203 */
[----:B------:R-:W-:Y:S01]  /*37a0*/  ISETP.GE.AND P0, PT, R10, R24, PT ;  /* 0x000000180a00720c */ /* 0x000fe20003f06270 */
[----:B------:R-:W-:Y:S01]  /*37b0*/  IMAD.WIDE.U32 R8, R248, R10, R8 ;  /* 0x0000000af8087225 */ /* 0x000fe200078e0008 */
[----:B------:R-:W-:-:S03]  /*37c0*/  SHF.L.U32 R14, R10, 0x3, RZ ;  /* 0x000000030a0e7819 */ /* 0x000fc600000006ff */
[----:B------:R-:W-:Y:S01]  /*37d0*/  IMAD.SHL.U32 R0, R40, 0x40, RZ ;  /* 0x0000004028007824 */ /* 0x000fe200078e00ff */
[----:B------:R-:W-:-:S04]  /*37e0*/  IADD3 R9, R9, R15, RZ ;  /* 0x0000000f09097210 */ /* 0x000fc80007ffe0ff */
[----:B------:R-:W-:Y:S01]  /*37f0*/  LOP3.LUT R0, R0, 0x1c0, RZ, 0xc0, !PT ;  /* 0x000001c000007812 */ /* 0x000fe200078ec0ff */
[----:B------:R-:W-:-:S03]  /*3800*/  IMAD.WIDE.U32 R200, R26, R42, R8 ;  /* 0x0000002a1ac87225 */ /* 0x000fc600078e0008 */
[----:B------:R-:W-:Y:S02]  /*3810*/  LOP3.LUT R14, R0, 0x8, R14, 0xf8, !PT ;  /* 0x00000008000e7812 */ /* 0x000fe400078ef80e */
[----:B------:R-:W-:Y:S02]  /*3820*/  SHF.R.U32.HI R0, RZ, 0x3, R0 ;  /* 0x00000003ff007819 */ /* 0x000fe40000011600 */
[----:B------:R-:W-:Y:S02]  /*3830*/  MOV R202, R200 ;  /* 0x000000c800ca7202 */ /* 0x000fe40000000f00 */
[----:B------:R-:W-:Y:S02]  /*3840*/  LOP3.LUT R14, R14, R0, RZ, 0x3c, !PT ;  /* 0x000000000e0e7212 */ /* 0x000fe400078e3cff */
[----:B------:R-:W-:Y:S01]  /*3850*/  SHF.L.U32 R0, R44, 0x6, RZ ;  /* 0x000000062c007819 */ /* 0x000fe200000006ff */
[----:B------:R1:W-:Y:S03]  /*3860*/  STL.64 [R1+0x108], R200 ;  /* 0x000108c801007387 */ /* 0x0003e60000100a00 */
[----:B------:R-:W-:-:S02]  /*3870*/  LOP3.LUT R0, R0, 0x1c0, RZ, 0xc0, !PT ;  /* 0x000001c000007812 */ /* 0x000fc400078ec0ff */
[----:B------:R-:W-:Y:S01]  /*3880*/  SHF.R.S32.HI R102, RZ, 0x5, R97 ;  /* 0x00000005ff667819 */ /* 0x000fe20000011461 */
[C---:B------:R-:W-:Y:S01]  /*3890*/  IMAD.SHL.U32 R19, R248.reuse, 0x20, RZ ;  /* 0x00000020f8137824 */ /* 0x040fe200078e00ff */
[----:B------:R-:W-:Y:S01]  /*38a0*/  ISETP.GE.AND P4, PT, R41, R24, PT ;  /* 0x000000182900720c */ /* 0x000fe20003f86270 */
[C---:B------:R-:W-:Y:S01]  /*38b0*/  IMAD.SHL.U32 R197, R248.reuse, 0x10, RZ ;  /* 0x00000010f8c57824 */ /* 0x040fe200078e00ff */
[----:B------:R-:W-:Y:S01]  /*38c0*/  SHF.L.U64.HI R198, R248, 0x4, R249 ;  /* 0x00000004f8c67819 */ /* 0x000fe200000102f9 */
[----:B--2---:R-:W-:Y:S02]  /*38d0*/  @P3 IMAD R3, R13, R111, RZ ;  /* 0x0000006f0d033224 */ /* 0x004fe400078e02ff */
[----:B------:R-:W-:-:S04]  /*38e0*/  @P3 IMAD.WIDE.U32 R10, R111, R12, R36 ;  /* 0x0000000c6f0a3225 */ /* 0x000fc800078e0024 */
[----:B------:R-:W-:Y:S01]  /*38f0*/  @P3 IMAD R3, R12, R17, R3 ;  /* 0x000000110c033224 */ /* 0x000fe200078e0203 */
[----:B------:R-:W-:-:S03]  /*3900*/  @P3 LEA R6, P1, R10, R6, 0x2 ;  /* 0x000000060a063211 */ /* 0x000fc600078210ff */
[----:B------:R-:W-:-:S05]  /*3910*/  @P3 IMAD.IADD R11, R11, 0x1, R3 ;  /* 0x000000010b0b3824 */ /* 0x000fca00078e0203 */
[----:B------:R-:W-:-:S05]  /*3920*/  @P3 LEA.HI.X R7, R10, R7, R11, 0x2, P1 ;  /* 0x000000070a073211 */ /* 0x000fca00008f140b */
[----:B------:R1:W5:Y:S01]  /*3930*/  @P3 LD.E R96, desc[UR4][R6.64] ;  /* 0x0000000406603980 */ /* 0x000362000c101900 */
[----:B------:R-:W-:-:S04]  /*3940*/  DEPBAR.LE SB0, 0x0 ;  /* 0x000080000000791a */ /* 0x000fc80000000000 */
[----:B------:R-:W-:Y:S05]  /*3950*/  WARPSYNC.ALL ;  /* 0x0000000000007948 */ /* 0x000fea0003800000 */
[----:B------:R-:W-:Y:S01]  /*3960*/  BAR.SYNC.DEFER_BLOCKING 0x0 ;  /* 0x0000000000007b1d */ /* 0x000fe20000010000 */
[----:B------:R-:W-:-:S04]  /*3970*/  IMAD R3, R43, R26, RZ ;  /* 0x0000001a2b037224 */ /* 0x000fc800078e02ff */
[----:B------:R-:W-:-:S04]  /*3980*/  IMAD R8, R42, R25, R3 ;  /* 0x000000192a087224 */ /* 0x000fc800078e0203 */
[----:B------:R-:W-:Y:S02]  /*3990*/  IMAD.IADD R203, R201, 0x1, R8 ;  /* 0x00000001c9cb7824 */ /* 0x000fe400078e0208 */
[----:B------:R-:W-:-:S03]  /*39a0*/  IMAD.SHL.U32 R3, R16, 0x8, RZ ;  /* 0x0000000810037824 */ /* 0x000fc600078e00ff */
[----:B------:R2:W-:Y:S01]  /*39b0*/  STL.64 [R1+0x100], R202 ;  /* 0x000100ca01007387 */ /* 0x0005e20000100a00 */
[----:B-1----:R-:W-:Y:S02]  /*39c0*/  SHF.L.U32 R6, R45, 0x6, RZ ;  /* 0x000000062d067819 */ /* 0x002fe400000006ff */
[----:B------:R-:W-:Y:S02]  /*39d0*/  LOP3.LUT R3, R0, 0x8, R3, 0xf8, !PT ;  /* 0x0000000800037812 */ /* 0x000fe400078ef803 */
[----:B------:R-:W-:Y:S01]  /*39e0*/  SHF.R.U32.HI R0, RZ, 0x3, R0 ;  /* 0x00000003ff007819 */ /* 0x000fe20000011600 */
[----:B------:R2:W-:Y:S04]  /*39f0*/  @P0 STS.128 [R222+0xa000], RZ ;  /* 0x00a000ffde000388 */ /* 0x0005e80000000c00 */
[----:B------:R2:W-:Y:S01]  /*3a00*/  @P0 STS.128 [R222+0xb000], RZ ;  /* 0x00b000ffde000388 */ /* 0x0005e20000000c00 */
[----:B------:R-:W-:-:S02]  /*3a10*/  SHF.L.U64.HI R7, R248, 0x5, R249 ;  /* 0x00000005f8077819 */ /* 0x000fc400000102f9 */
[----:B------:R-:W-:Y:S02]  /*3a20*/  LOP3.LUT R93, R6, 0xfffffe00, RZ, 0xc0, !PT ;  /* 0xfffffe00065d7812 */ /* 0x000fe400078ec0ff */
[----:B------:R-:W-:Y:S01]  /*3a30*/  LOP3.LUT R92, R3, R0, RZ, 0x3c, !PT ;  /* 0x00000000035c7212 */ /* 0x000fe200078e3cff */
[----:B------:R-:W-:Y:S01]  /*3a40*/  IMAD R3, R7, R73, RZ ;  /* 0x0000004907037224 */ /* 0x000fe200078e02ff */
[----:B------:R-:W-:-:S03]  /*3a50*/  LEA R6, R102, R93, 0xa ;  /* 0x0000005d66067211 */ /* 0x000fc600078e50ff */
[-C--:B------:R-:W-:Y:S01]  /*3a60*/  IMAD R8, R27, R19.reuse, R3 ;  /* 0x000000131b087224 */ /* 0x080fe200078e0203 */
[----:B------:R-:W-:Y:S01]  /*3a70*/  LEA R0, R16, R14, 0x9 ;  /* 0x0000000e10007211 */ /* 0x000fe200078e48ff */
[----:B------:R-:W-:Y:S02]  /*3a80*/  IMAD.IADD R3, R92, 0x1, R6 ;  /* 0x000000015c037824 */ /* 0x000fe400078e0206 */
[----:B------:R-:W-:Y:S01]  /*3a90*/  IMAD.WIDE.U32 R6, R73, R19, R202 ;  /* 0x0000001349067225 */ /* 0x000fe200078e00ca */
[----:B------:R-:W-:Y:S01]  /*3aa0*/  BSSY B0, `(.L_x_2754) ;  /* 0x0000016000007945 */ /* 0x000fe20003800000 */
[----:B------:R-:W-:Y:S02]  /*3ab0*/  LEA R174, R0, R5, 0x1 ;  /* 0x0000000500ae7211 */ /* 0x000fe400078e08ff */
[----:B------:R-:W-:Y:S01]  /*3ac0*/  IMAD R204, R3, 0x2, R5 ;  /* 0x0000000203cc7824 */ /* 0x000fe200078e0205 */
[----:B------:R-:W-:Y:S01]  /*3ad0*/  IADD3 R0, R7, R8, RZ ;  /* 0x0000000807007210 */ /* 0x000fe20007ffe0ff */
[----:B------:R-:W-:Y:S06]  /*3ae0*/  @P0 BRA `(.L_x_2755) ;  /* 0x0000000000440947 */ /* 0x000fec0003800000 */
[-C--:B------:R-:W-:Y:S02]  /*3af0*/  ISETP.GE.AND P1, PT, R114, R223.reuse, PT ;  /* 0x000000df7200720c */ /* 0x080fe40003f26270 */
[----:B------:R-:W-:-:S11]  /*3b00*/  ISETP.GE.AND P0, PT, R246, R223, PT ;  /* 0x000000dff600720c */ /* 0x000fd60003f06270 */
[C---:B------:R-:W-:Y:S01]  /*3b10*/  @!P1 LEA R8, P2, R6.reuse, R240, 0x1 ;  /* 0x000000f006089211 */ /* 0x040fe200078408ff */
        /* <DEDUP_REMOVED lines=14> */
.L_x_2755:
[----:B------:R-:W-:Y:S05]  /*3c00*/  BSYNC B0 ;  /* 0x0000000000007941 */ /* 0x000fea0003800000 */
.L_x_2754:
[----:B------:R1:W-:Y:S01]  /*3c10*/  @P4 STS.128 [R222+0xa800], RZ ;  /* 0x00a800ffde004388 */ /* 0x0003e20000000c00 */
[----:B------:R-:W-:Y:S03]  /*3c20*/  BSSY B0, `(.L_x_2756) ;  /* 0x0000016000007945 */ /* 0x000fe60003800000 */
[----:B------:R1:W-:Y:S01]  /*3c30*/  @P4 STS.128 [R222+0xb800], RZ ;  /* 0x00b800ffde004388 */ /* 0x0003e20000000c00 */
[----:B------:R-:W-:Y:S05]  /*3c40*/  @P4 BRA `(.L_x_2757) ;  /* 0x00000000004c4947 */ /* 0x000fea0003800000 */
[-C--:B------:R-:W-:Y:S02]  /*3c50*/  ISETP.GE.AND P1, PT, R114, R223.reuse, PT ;  /* 0x000000df7200720c */ /* 0x080fe40003f26270 */
[----:B------:R-:W-:Y:S02]  /*3c60*/  IADD3 R6, P2, R197, R6, RZ ;  /* 0x00000006c5067210 */ /* 0x000fe40007f5e0ff */
[----:B------:R-:W-:-:S03]  /*3c70*/  ISETP.GE.AND P0, PT, R246, R223, PT ;  /* 0x000000dff600720c */ /* 0x000fc60003f06270 */
[----:B------:R-:W-:-:S06]  /*3c80*/  IMAD.X R0, R198, 0x1, R0, P2 ;  /* 0x00000001c6007824 */ /* 0x000fcc00010e0600 */
        /* <DEDUP_REMOVED lines=15> */
.L_x_2757:
[----:B------:R-:W-:Y:S05]  /*3d80*/  BSYNC B0 ;  /* 0x0000000000007941 */ /* 0x000fea0003800000 */
.L_x_2756:
[----:B------:R-:W-:Y:S01]  /*3d90*/  LDSM.16.M88.4 R24, [R174+0x8000] ;  /* 0x00800000ae18783b */ /* 0x000fe20000000200 */
[----:B------:R-:W-:Y:S01]  /*3da0*/  R2P PR, R40, 0x6 ;  /* 0x0000000628007804 */ /* 0x000fe20000000000 */
[C---:B------:R-:W-:Y:S01]  /*3db0*/  VIADD R0, R174.reuse, 0x8000 ;  /* 0x00008000ae007836 */ /* 0x040fe20000000000 */
[----:B-----5:R-:W2:Y:S01]  /*3dc0*/  @P3 MUFU.RCP R7, R94 ;  /* 0x0000005e00073308 */ /* 0x020ea20000001000 */
[----:B-1----:R-:W1:Y:S01]  /*3dd0*/  LDSM.16.M88.4 R8, [R204+0x2000] ;  /* 0x00200000cc08783b */ /* 0x002e620000000200 */
[----:B------:R-:W-:Y:S01]  /*3de0*/  VIADD R214, R174, 0x8020 ;  /* 0x00008020aed67836 */ /* 0x000fe20000000000 */
[----:B------:R-:W-:Y:S01]  /*3df0*/  SHF.R.S32.HI R3, RZ, 0x1f, R75 ;  /* 0x0000001fff037819 */ /* 0x000fe2000001144b */
[--C-:B------:R-:W-:Y:S01]  /*3e00*/  IMAD R206, R4, 0x2, R204.reuse ;  /* 0x0000000204ce7824 */ /* 0x100fe200078e02cc */
[----:B------:R-:W4:Y:S01]  /*3e10*/  LDSM.16.M88.4 R32, [R174+0x8800] ;  /* 0x00880000ae20783b */ /* 0x000f220000000200 */
[C---:B------:R-:W-:Y:S01]  /*3e20*/  IMAD R212, R2.reuse, 0x2, R204 ;  /* 0x0000000202d47824 */ /* 0x040fe200078e02cc */
[----:B------:R-:W-:Y:S01]  /*3e30*/  MOV R184, R73 ;  /* 0x0000004900b87202 */ /* 0x000fe20000000f00 */
[----:B------:R-:W-:Y:S01]  /*3e40*/  IMAD R211, R2, 0x2, R206 ;  /* 0x0000000202d37824 */ /* 0x000fe200078e02ce */
[----:B------:R-:W4:Y:S01]  /*3e50*/  LDSM.16.M88.4 R16, [R204] ;  /* 0x00000000cc10783b */ /* 0x000f220000000200 */
[----:B------:R-:W-:Y:S01]  /*3e60*/  IMAD.MOV.U32 R219, RZ, RZ, RZ ;  /* 0x000000ffffdb7224 */ /* 0x000fe200078e00ff */
[----:B------:R-:W-:Y:S01]  /*3e70*/  BSSY B1, `(.L_x_2758) ;  /* 0x00000b6000017945 */ /* 0x000fe20003800000 */
[----:B------:R-:W-:Y:S01]  /*3e80*/  @P1 VIADD R214, R0, 0xffffffe0 ;  /* 0xffffffe000d61836 */ /* 0x000fe20000000000 */
[----:B------:R-:W-:Y:S01]  /*3e90*/  LDSM.16.M88.4 R12, [R206+0x2000] ;  /* 0x00200000ce0c783b */ /* 0x000fe20000000200 */
[----:B------:R-:W-:-:S02]  /*3ea0*/  IMAD.MOV.U32 R0, RZ, RZ, 0x40 ;  /* 0x00000040ff007424 */ /* 0x000fc400078e00ff */
[----:B------:R-:W-:Y:S01]  /*3eb0*/  IMAD.IADD R6, R72, 0x1, -R118 ;  /* 0x0000000148067824 */ /* 0x000fe200078e0a76 */
[----:B------:R-:W4:Y:S01]  /*3ec0*/  LDSM.16.M88.4 R36, [R214] ;  /* 0x00000000d624783b */ /* 0x000f220000000200 */
[----:B--2---:R-:W-:Y:S01]  /*3ed0*/  @P3 FMUL.FTZ R219, R96, R7 ;  /* 0x0000000760db3220 */ /* 0x004fe20000410000 */
[----:B------:R-:W-:Y:S01]  /*3ee0*/  SEL R0, R0, 0xffffffc0, !P2 ;  /* 0xffffffc000007807 */ /* 0x000fe20005000000 */
[----:B------:R-:W-:Y:S01]  /*3ef0*/  IMAD.SHL.U32 R104, R104, 0x2, RZ ;  /* 0x0000000268687824 */ /* 0x000fe200078e00ff */
[----:B------:R-:W2:Y:S01]  /*3f00*/  LDSM.16.M88.4 R44, [R214+0x800] ;  /* 0x00080000d62c783b */ /* 0x000ea20000000200 */
[----:B------:R-:W-:Y:S01]  /*3f10*/  ISETP.GT.AND P3, PT, R184, R199, PT ;  /* 0x000000c7b800720c */ /* 0x000fe20003f64270 */
[----:B------:R-:W-:Y:S02]  /*3f20*/  VIADD R250, R108, 0xb54cda56 ;  /* 0xb54cda566cfa7836 */ /* 0x000fe40000000000 */
[----:B---3--:R-:W3:Y:S01]  /*3f30*/  LDSM.16.M88.4 R28, [R206] ;  /* 0x00000000ce1c783b */ /* 0x008ee20000000200 */
[----:B------:R-:W-:-:S02]  /*3f40*/  IMAD.IADD R210, R174, 0x1, R0 ;  /* 0x00000001aed27824 */ /* 0x000fc400078e0200 */
[----:B------:R-:W-:Y:S01]  /*3f50*/  IMAD.IADD R209, R0, 0x1, R214 ;  /* 0x0000000100d17824 */ /* 0x000fe200078e02d6 */
[----:B------:R-:W-:Y:S01]  /*3f60*/  LDSM.16.M88.4 R20, [R212+0x2000] ;  /* 0x00200000d414783b */ /* 0x000fe20000000200 */
[----:B------:R-:W-:Y:S01]  /*3f70*/  SHF.R.S32.HI R0, RZ, 0x1f, R97 ;  /* 0x0000001fff007819 */ /* 0x000fe20000011461 */
[----:B------:R-:W-:Y:S02]  /*3f80*/  VIADD R247, R109, 0x646e171e ;  /* 0x646e171e6df77836 */ /* 0x000fe40000000000 */
[----:B------:R-:W3:Y:S01]  /*3f90*/  LDSM.16.M88.4 R40, [R210+0x8000] ;  /* 0x00800000d228783b */ /* 0x000ee20000000200 */
[----:B------:R-:W-:Y:S01]  /*3fa0*/  LEA.HI R0, R0, R102, RZ, 0x2 ;  /* 0x0000006600007211 */ /* 0x000fe200078f10ff */
[C---:B------:R-:W-:Y:S02]  /*3fb0*/  VIADD R217, R214.reuse, 0x800 ;  /* 0x00000800d6d97836 */ /* 0x040fe40000000000 */
[----:B------:R-:W3:Y:S01]  /*3fc0*/  LDSM.16.M88.4 R52, [R210+0x8800] ;  /* 0x00880000d234783b */ /* 0x000ee20000000200 */
[----:B------:R-:W-:-:S02]  /*3fd0*/  VIADD R216, R214, 0x1000 ;  /* 0x00001000d6d87836 */ /* 0x000fc40000000000 */
[----:B------:R-:W-:Y:S01]  /*3fe0*/  VIADD R215, R214, 0x1800 ;  /* 0x00001800d6d77836 */ /* 0x000fe20000000000 */
[C---:B-1----:R-:W-:Y:S01]  /*3ff0*/  HMMA.16816.F32 R60, R8.reuse, R24, RZ ;  /* 0x00000018083c723c */ /* 0x042fe200000018ff */
[----:B------:R-:W0:Y:S05]  /*4000*/  LDGDEPBAR ;  /* 0x00000000000079af */ /* 0x000e2a0000000000 */
[C---:B----4-:R-:W-:Y:S06]  /*4010*/  HMMA.16816.F32 R48, R8.reuse, R32, RZ ;  /* 0x000000200830723c */ /* 0x050fec00000018ff */
[C---:B------:R-:W-:Y:S06]  /*4020*/  HMMA.16816.F32 R56, R8.reuse, R26, RZ ;  /* 0x0000001a0838723c */ /* 0x040fec00000018ff */
[----:B------:R-:W-:Y:S06]  /*4030*/  HMMA.16816.F32 R8, R8, R34, RZ ;  /* 0x000000220808723c */ /* 0x000fec00000018ff */
[C---:B------:R-:W-:Y:S06]  /*4040*/  HMMA.16816.F32 R68, R16.reuse, R24, RZ ;  /* 0x000000181044723c */ /* 0x040fec00000018ff */
[C---:B------:R-:W-:Y:S01]  /*4050*/  HMMA.16816.F32 R64, R16.reuse, R26, RZ ;  /* 0x0000001a1040723c */ /* 0x040fe200000018ff */
[----:B------:R-:W1:Y:S05]  /*4060*/  LDSM.16.M88.4 R24, [R212] ;  /* 0x00000000d418783b */ /* 0x000e6a0000000200 */
[C---:B------:R-:W-:Y:S06]  /*4070*/  HMMA.16816.F32 R80, R16.reuse, R32, RZ ;  /* 0x000000201050723c */ /* 0x040fec00000018ff */
[----:B------:R-:W-:Y:S01]  /*4080*/  HMMA.16816.F32 R76, R16, R34, RZ ;  /* 0x00000022104c723c */ /* 0x000fe200000018ff */
[----:B------:R-:W-:Y:S05]  /*4090*/  LDSM.16.M88.4 R32, [R209] ;  /* 0x00000000d120783b */ /* 0x000fea0000000200 */
[C---:B------:R-:W-:Y:S06]  /*40a0*/  HMMA.16816.F32 R88, R12.reuse, R36, R60 ;  /* 0x000000240c58723c */ /* 0x040fec000000183c */
[C---:B--2---:R-:W-:Y:S06]  /*40b0*/  HMMA.16816.F32 R84, R12.reuse, R44, R48 ;  /* 0x0000002c0c54723c */ /* 0x044fec0000001830 */
[C---:B------:R-:W-:Y:S06]  /*40c0*/  HMMA.16816.F32 R60, R12.reuse, R38, R56 ;  /* 0x000000260c3c723c */ /* 0x040fec0000001838 */
[----:B------:R-:W-:Y:S01]  /*40d0*/  HMMA.16816.F32 R48, R12, R46, R8 ;  /* 0x0000002e0c30723c */ /* 0x000fe20000001808 */
[----:B------:R-:W2:Y:S05]  /*40e0*/  LDSM.16.M88.4 R8, [R211+0x2000] ;  /* 0x00200000d308783b */ /* 0x000eaa0000000200 */
[C---:B---3--:R-:W-:Y:S06]  /*40f0*/  HMMA.16816.F32 R16, R28.reuse, R36, R68 ;  /* 0x000000241c10723c */ /* 0x048fec0000001844 */
[C---:B------:R-:W-:Y:S01]  /*4100*/  HMMA.16816.F32 R12, R28.reuse, R38, R64 ;  /* 0x000000261c0c723c */ /* 0x040fe20000001840 */
[----:B------:R-:W3:Y:S05]  /*4110*/  LDSM.16.M88.4 R36, [R209+0x800] ;  /* 0x00080000d124783b */ /* 0x000eea0000000200 */
[C---:B------:R-:W-:Y:S06]  /*4120*/  HMMA.16816.F32 R64, R28.reuse, R44, R80 ;  /* 0x0000002c1c40723c */ /* 0x040fec0000001850 */
[----:B------:R-:W-:Y:S01]  /*4130*/  HMMA.16816.F32 R56, R28, R46, R76 ;  /* 0x0000002e1c38723c */ /* 0x000fe2000000184c */
[----:B------:R-:W4:Y:S05]  /*4140*/  LDSM.16.M88.4 R28, [R211] ;  /* 0x00000000d31c783b */ /* 0x000f2a0000000200 */
[C---:B------:R-:W-:Y:S06]  /*4150*/  HMMA.16816.F32 R80, R20.reuse, R40, R88 ;  /* 0x000000281450723c */ /* 0x040fec0000001858 */
[C---:B------:R-:W-:Y:S06]  /*4160*/  HMMA.16816.F32 R76, R20.reuse, R42, R60 ;  /* 0x0000002a144c723c */ /* 0x040fec000000183c */
[C---:B------:R-:W-:Y:S06]  /*4170*/  HMMA.16816.F32 R84, R20.reuse, R52, R84 ;  /* 0x000000341454723c */ /* 0x040fec0000001854 */
[----:B------:R-:W-:Y:S01]  /*4180*/  HMMA.16816.F32 R68, R20, R54, R48 ;  /* 0x000000361444723c */ /* 0x000fe20000001830 */
[----:B------:R-:W-:Y:S05]  /*4190*/  LDSM.16.M88.4 R48, [R174+0x9000] ;  /* 0x00900000ae30783b */ /* 0x000fea0000000200 */
[C---:B-1----:R-:W-:Y:S01]  /*41a0*/  HMMA.16816.F32 R60, R24.reuse, R40, R16 ;  /* 0x00000028183c723c */ /* 0x042fe20000001810 */
[----:B------:R-:W1:Y:S05]  /*41b0*/  LDSM.16.M88.4 R16, [R204+0x6000] ;  /* 0x00600000cc10783b */ /* 0x000e6a0000000200 */
[C---:B------:R-:W-:Y:S01]  /*41c0*/  HMMA.16816.F32 R44, R24.reuse, R42, R12 ;  /* 0x0000002a182c723c */ /* 0x040fe2000000180c */
[----:B------:R-:W1:Y:S04]  /*41d0*/  LDSM.16.M88.4 R40, [R174+0x9800] ;  /* 0x00980000ae28783b */ /* 0x000e680000000200 */
[----:B------:R-:W1:Y:S01]  /*41e0*/  LDSM.16.M88.4 R12, [R204+0x4000] ;  /* 0x00400000cc0c783b */ /* 0x000e620000000200 */
[C---:B------:R-:W-:Y:S06]  /*41f0*/  HMMA.16816.F32 R20, R24.reuse, R52, R64 ;  /* 0x000000341814723c */ /* 0x040fec0000001840 */
[----:B------:R-:W-:Y:S06]  /*4200*/  HMMA.16816.F32 R24, R24, R54, R56 ;  /* 0x000000361818723c */ /* 0x000fec0000001838 */
[C---:B--2---:R-:W-:Y:S06]  /*4210*/  HMMA.16816.F32 R52, R8.reuse, R32, R80 ;  /* 0x000000200834723c */ /* 0x044fec0000001850 */
[C---:B------:R-:W-:Y:S06]  /*4220*/  HMMA.16816.F32 R56, R8.reuse, R34, R76 ;  /* 0x000000220838723c */ /* 0x040fec000000184c */
[C---:B---3--:R-:W-:Y:S06]  /*4230*/  HMMA.16816.F32 R76, R8.reuse, R36, R84 ;  /* 0x00000024084c723c */ /* 0x048fec0000001854 */
[----:B------:R-:W-:Y:S01]  /*4240*/  HMMA.16816.F32 R64, R8, R38, R68 ;  /* 0x000000260840723c */ /* 0x000fe20000001844 */
[----:B------:R-:W-:Y:S05]  /*4250*/  LDSM.16.M88.4 R8, [R206+0x6000] ;  /* 0x00600000ce08783b */ /* 0x000fea0000000200 */
[C---:B----4-:R-:W-:Y:S01]  /*4260*/  HMMA.16816.F32 R88, R28.reuse, R34, R44 ;  /* 0x000000221c58723c */ /* 0x050fe2000000182c */
[----:B------:R-:W2:Y:S05]  /*4270*/  LDSM.16.M88.4 R44, [R214+0x1000] ;  /* 0x00100000d62c783b */ /* 0x000eaa0000000200 */
[C---:B------:R-:W-:Y:S01]  /*4280*/  HMMA.16816.F32 R84, R28.reuse, R32, R60 ;  /* 0x000000201c54723c */ /* 0x040fe2000000183c */
[----:B------:R-:W-:Y:S05]  /*4290*/  LDSM.16.M88.4 R32, [R214+0x1800] ;  /* 0x00180000d620783b */ /* 0x000fea0000000200 */
[C---:B------:R-:W-:Y:S01]  /*42a0*/  HMMA.16816.F32 R80, R28.reuse, R36, R20 ;  /* 0x000000241c50723c */ /* 0x040fe20000001814 */
[----:B------:R-:W-:Y:S05]  /*42b0*/  LDSM.16.M88.4 R20, [R212+0x6000] ;  /* 0x00600000d414783b */ /* 0x000fea0000000200 */
[----:B------:R-:W-:Y:S01]  /*42c0*/  HMMA.16816.F32 R36, R28, R38, R24 ;  /* 0x000000261c24723c */ /* 0x000fe20000001818 */
[----:B------:R-:W3:Y:S05]  /*42d0*/  LDSM.16.M88.4 R24, [R206+0x4000] ;  /* 0x00400000ce18783b */ /* 0x000eea0000000200 */
[C---:B-1----:R-:W-:Y:S01]  /*42e0*/  HMMA.16816.F32 R28, R16.reuse, R48, R52 ;  /* 0x00000030101c723c */ /* 0x042fe20000001834 */
[----:B------:R-:W1:Y:S05]  /*42f0*/  LDSM.16.M88.4 R52, [R210+0x9000] ;  /* 0x00900000d234783b */ /* 0x000e6a0000000200 */
[C---:B------:R-:W-:Y:S06]  /*4300*/  HMMA.16816.F32 R68, R16.reuse, R40, R76 ;  /* 0x000000281044723c */ /* 0x040fec000000184c */
[----:B------:R-:W-:Y:S01]  /*4310*/  HMMA.16816.F32 R60, R16, R50, R56 ;  /* 0x00000032103c723c */ /* 0x000fe20000001838 */
[----:B------:R-:W-:Y:S05]  /*4320*/  LDSM.16.M88.4 R56, [R210+0x9800] ;  /* 0x00980000d238783b */ /* 0x000fea0000000200 */
[C---:B------:R-:W-:Y:S06]  /*4330*/  HMMA.16816.F32 R76, R12.reuse, R48, R84 ;  /* 0x000000300c4c723c */ /* 0x040fec0000001854 */
[C---:B------:R-:W-:Y:S06]  /*4340*/  HMMA.16816.F32 R88, R12.reuse, R50, R88 ;  /* 0x000000320c58723c */ /* 0x040fec0000001858 */
[C---:B------:R-:W-:Y:S06]  /*4350*/  HMMA.16816.F32 R80, R12.reuse, R40, R80 ;  /* 0x000000280c50723c */ /* 0x040fec0000001850 */
[-C--:B------:R-:W-:Y:S01]  /*4360*/  HMMA.16816.F32 R48, R12, R42.reuse, R36 ;  /* 0x0000002a0c30723c */ /* 0x080fe20000001824 */
[----:B------:R-:W-:Y:S05]  /*4370*/  LDSM.16.M88.4 R36, [R209+0x1800] ;  /* 0x00180000d124783b */ /* 0x000fea0000000200 */
[----:B------:R-:W-:Y:S01]  /*4380*/  HMMA.16816.F32 R64, R16, R42, R64 ;  /* 0x0000002a1040723c */ /* 0x000fe20000001840 */
[----:B------:R-:W4:Y:S05]  /*4390*/  LDSM.16.M88.4 R16, [R212+0x4000] ;  /* 0x00400000d410783b */ /* 0x000f2a0000000200 */
[C---:B--2---:R-:W-:Y:S01]  /*43a0*/  HMMA.16816.F32 R12, R8.reuse, R44, R28 ;  /* 0x0000002c080c723c */ /* 0x044fe2000000181c */
[----:B------:R-:W-:Y:S05]  /*43b0*/  LDSM.16.M88.4 R28, [R209+0x1000] ;  /* 0x00100000d11c783b */ /* 0x000fea0000000200 */
[----:B------:R-:W-:Y:S06]  /*43c0*/  HMMA.16816.F32 R40, R8, R46, R60 ;  /* 0x0000002e0828723c */ /* 0x000fec000000183c */
[C---:B---3--:R-:W-:Y:S06]  /*43d0*/  HMMA.16816.F32 R76, R24.reuse, R44, R76 ;  /* 0x0000002c184c723c */ /* 0x048fec000000184c */
[----:B------:R-:W-:Y:S06]  /*43e0*/  HMMA.16816.F32 R44, R24, R46, R88 ;  /* 0x0000002e182c723c */ /* 0x000fec0000001858 */
[C---:B------:R-:W-:Y:S06]  /*43f0*/  HMMA.16816.F32 R84, R8.reuse, R32, R68 ;  /* 0x000000200854723c */ /* 0x040fec0000001844 */
[----:B------:R-:W-:Y:S01]  /*4400*/  HMMA.16816.F32 R68, R8, R34, R64 ;  /* 0x000000220844723c */ /* 0x000fe20000001840 */
[----:B------:R-:W2:Y:S05]  /*4410*/  LDSM.16.M88.4 R8, [R211+0x6000] ;  /* 0x00600000d308783b */ /* 0x000eaa0000000200 */
[----:B-1----:R-:W-:Y:S01]  /*4420*/  HMMA.16816.F32 R60, R20, R52, R12 ;  /* 0x00000034143c723c */ /* 0x002fe2000000180c */
[----:B------:R-:W1:Y:S01]  /*4430*/  LDSM.16.M88.4 R12, [R211+0x4000] ;  /* 0x00400000d30c783b */ /* 0x000e620000000200 */
[----:B------:R-:W-:-:S04]  /*4440*/  DEPBAR.LE SB0, 0x0 ;  /* 0x000080000000791a */ /* 0x000fc80000000000 */
[C---:B------:R-:W-:Y:S06]  /*4450*/  HMMA.16816.F32 R80, R24.reuse, R32, R80 ;  /* 0x000000201850723c */ /* 0x040fec0000001850 */
[----:B------:R-:W-:Y:S06]  /*4460*/  HMMA.16816.F32 R64, R24, R34, R48 ;  /* 0x000000221840723c */ /* 0x000fec0000001830 */
[-C--:B------:R-:W-:Y:S06]  /*4470*/  HMMA.16816.F32 R40, R20, R54.reuse, R40 ;  /* 0x000000361428723c */ /* 0x080fec0000001828 */
[C---:B----4-:R-:W-:Y:S06]  /*4480*/  HMMA.16816.F32 R44, R16.reuse, R54, R44 ;  /* 0x00000036102c723c */ /* 0x050fec000000182c */
[----:B------:R-:W-:Y:S06]  /*4490*/  HMMA.16816.F32 R24, R16, R52, R76 ;  /* 0x000000341018723c */ /* 0x000fec000000184c */
[C---:B------:R-:W-:Y:S06]  /*44a0*/  HMMA.16816.F32 R32, R20.reuse, R56, R84 ;  /* 0x000000381420723c */ /* 0x040fec0000001854 */
[----:B------:R-:W-:Y:S06]  /*44b0*/  HMMA.16816.F32 R20, R20, R58, R68 ;  /* 0x0000003a1414723c */ /* 0x000fec0000001844 */
[C---:B------:R-:W-:Y:S06]  /*44c0*/  HMMA.16816.F32 R48, R16.reuse, R56, R80 ;  /* 0x000000381030723c */ /* 0x040fec0000001850 */
[----:B------:R-:W-:Y:S06]  /*44d0*/  HMMA.16816.F32 R56, R16, R58, R64 ;  /* 0x0000003a1038723c */ /* 0x000fec0000001840 */
[----:B--2---:R-:W-:Y:S01]  /*44e0*/  HMMA.16816.F32 R40, R8, R30, R40 ;  /* 0x0000001e0828723c */ /* 0x004fe20000001828 */
[----:B------:R-:W-:-:S02]  /*44f0*/  LEA.HI R17, R3, R75, RZ, 0x2 ;  /* 0x0000004b03117211 */ /* 0x000fc400078f10ff */
[----:B------:R-:W-:Y:S02]  /*4500*/  LOP3.LUT R3, R0, 0xffffffc, RZ, 0xc0, !PT ;  /* 0x0ffffffc00037812 */ /* 0x000fe400078ec0ff */
[----:B------:R-:W-:Y:S01]  /*4510*/  SHF.R.S32.HI R0, RZ, 0x2, R17 ;  /* 0x00000002ff007819 */ /* 0x000fe20000011411 */
[----:B-1----:R-:W-:Y:S01]  /*4520*/  HMMA.16816.F32 R44, R12, R30, R44 ;  /* 0x0000001e0c2c723c */ /* 0x002fe2000000182c */
[----:B------:R-:W-:Y:S01]  /*4530*/  LOP3.LUT R16, R104, 0x6, RZ, 0xc0, !PT ;  /* 0x0000000668107812 */ /* 0x000fe200078ec0ff */
[----:B------:R-:W-:-:S04]  /*4540*/  IMAD.IADD R3, R102, 0x1, -R3 ;  /* 0x0000000166037824 */ /* 0x000fc800078e0a03 */
[----:B------:R-:W-:Y:S01]  /*4550*/  HMMA.16816.F32 R68, R12, R28, R24 ;  /* 0x0000001c0c44723c */ /* 0x000fe20000001818 */
[----:B------:R-:W-:-:S05]  /*4560*/  IMAD R30, R115, 0x8, R102 ;  /* 0x00000008731e7824 */ /* 0x000fca00078e0266 */
[----:B------:R1:W-:Y:S01]  /*4570*/  STL [R1+0xe4], R30 ;  /* 0x0000e41e01007387 */ /* 0x0003e20000100800 */
[----:B------:R-:W-:Y:S01]  /*4580*/  IMAD R27, R3, 0x10, R0 ;  /* 0x00000010031b7824 */ /* 0x000fe200078e0200 */
[----:B------:R-:W-:Y:S01]  /*4590*/  LEA R0, R102, R0, 0x4 ;  /* 0x0000000066007211 */ /* 0x000fe200078e20ff */
[----:B------:R-:W-:Y:S01]  /*45a0*/  HMMA.16816.F32 R60, R8, R28, R60 ;  /* 0x0000001c083c723c */ /* 0x000fe2000000183c */
[----:B------:R-:W-:-:S03]  /*45b0*/  IADD3 R3, R72, 0x1, -R118 ;  /* 0x0000000148037810 */ /* 0x000fc60007ffe876 */
[----:B------:R-:W-:Y:S02]  /*45c0*/  IMAD.IADD R0, R105, 0x1, R0 ;  /* 0x0000000169007824 */ /* 0x000fe400078e0200 */
[----:B------:R-:W-:Y:S01]  /*45d0*/  IMAD.IADD R3, R95, 0x1, R3 ;  /* 0x000000015f037824 */ /* 0x000fe200078e0203 */
[C---:B------:R-:W-:Y:S01]  /*45e0*/  HMMA.16816.F32 R64, R8.reuse, R36, R32 ;  /* 0x000000240840723c */ /* 0x040fe20000001820 */
[----:B------:R-:W-:Y:S01]  /*45f0*/  IMAD.IADD R229, R0, 0x1, R6 ;  /* 0x0000000100e57824 */ /* 0x000fe200078e0206 */
[C-C-:B------:R-:W-:Y:S02]  /*4600*/  IADD3 R231, R6.reuse, 0x8, R0.reuse ;  /* 0x0000000806e77810 */ /* 0x140fe40007ffe000 */
[C-C-:B------:R-:W-:Y:S02]  /*4610*/  IADD3 R228, R6.reuse, 0x40, R0.reuse ;  /* 0x0000004006e47810 */ /* 0x140fe40007ffe000 */
[--C-:B------:R-:W-:Y:S01]  /*4620*/  IADD3 R230, R6, 0x48, R0.reuse ;  /* 0x0000004806e67810 */ /* 0x100fe20007ffe000 */
[----:B------:R-:W-:Y:S01]  /*4630*/  HMMA.16816.F32 R52, R8, R38, R20 ;  /* 0x000000260834723c */ /* 0x000fe20000001814 */
[----:B------:R-:W-:-:S02]  /*4640*/  IADD3 R6, R3, 0x8, R0 ;  /* 0x0000000803067810 */ /* 0x000fc40007ffe000 */
[C---:B------:R-:W-:Y:S02]  /*4650*/  IADD3 R7, R3.reuse, 0x40, R0 ;  /* 0x0000004003077810 */ /* 0x040fe40007ffe000 */
[C---:B------:R-:W-:Y:S01]  /*4660*/  VIADDMNMX R235, R3.reuse, R0, R72, PT ;  /* 0x0000000003eb7246 */ /* 0x040fe20003800148 */
[C---:B------:R-:W-:Y:S01]  /*4670*/  HMMA.16816.F32 R88, R12.reuse, R36, R48 ;  /* 0x000000240c58723c */ /* 0x040fe20000001830 */
[----:B------:R-:W-:Y:S02]  /*4680*/  IADD3 R0, R3, 0x48, R0 ;  /* 0x0000004803007810 */ /* 0x000fe40007ffe000 */
[-C--:B------:R-:W-:Y:S02]  /*4690*/  VIMNMX R234, R6, R72.reuse, PT ;  /* 0x0000004806ea7248 */ /* 0x080fe40003fe0100 */
[-C--:B------:R-:W-:Y:S01]  /*46a0*/  VIMNMX R233, R7, R72.reuse, PT ;  /* 0x0000004807e97248 */ /* 0x080fe20003fe0100 */
[----:B------:R-:W-:Y:S01]  /*46b0*/  HMMA.16816.F32 R84, R12, R38, R56 ;  /* 0x000000260c54723c */ /* 0x000fe20000001838 */
[----:B------:R-:W-:-:S02]  /*46c0*/  VIMNMX R232, R0, R72, PT ;  /* 0x0000004800e87248 */ /* 0x000fc40003fe0100 */
[-C--:B------:R-:W-:Y:S02]  /*46d0*/  VIADDMNMX R227, R229, -R74.reuse, RZ, !PT ;  /* 0x8000004ae5e37246 */ /* 0x080fe400078001ff */
[-C--:B------:R-:W-:Y:S02]  /*46e0*/  VIADDMNMX R226, R231, -R74.reuse, RZ, !PT ;  /* 0x8000004ae7e27246 */ /* 0x080fe400078001ff */
[-C--:B------:R-:W-:Y:S02]  /*46f0*/  VIADDMNMX R225, R228, -R74.reuse, RZ, !PT ;  /* 0x8000004ae4e17246 */ /* 0x080fe400078001ff */
[----:B------:R-:W-:Y:S01]  /*4700*/  VIADDMNMX R224, R230, -R74, RZ, !PT ;  /* 0x8000004ae6e07246 */ /* 0x000fe200078001ff */
[----:B------:R-:W-:Y:S06]  /*4710*/  BAR.SYNC.DEFER_BLOCKING 0x0 ;  /* 0x0000000000007b1d */ /* 0x000fec0000010000 */
[----:B-1----:R-:W-:Y:S08]  /*4720*/  @!P3 BRA `(.L_x_2759) ;  /* 0x0000000000a8b947 */ /* 0x002ff00003800000 */
[----:B------:R-:W-:Y:S01]  /*4730*/  VIADD R0, R116, 0xfffffffe ;  /* 0xfffffffe74007836 */ /* 0x000fe20000000000 */
[-C--:B------:R-:W-:Y:S01]  /*4740*/  ISETP.GE.AND P2, PT, R114, R223.reuse, PT ;  /* 0x000000df7200720c */ /* 0x080fe20003f46270 */
[----:B------:R-:W-:Y:S01]  /*4750*/  BSSY B0, `(.L_x_2760) ;  /* 0x0000026000007945 */ /* 0x000fe20003800000 */
[----:B------:R-:W-:Y:S01]  /*4760*/  ISETP.GE.AND P1, PT, R246, R223, PT ;  /* 0x000000dff600720c */ /* 0x000fe20003f26270 */
[----:B------:R-:W-:Y:S01]  /*4770*/  IMAD R3, R107, R0, RZ ;  /* 0x000000006b037224 */ /* 0x000fe200078e02ff */
[----:B------:R-:W-:Y:S01]  /*4780*/  SHF.R.S32.HI R8, RZ, 0x1f, R0 ;  /* 0x0000001fff087819 */ /* 0x000fe20000011400 */
[----:B------:R-:W-:-:S04]  /*4790*/  IMAD.WIDE.U32 R6, R0, R106, R112 ;  /* 0x0000006a00067225 */ /* 0x000fc800078e0070 */
[----:B------:R-:W-:Y:S01]  /*47a0*/  IMAD R3, R8, R106, R3 ;  /* 0x0000006a08037224 */ /* 0x000fe200078e0203 */
[----:B------:R-:W-:-:S03]  /*47b0*/  IADD3 R0, P5, R242, R6, RZ ;  /* 0x00000006f2007210 */ /* 0x000fc60007fbe0ff */
[----:B------:R-:W-:Y:S01]  /*47c0*/  IMAD.IADD R3, R7, 0x1, R3 ;  /* 0x0000000107037824 */ /* 0x000fe200078e0203 */
[CC--:B------:R-:W-:Y:S01]  /*47d0*/  @!P2 LEA R12, P6, R6.reuse, R236.reuse, 0x1 ;  /* 0x000000ec060ca211 */ /* 0x0c0fe200078c08ff */
[----:B------:R1:W-:Y:S01]  /*47e0*/  @P2 STS.128 [R222+0x8000], RZ ;  /* 0x008000ffde002388 */ /* 0x0003e20000000c00 */
[-C--:B------:R-:W-:Y:S01]  /*47f0*/  @!P1 LEA R8, P0, R6, R236.reuse, 0x1 ;  /* 0x000000ec06089211 */ /* 0x080fe200078008ff */
[--C-:B------:R-:W-:Y:S01]  /*4800*/  IMAD.X R7, R213, 0x1, R3.reuse, P5 ;  /* 0x00000001d5077824 */ /* 0x100fe200028e0603 */
[----:B------:R-:W-:Y:S02]  /*4810*/  @!P2 LEA R10, P4, R0, R236, 0x1 ;  /* 0x000000ec000aa211 */ /* 0x000fe400078808ff */
[CCC-:B------:R-:W-:Y:S02]  /*4820*/  @!P2 LEA.HI.X R13, R6.reuse, R237.reuse, R3.reuse, 0x1, P6 ;  /* 0x000000ed060da211 */ /* 0x1c0fe400030f0c03 */
[-C--:B------:R-:W-:Y:S02]  /*4830*/  @!P1 LEA.HI.X R9, R6, R237.reuse, R3, 0x1, P0 ;  /* 0x000000ed06099211 */ /* 0x080fe400000f0c03 */
        /* <DEDUP_REMOVED lines=23> */
.L_x_2761:
[----:B------:R-:W-:Y:S05]  /*49b0*/  BSYNC B0 ;  /* 0x0000000000007941 */ /* 0x000fea0003800000 */
.L_x_2760:
[----:B------:R-:W0:Y:S02]  /*49c0*/  LDGDEPBAR ;  /* 0x00000000000079af */ /* 0x000e240000000000 */
.L_x_2759:
[----:B------:R-:W-:Y:S05]  /*49d0*/  BSYNC B1 ;  /* 0x0000000000017941 */ /* 0x000fea0003800000 */
.L_x_2758:
[----:B------:R-:W3:Y:S01]  /*49e0*/  LD.E R3, desc[UR4][R172.64+0xdc] ;  /* 0x0000dc04ac037980 */ /* 0x000ee2000c101900 */
[----:B--2---:R-:W-:Y:S02]  /*49f0*/  IMAD R6, R73, 0x20, R16 ;  /* 0x0000002049067824 */ /* 0x004fe400078e0210 */
[----:B------:R-:W-:Y:S02]  /*4a00*/  IMAD.IADD R0, R93, 0x1, R92 ;  /* 0x000000015d007824 */ /* 0x000fe400078e025c */
[C---:B------:R-:W-:Y:S01]  /*4a10*/  VIADD R16, R6.reuse, 0x1 ;  /* 0x0000000106107836 */ /* 0x040fe20000000000 */
[CC--:B------:R-:W-:Y:S01]  /*4a20*/  ISETP.GE.AND P4, PT, R6.reuse, R225.reuse, PT ;  /* 0x000000e10600720c */ /* 0x0c0fe20003f86270 */
[----:B------:R-:W-:Y:S02]  /*4a30*/  VIADD R7, R6, 0x8 ;  /* 0x0000000806077836 */ /* 0x000fe40000000000 */
[----:B-1----:R-:W-:Y:S01]  /*4a40*/  IMAD.IADD R9, R228, 0x1, -R6 ;  /* 0x00000001e4097824 */ /* 0x002fe200078e0a06 */
[-C--:B------:R-:W-:Y:S01]  /*4a50*/  ISETP.GE.AND P2, PT, R16, R225.reuse, PT ;  /* 0x000000e11000720c */ /* 0x080fe20003f46270 */
[C---:B------:R-:W-:Y:S01]  /*4a60*/  IMAD.IADD R8, R228.reuse, 0x1, -R16 ;  /* 0x00000001e4087824 */ /* 0x040fe200078e0a10 */
[----:B------:R-:W-:Y:S01]  /*4a70*/  ISETP.GE.AND P1, PT, R7, R225, PT ;  /* 0x000000e10700720c */ /* 0x000fe20003f26270 */
[----:B------:R-:W-:Y:S01]  /*4a80*/  IMAD.IADD R11, R228, 0x1, -R7 ;  /* 0x00000001e40b7824 */ /* 0x000fe200078e0a07 */
[----:B------:R-:W-:Y:S01]  /*4a90*/  IABS R10, R9 ;  /* 0x00000009000a7213 */ /* 0x000fe20000000000 */
[----:B------:R-:W-:Y:S01]  /*4aa0*/  IMAD R175, R0, 0x2, R5 ;  /* 0x0000000200af7824 */ /* 0x000fe200078e0205 */
[----:B------:R-:W-:Y:S01]  /*4ab0*/  IABS R9, R8 ;  /* 0x0000000800097213 */ /* 0x000fe20000000000 */
[C---:B------:R-:W-:Y:S01]  /*4ac0*/  VIADD R5, R6.reuse, 0x9 ;  /* 0x0000000906057836 */ /* 0x040fe20000000000 */
[----:B------:R-:W-:Y:S01]  /*4ad0*/  IABS R8, R11 ;  /* 0x0000000b00087213 */ /* 0x000fe20000000000 */
[C---:B------:R-:W-:Y:S01]  /*4ae0*/  VIADD R20, R6.reuse, 0x10 ;  /* 0x0000001006147836 */ /* 0x040fe20000000000 */
[----:B------:R-:W-:Y:S01]  /*4af0*/  I2FP.F32.S32 R10, R10 ;  /* 0x0000000a000a7245 */ /* 0x000fe20000201400 */
[C---:B------:R-:W-:Y:S01]  /*4b00*/  VIADD R21, R6.reuse, 0x11 ;  /* 0x0000001106157836 */ /* 0x040fe20000000000 */
[----:B------:R-:W-:Y:S01]  /*4b10*/  I2FP.F32.S32 R8, R8 ;  /* 0x0000000800087245 */ /* 0x000fe20000201400 */
[C---:B------:R-:W-:Y:S01]  /*4b20*/  VIADD R22, R6.reuse, 0x18 ;  /* 0x0000001806167836 */ /* 0x040fe20000000000 */
[----:B------:R-:W-:Y:S01]  /*4b30*/  LOP3.LUT R11, R17, 0x7ffffffc, RZ, 0xc0, !PT ;  /* 0x7ffffffc110b7812 */ /* 0x000fe200078ec0ff */
[----:B------:R-:W-:Y:S01]  /*4b40*/  VIADD R23, R6, 0x19 ;  /* 0x0000001906177836 */ /* 0x000fe20000000000 */
[----:B------:R-:W-:Y:S01]  /*4b50*/  I2FP.F32.S32 R9, R9 ;  /* 0x0000000900097245 */ /* 0x000fe20000201400 */
[----:B------:R-:W-:Y:S01]  /*4b60*/  FFMA.FTZ R14, R8, -R219, R40 ;  /* 0x800000db080e7223 */ /* 0x000fe20000010028 */
[----:B------:R-:W-:-:S02]  /*4b70*/  IMAD R12, R111, R100, R117 ;  /* 0x000000646f0c7224 */ /* 0x000fc400078e0275 */
[-C--:B------:R-:W-:Y:S01]  /*4b80*/  FFMA.FTZ R17, R10, -R219.reuse, R60 ;  /* 0x800000db0a117223 */ /* 0x080fe2000001003c */
[C---:B------:R-:W-:Y:S02]  /*4b90*/  IMAD.IADD R8, R228.reuse, 0x1, -R5 ;  /* 0x00000001e4087824 */ /* 0x040fe400078e0a05 */
[----:B------:R-:W-:Y:S01]  /*4ba0*/  FFMA.FTZ R15, R9, -R219, R61 ;  /* 0x800000db090f7223 */ /* 0x000fe2000001003d */
[----:B------:R-:W-:Y:S01]  /*4bb0*/  IMAD.IADD R0, R228, 0x1, -R20 ;  /* 0x00000001e4007824 */ /* 0x000fe200078e0a14 */
[-C--:B------:R-:W-:Y:S01]  /*4bc0*/  ISETP.GE.OR P4, PT, R6, R233.reuse, !P4 ;  /* 0x000000e90600720c */ /* 0x080fe20006786670 */
[----:B------:R-:W-:Y:S01]  /*4bd0*/  IMAD.IADD R19, R75, 0x1, -R11 ;  /* 0x000000014b137824 */ /* 0x000fe200078e0a0b */
[----:B------:R-:W-:Y:S01]  /*4be0*/  ISETP.GE.OR P2, PT, R16, R233, !P2 ;  /* 0x000000e91000720c */ /* 0x000fe20005746670 */
[C---:B------:R-:W-:Y:S01]  /*4bf0*/  IMAD.IADD R10, R228.reuse, 0x1, -R21 ;  /* 0x00000001e40a7824 */ /* 0x040fe200078e0a15 */
[----:B------:R-:W-:Y:S01]  /*4c00*/  IABS R9, R0 ;  /* 0x0000000000097213 */ /* 0x000fe20000000000 */
[C---:B------:R-:W-:Y:S01]  /*4c10*/  IMAD.IADD R11, R228.reuse, 0x1, -R22 ;  /* 0x00000001e40b7824 */ /* 0x040fe200078e0a16 */
[----:B------:R-:W-:Y:S01]  /*4c20*/  ISETP.GE.AND P0, PT, R5, R225, PT ;  /* 0x000000e10500720c */ /* 0x000fe20003f06270 */
[----:B------:R-:W-:Y:S01]  /*4c30*/  IMAD.IADD R13, R228, 0x1, -R23 ;  /* 0x00000001e40d7824 */ /* 0x000fe200078e0a17 */
[----:B------:R-:W-:Y:S01]  /*4c40*/  ISETP.GE.OR P1, PT, R7, R233, !P1 ;  /* 0x000000e90700720c */ /* 0x000fe20004f26670 */
[----:B------:R-:W-:Y:S01]  /*4c50*/  IMAD R18, R101, R12, R105 ;  /* 0x0000000c65127224 */ /* 0x000fe200078e0269 */
[----:B------:R-:W-:Y:S01]  /*4c60*/  IABS R12, R8 ;  /* 0x00000008000c7213 */ /* 0x000fe20000000000 */
[----:B------:R-:W-:Y:S01]  /*4c70*/  IMAD.WIDE.U32 R110, R110, -0x2daee0ad, RZ ;  /* 0xd2511f536e6e7825 */ /* 0x000fe200078e00ff */
[----:B------:R-:W-:-:S02]  /*4c80*/  IABS R8, R10 ;  /* 0x0000000a00087213 */ /* 0x000fc40000000000 */
        /* <DEDUP_REMOVED lines=8> */
[----:B------:R-:W-:Y:S01]  /*4d10*/  I2FP.F32.S32 R10, R12 ;  /* 0x0000000c000a7245 */ /* 0x000fe20000201400 */
[----:B------:R-:W-:Y:S01]  /*4d20*/  VIADD R34, R30, 0x4 ;  /* 0x000000041e227836 */ /* 0x000fe20000000000 */
[----:B------:R-:W-:Y:S01]  /*4d30*/  I2FP.F32.S32 R11, R11 ;  /* 0x0000000b000b7245 */ /* 0x000fe20000201400 */
[----:B------:R-:W-:Y:S01]  /*4d40*/  VIADD R31, R108, 0x9e3779b9 ;  /* 0x9e3779b96c1f7836 */ /* 0x000fe20000000000 */
[----:B------:R-:W-:Y:S01]  /*4d50*/  I2FP.F32.S32 R0, R0 ;  /* 0x0000000000007245 */ /* 0x000fe20000201400 */
[----:B------:R-:W-:Y:S01]  /*4d60*/  FFMA.FTZ R12, R10, -R219, R41 ;  /* 0x800000db0a0c7223 */ /* 0x000fe20000010029 */
[----:B------:R-:W-:Y:S01]  /*4d70*/  ISETP.GE.AND P2, PT, R20, R225, PT ;  /* 0x000000e11400720c */ /* 0x000fe20003f46270 */
[----:B------:R-:W-:Y:S01]  /*4d80*/  FFMA.FTZ R11, R11, -R219, R64 ;  /* 0x800000db0b0b7223 */ /* 0x000fe20000010040 */
[----:B------:R-:W-:Y:S01]  /*4d90*/  ISETP.GE.OR P0, PT, R5, R233, !P0 ;  /* 0x000000e90500720c */ /* 0x000fe20004706670 */
[----:B------:R-:W-:Y:S01]  /*4da0*/  FFMA.FTZ R13, R0, -R219, R53 ;  /* 0x800000db000d7223 */ /* 0x000fe20000010035 */
[----:B------:R-:W-:Y:S01]  /*4db0*/  FSEL R25, R14, -INF , !P1 ;  /* 0xff8000000e197808 */ /* 0x000fe20004800000 */
[----:B------:R-:W-:Y:S01]  /*4dc0*/  VIADD R64, R109, 0xbb67ae85 ;  /* 0xbb67ae856d407836 */ /* 0x000fe20000000000 */
[----:B------:R-:W-:Y:S01]  /*4dd0*/  FMNMX.FTZ R0, R72, R73, !PT ;  /* 0x0000004948007209 */ /* 0x000fe20007810000 */
[----:B------:R-:W-:Y:S01]  /*4de0*/  IMAD.WIDE.U32 R32, R30, -0x326172a9, RZ ;  /* 0xcd9e8d571e207825 */ /* 0x000fe200078e00ff */
[----:B------:R-:W-:Y:S01]  /*4df0*/  I2FP.F32.S32 R9, R9 ;  /* 0x0000000900097245 */ /* 0x000fe20000201400 */
[----:B------:R-:W-:Y:S01]  /*4e00*/  STL.64 [R1+0x50], R110 ;  /* 0x0000506e01007387 */ /* 0x000fe20000100a00 */
[----:B------:R-:W-:Y:S01]  /*4e10*/  ISETP.GE.AND P1, PT, R21, R225, PT ;  /* 0x000000e11500720c */ /* 0x000fe20003f26270 */
[----:B------:R-:W-:Y:S01]  /*4e20*/  VIADD R30, R108, 0x3c6ef372 ;  /* 0x3c6ef3726c1e7836 */ /* 0x000fe20000000000 */
[----:B------:R-:W-:Y:S01]  /*4e30*/  ISETP.GE.OR P2, PT, R20, R233, !P2 ;  /* 0x000000e91400720c */ /* 0x000fe20005746670 */
[----:B------:R-:W-:Y:S01]  /*4e40*/  FFMA.FTZ R10, R9, -R219, R65 ;  /* 0x800000db090a7223 */ /* 0x000fe20000010041 */
[----:B------:R-:W-:Y:S01]  /*4e50*/  FSEL R26, R12, -INF , !P0 ;  /* 0xff8000000c1a7808 */ /* 0x000fe20004000000 */
[----:B------:R-:W-:Y:S01]  /*4e60*/  VIADD R40, R109, 0x76cf5d0a ;  /* 0x76cf5d0a6d287836 */ /* 0x000fe20000000000 */
[----:B------:R-:W-:Y:S01]  /*4e70*/  FMNMX.FTZ R0, R25, R0, !PT ;  /* 0x0000000019007209 */ /* 0x000fe20007810000 */
[----:B------:R-:W-:Y:S01]  /*4e80*/  VIADD R41, R109, 0x32370b8f ;  /* 0x32370b8f6d297836 */ /* 0x000fe20000000000 */
[----:B------:R-:W-:Y:S01]  /*4e90*/  I2FP.F32.S32 R8, R8 ;  /* 0x0000000800087245 */ /* 0x000fe20000201400 */
[----:B------:R-:W-:Y:S01]  /*4ea0*/  IMAD.WIDE.U32 R118, R34, -0x326172a9, RZ ;  /* 0xcd9e8d5722767825 */ /* 0x000fe200078e00ff */
[----:B------:R-:W-:Y:S01]  /*4eb0*/  ISETP.GE.AND P0, PT, R22, R225, PT ;  /* 0x000000e11600720c */ /* 0x000fe20003f06270 */
[----:B------:R-:W-:Y:S01]  /*4ec0*/  STL [R1+0x12c], R34 ;  /* 0x00012c2201007387 */ /* 0x000fe20000100800 */
[----:B------:R-:W-:Y:S01]  /*4ed0*/  ISETP.GE.OR P1, PT, R21, R233, !P1 ;  /* 0x000000e91500720c */ /* 0x000fe20004f26670 */
[----:B------:R-:W-:Y:S01]  /*4ee0*/  FFMA.FTZ R9, R8, -R219, R52 ;  /* 0x800000db08097223 */ /* 0x000fe20000010034 */
[----:B------:R-:W-:Y:S01]  /*4ef0*/  FSEL R74, R11, -INF , !P2 ;  /* 0xff8000000b4a7808 */ /* 0x000fe20005000000 */
[----:B------:R-:W-:Y:S01]  /*4f00*/  VIADD R239, R108, 0x78dde6e4 ;  /* 0x78dde6e46cef7836 */ /* 0x000fe20000000000 */
[----:B------:R-:W-:Y:S01]  /*4f10*/  FMNMX.FTZ R0, R26, R0, !PT ;  /* 0x000000001a007209 */ /* 0x000fe20007810000 */
[----:B------:R-:W-:Y:S01]  /*4f20*/  VIADD R252, R108, 0xdaa66d2b ;  /* 0xdaa66d2b6cfc7836 */ /* 0x000fe20000000000 */
[----:B------:R-:W-:Y:S01]  /*4f30*/  ISETP.GE.AND P2, PT, R23, R225, PT ;  /* 0x000000e11700720c */ /* 0x000fe20003f46270 */
[----:B------:R-:W-:Y:S01]  /*4f40*/  VIADD R251, R109, 0xa9066899 ;  /* 0xa90668996dfb7836 */ /* 0x000fe20000000000 */
[-C--:B------:R-:W-:Y:S01]  /*4f50*/  ISETP.GE.OR P0, PT, R22, R233.reuse, !P0 ;  /* 0x000000e91600720c */ /* 0x080fe20004706670 */
[----:B------:R-:W-:Y:S01]  /*4f60*/  VIADD R243, R108, 0x1715609d ;  /* 0x1715609d6cf37836 */ /* 0x000fe20000000000 */
[----:B------:R-:W-:Y:S01]  /*4f70*/  FSEL R75, R10, -INF , !P1 ;  /* 0xff8000000a4b7808 */ /* 0x000fe20004800000 */
[----:B------:R-:W-:Y:S01]  /*4f80*/  IMAD.SHL.U32 R10, R116, 0x20, RZ ;  /* 0x00000020740a7824 */ /* 0x000fe200078e00ff */
[----:B------:R-:W-:Y:S01]  /*4f90*/  FMNMX.FTZ R0, R74, R0, !PT ;  /* 0x000000004a007209 */ /* 0x000fe20007810000 */
[--C-:B------:R-:W-:Y:S01]  /*4fa0*/  IMAD R205, R4, 0x2, R175.reuse ;  /* 0x0000000204cd7824 */ /* 0x100fe200078e02af */
[----:B------:R-:W-:Y:S01]  /*4fb0*/  ISETP.GE.OR P2, PT, R23, R233, !P2 ;  /* 0x000000e91700720c */ /* 0x000fe20005746670 */
[----:B------:R-:W-:Y:S01]  /*4fc0*/  IMAD R24, R147, R18, R10 ;  /* 0x0000001293187224 */ /* 0x000fe200078e020a */
[----:B------:R-:W-:Y:S01]  /*4fd0*/  FSEL R77, R9, -INF , !P0 ;  /* 0xff800000094d7808 */ /* 0x000fe20004000000 */
[----:B------:R-:W-:Y:S01]  /*4fe0*/  IMAD.IADD R10, R229, 0x1, -R6 ;  /* 0x00000001e50a7824 */ /* 0x000fe200078e0a06 */
[----:B------:R-:W-:Y:S01]  /*4ff0*/  FMNMX.FTZ R0, R75, R0, !PT ;  /* 0x000000004b007209 */ /* 0x000fe20007810000 */
[----:B------:R-:W-:Y:S01]  /*5000*/  IMAD R208, R2, 0x2, R175 ;  /* 0x0000000202d07824 */ /* 0x000fe200078e02af */
[----:B------:R-:W-:Y:S01]  /*5010*/  FSEL R76, R13, -INF , !P2 ;  /* 0xff8000000d4c7808 */ /* 0x000fe20005000000 */
[----:B------:R-:W-:Y:S01]  /*5020*/  IMAD.WIDE.U32 R12, R34, -0x326172a9, RZ ;  /* 0xcd9e8d57220c7825 */ /* 0x000fe200078e00ff */
[----:B------:R-:W-:-:S02]  /*5030*/  FMNMX.FTZ R0, R77, R0, !PT ;  /* 0x000000004d007209 */ /* 0x000fc40007810000 */
[----:B------:R-:W-:Y:S01]  /*5040*/  LOP3.LUT R8, R109, R184, RZ, 0x3c, !PT ;  /* 0x000000b86d087212 */ /* 0x000fe200078e3cff */
[----:B------:R-:W-:Y:S01]  /*5050*/  IMAD R207, R2, 0x2, R205 ;  /* 0x0000000202cf7824 */ /* 0x000fe200078e02cd */
[----:B------:R-:W-:Y:S02]  /*5060*/  FMNMX.FTZ R0, R76, R0, !PT ;  /* 0x000000004c007209 */ /* 0x000fe40007810000 */
[----:B------:R-:W-:Y:S02]  /*5070*/  LOP3.LUT R8, R8, R111, RZ, 0x3c, !PT ;  /* 0x0000006f08087212 */ /* 0x000fe400078e3cff */
[----:B------:R-:W-:Y:S01]  /*5080*/  LOP3.LUT R65, R108, R103, RZ, 0x3c, !PT ;  /* 0x000000676c417212 */ /* 0x000fe200078e3cff */
[----:B------:R-:W1:Y:S01]  /*5090*/  SHFL.BFLY PT, R15, R0, 0x2, 0x1f ;  /* 0x0c401f00000f7f89 */ /* 0x000e6200000e0000 */
[----:B------:R-:W-:Y:S01]  /*50a0*/  IABS R11, R10 ;  /* 0x0000000a000b7213 */ /* 0x000fe20000000000 */
[----:B------:R-:W-:Y:S01]  /*50b0*/  IMAD.WIDE.U32 R8, R8, -0x326172a9, RZ ;  /* 0xcd9e8d5708087825 */ /* 0x000fe200078e00ff */
[----:B------:R-:W-:Y:S01]  /*50c0*/  LOP3.LUT R14, R65, R13, RZ, 0x3c, !PT ;  /* 0x0000000d410e7212 */ /* 0x000fe200078e3cff */
[----:B------:R-:W-:Y:S01]  /*50d0*/  STL [R1+0xdc], R65 ;  /* 0x0000dc4101007387 */ /* 0x000fe20000100800 */
[----:B------:R-:W-:-:S02]  /*50e0*/  I2FP.F32.S32 R13, R11 ;  /* 0x0000000b000d7245 */ /* 0x000fc40000201400 */
[----:B------:R-:W-:Y:S01]  /*50f0*/  LOP3.LUT R18, R9, R31, R12, 0x96, !PT ;  /* 0x0000001f09127212 */ /* 0x000fe200078e960c */
[----:B------:R-:W-:Y:S01]  /*5100*/  IMAD.IADD R12, R231, 0x1, -R6 ;  /* 0x00000001e70c7824 */ /* 0x000fe200078e0a06 */
[----:B------:R-:W-:Y:S01]  /*5110*/  ISETP.GE.AND P0, PT, R6, R227, PT ;  /* 0x000000e30600720c */ /* 0x000fe20003f06270 */
[----:B------:R-:W-:Y:S01]  /*5120*/  IMAD.WIDE.U32 R28, R14, -0x2daee0ad, RZ ;  /* 0xd2511f530e1c7825 */ /* 0x000fe200078e00ff */
[----:B------:R-:W-:-:S03]  /*5130*/  ISETP.GE.AND P2, PT, R6, R226, PT ;  /* 0x000000e20600720c */ /* 0x000fc60003f46270 */
[----:B------:R-:W-:Y:S01]  /*5140*/  FFMA.FTZ R36, R13, -R219, R68 ;  /* 0x800000db0d247223 */ /* 0x000fe20000010044 */
[----:B------:R-:W-:Y:S01]  /*5150*/  IABS R10, R12 ;  /* 0x0000000c000a7213 */ /* 0x000fe20000000000 */
[----:B------:R-:W-:Y:S01]  /*5160*/  IMAD.SHL.U32 R12, R19, 0x2, RZ ;  /* 0x00000002130c7824 */ /* 0x000fe200078e00ff */
[----:B------:R-:W-:Y:S01]  /*5170*/  ISETP.GE.AND P4, PT, R6, R224, PT ;  /* 0x000000e00600720c */ /* 0x000fe20003f86270 */
[----:B------:R-:W-:Y:S01]  /*5180*/  STL [R1+0xd0], R31 ;  /* 0x0000d01f01007387 */ /* 0x000fe20000100800 */
[----:B------:R-:W-:Y:S01]  /*5190*/  I2FP.F32.S32 R11, R10 ;  /* 0x0000000a000b7245 */ /* 0x000fe20000201400 */
[----:B------:R-:W-:Y:S01]  /*51a0*/  IMAD.IADD R10, R230, 0x1, -R6 ;  /* 0x00000001e60a7824 */ /* 0x000fe200078e0a06 */
[C---:B------:R-:W-:Y:S01]  /*51b0*/  ISETP.GE.OR P0, PT, R6.reuse, R235, !P0 ;  /* 0x000000eb0600720c */ /* 0x040fe20004706670 */
[----:B------:R-:W-:Y:S01]  /*51c0*/  STL [R1+0xd4], R64 ;  /* 0x0000d44001007387 */ /* 0x000fe20000100800 */
[----:B------:R-:W-:Y:S01]  /*51d0*/  ISETP.GE.OR P2, PT, R6, R234, !P2 ;  /* 0x000000ea0600720c */ /* 0x000fe20005746670 */
[----:B------:R-:W-:Y:S01]  /*51e0*/  FFMA.FTZ R37, R11, -R219, R70 ;  /* 0x800000db0b257223 */ /* 0x000fe20000010046 */
[----:B------:R-:W-:Y:S01]  /*51f0*/  IABS R10, R10 ;  /* 0x0000000a000a7213 */ /* 0x000fe20000000000 */
[----:B------:R-:W-:Y:S01]  /*5200*/  STL.64 [R1+0x138], R32 ;  /* 0x0001382001007387 */ /* 0x000fe20000100a00 */
[----:B-1----:R-:W-:-:S02]  /*5210*/  FMNMX.FTZ R17, R0, R15, !PT ;  /* 0x0000000f00117209 */ /* 0x002fc40007810000 */
[----:B------:R-:W-:Y:S01]  /*5220*/  LOP3.LUT R0, R29, R64, R110, 0x96, !PT ;  /* 0x000000401d007212 */ /* 0x000fe200078e966e */
[----:B------:R-:W-:Y:S01]  /*5230*/  IMAD.MOV.U32 R11, RZ, RZ, R10 ;  /* 0x000000ffff0b7224 */ /* 0x000fe200078e000a */
[----:B------:R-:W-:Y:S01]  /*5240*/  LOP3.LUT R10, R65, R33, RZ, 0x3c, !PT ;  /* 0x00000021410a7212 */ /* 0x000fe200078e3cff */
[----:B------:R-:W1:Y:S01]  /*5250*/  SHFL.BFLY PT, R19, R17, 0x1, 0x1f ;  /* 0x0c201f0011137f89 */ /* 0x000e6200000e0000 */
[----:B------:R-:W-:Y:S01]  /*5260*/  ISETP.GE.OR P4, PT, R6, R232, !P4 ;  /* 0x000000e80600720c */ /* 0x000fe20006786670 */
[----:B------:R-:W-:Y:S01]  /*5270*/  IMAD.WIDE.U32 R14, R0, -0x326172a9, RZ ;  /* 0xcd9e8d57000e7825 */ /* 0x000fe200078e00ff */
[----:B------:R-:W-:Y:S01]  /*5280*/  I2FP.F32.S32 R11, R11 ;  /* 0x0000000b000b7245 */ /* 0x000fe20000201400 */
[----:B------:R-:W-:Y:S01]  /*5290*/  STL [R1+0xc8], R40 ;  /* 0x0000c82801007387 */ /* 0x000fe20000100800 */
[----:B------:R-:W-:Y:S01]  /*52a0*/  LOP3.LUT R29, R9, R31, R118, 0x96, !PT ;  /* 0x0000001f091d7212 */ /* 0x000fe200078e9676 */
[----:B------:R-:W-:Y:S01]  /*52b0*/  IMAD R6, R147, R27, R12 ;  /* 0x0000001b93067224 */ /* 0x000fe200078e020c */
[----:B------:R-:W-:Y:S01]  /*52c0*/  ISETP.GE.AND P5, PT, R16, R224, PT ;  /* 0x000000e01000720c */ /* 0x000fe20003fa6270 */
[----:B------:R-:W-:-:S04]  /*52d0*/  IMAD.WIDE.U32 R12, R18, -0x2daee0ad, RZ ;  /* 0xd2511f53120c7825 */ /* 0x000fc800078e00ff */
[----:B------:R-:W-:Y:S01]  /*52e0*/  FFMA.FTZ R27, R11, -R219, R62 ;  /* 0x800000db0b1b7223 */ /* 0x000fe2000001003e */
[----:B------:R2:W-:Y:S01]  /*52f0*/  STL [R1+0xc4], R30 ;  /* 0x0000c41e01007387 */ /* 0x0005e20000100800 */
[----:B------:R-:W-:Y:S01]  /*5300*/  ISETP.GE.OR P5, PT, R16, R232, !P5 ;  /* 0x000000e81000720c */ /* 0x000fe20006fa6670 */
[----:B------:R-:W-:Y:S01]  /*5310*/  IMAD.WIDE.U32 R116, R10, -0x2daee0ad, RZ ;  /* 0xd2511f530a747825 */ /* 0x000fe200078e00ff */
[----:B------:R-:W-:Y:S02]  /*5320*/  LOP3.LUT R10, R15, R30, R8, 0x96, !PT ;  /* 0x0000001e0f0a7212 */ /* 0x000fe400078e9608 */
[----:B------:R-:W-:Y:S01]  /*5330*/  LOP3.LUT R18, R13, R40, R28, 0x96, !PT ;  /* 0x000000280d127212 */ /* 0x000fe200078e961c */
[----:B------:R-:W-:Y:S01]  /*5340*/  VIADD R0, R24, 0xffffffe0 ;  /* 0xffffffe018007836 */ /* 0x000fe20000000000 */
[----:B------:R-:W-:Y:S01]  /*5350*/  LOP3.LUT R15, R117, R64, R110, 0x96, !PT ;  /* 0x00000040750f7212 */ /* 0x000fe200078e966e */
[----:B------:R-:W-:Y:S01]  /*5360*/  IMAD.WIDE.U32 R10, R10, -0x2daee0ad, RZ ;  /* 0xd2511f530a0a7825 */ /* 0x000fe200078e00ff */
[----:B------:R-:W-:Y:S01]  /*5370*/  LOP3.LUT R28, R9, R31, R32, 0x96, !PT ;  /* 0x0000001f091c7212 */ /* 0x000fe200078e9620 */
[----:B------:R-:W-:Y:S01]  /*5380*/  STL.64 [R1+0x70], R116 ;  /* 0x0000707401007387 */ /* 0x000fe20000100a00 */
[----:B------:R-:W-:Y:S01]  /*5390*/  SHF.R.S32.HI R13, RZ, 0x1f, R0 ;  /* 0x0000001fff0d7819 */ /* 0x000fe20000011400 */
[----:B------:R-:W-:Y:S01]  /*53a0*/  IMAD.WIDE.U32 R244, R15, -0x326172a9, RZ ;  /* 0xcd9e8d570ff47825 */ /* 0x000fe200078e00ff */
[----:B------:R-:W-:Y:S01]  /*53b0*/  IADD3 R0, P1, R6, R0, RZ ;  /* 0x0000000006007210 */ /* 0x000fe20007f3e0ff */
[----:B------:R-:W-:Y:S01]  /*53c0*/  STL [R1+0xcc], R41 ;  /* 0x0000cc2901007387 */ /* 0x000fe20000100800 */
[----:B-1----:R-:W-:-:S02]  /*53d0*/  FMNMX.FTZ R135, R17, R19, !PT ;  /* 0x0000001311877209 */ /* 0x002fc40007810000 */
[----:B------:R-:W-:Y:S01]  /*53e0*/  LEA.HI.X.SX32 R13, R6, R13, 0x1, P1 ;  /* 0x0000000d060d7211 */ /* 0x000fe200008f0eff */
[----:B------:R-:W-:Y:S01]  /*53f0*/  STL.64 [R1+0x30], R118 ;  /* 0x0000307601007387 */ /* 0x000fe20000100a00 */
[----:B------:R-:W-:Y:S02]  /*5400*/  LOP3.LUT R6, R11, R41, R12, 0x96, !PT ;  /* 0x000000290b067212 */ /* 0x000fe400078e960c */
[----:B------:R-:W-:Y:S01]  /*5410*/  LOP3.LUT R39, R245, R30, R8, 0x96, !PT ;  /* 0x0000001ef5277212 */ /* 0x000fe200078e9608 */
[----:B------:R-:W-:Y:S01]  /*5420*/  IMAD.WIDE.U32 R8, R18, -0x326172a9, RZ ;  /* 0xcd9e8d5712087825 */ /* 0x000fe200078e00ff */
[----:B------:R-:W-:Y:S01]  /*5430*/  LEA R12, P1, R0, R98, 0x1 ;  /* 0x00000062000c7211 */ /* 0x000fe200078208ff */
[----:B------:R-:W-:Y:S01]  /*5440*/  STL [R1+0xb4], R252 ;  /* 0x0000b4fc01007387 */ /* 0x000fe20000100800 */
[----:B------:R-:W-:Y:S01]  /*5450*/  FSEL R83, R27, -INF , !P4 ;  /* 0xff8000001b537808 */ /* 0x000fe20006000000 */
[----:B------:R-:W-:Y:S01]  /*5460*/  IMAD.WIDE.U32 R34, R6, -0x326172a9, RZ ;  /* 0xcd9e8d5706227825 */ /* 0x000fe200078e00ff */
[----:B------:R-:W-:Y:S01]  /*5470*/  LEA.HI.X R13, R0, R99, R13, 0x1, P1 ;  /* 0x00000063000d7211 */ /* 0x000fe200008f0c0d */
[----:B------:R-:W-:Y:S01]  /*5480*/  STL [R1+0xc0], R239 ;  /* 0x0000c0ef01007387 */ /* 0x000fe20000100800 */
[----:B------:R-:W-:Y:S01]  /*5490*/  FSETP.NEU.FTZ.AND P1, PT, R135, -INF , PT ;  /* 0xff8000008700780b */ /* 0x000fe20003f3d000 */
[C---:B------:R-:W-:Y:S01]  /*54a0*/  IMAD.IADD R6, R230.reuse, 0x1, -R7 ;  /* 0x00000001e6067824 */ /* 0x040fe200078e0a07 */
[----:B------:R-:W-:Y:S01]  /*54b0*/  LOP3.LUT R18, R35, R239, R8, 0x96, !PT ;  /* 0x000000ef23127212 */ /* 0x000fe200078e9608 */
[C---:B------:R-:W-:Y:S01]  /*54c0*/  IMAD.IADD R8, R230.reuse, 0x1, -R16 ;  /* 0x00000001e6087824 */ /* 0x040fe200078e0a10 */
[----:B------:R-:W-:Y:S01]  /*54d0*/  LOP3.LUT R19, R9, R252, R14, 0x96, !PT ;  /* 0x000000fc09137212 */ /* 0x000fe200078e960e */
[C---:B------:R-:W-:Y:S01]  /*54e0*/  IMAD.IADD R9, R230.reuse, 0x1, -R5 ;  /* 0x00000001e6097824 */ /* 0x040fe200078e0a05 */
[----:B------:R-:W-:Y:S01]  /*54f0*/  ISETP.GE.AND P4, PT, R5, R224, PT ;  /* 0x000000e00500720c */ /* 0x000fe20003f86270 */
[----:B------:R-:W-:Y:S01]  /*5500*/  IMAD.IADD R14, R230, 0x1, -R20 ;  /* 0x00000001e60e7824 */ /* 0x000fe200078e0a14 */
[----:B------:R-:W-:Y:S01]  /*5510*/  IABS R15, R8 ;  /* 0x00000008000f7213 */ /* 0x000fe20000000000 */
[----:B--2---:R-:W-:Y:S01]  /*5520*/  IMAD.WIDE.U32 R30, R19, -0x2daee0ad, RZ ;  /* 0xd2511f53131e7825 */ /* 0x004fe200078e00ff */
[----:B------:R-:W-:Y:S01]  /*5530*/  IABS R8, R6 ;  /* 0x0000000600087213 */ /* 0x000fe20000000000 */
[----:B------:R-:W-:Y:S01]  /*5540*/  STL [R1+0xbc], R251 ;  /* 0x0000bcfb01007387 */ /* 0x000fe20000100800 */
[----:B------:R-:W-:Y:S01]  /*5550*/  IABS R6, R9 ;  /* 0x0000000900067213 */ /* 0x000fe20000000000 */
[----:B------:R-:W-:Y:S01]  /*5560*/  IMAD.WIDE.U32 R32, R18, -0x2daee0ad, RZ ;  /* 0xd2511f5312207825 */ /* 0x000fe200078e00ff */
[----:B------:R-:W-:-:S02]  /*5570*/  IABS R14, R14 ;  /* 0x0000000e000e7213 */ /* 0x000fc40000000000 */
[----:B------:R-:W-:Y:S01]  /*5580*/  ISETP.GE.OR P4, PT, R5, R232, !P4 ;  /* 0x000000e80500720c */ /* 0x000fe20006786670 */
[----:B------:R-:W-:Y:S01]  /*5590*/  IMAD.MOV.U32 R17, RZ, RZ, R15 ;  /* 0x000000ffff117224 */ /* 0x000fe200078e000f */
[----:B------:R-:W-:Y:S01]  /*55a0*/  FSEL R57, R36, -INF , !P0 ;  /* 0xff80000024397808 */ /* 0x000fe20004000000 */
[----:B------:R-:W-:Y:S01]  /*55b0*/  IMAD.MOV.U32 R15, RZ, RZ, R8 ;  /* 0x000000ffff0f7224 */ /* 0x000fe200078e0008 */
[----:B------:R-:W-:Y:S01]  /*55c0*/  ISETP.GE.AND P0, PT, R7, R227, PT ;  /* 0x000000e30700720c */ /* 0x000fe20003f06270 */
[----:B------:R-:W-:Y:S01]  /*55d0*/  IMAD.MOV.U32 R8, RZ, RZ, R6 ;  /* 0x000000ffff087224 */ /* 0x000fe200078e0006 */
[----:B------:R-:W-:Y:S01]  /*55e0*/  I2FP.F32.S32 R17, R17 ;  /* 0x0000001100117245 */ /* 0x000fe20000201400 */
[----:B------:R-:W-:Y:S01]  /*55f0*/  IMAD.MOV.U32 R6, RZ, RZ, R14 ;  /* 0x000000ffff067224 */ /* 0x000fe200078e000e */
[----:B------:R-:W-:Y:S02]  /*5600*/  LOP3.LUT R14, R33, R251, R30, 0x96, !PT ;  /* 0x000000fb210e7212 */ /* 0x000fe400078e961e */
[----:B------:R-:W-:-:S02]  /*5610*/  I2FP.F32.S32 R8, R8 ;  /* 0x0000000800087245 */ /* 0x000fc40000201400 */
[----:B------:R-:W-:Y:S02]  /*5620*/  I2FP.F32.S32 R6, R6 ;  /* 0x0000000600067245 */ /* 0x000fe40000201400 */
[----:B------:R-:W-:Y:S01]  /*5630*/  ISETP.GE.OR P0, PT, R7, R235, !P0 ;  /* 0x000000eb0700720c */ /* 0x000fe20004706670 */
[-C--:B------:R-:W-:Y:S01]  /*5640*/  FFMA.FTZ R24, R8, -R219.reuse, R43 ;  /* 0x800000db08187223 */ /* 0x080fe2000001002b */
[----:B------:R-:W-:Y:S02]  /*5650*/  IMAD.IADD R8, R230, 0x1, -R21 ;  /* 0x00000001e6087824 */ /* 0x000fe400078e0a15 */
[----:B------:R-:W-:Y:S01]  /*5660*/  FFMA.FTZ R19, R6, -R219, R66 ;  /* 0x800000db06137223 */ /* 0x000fe20000010042 */
[----:B------:R-:W-:Y:S02]  /*5670*/  FSEL R50, R37, -INF , !P2 ;  /* 0xff80000025327808 */ /* 0x000fe40005000000 */
[----:B------:R-:W-:Y:S02]  /*5680*/  FSEL R35, R24, -INF , !P4 ;  /* 0xff80000018237808 */ /* 0x000fe40006000000 */
[----:B------:R-:W-:-:S02]  /*5690*/  IABS R8, R8 ;  /* 0x0000000800087213 */ /* 0x000fc40000000000 */
[C---:B------:R-:W-:Y:S02]  /*56a0*/  ISETP.GE.AND P4, PT, R22.reuse, R224, PT ;  /* 0x000000e01600720c */ /* 0x040fe40003f86270 */
[C---:B------:R-:W-:Y:S02]  /*56b0*/  ISETP.GE.AND P2, PT, R5.reuse, R227, PT ;  /* 0x000000e30500720c */ /* 0x040fe40003f46270 */
[----:B------:R-:W-:Y:S02]  /*56c0*/  ISETP.GE.OR P4, PT, R22, R232, !P4 ;  /* 0x000000e81600720c */ /* 0x000fe40006786670 */
[----:B------:R-:W-:Y:S01]  /*56d0*/  ISETP.GE.OR P2, PT, R5, R235, !P2 ;  /* 0x000000eb0500720c */ /* 0x000fe20005746670 */
[----:B---3--:R-:W-:-:S05]  /*56e0*/  FMUL.FTZ R0, R3, R135 ;  /* 0x0000008703007220 */ /* 0x008fca0000410000 */
[----:B------:R-:W-:-:S05]  /*56f0*/  FSEL R0, R0, RZ, P1 ;  /* 0x000000ff00007208 */ /* 0x000fca0000800000 */
[----:B------:R-:W-:-:S04]  /*5700*/  FFMA.FTZ R9, R25, R3, -R0 ;  /* 0x0000000319097223 */ /* 0x000fc80000010800 */
[----:B------:R1:W-:Y:S02]  /*5710*/  MUFU.EX2 R196, R9 ;  /* 0x0000000900c47308 */ /* 0x0003e40000000800 */
[----:B-1----:R-:W-:Y:S01]  /*5720*/  FFMA.FTZ R9, R26, R3, -R0 ;  /* 0x000000031a097223 */ /* 0x002fe20000010800 */
[----:B------:R-:W-:Y:S01]  /*5730*/  FFMA.FTZ R26, R17, -R219, R63 ;  /* 0x800000db111a7223 */ /* 0x000fe2000001003f */
[----:B------:R-:W-:-:S04]  /*5740*/  IMAD.IADD R17, R230, 0x1, -R23 ;  /* 0x00000001e6117824 */ /* 0x000fc800078e0a17 */
[----:B------:R1:W2:Y:S01]  /*5750*/  MUFU.EX2 R187, R9 ;  /* 0x0000000900bb7308 */ /* 0x0002a20000000800 */
[----:B------:R-:W-:Y:S02]  /*5760*/  FSEL R78, R26, -INF , !P5 ;  /* 0xff8000001a4e7808 */ /* 0x000fe40006800000 */
[----:B------:R-:W-:-:S04]  /*5770*/  ISETP.GE.AND P5, PT, R20, R224, PT ;  /* 0x000000e01400720c */ /* 0x000fc80003fa6270 */
[----:B------:R-:W-:-:S04]  /*5780*/  ISETP.GE.OR P5, PT, R20, R232, !P5 ;  /* 0x000000e81400720c */ /* 0x000fc80006fa6670 */
[----:B------:R-:W-:Y:S01]  /*5790*/  FSEL R80, R19, -INF , !P5 ;  /* 0xff80000013507808 */ /* 0x000fe20006800000 */
[----:B------:R-:W-:Y:S01]  /*57a0*/  IMAD.IADD R19, R229, 0x1, -R16 ;  /* 0x00000001e5137824 */ /* 0x000fe200078e0a10 */
[----:B------:R-:W-:Y:S02]  /*57b0*/  ISETP.GE.AND P5, PT, R16, R227, PT ;  /* 0x000000e31000720c */ /* 0x000fe40003fa6270 */
[----:B-1----:R-:W-:Y:S01]  /*57c0*/  I2FP.F32.S32 R9, R15 ;  /* 0x0000000f00097245 */ /* 0x002fe20000201400 */
[----:B------:R-:W-:Y:S01]  /*57d0*/  IMAD.WIDE.U32 R14, R14, -0x326172a9, RZ ;  /* 0xcd9e8d570e0e7825 */ /* 0x000fe200078e00ff */
[----:B--2---:R-:W-:Y:S02]  /*57e0*/  F2FP.F16.F32.PACK_AB R18, R187, R196 ;  /* 0x000000c4bb12723e */ /* 0x004fe400000000ff */
[----:B------:R-:W-:Y:S01]  /*57f0*/  IABS R19, R19 ;  /* 0x0000001300137213 */ /* 0x000fe20000000000 */
[----:B------:R-:W-:Y:S01]  /*5800*/  FFMA.FTZ R25, R9, -R219, R42 ;  /* 0x800000db09197223 */ /* 0x000fe2000001002a */
[----:B------:R-:W-:Y:S01]  /*5810*/  LOP3.LUT R6, R14, 0xff, RZ, 0xc0, !PT ;  /* 0x000000ff0e067812 */ /* 0x000fe200078ec0ff */
[----:B------:R-:W-:Y:S01]  /*5820*/  IMAD.IADD R9, R230, 0x1, -R22 ;  /* 0x00000001e6097824 */ /* 0x000fe200078e0a16 */
[----:B------:R-:W-:-:S02]  /*5830*/  PRMT R51, R18, 0x7610, R51 ;  /* 0x0000761012337816 */ /* 0x000fc40000000033 */
[----:B------:R-:W-:Y:S02]  /*5840*/  ISETP.GE.U32.AND P1, PT, R218, R6, PT ;  /* 0x00000006da00720c */ /* 0x000fe40003f26070 */
[----:B------:R-:W-:Y:S02]  /*5850*/  IABS R6, R9 ;  /* 0x0000000900067213 */ /* 0x000fe40000000000 */
[----:B------:R-:W-:Y:S01]  /*5860*/  IABS R9, R17 ;  /* 0x0000001100097213 */ /* 0x000fe20000000000 */
[----:B------:R-:W-:Y:S01]  /*5870*/  IMAD.MOV.U32 R17, RZ, RZ, R8 ;  /* 0x000000ffff117224 */ /* 0x000fe200078e0008 */
[----:B------:R-:W-:Y:S01]  /*5880*/  PRMT R49, R18, 0x7632, R49 ;  /* 0x0000763212317816 */ /* 0x000fe20000000031 */
[----:B------:R-:W-:Y:S01]  /*5890*/  IMAD.MOV.U32 R8, RZ, RZ, R6 ;  /* 0x000000ffff087224 */ /* 0x000fe200078e0006 */
[----:B------:R-:W-:Y:S01]  /*58a0*/  ISETP.GE.OR P5, PT, R16, R235, !P5 ;  /* 0x000000eb1000720c */ /* 0x000fe20006fa6670 */
[----:B------:R-:W-:Y:S01]  /*58b0*/  IMAD.MOV.U32 R6, RZ, RZ, R9 ;  /* 0x000000ffff067224 */ /* 0x000fe200078e0009 */
[----:B------:R-:W-:Y:S01]  /*58c0*/  PRMT R146, R51, 0x5410, R49 ;  /* 0x0000541033927816 */ /* 0x000fe20000000031 */
[----:B------:R-:W-:Y:S01]  /*58d0*/  IMAD.IADD R18, R231, 0x1, -R16 ;  /* 0x00000001e7127824 */ /* 0x000fe200078e0a10 */
[----:B------:R-:W-:Y:S01]  /*58e0*/  I2FP.F32.S32 R9, R17 ;  /* 0x0000001100097245 */ /* 0x000fe20000201400 */
[----:B------:R-:W-:Y:S01]  /*58f0*/  @!P1 HADD2 R38, -R51.H0_H0, -RZ.H0_H0 ;  /* 0xa00000ff33269230 */ /* 0x000fe20000000900 */
[----:B------:R-:W-:-:S02]  /*5900*/  I2FP.F32.S32 R6, R6 ;  /* 0x0000000600067245 */ /* 0x000fc40000201400 */
[----:B------:R-:W-:Y:S01]  /*5910*/  I2FP.F32.S32 R8, R8 ;  /* 0x0000000800087245 */ /* 0x000fe20000201400 */
[-C--:B------:R-:W-:Y:S01]  /*5920*/  FFMA.FTZ R9, R9, -R219.reuse, R67 ;  /* 0x800000db09097223 */ /* 0x080fe20000010043 */
[----:B------:R-:W-:Y:S01]  /*5930*/  @!P1 PRMT R51, R38, 0x5410, RZ ;  /* 0x0000541026339816 */ /* 0x000fe200000000ff */
[-C--:B------:R-:W-:Y:S01]  /*5940*/  FFMA.FTZ R17, R6, -R219.reuse, R55 ;  /* 0x800000db06117223 */ /* 0x080fe20000010037 */
[----:B------:R-:W-:Y:S01]  /*5950*/  ISETP.GE.AND P1, PT, R7, R224, PT ;  /* 0x000000e00700720c */ /* 0x000fe20003f26270 */
[----:B------:R-:W-:Y:S01]  /*5960*/  FFMA.FTZ R8, R8, -R219, R54 ;  /* 0x800000db08087223 */ /* 0x000fe20000010036 */
[----:B------:R-:W-:Y:S02]  /*5970*/  FMNMX.FTZ R6, R83, R78, !PT ;  /* 0x0000004e53067209 */ /* 0x000fe40007810000 */
[----:B------:R-:W-:Y:S02]  /*5980*/  ISETP.GE.OR P1, PT, R7, R232, !P1 ;  /* 0x000000e80700720c */ /* 0x000fe40004f26670 */
[----:B------:R-:W-:Y:S01]  /*5990*/  FSEL R55, R8, -INF , !P4 ;  /* 0xff80000008377808 */ /* 0x000fe20006000000 */
[----:B------:R-:W-:Y:S01]  /*59a0*/  IMAD.IADD R8, R229, 0x1, -R5 ;  /* 0x00000001e5087824 */ /* 0x000fe200078e0a05 */
[----:B------:R-:W-:-:S02]  /*59b0*/  FSEL R30, R25, -INF , !P1 ;  /* 0xff800000191e7808 */ /* 0x000fc40004800000 */
[C---:B------:R-:W-:Y:S02]  /*59c0*/  ISETP.GE.AND P1, PT, R21.reuse, R224, PT ;  /* 0x000000e01500720c */ /* 0x040fe40003f26270 */
[----:B------:R-:W-:Y:S02]  /*59d0*/  FMNMX.FTZ R6, R30, R6, !PT ;  /* 0x000000061e067209 */ /* 0x000fe40007810000 */
[----:B------:R-:W-:Y:S02]  /*59e0*/  ISETP.GE.OR P1, PT, R21, R232, !P1 ;  /* 0x000000e81500720c */ /* 0x000fe40004f26670 */
[----:B------:R-:W-:Y:S02]  /*59f0*/  FMNMX.FTZ R6, R35, R6, !PT ;  /* 0x0000000623067209 */ /* 0x000fe40007810000 */
[----:B------:R-:W-:Y:S02]  /*5a00*/  ISETP.GE.AND P4, PT, R23, R224, PT ;  /* 0x000000e01700720c */ /* 0x000fe40003f86270 */
[----:B------:R-:W-:Y:S01]  /*5a10*/  FSEL R81, R9, -INF , !P1 ;  /* 0xff80000009517808 */ /* 0x000fe20004800000 */
[----:B------:R-:W-:Y:S01]  /*5a20*/  IMAD.IADD R9, R229, 0x1, -R7 ;  /* 0x00000001e5097824 */ /* 0x000fe200078e0a07 */
[----:B------:R-:W-:-:S02]  /*5a30*/  FMNMX.FTZ R6, R80, R6, !PT ;  /* 0x0000000650067209 */ /* 0x000fc40007810000 */
[----:B------:R-:W-:Y:S02]  /*5a40*/  ISETP.GE.OR P4, PT, R23, R232, !P4 ;  /* 0x000000e81700720c */ /* 0x000fe40006786670 */
[----:B------:R-:W-:Y:S02]  /*5a50*/  FMNMX.FTZ R6, R81, R6, !PT ;  /* 0x0000000651067209 */ /* 0x000fe40007810000 */
[----:B------:R-:W-:Y:S02]  /*5a60*/  FSEL R52, R17, -INF , !P4 ;  /* 0xff80000011347808 */ /* 0x000fe40006000000 */
[----:B------:R-:W-:Y:S02]  /*5a70*/  ISETP.GE.AND P4, PT, R7, R226, PT ;  /* 0x000000e20700720c */ /* 0x000fe40003f86270 */
[----:B------:R-:W-:Y:S02]  /*5a80*/  FMNMX.FTZ R6, R55, R6, !PT ;  /* 0x0000000637067209 */ /* 0x000fe40007810000 */
[----:B------:R-:W-:Y:S01]  /*5a90*/  ISETP.GE.OR P4, PT, R7, R234, !P4 ;  /* 0x000000ea0700720c */ /* 0x000fe20006786670 */
[----:B------:R-:W-:Y:S01]  /*5aa0*/  IMAD.IADD R7, R231, 0x1, -R7 ;  /* 0x00000001e7077824 */ /* 0x000fe200078e0a07 */
[----:B------:R-:W-:-:S02]  /*5ab0*/  ISETP.GE.AND P1, PT, R16, R226, PT ;  /* 0x000000e21000720c */ /* 0x000fc40003f26270 */
[----:B------:R-:W-:Y:S02]  /*5ac0*/  FMNMX.FTZ R6, R52, R6, !PT ;  /* 0x0000000634067209 */ /* 0x000fe40007810000 */
[----:B------:R-:W-:Y:S02]  /*5ad0*/  IABS R17, R18 ;  /* 0x0000001200117213 */ /* 0x000fe40000000000 */
[----:B------:R-:W-:Y:S02]  /*5ae0*/  ISETP.GE.OR P1, PT, R16, R234, !P1 ;  /* 0x000000ea1000720c */ /* 0x000fe40004f26670 */
[----:B------:R-:W-:Y:S01]  /*5af0*/  IABS R18, R9 ;  /* 0x0000000900127213 */ /* 0x000fe20000000000 */
[----:B------:R-:W1:Y:S01]  /*5b00*/  SHFL.BFLY PT, R16, R6, 0x2, 0x1f ;  /* 0x0c401f0006107f89 */ /* 0x000e6200000e0000 */
[----:B------:R-:W-:Y:S01]  /*5b10*/  IABS R9, R7 ;  /* 0x0000000700097213 */ /* 0x000fe20000000000 */
[----:B------:R-:W-:Y:S01]  /*5b20*/  IMAD.MOV.U32 R7, RZ, RZ, R19 ;  /* 0x000000ffff077224 */ /* 0x000fe200078e0013 */
[----:B------:R-:W-:-:S02]  /*5b30*/  I2FP.F32.S32 R17, R17 ;  /* 0x0000001100117245 */ /* 0x000fc40000201400 */
[----:B------:R-:W-:Y:S01]  /*5b40*/  I2FP.F32.S32 R18, R18 ;  /* 0x0000001200127245 */ /* 0x000fe20000201400 */
[----:B------:R-:W-:Y:S01]  /*5b50*/  IMAD.MOV.U32 R19, RZ, RZ, R9 ;  /* 0x000000ffff137224 */ /* 0x000fe200078e0009 */
[----:B------:R-:W-:Y:S01]  /*5b60*/  I2FP.F32.S32 R9, R7 ;  /* 0x0000000700097245 */ /* 0x000fe20000201400 */
[----:B------:R-:W-:Y:S01]  /*5b70*/  FFMA.FTZ R25, R17, -R219, R71 ;  /* 0x800000db11197223 */ /* 0x000fe20000010047 */
[----:B------:R-:W-:Y:S01]  /*5b80*/  IABS R7, R8 ;  /* 0x0000000800077213 */ /* 0x000fe20000000000 */
[----:B------:R-:W-:Y:S01]  /*5b90*/  IMAD.IADD R17, R229, 0x1, -R23 ;  /* 0x00000001e5117824 */ /* 0x000fe200078e0a17 */
[----:B------:R-:W-:Y:S01]  /*5ba0*/  I2FP.F32.S32 R19, R19 ;  /* 0x0000001300137245 */ /* 0x000fe20000201400 */
[----:B------:R-:W-:Y:S01]  /*5bb0*/  FFMA.FTZ R8, R9, -R219, R69 ;  /* 0x800000db09087223 */ /* 0x000fe20000010045 */
[----:B------:R-:W-:Y:S01]  /*5bc0*/  I2FP.F32.S32 R7, R7 ;  /* 0x0000000700077245 */ /* 0x000fe20000201400 */
[----:B------:R-:W-:Y:S02]  /*5bd0*/  IMAD.IADD R9, R229, 0x1, -R21 ;  /* 0x00000001e5097824 */ /* 0x000fe400078e0a15 */
[-C--:B------:R-:W-:Y:S01]  /*5be0*/  FFMA.FTZ R26, R18, -R219.reuse, R44 ;  /* 0x800000db121a7223 */ /* 0x080fe2000001002c */
[-C--:B------:R-:W-:Y:S01]  /*5bf0*/  FFMA.FTZ R24, R19, -R219.reuse, R46 ;  /* 0x800000db13187223 */ /* 0x080fe2000001002e */
[----:B------:R-:W-:Y:S01]  /*5c00*/  FSEL R61, R8, -INF , !P5 ;  /* 0xff800000083d7808 */ /* 0x000fe20006800000 */
[----:B------:R-:W-:Y:S01]  /*5c10*/  FFMA.FTZ R19, R7, -R219, R45 ;  /* 0x800000db07137223 */ /* 0x000fe2000001002d */
[----:B------:R-:W-:Y:S01]  /*5c20*/  ISETP.GE.AND P5, PT, R5, R226, PT ;  /* 0x000000e20500720c */ /* 0x000fe20003fa6270 */
[----:B------:R-:W-:Y:S01]  /*5c30*/  IMAD.IADD R7, R229, 0x1, -R20 ;  /* 0x00000001e5077824 */ /* 0x000fe200078e0a14 */
[----:B------:R-:W-:-:S02]  /*5c40*/  FSEL R58, R24, -INF , !P4 ;  /* 0xff800000183a7808 */ /* 0x000fc40006000000 */
[----:B------:R-:W-:Y:S01]  /*5c50*/  ISETP.GE.OR P5, PT, R5, R234, !P5 ;  /* 0x000000ea0500720c */ /* 0x000fe20006fa6670 */
[----:B------:R-:W-:Y:S01]  /*5c60*/  IMAD.IADD R5, R231, 0x1, -R5 ;  /* 0x00000001e7057824 */ /* 0x000fe200078e0a05 */
[----:B-1----:R-:W-:Y:S01]  /*5c70*/  FMNMX.FTZ R6, R6, R16, !PT ;  /* 0x0000001006067209 */ /* 0x002fe20007810000 */
[----:B------:R-:W-:Y:S01]  /*5c80*/  IMAD.IADD R16, R229, 0x1, -R22 ;  /* 0x00000001e5107824 */ /* 0x000fe200078e0a16 */
[----:B------:R-:W-:Y:S02]  /*5c90*/  IABS R8, R7 ;  /* 0x0000000700087213 */ /* 0x000fe40000000000 */
[----:B------:R-:W-:Y:S01]  /*5ca0*/  IABS R27, R5 ;  /* 0x00000005001b7213 */ /* 0x000fe20000000000 */
[----:B------:R-:W1:Y:S01]  /*5cb0*/  SHFL.BFLY PT, R18, R6, 0x1, 0x1f ;  /* 0x0c201f0006127f89 */ /* 0x000e6200000e0000 */
[----:B------:R-:W-:Y:S02]  /*5cc0*/  IABS R7, R9 ;  /* 0x0000000900077213 */ /* 0x000fe40000000000 */
[----:B------:R-:W-:Y:S01]  /*5cd0*/  IABS R5, R16 ;  /* 0x0000001000057213 */ /* 0x000fe20000000000 */
[----:B------:R-:W-:Y:S01]  /*5ce0*/  IMAD.MOV.U32 R16, RZ, RZ, R8 ;  /* 0x000000ffff107224 */ /* 0x000fe200078e0008 */
[----:B------:R-:W-:Y:S01]  /*5cf0*/  IABS R9, R17 ;  /* 0x0000001100097213 */ /* 0x000fe20000000000 */
[----:B------:R-:W-:Y:S01]  /*5d00*/  IMAD.MOV.U32 R17, RZ, RZ, R27 ;  /* 0x000000ffff117224 */ /* 0x000fe200078e001b */
[----:B------:R-:W-:Y:S01]  /*5d10*/  ISETP.GE.AND P4, PT, R21, R227, PT ;  /* 0x000000e31500720c */ /* 0x000fe20003f86270 */
[----:B------:R-:W-:Y:S01]  /*5d20*/  IMAD.MOV.U32 R8, RZ, RZ, R7 ;  /* 0x000000ffff087224 */ /* 0x000fe200078e0007 */
[----:B------:R-:W-:Y:S01]  /*5d30*/  FSEL R48, R25, -INF , !P1 ;  /* 0xff80000019307808 */ /* 0x000fe20004800000 */
        /* <DEDUP_REMOVED lines=10> */
[----:B------:R-:W-:Y:S01]  /*5de0*/  FSEL R47, R19, -INF , !P2 ;  /* 0xff800000132f7808 */ /* 0x000fe20005000000 */
[----:B------:R-:W-:Y:S01]  /*5df0*/  FFMA.FTZ R8, R7, -R219, R84 ;  /* 0x800000db07087223 */ /* 0x000fe20000010054 */
[----:B------:R-:W-:Y:S01]  /*5e00*/  ISETP.GE.OR P4, PT, R21, R235, !P4 ;  /* 0x000000eb1500720c */ /* 0x000fe20006786670 */
[----:B------:R-:W-:Y:S01]  /*5e10*/  FFMA.FTZ R7, R5, -R219, R85 ;  /* 0x800000db05077223 */ /* 0x000fe20000010055 */
[C---:B------:R-:W-:Y:S01]  /*5e20*/  ISETP.GE.AND P2, PT, R22.reuse, R227, PT ;  /* 0x000000e31600720c */ /* 0x040fe20003f46270 */
[----:B------:R-:W-:Y:S01]  /*5e30*/  IMAD.IADD R5, R231, 0x1, -R20 ;  /* 0x00000001e7057824 */ /* 0x000fe200078e0a14 */
[----:B------:R-:W-:Y:S01]  /*5e40*/  FSEL R54, R9, -INF , !P4 ;  /* 0xff80000009367808 */ /* 0x000fe20006000000 */
[----:B------:R-:W-:Y:S01]  /*5e50*/  IMAD.IADD R9, R231, 0x1, -R21 ;  /* 0x00000001e7097824 */ /* 0x000fe200078e0a15 */
[----:B------:R-:W-:-:S02]  /*5e60*/  ISETP.GE.OR P2, PT, R22, R235, !P2 ;  /* 0x000000eb1600720c */ /* 0x000fc40005746670 */
[C---:B------:R-:W-:Y:S02]  /*5e70*/  ISETP.GE.AND P4, PT, R23.reuse, R227, PT ;  /* 0x000000e31700720c */ /* 0x040fe40003f86270 */
[----:B------:R-:W-:Y:S02]  /*5e80*/  FSEL R59, R8, -INF , !P2 ;  /* 0xff800000083b7808 */ /* 0x000fe40005000000 */
[----:B------:R-:W-:Y:S02]  /*5e90*/  ISETP.GE.OR P4, PT, R23, R235, !P4 ;  /* 0x000000eb1700720c */ /* 0x000fe40006786670 */
[----:B------:R-:W-:Y:S01]  /*5ea0*/  IABS R8, R5 ;  /* 0x0000000500087213 */ /* 0x000fe20000000000 */
[----:B------:R-:W-:Y:S01]  /*5eb0*/  IMAD.IADD R5, R231, 0x1, -R22 ;  /* 0x00000001e7057824 */ /* 0x000fe200078e0a16 */
[----:B------:R-:W-:Y:S02]  /*5ec0*/  FSEL R60, R7, -INF , !P4 ;  /* 0xff800000073c7808 */ /* 0x000fe40006000000 */
[----:B------:R-:W-:Y:S01]  /*5ed0*/  ISETP.GE.AND P1, PT, R20, R227, PT ;  /* 0x000000e31400720c */ /* 0x000fe20003f26270 */
[----:B------:R-:W-:Y:S01]  /*5ee0*/  IMAD.MOV.U32 R7, RZ, RZ, R8 ;  /* 0x000000ffff077224 */ /* 0x000fe200078e0008 */
[----:B------:R-:W-:-:S02]  /*5ef0*/  IABS R8, R9 ;  /* 0x0000000900087213 */ /* 0x000fc40000000000 */
[----:B------:R-:W-:Y:S01]  /*5f00*/  IABS R9, R5 ;  /* 0x0000000500097213 */ /* 0x000fe20000000000 */
[----:B------:R-:W-:Y:S01]  /*5f10*/  IMAD.IADD R5, R231, 0x1, -R23 ;  /* 0x00000001e7057824 */ /* 0x000fe200078e0a17 */
[----:B------:R-:W-:Y:S02]  /*5f20*/  I2FP.F32.S32 R7, R7 ;  /* 0x0000000700077245 */ /* 0x000fe40000201400 */
[----:B------:R-:W-:Y:S02]  /*5f30*/  ISETP.GE.OR P1, PT, R20, R235, !P1 ;  /* 0x000000eb1400720c */ /* 0x000fe40004f26670 */
[----:B------:R-:W-:Y:S01]  /*5f40*/  FSEL R56, R26, -INF , !P0 ;  /* 0xff8000001a387808 */ /* 0x000fe20004000000 */
[----:B------:R-:W-:Y:S01]  /*5f50*/  FFMA.FTZ R37, R7, -R219, R90 ;  /* 0x800000db07257223 */ /* 0x000fe2000001005a */
[----:B------:R-:W-:Y:S02]  /*5f60*/  FSEL R53, R16, -INF , !P1 ;  /* 0xff80000010357808 */ /* 0x000fe40004800000 */
[----:B------:R-:W-:-:S02]  /*5f70*/  IABS R16, R5 ;  /* 0x0000000500107213 */ /* 0x000fc40000000000 */
[----:B------:R-:W-:Y:S02]  /*5f80*/  I2FP.F32.S32 R7, R8 ;  /* 0x0000000800077245 */ /* 0x000fe40000201400 */
[-C--:B------:R-:W-:Y:S02]  /*5f90*/  ISETP.GE.AND P0, PT, R20, R226.reuse, PT ;  /* 0x000000e21400720c */ /* 0x080fe40003f06270 */
[----:B------:R-:W-:Y:S01]  /*5fa0*/  ISETP.GE.AND P1, PT, R21, R226, PT ;  /* 0x000000e21500720c */ /* 0x000fe20003f26270 */
[----:B------:R-:W-:Y:S01]  /*5fb0*/  FFMA.FTZ R33, R7, -R219, R91 ;  /* 0x800000db07217223 */ /* 0x000fe2000001005b */
[----:B------:R-:W-:Y:S02]  /*5fc0*/  LOP3.LUT R5, R65, R119, RZ, 0x3c, !PT ;  /* 0x0000007741057212 */ /* 0x000fe400078e3cff */
[----:B-1----:R-:W-:Y:S01]  /*5fd0*/  FMNMX.FTZ R133, R6, R18, !PT ;  /* 0x0000001206857209 */ /* 0x002fe20007810000 */
[----:B------:R-:W-:Y:S01]  /*5fe0*/  IMAD.WIDE.U32 R18, R28, -0x2daee0ad, RZ ;  /* 0xd2511f531c127825 */ /* 0x000fe200078e00ff */
[----:B------:R-:W-:-:S02]  /*5ff0*/  ISETP.GE.OR P0, PT, R20, R234, !P0 ;  /* 0x000000ea1400720c */ /* 0x000fc40004706670 */
[----:B------:R-:W-:Y:S01]  /*6000*/  ISETP.GE.OR P1, PT, R21, R234, !P1 ;  /* 0x000000ea1500720c */ /* 0x000fe20004f26670 */
[----:B------:R-:W-:Y:S01]  /*6010*/  IMAD.WIDE.U32 R20, R5, -0x2daee0ad, RZ ;  /* 0xd2511f5305147825 */ /* 0x000fe200078e00ff */
[----:B------:R-:W-:-:S03]  /*6020*/  I2FP.F32.S32 R7, R16 ;  /* 0x0000001000077245 */ /* 0x000fc60000201400 */
[----:B------:R-:W-:Y:S01]  /*6030*/  FMUL.FTZ R6, R3, R133 ;  /* 0x0000008503067220 */ /* 0x000fe20000410000 */
[----:B------:R-:W-:Y:S01]  /*6040*/  I2FP.F32.S32 R9, R9 ;  /* 0x0000000900097245 */ /* 0x000fe20000201400 */
[----:B------:R-:W-:Y:S01]  /*6050*/  IMAD.WIDE.U32 R16, R29, -0x2daee0ad, RZ ;  /* 0xd2511f531d107825 */ /* 0x000fe200078e00ff */
[----:B------:R-:W-:Y:S01]  /*6060*/  LOP3.LUT R8, R19, R40, R116, 0x96, !PT ;  /* 0x0000002813087212 */ /* 0x000fe200078e9674 */
[----:B------:R1:W-:Y:S01]  /*6070*/  STL.64 [R1+0x28], R20 ;  /* 0x0000281401007387 */ /* 0x0003e20000100a00 */
[----:B------:R-:W-:Y:S01]  /*6080*/  LOP3.LUT R5, R21, R64, R110, 0x96, !PT ;  /* 0x0000004015057212 */ /* 0x000fe200078e966e */
[----:B------:R-:W-:-:S04]  /*6090*/  IMAD.WIDE.U32 R28, R39, -0x2daee0ad, RZ ;  /* 0xd2511f53271c7825 */ /* 0x000fc800078e00ff */
[-C--:B------:R-:W-:Y:S01]  /*60a0*/  FFMA.FTZ R36, R9, -R219.reuse, R86 ;  /* 0x800000db09247223 */ /* 0x080fe20000010056 */
[----:B------:R-:W-:Y:S01]  /*60b0*/  ISETP.GE.AND P2, PT, R22, R226, PT ;  /* 0x000000e21600720c */ /* 0x000fe20003f46270 */
[----:B------:R-:W-:Y:S01]  /*60c0*/  FFMA.FTZ R46, R7, -R219, R87 ;  /* 0x800000db072e7223 */ /* 0x000fe20000010057 */
[----:B------:R-:W-:Y:S01]  /*60d0*/  FSETP.NEU.FTZ.AND P4, PT, R133, -INF , PT ;  /* 0xff8000008500780b */ /* 0x000fe20003f9d000 */
[----:B------:R-:W-:Y:S01]  /*60e0*/  IMAD.WIDE.U32 R8, R8, -0x326172a9, RZ ;  /* 0xcd9e8d5708087825 */ /* 0x000fe200078e00ff */
[----:B------:R-:W-:Y:S02]  /*60f0*/  LOP3.LUT R26, R29, R41, R18, 0x96, !PT ;  /* 0x000000291d1a7212 */ /* 0x000fe400078e9612 */
[----:B------:R-:W-:Y:S01]  /*6100*/  ISETP.GE.OR P2, PT, R22, R234, !P2 ;  /* 0x000000ea1600720c */ /* 0x000fe20005746670 */
[----:B------:R-:W-:Y:S01]  /*6110*/  IMAD.WIDE.U32 R42, R5, -0x326172a9, RZ ;  /* 0xcd9e8d57052a7825 */ /* 0x000fe200078e00ff */
[----:B------:R-:W-:Y:S02]  /*6120*/  FSEL R6, R6, RZ, P4 ;  /* 0x000000ff06067208 */ /* 0x000fe40002000000 */
[----:B------:R-:W-:Y:S01]  /*6130*/  ISETP.GE.AND P4, PT, R23, R226, PT ;  /* 0x000000e21700720c */ /* 0x000fe20003f86270 */
[----:B------:R-:W-:Y:S01]  /*6140*/  IMAD.WIDE.U32 R26, R26, -0x326172a9, RZ ;  /* 0xcd9e8d571a1a7825 */ /* 0x000fe200078e00ff */
[----:B------:R-:W-:-:S02]  /*6150*/  LOP3.LUT R22, R9, R252, R244, 0x96, !PT ;  /* 0x000000fc09167212 */ /* 0x000fc400078e96f4 */
[----:B------:R-:W-:Y:S02]  /*6160*/  ISETP.GE.OR P4, PT, R23, R234, !P4 ;  /* 0x000000ea1700720c */ /* 0x000fe40006786670 */
[----:B------:R-:W-:Y:S01]  /*6170*/  LOP3.LUT R5, R27, R239, R8, 0x96, !PT ;  /* 0x000000ef1b057212 */ /* 0x000fe200078e9608 */
[----:B------:R-:W-:Y:S01]  /*6180*/  IMAD.WIDE.U32 R22, R22, -0x2daee0ad, RZ ;  /* 0xd2511f5316167825 */ /* 0x000fe200078e00ff */
[----:B------:R-:W-:Y:S02]  /*6190*/  LOP3.LUT R16, R11, R41, R16, 0x96, !PT ;  /* 0x000000290b107212 */ /* 0x000fe400078e9610 */
[----:B------:R-:W-:Y:S02]  /*61a0*/  LOP3.LUT R7, R9, R252, R244, 0x96, !PT ;  /* 0x000000fc09077212 */ /* 0x000fe400078e96f4 */
[----:B------:R-:W-:Y:S02]  /*61b0*/  FSEL R46, R46, -INF , !P4 ;  /* 0xff8000002e2e7808 */ /* 0x000fe40006000000 */
[----:B-1----:R-:W-:Y:S01]  /*61c0*/  LOP3.LUT R20, R17, R40, R20, 0x96, !PT ;  /* 0x0000002811147212 */ /* 0x002fe200078e9614 */
[----:B------:R-:W-:-:S02]  /*61d0*/  VIADD R40, R109, 0xed9eba14 ;  /* 0xed9eba146d287836 */ /* 0x000fc40000000000 */
[----:B------:R-:W-:-:S03]  /*61e0*/  IMAD.WIDE.U32 R16, R16, -0x326172a9, RZ ;  /* 0xcd9e8d5710107825 */ /* 0x000fc600078e00ff */
[-C--:B------:R-:W-:Y:S01]  /*61f0*/  LOP3.LUT R24, R31, R40.reuse, R10, 0x96, !PT ;  /* 0x000000281f187212 */ /* 0x080fe200078e960a */
[----:B------:R-:W-:Y:S01]  /*6200*/  IMAD.WIDE.U32 R20, R20, -0x326172a9, RZ ;  /* 0xcd9e8d5714147825 */ /* 0x000fe200078e00ff */
[----:B------:R-:W-:Y:S01]  /*6210*/  LOP3.LUT R11, R23, R40, R28, 0x96, !PT ;  /* 0x00000028170b7212 */ /* 0x000fe200078e961c */
[----:B------:R1:W-:Y:S01]  /*6220*/  STL [R1+0xb8], R40 ;  /* 0x0000b82801007387 */ /* 0x0003e20000100800 */
[-C--:B------:R-:W-:Y:S01]  /*6230*/  LOP3.LUT R23, R27, R239.reuse, R8, 0x96, !PT ;  /* 0x000000ef1b177212 */ /* 0x080fe200078e9608 */
[----:B------:R-:W-:Y:S01]  /*6240*/  IMAD.WIDE.U32 R28, R5, -0x2daee0ad, RZ ;  /* 0xd2511f53051c7825 */ /* 0x000fe200078e00ff */
[----:B------:R-:W-:Y:S01]  /*6250*/  LOP3.LUT R18, R21, R252, R42, 0x96, !PT ;  /* 0x000000fc15127212 */ /* 0x000fe200078e962a */
[----:B------:R2:W-:Y:S01]  /*6260*/  STL.64 [R1+0x20], R42 ;  /* 0x0000202a01007387 */ /* 0x0005e20000100a00 */
[----:B------:R-:W-:Y:S01]  /*6270*/  LOP3.LUT R20, R17, R239, R20, 0x96, !PT ;  /* 0x000000ef11147212 */ /* 0x000fe200078e9614 */
[----:B------:R-:W-:Y:S01]  /*6280*/  IMAD.WIDE.U32 R24, R24, -0x326172a9, RZ ;  /* 0xcd9e8d5718187825 */ /* 0x000fe200078e00ff */
[----:B------:R-:W-:Y:S01]  /*6290*/  LOP3.LUT R17, R29, R251, R22, 0x96, !PT ;  /* 0x000000fb1d117212 */ /* 0x000fe200078e9616 */
[----:B------:R-:W-:Y:S02]  /*62a0*/  STL [R1+0xb0], R243 ;  /* 0x0000b0f301007387 */ /* 0x000fe40000100800 */
[----:B------:R-:W-:Y:S01]  /*62b0*/  IMAD.WIDE.U32 R18, R18, -0x2daee0ad, RZ ;  /* 0xd2511f5312127825 */ /* 0x000fe200078e00ff */
[----:B------:R-:W-:-:S03]  /*62c0*/  LOP3.LUT R8, R25, R243, R34, 0x96, !PT ;  /* 0x000000f319087212 */ /* 0x000fc600078e9622 */
[----:B------:R-:W-:Y:S01]  /*62d0*/  IMAD.WIDE.U32 R20, R20, -0x2daee0ad, RZ ;  /* 0xd2511f5314147825 */ /* 0x000fe200078e00ff */
[----:B------:R-:W-:-:S03]  /*62e0*/  LOP3.LUT R5, R19, R40, R10, 0x96, !PT ;  /* 0x0000002813057212 */ /* 0x000fc600078e960a */
[----:B------:R-:W-:Y:S01]  /*62f0*/  IMAD.WIDE.U32 R10, R11, -0x326172a9, RZ ;  /* 0xcd9e8d570b0a7825 */ /* 0x000fe200078e00ff */
[----:B------:R-:W-:-:S03]  /*6300*/  LOP3.LUT R62, R21, R251, R18, 0x96, !PT ;  /* 0x000000fb153e7212 */ /* 0x000fc600078e9612 */
[----:B------:R-:W-:Y:S01]  /*6310*/  IMAD.WIDE.U32 R44, R5, -0x326172a9, RZ ;  /* 0xcd9e8d57052c7825 */ /* 0x000fe200078e00ff */
[CCC-:B------:R-:W-:Y:S02]  /*6320*/  LOP3.LUT R19, R11.reuse, R243.reuse, R26.reuse, 0x96, !PT ;  /* 0x000000f30b137212 */ /* 0x1c0fe400078e961a */
[----:B------:R-:W-:Y:S01]  /*6330*/  LOP3.LUT R11, R11, R243, R26, 0x96, !PT ;  /* 0x000000f30b0b7212 */ /* 0x000fe200078e961a */
[----:B------:R-:W-:Y:S01]  /*6340*/  IMAD R5, R7, -0x2daee0ad, RZ ;  /* 0xd2511f5307057824 */ /* 0x000fe200078e02ff */
[----:B------:R-:W-:Y:S01]  /*6350*/  FMNMX.FTZ R7, R57, R61, !PT ;  /* 0x0000003d39077209 */ /* 0x000fe20007810000 */
[----:B------:R-:W-:Y:S01]  /*6360*/  IMAD.WIDE.U32 R8, R8, -0x2daee0ad, RZ ;  /* 0xd2511f5308087825 */ /* 0x000fe200078e00ff */
[----:B------:R-:W-:Y:S02]  /*6370*/  LOP3.LUT R25, R45, R243, R16, 0x96, !PT ;  /* 0x000000f32d197212 */ /* 0x000fe400078e9610 */
[----:B------:R-:W-:Y:S01]  /*6380*/  FMNMX.FTZ R7, R56, R7, !PT ;  /* 0x0000000738077209 */ /* 0x000fe20007810000 */
[----:B------:R-:W-:Y:S01]  /*6390*/  IMAD.WIDE.U32 R22, R23, -0x2daee0ad, RZ ;  /* 0xd2511f5317167825 */ /* 0x000fe200078e00ff */
[----:B------:R-:W-:-:S02]  /*63a0*/  LOP3.LUT R41, R9, R247, R32, 0x96, !PT ;  /* 0x000000f709297212 */ /* 0x000fc400078e9620 */
[----:B------:R-:W-:Y:S01]  /*63b0*/  FMNMX.FTZ R132, R47, R7, !PT ;  /* 0x000000072f847209 */ /* 0x000fe20007810000 */
[----:B------:R-:W-:Y:S01]  /*63c0*/  IMAD.WIDE.U32 R16, R17, -0x326172a9, RZ ;  /* 0xcd9e8d5711107825 */ /* 0x000fe200078e00ff */
[C---:B------:R-:W-:Y:S02]  /*63d0*/  LOP3.LUT R21, R8.reuse, 0xff, RZ, 0xc0, !PT ;  /* 0x000000ff08157812 */ /* 0x040fe400078ec0ff */
[----:B------:R-:W-:Y:S02]  /*63e0*/  LOP3.LUT R27, R8, 0xffff, RZ, 0xc0, !PT ;  /* 0x0000ffff081b7812 */ /* 0x000fe400078ec0ff */
[--C-:B------:R-:W-:Y:S02]  /*63f0*/  SHF.R.U32.HI R29, RZ, 0x10, R8.reuse ;  /* 0x00000010ff1d7819 */ /* 0x100fe40000011608 */
[----:B------:R-:W-:Y:S01]  /*6400*/  SHF.R.U32.HI R26, RZ, 0x18, R8 ;  /* 0x00000018ff1a7819 */ /* 0x000fe20000011608 */
[----:B------:R-:W-:Y:S01]  /*6410*/  IMAD.WIDE.U32 R8, R19, -0x2daee0ad, RZ ;  /* 0xd2511f5313087825 */ /* 0x000fe200078e00ff */
[----:B------:R-:W-:-:S02]  /*6420*/  LOP3.LUT R5, R23, R251, R5, 0x96, !PT ;  /* 0x000000fb17057212 */ /* 0x000fc400078e9605 */
[----:B------:R-:W-:Y:S02]  /*6430*/  FMNMX.FTZ R132, R53, R132, !PT ;  /* 0x0000008435847209 */ /* 0x000fe40007810000 */
[----:B------:R-:W-:Y:S02]  /*6440*/  LOP3.LUT R19, R17, R250, R10, 0x96, !PT ;  /* 0x000000fa11137212 */ /* 0x000fe400078e960a */
[C---:B------:R-:W-:Y:S02]  /*6450*/  LOP3.LUT R31, R16.reuse, 0xff, RZ, 0xc0, !PT ;  /* 0x000000ff101f7812 */ /* 0x040fe400078ec0ff */
[----:B------:R-:W-:Y:S02]  /*6460*/  LOP3.LUT R79, R16, 0xffff, RZ, 0xc0, !PT ;  /* 0x0000ffff104f7812 */ /* 0x000fe400078ec0ff */
[--C-:B------:R-:W-:Y:S02]  /*6470*/  SHF.R.U32.HI R82, RZ, 0x10, R16.reuse ;  /* 0x00000010ff527819 */ /* 0x100fe40000011610 */
[----:B------:R-:W-:Y:S01]  /*6480*/  SHF.R.U32.HI R70, RZ, 0x18, R16 ;  /* 0x00000018ff467819 */ /* 0x000fe20000011610 */
[----:B------:R-:W-:Y:S01]  /*6490*/  IMAD.WIDE.U32 R16, R5, -0x326172a9, RZ ;  /* 0xcd9e8d5705107825 */ /* 0x000fe200078e00ff */
[----:B------:R-:W-:-:S02]  /*64a0*/  LOP3.LUT R18, R9, R247, R28, 0x96, !PT ;  /* 0x000000f709127212 */ /* 0x000fc400078e961c */
[----:B------:R-:W-:Y:S02]  /*64b0*/  FMNMX.FTZ R132, R54, R132, !PT ;  /* 0x0000008436847209 */ /* 0x000fe40007810000 */
[C---:B------:R-:W-:Y:S02]  /*64c0*/  LOP3.LUT R28, R8.reuse, 0xff, RZ, 0xc0, !PT ;  /* 0x000000ff081c7812 */ /* 0x040fe400078ec0ff */
[----:B------:R-:W-:Y:S02]  /*64d0*/  LOP3.LUT R71, R8, 0xffff, RZ, 0xc0, !PT ;  /* 0x0000ffff08477812 */ /* 0x000fe400078ec0ff */
[--C-:B------:R-:W-:Y:S02]  /*64e0*/  SHF.R.U32.HI R64, RZ, 0x10, R8.reuse ;  /* 0x00000010ff407819 */ /* 0x100fe40000011608 */
[----:B------:R-:W-:Y:S01]  /*64f0*/  SHF.R.U32.HI R23, RZ, 0x18, R8 ;  /* 0x00000018ff177819 */ /* 0x000fe20000011608 */
[----:B------:R-:W-:Y:S01]  /*6500*/  IMAD.WIDE.U32 R8, R25, -0x2daee0ad, RZ ;  /* 0xd2511f5319087825 */ /* 0x000fe200078e00ff */
[----:B------:R-:W-:-:S02]  /*6510*/  LOP3.LUT R5, R14, 0xffff, RZ, 0xc0, !PT ;  /* 0x0000ffff0e057812 */ /* 0x000fc400078ec0ff */
[----:B------:R-:W-:Y:S02]  /*6520*/  FMNMX.FTZ R132, R59, R132, !PT ;  /* 0x000000843b847209 */ /* 0x000fe40007810000 */
[----:B-1----:R-:W-:Y:S01]  /*6530*/  LOP3.LUT R40, R17, R250, R10, 0x96, !PT ;  /* 0x000000fa11287212 */ /* 0x002fe200078e960a */
[----:B------:R-:W-:Y:S01]  /*6540*/  IMAD.WIDE.U32 R10, R11, -0x2daee0ad, RZ ;  /* 0xd2511f530b0a7825 */ /* 0x000fe200078e00ff */
[----:B--2---:R-:W-:Y:S02]  /*6550*/  LOP3.LUT R42, R9, R247, R20, 0x96, !PT ;  /* 0x000000f7092a7212 */ /* 0x004fe400078e9614 */
[----:B------:R-:W-:Y:S02]  /*6560*/  LOP3.LUT R65, R8, 0xffff, RZ, 0xc0, !PT ;  /* 0x0000ffff08417812 */ /* 0x000fe400078ec0ff */
[----:B------:R-:W-:Y:S02]  /*6570*/  SHF.R.U32.HI R5, RZ, 0x8, R5 ;  /* 0x00000008ff057819 */ /* 0x000fe40000011605 */
[----:B------:R-:W-:-:S02]  /*6580*/  FMNMX.FTZ R132, R60, R132, !PT ;  /* 0x000000843c847209 */ /* 0x000fc40007810000 */
[----:B------:R-:W-:Y:S02]  /*6590*/  FMNMX.FTZ R9, R50, R48, !PT ;  /* 0x0000003032097209 */ /* 0x000fe40007810000 */
[----:B------:R-:W-:Y:S02]  /*65a0*/  LOP3.LUT R66, R8, 0xff, RZ, 0xc0, !PT ;  /* 0x000000ff08427812 */ /* 0x000fe400078ec0ff */
[--C-:B------:R-:W-:Y:S02]  /*65b0*/  SHF.R.U32.HI R89, RZ, 0x10, R8.reuse ;  /* 0x00000010ff597819 */ /* 0x100fe40000011608 */
[----:B------:R-:W-:Y:S01]  /*65c0*/  SHF.R.U32.HI R96, RZ, 0x18, R8 ;  /* 0x00000018ff607819 */ /* 0x000fe20000011608 */
[----:B------:R-:W-:Y:S01]  /*65d0*/  FFMA.FTZ R8, R30, R3, -R6 ;  /* 0x000000031e087223 */ /* 0x000fe20000010806 */
[C---:B------:R-:W-:Y:S02]  /*65e0*/  LOP3.LUT R84, R16.reuse, 0xffff, RZ, 0xc0, !PT ;  /* 0x0000ffff10547812 */ /* 0x040fe400078ec0ff */
[----:B------:R-:W-:Y:S01]  /*65f0*/  LOP3.LUT R86, R16, 0xff, RZ, 0xc0, !PT ;  /* 0x000000ff10567812 */ /* 0x000fe200078ec0ff */
[----:B------:R1:W-:Y:S01]  /*6600*/  MUFU.EX2 R151, R8 ;  /* 0x0000000800977308 */ /* 0x0003e20000000800 */
[----:B------:R-:W-:-:S02]  /*6610*/  SHF.R.U32.HI R85, RZ, 0x10, R16 ;  /* 0x00000010ff557819 */ /* 0x000fc40000011610 */
[----:B------:R-:W-:Y:S02]  /*6620*/  SHF.R.U32.HI R87, RZ, 0x18, R16 ;  /* 0x00000018ff577819 */ /* 0x000fe40000011610 */
[----:B------:R-:W-:Y:S02]  /*6630*/  LOP3.LUT R5, R5, 0xffff, RZ, 0xc0, !PT ;  /* 0x0000ffff05057812 */ /* 0x000fe400078ec0ff */
[----:B------:R-:W-:Y:S02]  /*6640*/  LOP3.LUT R43, R11, R247, R22, 0x96, !PT ;  /* 0x000000f70b2b7212 */ /* 0x000fe400078e9616 */
[----:B------:R-:W-:Y:S02]  /*6650*/  LOP3.LUT R63, R10, 0xffff, RZ, 0xc0, !PT ;  /* 0x0000ffff0a3f7812 */ /* 0x000fe400078ec0ff */
[----:B------:R-:W-:Y:S01]  /*6660*/  FSEL R16, R38, -INF , !P5 ;  /* 0xff80000026107808 */ /* 0x000fe20006800000 */
[----:B------:R-:W2:Y:S01]  /*6670*/  SHFL.BFLY PT, R11, R132, 0x2, 0x1f ;  /* 0x0c401f00840b7f89 */ /* 0x000ea200000e0000 */
[----:B------:R-:W-:-:S02]  /*6680*/  FMNMX.FTZ R9, R58, R9, !PT ;  /* 0x000000093a097209 */ /* 0x000fc40007810000 */
[----:B------:R-:W-:Y:S02]  /*6690*/  FSEL R17, R37, -INF , !P0 ;  /* 0xff80000025117808 */ /* 0x000fe40004000000 */
[----:B------:R-:W-:Y:S01]  /*66a0*/  ISETP.GE.U32.AND P0, PT, R218, R5, PT ;  /* 0x00000005da00720c */ /* 0x000fe20003f06070 */
[----:B-1----:R-:W-:Y:S01]  /*66b0*/  FFMA.FTZ R8, R35, R3, -R6 ;  /* 0x0000000323087223 */ /* 0x002fe20000010806 */
[----:B------:R-:W-:Y:S01]  /*66c0*/  FMNMX.FTZ R5, R16, R9, !PT ;  /* 0x0000000910057209 */ /* 0x000fe20007810000 */
[----:B------:R-:W-:Y:S01]  /*66d0*/  FFMA.FTZ R9, R72, R3, -R0 ;  /* 0x0000000348097223 */ /* 0x000fe20000010800 */
[----:B------:R-:W-:Y:S01]  /*66e0*/  LOP3.LUT R67, R10, 0xff, RZ, 0xc0, !PT ;  /* 0x000000ff0a437812 */ /* 0x000fe200078ec0ff */
[----:B------:R1:W3:Y:S01]  /*66f0*/  MUFU.EX2 R150, R8 ;  /* 0x0000000800967308 */ /* 0x0002e20000000800 */
[--C-:B------:R-:W-:Y:S02]  /*6700*/  SHF.R.U32.HI R68, RZ, 0x10, R10.reuse ;  /* 0x00000010ff447819 */ /* 0x100fe4000001160a */
[----:B------:R-:W-:-:S02]  /*6710*/  SHF.R.U32.HI R69, RZ, 0x18, R10 ;  /* 0x00000018ff457819 */ /* 0x000fc4000001160a */
[----:B------:R-:W-:Y:S02]  /*6720*/  FSEL R20, R33, -INF , !P1 ;  /* 0xff80000021147808 */ /* 0x000fe40004800000 */
[----:B------:R-:W-:Y:S01]  /*6730*/  FMNMX.FTZ R5, R17, R5, !PT ;  /* 0x0000000511057209 */ /* 0x000fe20007810000 */
[----:B------:R-:W-:Y:S01]  /*6740*/  @!P0 HADD2 R88, -R49.H0_H0, -RZ.H0_H0 ;  /* 0xa00000ff31588230 */ /* 0x000fe20000000900 */
[----:B------:R-:W-:Y:S01]  /*6750*/  SHF.R.U32.HI R10, RZ, 0x10, R14 ;  /* 0x00000010ff0a7819 */ /* 0x000fe2000001160e */
[----:B------:R4:W-:Y:S01]  /*6760*/  MUFU.EX2 R121, R9 ;  /* 0x0000000900797308 */ /* 0x0009e20000000800 */
[----:B------:R-:W-:Y:S02]  /*6770*/  FSEL R45, R36, -INF , !P2 ;  /* 0xff800000242d7808 */ /* 0x000fe40005000000 */
[----:B------:R-:W-:Y:S02]  /*6780*/  FMNMX.FTZ R5, R20, R5, !PT ;  /* 0x0000000514057209 */ /* 0x000fe40007810000 */
[----:B------:R-:W-:-:S02]  /*6790*/  LOP3.LUT R7, R15, R250, R24, 0x96, !PT ;  /* 0x000000fa0f077212 */ /* 0x000fc400078e9618 */
[----:B-1----:R-:W-:Y:S01]  /*67a0*/  LOP3.LUT R8, R10, 0xff, RZ, 0xc0, !PT ;  /* 0x000000ff0a087812 */ /* 0x002fe200078ec0ff */
[--C-:B------:R-:W-:Y:S01]  /*67b0*/  FFMA.FTZ R10, R74, R3, -R0.reuse ;  /* 0x000000034a0a7223 */ /* 0x100fe20000010800 */
[----:B------:R-:W-:Y:S02]  /*67c0*/  FMNMX.FTZ R5, R45, R5, !PT ;  /* 0x000000052d057209 */ /* 0x000fe40007810000 */
[----:B------:R-:W-:Y:S01]  /*67d0*/  ISETP.GE.U32.AND P4, PT, R218, R8, PT ;  /* 0x00000008da00720c */ /* 0x000fe20003f86070 */
[----:B------:R-:W-:Y:S01]  /*67e0*/  FFMA.FTZ R8, R73, R3, -R0 ;  /* 0x0000000349087223 */ /* 0x000fe20000010800 */
[----:B------:R-:W-:Y:S01]  /*67f0*/  SHF.R.U32.HI R14, RZ, 0x18, R14 ;  /* 0x00000018ff0e7819 */ /* 0x000fe2000001160e */
[----:B------:R-:W-:Y:S01]  /*6800*/  MUFU.EX2 R149, R10 ;  /* 0x0000000a00957308 */ /* 0x000fe20000000800 */
[----:B------:R-:W-:Y:S02]  /*6810*/  FMNMX.FTZ R5, R46, R5, !PT ;  /* 0x000000052e057209 */ /* 0x000fe40007810000 */
[----:B----4-:R-:W-:-:S02]  /*6820*/  LOP3.LUT R9, R7, 0xff, RZ, 0xc0, !PT ;  /* 0x000000ff07097812 */ /* 0x010fc400078ec0ff */
[----:B------:R-:W-:Y:S01]  /*6830*/  ISETP.GE.U32.AND P2, PT, R218, R14, PT ;  /* 0x0000000eda00720c */ /* 0x000fe20003f46070 */
[----:B------:R-:W1:Y:S01]  /*6840*/  SHFL.BFLY PT, R134, R5, 0x2, 0x1f ;  /* 0x0c401f0005867f89 */ /* 0x000e6200000e0000 */
[----:B------:R-:W-:Y:S01]  /*6850*/  @!P0 PRMT R49, R88, 0x5410, RZ ;  /* 0x0000541058318816 */ /* 0x000fe200000000ff */
[----:B------:R4:W5:Y:S01]  /*6860*/  MUFU.EX2 R120, R8 ;  /* 0x0000000800787308 */ /* 0x0009620000000800 */
[----:B------:R-:W-:Y:S01]  /*6870*/  ISETP.GE.U32.AND P0, PT, R218, R9, PT ;  /* 0x00000009da00720c */ /* 0x000fe20003f06070 */
[----:B------:R-:W-:Y:S01]  /*6880*/  FFMA.FTZ R9, R75, R3, -R0 ;  /* 0x000000034b097223 */ /* 0x000fe20000010800 */
[----:B--2---:R-:W-:Y:S02]  /*6890*/  FMNMX.FTZ R132, R132, R11, !PT ;  /* 0x0000000b84847209 */ /* 0x004fe40007810000 */
[----:B---3--:R-:W-:Y:S02]  /*68a0*/  F2FP.F16.F32.PACK_AB R37, R150, R151 ;  /* 0x000000979625723e */ /* 0x008fe400000000ff */
[C---:B------:R-:W-:Y:S01]  /*68b0*/  ISETP.GE.U32.AND P5, PT, R218.reuse, R21, PT ;  /* 0x00000015da00720c */ /* 0x040fe20003fa6070 */
[----:B------:R2:W3:Y:S01]  /*68c0*/  MUFU.EX2 R148, R9 ;  /* 0x0000000900947308 */ /* 0x0004e20000000800 */
[----:B------:R-:W-:Y:S01]  /*68d0*/  PRMT R36, R37, 0x7632, R36 ;  /* 0x0000763225247816 */ /* 0x000fe20000000024 */
[----:B------:R-:W-:Y:S01]  /*68e0*/  @!P4 HADD2 R90, -R37.H0_H0, -RZ.H0_H0 ;  /* 0xa00000ff255ac230 */ /* 0x000fe20000000900 */
[----:B------:R-:W-:-:S02]  /*68f0*/  ISETP.GE.U32.AND P1, PT, R218, R26, PT ;  /* 0x0000001ada00720c */ /* 0x000fc40003f26070 */
[----:B------:R-:W-:Y:S01]  /*6900*/  PRMT R72, R37, 0x5410, R36 ;  /* 0x0000541025487816 */ /* 0x000fe20000000024 */
[----:B------:R-:W-:Y:S01]  /*6910*/  @!P2 HADD2 R91, -R36.H0_H0, -RZ.H0_H0 ;  /* 0xa00000ff245ba230 */ /* 0x000fe20000000900 */
[----:B------:R-:W-:Y:S02]  /*6920*/  @!P4 PRMT R37, R90, 0x5410, RZ ;  /* 0x000054105a25c816 */ /* 0x000fe400000000ff */
[----:B----4-:R-:W-:Y:S02]  /*6930*/  LOP3.LUT R8, R7, 0xffff, RZ, 0xc0, !PT ;  /* 0x0000ffff07087812 */ /* 0x010fe400078ec0ff */
[----:B------:R-:W-:Y:S02]  /*6940*/  @!P2 PRMT R36, R91, 0x5410, RZ ;  /* 0x000054105b24a816 */ /* 0x000fe400000000ff */
[----:B------:R-:W-:Y:S02]  /*6950*/  SHF.R.U32.HI R8, RZ, 0x8, R8 ;  /* 0x00000008ff087819 */ /* 0x000fe40000011608 */
[----:B-----5:R-:W-:Y:S01]  /*6960*/  F2FP.F16.F32.PACK_AB R39, R120, R121 ;  /* 0x000000797827723e */ /* 0x020fe200000000ff */
[----:B--2---:R-:W2:Y:S01]  /*6970*/  SHFL.BFLY PT, R9, R132, 0x1, 0x1f ;  /* 0x0c201f0084097f89 */ /* 0x004ea200000e0000 */
[----:B------:R-:W-:-:S02]  /*6980*/  LOP3.LUT R8, R8, 0xffff, RZ, 0xc0, !PT ;  /* 0x0000ffff08087812 */ /* 0x000fc400078ec0ff */
[----:B-1----:R-:W-:Y:S01]  /*6990*/  FMNMX.FTZ R134, R5, R134, !PT ;  /* 0x0000008605867209 */ /* 0x002fe20007810000 */
[--C-:B------:R-:W-:Y:S01]  /*69a0*/  FFMA.FTZ R5, R76, R3, -R0.reuse ;  /* 0x000000034c057223 */ /* 0x100fe20000010800 */
[----:B------:R-:W-:Y:S01]  /*69b0*/  ISETP.GE.U32.AND P4, PT, R218, R8, PT ;  /* 0x00000008da00720c */ /* 0x000fe20003f86070 */
[----:B------:R-:W-:Y:S01]  /*69c0*/  @!P0 HADD2 R92, -R39.H0_H0, -RZ.H0_H0 ;  /* 0xa00000ff275c8230 */ /* 0x000fe20000000900 */
[----:B------:R-:W-:Y:S01]  /*69d0*/  LOP3.LUT R8, R41, 0xff, RZ, 0xc0, !PT ;  /* 0x000000ff29087812 */ /* 0x000fe200078ec0ff */
[----:B------:R-:W1:Y:S01]  /*69e0*/  SHFL.BFLY PT, R10, R134, 0x1, 0x1f ;  /* 0x0c201f00860a7f89 */ /* 0x000e6200000e0000 */
[----:B---3--:R-:W-:Y:S01]  /*69f0*/  F2FP.F16.F32.PACK_AB R35, R148, R149 ;  /* 0x000000959423723e */ /* 0x008fe200000000ff */
[----:B------:R3:W-:Y:S01]  /*6a00*/  MUFU.EX2 R186, R5 ;  /* 0x0000000500ba7308 */ /* 0x0007e20000000800 */
[----:B------:R-:W-:Y:S01]  /*6a10*/  ISETP.GE.U32.AND P2, PT, R218, R8, PT ;  /* 0x00000008da00720c */ /* 0x000fe20003f46070 */
[----:B------:R-:W-:Y:S01]  /*6a20*/  FFMA.FTZ R8, R77, R3, -R0 ;  /* 0x000000034d087223 */ /* 0x000fe20000010800 */
[----:B------:R-:W-:-:S02]  /*6a30*/  LOP3.LUT R0, R41, 0xffff, RZ, 0xc0, !PT ;  /* 0x0000ffff29007812 */ /* 0x000fc400078ec0ff */
[----:B------:R-:W-:Y:S02]  /*6a40*/  PRMT R38, R39, 0x7632, R38 ;  /* 0x0000763227267816 */ /* 0x000fe40000000026 */
[C---:B------:R-:W-:Y:S01]  /*6a50*/  PRMT R34, R35.reuse, 0x7632, R34 ;  /* 0x0000763223227816 */ /* 0x040fe20000000022 */
[----:B------:R4:W5:Y:S01]  /*6a60*/  MUFU.EX2 R143, R8 ;  /* 0x00000008008f7308 */ /* 0x0009620000000800 */
[----:B------:R-:W-:Y:S01]  /*6a70*/  SHF.R.U32.HI R0, RZ, 0x8, R0 ;  /* 0x00000008ff007819 */ /* 0x000fe20000011600 */
[----:B------:R-:W-:Y:S01]  /*6a80*/  @!P4 HADD2 R93, -R38.H0_H0, -RZ.H0_H0 ;  /* 0xa00000ff265dc230 */ /* 0x000fe20000000900 */
[----:B------:R-:W-:Y:S02]  /*6a90*/  PRMT R124, R35, 0x5410, R34 ;  /* 0x00005410237c7816 */ /* 0x000fe40000000022 */
[----:B------:R-:W-:Y:S01]  /*6aa0*/  LOP3.LUT R0, R0, 0xffff, RZ, 0xc0, !PT ;  /* 0x0000ffff00007812 */ /* 0x000fe200078ec0ff */
[----:B------:R-:W-:Y:S01]  /*6ab0*/  @!P2 HADD2 R94, -R35.H0_H0, -RZ.H0_H0 ;  /* 0xa00000ff235ea230 */ /* 0x000fe20000000900 */
[----:B--2---:R-:W-:Y:S01]  /*6ac0*/  FMNMX.FTZ R132, R132, R9, !PT ;  /* 0x0000000984847209 */ /* 0x004fe20007810000 */
[----:B---3--:R-:W-:Y:S01]  /*6ad0*/  FFMA.FTZ R5, R55, R3, -R6 ;  /* 0x0000000337057223 */ /* 0x008fe20000010806 */
[----:B------:R-:W-:-:S02]  /*6ae0*/  PRMT R73, R39, 0x5410, R38 ;  /* 0x0000541027497816 */ /* 0x000fc40000000026 */
[----:B------:R-:W-:Y:S01]  /*6af0*/  @!P2 PRMT R35, R94, 0x5410, RZ ;  /* 0x000054105e23a816 */ /* 0x000fe200000000ff */
[----:B------:R-:W-:Y:S01]  /*6b00*/  FMUL.FTZ R9, R3, R132 ;  /* 0x0000008403097220 */ /* 0x000fe20000410000 */
[----:B------:R-:W-:Y:S01]  /*6b10*/  FSETP.NEU.FTZ.AND P2, PT, R132, -INF , PT ;  /* 0xff8000008400780b */ /* 0x000fe20003f5d000 */
[----:B------:R2:W-:Y:S01]  /*6b20*/  MUFU.EX2 R142, R5 ;  /* 0x00000005008e7308 */ /* 0x0005e20000000800 */
[----:B------:R-:W-:Y:S01]  /*6b30*/  @!P4 PRMT R38, R93, 0x5410, RZ ;  /* 0x000054105d26c816 */ /* 0x000fe200000000ff */
[----:B----4-:R-:W-:Y:S01]  /*6b40*/  FFMA.FTZ R8, R52, R3, -R6 ;  /* 0x0000000334087223 */ /* 0x010fe20000010806 */
[----:B------:R-:W-:Y:S02]  /*6b50*/  ISETP.GE.U32.AND P4, PT, R218, R0, PT ;  /* 0x00000000da00720c */ /* 0x000fe40003f86070 */
[----:B------:R-:W-:Y:S02]  /*6b60*/  SHF.R.U32.HI R0, RZ, 0x8, R27 ;  /* 0x00000008ff007819 */ /* 0x000fe4000001161b */
[----:B------:R-:W-:Y:S01]  /*6b70*/  @!P0 PRMT R39, R92, 0x5410, RZ ;  /* 0x000054105c278816 */ /* 0x000fe200000000ff */
[----:B------:R3:W4:Y:S01]  /*6b80*/  MUFU.EX2 R185, R8 ;  /* 0x0000000800b97308 */ /* 0x0007220000000800 */
[----:B------:R-:W-:-:S02]  /*6b90*/  LOP3.LUT R0, R0, 0xffff, RZ, 0xc0, !PT ;  /* 0x0000ffff00007812 */ /* 0x000fc400078ec0ff */
[----:B------:R-:W-:Y:S02]  /*6ba0*/  ISETP.GE.U32.AND P0, PT, R218, R31, PT ;  /* 0x0000001fda00720c */ /* 0x000fe40003f06070 */
[----:B-----5:R-:W-:Y:S02]  /*6bb0*/  F2FP.F16.F32.PACK_AB R31, R186, R143 ;  /* 0x0000008fba1f723e */ /* 0x020fe400000000ff */
[----:B-1----:R-:W-:Y:S01]  /*6bc0*/  FMNMX.FTZ R134, R134, R10, !PT ;  /* 0x0000000a86867209 */ /* 0x002fe20007810000 */
[----:B------:R-:W-:Y:S01]  /*6bd0*/  @!P4 HADD2 R95, -R34.H0_H0, -RZ.H0_H0 ;  /* 0xa00000ff225fc230 */ /* 0x000fe20000000900 */
[----:B--2---:R-:W-:Y:S01]  /*6be0*/  FSEL R5, R9, RZ, P2 ;  /* 0x000000ff09057208 */ /* 0x004fe20001000000 */
[----:B------:R-:W-:Y:S01]  /*6bf0*/  @!P5 HADD2 R97, -R31.H0_H0, -RZ.H0_H0 ;  /* 0xa00000ff1f61d230 */ /* 0x000fe20000000900 */
[----:B------:R-:W-:Y:S02]  /*6c00*/  ISETP.GE.U32.AND P2, PT, R218, R0, PT ;  /* 0x00000000da00720c */ /* 0x000fe40003f46070 */
[----:B------:R-:W-:-:S02]  /*6c10*/  PRMT R30, R31, 0x7632, R30 ;  /* 0x000076321f1e7816 */ /* 0x000fc4000000001e */
[----:B------:R-:W-:Y:S01]  /*6c20*/  LOP3.LUT R0, R29, 0xff, RZ, 0xc0, !PT ;  /* 0x000000ff1d007812 */ /* 0x000fe200078ec0ff */
[----:B---3--:R-:W-:Y:S01]  /*6c30*/  FFMA.FTZ R8, R57, R3, -R5 ;  /* 0x0000000339087223 */ /* 0x008fe20000010805 */
[----:B------:R-:W-:Y:S02]  /*6c40*/  @!P4 PRMT R34, R95, 0x5410, RZ ;  /* 0x000054105f22c816 */ /* 0x000fe400000000ff */
[----:B------:R-:W-:Y:S01]  /*6c50*/  ISETP.GE.U32.AND P4, PT, R218, R0, PT ;  /* 0x00000000da00720c */ /* 0x000fe20003f86070 */
[----:B------:R1:W-:Y:S01]  /*6c60*/  MUFU.EX2 R119, R8 ;  /* 0x0000000800777308 */ /* 0x0003e20000000800 */
[----:B------:R-:W-:Y:S01]  /*6c70*/  PRMT R126, R31, 0x5410, R30 ;  /* 0x000054101f7e7816 */ /* 0x000fe2000000001e */
[----:B------:R-:W-:Y:S01]  /*6c80*/  FMUL.FTZ R0, R3, R134 ;  /* 0x0000008603007220 */ /* 0x000fe20000410000 */
[----:B------:R-:W-:Y:S01]  /*6c90*/  @!P5 PRMT R31, R97, 0x5410, RZ ;  /* 0x00005410611fd816 */ /* 0x000fe200000000ff */
[----:B------:R-:W-:Y:S01]  /*6ca0*/  @!P2 HADD2 R98, -R30.H0_H0, -RZ.H0_H0 ;  /* 0xa00000ff1e62a230 */ /* 0x000fe20000000900 */
[----:B------:R-:W-:-:S02]  /*6cb0*/  FSETP.NEU.FTZ.AND P5, PT, R134, -INF , PT ;  /* 0xff8000008600780b */ /* 0x000fc40003fbd000 */
[----:B------:R-:W-:Y:S02]  /*6cc0*/  LOP3.LUT R9, R19, 0xff, RZ, 0xc0, !PT ;  /* 0x000000ff13097812 */ /* 0x000fe400078ec0ff */
[----:B------:R-:W-:Y:S02]  /*6cd0*/  FSEL R0, R0, RZ, P5 ;  /* 0x000000ff00007208 */ /* 0x000fe40002800000 */
[----:B------:R-:W-:Y:S02]  /*6ce0*/  @!P2 PRMT R30, R98, 0x5410, RZ ;  /* 0x00005410621ea816 */ /* 0x000fe400000000ff */
[----:B------:R-:W-:Y:S01]  /*6cf0*/  ISETP.GE.U32.AND P5, PT, R218, R9, PT ;  /* 0x00000009da00720c */ /* 0x000fe20003fa6070 */
[-CC-:B------:R-:W-:Y:S01]  /*6d00*/  FFMA.FTZ R9, R50, R3.reuse, -R0.reuse ;  /* 0x0000000332097223 */ /* 0x180fe20000010800 */
[----:B----4-:R-:W-:Y:S01]  /*6d10*/  F2FP.F16.F32.PACK_AB R33, R185, R142 ;  /* 0x0000008eb921723e */ /* 0x010fe200000000ff */
[-C--:B------:R-:W-:Y:S01]  /*6d20*/  FFMA.FTZ R10, R58, R3.reuse, -R0 ;  /* 0x000000033a0a7223 */ /* 0x080fe20000010800 */
[----:B-1----:R-:W-:Y:S01]  /*6d30*/  FFMA.FTZ R8, R61, R3, -R5 ;  /* 0x000000033d087223 */ /* 0x002fe20000010805 */
[----:B------:R1:W-:Y:S01]  /*6d40*/  MUFU.EX2 R117, R9 ;  /* 0x0000000900757308 */ /* 0x0003e20000000800 */
[----:B------:R-:W-:Y:S01]  /*6d50*/  PRMT R32, R33, 0x7632, R32 ;  /* 0x0000763221207816 */ /* 0x000fe20000000020 */
[----:B------:R-:W-:Y:S01]  /*6d60*/  @!P4 HADD2 R99, -R33.H0_H0, -RZ.H0_H0 ;  /* 0xa00000ff2163c230 */ /* 0x000fe20000000900 */
[----:B------:R-:W-:-:S02]  /*6d70*/  SHF.R.U32.HI R11, RZ, 0x8, R79 ;  /* 0x00000008ff0b7819 */ /* 0x000fc4000001164f */
[----:B------:R-:W-:Y:S01]  /*6d80*/  PRMT R127, R33, 0x5410, R32 ;  /* 0x00005410217f7816 */ /* 0x000fe20000000020 */
[----:B------:R-:W-:Y:S01]  /*6d90*/  @!P1 HADD2 R100, -R32.H0_H0, -RZ.H0_H0 ;  /* 0xa00000ff20649230 */ /* 0x000fe20000000900 */
[----:B------:R-:W-:Y:S01]  /*6da0*/  @!P4 PRMT R33, R99, 0x5410, RZ ;  /* 0x000054106321c816 */ /* 0x000fe200000000ff */
[----:B------:R2:W3:Y:S01]  /*6db0*/  MUFU.EX2 R118, R8 ;  /* 0x0000000800767308 */ /* 0x0004e20000000800 */
[----:B------:R-:W-:Y:S02]  /*6dc0*/  LOP3.LUT R11, R11, 0xffff, RZ, 0xc0, !PT ;  /* 0x0000ffff0b0b7812 */ /* 0x000fe400078ec0ff */
[----:B------:R-:W-:Y:S02]  /*6dd0*/  @!P1 PRMT R32, R100, 0x5410, RZ ;  /* 0x0000541064209816 */ /* 0x000fe400000000ff */
[C---:B------:R-:W-:Y:S02]  /*6de0*/  ISETP.GE.U32.AND P1, PT, R218.reuse, R28, PT ;  /* 0x0000001cda00720c */ /* 0x040fe40003f26070 */
[----:B------:R-:W-:Y:S01]  /*6df0*/  ISETP.GE.U32.AND P6, PT, R218, R70, PT ;  /* 0x00000046da00720c */ /* 0x000fe20003fc6070 */
[----:B------:R4:W-:Y:S01]  /*6e00*/  MUFU.EX2 R140, R10 ;  /* 0x0000000a008c7308 */ /* 0x0009e20000000800 */
[----:B-1----:R-:W-:-:S02]  /*6e10*/  SHF.R.U32.HI R9, RZ, 0x10, R19 ;  /* 0x00000010ff097819 */ /* 0x002fc40000011613 */
[----:B--2---:R-:W-:Y:S02]  /*6e20*/  LOP3.LUT R8, R19, 0xffff, RZ, 0xc0, !PT ;  /* 0x0000ffff13087812 */ /* 0x004fe400078ec0ff */
[----:B---3--:R-:W-:Y:S02]  /*6e30*/  F2FP.F16.F32.PACK_AB R14, R118, R119 ;  /* 0x00000077760e723e */ /* 0x008fe400000000ff */
[----:B------:R-:W-:Y:S02]  /*6e40*/  SHF.R.U32.HI R8, RZ, 0x8, R8 ;  /* 0x00000008ff087819 */ /* 0x000fe40000011608 */
[----:B------:R-:W-:Y:S01]  /*6e50*/  PRMT R15, R14, 0x7632, R15 ;  /* 0x000076320e0f7816 */ /* 0x000fe2000000000f */
[----:B------:R-:W-:Y:S01]  /*6e60*/  @!P5 HADD2 R101, -R14.H0_H0, -RZ.H0_H0 ;  /* 0xa00000ff0e65d230 */ /* 0x000fe20000000900 */
[----:B------:R-:W-:Y:S01]  /*6e70*/  LOP3.LUT R8, R8, 0xffff, RZ, 0xc0, !PT ;  /* 0x0000ffff08087812 */ /* 0x000fe200078ec0ff */
[----:B----4-:R-:W-:Y:S01]  /*6e80*/  FFMA.FTZ R10, R16, R3, -R0 ;  /* 0x00000003100a7223 */ /* 0x010fe20000010800 */
[----:B------:R-:W-:-:S02]  /*6e90*/  SHF.R.U32.HI R19, RZ, 0x18, R19 ;  /* 0x00000018ff137819 */ /* 0x000fc40000011613 */
[----:B------:R-:W-:Y:S01]  /*6ea0*/  ISETP.GE.U32.AND P2, PT, R218, R8, PT ;  /* 0x00000008da00720c */ /* 0x000fe20003f46070 */
[----:B------:R-:W-:Y:S01]  /*6eb0*/  FFMA.FTZ R8, R48, R3, -R0 ;  /* 0x0000000330087223 */ /* 0x000fe20000010800 */
[----:B------:R-:W-:Y:S01]  /*6ec0*/  PRMT R57, R14, 0x5410, R15 ;  /* 0x000054100e397816 */ /* 0x000fe2000000000f */
[----:B------:R1:W2:Y:S01]  /*6ed0*/  MUFU.EX2 R111, R10 ;  /* 0x0000000a006f7308 */ /* 0x0002a20000000800 */
[----:B------:R-:W-:Y:S02]  /*6ee0*/  @!P5 PRMT R14, R101, 0x5410, RZ ;  /* 0x00005410650ed816 */ /* 0x000fe400000000ff */
[----:B------:R-:W-:Y:S02]  /*6ef0*/  ISETP.GE.U32.AND P5, PT, R218, R23, PT ;  /* 0x00000017da00720c */ /* 0x000fe40003fa6070 */
[----:B------:R-:W-:Y:S01]  /*6f00*/  LOP3.LUT R16, R40, 0xff, RZ, 0xc0, !PT ;  /* 0x000000ff28107812 */ /* 0x000fe200078ec0ff */
[----:B------:R-:W-:Y:S02]  /*6f10*/  ST.E.U16 desc[UR4][R12.64], R14 ;  /* 0x0000000e0c007985 */ /* 0x000fe4000c101504 */
[----:B------:R3:W4:Y:S02]  /*6f20*/  MUFU.EX2 R116, R8 ;  /* 0x0000000800747308 */ /* 0x0007240000000800 */
[----:B------:R-:W-:-:S05]  /*6f30*/  @!P2 HADD2 R102, -R15.H0_H0, -RZ.H0_H0 ;  /* 0xa00000ff0f66a230 */ /* 0x000fca0000000900 */
[----:B------:R-:W-:Y:S02]  /*6f40*/  @!P2 PRMT R15, R102, 0x5410, RZ ;  /* 0x00005410660fa816 */ /* 0x000fe400000000ff */
[----:B------:R-:W-:Y:S02]  /*6f50*/  ISETP.GE.U32.AND P2, PT, R218, R19, PT ;  /* 0x00000013da00720c */ /* 0x000fe40003f46070 */
[----:B-1----:R-:W-:Y:S01]  /*6f60*/  LOP3.LUT R10, R18, 0xff, RZ, 0xc0, !PT ;  /* 0x000000ff120a7812 */ /* 0x002fe200078ec0ff */
[----:B------:R1:W-:Y:S01]  /*6f70*/  ST.E.U16 desc[UR4][R12.64+0x2], R15 ;  /* 0x0000020f0c007985 */ /* 0x0003e2000c101504 */
[----:B--2---:R-:W-:Y:S02]  /*6f80*/  F2FP.F16.F32.PACK_AB R26, R111, R140 ;  /* 0x0000008c6f1a723e */ /* 0x004fe400000000ff */
[----:B---3--:R-:W-:Y:S01]  /*6f90*/  LOP3.LUT R8, R9, 0xff, RZ, 0xc0, !PT ;  /* 0x000000ff09087812 */ /* 0x008fe200078ec0ff */
[----:B------:R-:W-:Y:S01]  /*6fa0*/  FFMA.FTZ R9, R56, R3, -R5 ;  /* 0x0000000338097223 */ /* 0x000fe20000010805 */
[----:B----4-:R-:W-:-:S02]  /*6fb0*/  F2FP.F16.F32.PACK_AB R28, R116, R117 ;  /* 0x00000075741c723e */ /* 0x010fc400000000ff */
[----:B------:R-:W-:Y:S01]  /*6fc0*/  ISETP.GE.U32.AND P4, PT, R218, R8, PT ;  /* 0x00000008da00720c */ /* 0x000fe20003f86070 */
[----:B------:R-:W-:Y:S01]  /*6fd0*/  FFMA.FTZ R8, R47, R3, -R5 ;  /* 0x000000032f087223 */ /* 0x000fe20000010805 */
[----:B------:R-:W-:Y:S01]  /*6fe0*/  MUFU.EX2 R109, R9 ;  /* 0x00000009006d7308 */ /* 0x000fe20000000800 */
[----:B------:R-:W-:Y:S02]  /*6ff0*/  PRMT R27, R28, 0x7632, R27 ;  /* 0x000076321c1b7816 */ /* 0x000fe4000000001b */
[----:B------:R-:W-:Y:S02]  /*7000*/  PRMT R25, R26, 0x7632, R25 ;  /* 0x000076321a197816 */ /* 0x000fe40000000019 */
[----:B------:R-:W-:Y:S01]  /*7010*/  PRMT R56, R28, 0x5410, R27 ;  /* 0x000054101c387816 */ /* 0x000fe2000000001b */
[----:B------:R-:W-:Y:S02]  /*7020*/  @!P2 HADD2 R104, -R27.H0_H0, -RZ.H0_H0 ;  /* 0xa00000ff1b68a230 */ /* 0x000fe40000000900 */
[----:B------:R2:W3:Y:S01]  /*7030*/  MUFU.EX2 R141, R8 ;  /* 0x00000008008d7308 */ /* 0x0004e20000000800 */
[----:B------:R-:W-:-:S02]  /*7040*/  @!P6 HADD2 R112, -R25.H0_H0, -RZ.H0_H0 ;  /* 0xa00000ff1970e230 */ /* 0x000fc40000000900 */
[----:B------:R-:W-:Y:S01]  /*7050*/  @!P4 HADD2 R103, -R28.H0_H0, -RZ.H0_H0 ;  /* 0xa00000ff1c67c230 */ /* 0x000fe20000000900 */
[----:B------:R-:W-:-:S04]  /*7060*/  @!P2 PRMT R27, R104, 0x5410, RZ ;  /* 0x00005410681ba816 */ /* 0x000fc800000000ff */
[----:B------:R-:W-:Y:S02]  /*7070*/  @!P4 PRMT R28, R103, 0x5410, RZ ;  /* 0x00005410671cc816 */ /* 0x000fe400000000ff */
[----:B------:R-:W-:Y:S01]  /*7080*/  ISETP.GE.U32.AND P4, PT, R218, R11, PT ;  /* 0x0000000bda00720c */ /* 0x000fe20003f86070 */
[----:B--2---:R-:W-:Y:S01]  /*7090*/  IMAD.WIDE.U32 R8, R62, -0x326172a9, RZ ;  /* 0xcd9e8d573e087825 */ /* 0x004fe200078e00ff */
[----:B---3--:R-:W-:-:S04]  /*70a0*/  F2FP.F16.F32.PACK_AB R24, R141, R109 ;  /* 0x0000006d8d18723e */ /* 0x008fc800000000ff */
[----:B------:R-:W-:Y:S01]  /*70b0*/  LOP3.LUT R29, R9, R250, R44, 0x96, !PT ;  /* 0x000000fa091d7212 */ /* 0x000fe200078e962c */
[----:B------:R-:W-:Y:S01]  /*70c0*/  @!P0 HADD2 R105, -R24.H0_H0, -RZ.H0_H0 ;  /* 0xa00000ff18698230 */ /* 0x000fe20000000900 */
[----:B------:R-:W-:Y:S02]  /*70d0*/  LOP3.LUT R48, R8, 0xffff, RZ, 0xc0, !PT ;  /* 0x0000ffff08307812 */ /* 0x000fe400078ec0ff */
[----:B------:R-:W-:Y:S02]  /*70e0*/  LOP3.LUT R9, R82, 0xff, RZ, 0xc0, !PT ;  /* 0x000000ff52097812 */ /* 0x000fe400078ec0ff */
[----:B------:R-:W-:Y:S02]  /*70f0*/  LOP3.LUT R55, R8, 0xff, RZ, 0xc0, !PT ;  /* 0x000000ff08377812 */ /* 0x000fe400078ec0ff */
[--C-:B------:R-:W-:Y:S02]  /*7100*/  SHF.R.U32.HI R50, RZ, 0x10, R8.reuse ;  /* 0x00000010ff327819 */ /* 0x100fe40000011608 */
[----:B------:R-:W-:Y:S01]  /*7110*/  SHF.R.U32.HI R52, RZ, 0x18, R8 ;  /* 0x00000018ff347819 */ /* 0x000fe20000011608 */
[--C-:B------:R-:W-:Y:S01]  /*7120*/  FFMA.FTZ R8, R53, R3, -R5.reuse ;  /* 0x0000000335087223 */ /* 0x100fe20000010805 */
[----:B------:R-:W-:Y:S01]  /*7130*/  ISETP.GE.U32.AND P2, PT, R218, R9, PT ;  /* 0x00000009da00720c */ /* 0x000fe20003f46070 */
[----:B------:R-:W-:Y:S01]  /*7140*/  FFMA.FTZ R9, R54, R3, -R5 ;  /* 0x0000000336097223 */ /* 0x000fe20000010805 */
[----:B------:R-:W-:Y:S01]  /*7150*/  PRMT R23, R24, 0x7632, R23 ;  /* 0x0000763218177816 */ /* 0x000fe20000000017 */
[----:B------:R2:W-:Y:S01]  /*7160*/  MUFU.EX2 R108, R8 ;  /* 0x00000008006c7308 */ /* 0x0005e20000000800 */
[----:B------:R-:W-:-:S02]  /*7170*/  PRMT R53, R26, 0x5410, R25 ;  /* 0x000054101a357816 */ /* 0x000fc40000000019 */
[----:B------:R-:W-:Y:S01]  /*7180*/  PRMT R54, R24, 0x5410, R23 ;  /* 0x0000541018367816 */ /* 0x000fe20000000017 */
[----:B------:R-:W-:Y:S01]  /*7190*/  @!P4 HADD2 R106, -R23.H0_H0, -RZ.H0_H0 ;  /* 0xa00000ff176ac230 */ /* 0x000fe20000000900 */
[----:B------:R-:W-:Y:S02]  /*71a0*/  @!P0 PRMT R24, R105, 0x5410, RZ ;  /* 0x0000541069188816 */ /* 0x000fe400000000ff */
[----:B------:R-:W-:Y:S01]  /*71b0*/  ISETP.GE.U32.AND P0, PT, R218, R10, PT ;  /* 0x0000000ada00720c */ /* 0x000fe20003f06070 */
[----:B------:R3:W4:Y:S01]  /*71c0*/  MUFU.EX2 R110, R9 ;  /* 0x00000009006e7308 */ /* 0x0007220000000800 */
[----:B------:R-:W-:Y:S01]  /*71d0*/  @!P4 PRMT R23, R106, 0x5410, RZ ;  /* 0x000054106a17c816 */ /* 0x000fe200000000ff */
[----:B------:R-:W-:Y:S01]  /*71e0*/  @!P2 HADD2 R107, -R26.H0_H0, -RZ.H0_H0 ;  /* 0xa00000ff1a6ba230 */ /* 0x000fe20000000900 */
[----:B------:R-:W-:Y:S02]  /*71f0*/  @!P6 PRMT R25, R112, 0x5410, RZ ;  /* 0x000054107019e816 */ /* 0x000fe400000000ff */
[----:B------:R-:W-:-:S02]  /*7200*/  SHF.R.U32.HI R10, RZ, 0x8, R84 ;  /* 0x00000008ff0a7819 */ /* 0x000fc40000011654 */
[----:B------:R-:W-:Y:S02]  /*7210*/  @!P2 PRMT R26, R107, 0x5410, RZ ;  /* 0x000054106b1aa816 */ /* 0x000fe400000000ff */
[----:B--2---:R-:W-:-:S04]  /*7220*/  LOP3.LUT R8, R18, 0xffff, RZ, 0xc0, !PT ;  /* 0x0000ffff12087812 */ /* 0x004fc800078ec0ff */
[----:B------:R-:W-:-:S04]  /*7230*/  SHF.R.U32.HI R8, RZ, 0x8, R8 ;  /* 0x00000008ff087819 */ /* 0x000fc80000011608 */
[----:B------:R-:W-:Y:S01]  /*7240*/  LOP3.LUT R8, R8, 0xffff, RZ, 0xc0, !PT ;  /* 0x0000ffff08087812 */ /* 0x000fe200078ec0ff */
[----:B---3--:R-:W-:Y:S01]  /*7250*/  FFMA.FTZ R9, R17, R3, -R0 ;  /* 0x0000000311097223 */ /* 0x008fe20000010800 */
[----:B----4-:R-:W-:Y:S02]  /*7260*/  F2FP.F16.F32.PACK_AB R22, R110, R108 ;  /* 0x0000006c6e16723e */ /* 0x010fe400000000ff */
[----:B------:R-:W-:Y:S01]  /*7270*/  ISETP.GE.U32.AND P4, PT, R218, R8, PT ;  /* 0x00000008da00720c */ /* 0x000fe20003f86070 */
[----:B------:R2:W-:Y:S01]  /*7280*/  MUFU.EX2 R94, R9 ;  /* 0x00000009005e7308 */ /* 0x0005e20000000800 */
[----:B------:R-:W-:Y:S01]  /*7290*/  SHF.R.U32.HI R8, RZ, 0x18, R18 ;  /* 0x00000018ff087819 */ /* 0x000fe20000011612 */
[----:B------:R-:W-:Y:S01]  /*72a0*/  @!P0 HADD2 R113, -R22.H0_H0, -RZ.H0_H0 ;  /* 0xa00000ff16718230 */ /* 0x000fe20000000900 */
[----:B------:R-:W-:Y:S02]  /*72b0*/  PRMT R21, R22, 0x7632, R21 ;  /* 0x0000763216157816 */ /* 0x000fe40000000015 */
[----:B------:R-:W-:-:S02]  /*72c0*/  ISETP.GE.U32.AND P2, PT, R218, R8, PT ;  /* 0x00000008da00720c */ /* 0x000fc40003f46070 */
[----:B------:R-:W-:Y:S02]  /*72d0*/  LOP3.LUT R8, R64, 0xff, RZ, 0xc0, !PT ;  /* 0x000000ff40087812 */ /* 0x000fe400078ec0ff */
[----:B------:R-:W-:Y:S02]  /*72e0*/  SHF.R.U32.HI R18, RZ, 0x10, R18 ;  /* 0x00000010ff127819 */ /* 0x000fe40000011612 */
[----:B------:R-:W-:Y:S01]  /*72f0*/  ISETP.GE.U32.AND P6, PT, R218, R8, PT ;  /* 0x00000008da00720c */ /* 0x000fe20003fc6070 */
[----:B------:R-:W-:Y:S01]  /*7300*/  @!P4 HADD2 R114, -R21.H0_H0, -RZ.H0_H0 ;  /* 0xa00000ff1572c230 */ /* 0x000fe20000000900 */
[----:B------:R-:W-:Y:S02]  /*7310*/  SHF.R.U32.HI R8, RZ, 0x18, R41 ;  /* 0x00000018ff087819 */ /* 0x000fe40000011629 */
[----:B------:R-:W-:Y:S01]  /*7320*/  PRMT R128, R22, 0x5410, R21 ;  /* 0x0000541016807816 */ /* 0x000fe20000000015 */
[----:B--2---:R-:W-:Y:S01]  /*7330*/  FFMA.FTZ R9, R20, R3, -R0 ;  /* 0x0000000314097223 */ /* 0x004fe20000010800 */
[----:B------:R-:W-:-:S02]  /*7340*/  @!P0 PRMT R22, R113, 0x5410, RZ ;  /* 0x0000541071168816 */ /* 0x000fc400000000ff */
[----:B------:R-:W-:Y:S01]  /*7350*/  ISETP.GE.U32.AND P0, PT, R218, R8, PT ;  /* 0x00000008da00720c */ /* 0x000fe20003f06070 */
[----:B------:R2:W3:Y:S01]  /*7360*/  MUFU.EX2 R93, R9 ;  /* 0x00000009005d7308 */ /* 0x0004e20000000800 */
[----:B------:R-:W-:Y:S01]  /*7370*/  FFMA.FTZ R8, R60, R3, -R5 ;  /* 0x000000033c087223 */ /* 0x000fe20000010805 */
[----:B------:R-:W-:-:S06]  /*7380*/  @!P4 PRMT R21, R114, 0x5410, RZ ;  /* 0x000054107215c816 */ /* 0x000fcc00000000ff */
[----:B------:R4:W-:Y:S01]  /*7390*/  MUFU.EX2 R95, R8 ;  /* 0x00000008005f7308 */ /* 0x0009e20000000800 */
[----:B--2---:R-:W-:Y:S01]  /*73a0*/  FFMA.FTZ R9, R59, R3, -R5 ;  /* 0x000000033b097223 */ /* 0x004fe20000010805 */
[----:B------:R-:W-:Y:S01]  /*73b0*/  LOP3.LUT R5, R18, 0xff, RZ, 0xc0, !PT ;  /* 0x000000ff12057812 */ /* 0x000fe200078ec0ff */
[----:B------:R-:W-:Y:S01]  /*73c0*/  IMAD.SHL.U32 R18, R147, 0x8, RZ ;  /* 0x0000000893127824 */ /* 0x000fe200078e00ff */
[----:B---3--:R-:W-:-:S04]  /*73d0*/  F2FP.F16.F32.PACK_AB R20, R93, R94 ;  /* 0x0000005e5d14723e */ /* 0x008fc800000000ff */
[----:B------:R2:W3:Y:S01]  /*73e0*/  MUFU.EX2 R92, R9 ;  /* 0x00000009005c7308 */ /* 0x0004e20000000800 */
[----:B------:R-:W-:Y:S01]  /*73f0*/  ISETP.GE.U32.AND P4, PT, R218, R5, PT ;  /* 0x00000005da00720c */ /* 0x000fe20003f86070 */
[----:B------:R-:W-:Y:S01]  /*7400*/  IMAD.WIDE R18, R18, 0x2, R12 ;  /* 0x0000000212127825 */ /* 0x000fe200078e020c */
[----:B------:R-:W-:-:S03]  /*7410*/  SHF.R.U32.HI R5, RZ, 0x8, R63 ;  /* 0x00000008ff057819 */ /* 0x000fc6000001163f */
[----:B----4-:R-:W-:Y:S01]  /*7420*/  FFMA.FTZ R8, R45, R3, -R0 ;  /* 0x000000032d087223 */ /* 0x010fe20000010800 */
[----:B------:R-:W-:Y:S02]  /*7430*/  PRMT R11, R20, 0x7632, R11 ;  /* 0x00007632140b7816 */ /* 0x000fe4000000000b */
[----:B------:R-:W-:Y:S01]  /*7440*/  PRMT R62, R67, 0x5410, R5 ;  /* 0x00005410433e7816 */ /* 0x000fe20000000005 */
[----:B------:R4:W-:Y:S01]  /*7450*/  MUFU.EX2 R79, R8 ;  /* 0x00000008004f7308 */ /* 0x0009e20000000800 */
[----:B------:R-:W-:Y:S01]  /*7460*/  LOP3.LUT R5, R68, 0xff, RZ, 0xc0, !PT ;  /* 0x000000ff44057812 */ /* 0x000fe200078ec0ff */
[----:B------:R-:W-:Y:S01]  /*7470*/  @!P2 HADD2 R122, -R11.H0_H0, -RZ.H0_H0 ;  /* 0xa00000ff0b7aa230 */ /* 0x000fe20000000900 */
[----:B------:R-:W-:Y:S01]  /*7480*/  PRMT R129, R20, 0x5410, R11 ;  /* 0x0000541014817816 */ /* 0x000fe2000000000b */
[----:B------:R-:W-:Y:S01]  /*7490*/  ST.E.U16 desc[UR4][R18.64], R28 ;  /* 0x0000001c12007985 */ /* 0x000fe2000c101504 */
[----:B------:R-:W-:Y:S01]  /*74a0*/  PRMT R59, R5, 0x5410, R69 ;  /* 0x00005410053b7816 */ /* 0x000fe20000000045 */
[----:B------:R-:W-:-:S02]  /*74b0*/  @!P4 HADD2 R115, -R20.H0_H0, -RZ.H0_H0 ;  /* 0xa00000ff1473c230 */ /* 0x000fc40000000900 */
[-C--:B------:R-:W-:Y:S01]  /*74c0*/  FFMA.FTZ R5, R83, R3.reuse, -R6 ;  /* 0x0000000353057223 */ /* 0x080fe20000010806 */
[----:B------:R-:W-:Y:S01]  /*74d0*/  PRMT R45, R86, 0x5410, R10 ;  /* 0x00005410562d7816 */ /* 0x000fe2000000000a */
[----:B------:R-:W-:Y:S01]  /*74e0*/  ST.E.U16 desc[UR4][R18.64+0x2], R27 ;  /* 0x0000021b12007985 */ /* 0x000fe2000c101504 */
[----:B--2---:R-:W-:Y:S01]  /*74f0*/  LOP3.LUT R9, R85, 0xff, RZ, 0xc0, !PT ;  /* 0x000000ff55097812 */ /* 0x004fe200078ec0ff */
[----:B------:R2:W-:Y:S01]  /*7500*/  MUFU.EX2 R61, R5 ;  /* 0x00000005003d7308 */ /* 0x0005e20000000800 */
[----:B------:R-:W-:Y:S02]  /*7510*/  @!P4 PRMT R20, R115, 0x5410, RZ ;  /* 0x000054107314c816 */ /* 0x000fe400000000ff */
[----:B---3--:R-:W-:Y:S02]  /*7520*/  F2FP.F16.F32.PACK_AB R10, R95, R92 ;  /* 0x0000005c5f0a723e */ /* 0x008fe400000000ff */
[----:B------:R-:W-:Y:S01]  /*7530*/  PRMT R47, R9, 0x5410, R87 ;  /* 0x00005410092f7816 */ /* 0x000fe20000000057 */
[----:B----4-:R-:W-:Y:S01]  /*7540*/  FFMA.FTZ R8, R46, R3, -R0 ;  /* 0x000000032e087223 */ /* 0x010fe20000010800 */
[----:B------:R-:W-:Y:S01]  /*7550*/  SHF.R.U32.HI R0, RZ, 0x8, R65 ;  /* 0x00000008ff007819 */ /* 0x000fe20000011641 */
[----:B------:R-:W-:Y:S01]  /*7560*/  @!P1 HADD2 R123, -R10.H0_H0, -RZ.H0_H0 ;  /* 0xa00000ff0a7b9230 */ /* 0x000fe20000000900 */
[----:B------:R-:W-:Y:S01]  /*7570*/  PRMT R9, R10, 0x7632, R9 ;  /* 0x000076320a097816 */ /* 0x000fe20000000009 */
[----:B------:R3:W-:Y:S01]  /*7580*/  MUFU.EX2 R77, R8 ;  /* 0x00000008004d7308 */ /* 0x0007e20000000800 */
[----:B------:R-:W-:Y:S01]  /*7590*/  PRMT R58, R66, 0x5410, R0 ;  /* 0x00005410423a7816 */ /* 0x000fe20000000000 */
[----:B------:R-:W-:Y:S01]  /*75a0*/  IMAD R46, R147, 0x48, RZ ;  /* 0x00000048932e7824 */ /* 0x000fe200078e02ff */
[----:B------:R-:W-:-:S02]  /*75b0*/  SHF.R.U32.HI R0, RZ, 0x8, R71 ;  /* 0x00000008ff007819 */ /* 0x000fc40000011647 */
[----:B------:R-:W-:Y:S01]  /*75c0*/  @!P2 PRMT R11, R122, 0x5410, RZ ;  /* 0x000054107a0ba816 */ /* 0x000fe200000000ff */
[----:B-1----:R-:W-:Y:S01]  /*75d0*/  IMAD.WIDE R14, R46, 0x2, R12 ;  /* 0x000000022e0e7825 */ /* 0x002fe200078e020c */
[----:B------:R-:W-:-:S03]  /*75e0*/  LOP3.LUT R0, R0, 0xffff, RZ, 0xc0, !PT ;  /* 0x0000ffff00007812 */ /* 0x000fc600078ec0ff */
[-CC-:B--2---:R-:W-:Y:S01]  /*75f0*/  FFMA.FTZ R5, R78, R3.reuse, -R6.reuse ;  /* 0x000000034e057223 */ /* 0x184fe20000010806 */
[----:B------:R-:W-:Y:S02]  /*7600*/  PRMT R130, R10, 0x5410, R9 ;  /* 0x000054100a827816 */ /* 0x000fe40000000009 */
[----:B------:R-:W-:Y:S01]  /*7610*/  ISETP.GE.U32.AND P4, PT, R218, R0, PT ;  /* 0x00000000da00720c */ /* 0x000fe20003f86070 */
[----:B------:R1:W2:Y:S01]  /*7620*/  MUFU.EX2 R60, R5 ;  /* 0x00000005003c7308 */ /* 0x0002a20000000800 */
[--C-:B------:R-:W-:Y:S02]  /*7630*/  SHF.R.U32.HI R0, RZ, 0x18, R7.reuse ;  /* 0x00000018ff007819 */ /* 0x100fe40000011607 */
[----:B------:R-:W-:Y:S01]  /*7640*/  SHF.R.U32.HI R7, RZ, 0x10, R7 ;  /* 0x00000010ff077819 */ /* 0x000fe20000011607 */
[-CC-:B---3--:R-:W-:Y:S01]  /*7650*/  FFMA.FTZ R8, R80, R3.reuse, -R6.reuse ;  /* 0x0000000350087223 */ /* 0x188fe20000010806 */
[----:B------:R-:W-:Y:S01]  /*7660*/  FFMA.FTZ R3, R81, R3, -R6 ;  /* 0x0000000351037223 */ /* 0x000fe20000010806 */
[----:B------:R-:W-:-:S02]  /*7670*/  ISETP.GE.U32.AND P2, PT, R218, R0, PT ;  /* 0x00000000da00720c */ /* 0x000fc40003f46070 */
[----:B------:R-:W-:Y:S01]  /*7680*/  LOP3.LUT R0, R40, 0xffff, RZ, 0xc0, !PT ;  /* 0x0000ffff28007812 */ /* 0x000fe200078ec0ff */
[----:B------:R-:W-:Y:S01]  /*7690*/  MUFU.EX2 R76, R8 ;  /* 0x00000008004c7308 */ /* 0x000fe20000000800 */
[----:B------:R-:W-:Y:S02]  /*76a0*/  LOP3.LUT R7, R7, 0xff, RZ, 0xc0, !PT ;  /* 0x000000ff07077812 */ /* 0x000fe400078ec0ff */
[----:B------:R-:W-:Y:S01]  /*76b0*/  @!P4 HADD2 R125, -R9.H0_H0, -RZ.H0_H0 ;  /* 0xa00000ff097dc230 */ /* 0x000fe20000000900 */
[----:B------:R-:W-:Y:S02]  /*76c0*/  SHF.R.U32.HI R0, RZ, 0x8, R0 ;  /* 0x00000008ff007819 */ /* 0x000fe40000011600 */
[----:B------:R-:W-:Y:S02]  /*76d0*/  @!P1 PRMT R10, R123, 0x5410, RZ ;  /* 0x000054107b0a9816 */ /* 0x000fe400000000ff */
[----:B-1----:R-:W-:Y:S01]  /*76e0*/  SHF.R.U32.HI R5, RZ, 0x10, R41 ;  /* 0x00000010ff057819 */ /* 0x002fe20000011629 */
[----:B------:R1:W3:Y:S01]  /*76f0*/  MUFU.EX2 R63, R3 ;  /* 0x00000003003f7308 */ /* 0x0002e20000000800 */
[----:B------:R-:W-:-:S02]  /*7700*/  @!P4 PRMT R9, R125, 0x5410, RZ ;  /* 0x000054107d09c816 */ /* 0x000fc400000000ff */
[----:B------:R-:W-:Y:S02]  /*7710*/  ISETP.GE.U32.AND P4, PT, R218, R7, PT ;  /* 0x00000007da00720c */ /* 0x000fe40003f86070 */
[----:B------:R-:W-:Y:S01]  /*7720*/  PRMT R41, R16, 0x5410, R0 ;  /* 0x0000541010297816 */ /* 0x000fe20000000000 */
[----:B------:R-:W-:Y:S01]  /*7730*/  IMAD.SHL.U32 R16, R147, 0x40, RZ ;  /* 0x0000004093107824 */ /* 0x000fe200078e00ff */
[----:B------:R-:W-:Y:S02]  /*7740*/  LOP3.LUT R5, R5, 0xff, RZ, 0xc0, !PT ;  /* 0x000000ff05057812 */ /* 0x000fe400078ec0ff */
[----:B------:R-:W-:Y:S01]  /*7750*/  SHF.R.U32.HI R0, RZ, 0x10, R40 ;  /* 0x00000010ff007819 */ /* 0x000fe20000011628 */
[----:B------:R-:W-:Y:S01]  /*7760*/  IMAD.WIDE R16, R16, 0x2, R12 ;  /* 0x0000000210107825 */ /* 0x000fe200078e020c */
[----:B--2---:R-:W-:Y:S02]  /*7770*/  F2FP.F16.F32.PACK_AB R6, R60, R61 ;  /* 0x0000003d3c06723e */ /* 0x004fe400000000ff */
[----:B------:R-:W-:-:S02]  /*7780*/  ISETP.GE.U32.AND P1, PT, R218, R5, PT ;  /* 0x00000005da00720c */ /* 0x000fc40003f26070 */
[----:B------:R-:W-:Y:S01]  /*7790*/  LOP3.LUT R0, R0, 0xff, RZ, 0xc0, !PT ;  /* 0x000000ff00007812 */ /* 0x000fe200078ec0ff */
[----:B------:R-:W-:Y:S01]  /*77a0*/  @!P4 HADD2 R144, -R6.H0_H0, -RZ.H0_H0 ;  /* 0xa00000ff0690c230 */ /* 0x000fe20000000900 */
[----:B-1----:R-:W-:Y:S01]  /*77b0*/  SHF.R.U32.HI R3, RZ, 0x18, R40 ;  /* 0x00000018ff037819 */ /* 0x002fe20000011628 */
[----:B------:R-:W-:Y:S01]  /*77c0*/  ST.E.U16 desc[UR4][R16.64], R39 ;  /* 0x0000002710007985 */ /* 0x000fe2000c101504 */
[----:B------:R-:W-:Y:S02]  /*77d0*/  PRMT R5, R6, 0x7632, R5 ;  /* 0x0000763206057816 */ /* 0x000fe40000000005 */
[----:B------:R-:W-:Y:S01]  /*77e0*/  PRMT R40, R0, 0x5410, R3 ;  /* 0x0000541000287816 */ /* 0x000fe20000000003 */
[----:B------:R-:W-:Y:S01]  /*77f0*/  ST.E.U16 desc[UR4][R16.64+0x2], R38 ;  /* 0x0000022610007985 */ /* 0x000fe2000c101504 */
[----:B---3--:R-:W-:Y:S01]  /*7800*/  F2FP.F16.F32.PACK_AB R3, R63, R76 ;  /* 0x0000004c3f03723e */ /* 0x008fe200000000ff */
[----:B------:R-:W-:Y:S01]  /*7810*/  @!P2 HADD2 R139, -R5.H0_H0, -RZ.H0_H0 ;  /* 0xa00000ff058ba230 */ /* 0x000fe20000000900 */
[----:B------:R-:W-:-:S02]  /*7820*/  PRMT R44, R6, 0x5410, R5 ;  /* 0x00005410062c7816 */ /* 0x000fc40000000005 */
[----:B------:R-:W-:Y:S01]  /*7830*/  PRMT R0, R3, 0x7632, R0 ;  /* 0x0000763203007816 */ /* 0x000fe20000000000 */
[----:B------:R-:W-:Y:S01]  /*7840*/  @!P1 HADD2 R138, -R3.H0_H0, -RZ.H0_H0 ;  /* 0xa00000ff038a9230 */ /* 0x000fe20000000900 */
[----:B------:R-:W-:Y:S02]  /*7850*/  F2FP.F16.F32.PACK_AB R8, R77, R79 ;  /* 0x0000004f4d08723e */ /* 0x000fe400000000ff */
[----:B------:R-:W-:Y:S01]  /*7860*/  @!P4 PRMT R6, R144, 0x5410, RZ ;  /* 0x000054109006c816 */ /* 0x000fe200000000ff */
[----:B------:R-:W-:Y:S01]  /*7870*/  @!P0 HADD2 R145, -R0.H0_H0, -RZ.H0_H0 ;  /* 0xa00000ff00918230 */ /* 0x000fe20000000900 */
[----:B------:R-:W-:Y:S01]  /*7880*/  @!P2 PRMT R5, R139, 0x5410, RZ ;  /* 0x000054108b05a816 */ /* 0x000fe200000000ff */
[----:B------:R-:W-:Y:S01]  /*7890*/  @!P6 HADD2 R136, -R8.H0_H0, -RZ.H0_H0 ;  /* 0xa00000ff0888e230 */ /* 0x000fe20000000900 */
[----:B------:R-:W-:Y:S01]  /*78a0*/  PRMT R7, R8, 0x7632, R7 ;  /* 0x0000763208077816 */ /* 0x000fe20000000007 */
[----:B------:R1:W-:Y:S01]  /*78b0*/  ST.E.U16 desc[UR4][R14.64], R6 ;  /* 0x000000060e007985 */ /* 0x0003e2000c101504 */
[----:B------:R-:W-:-:S02]  /*78c0*/  PRMT R125, R3, 0x5410, R0 ;  /* 0x00005410037d7816 */ /* 0x000fc40000000000 */
[----:B------:R-:W-:Y:S01]  /*78d0*/  @!P0 PRMT R0, R145, 0x5410, RZ ;  /* 0x0000541091008816 */ /* 0x000fe200000000ff */
[----:B------:R2:W-:Y:S01]  /*78e0*/  ST.E.U16 desc[UR4][R14.64+0x2], R5 ;  /* 0x000002050e007985 */ /* 0x0005e2000c101504 */
[----:B------:R-:W-:Y:S01]  /*78f0*/  @!P5 HADD2 R137, -R7.H0_H0, -RZ.H0_H0 ;  /* 0xa00000ff0789d230 */ /* 0x000fe20000000900 */
[----:B------:R-:W-:Y:S02]  /*7900*/  @!P1 PRMT R3, R138, 0x5410, RZ ;  /* 0x000054108a039816 */ /* 0x000fe400000000ff */
[----:B------:R3:W-:Y:S01]  /*7910*/  ST.E.U16 desc[UR4][R12.64+0x10], R24 ;  /* 0x000010180c007985 */ /* 0x0007e2000c101504 */
[----:B------:R-:W-:Y:S02]  /*7920*/  PRMT R131, R8, 0x5410, R7 ;  /* 0x0000541008837816 */ /* 0x000fe40000000007 */
[----:B------:R-:W-:Y:S01]  /*7930*/  @!P6 PRMT R8, R136, 0x5410, RZ ;  /* 0x000054108808e816 */ /* 0x000fe200000000ff */
[----:B------:R4:W-:Y:S01]  /*7940*/  ST.E.U16 desc[UR4][R12.64+0x12], R23 ;  /* 0x000012170c007985 */ /* 0x0009e2000c101504 */
[----:B------:R-:W-:-:S02]  /*7950*/  @!P5 PRMT R7, R137, 0x5410, RZ ;  /* 0x000054108907d816 */ /* 0x000fc400000000ff */
[----:B------:R-:W-:Y:S01]  /*7960*/  PRMT R68, R218, 0x7054, R218 ;  /* 0x00007054da447816 */ /* 0x000fe200000000da */
[----:B------:R-:W-:Y:S01]  /*7970*/  ST.E.U16 desc[UR4][R18.64+0x10], R26 ;  /* 0x0000101a12007985 */ /* 0x000fe2000c101504 */
[----:B------:R-:W-:-:S03]  /*7980*/  IADD3 R220, P0, R12, -0x40, RZ ;  /* 0xffffffc00cdc7810 */ /* 0x000fc60007f1e0ff */
[----:B------:R-:W-:Y:S01]  /*7990*/  ST.E.U16 desc[UR4][R18.64+0x12], R25 ;  /* 0x0000121912007985 */ /* 0x000fe2000c101504 */
[----:B------:R-:W-:-:S03]  /*79a0*/  IADD3.X R221, R13, -0x1, RZ, P0, !PT ;  /* 0xffffffff0ddd7810 */ /* 0x000fc600007fe4ff */
[----:B------:R-:W-:Y:S01]  /*79b0*/  ST.E.U16 desc[UR4][R16.64+0x10], R51 ;  /* 0x0000103310007985 */ /* 0x000fe2000c101504 */
[----:B-1----:R-:W-:-:S03]  /*79c0*/  LOP3.LUT R6, R50, 0xff, RZ, 0xc0, !PT ;  /* 0x000000ff32067812 */ /* 0x002fc600078ec0ff */
[----:B------:R-:W-:Y:S01]  /*79d0*/  ST.E.U16 desc[UR4][R16.64+0x12], R49 ;  /* 0x0000123110007985 */ /* 0x000fe2000c101504 */
[----:B--2---:R-:W-:-:S03]  /*79e0*/  SHF.R.U32.HI R5, RZ, 0x18, R29 ;  /* 0x00000018ff057819 */ /* 0x004fc6000001161d */
[----:B------:R-:W-:Y:S01]  /*79f0*/  ST.E.U16 desc[UR4][R14.64+0x10], R37 ;  /* 0x000010250e007985 */ /* 0x000fe2000c101504 */
[----:B---3--:R-:W-:-:S03]  /*7a00*/  SHF.R.U32.HI R24, RZ, 0x18, R42 ;  /* 0x00000018ff187819 */ /* 0x008fc6000001162a */
[----:B------:R-:W-:Y:S01]  /*7a10*/  ST.E.U16 desc[UR4][R14.64+0x12], R36 ;  /* 0x000012240e007985 */ /* 0x000fe2000c101504 */
[----:B----4-:R-:W-:-:S03]  /*7a20*/  LOP3.LUT R23, R42, 0xff, RZ, 0xc0, !PT ;  /* 0x000000ff2a177812 */ /* 0x010fc600078ec0ff */
[----:B------:R-:W-:Y:S04]  /*7a30*/  ST.E.U16 desc[UR4][R12.64+0x20], R22 ;  /* 0x000020160c007985 */ /* 0x000fe8000c101504 */
[----:B------:R-:W-:Y:S04]  /*7a40*/  ST.E.U16 desc[UR4][R12.64+0x22], R21 ;  /* 0x000022150c007985 */ /* 0x000fe8000c101504 */
[----:B------:R1:W-:Y:S04]  /*7a50*/  ST.E.U16 desc[UR4][R18.64+0x20], R20 ;  /* 0x0000201412007985 */ /* 0x0003e8000c101504 */
[----:B------:R-:W-:Y:S04]  /*7a60*/  ST.E.U16 desc[UR4][R18.64+0x22], R11 ;  /* 0x0000220b12007985 */ /* 0x000fe8000c101504 */
[----:B------:R-:W-:Y:S04]  /*7a70*/  ST.E.U16 desc[UR4][R16.64+0x20], R35 ;  /* 0x0000202310007985 */ /* 0x000fe8000c101504 */
[----:B------:R-:W-:Y:S04]  /*7a80*/  ST.E.U16 desc[UR4][R16.64+0x22], R34 ;  /* 0x0000222210007985 */ /* 0x000fe8000c101504 */
[----:B------:R2:W-:Y:S04]  /*7a90*/  ST.E.U16 desc[UR4][R14.64+0x22], R0 ;  /* 0x000022000e007985 */ /* 0x0005e8000c101504 */
[----:B------:R3:W-:Y:S04]  /*7aa0*/  ST.E.U16 desc[UR4][R14.64+0x20], R3 ;  /* 0x000020030e007985 */ /* 0x0007e8000c101504 */
[----:B------:R-:W-:Y:S01]  /*7ab0*/  ST.E.U16 desc[UR4][R12.64+0x30], R10 ;  /* 0x0000300a0c007985 */ /* 0x000fe2000c101504 */
[----:B-1----:R-:W-:-:S03]  /*7ac0*/  LOP3.LUT R20, R89, 0xff, RZ, 0xc0, !PT ;  /* 0x000000ff59147812 */ /* 0x002fc600078ec0ff */
[----:B------:R-:W-:Y:S01]  /*7ad0*/  ST.E.U16 desc[UR4][R12.64+0x32], R9 ;  /* 0x000032090c007985 */ /* 0x000fe2000c101504 */
[----:B------:R-:W-:-:S03]  /*7ae0*/  PRMT R25, R20, 0x5410, R96 ;  /* 0x0000541014197816 */ /* 0x000fc60000000060 */
[----:B------:R1:W-:Y:S04]  /*7af0*/  ST.E.U16 desc[UR4][R18.64+0x30], R8 ;  /* 0x0000300812007985 */ /* 0x0003e8000c101504 */
[----:B------:R4:W-:Y:S04]  /*7b00*/  ST.E.U16 desc[UR4][R18.64+0x32], R7 ;  /* 0x0000320712007985 */ /* 0x0009e8000c101504 */
[----:B------:R-:W-:Y:S01]  /*7b10*/  ST.E.U16 desc[UR4][R16.64+0x30], R31 ;  /* 0x0000301f10007985 */ /* 0x000fe2000c101504 */
[----:B--2---:R-:W-:-:S03]  /*7b20*/  LOP3.LUT R0, R29, 0xffff, RZ, 0xc0, !PT ;  /* 0x0000ffff1d007812 */ /* 0x004fc600078ec0ff */
[----:B------:R-:W-:Y:S01]  /*7b30*/  ST.E.U16 desc[UR4][R16.64+0x32], R30 ;  /* 0x0000321e10007985 */ /* 0x000fe2000c101504 */
[----:B---3--:R-:W-:-:S03]  /*7b40*/  SHF.R.U32.HI R3, RZ, 0x10, R29 ;  /* 0x00000010ff037819 */ /* 0x008fc6000001161d */
[----:B------:R-:W-:Y:S01]  /*7b50*/  ST.E.U16 desc[UR4][R14.64+0x30], R33 ;  /* 0x000030210e007985 */ /* 0x000fe2000c101504 */
[----:B------:R-:W-:Y:S02]  /*7b60*/  SHF.R.U32.HI R4, RZ, 0x8, R0 ;  /* 0x00000008ff047819 */ /* 0x000fe40000011600 */
[----:B------:R-:W-:Y:S01]  /*7b70*/  HSET2.LE.AND R0, R41, R68, PT ;  /* 0x0000004429007233 */ /* 0x000fe20003803000 */
[----:B------:R-:W-:Y:S01]  /*7b80*/  ST.E.U16 desc[UR4][R14.64+0x32], R32 ;  /* 0x000032200e007985 */ /* 0x000fe2000c101504 */
[----:B------:R-:W-:-:S03]  /*7b90*/  LOP3.LUT R3, R3, 0xff, RZ, 0xc0, !PT ;  /* 0x000000ff03037812 */ /* 0x000fc600078ec0ff */
[----:B------:R-:W2:Y:S01]  /*7ba0*/  LDSM.16.MT88.4 R32, [R175+0xa000] ;  /* 0x00a00000af20783b */ /* 0x000ea20000004200 */
[----:B------:R-:W-:Y:S02]  /*7bb0*/  PRMT R5, R3, 0x5410, R5 ;  /* 0x0000541003057816 */ /* 0x000fe40000000005 */
[----:B-1----:R-:W-:Y:S01]  /*7bc0*/  LOP3.LUT R8, R29, 0xff, RZ, 0xc0, !PT ;  /* 0x000000ff1d087812 */ /* 0x002fe200078ec0ff */
[----:B------:R-:W-:Y:S01]  /*7bd0*/  LDSM.16.MT88.4 R176, [R205+0xa000] ;  /* 0x00a00000cdb0783b */ /* 0x000fe20000004200 */
[----:B------:R-:W-:Y:S02]  /*7be0*/  HSET2.LE.AND R3, R45, R68, PT ;  /* 0x000000442d037233 */ /* 0x000fe40003803000 */
[----:B----4-:R-:W-:Y:S01]  /*7bf0*/  SHF.R.U32.HI R7, RZ, 0x8, R48 ;  /* 0x00000008ff077819 */ /* 0x010fe20000011630 */
[----:B------:R-:W1:Y:S01]  /*7c00*/  LDSM.16.MT88.4 R28, [R205+0xb000] ;  /* 0x00b00000cd1c783b */ /* 0x000e620000004200 */
[----:B------:R-:W-:Y:S02]  /*7c10*/  PRMT R21, R8, 0x5410, R4 ;  /* 0x0000541008157816 */ /* 0x000fe40000000004 */
[----:B------:R-:W-:Y:S01]  /*7c20*/  PRMT R9, R55, 0x5410, R7 ;  /* 0x0000541037097816 */ /* 0x000fe20000000007 */
[----:B------:R-:W3:Y:S01]  /*7c30*/  LDSM.16.MT88.4 R136, [R208+0xa000] ;  /* 0x00a00000d088783b */ /* 0x000ee20000004200 */
[----:B------:R-:W-:-:S02]  /*7c40*/  LOP3.LUT R8, R57, R0, RZ, 0xc0, !PT ;  /* 0x0000000039087212 */ /* 0x000fc400078ec0ff */
[--C-:B------:R-:W-:Y:S01]  /*7c50*/  HSET2.LE.AND R0, R40, R68.reuse, PT ;  /* 0x0000004428007233 */ /* 0x100fe20003803000 */
[----:B------:R-:W4:Y:S01]  /*7c60*/  LDSM.16.MT88.4 R188, [R207+0xa000] ;  /* 0x00a00000cfbc783b */ /* 0x000f220000004200 */
[----:B------:R-:W-:Y:S02]  /*7c70*/  PRMT R7, R6, 0x5410, R52 ;  /* 0x0000541006077816 */ /* 0x000fe40000000034 */
[--C-:B------:R-:W-:Y:S01]  /*7c80*/  HSET2.LE.AND R6, R9, R68.reuse, PT ;  /* 0x0000004409067233 */ /* 0x100fe20003803000 */
[----:B------:R-:W-:Y:S01]  /*7c90*/  LDSM.16.MT88.4 R180, [R175+0xb000] ;  /* 0x00b00000afb4783b */ /* 0x000fe20000004200 */
[--C-:B------:R-:W-:Y:S02]  /*7ca0*/  HSET2.LE.AND R4, R47, R68.reuse, PT ;  /* 0x000000442f047233 */ /* 0x100fe40003803000 */
[----:B------:R-:W-:Y:S01]  /*7cb0*/  LOP3.LUT R9, R56, R0, RZ, 0xc0, !PT ;  /* 0x0000000038097212 */ /* 0x000fe200078ec0ff */
[----:B------:R-:W5:Y:S01]  /*7cc0*/  LDSM.16.MT88.4 R192, [R208+0xb000] ;  /* 0x00b00000d0c0783b */ /* 0x000f620000004200 */
[----:B------:R-:W-:-:S02]  /*7cd0*/  HSET2.LE.AND R0, R21, R68, PT ;  /* 0x0000004415007233 */ /* 0x000fc40003803000 */
[----:B------:R-:W-:Y:S01]  /*7ce0*/  LOP3.LUT R10, R54, R3, RZ, 0xc0, !PT ;  /* 0x00000003360a7212 */ /* 0x000fe200078ec0ff */
[----:B------:R-:W-:Y:S01]  /*7cf0*/  LDSM.16.MT88.4 R164, [R175+0xa800] ;  /* 0x00a80000afa4783b */ /* 0x000fe20000004200 */
[----:B------:R-:W-:Y:S02]  /*7d00*/  LOP3.LUT R3, R43, 0xffff, RZ, 0xc0, !PT ;  /* 0x0000ffff2b037812 */ /* 0x000fe400078ec0ff */
[----:B------:R-:W-:Y:S01]  /*7d10*/  HSET2.LE.AND R2, R5, R68, PT ;  /* 0x0000004405027233 */ /* 0x000fe20003803000 */
[----:B------:R-:W-:Y:S01]  /*7d20*/  LDSM.16.MT88.4 R156, [R205+0xa800] ;  /* 0x00a80000cd9c783b */ /* 0x000fe20000004200 */
[----:B------:R-:W-:Y:S02]  /*7d30*/  LOP3.LUT R11, R53, R4, RZ, 0xc0, !PT ;  /* 0x00000004350b7212 */ /* 0x000fe400078ec0ff */
[----:B------:R-:W-:Y:S01]  /*7d40*/  LOP3.LUT R4, R73, R0, RZ, 0xc0, !PT ;  /* 0x0000000049047212 */ /* 0x000fe200078ec0ff */
[----:B------:R-:W-:Y:S01]  /*7d50*/  LDSM.16.MT88.4 R48, [R208+0xa800] ;  /* 0x00a80000d030783b */ /* 0x000fe20000004200 */
[----:B------:R-:W-:-:S02]  /*7d60*/  LOP3.LUT R21, R43, 0xff, RZ, 0xc0, !PT ;  /* 0x000000ff2b157812 */ /* 0x000fc400078ec0ff */
[----:B------:R-:W-:Y:S01]  /*7d70*/  SHF.R.U32.HI R3, RZ, 0x8, R3 ;  /* 0x00000008ff037819 */ /* 0x000fe20000011603 */
[----:B------:R-:W-:Y:S01]  /*7d80*/  LDSM.16.MT88.4 R64, [R207+0xa800] ;  /* 0x00a80000cf40783b */ /* 0x000fe20000004200 */
[----:B------:R-:W-:Y:S01]  /*7d90*/  LOP3.LUT R0, R42, 0xffff, RZ, 0xc0, !PT ;  /* 0x0000ffff2a007812 */ /* 0x000fe200078ec0ff */
[C---:B--2---:R-:W-:Y:S01]  /*7da0*/  HMMA.16816.F32 R168, R8.reuse, R32, RZ ;  /* 0x0000002008a8723c */ /* 0x044fe200000018ff */
[----:B------:R-:W-:Y:S01]  /*7db0*/  LOP3.LUT R5, R44, R2, RZ, 0xc0, !PT ;  /* 0x000000022c057212 */ /* 0x000fe200078ec0ff */
[----:B------:R-:W-:Y:S01]  /*7dc0*/  LDSM.16.MT88.4 R80, [R175+0xb800] ;  /* 0x00b80000af50783b */ /* 0x000fe20000004200 */
[----:B------:R-:W-:Y:S02]  /*7dd0*/  SHF.R.U32.HI R2, RZ, 0x10, R43 ;  /* 0x00000010ff027819 */ /* 0x000fe4000001162b */
[----:B------:R-:W-:Y:S01]  /*7de0*/  PRMT R22, R21, 0x5410, R3 ;  /* 0x0000541015167816 */ /* 0x000fe20000000003 */
[----:B-1----:R-:W-:Y:S01]  /*7df0*/  HMMA.16816.F32 R84, R8, R28, RZ ;  /* 0x0000001c0854723c */ /* 0x002fe200000018ff */
[----:B------:R-:W-:Y:S01]  /*7e00*/  SHF.R.U32.HI R0, RZ, 0x8, R0 ;  /* 0x00000008ff007819 */ /* 0x000fe20000011600 */
[----:B------:R-:W-:Y:S01]  /*7e10*/  LDSM.16.MT88.4 R96, [R205+0xb800] ;  /* 0x00b80000cd60783b */ /* 0x000fe20000004200 */
[----:B------:R-:W-:-:S02]  /*7e20*/  SHF.R.U32.HI R3, RZ, 0x10, R42 ;  /* 0x00000010ff037819 */ /* 0x000fc4000001162a */
[----:B------:R-:W-:Y:S01]  /*7e30*/  SHF.R.U32.HI R21, RZ, 0x18, R43 ;  /* 0x00000018ff157819 */ /* 0x000fe2000001162b */
[----:B------:R-:W-:Y:S01]  /*7e40*/  LDSM.16.MT88.4 R112, [R208+0xb800] ;  /* 0x00b80000d070783b */ /* 0x000fe20000004200 */
[----:B------:R-:W-:Y:S01]  /*7e50*/  LOP3.LUT R20, R2, 0xff, RZ, 0xc0, !PT ;  /* 0x000000ff02147812 */ /* 0x000fe200078ec0ff */
[C---:B------:R-:W-:Y:S01]  /*7e60*/  HMMA.16816.F32 R160, R8.reuse, R176, RZ ;  /* 0x000000b008a0723c */ /* 0x040fe200000018ff */
[----:B------:R-:W-:Y:S02]  /*7e70*/  PRMT R23, R23, 0x5410, R0 ;  /* 0x0000541017177816 */ /* 0x000fe40000000000 */
[----:B------:R-:W-:Y:S02]  /*7e80*/  LOP3.LUT R2, R3, 0xff, RZ, 0xc0, !PT ;  /* 0x000000ff03027812 */ /* 0x000fe400078ec0ff */
[----:B------:R-:W-:Y:S01]  /*7e90*/  HSET2.LE.AND R0, R22, R68, PT ;  /* 0x0000004416007233 */ /* 0x000fe20003803000 */
[----:B---3--:R-:W-:Y:S01]  /*7ea0*/  HMMA.16816.F32 R36, R8, R136, RZ ;  /* 0x000000880824723c */ /* 0x008fe200000018ff */
[----:B------:R-:W-:-:S02]  /*7eb0*/  PRMT R3, R20, 0x5410, R21 ;  /* 0x0000541014037816 */ /* 0x000fc40000000015 */
[----:B------:R-:W-:Y:S02]  /*7ec0*/  PRMT R21, R2, 0x5410, R24 ;  /* 0x0000541002157816 */ /* 0x000fe40000000018 */
[----:B------:R-:W-:Y:S01]  /*7ed0*/  LOP3.LUT R128, R128, R0, RZ, 0xc0, !PT ;  /* 0x0000000080807212 */ /* 0x000fe200078ec0ff */
[C---:B----4-:R-:W-:Y:S01]  /*7ee0*/  HMMA.16816.F32 R52, R8.reuse, R188, RZ ;  /* 0x000000bc0834723c */ /* 0x050fe200000018ff */
[--C-:B------:R-:W-:Y:S02]  /*7ef0*/  HSET2.LE.AND R0, R3, R68.reuse, PT ;  /* 0x0000004403007233 */ /* 0x100fe40003803000 */
[--C-:B------:R-:W-:Y:S02]  /*7f00*/  HSET2.LE.AND R2, R62, R68.reuse, PT ;  /* 0x000000443e027233 */ /* 0x100fe40003803000 */
[----:B------:R-:W-:Y:S01]  /*7f10*/  HSET2.LE.AND R20, R58, R68, PT ;  /* 0x000000443a147233 */ /* 0x000fe20003803000 */
[----:B-----5:R-:W-:Y:S01]  /*7f20*/  HMMA.16816.F32 R100, R8, R192, RZ ;  /* 0x000000c00864723c */ /* 0x020fe200000018ff */
[----:B------:R-:W-:-:S02]  /*7f30*/  LOP3.LUT R129, R129, R0, RZ, 0xc0, !PT ;  /* 0x0000000081817212 */ /* 0x000fc400078ec0ff */
[--C-:B------:R-:W-:Y:S02]  /*7f40*/  HSET2.LE.AND R0, R25, R68.reuse, PT ;  /* 0x0000004419007233 */ /* 0x100fe40003803000 */
[----:B------:R-:W1:Y:S01]  /*7f50*/  LDSM.16.MT88.4 R24, [R207+0xb000] ;  /* 0x00b00000cf18783b */ /* 0x000e620000004200 */
[----:B------:R-:W-:Y:S02]  /*7f60*/  LOP3.LUT R130, R130, R2, RZ, 0xc0, !PT ;  /* 0x0000000282827212 */ /* 0x000fe400078ec0ff */
[----:B------:R-:W-:Y:S02]  /*7f70*/  LOP3.LUT R127, R127, R0, RZ, 0xc0, !PT ;  /* 0x000000007f7f7212 */ /* 0x000fe400078ec0ff */
[----:B------:R-:W-:Y:S02]  /*7f80*/  LOP3.LUT R126, R126, R20, RZ, 0xc0, !PT ;  /* 0x000000147e7e7212 */ /* 0x000fe400078ec0ff */
[--C-:B------:R-:W-:Y:S02]  /*7f90*/  HSET2.LE.AND R0, R23, R68.reuse, PT ;  /* 0x0000004417007233 */ /* 0x100fe40003803000 */
[----:B------:R-:W-:-:S02]  /*7fa0*/  HSET2.LE.AND R2, R21, R68, PT ;  /* 0x0000004415027233 */ /* 0x000fc40003803000 */
[----:B------:R-:W2:Y:S01]  /*7fb0*/  LDSM.16.MT88.4 R20, [R207+0xb800] ;  /* 0x00b80000cf14783b */ /* 0x000ea20000004200 */
[--C-:B------:R-:W-:Y:S02]  /*7fc0*/  HSET2.LE.AND R7, R7, R68.reuse, PT ;  /* 0x0000004407077233 */ /* 0x100fe40003803000 */
[----:B------:R-:W-:Y:S02]  /*7fd0*/  LOP3.LUT R6, R146, R6, RZ, 0xc0, !PT ;  /* 0x0000000692067212 */ /* 0x000fe400078ec0ff */
[----:B------:R-:W-:Y:S02]  /*7fe0*/  HSET2.LE.AND R3, R59, R68, PT ;  /* 0x000000443b037233 */ /* 0x000fe40003803000 */
[----:B------:R-:W-:Y:S01]  /*7ff0*/  LOP3.LUT R7, R72, R7, RZ, 0xc0, !PT ;  /* 0x0000000748077212 */ /* 0x000fe200078ec0ff */
[----:B------:R-:W-:Y:S01]  /*8000*/  HMMA.16816.F32 R68, R8, R180, RZ ;  /* 0x000000b40844723c */ /* 0x000fe200000018ff */
[----:B------:R-:W-:Y:S01]  /*8010*/  LOP3.LUT R124, R124, R0, RZ, 0xc0, !PT ;  /* 0x000000007c7c7212 */ /* 0x000fe200078ec0ff */
[----:B------:R-:W-:Y:S01]  /*8020*/  FADD.FTZ R0, R119, R118 ;  /* 0x0000007677007221 */ /* 0x000fe20000010000 */
[----:B------:R-:W-:Y:S01]  /*8030*/  LOP3.LUT R131, R131, R3, RZ, 0xc0, !PT ;  /* 0x0000000383837212 */ /* 0x000fe200078ec0ff */
[----:B------:R-:W-:Y:S01]  /*8040*/  FADD.FTZ R3, R121, R120 ;  /* 0x0000007879037221 */ /* 0x000fe20000010000 */
[----:B------:R-:W-:Y:S01]  /*8050*/  LOP3.LUT R125, R125, R2, RZ, 0xc0, !PT ;  /* 0x000000027d7d7212 */ /* 0x000fe200078ec0ff */
[----:B------:R-:W-:Y:S01]  /*8060*/  FADD.FTZ R2, R117, R116 ;  /* 0x0000007475027221 */ /* 0x000fe20000010000 */
[----:B------:R-:W-:Y:S03]  /*8070*/  HMMA.16816.F32 R88, R4, R28, RZ ;  /* 0x0000001c0458723c */ /* 0x000fe600000018ff */
[----:B------:R-:W-:-:S03]  /*8080*/  FADD.FTZ R2, R140, R2 ;  /* 0x000000028c027221 */ /* 0x000fc60000010000 */
[C---:B------:R-:W-:Y:S01]  /*8090*/  HMMA.16816.F32 R152, R4.reuse, R32, RZ ;  /* 0x000000200498723c */ /* 0x040fe200000018ff */
[----:B------:R-:W-:Y:S01]  /*80a0*/  FADD.FTZ R28, R61, R60 ;  /* 0x0000003c3d1c7221 */ /* 0x000fe20000010000 */
[----:B------:R-:W-:Y:S01]  /*80b0*/  FADD.FTZ R29, R109, R0 ;  /* 0x000000006d1d7221 */ /* 0x000fe20000010000 */
[----:B------:R-:W-:Y:S02]  /*80c0*/  FADD.FTZ R0, R196, R3 ;  /* 0x00000003c4007221 */ /* 0x000fe40000010000 */
[----:B------:R-:W-:Y:S01]  /*80d0*/  FADD.FTZ R3, R151, R28 ;  /* 0x0000001c97037221 */ /* 0x000fe20000010000 */
[----:B------:R-:W-:Y:S06]  /*80e0*/  HMMA.16816.F32 R144, R4, R176, RZ ;  /* 0x000000b00490723c */ /* 0x000fec00000018ff */
[-C--:B-1----:R-:W-:Y:S06]  /*80f0*/  HMMA.16816.F32 R116, R8, R24.reuse, RZ ;  /* 0x000000180874723c */ /* 0x082fec00000018ff */
[C---:B------:R-:W-:Y:S06]  /*8100*/  HMMA.16816.F32 R120, R4.reuse, R24, RZ ;  /* 0x000000180478723c */ /* 0x040fec00000018ff */
[C---:B------:R-:W-:Y:S06]  /*8110*/  HMMA.16816.F32 R40, R4.reuse, R136, RZ ;  /* 0x000000880428723c */ /* 0x040fec00000018ff */
[----:B------:R-:W-:Y:S06]  /*8120*/  HMMA.16816.F32 R56, R4, R188, RZ ;  /* 0x000000bc0438723c */ /* 0x000fec00000018ff */
[-C--:B--2---:R-:W-:Y:S06]  /*8130*/  HMMA.16816.F32 R116, R128, R20.reuse, R116 ;  /* 0x000000148074723c */ /* 0x084fec0000001874 */
[----:B------:R-:W-:Y:S06]  /*8140*/  HMMA.16816.F32 R120, R124, R20, R120 ;  /* 0x000000147c78723c */ /* 0x000fec0000001878 */
[C---:B------:R-:W-:Y:S01]  /*8150*/  HMMA.16816.F32 R72, R4.reuse, R180, RZ ;  /* 0x000000b40448723c */ /* 0x040fe200000018ff */
        /* <DEDUP_REMOVED lines=18> */
[----:B------:R-:W-:Y:S01]  /*8280*/  HMMA.16816.F32 R104, R4, R192, RZ ;  /* 0x000000c00468723c */ /* 0x000fe200000018ff */
[----:B------:R-:W-:Y:S01]  /*8290*/  FADD.FTZ R2, R186, R2 ;  /* 0x00000002ba027221 */ /* 0x000fe20000010000 */
[----:B------:R-:W-:-:S02]  /*82a0*/  FADD.FTZ R0, R185, R0 ;  /* 0x00000000b9007221 */ /* 0x000fc40000010000 */
[----:B------:R1:W-:Y:S02]  /*82b0*/  STL [R1+0x84], R3 ;  /* 0x0000840301007387 */ /* 0x0003e40000100800 */
[C---:B------:R-:W-:Y:S02]  /*82c0*/  HMMA.16816.F32 R148, R4.reuse, R34, RZ ;  /* 0x000000220494723c */ /* 0x040fe400000018ff */
[----:B------:R1:W-:Y:S04]  /*82d0*/  STL [R1+0xac], R238 ;  /* 0x0000acee01007387 */ /* 0x0003e80000100800 */
[C---:B------:R-:W-:Y:S01]  /*82e0*/  HMMA.16816.F32 R140, R4.reuse, R178, RZ ;  /* 0x000000b2048c723c */ /* 0x040fe200000018ff */
[----:B------:R1:W-:Y:S04]  /*82f0*/  STL [R1+0x80], R2 ;  /* 0x0000800201007387 */ /* 0x0003e80000100800 */
[----:B------:R1:W-:Y:S01]  /*8300*/  STL [R1+0x78], R0 ;  /* 0x0000780001007387 */ /* 0x0003e20000100800 */
        /* <DEDUP_REMOVED lines=9> */
[C---:B------:R-:W-:Y:S06]  /*83a0*/  HMMA.16816.F32 R180, R8.reuse, R182, RZ ;  /* 0x000000b608b4723c */ /* 0x040fec00000018ff */
[C---:B------:R-:W-:Y:S06]  /*83b0*/  HMMA.16816.F32 R28, R8.reuse, R30, RZ ;  /* 0x0000001e081c723c */ /* 0x040fec00000018ff */
[----:B------:R-:W-:Y:S06]  /*83c0*/  HMMA.16816.F32 R192, R8, R194, RZ ;  /* 0x000000c208c0723c */ /* 0x000fec00000018ff */
[-C--:B------:R-:W-:Y:S06]  /*83d0*/  HMMA.16816.F32 R4, R4, R26.reuse, RZ ;  /* 0x0000001a0404723c */ /* 0x080fec00000018ff */
[----:B------:R-:W-:Y:S06]  /*83e0*/  HMMA.16816.F32 R8, R8, R26, RZ ;  /* 0x0000001a0808723c */ /* 0x000fec00000018ff */
[-C--:B------:R-:W-:Y:S06]  /*83f0*/  HMMA.16816.F32 R168, R128, R164.reuse, R168 ;  /* 0x000000a480a8723c */ /* 0x080fec00000018a8 */
[----:B------:R-:W-:Y:S06]  /*8400*/  HMMA.16816.F32 R152, R124, R164, R152 ;  /* 0x000000a47c98723c */ /* 0x000fec0000001898 */
        /* <DEDUP_REMOVED lines=31> */
[----:B------:R-:W-:-:S04]  /*8600*/  DEPBAR.LE SB0, 0x0 ;  /* 0x000080000000791a */ /* 0x000fc80000000000 */
[----:B------:R-:W3:Y:S01]  /*8610*/  LDL R25, [R1+0x7c] ;  /* 0x00007c0001197983 */ /* 0x000ee20000100800 */
[----:B------:R-:W-:Y:S05]  /*8620*/  WARPSYNC.ALL ;  /* 0x0000000000007948 */ /* 0x000fea0003800000 */
[C---:B------:R-:W-:Y:S01]  /*8630*/  SHF.L.U64.HI R4, R248.reuse, 0x5, R249 ;  /* 0x00000005f8047819 */ /* 0x040fe200000102f9 */
[----:B------:R-:W-:Y:S01]  /*8640*/  IMAD.SHL.U32 R191, R248, 0x20, RZ ;  /* 0x00000020f8bf7824 */ /* 0x000fe200078e00ff */
[----:B------:R-:W-:Y:S01]  /*8650*/  BAR.SYNC.DEFER_BLOCKING 0x0 ;  /* 0x0000000000007b1d */ /* 0x000fe20000010000 */
[----:B------:R-:W-:Y:S01]  /*8660*/  ISETP.GE.AND P0, PT, R246, R223, PT ;  /* 0x000000dff600720c */ /* 0x000fe20003f06270 */
[----:B------:R-:W-:-:S02]  /*8670*/  IMAD.MOV.U32 R2, RZ, RZ, R200 ;  /* 0x000000ffff027224 */ /* 0x000fc400078e00c8 */
[----:B------:R-:W-:Y:S02]  /*8680*/  IMAD.MOV.U32 R3, RZ, RZ, R203 ;  /* 0x000000ffff037224 */ /* 0x000fe400078e00cb */
[----:B------:R-:W-:Y:S01]  /*8690*/  IMAD.MOV.U32 R190, RZ, RZ, R199 ;  /* 0x000000ffffbe7224 */ /* 0x000fe200078e00c7 */
[----:B------:R-:W-:Y:S01]  /*86a0*/  BSSY B1, `(.L_x_2763) ;  /* 0x00001bd000017945 */ /* 0x000fe20003800000 */
[----:B--2---:R-:W-:-:S04]  /*86b0*/  VIADD R188, R24, 0xfffffffe ;  /* 0xfffffffe18bc7836 */ /* 0x004fc80000000000 */
[----:B------:R-:W-:Y:S01]  /*86c0*/  IMAD R4, R4, R188, RZ ;  /* 0x000000bc04047224 */ /* 0x000fe200078e02ff */
[----:B---3--:R-:W-:Y:S01]  /*86d0*/  ISETP.GE.AND P1, PT, R25, R223, PT ;  /* 0x000000df1900720c */ /* 0x008fe20003f26270 */
[----:B------:R-:W-:Y:S01]  /*86e0*/  IMAD.WIDE.U32 R2, R188, R191, R2 ;  /* 0x000000bfbc027225 */ /* 0x000fe200078e0002 */
[----:B------:R-:W-:Y:S02]  /*86f0*/  SHF.R.S32.HI R0, RZ, 0x1f, R188 ;  /* 0x0000001fff007819 */ /* 0x000fe400000114bc */
[----:B------:R-:W-:-:S03]  /*8700*/  @!P0 LEA R6, P3, R2, R240, 0x1 ;  /* 0x000000f002068211 */ /* 0x000fc600078608ff */
[----:B------:R-:W-:Y:S01]  /*8710*/  IMAD R4, R0, R191, R4 ;  /* 0x000000bf00047224 */ /* 0x000fe200078e0204 */
[----:B------:R-:W-:-:S03]  /*8720*/  IADD3 R0, P2, R197, R2, RZ ;  /* 0x00000002c5007210 */ /* 0x000fc60007f5e0ff */
[----:B------:R-:W-:Y:S02]  /*8730*/  IMAD.IADD R3, R3, 0x1, R4 ;  /* 0x0000000103037824 */ /* 0x000fe400078e0204 */
[-C--:B------:R-:W-:Y:S01]  /*8740*/  @!P1 LEA R10, P5, R2, R240.reuse, 0x1 ;  /* 0x000000f0020a9211 */ /* 0x080fe200078a08ff */
[----:B------:R-:W-:Y:S01]  /*8750*/  @P1 STS.128 [R222+0xa000], RZ ;  /* 0x00a000ffde001388 */ /* 0x000fe20000000c00 */
[--C-:B------:R-:W-:Y:S01]  /*8760*/  IMAD.X R5, R198, 0x1, R3.reuse, P2 ;  /* 0x00000001c6057824 */ /* 0x100fe200010e0603 */
[-C--:B------:R-:W-:Y:S02]  /*8770*/  @!P1 LEA R8, P4, R0, R240.reuse, 0x1 ;  /* 0x000000f000089211 */ /* 0x080fe400078808ff */
[-CC-:B------:R-:W-:Y:S02]  /*8780*/  @!P1 LEA.HI.X R11, R2, R241.reuse, R3.reuse, 0x1, P5 ;  /* 0x000000f1020b9211 */ /* 0x180fe400028f0c03 */
[----:B------:R-:W-:Y:S02]  /*8790*/  @!P0 LEA R4, P2, R0, R240, 0x1 ;  /* 0x000000f000048211 */ /* 0x000fe400078408ff */
[-C--:B------:R-:W-:Y:S01]  /*87a0*/  @!P0 LEA.HI.X R7, R2, R241.reuse, R3, 0x1, P3 ;  /* 0x000000f102078211 */ /* 0x080fe200018f0c03 */
[----:B------:R-:W-:Y:S01]  /*87b0*/  @!PT LDS RZ, [RZ] ;  /* 0x00000000fffff984 */ /* 0x000fe20000000800 */
[----:B------:R-:W-:Y:S01]  /*87c0*/  @!PT LDS RZ, [RZ] ;  /* 0x00000000fffff984 */ /* 0x000fe20000000800 */
[----:B------:R-:W-:Y:S01]  /*87d0*/  @!PT LDS RZ, [RZ] ;  /* 0x00000000fffff984 */ /* 0x000fe20000000800 */
[----:B------:R-:W-:Y:S01]  /*87e0*/  @!P1 LDGSTS.E.BYPASS.LTC128B.128 [R222+0xa000], desc[UR4][R10.64] ;  /* 0x0a0000000ade9fae */ /* 0x000fe2000b901d44 */
[----:B------:R-:W-:-:S02]  /*87f0*/  @!P1 LEA.HI.X R9, R0, R241, R5, 0x1, P4 ;  /* 0x000000f100099211 */ /* 0x000fc400020f0c05 */
        /* <DEDUP_REMOVED lines=18> */
[----:B------:R-:W4:Y:S04]  /*8920*/  LDSM.16.M88.4 R24, [R204] ;  /* 0x00000000cc18783b */ /* 0x000f280000000200 */
[----:B------:R-:W-:Y:S04]  /*8930*/  LDSM.16.M88.4 R32, [R214] ;  /* 0x00000000d620783b */ /* 0x000fe80000000200 */
[----:B-1----:R-:W-:Y:S04]  /*8940*/  LDSM.16.M88.4 R8, [R206] ;  /* 0x00000000ce08783b */ /* 0x002fe80000000200 */
[----:B------:R-:W1:Y:S04]  /*8950*/  LDSM.16.M88.4 R176, [R174+0x8800] ;  /* 0x00880000aeb0783b */ /* 0x000e680000000200 */
[----:B--2---:R-:W2:Y:S04]  /*8960*/  LDSM.16.M88.4 R4, [R206+0x2000] ;  /* 0x00200000ce04783b */ /* 0x004ea80000000200 */
[----:B------:R-:W0:Y:S01]  /*8970*/  LDGDEPBAR ;  /* 0x00000000000079af */ /* 0x000e220000000000 */
[-C--:B---3--:R-:W-:Y:S06]  /*8980*/  HMMA.16816.F32 R28, R20, R136.reuse, RZ ;  /* 0x00000088141c723c */ /* 0x088fec00000018ff */
[C---:B----4-:R-:W-:Y:S06]  /*8990*/  HMMA.16816.F32 R180, R24.reuse, R136, RZ ;  /* 0x0000008818b4723c */ /* 0x050fec00000018ff */
[----:B-1----:R-:W-:-:S12]  /*89a0*/  HMMA.16816.F32 R184, R24, R176, RZ ;  /* 0x000000b018b8723c */ /* 0x002fd800000018ff */
[-C--:B--2---:R-:W-:Y:S01]  /*89b0*/  HMMA.16816.F32 R196, R4, R32.reuse, R28 ;  /* 0x0000002004c4723c */ /* 0x084fe2000000181c */
[----:B------:R-:W1:Y:S05]  /*89c0*/  LDSM.16.M88.4 R28, [R217] ;  /* 0x00000000d91c783b */ /* 0x000e6a0000000200 */
[----:B------:R-:W-:Y:S06]  /*89d0*/  HMMA.16816.F32 R200, R8, R32, R180 ;  /* 0x0000002008c8723c */ /* 0x000fec00000018b4 */
[----:B------:R-:W-:-:S15]  /*89e0*/  HMMA.16816.F32 R180, R20, R176, RZ ;  /* 0x000000b014b4723c */ /* 0x000fde00000018ff */
[----:B------:R-:W-:-:S09]  /*89f0*/  NOP ;  /* 0x0000000000007918 */ /* 0x000fd20000000000 */
[----:B-1----:R-:W-:Y:S06]  /*8a00*/  HMMA.16816.F32 R192, R4, R28, R180 ;  /* 0x0000001c04c0723c */ /* 0x002fec00000018b4 */
[-C--:B------:R-:W-:Y:S06]  /*8a10*/  HMMA.16816.F32 R180, R20, R138.reuse, RZ ;  /* 0x0000008a14b4723c */ /* 0x080fec00000018ff */
[----:B------:R-:W-:Y:S06]  /*8a20*/  HMMA.16816.F32 R136, R24, R138, RZ ;  /* 0x0000008a1888723c */ /* 0x000fec00000018ff */
[-C--:B------:R-:W-:Y:S06]  /*8a30*/  HMMA.16816.F32 R20, R20, R178.reuse, RZ ;  /* 0x000000b21414723c */ /* 0x080fec00000018ff */
[----:B------:R-:W-:Y:S01]  /*8a40*/  HMMA.16816.F32 R24, R24, R178, RZ ;  /* 0x000000b21818723c */ /* 0x000fe200000018ff */
[----:B------:R-:W-:-:S02]  /*8a50*/  IMAD.MOV.U32 R3, RZ, RZ, R193 ;  /* 0x000000ffff037224 */ /* 0x000fc400078e00c1 */
[----:B------:R-:W-:Y:S02]  /*8a60*/  IMAD.MOV.U32 R2, RZ, RZ, R194 ;  /* 0x000000ffff027224 */ /* 0x000fe400078e00c2 */
[----:B------:R-:W-:Y:S01]  /*8a70*/  IMAD.MOV.U32 R0, RZ, RZ, R195 ;  /* 0x000000ffff007224 */ /* 0x000fe200078e00c3 */
[----:B------:R-:W-:Y:S06]  /*8a80*/  HMMA.16816.F32 R184, R8, R28, R184 ;  /* 0x0000001c08b8723c */ /* 0x000fec00000018b8 */
[----:B------:R-:W-:Y:S01]  /*8a90*/  HMMA.16816.F32 R180, R4, R34, R180 ;  /* 0x0000002204b4723c */ /* 0x000fe200000018b4 */
[----:B------:R-:W-:-:S02]  /*8aa0*/  IMAD.MOV.U32 R28, RZ, RZ, R192 ;  /* 0x000000ffff1c7224 */ /* 0x000fc400078e00c0 */
[----:B------:R-:W-:Y:S02]  /*8ab0*/  IMAD.MOV.U32 R29, RZ, RZ, R3 ;  /* 0x000000ffff1d7224 */ /* 0x000fe400078e0003 */
[----:B------:R-:W1:Y:S01]  /*8ac0*/  S2R R3, SR_TID.X ;  /* 0x0000000000037919 */ /* 0x000e620000002100 */
[----:B------:R-:W-:Y:S01]  /*8ad0*/  HMMA.16816.F32 R192, R4, R30, R20 ;  /* 0x0000001e04c0723c */ /* 0x000fe20000001814 */
[----:B------:R-:W-:Y:S05]  /*8ae0*/  LDSM.16.M88.4 R4, [R212+0x2000] ;  /* 0x00200000d404783b */ /* 0x000fea0000000200 */
[C---:B------:R-:W-:Y:S01]  /*8af0*/  HMMA.16816.F32 R136, R8.reuse, R34, R136 ;  /* 0x000000220888723c */ /* 0x040fe20000001888 */
[----:B------:R-:W2:Y:S05]  /*8b00*/  LDSM.16.M88.4 R20, [R210+0x8000] ;  /* 0x00800000d214783b */ /* 0x000eaa0000000200 */
[----:B------:R-:W-:Y:S01]  /*8b10*/  HMMA.16816.F32 R24, R8, R30, R24 ;  /* 0x0000001e0818723c */ /* 0x000fe20000001818 */
[----:B------:R-:W3:Y:S06]  /*8b20*/  LDSM.16.M88.4 R8, [R212] ;  /* 0x00000000d408783b */ /* 0x000eec0000000200 */
[----:B------:R-:W-:-:S02]  /*8b30*/  IMAD.MOV.U32 R30, RZ, RZ, R2 ;  /* 0x000000ffff1e7224 */ /* 0x000fc400078e0002 */
[----:B------:R-:W-:Y:S02]  /*8b40*/  IMAD.MOV.U32 R31, RZ, RZ, R0 ;  /* 0x000000ffff1f7224 */ /* 0x000fe400078e0000 */
[----:B-1----:R-:W-:-:S05]  /*8b50*/  IMAD.SHL.U32 R3, R3, 0x2, RZ ;  /* 0x0000000203037824 */ /* 0x002fca00078e00ff */
[----:B------:R-:W-:-:S05]  /*8b60*/  LOP3.LUT R3, R3, 0x6, RZ, 0xc0, !PT ;  /* 0x0000000603037812 */ /* 0x000fca00078ec0ff */
[----:B------:R-:W-:-:S04]  /*8b70*/  IMAD R0, R188, 0x20, R3 ;  /* 0x00000020bc007824 */ /* 0x000fc800078e0203 */
[--C-:B------:R-:W-:Y:S01]  /*8b80*/  IMAD.IADD R3, R229, 0x1, -R0.reuse ;  /* 0x00000001e5037824 */ /* 0x100fe200078e0a00 */
[C---:B------:R-:W-:Y:S01]  /*8b90*/  ISETP.GE.AND P6, PT, R0.reuse, R227, PT ;  /* 0x000000e30000720c */ /* 0x040fe20003fc6270 */
[----:B--2---:R-:W-:Y:S01]  /*8ba0*/  HMMA.16816.F32 R176, R4, R20, R196 ;  /* 0x0000001404b0723c */ /* 0x004fe200000018c4 */
[----:B------:R-:W-:Y:S02]  /*8bb0*/  IMAD.IADD R2, R231, 0x1, -R0 ;  /* 0x00000001e7027824 */ /* 0x000fe400078e0a00 */
[----:B------:R-:W-:-:S03]  /*8bc0*/  ISETP.GE.OR P6, PT, R0, R235, !P6 ;  /* 0x000000eb0000720c */ /* 0x000fc600077c6670 */
[----:B---3--:R-:W-:Y:S06]  /*8bd0*/  HMMA.16816.F32 R32, R8, R20, R200 ;  /* 0x000000140820723c */ /* 0x008fec00000018c8 */
[-C--:B------:R-:W-:Y:S06]  /*8be0*/  HMMA.16816.F32 R180, R4, R22.reuse, R180 ;  /* 0x0000001604b4723c */ /* 0x080fec00000018b4 */
[----:B------:R-:W-:Y:S01]  /*8bf0*/  HMMA.16816.F32 R136, R8, R22, R136 ;  /* 0x000000160888723c */ /* 0x000fe20000001888 */
[----:B------:R-:W1:Y:S05]  /*8c00*/  LDSM.16.M88.4 R20, [R210+0x8800] ;  /* 0x00880000d214783b */ /* 0x000e6a0000000200 */
[-C--:B-1----:R-:W-:Y:S06]  /*8c10*/  HMMA.16816.F32 R196, R4, R20.reuse, R28 ;  /* 0x0000001404c4723c */ /* 0x082fec000000181c */
[----:B------:R-:W-:Y:S06]  /*8c20*/  HMMA.16816.F32 R184, R8, R20, R184 ;  /* 0x0000001408b8723c */ /* 0x000fec00000018b8 */
        /* <DEDUP_REMOVED lines=57> */
[----:B------:R-:W1:Y:S01]  /*8fc0*/  LDSM.16.M88.4 R20, [R209+0x1800] ;  /* 0x00180000d114783b */ /* 0x000e620000000200 */
[----:B------:R-:W-:-:S04]  /*8fd0*/  DEPBAR.LE SB0, 0x0 ;  /* 0x000080000000791a */ /* 0x000fc80000000000 */
[C---:B-1----:R-:W-:Y:S06]  /*8fe0*/  HMMA.16816.F32 R200, R4.reuse, R20, R136 ;  /* 0x0000001404c8723c */ /* 0x042fec0000001888 */
[-C--:B------:R-:W-:Y:S06]  /*8ff0*/  HMMA.16816.F32 R136, R4, R22.reuse, R28 ;  /* 0x000000160488723c */ /* 0x080fec000000181c */
[C---:B------:R-:W-:Y:S06]  /*9000*/  HMMA.16816.F32 R4, R8.reuse, R22, R24 ;  /* 0x000000160804723c */ /* 0x040fec0000001818 */
[----:B------:R-:W-:-:S12]  /*9010*/  HMMA.16816.F32 R196, R8, R20, R180 ;  /* 0x0000001408c4723c */ /* 0x000fd800000018b4 */
        /* <DEDUP_REMOVED lines=11> */
[----:B------:R-:W-:Y:S01]  /*90d0*/  IMAD.MOV.U32 R182, RZ, RZ, R139 ;  /* 0x000000ffffb67224 */ /* 0x000fe200078e008b */
[----:B------:R-:W-:-:S02]  /*90e0*/  I2FP.F32.S32 R3, R3 ;  /* 0x0000000300037245 */ /* 0x000fc40000201400 */
[----:B------:R-:W-:Y:S02]  /*90f0*/  I2FP.F32.S32 R2, R2 ;  /* 0x0000000200027245 */ /* 0x000fe40000201400 */
[----:B------:R-:W-:Y:S01]  /*9100*/  I2FP.F32.S32 R4, R4 ;  /* 0x0000000400047245 */ /* 0x000fe20000201400 */
[-C--:B------:R-:W-:Y:S01]  /*9110*/  FFMA.FTZ R10, R3, -R219.reuse, R178 ;  /* 0x800000db030a7223 */ /* 0x080fe200000100b2 */
[----:B------:R-:W-:Y:S02]  /*9120*/  IMAD.IADD R3, R230, 0x1, -R0 ;  /* 0x00000001e6037824 */ /* 0x000fe400078e0a00 */
[-C--:B------:R-:W-:Y:S01]  /*9130*/  FFMA.FTZ R21, R2, -R219.reuse, R192 ;  /* 0x800000db02157223 */ /* 0x080fe200000100c0 */
[----:B------:R-:W-:Y:S02]  /*9140*/  VIADD R2, R0, 0x1 ;  /* 0x0000000100027836 */ /* 0x000fe40000000000 */
[----:B------:R-:W-:Y:S01]  /*9150*/  FFMA.FTZ R9, R4, -R219, R176 ;  /* 0x800000db04097223 */ /* 0x000fe200000100b0 */
[----:B------:R-:W-:Y:S01]  /*9160*/  IABS R3, R3 ;  /* 0x0000000300037213 */ /* 0x000fe20000000000 */
[--C-:B------:R-:W-:Y:S01]  /*9170*/  IMAD.IADD R5, R231, 0x1, -R2.reuse ;  /* 0x00000001e7057824 */ /* 0x100fe200078e0a02 */
[C---:B------:R-:W-:Y:S01]  /*9180*/  ISETP.GE.AND P5, PT, R2.reuse, R227, PT ;  /* 0x000000e30200720c */ /* 0x040fe20003fa6270 */
[----:B------:R-:W-:Y:S01]  /*9190*/  IMAD.IADD R4, R229, 0x1, -R2 ;  /* 0x00000001e5047824 */ /* 0x000fe200078e0a02 */
[----:B------:R-:W-:Y:S01]  /*91a0*/  ISETP.GE.AND P4, PT, R2, R226, PT ;  /* 0x000000e20200720c */ /* 0x000fe20003f86270 */
[----:B------:R-:W-:Y:S01]  /*91b0*/  IMAD.MOV.U32 R6, RZ, RZ, R3 ;  /* 0x000000ffff067224 */ /* 0x000fe200078e0003 */
[----:B------:R-:W-:-:S02]  /*91c0*/  IABS R5, R5 ;  /* 0x0000000500057213 */ /* 0x000fc40000000000 */
[----:B------:R-:W-:Y:S02]  /*91d0*/  IABS R4, R4 ;  /* 0x0000000400047213 */ /* 0x000fe40000000000 */
[----:B------:R-:W-:Y:S01]  /*91e0*/  I2FP.F32.S32 R6, R6 ;  /* 0x0000000600067245 */ /* 0x000fe20000201400 */
[----:B------:R-:W-:Y:S01]  /*91f0*/  IMAD.MOV.U32 R3, RZ, RZ, R5 ;  /* 0x000000ffff037224 */ /* 0x000fe200078e0005 */
[----:B------:R-:W-:Y:S01]  /*9200*/  I2FP.F32.S32 R4, R4 ;  /* 0x0000000400047245 */ /* 0x000fe20000201400 */
[----:B------:R-:W-:Y:S01]  /*9210*/  IMAD.IADD R5, R228, 0x1, -R2 ;  /* 0x00000001e4057824 */ /* 0x000fe200078e0a02 */
[----:B------:R-:W-:Y:S01]  /*9220*/  ISETP.GE.AND P3, PT, R2, R225, PT ;  /* 0x000000e10200720c */ /* 0x000fe20003f66270 */
[----:B------:R-:W-:Y:S01]  /*9230*/  FFMA.FTZ R8, R6, -R219, R194 ;  /* 0x800000db06087223 */ /* 0x000fe200000100c2 */
[----:B------:R-:W-:Y:S01]  /*9240*/  I2FP.F32.S32 R3, R3 ;  /* 0x0000000300037245 */ /* 0x000fe20000201400 */
[----:B------:R-:W-:Y:S01]  /*9250*/  FFMA.FTZ R7, R4, -R219, R177 ;  /* 0x800000db04077223 */ /* 0x000fe200000100b1 */
[----:B------:R-:W-:Y:S01]  /*9260*/  ISETP.GE.AND P2, PT, R2, R224, PT ;  /* 0x000000e00200720c */ /* 0x000fe20003f46270 */
[----:B------:R-:W-:Y:S01]  /*9270*/  VIADD R4, R0, 0x8 ;  /* 0x0000000800047836 */ /* 0x000fe20000000000 */
[----:B------:R-:W-:Y:S01]  /*9280*/  BAR.SYNC.DEFER_BLOCKING 0x0 ;  /* 0x0000000000007b1d */ /* 0x000fe20000010000 */
[C---:B------:R-:W-:Y:S01]  /*9290*/  ISETP.GE.OR P5, PT, R2.reuse, R235, !P5 ;  /* 0x000000eb0200720c */ /* 0x040fe20006fa6670 */
[----:B------:R-:W-:Y:S01]  /*92a0*/  FFMA.FTZ R6, R3, -R219, R179 ;  /* 0x800000db03067223 */ /* 0x000fe200000100b3 */
[C---:B------:R-:W-:Y:S01]  /*92b0*/  ISETP.GE.OR P4, PT, R2.reuse, R234, !P4 ;  /* 0x000000ea0200720c */ /* 0x040fe20006786670 */
[----:B------:R-:W-:Y:S01]  /*92c0*/  IMAD.IADD R3, R229, 0x1, -R4 ;  /* 0x00000001e5037824 */ /* 0x000fe200078e0a04 */
[----:B------:R-:W-:-:S02]  /*92d0*/  ISETP.GE.OR P3, PT, R2, R233, !P3 ;  /* 0x000000e90200720c */ /* 0x000fc40005f66670 */
[----:B------:R-:W-:Y:S01]  /*92e0*/  ISETP.GE.OR P2, PT, R2, R232, !P2 ;  /* 0x000000e80200720c */ /* 0x000fe20005746670 */
[----:B------:R-:W-:Y:S01]  /*92f0*/  IMAD.IADD R2, R230, 0x1, -R2 ;  /* 0x00000001e6027824 */ /* 0x000fe200078e0a02 */
[----:B------:R-:W-:Y:S02]  /*9300*/  IABS R11, R5 ;  /* 0x00000005000b7213 */ /* 0x000fe40000000000 */
[----:B------:R-:W-:Y:S02]  /*9310*/  FSEL R9, R9, -INF , !P6 ;  /* 0xff80000009097808 */ /* 0x000fe40007000000 */
[----:B------:R-:W-:Y:S02]  /*9320*/  IABS R5, R2 ;  /* 0x0000000200057213 */ /* 0x000fe40000000000 */
[----:B------:R-:W-:Y:S01]  /*9330*/  IABS R2, R3 ;  /* 0x0000000300027213 */ /* 0x000fe20000000000 */
[----:B------:R-:W-:Y:S01]  /*9340*/  IMAD.MOV.U32 R3, RZ, RZ, R11 ;  /* 0x000000ffff037224 */ /* 0x000fe200078e000b */
[----:B------:R-:W-:-:S02]  /*9350*/  ISETP.GE.AND P6, PT, R0, R226, PT ;  /* 0x000000e20000720c */ /* 0x000fc40003fc6270 */
[----:B------:R-:W-:Y:S02]  /*9360*/  I2FP.F32.S32 R2, R2 ;  /* 0x0000000200027245 */ /* 0x000fe40000201400 */
[----:B------:R-:W-:Y:S02]  /*9370*/  ISETP.GE.OR P6, PT, R0, R234, !P6 ;  /* 0x000000ea0000720c */ /* 0x000fe400077c6670 */
[----:B------:R-:W-:Y:S01]  /*9380*/  I2FP.F32.S32 R3, R3 ;  /* 0x0000000300037245 */ /* 0x000fe20000201400 */
[----:B------:R-:W-:Y:S01]  /*9390*/  FFMA.FTZ R23, R2, -R219, R32 ;  /* 0x800000db02177223 */ /* 0x000fe20000010020 */
[----:B------:R-:W-:Y:S01]  /*93a0*/  IMAD.IADD R2, R231, 0x1, -R4 ;  /* 0x00000001e7027824 */ /* 0x000fe200078e0a04 */
[----:B------:R-:W-:Y:S02]  /*93b0*/  FSEL R137, R10, -INF , !P6 ;  /* 0xff8000000a897808 */ /* 0x000fe40007000000 */
[----:B------:R-:W-:Y:S01]  /*93c0*/  ISETP.GE.AND P6, PT, R0, R225, PT ;  /* 0x000000e10000720c */ /* 0x000fe20003fc6270 */
[----:B------:R-:W-:Y:S01]  /*93d0*/  FFMA.FTZ R3, R3, -R219, R193 ;  /* 0x800000db03037223 */ /* 0x000fe200000100c1 */
[----:B------:R-:W-:-:S02]  /*93e0*/  IABS R2, R2 ;  /* 0x0000000200027213 */ /* 0x000fc40000000000 */
[C---:B------:R-:W-:Y:S02]  /*93f0*/  ISETP.GE.OR P6, PT, R0.reuse, R233, !P6 ;  /* 0x000000e90000720c */ /* 0x040fe400077c6670 */
[----:B------:R-:W-:Y:S02]  /*9400*/  I2FP.F32.S32 R2, R2 ;  /* 0x0000000200027245 */ /* 0x000fe40000201400 */
[----:B------:R-:W-:Y:S02]  /*9410*/  FSEL R177, R21, -INF , !P6 ;  /* 0xff80000015b17808 */ /* 0x000fe40007000000 */
[----:B------:R-:W-:Y:S01]  /*9420*/  ISETP.GE.AND P6, PT, R0, R224, PT ;  /* 0x000000e00000720c */ /* 0x000fe20003fc6270 */
[----:B------:R-:W-:Y:S01]  /*9430*/  FFMA.FTZ R11, R2, -R219, R34 ;  /* 0x800000db020b7223 */ /* 0x000fe20000010022 */
[----:B------:R-:W-:Y:S01]  /*9440*/  IMAD.IADD R2, R228, 0x1, -R4 ;  /* 0x00000001e4027824 */ /* 0x000fe200078e0a04 */
[----:B------:R-:W-:Y:S02]  /*9450*/  I2FP.F32.S32 R5, R5 ;  /* 0x0000000500057245 */ /* 0x000fe40000201400 */
[----:B------:R-:W-:Y:S01]  /*9460*/  FSEL R178, R3, -INF , !P3 ;  /* 0xff80000003b27808 */ /* 0x000fe20005800000 */
[C---:B------:R-:W-:Y:S01]  /*9470*/  VIADD R3, R0.reuse, 0x9 ;  /* 0x0000000900037836 */ /* 0x040fe20000000000 */
[----:B------:R-:W-:Y:S01]  /*9480*/  IABS R2, R2 ;  /* 0x0000000200027213 */ /* 0x000fe20000000000 */
[----:B------:R-:W-:Y:S01]  /*9490*/  FFMA.FTZ R20, R5, -R219, R195 ;  /* 0x800000db05147223 */ /* 0x000fe200000100c3 */
[----:B------:R-:W-:Y:S01]  /*94a0*/  ISETP.GE.OR P6, PT, R0, R232, !P6 ;  /* 0x000000e80000720c */ /* 0x000fe200077c6670 */
[----:B------:R-:W-:Y:S01]  /*94b0*/  IMAD.IADD R5, R231, 0x1, -R3 ;  /* 0x00000001e7057824 */ /* 0x000fe200078e0a03 */
[----:B------:R-:W-:-:S02]  /*94c0*/  I2FP.F32.S32 R2, R2 ;  /* 0x0000000200027245 */ /* 0x000fc40000201400 */
[----:B------:R-:W-:Y:S02]  /*94d0*/  FSEL R181, R8, -INF , !P6 ;  /* 0xff80000008b57808 */ /* 0x000fe40007000000 */
[----:B------:R-:W-:Y:S01]  /*94e0*/  FSEL R24, R7, -INF , !P5 ;  /* 0xff80000007187808 */ /* 0x000fe20006800000 */
[----:B------:R-:W-:Y:S01]  /*94f0*/  FFMA.FTZ R10, R2, -R219, R184 ;  /* 0x800000db020a7223 */ /* 0x000fe200000100b8 */
[----:B------:R-:W-:Y:S01]  /*9500*/  IMAD.IADD R2, R230, 0x1, -R4 ;  /* 0x00000001e6027824 */ /* 0x000fe200078e0a04 */
[----:B------:R-:W-:Y:S02]  /*9510*/  FSEL R138, R6, -INF , !P4 ;  /* 0xff800000068a7808 */ /* 0x000fe40006000000 */
[C---:B------:R-:W-:Y:S02]  /*9520*/  ISETP.GE.AND P6, PT, R4.reuse, R227, PT ;  /* 0x000000e30400720c */ /* 0x040fe40003fc6270 */
[C---:B------:R-:W-:Y:S02]  /*9530*/  ISETP.GE.AND P5, PT, R4.reuse, R226, PT ;  /* 0x000000e20400720c */ /* 0x040fe40003fa6270 */
[----:B------:R-:W-:-:S02]  /*9540*/  ISETP.GE.AND P4, PT, R4, R225, PT ;  /* 0x000000e10400720c */ /* 0x000fc40003f86270 */
[C---:B------:R-:W-:Y:S02]  /*9550*/  ISETP.GE.AND P3, PT, R4.reuse, R224, PT ;  /* 0x000000e00400720c */ /* 0x040fe40003f66270 */
[----:B------:R-:W-:Y:S02]  /*9560*/  IABS R6, R2 ;  /* 0x0000000200067213 */ /* 0x000fe40000000000 */
[C---:B------:R-:W-:Y:S02]  /*9570*/  ISETP.GE.OR P6, PT, R4.reuse, R235, !P6 ;  /* 0x000000eb0400720c */ /* 0x040fe400077c6670 */
[C---:B------:R-:W-:Y:S02]  /*9580*/  ISETP.GE.OR P5, PT, R4.reuse, R234, !P5 ;  /* 0x000000ea0400720c */ /* 0x040fe40006fa6670 */
[C---:B------:R-:W-:Y:S02]  /*9590*/  ISETP.GE.OR P4, PT, R4.reuse, R233, !P4 ;  /* 0x000000e90400720c */ /* 0x040fe40006786670 */
[----:B------:R-:W-:Y:S01]  /*95a0*/  ISETP.GE.OR P3, PT, R4, R232, !P3 ;  /* 0x000000e80400720c */ /* 0x000fe20005f66670 */
[----:B------:R-:W-:Y:S01]  /*95b0*/  IMAD.IADD R4, R229, 0x1, -R3 ;  /* 0x00000001e5047824 */ /* 0x000fe200078e0a03 */
[----:B------:R-:W-:Y:S01]  /*95c0*/  IABS R2, R5 ;  /* 0x0000000500027213 */ /* 0x000fe20000000000 */
[----:B------:R-:W-:Y:S01]  /*95d0*/  IMAD.MOV.U32 R5, RZ, RZ, R6 ;  /* 0x000000ffff057224 */ /* 0x000fe200078e0006 */
[----:B------:R-:W-:-:S02]  /*95e0*/  FSEL R180, R20, -INF , !P2 ;  /* 0xff80000014b47808 */ /* 0x000fc40005000000 */
[----:B------:R-:W-:Y:S02]  /*95f0*/  IABS R4, R4 ;  /* 0x0000000400047213 */ /* 0x000fe40000000000 */
[----:B------:R-:W-:Y:S02]  /*9600*/  I2FP.F32.S32 R5, R5 ;  /* 0x0000000500057245 */ /* 0x000fe40000201400 */
[----:B------:R-:W-:Y:S02]  /*9610*/  I2FP.F32.S32 R2, R2 ;  /* 0x0000000200027245 */ /* 0x000fe40000201400 */
[----:B------:R-:W-:Y:S01]  /*9620*/  FSEL R23, R23, -INF , !P6 ;  /* 0xff80000017177808 */ /* 0x000fe20007000000 */
[-C--:B------:R-:W-:Y:S01]  /*9630*/  FFMA.FTZ R8, R5, -R219.reuse, R186 ;  /* 0x800000db05087223 */ /* 0x080fe200000100ba */
[----:B------:R-:W-:Y:S01]  /*9640*/  FSEL R27, R11, -INF , !P5 ;  /* 0xff8000000b1b7808 */ /* 0x000fe20006800000 */
[----:B------:R-:W-:Y:S01]  /*9650*/  FFMA.FTZ R6, R2, -R219, R35 ;  /* 0x800000db02067223 */ /* 0x000fe20000010023 */
[----:B------:R-:W-:Y:S01]  /*9660*/  FSEL R139, R10, -INF , !P4 ;  /* 0xff8000000a8b7808 */ /* 0x000fe20006000000 */
[----:B------:R-:W-:Y:S01]  /*9670*/  VIADD R2, R0, 0x10 ;  /* 0x0000001000027836 */ /* 0x000fe20000000000 */
[----:B------:R-:W-:Y:S01]  /*9680*/  I2FP.F32.S32 R4, R4 ;  /* 0x0000000400047245 */ /* 0x000fe20000201400 */
[----:B------:R-:W-:Y:S01]  /*9690*/  IMAD.IADD R5, R228, 0x1, -R3 ;  /* 0x00000001e4057824 */ /* 0x000fe200078e0a03 */
[----:B------:R-:W-:-:S02]  /*96a0*/  ISETP.GE.AND P2, PT, R3, R227, PT ;  /* 0x000000e30300720c */ /* 0x000fc40003f46270 */
[C---:B------:R-:W-:Y:S01]  /*96b0*/  ISETP.GE.AND P6, PT, R3.reuse, R226, PT ;  /* 0x000000e20300720c */ /* 0x040fe20003fc6270 */
[----:B------:R-:W-:Y:S01]  /*96c0*/  FFMA.FTZ R7, R4, -R219, R33 ;  /* 0x800000db04077223 */ /* 0x000fe20000010021 */
[----:B------:R-:W-:Y:S01]  /*96d0*/  ISETP.GE.AND P5, PT, R3, R225, PT ;  /* 0x000000e10300720c */ /* 0x000fe20003fa6270 */
[----:B------:R-:W-:Y:S01]  /*96e0*/  IMAD.IADD R4, R229, 0x1, -R2 ;  /* 0x00000001e5047824 */ /* 0x000fe200078e0a02 */
[C---:B------:R-:W-:Y:S02]  /*96f0*/  ISETP.GE.AND P4, PT, R3.reuse, R224, PT ;  /* 0x000000e00300720c */ /* 0x040fe40003f86270 */
[C---:B------:R-:W-:Y:S02]  /*9700*/  ISETP.GE.OR P2, PT, R3.reuse, R235, !P2 ;  /* 0x000000eb0300720c */ /* 0x040fe40005746670 */
[C---:B------:R-:W-:Y:S02]  /*9710*/  ISETP.GE.OR P6, PT, R3.reuse, R234, !P6 ;  /* 0x000000ea0300720c */ /* 0x040fe400077c6670 */
        /* <DEDUP_REMOVED lines=8> */
[----:B------:R-:W-:-:S02]  /*97a0*/  FSEL R21, R7, -INF , !P2 ;  /* 0xff80000007157808 */ /* 0x000fc40005000000 */
[----:B------:R-:W-:Y:S02]  /*97b0*/  I2FP.F32.S32 R3, R3 ;  /* 0x0000000300037245 */ /* 0x000fe40000201400 */
[----:B------:R-:W-:Y:S02]  /*97c0*/  I2FP.F32.S32 R4, R4 ;  /* 0x0000000400047245 */ /* 0x000fe40000201400 */
[----:B------:R-:W-:Y:S01]  /*97d0*/  FSEL R26, R6, -INF , !P6 ;  /* 0xff800000061a7808 */ /* 0x000fe20007000000 */
[----:B------:R-:W-:Y:S01]  /*97e0*/  FFMA.FTZ R11, R3, -R219, R196 ;  /* 0x800000db030b7223 */ /* 0x000fe200000100c4 */
[----:B------:R-:W-:Y:S01]  /*97f0*/  I2FP.F32.S32 R5, R5 ;  /* 0x0000000500057245 */ /* 0x000fe20000201400 */
[----:B------:R-:W-:Y:S01]  /*9800*/  FFMA.FTZ R4, R4, -R219, R185 ;  /* 0x800000db04047223 */ /* 0x000fe200000100b9 */
[----:B------:R-:W-:Y:S01]  /*9810*/  ISETP.GE.AND P3, PT, R2, R227, PT ;  /* 0x000000e30200720c */ /* 0x000fe20003f66270 */
[--C-:B------:R-:W-:Y:S01]  /*9820*/  IMAD.IADD R3, R228, 0x1, -R2.reuse ;  /* 0x00000001e4037824 */ /* 0x100fe200078e0a02 */
[----:B------:R-:W-:Y:S01]  /*9830*/  ISETP.GE.AND P2, PT, R2, R226, PT ;  /* 0x000000e20200720c */ /* 0x000fe20003f46270 */
[----:B------:R-:W-:Y:S01]  /*9840*/  FFMA.FTZ R25, R5, -R219, R187 ;  /* 0x800000db05197223 */ /* 0x000fe200000100bb */
[----:B------:R-:W-:Y:S01]  /*9850*/  FSEL R35, R4, -INF , !P5 ;  /* 0xff80000004237808 */ /* 0x000fe20006800000 */
[----:B------:R-:W-:Y:S01]  /*9860*/  IMAD.IADD R4, R231, 0x1, -R2 ;  /* 0x00000001e7047824 */ /* 0x000fe200078e0a02 */
[----:B------:R-:W-:-:S02]  /*9870*/  ISETP.GE.AND P6, PT, R2, R225, PT ;  /* 0x000000e10200720c */ /* 0x000fc40003fc6270 */
[C---:B------:R-:W-:Y:S02]  /*9880*/  ISETP.GE.AND P5, PT, R2.reuse, R224, PT ;  /* 0x000000e00200720c */ /* 0x040fe40003fa6270 */
[C---:B------:R-:W-:Y:S02]  /*9890*/  ISETP.GE.OR P3, PT, R2.reuse, R235, !P3 ;  /* 0x000000eb0200720c */ /* 0x040fe40005f66670 */
[C---:B------:R-:W-:Y:S02]  /*98a0*/  ISETP.GE.OR P2, PT, R2.reuse, R234, !P2 ;  /* 0x000000ea0200720c */ /* 0x040fe40005746670 */
[C---:B------:R-:W-:Y:S02]  /*98b0*/  ISETP.GE.OR P6, PT, R2.reuse, R233, !P6 ;  /* 0x000000e90200720c */ /* 0x040fe400077c6670 */
[----:B------:R-:W-:Y:S01]  /*98c0*/  ISETP.GE.OR P5, PT, R2, R232, !P5 ;  /* 0x000000e80200720c */ /* 0x000fe20006fa6670 */
[----:B------:R-:W-:Y:S01]  /*98d0*/  IMAD.IADD R2, R230, 0x1, -R2 ;  /* 0x00000001e6027824 */ /* 0x000fe200078e0a02 */
[----:B------:R-:W-:-:S02]  /*98e0*/  IABS R5, R4 ;  /* 0x0000000400057213 */ /* 0x000fc40000000000 */
[----:B------:R-:W-:Y:S02]  /*98f0*/  IABS R3, R3 ;  /* 0x0000000300037213 */ /* 0x000fe40000000000 */
[----:B------:R-:W-:Y:S01]  /*9900*/  IABS R4, R2 ;  /* 0x0000000200047213 */ /* 0x000fe20000000000 */
[----:B------:R-:W-:Y:S01]  /*9910*/  IMAD.MOV.U32 R2, RZ, RZ, R5 ;  /* 0x000000ffff027224 */ /* 0x000fe200078e0005 */
[----:B------:R-:W-:Y:S02]  /*9920*/  I2FP.F32.S32 R3, R3 ;  /* 0x0000000300037245 */ /* 0x000fe40000201400 */
[----:B------:R-:W-:Y:S02]  /*9930*/  I2FP.F32.S32 R4, R4 ;  /* 0x0000000400047245 */ /* 0x000fe40000201400 */
[----:B------:R-:W-:Y:S01]  /*9940*/  I2FP.F32.S32 R2, R2 ;  /* 0x0000000200027245 */ /* 0x000fe20000201400 */
[-C--:B------:R-:W-:Y:S01]  /*9950*/  FFMA.FTZ R8, R3, -R219.reuse, R200 ;  /* 0x800000db03087223 */ /* 0x080fe200000100c8 */
[----:B------:R-:W-:Y:S01]  /*9960*/  FSEL R176, R25, -INF , !P4 ;  /* 0xff80000019b07808 */ /* 0x000fe20006000000 */
[-C--:B------:R-:W-:Y:S01]  /*9970*/  FFMA.FTZ R28, R4, -R219.reuse, R202 ;  /* 0x800000db041c7223 */ /* 0x080fe200000100ca */
[----:B------:R-:W-:Y:S01]  /*9980*/  FSEL R11, R11, -INF , !P3 ;  /* 0xff8000000b0b7808 */ /* 0x000fe20005800000 */
[----:B------:R-:W-:Y:S01]  /*9990*/  FFMA.FTZ R7, R2, -R219, R198 ;  /* 0x800000db02077223 */ /* 0x000fe200000100c6 */
[----:B------:R-:W-:Y:S01]  /*99a0*/  VIADD R2, R0, 0x11 ;  /* 0x0000001100027836 */ /* 0x000fe20000000000 */
[----:B------:R-:W-:-:S03]  /*99b0*/  FSEL R31, R8, -INF , !P6 ;  /* 0xff800000081f7808 */ /* 0x000fc60007000000 */
[--C-:B------:R-:W-:Y:S01]  /*99c0*/  IMAD.IADD R4, R229, 0x1, -R2.reuse ;  /* 0x00000001e5047824 */ /* 0x100fe200078e0a02 */
[----:B------:R-:W-:Y:S01]  /*99d0*/  FSEL R25, R7, -INF , !P2 ;  /* 0xff80000007197808 */ /* 0x000fe20005000000 */
[--C-:B------:R-:W-:Y:S01]  /*99e0*/  IMAD.IADD R3, R231, 0x1, -R2.reuse ;  /* 0x00000001e7037824 */ /* 0x100fe200078e0a02 */
[----:B------:R-:W-:Y:S01]  /*99f0*/  ISETP.GE.AND P4, PT, R2, R227, PT ;  /* 0x000000e30200720c */ /* 0x000fe20003f86270 */
[----:B------:R-:W-:Y:S01]  /*9a00*/  IMAD.IADD R6, R228, 0x1, -R2 ;  /* 0x00000001e4067824 */ /* 0x000fe200078e0a02 */
[----:B------:R-:W-:Y:S02]  /*9a10*/  IABS R5, R4 ;  /* 0x0000000400057213 */ /* 0x000fe40000000000 */
[----:B------:R-:W-:Y:S02]  /*9a20*/  IABS R4, R3 ;  /* 0x0000000300047213 */ /* 0x000fe40000000000 */
[----:B------:R-:W-:Y:S02]  /*9a30*/  IABS R3, R6 ;  /* 0x0000000600037213 */ /* 0x000fe40000000000 */
[----:B------:R-:W-:-:S02]  /*9a40*/  I2FP.F32.S32 R5, R5 ;  /* 0x0000000500057245 */ /* 0x000fc40000201400 */
[----:B------:R-:W-:Y:S02]  /*9a50*/  I2FP.F32.S32 R3, R3 ;  /* 0x0000000300037245 */ /* 0x000fe40000201400 */
[----:B------:R-:W-:Y:S01]  /*9a60*/  I2FP.F32.S32 R4, R4 ;  /* 0x0000000400047245 */ /* 0x000fe20000201400 */
[-C--:B------:R-:W-:Y:S01]  /*9a70*/  FFMA.FTZ R20, R5, -R219.reuse, R197 ;  /* 0x800000db05147223 */ /* 0x080fe200000100c5 */
[C---:B------:R-:W-:Y:S01]  /*9a80*/  ISETP.GE.AND P3, PT, R2.reuse, R226, PT ;  /* 0x000000e20200720c */ /* 0x040fe20003f66270 */
[----:B------:R-:W-:Y:S01]  /*9a90*/  FFMA.FTZ R10, R3, -R219, R201 ;  /* 0x800000db030a7223 */ /* 0x000fe200000100c9 */
[----:B------:R-:W-:Y:S01]  /*9aa0*/  ISETP.GE.AND P2, PT, R2, R225, PT ;  /* 0x000000e10200720c */ /* 0x000fe20003f46270 */
[----:B------:R-:W-:Y:S01]  /*9ab0*/  VIADD R3, R0, 0x18 ;  /* 0x0000001800037836 */ /* 0x000fe20000000000 */
[----:B------:R-:W-:Y:S01]  /*9ac0*/  ISETP.GE.AND P6, PT, R2, R224, PT ;  /* 0x000000e00200720c */ /* 0x000fe20003fc6270 */
[----:B------:R-:W-:Y:S01]  /*9ad0*/  FFMA.FTZ R22, R4, -R219, R199 ;  /* 0x800000db04167223 */ /* 0x000fe200000100c7 */
[C---:B------:R-:W-:Y:S01]  /*9ae0*/  ISETP.GE.OR P4, PT, R2.reuse, R235, !P4 ;  /* 0x000000eb0200720c */ /* 0x040fe20006786670 */
[--C-:B------:R-:W-:Y:S01]  /*9af0*/  IMAD.IADD R4, R229, 0x1, -R3.reuse ;  /* 0x00000001e5047824 */ /* 0x100fe200078e0a03 */
[C---:B------:R-:W-:Y:S01]  /*9b00*/  ISETP.GE.OR P3, PT, R2.reuse, R234, !P3 ;  /* 0x000000ea0200720c */ /* 0x040fe20005f66670 */
[----:B------:R-:W-:Y:S01]  /*9b10*/  IMAD.IADD R5, R231, 0x1, -R3 ;  /* 0x00000001e7057824 */ /* 0x000fe200078e0a03 */
[----:B------:R-:W-:Y:S01]  /*9b20*/  ISETP.GE.OR P2, PT, R2, R233, !P2 ;  /* 0x000000e90200720c */ /* 0x000fe20005746670 */
[----:B------:R-:W-:Y:S01]  /*9b30*/  VIADD R0, R0, 0x19 ;  /* 0x0000001900007836 */ /* 0x000fe20000000000 */
[----:B------:R-:W-:Y:S01]  /*9b40*/  ISETP.GE.OR P6, PT, R2, R232, !P6 ;  /* 0x000000e80200720c */ /* 0x000fe200077c6670 */
[----:B------:R-:W-:Y:S01]  /*9b50*/  IMAD.IADD R2, R230, 0x1, -R2 ;  /* 0x00000001e6027824 */ /* 0x000fe200078e0a02 */
[----:B------:R-:W-:-:S02]  /*9b60*/  IABS R4, R4 ;  /* 0x0000000400047213 */ /* 0x000fc40000000000 */
[----:B------:R-:W-:Y:S02]  /*9b70*/  FSEL R8, R20, -INF , !P4 ;  /* 0xff80000014087808 */ /* 0x000fe40006000000 */
[----:B------:R-:W-:Y:S02]  /*9b80*/  IABS R6, R2 ;  /* 0x0000000200067213 */ /* 0x000fe40000000000 */
[----:B------:R-:W-:Y:S02]  /*9b90*/  IABS R2, R5 ;  /* 0x0000000500027213 */ /* 0x000fe40000000000 */
[----:B------:R-:W-:Y:S01]  /*9ba0*/  I2FP.F32.S32 R4, R4 ;  /* 0x0000000400047245 */ /* 0x000fe20000201400 */
[----:B------:R-:W-:Y:S01]  /*9bb0*/  IMAD.MOV.U32 R5, RZ, RZ, R6 ;  /* 0x000000ffff057224 */ /* 0x000fe200078e0006 */
[----:B------:R-:W-:Y:S02]  /*9bc0*/  I2FP.F32.S32 R2, R2 ;  /* 0x0000000200027245 */ /* 0x000fe40000201400 */
[----:B------:R-:W-:Y:S01]  /*9bd0*/  FSEL R22, R22, -INF , !P3 ;  /* 0xff80000016167808 */ /* 0x000fe20005800000 */
[-C--:B------:R-:W-:Y:S01]  /*9be0*/  FFMA.FTZ R7, R4, -R219.reuse, R136 ;  /* 0x800000db04077223 */ /* 0x080fe20000010088 */
[----:B------:R-:W-:Y:S01]  /*9bf0*/  FSEL R136, R28, -INF , !P5 ;  /* 0xff8000001c887808 */ /* 0x000fe20006800000 */
[----:B------:R-:W-:Y:S01]  /*9c00*/  FFMA.FTZ R6, R2, -R219, R30 ;  /* 0x800000db02067223 */ /* 0x000fe2000001001e */
[----:B------:R-:W-:Y:S01]  /*9c10*/  FSEL R30, R10, -INF , !P2 ;  /* 0xff8000000a1e7808 */ /* 0x000fe20005000000 */
[----:B------:R-:W-:Y:S01]  /*9c20*/  IMAD.IADD R4, R228, 0x1, -R3 ;  /* 0x00000001e4047824 */ /* 0x000fe200078e0a03 */
[----:B------:R-:W-:Y:S01]  /*9c30*/  ISETP.GE.AND P5, PT, R3, R227, PT ;  /* 0x000000e30300720c */ /* 0x000fe20003fa6270 */
[----:B------:R-:W-:Y:S01]  /*9c40*/  IMAD.IADD R2, R229, 0x1, -R0 ;  /* 0x00000001e5027824 */ /* 0x000fe200078e0a00 */
[----:B------:R-:W-:-:S02]  /*9c50*/  ISETP.GE.AND P4, PT, R3, R226, PT ;  /* 0x000000e20300720c */ /* 0x000fc40003f86270 */
[C---:B------:R-:W-:Y:S02]  /*9c60*/  ISETP.GE.AND P3, PT, R3.reuse, R225, PT ;  /* 0x000000e10300720c */ /* 0x040fe40003f66270 */
[C---:B------:R-:W-:Y:S02]  /*9c70*/  ISETP.GE.AND P2, PT, R3.reuse, R224, PT ;  /* 0x000000e00300720c */ /* 0x040fe40003f46270 */
[C---:B------:R-:W-:Y:S02]  /*9c80*/  ISETP.GE.OR P5, PT, R3.reuse, R235, !P5 ;  /* 0x000000eb0300720c */ /* 0x040fe40006fa6670 */
[C---:B------:R-:W-:Y:S02]  /*9c90*/  ISETP.GE.OR P4, PT, R3.reuse, R234, !P4 ;  /* 0x000000ea0300720c */ /* 0x040fe40006786670 */
[C---:B------:R-:W-:Y:S02]  /*9ca0*/  ISETP.GE.OR P3, PT, R3.reuse, R233, !P3 ;  /* 0x000000e90300720c */ /* 0x040fe40005f66670 */
[----:B------:R-:W-:Y:S01]  /*9cb0*/  ISETP.GE.OR P2, PT, R3, R232, !P2 ;  /* 0x000000e80300720c */ /* 0x000fe20005746670 */
[----:B------:R-:W-:Y:S01]  /*9cc0*/  IMAD.IADD R3, R230, 0x1, -R3 ;  /* 0x00000001e6037824 */ /* 0x000fe200078e0a03 */
[----:B------:R-:W-:-:S02]  /*9cd0*/  IABS R10, R4 ;  /* 0x00000004000a7213 */ /* 0x000fc40000000000 */
[----:B------:R-:W-:Y:S02]  /*9ce0*/  I2FP.F32.S32 R5, R5 ;  /* 0x0000000500057245 */ /* 0x000fe40000201400 */
[----:B------:R-:W-:Y:S01]  /*9cf0*/  IABS R4, R3 ;  /* 0x0000000300047213 */ /* 0x000fe20000000000 */
[----:B------:R-:W-:Y:S01]  /*9d00*/  IMAD.MOV.U32 R3, RZ, RZ, R10 ;  /* 0x000000ffff037224 */ /* 0x000fe200078e000a */
[----:B------:R-:W-:Y:S01]  /*9d10*/  IABS R2, R2 ;  /* 0x0000000200027213 */ /* 0x000fe20000000000 */
[----:B------:R-:W-:Y:S01]  /*9d20*/  FFMA.FTZ R5, R5, -R219, R203 ;  /* 0x800000db05057223 */ /* 0x000fe200000100cb */
        /* <DEDUP_REMOVED lines=8> */
[----:B------:R-:W-:Y:S01]  /*9db0*/  FSEL R20, R6, -INF , !P4 ;  /* 0xff80000006147808 */ /* 0x000fe20006000000 */
[--C-:B------:R-:W-:Y:S01]  /*9dc0*/  IMAD.IADD R3, R231, 0x1, -R0.reuse ;  /* 0x00000001e7037824 */ /* 0x100fe200078e0a00 */
[----:B------:R-:W-:Y:S01]  /*9dd0*/  FSEL R29, R29, -INF , !P3 ;  /* 0xff8000001d1d7808 */ /* 0x000fe20005800000 */
[----:B------:R-:W-:Y:S01]  /*9de0*/  IMAD.IADD R2, R228, 0x1, -R0 ;  /* 0x00000001e4027824 */ /* 0x000fe200078e0a00 */
[----:B------:R-:W-:-:S02]  /*9df0*/  ISETP.GE.AND P6, PT, R0, R227, PT ;  /* 0x000000e30000720c */ /* 0x000fc40003fc6270 */
[C---:B------:R-:W-:Y:S02]  /*9e00*/  ISETP.GE.AND P5, PT, R0.reuse, R226, PT ;  /* 0x000000e20000720c */ /* 0x040fe40003fa6270 */
[C---:B------:R-:W-:Y:S02]  /*9e10*/  ISETP.GE.AND P4, PT, R0.reuse, R225, PT ;  /* 0x000000e10000720c */ /* 0x040fe40003f86270 */
[C---:B------:R-:W-:Y:S02]  /*9e20*/  ISETP.GE.AND P3, PT, R0.reuse, R224, PT ;  /* 0x000000e00000720c */ /* 0x040fe40003f66270 */
[C---:B------:R-:W-:Y:S02]  /*9e30*/  ISETP.GE.OR P6, PT, R0.reuse, R235, !P6 ;  /* 0x000000eb0000720c */ /* 0x040fe400077c6670 */
[C---:B------:R-:W-:Y:S02]  /*9e40*/  ISETP.GE.OR P5, PT, R0.reuse, R234, !P5 ;  /* 0x000000ea0000720c */ /* 0x040fe40006fa6670 */
[----:B------:R-:W-:-:S02]  /*9e50*/  ISETP.GE.OR P4, PT, R0, R233, !P4 ;  /* 0x000000e90000720c */ /* 0x000fc40006786670 */
[----:B------:R-:W-:Y:S01]  /*9e60*/  ISETP.GE.OR P3, PT, R0, R232, !P3 ;  /* 0x000000e80000720c */ /* 0x000fe20005f66670 */
[----:B------:R-:W-:Y:S01]  /*9e70*/  IMAD.IADD R0, R230, 0x1, -R0 ;  /* 0x00000001e6007824 */ /* 0x000fe200078e0a00 */
[----:B------:R-:W-:Y:S02]  /*9e80*/  IABS R3, R3 ;  /* 0x0000000300037213 */ /* 0x000fe40000000000 */
[----:B------:R-:W-:Y:S02]  /*9e90*/  IABS R2, R2 ;  /* 0x0000000200027213 */ /* 0x000fe40000000000 */
[----:B------:R-:W-:Y:S01]  /*9ea0*/  IABS R0, R0 ;  /* 0x0000000000007213 */ /* 0x000fe20000000000 */
[----:B------:R-:W-:Y:S01]  /*9eb0*/  IMAD.MOV.U32 R10, RZ, RZ, R3 ;  /* 0x000000ffff0a7224 */ /* 0x000fe200078e0003 */
[----:B------:R-:W-:Y:S01]  /*9ec0*/  FSEL R33, R33, -INF , !P2 ;  /* 0xff80000021217808 */ /* 0x000fe20005000000 */
[----:B------:R-:W-:Y:S01]  /*9ed0*/  IMAD.MOV.U32 R28, RZ, RZ, R2 ;  /* 0x000000ffff1c7224 */ /* 0x000fe200078e0002 */
[----:B------:R-:W-:Y:S01]  /*9ee0*/  ISETP.GT.AND P2, PT, R188, R190, PT ;  /* 0x000000bebc00720c */ /* 0x000fe20003f44270 */
[----:B------:R-:W-:Y:S01]  /*9ef0*/  IMAD.MOV.U32 R32, RZ, RZ, R0 ;  /* 0x000000ffff207224 */ /* 0x000fe200078e0000 */
[----:B------:R-:W-:-:S02]  /*9f00*/  I2FP.F32.S32 R10, R10 ;  /* 0x0000000a000a7245 */ /* 0x000fc40000201400 */
[----:B------:R-:W-:Y:S02]  /*9f10*/  I2FP.F32.S32 R28, R28 ;  /* 0x0000001c001c7245 */ /* 0x000fe40000201400 */
[----:B------:R-:W-:Y:S01]  /*9f20*/  I2FP.F32.S32 R32, R32 ;  /* 0x0000002000207245 */ /* 0x000fe20000201400 */
[-C--:B------:R-:W-:Y:S01]  /*9f30*/  FFMA.FTZ R10, R10, -R219.reuse, R189 ;  /* 0x800000db0a0a7223 */ /* 0x080fe200000100bd */
[----:B------:R-:W-:Y:S01]  /*9f40*/  FSEL R6, R4, -INF , !P6 ;  /* 0xff80000004067808 */ /* 0x000fe20007000000 */
[-C--:B------:R-:W-:Y:S02]  /*9f50*/  FFMA.FTZ R28, R28, -R219.reuse, R183 ;  /* 0x800000db1c1c7223 */ /* 0x080fe400000100b7 */
[----:B------:R-:W-:Y:S01]  /*9f60*/  FFMA.FTZ R32, R32, -R219, R182 ;  /* 0x800000db20207223 */ /* 0x000fe200000100b6 */
[----:B------:R-:W-:Y:S02]  /*9f70*/  FSEL R10, R10, -INF , !P5 ;  /* 0xff8000000a0a7808 */ /* 0x000fe40006800000 */
[----:B------:R-:W-:-:S02]  /*9f80*/  FSEL R28, R28, -INF , !P4 ;  /* 0xff8000001c1c7808 */ /* 0x000fc40006000000 */
[----:B------:R-:W-:Y:S01]  /*9f90*/  FSEL R32, R32, -INF , !P3 ;  /* 0xff80000020207808 */ /* 0x000fe20005800000 */
[----:B------:R-:W-:Y:S06]  /*9fa0*/  @!P2 BRA `(.L_x_2764) ;  /* 0x0000000000b0a947 */ /* 0x000fec0003800000 */
[----:B------:R-:W2:Y:S04]  /*9fb0*/  LDL R183, [R1+0x5c] ;  /* 0x00005c0001b77983 */ /* 0x000ea80000100800 */
[----:B------:R-:W3:Y:S04]  /*9fc0*/  LDL R189, [R1+0x118] ;  /* 0x0001180001bd7983 */ /* 0x000ee80000100800 */
[----:B------:R-:W4:Y:S04]  /*9fd0*/  LDL R190, [R1+0xe0] ;  /* 0x0000e00001be7983 */ /* 0x000f280000100800 */
[----:B------:R-:W5:Y:S04]  /*9fe0*/  LDL.64 R220, [R1+0xf8] ;  /* 0x0000f80001dc7983 */ /* 0x000f680000100a00 */
[----:B------:R1:W-:Y:S01]  /*9ff0*/  @P1 STS.128 [R222+0x8000], RZ ;  /* 0x008000ffde001388 */ /* 0x0003e20000000c00 */
[----:B------:R-:W-:Y:S01]  /*a000*/  BSSY B0, `(.L_x_2765) ;  /* 0x0000025000007945 */ /* 0x000fe20003800000 */
[----:B--2---:R-:W-:-:S04]  /*a010*/  VIADD R2, R183, 0xfffffffd ;  /* 0xfffffffdb7027836 */ /* 0x004fc80000000000 */
[----:B---3--:R-:W-:Y:S01]  /*a020*/  IMAD R0, R189, R2, RZ ;  /* 0x00000002bd007224 */ /* 0x008fe200078e02ff */
[----:B------:R-:W-:-:S05]  /*a030*/  SHF.R.S32.HI R3, RZ, 0x1f, R2 ;  /* 0x0000001fff037819 */ /* 0x000fca0000011402 */
[-C--:B----4-:R-:W-:Y:S02]  /*a040*/  IMAD R0, R3, R190.reuse, R0 ;  /* 0x000000be03007224 */ /* 0x090fe400078e0200 */
[----:B-----5:R-:W-:-:S04]  /*a050*/  IMAD.WIDE.U32 R2, R2, R190, R220 ;  /* 0x000000be02027225 */ /* 0x020fc800078e00dc */
[----:B------:R-:W-:Y:S01]  /*a060*/  IMAD.IADD R0, R3, 0x1, R0 ;  /* 0x0000000103007824 */ /* 0x000fe200078e0200 */
[----:B------:R-:W-:-:S04]  /*a070*/  @!P1 LEA R4, P2, R2, R236, 0x1 ;  /* 0x000000ec02049211 */ /* 0x000fc800078408ff */
[----:B------:R-:W-:-:S05]  /*a080*/  @!P1 LEA.HI.X R5, R2, R237, R0, 0x1, P2 ;  /* 0x000000ed02059211 */ /* 0x000fca00010f0c00 */
[----:B------:R-:W-:Y:S01]  /*a090*/  @!PT LDS RZ, [RZ] ;  /* 0x00000000fffff984 */ /* 0x000fe20000000800 */
[----:B------:R-:W-:Y:S01]  /*a0a0*/  @!PT LDS RZ, [RZ] ;  /* 0x00000000fffff984 */ /* 0x000fe20000000800 */
[----:B------:R-:W-:Y:S01]  /*a0b0*/  @!PT LDS RZ, [RZ] ;  /* 0x00000000fffff984 */ /* 0x000fe20000000800 */
[----:B------:R2:W-:Y:S04]  /*a0c0*/  @!P1 LDGSTS.E.BYPASS.LTC128B.128 [R222+0x8000], desc[UR4][R4.64] ;  /* 0x0800000004de9fae */ /* 0x0005e8000b901d44 */
[----:B------:R1:W-:Y:S01]  /*a0d0*/  @P0 STS.128 [R222+0x9000], RZ ;  /* 0x009000ffde000388 */ /* 0x0003e20000000c00 */
[----:B--2---:R-:W-:-:S04]  /*a0e0*/  @!P0 LEA R4, P2, R2, R236, 0x1 ;  /* 0x000000ec02048211 */ /* 0x004fc800078408ff */
[----:B------:R-:W-:Y:S02]  /*a0f0*/  @!P0 LEA.HI.X R5, R2, R237, R0, 0x1, P2 ;  /* 0x000000ed02058211 */ /* 0x000fe400010f0c00 */
[----:B------:R-:W-:-:S03]  /*a100*/  IADD3 R2, P2, R242, R2, RZ ;  /* 0x00000002f2027210 */ /* 0x000fc60007f5e0ff */
[----:B------:R-:W-:Y:S01]  /*a110*/  @!PT LDS RZ, [RZ] ;  /* 0x00000000fffff984 */ /* 0x000fe20000000800 */
[----:B------:R-:W-:Y:S01]  /*a120*/  @!PT LDS RZ, [RZ] ;  /* 0x00000000fffff984 */ /* 0x000fe20000000800 */
[----:B------:R-:W-:Y:S01]  /*a130*/  @!PT LDS RZ, [RZ] ;  /* 0x00000000fffff984 */ /* 0x000fe20000000800 */
[----:B------:R2:W-:Y:S02]  /*a140*/  @!P0 LDGSTS.E.BYPASS.LTC128B.128 [R222+0x9000], desc[UR4][R4.64+0x80] ;  /* 0x0900008004de8fae */ /* 0x0005e4000b901d44 */
[----:B------:R-:W-:Y:S02]  /*a150*/  IMAD.X R0, R213, 0x1, R0, P2 ;  /* 0x00000001d5007824 */ /* 0x000fe400010e0600 */
        /* <DEDUP_REMOVED lines=15> */
.L_x_2766:
[----:B------:R-:W-:Y:S05]  /*a250*/  BSYNC B0 ;  /* 0x0000000000007941 */ /* 0x000fea0003800000 */
.L_x_2765:
[----:B------:R-:W0:Y:S02]  /*a260*/  LDGDEPBAR ;  /* 0x00000000000079af */ /* 0x000e240000000000 */
.L_x_2764:
[----:B------:R-:W-:Y:S05]  /*a270*/  BSYNC B1 ;  /* 0x0000000000017941 */ /* 0x000fea0003800000 */
.L_x_2763:
[----:B------:R-:W-:Y:S01]  /*a280*/  FMNMX.FTZ R0, R132, R9, !PT ;  /* 0x0000000984007209 */ /* 0x000fe20007810000 */
[----:B------:R-:W-:Y:S03]  /*a290*/  STL [R1+0x1a0], R232 ;  /* 0x0001a0e801007387 */ /* 0x000fe60000100800 */
[----:B------:R-:W-:Y:S01]  /*a2a0*/  FMNMX.FTZ R0, R24, R0, !PT ;  /* 0x0000000018007209 */ /* 0x000fe20007810000 */
[----:B------:R-:W-:Y:S03]  /*a2b0*/  STL.64 [R1+0x198], R230 ;  /* 0x000198e601007387 */ /* 0x000fe60000100a00 */
[----:B------:R-:W-:Y:S01]  /*a2c0*/  FMNMX.FTZ R0, R23, R0, !PT ;  /* 0x0000000017007209 */ /* 0x000fe20007810000 */
[----:B------:R-:W-:Y:S03]  /*a2d0*/  STL.64 [R1+0x190], R228 ;  /* 0x000190e401007387 */ /* 0x000fe60000100a00 */
        /* <DEDUP_REMOVED lines=9> */
[----:B------:R-:W-:Y:S04]  /*a370*/  STL [R1+0x178], R223 ;  /* 0x000178df01007387 */ /* 0x000fe80000100800 */
[----:B------:R-:W3:Y:S04]  /*a380*/  SHFL.BFLY PT, R2, R0, 0x2, 0x1f ;  /* 0x0c401f0000027f89 */ /* 0x000ee800000e0000 */
[----:B------:R-:W-:Y:S04]  /*a390*/  STL [R1+0x174], R222 ;  /* 0x000174de01007387 */ /* 0x000fe80000100800 */
[----:B------:R-:W-:Y:S04]  /*a3a0*/  STL [R1+0x170], R219 ;  /* 0x000170db01007387 */ /* 0x000fe80000100800 */
[----:B------:R-:W-:Y:S04]  /*a3b0*/  STL [R1+0x16c], R217 ;  /* 0x00016cd901007387 */ /* 0x000fe80000100800 */
[----:B------:R-:W-:Y:S04]  /*a3c0*/  STL [R1+0x168], R216 ;  /* 0x000168d801007387 */ /* 0x000fe80000100800 */
[----:B------:R-:W-:Y:S01]  /*a3d0*/  STL [R1+0x164], R215 ;  /* 0x000164d701007387 */ /* 0x000fe20000100800 */
[----:B---3--:R-:W-:-:S03]  /*a3e0*/  FMNMX.FTZ R0, R0, R2, !PT ;  /* 0x0000000200007209 */ /* 0x008fc60007810000 */
[----:B------:R-:W-:Y:S04]  /*a3f0*/  STL [R1+0x160], R214 ;  /* 0x000160d601007387 */ /* 0x000fe80000100800 */
[----:B------:R-:W3:Y:S04]  /*a400*/  SHFL.BFLY PT, R2, R0, 0x1, 0x1f ;  /* 0x0c201f0000027f89 */ /* 0x000ee800000e0000 */
[----:B------:R4:W-:Y:S04]  /*a410*/  STL [R1+0x15c], R212 ;  /* 0x00015cd401007387 */ /* 0x0009e80000100800 */
[----:B------:R-:W-:Y:S04]  /*a420*/  STL [R1+0x158], R211 ;  /* 0x000158d301007387 */ /* 0x000fe80000100800 */
[----:B------:R-:W-:Y:S04]  /*a430*/  STL [R1+0x154], R210 ;  /* 0x000154d201007387 */ /* 0x000fe80000100800 */
[----:B------:R4:W-:Y:S04]  /*a440*/  STL [R1+0x150], R209 ;  /* 0x000150d101007387 */ /* 0x0009e80000100800 */
[----:B------:R4:W-:Y:S01]  /*a450*/  STL [R1+0x14c], R206 ;  /* 0x00014cce01007387 */ /* 0x0009e20000100800 */
[----:B---3--:R-:W-:-:S03]  /*a460*/  FMNMX.FTZ R213, R0, R2, !PT ;  /* 0x0000000200d57209 */ /* 0x008fc60007810000 */
[----:B------:R-:W-:Y:S01]  /*a470*/  STL [R1+0x148], R204 ;  /* 0x000148cc01007387 */ /* 0x000fe20000100800 */
[----:B------:R-:W-:-:S03]  /*a480*/  FSETP.NEU.FTZ.AND P2, PT, R213, -INF , PT ;  /* 0xff800000d500780b */ /* 0x000fc60003f5d000 */
[----:B------:R-:W3:Y:S01]  /*a490*/  LD.E R0, desc[UR4][R172.64+0xdc] ;  /* 0x0000dc04ac007980 */ /* 0x000ee2000c101900 */
[----:B------:R-:W-:-:S03]  /*a4a0*/  FSEL R2, R213, RZ, P2 ;  /* 0x000000ffd5027208 */ /* 0x000fc60001000000 */
[----:B------:R4:W-:Y:S02]  /*a4b0*/  STL [R1+0x144], R191 ;  /* 0x000144bf01007387 */ /* 0x0009e40000100800 */
[----:B------:R-:W-:Y:S02]  /*a4c0*/  FADD.FTZ R2, R132, -R2 ;  /* 0x8000000284027221 */ /* 0x000fe40000010000 */
[----:B------:R4:W-:Y:S04]  /*a4d0*/  STL [R1+0x140], R174 ;  /* 0x000140ae01007387 */ /* 0x0009e80000100800 */
[----:B------:R-:W4:Y:S01]  /*a4e0*/  LDL.64 R228, [R1+0x50] ;  /* 0x0000500001e47983 */ /* 0x000f220000100a00 */
[C---:B---3--:R-:W-:Y:S01]  /*a4f0*/  FMUL.FTZ R2, R0.reuse, R2 ;  /* 0x0000000200027220 */ /* 0x048fe20000410000 */
[----:B------:R-:W-:-:S05]  /*a500*/  FMUL.FTZ R3, R0, R213 ;  /* 0x000000d500037220 */ /* 0x000fca0000410000 */
[----:B------:R-:W3:Y:S01]  /*a510*/  MUFU.EX2 R2, R2 ;  /* 0x0000000200027308 */ /* 0x000ee20000000800 */
[----:B------:R-:W-:-:S05]  /*a520*/  FSEL R3, R3, RZ, P2 ;  /* 0x000000ff03037208 */ /* 0x000fca0001000000 */
[-CC-:B------:R-:W-:Y:S01]  /*a530*/  FFMA.FTZ R183, R24, R0.reuse, -R3.reuse ;  /* 0x0000000018b77223 */ /* 0x180fe20000010803 */
[-CC-:B------:R-:W-:Y:S01]  /*a540*/  FFMA.FTZ R9, R9, R0.reuse, -R3.reuse ;  /* 0x0000000009097223 */ /* 0x180fe20000010803 */
[-CC-:B------:R-:W-:Y:S01]  /*a550*/  FFMA.FTZ R182, R23, R0.reuse, -R3.reuse ;  /* 0x0000000017b67223 */ /* 0x180fe20000010803 */
[-CC-:B------:R-:W-:Y:S01]  /*a560*/  FFMA.FTZ R132, R21, R0.reuse, -R3.reuse ;  /* 0x0000000015847223 */ /* 0x180fe20000010803 */
[-CC-:B------:R-:W-:Y:S01]  /*a570*/  FFMA.FTZ R24, R11, R0.reuse, -R3.reuse ;  /* 0x000000000b187223 */ /* 0x180fe20000010803 */
[-CC-:B------:R-:W-:Y:S01]  /*a580*/  FFMA.FTZ R184, R8, R0.reuse, -R3.reuse ;  /* 0x0000000008b87223 */ /* 0x180fe20000010803 */
[-CC-:B------:R-:W-:Y:S01]  /*a590*/  FFMA.FTZ R185, R7, R0.reuse, -R3.reuse ;  /* 0x0000000007b97223 */ /* 0x180fe20000010803 */
[----:B------:R-:W-:Y:S01]  /*a5a0*/  FFMA.FTZ R186, R6, R0, -R3 ;  /* 0x0000000006ba7223 */ /* 0x000fe20000010803 */
[----:B---3--:R-:W-:-:S05]  /*a5b0*/  FMUL.FTZ R3, R156, R2 ;  /* 0x000000029c037220 */ /* 0x008fca0000410000 */
[----:B------:R-:W-:Y:S04]  /*a5c0*/  STL [R1], R3 ;  /* 0x0000000301007387 */ /* 0x000fe80000100800 */
[----:B------:R-:W3:Y:S01]  /*a5d0*/  LDL.LU R196, [R1+0x84] ;  /* 0x0000840001c47983 */ /* 0x000ee20000300800 */
        /* <DEDUP_REMOVED lines=21> */
[-C--:B------:R-:W-:Y:S01]  /*a730*/  FMUL.FTZ R6, R84, R2.reuse ;  /* 0x0000000254067220 */ /* 0x080fe20000410000 */
[-C--:B------:R-:W-:Y:S01]  /*a740*/  FMUL.FTZ R224, R85, R2.reuse ;  /* 0x0000000255e07220 */ /* 0x080fe20000410000 */
[-C--:B--2---:R-:W-:Y:S01]  /*a750*/  FMUL.FTZ R5, R96, R2.reuse ;  /* 0x0000000260057220 */ /* 0x084fe20000410000 */
[-C--:B------:R-:W-:Y:S01]  /*a760*/  FMUL.FTZ R231, R97, R2.reuse ;  /* 0x0000000261e77220 */ /* 0x080fe20000410000 */
[-C--:B------:R-:W-:Y:S01]  /*a770*/  FMUL.FTZ R217, R101, R2.reuse ;  /* 0x0000000265d97220 */ /* 0x080fe20000410000 */
[-C--:B------:R-:W-:Y:S01]  /*a780*/  FMUL.FTZ R100, R112, R2.reuse ;  /* 0x0000000270647220 */ /* 0x080fe20000410000 */
[-C--:B----4-:R-:W-:Y:S01]  /*a790*/  FMUL.FTZ R212, R113, R2.reuse ;  /* 0x0000000271d47220 */ /* 0x090fe20000410000 */
[-C--:B------:R-:W-:Y:S01]  /*a7a0*/  FMUL.FTZ R209, R116, R2.reuse ;  /* 0x0000000274d17220 */ /* 0x080fe20000410000 */
[-C--:B------:R-:W-:Y:S01]  /*a7b0*/  FMUL.FTZ R206, R117, R2.reuse ;  /* 0x0000000275ce7220 */ /* 0x080fe20000410000 */
[-C--:B------:R-:W-:Y:S01]  /*a7c0*/  FMUL.FTZ R191, R128, R2.reuse ;  /* 0x0000000280bf7220 */ /* 0x080fe20000410000 */
[-C--:B------:R-:W-:Y:S01]  /*a7d0*/  FMUL.FTZ R174, R129, R2.reuse ;  /* 0x0000000281ae7220 */ /* 0x080fe20000410000 */
[----:B------:R-:W-:Y:S01]  /*a7e0*/  FFMA.FTZ R64, R238, R2, R187 ;  /* 0x00000002ee407223 */ /* 0x000fe200000100bb */
[----:B------:R-:W-:-:S04]  /*a7f0*/  FMNMX.FTZ R2, R134, R137, !PT ;  /* 0x0000008986027209 */ /* 0x000fc80007810000 */
[----:B------:R-:W-:-:S04]  /*a800*/  FMNMX.FTZ R2, R138, R2, !PT ;  /* 0x000000028a027209 */ /* 0x000fc80007810000 */
[----:B------:R-:W-:-:S04]  /*a810*/  FMNMX.FTZ R2, R27, R2, !PT ;  /* 0x000000021b027209 */ /* 0x000fc80007810000 */
[----:B------:R-:W-:-:S04]  /*a820*/  FMNMX.FTZ R2, R26, R2, !PT ;  /* 0x000000021a027209 */ /* 0x000fc80007810000 */
[----:B------:R-:W-:-:S04]  /*a830*/  FMNMX.FTZ R2, R25, R2, !PT ;  /* 0x0000000219027209 */ /* 0x000fc80007810000 */
[----:B------:R-:W-:-:S04]  /*a840*/  FMNMX.FTZ R2, R22, R2, !PT ;  /* 0x0000000216027209 */ /* 0x000fc80007810000 */
[----:B------:R-:W-:-:S04]  /*a850*/  FMNMX.FTZ R2, R20, R2, !PT ;  /* 0x0000000214027209 */ /* 0x000fc80007810000 */
[----:B------:R-:W-:-:S05]  /*a860*/  FMNMX.FTZ R2, R10, R2, !PT ;  /* 0x000000020a027209 */ /* 0x000fca0007810000 */
[----:B------:R-:W1:Y:S02]  /*a870*/  SHFL.BFLY PT, R3, R2, 0x2, 0x1f ;  /* 0x0c401f0002037f89 */ /* 0x000e6400000e0000 */
[----:B-1----:R-:W-:-:S05]  /*a880*/  FMNMX.FTZ R2, R2, R3, !PT ;  /* 0x0000000302027209 */ /* 0x002fca0007810000 */
[----:B------:R-:W1:Y:S02]  /*a890*/  SHFL.BFLY PT, R3, R2, 0x1, 0x1f ;  /* 0x0c201f0002037f89 */ /* 0x000e6400000e0000 */
[----:B-1----:R-:W-:-:S04]  /*a8a0*/  FMNMX.FTZ R242, R2, R3, !PT ;  /* 0x0000000302f27209 */ /* 0x002fc80007810000 */
[----:B------:R-:W-:Y:S01]  /*a8b0*/  FSETP.NEU.FTZ.AND P2, PT, R242, -INF , PT ;  /* 0xff800000f200780b */ /* 0x000fe20003f5d000 */
[----:B------:R-:W-:-:S05]  /*a8c0*/  FMUL.FTZ R3, R0, R242 ;  /* 0x000000f200037220 */ /* 0x000fca0000410000 */
[----:B------:R-:W-:-:S05]  /*a8d0*/  FSEL R3, R3, RZ, P2 ;  /* 0x000000ff03037208 */ /* 0x000fca0001000000 */
[----:B------:R-:W-:Y:S01]  /*a8e0*/  FFMA.FTZ R21, R27, R0, -R3 ;  /* 0x000000001b157223 */ /* 0x000fe20000010803 */
[----:B------:R-:W-:Y:S02]  /*a8f0*/  IMAD.MOV.U32 R27, RZ, RZ, R9 ;  /* 0x000000ffff1b7224 */ /* 0x000fe400078e0009 */
[----:B------:R-:W2:Y:S01]  /*a900*/  LDL.LU R9, [R1+0x80] ;  /* 0x0000800001097983 */ /* 0x000ea20000300800 */
[----:B------:R-:W-:-:S05]  /*a910*/  FSEL R2, R242, RZ, P2 ;  /* 0x000000fff2027208 */ /* 0x000fca0001000000 */
[----:B------:R-:W-:-:S04]  /*a920*/  FADD.FTZ R2, R134, -R2 ;  /* 0x8000000286027221 */ /* 0x000fc80000010000 */
[----:B------:R-:W-:Y:S01]  /*a930*/  FMUL.FTZ R2, R0, R2 ;  /* 0x0000000200027220 */ /* 0x000fe20000410000 */
[-CC-:B------:R-:W-:Y:S01]  /*a940*/  FFMA.FTZ R4, R137, R0.reuse, -R3.reuse ;  /* 0x0000000089047223 */ /* 0x180fe20000010803 */
[----:B------:R-:W-:-:S04]  /*a950*/  FFMA.FTZ R68, R25, R0, -R3 ;  /* 0x0000000019447223 */ /* 0x000fc80000010803 */
[----:B------:R-:W1:Y:S08]  /*a960*/  MUFU.EX2 R2, R2 ;  /* 0x0000000200027308 */ /* 0x000e700000000800 */
[----:B------:R-:W3:Y:S01]  /*a970*/  MUFU.EX2 R25, R4 ;  /* 0x0000000400197308 */ /* 0x000ee20000000800 */
[-CC-:B------:R-:W-:Y:S01]  /*a980*/  FFMA.FTZ R23, R138, R0.reuse, -R3.reuse ;  /* 0x000000008a177223 */ /* 0x180fe20000010803 */
[-CC-:B------:R-:W-:Y:S01]  /*a990*/  FFMA.FTZ R80, R22, R0.reuse, -R3.reuse ;  /* 0x0000000016507223 */ /* 0x180fe20000010803 */
[-CC-:B------:R-:W-:Y:S01]  /*a9a0*/  FFMA.FTZ R96, R20, R0.reuse, -R3.reuse ;  /* 0x0000000014607223 */ /* 0x180fe20000010803 */
[--C-:B------:R-:W-:Y:S01]  /*a9b0*/  FFMA.FTZ R97, R10, R0, -R3.reuse ;  /* 0x000000000a617223 */ /* 0x100fe20000010803 */
        /* <DEDUP_REMOVED lines=32> */
[----:B------:R-:W-:Y:S01]  /*abc0*/  FFMA.FTZ R11, R26, R0, -R3 ;  /* 0x000000001a0b7223 */ /* 0x000fe20000010803 */
[----:B------:R-:W-:-:S02]  /*abd0*/  IMAD.MOV.U32 R198, RZ, RZ, R239 ;  /* 0x000000ffffc67224 */ /* 0x000fc400078e00ef */
[----:B---3--:R-:W-:Y:S01]  /*abe0*/  FFMA.FTZ R20, R196, R2, R25 ;  /* 0x00000002c4147223 */ /* 0x008fe20000010019 */
        /* <DEDUP_REMOVED lines=13> */
[----:B------:R-:W-:-:S03]  /*acc0*/  FMUL.FTZ R3, R0, R239 ;  /* 0x000000ef00037220 */ /* 0x000fc60000410000 */
[----:B------:R-:W-:Y:S02]  /*acd0*/  FSEL R2, R239, RZ, P2 ;  /* 0x000000ffef027208 */ /* 0x000fe40001000000 */
[----:B------:R-:W-:-:S03]  /*ace0*/  FSEL R3, R3, RZ, P2 ;  /* 0x000000ff03037208 */ /* 0x000fc60001000000 */
[----:B------:R-:W-:Y:S02]  /*acf0*/  FADD.FTZ R2, R135, -R2 ;  /* 0x8000000287027221 */ /* 0x000fe40000010000 */
[--C-:B------:R-:W-:Y:S02]  /*ad00*/  FFMA.FTZ R4, R177, R0, -R3.reuse ;  /* 0x00000000b1047223 */ /* 0x100fe40000010803 */
[----:B------:R-:W-:Y:S01]  /*ad10*/  FMUL.FTZ R2, R0, R2 ;  /* 0x0000000200027220 */ /* 0x000fe20000410000 */
[----:B------:R-:W-:Y:S02]  /*ad20*/  FFMA.FTZ R38, R30, R0, -R3 ;  /* 0x000000001e267223 */ /* 0x000fe40000010803 */
[----:B------:R-:W-:Y:S08]  /*ad30*/  MUFU.EX2 R30, R4 ;  /* 0x00000004001e7308 */ /* 0x000ff00000000800 */
[----:B------:R-:W1:Y:S01]  /*ad40*/  MUFU.EX2 R2, R2 ;  /* 0x0000000200027308 */ /* 0x000e620000000800 */
        /* <DEDUP_REMOVED lines=33> */
[----:B--2---:R-:W-:Y:S01]  /*af60*/  FFMA.FTZ R9, R9, R2, R30 ;  /* 0x0000000209097223 */ /* 0x004fe2000001001e */
[----:B------:R-:W-:-:S04]  /*af70*/  FMNMX.FTZ R2, R133, R181, !PT ;  /* 0x000000b585027209 */ /* 0x000fc80007810000 */
[----:B------:R-:W-:-:S04]  /*af80*/  FMNMX.FTZ R2, R180, R2, !PT ;  /* 0x00000002b4027209 */ /* 0x000fc80007810000 */
[----:B------:R-:W-:-:S04]  /*af90*/  FMNMX.FTZ R2, R179, R2, !PT ;  /* 0x00000002b3027209 */ /* 0x000fc80007810000 */
[----:B------:R-:W-:-:S04]  /*afa0*/  FMNMX.FTZ R2, R176, R2, !PT ;  /* 0x00000002b0027209 */ /* 0x000fc80007810000 */
[----:B------:R-:W-:-:S04]  /*afb0*/  FMNMX.FTZ R2, R136, R2, !PT ;  /* 0x0000000288027209 */ /* 0x000fc80007810000 */
[----:B------:R-:W-:-:S04]  /*afc0*/  FMNMX.FTZ R2, R34, R2, !PT ;  /* 0x0000000222027209 */ /* 0x000fc80007810000 */
[----:B------:R-:W-:Y:S01]  /*afd0*/  FMNMX.FTZ R2, R33, R2, !PT ;  /* 0x0000000221027209 */ /* 0x000fe20007810000 */
[----:B------:R-:W-:-:S03]  /*afe0*/  IMAD.MOV.U32 R166, RZ, RZ, R6 ;  /* 0x000000ffffa67224 */ /* 0x000fc600078e0006 */
[----:B------:R-:W-:Y:S01]  /*aff0*/  FMNMX.FTZ R2, R32, R2, !PT ;  /* 0x0000000220027209 */ /* 0x000fe20007810000 */
[----:B------:R-:W-:Y:S01]  /*b000*/  IMAD.MOV.U32 R66, RZ, RZ, R5 ;  /* 0x000000ffff427224 */ /* 0x000fe200078e0005 */
[----:B------:R-:W-:Y:S01]  /*b010*/  MOV R158, R7 ;  /* 0x00000007009e7202 */ /* 0x000fe20000000f00 */
[-CC-:B------:R-:W-:Y:S01]  /*b020*/  FFMA.FTZ R5, R178, R0.reuse, -R3.reuse ;  /* 0x00000000b2057223 */ /* 0x180fe20000010803 */
[-CC-:B------:R-:W-:Y:S01]  /*b030*/  FFMA.FTZ R6, R139, R0.reuse, -R3.reuse ;  /* 0x000000008b067223 */ /* 0x180fe20000010803 */
[-CC-:B------:R-:W-:Y:S01]  /*b040*/  FFMA.FTZ R7, R35, R0.reuse, -R3.reuse ;  /* 0x0000000023077223 */ /* 0x180fe20000010803 */
[-CC-:B------:R-:W-:Y:S01]  /*b050*/  FFMA.FTZ R37, R31, R0.reuse, -R3.reuse ;  /* 0x000000001f257223 */ /* 0x180fe20000010803 */
[-CC-:B------:R-:W-:Y:S01]  /*b060*/  FFMA.FTZ R85, R29, R0.reuse, -R3.reuse ;  /* 0x000000001d557223 */ /* 0x180fe20000010803 */
[----:B------:R-:W-:Y:S02]  /*b070*/  FFMA.FTZ R86, R28, R0, -R3 ;  /* 0x000000001c567223 */ /* 0x000fe40000010803 */
[----:B------:R-:W1:Y:S02]  /*b080*/  SHFL.BFLY PT, R3, R2, 0x2, 0x1f ;  /* 0x0c401f0002037f89 */ /* 0x000e6400000e0000 */
[----:B-1----:R-:W-:-:S05]  /*b090*/  FMNMX.FTZ R2, R2, R3, !PT ;  /* 0x0000000302027209 */ /* 0x002fca0007810000 */
[----:B------:R-:W1:Y:S01]  /*b0a0*/  SHFL.BFLY PT, R3, R2, 0x1, 0x1f ;  /* 0x0c201f0002037f89 */ /* 0x000e6200000e0000 */
[----:B------:R-:W-:Y:S02]  /*b0b0*/  IMAD.MOV.U32 R139, RZ, RZ, R8 ;  /* 0x000000ffff8b7224 */ /* 0x000fe400078e0008 */
[----:B------:R2:W-:Y:S01]  /*b0c0*/  MUFU.EX2 R8, R183 ;  /* 0x000000b700087308 */ /* 0x0005e20000000800 */
[----:B------:R-:W-:Y:S01]  /*b0d0*/  MOV R131, R39 ;  /* 0x0000002700837202 */ /* 0x000fe20000000f00 */
[----:B--2---:R-:W-:Y:S01]  /*b0e0*/  IMAD.MOV.U32 R183, RZ, RZ, R238 ;  /* 0x000000ffffb77224 */ /* 0x004fe200078e00ee */
[----:B-1----:R-:W-:-:S04]  /*b0f0*/  FMNMX.FTZ R238, R2, R3, !PT ;  /* 0x0000000302ee7209 */ /* 0x002fc80007810000 */
[----:B------:R-:W-:Y:S01]  /*b100*/  FSETP.NEU.FTZ.AND P2, PT, R238, -INF , PT ;  /* 0xff800000ee00780b */ /* 0x000fe20003f5d000 */
[----:B------:R-:W-:Y:S01]  /*b110*/  FMUL.FTZ R3, R0, R238 ;  /* 0x000000ee00037220 */ /* 0x000fe20000410000 */
[----:B------:R-:W-:Y:S04]  /*b120*/  MUFU.EX2 R39, R24 ;  /* 0x0000001800277308 */ /* 0x000fe80000000800 */
[----:B------:R-:W-:-:S04]  /*b130*/  FSEL R3, R3, RZ, P2 ;  /* 0x000000ff03037208 */ /* 0x000fc80001000000 */
[----:B------:R1:W-:Y:S02]  /*b140*/  MUFU.EX2 R24, R7 ;  /* 0x0000000700187308 */ /* 0x0003e40000000800 */
[----:B-1----:R-:W-:Y:S02]  /*b150*/  FFMA.FTZ R7, R176, R0, -R3 ;  /* 0x00000000b0077223 */ /* 0x002fe40000010803 */
[----:B------:R-:W2:Y:S01]  /*b160*/  LDL.LU R176, [R1+0x78] ;  /* 0x0000780001b07983 */ /* 0x000ea20000300800 */
[----:B------:R-:W-:-:S05]  /*b170*/  FSEL R2, R238, RZ, P2 ;  /* 0x000000ffee027208 */ /* 0x000fca0001000000 */
[----:B------:R-:W-:-:S04]  /*b180*/  FADD.FTZ R2, R133, -R2 ;  /* 0x8000000285027221 */ /* 0x000fc80000010000 */
[----:B------:R-:W-:Y:S01]  /*b190*/  FMUL.FTZ R2, R0, R2 ;  /* 0x0000000200027220 */ /* 0x000fe20000410000 */
[----:B------:R-:W-:Y:S01]  /*b1a0*/  MUFU.EX2 R31, R21 ;  /* 0x00000015001f7308 */ /* 0x000fe20000000800 */
[----:B------:R-:W-:Y:S02]  /*b1b0*/  IMAD.MOV.U32 R87, RZ, RZ, R22 ;  /* 0x000000ffff577224 */ /* 0x000fe400078e0016 */
[----:B------:R-:W-:-:S05]  /*b1c0*/  IMAD.MOV.U32 R135, RZ, RZ, R26 ;  /* 0x000000ffff877224 */ /* 0x000fca00078e001a */
[----:B------:R1:W-:Y:S01]  /*b1d0*/  MUFU.EX2 R21, R5 ;  /* 0x0000000500157308 */ /* 0x0003e20000000800 */
[----:B------:R-:W-:-:S07]  /*b1e0*/  FFMA.FTZ R4, R180, R0, -R3 ;  /* 0x00000000b4047223 */ /* 0x000fce0000010803 */
[----:B------:R-:W3:Y:S01]  /*b1f0*/  MUFU.EX2 R2, R2 ;  /* 0x0000000200027308 */ /* 0x000ee20000000800 */
[----:B-1----:R-:W-:-:S07]  /*b200*/  FFMA.FTZ R5, R181, R0, -R3 ;  /* 0x00000000b5057223 */ /* 0x002fce0000010803 */
[----:B------:R-:W1:Y:S01]  /*b210*/  MUFU.EX2 R22, R23 ;  /* 0x0000001700167308 */ /* 0x000e620000000800 */
[----:B------:R-:W-:-:S07]  /*b220*/  IMAD.MOV.U32 R181, RZ, RZ, R10 ;  /* 0x000000ffffb57224 */ /* 0x000fce00078e000a */
[----:B------:R-:W-:Y:S08]  /*b230*/  MUFU.EX2 R26, R11 ;  /* 0x0000000b001a7308 */ /* 0x000ff00000000800 */
[----:B------:R-:W-:Y:S01]  /*b240*/  MUFU.EX2 R11, R5 ;  /* 0x00000005000b7308 */ /* 0x000fe20000000800 */
[----:B------:R-:W-:Y:S02]  /*b250*/  IMAD.MOV.U32 R180, RZ, RZ, R84 ;  /* 0x000000ffffb47224 */ /* 0x000fe400078e0054 */
[----:B------:R-:W-:Y:S01]  /*b260*/  FFMA.FTZ R76, R136, R0, -R3 ;  /* 0x00000000884c7223 */ /* 0x000fe20000010803 */
[----:B------:R-:W-:-:S04]  /*b270*/  IMAD.MOV.U32 R177, RZ, RZ, R159 ;  /* 0x000000ffffb17224 */ /* 0x000fc800078e009f */
[----:B------:R4:W-:Y:S01]  /*b280*/  MUFU.EX2 R28, R6 ;  /* 0x00000006001c7308 */ /* 0x0009e20000000800 */
[-CC-:B------:R-:W-:Y:S01]  /*b290*/  FFMA.FTZ R77, R34, R0.reuse, -R3.reuse ;  /* 0x00000000224d7223 */ /* 0x180fe20000010803 */
[-CC-:B------:R-:W-:Y:S01]  /*b2a0*/  FFMA.FTZ R83, R33, R0.reuse, -R3.reuse ;  /* 0x0000000021537223 */ /* 0x180fe20000010803 */
[----:B------:R-:W-:-:S05]  /*b2b0*/  FFMA.FTZ R84, R32, R0, -R3 ;  /* 0x0000000020547223 */ /* 0x000fca0000010803 */
[----:B------:R-:W1:Y:S01]  /*b2c0*/  MUFU.EX2 R10, R4 ;  /* 0x00000004000a7308 */ /* 0x000e620000000800 */
[----:B------:R-:W-:Y:S02]  /*b2d0*/  IMAD.MOV.U32 R133, RZ, RZ, R158 ;  /* 0x000000ffff857224 */ /* 0x000fe400078e009e */
[----:B---3--:R-:W-:Y:S01]  /*b2e0*/  FMUL.FTZ R158, R58, R2 ;  /* 0x000000023a9e7220 */ /* 0x008fe20000410000 */
[----:B----4-:R-:W-:Y:S01]  /*b2f0*/  FFMA.FTZ R6, R179, R0, -R3 ;  /* 0x00000000b3067223 */ /* 0x010fe20000010803 */
[----:B------:R-:W-:-:S03]  /*b300*/  MOV R179, R203 ;  /* 0x000000cb00b37202 */ /* 0x000fc60000000f00 */
[----:B------:R3:W4:Y:S01]  /*b310*/  MUFU.EX2 R29, R182 ;  /* 0x000000b6001d7308 */ /* 0x0007220000000800 */
[----:B------:R-:W-:Y:S01]  /*b320*/  MOV R3, R179 ;  /* 0x000000b300037202 */ /* 0x000fe20000000f00 */
[----:B------:R-:W-:Y:S01]  /*b330*/  IMAD.MOV.U32 R130, RZ, RZ, R66 ;  /* 0x000000ffff827224 */ /* 0x000fe200078e0042 */
[----:B------:R-:W-:Y:S01]  /*b340*/  MOV R178, R27 ;  /* 0x0000001b00b27202 */ /* 0x000fe20000000f00 */
[----:B------:R-:W-:Y:S02]  /*b350*/  IMAD.MOV.U32 R58, RZ, RZ, R181 ;  /* 0x000000ffff3a7224 */ /* 0x000fe400078e00b5 */
[C---:B------:R-:W-:Y:S01]  /*b360*/  FADD.FTZ R0, R8.reuse, R64 ;  /* 0x0000004008007221 */ /* 0x040fe20000010000 */
[----:B------:R-:W-:Y:S01]  /*b370*/  IMAD.MOV.U32 R5, RZ, RZ, R177 ;  /* 0x000000ffff057224 */ /* 0x000fe200078e00b1 */
[----:B------:R-:W-:Y:S01]  /*b380*/  F2FP.F16.F32.PACK_AB R23, R8, R187 ;  /* 0x000000bb0817723e */ /* 0x000fe200000000ff */
[----:B------:R1:W4:Y:S01]  /*b390*/  MUFU.EX2 R27, R132 ;  /* 0x00000084001b7308 */ /* 0x0003220000000800 */
[----:B------:R-:W-:-:S02]  /*b3a0*/  IMAD.MOV.U32 R103, RZ, RZ, R202 ;  /* 0x000000ffff677224 */ /* 0x000fc400078e00ca */
[-C--:B------:R-:W-:Y:S01]  /*b3b0*/  FMUL.FTZ R154, R154, R2.reuse ;  /* 0x000000029a9a7220 */ /* 0x080fe20000410000 */
[----:B------:R-:W-:Y:S02]  /*b3c0*/  IMAD.MOV.U32 R102, RZ, RZ, R199 ;  /* 0x000000ffff667224 */ /* 0x000fe400078e00c7 */
[-C--:B------:R-:W-:Y:S01]  /*b3d0*/  FMUL.FTZ R155, R155, R2.reuse ;  /* 0x000000029b9b7220 */ /* 0x080fe20000410000 */
[----:B------:R-:W-:Y:S02]  /*b3e0*/  IMAD.MOV.U32 R66, RZ, RZ, R198 ;  /* 0x000000ffff427224 */ /* 0x000fe400078e00c6 */
[-C--:B------:R-:W-:Y:S01]  /*b3f0*/  FMUL.FTZ R150, R150, R2.reuse ;  /* 0x0000000296967220 */ /* 0x080fe20000410000 */
[----:B---3--:R-:W-:Y:S01]  /*b400*/  MOV R182, R167 ;  /* 0x000000a700b67202 */ /* 0x008fe20000000f00 */
        /* <DEDUP_REMOVED lines=9> */
[----:B-1----:R-:W-:-:S02]  /*b4a0*/  IMAD.MOV.U32 R132, RZ, RZ, R166 ;  /* 0x000000ffff847224 */ /* 0x002fc400078e00a6 */
[-C--:B------:R-:W-:Y:S01]  /*b4b0*/  FMUL.FTZ R119, R47, R2.reuse ;  /* 0x000000022f777220 */ /* 0x080fe20000410000 */
[-C--:B------:R-:W-:Y:S01]  /*b4c0*/  FMUL.FTZ R159, R59, R2.reuse ;  /* 0x000000023b9f7220 */ /* 0x080fe20000410000 */
[-C--:B------:R-:W-:Y:S01]  /*b4d0*/  FMUL.FTZ R166, R62, R2.reuse ;  /* 0x000000023ea67220 */ /* 0x080fe20000410000 */
[-C--:B------:R-:W-:Y:S01]  /*b4e0*/  FMUL.FTZ R167, R63, R2.reuse ;  /* 0x000000023fa77220 */ /* 0x080fe20000410000 */
[-C--:B------:R-:W-:Y:S01]  /*b4f0*/  FMUL.FTZ R198, R74, R2.reuse ;  /* 0x000000024ac67220 */ /* 0x080fe20000410000 */
[-C--:B------:R-:W-:Y:S01]  /*b500*/  FMUL.FTZ R199, R75, R2.reuse ;  /* 0x000000024bc77220 */ /* 0x080fe20000410000 */
[-C--:B------:R-:W-:Y:S01]  /*b510*/  FMUL.FTZ R202, R78, R2.reuse ;  /* 0x000000024eca7220 */ /* 0x080fe20000410000 */
[----:B---3--:R-:W-:Y:S02]  /*b520*/  IMAD.MOV.U32 R6, RZ, RZ, R3 ;  /* 0x000000ffff067224 */ /* 0x008fe400078e0003 */
        /* <DEDUP_REMOVED lines=24> */
[C---:B------:R-:W-:Y:S01]  /*b6b0*/  FADD.FTZ R5, R21.reuse, R9 ;  /* 0x0000000915057221 */ /* 0x040fe20000010000 */
[----:B------:R-:W-:Y:S01]  /*b6c0*/  IMAD.MOV.U32 R130, RZ, RZ, R231 ;  /* 0x000000ffff827224 */ /* 0x000fe200078e00e7 */
[----:B------:R-:W-:Y:S01]  /*b6d0*/  F2FP.F16.F32.PACK_AB R47, R21, R30 ;  /* 0x0000001e152f723e */ /* 0x000fe200000000ff */
[----:B------:R-:W-:Y:S01]  /*b6e0*/  IMAD.MOV.U32 R178, RZ, RZ, R230 ;  /* 0x000000ffffb27224 */ /* 0x000fe200078e00e6 */
[----:B------:R-:W3:Y:S01]  /*b6f0*/  LDL R227, [R1+0xd0] ;  /* 0x0000d00001e37983 */ /* 0x000ee20000100800 */
[----:B------:R-:W-:Y:S01]  /*b700*/  IMAD.MOV.U32 R131, RZ, RZ, R226 ;  /* 0x000000ffff837224 */ /* 0x000fe200078e00e2 */
[----:B------:R-:W-:Y:S01]  /*b710*/  MOV R187, R232 ;  /* 0x000000e800bb7202 */ /* 0x000fe20000000f00 */
[----:B------:R-:W-:Y:S01]  /*b720*/  IMAD.MOV.U32 R139, RZ, RZ, R224 ;  /* 0x000000ffff8b7224 */ /* 0x000fe200078e00e0 */
[----:B------:R-:W3:Y:S01]  /*b730*/  LDL.64 R230, [R1+0x70] ;  /* 0x0000700001e67983 */ /* 0x000ee20000100a00 */
[----:B------:R-:W-:Y:S01]  /*b740*/  IMAD.MOV.U32 R21, RZ, RZ, R4 ;  /* 0x000000ffff157224 */ /* 0x000fe200078e0004 */
[----:B------:R-:W-:-:S02]  /*b750*/  F2FP.F16.F32.PACK_AB R54, R10, R11 ;  /* 0x0000000b0a36723e */ /* 0x000fc400000000ff */
[----:B------:R-:W3:Y:S04]  /*b760*/  LDL R226, [R1+0xc4] ;  /* 0x0000c40001e27983 */ /* 0x000ee80000100800 */
[----:B------:R-:W3:Y:S04]  /*b770*/  LDL R224, [R1+0xcc] ;  /* 0x0000cc0001e07983 */ /* 0x000ee80000100800 */
[----:B------:R-:W3:Y:S01]  /*b780*/  LDL R64, [R1+0xb8] ;  /* 0x0000b80001407983 */ /* 0x000ee20000100800 */
[----:B--2---:R-:W-:Y:S01]  /*b790*/  FFMA.FTZ R2, R176, R2, R11 ;  /* 0x00000002b0027223 */ /* 0x004fe2000001000b */
[----:B------:R-:W-:-:S02]  /*b7a0*/  IMAD.MOV.U32 R176, RZ, RZ, R225 ;  /* 0x000000ffffb07224 */ /* 0x000fc400078e00e1 */
[----:B------:R-:W2:Y:S01]  /*b7b0*/  LDL R225, [R1+0xc8] ;  /* 0x0000c80001e17983 */ /* 0x000ea20000100800 */
[----:B------:R-:W-:-:S03]  /*b7c0*/  FADD.FTZ R4, R10, R2 ;  /* 0x000000020a047221 */ /* 0x000fc60000010000 */
[----:B------:R1:W5:Y:S04]  /*b7d0*/  LDL.LU R232, [R1+0x1a0] ;  /* 0x0001a00001e87983 */ /* 0x0003680000300800 */
[----:B------:R-:W2:Y:S01]  /*b7e0*/  LDL.64 R10, [R1+0xe8] ;  /* 0x0000e800010a7983 */ /* 0x000ea20000100a00 */
[----:B----4-:R-:W-:Y:S01]  /*b7f0*/  FADD.FTZ R2, R29, R0 ;  /* 0x000000001d027221 */ /* 0x010fe20000010000 */
[----:B------:R-:W-:Y:S01]  /*b800*/  FADD.FTZ R0, R31, R3 ;  /* 0x000000031f007221 */ /* 0x000fe20000010000 */
[C---:B------:R-:W-:Y:S02]  /*b810*/  F2FP.F16.F32.PACK_AB R29, R27.reuse, R29 ;  /* 0x0000001d1b1d723e */ /* 0x040fe400000000ff */
[----:B------:R-:W-:Y:S01]  /*b820*/  FADD.FTZ R2, R27, R2 ;  /* 0x000000021b027221 */ /* 0x000fe20000010000 */
[----:B------:R-:W-:Y:S01]  /*b830*/  FADD.FTZ R27, R26, R0 ;  /* 0x000000001a1b7221 */ /* 0x000fe20000010000 */
[----:B------:R-:W-:Y:S01]  /*b840*/  FADD.FTZ R3, R28, R5 ;  /* 0x000000051c037221 */ /* 0x000fe20000010000 */
[----:B------:R-:W-:-:S02]  /*b850*/  FADD.FTZ R0, R8, R4 ;  /* 0x0000000408007221 */ /* 0x000fc40000010000 */
[----:B------:R-:W4:Y:S01]  /*b860*/  LDL.64 R4, [R1+0x138] ;  /* 0x0001380001047983 */ /* 0x000f220000100a00 */
[----:B------:R-:W1:Y:S01]  /*b870*/  MUFU.EX2 R7, R7 ;  /* 0x0000000700077308 */ /* 0x000e620000000800 */
[----:B------:R-:W-:Y:S01]  /*b880*/  F2FP.F16.F32.PACK_AB R25, R22, R25 ;  /* 0x000000191619723e */ /* 0x000fe200000000ff */
[----:B------:R-:W-:-:S06]  /*b890*/  IMAD.MOV.U32 R22, RZ, RZ, R6 ;  /* 0x000000ffff167224 */ /* 0x000fcc00078e0006 */
[----:B------:R-:W1:Y:S01]  /*b8a0*/  MUFU.EX2 R6, R184 ;  /* 0x000000b800067308 */ /* 0x000e620000000800 */
[----:B------:R-:W-:Y:S01]  /*b8b0*/  FADD.FTZ R2, R39, R2 ;  /* 0x0000000227027221 */ /* 0x000fe20000010000 */
[C---:B------:R-:W-:Y:S01]  /*b8c0*/  FADD.FTZ R30, R24.reuse, R3 ;  /* 0x00000003181e7221 */ /* 0x040fe20000010000 */
[----:B------:R-:W-:Y:S02]  /*b8d0*/  F2FP.F16.F32.PACK_AB R51, R24, R28 ;  /* 0x0000001c1833723e */ /* 0x000fe400000000ff */
[----:B-1----:R-:W-:Y:S02]  /*b8e0*/  F2FP.F16.F32.PACK_AB R55, R7, R8 ;  /* 0x000000080737723e */ /* 0x002fe400000000ff */
[----:B------:R-:W-:Y:S02]  /*b8f0*/  F2FP.F16.F32.PACK_AB R28, R6, R39 ;  /* 0x00000027061c723e */ /* 0x000fe400000000ff */
[----:B------:R-:W-:Y:S02]  /*b900*/  F2FP.F16.F32.PACK_AB R31, R26, R31 ;  /* 0x0000001f1a1f723e */ /* 0x000fe400000000ff */
[----:B------:R1:W1:Y:S01]  /*b910*/  MUFU.EX2 R26, R68 ;  /* 0x00000044001a7308 */ /* 0x0002620000000800 */
[----:B------:R-:W-:Y:S01]  /*b920*/  PRMT R39, R25, 0x7632, R39 ;  /* 0x0000763219277816 */ /* 0x000fe20000000027 */
[----:B---3--:R-:W-:-:S02]  /*b930*/  IMAD.MOV.U32 R9, RZ, RZ, R64 ;  /* 0x000000ffff097224 */ /* 0x008fc400078e0040 */
[----:B------:R-:W-:Y:S01]  /*b940*/  FADD.FTZ R64, R7, R0 ;  /* 0x0000000007407221 */ /* 0x000fe20000010000 */
[----:B------:R-:W-:Y:S02]  /*b950*/  PRMT R40, R25, 0x7610, R40 ;  /* 0x0000761019287816 */ /* 0x000fe40000000028 */
[C---:B------:R-:W-:Y:S02]  /*b960*/  PRMT R42, R29.reuse, 0x7610, R42 ;  /* 0x000076101d2a7816 */ /* 0x040fe4000000002a */
[----:B------:R-:W-:Y:S02]  /*b970*/  PRMT R41, R29, 0x7632, R41 ;  /* 0x000076321d297816 */ /* 0x000fe40000000029 */
[----:B------:R-:W-:Y:S02]  /*b980*/  PRMT R43, R31, 0x7632, R43 ;  /* 0x000076321f2b7816 */ /* 0x000fe4000000002b */
[----:B--2---:R-:W-:Y:S01]  /*b990*/  LOP3.LUT R0, R11, R188, RZ, 0x3c, !PT ;  /* 0x000000bc0b007212 */ /* 0x004fe200078e3cff */
[----:B------:R-:W-:-:S03]  /*b9a0*/  IMAD.MOV.U32 R10, RZ, RZ, R9 ;  /* 0x000000ffff0a7224 */ /* 0x000fc600078e0009 */
[----:B------:R-:W-:Y:S02]  /*b9b0*/  LOP3.LUT R0, R0, R229, RZ, 0x3c, !PT ;  /* 0x000000e500007212 */ /* 0x000fe400078e3cff */
[----:B------:R-:W-:Y:S01]  /*b9c0*/  MOV R9, R22 ;  /* 0x0000001600097202 */ /* 0x000fe20000000f00 */
[----:B------:R-:W-:Y:S02]  /*b9d0*/  FADD.FTZ R22, R6, R2 ;  /* 0x0000000206167221 */ /* 0x000fe40000010000 */
[----:B------:R-:W-:-:S05]  /*b9e0*/  IMAD.WIDE.U32 R2, R0, -0x326172a9, RZ ;  /* 0xcd9e8d5700027825 */ /* 0x000fca00078e00ff */
[----:B----4-:R-:W-:-:S05]  /*b9f0*/  LOP3.LUT R0, R3, R227, R4, 0x96, !PT ;  /* 0x000000e303007212 */ /* 0x010fca00078e9604 */
[----:B------:R-:W-:Y:S01]  /*ba00*/  IMAD.WIDE.U32 R6, R0, -0x2daee0ad, RZ ;  /* 0xd2511f5300067825 */ /* 0x000fe200078e00ff */
[----:B------:R-:W-:-:S03]  /*ba10*/  LOP3.LUT R0, R245, R226, R2, 0x96, !PT ;  /* 0x000000e2f5007212 */ /* 0x000fc600078e9602 */
[----:B------:R-:W-:Y:S02]  /*ba20*/  IMAD.MOV.U32 R184, RZ, RZ, R9 ;  /* 0x000000ffffb87224 */ /* 0x000fe400078e0009 */
[----:B------:R-:W-:Y:S01]  /*ba30*/  IMAD.WIDE.U32 R8, R0, -0x2daee0ad, RZ ;  /* 0xd2511f5300087825 */ /* 0x000fe200078e00ff */
[----:B------:R-:W-:-:S04]  /*ba40*/  LOP3.LUT R4, R7, R225, R230, 0x96, !PT ;  /* 0x000000e107047212 */ /* 0x000fc800078e96e6 */
[----:B------:R-:W-:Y:S01]  /*ba50*/  LOP3.LUT R0, R9, R224, R6, 0x96, !PT ;  /* 0x000000e009007212 */ /* 0x000fe200078e9606 */
[----:B------:R-:W-:Y:S02]  /*ba60*/  IMAD.MOV.U32 R24, RZ, RZ, R10 ;  /* 0x000000ffff187224 */ /* 0x000fe400078e000a */
[----:B------:R-:W-:-:S04]  /*ba70*/  IMAD.WIDE.U32 R4, R4, -0x326172a9, RZ ;  /* 0xcd9e8d5704047825 */ /* 0x000fc800078e00ff */
[----:B------:R-:W-:Y:S01]  /*ba80*/  IMAD.WIDE.U32 R10, R0, -0x326172a9, RZ ;  /* 0xcd9e8d57000a7825 */ /* 0x000fe200078e00ff */
[----:B------:R-:W-:-:S04]  /*ba90*/  LOP3.LUT R5, R5, R252, R244, 0x96, !PT ;  /* 0x000000fc05057212 */ /* 0x000fc800078e96f4 */
[----:B------:R-:W-:Y:S01]  /*baa0*/  LOP3.LUT R0, R11, R66, R4, 0x96, !PT ;  /* 0x000000420b007212 */ /* 0x000fe200078e9604 */
[----:B------:R-:W-:Y:S01]  /*bab0*/  IMAD.MOV.U32 R244, RZ, RZ, R21 ;  /* 0x000000fffff47224 */ /* 0x000fe200078e0015 */
[----:B------:R-:W-:Y:S01]  /*bac0*/  MOV R245, R20 ;  /* 0x0000001400f57202 */ /* 0x000fe20000000f00 */
[----:B------:R-:W-:-:S04]  /*bad0*/  IMAD.WIDE.U32 R4, R5, -0x2daee0ad, RZ ;  /* 0xd2511f5305047825 */ /* 0x000fc800078e00ff */
[----:B------:R-:W-:Y:S01]  /*bae0*/  IMAD.WIDE.U32 R20, R0, -0x2daee0ad, RZ ;  /* 0xd2511f5300147825 */ /* 0x000fe200078e00ff */
[----:B------:R-:W-:-:S04]  /*baf0*/  LOP3.LUT R5, R5, R24, R8, 0x96, !PT ;  /* 0x0000001805057212 */ /* 0x000fc800078e9608 */
[----:B------:R-:W-:Y:S01]  /*bb00*/  LOP3.LUT R0, R21, R251, R4, 0x96, !PT ;  /* 0x000000fb15007212 */ /* 0x000fe200078e9604 */
[----:B------:R-:W-:-:S04]  /*bb10*/  IMAD.WIDE.U32 R8, R5, -0x326172a9, RZ ;  /* 0xcd9e8d5705087825 */ /* 0x000fc800078e00ff */
[----:B------:R-:W-:-:S05]  /*bb20*/  IMAD.WIDE.U32 R4, R0, -0x326172a9, RZ ;  /* 0xcd9e8d5700047825 */ /* 0x000fca00078e00ff */
[----:B------:R-:W-:-:S04]  /*bb30*/  LOP3.LUT R0, R5, R250, R8, 0x96, !PT ;  /* 0x000000fa05007212 */ /* 0x000fc800078e9608 */
[----:B------:R-:W-:-:S04]  /*bb40*/  LOP3.LUT R8, R0, 0xff, RZ, 0xc0, !PT ;  /* 0x000000ff00087812 */ /* 0x000fc800078ec0ff */
[----:B------:R-:W-:Y:S02]  /*bb50*/  ISETP.GE.U32.AND P3, PT, R218, R8, PT ;  /* 0x00000008da00720c */ /* 0x000fe40003f66070 */
[----:B------:R-:W-:-:S04]  /*bb60*/  LOP3.LUT R8, R0, 0xffff, RZ, 0xc0, !PT ;  /* 0x0000ffff00087812 */ /* 0x000fc800078ec0ff */
[----:B------:R-:W-:-:S04]  /*bb70*/  SHF.R.U32.HI R8, RZ, 0x8, R8 ;  /* 0x00000008ff087819 */ /* 0x000fc80000011608 */
[----:B------:R-:W-:Y:S01]  /*bb80*/  LOP3.LUT R8, R8, 0xffff, RZ, 0xc0, !PT ;  /* 0x0000ffff08087812 */ /* 0x000fe200078ec0ff */
[----:B-1----:R-:W-:-:S03]  /*bb90*/  IMAD.MOV.U32 R68, RZ, RZ, R24 ;  /* 0x000000ffff447224 */ /* 0x002fc600078e0018 */
[C---:B------:R-:W-:Y:S02]  /*bba0*/  ISETP.GE.U32.AND P2, PT, R218.reuse, R8, PT ;  /* 0x00000008da00720c */ /* 0x040fe40003f46070 */
[--C-:B------:R-:W-:Y:S02]  /*bbb0*/  SHF.R.U32.HI R8, RZ, 0x10, R0.reuse ;  /* 0x00000010ff087819 */ /* 0x100fe40000011600 */
[----:B------:R-:W-:Y:S01]  /*bbc0*/  SHF.R.U32.HI R0, RZ, 0x18, R0 ;  /* 0x00000018ff007819 */ /* 0x000fe20000011600 */
[----:B------:R1:W2:Y:S03]  /*bbd0*/  MUFU.EX2 R24, R37 ;  /* 0x0000002500187308 */ /* 0x0002a60000000800 */
[----:B------:R-:W-:Y:S02]  /*bbe0*/  ISETP.GE.U32.AND P6, PT, R218, R0, PT ;  /* 0x00000000da00720c */ /* 0x000fe40003fc6070 */
[----:B------:R-:W-:-:S03]  /*bbf0*/  LOP3.LUT R0, R4, 0xff, RZ, 0xc0, !PT ;  /* 0x000000ff04007812 */ /* 0x000fc600078ec0ff */
[----:B------:R3:W-:Y:S01]  /*bc00*/  MUFU.EX2 R21, R38 ;  /* 0x0000002600157308 */ /* 0x0007e20000000800 */
[----:B------:R-:W-:-:S07]  /*bc10*/  ISETP.GE.U32.AND P5, PT, R218, R0, PT ;  /* 0x00000000da00720c */ /* 0x000fce0003fa6070 */
[----:B------:R4:W2:Y:S01]  /*bc20*/  MUFU.EX2 R11, R80 ;  /* 0x00000050000b7308 */ /* 0x0008a20000000800 */
[C---:B-1----:R-:W-:Y:S02]  /*bc30*/  PRMT R37, R23.reuse, 0x7632, R37 ;  /* 0x0000763217257816 */ /* 0x042fe40000000025 */
[----:B---3--:R-:W-:Y:S02]  /*bc40*/  PRMT R38, R23, 0x7610, R38 ;  /* 0x0000761017267816 */ /* 0x008fe40000000026 */
[----:B------:R-:W-:-:S03]  /*bc50*/  SHF.R.U32.HI R0, RZ, 0x18, R4 ;  /* 0x00000018ff007819 */ /* 0x000fc60000011604 */
[----:B------:R-:W-:Y:S01]  /*bc60*/  @!P3 HADD2 R33, -R38.H0_H0, -RZ.H0_H0 ;  /* 0xa00000ff2621b230 */ /* 0x000fe20000000900 */
[----:B------:R-:W-:Y:S02]  /*bc70*/  LOP3.LUT R5, R4, 0xffff, RZ, 0xc0, !PT ;  /* 0x0000ffff04057812 */ /* 0x000fe400078ec0ff */
[----:B------:R-:W-:Y:S02]  /*bc80*/  LOP3.LUT R8, R8, 0xff, RZ, 0xc0, !PT ;  /* 0x000000ff08087812 */ /* 0x000fe400078ec0ff */
[----:B----4-:R-:W-:Y:S02]  /*bc90*/  PRMT R80, R38, 0x5410, R37 ;  /* 0x0000541026507816 */ /* 0x010fe40000000025 */
[----:B------:R-:W-:Y:S02]  /*bca0*/  @!P3 PRMT R38, R33, 0x5410, RZ ;  /* 0x000054102126b816 */ /* 0x000fe400000000ff */
[C---:B------:R-:W-:Y:S02]  /*bcb0*/  ISETP.GE.U32.AND P3, PT, R218.reuse, R0, PT ;  /* 0x00000000da00720c */ /* 0x040fe40003f66070 */
[----:B------:R-:W-:Y:S01]  /*bcc0*/  SHF.R.U32.HI R0, RZ, 0x8, R5 ;  /* 0x00000008ff007819 */ /* 0x000fe20000011605 */
[----:B------:R-:W-:Y:S01]  /*bcd0*/  @!P2 HADD2 R32, -R37.H0_H0, -RZ.H0_H0 ;  /* 0xa00000ff2520a230 */ /* 0x000fe20000000900 */
[----:B------:R-:W-:Y:S01]  /*bce0*/  ISETP.GE.U32.AND P4, PT, R218, R8, PT ;  /* 0x00000008da00720c */ /* 0x000fe20003f86070 */
[----:B------:R-:W-:Y:S01]  /*bcf0*/  FADD.FTZ R8, R26, R27 ;  /* 0x0000001b1a087221 */ /* 0x000fe20000010000 */
[----:B------:R-:W-:-:S02]  /*bd00*/  LOP3.LUT R10, R9, R243, R10, 0x96, !PT ;  /* 0x000000f3090a7212 */ /* 0x000fc400078e960a */
[----:B------:R-:W-:Y:S01]  /*bd10*/  SHF.R.U32.HI R9, RZ, 0x10, R4 ;  /* 0x00000010ff097819 */ /* 0x000fe20000011604 */
[----:B--2---:R-:W-:Y:S01]  /*bd20*/  FADD.FTZ R4, R24, R30 ;  /* 0x0000001e18047221 */ /* 0x004fe20000010000 */
[----:B------:R-:W-:Y:S01]  /*bd30*/  LOP3.LUT R0, R0, 0xffff, RZ, 0xc0, !PT ;  /* 0x0000ffff00007812 */ /* 0x000fe200078ec0ff */
[C---:B------:R-:W-:Y:S01]  /*bd40*/  FADD.FTZ R27, R11.reuse, R8 ;  /* 0x000000080b1b7221 */ /* 0x040fe20000010000 */
[----:B------:R-:W-:Y:S01]  /*bd50*/  F2FP.F16.F32.PACK_AB R11, R11, R26 ;  /* 0x0000001a0b0b723e */ /* 0x000fe200000000ff */
[----:B------:R-:W-:Y:S01]  /*bd60*/  @!P6 HADD2 R34, -R39.H0_H0, -RZ.H0_H0 ;  /* 0xa00000ff2722e230 */ /* 0x000fe20000000900 */
[----:B------:R-:W-:Y:S01]  /*bd70*/  @!P2 PRMT R37, R32, 0x5410, RZ ;  /* 0x000054102025a816 */ /* 0x000fe200000000ff */
[C---:B------:R-:W-:Y:S01]  /*bd80*/  FADD.FTZ R26, R21.reuse, R4 ;  /* 0x00000004151a7221 */ /* 0x040fe20000010000 */
[----:B------:R-:W-:Y:S01]  /*bd90*/  ISETP.GE.U32.AND P2, PT, R218, R0, PT ;  /* 0x00000000da00720c */ /* 0x000fe20003f46070 */
[----:B------:R-:W-:Y:S01]  /*bda0*/  IMAD.WIDE.U32 R4, R10, -0x2daee0ad, RZ ;  /* 0xd2511f530a047825 */ /* 0x000fe200078e00ff */
[----:B------:R-:W-:-:S02]  /*bdb0*/  F2FP.F16.F32.PACK_AB R30, R21, R24 ;  /* 0x00000018151e723e */ /* 0x000fc400000000ff */
[----:B------:R-:W-:Y:S01]  /*bdc0*/  LOP3.LUT R0, R9, 0xff, RZ, 0xc0, !PT ;  /* 0x000000ff09007812 */ /* 0x000fe200078ec0ff */
[----:B------:R-:W-:Y:S01]  /*bdd0*/  IMAD.MOV.U32 R23, RZ, RZ, R68 ;  /* 0x000000ffff177224 */ /* 0x000fe200078e0044 */
[----:B------:R-:W1:Y:S01]  /*bde0*/  MUFU.EX2 R21, R185 ;  /* 0x000000b900157308 */ /* 0x000e620000000800 */
[----:B------:R-:W-:Y:S02]  /*bdf0*/  PRMT R68, R40, 0x5410, R39 ;  /* 0x0000541028447816 */ /* 0x000fe40000000027 */
[----:B------:R-:W-:Y:S02]  /*be00*/  @!P6 PRMT R39, R34, 0x5410, RZ ;  /* 0x000054102227e816 */ /* 0x000fe400000000ff */
[----:B------:R-:W-:Y:S02]  /*be10*/  ISETP.GE.U32.AND P6, PT, R218, R0, PT ;  /* 0x00000000da00720c */ /* 0x000fe40003fc6070 */
[----:B------:R-:W-:Y:S01]  /*be20*/  LOP3.LUT R0, R5, R247, R20, 0x96, !PT ;  /* 0x000000f705007212 */ /* 0x000fe200078e9614 */
[----:B------:R-:W2:Y:S03]  /*be30*/  MUFU.EX2 R10, R186 ;  /* 0x000000ba000a7308 */ /* 0x000ea60000000800 */
[----:B------:R-:W-:Y:S01]  /*be40*/  LOP3.LUT R8, R0, 0xffff, RZ, 0xc0, !PT ;  /* 0x0000ffff00087812 */ /* 0x000fe200078ec0ff */
[----:B------:R-:W-:-:S03]  /*be50*/  @!P4 HADD2 R35, -R40.H0_H0, -RZ.H0_H0 ;  /* 0xa00000ff2823c230 */ /* 0x000fc60000000900 */
[----:B------:R-:W-:Y:S01]  /*be60*/  SHF.R.U32.HI R8, RZ, 0x8, R8 ;  /* 0x00000008ff087819 */ /* 0x000fe20000011608 */
[----:B-1----:R-:W-:-:S03]  /*be70*/  FADD.FTZ R9, R21, R22 ;  /* 0x0000001615097221 */ /* 0x002fc60000010000 */
[----:B------:R-:W-:Y:S02]  /*be80*/  LOP3.LUT R8, R8, 0xffff, RZ, 0xc0, !PT ;  /* 0x0000ffff08087812 */ /* 0x000fe400078ec0ff */
[----:B------:R-:W-:Y:S02]  /*be90*/  @!P4 PRMT R40, R35, 0x5410, RZ ;  /* 0x000054102328c816 */ /* 0x000fe400000000ff */
[----:B------:R-:W-:Y:S01]  /*bea0*/  ISETP.GE.U32.AND P4, PT, R218, R8, PT ;  /* 0x00000008da00720c */ /* 0x000fe20003f86070 */
[C---:B--2---:R-:W-:Y:S01]  /*beb0*/  FADD.FTZ R8, R10.reuse, R9 ;  /* 0x000000090a087221 */ /* 0x044fe20000010000 */
[----:B------:R-:W-:Y:S02]  /*bec0*/  @!P5 HADD2 R36, -R42.H0_H0, -RZ.H0_H0 ;  /* 0xa00000ff2a24d230 */ /* 0x000fe40000000900 */
[----:B------:R-:W-:Y:S02]  /*bed0*/  IMAD.MOV.U32 R185, RZ, RZ, R66 ;  /* 0x000000ffffb97224 */ /* 0x000fe400078e0042 */
[----:B------:R1:W-:Y:S01]  /*bee0*/  STL [R1+0xac], R8 ;  /* 0x0000ac0801007387 */ /* 0x0003e20000100800 */
[----:B------:R-:W-:-:S02]  /*bef0*/  F2FP.F16.F32.PACK_AB R25, R10, R21 ;  /* 0x000000150a19723e */ /* 0x000fc400000000ff */
[----:B------:R-:W-:Y:S01]  /*bf00*/  PRMT R66, R42, 0x5410, R41 ;  /* 0x000054102a427816 */ /* 0x000fe20000000029 */
[----:B------:R-:W2:Y:S01]  /*bf10*/  LDL.LU.64 R20, [R1+0x30] ;  /* 0x0000300001147983 */ /* 0x000ea20000300a00 */
[----:B------:R-:W-:Y:S01]  /*bf20*/  @!P5 PRMT R42, R36, 0x5410, RZ ;  /* 0x00005410242ad816 */ /* 0x000fe200000000ff */
[----:B------:R-:W-:Y:S01]  /*bf30*/  @!P2 HADD2 R44, -R41.H0_H0, -RZ.H0_H0 ;  /* 0xa00000ff292ca230 */ /* 0x000fe20000000900 */
[----:B------:R-:W-:Y:S01]  /*bf40*/  PRMT R36, R31, 0x7610, R36 ;  /* 0x000076101f247816 */ /* 0x000fe20000000024 */
[----:B------:R-:W-:Y:S01]  /*bf50*/  @!P3 HADD2 R45, -R43.H0_H0, -RZ.H0_H0 ;  /* 0xa00000ff2b2db230 */ /* 0x000fe20000000900 */
[----:B------:R-:W-:Y:S02]  /*bf60*/  PRMT R35, R28, 0x7610, R35 ;  /* 0x000076101c237816 */ /* 0x000fe40000000023 */
[----:B------:R-:W-:Y:S02]  /*bf70*/  @!P2 PRMT R41, R44, 0x5410, RZ ;  /* 0x000054102c29a816 */ /* 0x000fe400000000ff */
[----:B------:R-:W-:-:S02]  /*bf80*/  PRMT R44, R28, 0x7632, R44 ;  /* 0x000076321c2c7816 */ /* 0x000fc4000000002c */
[----:B-1----:R-:W-:-:S04]  /*bf90*/  LOP3.LUT R8, R0, 0xff, RZ, 0xc0, !PT ;  /* 0x000000ff00087812 */ /* 0x002fc800078ec0ff */
[----:B------:R-:W-:Y:S01]  /*bfa0*/  ISETP.GE.U32.AND P5, PT, R218, R8, PT ;  /* 0x00000008da00720c */ /* 0x000fe20003fa6070 */
[----:B------:R-:W-:Y:S01]  /*bfb0*/  IMAD.MOV.U32 R24, RZ, RZ, R23 ;  /* 0x000000ffff187224 */ /* 0x000fe200078e0017 */
[----:B------:R-:W-:Y:S01]  /*bfc0*/  MOV R23, R58 ;  /* 0x0000003a00177202 */ /* 0x000fe20000000f00 */
[----:B------:R-:W-:Y:S01]  /*bfd0*/  @!P4 HADD2 R52, -R44.H0_H0, -RZ.H0_H0 ;  /* 0xa00000ff2c34c230 */ /* 0x000fe20000000900 */
[----:B------:R-:W-:Y:S01]  /*bfe0*/  PRMT R58, R36, 0x5410, R43 ;  /* 0x00005410243a7816 */ /* 0x000fe2000000002b */
[----:B------:R-:W-:Y:S01]  /*bff0*/  IMAD.MOV.U32 R186, RZ, RZ, R24 ;  /* 0x000000ffffba7224 */ /* 0x000fe200078e0018 */
[----:B------:R-:W-:Y:S01]  /*c000*/  @!P3 PRMT R43, R45, 0x5410, RZ ;  /* 0x000054102d2bb816 */ /* 0x000fe200000000ff */
[----:B------:R-:W-:Y:S01]  /*c010*/  IMAD.MOV.U32 R24, RZ, RZ, R139 ;  /* 0x000000ffff187224 */ /* 0x000fe200078e008b */
[C---:B------:R-:W-:Y:S02]  /*c020*/  PRMT R46, R11.reuse, 0x7610, R46 ;  /* 0x000076100b2e7816 */ /* 0x040fe4000000002e */
[----:B------:R-:W-:-:S02]  /*c030*/  PRMT R45, R11, 0x7632, R45 ;  /* 0x000076320b2d7816 */ /* 0x000fc4000000002d */
[----:B------:R-:W3:Y:S01]  /*c040*/  LDL.LU.64 R10, [R1+0x28] ;  /* 0x00002800010a7983 */ /* 0x000ee20000300a00 */
[----:B------:R-:W-:Y:S01]  /*c050*/  @!P5 HADD2 R53, -R35.H0_H0, -RZ.H0_H0 ;  /* 0xa00000ff2335d230 */ /* 0x000fe20000000900 */
[----:B------:R-:W-:Y:S02]  /*c060*/  MOV R139, R128 ;  /* 0x00000080008b7202 */ /* 0x000fe40000000f00 */
[----:B------:R-:W-:Y:S02]  /*c070*/  PRMT R128, R35, 0x5410, R44 ;  /* 0x0000541023807816 */ /* 0x000fe4000000002c */
[----:B------:R-:W-:Y:S02]  /*c080*/  @!P5 PRMT R35, R53, 0x5410, RZ ;  /* 0x000054103523d816 */ /* 0x000fe400000000ff */
[----:B------:R-:W-:Y:S02]  /*c090*/  @!P4 PRMT R44, R52, 0x5410, RZ ;  /* 0x00005410342cc816 */ /* 0x000fe400000000ff */
[----:B------:R-:W4:Y:S01]  /*c0a0*/  LDL.LU.64 R52, [R1+0x20] ;  /* 0x0000200001347983 */ /* 0x000f220000300a00 */
[----:B------:R-:W-:-:S02]  /*c0b0*/  SHF.R.U32.HI R8, RZ, 0x18, R0 ;  /* 0x00000018ff087819 */ /* 0x000fc40000011600 */
[----:B------:R-:W-:-:S04]  /*c0c0*/  SHF.R.U32.HI R0, RZ, 0x10, R0 ;  /* 0x00000010ff007819 */ /* 0x000fc80000011600 */
[----:B------:R-:W-:Y:S02]  /*c0d0*/  LOP3.LUT R0, R0, 0xff, RZ, 0xc0, !PT ;  /* 0x000000ff00007812 */ /* 0x000fe400078ec0ff */
[C---:B------:R-:W-:Y:S02]  /*c0e0*/  ISETP.GE.U32.AND P2, PT, R218.reuse, R8, PT ;  /* 0x00000008da00720c */ /* 0x040fe40003f46070 */
[----:B------:R-:W-:Y:S02]  /*c0f0*/  ISETP.GE.U32.AND P3, PT, R218, R0, PT ;  /* 0x00000000da00720c */ /* 0x000fe40003f66070 */
[----:B------:R-:W-:-:S09]  /*c100*/  LOP3.LUT R8, R4, 0xff, RZ, 0xc0, !PT ;  /* 0x000000ff04087812 */ /* 0x000fd200078ec0ff */
[----:B------:R-:W-:Y:S02]  /*c110*/  @!P2 HADD2 R48, -R45.H0_H0, -RZ.H0_H0 ;  /* 0xa00000ff2d30a230 */ /* 0x000fe40000000900 */
[----:B------:R-:W-:Y:S01]  /*c120*/  @!P3 HADD2 R50, -R46.H0_H0, -RZ.H0_H0 ;  /* 0xa00000ff2e32b230 */ /* 0x000fe20000000900 */
[----:B------:R-:W-:Y:S02]  /*c130*/  SHF.R.U32.HI R22, RZ, 0x18, R4 ;  /* 0x00000018ff167819 */ /* 0x000fe40000011604 */
[----:B------:R-:W-:Y:S01]  /*c140*/  ISETP.GE.U32.AND P5, PT, R218, R8, PT ;  /* 0x00000008da00720c */ /* 0x000fe20003fa6070 */
[----:B------:R-:W-:-:S05]  /*c150*/  @!P6 HADD2 R49, -R36.H0_H0, -RZ.H0_H0 ;  /* 0xa00000ff2431e230 */ /* 0x000fca0000000900 */
[----:B------:R-:W-:Y:S02]  /*c160*/  @!P6 PRMT R36, R49, 0x5410, RZ ;  /* 0x000054103124e816 */ /* 0x000fe400000000ff */
[C---:B------:R-:W-:Y:S02]  /*c170*/  PRMT R32, R25.reuse, 0x7610, R32 ;  /* 0x0000761019207816 */ /* 0x040fe40000000020 */
[----:B------:R-:W-:-:S03]  /*c180*/  PRMT R31, R25, 0x7632, R31 ;  /* 0x00007632191f7816 */ /* 0x000fc6000000001f */
[----:B------:R-:W-:Y:S01]  /*c190*/  @!P5 HADD2 R56, -R32.H0_H0, -RZ.H0_H0 ;  /* 0xa00000ff2038d230 */ /* 0x000fe20000000900 */
[----:B------:R-:W-:Y:S02]  /*c1a0*/  PRMT R28, R47, 0x7610, R28 ;  /* 0x000076102f1c7816 */ /* 0x000fe4000000001c */
[----:B--2---:R-:W-:Y:S01]  /*c1b0*/  LOP3.LUT R0, R3, R227, R20, 0x96, !PT ;  /* 0x000000e303007212 */ /* 0x004fe200078e9614 */
[----:B------:R-:W-:Y:S01]  /*c1c0*/  IMAD.MOV.U32 R20, RZ, RZ, R185 ;  /* 0x000000ffff147224 */ /* 0x000fe200078e00b9 */
[----:B------:R-:W-:Y:S01]  /*c1d0*/  MOV R185, R132 ;  /* 0x0000008400b97202 */ /* 0x000fe20000000f00 */
[----:B------:R-:W-:Y:S02]  /*c1e0*/  IMAD.MOV.U32 R132, RZ, RZ, R131 ;  /* 0x000000ffff847224 */ /* 0x000fe400078e0083 */
[----:B------:R-:W-:Y:S01]  /*c1f0*/  IMAD.MOV.U32 R131, RZ, RZ, R129 ;  /* 0x000000ffff837224 */ /* 0x000fe200078e0081 */
[----:B------:R-:W-:Y:S02]  /*c200*/  PRMT R129, R46, 0x5410, R45 ;  /* 0x000054102e817816 */ /* 0x000fe4000000002d */
[----:B------:R-:W-:Y:S01]  /*c210*/  @!P2 PRMT R45, R48, 0x5410, RZ ;  /* 0x00005410302da816 */ /* 0x000fe200000000ff */
[----:B------:R-:W-:Y:S01]  /*c220*/  IMAD.MOV.U32 R48, RZ, RZ, R20 ;  /* 0x000000ffff307224 */ /* 0x000fe200078e0014 */
[----:B------:R-:W-:Y:S01]  /*c230*/  @!P3 PRMT R46, R50, 0x5410, RZ ;  /* 0x00005410322eb816 */ /* 0x000fe200000000ff */
[----:B------:R-:W-:-:S02]  /*c240*/  IMAD.MOV.U32 R50, RZ, RZ, R186 ;  /* 0x000000ffff327224 */ /* 0x000fc400078e00ba */
[----:B------:R-:W-:Y:S01]  /*c250*/  IMAD.MOV.U32 R20, RZ, RZ, R185 ;  /* 0x000000ffff147224 */ /* 0x000fe200078e00b9 */
[----:B------:R-:W-:Y:S01]  /*c260*/  MOV R185, R24 ;  /* 0x0000001800b97202 */ /* 0x000fe20000000f00 */
[----:B------:R-:W-:Y:S01]  /*c270*/  IMAD.MOV.U32 R186, RZ, RZ, R23 ;  /* 0x000000ffffba7224 */ /* 0x000fe200078e0017 */
[----:B------:R-:W-:Y:S02]  /*c280*/  LOP3.LUT R24, R4, 0xffff, RZ, 0xc0, !PT ;  /* 0x0000ffff04187812 */ /* 0x000fe400078ec0ff */
[----:B------:R-:W-:Y:S01]  /*c290*/  SHF.R.U32.HI R23, RZ, 0x10, R4 ;  /* 0x00000010ff177819 */ /* 0x000fe20000011604 */
[----:B------:R-:W-:-:S05]  /*c2a0*/  IMAD.WIDE.U32 R4, R0, -0x2daee0ad, RZ ;  /* 0xd2511f5300047825 */ /* 0x000fca00078e00ff */
[----:B---3--:R-:W-:-:S05]  /*c2b0*/  LOP3.LUT R5, R5, R225, R10, 0x96, !PT ;  /* 0x000000e105057212 */ /* 0x008fca00078e960a */
[----:B------:R-:W-:Y:S01]  /*c2c0*/  IMAD.WIDE.U32 R8, R5, -0x326172a9, RZ ;  /* 0xcd9e8d5705087825 */ /* 0x000fe200078e00ff */
[----:B----4-:R-:W-:-:S05]  /*c2d0*/  LOP3.LUT R0, R53, R226, R2, 0x96, !PT ;  /* 0x000000e235007212 */ /* 0x010fca00078e9602 */
[----:B------:R-:W-:Y:S01]  /*c2e0*/  IMAD.WIDE.U32 R10, R0, -0x2daee0ad, RZ ;  /* 0xd2511f53000a7825 */ /* 0x000fe200078e00ff */
[----:B------:R-:W-:-:S04]  /*c2f0*/  LOP3.LUT R0, R9, R252, R52, 0x96, !PT ;  /* 0x000000fc09007212 */ /* 0x000fc800078e9634 */
[----:B------:R-:W-:Y:S01]  /*c300*/  LOP3.LUT R11, R11, R224, R4, 0x96, !PT ;  /* 0x000000e00b0b7212 */ /* 0x000fe200078e9604 */
[----:B------:R-:W-:-:S05]  /*c310*/  IMAD.WIDE.U32 R4, R0, -0x2daee0ad, RZ ;  /* 0xd2511f5300047825 */ /* 0x000fca00078e00ff */
[----:B------:R-:W-:Y:S01]  /*c320*/  LOP3.LUT R5, R5, R50, R10, 0x96, !PT ;  /* 0x0000003205057212 */ /* 0x000fe200078e960a */
[----:B------:R-:W-:-:S05]  /*c330*/  IMAD.WIDE.U32 R10, R11, -0x326172a9, RZ ;  /* 0xcd9e8d570b0a7825 */ /* 0x000fca00078e00ff */
[----:B------:R-:W-:Y:S01]  /*c340*/  LOP3.LUT R0, R11, R48, R8, 0x96, !PT ;  /* 0x000000300b007212 */ /* 0x000fe200078e9608 */
[----:B------:R-:W-:Y:S02]  /*c350*/  IMAD.MOV.U32 R49, RZ, RZ, R186 ;  /* 0x000000ffff317224 */ /* 0x000fe400078e00ba */
[----:B------:R-:W-:Y:S02]  /*c360*/  IMAD.MOV.U32 R186, RZ, RZ, R20 ;  /* 0x000000ffffba7224 */ /* 0x000fe400078e0014 */
[----:B------:R-:W-:-:S05]  /*c370*/  IMAD.WIDE.U32 R20, R0, -0x2daee0ad, RZ ;  /* 0xd2511f5300147825 */ /* 0x000fca00078e00ff */
[----:B------:R-:W-:Y:S01]  /*c380*/  LOP3.LUT R0, R21, R251, R4, 0x96, !PT ;  /* 0x000000fb15007212 */ /* 0x000fe200078e9604 */
[----:B------:R-:W-:-:S04]  /*c390*/  IMAD.WIDE.U32 R8, R5, -0x326172a9, RZ ;  /* 0xcd9e8d5705087825 */ /* 0x000fc800078e00ff */
[----:B------:R-:W-:Y:S01]  /*c3a0*/  IMAD.WIDE.U32 R4, R0, -0x326172a9, RZ ;  /* 0xcd9e8d5700047825 */ /* 0x000fe200078e00ff */
[----:B------:R-:W1:Y:S04]  /*c3b0*/  MUFU.EX2 R21, R96 ;  /* 0x0000006000157308 */ /* 0x000e680000000800 */
[----:B------:R-:W-:Y:S02]  /*c3c0*/  LOP3.LUT R0, R5, R250, R8, 0x96, !PT ;  /* 0x000000fa05007212 */ /* 0x000fe400078e9608 */
[----:B------:R-:W-:Y:S02]  /*c3d0*/  LOP3.LUT R11, R9, R243, R10, 0x96, !PT ;  /* 0x000000f3090b7212 */ /* 0x000fe400078e960a */
[----:B------:R-:W-:Y:S01]  /*c3e0*/  SHF.R.U32.HI R8, RZ, 0x10, R0 ;  /* 0x00000010ff087819 */ /* 0x000fe20000011600 */
[----:B------:R-:W2:Y:S03]  /*c3f0*/  MUFU.EX2 R10, R97 ;  /* 0x00000061000a7308 */ /* 0x000ea60000000800 */
[----:B------:R-:W-:-:S02]  /*c400*/  LOP3.LUT R8, R8, 0xff, RZ, 0xc0, !PT ;  /* 0x000000ff08087812 */ /* 0x000fc400078ec0ff */
[----:B------:R-:W-:Y:S02]  /*c410*/  SHF.R.U32.HI R9, RZ, 0x8, R24 ;  /* 0x00000008ff097819 */ /* 0x000fe40000011618 */
[----:B------:R-:W-:Y:S02]  /*c420*/  ISETP.GE.U32.AND P3, PT, R218, R8, PT ;  /* 0x00000008da00720c */ /* 0x000fe40003f66070 */
[----:B------:R-:W-:-:S04]  /*c430*/  LOP3.LUT R8, R23, 0xff, RZ, 0xc0, !PT ;  /* 0x000000ff17087812 */ /* 0x000fc800078ec0ff */
[----:B------:R-:W-:Y:S02]  /*c440*/  ISETP.GE.U32.AND P6, PT, R218, R8, PT ;  /* 0x00000008da00720c */ /* 0x000fe40003fc6070 */
[----:B------:R-:W-:Y:S01]  /*c450*/  LOP3.LUT R8, R9, 0xffff, RZ, 0xc0, !PT ;  /* 0x0000ffff09087812 */ /* 0x000fe200078ec0ff */
[----:B-1----:R-:W-:-:S03]  /*c460*/  FADD.FTZ R9, R21, R27 ;  /* 0x0000001b15097221 */ /* 0x002fc60000010000 */
[----:B------:R-:W-:Y:S01]  /*c470*/  ISETP.GE.U32.AND P4, PT, R218, R8, PT ;  /* 0x00000008da00720c */ /* 0x000fe20003f86070 */
[----:B--2---:R-:W-:Y:S01]  /*c480*/  FADD.FTZ R8, R10, R9 ;  /* 0x000000090a087221 */ /* 0x004fe20000010000 */
[----:B------:R-:W-:Y:S01]  /*c490*/  MOV R53, R49 ;  /* 0x0000003100357202 */ /* 0x000fe20000000f00 */
[----:B------:R-:W-:Y:S01]  /*c4a0*/  IMAD.MOV.U32 R49, RZ, RZ, R136 ;  /* 0x000000ffff317224 */ /* 0x000fe200078e0088 */
[----:B------:R-:W-:Y:S02]  /*c4b0*/  MOV R136, R132 ;  /* 0x0000008400887202 */ /* 0x000fe40000000f00 */
[----:B------:R1:W-:Y:S01]  /*c4c0*/  STL [R1+0x84], R8 ;  /* 0x0000840801007387 */ /* 0x0003e20000100800 */
[----:B------:R-:W-:Y:S01]  /*c4d0*/  IMAD.MOV.U32 R132, RZ, RZ, R130 ;  /* 0x000000ffff847224 */ /* 0x000fe200078e0082 */
[----:B------:R-:W-:Y:S02]  /*c4e0*/  PRMT R130, R32, 0x5410, R31 ;  /* 0x0000541020827816 */ /* 0x000fe4000000001f */
[----:B------:R-:W-:-:S02]  /*c4f0*/  @!P5 PRMT R32, R56, 0x5410, RZ ;  /* 0x000054103820d816 */ /* 0x000fc400000000ff */
[----:B------:R-:W-:Y:S01]  /*c500*/  ISETP.GE.U32.AND P2, PT, R218, R22, PT ;  /* 0x00000016da00720c */ /* 0x000fe20003f46070 */
[----:B------:R-:W-:Y:S01]  /*c510*/  @!P4 HADD2 R60, -R31.H0_H0, -RZ.H0_H0 ;  /* 0xa00000ff1f3cc230 */ /* 0x000fe20000000900 */
[----:B------:R-:W-:Y:S02]  /*c520*/  F2FP.F16.F32.PACK_AB R9, R10, R21 ;  /* 0x000000150a09723e */ /* 0x000fe400000000ff */
[----:B-1----:R-:W-:-:S04]  /*c530*/  LOP3.LUT R8, R0, 0xff, RZ, 0xc0, !PT ;  /* 0x000000ff00087812 */ /* 0x002fc800078ec0ff */
[----:B------:R-:W-:Y:S02]  /*c540*/  ISETP.GE.U32.AND P5, PT, R218, R8, PT ;  /* 0x00000008da00720c */ /* 0x000fe40003fa6070 */
[----:B------:R-:W-:-:S04]  /*c550*/  LOP3.LUT R8, R0, 0xffff, RZ, 0xc0, !PT ;  /* 0x0000ffff00087812 */ /* 0x000fc800078ec0ff */
[----:B------:R-:W-:-:S04]  /*c560*/  SHF.R.U32.HI R8, RZ, 0x8, R8 ;  /* 0x00000008ff087819 */ /* 0x000fc80000011608 */
[----:B------:R-:W-:Y:S02]  /*c570*/  LOP3.LUT R8, R8, 0xffff, RZ, 0xc0, !PT ;  /* 0x0000ffff08087812 */ /* 0x000fe400078ec0ff */
[C---:B------:R-:W-:Y:S02]  /*c580*/  PRMT R33, R9.reuse, 0x7632, R33 ;  /* 0x0000763209217816 */ /* 0x040fe40000000021 */
[----:B------:R-:W-:Y:S02]  /*c590*/  @!P4 PRMT R31, R60, 0x5410, RZ ;  /* 0x000054103c1fc816 */ /* 0x000fe400000000ff */
[----:B------:R-:W-:Y:S02]  /*c5a0*/  ISETP.GE.U32.AND P4, PT, R218, R8, PT ;  /* 0x00000008da00720c */ /* 0x000fe40003f86070 */
[----:B------:R-:W-:Y:S01]  /*c5b0*/  PRMT R34, R9, 0x7610, R34 ;  /* 0x0000761009227816 */ /* 0x000fe20000000022 */
[----:B------:R-:W-:Y:S02]  /*c5c0*/  IMAD.MOV.U32 R52, RZ, RZ, R180 ;  /* 0x000000ffff347224 */ /* 0x000fe400078e00b4 */
[----:B------:R-:W-:-:S02]  /*c5d0*/  @!P2 HADD2 R59, -R33.H0_H0, -RZ.H0_H0 ;  /* 0xa00000ff213ba230 */ /* 0x000fc40000000900 */
[----:B------:R-:W-:Y:S01]  /*c5e0*/  IMAD.MOV.U32 R180, RZ, RZ, R133 ;  /* 0x000000ffffb47224 */ /* 0x000fe200078e0085 */
[----:B------:R-:W-:Y:S01]  /*c5f0*/  SHF.R.U32.HI R0, RZ, 0x18, R0 ;  /* 0x00000018ff007819 */ /* 0x000fe20000011600 */
[----:B------:R-:W-:Y:S02]  /*c600*/  IMAD.MOV.U32 R133, RZ, RZ, R135 ;  /* 0x000000ffff857224 */ /* 0x000fe400078e0087 */
[----:B------:R-:W-:Y:S02]  /*c610*/  @!P6 HADD2 R57, -R34.H0_H0, -RZ.H0_H0 ;  /* 0xa00000ff2239e230 */ /* 0x000fe40000000900 */
[----:B------:R-:W-:Y:S01]  /*c620*/  IMAD.MOV.U32 R135, RZ, RZ, R103 ;  /* 0x000000ffff877224 */ /* 0x000fe200078e0067 */
[----:B------:R-:W-:Y:S01]  /*c630*/  LOP3.LUT R5, R4, 0xffff, RZ, 0xc0, !PT ;  /* 0x0000ffff04057812 */ /* 0x000fe200078ec0ff */
[----:B------:R-:W-:Y:S01]  /*c640*/  @!P5 HADD2 R61, -R28.H0_H0, -RZ.H0_H0 ;  /* 0xa00000ff1c3dd230 */ /* 0x000fe20000000900 */
[----:B------:R-:W-:Y:S02]  /*c650*/  PRMT R103, R34, 0x5410, R33 ;  /* 0x0000541022677816 */ /* 0x000fe40000000021 */
[----:B------:R-:W-:-:S02]  /*c660*/  PRMT R27, R47, 0x7632, R27 ;  /* 0x000076322f1b7816 */ /* 0x000fc4000000001b */
[----:B------:R-:W-:Y:S02]  /*c670*/  LOP3.LUT R8, R4, 0xff, RZ, 0xc0, !PT ;  /* 0x000000ff04087812 */ /* 0x000fe400078ec0ff */
[----:B------:R-:W-:Y:S02]  /*c680*/  @!P2 PRMT R33, R59, 0x5410, RZ ;  /* 0x000054103b21a816 */ /* 0x000fe400000000ff */
[--C-:B------:R-:W-:Y:S01]  /*c690*/  SHF.R.U32.HI R10, RZ, 0x10, R4.reuse ;  /* 0x00000010ff0a7819 */ /* 0x100fe20000011604 */
[----:B------:R-:W1:Y:S01]  /*c6a0*/  MUFU.EX2 R21, R85 ;  /* 0x0000005500157308 */ /* 0x000e620000000800 */
[----:B------:R-:W-:Y:S02]  /*c6b0*/  SHF.R.U32.HI R4, RZ, 0x18, R4 ;  /* 0x00000018ff047819 */ /* 0x000fe40000011604 */
[----:B------:R-:W-:Y:S02]  /*c6c0*/  ISETP.GE.U32.AND P2, PT, R218, R0, PT ;  /* 0x00000000da00720c */ /* 0x000fe40003f46070 */
[----:B------:R-:W-:-:S02]  /*c6d0*/  @!P6 PRMT R34, R57, 0x5410, RZ ;  /* 0x000054103922e816 */ /* 0x000fc400000000ff */
[----:B------:R-:W-:Y:S01]  /*c6e0*/  SHF.R.U32.HI R0, RZ, 0x8, R5 ;  /* 0x00000008ff007819 */ /* 0x000fe20000011605 */
[----:B------:R-:W-:Y:S01]  /*c6f0*/  @!P4 HADD2 R62, -R27.H0_H0, -RZ.H0_H0 ;  /* 0xa00000ff1b3ec230 */ /* 0x000fe20000000900 */
[----:B------:R-:W-:Y:S02]  /*c700*/  PRMT R57, R28, 0x5410, R27 ;  /* 0x000054101c397816 */ /* 0x000fe4000000001b */
[----:B------:R-:W-:Y:S02]  /*c710*/  PRMT R9, R54, 0x7610, R9 ;  /* 0x0000761036097816 */ /* 0x000fe40000000009 */
[----:B------:R-:W-:Y:S02]  /*c720*/  @!P5 PRMT R28, R61, 0x5410, RZ ;  /* 0x000054103d1cd816 */ /* 0x000fe400000000ff */
[----:B------:R-:W-:Y:S01]  /*c730*/  ISETP.GE.U32.AND P5, PT, R218, R4, PT ;  /* 0x00000004da00720c */ /* 0x000fe20003fa6070 */
[----:B------:R-:W-:Y:S01]  /*c740*/  IMAD.WIDE.U32 R4, R11, -0x2daee0ad, RZ ;  /* 0xd2511f530b047825 */ /* 0x000fe200078e00ff */
[----:B------:R-:W-:Y:S01]  /*c750*/  LOP3.LUT R0, R0, 0xffff, RZ, 0xc0, !PT ;  /* 0x0000ffff00007812 */ /* 0x000fe200078ec0ff */
[----:B------:R-:W2:Y:S01]  /*c760*/  MUFU.EX2 R22, R86 ;  /* 0x0000005600167308 */ /* 0x000ea20000000800 */
[----:B------:R-:W-:Y:S01]  /*c770*/  ISETP.GE.U32.AND P6, PT, R218, R8, PT ;  /* 0x00000008da00720c */ /* 0x000fe20003fc6070 */
[----:B------:R-:W-:Y:S01]  /*c780*/  @!P3 HADD2 R63, -R9.H0_H0, -RZ.H0_H0 ;  /* 0xa00000ff093fb230 */ /* 0x000fe20000000900 */
[----:B------:R-:W-:-:S02]  /*c790*/  PRMT R8, R54, 0x7632, R8 ;  /* 0x0000763236087816 */ /* 0x000fc40000000008 */
[----:B------:R-:W-:Y:S02]  /*c7a0*/  @!P4 PRMT R27, R62, 0x5410, RZ ;  /* 0x000054103e1bc816 */ /* 0x000fe400000000ff */
[----:B------:R-:W-:Y:S02]  /*c7b0*/  ISETP.GE.U32.AND P4, PT, R218, R0, PT ;  /* 0x00000000da00720c */ /* 0x000fe40003f86070 */
[----:B------:R-:W-:Y:S02]  /*c7c0*/  LOP3.LUT R10, R10, 0xff, RZ, 0xc0, !PT ;  /* 0x000000ff0a0a7812 */ /* 0x000fe400078ec0ff */
[----:B------:R-:W-:Y:S02]  /*c7d0*/  LOP3.LUT R0, R5, R247, R20, 0x96, !PT ;  /* 0x000000f705007212 */ /* 0x000fe400078e9614 */
[----:B------:R-:W-:Y:S02]  /*c7e0*/  PRMT R56, R9, 0x5410, R8 ;  /* 0x0000541009387816 */ /* 0x000fe40000000008 */
[----:B------:R-:W-:-:S02]  /*c7f0*/  @!P3 PRMT R9, R63, 0x5410, RZ ;  /* 0x000054103f09b816 */ /* 0x000fc400000000ff */
[----:B------:R-:W-:Y:S02]  /*c800*/  ISETP.GE.U32.AND P3, PT, R218, R10, PT ;  /* 0x0000000ada00720c */ /* 0x000fe40003f66070 */
[----:B------:R-:W-:Y:S01]  /*c810*/  SHF.R.U32.HI R10, RZ, 0x10, R0 ;  /* 0x00000010ff0a7819 */ /* 0x000fe20000011600 */
[----:B------:R-:W-:Y:S02]  /*c820*/  @!P2 HADD2 R65, -R8.H0_H0, -RZ.H0_H0 ;  /* 0xa00000ff0841a230 */ /* 0x000fe40000000900 */
[----:B-1----:R-:W-:Y:S01]  /*c830*/  FADD.FTZ R11, R21, R26 ;  /* 0x0000001a150b7221 */ /* 0x002fe20000010000 */
[----:B------:R-:W-:Y:S02]  /*c840*/  LOP3.LUT R10, R10, 0xff, RZ, 0xc0, !PT ;  /* 0x000000ff0a0a7812 */ /* 0x000fe400078ec0ff */
[----:B------:R-:W-:Y:S02]  /*c850*/  @!P2 PRMT R8, R65, 0x5410, RZ ;  /* 0x000054104108a816 */ /* 0x000fe400000000ff */
[----:B------:R-:W-:Y:S01]  /*c860*/  ISETP.GE.U32.AND P2, PT, R218, R10, PT ;  /* 0x0000000ada00720c */ /* 0x000fe20003f46070 */
[----:B--2---:R-:W-:-:S02]  /*c870*/  FADD.FTZ R10, R22, R11 ;  /* 0x0000000b160a7221 */ /* 0x004fc40000010000 */
[----:B------:R-:W1:Y:S03]  /*c880*/  MUFU.EX2 R11, R76 ;  /* 0x0000004c000b7308 */ /* 0x000e660000000800 */
[----:B------:R2:W-:Y:S01]  /*c890*/  STL [R1+0x80], R10 ;  /* 0x0000800a01007387 */ /* 0x0005e20000100800 */
[----:B-1----:R-:W-:-:S03]  /*c8a0*/  FADD.FTZ R20, R11, R64 ;  /* 0x000000400b147221 */ /* 0x002fc60000010000 */
[----:B------:R-:W3:Y:S01]  /*c8b0*/  LDL R64, [R1+0xd4] ;  /* 0x0000d40001407983 */ /* 0x000ee20000100800 */
[C---:B------:R-:W-:Y:S02]  /*c8c0*/  PRMT R24, R51.reuse, 0x7632, R24 ;  /* 0x0000763233187816 */ /* 0x040fe40000000018 */
[----:B------:R-:W-:-:S03]  /*c8d0*/  PRMT R25, R51, 0x7610, R25 ;  /* 0x0000761033197816 */ /* 0x000fc60000000019 */
[----:B------:R-:W-:Y:S01]  /*c8e0*/  @!P4 HADD2 R69, -R24.H0_H0, -RZ.H0_H0 ;  /* 0xa00000ff1845c230 */ /* 0x000fe20000000900 */
[----:B------:R-:W-:Y:S02]  /*c8f0*/  F2FP.F16.F32.PACK_AB R22, R22, R21 ;  /* 0x000000151616723e */ /* 0x000fe400000000ff */
[----:B--2---:R-:W-:Y:S01]  /*c900*/  LOP3.LUT R10, R0, 0xff, RZ, 0xc0, !PT ;  /* 0x000000ff000a7812 */ /* 0x004fe200078ec0ff */
[----:B------:R1:W2:Y:S01]  /*c910*/  MUFU.EX2 R21, R77 ;  /* 0x0000004d00157308 */ /* 0x0002a20000000800 */
[----:B------:R-:W-:Y:S02]  /*c920*/  PRMT R51, R25, 0x5410, R24 ;  /* 0x0000541019337816 */ /* 0x000fe40000000018 */
[----:B------:R-:W-:Y:S01]  /*c930*/  @!P4 PRMT R24, R69, 0x5410, RZ ;  /* 0x000054104518c816 */ /* 0x000fe200000000ff */
[----:B------:R-:W-:Y:S01]  /*c940*/  @!P6 HADD2 R67, -R25.H0_H0, -RZ.H0_H0 ;  /* 0xa00000ff1943e230 */ /* 0x000fe20000000900 */
[----:B------:R-:W-:Y:S02]  /*c950*/  ISETP.GE.U32.AND P4, PT, R218, R10, PT ;  /* 0x0000000ada00720c */ /* 0x000fe40003f86070 */
[----:B------:R-:W-:-:S02]  /*c960*/  SHF.R.U32.HI R10, RZ, 0x18, R0 ;  /* 0x00000018ff0a7819 */ /* 0x000fc40000011600 */
[----:B------:R-:W-:Y:S02]  /*c970*/  LOP3.LUT R0, R0, 0xffff, RZ, 0xc0, !PT ;  /* 0x0000ffff00007812 */ /* 0x000fe400078ec0ff */
[----:B------:R-:W-:Y:S02]  /*c980*/  PRMT R26, R55, 0x7610, R26 ;  /* 0x00007610371a7816 */ /* 0x000fe4000000001a */
[----:B------:R-:W-:Y:S02]  /*c990*/  @!P6 PRMT R25, R67, 0x5410, RZ ;  /* 0x000054104319e816 */ /* 0x000fe400000000ff */
[----:B------:R-:W-:Y:S01]  /*c9a0*/  SHF.R.U32.HI R0, RZ, 0x8, R0 ;  /* 0x00000008ff007819 */ /* 0x000fe20000011600 */
[----:B------:R-:W-:Y:S01]  /*c9b0*/  @!P3 HADD2 R70, -R26.H0_H0, -RZ.H0_H0 ;  /* 0xa00000ff1a46b230 */ /* 0x000fe20000000900 */
[----:B------:R-:W-:Y:S02]  /*c9c0*/  ISETP.GE.U32.AND P6, PT, R218, R10, PT ;  /* 0x0000000ada00720c */ /* 0x000fe40003fc6070 */
[----:B------:R-:W-:Y:S01]  /*c9d0*/  PRMT R10, R55, 0x7632, R10 ;  /* 0x00007632370a7816 */ /* 0x000fe2000000000a */
[----:B------:R-:W-:Y:S01]  /*c9e0*/  IMAD.MOV.U32 R76, RZ, RZ, R50 ;  /* 0x000000ffff4c7224 */ /* 0x000fe200078e0032 */
[----:B------:R-:W-:-:S02]  /*c9f0*/  LOP3.LUT R0, R0, 0xffff, RZ, 0xc0, !PT ;  /* 0x0000ffff00007812 */ /* 0x000fc400078ec0ff */
[----:B------:R-:W-:Y:S01]  /*ca00*/  MOV R59, R185 ;  /* 0x000000b9003b7202 */ /* 0x000fe20000000f00 */
[----:B------:R-:W-:Y:S01]  /*ca10*/  IMAD.MOV.U32 R185, RZ, RZ, R187 ;  /* 0x000000ffffb97224 */ /* 0x000fe200078e00bb */
[----:B------:R-:W-:Y:S01]  /*ca20*/  PRMT R50, R26, 0x5410, R10 ;  /* 0x000054101a327816 */ /* 0x000fe2000000000a */
[----:B------:R-:W-:Y:S01]  /*ca30*/  IMAD.MOV.U32 R187, RZ, RZ, R179 ;  /* 0x000000ffffbb7224 */ /* 0x000fe200078e00b3 */
[----:B------:R-:W-:Y:S01]  /*ca40*/  @!P3 PRMT R26, R70, 0x5410, RZ ;  /* 0x00005410461ab816 */ /* 0x000fe200000000ff */
[----:B------:R-:W-:Y:S01]  /*ca50*/  @!P5 HADD2 R73, -R10.H0_H0, -RZ.H0_H0 ;  /* 0xa00000ff0a49d230 */ /* 0x000fe20000000900 */
[----:B------:R-:W-:Y:S01]  /*ca60*/  MOV R179, R177 ;  /* 0x000000b100b37202 */ /* 0x000fe20000000f00 */
[----:B------:R-:W-:Y:S01]  /*ca70*/  IMAD.MOV.U32 R177, RZ, RZ, R190 ;  /* 0x000000ffffb17224 */ /* 0x000fe200078e00be */
[----:B------:R-:W-:Y:S01]  /*ca80*/  ISETP.GE.U32.AND P3, PT, R218, R0, PT ;  /* 0x00000000da00720c */ /* 0x000fe20003f66070 */
[----:B------:R-:W-:Y:S01]  /*ca90*/  MUFU.EX2 R190, R84 ;  /* 0x0000005400be7308 */ /* 0x000fe20000000800 */
[----:B-1----:R-:W-:-:S02]  /*caa0*/  MOV R77, R48 ;  /* 0x00000030004d7202 */ /* 0x002fc40000000f00 */
[----:B--2---:R-:W-:Y:S02]  /*cab0*/  F2FP.F16.F32.PACK_AB R0, R21, R11 ;  /* 0x0000000b1500723e */ /* 0x004fe400000000ff */
[----:B------:R-:W-:-:S03]  /*cac0*/  LOP3.LUT R11, R4, 0xff, RZ, 0xc0, !PT ;  /* 0x000000ff040b7812 */ /* 0x000fc600078ec0ff */
[----:B------:R1:W2:Y:S01]  /*cad0*/  MUFU.EX2 R48, R83 ;  /* 0x0000005300307308 */ /* 0x0002a20000000800 */
[----:B------:R-:W-:Y:S01]  /*cae0*/  @!P2 HADD2 R71, -R0.H0_H0, -RZ.H0_H0 ;  /* 0xa00000ff0047a230 */ /* 0x000fe20000000900 */
[----:B------:R-:W-:Y:S02]  /*caf0*/  @!P5 PRMT R10, R73, 0x5410, RZ ;  /* 0x00005410490ad816 */ /* 0x000fe400000000ff */
[----:B------:R-:W-:Y:S02]  /*cb00*/  LOP3.LUT R5, R4, 0xffff, RZ, 0xc0, !PT ;  /* 0x0000ffff04057812 */ /* 0x000fe400078ec0ff */
[----:B------:R-:W-:Y:S02]  /*cb10*/  ISETP.GE.U32.AND P5, PT, R218, R11, PT ;  /* 0x0000000bda00720c */ /* 0x000fe40003fa6070 */
[--C-:B------:R-:W-:Y:S02]  /*cb20*/  SHF.R.U32.HI R11, RZ, 0x18, R4.reuse ;  /* 0x00000018ff0b7819 */ /* 0x100fe40000011604 */
[----:B------:R-:W-:-:S02]  /*cb30*/  SHF.R.U32.HI R4, RZ, 0x10, R4 ;  /* 0x00000010ff047819 */ /* 0x000fc40000011604 */
[----:B------:R-:W-:Y:S02]  /*cb40*/  @P2 PRMT R47, R0, 0x7610, R47 ;  /* 0x00007610002f2816 */ /* 0x000fe4000000002f */
[----:B------:R-:W-:Y:S01]  /*cb50*/  SHF.R.U32.HI R5, RZ, 0x8, R5 ;  /* 0x00000008ff057819 */ /* 0x000fe20000011605 */
[----:B------:R-:W-:Y:S01]  /*cb60*/  @!P4 HADD2 R72, -R30.H0_H0, -RZ.H0_H0 ;  /* 0xa00000ff1e48c230 */ /* 0x000fe20000000900 */
[----:B------:R-:W-:Y:S02]  /*cb70*/  PRMT R29, R30, 0x7632, R29 ;  /* 0x000076321e1d7816 */ /* 0x000fe4000000001d */
[----:B------:R-:W-:Y:S02]  /*cb80*/  @!P2 PRMT R47, R71, 0x5410, RZ ;  /* 0x00005410472fa816 */ /* 0x000fe400000000ff */
[----:B------:R-:W-:Y:S02]  /*cb90*/  ISETP.GE.U32.AND P2, PT, R218, R11, PT ;  /* 0x0000000bda00720c */ /* 0x000fe40003f46070 */
[----:B------:R-:W-:-:S02]  /*cba0*/  LOP3.LUT R11, R4, 0xff, RZ, 0xc0, !PT ;  /* 0x000000ff040b7812 */ /* 0x000fc400078ec0ff */
[----:B------:R-:W-:Y:S02]  /*cbb0*/  LOP3.LUT R4, R5, 0xffff, RZ, 0xc0, !PT ;  /* 0x0000ffff05047812 */ /* 0x000fe400078ec0ff */
[----:B------:R-:W-:Y:S01]  /*cbc0*/  PRMT R23, R0, 0x7632, R23 ;  /* 0x0000763200177816 */ /* 0x000fe20000000017 */
[----:B------:R-:W-:Y:S01]  /*cbd0*/  @!P3 HADD2 R74, -R29.H0_H0, -RZ.H0_H0 ;  /* 0xa00000ff1d4ab230 */ /* 0x000fe20000000900 */
[----:B------:R-:W-:Y:S01]  /*cbe0*/  PRMT R96, R30, 0x5410, R29 ;  /* 0x000054101e607816 */ /* 0x000fe2000000001d */
[----:B------:R-:W-:Y:S01]  /*cbf0*/  IMAD.MOV.U32 R61, RZ, RZ, R186 ;  /* 0x000000ffff3d7224 */ /* 0x000fe200078e00ba */
[----:B------:R-:W-:Y:S02]  /*cc00*/  @!P4 PRMT R30, R72, 0x5410, RZ ;  /* 0x00005410481ec816 */ /* 0x000fe400000000ff */
[----:B------:R-:W-:Y:S01]  /*cc10*/  ISETP.GE.U32.AND P4, PT, R218, R4, PT ;  /* 0x00000004da00720c */ /* 0x000fe20003f86070 */
[----:B------:R-:W-:Y:S01]  /*cc20*/  FADD.FTZ R4, R21, R20 ;  /* 0x0000001415047221 */ /* 0x000fe20000010000 */
[----:B-1----:R-:W-:-:S02]  /*cc30*/  PRMT R83, R0, 0x5410, R23 ;  /* 0x0000541000537816 */ /* 0x002fc40000000017 */
[----:B------:R-:W-:Y:S01]  /*cc40*/  MOV R186, R176 ;  /* 0x000000b000ba7202 */ /* 0x000fe20000000f00 */
[----:B------:R-:W-:Y:S01]  /*cc50*/  IMAD.MOV.U32 R176, RZ, RZ, R178 ;  /* 0x000000ffffb07224 */ /* 0x000fe200078e00b2 */
[----:B--2---:R-:W-:Y:S01]  /*cc60*/  F2FP.F16.F32.PACK_AB R0, R190, R48 ;  /* 0x00000030be00723e */ /* 0x004fe200000000ff */
[----:B------:R-:W-:Y:S01]  /*cc70*/  IMAD.MOV.U32 R178, RZ, RZ, R137 ;  /* 0x000000ffffb27224 */ /* 0x000fe200078e0089 */
[----:B------:R-:W-:Y:S02]  /*cc80*/  @!P3 PRMT R29, R74, 0x5410, RZ ;  /* 0x000054104a1db816 */ /* 0x000fe400000000ff */
[----:B------:R-:W-:Y:S01]  /*cc90*/  MOV R137, R189 ;  /* 0x000000bd00897202 */ /* 0x000fe20000000f00 */
[----:B------:R-:W-:Y:S01]  /*cca0*/  FADD.FTZ R189, R48, R4 ;  /* 0x0000000430bd7221 */ /* 0x000fe20000010000 */
[----:B------:R-:W-:Y:S02]  /*ccb0*/  ISETP.GE.U32.AND P3, PT, R218, R11, PT ;  /* 0x0000000bda00720c */ /* 0x000fe40003f66070 */
[----:B------:R-:W-:-:S02]  /*ccc0*/  PRMT R20, R0, 0x7610, R20 ;  /* 0x0000761000147816 */ /* 0x000fc40000000014 */
[----:B------:R-:W-:Y:S02]  /*ccd0*/  PRMT R11, R0, 0x7632, R11 ;  /* 0x00007632000b7816 */ /* 0x000fe4000000000b */
[----:B------:R-:W-:Y:S02]  /*cce0*/  LOP3.LUT R4, R7, R225, R230, 0x96, !PT ;  /* 0x000000e107047212 */ /* 0x000fe400078e96e6 */
[----:B---3--:R-:W-:Y:S02]  /*ccf0*/  LOP3.LUT R0, R231, R64, R228, 0x96, !PT ;  /* 0x00000040e7007212 */ /* 0x008fe400078e96e4 */
[----:B------:R1:W5:Y:S04]  /*cd00*/  LDL.LU.64 R230, [R1+0x198] ;  /* 0x0001980001e67983 */ /* 0x0003680000300a00 */
[----:B------:R-:W2:Y:S04]  /*cd10*/  LDL R70, [R1+0x12c] ;  /* 0x00012c0001467983 */ /* 0x000ea80000100800 */
[----:B------:R-:W3:Y:S01]  /*cd20*/  LDL R73, [R1+0xdc] ;  /* 0x0000dc0001497983 */ /* 0x000ee20000100800 */
[----:B------:R-:W-:-:S02]  /*cd30*/  IMAD.MOV.U32 R60, RZ, RZ, R244 ;  /* 0x000000ffff3c7224 */ /* 0x000fc400078e00f4 */
[----:B------:R-:W-:Y:S02]  /*cd40*/  IMAD.MOV.U32 R62, RZ, RZ, R245 ;  /* 0x000000ffff3e7224 */ /* 0x000fe400078e00f5 */
[----:B------:R-:W-:-:S05]  /*cd50*/  IMAD.WIDE.U32 R244, R0, -0x326172a9, RZ ;  /* 0xcd9e8d5700f47825 */ /* 0x000fca00078e00ff */
[----:B------:R-:W-:Y:S01]  /*cd60*/  LOP3.LUT R0, R245, R226, R2, 0x96, !PT ;  /* 0x000000e2f5007212 */ /* 0x000fe200078e9602 */
[----:B------:R-:W-:-:S04]  /*cd70*/  IMAD.MOV.U32 R97, RZ, RZ, R49 ;  /* 0x000000ffff617224 */ /* 0x000fc800078e0031 */
[----:B------:R-:W-:-:S04]  /*cd80*/  IMAD.WIDE.U32 R48, R0, -0x2daee0ad, RZ ;  /* 0xd2511f5300307825 */ /* 0x000fc800078e00ff */
[----:B------:R-:W-:Y:S01]  /*cd90*/  IMAD.MOV.U32 R54, RZ, RZ, R132 ;  /* 0x000000ffff367224 */ /* 0x000fe200078e0084 */
[----:B------:R-:W-:Y:S01]  /*cda0*/  LOP3.LUT R0, R49, R224, R6, 0x96, !PT ;  /* 0x000000e031007212 */ /* 0x000fe200078e9606 */
[----:B------:R-:W-:-:S04]  /*cdb0*/  IMAD.WIDE.U32 R4, R4, -0x326172a9, RZ ;  /* 0xcd9e8d5704047825 */ /* 0x000fc800078e00ff */
[----:B------:R-:W-:Y:S02]  /*cdc0*/  IMAD.MOV.U32 R65, RZ, RZ, R54 ;  /* 0x000000ffff417224 */ /* 0x000fe400078e0036 */
[----:B------:R-:W-:Y:S01]  /*cdd0*/  IMAD.WIDE.U32 R54, R0, -0x326172a9, RZ ;  /* 0xcd9e8d5700367825 */ /* 0x000fe200078e00ff */
[----:B------:R-:W-:Y:S02]  /*cde0*/  LOP3.LUT R5, R5, R252, R244, 0x96, !PT ;  /* 0x000000fc05057212 */ /* 0x000fe400078e96f4 */
[----:B------:R-:W-:Y:S02]  /*cdf0*/  MOV R86, R59 ;  /* 0x0000003b00567202 */ /* 0x000fe40000000f00 */
[----:B------:R-:W-:Y:S01]  /*ce00*/  LOP3.LUT R0, R55, R77, R4, 0x96, !PT ;  /* 0x0000004d37007212 */ /* 0x000fe200078e9604 */
[----:B------:R-:W-:Y:S02]  /*ce10*/  IMAD.MOV.U32 R63, RZ, RZ, R60 ;  /* 0x000000ffff3f7224 */ /* 0x000fe400078e003c */
[----:B------:R-:W-:-:S02]  /*ce20*/  IMAD.MOV.U32 R59, RZ, RZ, R97 ;  /* 0x000000ffff3b7224 */ /* 0x000fc400078e0061 */
[----:B------:R-:W-:Y:S02]  /*ce30*/  IMAD.MOV.U32 R60, RZ, RZ, R136 ;  /* 0x000000ffff3c7224 */ /* 0x000fe400078e0088 */
[----:B------:R-:W-:Y:S01]  /*ce40*/  IMAD.MOV.U32 R97, RZ, RZ, R131 ;  /* 0x000000ffff617224 */ /* 0x000fe200078e0083 */
[----:B------:R-:W-:Y:S01]  /*ce50*/  MOV R131, R100 ;  /* 0x0000006400837202 */ /* 0x000fe20000000f00 */
[----:B------:R-:W-:Y:S02]  /*ce60*/  IMAD.MOV.U32 R136, RZ, RZ, R101 ;  /* 0x000000ffff887224 */ /* 0x000fe400078e0065 */
[----:B------:R-:W-:-:S04]  /*ce70*/  IMAD.WIDE.U32 R4, R5, -0x2daee0ad, RZ ;  /* 0xd2511f5305047825 */ /* 0x000fc800078e00ff */
[----:B------:R-:W-:Y:S01]  /*ce80*/  IMAD.WIDE.U32 R100, R0, -0x2daee0ad, RZ ;  /* 0xd2511f5300647825 */ /* 0x000fe200078e00ff */
[----:B------:R-:W-:-:S04]  /*ce90*/  LOP3.LUT R5, R5, R76, R48, 0x96, !PT ;  /* 0x0000004c05057212 */ /* 0x000fc800078e9630 */
[----:B------:R-:W-:Y:S01]  /*cea0*/  LOP3.LUT R0, R101, R251, R4, 0x96, !PT ;  /* 0x000000fb65007212 */ /* 0x000fe200078e9604 */
[----:B------:R-:W-:Y:S02]  /*ceb0*/  IMAD.MOV.U32 R85, RZ, RZ, R62 ;  /* 0x000000ffff557224 */ /* 0x000fe400078e003e */
[----:B------:R-:W-:Y:S01]  /*cec0*/  IMAD.MOV.U32 R69, RZ, RZ, R61 ;  /* 0x000000ffff457224 */ /* 0x000fe200078e003d */
[----:B------:R-:W-:Y:S01]  /*ced0*/  MOV R61, R53 ;  /* 0x00000035003d7202 */ /* 0x000fe20000000f00 */
[----:B------:R-:W-:Y:S02]  /*cee0*/  IMAD.MOV.U32 R62, RZ, RZ, R52 ;  /* 0x000000ffff3e7224 */ /* 0x000fe400078e0034 */
[----:B------:R-:W-:-:S04]  /*cef0*/  IMAD.WIDE.U32 R52, R5, -0x326172a9, RZ ;  /* 0xcd9e8d5705347825 */ /* 0x000fc800078e00ff */
[----:B------:R-:W-:Y:S01]  /*cf00*/  IMAD.WIDE.U32 R4, R0, -0x326172a9, RZ ;  /* 0xcd9e8d5700047825 */ /* 0x000fe200078e00ff */
[----:B------:R-:W-:Y:S04]  /*cf10*/  ST.E.U16 desc[UR4][R12.64+-0x40], R38 ;  /* 0xffffc0260c007985 */ /* 0x000fe8000c101504 */
[----:B------:R-:W-:Y:S01]  /*cf20*/  ST.E.U16 desc[UR4][R12.64+-0x3e], R37 ;  /* 0xffffc2250c007985 */ /* 0x000fe2000c101504 */
[----:B------:R-:W-:-:S03]  /*cf30*/  SHF.R.U32.HI R7, RZ, 0x10, R4 ;  /* 0x00000010ff077819 */ /* 0x000fc60000011604 */
[----:B------:R-:W-:Y:S01]  /*cf40*/  ST.E.U16 desc[UR4][R18.64+-0x40], R40 ;  /* 0xffffc02812007985 */ /* 0x000fe2000c101504 */
[----:B------:R-:W-:-:S03]  /*cf50*/  LOP3.LUT R0, R5, R250, R52, 0x96, !PT ;  /* 0x000000fa05007212 */ /* 0x000fc600078e9634 */
[----:B------:R-:W-:Y:S01]  /*cf60*/  ST.E.U16 desc[UR4][R18.64+-0x3e], R39 ;  /* 0xffffc22712007985 */ /* 0x000fe2000c101504 */
[----:B------:R-:W-:-:S03]  /*cf70*/  LOP3.LUT R5, R4, 0xffff, RZ, 0xc0, !PT ;  /* 0x0000ffff04057812 */ /* 0x000fc600078ec0ff */
[----:B------:R-:W-:Y:S01]  /*cf80*/  ST.E.U16 desc[UR4][R16.64+-0x40], R28 ;  /* 0xffffc01c10007985 */ /* 0x000fe2000c101504 */
[----:B------:R-:W-:-:S03]  /*cf90*/  SHF.R.U32.HI R6, RZ, 0x18, R4 ;  /* 0x00000018ff067819 */ /* 0x000fc60000011604 */
[----:B------:R-:W-:Y:S04]  /*cfa0*/  ST.E.U16 desc[UR4][R16.64+-0x3e], R27 ;  /* 0xffffc21b10007985 */ /* 0x000fe8000c101504 */
[----:B------:R4:W-:Y:S01]  /*cfb0*/  ST.E.U16 desc[UR4][R14.64+-0x3e], R8 ;  /* 0xffffc2080e007985 */ /* 0x0009e2000c101504 */
[----:B------:R-:W-:Y:S02]  /*cfc0*/  SHF.R.U32.HI R5, RZ, 0x8, R5 ;  /* 0x00000008ff057819 */ /* 0x000fe40000011605 */
[----:B----4-:R-:W-:Y:S02]  /*cfd0*/  LOP3.LUT R8, R4, 0xff, RZ, 0xc0, !PT ;  /* 0x000000ff04087812 */ /* 0x010fe400078ec0ff */
[----:B------:R-:W-:-:S04]  /*cfe0*/  LOP3.LUT R4, R7, 0xff, RZ, 0xc0, !PT ;  /* 0x000000ff07047812 */ /* 0x000fc800078ec0ff */
[----:B------:R-:W-:Y:S02]  /*cff0*/  PRMT R27, R4, 0x5410, R6 ;  /* 0x00005410041b7816 */ /* 0x000fe40000000006 */
[----:B------:R-:W-:Y:S02]  /*d000*/  LOP3.LUT R4, R0, 0xffff, RZ, 0xc0, !PT ;  /* 0x0000ffff00047812 */ /* 0x000fe400078ec0ff */
[----:B------:R-:W-:Y:S02]  /*d010*/  PRMT R28, R8, 0x5410, R5 ;  /* 0x00005410081c7816 */ /* 0x000fe40000000005 */
[----:B------:R-:W-:Y:S02]  /*d020*/  SHF.R.U32.HI R5, RZ, 0x8, R4 ;  /* 0x00000008ff057819 */ /* 0x000fe40000011604 */
[----:B------:R-:W-:-:S04]  /*d030*/  LOP3.LUT R4, R0, 0xff, RZ, 0xc0, !PT ;  /* 0x000000ff00047812 */ /* 0x000fc800078ec0ff */
[----:B------:R-:W-:Y:S02]  /*d040*/  PRMT R38, R4, 0x5410, R5 ;  /* 0x0000541004267816 */ /* 0x000fe40000000005 */
[--C-:B------:R-:W-:Y:S02]  /*d050*/  SHF.R.U32.HI R5, RZ, 0x10, R0.reuse ;  /* 0x00000010ff057819 */ /* 0x100fe40000011600 */
[----:B------:R-:W-:Y:S02]  /*d060*/  SHF.R.U32.HI R4, RZ, 0x18, R0 ;  /* 0x00000018ff047819 */ /* 0x000fe40000011600 */
[----:B------:R-:W-:-:S04]  /*d070*/  LOP3.LUT R0, R5, 0xff, RZ, 0xc0, !PT ;  /* 0x000000ff05007812 */ /* 0x000fc800078ec0ff */
[----:B------:R-:W-:Y:S01]  /*d080*/  PRMT R37, R0, 0x5410, R4 ;  /* 0x0000541000257816 */ /* 0x000fe20000000004 */
[----:B------:R-:W-:Y:S04]  /*d090*/  ST.E.U16 desc[UR4][R14.64+-0x40], R9 ;  /* 0xffffc0090e007985 */ /* 0x000fe8000c101504 */
[----:B------:R-:W-:Y:S04]  /*d0a0*/  ST.E.U16 desc[UR4][R12.64+-0x30], R42 ;  /* 0xffffd02a0c007985 */ /* 0x000fe8000c101504 */
[----:B------:R-:W-:Y:S04]  /*d0b0*/  ST.E.U16 desc[UR4][R12.64+-0x2e], R41 ;  /* 0xffffd2290c007985 */ /* 0x000fe8000c101504 */
[----:B------:R-:W-:Y:S04]  /*d0c0*/  ST.E.U16 desc[UR4][R18.64+-0x30], R36 ;  /* 0xffffd02412007985 */ /* 0x000fe8000c101504 */
[----:B------:R-:W-:Y:S04]  /*d0d0*/  ST.E.U16 desc[UR4][R18.64+-0x2e], R43 ;  /* 0xffffd22b12007985 */ /* 0x000fe8000c101504 */
[----:B------:R-:W-:Y:S04]  /*d0e0*/  ST.E.U16 desc[UR4][R16.64+-0x30], R25 ;  /* 0xffffd01910007985 */ /* 0x000fe8000c101504 */
[----:B------:R4:W-:Y:S01]  /*d0f0*/  ST.E.U16 desc[UR4][R16.64+-0x2e], R24 ;  /* 0xffffd21810007985 */ /* 0x0009e2000c101504 */
[----:B--2---:R-:W-:-:S05]  /*d100*/  IMAD.WIDE.U32 R70, R70, -0x326172a9, RZ ;  /* 0xcd9e8d5746467825 */ /* 0x004fca00078e00ff */
[----:B---3--:R-:W-:Y:S02]  /*d110*/  LOP3.LUT R0, R73, R71, RZ, 0x3c, !PT ;  /* 0x0000004749007212 */ /* 0x008fe400078e3cff */
[----:B------:R-:W-:-:S03]  /*d120*/  LOP3.LUT R3, R3, R227, R70, 0x96, !PT ;  /* 0x000000e303037212 */ /* 0x000fc600078e9646 */
[----:B------:R-:W-:-:S04]  /*d130*/  IMAD.WIDE.U32 R4, R0, -0x2daee0ad, RZ ;  /* 0xd2511f5300047825 */ /* 0x000fc800078e00ff */
[----:B------:R-:W-:Y:S01]  /*d140*/  IMAD.WIDE.U32 R6, R3, -0x2daee0ad, RZ ;  /* 0xd2511f5303067825 */ /* 0x000fe200078e00ff */
[----:B------:R-:W-:Y:S01]  /*d150*/  LOP3.LUT R0, R5, R64, R228, 0x96, !PT ;  /* 0x0000004005007212 */ /* 0x000fe200078e96e4 */
[----:B------:R-:W-:Y:S04]  /*d160*/  STL.64 [R1+0xa0], R70 ;  /* 0x0000a04601007387 */ /* 0x000fe80000100a00 */
[----:B----4-:R-:W-:Y:S01]  /*d170*/  IMAD.WIDE.U32 R24, R0, -0x326172a9, RZ ;  /* 0xcd9e8d5700187825 */ /* 0x010fe200078e00ff */
[----:B------:R-:W-:Y:S01]  /*d180*/  LOP3.LUT R0, R7, R225, R4, 0x96, !PT ;  /* 0x000000e107007212 */ /* 0x000fe200078e9604 */
[----:B------:R2:W-:Y:S03]  /*d190*/  STL.64 [R1+0x38], R4 ;  /* 0x0000380401007387 */ /* 0x0005e60000100a00 */
[----:B------:R-:W-:Y:S01]  /*d1a0*/  LOP3.LUT R2, R25, R226, R2, 0x96, !PT ;  /* 0x000000e219027212 */ /* 0x000fe200078e9602 */
[----:B------:R1:W5:Y:S04]  /*d1b0*/  LDL.LU.64 R228, [R1+0x190] ;  /* 0x0001900001e47983 */ /* 0x0003680000300a00 */
[----:B------:R-:W-:Y:S01]  /*d1c0*/  IMAD.WIDE.U32 R8, R2, -0x2daee0ad, RZ ;  /* 0xd2511f5302087825 */ /* 0x000fe200078e00ff */
[----:B------:R1:W5:Y:S03]  /*d1d0*/  LDL.LU R227, [R1+0x188] ;  /* 0x0001880001e37983 */ /* 0x0003660000300800 */
[----:B--2---:R-:W-:-:S05]  /*d1e0*/  IMAD.WIDE.U32 R4, R0, -0x326172a9, RZ ;  /* 0xcd9e8d5700047825 */ /* 0x004fca00078e00ff */
[----:B------:R-:W-:Y:S02]  /*d1f0*/  LOP3.LUT R2, R5, R252, R24, 0x96, !PT ;  /* 0x000000fc05027212 */ /* 0x000fe400078e9618 */
[----:B------:R-:W-:-:S03]  /*d200*/  LOP3.LUT R0, R9, R224, R6, 0x96, !PT ;  /* 0x000000e009007212 */ /* 0x000fc600078e9606 */
[----:B------:R-:W-:-:S05]  /*d210*/  IMAD.WIDE.U32 R2, R2, -0x2daee0ad, RZ ;  /* 0xd2511f5302027825 */ /* 0x000fca00078e00ff */
[----:B------:R-:W-:Y:S01]  /*d220*/  LOP3.LUT R5, R3, R76, R8, 0x96, !PT ;  /* 0x0000004c03057212 */ /* 0x000fe200078e9608 */
[----:B------:R-:W-:Y:S02]  /*d230*/  IMAD.MOV.U32 R76, RZ, RZ, R65 ;  /* 0x000000ffff4c7224 */ /* 0x000fe400078e0041 */
[----:B------:R-:W-:Y:S01]  /*d240*/  IMAD.WIDE.U32 R64, R0, -0x326172a9, RZ ;  /* 0xcd9e8d5700407825 */ /* 0x000fe200078e00ff */
[----:B------:R-:W-:Y:S04]  /*d250*/  STL.64 [R1+0x30], R24 ;  /* 0x0000301801007387 */ /* 0x000fe80000100a00 */
[----:B------:R1:W5:Y:S01]  /*d260*/  LDL.LU R226, [R1+0x184] ;  /* 0x0001840001e27983 */ /* 0x0003620000300800 */
[----:B------:R-:W-:Y:S01]  /*d270*/  LOP3.LUT R0, R65, R77, R4, 0x96, !PT ;  /* 0x0000004d41007212 */ /* 0x000fe200078e9604 */
[----:B------:R-:W-:-:S02]  /*d280*/  IMAD.MOV.U32 R77, RZ, RZ, R176 ;  /* 0x000000ffff4d7224 */ /* 0x000fc400078e00b0 */
[----:B------:R1:W5:Y:S04]  /*d290*/  LDL.LU R225, [R1+0x180] ;  /* 0x0001800001e17983 */ /* 0x0003680000300800 */
[----:B------:R1:W5:Y:S04]  /*d2a0*/  LDL.LU R224, [R1+0x17c] ;  /* 0x00017c0001e07983 */ /* 0x0003680000300800 */
[----:B------:R-:W2:Y:S01]  /*d2b0*/  LDL.LU R176, [R1] ;  /* 0x0000000001b07983 */ /* 0x000ea20000300800 */
[----:B------:R-:W-:-:S05]  /*d2c0*/  IMAD.WIDE.U32 R48, R0, -0x2daee0ad, RZ ;  /* 0xd2511f5300307825 */ /* 0x000fca00078e00ff */
[----:B------:R-:W-:-:S05]  /*d2d0*/  LOP3.LUT R2, R49, R251, R2, 0x96, !PT ;  /* 0x000000fb31027212 */ /* 0x000fca00078e9602 */
[----:B------:R-:W-:Y:S01]  /*d2e0*/  IMAD.WIDE.U32 R2, R2, -0x326172a9, RZ ;  /* 0xcd9e8d5702027825 */ /* 0x000fe200078e00ff */
[----:B------:R-:W-:Y:S02]  /*d2f0*/  ST.E.U16 desc[UR4][R14.64+-0x30], R26 ;  /* 0xffffd01a0e007985 */ /* 0x000fe4000c101504 */
[C---:B------:R-:W-:Y:S02]  /*d300*/  LOP3.LUT R0, R2.reuse, 0xffff, RZ, 0xc0, !PT ;  /* 0x0000ffff02007812 */ /* 0x040fe400078ec0ff */
[----:B------:R-:W-:Y:S01]  /*d310*/  ST.E.U16 desc[UR4][R14.64+-0x2e], R10 ;  /* 0xffffd20a0e007985 */ /* 0x000fe2000c101504 */
[----:B------:R-:W-:Y:S02]  /*d320*/  LOP3.LUT R4, R2, 0xff, RZ, 0xc0, !PT ;  /* 0x000000ff02047812 */ /* 0x000fe400078ec0ff */
[----:B------:R-:W-:Y:S01]  /*d330*/  SHF.R.U32.HI R0, RZ, 0x8, R0 ;  /* 0x00000008ff007819 */ /* 0x000fe20000011600 */
[----:B------:R-:W-:Y:S04]  /*d340*/  ST.E.U16 desc[UR4][R12.64+-0x20], R35 ;  /* 0xffffe0230c007985 */ /* 0x000fe8000c101504 */
[----:B------:R-:W-:Y:S01]  /*d350*/  ST.E.U16 desc[UR4][R12.64+-0x1e], R44 ;  /* 0xffffe22c0c007985 */ /* 0x000fe2000c101504 */
[----:B------:R-:W-:-:S03]  /*d360*/  PRMT R6, R4, 0x5410, R0 ;  /* 0x0000541004067816 */ /* 0x000fc60000000000 */
[----:B------:R3:W-:Y:S01]  /*d370*/  ST.E.U16 desc[UR4][R18.64+-0x1e], R45 ;  /* 0xffffe22d12007985 */ /* 0x0007e2000c101504 */
[----:B------:R-:W-:Y:S02]  /*d380*/  SHF.R.U32.HI R4, RZ, 0x10, R2 ;  /* 0x00000010ff047819 */ /* 0x000fe40000011602 */
[----:B------:R-:W-:Y:S01]  /*d390*/  PRMT R21, R22, 0x7632, R21 ;  /* 0x0000763216157816 */ /* 0x000fe20000000015 */
[----:B------:R-:W-:Y:S02]  /*d3a0*/  @!P6 HADD2 R75, -R23.H0_H0, -RZ.H0_H0 ;  /* 0xa00000ff174be230 */ /* 0x000fe40000000900 */
[----:B------:R-:W-:Y:S02]  /*d3b0*/  @!P5 HADD2 R81, -R22.H0_H0, -RZ.H0_H0 ;  /* 0xa00000ff1651d230 */ /* 0x000fe40000000900 */
[----:B---3--:R-:W-:-:S03]  /*d3c0*/  IMAD.WIDE.U32 R44, R5, -0x326172a9, RZ ;  /* 0xcd9e8d57052c7825 */ /* 0x008fc600078e00ff */
[----:B------:R-:W-:Y:S02]  /*d3d0*/  LOP3.LUT R0, R3, R250, R44, 0x96, !PT ;  /* 0x000000fa03007212 */ /* 0x000fe400078e962c */
[----:B------:R-:W-:Y:S02]  /*d3e0*/  SHF.R.U32.HI R3, RZ, 0x18, R2 ;  /* 0x00000018ff037819 */ /* 0x000fe40000011602 */
[----:B------:R-:W-:-:S04]  /*d3f0*/  LOP3.LUT R2, R4, 0xff, RZ, 0xc0, !PT ;  /* 0x000000ff04027812 */ /* 0x000fc800078ec0ff */
[----:B------:R-:W-:Y:S02]  /*d400*/  PRMT R7, R2, 0x5410, R3 ;  /* 0x0000541002077816 */ /* 0x000fe40000000003 */
[----:B------:R-:W-:-:S04]  /*d410*/  LOP3.LUT R2, R0, 0xffff, RZ, 0xc0, !PT ;  /* 0x0000ffff00027812 */ /* 0x000fc800078ec0ff */
[----:B------:R-:W-:Y:S02]  /*d420*/  SHF.R.U32.HI R3, RZ, 0x8, R2 ;  /* 0x00000008ff037819 */ /* 0x000fe40000011602 */
[----:B------:R-:W-:Y:S01]  /*d430*/  LOP3.LUT R2, R0, 0xff, RZ, 0xc0, !PT ;  /* 0x000000ff00027812 */ /* 0x000fe200078ec0ff */
[----:B------:R-:W-:Y:S01]  /*d440*/  @!P4 HADD2 R82, -R21.H0_H0, -RZ.H0_H0 ;  /* 0xa00000ff1552c230 */ /* 0x000fe20000000900 */
[----:B------:R-:W-:Y:S01]  /*d450*/  @!P6 PRMT R23, R75, 0x5410, RZ ;  /* 0x000054104b17e816 */ /* 0x000fe200000000ff */
[----:B------:R-:W-:Y:S01]  /*d460*/  @!P3 HADD2 R79, -R20.H0_H0, -RZ.H0_H0 ;  /* 0xa00000ff144fb230 */ /* 0x000fe20000000900 */
[----:B------:R-:W-:Y:S01]  /*d470*/  PRMT R5, R2, 0x5410, R3 ;  /* 0x0000541002057816 */ /* 0x000fe20000000003 */
[----:B------:R-:W-:Y:S01]  /*d480*/  @!P2 HADD2 R78, -R11.H0_H0, -RZ.H0_H0 ;  /* 0xa00000ff0b4ea230 */ /* 0x000fe20000000900 */
[----:B------:R-:W-:Y:S01]  /*d490*/  SHF.R.U32.HI R3, RZ, 0x10, R0 ;  /* 0x00000010ff037819 */ /* 0x000fe20000011600 */
[----:B------:R-:W-:Y:S01]  /*d4a0*/  IMAD.MOV.U32 R70, RZ, RZ, R76 ;  /* 0x000000ffff467224 */ /* 0x000fe200078e004c */
[----:B------:R-:W-:Y:S01]  /*d4b0*/  PRMT R67, R22, 0x5410, R21 ;  /* 0x0000541016437816 */ /* 0x000fe20000000015 */
[----:B------:R-:W-:Y:S01]  /*d4c0*/  IMAD.MOV.U32 R132, RZ, RZ, R102 ;  /* 0x000000ffff847224 */ /* 0x000fe200078e0066 */
[----:B------:R-:W-:Y:S01]  /*d4d0*/  MOV R76, R179 ;  /* 0x000000b3004c7202 */ /* 0x000fe20000000f00 */
[----:B------:R-:W-:Y:S01]  /*d4e0*/  ST.E.U16 desc[UR4][R18.64+-0x20], R46 ;  /* 0xffffe02e12007985 */ /* 0x000fe2000c101504 */
[----:B------:R-:W-:-:S02]  /*d4f0*/  @!P5 PRMT R22, R81, 0x5410, RZ ;  /* 0x000054105116d816 */ /* 0x000fc400000000ff */
[----:B------:R-:W-:Y:S01]  /*d500*/  @!P4 PRMT R21, R82, 0x5410, RZ ;  /* 0x000054105215c816 */ /* 0x000fe200000000ff */
[----:B------:R-:W-:Y:S01]  /*d510*/  ST.E.U16 desc[UR4][R16.64+-0x20], R30 ;  /* 0xffffe01e10007985 */ /* 0x000fe2000c101504 */
[----:B------:R-:W-:Y:S02]  /*d520*/  PRMT R102, R20, 0x5410, R11 ;  /* 0x0000541014667816 */ /* 0x000fe4000000000b */
[----:B------:R-:W-:Y:S01]  /*d530*/  MOV R179, R220 ;  /* 0x000000dc00b37202 */ /* 0x000fe20000000f00 */
[----:B------:R-:W-:Y:S01]  /*d540*/  ST.E.U16 desc[UR4][R16.64+-0x1e], R29 ;  /* 0xffffe21d10007985 */ /* 0x000fe2000c101504 */
[----:B------:R-:W-:Y:S02]  /*d550*/  SHF.R.U32.HI R2, RZ, 0x18, R0 ;  /* 0x00000018ff027819 */ /* 0x000fe40000011600 */
[----:B------:R-:W-:Y:S01]  /*d560*/  @!P3 PRMT R20, R79, 0x5410, RZ ;  /* 0x000054104f14b816 */ /* 0x000fe200000000ff */
[----:B------:R-:W-:Y:S01]  /*d570*/  ST.E.U16 desc[UR4][R14.64+-0x20], R47 ;  /* 0xffffe02f0e007985 */ /* 0x000fe2000c101504 */
[----:B------:R-:W-:-:S02]  /*d580*/  @!P2 PRMT R11, R78, 0x5410, RZ ;  /* 0x000054104e0ba816 */ /* 0x000fc400000000ff */
[----:B------:R-:W-:Y:S01]  /*d590*/  LOP3.LUT R0, R3, 0xff, RZ, 0xc0, !PT ;  /* 0x000000ff03007812 */ /* 0x000fe200078ec0ff */
[----:B------:R-:W-:Y:S01]  /*d5a0*/  ST.E.U16 desc[UR4][R14.64+-0x1e], R23 ;  /* 0xffffe2170e007985 */ /* 0x000fe2000c101504 */
[----:B------:R-:W-:-:S03]  /*d5b0*/  PRMT R220, R218, 0x7054, R218 ;  /* 0x00007054dadc7816 */ /* 0x000fc600000000da */
[----:B------:R-:W-:Y:S01]  /*d5c0*/  ST.E.U16 desc[UR4][R12.64+-0x10], R32 ;  /* 0xfffff0200c007985 */ /* 0x000fe2000c101504 */
[----:B------:R-:W-:-:S03]  /*d5d0*/  PRMT R4, R0, 0x5410, R2 ;  /* 0x0000541000047816 */ /* 0x000fc60000000002 */
[----:B------:R-:W-:Y:S01]  /*d5e0*/  ST.E.U16 desc[UR4][R12.64+-0xe], R31 ;  /* 0xfffff21f0c007985 */ /* 0x000fe2000c101504 */
[----:B------:R-:W-:-:S03]  /*d5f0*/  HSET2.LE.AND R2, R27, R220, PT ;  /* 0x000000dc1b027233 */ /* 0x000fc60003803000 */
[----:B------:R-:W-:Y:S04]  /*d600*/  ST.E.U16 desc[UR4][R18.64+-0x10], R34 ;  /* 0xfffff02212007985 */ /* 0x000fe8000c101504 */
[----:B------:R-:W-:Y:S04]  /*d610*/  ST.E.U16 desc[UR4][R18.64+-0xe], R33 ;  /* 0xfffff22112007985 */ /* 0x000fe8000c101504 */
[----:B------:R-:W-:Y:S04]  /*d620*/  ST.E.U16 desc[UR4][R16.64+-0x10], R22 ;  /* 0xfffff01610007985 */ /* 0x000fe8000c101504 */
[----:B------:R-:W-:Y:S04]  /*d630*/  ST.E.U16 desc[UR4][R16.64+-0xe], R21 ;  /* 0xfffff21510007985 */ /* 0x000fe8000c101504 */
[----:B------:R-:W-:Y:S04]  /*d640*/  ST.E.U16 desc[UR4][R14.64+-0x10], R20 ;  /* 0xfffff0140e007985 */ /* 0x000fe8000c101504 */
[----:B------:R3:W-:Y:S04]  /*d650*/  ST.E.U16 desc[UR4][R14.64+-0xe], R11 ;  /* 0xfffff20b0e007985 */ /* 0x0007e8000c101504 */
[----:B------:R-:W4:Y:S04]  /*d660*/  LDSM.16.MT88.4 R24, [R175+0xa000] ;  /* 0x00a00000af18783b */ /* 0x000f280000004200 */
[----:B------:R-:W1:Y:S04]  /*d670*/  LDSM.16.MT88.4 R20, [R205+0xa000] ;  /* 0x00a00000cd14783b */ /* 0x000e680000004200 */
[----:B------:R-:W1:Y:S01]  /*d680*/  LDSM.16.MT88.4 R40, [R208+0xa000] ;  /* 0x00a00000d028783b */ /* 0x000e620000004200 */
[----:B------:R-:W-:-:S02]  /*d690*/  HSET2.LE.AND R0, R28, R220, PT ;  /* 0x000000dc1c007233 */ /* 0x000fc40003803000 */
[--C-:B------:R-:W-:Y:S01]  /*d6a0*/  HSET2.LE.AND R3, R6, R220.reuse, PT ;  /* 0x000000dc06037233 */ /* 0x100fe20003803000 */
[----:B------:R-:W-:Y:S01]  /*d6b0*/  IMAD.MOV.U32 R84, RZ, RZ, R132 ;  /* 0x000000ffff547224 */ /* 0x000fe200078e0084 */
[----:B------:R-:W-:Y:S01]  /*d6c0*/  MOV R73, R177 ;  /* 0x000000b100497202 */ /* 0x000fe20000000f00 */
[----:B------:R-:W-:Y:S01]  /*d6d0*/  IMAD.MOV.U32 R72, RZ, RZ, R178 ;  /* 0x000000ffff487224 */ /* 0x000fe200078e00b2 */
[----:B------:R-:W-:Y:S01]  /*d6e0*/  LOP3.LUT R10, R66, R0, RZ, 0xc0, !PT ;  /* 0x00000000420a7212 */ /* 0x000fe200078ec0ff */
[----:B------:R-:W-:Y:S01]  /*d6f0*/  IMAD.MOV.U32 R74, RZ, RZ, R135 ;  /* 0x000000ffff4a7224 */ /* 0x000fe200078e0087 */
[--C-:B------:R-:W-:Y:S01]  /*d700*/  HSET2.LE.AND R0, R38, R220.reuse, PT ;  /* 0x000000dc26007233 */ /* 0x100fe20003803000 */
[----:B------:R-:W2:Y:S01]  /*d710*/  LDSM.16.MT88.4 R28, [R207+0xa000] ;  /* 0x00a00000cf1c783b */ /* 0x000ea20000004200 */
[----:B---3--:R-:W-:Y:S02]  /*d720*/  LOP3.LUT R11, R58, R2, RZ, 0xc0, !PT ;  /* 0x000000023a0b7212 */ /* 0x008fe400078ec0ff */
[----:B------:R-:W-:-:S02]  /*d730*/  HSET2.LE.AND R2, R37, R220, PT ;  /* 0x000000dc25027233 */ /* 0x000fc40003803000 */
[----:B------:R-:W-:Y:S02]  /*d740*/  LOP3.LUT R8, R80, R0, RZ, 0xc0, !PT ;  /* 0x0000000050087212 */ /* 0x000fe400078ec0ff */
[----:B------:R-:W-:Y:S01]  /*d750*/  LOP3.LUT R6, R51, R3, RZ, 0xc0, !PT ;  /* 0x0000000333067212 */ /* 0x000fe200078ec0ff */
[----:B------:R-:W-:Y:S01]  /*d760*/  IMAD.MOV.U32 R177, RZ, RZ, R223 ;  /* 0x000000ffffb17224 */ /* 0x000fe200078e00df */
[----:B------:R-:W-:Y:S01]  /*d770*/  LOP3.LUT R9, R68, R2, RZ, 0xc0, !PT ;  /* 0x0000000244097212 */ /* 0x000fe200078ec0ff */
[----:B------:R-:W-:Y:S01]  /*d780*/  IMAD.MOV.U32 R178, RZ, RZ, R134 ;  /* 0x000000ffffb27224 */ /* 0x000fe200078e0086 */
[--C-:B------:R-:W-:Y:S01]  /*d790*/  HSET2.LE.AND R0, R7, R220.reuse, PT ;  /* 0x000000dc07007233 */ /* 0x100fe20003803000 */
[----:B------:R-:W-:Y:S01]  /*d7a0*/  IMAD.MOV.U32 R32, RZ, RZ, R74 ;  /* 0x000000ffff207224 */ /* 0x000fe200078e004a */
[--C-:B------:R-:W-:Y:S01]  /*d7b0*/  HSET2.LE.AND R2, R5, R220.reuse, PT ;  /* 0x000000dc05027233 */ /* 0x100fe20003803000 */
[----:B------:R-:W-:Y:S01]  /*d7c0*/  IMAD.MOV.U32 R33, RZ, RZ, R84 ;  /* 0x000000ffff217224 */ /* 0x000fe200078e0054 */
[----:B------:R-:W-:Y:S01]  /*d7d0*/  HSET2.LE.AND R3, R4, R220, PT ;  /* 0x000000dc04037233 */ /* 0x000fe20003803000 */
[----:B------:R-:W-:Y:S01]  /*d7e0*/  IMAD.MOV.U32 R34, RZ, RZ, R72 ;  /* 0x000000ffff227224 */ /* 0x000fe200078e0048 */
[----:B------:R-:W-:Y:S01]  /*d7f0*/  LOP3.LUT R7, R50, R0, RZ, 0xc0, !PT ;  /* 0x0000000032077212 */ /* 0x000fe200078ec0ff */
[----:B------:R-:W-:Y:S01]  /*d800*/  IMAD.MOV.U32 R71, RZ, RZ, R133 ;  /* 0x000000ffff477224 */ /* 0x000fe200078e0085 */
[----:B------:R-:W-:Y:S01]  /*d810*/  LOP3.LUT R4, R57, R2, RZ, 0xc0, !PT ;  /* 0x0000000239047212 */ /* 0x000fe200078ec0ff */
[----:B------:R-:W-:Y:S01]  /*d820*/  LDSM.16.MT88.4 R36, [R207+0xb000] ;  /* 0x00b00000cf24783b */ /* 0x000fe20000004200 */
[----:B------:R-:W-:-:S02]  /*d830*/  LOP3.LUT R5, R56, R3, RZ, 0xc0, !PT ;  /* 0x0000000338057212 */ /* 0x000fc400078ec0ff */
[----:B------:R-:W-:Y:S01]  /*d840*/  MOV R35, R73 ;  /* 0x0000004900237202 */ /* 0x000fe20000000f00 */
[-C--:B----4-:R-:W-:Y:S01]  /*d850*/  HMMA.16816.F32 R168, R8, R24.reuse, R168 ;  /* 0x0000001808a8723c */ /* 0x090fe200000018a8 */
[----:B------:R3:W5:Y:S05]  /*d860*/  LDL.LU R223, [R1+0x178] ;  /* 0x0001780001df7983 */ /* 0x00076a0000300800 */
[C---:B------:R-:W-:Y:S06]  /*d870*/  HMMA.16816.F32 R152, R4.reuse, R24, R152 ;  /* 0x000000180498723c */ /* 0x040fec0000001898 */
[-C--:B------:R-:W-:Y:S06]  /*d880*/  HMMA.16816.F32 R148, R4, R26.reuse, R148 ;  /* 0x0000001a0494723c */ /* 0x080fec0000001894 */
[C---:B------:R-:W-:Y:S01]  /*d890*/  HMMA.16816.F32 R132, R8.reuse, R26, R192 ;  /* 0x0000001a0884723c */ /* 0x040fe200000018c0 */
[----:B------:R-:W4:Y:S05]  /*d8a0*/  LDSM.16.MT88.4 R24, [R175+0xb000] ;  /* 0x00b00000af18783b */ /* 0x000f2a0000004200 */
[-C--:B-1----:R-:W-:Y:S06]  /*d8b0*/  HMMA.16816.F32 R160, R8, R20.reuse, R160 ;  /* 0x0000001408a0723c */ /* 0x082fec00000018a0 */
[C---:B------:R-:W-:Y:S06]  /*d8c0*/  HMMA.16816.F32 R144, R4.reuse, R20, R144 ;  /* 0x000000140490723c */ /* 0x040fec0000001890 */
[----:B------:R-:W-:Y:S06]  /*d8d0*/  HMMA.16816.F32 R140, R4, R22, R140 ;  /* 0x00000016048c723c */ /* 0x000fec000000188c */
[----:B------:R-:W-:Y:S01]  /*d8e0*/  HMMA.16816.F32 R192, R8, R40, R32 ;  /* 0x0000002808c0723c */ /* 0x000fe20000001820 */
[----:B------:R-:W-:Y:S01]  /*d8f0*/  LDSM.16.MT88.4 R32, [R208+0xb000] ;  /* 0x00b00000d020783b */ /* 0x000fe20000004200 */
[----:B------:R-:W-:Y:S01]  /*d900*/  IMAD.MOV.U32 R74, RZ, RZ, R71 ;  /* 0x000000ffff4a7224 */ /* 0x000fe200078e0047 */
[----:B------:R-:W-:Y:S01]  /*d910*/  MOV R73, R76 ;  /* 0x0000004c00497202 */ /* 0x000fe20000000f00 */
[----:B------:R-:W-:Y:S01]  /*d920*/  IMAD.MOV.U32 R84, RZ, RZ, R70 ;  /* 0x000000ffff547224 */ /* 0x000fe200078e0046 */
[----:B------:R-:W-:Y:S01]  /*d930*/  MOV R76, R85 ;  /* 0x00000055004c7202 */ /* 0x000fe20000000f00 */
[----:B------:R-:W-:-:S02]  /*d940*/  IMAD.MOV.U32 R72, RZ, RZ, R77 ;  /* 0x000000ffff487224 */ /* 0x000fc400078e004d */
        /* <DEDUP_REMOVED lines=16> */
[----:B------:R-:W-:-:S02]  /*da50*/  IMAD.MOV.U32 R84, RZ, RZ, R69 ;  /* 0x000000ffff547224 */ /* 0x000fc400078e0045 */
[----:B------:R-:W-:Y:S02]  /*da60*/  IMAD.MOV.U32 R60, RZ, RZ, R217 ;  /* 0x000000ffff3c7224 */ /* 0x000fe400078e00d9 */
[----:B------:R-:W-:Y:S02]  /*da70*/  IMAD.MOV.U32 R70, RZ, RZ, R62 ;  /* 0x000000ffff467224 */ /* 0x000fe400078e003e */
[----:B------:R-:W-:Y:S02]  /*da80*/  IMAD.MOV.U32 R69, RZ, RZ, R61 ;  /* 0x000000ffff457224 */ /* 0x000fe400078e003d */
[----:B------:R-:W-:Y:S02]  /*da90*/  IMAD.MOV.U32 R59, RZ, RZ, R139 ;  /* 0x000000ffff3b7224 */ /* 0x000fe400078e008b */
[----:B------:R-:W-:Y:S01]  /*daa0*/  IMAD.MOV.U32 R97, RZ, RZ, R216 ;  /* 0x000000ffff617224 */ /* 0x000fe200078e00d8 */
[----:B--2---:R-:W-:Y:S01]  /*dab0*/  HMMA.16816.F32 R176, R8, R22, R176 ;  /* 0x0000001608b0723c */ /* 0x004fe200000018b0 */
[----:B------:R-:W1:Y:S01]  /*dac0*/  LDSM.16.MT88.4 R20, [R205+0xb000] ;  /* 0x00b00000cd14783b */ /* 0x000e620000004200 */
[----:B------:R-:W-:Y:S01]  /*dad0*/  IMAD.MOV.U32 R61, RZ, RZ, R60 ;  /* 0x000000ffff3d7224 */ /* 0x000fe200078e003c */
[----:B------:R-:W-:Y:S01]  /*dae0*/  MOV R51, R71 ;  /* 0x0000004700337202 */ /* 0x000fe20000000f00 */
[----:B------:R-:W-:-:S02]  /*daf0*/  IMAD.MOV.U32 R80, RZ, RZ, R70 ;  /* 0x000000ffff507224 */ /* 0x000fc400078e0046 */
[----:B------:R-:W-:Y:S01]  /*db00*/  IMAD.MOV.U32 R66, RZ, RZ, R69 ;  /* 0x000000ffff427224 */ /* 0x000fe200078e0045 */
[----:B------:R-:W-:Y:S01]  /*db10*/  MOV R63, R59 ;  /* 0x0000003b003f7202 */ /* 0x000fe20000000f00 */
[----:B------:R-:W-:Y:S01]  /*db20*/  IMAD.MOV.U32 R60, RZ, RZ, R97 ;  /* 0x000000ffff3c7224 */ /* 0x000fe200078e0061 */
[----:B------:R-:W-:Y:S01]  /*db30*/  HMMA.16816.F32 R68, R4, R28, R156 ;  /* 0x0000001c0444723c */ /* 0x000fe2000000189c */
[----:B------:R-:W-:Y:S01]  /*db40*/  IMAD.MOV.U32 R62, RZ, RZ, R214 ;  /* 0x000000ffff3e7224 */ /* 0x000fe200078e00d6 */
[----:B------:R-:W-:-:S05]  /*db50*/  MOV R47, R63 ;  /* 0x0000003f002f7202 */ /* 0x000fca0000000f00 */
[----:B------:R-:W-:Y:S01]  /*db60*/  IMAD.MOV.U32 R156, RZ, RZ, R72 ;  /* 0x000000ffff9c7224 */ /* 0x000fe200078e0048 */
[----:B------:R-:W-:Y:S01]  /*db70*/  MOV R158, R77 ;  /* 0x0000004d009e7202 */ /* 0x000fe20000000f00 */
[----:B------:R-:W-:Y:S02]  /*db80*/  IMAD.MOV.U32 R157, RZ, RZ, R73 ;  /* 0x000000ffff9d7224 */ /* 0x000fe400078e0049 */
[----:B------:R-:W-:Y:S01]  /*db90*/  IMAD.MOV.U32 R159, RZ, RZ, R76 ;  /* 0x000000ffff9f7224 */ /* 0x000fe200078e004c */
[----:B------:R-:W-:Y:S01]  /*dba0*/  HMMA.16816.F32 R56, R4, R40, R112 ;  /* 0x000000280438723c */ /* 0x000fe20000001870 */
[----:B------:R-:W-:-:S05]  /*dbb0*/  IMAD.MOV.U32 R46, RZ, RZ, R62 ;  /* 0x000000ffff2e7224 */ /* 0x000fca00078e003e */
[C---:B----4-:R-:W-:Y:S01]  /*dbc0*/  HMMA.16816.F32 R76, R4.reuse, R24, R196 ;  /* 0x00000018044c723c */ /* 0x050fe200000018c4 */
        /* <DEDUP_REMOVED lines=8> */
[----:B------:R-:W-:Y:S02]  /*dc50*/  IMAD.MOV.U32 R196, RZ, RZ, R84 ;  /* 0x000000ffffc47224 */ /* 0x000fe400078e0054 */
[----:B------:R-:W-:Y:S01]  /*dc60*/  IMAD.MOV.U32 R198, RZ, RZ, R85 ;  /* 0x000000ffffc67224 */ /* 0x000fe200078e0055 */
[----:B------:R-:W-:Y:S01]  /*dc70*/  HMMA.16816.F32 R72, R4, R30, R164 ;  /* 0x0000001e0448723c */ /* 0x000fe200000018a4 */
[----:B------:R-:W-:-:S05]  /*dc80*/  IMAD.MOV.U32 R199, RZ, RZ, R87 ;  /* 0x000000ffffc77224 */ /* 0x000fca00078e0057 */
[C---:B------:R-:W-:Y:S06]  /*dc90*/  HMMA.16816.F32 R84, R4.reuse, R26, R200 ;  /* 0x0000001a0454723c */ /* 0x040fec00000018c8 */
[C---:B-1----:R-:W-:Y:S06]  /*dca0*/  HMMA.16816.F32 R88, R4.reuse, R20, R88 ;  /* 0x000000140458723c */ /* 0x042fec0000001858 */
[C---:B------:R-:W-:Y:S06]  /*dcb0*/  HMMA.16816.F32 R92, R4.reuse, R22, R92 ;  /* 0x00000016045c723c */ /* 0x040fec000000185c */
[C---:B------:R-:W-:Y:S06]  /*dcc0*/  HMMA.16816.F32 R104, R4.reuse, R32, R104 ;  /* 0x000000200468723c */ /* 0x040fec0000001868 */
[C---:B------:R-:W-:Y:S06]  /*dcd0*/  HMMA.16816.F32 R108, R4.reuse, R34, R108 ;  /* 0x00000022046c723c */ /* 0x040fec000000186c */
[C---:B------:R-:W-:Y:S06]  /*dce0*/  HMMA.16816.F32 R120, R4.reuse, R36, R120 ;  /* 0x000000240478723c */ /* 0x040fec0000001878 */
[----:B------:R-:W-:Y:S06]  /*dcf0*/  HMMA.16816.F32 R116, R4, R38, R124 ;  /* 0x000000260474723c */ /* 0x000fec000000187c */
        /* <DEDUP_REMOVED lines=10> */
[----:B------:R-:W-:Y:S01]  /*dda0*/  MOV R200, R51 ;  /* 0x0000003300c87202 */ /* 0x000fe20000000f00 */
[----:B------:R-:W-:Y:S01]  /*ddb0*/  IMAD.MOV.U32 R159, RZ, RZ, R221 ;  /* 0x000000ffff9f7224 */ /* 0x000fe200078e00dd */
[----:B------:R-:W-:Y:S01]  /*ddc0*/  LOP3.LUT R2, R45, R243, R64, 0x96, !PT ;  /* 0x000000f32d027212 */ /* 0x000fe200078e9640 */
[----:B------:R-:W-:Y:S01]  /*ddd0*/  IMAD.MOV.U32 R156, RZ, RZ, R209 ;  /* 0x000000ffff9c7224 */ /* 0x000fe200078e00d1 */
[----:B------:R-:W-:Y:S01]  /*dde0*/  MOV R158, R204 ;  /* 0x000000cc009e7202 */ /* 0x000fe20000000f00 */
[----:B------:R-:W-:Y:S01]  /*ddf0*/  IMAD.MOV.U32 R157, RZ, RZ, R206 ;  /* 0x000000ffff9d7224 */ /* 0x000fe200078e00ce */
[----:B------:R-:W-:Y:S01]  /*de00*/  HMMA.16816.F32 R180, R8, R28, R180 ;  /* 0x0000001c08b4723c */ /* 0x000fe200000018b4 */
[----:B------:R-:W-:-:S05]  /*de10*/  IMAD.MOV.U32 R202, RZ, RZ, R66 ;  /* 0x000000ffffca7224 */ /* 0x000fca00078e0042 */
[C---:B------:R-:W-:Y:S01]  /*de20*/  HMMA.16816.F32 R184, R8.reuse, R30, R184 ;  /* 0x0000001e08b8723c */ /* 0x040fe200000018b8 */
[----:B------:R-:W-:Y:S01]  /*de30*/  IMAD.MOV.U32 R201, RZ, RZ, R80 ;  /* 0x000000ffffc97224 */ /* 0x000fe200078e0050 */
[----:B------:R-:W-:Y:S01]  /*de40*/  MOV R47, R5 ;  /* 0x00000005002f7202 */ /* 0x000fe20000000f00 */
[----:B------:R-:W-:Y:S01]  /*de50*/  IMAD.MOV.U32 R46, RZ, RZ, R6 ;  /* 0x000000ffff2e7224 */ /* 0x000fe200078e0006 */
[----:B------:R-:W-:Y:S01]  /*de60*/  MOV R42, R4 ;  /* 0x00000004002a7202 */ /* 0x000fe20000000f00 */
[----:B------:R-:W-:Y:S01]  /*de70*/  IMAD.MOV.U32 R43, RZ, RZ, R7 ;  /* 0x000000ffff2b7224 */ /* 0x000fe200078e0007 */
[----:B------:R-:W-:Y:S01]  /*de80*/  MOV R165, R212 ;  /* 0x000000d400a57202 */ /* 0x000fe20000000f00 */
[----:B------:R-:W-:Y:S01]  /*de90*/  HMMA.16816.F32 R4, R8, R22, R112 ;  /* 0x000000160804723c */ /* 0x000fe20000001870 */
[----:B------:R-:W-:Y:S01]  /*dea0*/  IMAD.MOV.U32 R127, RZ, RZ, R97 ;  /* 0x000000ffff7f7224 */ /* 0x000fe200078e0061 */
[----:B------:R3:W5:Y:S01]  /*deb0*/  LDL.LU R222, [R1+0x174] ;  /* 0x0001740001de7983 */ /* 0x0007620000300800 */
[----:B------:R-:W-:-:S03]  /*dec0*/  IMAD.WIDE.U32 R2, R2, -0x2daee0ad, RZ ;  /* 0xd2511f5302027825 */ /* 0x000fc600078e00ff */
[----:B------:R-:W-:Y:S01]  /*ded0*/  HMMA.16816.F32 R28, R8, R36, R156 ;  /* 0x00000024081c723c */ /* 0x000fe2000000189c */
[----:B------:R-:W-:-:S15]  /*dee0*/  IMAD.MOV.U32 R166, RZ, RZ, R211 ;  /* 0x000000ffffa67224 */ /* 0x000fde00078e00d3 */
[----:B------:R-:W-:-:S02]  /*def0*/  NOP ;  /* 0x0000000000007918 */ /* 0x000fc40000000000 */
[----:B------:R-:W-:Y:S01]  /*df00*/  IMAD.MOV.U32 R51, RZ, RZ, R5 ;  /* 0x000000ffff337224 */ /* 0x000fe200078e0005 */
[----:B------:R-:W-:Y:S01]  /*df10*/  MOV R50, R4 ;  /* 0x0000000400327202 */ /* 0x000fe20000000f00 */
[----:B------:R-:W-:Y:S02]  /*df20*/  IMAD.MOV.U32 R221, RZ, RZ, R6 ;  /* 0x000000ffffdd7224 */ /* 0x000fe400078e0006 */
[----:B------:R-:W-:Y:S01]  /*df30*/  IMAD.MOV.U32 R131, RZ, RZ, R7 ;  /* 0x000000ffff837224 */ /* 0x000fe200078e0007 */
[----:B------:R-:W-:Y:S01]  /*df40*/  LOP3.LUT R0, R3, R247, R48, 0x96, !PT ;  /* 0x000000f703007212 */ /* 0x000fe200078e9630 */
[C---:B------:R-:W-:Y:S01]  /*df50*/  HMMA.16816.F32 R4, R8.reuse, R32, R124 ;  /* 0x000000200804723c */ /* 0x040fe2000000187c */
[----:B------:R-:W-:Y:S01]  /*df60*/  LOP3.LUT R3, R2, 0xffff, RZ, 0xc0, !PT ;  /* 0x0000ffff02037812 */ /* 0x000fe200078ec0ff */
[----:B------:R-:W-:Y:S01]  /*df70*/  IMAD.MOV.U32 R167, RZ, RZ, R210 ;  /* 0x000000ffffa77224 */ /* 0x000fe200078e00d2 */
[----:B------:R-:W-:Y:S01]  /*df80*/  SHF.R.U32.HI R21, RZ, 0x18, R2 ;  /* 0x00000018ff157819 */ /* 0x000fe20000011602 */
[----:B------:R-:W-:Y:S01]  /*df90*/  IMAD.MOV.U32 R113, RZ, RZ, R174 ;  /* 0x000000ffff717224 */ /* 0x000fe200078e00ae */
[----:B------:R-:W-:Y:S01]  /*dfa0*/  MOV R112, R191 ;  /* 0x000000bf00707202 */ /* 0x000fe20000000f00 */
[----:B------:R-:W-:Y:S01]  /*dfb0*/  IMAD.MOV.U32 R114, RZ, RZ, R99 ;  /* 0x000000ffff727224 */ /* 0x000fe200078e0063 */
[----:B------:R-:W-:Y:S01]  /*dfc0*/  MOV R115, R98 ;  /* 0x0000006200737202 */ /* 0x000fe20000000f00 */
[----:B------:R-:W-:Y:S01]  /*dfd0*/  HMMA.16816.F32 R196, R8, R24, R196 ;  /* 0x0000001808c4723c */ /* 0x000fe200000018c4 */
[----:B------:R3:W5:Y:S01]  /*dfe0*/  LDL.LU R219, [R1+0x170] ;  /* 0x0001700001db7983 */ /* 0x0007620000300800 */
[----:B------:R-:W-:Y:S01]  /*dff0*/  IMAD.MOV.U32 R37, RZ, RZ, R51 ;  /* 0x000000ffff257224 */ /* 0x000fe200078e0033 */
[----:B------:R-:W-:-:S02]  /*e000*/  MOV R36, R50 ;  /* 0x0000003200247202 */ /* 0x000fc40000000f00 */
[----:B------:R-:W1:Y:S01]  /*e010*/  LDSM.16.MT88.4 R48, [R208+0xa800] ;  /* 0x00a80000d030783b */ /* 0x000e620000004200 */
[----:B------:R-:W-:Y:S03]  /*e020*/  HMMA.16816.F32 R200, R8, R26, R200 ;  /* 0x0000001a08c8723c */ /* 0x000fe600000018c8 */
[----:B------:R3:W5:Y:S04]  /*e030*/  LDL.LU R217, [R1+0x16c] ;  /* 0x00016c0001d97983 */ /* 0x0007680000300800 */
[----:B------:R-:W-:Y:S03]  /*e040*/  LDSM.16.MT88.4 R156, [R205+0xa800] ;  /* 0x00a80000cd9c783b */ /* 0x000fe60000004200 */
[----:B------:R-:W-:Y:S01]  /*e050*/  IMAD.MOV.U32 R41, RZ, RZ, R4 ;  /* 0x000000ffff297224 */ /* 0x000fe200078e0004 */
[----:B------:R-:W-:Y:S01]  /*e060*/  LOP3.LUT R4, R0, 0xffff, RZ, 0xc0, !PT ;  /* 0x0000ffff00047812 */ /* 0x000fe200078ec0ff */
[----:B------:R-:W-:Y:S01]  /*e070*/  IMAD.MOV.U32 R40, RZ, RZ, R5 ;  /* 0x000000ffff287224 */ /* 0x000fe200078e0005 */
[----:B------:R-:W-:Y:S01]  /*e080*/  LOP3.LUT R5, R2, 0xff, RZ, 0xc0, !PT ;  /* 0x000000ff02057812 */ /* 0x000fe200078ec0ff */
[----:B------:R-:W-:Y:S01]  /*e090*/  IMAD.MOV.U32 R22, RZ, RZ, R7 ;  /* 0x000000ffff167224 */ /* 0x000fe200078e0007 */
[----:B------:R-:W-:-:S02]  /*e0a0*/  SHF.R.U32.HI R7, RZ, 0x10, R2 ;  /* 0x00000010ff077819 */ /* 0x000fc40000011602 */
[----:B------:R-:W-:Y:S01]  /*e0b0*/  MOV R23, R6 ;  /* 0x0000000600177202 */ /* 0x000fe20000000f00 */
[C---:B------:R-:W-:Y:S01]  /*e0c0*/  HMMA.16816.F32 R32, R8.reuse, R34, R164 ;  /* 0x000000220820723c */ /* 0x040fe200000018a4 */
[----:B------:R-:W-:Y:S01]  /*e0d0*/  SHF.R.U32.HI R2, RZ, 0x8, R3 ;  /* 0x00000008ff027819 */ /* 0x000fe20000011603 */
[----:B------:R3:W5:Y:S01]  /*e0e0*/  LDL.LU R216, [R1+0x168] ;  /* 0x0001680001d87983 */ /* 0x0007620000300800 */
[----:B------:R-:W-:Y:S02]  /*e0f0*/  SHF.R.U32.HI R4, RZ, 0x8, R4 ;  /* 0x00000008ff047819 */ /* 0x000fe40000011604 */
[----:B------:R-:W-:Y:S01]  /*e100*/  LOP3.LUT R3, R0, 0xff, RZ, 0xc0, !PT ;  /* 0x000000ff00037812 */ /* 0x000fe200078ec0ff */
[----:B------:R-:W-:Y:S01]  /*e110*/  HMMA.16816.F32 R24, R8, R38, R112 ;  /* 0x000000260818723c */ /* 0x000fe20000001870 */
[----:B------:R-:W-:Y:S01]  /*e120*/  SHF.R.U32.HI R6, RZ, 0x10, R0 ;  /* 0x00000010ff067819 */ /* 0x000fe20000011600 */
[----:B------:R3:W5:Y:S01]  /*e130*/  LDL.LU R215, [R1+0x164] ;  /* 0x0001640001d77983 */ /* 0x0007620000300800 */
[----:B------:R-:W-:-:S02]  /*e140*/  PRMT R20, R5, 0x5410, R2 ;  /* 0x0000541005147816 */ /* 0x000fc40000000002 */
[----:B------:R-:W-:Y:S01]  /*e150*/  PRMT R2, R3, 0x5410, R4 ;  /* 0x0000541003027816 */ /* 0x000fe20000000004 */
[----:B------:R3:W5:Y:S01]  /*e160*/  LDL.LU R214, [R1+0x160] ;  /* 0x0001600001d67983 */ /* 0x0007620000300800 */
[----:B------:R-:W-:Y:S02]  /*e170*/  SHF.R.U32.HI R4, RZ, 0x18, R0 ;  /* 0x00000018ff047819 */ /* 0x000fe40000011600 */
[----:B------:R-:W-:Y:S01]  /*e180*/  LOP3.LUT R3, R6, 0xff, RZ, 0xc0, !PT ;  /* 0x000000ff06037812 */ /* 0x000fe200078ec0ff */
[----:B------:R3:W5:Y:S01]  /*e190*/  LDL.LU R212, [R1+0x15c] ;  /* 0x00015c0001d47983 */ /* 0x0007620000300800 */
[--C-:B------:R-:W-:Y:S02]  /*e1a0*/  HSET2.LE.AND R0, R2, R220.reuse, PT ;  /* 0x000000dc02007233 */ /* 0x100fe40003803000 */
[----:B------:R-:W-:Y:S01]  /*e1b0*/  PRMT R2, R3, 0x5410, R4 ;  /* 0x0000541003027816 */ /* 0x000fe20000000004 */
[----:B------:R-:W-:Y:S01]  /*e1c0*/  IMAD.MOV.U32 R10, RZ, RZ, R41 ;  /* 0x000000ffff0a7224 */ /* 0x000fe200078e0029 */
[----:B------:R-:W-:Y:S01]  /*e1d0*/  LOP3.LUT R5, R7, 0xff, RZ, 0xc0, !PT ;  /* 0x000000ff07057812 */ /* 0x000fe200078ec0ff */
[----:B------:R-:W-:Y:S01]  /*e1e0*/  IMAD.MOV.U32 R6, RZ, RZ, R46 ;  /* 0x000000ffff067224 */ /* 0x000fe200078e002e */
[----:B------:R-:W-:Y:S01]  /*e1f0*/  LOP3.LUT R124, R96, R0, RZ, 0xc0, !PT ;  /* 0x00000000607c7212 */ /* 0x000fe200078ec0ff */
[----:B------:R3:W5:Y:S01]  /*e200*/  LDL.LU R211, [R1+0x158] ;  /* 0x0001580001d37983 */ /* 0x0007620000300800 */
[----:B------:R-:W-:-:S02]  /*e210*/  HSET2.LE.AND R0, R2, R220, PT ;  /* 0x000000dc02007233 */ /* 0x000fc40003803000 */
[----:B------:R-:W-:Y:S01]  /*e220*/  HSET2.LE.AND R2, R20, R220, PT ;  /* 0x000000dc14027233 */ /* 0x000fe20003803000 */
[----:B------:R-:W-:Y:S01]  /*e230*/  IMAD.MOV.U32 R4, RZ, RZ, R47 ;  /* 0x000000ffff047224 */ /* 0x000fe200078e002f */
[----:B------:R-:W-:Y:S01]  /*e240*/  PRMT R5, R5, 0x5410, R21 ;  /* 0x0000541005057816 */ /* 0x000fe20000000015 */
[----:B------:R-:W-:Y:S01]  /*e250*/  IMAD.MOV.U32 R3, RZ, RZ, R42 ;  /* 0x000000ffff037224 */ /* 0x000fe200078e002a */
[----:B------:R-:W-:Y:S01]  /*e260*/  LOP3.LUT R125, R83, R0, RZ, 0xc0, !PT ;  /* 0x00000000537d7212 */ /* 0x000fe200078ec0ff */
[----:B------:R3:W5:Y:S01]  /*e270*/  LDL.LU R210, [R1+0x154] ;  /* 0x0001540001d27983 */ /* 0x0007620000300800 */
[----:B------:R-:W-:-:S03]  /*e280*/  LOP3.LUT R126, R67, R2, RZ, 0xc0, !PT ;  /* 0x00000002437e7212 */ /* 0x000fc600078ec0ff */
[----:B------:R-:W2:Y:S04]  /*e290*/  LDSM.16.MT88.4 R64, [R207+0xa800] ;  /* 0x00a80000cf40783b */ /* 0x000ea80000004200 */
[----:B------:R-:W4:Y:S01]  /*e2a0*/  LDSM.16.MT88.4 R80, [R175+0xb800] ;  /* 0x00b80000af50783b */ /* 0x000f220000004200 */
[----:B------:R-:W-:Y:S02]  /*e2b0*/  HSET2.LE.AND R0, R5, R220, PT ;  /* 0x000000dc05007233 */ /* 0x000fe40003803000 */
[----:B------:R-:W-:Y:S01]  /*e2c0*/  MOV R7, R43 ;  /* 0x0000002b00077202 */ /* 0x000fe20000000f00 */
[----:B------:R3:W5:Y:S02]  /*e2d0*/  LDL.LU R209, [R1+0x150] ;  /* 0x0001500001d17983 */ /* 0x0007640000300800 */
[----:B------:R-:W-:-:S02]  /*e2e0*/  LOP3.LUT R127, R102, R0, RZ, 0xc0, !PT ;  /* 0x00000000667f7212 */ /* 0x000fc400078ec0ff */
[----:B------:R-:W-:Y:S01]  /*e2f0*/  LOP3.LUT R2, R53, R243, R54, 0x96, !PT ;  /* 0x000000f335027212 */ /* 0x000fe200078e9636 */
[----:B------:R3:W5:Y:S04]  /*e300*/  LDL.LU R206, [R1+0x14c] ;  /* 0x00014c0001ce7983 */ /* 0x0007680000300800 */
[C---:B-1----:R-:W-:Y:S01]  /*e310*/  HMMA.16816.F32 R44, R124.reuse, R50, R60 ;  /* 0x000000327c2c723c */ /* 0x042fe2000000183c */
[----:B------:R-:W-:Y:S01]  /*e320*/  MOV R11, R40 ;  /* 0x00000028000b7202 */ /* 0x000fe20000000f00 */
[----:B------:R3:W5:Y:S01]  /*e330*/  LDL.LU R204, [R1+0x148] ;  /* 0x0001480001cc7983 */ /* 0x0007620000300800 */
[----:B------:R-:W-:Y:S02]  /*e340*/  IMAD.MOV.U32 R38, RZ, RZ, R23 ;  /* 0x000000ffff267224 */ /* 0x000fe400078e0017 */
[----:B------:R-:W-:Y:S01]  /*e350*/  IMAD.MOV.U32 R39, RZ, RZ, R22 ;  /* 0x000000ffff277224 */ /* 0x000fe200078e0016 */
[----:B------:R-:W1:Y:S04]  /*e360*/  LDSM.16.MT88.4 R164, [R175+0xa800] ;  /* 0x00a80000afa4783b */ /* 0x000e680000004200 */
[----:B------:R-:W3:Y:S04]  /*e370*/  LDSM.16.MT88.4 R96, [R205+0xb800] ;  /* 0x00b80000cd60783b */ /* 0x000ee80000004200 */
[----:B------:R-:W3:Y:S01]  /*e380*/  LDSM.16.MT88.4 R112, [R208+0xb800] ;  /* 0x00b80000d070783b */ /* 0x000ee20000004200 */
[C---:B--2---:R-:W-:Y:S03]  /*e390*/  HMMA.16816.F32 R60, R124.reuse, R66, R72 ;  /* 0x000000427c3c723c */ /* 0x044fe60000001848 */
[----:B------:R2:W5:Y:S04]  /*e3a0*/  LDL.LU R191, [R1+0x144] ;  /* 0x0001440001bf7983 */ /* 0x0005680000300800 */
[----:B------:R2:W5:Y:S01]  /*e3b0*/  LDL.LU R174, [R1+0x140] ;  /* 0x0001400001ae7983 */ /* 0x0005620000300800 */
[C---:B----4-:R-:W-:Y:S03]  /*e3c0*/  HMMA.16816.F32 R72, R124.reuse, R80, R76 ;  /* 0x000000507c48723c */ /* 0x050fe6000000184c */
[----:B------:R-:W4:Y:S03]  /*e3d0*/  LDSM.16.MT88.4 R20, [R207+0xb800] ;  /* 0x00b80000cf14783b */ /* 0x000f260000004200 */
[----:B------:R-:W-:Y:S07]  /*e3e0*/  HMMA.16816.F32 R76, R124, R82, R84 ;  /* 0x000000527c4c723c */ /* 0x000fee0000001854 */
[----:B------:R-:W-:-:S02]  /*e3f0*/  IMAD.MOV.U32 R84, RZ, RZ, R3 ;  /* 0x000000ffff547224 */ /* 0x000fc400078e0003 */
[----:B------:R-:W-:-:S05]  /*e400*/  IMAD.WIDE.U32 R2, R2, -0x2daee0ad, RZ ;  /* 0xd2511f5302027825 */ /* 0x000fca00078e00ff */
[----:B------:R-:W-:Y:S02]  /*e410*/  LOP3.LUT R0, R3, R247, R100, 0x96, !PT ;  /* 0x000000f703007212 */ /* 0x000fe400078e9664 */
[C---:B------:R-:W-:Y:S01]  /*e420*/  LOP3.LUT R3, R2.reuse, 0xffff, RZ, 0xc0, !PT ;  /* 0x0000ffff02037812 */ /* 0x040fe200078ec0ff */
[----:B------:R-:W-:Y:S01]  /*e430*/  IMAD.MOV.U32 R85, RZ, RZ, R4 ;  /* 0x000000ffff557224 */ /* 0x000fe200078e0004 */
[----:B------:R-:W-:Y:S01]  /*e440*/  MOV R86, R6 ;  /* 0x0000000600567202 */ /* 0x000fe20000000f00 */
[----:B------:R-:W-:Y:S01]  /*e450*/  IMAD.MOV.U32 R87, RZ, RZ, R7 ;  /* 0x000000ffff577224 */ /* 0x000fe200078e0007 */
[----:B------:R-:W-:Y:S02]  /*e460*/  SHF.R.U32.HI R4, RZ, 0x8, R3 ;  /* 0x00000008ff047819 */ /* 0x000fe40000011603 */
[----:B------:R-:W-:Y:S02]  /*e470*/  LOP3.LUT R3, R2, 0xff, RZ, 0xc0, !PT ;  /* 0x000000ff02037812 */ /* 0x000fe400078ec0ff */
[----:B------:R-:W-:-:S02]  /*e480*/  SHF.R.U32.HI R6, RZ, 0x10, R2 ;  /* 0x00000010ff067819 */ /* 0x000fc40000011602 */
[----:B------:R-:W-:Y:S02]  /*e490*/  SHF.R.U32.HI R7, RZ, 0x18, R2 ;  /* 0x00000018ff077819 */ /* 0x000fe40000011602 */
[C---:B------:R-:W-:Y:S02]  /*e4a0*/  LOP3.LUT R2, R0.reuse, 0xffff, RZ, 0xc0, !PT ;  /* 0x0000ffff00027812 */ /* 0x040fe400078ec0ff */
[----:B------:R-:W-:Y:S02]  /*e4b0*/  PRMT R8, R3, 0x5410, R4 ;  /* 0x0000541003087816 */ /* 0x000fe40000000004 */
[----:B------:R-:W-:Y:S02]  /*e4c0*/  SHF.R.U32.HI R3, RZ, 0x8, R2 ;  /* 0x00000008ff037819 */ /* 0x000fe40000011602 */
[----:B------:R-:W-:-:S04]  /*e4d0*/  LOP3.LUT R2, R0, 0xff, RZ, 0xc0, !PT ;  /* 0x000000ff00027812 */ /* 0x000fc800078ec0ff */
[----:B------:R-:W-:Y:S02]  /*e4e0*/  PRMT R3, R2, 0x5410, R3 ;  /* 0x0000541002037816 */ /* 0x000fe40000000003 */
[--C-:B------:R-:W-:Y:S02]  /*e4f0*/  SHF.R.U32.HI R2, RZ, 0x10, R0.reuse ;  /* 0x00000010ff027819 */ /* 0x100fe40000011600 */
[----:B------:R-:W-:Y:S02]  /*e500*/  SHF.R.U32.HI R5, RZ, 0x18, R0 ;  /* 0x00000018ff057819 */ /* 0x000fe40000011600 */
[----:B------:R-:W-:Y:S02]  /*e510*/  LOP3.LUT R2, R2, 0xff, RZ, 0xc0, !PT ;  /* 0x000000ff02027812 */ /* 0x000fe400078ec0ff */
[----:B------:R-:W-:Y:S02]  /*e520*/  LOP3.LUT R4, R6, 0xff, RZ, 0xc0, !PT ;  /* 0x000000ff06047812 */ /* 0x000fe400078ec0ff */
[----:B------:R-:W-:-:S02]  /*e530*/  HSET2.LE.AND R0, R3, R220, PT ;  /* 0x000000dc03007233 */ /* 0x000fc40003803000 */
[----:B------:R-:W-:Y:S02]  /*e540*/  PRMT R2, R2, 0x5410, R5 ;  /* 0x0000541002027816 */ /* 0x000fe40000000005 */
[----:B------:R-:W-:Y:S02]  /*e550*/  PRMT R3, R4, 0x5410, R7 ;  /* 0x0000541004037816 */ /* 0x000fe40000000007 */
[----:B------:R-:W-:Y:S02]  /*e560*/  LOP3.LUT R128, R128, R0, RZ, 0xc0, !PT ;  /* 0x0000000080807212 */ /* 0x000fe400078ec0ff */
[--C-:B------:R-:W-:Y:S02]  /*e570*/  HSET2.LE.AND R0, R2, R220.reuse, PT ;  /* 0x000000dc02007233 */ /* 0x100fe40003803000 */
[--C-:B------:R-:W-:Y:S02]  /*e580*/  HSET2.LE.AND R2, R8, R220.reuse, PT ;  /* 0x000000dc08027233 */ /* 0x100fe40003803000 */
[----:B------:R-:W-:Y:S01]  /*e590*/  HSET2.LE.AND R3, R3, R220, PT ;  /* 0x000000dc03037233 */ /* 0x000fe20003803000 */
[----:B------:R-:W-:Y:S01]  /*e5a0*/  IMAD.MOV.U32 R7, RZ, RZ, R131 ;  /* 0x000000ffff077224 */ /* 0x000fe200078e0083 */
[----:B------:R-:W-:-:S02]  /*e5b0*/  LOP3.LUT R129, R129, R0, RZ, 0xc0, !PT ;  /* 0x0000000081817212 */ /* 0x000fc400078ec0ff */
[----:B------:R-:W-:Y:S02]  /*e5c0*/  LOP3.LUT R130, R130, R2, RZ, 0xc0, !PT ;  /* 0x0000000282827212 */ /* 0x000fe400078ec0ff */
[----:B------:R-:W-:Y:S01]  /*e5d0*/  LOP3.LUT R131, R103, R3, RZ, 0xc0, !PT ;  /* 0x0000000367837212 */ /* 0x000fe200078ec0ff */
[C---:B------:R-:W-:Y:S06]  /*e5e0*/  HMMA.16816.F32 R40, R124.reuse, R48, R56 ;  /* 0x000000307c28723c */ /* 0x040fec0000001838 */
[-C--:B------:R-:W-:Y:S06]  /*e5f0*/  HMMA.16816.F32 R56, R124, R64.reuse, R68 ;  /* 0x000000407c38723c */ /* 0x080fec0000001844 */
[C---:B------:R-:W-:Y:S06]  /*e600*/  HMMA.16816.F32 R52, R128.reuse, R64, R180 ;  /* 0x000000408034723c */ /* 0x040fec00000018b4 */
[----:B------:R-:W-:Y:S01]  /*e610*/  HMMA.16816.F32 R64, R128, R66, R184 ;  /* 0x000000428040723c */ /* 0x000fe200000018b8 */
[----:B------:R-:W2:Y:S01]  /*e620*/  LDL R186, [R1+0xd8] ;  /* 0x0000d80001ba7983 */ /* 0x000ea20000100800 */
[----:B------:R-:W-:-:S05]  /*e630*/  FADD.FTZ R0, R190, R189 ;  /* 0x000000bdbe007221 */ /* 0x000fca0000010000 */
[----:B------:R2:W-:Y:S01]  /*e640*/  STL [R1+0x78], R0 ;  /* 0x0000780001007387 */ /* 0x0005e20000100800 */
[----:B-1----:R-:W-:Y:S01]  /*e650*/  HMMA.16816.F32 R152, R124, R164, R152 ;  /* 0x000000a47c98723c */ /* 0x002fe20000001898 */
[----:B------:R-:W-:Y:S01]  /*e660*/  IMAD.MOV.U32 R4, RZ, RZ, R36 ;  /* 0x000000ffff047224 */ /* 0x000fe200078e0024 */
[----:B------:R-:W-:Y:S01]  /*e670*/  MOV R5, R37 ;  /* 0x0000002500057202 */ /* 0x000fe20000000f00 */
[----:B------:R-:W-:-:S03]  /*e680*/  IMAD.MOV.U32 R6, RZ, RZ, R221 ;  /* 0x000000ffff067224 */ /* 0x000fc600078e00dd */
[C---:B------:R-:W-:Y:S06]  /*e690*/  HMMA.16816.F32 R148, R124.reuse, R166, R148 ;  /* 0x000000a67c94723c */ /* 0x040fec0000001894 */
[C---:B------:R-:W-:Y:S06]  /*e6a0*/  HMMA.16816.F32 R144, R124.reuse, R156, R144 ;  /* 0x0000009c7c90723c */ /* 0x040fec0000001890 */
[C---:B------:R-:W-:Y:S06]  /*e6b0*/  HMMA.16816.F32 R140, R124.reuse, R158, R140 ;  /* 0x0000009e7c8c723c */ /* 0x040fec000000188c */
[C---:B---3--:R-:W-:Y:S06]  /*e6c0*/  HMMA.16816.F32 R88, R124.reuse, R96, R88 ;  /* 0x000000607c58723c */ /* 0x048fec0000001858 */
[C---:B------:R-:W-:Y:S06]  /*e6d0*/  HMMA.16816.F32 R92, R124.reuse, R98, R92 ;  /* 0x000000627c5c723c */ /* 0x040fec000000185c */
[C---:B------:R-:W-:Y:S06]  /*e6e0*/  HMMA.16816.F32 R104, R124.reuse, R112, R104 ;  /* 0x000000707c68723c */ /* 0x040fec0000001868 */
[C---:B------:R-:W-:Y:S06]  /*e6f0*/  HMMA.16816.F32 R108, R124.reuse, R114, R108 ;  /* 0x000000727c6c723c */ /* 0x040fec000000186c */
[C---:B----4-:R-:W-:Y:S06]  /*e700*/  HMMA.16816.F32 R120, R124.reuse, R20, R120 ;  /* 0x000000147c78723c */ /* 0x050fec0000001878 */
[----:B------:R-:W-:Y:S07]  /*e710*/  HMMA.16816.F32 R124, R124, R22, R116 ;  /* 0x000000167c7c723c */ /* 0x000fee0000001874 */
[----:B------:R-:W-:Y:S01]  /*e720*/  MOV R116, R10 ;  /* 0x0000000a00747202 */ /* 0x000fe20000000f00 */
[----:B------:R-:W-:Y:S01]  /*e730*/  IMAD.MOV.U32 R117, RZ, RZ, R11 ;  /* 0x000000ffff757224 */ /* 0x000fe200078e000b */
[----:B------:R-:W-:Y:S01]  /*e740*/  MOV R119, R39 ;  /* 0x0000002700777202 */ /* 0x000fe20000000f00 */
[----:B------:R-:W-:Y:S01]  /*e750*/  IMAD.MOV.U32 R118, RZ, RZ, R38 ;  /* 0x000000ffff767224 */ /* 0x000fe200078e0026 */
[----:B------:R-:W-:Y:S01]  /*e760*/  HMMA.16816.F32 R168, R128, R164, R168 ;  /* 0x000000a480a8723c */ /* 0x000fe200000018a8 */
[----:B------:R-:W-:-:S05]  /*e770*/  IADD3 R220, P2, R12, -0x80, RZ ;  /* 0xffffff800cdc7810 */ /* 0x000fca0007f5e0ff */
[----:B------:R-:W-:Y:S01]  /*e780*/  HMMA.16816.F32 R160, R128, R156, R160 ;  /* 0x0000009c80a0723c */ /* 0x000fe200000018a0 */
[----:B------:R-:W-:-:S05]  /*e790*/  MOV R184, R188 ;  /* 0x000000bc00b87202 */ /* 0x000fca0000000f00 */
[----:B------:R-:W-:Y:S01]  /*e7a0*/  HMMA.16816.F32 R36, R128, R48, R192 ;  /* 0x000000308024723c */ /* 0x000fe200000018c0 */
[----:B------:R-:W-:-:S05]  /*e7b0*/  IADD3.X R221, R13, -0x1, RZ, P2, !PT ;  /* 0xffffffff0ddd7810 */ /* 0x000fca00017fe4ff */
[C---:B------:R-:W-:Y:S06]  /*e7c0*/  HMMA.16816.F32 R68, R128.reuse, R80, R196 ;  /* 0x000000508044723c */ /* 0x040fec00000018c4 */
[C---:B------:R-:W-:Y:S06]  /*e7d0*/  HMMA.16816.F32 R84, R128.reuse, R96, R84 ;  /* 0x000000608054723c */ /* 0x040fec0000001854 */
[C---:B------:R-:W-:Y:S06]  /*e7e0*/  HMMA.16816.F32 R100, R128.reuse, R112, R116 ;  /* 0x000000708064723c */ /* 0x040fec0000001874 */
[C---:B------:R-:W-:Y:S06]  /*e7f0*/  HMMA.16816.F32 R164, R128.reuse, R166, R132 ;  /* 0x000000a680a4723c */ /* 0x040fec0000001884 */
[----:B------:R-:W-:Y:S01]  /*e800*/  HMMA.16816.F32 R156, R128, R158, R176 ;  /* 0x0000009e809c723c */ /* 0x000fe200000018b0 */
[----:B------:R-:W-:Y:S01]  /*e810*/  IMAD.MOV.U32 R134, RZ, RZ, R242 ;  /* 0x000000ffff867224 */ /* 0x000fe200078e00f2 */
[----:B------:R-:W-:-:S04]  /*e820*/  MOV R133, R238 ;  /* 0x000000ee00857202 */ /* 0x000fc80000000f00 */
[----:B------:R-:W-:Y:S01]  /*e830*/  HMMA.16816.F32 R48, R128, R50, R136 ;  /* 0x000000328030723c */ /* 0x000fe20000001888 */
[----:B------:R-:W-:-:S05]  /*e840*/  IMAD.MOV.U32 R132, RZ, RZ, R213 ;  /* 0x000000ffff847224 */ /* 0x000fca00078e00d5 */
[----:B------:R-:W-:Y:S01]  /*e850*/  HMMA.16816.F32 R80, R128, R82, R200 ;  /* 0x000000528050723c */ /* 0x000fe200000018c8 */
[----:B------:R-:W-:-:S05]  /*e860*/  IMAD.MOV.U32 R135, RZ, RZ, R239 ;  /* 0x000000ffff877224 */ /* 0x000fca00078e00ef */
[C---:B------:R-:W-:Y:S06]  /*e870*/  HMMA.16816.F32 R96, R128.reuse, R98, R4 ;  /* 0x000000628060723c */ /* 0x040fec0000001804 */
[C---:B------:R-:W-:Y:S06]  /*e880*/  HMMA.16816.F32 R112, R128.reuse, R114, R32 ;  /* 0x000000728070723c */ /* 0x040fec0000001820 */
[C---:B------:R-:W-:Y:S06]  /*e890*/  HMMA.16816.F32 R116, R128.reuse, R20, R28 ;  /* 0x000000148074723c */ /* 0x040fec000000181c */
[----:B------:R-:W-:Y:S01]  /*e8a0*/  HMMA.16816.F32 R128, R128, R22, R24 ;  /* 0x000000168080723c */ /* 0x000fe20000001818 */
[----:B--2---:R-:W-:-:S13]  /*e8b0*/  ISETP.GT.AND P3, PT, R188, R186, PT ;  /* 0x000000babc00720c */ /* 0x004fda0003f64270 */
[----:B------:R-:W-:Y:S10]  /*e8c0*/  @!P3 BRA `(.L_x_2762) ;  /* 0x0000012c002cb947 */ /* 0x000ff40003800000 */
[----:B------:R-:W2:Y:S01]  /*e8d0*/  LDL R9, [R1+0x5c] ;  /* 0x00005c0001097983 */ /* 0x000ea20000100800 */
[----:B------:R-:W-:-:S04]  /*e8e0*/  DEPBAR.LE SB0, 0x0 ;  /* 0x000080000000791a */ /* 0x000fc80000000000 */
[----:B------:R-:W3:Y:S04]  /*e8f0*/  LDL.64 R6, [R1+0x100] ;  /* 0x0001000001067983 */ /* 0x000ee80000100a00 */
[----:B------:R-:W4:Y:S01]  /*e900*/  LDL.64 R10, [R1+0x108] ;  /* 0x00010800010a7983 */ /* 0x000f220000100a00 */
[----:B------:R-:W-:Y:S05]  /*e910*/  WARPSYNC.ALL ;  /* 0x0000000000007948 */ /* 0x000fea0003800000 */
[----:B------:R-:W-:Y:S01]  /*e920*/  BAR.SYNC.DEFER_BLOCKING 0x0 ;  /* 0x0000000000007b1d */ /* 0x000fe20000010000 */
[----:B------:R-:W-:-:S05]  /*e930*/  SHF.L.U64.HI R4, R248, 0x5, R249 ;  /* 0x00000005f8047819 */ /* 0x000fca00000102f9 */
[----:B------:R-:W-:Y:S01]  /*e940*/  BSSY B1, `(.L_x_2767) ;  /* 0x00000bd000017945 */ /* 0x000fe20003800000 */
[----:B-----5:R-:W-:Y:S01]  /*e950*/  @P1 STS.128 [R222+0xa000], RZ ;  /* 0x00a000ffde001388 */ /* 0x020fe20000000c00 */
[----:B--2---:R-:W-:-:S04]  /*e960*/  IMAD.MOV.U32 R187, RZ, RZ, R9 ;  /* 0x000000ffffbb7224 */ /* 0x004fc800078e0009 */
[----:B------:R-:W-:Y:S02]  /*e970*/  VIADD R184, R187, 0xfffffffd ;  /* 0xfffffffdbbb87836 */ /* 0x000fe40000000000 */
[----:B---3--:R-:W-:Y:S02]  /*e980*/  IMAD.MOV.U32 R3, RZ, RZ, R7 ;  /* 0x000000ffff037224 */ /* 0x008fe400078e0007 */
[----:B------:R-:W-:Y:S01]  /*e990*/  IMAD R4, R4, R184, RZ ;  /* 0x000000b804047224 */ /* 0x000fe200078e02ff */
[----:B------:R-:W-:Y:S01]  /*e9a0*/  SHF.R.S32.HI R0, RZ, 0x1f, R184 ;  /* 0x0000001fff007819 */ /* 0x000fe200000114b8 */
[----:B----4-:R-:W-:-:S04]  /*e9b0*/  IMAD.MOV.U32 R2, RZ, RZ, R10 ;  /* 0x000000ffff027224 */ /* 0x010fc800078e000a */
[----:B------:R-:W-:-:S04]  /*e9c0*/  IMAD.WIDE.U32 R2, R184, R191, R2 ;  /* 0x000000bfb8027225 */ /* 0x000fc800078e0002 */
[----:B------:R-:W-:Y:S01]  /*e9d0*/  IMAD R4, R0, R191, R4 ;  /* 0x000000bf00047224 */ /* 0x000fe200078e0204 */
[----:B------:R-:W-:Y:S02]  /*e9e0*/  LEA R0, P2, R248, R2, 0x4 ;  /* 0x00000002f8007211 */ /* 0x000fe400078420ff */
[CC--:B------:R-:W-:Y:S01]  /*e9f0*/  @!P1 LEA R10, P5, R2.reuse, R240.reuse, 0x1 ;  /* 0x000000f0020a9211 */ /* 0x0c0fe200078a08ff */
[----:B------:R-:W-:Y:S01]  /*ea00*/  IMAD.IADD R3, R3, 0x1, R4 ;  /* 0x0000000103037824 */ /* 0x000fe200078e0204 */
[-C--:B------:R-:W-:Y:S02]  /*ea10*/  @!P0 LEA R6, P3, R2, R240.reuse, 0x1 ;  /* 0x000000f002068211 */ /* 0x080fe400078608ff */
[----:B------:R-:W-:Y:S02]  /*ea20*/  @!P1 LEA R8, P4, R0, R240, 0x1 ;  /* 0x000000f000089211 */ /* 0x000fe400078808ff */
[----:B------:R-:W-:Y:S02]  /*ea30*/  LEA.HI.X R5, R248, R3, R249, 0x4, P2 ;  /* 0x00000003f8057211 */ /* 0x000fe400010f24f9 */
[----:B------:R-:W-:-:S02]  /*ea40*/  @!P1 LEA.HI.X R11, R2, R241, R3, 0x1, P5 ;  /* 0x000000f1020b9211 */ /* 0x000fc400028f0c03 */
[----:B------:R-:W-:Y:S02]  /*ea50*/  @!P0 LEA R4, P2, R0, R240, 0x1 ;  /* 0x000000f000048211 */ /* 0x000fe400078408ff */
[-C--:B------:R-:W-:Y:S01]  /*ea60*/  @!P0 LEA.HI.X R7, R2, R241.reuse, R3, 0x1, P3 ;  /* 0x000000f102078211 */ /* 0x080fe200018f0c03 */
[----:B------:R-:W-:Y:S01]  /*ea70*/  @!PT LDS RZ, [RZ] ;  /* 0x00000000fffff984 */ /* 0x000fe20000000800 */
[----:B------:R-:W-:Y:S01]  /*ea80*/  @!PT LDS RZ, [RZ] ;  /* 0x00000000fffff984 */ /* 0x000fe20000000800 */
[----:B------:R-:W-:Y:S01]  /*ea90*/  @!PT LDS RZ, [RZ] ;  /* 0x00000000fffff984 */ /* 0x000fe20000000800 */
[----:B------:R-:W-:Y:S01]  /*eaa0*/  @!P1 LDGSTS.E.BYPASS.LTC128B.128 [R222+0xa000], desc[UR4][R10.64] ;  /* 0x0a0000000ade9fae */ /* 0x000fe2000b901d44 */
[CCC-:B------:R-:W-:Y:S02]  /*eab0*/  @!P1 LEA.HI.X R9, R0.reuse, R241.reuse, R5.reuse, 0x1, P4 ;  /* 0x000000f100099211 */ /* 0x1c0fe400020f0c05 */
[----:B------:R-:W-:Y:S01]  /*eac0*/  @!P0 LEA.HI.X R5, R0, R241, R5, 0x1, P2 ;  /* 0x000000f100058211 */ /* 0x000fe200010f0c05 */
[----:B------:R-:W-:Y:S01]  /*ead0*/  @P0 STS.128 [R222+0xb000], RZ ;  /* 0x00b000ffde000388 */ /* 0x000fe20000000c00 */
[----:B------:R-:W-:-:S03]  /*eae0*/  ISETP.GT.AND P2, PT, R184, R186, PT ;  /* 0x000000bab800720c */ /* 0x000fc60003f44270 */
        /* <DEDUP_REMOVED lines=34> */
[----:B------:R-:W-:Y:S06]  /*ed10*/  HMMA.16816.F32 R24, R24, R138, RZ ;  /* 0x0000008a1818723c */ /* 0x000fec00000018ff */
[----:B------:R-:W-:Y:S06]  /*ed20*/  HMMA.16816.F32 R180, R8, R28, R180 ;  /* 0x0000001c08b4723c */ /* 0x000fec00000018b4 */
[C---:B------:R-:W-:Y:S06]  /*ed30*/  HMMA.16816.F32 R176, R4.reuse, R34, R176 ;  /* 0x0000002204b0723c */ /* 0x040fec00000018b0 */
[----:B------:R-:W-:Y:S01]  /*ed40*/  HMMA.16816.F32 R188, R4, R30, R20 ;  /* 0x0000001e04bc723c */ /* 0x000fe20000001814 */
[----:B------:R-:W-:Y:S04]  /*ed50*/  LDSM.16.M88.4 R4, [R212+0x2000] ;  /* 0x00200000d404783b */ /* 0x000fe80000000200 */
[----:B------:R-:W1:Y:S01]  /*ed60*/  LDSM.16.M88.4 R20, [R210+0x8000] ;  /* 0x00800000d214783b */ /* 0x000e620000000200 */
[C---:B------:R-:W-:Y:S06]  /*ed70*/  HMMA.16816.F32 R132, R8.reuse, R34, R132 ;  /* 0x000000220884723c */ /* 0x040fec0000001884 */
[----:B------:R-:W-:Y:S01]  /*ed80*/  HMMA.16816.F32 R24, R8, R30, R24 ;  /* 0x0000001e0818723c */ /* 0x000fe20000001818 */
[----:B------:R-:W2:Y:S05]  /*ed90*/  LDSM.16.M88.4 R8, [R212] ;  /* 0x00000000d408783b */ /* 0x000eaa0000000200 */
[C---:B-1----:R-:W-:Y:S06]  /*eda0*/  HMMA.16816.F32 R136, R4.reuse, R20, R192 ;  /* 0x000000140488723c */ /* 0x042fec00000018c0 */
[----:B------:R-:W-:Y:S06]  /*edb0*/  HMMA.16816.F32 R176, R4, R22, R176 ;  /* 0x0000001604b0723c */ /* 0x000fec00000018b0 */
[C---:B--2---:R-:W-:Y:S06]  /*edc0*/  HMMA.16816.F32 R32, R8.reuse, R20, R196 ;  /* 0x000000140820723c */ /* 0x044fec00000018c4 */
        /* <DEDUP_REMOVED lines=63> */
[-C--:B-1----:R-:W-:Y:S06]  /*f1c0*/  HMMA.16816.F32 R188, R4, R20.reuse, R132 ;  /* 0x0000001404bc723c */ /* 0x082fec0000001884 */
[----:B------:R-:W-:Y:S06]  /*f1d0*/  HMMA.16816.F32 R136, R8, R20, R136 ;  /* 0x000000140888723c */ /* 0x000fec0000001888 */
[-C--:B------:R-:W-:Y:S06]  /*f1e0*/  HMMA.16816.F32 R192, R4, R22.reuse, R28 ;  /* 0x0000001604c0723c */ /* 0x080fec000000181c */
[----:B------:R-:W-:Y:S01]  /*f1f0*/  HMMA.16816.F32 R132, R8, R22, R24 ;  /* 0x000000160884723c */ /* 0x000fe20000001818 */
[----:B------:R-:W-:Y:S06]  /*f200*/  BAR.SYNC.DEFER_BLOCKING 0x0 ;  /* 0x0000000000007b1d */ /* 0x000fec0000010000 */
[----:B------:R-:W-:-:S02]  /*f210*/  NOP ;  /* 0x0000000000007918 */ /* 0x000fc40000000000 */
[----:B------:R-:W-:-:S15]  /*f220*/  @!P2 BRA `(.L_x_2768) ;  /* 0x0000000000b8a947 */ /* 0x000fde0003800000 */
[----:B------:R-:W2:Y:S01]  /*f230*/  LDL R0, [R1+0x118] ;  /* 0x0001180001007983 */ /* 0x000ea20000100800 */
[----:B------:R-:W-:-:S03]  /*f240*/  IMAD.MOV.U32 R3, RZ, RZ, R187 ;  /* 0x000000ffff037224 */ /* 0x000fc600078e00bb */
[----:B------:R-:W3:Y:S04]  /*f250*/  LDL R185, [R1+0xe0] ;  /* 0x0000e00001b97983 */ /* 0x000ee80000100800 */
[----:B------:R-:W4:Y:S04]  /*f260*/  LDL.64 R220, [R1+0xf8] ;  /* 0x0000f80001dc7983 */ /* 0x000f280000100a00 */
[----:B------:R-:W5:Y:S04]  /*f270*/  LDL R186, [R1+0x110] ;  /* 0x0001100001ba7983 */ /* 0x000f680000100800 */
[----:B------:R-:W5:Y:S01]  /*f280*/  LDL R187, [R1+0x114] ;  /* 0x0001140001bb7983 */ /* 0x000f620000100800 */
[----:B------:R-:W-:-:S05]  /*f290*/  VIADD R2, R3, 0xfffffffc ;  /* 0xfffffffc03027836 */ /* 0x000fca0000000000 */
[----:B------:R-:W-:Y:S01]  /*f2a0*/  SHF.R.S32.HI R3, RZ, 0x1f, R2 ;  /* 0x0000001fff037819 */ /* 0x000fe20000011402 */
[----:B------:R1:W-:Y:S01]  /*f2b0*/  @P1 STS.128 [R222+0x8000], RZ ;  /* 0x008000ffde001388 */ /* 0x0003e20000000c00 */
[----:B------:R-:W-:Y:S01]  /*f2c0*/  BSSY B0, `(.L_x_2769) ;  /* 0x0000023000007945 */ /* 0x000fe20003800000 */
[----:B--2---:R-:W-:-:S04]  /*f2d0*/  IMAD R0, R0, R2, RZ ;  /* 0x0000000200007224 */ /* 0x004fc800078e02ff */
[-C--:B---3--:R-:W-:Y:S02]  /*f2e0*/  IMAD R0, R3, R185.reuse, R0 ;  /* 0x000000b903007224 */ /* 0x088fe400078e0200 */
[----:B----4-:R-:W-:-:S04]  /*f2f0*/  IMAD.WIDE.U32 R2, R2, R185, R220 ;  /* 0x000000b902027225 */ /* 0x010fc800078e00dc */
        /* <DEDUP_REMOVED lines=10> */
[----:B-----5:R-:W-:-:S03]  /*f3a0*/  IADD3 R2, P2, R186, R2, RZ ;  /* 0x00000002ba027210 */ /* 0x020fc60007f5e0ff */
        /* <DEDUP_REMOVED lines=20> */
.L_x_2770:
[----:B------:R-:W-:Y:S05]  /*f4f0*/  BSYNC B0 ;  /* 0x0000000000007941 */ /* 0x000fea0003800000 */
.L_x_2769:
[----:B------:R-:W0:Y:S02]  /*f500*/  LDGDEPBAR ;  /* 0x00000000000079af */ /* 0x000e240000000000 */
.L_x_2768:
[----:B------:R-:W-:Y:S05]  /*f510*/  BSYNC B1 ;  /* 0x0000000000017941 */ /* 0x000fea0003800000 */
.L_x_2767:
[----:B------:R-:W3:Y:S04]  /*f520*/  LDL R0, [R1+0xb8] ;  /* 0x0000b80001007983 */ /* 0x000ee80000100800 */
[----:B------:R-:W4:Y:S01]  /*f530*/  LDL R2, [R1+0xc0] ;  /* 0x0000c00001027983 */ /* 0x000f220000100800 */
[----:B------:R-:W1:Y:S02]  /*f540*/  S2R R3, SR_TID.X ;  /* 0x0000000000037919 */ /* 0x000e640000002100 */
[----:B-1----:R-:W-:-:S05]  /*f550*/  IMAD.SHL.U32 R3, R3, 0x2, RZ ;  /* 0x0000000203037824 */ /* 0x002fca00078e00ff */
[----:B------:R-:W-:-:S05]  /*f560*/  LOP3.LUT R3, R3, 0x6, RZ, 0xc0, !PT ;  /* 0x0000000603037812 */ /* 0x000fca00078ec0ff */
[----:B--2---:R-:W-:-:S04]  /*f570*/  IMAD R4, R184, 0x20, R3 ;  /* 0x00000020b8047824 */ /* 0x004fc800078e0203 */
[C---:B------:R-:W-:Y:S01]  /*f580*/  VIADD R11, R4.reuse, 0x1 ;  /* 0x00000001040b7836 */ /* 0x040fe20000000000 */
[C---:B------:R-:W-:Y:S01]  /*f590*/  IADD3 R9, R4.reuse, 0x9, RZ ;  /* 0x0000000904097810 */ /* 0x040fe20007ffe0ff */
[----:B------:R-:W-:-:S04]  /*f5a0*/  VIADD R10, R4, 0x8 ;  /* 0x00000008040a7836 */ /* 0x000fc80000000000 */
[----:B------:R-:W-:Y:S02]  /*f5b0*/  IMAD.IADD R5, R229, 0x1, -R9 ;  /* 0x00000001e5057824 */ /* 0x000fe400078e0a09 */
[C---:B------:R-:W-:Y:S02]  /*f5c0*/  VIADD R8, R4.reuse, 0x10 ;  /* 0x0000001004087836 */ /* 0x040fe40000000000 */
[C---:B------:R-:W-:Y:S02]  /*f5d0*/  VIADD R7, R4.reuse, 0x11 ;  /* 0x0000001104077836 */ /* 0x040fe40000000000 */
[C---:B------:R-:W-:Y:S01]  /*f5e0*/  VIADD R6, R4.reuse, 0x18 ;  /* 0x0000001804067836 */ /* 0x040fe20000000000 */
[CC--:B------:R-:W-:Y:S02]  /*f5f0*/  ISETP.GE.AND P2, PT, R4.reuse, R227.reuse, PT ;  /* 0x000000e30400720c */ /* 0x0c0fe40003f46270 */
[----:B------:R-:W-:Y:S02]  /*f600*/  ISETP.GE.AND P5, PT, R11, R227, PT ;  /* 0x000000e30b00720c */ /* 0x000fe40003fa6270 */
[----:B------:R-:W-:-:S02]  /*f610*/  ISETP.GE.OR P2, PT, R4, R235, !P2 ;  /* 0x000000eb0400720c */ /* 0x000fc40005746670 */
[C---:B------:R-:W-:Y:S02]  /*f620*/  ISETP.GE.AND P4, PT, R10.reuse, R227, PT ;  /* 0x000000e30a00720c */ /* 0x040fe40003f86270 */
[----:B------:R-:W-:Y:S02]  /*f630*/  ISETP.GE.OR P5, PT, R11, R235, !P5 ;  /* 0x000000eb0b00720c */ /* 0x000fe40006fa6670 */
[C---:B------:R-:W-:Y:S02]  /*f640*/  ISETP.GE.AND P3, PT, R9.reuse, R227, PT ;  /* 0x000000e30900720c */ /* 0x040fe40003f66270 */
[-C--:B------:R-:W-:Y:S02]  /*f650*/  ISETP.GE.OR P4, PT, R10, R235.reuse, !P4 ;  /* 0x000000eb0a00720c */ /* 0x080fe40006786670 */
[----:B------:R-:W-:Y:S01]  /*f660*/  ISETP.GE.OR P3, PT, R9, R235, !P3 ;  /* 0x000000eb0900720c */ /* 0x000fe20005f66670 */
[----:B------:R-:W-:Y:S04]  /*f670*/  STL [R1+0x1a8], R205 ;  /* 0x0001a8cd01007387 */ /* 0x000fe80000100800 */
[----:B------:R-:W-:Y:S04]  /*f680*/  STL.64 [R1+0x1a0], R14 ;  /* 0x0001a00e01007387 */ /* 0x000fe80000100a00 */
[----:B------:R-:W-:Y:S04]  /*f690*/  STL [R1+0x194], R208 ;  /* 0x000194d001007387 */ /* 0x000fe80000100800 */
[----:B------:R-:W-:Y:S04]  /*f6a0*/  STL [R1+0x190], R207 ;  /* 0x000190cf01007387 */ /* 0x000fe80000100800 */
[----:B------:R-:W-:Y:S04]  /*f6b0*/  STL [R1+0x18c], R249 ;  /* 0x00018cf901007387 */ /* 0x000fe80000100800 */
[----:B------:R-:W-:Y:S04]  /*f6c0*/  STL [R1+0x188], R248 ;  /* 0x000188f801007387 */ /* 0x000fe80000100800 */
[----:B------:R-:W-:Y:S01]  /*f6d0*/  STL [R1+0x184], R246 ;  /* 0x000184f601007387 */ /* 0x000fe20000100800 */
[----:B---3--:R-:W-:-:S02]  /*f6e0*/  IMAD.MOV.U32 R28, RZ, RZ, R0 ;  /* 0x000000ffff1c7224 */ /* 0x008fc400078e0000 */
[----:B------:R-:W-:-:S05]  /*f6f0*/  IMAD.IADD R0, R229, 0x1, -R4 ;  /* 0x00000001e5007824 */ /* 0x000fca00078e0a04 */
[----:B------:R-:W-:-:S04]  /*f700*/  IABS R0, R0 ;  /* 0x0000000000007213 */ /* 0x000fc80000000000 */
[----:B------:R-:W-:Y:S01]  /*f710*/  I2FP.F32.S32 R0, R0 ;  /* 0x0000000000007245 */ /* 0x000fe20000201400 */
[----:B----4-:R-:W-:Y:S02]  /*f720*/  IMAD.MOV.U32 R221, RZ, RZ, R2 ;  /* 0x000000ffffdd7224 */ /* 0x010fe400078e0002 */
[C---:B------:R-:W-:Y:S02]  /*f730*/  IMAD.IADD R2, R229.reuse, 0x1, -R11 ;  /* 0x00000001e5027824 */ /* 0x040fe400078e0a0b */
[----:B------:R-:W-:Y:S01]  /*f740*/  FFMA.FTZ R27, R0, -R219, R180 ;  /* 0x800000db001b7223 */ /* 0x000fe200000100b4 */
[----:B------:R-:W-:Y:S02]  /*f750*/  IMAD.IADD R0, R229, 0x1, -R10 ;  /* 0x00000001e5007824 */ /* 0x000fe400078e0a0a */
[----:B------:R-:W-:-:S03]  /*f760*/  IABS R3, R2 ;  /* 0x0000000200037213 */ /* 0x000fc60000000000 */
[----:B------:R-:W-:Y:S02]  /*f770*/  IABS R2, R0 ;  /* 0x0000000000027213 */ /* 0x000fe40000000000 */
[----:B------:R-:W-:Y:S02]  /*f780*/  IABS R0, R5 ;  /* 0x0000000500007213 */ /* 0x000fe40000000000 */
[----:B------:R-:W-:Y:S02]  /*f790*/  I2FP.F32.S32 R3, R3 ;  /* 0x0000000300037245 */ /* 0x000fe40000201400 */
[----:B------:R-:W-:Y:S02]  /*f7a0*/  I2FP.F32.S32 R0, R0 ;  /* 0x0000000000007245 */ /* 0x000fe40000201400 */
[----:B------:R-:W-:Y:S01]  /*f7b0*/  I2FP.F32.S32 R2, R2 ;  /* 0x0000000200027245 */ /* 0x000fe20000201400 */
[-C--:B------:R-:W-:Y:S02]  /*f7c0*/  FFMA.FTZ R20, R3, -R219.reuse, R181 ;  /* 0x800000db03147223 */ /* 0x080fe400000100b5 */
[----:B------:R-:W-:Y:S01]  /*f7d0*/  FFMA.FTZ R24, R0, -R219, R33 ;  /* 0x800000db00187223 */ /* 0x000fe20000010021 */
[C---:B------:R-:W-:Y:S01]  /*f7e0*/  IMAD.IADD R0, R229.reuse, 0x1, -R8 ;  /* 0x00000001e5007824 */ /* 0x040fe200078e0a08 */
[----:B------:R-:W-:Y:S01]  /*f7f0*/  IADD3 R3, R229, -R7, RZ ;  /* 0x80000007e5037210 */ /* 0x000fe20007ffe0ff */
[----:B------:R-:W-:-:S03]  /*f800*/  FFMA.FTZ R21, R2, -R219, R32 ;  /* 0x800000db02157223 */ /* 0x000fc60000010020 */
[----:B------:R-:W-:Y:S02]  /*f810*/  IABS R2, R0 ;  /* 0x0000000000027213 */ /* 0x000fe40000000000 */
[----:B------:R-:W-:-:S04]  /*f820*/  IABS R0, R3 ;  /* 0x0000000300007213 */ /* 0x000fc80000000000 */
[----:B------:R-:W-:-:S05]  /*f830*/  I2FP.F32.S32 R0, R0 ;  /* 0x0000000000007245 */ /* 0x000fca0000201400 */
[----:B------:R-:W-:Y:S01]  /*f840*/  FFMA.FTZ R22, R0, -R219, R137 ;  /* 0x800000db00167223 */ /* 0x000fe20000010089 */
[----:B------:R-:W-:-:S05]  /*f850*/  IMAD.IADD R0, R229, 0x1, -R6 ;  /* 0x00000001e5007824 */ /* 0x000fca00078e0a06 */
[----:B------:R-:W-:Y:S01]  /*f860*/  IABS R0, R0 ;  /* 0x0000000000007213 */ /* 0x000fe20000000000 */
[----:B------:R-:W-:-:S03]  /*f870*/  VIADD R5, R4, 0x19 ;  /* 0x0000001904057836 */ /* 0x000fc60000000000 */
[----:B------:R-:W-:-:S05]  /*f880*/  I2FP.F32.S32 R0, R0 ;  /* 0x0000000000007245 */ /* 0x000fca0000201400 */
[----:B------:R-:W-:Y:S01]  /*f890*/  FFMA.FTZ R3, R0, -R219, R132 ;  /* 0x800000db00037223 */ /* 0x000fe20000010084 */
[----:B------:R-:W-:Y:S01]  /*f8a0*/  IMAD.IADD R0, R229, 0x1, -R5 ;  /* 0x00000001e5007824 */ /* 0x000fe200078e0a05 */
[----:B------:R-:W-:-:S04]  /*f8b0*/  I2FP.F32.S32 R2, R2 ;  /* 0x0000000200027245 */ /* 0x000fc80000201400 */
[----:B------:R-:W-:Y:S02]  /*f8c0*/  IABS R0, R0 ;  /* 0x0000000000007213 */ /* 0x000fe40000000000 */
[----:B------:R-:W-:Y:S02]  /*f8d0*/  FSEL R27, R27, -INF , !P2 ;  /* 0xff8000001b1b7808 */ /* 0x000fe40005000000 */
[----:B------:R-:W-:Y:S01]  /*f8e0*/  I2FP.F32.S32 R0, R0 ;  /* 0x0000000000007245 */ /* 0x000fe20000201400 */
[----:B------:R-:W-:Y:S01]  /*f8f0*/  FFMA.FTZ R23, R2, -R219, R136 ;  /* 0x800000db02177223 */ /* 0x000fe20000010088 */
[----:B------:R-:W-:-:S03]  /*f900*/  FSEL R26, R20, -INF , !P5 ;  /* 0xff800000141a7808 */ /* 0x000fc60006800000 */
[----:B------:R-:W-:Y:S01]  /*f910*/  FFMA.FTZ R2, R0, -R219, R133 ;  /* 0x800000db00027223 */ /* 0x000fe20000010085 */
[----:B------:R-:W-:Y:S02]  /*f920*/  FMNMX.FTZ R0, R213, R27, !PT ;  /* 0x0000001bd5007209 */ /* 0x000fe40007810000 */
[-C--:B------:R-:W-:Y:S02]  /*f930*/  ISETP.GE.AND P2, PT, R8, R227.reuse, PT ;  /* 0x000000e30800720c */ /* 0x080fe40003f46270 */
[----:B------:R-:W-:Y:S02]  /*f940*/  FSEL R25, R21, -INF , !P4 ;  /* 0xff80000015197808 */ /* 0x000fe40006000000 */
[----:B------:R-:W-:Y:S02]  /*f950*/  FMNMX.FTZ R0, R26, R0, !PT ;  /* 0x000000001a007209 */ /* 0x000fe40007810000 */
[----:B------:R-:W-:Y:S02]  /*f960*/  ISETP.GE.AND P4, PT, R7, R227, PT ;  /* 0x000000e30700720c */ /* 0x000fe40003f86270 */
[----:B------:R-:W-:-:S02]  /*f970*/  ISETP.GE.OR P2, PT, R8, R235, !P2 ;  /* 0x000000eb0800720c */ /* 0x000fc40005746670 */
[----:B------:R-:W-:Y:S02]  /*f980*/  FSEL R24, R24, -INF , !P3 ;  /* 0xff80000018187808 */ /* 0x000fe40005800000 */
[----:B------:R-:W-:Y:S02]  /*f990*/  FMNMX.FTZ R0, R25, R0, !PT ;  /* 0x0000000019007209 */ /* 0x000fe40007810000 */
[----:B------:R-:W-:Y:S02]  /*f9a0*/  ISETP.GE.AND P3, PT, R6, R227, PT ;  /* 0x000000e30600720c */ /* 0x000fe40003f66270 */
[----:B------:R-:W-:Y:S02]  /*f9b0*/  ISETP.GE.OR P4, PT, R7, R235, !P4 ;  /* 0x000000eb0700720c */ /* 0x000fe40006786670 */
[----:B------:R-:W-:Y:S02]  /*f9c0*/  FSEL R23, R23, -INF , !P2 ;  /* 0xff80000017177808 */ /* 0x000fe40005000000 */
[----:B------:R-:W-:-:S02]  /*f9d0*/  FMNMX.FTZ R0, R24, R0, !PT ;  /* 0x0000000018007209 */ /* 0x000fc40007810000 */
[----:B------:R-:W-:Y:S02]  /*f9e0*/  ISETP.GE.AND P2, PT, R5, R227, PT ;  /* 0x000000e30500720c */ /* 0x000fe40003f46270 */
[-C--:B------:R-:W-:Y:S02]  /*f9f0*/  ISETP.GE.OR P3, PT, R6, R235.reuse, !P3 ;  /* 0x000000eb0600720c */ /* 0x080fe40005f66670 */
[----:B------:R-:W-:Y:S02]  /*fa00*/  FSEL R22, R22, -INF , !P4 ;  /* 0xff80000016167808 */ /* 0x000fe40006000000 */
[----:B------:R-:W-:Y:S02]  /*fa10*/  FMNMX.FTZ R0, R23, R0, !PT ;  /* 0x0000000017007209 */ /* 0x000fe40007810000 */
[----:B------:R-:W-:Y:S02]  /*fa20*/  ISETP.GE.OR P2, PT, R5, R235, !P2 ;  /* 0x000000eb0500720c */ /* 0x000fe40005746670 */
[----:B------:R-:W-:-:S02]  /*fa30*/  FSEL R21, R3, -INF , !P3 ;  /* 0xff80000003157808 */ /* 0x000fc40005800000 */
        /* <DEDUP_REMOVED lines=9> */
[----:B------:R-:W-:-:S05]  /*fad0*/  FSEL R0, R132, RZ, P2 ;  /* 0x000000ff84007208 */ /* 0x000fca0001000000 */
[----:B------:R-:W-:Y:S02]  /*fae0*/  FADD.FTZ R2, R213, -R0 ;  /* 0x80000000d5027221 */ /* 0x000fe40000010000 */
[----:B------:R-:W2:Y:S04]  /*faf0*/  LD.E R0, desc[UR4][R172.64+0xdc] ;  /* 0x0000dc04ac007980 */ /* 0x000ea8000c101900 */
        /* <DEDUP_REMOVED lines=17> */
[----:B------:R-:W3:Y:S04]  /*fc10*/  LDL.64 R14, [R1+0x70] ;  /* 0x00007000010e7983 */ /* 0x000ee80000100a00 */
[----:B------:R-:W4:Y:S04]  /*fc20*/  LDL R208, [R1+0xd0] ;  /* 0x0000d00001d07983 */ /* 0x000f280000100800 */
[----:B------:R-:W3:Y:S04]  /*fc30*/  LDL R207, [R1+0xc4] ;  /* 0x0000c40001cf7983 */ /* 0x000ee80000100800 */
[----:B------:R-:W3:Y:S04]  /*fc40*/  LDL R249, [R1+0xc8] ;  /* 0x0000c80001f97983 */ /* 0x000ee80000100800 */
[----:B------:R-:W3:Y:S04]  /*fc50*/  LDL R248, [R1+0xcc] ;  /* 0x0000cc0001f87983 */ /* 0x000ee80000100800 */
[----:B------:R-:W4:Y:S01]  /*fc60*/  LDL.LU R33, [R1+0xac] ;  /* 0x0000ac0001217983 */ /* 0x000f220000300800 */
[----:B------:R-:W-:Y:S01]  /*fc70*/  IMAD.MOV.U32 R32, RZ, RZ, R243 ;  /* 0x000000ffff207224 */ /* 0x000fe200078e00f3 */
[----:B------:R-:W-:-:S02]  /*fc80*/  ISETP.GE.AND P4, PT, R4, R226, PT ;  /* 0x000000e20400720c */ /* 0x000fc40003f86270 */
[C---:B------:R-:W-:Y:S02]  /*fc90*/  ISETP.GE.AND P6, PT, R4.reuse, R225, PT ;  /* 0x000000e10400720c */ /* 0x040fe40003fc6270 */
[C---:B------:R-:W-:Y:S02]  /*fca0*/  ISETP.GE.OR P4, PT, R4.reuse, R234, !P4 ;  /* 0x000000ea0400720c */ /* 0x040fe40006786670 */
[----:B------:R-:W-:Y:S02]  /*fcb0*/  ISETP.GE.OR P6, PT, R4, R233, !P6 ;  /* 0x000000e90400720c */ /* 0x000fe400077c6670 */
[C---:B------:R-:W-:Y:S02]  /*fcc0*/  ISETP.GE.AND P3, PT, R11.reuse, R226, PT ;  /* 0x000000e20b00720c */ /* 0x040fe40003f66270 */
[C---:B------:R-:W-:Y:S02]  /*fcd0*/  ISETP.GE.AND P5, PT, R11.reuse, R225, PT ;  /* 0x000000e10b00720c */ /* 0x040fe40003fa6270 */
[----:B------:R-:W-:-:S02]  /*fce0*/  ISETP.GE.OR P3, PT, R11, R234, !P3 ;  /* 0x000000ea0b00720c */ /* 0x000fc40005f66670 */
[----:B------:R-:W-:Y:S01]  /*fcf0*/  ISETP.GE.OR P5, PT, R11, R233, !P5 ;  /* 0x000000e90b00720c */ /* 0x000fe20006fa6670 */
[----:B------:R1:W-:Y:S04]  /*fd00*/  STL.64 [R1+0x198], R172 ;  /* 0x000198ac01007387 */ /* 0x0003e80000100a00 */
[----:B-1----:R-:W3:Y:S01]  /*fd10*/  LDL.64 R172, [R1+0x50] ;  /* 0x0000500001ac7983 */ /* 0x002ee20000100a00 */
[C---:B--2---:R-:W-:Y:S01]  /*fd20*/  FMUL.FTZ R3, R0.reuse, R132 ;  /* 0x0000008400037220 */ /* 0x044fe20000410000 */
[----:B------:R-:W-:-:S04]  /*fd30*/  FMUL.FTZ R2, R0, R2 ;  /* 0x0000000200027220 */ /* 0x000fc80000410000 */
[----:B------:R-:W-:Y:S02]  /*fd40*/  FSEL R3, R3, RZ, P2 ;  /* 0x000000ff03037208 */ /* 0x000fe40001000000 */
[----:B------:R-:W1:Y:S03]  /*fd50*/  MUFU.EX2 R2, R2 ;  /* 0x0000000200027308 */ /* 0x000e660000000800 */
[-CC-:B------:R-:W-:Y:S01]  /*fd60*/  FFMA.FTZ R27, R27, R0.reuse, -R3.reuse ;  /* 0x000000001b1b7223 */ /* 0x180fe20000010803 */
[-CC-:B------:R-:W-:Y:S01]  /*fd70*/  FFMA.FTZ R26, R26, R0.reuse, -R3.reuse ;  /* 0x000000001a1a7223 */ /* 0x180fe20000010803 */
[-CC-:B------:R-:W-:Y:S01]  /*fd80*/  FFMA.FTZ R136, R25, R0.reuse, -R3.reuse ;  /* 0x0000000019887223 */ /* 0x180fe20000010803 */
[-CC-:B------:R-:W-:Y:S01]  /*fd90*/  FFMA.FTZ R137, R24, R0.reuse, -R3.reuse ;  /* 0x0000000018897223 */ /* 0x180fe20000010803 */
[-CC-:B------:R-:W-:Y:S01]  /*fda0*/  FFMA.FTZ R180, R23, R0.reuse, -R3.reuse ;  /* 0x0000000017b47223 */ /* 0x180fe20000010803 */
[-CC-:B------:R-:W-:Y:S01]  /*fdb0*/  FFMA.FTZ R181, R22, R0.reuse, -R3.reuse ;  /* 0x0000000016b57223 */ /* 0x180fe20000010803 */
[-CC-:B------:R-:W-:Y:S01]  /*fdc0*/  FFMA.FTZ R185, R21, R0.reuse, -R3.reuse ;  /* 0x0000000015b97223 */ /* 0x180fe20000010803 */
[----:B------:R-:W-:-:S02]  /*fdd0*/  FFMA.FTZ R186, R20, R0, -R3 ;  /* 0x0000000014ba7223 */ /* 0x000fc40000010803 */
        /* <DEDUP_REMOVED lines=33> */
[----:B----4-:R-:W-:-:S02]  /*fff0*/  FFMA.FTZ R20, R33, R2, R3 ;  /* 0x0000000221147223 */ /* 0x010fc40000010003 */
[----:B------:R-:W1:Y:S02]  /*10000*/  MUFU.EX2 R2, R26 ;  /* 0x0000001a00027308 */ /* 0x000e640000000800 */
[C---:B-1----:R-:W-:Y:S01]  /*10010*/  FADD.FTZ R65, R2.reuse, R20 ;  /* 0x0000001402417221 */ /* 0x042fe20000010000 */
[----:B------:R-:W-:Y:S01]  /*10020*/  F2FP.F16.F32.PACK_AB R68, R2, R3 ;  /* 0x000000030244723e */ /* 0x000fe200000000ff */
[----:B------:R-:W-:-:S05]  /*10030*/  IMAD.IADD R2, R231, 0x1, -R4 ;  /* 0x00000001e7027824 */ /* 0x000fca00078e0a04 */
[----:B------:R-:W-:-:S04]  /*10040*/  IABS R2, R2 ;  /* 0x0000000200027213 */ /* 0x000fc80000000000 */
[----:B------:R-:W-:-:S05]  /*10050*/  I2FP.F32.S32 R2, R2 ;  /* 0x0000000200027245 */ /* 0x000fca0000201400 */
[----:B------:R-:W-:Y:S01]  /*10060*/  FFMA.FTZ R3, R2, -R219, R182 ;  /* 0x800000db02037223 */ /* 0x000fe200000100b6 */
        /* <DEDUP_REMOVED lines=12> */
[----:B------:R-:W-:Y:S01]  /*10130*/  IMAD.IADD R2, R228, 0x1, -R11 ;  /* 0x00000001e4027824 */ /* 0x000fe200078e0a0b */
[----:B------:R-:W-:Y:S01]  /*10140*/  ISETP.GE.AND P2, PT, R4, R224, PT ;  /* 0x000000e00400720c */ /* 0x000fe20003f46270 */
[----:B------:R-:W2:Y:S03]  /*10150*/  LDL.LU R183, [R1+0x78] ;  /* 0x0000780001b77983 */ /* 0x000ea60000300800 */
[----:B------:R-:W-:-:S04]  /*10160*/  IABS R2, R2 ;  /* 0x0000000200027213 */ /* 0x000fc80000000000 */
[----:B------:R-:W-:-:S05]  /*10170*/  I2FP.F32.S32 R2, R2 ;  /* 0x0000000200027245 */ /* 0x000fca0000201400 */
[----:B------:R-:W-:Y:S01]  /*10180*/  FFMA.FTZ R23, R2, -R219, R197 ;  /* 0x800000db02177223 */ /* 0x000fe200000100c5 */
[----:B------:R-:W-:Y:S01]  /*10190*/  IMAD.IADD R2, R230, 0x1, -R11 ;  /* 0x00000001e6027824 */ /* 0x000fe200078e0a0b */
[----:B------:R-:W-:Y:S02]  /*101a0*/  ISETP.GE.OR P2, PT, R4, R232, !P2 ;  /* 0x000000e80400720c */ /* 0x000fe40005746670 */
[----:B------:R-:W-:Y:S02]  /*101b0*/  FSEL R20, R3, -INF , !P4 ;  /* 0xff80000003147808 */ /* 0x000fe40006000000 */
[----:B------:R-:W-:Y:S02]  /*101c0*/  IADD3 R3, R231, -R10, RZ ;  /* 0x8000000ae7037210 */ /* 0x000fe40007ffe0ff */
[----:B------:R-:W-:Y:S02]  /*101d0*/  IABS R4, R2 ;  /* 0x0000000200047213 */ /* 0x000fe40000000000 */
[----:B------:R-:W-:-:S03]  /*101e0*/  IABS R2, R3 ;  /* 0x0000000300027213 */ /* 0x000fc60000000000 */
[----:B------:R-:W-:-:S05]  /*101f0*/  IMAD.MOV.U32 R3, RZ, RZ, R4 ;  /* 0x000000ffff037224 */ /* 0x000fca00078e0004 */
[----:B------:R-:W-:-:S05]  /*10200*/  I2FP.F32.S32 R3, R3 ;  /* 0x0000000300037245 */ /* 0x000fca0000201400 */
[----:B------:R-:W-:Y:S01]  /*10210*/  FFMA.FTZ R26, R3, -R219, R199 ;  /* 0x800000db031a7223 */ /* 0x000fe200000100c7 */
[----:B------:R-:W-:Y:S01]  /*10220*/  IMAD.IADD R3, R228, 0x1, -R10 ;  /* 0x00000001e4037824 */ /* 0x000fe200078e0a0a */
[----:B------:R-:W-:-:S04]  /*10230*/  ISETP.GE.AND P4, PT, R11, R224, PT ;  /* 0x000000e00b00720c */ /* 0x000fc80003f86270 */
[----:B------:R-:W-:Y:S02]  /*10240*/  IABS R3, R3 ;  /* 0x0000000300037213 */ /* 0x000fe40000000000 */
[----:B------:R-:W-:Y:S02]  /*10250*/  I2FP.F32.S32 R2, R2 ;  /* 0x0000000200027245 */ /* 0x000fe40000201400 */
[----:B------:R-:W-:Y:S02]  /*10260*/  I2FP.F32.S32 R3, R3 ;  /* 0x0000000300037245 */ /* 0x000fe40000201400 */
[----:B------:R-:W-:Y:S01]  /*10270*/  ISETP.GE.OR P4, PT, R11, R232, !P4 ;  /* 0x000000e80b00720c */ /* 0x000fe20006786670 */
[-C--:B------:R-:W-:Y:S01]  /*10280*/  FFMA.FTZ R4, R2, -R219.reuse, R34 ;  /* 0x800000db02047223 */ /* 0x080fe20000010022 */
[----:B------:R-:W-:Y:S01]  /*10290*/  FSEL R11, R22, -INF , !P3 ;  /* 0xff800000160b7808 */ /* 0x000fe20005800000 */
[----:B------:R-:W-:Y:S02]  /*102a0*/  IMAD.IADD R2, R230, 0x1, -R10 ;  /* 0x00000001e6027824 */ /* 0x000fe400078e0a0a */
[----:B------:R-:W-:Y:S01]  /*102b0*/  FFMA.FTZ R22, R3, -R219, R176 ;  /* 0x800000db03167223 */ /* 0x000fe200000100b0 */
[----:B------:R-:W-:Y:S01]  /*102c0*/  IMAD.IADD R3, R228, 0x1, -R9 ;  /* 0x00000001e4037824 */ /* 0x000fe200078e0a09 */
[----:B------:R-:W-:-:S02]  /*102d0*/  FSEL R25, R21, -INF , !P6 ;  /* 0xff80000015197808 */ /* 0x000fc40007000000 */
[----:B------:R-:W-:Y:S02]  /*102e0*/  ISETP.GE.AND P6, PT, R10, R226, PT ;  /* 0x000000e20a00720c */ /* 0x000fe40003fc6270 */
[----:B------:R-:W-:Y:S02]  /*102f0*/  IABS R2, R2 ;  /* 0x0000000200027213 */ /* 0x000fe40000000000 */
[----:B------:R-:W-:Y:S02]  /*10300*/  IABS R3, R3 ;  /* 0x0000000300037213 */ /* 0x000fe40000000000 */
[----:B------:R-:W-:Y:S02]  /*10310*/  FSEL R21, R24, -INF , !P2 ;  /* 0xff80000018157808 */ /* 0x000fe40005000000 */
[C---:B------:R-:W-:Y:S02]  /*10320*/  ISETP.GE.AND P2, PT, R10.reuse, R225, PT ;  /* 0x000000e10a00720c */ /* 0x040fe40003f46270 */
[----:B------:R-:W-:-:S02]  /*10330*/  ISETP.GE.AND P3, PT, R10, R224, PT ;  /* 0x000000e00a00720c */ /* 0x000fc40003f66270 */
[----:B------:R-:W-:Y:S02]  /*10340*/  I2FP.F32.S32 R2, R2 ;  /* 0x0000000200027245 */ /* 0x000fe40000201400 */
[C---:B------:R-:W-:Y:S02]  /*10350*/  ISETP.GE.OR P6, PT, R10.reuse, R234, !P6 ;  /* 0x000000ea0a00720c */ /* 0x040fe400077c6670 */
[----:B------:R-:W-:Y:S02]  /*10360*/  I2FP.F32.S32 R3, R3 ;  /* 0x0000000300037245 */ /* 0x000fe40000201400 */
[C---:B------:R-:W-:Y:S02]  /*10370*/  ISETP.GE.OR P2, PT, R10.reuse, R233, !P2 ;  /* 0x000000e90a00720c */ /* 0x040fe40005746670 */
[----:B------:R-:W-:Y:S01]  /*10380*/  ISETP.GE.OR P3, PT, R10, R232, !P3 ;  /* 0x000000e80a00720c */ /* 0x000fe20005f66670 */
[----:B------:R-:W-:Y:S01]  /*10390*/  FFMA.FTZ R24, R2, -R219, R178 ;  /* 0x800000db02187223 */ /* 0x000fe200000100b2 */
[----:B------:R-:W-:-:S02]  /*103a0*/  FSEL R23, R23, -INF , !P5 ;  /* 0xff80000017177808 */ /* 0x000fc40006800000 */
[----:B------:R-:W-:Y:S02]  /*103b0*/  FSEL R49, R26, -INF , !P4 ;  /* 0xff8000001a317808 */ /* 0x000fe40006000000 */
[----:B------:R-:W-:Y:S01]  /*103c0*/  FSEL R10, R4, -INF , !P6 ;  /* 0xff800000040a7808 */ /* 0x000fe20007000000 */
[--C-:B------:R-:W-:Y:S01]  /*103d0*/  IMAD.IADD R4, R231, 0x1, -R9.reuse ;  /* 0x00000001e7047824 */ /* 0x100fe200078e0a09 */
[C---:B------:R-:W-:Y:S01]  /*103e0*/  ISETP.GE.AND P5, PT, R9.reuse, R226, PT ;  /* 0x000000e20900720c */ /* 0x040fe20003fa6270 */
[----:B------:R-:W-:Y:S01]  /*103f0*/  IMAD.IADD R2, R230, 0x1, -R9 ;  /* 0x00000001e6027824 */ /* 0x000fe200078e0a09 */
[----:B------:R-:W-:Y:S01]  /*10400*/  ISETP.GE.AND P4, PT, R9, R225, PT ;  /* 0x000000e10900720c */ /* 0x000fe20003f86270 */
[----:B------:R-:W-:Y:S01]  /*10410*/  FFMA.FTZ R26, R3, -R219, R177 ;  /* 0x800000db031a7223 */ /* 0x000fe200000100b1 */
[C---:B------:R-:W-:Y:S01]  /*10420*/  ISETP.GE.AND P6, PT, R9.reuse, R224, PT ;  /* 0x000000e00900720c */ /* 0x040fe20003fc6270 */
[----:B------:R-:W4:Y:S01]  /*10430*/  LDL.64 R176, [R1+0xe8] ;  /* 0x0000e80001b07983 */ /* 0x000f220000100a00 */
[----:B------:R-:W-:-:S02]  /*10440*/  ISETP.GE.OR P5, PT, R9, R234, !P5 ;  /* 0x000000ea0900720c */ /* 0x000fc40006fa6670 */
[C---:B------:R-:W-:Y:S02]  /*10450*/  ISETP.GE.OR P4, PT, R9.reuse, R233, !P4 ;  /* 0x000000e90900720c */ /* 0x040fe40006786670 */
[----:B------:R-:W-:Y:S02]  /*10460*/  ISETP.GE.OR P6, PT, R9, R232, !P6 ;  /* 0x000000e80900720c */ /* 0x000fe400077c6670 */
[----:B------:R-:W-:Y:S02]  /*10470*/  IABS R9, R4 ;  /* 0x0000000400097213 */ /* 0x000fe40000000000 */
[----:B------:R-:W-:-:S04]  /*10480*/  IABS R4, R2 ;  /* 0x0000000200047213 */ /* 0x000fc80000000000 */
[----:B------:R-:W-:Y:S01]  /*10490*/  I2FP.F32.S32 R4, R4 ;  /* 0x0000000400047245 */ /* 0x000fe20000201400 */
[----:B------:R-:W-:-:S04]  /*104a0*/  IMAD.MOV.U32 R113, RZ, RZ, R28 ;  /* 0x000000ffff717224 */ /* 0x000fc800078e001c */
[----:B------:R-:W-:Y:S02]  /*104b0*/  FFMA.FTZ R28, R4, -R219, R179 ;  /* 0x800000db041c7223 */ /* 0x000fe400000100b3 */
[----:B------:R-:W3:Y:S01]  /*104c0*/  LDL.64 R178, [R1+0x138] ;  /* 0x0001380001b27983 */ /* 0x000ee20000100a00 */
[----:B------:R-:W-:-:S05]  /*104d0*/  IMAD.MOV.U32 R2, RZ, RZ, R9 ;  /* 0x000000ffff027224 */ /* 0x000fca00078e0009 */
[----:B------:R-:W-:-:S05]  /*104e0*/  I2FP.F32.S32 R2, R2 ;  /* 0x0000000200027245 */ /* 0x000fca0000201400 */
[----:B------:R-:W-:Y:S01]  /*104f0*/  FFMA.FTZ R2, R2, -R219, R35 ;  /* 0x800000db02027223 */ /* 0x000fe20000010023 */
[----:B------:R-:W-:Y:S02]  /*10500*/  FSEL R22, R22, -INF , !P2 ;  /* 0xff80000016167808 */ /* 0x000fe40005000000 */
[----:B------:R-:W-:Y:S02]  /*10510*/  FSEL R24, R24, -INF , !P3 ;  /* 0xff80000018187808 */ /* 0x000fe40005800000 */
[----:B------:R-:W-:Y:S02]  /*10520*/  FSEL R27, R2, -INF , !P5 ;  /* 0xff800000021b7808 */ /* 0x000fe40006800000 */
[C---:B------:R-:W-:Y:S02]  /*10530*/  ISETP.GE.AND P2, PT, R8.reuse, R226, PT ;  /* 0x000000e20800720c */ /* 0x040fe40003f46270 */
[C---:B------:R-:W-:Y:S02]  /*10540*/  ISETP.GE.AND P3, PT, R8.reuse, R225, PT ;  /* 0x000000e10800720c */ /* 0x040fe40003f66270 */
[----:B------:R-:W-:-:S02]  /*10550*/  ISETP.GE.AND P5, PT, R8, R224, PT ;  /* 0x000000e00800720c */ /* 0x000fc40003fa6270 */
[----:B------:R-:W-:Y:S01]  /*10560*/  IADD3 R4, R231, -R8, RZ ;  /* 0x80000008e7047210 */ /* 0x000fe20007ffe0ff */
[--C-:B------:R-:W-:Y:S01]  /*10570*/  IMAD.IADD R3, R228, 0x1, -R8.reuse ;  /* 0x00000001e4037824 */ /* 0x100fe200078e0a08 */
[----:B------:R-:W-:Y:S01]  /*10580*/  ISETP.GE.OR P2, PT, R8, R234, !P2 ;  /* 0x000000ea0800720c */ /* 0x000fe20005746670 */
[----:B------:R-:W-:Y:S01]  /*10590*/  IMAD.IADD R2, R230, 0x1, -R8 ;  /* 0x00000001e6027824 */ /* 0x000fe200078e0a08 */
[C---:B------:R-:W-:Y:S02]  /*105a0*/  ISETP.GE.OR P3, PT, R8.reuse, R233, !P3 ;  /* 0x000000e90800720c */ /* 0x040fe40005f66670 */
[----:B------:R-:W-:Y:S02]  /*105b0*/  ISETP.GE.OR P5, PT, R8, R232, !P5 ;  /* 0x000000e80800720c */ /* 0x000fe40006fa6670 */
[----:B------:R-:W-:Y:S02]  /*105c0*/  IABS R8, R4 ;  /* 0x0000000400087213 */ /* 0x000fe40000000000 */
[----:B------:R-:W-:-:S03]  /*105d0*/  IABS R4, R2 ;  /* 0x0000000200047213 */ /* 0x000fc60000000000 */
[----:B------:R-:W-:-:S05]  /*105e0*/  IMAD.MOV.U32 R2, RZ, RZ, R8 ;  /* 0x000000ffff027224 */ /* 0x000fca00078e0008 */
[----:B------:R-:W-:Y:S02]  /*105f0*/  I2FP.F32.S32 R2, R2 ;  /* 0x0000000200027245 */ /* 0x000fe40000201400 */
[----:B------:R-:W-:Y:S02]  /*10600*/  IABS R3, R3 ;  /* 0x0000000300037213 */ /* 0x000fe40000000000 */
[----:B------:R-:W-:Y:S01]  /*10610*/  I2FP.F32.S32 R4, R4 ;  /* 0x0000000400047245 */ /* 0x000fe20000201400 */
[----:B------:R-:W-:Y:S01]  /*10620*/  FFMA.FTZ R2, R2, -R219, R138 ;  /* 0x800000db02027223 */ /* 0x000fe2000001008a */
[----:B------:R-:W-:Y:S02]  /*10630*/  I2FP.F32.S32 R3, R3 ;  /* 0x0000000300037245 */ /* 0x000fe40000201400 */
[----:B------:R-:W-:Y:S01]  /*10640*/  FSEL R34, R26, -INF , !P4 ;  /* 0xff8000001a227808 */ /* 0x000fe20006000000 */
[----:B------:R-:W-:Y:S01]  /*10650*/  FFMA.FTZ R9, R4, -R219, R190 ;  /* 0x800000db04097223 */ /* 0x000fe200000100be */
[----:B------:R-:W-:Y:S01]  /*10660*/  FSEL R48, R28, -INF , !P6 ;  /* 0xff8000001c307808 */ /* 0x000fe20007000000 */
[----:B------:R-:W-:Y:S01]  /*10670*/  IMAD.IADD R4, R231, 0x1, -R7 ;  /* 0x00000001e7047824 */ /* 0x000fe200078e0a07 */
[----:B------:R-:W-:-:S02]  /*10680*/  FSEL R26, R2, -INF , !P2 ;  /* 0xff800000021a7808 */ /* 0x000fc40005000000 */
[C---:B------:R-:W-:Y:S02]  /*10690*/  ISETP.GE.AND P4, PT, R7.reuse, R226, PT ;  /* 0x000000e20700720c */ /* 0x040fe40003f86270 */
[C---:B------:R-:W-:Y:S02]  /*106a0*/  ISETP.GE.AND P6, PT, R7.reuse, R225, PT ;  /* 0x000000e10700720c */ /* 0x040fe40003fc6270 */
[----:B------:R-:W-:Y:S01]  /*106b0*/  ISETP.GE.AND P2, PT, R7, R224, PT ;  /* 0x000000e00700720c */ /* 0x000fe20003f46270 */
[----:B------:R-:W-:Y:S01]  /*106c0*/  FFMA.FTZ R8, R3, -R219, R188 ;  /* 0x800000db03087223 */ /* 0x000fe200000100bc */
[C---:B------:R-:W-:Y:S01]  /*106d0*/  ISETP.GE.OR P4, PT, R7.reuse, R234, !P4 ;  /* 0x000000ea0700720c */ /* 0x040fe20006786670 */
[--C-:B------:R-:W-:Y:S01]  /*106e0*/  IMAD.IADD R3, R228, 0x1, -R7.reuse ;  /* 0x00000001e4037824 */ /* 0x100fe200078e0a07 */
[C---:B------:R-:W-:Y:S01]  /*106f0*/  ISETP.GE.OR P6, PT, R7.reuse, R233, !P6 ;  /* 0x000000e90700720c */ /* 0x040fe200077c6670 */
[----:B------:R-:W-:Y:S01]  /*10700*/  IMAD.IADD R2, R230, 0x1, -R7 ;  /* 0x00000001e6027824 */ /* 0x000fe200078e0a07 */
[----:B------:R-:W-:-:S02]  /*10710*/  ISETP.GE.OR P2, PT, R7, R232, !P2 ;  /* 0x000000e80700720c */ /* 0x000fc40005746670 */
[----:B------:R-:W-:Y:S02]  /*10720*/  IABS R7, R4 ;  /* 0x0000000400077213 */ /* 0x000fe40000000000 */
[----:B------:R-:W-:-:S03]  /*10730*/  IABS R4, R2 ;  /* 0x0000000200047213 */ /* 0x000fc60000000000 */
[----:B------:R-:W-:-:S05]  /*10740*/  IMAD.MOV.U32 R2, RZ, RZ, R7 ;  /* 0x000000ffff027224 */ /* 0x000fca00078e0007 */
[----:B------:R-:W-:Y:S02]  /*10750*/  I2FP.F32.S32 R2, R2 ;  /* 0x0000000200027245 */ /* 0x000fe40000201400 */
[----:B------:R-:W-:Y:S02]  /*10760*/  IABS R3, R3 ;  /* 0x0000000300037213 */ /* 0x000fe40000000000 */
[----:B------:R-:W-:Y:S01]  /*10770*/  I2FP.F32.S32 R4, R4 ;  /* 0x0000000400047245 */ /* 0x000fe20000201400 */
[----:B------:R-:W-:Y:S01]  /*10780*/  FFMA.FTZ R2, R2, -R219, R139 ;  /* 0x800000db02027223 */ /* 0x000fe2000001008b */
[----:B------:R-:W-:Y:S01]  /*10790*/  IMAD.MOV.U32 R112, RZ, RZ, R32 ;  /* 0x000000ffff707224 */ /* 0x000fe200078e0020 */
[----:B------:R-:W-:Y:S02]  /*107a0*/  I2FP.F32.S32 R3, R3 ;  /* 0x0000000300037245 */ /* 0x000fe40000201400 */
[----:B------:R-:W-:Y:S01]  /*107b0*/  FSEL R32, R8, -INF , !P3 ;  /* 0xff80000008207808 */ /* 0x000fe20005800000 */
[----:B------:R-:W-:Y:S01]  /*107c0*/  FFMA.FTZ R28, R4, -R219, R191 ;  /* 0x800000db041c7223 */ /* 0x000fe200000100bf */
[----:B------:R-:W-:-:S02]  /*107d0*/  FSEL R35, R9, -INF , !P5 ;  /* 0xff80000009237808 */ /* 0x000fc40006800000 */
[----:B------:R-:W-:Y:S02]  /*107e0*/  FSEL R8, R2, -INF , !P4 ;  /* 0xff80000002087808 */ /* 0x000fe40006000000 */
[C---:B------:R-:W-:Y:S02]  /*107f0*/  ISETP.GE.AND P3, PT, R6.reuse, R226, PT ;  /* 0x000000e20600720c */ /* 0x040fe40003f66270 */
[C---:B------:R-:W-:Y:S02]  /*10800*/  ISETP.GE.AND P5, PT, R6.reuse, R225, PT ;  /* 0x000000e10600720c */ /* 0x040fe40003fa6270 */
[C---:B------:R-:W-:Y:S02]  /*10810*/  ISETP.GE.AND P4, PT, R6.reuse, R224, PT ;  /* 0x000000e00600720c */ /* 0x040fe40003f86270 */
[----:B------:R-:W-:Y:S02]  /*10820*/  IADD3 R4, R231, -R6, RZ ;  /* 0x80000006e7047210 */ /* 0x000fe40007ffe0ff */
[----:B------:R-:W-:Y:S01]  /*10830*/  MOV R101, R29 ;  /* 0x0000001d00657202 */ /* 0x000fe20000000f00 */
[----:B------:R-:W-:Y:S01]  /*10840*/  FFMA.FTZ R29, R3, -R219, R189 ;  /* 0x800000db031d7223 */ /* 0x000fe200000100bd */
[----:B------:R-:W-:Y:S01]  /*10850*/  ISETP.GE.OR P3, PT, R6, R234, !P3 ;  /* 0x000000ea0600720c */ /* 0x000fe20005f66670 */
[--C-:B------:R-:W-:Y:S01]  /*10860*/  IMAD.IADD R3, R228, 0x1, -R6.reuse ;  /* 0x00000001e4037824 */ /* 0x100fe200078e0a06 */
[----:B------:R-:W-:Y:S01]  /*10870*/  ISETP.GE.OR P5, PT, R6, R233, !P5 ;  /* 0x000000e90600720c */ /* 0x000fe20006fa6670 */
[----:B------:R-:W-:Y:S01]  /*10880*/  IMAD.IADD R2, R230, 0x1, -R6 ;  /* 0x00000001e6027824 */ /* 0x000fe200078e0a06 */
[----:B------:R-:W-:-:S02]  /*10890*/  ISETP.GE.OR P4, PT, R6, R232, !P4 ;  /* 0x000000e80600720c */ /* 0x000fc40006786670 */
[----:B------:R-:W-:Y:S02]  /*108a0*/  IABS R6, R4 ;  /* 0x0000000400067213 */ /* 0x000fe40000000000 */
[----:B------:R-:W-:-:S03]  /*108b0*/  IABS R4, R2 ;  /* 0x0000000200047213 */ /* 0x000fc60000000000 */
[----:B------:R-:W-:-:S05]  /*108c0*/  IMAD.MOV.U32 R2, RZ, RZ, R6 ;  /* 0x000000ffff027224 */ /* 0x000fca00078e0006 */
[----:B------:R-:W-:Y:S02]  /*108d0*/  I2FP.F32.S32 R2, R2 ;  /* 0x0000000200027245 */ /* 0x000fe40000201400 */
[----:B------:R-:W-:-:S03]  /*108e0*/  IABS R3, R3 ;  /* 0x0000000300037213 */ /* 0x000fc60000000000 */
[----:B------:R-:W-:Y:S01]  /*108f0*/  FFMA.FTZ R7, R2, -R219, R134 ;  /* 0x800000db02077223 */ /* 0x000fe20000010086 */
[----:B------:R-:W-:Y:S01]  /*10900*/  IMAD.IADD R2, R231, 0x1, -R5 ;  /* 0x00000001e7027824 */ /* 0x000fe200078e0a05 */
[----:B------:R-:W-:Y:S02]  /*10910*/  I2FP.F32.S32 R3, R3 ;  /* 0x0000000300037245 */ /* 0x000fe40000201400 */
[----:B------:R-:W-:Y:S02]  /*10920*/  I2FP.F32.S32 R4, R4 ;  /* 0x0000000400047245 */ /* 0x000fe40000201400 */
[----:B------:R-:W-:Y:S01]  /*10930*/  IABS R2, R2 ;  /* 0x0000000200027213 */ /* 0x000fe20000000000 */
[----:B------:R-:W-:Y:S02]  /*10940*/  IMAD.MOV.U32 R84, RZ, RZ, R31 ;  /* 0x000000ffff547224 */ /* 0x000fe400078e001f */
[-C--:B------:R-:W-:Y:S01]  /*10950*/  FFMA.FTZ R37, R3, -R219.reuse, R192 ;  /* 0x800000db03257223 */ /* 0x080fe200000100c0 */
[----:B------:R-:W-:Y:S01]  /*10960*/  FFMA.FTZ R31, R4, -R219, R194 ;  /* 0x800000db041f7223 */ /* 0x000fe200000100c2 */
[----:B------:R-:W-:-:S02]  /*10970*/  IMAD.IADD R4, R228, 0x1, -R5 ;  /* 0x00000001e4047824 */ /* 0x000fc400078e0a05 */
[----:B------:R-:W-:Y:S01]  /*10980*/  IMAD.MOV.U32 R3, RZ, RZ, R2 ;  /* 0x000000ffff037224 */ /* 0x000fe200078e0002 */
[----:B------:R-:W-:Y:S02]  /*10990*/  FSEL R33, R28, -INF , !P2 ;  /* 0xff8000001c217808 */ /* 0x000fe40005000000 */
[----:B------:R-:W-:Y:S02]  /*109a0*/  IABS R2, R4 ;  /* 0x0000000400027213 */ /* 0x000fe40000000000 */
[----:B------:R-:W-:Y:S02]  /*109b0*/  I2FP.F32.S32 R3, R3 ;  /* 0x0000000300037245 */ /* 0x000fe40000201400 */
[----:B------:R-:W-:Y:S02]  /*109c0*/  ISETP.GE.AND P2, PT, R5, R226, PT ;  /* 0x000000e20500720c */ /* 0x000fe40003f46270 */
[----:B------:R-:W-:Y:S01]  /*109d0*/  I2FP.F32.S32 R2, R2 ;  /* 0x0000000200027245 */ /* 0x000fe20000201400 */
[----:B------:R-:W-:Y:S01]  /*109e0*/  FFMA.FTZ R3, R3, -R219, R135 ;  /* 0x800000db03037223 */ /* 0x000fe20000010087 */
[----:B------:R-:W-:-:S03]  /*109f0*/  ISETP.GE.OR P2, PT, R5, R234, !P2 ;  /* 0x000000ea0500720c */ /* 0x000fc60005746670 */
[----:B------:R-:W-:Y:S01]  /*10a00*/  FFMA.FTZ R52, R2, -R219, R193 ;  /* 0x800000db02347223 */ /* 0x000fe200000100c1 */
[----:B------:R-:W-:Y:S01]  /*10a10*/  FSEL R6, R3, -INF , !P2 ;  /* 0xff80000003067808 */ /* 0x000fe20005000000 */
[----:B------:R-:W-:Y:S01]  /*10a20*/  IMAD.IADD R3, R230, 0x1, -R5 ;  /* 0x00000001e6037824 */ /* 0x000fe200078e0a05 */
[----:B------:R-:W-:-:S04]  /*10a30*/  FMNMX.FTZ R2, R242, R20, !PT ;  /* 0x00000014f2027209 */ /* 0x000fc80007810000 */
[----:B------:R-:W-:Y:S02]  /*10a40*/  FMNMX.FTZ R2, R11, R2, !PT ;  /* 0x000000020b027209 */ /* 0x000fe40007810000 */
[----:B------:R-:W-:Y:S02]  /*10a50*/  IABS R3, R3 ;  /* 0x0000000300037213 */ /* 0x000fe40000000000 */
[----:B------:R-:W-:Y:S02]  /*10a60*/  FMNMX.FTZ R2, R10, R2, !PT ;  /* 0x000000020a027209 */ /* 0x000fe40007810000 */
[----:B------:R-:W-:Y:S02]  /*10a70*/  I2FP.F32.S32 R3, R3 ;  /* 0x0000000300037245 */ /* 0x000fe40000201400 */
[----:B------:R-:W-:-:S03]  /*10a80*/  FMNMX.FTZ R2, R27, R2, !PT ;  /* 0x000000021b027209 */ /* 0x000fc60007810000 */
[----:B------:R-:W-:Y:S01]  /*10a90*/  FFMA.FTZ R9, R3, -R219, R195 ;  /* 0x800000db03097223 */ /* 0x000fe200000100c3 */
[----:B------:R-:W-:Y:S02]  /*10aa0*/  FMNMX.FTZ R3, R26, R2, !PT ;  /* 0x000000021a037209 */ /* 0x000fe40007810000 */
[----:B------:R-:W-:Y:S02]  /*10ab0*/  FMNMX.FTZ R2, R238, R21, !PT ;  /* 0x00000015ee027209 */ /* 0x000fe40007810000 */
[----:B------:R-:W-:Y:S02]  /*10ac0*/  FSEL R7, R7, -INF , !P3 ;  /* 0xff80000007077808 */ /* 0x000fe40005800000 */
[----:B------:R-:W-:Y:S02]  /*10ad0*/  FMNMX.FTZ R2, R49, R2, !PT ;  /* 0x0000000231027209 */ /* 0x000fe40007810000 */
[----:B------:R-:W-:Y:S02]  /*10ae0*/  FMNMX.FTZ R3, R8, R3, !PT ;  /* 0x0000000308037209 */ /* 0x000fe40007810000 */
[----:B------:R-:W-:-:S02]  /*10af0*/  FMNMX.FTZ R2, R24, R2, !PT ;  /* 0x0000000218027209 */ /* 0x000fc40007810000 */
[----:B------:R-:W-:Y:S02]  /*10b00*/  FMNMX.FTZ R3, R7, R3, !PT ;  /* 0x0000000307037209 */ /* 0x000fe40007810000 */
[----:B------:R-:W-:Y:S02]  /*10b10*/  FMNMX.FTZ R4, R48, R2, !PT ;  /* 0x0000000230047209 */ /* 0x000fe40007810000 */
[C---:B------:R-:W-:Y:S02]  /*10b20*/  ISETP.GE.AND P3, PT, R5.reuse, R225, PT ;  /* 0x000000e10500720c */ /* 0x040fe40003f66270 */
[----:B------:R-:W-:Y:S02]  /*10b30*/  ISETP.GE.AND P2, PT, R5, R224, PT ;  /* 0x000000e00500720c */ /* 0x000fe40003f46270 */
[----:B------:R-:W-:Y:S02]  /*10b40*/  FMNMX.FTZ R2, R6, R3, !PT ;  /* 0x0000000306027209 */ /* 0x000fe40007810000 */
[----:B------:R-:W-:-:S02]  /*10b50*/  FMNMX.FTZ R3, R239, R25, !PT ;  /* 0x00000019ef037209 */ /* 0x000fc40007810000 */
[C---:B------:R-:W-:Y:S02]  /*10b60*/  ISETP.GE.OR P3, PT, R5.reuse, R233, !P3 ;  /* 0x000000e90500720c */ /* 0x040fe40005f66670 */
[----:B------:R-:W-:Y:S02]  /*10b70*/  ISETP.GE.OR P2, PT, R5, R232, !P2 ;  /* 0x000000e80500720c */ /* 0x000fe40005746670 */
[----:B------:R-:W-:Y:S02]  /*10b80*/  FMNMX.FTZ R5, R23, R3, !PT ;  /* 0x0000000317057209 */ /* 0x000fe40007810000 */
[----:B------:R-:W-:Y:S02]  /*10b90*/  FMNMX.FTZ R3, R35, R4, !PT ;  /* 0x0000000423037209 */ /* 0x000fe40007810000 */
[----:B------:R-:W-:Y:S02]  /*10ba0*/  FMNMX.FTZ R5, R22, R5, !PT ;  /* 0x0000000516057209 */ /* 0x000fe40007810000 */
[----:B------:R-:W-:-:S02]  /*10bb0*/  FSEL R31, R31, -INF , !P4 ;  /* 0xff8000001f1f7808 */ /* 0x000fc40006000000 */
[----:B------:R-:W-:Y:S01]  /*10bc0*/  FMNMX.FTZ R3, R33, R3, !PT ;  /* 0x0000000321037209 */ /* 0x000fe20007810000 */
[----:B------:R-:W1:Y:S01]  /*10bd0*/  SHFL.BFLY PT, R36, R2, 0x2, 0x1f ;  /* 0x0c401f0002247f89 */ /* 0x000e6200000e0000 */
[----:B------:R-:W-:Y:S01]  /*10be0*/  FMNMX.FTZ R5, R34, R5, !PT ;  /* 0x0000000522057209 */ /* 0x000fe20007810000 */
[----:B------:R-:W-:Y:S01]  /*10bf0*/  IMAD.MOV.U32 R100, RZ, RZ, R30 ;  /* 0x000000ffff647224 */ /* 0x000fe200078e001e */
[----:B------:R-:W-:Y:S02]  /*10c00*/  FSEL R30, R9, -INF , !P2 ;  /* 0xff800000091e7808 */ /* 0x000fe40005000000 */
[----:B------:R-:W-:Y:S02]  /*10c10*/  FMNMX.FTZ R3, R31, R3, !PT ;  /* 0x000000031f037209 */ /* 0x000fe40007810000 */
[----:B------:R-:W-:Y:S02]  /*10c20*/  FSEL R29, R29, -INF , !P6 ;  /* 0xff8000001d1d7808 */ /* 0x000fe40007000000 */
[----:B------:R-:W-:-:S02]  /*10c30*/  FMNMX.FTZ R5, R32, R5, !PT ;  /* 0x0000000520057209 */ /* 0x000fc40007810000 */
[----:B------:R-:W-:Y:S02]  /*10c40*/  FMNMX.FTZ R4, R30, R3, !PT ;  /* 0x000000031e047209 */ /* 0x000fe40007810000 */
[----:B------:R-:W-:Y:S02]  /*10c50*/  FSEL R28, R37, -INF , !P5 ;  /* 0xff800000251c7808 */ /* 0x000fe40006800000 */
[----:B------:R-:W-:Y:S01]  /*10c60*/  FMNMX.FTZ R3, R29, R5, !PT ;  /* 0x000000051d037209 */ /* 0x000fe20007810000 */
[----:B------:R-:W2:Y:S01]  /*10c70*/  SHFL.BFLY PT, R37, R4, 0x2, 0x1f ;  /* 0x0c401f0004257f89 */ /* 0x000ea200000e0000 */
[----:B------:R-:W-:Y:S02]  /*10c80*/  FSEL R9, R52, -INF , !P3 ;  /* 0xff80000034097808 */ /* 0x000fe40005800000 */
[----:B------:R-:W-:-:S04]  /*10c90*/  FMNMX.FTZ R3, R28, R3, !PT ;  /* 0x000000031c037209 */ /* 0x000fc80007810000 */
[----:B------:R-:W-:Y:S02]  /*10ca0*/  FMNMX.FTZ R3, R9, R3, !PT ;  /* 0x0000000309037209 */ /* 0x000fe40007810000 */
[----:B-1----:R-:W-:-:S03]  /*10cb0*/  FMNMX.FTZ R2, R2, R36, !PT ;  /* 0x0000002402027209 */ /* 0x002fc60007810000 */
[----:B------:R-:W1:Y:S04]  /*10cc0*/  SHFL.BFLY PT, R5, R3, 0x2, 0x1f ;  /* 0x0c401f0003057f89 */ /* 0x000e6800000e0000 */
[----:B------:R-:W1:Y:S01]  /*10cd0*/  SHFL.BFLY PT, R36, R2, 0x1, 0x1f ;  /* 0x0c201f0002247f89 */ /* 0x000e6200000e0000 */
[----:B--2---:R-:W-:-:S05]  /*10ce0*/  FMNMX.FTZ R4, R4, R37, !PT ;  /* 0x0000002504047209 */ /* 0x004fca0007810000 */
[----:B------:R-:W2:Y:S01]  /*10cf0*/  SHFL.BFLY PT, R37, R4, 0x1, 0x1f ;  /* 0x0c201f0004257f89 */ /* 0x000ea200000e0000 */
[----:B-1----:R-:W-:-:S05]  /*10d00*/  FMNMX.FTZ R3, R3, R5, !PT ;  /* 0x0000000503037209 */ /* 0x002fca0007810000 */
[----:B------:R-:W1:Y:S01]  /*10d10*/  SHFL.BFLY PT, R5, R3, 0x1, 0x1f ;  /* 0x0c201f0003057f89 */ /* 0x000e6200000e0000 */
[----:B------:R-:W-:-:S04]  /*10d20*/  FMNMX.FTZ R134, R2, R36, !PT ;  /* 0x0000002402867209 */ /* 0x000fc80007810000 */
[----:B------:R-:W-:Y:S01]  /*10d30*/  FSETP.NEU.FTZ.AND P4, PT, R134, -INF , PT ;  /* 0xff8000008600780b */ /* 0x000fe20003f9d000 */
[----:B------:R-:W-:-:S05]  /*10d40*/  FMUL.FTZ R2, R0, R134 ;  /* 0x0000008600027220 */ /* 0x000fca0000410000 */
[----:B------:R-:W-:Y:S02]  /*10d50*/  FSEL R2, R2, RZ, P4 ;  /* 0x000000ff02027208 */ /* 0x000fe40002000000 */
[----:B--2---:R-:W-:-:S03]  /*10d60*/  FMNMX.FTZ R133, R4, R37, !PT ;  /* 0x0000002504857209 */ /* 0x004fc60007810000 */
        /* <DEDUP_REMOVED lines=8> */
[----:B------:R-:W-:Y:S01]  /*10df0*/  FMUL.FTZ R2, R0, R133 ;  /* 0x0000008500027220 */ /* 0x000fe20000410000 */
[----:B------:R-:W-:Y:S02]  /*10e00*/  FSETP.NEU.FTZ.AND P2, PT, R133, -INF , PT ;  /* 0xff8000008500780b */ /* 0x000fe40003f5d000 */
[----:B-1----:R-:W-:-:S02]  /*10e10*/  FMNMX.FTZ R135, R3, R5, !PT ;  /* 0x0000000503877209 */ /* 0x002fc40007810000 */
[----:B------:R-:W-:Y:S02]  /*10e20*/  FSEL R4, R2, RZ, P2 ;  /* 0x000000ff02047208 */ /* 0x000fe40001000000 */
[----:B------:R-:W-:Y:S01]  /*10e30*/  FSETP.NEU.FTZ.AND P3, PT, R135, -INF , PT ;  /* 0xff8000008700780b */ /* 0x000fe20003f7d000 */
[----:B------:R-:W-:Y:S02]  /*10e40*/  FMUL.FTZ R3, R0, R135 ;  /* 0x0000008700037220 */ /* 0x000fe40000410000 */
[----:B------:R-:W-:Y:S01]  /*10e50*/  FFMA.FTZ R2, R21, R0, -R4 ;  /* 0x0000000015027223 */ /* 0x000fe20000010804 */
[----:B------:R-:W-:-:S03]  /*10e60*/  FSEL R5, R133, RZ, P2 ;  /* 0x000000ff85057208 */ /* 0x000fc60001000000 */
[----:B------:R1:W-:Y:S02]  /*10e70*/  MUFU.EX2 R6, R2 ;  /* 0x0000000200067308 */ /* 0x0003e40000000800 */
[----:B------:R-:W-:Y:S01]  /*10e80*/  FADD.FTZ R10, R238, -R5 ;  /* 0x80000005ee0a7221 */ /* 0x000fe20000010000 */
[----:B-1----:R-:W-:Y:S01]  /*10e90*/  FSEL R2, R3, RZ, P3 ;  /* 0x000000ff03027208 */ /* 0x002fe20001800000 */
[----:B------:R-:W-:-:S04]  /*10ea0*/  FFMA.FTZ R3, R49, R0, -R4 ;  /* 0x0000000031037223 */ /* 0x000fc80000010804 */
[----:B------:R1:W-:Y:S01]  /*10eb0*/  MUFU.EX2 R5, R3 ;  /* 0x0000000300057308 */ /* 0x0003e20000000800 */
[----:B------:R-:W-:Y:S02]  /*10ec0*/  IMAD.MOV.U32 R182, RZ, RZ, R101 ;  /* 0x000000ffffb67224 */ /* 0x000fe400078e0065 */
[-C--:B------:R-:W-:Y:S01]  /*10ed0*/  FFMA.FTZ R25, R25, R0.reuse, -R2 ;  /* 0x0000000019197223 */ /* 0x080fe20000010802 */
[----:B------:R-:W-:Y:S02]  /*10ee0*/  IMAD.MOV.U32 R196, RZ, RZ, R100 ;  /* 0x000000ffffc47224 */ /* 0x000fe400078e0064 */
[----:B------:R-:W-:Y:S01]  /*10ef0*/  FFMA.FTZ R100, R22, R0, -R2 ;  /* 0x0000000016647223 */ /* 0x000fe20000010802 */
[----:B------:R-:W-:Y:S02]  /*10f00*/  IMAD.MOV.U32 R198, RZ, RZ, R84 ;  /* 0x000000ffffc67224 */ /* 0x000fe400078e0054 */
[----:B-1----:R-:W-:-:S06]  /*10f10*/  FMUL.FTZ R3, R0, R10 ;  /* 0x0000000a00037220 */ /* 0x002fcc0000410000 */
[----:B------:R-:W1:Y:S01]  /*10f20*/  MUFU.EX2 R3, R3 ;  /* 0x0000000300037308 */ /* 0x000e620000000800 */
[-CC-:B------:R-:W-:Y:S01]  /*10f30*/  FFMA.FTZ R84, R23, R0.reuse, -R2.reuse ;  /* 0x0000000017547223 */ /* 0x180fe20000010802 */
[-CC-:B------:R-:W-:Y:S01]  /*10f40*/  FFMA.FTZ R101, R34, R0.reuse, -R2.reuse ;  /* 0x0000000022657223 */ /* 0x180fe20000010802 */
[-CC-:B------:R-:W-:Y:S01]  /*10f50*/  FFMA.FTZ R117, R32, R0.reuse, -R2.reuse ;  /* 0x0000000020757223 */ /* 0x180fe20000010802 */
[-CC-:B------:R-:W-:Y:S01]  /*10f60*/  FFMA.FTZ R116, R29, R0.reuse, -R2.reuse ;  /* 0x000000001d747223 */ /* 0x180fe20000010802 */
[-CC-:B------:R-:W-:Y:S01]  /*10f70*/  FFMA.FTZ R128, R28, R0.reuse, -R2.reuse ;  /* 0x000000001c807223 */ /* 0x180fe20000010802 */
[-C--:B------:R-:W-:Y:S01]  /*10f80*/  FFMA.FTZ R129, R9, R0.reuse, -R2 ;  /* 0x0000000009817223 */ /* 0x080fe20000010802 */
[----:B------:R-:W-:Y:S01]  /*10f90*/  FSEL R10, R134, RZ, P4 ;  /* 0x000000ff860a7208 */ /* 0x000fe20002000000 */
[----:B------:R-:W-:Y:S01]  /*10fa0*/  FFMA.FTZ R2, R24, R0, -R4 ;  /* 0x0000000018027223 */ /* 0x000fe20000010804 */
[----:B------:R-:W-:-:S03]  /*10fb0*/  FSEL R9, R135, RZ, P3 ;  /* 0x000000ff87097208 */ /* 0x000fc60001800000 */
[----:B------:R-:W-:Y:S02]  /*10fc0*/  FADD.FTZ R11, R242, -R10 ;  /* 0x8000000af20b7221 */ /* 0x000fe40000010000 */
[----:B------:R-:W-:Y:S01]  /*10fd0*/  FADD.FTZ R10, R239, -R9 ;  /* 0x80000009ef0a7221 */ /* 0x000fe20000010000 */
[----:B------:R-:W-:Y:S01]  /*10fe0*/  MUFU.EX2 R2, R2 ;  /* 0x0000000200027308 */ /* 0x000fe20000000800 */
[-C--:B------:R-:W-:Y:S01]  /*10ff0*/  FFMA.FTZ R9, R48, R0.reuse, -R4 ;  /* 0x0000000030097223 */ /* 0x080fe20000010804 */
[----:B------:R-:W-:Y:S01]  /*11000*/  MOV R238, R113 ;  /* 0x0000007100ee7202 */ /* 0x000fe20000000f00 */
[----:B------:R-:W-:Y:S02]  /*11010*/  IMAD.MOV.U32 R242, RZ, RZ, R112 ;  /* 0x000000fffff27224 */ /* 0x000fe400078e0070 */
[-CC-:B------:R-:W-:Y:S01]  /*11020*/  FFMA.FTZ R138, R35, R0.reuse, -R4.reuse ;  /* 0x00000000238a7223 */ /* 0x180fe20000010804 */
[-CC-:B------:R-:W-:Y:S01]  /*11030*/  FFMA.FTZ R139, R33, R0.reuse, -R4.reuse ;  /* 0x00000000218b7223 */ /* 0x180fe20000010804 */
[-CC-:B------:R-:W-:Y:S01]  /*11040*/  FFMA.FTZ R112, R31, R0.reuse, -R4.reuse ;  /* 0x000000001f707223 */ /* 0x180fe20000010804 */
[----:B------:R-:W-:Y:S01]  /*11050*/  FFMA.FTZ R113, R30, R0, -R4 ;  /* 0x000000001e717223 */ /* 0x000fe20000010804 */
[C---:B------:R-:W-:Y:S01]  /*11060*/  FMUL.FTZ R23, R0.reuse, R11 ;  /* 0x0000000b00177220 */ /* 0x040fe20000410000 */
[----:B------:R-:W-:Y:S01]  /*11070*/  FMUL.FTZ R28, R0, R10 ;  /* 0x0000000a001c7220 */ /* 0x000fe20000410000 */
[----:B-1----:R-:W-:Y:S01]  /*11080*/  FFMA.FTZ R4, R183, R3, R6 ;  /* 0x00000003b7047223 */ /* 0x002fe20000010006 */
[----:B------:R1:W2:Y:S08]  /*11090*/  MUFU.EX2 R0, R9 ;  /* 0x0000000900007308 */ /* 0x0002b00000000800 */
[----:B------:R-:W3:Y:S01]  /*110a0*/  MUFU.EX2 R8, R136 ;  /* 0x0000008800087308 */ /* 0x000ee20000000800 */
[----:B-1----:R-:W-:Y:S01]  /*110b0*/  FADD.FTZ R9, R5, R4 ;  /* 0x0000000405097221 */ /* 0x002fe20000010000 */
[----:B----4-:R-:W-:-:S06]  /*110c0*/  LOP3.LUT R4, R177, R184, RZ, 0x3c, !PT ;  /* 0x000000b8b1047212 */ /* 0x010fcc00078e3cff */
[----:B------:R1:W4:Y:S01]  /*110d0*/  MUFU.EX2 R7, R137 ;  /* 0x0000008900077308 */ /* 0x0003220000000800 */
[----:B--2---:R-:W-:Y:S01]  /*110e0*/  F2FP.F16.F32.PACK_AB R85, R0, R2 ;  /* 0x000000020055723e */ /* 0x004fe200000000ff */
[----:B------:R-:W2:Y:S01]  /*110f0*/  LDL.LU.64 R176, [R1+0xa0] ;  /* 0x0000a00001b07983 */ /* 0x000ea20000300a00 */
[----:B---3--:R-:W-:Y:S01]  /*11100*/  LOP3.LUT R4, R4, R173, RZ, 0x3c, !PT ;  /* 0x000000ad04047212 */ /* 0x008fe200078e3cff */
[----:B------:R-:W-:Y:S02]  /*11110*/  FADD.FTZ R10, R8, R65 ;  /* 0x00000041080a7221 */ /* 0x000fe40000010000 */
[----:B------:R-:W3:Y:S02]  /*11120*/  LDL.LU R197, [R1+0x84] ;  /* 0x0000840001c57983 */ /* 0x000ee40000300800 */
[----:B------:R-:W-:Y:S01]  /*11130*/  IMAD.WIDE.U32 R36, R4, -0x326172a9, RZ ;  /* 0xcd9e8d5704247825 */ /* 0x000fe200078e00ff */
[----:B-1----:R-:W-:-:S03]  /*11140*/  F2FP.F16.F32.PACK_AB R137, R5, R6 ;  /* 0x000000060589723e */ /* 0x002fc600000000ff */
[----:B------:R-:W-:-:S04]  /*11150*/  FADD.FTZ R5, R2, R9 ;  /* 0x0000000902057221 */ /* 0x000fc80000010000 */
[----:B------:R-:W-:Y:S01]  /*11160*/  FADD.FTZ R136, R0, R5 ;  /* 0x0000000500887221 */ /* 0x000fe20000010000 */
[----:B------:R-:W-:-:S05]  /*11170*/  LOP3.LUT R0, R37, R208, R178, 0x96, !PT ;  /* 0x000000d025007212 */ /* 0x000fca00078e96b2 */
[----:B------:R-:W-:Y:S01]  /*11180*/  IMAD.WIDE.U32 R34, R0, -0x2daee0ad, RZ ;  /* 0xd2511f5300227825 */ /* 0x000fe200078e00ff */
[----:B------:R-:W-:-:S03]  /*11190*/  LOP3.LUT R0, R245, R207, R36, 0x96, !PT ;  /* 0x000000cff5007212 */ /* 0x000fc600078e9624 */
[C---:B----4-:R-:W-:Y:S01]  /*111a0*/  FADD.FTZ R20, R7.reuse, R10 ;  /* 0x0000000a07147221 */ /* 0x050fe20000010000 */
[----:B------:R-:W-:Y:S01]  /*111b0*/  F2FP.F16.F32.PACK_AB R22, R7, R8 ;  /* 0x000000080716723e */ /* 0x000fe200000000ff */
[----:B------:R-:W-:Y:S01]  /*111c0*/  IMAD.WIDE.U32 R6, R0, -0x2daee0ad, RZ ;  /* 0xd2511f5300067825 */ /* 0x000fe200078e00ff */
[----:B------:R-:W-:-:S04]  /*111d0*/  LOP3.LUT R2, R35, R249, R14, 0x96, !PT ;  /* 0x000000f923027212 */ /* 0x000fc800078e960e */
[----:B------:R-:W-:Y:S01]  /*111e0*/  LOP3.LUT R0, R7, R248, R34, 0x96, !PT ;  /* 0x000000f807007212 */ /* 0x000fe200078e9622 */
[----:B------:R-:W-:-:S04]  /*111f0*/  IMAD.WIDE.U32 R4, R2, -0x326172a9, RZ ;  /* 0xcd9e8d5702047825 */ /* 0x000fc800078e00ff */
        /* <DEDUP_REMOVED lines=13> */
[----:B------:R-:W-:Y:S02]  /*112d0*/  SHF.R.U32.HI R6, RZ, 0x8, R2 ;  /* 0x00000008ff067819 */ /* 0x000fe40000011602 */
[----:B------:R-:W-:Y:S02]  /*112e0*/  LOP3.LUT R21, R7, R242, R8, 0x96, !PT ;  /* 0x000000f207157212 */ /* 0x000fe400078e9608 */
[----:B------:R-:W-:Y:S01]  /*112f0*/  LOP3.LUT R6, R6, 0xffff, RZ, 0xc0, !PT ;  /* 0x0000ffff06067812 */ /* 0x000fe200078ec0ff */
[----:B------:R-:W1:Y:S03]  /*11300*/  MUFU.EX2 R7, R180 ;  /* 0x000000b400077308 */ /* 0x000e660000000800 */
[----:B------:R-:W-:Y:S02]  /*11310*/  ISETP.GE.U32.AND P2, PT, R218, R6, PT ;  /* 0x00000006da00720c */ /* 0x000fe40003f46070 */
[----:B------:R-:W-:-:S03]  /*11320*/  SHF.R.U32.HI R6, RZ, 0x10, R0 ;  /* 0x00000010ff067819 */ /* 0x000fc60000011600 */
[----:B------:R-:W4:Y:S01]  /*11330*/  MUFU.EX2 R2, R181 ;  /* 0x000000b500027308 */ /* 0x000f220000000800 */
[----:B------:R-:W-:-:S04]  /*11340*/  LOP3.LUT R6, R6, 0xff, RZ, 0xc0, !PT ;  /* 0x000000ff06067812 */ /* 0x000fc800078ec0ff */
[----:B------:R-:W-:-:S03]  /*11350*/  ISETP.GE.U32.AND P3, PT, R218, R6, PT ;  /* 0x00000006da00720c */ /* 0x000fc60003f66070 */
[----:B------:R-:W4:Y:S01]  /*11360*/  MUFU.EX2 R8, R185 ;  /* 0x000000b900087308 */ /* 0x000f220000000800 */
[----:B------:R-:W-:Y:S01]  /*11370*/  SHF.R.U32.HI R0, RZ, 0x18, R0 ;  /* 0x00000018ff007819 */ /* 0x000fe20000011600 */
[----:B-1----:R-:W-:-:S06]  /*11380*/  FADD.FTZ R9, R7, R20 ;  /* 0x0000001407097221 */ /* 0x002fcc0000010000 */
[----:B------:R-:W1:Y:S01]  /*11390*/  MUFU.EX2 R6, R186 ;  /* 0x000000ba00067308 */ /* 0x000e620000000800 */
[----:B------:R-:W-:Y:S02]  /*113a0*/  ISETP.GE.U32.AND P6, PT, R218, R0, PT ;  /* 0x00000000da00720c */ /* 0x000fe40003fc6070 */
[C---:B------:R-:W-:Y:S02]  /*113b0*/  LOP3.LUT R11, R4.reuse, 0xffff, RZ, 0xc0, !PT ;  /* 0x0000ffff040b7812 */ /* 0x040fe400078ec0ff */
[----:B------:R-:W-:Y:S02]  /*113c0*/  LOP3.LUT R0, R4, 0xff, RZ, 0xc0, !PT ;  /* 0x000000ff04007812 */ /* 0x000fe400078ec0ff */
[--C-:B------:R-:W-:Y:S02]  /*113d0*/  SHF.R.U32.HI R20, RZ, 0x10, R4.reuse ;  /* 0x00000010ff147819 */ /* 0x100fe40000011604 */
[----:B------:R-:W-:Y:S01]  /*113e0*/  SHF.R.U32.HI R5, RZ, 0x18, R4 ;  /* 0x00000018ff057819 */ /* 0x000fe20000011604 */
[----:B----4-:R-:W-:-:S04]  /*113f0*/  FADD.FTZ R4, R2, R9 ;  /* 0x0000000902047221 */ /* 0x010fc80000010000 */
[----:B------:R-:W-:-:S04]  /*11400*/  FADD.FTZ R4, R8, R4 ;  /* 0x0000000408047221 */ /* 0x000fc80000010000 */
[----:B-1----:R-:W-:-:S05]  /*11410*/  FADD.FTZ R4, R6, R4 ;  /* 0x0000000406047221 */ /* 0x002fca0000010000 */
[----:B------:R1:W-:Y:S04]  /*11420*/  STL [R1+0xac], R4 ;  /* 0x0000ac0401007387 */ /* 0x0003e80000100800 */
[----:B------:R-:W4:Y:S01]  /*11430*/  LDL.LU R239, [R1+0x80] ;  /* 0x0000800001ef7983 */ /* 0x000f220000300800 */
[----:B------:R-:W-:Y:S02]  /*11440*/  ISETP.GE.U32.AND P5, PT, R218, R0, PT ;  /* 0x00000000da00720c */ /* 0x000fe40003fa6070 */
[----:B------:R-:W-:Y:S01]  /*11450*/  F2FP.F16.F32.PACK_AB R7, R2, R7 ;  /* 0x000000070207723e */ /* 0x000fe200000000ff */
[----:B------:R-:W-:Y:S08]  /*11460*/  MUFU.EX2 R0, R52 ;  /* 0x0000003400007308 */ /* 0x000ff00000000800 */
[----:B------:R-:W1:Y:S08]  /*11470*/  MUFU.EX2 R2, R23 ;  /* 0x0000001700027308 */ /* 0x000e700000000800 */
[----:B------:R-:W3:Y:S01]  /*11480*/  MUFU.EX2 R23, R53 ;  /* 0x0000003500177308 */ /* 0x000ee20000000800 */
[----:B------:R-:W-:-:S02]  /*11490*/  PRMT R49, R68, 0x7610, R49 ;  /* 0x0000761044317816 */ /* 0x000fc40000000031 */
[----:B------:R-:W-:Y:S02]  /*114a0*/  PRMT R48, R68, 0x7632, R48 ;  /* 0x0000763244307816 */ /* 0x000fe40000000030 */
[----:B-1----:R-:W-:Y:S01]  /*114b0*/  SHF.R.U32.HI R4, RZ, 0x8, R11 ;  /* 0x00000008ff047819 */ /* 0x002fe2000001160b */
[----:B------:R-:W-:Y:S02]  /*114c0*/  @!P4 HADD2 R157, -R49.H0_H0, -RZ.H0_H0 ;  /* 0xa00000ff319dc230 */ /* 0x000fe40000000900 */
[----:B------:R-:W-:Y:S01]  /*114d0*/  @!P2 HADD2 R156, -R48.H0_H0, -RZ.H0_H0 ;  /* 0xa00000ff309ca230 */ /* 0x000fe20000000900 */
[----:B------:R-:W-:Y:S01]  /*114e0*/  LOP3.LUT R4, R4, 0xffff, RZ, 0xc0, !PT ;  /* 0x0000ffff04047812 */ /* 0x000fe200078ec0ff */
[----:B------:R-:W-:Y:S01]  /*114f0*/  IMAD.MOV.U32 R183, RZ, RZ, R169 ;  /* 0x000000ffffb77224 */ /* 0x000fe200078e00a9 */
[----:B------:R-:W-:Y:S02]  /*11500*/  PRMT R169, R49, 0x5410, R48 ;  /* 0x0000541031a97816 */ /* 0x000fe40000000030 */
[----:B------:R-:W-:-:S02]  /*11510*/  @!P4 PRMT R49, R157, 0x5410, RZ ;  /* 0x000054109d31c816 */ /* 0x000fc400000000ff */
[----:B------:R-:W-:Y:S02]  /*11520*/  @!P2 PRMT R48, R156, 0x5410, RZ ;  /* 0x000054109c30a816 */ /* 0x000fe400000000ff */
[C---:B------:R-:W-:Y:S02]  /*11530*/  ISETP.GE.U32.AND P4, PT, R218.reuse, R5, PT ;  /* 0x00000005da00720c */ /* 0x040fe40003f86070 */
[----:B------:R-:W-:Y:S01]  /*11540*/  ISETP.GE.U32.AND P2, PT, R218, R4, PT ;  /* 0x00000004da00720c */ /* 0x000fe20003f46070 */
[----:B------:R-:W-:Y:S01]  /*11550*/  IMAD.WIDE.U32 R4, R21, -0x2daee0ad, RZ ;  /* 0xd2511f5315047825 */ /* 0x000fe200078e00ff */
[----:B------:R-:W-:-:S04]  /*11560*/  F2FP.F16.F32.PACK_AB R29, R6, R8 ;  /* 0x00000008061d723e */ /* 0x000fc800000000ff */
[----:B------:R-:W-:Y:S01]  /*11570*/  LOP3.LUT R6, R5, R247, R10, 0x96, !PT ;  /* 0x000000f705067212 */ /* 0x000fe200078e960a */
[----:B------:R-:W-:Y:S01]  /*11580*/  MUFU.EX2 R24, R25 ;  /* 0x0000001900187308 */ /* 0x000fe20000000800 */
[----:B------:R-:W-:Y:S01]  /*11590*/  PRMT R65, R22, 0x7610, R65 ;  /* 0x0000761016417816 */ /* 0x000fe20000000041 */
[----:B------:R-:W-:-:S06]  /*115a0*/  IMAD.MOV.U32 R193, RZ, RZ, R205 ;  /* 0x000000ffffc17224 */ /* 0x000fcc00078e00cd */
[----:B------:R1:W-:Y:S01]  /*115b0*/  MUFU.EX2 R68, R64 ;  /* 0x0000004000447308 */ /* 0x0003e20000000800 */
[----:B------:R-:W-:Y:S01]  /*115c0*/  MOV R192, R215 ;  /* 0x000000d700c07202 */ /* 0x000fe20000000f00 */
[----:B------:R-:W-:Y:S02]  /*115d0*/  @!P5 HADD2 R165, -R65.H0_H0, -RZ.H0_H0 ;  /* 0xa00000ff41a5d230 */ /* 0x000fe40000000900 */
[----:B------:R-:W-:Y:S02]  /*115e0*/  IMAD.MOV.U32 R188, RZ, RZ, R222 ;  /* 0x000000ffffbc7224 */ /* 0x000fe400078e00de */
[-C--:B------:R-:W-:Y:S02]  /*115f0*/  FMUL.FTZ R156, R82, R2.reuse ;  /* 0x00000002529c7220 */ /* 0x080fe40000410000 */
[----:B------:R-:W-:Y:S01]  /*11600*/  MUFU.EX2 R25, R69 ;  /* 0x0000004500197308 */ /* 0x000fe20000000800 */
[----:B------:R-:W-:Y:S02]  /*11610*/  IMAD.MOV.U32 R189, RZ, RZ, R216 ;  /* 0x000000ffffbd7224 */ /* 0x000fe400078e00d8 */
[-C--:B------:R-:W-:Y:S01]  /*11620*/  FMUL.FTZ R157, R83, R2.reuse ;  /* 0x00000002539d7220 */ /* 0x080fe20000410000 */
[----:B-1----:R-:W-:Y:S01]  /*11630*/  PRMT R64, R22, 0x7632, R64 ;  /* 0x0000763216407816 */ /* 0x002fe20000000040 */
[----:B------:R-:W-:-:S04]  /*11640*/  FMUL.FTZ R185, R70, R2 ;  /* 0x0000000246b97220 */ /* 0x000fc80000410000 */
[----:B------:R-:W-:Y:S02]  /*11650*/  @!P2 HADD2 R164, -R64.H0_H0, -RZ.H0_H0 ;  /* 0xa00000ff40a4a230 */ /* 0x000fe40000000900 */
[-C--:B------:R-:W-:Y:S01]  /*11660*/  FMUL.FTZ R222, R86, R2.reuse ;  /* 0x0000000256de7220 */ /* 0x080fe20000410000 */
[-C--:B------:R-:W-:Y:S01]  /*11670*/  FMUL.FTZ R216, R102, R2.reuse ;  /* 0x0000000266d87220 */ /* 0x080fe20000410000 */
[-C--:B------:R-:W-:Y:S01]  /*11680*/  FMUL.FTZ R215, R103, R2.reuse ;  /* 0x0000000267d77220 */ /* 0x080fe20000410000 */
[----:B------:R-:W-:Y:S01]  /*11690*/  FMUL.FTZ R83, R131, R2 ;  /* 0x0000000283537220 */ /* 0x000fe20000410000 */
[----:B------:R-:W-:Y:S01]  /*116a0*/  PRMT R70, R65, 0x5410, R64 ;  /* 0x0000541041467816 */ /* 0x000fe20000000040 */
[----:B------:R-:W-:Y:S01]  /*116b0*/  IMAD.MOV.U32 R244, RZ, RZ, R188 ;  /* 0x000000fffff47224 */ /* 0x000fe200078e00bc */
[----:B------:R-:W-:Y:S01]  /*116c0*/  @!P5 PRMT R65, R165, 0x5410, RZ ;  /* 0x00005410a541d816 */ /* 0x000fe200000000ff */
[----:B------:R-:W-:Y:S01]  /*116d0*/  IMAD.MOV.U32 R102, RZ, RZ, R200 ;  /* 0x000000ffff667224 */ /* 0x000fe200078e00c8 */
[----:B------:R-:W-:Y:S01]  /*116e0*/  @!P2 PRMT R64, R164, 0x5410, RZ ;  /* 0x00005410a440a816 */ /* 0x000fe200000000ff */
[----:B------:R-:W-:Y:S01]  /*116f0*/  IMAD.MOV.U32 R131, RZ, RZ, R156 ;  /* 0x000000ffff837224 */ /* 0x000fe200078e009c */
[----:B------:R-:W-:-:S02]  /*11700*/  MOV R86, R193 ;  /* 0x000000c100567202 */ /* 0x000fc40000000f00 */
[----:B------:R-:W-:Y:S01]  /*11710*/  MOV R103, R201 ;  /* 0x000000c900677202 */ /* 0x000fe20000000f00 */
        /* <DEDUP_REMOVED lines=29> */
[----:B------:R-:W-:-:S04]  /*118f0*/  F2FP.F16.F32.PACK_AB R0, R23, R0 ;  /* 0x000000001700723e */ /* 0x000fc800000000ff */
[C---:B------:R-:W-:Y:S02]  /*11900*/  PRMT R52, R0.reuse, 0x7632, R52 ;  /* 0x0000763200347816 */ /* 0x040fe40000000034 */
[----:B------:R-:W-:-:S03]  /*11910*/  PRMT R53, R0, 0x7610, R53 ;  /* 0x0000761000357816 */ /* 0x000fc60000000035 */
[----:B------:R-:W-:Y:S01]  /*11920*/  @!P6 HADD2 R161, -R52.H0_H0, -RZ.H0_H0 ;  /* 0xa00000ff34a1e230 */ /* 0x000fe20000000900 */
[----:B--2---:R-:W-:Y:S01]  /*11930*/  LOP3.LUT R26, R37, R208, R176, 0x96, !PT ;  /* 0x000000d0251a7212 */ /* 0x004fe200078e96b0 */
[----:B------:R-:W-:Y:S01]  /*11940*/  IMAD.MOV.U32 R176, RZ, RZ, R168 ;  /* 0x000000ffffb07224 */ /* 0x000fe200078e00a8 */
[----:B------:R-:W-:Y:S02]  /*11950*/  LOP3.LUT R0, R20, 0xff, RZ, 0xc0, !PT ;  /* 0x000000ff14007812 */ /* 0x000fe400078ec0ff */
[----:B------:R-:W-:Y:S02]  /*11960*/  PRMT R168, R53, 0x5410, R52 ;  /* 0x0000541035a87816 */ /* 0x000fe40000000034 */
[----:B------:R-:W-:Y:S02]  /*11970*/  @!P6 PRMT R52, R161, 0x5410, RZ ;  /* 0x00005410a134e816 */ /* 0x000fe400000000ff */
[----:B------:R-:W-:Y:S02]  /*11980*/  ISETP.GE.U32.AND P6, PT, R218, R0, PT ;  /* 0x00000000da00720c */ /* 0x000fe40003fc6070 */
[----:B------:R-:W-:Y:S01]  /*11990*/  SHF.R.U32.HI R0, RZ, 0x10, R6 ;  /* 0x00000010ff007819 */ /* 0x000fe20000011606 */
[----:B------:R-:W-:-:S03]  /*119a0*/  @!P3 HADD2 R160, -R53.H0_H0, -RZ.H0_H0 ;  /* 0xa00000ff35a0b230 */ /* 0x000fc60000000900 */
[----:B------:R-:W-:Y:S02]  /*119b0*/  LOP3.LUT R0, R0, 0xff, RZ, 0xc0, !PT ;  /* 0x000000ff00007812 */ /* 0x000fe400078ec0ff */
[----:B------:R-:W-:Y:S02]  /*119c0*/  @!P3 PRMT R53, R160, 0x5410, RZ ;  /* 0x00005410a035b816 */ /* 0x000fe400000000ff */
[----:B------:R-:W-:Y:S02]  /*119d0*/  ISETP.GE.U32.AND P3, PT, R218, R0, PT ;  /* 0x00000000da00720c */ /* 0x000fe40003f66070 */
[----:B------:R-:W1:Y:S01]  /*119e0*/  MUFU.EX2 R0, R28 ;  /* 0x0000001c00007308 */ /* 0x000e620000000800 */
[----:B------:R-:W-:Y:S02]  /*119f0*/  IMAD.MOV.U32 R177, RZ, RZ, R240 ;  /* 0x000000ffffb17224 */ /* 0x000fe400078e00f0 */
        /* <DEDUP_REMOVED lines=42> */
[----:B------:R-:W-:Y:S01]  /*11ca0*/  FMUL.FTZ R182, R158, R2 ;  /* 0x000000029eb67220 */ /* 0x000fe20000410000 */
[----:B------:R-:W-:Y:S01]  /*11cb0*/  F2FP.F16.F32.PACK_AB R2, R25, R68 ;  /* 0x000000441902723e */ /* 0x000fe200000000ff */
[----:B------:R-:W-:Y:S01]  /*11cc0*/  IMAD.MOV.U32 R82, RZ, RZ, R242 ;  /* 0x000000ffff527224 */ /* 0x000fe200078e00f2 */
[----:B------:R-:W-:Y:S02]  /*11cd0*/  MUFU.EX2 R38, R80 ;  /* 0x0000005000267308 */ /* 0x000fe40000000800 */
[----:B------:R-:W-:-:S06]  /*11ce0*/  PRMT R41, R2, 0x7632, R41 ;  /* 0x0000763202297816 */ /* 0x000fcc0000000029 */
[----:B------:R-:W1:Y:S01]  /*11cf0*/  MUFU.EX2 R242, R81 ;  /* 0x0000005100f27308 */ /* 0x000e620000000800 */
[----:B------:R-:W-:Y:S01]  /*11d00*/  @!P4 HADD2 R50, -R41.H0_H0, -RZ.H0_H0 ;  /* 0xa00000ff2932c230 */ /* 0x000fe20000000900 */
[----:B------:R-:W-:-:S04]  /*11d10*/  PRMT R40, R2, 0x7610, R40 ;  /* 0x0000761002287816 */ /* 0x000fc80000000028 */
[----:B------:R-:W-:Y:S02]  /*11d20*/  PRMT R56, R40, 0x5410, R41 ;  /* 0x0000541028387816 */ /* 0x000fe40000000029 */
[----:B------:R-:W-:Y:S01]  /*11d30*/  @!P4 PRMT R41, R50, 0x5410, RZ ;  /* 0x000054103229c816 */ /* 0x000fe200000000ff */
[----:B----4-:R-:W-:Y:S01]  /*11d40*/  FFMA.FTZ R28, R239, R0, R24 ;  /* 0x00000000ef1c7223 */ /* 0x010fe20000010018 */
[----:B------:R-:W-:-:S04]  /*11d50*/  LOP3.LUT R0, R6, 0xff, RZ, 0xc0, !PT ;  /* 0x000000ff06007812 */ /* 0x000fc800078ec0ff */
[----:B------:R-:W-:Y:S02]  /*11d60*/  ISETP.GE.U32.AND P5, PT, R218, R0, PT ;  /* 0x00000000da00720c */ /* 0x000fe40003fa6070 */
[----:B------:R-:W-:-:S04]  /*11d70*/  SHF.R.U32.HI R0, RZ, 0x18, R6 ;  /* 0x00000018ff007819 */ /* 0x000fc80000011606 */
[----:B------:R-:W-:Y:S02]  /*11d80*/  ISETP.GE.U32.AND P2, PT, R218, R0, PT ;  /* 0x00000000da00720c */ /* 0x000fe40003f46070 */
[----:B------:R-:W-:-:S04]  /*11d90*/  LOP3.LUT R0, R6, 0xffff, RZ, 0xc0, !PT ;  /* 0x0000ffff06007812 */ /* 0x000fc800078ec0ff */
[----:B------:R-:W-:-:S04]  /*11da0*/  SHF.R.U32.HI R0, RZ, 0x8, R0 ;  /* 0x00000008ff007819 */ /* 0x000fc80000011600 */
[----:B------:R-:W-:-:S04]  /*11db0*/  LOP3.LUT R0, R0, 0xffff, RZ, 0xc0, !PT ;  /* 0x0000ffff00007812 */ /* 0x000fc800078ec0ff */
[----:B------:R-:W-:Y:S02]  /*11dc0*/  ISETP.GE.U32.AND P4, PT, R218, R0, PT ;  /* 0x00000000da00720c */ /* 0x000fe40003f86070 */
[----:B-1----:R-:W-:Y:S02]  /*11dd0*/  F2FP.F16.F32.PACK_AB R0, R242, R38 ;  /* 0x00000026f200723e */ /* 0x002fe400000000ff */
[C---:B------:R-:W-:Y:S02]  /*11de0*/  PRMT R31, R7.reuse, 0x7632, R31 ;  /* 0x00007632071f7816 */ /* 0x040fe4000000001f */
[C---:B------:R-:W-:Y:S01]  /*11df0*/  PRMT R33, R0.reuse, 0x7610, R33 ;  /* 0x0000761000217816 */ /* 0x040fe20000000021 */
[----:B------:R-:W-:Y:S01]  /*11e00*/  IMAD.MOV.U32 R119, RZ, RZ, R203 ;  /* 0x000000ffff777224 */ /* 0x000fe200078e00cb */
[----:B------:R-:W-:Y:S02]  /*11e10*/  PRMT R30, R7, 0x7610, R30 ;  /* 0x00007610071e7816 */ /* 0x000fe4000000001e */
[----:B------:R-:W-:Y:S01]  /*11e20*/  PRMT R32, R0, 0x7632, R32 ;  /* 0x0000763200207816 */ /* 0x000fe20000000020 */
[----:B------:R-:W-:-:S02]  /*11e30*/  @!P3 HADD2 R44, -R33.H0_H0, -RZ.H0_H0 ;  /* 0xa00000ff212cb230 */ /* 0x000fc40000000900 */
[----:B------:R-:W-:Y:S02]  /*11e40*/  @!P4 HADD2 R45, -R31.H0_H0, -RZ.H0_H0 ;  /* 0xa00000ff1f2dc230 */ /* 0x000fe40000000900 */
[----:B------:R-:W-:Y:S01]  /*11e50*/  FMUL.FTZ R203, R79, R3 ;  /* 0x000000034fcb7220 */ /* 0x000fe20000410000 */
[----:B------:R-:W-:Y:S01]  /*11e60*/  IMAD.MOV.U32 R81, RZ, RZ, R67 ;  /* 0x000000ffff517224 */ /* 0x000fe200078e0043 */
[----:B------:R-:W2:Y:S01]  /*11e70*/  LDL.LU.64 R6, [R1+0x38] ;  /* 0x0000380001067983 */ /* 0x000ea20000300a00 */
[----:B------:R-:W-:Y:S01]  /*11e80*/  IMAD.MOV.U32 R79, RZ, RZ, R131 ;  /* 0x000000ffff4f7224 */ /* 0x000fe200078e0083 */
[----:B------:R-:W-:Y:S01]  /*11e90*/  PRMT R131, R30, 0x5410, R31 ;  /* 0x000054101e837816 */ /* 0x000fe2000000001f */
[----:B------:R-:W-:Y:S01]  /*11ea0*/  IMAD.MOV.U32 R67, RZ, RZ, R174 ;  /* 0x000000ffff437224 */ /* 0x000fe200078e00ae */
[----:B------:R-:W-:Y:S02]  /*11eb0*/  PRMT R174, R33, 0x5410, R32 ;  /* 0x0000541021ae7816 */ /* 0x000fe40000000020 */
[----:B------:R-:W-:-:S02]  /*11ec0*/  @!P4 PRMT R31, R45, 0x5410, RZ ;  /* 0x000054102d1fc816 */ /* 0x000fc400000000ff */
[----:B------:R-:W-:Y:S02]  /*11ed0*/  @!P3 PRMT R33, R44, 0x5410, RZ ;  /* 0x000054102c21b816 */ /* 0x000fe400000000ff */
[----:B------:R-:W3:Y:S01]  /*11ee0*/  LDL.LU.64 R44, [R1+0x30] ;  /* 0x00003000012c7983 */ /* 0x000ee20000300a00 */
[----:B------:R-:W-:Y:S01]  /*11ef0*/  FMUL.FTZ R158, R42, R3 ;  /* 0x000000032a9e7220 */ /* 0x000fe20000410000 */
[----:B------:R-:W-:Y:S02]  /*11f00*/  @!P6 HADD2 R42, -R40.H0_H0, -RZ.H0_H0 ;  /* 0xa00000ff282ae230 */ /* 0x000fe40000000900 */
[----:B------:R-:W-:Y:S01]  /*11f10*/  IMAD.MOV.U32 R21, RZ, RZ, R195 ;  /* 0x000000ffff157224 */ /* 0x000fe200078e00c3 */
[----:B------:R-:W-:Y:S01]  /*11f20*/  MOV R11, R179 ;  /* 0x000000b3000b7202 */ /* 0x000fe20000000f00 */
        /* <DEDUP_REMOVED lines=35> */
[----:B------:R-:W-:Y:S01]  /*12160*/  LOP3.LUT R0, R4, 0xff, RZ, 0xc0, !PT ;  /* 0x000000ff04007812 */ /* 0x000fe200078ec0ff */
[----:B------:R-:W-:Y:S01]  /*12170*/  IMAD.WIDE.U32 R2, R26, -0x2daee0ad, RZ ;  /* 0xd2511f531a027825 */ /* 0x000fe200078e00ff */
[----:B------:R-:W-:-:S02]  /*12180*/  @!P6 PRMT R40, R42, 0x5410, RZ ;  /* 0x000054102a28e816 */ /* 0x000fc400000000ff */
[----:B------:R-:W-:Y:S01]  /*12190*/  ISETP.GE.U32.AND P6, PT, R218, R0, PT ;  /* 0x00000000da00720c */ /* 0x000fe20003fc6070 */
[----:B------:R-:W-:Y:S01]  /*121a0*/  IMAD.MOV.U32 R69, RZ, RZ, R102 ;  /* 0x000000ffff457224 */ /* 0x000fe200078e0066 */
[----:B------:R-:W-:Y:S01]  /*121b0*/  MOV R80, R10 ;  /* 0x0000000a00507202 */ /* 0x000fe20000000f00 */
[----:B------:R-:W-:Y:S01]  /*121c0*/  IMAD.MOV.U32 R50, RZ, RZ, R22 ;  /* 0x000000ffff327224 */ /* 0x000fe200078e0016 */
[--C-:B------:R-:W-:Y:S01]  /*121d0*/  SHF.R.U32.HI R22, RZ, 0x10, R4.reuse ;  /* 0x00000010ff167819 */ /* 0x100fe20000011604 */
[----:B------:R-:W-:Y:S01]  /*121e0*/  IMAD.MOV.U32 R102, RZ, RZ, R11 ;  /* 0x000000ffff667224 */ /* 0x000fe200078e000b */
[----:B------:R-:W-:Y:S02]  /*121f0*/  LOP3.LUT R11, R4, 0xffff, RZ, 0xc0, !PT ;  /* 0x0000ffff040b7812 */ /* 0x000fe400078ec0ff */
[----:B------:R-:W-:Y:S01]  /*12200*/  SHF.R.U32.HI R10, RZ, 0x18, R4 ;  /* 0x00000018ff0a7819 */ /* 0x000fe20000011604 */
[----:B------:R-:W-:-:S05]  /*12210*/  @!P2 HADD2 R43, -R32.H0_H0, -RZ.H0_H0 ;  /* 0xa00000ff202ba230 */ /* 0x000fca0000000900 */
[----:B------:R-:W-:Y:S02]  /*12220*/  @!P2 PRMT R32, R43, 0x5410, RZ ;  /* 0x000054102b20a816 */ /* 0x000fe400000000ff */
[----:B------:R-:W-:Y:S01]  /*12230*/  MOV R43, R9 ;  /* 0x00000009002b7202 */ /* 0x000fe20000000f00 */
[----:B------:R-:W-:-:S05]  /*12240*/  @!P5 HADD2 R39, -R30.H0_H0, -RZ.H0_H0 ;  /* 0xa00000ff1e27d230 */ /* 0x000fca0000000900 */
[----:B------:R-:W-:Y:S01]  /*12250*/  @!P5 PRMT R30, R39, 0x5410, RZ ;  /* 0x00005410271ed816 */ /* 0x000fe200000000ff */
[----:B------:R-:W-:Y:S01]  /*12260*/  IMAD.MOV.U32 R39, RZ, RZ, R130 ;  /* 0x000000ffff277224 */ /* 0x000fe200078e0082 */
[----:B------:R-:W-:Y:S01]  /*12270*/  MOV R130, R103 ;  /* 0x0000006700827202 */ /* 0x000fe20000000f00 */
[----:B------:R-:W-:Y:S02]  /*12280*/  IMAD.MOV.U32 R103, RZ, RZ, R87 ;  /* 0x000000ffff677224 */ /* 0x000fe400078e0057 */
[----:B------:R-:W-:Y:S02]  /*12290*/  IMAD.MOV.U32 R87, RZ, RZ, R55 ;  /* 0x000000ffff577224 */ /* 0x000fe400078e0037 */
[----:B------:R-:W-:Y:S01]  /*122a0*/  IMAD.MOV.U32 R55, RZ, RZ, R239 ;  /* 0x000000ffff377224 */ /* 0x000fe200078e00ef */
[----:B------:R-:W-:Y:S01]  /*122b0*/  PRMT R26, R29, 0x7632, R26 ;  /* 0x000076321d1a7816 */ /* 0x000fe2000000001a */
[----:B------:R1:W-:Y:S01]  /*122c0*/  MUFU.EX2 R239, R96 ;  /* 0x0000006000ef7308 */ /* 0x0003e20000000800 */
[----:B------:R-:W-:-:S07]  /*122d0*/  ISETP.GE.U32.AND P5, PT, R218, R10, PT ;  /* 0x0000000ada00720c */ /* 0x000fce0003fa6070 */
[----:B------:R-:W-:Y:S01]  /*122e0*/  MUFU.EX2 R10, R101 ;  /* 0x00000065000a7308 */ /* 0x000fe20000000800 */
[----:B-1----:R-:W-:Y:S02]  /*122f0*/  IMAD.MOV.U32 R96, RZ, RZ, R69 ;  /* 0x000000ffff607224 */ /* 0x002fe400078e0045 */
[----:B------:R-:W-:Y:S02]  /*12300*/  IMAD.MOV.U32 R69, RZ, RZ, R103 ;  /* 0x000000ffff457224 */ /* 0x000fe400078e0067 */
[----:B------:R-:W-:Y:S02]  /*12310*/  IMAD.MOV.U32 R42, RZ, RZ, R119 ;  /* 0x000000ffff2a7224 */ /* 0x000fe400078e0077 */
[----:B------:R-:W-:Y:S01]  /*12320*/  IMAD.MOV.U32 R119, RZ, RZ, R21 ;  /* 0x000000ffff777224 */ /* 0x000fe200078e0015 */
[----:B--2---:R-:W-:Y:S02]  /*12330*/  LOP3.LUT R3, R3, R249, R6, 0x96, !PT ;  /* 0x000000f903037212 */ /* 0x004fe400078e9606 */
[----:B---3--:R-:W-:-:S03]  /*12340*/  LOP3.LUT R0, R45, R207, R36, 0x96, !PT ;  /* 0x000000cf2d007212 */ /* 0x008fc600078e9624 */
[----:B------:R-:W-:-:S04]  /*12350*/  IMAD.WIDE.U32 R4, R3, -0x326172a9, RZ ;  /* 0xcd9e8d5703047825 */ /* 0x000fc800078e00ff */
[----:B------:R-:W-:-:S05]  /*12360*/  IMAD.WIDE.U32 R6, R0, -0x2daee0ad, RZ ;  /* 0xd2511f5300067825 */ /* 0x000fca00078e00ff */
[----:B------:R-:W-:Y:S02]  /*12370*/  LOP3.LUT R0, R7, R248, R2, 0x96, !PT ;  /* 0x000000f807007212 */ /* 0x000fe400078e9602 */
[----:B------:R-:W-:-:S05]  /*12380*/  LOP3.LUT R2, R5, R252, R44, 0x96, !PT ;  /* 0x000000fc05027212 */ /* 0x000fca00078e962c */
        /* <DEDUP_REMOVED lines=9> */
[----:B------:R-:W-:-:S03]  /*12420*/  IMAD.WIDE.U32 R2, R2, -0x326172a9, RZ ;  /* 0xcd9e8d5702027825 */ /* 0x000fc600078e00ff */
[----:B------:R-:W-:-:S04]  /*12430*/  LOP3.LUT R0, R2, 0xff, RZ, 0xc0, !PT ;  /* 0x000000ff02007812 */ /* 0x000fc800078ec0ff */
[----:B------:R-:W-:Y:S02]  /*12440*/  ISETP.GE.U32.AND P2, PT, R218, R0, PT ;  /* 0x00000000da00720c */ /* 0x000fe40003f46070 */
[----:B------:R-:W-:Y:S01]  /*12450*/  SHF.R.U32.HI R0, RZ, 0x8, R11 ;  /* 0x00000008ff007819 */ /* 0x000fe2000001160b */
[----:B------:R-:W-:-:S03]  /*12460*/  IMAD.MOV.U32 R44, RZ, RZ, R118 ;  /* 0x000000ffff2c7224 */ /* 0x000fc600078e0076 */
[----:B------:R-:W-:Y:S01]  /*12470*/  LOP3.LUT R0, R0, 0xffff, RZ, 0xc0, !PT ;  /* 0x0000ffff00007812 */ /* 0x000fe200078ec0ff */
[----:B------:R-:W-:Y:S02]  /*12480*/  IMAD.MOV.U32 R118, RZ, RZ, R86 ;  /* 0x000000ffff767224 */ /* 0x000fe400078e0056 */
[--C-:B------:R-:W-:Y:S01]  /*12490*/  FADD.FTZ R7, R23, R27.reuse ;  /* 0x0000001b17077221 */ /* 0x100fe20000010000 */
[----:B------:R-:W-:Y:S01]  /*124a0*/  IMAD.MOV.U32 R86, RZ, RZ, R20 ;  /* 0x000000ffff567224 */ /* 0x000fe200078e0014 */
[----:B------:R-:W-:Y:S02]  /*124b0*/  LOP3.LUT R4, R3, R250, R4, 0x96, !PT ;  /* 0x000000fa03047212 */ /* 0x000fe400078e9604 */
[----:B------:R-:W-:Y:S02]  /*124c0*/  PRMT R27, R29, 0x7610, R27 ;  /* 0x000076101d1b7816 */ /* 0x000fe4000000001b */
[----:B------:R-:W-:Y:S02]  /*124d0*/  LOP3.LUT R3, R2, 0xffff, RZ, 0xc0, !PT ;  /* 0x0000ffff02037812 */ /* 0x000fe400078ec0ff */
[----:B------:R-:W-:-:S02]  /*124e0*/  SHF.R.U32.HI R20, RZ, 0x10, R2 ;  /* 0x00000010ff147819 */ /* 0x000fc40000011602 */
[C---:B------:R-:W-:Y:S02]  /*124f0*/  ISETP.GE.U32.AND P4, PT, R218.reuse, R0, PT ;  /* 0x00000000da00720c */ /* 0x040fe40003f86070 */
[----:B------:R-:W-:Y:S01]  /*12500*/  SHF.R.U32.HI R2, RZ, 0x18, R2 ;  /* 0x00000018ff027819 */ /* 0x000fe20000011602 */
[----:B------:R1:W2:Y:S01]  /*12510*/  MUFU.EX2 R0, R84 ;  /* 0x0000005400007308 */ /* 0x0002a20000000800 */
[----:B------:R-:W-:Y:S02]  /*12520*/  @!P6 HADD2 R47, -R27.H0_H0, -RZ.H0_H0 ;  /* 0xa00000ff1b2fe230 */ /* 0x000fe40000000900 */
[----:B------:R-:W-:Y:S01]  /*12530*/  ISETP.GE.U32.AND P3, PT, R218, R2, PT ;  /* 0x00000002da00720c */ /* 0x000fe20003f66070 */
[----:B------:R-:W-:Y:S01]  /*12540*/  IMAD.MOV.U32 R23, RZ, RZ, R130 ;  /* 0x000000ffff177224 */ /* 0x000fe200078e0082 */
[----:B------:R-:W-:Y:S02]  /*12550*/  LOP3.LUT R2, R22, 0xff, RZ, 0xc0, !PT ;  /* 0x000000ff16027812 */ /* 0x000fe400078ec0ff */
[----:B------:R-:W-:-:S02]  /*12560*/  PRMT R130, R27, 0x5410, R26 ;  /* 0x000054101b827816 */ /* 0x000fc4000000001a */
[----:B------:R-:W-:Y:S01]  /*12570*/  @!P6 PRMT R27, R47, 0x5410, RZ ;  /* 0x000054102f1be816 */ /* 0x000fe200000000ff */
[----:B-1----:R-:W-:Y:S02]  /*12580*/  IMAD.MOV.U32 R84, RZ, RZ, R55 ;  /* 0x000000ffff547224 */ /* 0x002fe400078e0037 */
[----:B------:R-:W-:Y:S02]  /*12590*/  IMAD.MOV.U32 R55, RZ, RZ, R238 ;  /* 0x000000ffff377224 */ /* 0x000fe400078e00ee */
[----:B------:R-:W1:Y:S01]  /*125a0*/  MUFU.EX2 R238, R97 ;  /* 0x0000006100ee7308 */ /* 0x000e620000000800 */
[----:B------:R-:W-:Y:S02]  /*125b0*/  ISETP.GE.U32.AND P6, PT, R218, R2, PT ;  /* 0x00000002da00720c */ /* 0x000fe40003fc6070 */
[----:B------:R-:W-:Y:S01]  /*125c0*/  SHF.R.U32.HI R2, RZ, 0x8, R3 ;  /* 0x00000008ff027819 */ /* 0x000fe20000011603 */
[----:B------:R-:W-:-:S03]  /*125d0*/  @!P4 HADD2 R46, -R26.H0_H0, -RZ.H0_H0 ;  /* 0xa00000ff1a2ec230 */ /* 0x000fc60000000900 */
[----:B------:R-:W-:Y:S02]  /*125e0*/  LOP3.LUT R2, R2, 0xffff, RZ, 0xc0, !PT ;  /* 0x0000ffff02027812 */ /* 0x000fe400078ec0ff */
[----:B------:R-:W-:Y:S01]  /*125f0*/  @!P4 PRMT R26, R46, 0x5410, RZ ;  /* 0x000054102e1ac816 */ /* 0x000fe200000000ff */
[----:B--2---:R-:W-:Y:S01]  /*12600*/  FADD.FTZ R11, R0, R28 ;  /* 0x0000001c000b7221 */ /* 0x004fe20000010000 */
[----:B------:R-:W-:Y:S02]  /*12610*/  ISETP.GE.U32.AND P4, PT, R218, R2, PT ;  /* 0x00000002da00720c */ /* 0x000fe40003f86070 */
[----:B------:R-:W-:Y:S02]  /*12620*/  F2FP.F16.F32.PACK_AB R2, R0, R24 ;  /* 0x000000180002723e */ /* 0x000fe400000000ff */
[----:B-1----:R-:W-:-:S04]  /*12630*/  F2FP.F16.F32.PACK_AB R0, R238, R239 ;  /* 0x000000efee00723e */ /* 0x002fc800000000ff */
[C---:B------:R-:W-:Y:S01]  /*12640*/  PRMT R29, R0.reuse, 0x7610, R29 ;  /* 0x00007610001d7816 */ /* 0x040fe2000000001d */
[----:B------:R-:W1:Y:S01]  /*12650*/  MUFU.EX2 R9, R100 ;  /* 0x0000006400097308 */ /* 0x000e620000000800 */
[----:B------:R-:W-:-:S03]  /*12660*/  PRMT R28, R0, 0x7632, R28 ;  /* 0x00007632001c7816 */ /* 0x000fc6000000001c */
[----:B------:R-:W-:Y:S01]  /*12670*/  @!P6 HADD2 R51, -R29.H0_H0, -RZ.H0_H0 ;  /* 0xa00000ff1d33e230 */ /* 0x000fe20000000900 */
[----:B------:R-:W-:Y:S02]  /*12680*/  LOP3.LUT R0, R4, 0xff, RZ, 0xc0, !PT ;  /* 0x000000ff04007812 */ /* 0x000fe400078ec0ff */
[----:B------:R-:W-:Y:S02]  /*12690*/  PRMT R103, R29, 0x5410, R28 ;  /* 0x000054101d677816 */ /* 0x000fe4000000001c */
[----:B------:R-:W-:Y:S02]  /*126a0*/  @!P6 PRMT R29, R51, 0x5410, RZ ;  /* 0x00005410331de816 */ /* 0x000fe400000000ff */
[----:B------:R-:W-:Y:S02]  /*126b0*/  ISETP.GE.U32.AND P6, PT, R218, R0, PT ;  /* 0x00000000da00720c */ /* 0x000fe40003fc6070 */
[----:B------:R-:W-:Y:S01]  /*126c0*/  LOP3.LUT R0, R4, 0xffff, RZ, 0xc0, !PT ;  /* 0x0000ffff04007812 */ /* 0x000fe200078ec0ff */
[----:B------:R-:W-:Y:S01]  /*126d0*/  @!P5 HADD2 R54, -R28.H0_H0, -RZ.H0_H0 ;  /* 0xa00000ff1c36d230 */ /* 0x000fe20000000900 */
[----:B------:R-:W-:-:S02]  /*126e0*/  LOP3.LUT R21, R5, R82, R6, 0x96, !PT ;  /* 0x0000005205157212 */ /* 0x000fc400078e9606 */
[----:B------:R-:W-:Y:S02]  /*126f0*/  SHF.R.U32.HI R0, RZ, 0x8, R0 ;  /* 0x00000008ff007819 */ /* 0x000fe40000011600 */
[----:B------:R-:W-:Y:S01]  /*12700*/  PRMT R6, R2, 0x7610, R6 ;  /* 0x0000761002067816 */ /* 0x000fe20000000006 */
[----:B------:R-:W-:Y:S01]  /*12710*/  FADD.FTZ R22, R68, R7 ;  /* 0x0000000744167221 */ /* 0x000fe20000010000 */
[----:B------:R-:W-:Y:S02]  /*12720*/  LOP3.LUT R0, R0, 0xffff, RZ, 0xc0, !PT ;  /* 0x0000ffff00007812 */ /* 0x000fe400078ec0ff */
[----:B-1----:R-:W-:Y:S01]  /*12730*/  F2FP.F16.F32.PACK_AB R7, R10, R9 ;  /* 0x000000090a07723e */ /* 0x002fe200000000ff */
[----:B------:R-:W-:Y:S01]  /*12740*/  @!P6 HADD2 R57, -R6.H0_H0, -RZ.H0_H0 ;  /* 0xa00000ff0639e230 */ /* 0x000fe20000000900 */
[----:B------:R-:W-:Y:S02]  /*12750*/  @!P5 PRMT R28, R54, 0x5410, RZ ;  /* 0x00005410361cd816 */ /* 0x000fe400000000ff */
[----:B------:R-:W-:Y:S01]  /*12760*/  PRMT R5, R2, 0x7632, R5 ;  /* 0x0000763202057816 */ /* 0x000fe20000000005 */
[----:B------:R-:W-:Y:S01]  /*12770*/  IMAD.WIDE.U32 R2, R21, -0x2daee0ad, RZ ;  /* 0xd2511f5315027825 */ /* 0x000fe200078e00ff */
[----:B------:R-:W-:-:S02]  /*12780*/  ISETP.GE.U32.AND P5, PT, R218, R0, PT ;  /* 0x00000000da00720c */ /* 0x000fc40003fa6070 */
[----:B------:R-:W-:Y:S02]  /*12790*/  LOP3.LUT R0, R20, 0xff, RZ, 0xc0, !PT ;  /* 0x000000ff14007812 */ /* 0x000fe400078ec0ff */
[----:B------:R-:W-:Y:S02]  /*127a0*/  PRMT R21, R7, 0x7610, R21 ;  /* 0x0000761007157816 */ /* 0x000fe40000000015 */
[----:B------:R-:W-:Y:S02]  /*127b0*/  MOV R101, R55 ;  /* 0x0000003700657202 */ /* 0x000fe40000000f00 */
[----:B------:R-:W-:Y:S02]  /*127c0*/  PRMT R55, R6, 0x5410, R5 ;  /* 0x0000541006377816 */ /* 0x000fe40000000005 */
[----:B------:R-:W-:Y:S01]  /*127d0*/  @!P6 PRMT R6, R57, 0x5410, RZ ;  /* 0x000054103906e816 */ /* 0x000fe200000000ff */
[----:B------:R-:W-:Y:S01]  /*127e0*/  IMAD.MOV.U32 R100, RZ, RZ, R23 ;  /* 0x000000ffff647224 */ /* 0x000fe200078e0017 */
[----:B------:R-:W-:Y:S01]  /*127f0*/  ISETP.GE.U32.AND P6, PT, R218, R0, PT ;  /* 0x00000000da00720c */ /* 0x000fe20003fc6070 */
[----:B------:R-:W-:Y:S01]  /*12800*/  @!P2 HADD2 R59, -R21.H0_H0, -RZ.H0_H0 ;  /* 0xa00000ff153ba230 */ /* 0x000fe20000000900 */
[----:B------:R-:W-:-:S02]  /*12810*/  LOP3.LUT R0, R3, R247, R8, 0x96, !PT ;  /* 0x000000f703007212 */ /* 0x000fc400078e9608 */
[----:B------:R-:W-:Y:S02]  /*12820*/  PRMT R7, R7, 0x7632, R7 ;  /* 0x0000763207077816 */ /* 0x000fe40000000007 */
[C---:B------:R-:W-:Y:S02]  /*12830*/  LOP3.LUT R8, R2.reuse, 0xff, RZ, 0xc0, !PT ;  /* 0x000000ff02087812 */ /* 0x040fe400078ec0ff */
[----:B------:R-:W-:Y:S02]  /*12840*/  LOP3.LUT R3, R2, 0xffff, RZ, 0xc0, !PT ;  /* 0x0000ffff02037812 */ /* 0x000fe400078ec0ff */
[--C-:B------:R-:W-:Y:S02]  /*12850*/  SHF.R.U32.HI R23, RZ, 0x10, R2.reuse ;  /* 0x00000010ff177819 */ /* 0x100fe40000011602 */
[----:B------:R-:W-:Y:S02]  /*12860*/  SHF.R.U32.HI R2, RZ, 0x18, R2 ;  /* 0x00000018ff027819 */ /* 0x000fe40000011602 */
[----:B------:R-:W-:-:S02]  /*12870*/  PRMT R54, R21, 0x5410, R7 ;  /* 0x0000541015367816 */ /* 0x000fc40000000007 */
[----:B------:R-:W-:Y:S02]  /*12880*/  @!P2 PRMT R21, R59, 0x5410, RZ ;  /* 0x000054103b15a816 */ /* 0x000fe400000000ff */
[----:B------:R-:W-:Y:S01]  /*12890*/  ISETP.GE.U32.AND P2, PT, R218, R2, PT ;  /* 0x00000002da00720c */ /* 0x000fe20003f46070 */
[----:B------:R-:W-:Y:S01]  /*128a0*/  @!P5 HADD2 R58, -R5.H0_H0, -RZ.H0_H0 ;  /* 0xa00000ff053ad230 */ /* 0x000fe20000000900 */
[----:B------:R-:W-:Y:S01]  /*128b0*/  SHF.R.U32.HI R2, RZ, 0x8, R3 ;  /* 0x00000008ff027819 */ /* 0x000fe20000011603 */
[----:B------:R-:W-:Y:S01]  /*128c0*/  @!P4 HADD2 R60, -R7.H0_H0, -RZ.H0_H0 ;  /* 0xa00000ff073cc230 */ /* 0x000fe20000000900 */
[----:B------:R-:W-:Y:S01]  /*128d0*/  MOV R97, R39 ;  /* 0x0000002700617202 */ /* 0x000fe20000000f00 */
[----:B------:R-:W-:Y:S01]  /*128e0*/  IMAD.MOV.U32 R39, RZ, RZ, R220 ;  /* 0x000000ffff277224 */ /* 0x000fe200078e00dc */
[----:B------:R-:W-:Y:S01]  /*128f0*/  LOP3.LUT R3, R2, 0xffff, RZ, 0xc0, !PT ;  /* 0x0000ffff02037812 */ /* 0x000fe200078ec0ff */
[----:B------:R-:W-:Y:S01]  /*12900*/  MUFU.EX2 R220, R116 ;  /* 0x0000007400dc7308 */ /* 0x000fe20000000800 */
[----:B------:R-:W-:-:S02]  /*12910*/  @!P5 PRMT R5, R58, 0x5410, RZ ;  /* 0x000054103a05d816 */ /* 0x000fc400000000ff */
[----:B------:R-:W-:Y:S02]  /*12920*/  ISETP.GE.U32.AND P5, PT, R218, R8, PT ;  /* 0x00000008da00720c */ /* 0x000fe40003fa6070 */
[----:B------:R-:W-:-:S03]  /*12930*/  PRMT R8, R85, 0x7632, R8 ;  /* 0x0000763255087816 */ /* 0x000fc60000000008 */
[----:B------:R-:W1:Y:S01]  /*12940*/  MUFU.EX2 R2, R117 ;  /* 0x0000007500027308 */ /* 0x000e620000000800 */
[----:B------:R-:W-:Y:S01]  /*12950*/  @!P4 PRMT R7, R60, 0x5410, RZ ;  /* 0x000054103c07c816 */ /* 0x000fe200000000ff */
[----:B------:R-:W-:Y:S01]  /*12960*/  FADD.FTZ R20, R9, R11 ;  /* 0x0000000b09147221 */ /* 0x000fe20000010000 */
[----:B------:R-:W-:Y:S02]  /*12970*/  ISETP.GE.U32.AND P4, PT, R218, R3, PT ;  /* 0x00000003da00720c */ /* 0x000fe40003f86070 */
[C---:B------:R-:W-:Y:S02]  /*12980*/  LOP3.LUT R3, R0.reuse, 0xffff, RZ, 0xc0, !PT ;  /* 0x0000ffff00037812 */ /* 0x040fe400078ec0ff */
[----:B------:R-:W-:Y:S01]  /*12990*/  PRMT R9, R85, 0x7610, R9 ;  /* 0x0000761055097816 */ /* 0x000fe20000000009 */
[----:B------:R-:W-:Y:S01]  /*129a0*/  @!P3 HADD2 R61, -R8.H0_H0, -RZ.H0_H0 ;  /* 0xa00000ff083db230 */ /* 0x000fe20000000900 */
[----:B------:R-:W-:Y:S02]  /*129b0*/  SHF.R.U32.HI R3, RZ, 0x8, R3 ;  /* 0x00000008ff037819 */ /* 0x000fe40000011603 */
[----:B------:R-:W-:Y:S01]  /*129c0*/  LOP3.LUT R11, R0, 0xff, RZ, 0xc0, !PT ;  /* 0x000000ff000b7812 */ /* 0x000fe200078ec0ff */
[----:B------:R-:W-:Y:S01]  /*129d0*/  @!P6 HADD2 R62, -R9.H0_H0, -RZ.H0_H0 ;  /* 0xa00000ff093ee230 */ /* 0x000fe20000000900 */
[----:B------:R-:W-:-:S02]  /*129e0*/  PRMT R51, R9, 0x5410, R8 ;  /* 0x0000541009337816 */ /* 0x000fc40000000008 */
[----:B------:R-:W-:Y:S02]  /*129f0*/  @!P3 PRMT R8, R61, 0x5410, RZ ;  /* 0x000054103d08b816 */ /* 0x000fe400000000ff */
[----:B------:R-:W-:Y:S01]  /*12a00*/  LOP3.LUT R3, R3, 0xffff, RZ, 0xc0, !PT ;  /* 0x0000ffff03037812 */ /* 0x000fe200078ec0ff */
[----:B------:R-:W-:Y:S01]  /*12a10*/  IMAD.MOV.U32 R58, RZ, RZ, R160 ;  /* 0x000000ffff3a7224 */ /* 0x000fe200078e00a0 */
[----:B------:R-:W-:Y:S01]  /*12a20*/  ISETP.GE.U32.AND P3, PT, R218, R11, PT ;  /* 0x0000000bda00720c */ /* 0x000fe20003f66070 */
[----:B------:R-:W-:Y:S01]  /*12a30*/  IMAD.MOV.U32 R85, RZ, RZ, R221 ;  /* 0x000000ffff557224 */ /* 0x000fe200078e00dd */
[----:B------:R-:W-:Y:S01]  /*12a40*/  MOV R160, R213 ;  /* 0x000000d500a07202 */ /* 0x000fe20000000f00 */
[----:B------:R-:W-:Y:S01]  /*12a50*/  MUFU.EX2 R221, R129 ;  /* 0x0000008100dd7308 */ /* 0x000fe20000000800 */
[----:B------:R-:W-:Y:S02]  /*12a60*/  @!P6 PRMT R9, R62, 0x5410, RZ ;  /* 0x000054103e09e816 */ /* 0x000fe400000000ff */
[----:B------:R-:W-:-:S02]  /*12a70*/  ISETP.GE.U32.AND P6, PT, R218, R3, PT ;  /* 0x00000003da00720c */ /* 0x000fc40003fc6070 */
[----:B-1----:R-:W-:-:S03]  /*12a80*/  F2FP.F16.F32.PACK_AB R3, R220, R2 ;  /* 0x00000002dc03723e */ /* 0x002fc600000000ff */
[----:B------:R-:W1:Y:S01]  /*12a90*/  MUFU.EX2 R213, R128 ;  /* 0x0000008000d57308 */ /* 0x000e620000000800 */
[----:B------:R-:W-:Y:S01]  /*12aa0*/  FADD.FTZ R11, R25, R22 ;  /* 0x00000016190b7221 */ /* 0x000fe20000010000 */
[C---:B------:R-:W-:Y:S02]  /*12ab0*/  PRMT R25, R3.reuse, 0x7610, R25 ;  /* 0x0000761003197816 */ /* 0x040fe40000000019 */
[----:B------:R-:W-:Y:S01]  /*12ac0*/  PRMT R24, R3, 0x7632, R24 ;  /* 0x0000763203187816 */ /* 0x000fe20000000018 */
[----:B------:R-:W-:Y:S02]  /*12ad0*/  IMAD.MOV.U32 R47, RZ, RZ, R42 ;  /* 0x000000ffff2f7224 */ /* 0x000fe400078e002a */
[----:B------:R-:W-:Y:S01]  /*12ae0*/  @!P3 HADD2 R63, -R25.H0_H0, -RZ.H0_H0 ;  /* 0xa00000ff193fb230 */ /* 0x000fe20000000900 */
[----:B------:R-:W-:Y:S01]  /*12af0*/  LOP3.LUT R3, R23, 0xff, RZ, 0xc0, !PT ;  /* 0x000000ff17037812 */ /* 0x000fe200078ec0ff */
[----:B------:R-:W-:Y:S01]  /*12b00*/  IMAD.MOV.U32 R42, RZ, RZ, R80 ;  /* 0x000000ffff2a7224 */ /* 0x000fe200078e0050 */
[----:B------:R-:W-:-:S02]  /*12b10*/  PRMT R80, R25, 0x5410, R24 ;  /* 0x0000541019507816 */ /* 0x000fc40000000018 */
[----:B------:R-:W-:Y:S02]  /*12b20*/  @!P3 PRMT R25, R63, 0x5410, RZ ;  /* 0x000054103f19b816 */ /* 0x000fe400000000ff */
[----:B------:R-:W-:Y:S02]  /*12b30*/  ISETP.GE.U32.AND P3, PT, R218, R3, PT ;  /* 0x00000003da00720c */ /* 0x000fe40003f66070 */
[----:B-1----:R-:W-:-:S04]  /*12b40*/  F2FP.F16.F32.PACK_AB R3, R221, R213 ;  /* 0x000000d5dd03723e */ /* 0x002fc800000000ff */
[C---:B------:R-:W-:Y:S02]  /*12b50*/  PRMT R23, R3.reuse, 0x7610, R23 ;  /* 0x0000761003177816 */ /* 0x040fe40000000017 */
[----:B------:R-:W-:Y:S02]  /*12b60*/  PRMT R22, R3, 0x7632, R22 ;  /* 0x0000763203167816 */ /* 0x000fe40000000016 */
[----:B------:R1:W2:Y:S01]  /*12b70*/  MUFU.EX2 R3, R138 ;  /* 0x0000008a00037308 */ /* 0x0002a20000000800 */
[----:B------:R-:W-:Y:S02]  /*12b80*/  IMAD.MOV.U32 R117, RZ, RZ, R251 ;  /* 0x000000ffff757224 */ /* 0x000fe400078e00fb */
[----:B------:R-:W-:Y:S02]  /*12b90*/  IMAD.MOV.U32 R68, RZ, RZ, R84 ;  /* 0x000000ffff447224 */ /* 0x000fe400078e0054 */
[----:B------:R-:W-:Y:S01]  /*12ba0*/  IMAD.MOV.U32 R61, RZ, RZ, R243 ;  /* 0x000000ffff3d7224 */ /* 0x000fe200078e00f3 */
[----:B-1----:R-:W-:Y:S01]  /*12bb0*/  MOV R138, R117 ;  /* 0x00000075008a7202 */ /* 0x002fe20000000f00 */
[----:B------:R-:W-:-:S02]  /*12bc0*/  IMAD.MOV.U32 R117, RZ, RZ, R85 ;  /* 0x000000ffff757224 */ /* 0x000fc400078e0055 */
[----:B------:R-:W-:Y:S02]  /*12bd0*/  IMAD.MOV.U32 R85, RZ, RZ, R58 ;  /* 0x000000ffff557224 */ /* 0x000fe400078e003a */
[----:B------:R-:W-:Y:S02]  /*12be0*/  IMAD.MOV.U32 R58, RZ, RZ, R68 ;  /* 0x000000ffff3a7224 */ /* 0x000fe400078e0044 */
[----:B--2---:R-:W-:Y:S01]  /*12bf0*/  FADD.FTZ R243, R3, R136 ;  /* 0x0000008803f37221 */ /* 0x004fe20000010000 */
[----:B------:R-:W-:Y:S02]  /*12c00*/  IMAD.MOV.U32 R68, RZ, RZ, R205 ;  /* 0x000000ffff447224 */ /* 0x000fe400078e00cd */
[----:B------:R-:W2:Y:S04]  /*12c10*/  LDL.LU R205, [R1+0x1a8] ;  /* 0x0001a80001cd7983 */ /* 0x000ea80000300800 */
[----:B------:R-:W3:Y:S01]  /*12c20*/  LDL R136, [R1+0xd4] ;  /* 0x0000d40001887983 */ /* 0x000ee20000100800 */
[----:B------:R-:W-:-:S02]  /*12c30*/  IMAD.MOV.U32 R84, RZ, RZ, R43 ;  /* 0x000000ffff547224 */ /* 0x000fc400078e002b */
[----:B------:R-:W-:Y:S02]  /*12c40*/  @!P4 HADD2 R72, -R22.H0_H0, -RZ.H0_H0 ;  /* 0xa00000ff1648c230 */ /* 0x000fe40000000900 */
[----:B------:R-:W-:Y:S02]  /*12c50*/  IMAD.MOV.U32 R43, RZ, RZ, R45 ;  /* 0x000000ffff2b7224 */ /* 0x000fe400078e002d */
[----:B------:R-:W-:Y:S02]  /*12c60*/  IMAD.MOV.U32 R45, RZ, RZ, R50 ;  /* 0x000000ffff2d7224 */ /* 0x000fe400078e0032 */
[----:B------:R-:W-:Y:S02]  /*12c70*/  IMAD.MOV.U32 R50, RZ, RZ, R102 ;  /* 0x000000ffff327224 */ /* 0x000fe400078e0066 */
[----:B------:R-:W-:Y:S02]  /*12c80*/  IMAD.MOV.U32 R46, RZ, RZ, R96 ;  /* 0x000000ffff2e7224 */ /* 0x000fe400078e0060 */
[----:B------:R-:W-:Y:S01]  /*12c90*/  IMAD.MOV.U32 R102, RZ, RZ, R67 ;  /* 0x000000ffff667224 */ /* 0x000fe200078e0043 */
[----:B------:R-:W-:Y:S01]  /*12ca0*/  PRMT R67, R23, 0x5410, R22 ;  /* 0x0000541017437816 */ /* 0x000fe20000000016 */
[----:B------:R-:W-:Y:S01]  /*12cb0*/  IMAD.MOV.U32 R59, RZ, RZ, R252 ;  /* 0x000000ffff3b7224 */ /* 0x000fe200078e00fc */
[----:B------:R-:W-:Y:S01]  /*12cc0*/  @!P4 PRMT R22, R72, 0x5410, RZ ;  /* 0x000054104816c816 */ /* 0x000fe200000000ff */
[----:B------:R-:W-:-:S02]  /*12cd0*/  IMAD.MOV.U32 R96, RZ, RZ, R44 ;  /* 0x000000ffff607224 */ /* 0x000fc400078e002c */
[----:B------:R-:W-:Y:S02]  /*12ce0*/  IMAD.MOV.U32 R57, RZ, RZ, R186 ;  /* 0x000000ffff397224 */ /* 0x000fe400078e00ba */
[----:B------:R-:W-:Y:S01]  /*12cf0*/  IMAD.MOV.U32 R44, RZ, RZ, R187 ;  /* 0x000000ffff2c7224 */ /* 0x000fe200078e00bb */
[----:B------:R-:W-:Y:S01]  /*12d00*/  MUFU.EX2 R186, R113 ;  /* 0x0000007100ba7308 */ /* 0x000fe20000000800 */
[----:B------:R-:W-:Y:S02]  /*12d10*/  IMAD.MOV.U32 R72, RZ, RZ, R117 ;  /* 0x000000ffff487224 */ /* 0x000fe400078e0075 */
[----:B------:R-:W-:Y:S01]  /*12d20*/  IMAD.MOV.U32 R117, RZ, RZ, R85 ;  /* 0x000000ffff757224 */ /* 0x000fe200078e0055 */
[----:B------:R-:W-:Y:S01]  /*12d30*/  MOV R85, R59 ;  /* 0x0000003b00557202 */ /* 0x000fe20000000f00 */
[----:B------:R-:W-:-:S03]  /*12d40*/  IMAD.MOV.U32 R59, RZ, RZ, R58 ;  /* 0x000000ffff3b7224 */ /* 0x000fc600078e003a */
[----:B------:R-:W1:Y:S01]  /*12d50*/  MUFU.EX2 R187, R112 ;  /* 0x0000007000bb7308 */ /* 0x000e620000000800 */
[----:B------:R-:W-:Y:S02]  /*12d60*/  IMAD.MOV.U32 R58, RZ, RZ, R57 ;  /* 0x000000ffff3a7224 */ /* 0x000fe400078e0039 */
[----:B------:R-:W-:Y:S01]  /*12d70*/  FADD.FTZ R10, R10, R20 ;  /* 0x000000140a0a7221 */ /* 0x000fe20000010000 */
[----:B------:R-:W-:Y:S02]  /*12d80*/  IMAD.MOV.U32 R57, RZ, RZ, R44 ;  /* 0x000000ffff397224 */ /* 0x000fe400078e002c */
[----:B------:R-:W-:Y:S02]  /*12d90*/  IMAD.MOV.U32 R44, RZ, RZ, R39 ;  /* 0x000000ffff2c7224 */ /* 0x000fe400078e0027 */
[----:B------:R-:W-:Y:S02]  /*12da0*/  IMAD.MOV.U32 R39, RZ, RZ, R185 ;  /* 0x000000ffff277224 */ /* 0x000fe400078e00b9 */
[----:B------:R-:W-:Y:S01]  /*12db0*/  @!P6 HADD2 R66, -R24.H0_H0, -RZ.H0_H0 ;  /* 0xa00000ff1842e230 */ /* 0x000fe20000000900 */
[----:B------:R-:W4:Y:S01]  /*12dc0*/  MUFU.EX2 R185, R139 ;  /* 0x0000008b00b97308 */ /* 0x000f220000000800 */
[----:B------:R-:W-:Y:S01]  /*12dd0*/  FADD.FTZ R251, R2, R10 ;  /* 0x0000000a02fb7221 */ /* 0x000fe20000010000 */
[----:B------:R-:W-:-:S02]  /*12de0*/  SHF.R.U32.HI R2, RZ, 0x18, R4 ;  /* 0x00000018ff027819 */ /* 0x000fc40000011604 */
[----:B------:R-:W-:Y:S02]  /*12df0*/  @!P6 PRMT R24, R66, 0x5410, RZ ;  /* 0x000054104218e816 */ /* 0x000fe400000000ff */
[----:B------:R-:W-:Y:S02]  /*12e00*/  ISETP.GE.U32.AND P6, PT, R218, R2, PT ;  /* 0x00000002da00720c */ /* 0x000fe40003fc6070 */
[----:B------:R-:W-:Y:S02]  /*12e10*/  SHF.R.U32.HI R2, RZ, 0x10, R4 ;  /* 0x00000010ff027819 */ /* 0x000fe40000011604 */
[----:B-1----:R-:W-:-:S04]  /*12e20*/  F2FP.F16.F32.PACK_AB R4, R186, R187 ;  /* 0x000000bbba04723e */ /* 0x002fc800000000ff */
[----:B------:R-:W-:Y:S01]  /*12e30*/  PRMT R20, R4, 0x7610, R20 ;  /* 0x0000761004147816 */ /* 0x000fe20000000014 */
[--C-:B------:R-:W-:Y:S01]  /*12e40*/  FADD.FTZ R252, R38, R11.reuse ;  /* 0x0000000b26fc7221 */ /* 0x100fe20000010000 */
[----:B------:R-:W-:Y:S02]  /*12e50*/  PRMT R11, R4, 0x7632, R11 ;  /* 0x00007632040b7816 */ /* 0x000fe4000000000b */
[----:B----4-:R-:W-:Y:S01]  /*12e60*/  F2FP.F16.F32.PACK_AB R3, R185, R3 ;  /* 0x00000003b903723e */ /* 0x010fe200000000ff */
[----:B------:R-:W-:Y:S01]  /*12e70*/  @!P3 HADD2 R73, -R20.H0_H0, -RZ.H0_H0 ;  /* 0xa00000ff1449b230 */ /* 0x000fe20000000900 */
[----:B------:R-:W-:Y:S01]  /*12e80*/  PRMT R66, R20, 0x5410, R11 ;  /* 0x0000541014427816 */ /* 0x000fe2000000000b */
[----:B------:R-:W-:Y:S01]  /*12e90*/  @!P5 HADD2 R71, -R23.H0_H0, -RZ.H0_H0 ;  /* 0xa00000ff1747d230 */ /* 0x000fe20000000900 */
[C---:B------:R-:W-:Y:S02]  /*12ea0*/  PRMT R10, R3.reuse, 0x7610, R10 ;  /* 0x00007610030a7816 */ /* 0x040fe4000000000a */
[----:B------:R-:W-:-:S02]  /*12eb0*/  PRMT R4, R3, 0x7632, R4 ;  /* 0x0000763203047816 */ /* 0x000fc40000000004 */
[----:B------:R-:W-:Y:S02]  /*12ec0*/  @!P3 PRMT R20, R73, 0x5410, RZ ;  /* 0x000054104914b816 */ /* 0x000fe400000000ff */
[----:B------:R-:W-:Y:S02]  /*12ed0*/  LOP3.LUT R2, R2, 0xff, RZ, 0xc0, !PT ;  /* 0x000000ff02027812 */ /* 0x000fe400078ec0ff */
[----:B------:R-:W-:Y:S01]  /*12ee0*/  MOV R73, R85 ;  /* 0x0000005500497202 */ /* 0x000fe20000000f00 */
[----:B------:R-:W-:Y:S01]  /*12ef0*/  IMAD.MOV.U32 R85, RZ, RZ, R44 ;  /* 0x000000ffff557224 */ /* 0x000fe200078e002c */
[----:B------:R-:W-:Y:S01]  /*12f00*/  MOV R44, R244 ;  /* 0x000000f4002c7202 */ /* 0x000fe20000000f00 */
[----:B------:R-:W-:Y:S01]  /*12f10*/  IMAD.MOV.U32 R116, RZ, RZ, R245 ;  /* 0x000000ffff747224 */ /* 0x000fe200078e00f5 */
[----:B------:R-:W-:Y:S02]  /*12f20*/  @!P5 PRMT R23, R71, 0x5410, RZ ;  /* 0x000054104717d816 */ /* 0x000fe400000000ff */
[----:B------:R-:W-:-:S02]  /*12f30*/  ISETP.GE.U32.AND P5, PT, R218, R2, PT ;  /* 0x00000002da00720c */ /* 0x000fc40003fa6070 */
[--C-:B------:R-:W-:Y:S02]  /*12f40*/  SHF.R.U32.HI R2, RZ, 0x18, R0.reuse ;  /* 0x00000018ff027819 */ /* 0x100fe40000011600 */
[----:B------:R-:W-:Y:S01]  /*12f50*/  SHF.R.U32.HI R0, RZ, 0x10, R0 ;  /* 0x00000010ff007819 */ /* 0x000fe20000011600 */
[----:B------:R-:W-:-:S03]  /*12f60*/  IMAD.MOV.U32 R62, RZ, RZ, R39 ;  /* 0x000000ffff3e7224 */ /* 0x000fc600078e0027 */
[----:B------:R-:W-:Y:S02]  /*12f70*/  LOP3.LUT R0, R0, 0xff, RZ, 0xc0, !PT ;  /* 0x000000ff00007812 */ /* 0x000fe400078ec0ff */
[C---:B------:R-:W-:Y:S02]  /*12f80*/  ISETP.GE.U32.AND P4, PT, R218.reuse, R2, PT ;  /* 0x00000002da00720c */ /* 0x040fe40003f86070 */
[----:B------:R-:W-:Y:S02]  /*12f90*/  ISETP.GE.U32.AND P3, PT, R218, R0, PT ;  /* 0x00000000da00720c */ /* 0x000fe40003f66070 */
[C---:B------:R-:W-:Y:S02]  /*12fa0*/  PRMT R2, R137.reuse, 0x7610, R2 ;  /* 0x0000761089027816 */ /* 0x040fe40000000002 */
[----:B------:R-:W-:Y:S02]  /*12fb0*/  PRMT R0, R137, 0x7632, R0 ;  /* 0x0000763289007816 */ /* 0x000fe40000000000 */
[----:B---3--:R-:W-:-:S05]  /*12fc0*/  LOP3.LUT R3, R15, R136, R172, 0x96, !PT ;  /* 0x000000880f037212 */ /* 0x008fca00078e96ac */
[----:B------:R-:W-:-:S05]  /*12fd0*/  IMAD.WIDE.U32 R244, R3, -0x326172a9, RZ ;  /* 0xcd9e8d5703f47825 */ /* 0x000fca00078e00ff */
[----:B------:R-:W-:-:S05]  /*12fe0*/  LOP3.LUT R3, R245, R207, R36, 0x96, !PT ;  /* 0x000000cff5037212 */ /* 0x000fca00078e9624 */
[----:B------:R-:W-:Y:S01]  /*12ff0*/  IMAD.WIDE.U32 R38, R3, -0x2daee0ad, RZ ;  /* 0xd2511f5303267825 */ /* 0x000fe200078e00ff */
[----:B------:R-:W-:Y:S02]  /*13000*/  LOP3.LUT R3, R35, R249, R14, 0x96, !PT ;  /* 0x000000f923037212 */ /* 0x000fe400078e960e */
[----:B------:R-:W3:Y:S04]  /*13010*/  LDL.LU.64 R14, [R1+0x1a0] ;  /* 0x0001a000010e7983 */ /* 0x000ee80000300a00 */
[----:B------:R-:W4:Y:S04]  /*13020*/  LDL R137, [R1+0x12c] ;  /* 0x00012c0001897983 */ /* 0x000f280000100800 */
[----:B------:R-:W-:Y:S04]  /*13030*/  ST.E.U16 desc[UR4][R12.64+-0x80], R49 ;  /* 0xffff80310c007985 */ /* 0x000fe8000c101504 */
[----:B------:R-:W-:Y:S01]  /*13040*/  ST.E.U16 desc[UR4][R12.64+-0x7e], R48 ;  /* 0xffff82300c007985 */ /* 0x000fe2000c101504 */
[----:B------:R-:W-:Y:S01]  /*13050*/  LOP3.LUT R39, R39, R248, R34, 0x96, !PT ;  /* 0x000000f827277212 */ /* 0x000fe200078e9622 */
[----:B------:R-:W-:-:S02]  /*13060*/  IMAD.WIDE.U32 R34, R3, -0x326172a9, RZ ;  /* 0xcd9e8d5703227825 */ /* 0x000fc400078e00ff */
[----:B------:R-:W-:Y:S04]  /*13070*/  ST.E.U16 desc[UR4][R18.64+-0x80], R53 ;  /* 0xffff803512007985 */ /* 0x000fe8000c101504 */
[----:B------:R1:W-:Y:S01]  /*13080*/  ST.E.U16 desc[UR4][R18.64+-0x7e], R52 ;  /* 0xffff823412007985 */ /* 0x0003e2000c101504 */
[----:B------:R-:W-:Y:S02]  /*13090*/  IMAD.MOV.U32 R139, RZ, RZ, R117 ;  /* 0x000000ffff8b7224 */ /* 0x000fe400078e0075 */
[----:B------:R-:W-:Y:S01]  /*130a0*/  IMAD.MOV.U32 R117, RZ, RZ, R57 ;  /* 0x000000ffff757224 */ /* 0x000fe200078e0039 */
[----:B------:R-:W-:Y:S01]  /*130b0*/  LOP3.LUT R35, R35, R73, R244, 0x96, !PT ;  /* 0x0000004923237212 */ /* 0x000fe200078e96f4 */
[----:B------:R-:W-:Y:S02]  /*130c0*/  IMAD.MOV.U32 R129, RZ, RZ, R61 ;  /* 0x000000ffff817224 */ /* 0x000fe400078e003d */
[----:B------:R-:W-:-:S02]  /*130d0*/  @!P5 HADD2 R78, -R2.H0_H0, -RZ.H0_H0 ;  /* 0xa00000ff024ed230 */ /* 0x000fc40000000900 */
[----:B------:R-:W-:Y:S01]  /*130e0*/  IMAD.MOV.U32 R61, RZ, RZ, R101 ;  /* 0x000000ffff3d7224 */ /* 0x000fe200078e0065 */
[----:B------:R-:W-:Y:S01]  /*130f0*/  MOV R113, R117 ;  /* 0x0000007500717202 */ /* 0x000fe20000000f00 */
[----:B------:R-:W-:Y:S02]  /*13100*/  IMAD.MOV.U32 R117, RZ, RZ, R100 ;  /* 0x000000ffff757224 */ /* 0x000fe400078e0064 */
[----:B------:R-:W-:Y:S02]  /*13110*/  IMAD.MOV.U32 R60, RZ, RZ, R58 ;  /* 0x000000ffff3c7224 */ /* 0x000fe400078e003a */
[----:B------:R-:W-:Y:S01]  /*13120*/  IMAD.MOV.U32 R58, RZ, RZ, R50 ;  /* 0x000000ffff3a7224 */ /* 0x000fe200078e0032 */
[----:B------:R-:W-:Y:S01]  /*13130*/  PRMT R50, R2, 0x5410, R0 ;  /* 0x0000541002327816 */ /* 0x000fe20000000000 */
[----:B-1----:R-:W-:-:S05]  /*13140*/  IMAD.WIDE.U32 R52, R39, -0x326172a9, RZ ;  /* 0xcd9e8d5727347825 */ /* 0x002fca00078e00ff */
[----:B------:R-:W-:Y:S01]  /*13150*/  LOP3.LUT R3, R53, R72, R34, 0x96, !PT ;  /* 0x0000004835037212 */ /* 0x000fe200078e9622 */
[----:B----4-:R-:W-:Y:S02]  /*13160*/  IMAD.WIDE.U32 R48, R137, -0x326172a9, RZ ;  /* 0xcd9e8d5789307825 */ /* 0x010fe400078e00ff */
[----:B------:R-:W4:Y:S02]  /*13170*/  LDL R137, [R1+0xdc] ;  /* 0x0000dc0001897983 */ /* 0x000f240000100800 */
[----:B------:R-:W-:-:S04]  /*13180*/  IMAD.WIDE.U32 R34, R35, -0x2daee0ad, RZ ;  /* 0xd2511f5323227825 */ /* 0x000fc800078e00ff */
[----:B------:R-:W-:-:S04]  /*13190*/  IMAD.WIDE.U32 R100, R3, -0x2daee0ad, RZ ;  /* 0xd2511f5303647825 */ /* 0x000fc800078e00ff */
[----:B------:R-:W-:Y:S01]  /*131a0*/  @!P6 HADD2 R77, -R0.H0_H0, -RZ.H0_H0 ;  /* 0xa00000ff004de230 */ /* 0x000fe20000000900 */
[----:B------:R-:W-:Y:S01]  /*131b0*/  @!P5 PRMT R2, R78, 0x5410, RZ ;  /* 0x000054104e02d816 */ /* 0x000fe200000000ff */
[----:B------:R1:W-:Y:S01]  /*131c0*/  ST.E.U16 desc[UR4][R16.64+-0x80], R6 ;  /* 0xffff800610007985 */ /* 0x0003e2000c101504 */
[----:B------:R-:W-:Y:S01]  /*131d0*/  LOP3.LUT R3, R101, R138, R34, 0x96, !PT ;  /* 0x0000008a65037212 */ /* 0x000fe200078e9622 */
[----:B------:R-:W-:Y:S02]  /*131e0*/  IMAD.MOV.U32 R71, RZ, RZ, R116 ;  /* 0x000000ffff477224 */ /* 0x000fe400078e0074 */
[----:B------:R-:W-:Y:S01]  /*131f0*/  ST.E.U16 desc[UR4][R16.64+-0x7e], R5 ;  /* 0xffff820510007985 */ /* 0x000fe2000c101504 */
[----:B------:R-:W-:Y:S01]  /*13200*/  IMAD.MOV.U32 R112, RZ, RZ, R85 ;  /* 0x000000ffff707224 */ /* 0x000fe200078e0055 */
[----:B------:R-:W-:Y:S01]  /*13210*/  @!P6 PRMT R0, R77, 0x5410, RZ ;  /* 0x000054104d00e816 */ /* 0x000fe200000000ff */
[----:B------:R-:W-:Y:S01]  /*13220*/  IMAD.MOV.U32 R116, RZ, RZ, R59 ;  /* 0x000000ffff747224 */ /* 0x000fe200078e003b */
[----:B---3--:R3:W-:Y:S01]  /*13230*/  ST.E.U16 desc[UR4][R14.64+-0x80], R2 ;  /* 0xffff80020e007985 */ /* 0x0087e2000c101504 */
[----:B------:R-:W-:-:S02]  /*13240*/  IMAD.MOV.U32 R85, RZ, RZ, R46 ;  /* 0x000000ffff557224 */ /* 0x000fc400078e002e */
[----:B------:R-:W-:Y:S01]  /*13250*/  IMAD.MOV.U32 R59, RZ, RZ, R47 ;  /* 0x000000ffff3b7224 */ /* 0x000fe200078e002f */
[----:B------:R2:W-:Y:S01]  /*13260*/  ST.E.U16 desc[UR4][R14.64+-0x7e], R0 ;  /* 0xffff82000e007985 */ /* 0x0005e2000c101504 */
[----:B-1----:R-:W-:-:S05]  /*13270*/  LOP3.LUT R6, R35, R139, R38, 0x96, !PT ;  /* 0x0000008b23067212 */ /* 0x002fca00078e9626 */
[----:B------:R-:W-:-:S04]  /*13280*/  IMAD.WIDE.U32 R46, R6, -0x326172a9, RZ ;  /* 0xcd9e8d57062e7825 */ /* 0x000fc800078e00ff */
[----:B---3--:R-:W-:-:S05]  /*13290*/  IMAD.WIDE.U32 R2, R3, -0x326172a9, RZ ;  /* 0xcd9e8d5703027825 */ /* 0x008fca00078e00ff */
[----:B--2---:R-:W-:Y:S02]  /*132a0*/  LOP3.LUT R0, R3, R250, R46, 0x96, !PT ;  /* 0x000000fa03007212 */ /* 0x004fe400078e962e */
[C---:B------:R-:W-:Y:S02]  /*132b0*/  LOP3.LUT R3, R2.reuse, 0xffff, RZ, 0xc0, !PT ;  /* 0x0000ffff02037812 */ /* 0x040fe400078ec0ff */
[--C-:B------:R-:W-:Y:S02]  /*132c0*/  SHF.R.U32.HI R6, RZ, 0x10, R2.reuse ;  /* 0x00000010ff067819 */ /* 0x100fe40000011602 */
[----:B------:R-:W-:Y:S02]  /*132d0*/  LOP3.LUT R34, R2, 0xff, RZ, 0xc0, !PT ;  /* 0x000000ff02227812 */ /* 0x000fe400078ec0ff */
[----:B------:R-:W-:Y:S02]  /*132e0*/  SHF.R.U32.HI R5, RZ, 0x18, R2 ;  /* 0x00000018ff057819 */ /* 0x000fe40000011602 */
[----:B------:R-:W-:-:S02]  /*132f0*/  SHF.R.U32.HI R3, RZ, 0x8, R3 ;  /* 0x00000008ff037819 */ /* 0x000fc40000011603 */
[----:B------:R-:W-:Y:S02]  /*13300*/  LOP3.LUT R2, R6, 0xff, RZ, 0xc0, !PT ;  /* 0x000000ff06027812 */ /* 0x000fe400078ec0ff */
[----:B------:R-:W-:Y:S02]  /*13310*/  PRMT R35, R34, 0x5410, R3 ;  /* 0x0000541022237816 */ /* 0x000fe40000000003 */
[----:B------:R-:W-:Y:S02]  /*13320*/  PRMT R34, R2, 0x5410, R5 ;  /* 0x0000541002227816 */ /* 0x000fe40000000005 */
[----:B------:R-:W-:Y:S01]  /*13330*/  LOP3.LUT R2, R0, 0xffff, RZ, 0xc0, !PT ;  /* 0x0000ffff00027812 */ /* 0x000fe200078ec0ff */
[----:B------:R-:W-:-:S03]  /*13340*/  IMAD.MOV.U32 R128, RZ, RZ, R60 ;  /* 0x000000ffff807224 */ /* 0x000fc600078e003c */
[----:B------:R-:W-:Y:S02]  /*13350*/  SHF.R.U32.HI R3, RZ, 0x8, R2 ;  /* 0x00000008ff037819 */ /* 0x000fe40000011602 */
[----:B------:R-:W-:Y:S01]  /*13360*/  LOP3.LUT R2, R0, 0xff, RZ, 0xc0, !PT ;  /* 0x000000ff00027812 */ /* 0x000fe200078ec0ff */
[----:B------:R-:W-:-:S03]  /*13370*/  IMAD.MOV.U32 R60, RZ, RZ, R43 ;  /* 0x000000ffff3c7224 */ /* 0x000fc600078e002b */
[----:B------:R-:W-:Y:S02]  /*13380*/  PRMT R43, R2, 0x5410, R3 ;  /* 0x00005410022b7816 */ /* 0x000fe40000000003 */
[----:B------:R-:W-:Y:S01]  /*13390*/  SHF.R.U32.HI R3, RZ, 0x10, R0 ;  /* 0x00000010ff037819 */ /* 0x000fe20000011600 */
[----:B------:R-:W-:Y:S01]  /*133a0*/  IMAD.MOV.U32 R63, RZ, RZ, R62 ;  /* 0x000000ffff3f7224 */ /* 0x000fe200078e003e */
[----:B------:R-:W-:Y:S02]  /*133b0*/  SHF.R.U32.HI R2, RZ, 0x18, R0 ;  /* 0x00000018ff027819 */ /* 0x000fe40000011600 */
[----:B------:R-:W-:Y:S02]  /*133c0*/  LOP3.LUT R0, R3, 0xff, RZ, 0xc0, !PT ;  /* 0x000000ff03007812 */ /* 0x000fe400078ec0ff */
[----:B------:R-:W-:Y:S01]  /*133d0*/  MOV R62, R96 ;  /* 0x00000060003e7202 */ /* 0x000fe20000000f00 */
[----:B------:R-:W-:Y:S02]  /*133e0*/  IMAD.MOV.U32 R96, RZ, RZ, R45 ;  /* 0x000000ffff607224 */ /* 0x000fe400078e002d */
[----:B------:R-:W-:Y:S01]  /*133f0*/  IMAD.MOV.U32 R45, RZ, RZ, R42 ;  /* 0x000000ffff2d7224 */ /* 0x000fe200078e002a */
[----:B------:R-:W-:Y:S01]  /*13400*/  PRMT R42, R0, 0x5410, R2 ;  /* 0x00005410002a7816 */ /* 0x000fe20000000002 */
[----:B------:R-:W-:Y:S04]  /*13410*/  ST.E.U16 desc[UR4][R12.64+-0x70], R65 ;  /* 0xffff90410c007985 */ /* 0x000fe8000c101504 */
[----:B------:R-:W-:Y:S04]  /*13420*/  ST.E.U16 desc[UR4][R12.64+-0x6e], R64 ;  /* 0xffff92400c007985 */ /* 0x000fe8000c101504 */
[----:B------:R-:W-:Y:S04]  /*13430*/  ST.E.U16 desc[UR4][R18.64+-0x70], R40 ;  /* 0xffff902812007985 */ /* 0x000fe8000c101504 */
[----:B------:R-:W-:Y:S04]  /*13440*/  ST.E.U16 desc[UR4][R18.64+-0x6e], R41 ;  /* 0xffff922912007985 */ /* 0x000fe8000c101504 */
[----:B------:R1:W-:Y:S01]  /*13450*/  ST.E.U16 desc[UR4][R16.64+-0x6e], R7 ;  /* 0xffff920710007985 */ /* 0x0003e2000c101504 */
[----:B------:R-:W-:-:S03]  /*13460*/  LOP3.LUT R2, R37, R208, R48, 0x96, !PT ;  /* 0x000000d025027212 */ /* 0x000fc600078e9630 */
[----:B------:R-:W-:Y:S01]  /*13470*/  STL.64 [R1+0xa0], R48 ;  /* 0x0000a03001007387 */ /* 0x000fe20000100a00 */
[----:B----4-:R-:W-:-:S05]  /*13480*/  LOP3.LUT R0, R137, R49, RZ, 0x3c, !PT ;  /* 0x0000003189007212 */ /* 0x010fca00078e3cff */
[----:B-1----:R-:W-:-:S05]  /*13490*/  IMAD.WIDE.U32 R6, R0, -0x2daee0ad, RZ ;  /* 0xd2511f5300067825 */ /* 0x002fca00078e00ff */
[----:B------:R1:W-:Y:S01]  /*134a0*/  STL.64 [R1+0x48], R6 ;  /* 0x0000480601007387 */ /* 0x0003e20000100a00 */
[----:B------:R-:W-:-:S03]  /*134b0*/  LOP3.LUT R0, R7, R136, R172, 0x96, !PT ;  /* 0x0000008807007212 */ /* 0x000fc600078e96ac */
[----:B------:R2:W5:Y:S04]  /*134c0*/  LDL.LU.64 R172, [R1+0x198] ;  /* 0x0001980001ac7983 */ /* 0x0005680000300a00 */
[----:B------:R-:W3:Y:S01]  /*134d0*/  LDL.LU R208, [R1+0x194] ;  /* 0x0001940001d07983 */ /* 0x000ee20000300800 */
[----:B------:R-:W-:-:S05]  /*134e0*/  IMAD.WIDE.U32 R38, R0, -0x326172a9, RZ ;  /* 0xcd9e8d5700267825 */ /* 0x000fca00078e00ff */
[----:B------:R-:W-:Y:S01]  /*134f0*/  STL.64 [R1+0x40], R38 ;  /* 0x0000402601007387 */ /* 0x000fe20000100a00 */
[----:B------:R-:W-:-:S03]  /*13500*/  LOP3.LUT R5, R39, R207, R36, 0x96, !PT ;  /* 0x000000cf27057212 */ /* 0x000fc600078e9624 */
[----:B------:R-:W4:Y:S01]  /*13510*/  LDL.LU R207, [R1+0x190] ;  /* 0x0001900001cf7983 */ /* 0x000f220000300800 */
[----:B------:R-:W-:-:S03]  /*13520*/  IMAD.WIDE.U32 R2, R2, -0x2daee0ad, RZ ;  /* 0xd2511f5302027825 */ /* 0x000fc600078e00ff */
[----:B------:R-:W-:Y:S02]  /*13530*/  ST.E.U16 desc[UR4][R16.64+-0x70], R21 ;  /* 0xffff901510007985 */ /* 0x000fe4000c101504 */
[----:B------:R-:W-:Y:S02]  /*13540*/  LOP3.LUT R0, R3, R249, R6, 0x96, !PT ;  /* 0x000000f903007212 */ /* 0x000fe400078e9606 */
[----:B------:R-:W-:Y:S04]  /*13550*/  ST.E.U16 desc[UR4][R14.64+-0x70], R9 ;  /* 0xffff90090e007985 */ /* 0x000fe8000c101504 */
[----:B------:R2:W-:Y:S01]  /*13560*/  ST.E.U16 desc[UR4][R14.64+-0x6e], R8 ;  /* 0xffff92080e007985 */ /* 0x0005e2000c101504 */
[----:B-1----:R-:W-:-:S04]  /*13570*/  IMAD.WIDE.U32 R6, R0, -0x326172a9, RZ ;  /* 0xcd9e8d5700067825 */ /* 0x002fc800078e00ff */
[----:B------:R-:W-:Y:S02]  /*13580*/  @!P3 HADD2 R76, -R10.H0_H0, -RZ.H0_H0 ;  /* 0xa00000ff0a4cb230 */ /* 0x000fe40000000900 */
[----:B------:R-:W-:Y:S02]  /*13590*/  @!P4 HADD2 R75, -R4.H0_H0, -RZ.H0_H0 ;  /* 0xa00000ff044bc230 */ /* 0x000fe40000000900 */
[----:B------:R-:W-:Y:S02]  /*135a0*/  IMAD.MOV.U32 R57, RZ, RZ, R102 ;  /* 0x000000ffff397224 */ /* 0x000fe400078e0066 */
[----:B------:R-:W-:Y:S02]  /*135b0*/  @!P2 HADD2 R74, -R11.H0_H0, -RZ.H0_H0 ;  /* 0xa00000ff0b4aa230 */ /* 0x000fe40000000900 */
[----:B------:R-:W-:Y:S01]  /*135c0*/  IMAD.MOV.U32 R136, RZ, RZ, R241 ;  /* 0x000000ffff887224 */ /* 0x000fe200078e00f1 */
[----:B------:R1:W5:Y:S01]  /*135d0*/  LDL.LU R249, [R1+0x18c] ;  /* 0x00018c0001f97983 */ /* 0x0003620000300800 */
[----:B--2---:R-:W-:-:S05]  /*135e0*/  IMAD.WIDE.U32 R8, R5, -0x2daee0ad, RZ ;  /* 0xd2511f5305087825 */ /* 0x004fca00078e00ff */
[----:B------:R-:W-:Y:S02]  /*135f0*/  LOP3.LUT R0, R9, R248, R2, 0x96, !PT ;  /* 0x000000f809007212 */ /* 0x000fe400078e9602 */
[----:B------:R-:W-:Y:S01]  /*13600*/  PRMT R102, R10, 0x5410, R4 ;  /* 0x000054100a667816 */ /* 0x000fe20000000004 */
[----:B------:R2:W-:Y:S02]  /*13610*/  ST.E.U16 desc[UR4][R12.64+-0x60], R30 ;  /* 0xffffa01e0c007985 */ /* 0x0005e4000c101504 */
[----:B------:R-:W-:Y:S01]  /*13620*/  IMAD.WIDE.U32 R64, R0, -0x326172a9, RZ ;  /* 0xcd9e8d5700407825 */ /* 0x000fe200078e00ff */
[----:B------:R-:W-:Y:S01]  /*13630*/  LOP3.LUT R2, R7, R73, R38, 0x96, !PT ;  /* 0x0000004907027212 */ /* 0x000fe200078e9626 */
[----:B------:R-:W-:Y:S03]  /*13640*/  ST.E.U16 desc[UR4][R12.64+-0x5e], R31 ;  /* 0xffffa21f0c007985 */ /* 0x000fe6000c101504 */
[----:B------:R-:W-:Y:S01]  /*13650*/  LOP3.LUT R0, R65, R72, R6, 0x96, !PT ;  /* 0x0000004841007212 */ /* 0x000fe200078e9606 */
[----:B------:R-:W-:Y:S01]  /*13660*/  IMAD.WIDE.U32 R2, R2, -0x2daee0ad, RZ ;  /* 0xd2511f5302027825 */ /* 0x000fe200078e00ff */
[----:B------:R-:W-:Y:S01]  /*13670*/  @!P2 PRMT R11, R74, 0x5410, RZ ;  /* 0x000054104a0ba816 */ /* 0x000fe200000000ff */
[----:B------:R1:W5:Y:S02]  /*13680*/  LDL.LU R248, [R1+0x188] ;  /* 0x0001880001f87983 */ /* 0x0003640000300800 */
[----:B------:R-:W-:Y:S01]  /*13690*/  IMAD.WIDE.U32 R48, R0, -0x2daee0ad, RZ ;  /* 0xd2511f5300307825 */ /* 0x000fe200078e00ff */
[----:B------:R-:W-:-:S04]  /*136a0*/  LOP3.LUT R5, R3, R139, R8, 0x96, !PT ;  /* 0x0000008b03057212 */ /* 0x000fc800078e9608 */
[----:B------:R-:W-:-:S05]  /*136b0*/  LOP3.LUT R2, R49, R138, R2, 0x96, !PT ;  /* 0x0000008a31027212 */ /* 0x000fca00078e9602 */
[----:B------:R-:W-:Y:S01]  /*136c0*/  IMAD.WIDE.U32 R2, R2, -0x326172a9, RZ ;  /* 0xcd9e8d5702027825 */ /* 0x000fe200078e00ff */
[----:B------:R-:W-:-:S03]  /*136d0*/  MOV R139, R44 ;  /* 0x0000002c008b7202 */ /* 0x000fc60000000f00 */
[----:B------:R-:W-:Y:S01]  /*136e0*/  IMAD.MOV.U32 R72, RZ, RZ, R71 ;  /* 0x000000ffff487224 */ /* 0x000fe200078e0047 */
[C---:B------:R-:W-:Y:S01]  /*136f0*/  LOP3.LUT R0, R2.reuse, 0xffff, RZ, 0xc0, !PT ;  /* 0x0000ffff02007812 */ /* 0x040fe200078ec0ff */
[----:B------:R-:W-:Y:S01]  /*13700*/  IMAD.MOV.U32 R71, RZ, RZ, R57 ;  /* 0x000000ffff477224 */ /* 0x000fe200078e0039 */
[----:B------:R-:W-:Y:S01]  /*13710*/  LOP3.LUT R6, R2, 0xff, RZ, 0xc0, !PT ;  /* 0x000000ff02067812 */ /* 0x000fe200078ec0ff */
[----:B------:R-:W-:Y:S01]  /*13720*/  IMAD.MOV.U32 R57, RZ, RZ, R45 ;  /* 0x000000ffff397224 */ /* 0x000fe200078e002d */
[----:B------:R-:W-:Y:S01]  /*13730*/  SHF.R.U32.HI R0, RZ, 0x8, R0 ;  /* 0x00000008ff007819 */ /* 0x000fe20000011600 */
[----:B------:R-:W-:Y:S01]  /*13740*/  IMAD.WIDE.U32 R44, R5, -0x326172a9, RZ ;  /* 0xcd9e8d57052c7825 */ /* 0x000fe200078e00ff */
[----:B------:R-:W-:Y:S02]  /*13750*/  SHF.R.U32.HI R5, RZ, 0x10, R2 ;  /* 0x00000010ff057819 */ /* 0x000fe40000011602 */
[----:B------:R-:W-:Y:S02]  /*13760*/  PRMT R6, R6, 0x5410, R0 ;  /* 0x0000541006067816 */ /* 0x000fe40000000000 */
[----:B------:R-:W-:-:S02]  /*13770*/  @!P3 PRMT R10, R76, 0x5410, RZ ;  /* 0x000054104c0ab816 */ /* 0x000fc400000000ff */
[----:B------:R-:W-:Y:S02]  /*13780*/  @!P4 PRMT R4, R75, 0x5410, RZ ;  /* 0x000054104b04c816 */ /* 0x000fe400000000ff */
[----:B------:R-:W-:Y:S02]  /*13790*/  LOP3.LUT R0, R3, R250, R44, 0x96, !PT ;  /* 0x000000fa03007212 */ /* 0x000fe400078e962c */
[----:B------:R-:W-:Y:S01]  /*137a0*/  SHF.R.U32.HI R3, RZ, 0x18, R2 ;  /* 0x00000018ff037819 */ /* 0x000fe20000011602 */
[----:B------:R-:W-:Y:S01]  /*137b0*/  ST.E.U16 desc[UR4][R18.64+-0x60], R33 ;  /* 0xffffa02112007985 */ /* 0x000fe2000c101504 */
[----:B------:R-:W-:-:S03]  /*137c0*/  LOP3.LUT R2, R5, 0xff, RZ, 0xc0, !PT ;  /* 0x000000ff05027812 */ /* 0x000fc600078ec0ff */
[----:B------:R-:W-:Y:S01]  /*137d0*/  ST.E.U16 desc[UR4][R18.64+-0x5e], R32 ;  /* 0xffffa22012007985 */ /* 0x000fe2000c101504 */
[----:B--2---:R-:W-:-:S03]  /*137e0*/  PRMT R30, R2, 0x5410, R3 ;  /* 0x00005410021e7816 */ /* 0x004fc60000000003 */
[----:B------:R-:W-:Y:S01]  /*137f0*/  ST.E.U16 desc[UR4][R16.64+-0x60], R25 ;  /* 0xffffa01910007985 */ /* 0x000fe2000c101504 */
[----:B------:R-:W-:-:S03]  /*13800*/  LOP3.LUT R2, R0, 0xffff, RZ, 0xc0, !PT ;  /* 0x0000ffff00027812 */ /* 0x000fc600078ec0ff */
[----:B------:R-:W-:Y:S04]  /*13810*/  ST.E.U16 desc[UR4][R16.64+-0x5e], R24 ;  /* 0xffffa21810007985 */ /* 0x000fe8000c101504 */
[----:B------:R2:W-:Y:S04]  /*13820*/  ST.E.U16 desc[UR4][R14.64+-0x60], R10 ;  /* 0xffffa00a0e007985 */ /* 0x0005e8000c101504 */
[----:B------:R-:W-:Y:S04]  /*13830*/  ST.E.U16 desc[UR4][R14.64+-0x5e], R4 ;  /* 0xffffa2040e007985 */ /* 0x000fe8000c101504 */
[----:B------:R-:W-:Y:S04]  /*13840*/  ST.E.U16 desc[UR4][R12.64+-0x50], R27 ;  /* 0xffffb01b0c007985 */ /* 0x000fe8000c101504 */
[----:B------:R-:W-:Y:S04]  /*13850*/  ST.E.U16 desc[UR4][R12.64+-0x4e], R26 ;  /* 0xffffb21a0c007985 */ /* 0x000fe8000c101504 */
[----:B------:R-:W-:Y:S04]  /*13860*/  ST.E.U16 desc[UR4][R18.64+-0x50], R29 ;  /* 0xffffb01d12007985 */ /* 0x000fe8000c101504 */
[----:B------:R-:W-:Y:S01]  /*13870*/  ST.E.U16 desc[UR4][R18.64+-0x4e], R28 ;  /* 0xffffb21c12007985 */ /* 0x000fe2000c101504 */
[----:B------:R-:W-:-:S03]  /*13880*/  SHF.R.U32.HI R3, RZ, 0x8, R2 ;  /* 0x00000008ff037819 */ /* 0x000fc60000011602 */
[----:B------:R-:W-:Y:S04]  /*13890*/  ST.E.U16 desc[UR4][R16.64+-0x50], R23 ;  /* 0xffffb01710007985 */ /* 0x000fe8000c101504 */
[----:B------:R-:W-:Y:S01]  /*138a0*/  ST.E.U16 desc[UR4][R16.64+-0x4e], R22 ;  /* 0xffffb21610007985 */ /* 0x000fe2000c101504 */
[----:B------:R-:W-:-:S03]  /*138b0*/  LOP3.LUT R2, R0, 0xff, RZ, 0xc0, !PT ;  /* 0x000000ff00027812 */ /* 0x000fc600078ec0ff */
[----:B------:R-:W-:Y:S04]  /*138c0*/  ST.E.U16 desc[UR4][R14.64+-0x50], R20 ;  /* 0xffffb0140e007985 */ /* 0x000fe8000c101504 */
[----:B------:R1:W-:Y:S04]  /*138d0*/  ST.E.U16 desc[UR4][R14.64+-0x4e], R11 ;  /* 0xffffb20b0e007985 */ /* 0x0003e8000c101504 */
[----:B------:R-:W1:Y:S04]  /*138e0*/  LDSM.16.MT88.4 R24, [R175+0xa000] ;  /* 0x00a00000af18783b */ /* 0x000e680000004200 */
[----:B------:R-:W3:Y:S01]  /*138f0*/  LDSM.16.MT88.4 R20, [R205+0xa000] ;  /* 0x00a00000cd14783b */ /* 0x000ee20000004200 */
[----:B------:R-:W-:-:S02]  /*13900*/  PRMT R7, R2, 0x5410, R3 ;  /* 0x0000541002077816 */ /* 0x000fc40000000003 */
[--C-:B------:R-:W-:Y:S01]  /*13910*/  SHF.R.U32.HI R3, RZ, 0x10, R0.reuse ;  /* 0x00000010ff037819 */ /* 0x100fe20000011600 */
[----:B------:R-:W-:Y:S01]  /*13920*/  IMAD.MOV.U32 R138, RZ, RZ, R129 ;  /* 0x000000ffff8a7224 */ /* 0x000fe200078e0081 */
[----:B------:R-:W-:Y:S02]  /*13930*/  SHF.R.U32.HI R2, RZ, 0x18, R0 ;  /* 0x00000018ff027819 */ /* 0x000fe40000011600 */
[----:B------:R-:W-:Y:S02]  /*13940*/  LOP3.LUT R0, R3, 0xff, RZ, 0xc0, !PT ;  /* 0x000000ff03007812 */ /* 0x000fe400078ec0ff */
[----:B------:R-:W-:Y:S02]  /*13950*/  PRMT R129, R218, 0x7054, R218 ;  /* 0x00007054da817816 */ /* 0x000fe400000000da */
[----:B------:R-:W-:-:S03]  /*13960*/  PRMT R5, R0, 0x5410, R2 ;  /* 0x0000541000057816 */ /* 0x000fc60000000002 */
[--C-:B------:R-:W-:Y:S02]  /*13970*/  HSET2.LE.AND R0, R35, R129.reuse, PT ;  /* 0x0000008123007233 */ /* 0x100fe40003803000 */
[--C-:B------:R-:W-:Y:S01]  /*13980*/  HSET2.LE.AND R2, R34, R129.reuse, PT ;  /* 0x0000008122027233 */ /* 0x100fe20003803000 */
[----:B------:R-:W-:Y:S01]  /*13990*/  IMAD.MOV.U32 R73, RZ, RZ, R246 ;  /* 0x000000ffff497224 */ /* 0x000fe200078e00f6 */
[--C-:B------:R-:W-:Y:S02]  /*139a0*/  HSET2.LE.AND R3, R6, R129.reuse, PT ;  /* 0x0000008106037233 */ /* 0x100fe40003803000 */
[----:B--2---:R-:W-:Y:S01]  /*139b0*/  LOP3.LUT R10, R70, R0, RZ, 0xc0, !PT ;  /* 0x00000000460a7212 */ /* 0x004fe200078ec0ff */
[----:B------:R-:W-:Y:S01]  /*139c0*/  IMAD.MOV.U32 R32, RZ, RZ, R136 ;  /* 0x000000ffff207224 */ /* 0x000fe200078e0088 */
[----:B-1----:R-:W-:Y:S01]  /*139d0*/  LOP3.LUT R11, R56, R2, RZ, 0xc0, !PT ;  /* 0x00000002380b7212 */ /* 0x002fe200078ec0ff */
[----:B------:R-:W-:Y:S01]  /*139e0*/  IMAD.MOV.U32 R137, RZ, RZ, R72 ;  /* 0x000000ffff897224 */ /* 0x000fe200078e0048 */
[--C-:B------:R-:W-:Y:S01]  /*139f0*/  HSET2.LE.AND R0, R43, R129.reuse, PT ;  /* 0x000000812b007233 */ /* 0x100fe20003803000 */
[----:B------:R-:W-:Y:S01]  /*13a00*/  IMAD.MOV.U32 R34, RZ, RZ, R170 ;  /* 0x000000ffff227224 */ /* 0x000fe200078e00aa */
[----:B------:R-:W-:Y:S01]  /*13a10*/  HSET2.LE.AND R2, R42, R129, PT ;  /* 0x000000812a027233 */ /* 0x000fe20003803000 */
[----:B------:R-:W-:Y:S01]  /*13a20*/  IMAD.MOV.U32 R33, RZ, RZ, R73 ;  /* 0x000000ffff217224 */ /* 0x000fe200078e0049 */
[----:B------:R-:W-:Y:S01]  /*13a30*/  MOV R35, R171 ;  /* 0x000000ab00237202 */ /* 0x000fe20000000f00 */
[----:B------:R-:W-:Y:S01]  /*13a40*/  IMAD.MOV.U32 R136, RZ, RZ, R139 ;  /* 0x000000ffff887224 */ /* 0x000fe200078e008b */
[----:B------:R1:W5:Y:S01]  /*13a50*/  LDL.LU R246, [R1+0x184] ;  /* 0x0001840001f67983 */ /* 0x0003620000300800 */
[----:B------:R-:W-:-:S02]  /*13a60*/  IMAD.MOV.U32 R139, RZ, RZ, R71 ;  /* 0x000000ffff8b7224 */ /* 0x000fc400078e0047 */
[----:B------:R-:W-:Y:S01]  /*13a70*/  IMAD.MOV.U32 R73, RZ, RZ, R113 ;  /* 0x000000ffff497224 */ /* 0x000fe200078e0071 */
[----:B------:R-:W-:Y:S01]  /*13a80*/  MOV R113, R128 ;  /* 0x0000008000717202 */ /* 0x000fe20000000f00 */
[----:B------:R-:W-:Y:S01]  /*13a90*/  IMAD.MOV.U32 R72, RZ, RZ, R112 ;  /* 0x000000ffff487224 */ /* 0x000fe200078e0070 */
[----:B------:R-:W-:Y:S01]  /*13aa0*/  LOP3.LUT R8, R169, R0, RZ, 0xc0, !PT ;  /* 0x00000000a9087212 */ /* 0x000fe200078ec0ff */
[----:B------:R-:W-:Y:S01]  /*13ab0*/  IMAD.MOV.U32 R71, RZ, RZ, R63 ;  /* 0x000000ffff477224 */ /* 0x000fe200078e003f */
        /* <DEDUP_REMOVED lines=23> */
[----:B------:R-:W-:Y:S01]  /*13c30*/  HMMA.16816.F32 R168, R8, R24, R32 ;  /* 0x0000001808a8723c */ /* 0x000fe20000001820 */
[----:B------:R-:W-:Y:S01]  /*13c40*/  IMAD.MOV.U32 R73, RZ, RZ, R113 ;  /* 0x000000ffff497224 */ /* 0x000fe200078e0071 */
[----:B------:R1:W5:Y:S01]  /*13c50*/  LDL.LU R240, [R1+0x17c] ;  /* 0x00017c0001f07983 */ /* 0x0003620000300800 */
[----:B------:R-:W-:-:S02]  /*13c60*/  IMAD.MOV.U32 R72, RZ, RZ, R62 ;  /* 0x000000ffff487224 */ /* 0x000fc400078e003e */
[----:B------:R-:W-:Y:S01]  /*13c70*/  IMAD.MOV.U32 R63, RZ, RZ, R60 ;  /* 0x000000ffff3f7224 */ /* 0x000fe200078e003c */
[----:B------:R-:W-:Y:S01]  /*13c80*/  MOV R60, R57 ;  /* 0x00000039003c7202 */ /* 0x000fe20000000f00 */
[----:B------:R-:W-:Y:S02]  /*13c90*/  IMAD.MOV.U32 R113, RZ, RZ, R61 ;  /* 0x000000ffff717224 */ /* 0x000fe400078e003d */
[----:B------:R-:W-:Y:S02]  /*13ca0*/  IMAD.MOV.U32 R40, RZ, RZ, R77 ;  /* 0x000000ffff287224 */ /* 0x000fe400078e004d */
[----:B------:R-:W-:Y:S02]  /*13cb0*/  IMAD.MOV.U32 R75, RZ, RZ, R78 ;  /* 0x000000ffff4b7224 */ /* 0x000fe400078e004e */
[----:B------:R-:W-:Y:S01]  /*13cc0*/  IMAD.MOV.U32 R76, RZ, RZ, R74 ;  /* 0x000000ffff4c7224 */ /* 0x000fe200078e004a */
[----:B------:R-:W-:Y:S01]  /*13cd0*/  HMMA.16816.F32 R152, R4, R24, R152 ;  /* 0x000000180498723c */ /* 0x000fe20000001898 */
[----:B------:R-:W-:Y:S01]  /*13ce0*/  IMAD.MOV.U32 R62, RZ, RZ, R58 ;  /* 0x000000ffff3e7224 */ /* 0x000fe200078e003a */
[----:B------:R1:W5:Y:S01]  /*13cf0*/  LDL.LU R237, [R1+0x178] ;  /* 0x0001780001ed7983 */ /* 0x0003620000300800 */
[----:B------:R-:W-:-:S02]  /*13d00*/  IMAD.MOV.U32 R61, RZ, RZ, R59 ;  /* 0x000000ffff3d7224 */ /* 0x000fc400078e003b */
[----:B------:R-:W-:Y:S02]  /*13d10*/  IMAD.MOV.U32 R58, RZ, RZ, R222 ;  /* 0x000000ffff3a7224 */ /* 0x000fe400078e00de */
[----:B------:R-:W-:Y:S01]  /*13d20*/  IMAD.MOV.U32 R57, RZ, RZ, R217 ;  /* 0x000000ffff397224 */ /* 0x000fe200078e00d9 */
[----:B------:R-:W-:Y:S01]  /*13d30*/  MOV R77, R73 ;  /* 0x00000049004d7202 */ /* 0x000fe20000000f00 */
[----:B------:R-:W-:Y:S01]  /*13d40*/  IMAD.MOV.U32 R59, RZ, RZ, R223 ;  /* 0x000000ffff3b7224 */ /* 0x000fe200078e00df */
[-C--:B------:R-:W-:Y:S01]  /*13d50*/  HMMA.16816.F32 R148, R4, R26.reuse, R148 ;  /* 0x0000001a0494723c */ /* 0x080fe20000001894 */
[----:B------:R-:W-:Y:S01]  /*13d60*/  IMAD.MOV.U32 R78, RZ, RZ, R72 ;  /* 0x000000ffff4e7224 */ /* 0x000fe200078e0048 */
[----:B------:R1:W5:Y:S01]  /*13d70*/  LDL.LU R236, [R1+0x174] ;  /* 0x0001740001ec7983 */ /* 0x0003620000300800 */
[----:B------:R-:W-:Y:S02]  /*13d80*/  IMAD.MOV.U32 R74, RZ, RZ, R63 ;  /* 0x000000ffff4a7224 */ /* 0x000fe400078e003f */
[----:B------:R-:W-:Y:S01]  /*13d90*/  IMAD.MOV.U32 R73, RZ, RZ, R61 ;  /* 0x000000ffff497224 */ /* 0x000fe200078e003d */
[----:B------:R-:W-:Y:S01]  /*13da0*/  HMMA.16816.F32 R136, R8, R26, R136 ;  /* 0x0000001a0888723c */ /* 0x000fe20000001888 */
[----:B------:R-:W-:Y:S01]  /*13db0*/  IMAD.MOV.U32 R72, RZ, RZ, R62 ;  /* 0x000000ffff487224 */ /* 0x000fe200078e003e */
[----:B------:R-:W-:Y:S01]  /*13dc0*/  MOV R62, R58 ;  /* 0x0000003a003e7202 */ /* 0x000fe20000000f00 */
[----:B------:R-:W-:Y:S01]  /*13dd0*/  IMAD.MOV.U32 R63, RZ, RZ, R60 ;  /* 0x000000ffff3f7224 */ /* 0x000fe200078e003c */
[----:B------:R-:W-:Y:S01]  /*13de0*/  LDSM.16.MT88.4 R24, [R175+0xb000] ;  /* 0x00b00000af18783b */ /* 0x000fe20000004200 */
[----:B------:R-:W-:-:S02]  /*13df0*/  IMAD.MOV.U32 R61, RZ, RZ, R59 ;  /* 0x000000ffff3d7224 */ /* 0x000fc400078e003b */
[----:B------:R-:W-:Y:S01]  /*13e00*/  IMAD.MOV.U32 R60, RZ, RZ, R57 ;  /* 0x000000ffff3c7224 */ /* 0x000fe200078e0039 */
[----:B---3--:R-:W2:Y:S01]  /*13e10*/  LDSM.16.MT88.4 R36, [R208+0xa000] ;  /* 0x00a00000d024783b */ /* 0x008ea20000004200 */
[-C--:B------:R-:W-:Y:S03]  /*13e20*/  HMMA.16816.F32 R160, R8, R20.reuse, R160 ;  /* 0x0000001408a0723c */ /* 0x080fe600000018a0 */
[----:B------:R-:W-:Y:S03]  /*13e30*/  LDSM.16.MT88.4 R32, [R208+0xb000] ;  /* 0x00b00000d020783b */ /* 0x000fe60000004200 */
[C---:B------:R-:W-:Y:S01]  /*13e40*/  HMMA.16816.F32 R144, R4.reuse, R20, R144 ;  /* 0x000000140490723c */ /* 0x040fe20000001890 */
[----:B----4-:R-:W3:Y:S05]  /*13e50*/  LDSM.16.MT88.4 R28, [R207+0xa000] ;  /* 0x00a00000cf1c783b */ /* 0x010eea0000004200 */
[-C--:B------:R-:W-:Y:S06]  /*13e60*/  HMMA.16816.F32 R140, R4, R22.reuse, R140 ;  /* 0x00000016048c723c */ /* 0x080fec000000188c */
[----:B------:R-:W-:Y:S01]  /*13e70*/  HMMA.16816.F32 R180, R8, R22, R180 ;  /* 0x0000001608b4723c */ /* 0x000fe200000018b4 */
[----:B------:R-:W4:Y:S01]  /*13e80*/  LDSM.16.MT88.4 R20, [R205+0xb000] ;  /* 0x00b00000cd14783b */ /* 0x000f220000004200 */
[----:B------:R-:W-:-:S03]  /*13e90*/  IMAD.MOV.U32 R51, RZ, RZ, R78 ;  /* 0x000000ffff337224 */ /* 0x000fc600078e004e */
[----:B------:R1:W5:Y:S01]  /*13ea0*/  LDL.LU R223, [R1+0x170] ;  /* 0x0001700001df7983 */ /* 0x0003620000300800 */
[----:B------:R-:W-:Y:S02]  /*13eb0*/  IMAD.MOV.U32 R50, RZ, RZ, R61 ;  /* 0x000000ffff327224 */ /* 0x000fe400078e003d */
[----:B------:R-:W-:Y:S01]  /*13ec0*/  IMAD.MOV.U32 R3, RZ, RZ, R62 ;  /* 0x000000ffff037224 */ /* 0x000fe200078e003e */
[----:B------:R-:W-:Y:S01]  /*13ed0*/  MOV R0, R74 ;  /* 0x0000004a00007202 */ /* 0x000fe20000000f00 */
[----:B------:R-:W-:Y:S01]  /*13ee0*/  IMAD.MOV.U32 R55, RZ, RZ, R60 ;  /* 0x000000ffff377224 */ /* 0x000fe200078e003c */
[----:B------:R1:W5:Y:S01]  /*13ef0*/  LDL.LU R222, [R1+0x16c] ;  /* 0x00016c0001de7983 */ /* 0x0003620000300800 */
[----:B------:R-:W-:Y:S02]  /*13f00*/  IMAD.MOV.U32 R54, RZ, RZ, R73 ;  /* 0x000000ffff367224 */ /* 0x000fe400078e0049 */
[----:B------:R-:W-:Y:S01]  /*13f10*/  IMAD.MOV.U32 R2, RZ, RZ, R72 ;  /* 0x000000ffff027224 */ /* 0x000fe200078e0048 */
[----:B------:R1:W5:Y:S01]  /*13f20*/  LDL.LU R217, [R1+0x168] ;  /* 0x0001680001d97983 */ /* 0x0003620000300800 */
[----:B--2---:R-:W-:Y:S07]  /*13f30*/  HMMA.16816.F32 R56, R4, R36, R156 ;  /* 0x000000240438723c */ /* 0x004fee000000189c */
[----:B------:R-:W-:-:S02]  /*13f40*/  IMAD.MOV.U32 R156, RZ, RZ, R40 ;  /* 0x000000ffff9c7224 */ /* 0x000fc400078e0028 */
[----:B------:R-:W2:Y:S01]  /*13f50*/  LDSM.16.MT88.4 R40, [R207+0xb000] ;  /* 0x00b00000cf28783b */ /* 0x000ea20000004200 */
[----:B------:R-:W-:Y:S01]  /*13f60*/  HMMA.16816.F32 R196, R8, R36, R196 ;  /* 0x0000002408c4723c */ /* 0x000fe200000018c4 */
[----:B------:R-:W-:Y:S02]  /*13f70*/  IMAD.MOV.U32 R158, RZ, RZ, R76 ;  /* 0x000000ffff9e7224 */ /* 0x000fe400078e004c */
[----:B------:R-:W-:-:S04]  /*13f80*/  IMAD.MOV.U32 R159, RZ, RZ, R77 ;  /* 0x000000ffff9f7224 */ /* 0x000fc800078e004d */
[----:B------:R-:W-:Y:S02]  /*13f90*/  IMAD.MOV.U32 R37, RZ, RZ, R63 ;  /* 0x000000ffff257224 */ /* 0x000fe400078e003f */
[----:B------:R-:W-:Y:S01]  /*13fa0*/  HMMA.16816.F32 R60, R4, R38, R164 ;  /* 0x00000026043c723c */ /* 0x000fe200000018a4 */
[----:B------:R-:W-:-:S06]  /*13fb0*/  IMAD.MOV.U32 R157, RZ, RZ, R75 ;  /* 0x000000ffff9d7224 */ /* 0x000fcc00078e004b */
[----:B------:R-:W-:Y:S01]  /*13fc0*/  MOV R164, R71 ;  /* 0x0000004700a47202 */ /* 0x000fe20000000f00 */
[----:B------:R-:W-:Y:S02]  /*13fd0*/  IMAD.MOV.U32 R166, RZ, RZ, R68 ;  /* 0x000000ffffa67224 */ /* 0x000fe400078e0044 */
[----:B------:R-:W-:Y:S02]  /*13fe0*/  IMAD.MOV.U32 R167, RZ, RZ, R69 ;  /* 0x000000ffffa77224 */ /* 0x000fe400078e0045 */
[----:B---3--:R-:W-:Y:S01]  /*13ff0*/  HMMA.16816.F32 R68, R4, R28, R176 ;  /* 0x0000001c0444723c */ /* 0x008fe200000018b0 */
[----:B------:R-:W-:-:S06]  /*14000*/  IMAD.MOV.U32 R165, RZ, RZ, R116 ;  /* 0x000000ffffa57224 */ /* 0x000fcc00078e0074 */
[----:B------:R-:W-:Y:S01]  /*14010*/  MOV R179, R79 ;  /* 0x0000004f00b37202 */ /* 0x000fe20000000f00 */
[----:B------:R-:W-:Y:S01]  /*14020*/  IMAD.MOV.U32 R176, RZ, RZ, R117 ;  /* 0x000000ffffb07224 */ /* 0x000fe200078e0075 */
[----:B------:R-:W-:Y:S01]  /*14030*/  HMMA.16816.F32 R76, R4, R24, R192 ;  /* 0x00000018044c723c */ /* 0x000fe200000018c0 */
[----:B------:R-:W-:Y:S02]  /*14040*/  IMAD.MOV.U32 R177, RZ, RZ, R85 ;  /* 0x000000ffffb17224 */ /* 0x000fe400078e0055 */
[----:B------:R-:W-:-:S03]  /*14050*/  IMAD.MOV.U32 R178, RZ, RZ, R84 ;  /* 0x000000ffffb27224 */ /* 0x000fc600078e0054 */
[C---:B------:R-:W-:Y:S01]  /*14060*/  HMMA.16816.F32 R72, R4.reuse, R30, R188 ;  /* 0x0000001e0448723c */ /* 0x040fe200000018bc */
[----:B------:R-:W-:Y:S02]  /*14070*/  IMAD.MOV.U32 R192, RZ, RZ, R119 ;  /* 0x000000ffffc07224 */ /* 0x000fe400078e0077 */
[----:B------:R-:W-:Y:S02]  /*14080*/  IMAD.MOV.U32 R193, RZ, RZ, R118 ;  /* 0x000000ffffc17224 */ /* 0x000fe400078e0076 */
[----:B------:R-:W-:Y:S01]  /*14090*/  IMAD.MOV.U32 R194, RZ, RZ, R87 ;  /* 0x000000ffffc27224 */ /* 0x000fe200078e0057 */
[----:B----4-:R-:W-:Y:S01]  /*140a0*/  HMMA.16816.F32 R88, R4, R20, R88 ;  /* 0x000000140458723c */ /* 0x010fe20000001858 */
[----:B------:R-:W-:-:S05]  /*140b0*/  IMAD.MOV.U32 R195, RZ, RZ, R86 ;  /* 0x000000ffffc37224 */ /* 0x000fca00078e0056 */
[C---:B------:R-:W-:Y:S06]  /*140c0*/  HMMA.16816.F32 R84, R4.reuse, R26, R200 ;  /* 0x0000001a0454723c */ /* 0x040fec00000018c8 */
[C---:B------:R-:W-:Y:S06]  /*140d0*/  HMMA.16816.F32 R92, R4.reuse, R22, R92 ;  /* 0x00000016045c723c */ /* 0x040fec000000185c */
[C---:B------:R-:W-:Y:S06]  /*140e0*/  HMMA.16816.F32 R104, R4.reuse, R32, R104 ;  /* 0x000000200468723c */ /* 0x040fec0000001868 */
[C---:B------:R-:W-:Y:S06]  /*140f0*/  HMMA.16816.F32 R108, R4.reuse, R34, R108 ;  /* 0x00000022046c723c */ /* 0x040fec000000186c */
[C---:B--2---:R-:W-:Y:S06]  /*14100*/  HMMA.16816.F32 R120, R4.reuse, R40, R120 ;  /* 0x000000280478723c */ /* 0x044fec0000001878 */
[----:B------:R-:W-:Y:S07]  /*14110*/  HMMA.16816.F32 R116, R4, R42, R124 ;  /* 0x0000002a0474723c */ /* 0x000fee000000187c */
[----:B------:R-:W-:Y:S01]  /*14120*/  IMAD.MOV.U32 R4, RZ, RZ, R37 ;  /* 0x000000ffff047224 */ /* 0x000fe200078e0025 */
[----:B------:R-:W-:Y:S01]  /*14130*/  MOV R6, R3 ;  /* 0x0000000300067202 */ /* 0x000fe20000000f00 */
[----:B------:R-:W-:-:S02]  /*14140*/  IMAD.MOV.U32 R5, RZ, RZ, R50 ;  /* 0x000000ffff057224 */ /* 0x000fc400078e0032 */
[----:B------:R-:W-:-:S07]  /*14150*/  IMAD.MOV.U32 R7, RZ, RZ, R55 ;  /* 0x000000ffff077224 */ /* 0x000fce00078e0037 */
[C---:B------:R-:W-:Y:S01]  /*14160*/  HMMA.16816.F32 R4, R8.reuse, R20, R4 ;  /* 0x000000140804723c */ /* 0x040fe20000001804 */
[----:B------:R-:W-:Y:S02]  /*14170*/  IMAD.MOV.U32 R124, RZ, RZ, R2 ;  /* 0x000000ffff7c7224 */ /* 0x000fe400078e0002 */
[----:B------:R-:W-:Y:S02]  /*14180*/  IMAD.MOV.U32 R125, RZ, RZ, R51 ;  /* 0x000000ffff7d7224 */ /* 0x000fe400078e0033 */
[----:B------:R-:W-:Y:S02]  /*14190*/  IMAD.MOV.U32 R126, RZ, RZ, R0 ;  /* 0x000000ffff7e7224 */ /* 0x000fe400078e0000 */
[----:B------:R-:W-:Y:S01]  /*141a0*/  IMAD.MOV.U32 R127, RZ, RZ, R54 ;  /* 0x000000ffff7f7224 */ /* 0x000fe200078e0036 */
[C---:B------:R-:W-:Y:S06]  /*141b0*/  HMMA.16816.F32 R176, R8.reuse, R38, R176 ;  /* 0x0000002608b0723c */ /* 0x040fec00000018b0 */
[----:B------:R-:W-:Y:S01]  /*141c0*/  HMMA.16816.F32 R188, R8, R28, R164 ;  /* 0x0000001c08bc723c */ /* 0x000fe200000018a4 */
[----:B------:R-:W-:-:S06]  /*141d0*/  IMAD.MOV.U32 R38, RZ, RZ, R128 ;  /* 0x000000ffff267224 */ /* 0x000fcc00078e0080 */
[----:B------:R-:W-:-:S03]  /*141e0*/  IMAD.MOV.U32 R165, RZ, RZ, R81 ;  /* 0x000000ffffa57224 */ /* 0x000fc600078e0051 */
[----:B------:R-:W-:Y:S02]  /*141f0*/  IMAD.MOV.U32 R81, RZ, RZ, R4 ;  /* 0x000000ffff517224 */ /* 0x000fe400078e0004 */
[----:B------:R-:W-:Y:S02]  /*14200*/  IMAD.MOV.U32 R128, RZ, RZ, R5 ;  /* 0x000000ffff807224 */ /* 0x000fe400078e0005 */
[----:B------:R-:W-:Y:S02]  /*14210*/  IMAD.MOV.U32 R55, RZ, RZ, R6 ;  /* 0x000000ffff377224 */ /* 0x000fe400078e0006 */
[----:B------:R-:W-:Y:S02]  /*14220*/  IMAD.MOV.U32 R20, RZ, RZ, R7 ;  /* 0x000000ffff147224 */ /* 0x000fe400078e0007 */
[----:B------:R-:W-:Y:S01]  /*14230*/  HMMA.16816.F32 R4, R8, R22, R124 ;  /* 0x000000160804723c */ /* 0x000fe2000000187c */
[----:B------:R-:W-:Y:S02]  /*14240*/  IMAD.MOV.U32 R164, RZ, RZ, R96 ;  /* 0x000000ffffa47224 */ /* 0x000fe400078e0060 */
[----:B------:R-:W-:-:S02]  /*14250*/  IMAD.MOV.U32 R166, RZ, RZ, R216 ;  /* 0x000000ffffa67224 */ /* 0x000fc400078e00d8 */
[----:B------:R-:W-:Y:S01]  /*14260*/  IMAD.MOV.U32 R167, RZ, RZ, R215 ;  /* 0x000000ffffa77224 */ /* 0x000fe200078e00d7 */
[----:B------:R-:W-:-:S15]  /*14270*/  LOP3.LUT R2, R45, R82, R64, 0x96, !PT ;  /* 0x000000522d027212 */ /* 0x000fde00078e9640 */
[----:B------:R-:W-:-:S03]  /*14280*/  NOP ;  /* 0x0000000000007918 */ /* 0x000fc60000000000 */
[----:B------:R-:W-:Y:S01]  /*14290*/  IMAD.MOV.U32 R54, RZ, RZ, R4 ;  /* 0x000000ffff367224 */ /* 0x000fe200078e0004 */
[----:B------:R-:W-:Y:S01]  /*142a0*/  MOV R22, R6 ;  /* 0x0000000600167202 */ /* 0x000fe20000000f00 */
[----:B------:R-:W-:Y:S01]  /*142b0*/  IMAD.MOV.U32 R23, RZ, RZ, R5 ;  /* 0x000000ffff177224 */ /* 0x000fe200078e0005 */
[----:B------:R-:W-:Y:S01]  /*142c0*/  MOV R37, R112 ;  /* 0x0000007000257202 */ /* 0x000fe20000000f00 */
[----:B------:R-:W-:Y:S02]  /*142d0*/  IMAD.MOV.U32 R21, RZ, RZ, R7 ;  /* 0x000000ffff157224 */ /* 0x000fe400078e0007 */
[----:B------:R-:W-:Y:S01]  /*142e0*/  IMAD.MOV.U32 R36, RZ, RZ, R113 ;  /* 0x000000ffff247224 */ /* 0x000fe200078e0071 */
[C---:B------:R-:W-:Y:S01]  /*142f0*/  HMMA.16816.F32 R4, R8.reuse, R32, R164 ;  /* 0x000000200804723c */ /* 0x040fe200000018a4 */
[----:B------:R-:W-:Y:S01]  /*14300*/  IMAD.WIDE.U32 R2, R2, -0x2daee0ad, RZ ;  /* 0xd2511f5302027825 */ /* 0x000fe200078e00ff */
[----:B------:R-:W2:Y:S03]  /*14310*/  LDSM.16.MT88.4 R164, [R175+0xa800] ;  /* 0x00a80000afa4783b */ /* 0x000ea60000004200 */
[----:B------:R-:W-:Y:S01]  /*14320*/  IMAD.MOV.U32 R39, RZ, RZ, R97 ;  /* 0x000000ffff277224 */ /* 0x000fe200078e0061 */
[C---:B------:R-:W-:Y:S01]  /*14330*/  LOP3.LUT R0, R2.reuse, 0xffff, RZ, 0xc0, !PT ;  /* 0x0000ffff02007812 */ /* 0x040fe200078ec0ff */
[C---:B------:R-:W-:Y:S01]  /*14340*/  HMMA.16816.F32 R200, R8.reuse, R24, R156 ;  /* 0x0000001808c8723c */ /* 0x040fe2000000189c */
[----:B------:R-:W-:Y:S01]  /*14350*/  IMAD.MOV.U32 R96, RZ, RZ, R206 ;  /* 0x000000ffff607224 */ /* 0x000fe200078e00ce */
[----:B------:R1:W5:Y:S04]  /*14360*/  LDL.LU R216, [R1+0x164] ;  /* 0x0001640001d87983 */ /* 0x0003680000300800 */
[C---:B------:R-:W-:Y:S11]  /*14370*/  HMMA.16816.F32 R24, R8.reuse, R26, R36 ;  /* 0x0000001a0818723c */ /* 0x040ff60000001824 */
[----:B------:R-:W-:Y:S01]  /*14380*/  IMAD.MOV.U32 R64, RZ, RZ, R5 ;  /* 0x000000ffff407224 */ /* 0x000fe200078e0005 */
[----:B------:R-:W-:Y:S01]  /*14390*/  SHF.R.U32.HI R5, RZ, 0x8, R0 ;  /* 0x00000008ff057819 */ /* 0x000fe20000011600 */
[----:B------:R-:W-:Y:S01]  /*143a0*/  IMAD.MOV.U32 R51, RZ, RZ, R6 ;  /* 0x000000ffff337224 */ /* 0x000fe200078e0006 */
[----:B------:R-:W-:Y:S01]  /*143b0*/  LOP3.LUT R0, R3, R247, R48, 0x96, !PT ;  /* 0x000000f703007212 */ /* 0x000fe200078e9630 */
[----:B------:R-:W-:Y:S01]  /*143c0*/  IMAD.MOV.U32 R44, RZ, RZ, R4 ;  /* 0x000000ffff2c7224 */ /* 0x000fe200078e0004 */
[----:B------:R-:W-:Y:S01]  /*143d0*/  LOP3.LUT R4, R2, 0xff, RZ, 0xc0, !PT ;  /* 0x000000ff02047812 */ /* 0x000fe200078ec0ff */
[----:B------:R-:W-:Y:S01]  /*143e0*/  IMAD.MOV.U32 R50, RZ, RZ, R7 ;  /* 0x000000ffff327224 */ /* 0x000fe200078e0007 */
[--C-:B------:R-:W-:Y:S01]  /*143f0*/  SHF.R.U32.HI R3, RZ, 0x10, R2.reuse ;  /* 0x00000010ff037819 */ /* 0x100fe20000011602 */
[----:B------:R-:W-:Y:S01]  /*14400*/  IMAD.MOV.U32 R159, RZ, RZ, R115 ;  /* 0x000000ffff9f7224 */ /* 0x000fe200078e0073 */
[----:B------:R-:W-:Y:S01]  /*14410*/  SHF.R.U32.HI R6, RZ, 0x18, R2 ;  /* 0x00000018ff067819 */ /* 0x000fe20000011602 */
[----:B------:R-:W-:Y:S01]  /*14420*/  IMAD.MOV.U32 R157, RZ, RZ, R212 ;  /* 0x000000ffff9d7224 */ /* 0x000fe200078e00d4 */
[----:B------:R-:W-:Y:S01]  /*14430*/  LOP3.LUT R2, R0, 0xffff, RZ, 0xc0, !PT ;  /* 0x0000ffff00027812 */ /* 0x000fe200078ec0ff */
[----:B------:R-:W-:Y:S01]  /*14440*/  IMAD.MOV.U32 R158, RZ, RZ, R211 ;  /* 0x000000ffff9e7224 */ /* 0x000fe200078e00d3 */
[----:B------:R-:W-:Y:S01]  /*14450*/  PRMT R7, R4, 0x5410, R5 ;  /* 0x0000541004077816 */ /* 0x000fe20000000005 */
[----:B------:R-:W-:Y:S01]  /*14460*/  IMAD.MOV.U32 R112, RZ, RZ, R210 ;  /* 0x000000ffff707224 */ /* 0x000fe200078e00d2 */
[----:B------:R-:W-:Y:S01]  /*14470*/  SHF.R.U32.HI R5, RZ, 0x8, R2 ;  /* 0x00000008ff057819 */ /* 0x000fe20000011602 */
[----:B------:R-:W-:Y:S01]  /*14480*/  IMAD.MOV.U32 R113, RZ, RZ, R209 ;  /* 0x000000ffff717224 */ /* 0x000fe200078e00d1 */
[----:B------:R-:W-:Y:S01]  /*14490*/  LOP3.LUT R4, R0, 0xff, RZ, 0xc0, !PT ;  /* 0x000000ff00047812 */ /* 0x000fe200078ec0ff */
[----:B------:R-:W-:Y:S01]  /*144a0*/  IMAD.MOV.U32 R97, RZ, RZ, R204 ;  /* 0x000000ffff617224 */ /* 0x000fe200078e00cc */
[----:B------:R-:W-:Y:S01]  /*144b0*/  LOP3.LUT R3, R3, 0xff, RZ, 0xc0, !PT ;  /* 0x000000ff03037812 */ /* 0x000fe200078ec0ff */
[----:B------:R-:W-:Y:S01]  /*144c0*/  HMMA.16816.F32 R192, R8, R30, R192 ;  /* 0x0000001e08c0723c */ /* 0x000fe200000018c0 */
[----:B------:R-:W-:Y:S01]  /*144d0*/  PRMT R5, R4, 0x5410, R5 ;  /* 0x0000541004057816 */ /* 0x000fe20000000005 */
[----:B------:R-:W-:Y:S01]  /*144e0*/  IMAD.MOV.U32 R45, RZ, RZ, R82 ;  /* 0x000000ffff2d7224 */ /* 0x000fe200078e0052 */
[--C-:B------:R-:W-:Y:S01]  /*144f0*/  SHF.R.U32.HI R2, RZ, 0x10, R0.reuse ;  /* 0x00000010ff027819 */ /* 0x100fe20000011600 */
[----:B------:R1:W5:Y:S01]  /*14500*/  LDL.LU R215, [R1+0x160] ;  /* 0x0001600001d77983 */ /* 0x0003620000300800 */
[----:B------:R-:W-:-:S02]  /*14510*/  SHF.R.U32.HI R4, RZ, 0x18, R0 ;  /* 0x00000018ff047819 */ /* 0x000fc40000011600 */
[----:B------:R-:W-:Y:S02]  /*14520*/  PRMT R6, R3, 0x5410, R6 ;  /* 0x0000541003067816 */ /* 0x000fe40000000006 */
[--C-:B------:R-:W-:Y:S01]  /*14530*/  HSET2.LE.AND R0, R7, R129.reuse, PT ;  /* 0x0000008107007233 */ /* 0x100fe20003803000 */
[----:B------:R-:W-:Y:S01]  /*14540*/  IMAD.MOV.U32 R115, RZ, RZ, R99 ;  /* 0x000000ffff737224 */ /* 0x000fe200078e0063 */
[----:B------:R-:W-:Y:S02]  /*14550*/  LOP3.LUT R3, R2, 0xff, RZ, 0xc0, !PT ;  /* 0x000000ff02037812 */ /* 0x000fe400078ec0ff */
[----:B------:R-:W-:Y:S02]  /*14560*/  MOV R156, R214 ;  /* 0x000000d6009c7202 */ /* 0x000fe40000000f00 */
[----:B------:R-:W-:Y:S01]  /*14570*/  MOV R99, R83 ;  /* 0x0000005300637202 */ /* 0x000fe20000000f00 */
[----:B------:R-:W-:Y:S01]  /*14580*/  IMAD.MOV.U32 R39, RZ, RZ, R24 ;  /* 0x000000ffff277224 */ /* 0x000fe200078e0018 */
[----:B------:R-:W-:-:S02]  /*14590*/  HSET2.LE.AND R2, R6, R129, PT ;  /* 0x0000008106027233 */ /* 0x000fc40003803000 */
[----:B------:R-:W-:Y:S01]  /*145a0*/  LOP3.LUT R126, R67, R0, RZ, 0xc0, !PT ;  /* 0x00000000437e7212 */ /* 0x000fe200078ec0ff */
[----:B------:R-:W-:Y:S01]  /*145b0*/  IMAD.MOV.U32 R38, RZ, RZ, R25 ;  /* 0x000000ffff267224 */ /* 0x000fe200078e0019 */
[--C-:B------:R-:W-:Y:S01]  /*145c0*/  HSET2.LE.AND R0, R5, R129.reuse, PT ;  /* 0x0000008105007233 */ /* 0x100fe20003803000 */
[----:B------:R-:W-:Y:S01]  /*145d0*/  IMAD.MOV.U32 R6, RZ, RZ, R50 ;  /* 0x000000ffff067224 */ /* 0x000fe200078e0032 */
[----:B------:R-:W-:Y:S01]  /*145e0*/  PRMT R3, R3, 0x5410, R4 ;  /* 0x0000541003037816 */ /* 0x000fe20000000004 */
[----:B------:R-:W-:Y:S01]  /*145f0*/  IMAD.MOV.U32 R4, RZ, RZ, R51 ;  /* 0x000000ffff047224 */ /* 0x000fe200078e0033 */
[----:B------:R-:W-:Y:S01]  /*14600*/  LOP3.LUT R127, R66, R2, RZ, 0xc0, !PT ;  /* 0x00000002427f7212 */ /* 0x000fe200078ec0ff */
[----:B------:R-:W3:Y:S01]  /*14610*/  LDSM.16.MT88.4 R48, [R208+0xa800] ;  /* 0x00a80000d030783b */ /* 0x000ee20000004200 */
[----:B------:R-:W-:Y:S01]  /*14620*/  MOV R5, R64 ;  /* 0x0000004000057202 */ /* 0x000fe20000000f00 */
[----:B------:R-:W-:Y:S01]  /*14630*/  IMAD.MOV.U32 R37, RZ, RZ, R26 ;  /* 0x000000ffff257224 */ /* 0x000fe200078e001a */
[----:B------:R-:W-:Y:S01]  /*14640*/  MOV R36, R27 ;  /* 0x0000001b00247202 */ /* 0x000fe20000000f00 */
[----:B------:R-:W-:Y:S01]  /*14650*/  IMAD.MOV.U32 R7, RZ, RZ, R81 ;  /* 0x000000ffff077224 */ /* 0x000fe200078e0051 */
[----:B------:R-:W-:Y:S01]  /*14660*/  LOP3.LUT R124, R80, R0, RZ, 0xc0, !PT ;  /* 0x00000000507c7212 */ /* 0x000fe200078ec0ff */
[----:B------:R-:W4:Y:S01]  /*14670*/  LDSM.16.MT88.4 R64, [R207+0xa800] ;  /* 0x00a80000cf40783b */ /* 0x000f220000004200 */
[C---:B------:R-:W-:Y:S03]  /*14680*/  HMMA.16816.F32 R32, R8.reuse, R34, R156 ;  /* 0x000000220820723c */ /* 0x040fe6000000189c */
[----:B------:R-:W1:Y:S03]  /*14690*/  LDSM.16.MT88.4 R80, [R175+0xb800] ;  /* 0x00b80000af50783b */ /* 0x000e660000004200 */
[C---:B------:R-:W-:Y:S01]  /*146a0*/  HMMA.16816.F32 R28, R8.reuse, R40, R112 ;  /* 0x00000028081c723c */ /* 0x040fe20000001870 */
[----:B------:R-:W1:Y:S04]  /*146b0*/  LDSM.16.MT88.4 R156, [R205+0xa800] ;  /* 0x00a80000cd9c783b */ /* 0x000e680000004200 */
[----:B------:R-:W-:Y:S01]  /*146c0*/  LDSM.16.MT88.4 R112, [R208+0xb800] ;  /* 0x00b80000d070783b */ /* 0x000fe20000004200 */
[----:B------:R-:W-:Y:S03]  /*146d0*/  HMMA.16816.F32 R24, R8, R42, R96 ;  /* 0x0000002a0818723c */ /* 0x000fe60000001860 */
[----:B------:R-:W1:Y:S04]  /*146e0*/  LDSM.16.MT88.4 R96, [R205+0xb800] ;  /* 0x00b80000cd60783b */ /* 0x000e680000004200 */
[----:B------:R-:W1:Y:S01]  /*146f0*/  LDSM.16.MT88.4 R8, [R207+0xb800] ;  /* 0x00b80000cf08783b */ /* 0x000e620000004200 */
[----:B------:R-:W-:-:S03]  /*14700*/  HSET2.LE.AND R0, R3, R129, PT ;  /* 0x0000008103007233 */ /* 0x000fc60003803000 */
[----:B------:R1:W5:Y:S02]  /*14710*/  LDL.LU R214, [R1+0x15c] ;  /* 0x00015c0001d67983 */ /* 0x0003640000300800 */
[----:B------:R-:W-:Y:S01]  /*14720*/  LOP3.LUT R125, R102, R0, RZ, 0xc0, !PT ;  /* 0x00000000667d7212 */ /* 0x000fe200078ec0ff */
[----:B------:R-:W-:Y:S01]  /*14730*/  IMAD.MOV.U32 R3, RZ, RZ, R44 ;  /* 0x000000ffff037224 */ /* 0x000fe200078e002c */
[----:B------:R-:W-:Y:S01]  /*14740*/  LOP3.LUT R2, R47, R45, R52, 0x96, !PT ;  /* 0x0000002d2f027212 */ /* 0x000fe200078e9634 */
[----:B------:R1:W5:Y:S04]  /*14750*/  LDL.LU R212, [R1+0x158] ;  /* 0x0001580001d47983 */ /* 0x0003680000300800 */
[C---:B--2---:R-:W-:Y:S01]  /*14760*/  HMMA.16816.F32 R152, R124.reuse, R164, R152 ;  /* 0x000000a47c98723c */ /* 0x044fe20000001898 */
[----:B------:R2:W5:Y:S04]  /*14770*/  LDL.LU R211, [R1+0x154] ;  /* 0x0001540001d37983 */ /* 0x0005680000300800 */
[----:B------:R2:W5:Y:S01]  /*14780*/  LDL.LU R210, [R1+0x150] ;  /* 0x0001500001d27983 */ /* 0x0005620000300800 */
[C---:B---3--:R-:W-:Y:S03]  /*14790*/  HMMA.16816.F32 R44, R124.reuse, R50, R60 ;  /* 0x000000327c2c723c */ /* 0x048fe6000000183c */
[----:B------:R2:W5:Y:S03]  /*147a0*/  LDL.LU R209, [R1+0x14c] ;  /* 0x00014c0001d17983 */ /* 0x0005660000300800 */
[C---:B----4-:R-:W-:Y:S01]  /*147b0*/  HMMA.16816.F32 R60, R124.reuse, R66, R72 ;  /* 0x000000427c3c723c */ /* 0x050fe20000001848 */
[----:B------:R2:W5:Y:S04]  /*147c0*/  LDL.LU R206, [R1+0x148] ;  /* 0x0001480001ce7983 */ /* 0x0005680000300800 */
[----:B------:R2:W5:Y:S01]  /*147d0*/  LDL.LU R204, [R1+0x144] ;  /* 0x0001440001cc7983 */ /* 0x0005620000300800 */
        /* <DEDUP_REMOVED lines=24> */
[C---:B------:R-:W-:Y:S01]  /*14960*/  LOP3.LUT R2, R0.reuse, 0xffff, RZ, 0xc0, !PT ;  /* 0x0000ffff00027812 */ /* 0x040fe200078ec0ff */
[----:B------:R-:W-:Y:S01]  /*14970*/  IMAD.MOV.U32 R87, RZ, RZ, R20 ;  /* 0x000000ffff577224 */ /* 0x000fe200078e0014 */
[----:B------:R-:W-:Y:S02]  /*14980*/  PRMT R20, R3, 0x5410, R4 ;  /* 0x0000541003147816 */ /* 0x000fe40000000004 */
[----:B------:R-:W-:Y:S02]  /*14990*/  SHF.R.U32.HI R3, RZ, 0x8, R2 ;  /* 0x00000008ff037819 */ /* 0x000fe40000011602 */
[----:B------:R-:W-:-:S04]  /*149a0*/  LOP3.LUT R2, R0, 0xff, RZ, 0xc0, !PT ;  /* 0x000000ff00027812 */ /* 0x000fc800078ec0ff */
[----:B------:R-:W-:Y:S02]  /*149b0*/  PRMT R3, R2, 0x5410, R3 ;  /* 0x0000541002037816 */ /* 0x000fe40000000003 */
[--C-:B------:R-:W-:Y:S01]  /*149c0*/  SHF.R.U32.HI R2, RZ, 0x10, R0.reuse ;  /* 0x00000010ff027819 */ /* 0x100fe20000011600 */
[----:B------:R-:W-:Y:S01]  /*149d0*/  IMAD.MOV.U32 R117, RZ, RZ, R5 ;  /* 0x000000ffff757224 */ /* 0x000fe200078e0005 */
[----:B------:R-:W-:Y:S02]  /*149e0*/  SHF.R.U32.HI R5, RZ, 0x18, R0 ;  /* 0x00000018ff057819 */ /* 0x000fe40000011600 */
[----:B------:R-:W-:Y:S02]  /*149f0*/  LOP3.LUT R2, R2, 0xff, RZ, 0xc0, !PT ;  /* 0x000000ff02027812 */ /* 0x000fe400078ec0ff */
[----:B------:R-:W-:Y:S02]  /*14a00*/  LOP3.LUT R4, R6, 0xff, RZ, 0xc0, !PT ;  /* 0x000000ff06047812 */ /* 0x000fe400078ec0ff */
[----:B------:R-:W-:-:S02]  /*14a10*/  HSET2.LE.AND R0, R3, R129, PT ;  /* 0x0000008103007233 */ /* 0x000fc40003803000 */
[----:B------:R-:W-:Y:S02]  /*14a20*/  PRMT R2, R2, 0x5410, R5 ;  /* 0x0000541002027816 */ /* 0x000fe40000000005 */
[----:B------:R-:W-:Y:S01]  /*14a30*/  PRMT R3, R4, 0x5410, R7 ;  /* 0x0000541004037816 */ /* 0x000fe20000000007 */
[----:B------:R-:W-:Y:S01]  /*14a40*/  IMAD.MOV.U32 R85, RZ, RZ, R128 ;  /* 0x000000ffff557224 */ /* 0x000fe200078e0080 */
[----:B------:R-:W-:Y:S02]  /*14a50*/  LOP3.LUT R128, R131, R0, RZ, 0xc0, !PT ;  /* 0x0000000083807212 */ /* 0x000fe400078ec0ff */
[--C-:B------:R-:W-:Y:S02]  /*14a60*/  HSET2.LE.AND R0, R2, R129.reuse, PT ;  /* 0x0000008102007233 */ /* 0x100fe40003803000 */
[--C-:B------:R-:W-:Y:S02]  /*14a70*/  HSET2.LE.AND R2, R20, R129.reuse, PT ;  /* 0x0000008114027233 */ /* 0x100fe40003803000 */
[----:B------:R-:W-:-:S02]  /*14a80*/  HSET2.LE.AND R3, R3, R129, PT ;  /* 0x0000008103037233 */ /* 0x000fc40003803000 */
[----:B------:R-:W-:Y:S02]  /*14a90*/  LOP3.LUT R129, R174, R0, RZ, 0xc0, !PT ;  /* 0x00000000ae817212 */ /* 0x000fe400078ec0ff */
[----:B------:R-:W-:Y:S01]  /*14aa0*/  LOP3.LUT R130, R130, R2, RZ, 0xc0, !PT ;  /* 0x0000000282827212 */ /* 0x000fe200078ec0ff */
[----:B------:R-:W-:Y:S01]  /*14ab0*/  IMAD.MOV.U32 R86, RZ, RZ, R55 ;  /* 0x000000ffff567224 */ /* 0x000fe200078e0037 */
[----:B------:R-:W-:Y:S01]  /*14ac0*/  LOP3.LUT R131, R103, R3, RZ, 0xc0, !PT ;  /* 0x0000000367837212 */ /* 0x000fe200078ec0ff */
[----:B------:R-:W-:Y:S01]  /*14ad0*/  IMAD.MOV.U32 R4, RZ, RZ, R54 ;  /* 0x000000ffff047224 */ /* 0x000fe200078e0036 */
[----:B------:R2:W5:Y:S05]  /*14ae0*/  LDL.LU R174, [R1+0x140] ;  /* 0x0001400001ae7983 */ /* 0x00056a0000300800 */
[----:B------:R-:W-:Y:S01]  /*14af0*/  HMMA.16816.F32 R52, R128, R64, R188 ;  /* 0x000000408034723c */ /* 0x000fe200000018bc */
[----:B------:R-:W3:Y:S01]  /*14b00*/  LDL R191, [R1+0xd8] ;  /* 0x0000d80001bf7983 */ /* 0x000ee20000100800 */
        /* <DEDUP_REMOVED lines=8> */
[----:B------:R-:W-:-:S03]  /*14b90*/  FADD.FTZ R0, R186, R0 ;  /* 0x00000000ba007221 */ /* 0x000fc60000010000 */
[----:B------:R2:W-:Y:S04]  /*14ba0*/  STL [R1+0x80], R2 ;  /* 0x0000800201007387 */ /* 0x0005e80000100800 */
[----:B------:R2:W-:Y:S04]  /*14bb0*/  STL [R1+0x84], R238 ;  /* 0x000084ee01007387 */ /* 0x0005e80000100800 */
[----:B------:R2:W-:Y:S01]  /*14bc0*/  STL [R1+0x78], R0 ;  /* 0x0000780001007387 */ /* 0x0005e20000100800 */
[----:B------:R-:W-:Y:S01]  /*14bd0*/  IMAD.MOV.U32 R5, RZ, RZ, R23 ;  /* 0x000000ffff057224 */ /* 0x000fe200078e0017 */
[----:B------:R-:W-:Y:S01]  /*14be0*/  MOV R6, R22 ;  /* 0x0000001600067202 */ /* 0x000fe20000000f00 */
[----:B------:R-:W-:-:S02]  /*14bf0*/  IMAD.MOV.U32 R7, RZ, RZ, R21 ;  /* 0x000000ffff077224 */ /* 0x000fc400078e0015 */
[----:B------:R-:W-:Y:S02]  /*14c00*/  IMAD.MOV.U32 R20, RZ, RZ, R39 ;  /* 0x000000ffff147224 */ /* 0x000fe400078e0027 */
[----:B------:R-:W-:Y:S02]  /*14c10*/  IMAD.MOV.U32 R21, RZ, RZ, R38 ;  /* 0x000000ffff157224 */ /* 0x000fe400078e0026 */
[----:B------:R-:W-:Y:S02]  /*14c20*/  IMAD.MOV.U32 R22, RZ, RZ, R37 ;  /* 0x000000ffff167224 */ /* 0x000fe400078e0025 */
[----:B------:R-:W-:Y:S01]  /*14c30*/  IMAD.MOV.U32 R23, RZ, RZ, R36 ;  /* 0x000000ffff177224 */ /* 0x000fe200078e0024 */
[----:B------:R-:W-:Y:S01]  /*14c40*/  HMMA.16816.F32 R168, R128, R164, R168 ;  /* 0x000000a480a8723c */ /* 0x000fe200000018a8 */
[----:B------:R-:W-:-:S05]  /*14c50*/  IADD3 R220, P2, R12, -0xc0, RZ ;  /* 0xffffff400cdc7810 */ /* 0x000fca0007f5e0ff */
[----:B------:R-:W-:Y:S01]  /*14c60*/  HMMA.16816.F32 R160, R128, R156, R160 ;  /* 0x0000009c80a0723c */ /* 0x000fe200000018a0 */
[----:B------:R-:W-:-:S05]  /*14c70*/  IADD3.X R221, R13, -0x1, RZ, P2, !PT ;  /* 0xffffffff0ddd7810 */ /* 0x000fca00017fe4ff */
        /* <DEDUP_REMOVED lines=13> */
[----:B---3--:R-:W-:-:S13]  /*14d50*/  ISETP.GT.AND P3, PT, R184, R191, PT ;  /* 0x000000bfb800720c */ /* 0x008fda0003f64270 */
[----:B--2---:R-:W-:Y:S10]  /*14d60*/  @!P3 BRA `(.L_x_2762) ;  /* 0x000000c80004b947 */ /* 0x004ff40003800000 */
[----:B------:R-:W2:Y:S01]  /*14d70*/  LDL R251, [R1+0x5c] ;  /* 0x00005c0001fb7983 */ /* 0x000ea20000100800 */
[----:B------:R-:W-:-:S04]  /*14d80*/  DEPBAR.LE SB0, 0x0 ;  /* 0x000080000000791a */ /* 0x000fc80000000000 */
[----:B------:R-:W3:Y:S04]  /*14d90*/  LDL.64 R6, [R1+0x100] ;  /* 0x0001000001067983 */ /* 0x000ee80000100a00 */
[----:B------:R-:W4:Y:S01]  /*14da0*/  LDL.64 R22, [R1+0x108] ;  /* 0x0001080001167983 */ /* 0x000f220000100a00 */
[----:B------:R-:W-:Y:S05]  /*14db0*/  WARPSYNC.ALL ;  /* 0x0000000000007948 */ /* 0x000fea0003800000 */
[----:B------:R-:W-:Y:S01]  /*14dc0*/  BAR.SYNC.DEFER_BLOCKING 0x0 ;  /* 0x0000000000007b1d */ /* 0x000fe20000010000 */
[C---:B-----5:R-:W-:Y:S01]  /*14dd0*/  SHF.L.U64.HI R4, R248.reuse, 0x5, R249 ;  /* 0x00000005f8047819 */ /* 0x060fe200000102f9 */
[----:B------:R-:W-:-:S04]  /*14de0*/  IMAD.SHL.U32 R21, R248, 0x20, RZ ;  /* 0x00000020f8157824 */ /* 0x000fc800078e00ff */
[----:B------:R-:W-:Y:S01]  /*14df0*/  @P1 STS.128 [R222+0xa000], RZ ;  /* 0x00a000ffde001388 */ /* 0x000fe20000000c00 */
[----:B--2---:R-:W-:-:S04]  /*14e00*/  VIADD R188, R251, 0xfffffffc ;  /* 0xfffffffcfbbc7836 */ /* 0x004fc80000000000 */
[----:B------:R-:W-:Y:S01]  /*14e10*/  IMAD R4, R4, R188, RZ ;  /* 0x000000bc04047224 */ /* 0x000fe200078e02ff */
[----:B------:R-:W-:Y:S01]  /*14e20*/  SHF.R.S32.HI R0, RZ, 0x1f, R188 ;  /* 0x0000001fff007819 */ /* 0x000fe200000114bc */
[----:B---3--:R-:W-:Y:S02]  /*14e30*/  IMAD.MOV.U32 R3, RZ, RZ, R7 ;  /* 0x000000ffff037224 */ /* 0x008fe400078e0007 */
[----:B----4-:R-:W-:Y:S02]  /*14e40*/  IMAD.MOV.U32 R2, RZ, RZ, R22 ;  /* 0x000000ffff027224 */ /* 0x010fe400078e0016 */
[-C--:B------:R-:W-:Y:S02]  /*14e50*/  IMAD R4, R0, R21.reuse, R4 ;  /* 0x0000001500047224 */ /* 0x080fe400078e0204 */
[----:B------:R-:W-:-:S04]  /*14e60*/  IMAD.WIDE.U32 R2, R188, R21, R2 ;  /* 0x00000015bc027225 */ /* 0x000fc800078e0002 */
[----:B------:R-:W-:Y:S01]  /*14e70*/  IMAD.IADD R3, R3, 0x1, R4 ;  /* 0x0000000103037824 */ /* 0x000fe200078e0204 */
[----:B------:R-:W-:Y:S02]  /*14e80*/  LEA R0, P2, R248, R2, 0x4 ;  /* 0x00000002f8007211 */ /* 0x000fe400078420ff */
[CC--:B------:R-:W-:Y:S02]  /*14e90*/  @!P1 LEA R10, P5, R2.reuse, R240.reuse, 0x1 ;  /* 0x000000f0020a9211 */ /* 0x0c0fe400078a08ff */
        /* <DEDUP_REMOVED lines=32> */
[----:B------:R-:W-:Y:S04]  /*150a0*/  LDSM.16.M88.4 R176, [R174+0x8800] ;  /* 0x00880000aeb0783b */ /* 0x000fe80000000200 */
[----:B--2---:R-:W1:Y:S04]  /*150b0*/  LDSM.16.M88.4 R4, [R206+0x2000] ;  /* 0x00200000ce04783b */ /* 0x004e680000000200 */
[----:B------:R-:W0:Y:S01]  /*150c0*/  LDGDEPBAR ;  /* 0x00000000000079af */ /* 0x000e220000000000 */
[-C--:B---3--:R-:W-:Y:S06]  /*150d0*/  HMMA.16816.F32 R28, R20, R136.reuse, RZ ;  /* 0x00000088141c723c */ /* 0x088fec00000018ff */
[----:B----4-:R-:W-:-:S15]  /*150e0*/  HMMA.16816.F32 R180, R24, R136, RZ ;  /* 0x0000008818b4723c */ /* 0x010fde00000018ff */
[----:B------:R-:W-:-:S03]  /*150f0*/  NOP ;  /* 0x0000000000007918 */ /* 0x000fc60000000000 */
[-C--:B-1----:R-:W-:Y:S01]  /*15100*/  HMMA.16816.F32 R196, R4, R32.reuse, R28 ;  /* 0x0000002004c4723c */ /* 0x082fe2000000181c */
[----:B------:R-:W1:Y:S05]  /*15110*/  LDSM.16.M88.4 R28, [R217] ;  /* 0x00000000d91c783b */ /* 0x000e6a0000000200 */
[----:B------:R-:W-:Y:S06]  /*15120*/  HMMA.16816.F32 R200, R8, R32, R180 ;  /* 0x0000002008c8723c */ /* 0x000fec00000018b4 */
[-C--:B------:R-:W-:Y:S06]  /*15130*/  HMMA.16816.F32 R180, R20, R176.reuse, RZ ;  /* 0x000000b014b4723c */ /* 0x080fec00000018ff */
[----:B------:R-:W-:-:S15]  /*15140*/  HMMA.16816.F32 R184, R24, R176, RZ ;  /* 0x000000b018b8723c */ /* 0x000fde00000018ff */
[----:B------:R-:W-:-:S03]  /*15150*/  NOP ;  /* 0x0000000000007918 */ /* 0x000fc60000000000 */
[----:B-1----:R-:W-:Y:S06]  /*15160*/  HMMA.16816.F32 R192, R4, R28, R180 ;  /* 0x0000001c04c0723c */ /* 0x002fec00000018b4 */
[-C--:B------:R-:W-:Y:S06]  /*15170*/  HMMA.16816.F32 R180, R20, R138.reuse, RZ ;  /* 0x0000008a14b4723c */ /* 0x080fec00000018ff */
[----:B------:R-:W-:Y:S06]  /*15180*/  HMMA.16816.F32 R136, R24, R138, RZ ;  /* 0x0000008a1888723c */ /* 0x000fec00000018ff */
[-C--:B------:R-:W-:Y:S06]  /*15190*/  HMMA.16816.F32 R20, R20, R178.reuse, RZ ;  /* 0x000000b21414723c */ /* 0x080fec00000018ff */
[----:B------:R-:W-:Y:S01]  /*151a0*/  HMMA.16816.F32 R24, R24, R178, RZ ;  /* 0x000000b21818723c */ /* 0x000fe200000018ff */
[----:B------:R-:W-:Y:S01]  /*151b0*/  MOV R3, R193 ;  /* 0x000000c100037202 */ /* 0x000fe20000000f00 */
[----:B------:R-:W-:-:S02]  /*151c0*/  IMAD.MOV.U32 R2, RZ, RZ, R194 ;  /* 0x000000ffff027224 */ /* 0x000fc400078e00c2 */
[----:B------:R-:W-:Y:S02]  /*151d0*/  IMAD.MOV.U32 R0, RZ, RZ, R195 ;  /* 0x000000ffff007224 */ /* 0x000fe400078e00c3 */
[----:B------:R-:W-:Y:S06]  /*151e0*/  HMMA.16816.F32 R184, R8, R28, R184 ;  /* 0x0000001c08b8723c */ /* 0x000fec00000018b8 */
[----:B------:R-:W-:Y:S01]  /*151f0*/  HMMA.16816.F32 R180, R4, R34, R180 ;  /* 0x0000002204b4723c */ /* 0x000fe200000018b4 */
[----:B------:R-:W-:-:S05]  /*15200*/  IMAD.MOV.U32 R28, RZ, RZ, R192 ;  /* 0x000000ffff1c7224 */ /* 0x000fca00078e00c0 */
        /* <DEDUP_REMOVED lines=9> */
[----:B------:R-:W-:Y:S01]  /*152a0*/  HMMA.16816.F32 R136, R8, R22, R136 ;  /* 0x000000160888723c */ /* 0x000fe20000001888 */
[----:B------:R-:W1:Y:S01]  /*152b0*/  LDSM.16.M88.4 R20, [R210+0x8800] ;  /* 0x00880000d214783b */ /* 0x000e620000000200 */
[----:B------:R-:W-:Y:S01]  /*152c0*/  IMAD.MOV.U32 R29, RZ, RZ, R3 ;  /* 0x000000ffff1d7224 */ /* 0x000fe200078e0003 */
[----:B------:R-:W-:Y:S01]  /*152d0*/  MOV R30, R2 ;  /* 0x00000002001e7202 */ /* 0x000fe20000000f00 */
[----:B------:R-:W-:-:S07]  /*152e0*/  IMAD.MOV.U32 R31, RZ, RZ, R0 ;  /* 0x000000ffff1f7224 */ /* 0x000fce00078e0000 */
        /* <DEDUP_REMOVED lines=55> */
[----:B------:R-:W-:Y:S01]  /*15660*/  ISETP.GT.AND P2, PT, R188, R191, PT ;  /* 0x000000bfbc00720c */ /* 0x000fe20003f44270 */
[-C--:B-1----:R-:W-:Y:S06]  /*15670*/  HMMA.16816.F32 R200, R4, R20.reuse, R200 ;  /* 0x0000001404c8723c */ /* 0x082fec00000018c8 */
[----:B--2---:R-:W-:Y:S06]  /*15680*/  HMMA.16816.F32 R184, R8, R20, R184 ;  /* 0x0000001408b8723c */ /* 0x004fec00000018b8 */
[-C--:B------:R-:W-:Y:S06]  /*15690*/  HMMA.16816.F32 R180, R4, R22.reuse, R180 ;  /* 0x0000001604b4723c */ /* 0x080fec00000018b4 */
[----:B------:R-:W-:Y:S01]  /*156a0*/  HMMA.16816.F32 R32, R8, R22, R32 ;  /* 0x000000160820723c */ /* 0x000fe20000001820 */
[----:B------:R-:W1:Y:S01]  /*156b0*/  LDSM.16.M88.4 R20, [R209+0x1800] ;  /* 0x00180000d114783b */ /* 0x000e620000000200 */
[----:B------:R-:W-:-:S04]  /*156c0*/  DEPBAR.LE SB0, 0x0 ;  /* 0x000080000000791a */ /* 0x000fc80000000000 */
[----:B------:R-:W-:Y:S01]  /*156d0*/  BSSY B1, `(.L_x_2771) ;  /* 0x0000035000017945 */ /* 0x000fe20003800000 */
[-C--:B-1----:R-:W-:Y:S06]  /*156e0*/  HMMA.16816.F32 R192, R4, R20.reuse, R136 ;  /* 0x0000001404c0723c */ /* 0x082fec0000001888 */
[----:B------:R-:W-:Y:S06]  /*156f0*/  HMMA.16816.F32 R176, R8, R20, R176 ;  /* 0x0000001408b0723c */ /* 0x000fec00000018b0 */
[-C--:B------:R-:W-:Y:S06]  /*15700*/  HMMA.16816.F32 R196, R4, R22.reuse, R28 ;  /* 0x0000001604c4723c */ /* 0x080fec000000181c */
[----:B------:R-:W-:Y:S01]  /*15710*/  HMMA.16816.F32 R136, R8, R22, R24 ;  /* 0x000000160888723c */ /* 0x000fe20000001818 */
[----:B------:R-:W-:Y:S06]  /*15720*/  BAR.SYNC.DEFER_BLOCKING 0x0 ;  /* 0x0000000000007b1d */ /* 0x000fec0000010000 */
[----:B------:R-:W-:-:S02]  /*15730*/  NOP ;  /* 0x0000000000007918 */ /* 0x000fc40000000000 */
[----:B------:R-:W-:-:S15]  /*15740*/  @!P2 BRA `(.L_x_2772) ;  /* 0x0000000000b4a947 */ /* 0x000fde0003800000 */
[----:B------:R-:W2:Y:S04]  /*15750*/  LDL R252, [R1+0x118] ;  /* 0x0001180001fc7983 */ /* 0x000ea80000100800 */
        /* <DEDUP_REMOVED lines=42> */
.L_x_2774:
[----:B------:R-:W-:Y:S05]  /*15a00*/  BSYNC B0 ;  /* 0x0000000000007941 */ /* 0x000fea0003800000 */
.L_x_2773:
[----:B------:R-:W0:Y:S02]  /*15a10*/  LDGDEPBAR ;  /* 0x00000000000079af */ /* 0x000e240000000000 */
.L_x_2772:
[----:B------:R-:W-:Y:S05]  /*15a20*/  BSYNC B1 ;  /* 0x0000000000017941 */ /* 0x000fea0003800000 */
.L_x_2771:
[----:B------:R-:W3:Y:S04]  /*15a30*/  LDL R0, [R1+0xb0] ;  /* 0x0000b00001007983 */ /* 0x000ee80000100800 */
[----:B------:R-:W4:Y:S04]  /*15a40*/  LDL R2, [R1+0xb4] ;  /* 0x0000b40001027983 */ /* 0x000f280000100800 */
[----:B-12---:R-:W2:Y:S04]  /*15a50*/  LDL R5, [R1+0xb8] ;  /* 0x0000b80001057983 */ /* 0x006ea80000100800 */
[----:B------:R-:W2:Y:S04]  /*15a60*/  LDL R3, [R1+0xc0] ;  /* 0x0000c00001037983 */ /* 0x000ea80000100800 */
[----:B------:R-:W2:Y:S01]  /*15a70*/  LDL R6, [R1+0xbc] ;  /* 0x0000bc0001067983 */ /* 0x000ea20000100800 */
[----:B------:R-:W1:Y:S02]  /*15a80*/  S2R R4, SR_TID.X ;  /* 0x0000000000047919 */ /* 0x000e640000002100 */
[----:B-1----:R-:W-:-:S05]  /*15a90*/  IMAD.SHL.U32 R4, R4, 0x2, RZ ;  /* 0x0000000204047824 */ /* 0x002fca00078e00ff */
[----:B------:R-:W-:-:S05]  /*15aa0*/  LOP3.LUT R4, R4, 0x6, RZ, 0xc0, !PT ;  /* 0x0000000604047812 */ /* 0x000fca00078ec0ff */
[----:B------:R-:W-:-:S04]  /*15ab0*/  IMAD R4, R188, 0x20, R4 ;  /* 0x00000020bc047824 */ /* 0x000fc800078e0204 */
[C---:B------:R-:W-:Y:S01]  /*15ac0*/  VIADD R11, R4.reuse, 0x1 ;  /* 0x00000001040b7836 */ /* 0x040fe20000000000 */
[C---:B------:R-:W-:Y:S01]  /*15ad0*/  IADD3 R10, R4.reuse, 0x8, RZ ;  /* 0x00000008040a7810 */ /* 0x040fe20007ffe0ff */
        /* <DEDUP_REMOVED lines=27> */
[----:B--2---:R-:W-:Y:S02]  /*15c90*/  IMAD.MOV.U32 R252, RZ, RZ, R5 ;  /* 0x000000fffffc7224 */ /* 0x004fe400078e0005 */
[C---:B------:R-:W-:Y:S02]  /*15ca0*/  IMAD.IADD R0, R229.reuse, 0x1, -R10 ;  /* 0x00000001e5007824 */ /* 0x040fe400078e0a0a */
[----:B------:R-:W-:-:S02]  /*15cb0*/  IMAD.IADD R5, R229, 0x1, -R9 ;  /* 0x00000001e5057824 */ /* 0x000fc400078e0a09 */
[----:B------:R-:W-:Y:S01]  /*15cc0*/  IMAD.MOV.U32 R31, RZ, RZ, R3 ;  /* 0x000000ffff1f7224 */ /* 0x000fe200078e0003 */
[----:B------:R-:W-:Y:S02]  /*15cd0*/  IABS R3, R2 ;  /* 0x0000000200037213 */ /* 0x000fe40000000000 */
[----:B------:R-:W-:Y:S02]  /*15ce0*/  IABS R2, R0 ;  /* 0x0000000000027213 */ /* 0x000fe40000000000 */
[----:B------:R-:W-:Y:S02]  /*15cf0*/  IABS R0, R5 ;  /* 0x0000000500007213 */ /* 0x000fe40000000000 */
[----:B------:R-:W-:Y:S02]  /*15d00*/  I2FP.F32.S32 R3, R3 ;  /* 0x0000000300037245 */ /* 0x000fe40000201400 */
[----:B------:R-:W-:Y:S02]  /*15d10*/  I2FP.F32.S32 R0, R0 ;  /* 0x0000000000007245 */ /* 0x000fe40000201400 */
[----:B------:R-:W-:Y:S01]  /*15d20*/  I2FP.F32.S32 R2, R2 ;  /* 0x0000000200027245 */ /* 0x000fe20000201400 */
[----:B------:R-:W-:-:S02]  /*15d30*/  FFMA.FTZ R20, R3, -R219, R185 ;  /* 0x800000db03147223 */ /* 0x000fc400000100b9 */
[-C--:B------:R-:W-:Y:S01]  /*15d40*/  FFMA.FTZ R24, R0, -R219.reuse, R33 ;  /* 0x800000db00187223 */ /* 0x080fe20000010021 */
[C---:B------:R-:W-:Y:S02]  /*15d50*/  IMAD.IADD R0, R229.reuse, 0x1, -R8 ;  /* 0x00000001e5007824 */ /* 0x040fe400078e0a08 */
[----:B------:R-:W-:Y:S02]  /*15d60*/  IMAD.IADD R3, R229, 0x1, -R7 ;  /* 0x00000001e5037824 */ /* 0x000fe400078e0a07 */
[----:B------:R-:W-:Y:S01]  /*15d70*/  FFMA.FTZ R21, R2, -R219, R32 ;  /* 0x800000db02157223 */ /* 0x000fe20000010020 */
[----:B------:R-:W-:Y:S02]  /*15d80*/  IABS R2, R0 ;  /* 0x0000000000027213 */ /* 0x000fe40000000000 */
[----:B------:R-:W-:Y:S01]  /*15d90*/  IABS R0, R3 ;  /* 0x0000000300007213 */ /* 0x000fe20000000000 */
[----:B------:R-:W-:Y:S02]  /*15da0*/  IMAD.MOV.U32 R189, RZ, RZ, R6 ;  /* 0x000000ffffbd7224 */ /* 0x000fe400078e0006 */
[----:B------:R-:W-:Y:S01]  /*15db0*/  VIADD R6, R4, 0x18 ;  /* 0x0000001804067836 */ /* 0x000fe20000000000 */
[----:B------:R-:W-:-:S05]  /*15dc0*/  I2FP.F32.S32 R0, R0 ;  /* 0x0000000000007245 */ /* 0x000fca0000201400 */
[----:B------:R-:W-:Y:S01]  /*15dd0*/  FFMA.FTZ R22, R0, -R219, R177 ;  /* 0x800000db00167223 */ /* 0x000fe200000100b1 */
[----:B------:R-:W-:-:S04]  /*15de0*/  IADD3 R0, R229, -R6, RZ ;  /* 0x80000006e5007210 */ /* 0x000fc80007ffe0ff */
        /* <DEDUP_REMOVED lines=36> */
[----:B------:R-:W1:Y:S04]  /*16030*/  SHFL.BFLY PT, R2, R0, 0x1, 0x1f ;  /* 0x0c201f0000027f89 */ /* 0x000e6800000e0000 */
[----:B------:R-:W-:Y:S01]  /*16040*/  STL [R1+0x178], R237 ;  /* 0x000178ed01007387 */ /* 0x000fe20000100800 */
[----:B-1----:R-:W-:-:S03]  /*16050*/  FMNMX.FTZ R242, R0, R2, !PT ;  /* 0x0000000200f27209 */ /* 0x002fc60007810000 */
        /* <DEDUP_REMOVED lines=15> */
[----:B------:R-:W3:Y:S01]  /*16150*/  LDL.LU R190, [R1+0xac] ;  /* 0x0000ac0001be7983 */ /* 0x000ee20000300800 */
[----:B------:R-:W-:-:S02]  /*16160*/  FSETP.NEU.FTZ.AND P2, PT, R242, -INF , PT ;  /* 0xff800000f200780b */ /* 0x000fc40003f5d000 */
[C---:B------:R-:W-:Y:S02]  /*16170*/  ISETP.GE.AND P4, PT, R4.reuse, R226, PT ;  /* 0x000000e20400720c */ /* 0x040fe40003f86270 */
[----:B------:R-:W-:Y:S01]  /*16180*/  ISETP.GE.AND P6, PT, R4, R225, PT ;  /* 0x000000e10400720c */ /* 0x000fe20003fc6270 */
[----:B------:R-:W-:Y:S01]  /*16190*/  IMAD.MOV.U32 R239, RZ, RZ, R28 ;  /* 0x000000ffffef7224 */ /* 0x000fe200078e001c */
[----:B------:R-:W-:Y:S01]  /*161a0*/  FSEL R2, R242, RZ, P2 ;  /* 0x000000fff2027208 */ /* 0x000fe20001000000 */
[----:B------:R-:W4:Y:S04]  /*161b0*/  LDL.64 R14, [R1+0x70] ;  /* 0x00007000010e7983 */ /* 0x000f280000100a00 */
[----:B------:R-:W-:Y:S01]  /*161c0*/  FADD.FTZ R2, R132, -R2 ;  /* 0x8000000284027221 */ /* 0x000fe20000010000 */
[C---:B------:R-:W-:Y:S01]  /*161d0*/  ISETP.GE.OR P4, PT, R4.reuse, R234, !P4 ;  /* 0x000000ea0400720c */ /* 0x040fe20006786670 */
[----:B------:R-:W4:Y:S01]  /*161e0*/  LDL R208, [R1+0xd0] ;  /* 0x0000d00001d07983 */ /* 0x000f220000100800 */
[----:B------:R-:W-:-:S02]  /*161f0*/  ISETP.GE.OR P6, PT, R4, R233, !P6 ;  /* 0x000000e90400720c */ /* 0x000fc400077c6670 */
[C---:B------:R-:W-:Y:S01]  /*16200*/  ISETP.GE.AND P3, PT, R11.reuse, R226, PT ;  /* 0x000000e20b00720c */ /* 0x040fe20003f66270 */
[----:B------:R-:W4:Y:S01]  /*16210*/  LDL R207, [R1+0xc4] ;  /* 0x0000c40001cf7983 */ /* 0x000f220000100800 */
[C---:B------:R-:W-:Y:S02]  /*16220*/  ISETP.GE.AND P5, PT, R11.reuse, R225, PT ;  /* 0x000000e10b00720c */ /* 0x040fe40003fa6270 */
[C---:B------:R-:W-:Y:S01]  /*16230*/  ISETP.GE.OR P3, PT, R11.reuse, R234, !P3 ;  /* 0x000000ea0b00720c */ /* 0x040fe20005f66670 */
[----:B------:R-:W4:Y:S01]  /*16240*/  LDL R249, [R1+0xc8] ;  /* 0x0000c80001f97983 */ /* 0x000f220000100800 */
[----:B------:R-:W-:-:S03]  /*16250*/  ISETP.GE.OR P5, PT, R11, R233, !P5 ;  /* 0x000000e90b00720c */ /* 0x000fc60006fa6670 */
[----:B------:R-:W4:Y:S04]  /*16260*/  LDL R248, [R1+0xcc] ;  /* 0x0000cc0001f87983 */ /* 0x000f280000100800 */
[----:B------:R1:W-:Y:S04]  /*16270*/  STL.64 [R1+0x198], R172 ;  /* 0x000198ac01007387 */ /* 0x0003e80000100a00 */
[----:B-1----:R-:W4:Y:S01]  /*16280*/  LDL.64 R172, [R1+0x50] ;  /* 0x0000500001ac7983 */ /* 0x002f220000100a00 */
        /* <DEDUP_REMOVED lines=12> */
[----:B------:R-:W3:Y:S01]  /*16350*/  MUFU.EX2 R3, R27 ;  /* 0x0000001b00037308 */ /* 0x000ee20000000800 */
        /* <DEDUP_REMOVED lines=32> */
[----:B---3--:R-:W-:-:S02]  /*16560*/  FFMA.FTZ R20, R190, R2, R3 ;  /* 0x00000002be147223 */ /* 0x008fc40000010003 */
        /* <DEDUP_REMOVED lines=23> */
[----:B------:R-:W-:Y:S02]  /*166e0*/  I2FP.F32.S32 R2, R2 ;  /* 0x0000000200027245 */ /* 0x000fe40000201400 */
[----:B------:R-:W-:-:S03]  /*166f0*/  FSEL R20, R3, -INF , !P4 ;  /* 0xff80000003147808 */ /* 0x000fc60006000000 */
[----:B------:R-:W-:Y:S01]  /*16700*/  FFMA.FTZ R23, R2, -R219, R201 ;  /* 0x800000db02177223 */ /* 0x000fe200000100c9 */
[----:B------:R-:W-:Y:S01]  /*16710*/  IMAD.IADD R2, R230, 0x1, -R11 ;  /* 0x00000001e6027824 */ /* 0x000fe200078e0a0b */
[----:B------:R-:W-:Y:S01]  /*16720*/  ISETP.GE.OR P2, PT, R4, R232, !P2 ;  /* 0x000000e80400720c */ /* 0x000fe20005746670 */
[----:B------:R-:W-:-:S03]  /*16730*/  IMAD.IADD R3, R231, 0x1, -R10 ;  /* 0x00000001e7037824 */ /* 0x000fc600078e0a0a */
[----:B------:R-:W-:Y:S02]  /*16740*/  IABS R4, R2 ;  /* 0x0000000200047213 */ /* 0x000fe40000000000 */
[----:B------:R-:W-:Y:S02]  /*16750*/  IABS R2, R3 ;  /* 0x0000000300027213 */ /* 0x000fe40000000000 */
[----:B------:R-:W-:Y:S02]  /*16760*/  MOV R3, R4 ;  /* 0x0000000400037202 */ /* 0x000fe40000000f00 */
[----:B------:R-:W-:Y:S02]  /*16770*/  I2FP.F32.S32 R2, R2 ;  /* 0x0000000200027245 */ /* 0x000fe40000201400 */
[----:B------:R-:W-:Y:S02]  /*16780*/  I2FP.F32.S32 R3, R3 ;  /* 0x0000000300037245 */ /* 0x000fe40000201400 */
[----:B------:R-:W-:Y:S01]  /*16790*/  ISETP.GE.AND P4, PT, R11, R224, PT ;  /* 0x000000e00b00720c */ /* 0x000fe20003f86270 */
[----:B------:R-:W-:Y:S01]  /*167a0*/  FFMA.FTZ R4, R2, -R219, R34 ;  /* 0x800000db02047223 */ /* 0x000fe20000010022 */
[----:B------:R-:W-:-:S02]  /*167b0*/  IMAD.IADD R2, R230, 0x1, -R10 ;  /* 0x00000001e6027824 */ /* 0x000fc400078e0a0a */
[----:B------:R-:W-:Y:S01]  /*167c0*/  FFMA.FTZ R26, R3, -R219, R203 ;  /* 0x800000db031a7223 */ /* 0x000fe200000100cb */
[----:B------:R-:W-:Y:S01]  /*167d0*/  IMAD.IADD R3, R228, 0x1, -R10 ;  /* 0x00000001e4037824 */ /* 0x000fe200078e0a0a */
[----:B------:R-:W-:Y:S02]  /*167e0*/  FSEL R25, R21, -INF , !P6 ;  /* 0xff80000015197808 */ /* 0x000fe40007000000 */
[----:B------:R-:W-:Y:S02]  /*167f0*/  ISETP.GE.AND P6, PT, R10, R226, PT ;  /* 0x000000e20a00720c */ /* 0x000fe40003fc6270 */
[----:B------:R-:W-:Y:S02]  /*16800*/  ISETP.GE.OR P4, PT, R11, R232, !P4 ;  /* 0x000000e80b00720c */ /* 0x000fe40006786670 */
[----:B------:R-:W-:Y:S02]  /*16810*/  IABS R2, R2 ;  /* 0x0000000200027213 */ /* 0x000fe40000000000 */
[----:B------:R-:W-:-:S02]  /*16820*/  FSEL R21, R24, -INF , !P2 ;  /* 0xff80000018157808 */ /* 0x000fc40005000000 */
[----:B------:R-:W-:Y:S02]  /*16830*/  FSEL R11, R22, -INF , !P3 ;  /* 0xff800000160b7808 */ /* 0x000fe40005800000 */
[----:B------:R-:W-:Y:S02]  /*16840*/  IABS R3, R3 ;  /* 0x0000000300037213 */ /* 0x000fe40000000000 */
[C---:B------:R-:W-:Y:S02]  /*16850*/  ISETP.GE.AND P2, PT, R10.reuse, R225, PT ;  /* 0x000000e10a00720c */ /* 0x040fe40003f46270 */
[C---:B------:R-:W-:Y:S02]  /*16860*/  ISETP.GE.AND P3, PT, R10.reuse, R224, PT ;  /* 0x000000e00a00720c */ /* 0x040fe40003f66270 */
[----:B------:R-:W-:Y:S02]  /*16870*/  ISETP.GE.OR P6, PT, R10, R234, !P6 ;  /* 0x000000ea0a00720c */ /* 0x000fe400077c6670 */
[----:B------:R-:W-:-:S02]  /*16880*/  I2FP.F32.S32 R2, R2 ;  /* 0x0000000200027245 */ /* 0x000fc40000201400 */
[----:B------:R-:W-:Y:S02]  /*16890*/  I2FP.F32.S32 R3, R3 ;  /* 0x0000000300037245 */ /* 0x000fe40000201400 */
[C---:B------:R-:W-:Y:S02]  /*168a0*/  ISETP.GE.OR P2, PT, R10.reuse, R233, !P2 ;  /* 0x000000e90a00720c */ /* 0x040fe40005746670 */
[----:B------:R-:W-:Y:S02]  /*168b0*/  ISETP.GE.OR P3, PT, R10, R232, !P3 ;  /* 0x000000e80a00720c */ /* 0x000fe40005f66670 */
[----:B------:R-:W-:Y:S02]  /*168c0*/  FSEL R23, R23, -INF , !P5 ;  /* 0xff80000017177808 */ /* 0x000fe40006800000 */
[----:B------:R-:W-:Y:S02]  /*168d0*/  FSEL R52, R26, -INF , !P4 ;  /* 0xff8000001a347808 */ /* 0x000fe40006000000 */
[----:B------:R-:W-:Y:S01]  /*168e0*/  FSEL R10, R4, -INF , !P6 ;  /* 0xff800000040a7808 */ /* 0x000fe20007000000 */
[----:B------:R-:W-:Y:S01]  /*168f0*/  IMAD.IADD R4, R231, 0x1, -R9 ;  /* 0x00000001e7047824 */ /* 0x000fe200078e0a09 */
[----:B------:R-:W-:-:S02]  /*16900*/  ISETP.GE.AND P5, PT, R9, R226, PT ;  /* 0x000000e20900720c */ /* 0x000fc40003fa6270 */
[C---:B------:R-:W-:Y:S02]  /*16910*/  ISETP.GE.AND P4, PT, R9.reuse, R225, PT ;  /* 0x000000e10900720c */ /* 0x040fe40003f86270 */
[----:B------:R-:W-:Y:S01]  /*16920*/  ISETP.GE.AND P6, PT, R9, R224, PT ;  /* 0x000000e00900720c */ /* 0x000fe20003fc6270 */
[-C--:B------:R-:W-:Y:S01]  /*16930*/  FFMA.FTZ R24, R2, -R219.reuse, R182 ;  /* 0x800000db02187223 */ /* 0x080fe200000100b6 */
[----:B------:R-:W-:Y:S01]  /*16940*/  FFMA.FTZ R22, R3, -R219, R180 ;  /* 0x800000db03167223 */ /* 0x000fe200000100b4 */
[--C-:B------:R-:W-:Y:S01]  /*16950*/  IMAD.IADD R2, R230, 0x1, -R9.reuse ;  /* 0x00000001e6027824 */ /* 0x100fe200078e0a09 */
[C---:B------:R-:W-:Y:S01]  /*16960*/  ISETP.GE.OR P5, PT, R9.reuse, R234, !P5 ;  /* 0x000000ea0900720c */ /* 0x040fe20006fa6670 */
[----:B------:R-:W-:Y:S01]  /*16970*/  IMAD.IADD R3, R228, 0x1, -R9 ;  /* 0x00000001e4037824 */ /* 0x000fe200078e0a09 */
[C---:B------:R-:W-:Y:S02]  /*16980*/  ISETP.GE.OR P4, PT, R9.reuse, R233, !P4 ;  /* 0x000000e90900720c */ /* 0x040fe40006786670 */
[----:B------:R-:W-:-:S02]  /*16990*/  ISETP.GE.OR P6, PT, R9, R232, !P6 ;  /* 0x000000e80900720c */ /* 0x000fc400077c6670 */
[----:B------:R-:W-:Y:S02]  /*169a0*/  IABS R9, R4 ;  /* 0x0000000400097213 */ /* 0x000fe40000000000 */
[----:B------:R-:W-:Y:S02]  /*169b0*/  IABS R4, R2 ;  /* 0x0000000200047213 */ /* 0x000fe40000000000 */
[----:B------:R-:W-:-:S04]  /*169c0*/  MOV R2, R9 ;  /* 0x0000000900027202 */ /* 0x000fc80000000f00 */
        /* <DEDUP_REMOVED lines=12> */
[C---:B------:R-:W-:Y:S01]  /*16a90*/  ISETP.GE.AND P5, PT, R8.reuse, R224, PT ;  /* 0x000000e00800720c */ /* 0x040fe20003fa6270 */
[----:B------:R-:W-:Y:S01]  /*16aa0*/  FFMA.FTZ R26, R3, -R219, R181 ;  /* 0x800000db031a7223 */ /* 0x000fe200000100b5 */
[----:B------:R-:W-:Y:S01]  /*16ab0*/  ISETP.GE.OR P2, PT, R8, R234, !P2 ;  /* 0x000000ea0800720c */ /* 0x000fe20005746670 */
[--C-:B------:R-:W-:Y:S01]  /*16ac0*/  IMAD.IADD R3, R228, 0x1, -R8.reuse ;  /* 0x00000001e4037824 */ /* 0x100fe200078e0a08 */
[----:B------:R-:W-:Y:S01]  /*16ad0*/  ISETP.GE.OR P3, PT, R8, R233, !P3 ;  /* 0x000000e90800720c */ /* 0x000fe20005f66670 */
[----:B------:R-:W-:Y:S01]  /*16ae0*/  IMAD.IADD R2, R230, 0x1, -R8 ;  /* 0x00000001e6027824 */ /* 0x000fe200078e0a08 */
[----:B------:R-:W-:Y:S01]  /*16af0*/  ISETP.GE.OR P5, PT, R8, R232, !P5 ;  /* 0x000000e80800720c */ /* 0x000fe20006fa6670 */
[----:B------:R-:W3:Y:S01]  /*16b00*/  LDL.64 R180, [R1+0xe8] ;  /* 0x0000e80001b47983 */ /* 0x000ee20000100a00 */
[----:B------:R-:W-:-:S02]  /*16b10*/  IABS R8, R4 ;  /* 0x0000000400087213 */ /* 0x000fc40000000000 */
        /* <DEDUP_REMOVED lines=24> */
[----:B------:R-:W-:-:S05]  /*16ca0*/  I2FP.F32.S32 R2, R2 ;  /* 0x0000000200027245 */ /* 0x000fca0000201400 */
[----:B------:R-:W-:Y:S02]  /*16cb0*/  FFMA.FTZ R2, R2, -R219, R179 ;  /* 0x800000db02027223 */ /* 0x000fe400000100b3 */
[----:B------:R-:W4:Y:S01]  /*16cc0*/  LDL.64 R178, [R1+0x138] ;  /* 0x0001380001b27983 */ /* 0x000f220000100a00 */
[----:B------:R-:W-:Y:S02]  /*16cd0*/  IABS R3, R3 ;  /* 0x0000000300037213 */ /* 0x000fe40000000000 */
[----:B------:R-:W-:Y:S02]  /*16ce0*/  I2FP.F32.S32 R4, R4 ;  /* 0x0000000400047245 */ /* 0x000fe40000201400 */
[----:B------:R-:W-:Y:S02]  /*16cf0*/  I2FP.F32.S32 R3, R3 ;  /* 0x0000000300037245 */ /* 0x000fe40000201400 */
[----:B------:R-:W-:Y:S01]  /*16d00*/  FSEL R32, R8, -INF , !P3 ;  /* 0xff80000008207808 */ /* 0x000fe20005800000 */
[----:B------:R-:W-:Y:S01]  /*16d10*/  FFMA.FTZ R28, R4, -R219, R195 ;  /* 0x800000db041c7223 */ /* 0x000fe200000100c3 */
[----:B------:R-:W-:-:S02]  /*16d20*/  FSEL R35, R9, -INF , !P5 ;  /* 0xff80000009237808 */ /* 0x000fc40006800000 */
[----:B------:R-:W-:Y:S02]  /*16d30*/  FSEL R8, R2, -INF , !P4 ;  /* 0xff80000002087808 */ /* 0x000fe40006000000 */
[C---:B------:R-:W-:Y:S02]  /*16d40*/  ISETP.GE.AND P3, PT, R6.reuse, R226, PT ;  /* 0x000000e20600720c */ /* 0x040fe40003f66270 */
[C---:B------:R-:W-:Y:S02]  /*16d50*/  ISETP.GE.AND P5, PT, R6.reuse, R225, PT ;  /* 0x000000e10600720c */ /* 0x040fe40003fa6270 */
[C---:B------:R-:W-:Y:S01]  /*16d60*/  ISETP.GE.AND P4, PT, R6.reuse, R224, PT ;  /* 0x000000e00600720c */ /* 0x040fe20003f86270 */
[----:B------:R-:W-:Y:S01]  /*16d70*/  IMAD.MOV.U32 R190, RZ, RZ, R29 ;  /* 0x000000ffffbe7224 */ /* 0x000fe200078e001d */
[----:B------:R-:W-:Y:S01]  /*16d80*/  IADD3 R4, R231, -R6, RZ ;  /* 0x80000006e7047210 */ /* 0x000fe20007ffe0ff */
        /* <DEDUP_REMOVED lines=27> */
[----:B------:R-:W-:Y:S01]  /*16f40*/  ISETP.GE.OR P2, PT, R5, R234, !P2 ;  /* 0x000000ea0500720c */ /* 0x000fe20005746670 */
[----:B------:R-:W-:-:S02]  /*16f50*/  IMAD.MOV.U32 R116, RZ, RZ, R37 ;  /* 0x000000ffff747224 */ /* 0x000fc400078e0025 */
        /* <DEDUP_REMOVED lines=18> */
[----:B------:R-:W-:Y:S02]  /*17080*/  FMNMX.FTZ R2, R6, R3, !PT ;  /* 0x0000000306027209 */ /* 0x000fe40007810000 */
[C---:B------:R-:W-:Y:S02]  /*17090*/  ISETP.GE.AND P3, PT, R5.reuse, R225, PT ;  /* 0x000000e10500720c */ /* 0x040fe40003f66270 */
[----:B------:R-:W-:Y:S02]  /*170a0*/  ISETP.GE.AND P2, PT, R5, R224, PT ;  /* 0x000000e00500720c */ /* 0x000fe40003f46270 */
[----:B------:R-:W-:Y:S01]  /*170b0*/  FMNMX.FTZ R3, R135, R25, !PT ;  /* 0x0000001987037209 */ /* 0x000fe20007810000 */
[----:B------:R-:W-:Y:S01]  /*170c0*/  IMAD.MOV.U32 R186, RZ, RZ, R36 ;  /* 0x000000ffffba7224 */ /* 0x000fe200078e0024 */
[C---:B------:R-:W-:Y:S01]  /*170d0*/  ISETP.GE.OR P3, PT, R5.reuse, R233, !P3 ;  /* 0x000000e90500720c */ /* 0x040fe20005f66670 */
[----:B------:R-:W1:Y:S01]  /*170e0*/  SHFL.BFLY PT, R36, R2, 0x2, 0x1f ;  /* 0x0c401f0002247f89 */ /* 0x000e6200000e0000 */
[----:B------:R-:W-:-:S02]  /*170f0*/  ISETP.GE.OR P2, PT, R5, R232, !P2 ;  /* 0x000000e80500720c */ /* 0x000fc40005746670 */
[----:B------:R-:W-:Y:S02]  /*17100*/  FMNMX.FTZ R5, R23, R3, !PT ;  /* 0x0000000317057209 */ /* 0x000fe40007810000 */
[----:B------:R-:W-:Y:S02]  /*17110*/  FMNMX.FTZ R3, R35, R4, !PT ;  /* 0x0000000423037209 */ /* 0x000fe40007810000 */
[----:B------:R-:W-:Y:S02]  /*17120*/  FMNMX.FTZ R5, R22, R5, !PT ;  /* 0x0000000516057209 */ /* 0x000fe40007810000 */
[----:B------:R-:W-:Y:S02]  /*17130*/  FSEL R31, R31, -INF , !P4 ;  /* 0xff8000001f1f7808 */ /* 0x000fe40006000000 */
[----:B------:R-:W-:Y:S01]  /*17140*/  FMNMX.FTZ R3, R33, R3, !PT ;  /* 0x0000000321037209 */ /* 0x000fe20007810000 */
[----:B------:R-:W-:Y:S01]  /*17150*/  IMAD.MOV.U32 R202, RZ, RZ, R30 ;  /* 0x000000ffffca7224 */ /* 0x000fe200078e001e */
[----:B------:R-:W-:-:S02]  /*17160*/  FMNMX.FTZ R5, R34, R5, !PT ;  /* 0x0000000522057209 */ /* 0x000fc40007810000 */
[----:B------:R-:W-:Y:S02]  /*17170*/  FSEL R30, R9, -INF , !P2 ;  /* 0xff800000091e7808 */ /* 0x000fe40005000000 */
[----:B------:R-:W-:Y:S02]  /*17180*/  FMNMX.FTZ R3, R31, R3, !PT ;  /* 0x000000031f037209 */ /* 0x000fe40007810000 */
[----:B------:R-:W-:Y:S02]  /*17190*/  FSEL R29, R29, -INF , !P6 ;  /* 0xff8000001d1d7808 */ /* 0x000fe40007000000 */
[----:B------:R-:W-:Y:S02]  /*171a0*/  FMNMX.FTZ R4, R32, R5, !PT ;  /* 0x0000000520047209 */ /* 0x000fe40007810000 */
[----:B------:R-:W-:Y:S02]  /*171b0*/  FMNMX.FTZ R3, R30, R3, !PT ;  /* 0x000000031e037209 */ /* 0x000fe40007810000 */
[----:B------:R-:W-:-:S02]  /*171c0*/  FSEL R28, R49, -INF , !P5 ;  /* 0xff800000311c7808 */ /* 0x000fc40006800000 */
[----:B------:R-:W-:Y:S01]  /*171d0*/  FMNMX.FTZ R4, R29, R4, !PT ;  /* 0x000000041d047209 */ /* 0x000fe20007810000 */
[----:B------:R-:W2:Y:S01]  /*171e0*/  SHFL.BFLY PT, R49, R3, 0x2, 0x1f ;  /* 0x0c401f0003317f89 */ /* 0x000ea200000e0000 */
[----:B------:R-:W-:Y:S02]  /*171f0*/  FSEL R9, R37, -INF , !P3 ;  /* 0xff80000025097808 */ /* 0x000fe40005800000 */
[----:B------:R-:W-:Y:S02]  /*17200*/  FMNMX.FTZ R4, R28, R4, !PT ;  /* 0x000000041c047209 */ /* 0x000fe40007810000 */
[----:B-1----:R-:W-:Y:S02]  /*17210*/  FMNMX.FTZ R5, R2, R36, !PT ;  /* 0x0000002402057209 */ /* 0x002fe40007810000 */
[----:B------:R-:W-:-:S05]  /*17220*/  FMNMX.FTZ R2, R9, R4, !PT ;  /* 0x0000000409027209 */ /* 0x000fca0007810000 */
[----:B------:R-:W1:Y:S04]  /*17230*/  SHFL.BFLY PT, R36, R2, 0x2, 0x1f ;  /* 0x0c401f0002247f89 */ /* 0x000e6800000e0000 */
[----:B------:R-:W1:Y:S01]  /*17240*/  SHFL.BFLY PT, R37, R5, 0x1, 0x1f ;  /* 0x0c201f0005257f89 */ /* 0x000e6200000e0000 */
[----:B--2---:R-:W-:-:S05]  /*17250*/  FMNMX.FTZ R4, R3, R49, !PT ;  /* 0x0000003103047209 */ /* 0x004fca0007810000 */
[----:B------:R-:W2:Y:S01]  /*17260*/  SHFL.BFLY PT, R49, R4, 0x1, 0x1f ;  /* 0x0c201f0004317f89 */ /* 0x000ea200000e0000 */
[----:B------:R-:W-:Y:S01]  /*17270*/  IMAD.MOV.U32 R200, RZ, RZ, R213 ;  /* 0x000000ffffc87224 */ /* 0x000fe200078e00d5 */
[----:B-1----:R-:W-:Y:S02]  /*17280*/  FMNMX.FTZ R3, R2, R36, !PT ;  /* 0x0000002402037209 */ /* 0x002fe40007810000 */
[----:B------:R-:W-:-:S03]  /*17290*/  FMNMX.FTZ R213, R5, R37, !PT ;  /* 0x0000002505d57209 */ /* 0x000fc60007810000 */
[----:B------:R-:W1:Y:S01]  /*172a0*/  SHFL.BFLY PT, R5, R3, 0x1, 0x1f ;  /* 0x0c201f0003057f89 */ /* 0x000e6200000e0000 */
[----:B------:R-:W-:Y:S01]  /*172b0*/  FSETP.NEU.FTZ.AND P4, PT, R213, -INF , PT ;  /* 0xff800000d500780b */ /* 0x000fe20003f9d000 */
[----:B------:R-:W-:Y:S01]  /*172c0*/  FMUL.FTZ R2, R0, R213 ;  /* 0x000000d500027220 */ /* 0x000fe20000410000 */
[----:B------:R-:W-:-:S04]  /*172d0*/  IMAD.MOV.U32 R198, RZ, RZ, R239 ;  /* 0x000000ffffc67224 */ /* 0x000fc800078e00ef */
        /* <DEDUP_REMOVED lines=12> */
[----:B------:R-:W-:-:S02]  /*173a0*/  MOV R161, R238 ;  /* 0x000000ee00a17202 */ /* 0x000fc40000000f00 */
[----:B-1----:R-:W-:Y:S02]  /*173b0*/  FMNMX.FTZ R238, R3, R5, !PT ;  /* 0x0000000503ee7209 */ /* 0x002fe40007810000 */
        /* <DEDUP_REMOVED lines=10> */
[-CC-:B------:R-:W-:Y:S01]  /*17460*/  FFMA.FTZ R27, R25, R0.reuse, -R2.reuse ;  /* 0x00000000191b7223 */ /* 0x180fe20000010802 */
[-CC-:B------:R-:W-:Y:S01]  /*17470*/  FFMA.FTZ R84, R23, R0.reuse, -R2.reuse ;  /* 0x0000000017547223 */ /* 0x180fe20000010802 */
[-CC-:B------:R-:W-:Y:S01]  /*17480*/  FFMA.FTZ R100, R22, R0.reuse, -R2.reuse ;  /* 0x0000000016647223 */ /* 0x180fe20000010802 */
[----:B------:R-:W-:Y:S01]  /*17490*/  FFMA.FTZ R34, R34, R0, -R2 ;  /* 0x0000000022227223 */ /* 0x000fe20000010802 */
[----:B-1----:R-:W-:-:S06]  /*174a0*/  FMUL.FTZ R3, R0, R10 ;  /* 0x0000000a00037220 */ /* 0x002fcc0000410000 */
[----:B------:R-:W1:Y:S01]  /*174b0*/  MUFU.EX2 R3, R3 ;  /* 0x0000000300037308 */ /* 0x000e620000000800 */
[-CC-:B------:R-:W-:Y:S01]  /*174c0*/  FFMA.FTZ R101, R32, R0.reuse, -R2.reuse ;  /* 0x0000000020657223 */ /* 0x180fe20000010802 */
[-CC-:B------:R-:W-:Y:S01]  /*174d0*/  FFMA.FTZ R112, R29, R0.reuse, -R2.reuse ;  /* 0x000000001d707223 */ /* 0x180fe20000010802 */
[-CC-:B------:R-:W-:Y:S01]  /*174e0*/  FFMA.FTZ R128, R28, R0.reuse, -R2.reuse ;  /* 0x000000001c807223 */ /* 0x180fe20000010802 */
[-C--:B------:R-:W-:Y:S01]  /*174f0*/  FFMA.FTZ R129, R9, R0.reuse, -R2 ;  /* 0x0000000009817223 */ /* 0x080fe20000010802 */
[----:B------:R-:W-:Y:S01]  /*17500*/  FSEL R9, R213, RZ, P4 ;  /* 0x000000ffd5097208 */ /* 0x000fe20002000000 */
[----:B------:R-:W-:Y:S01]  /*17510*/  FFMA.FTZ R2, R24, R0, -R4 ;  /* 0x0000000018027223 */ /* 0x000fe20000010804 */
[----:B------:R-:W-:-:S03]  /*17520*/  FSEL R10, R238, RZ, P3 ;  /* 0x000000ffee0a7208 */ /* 0x000fc60001800000 */
[----:B------:R-:W-:Y:S01]  /*17530*/  FADD.FTZ R11, R134, -R9 ;  /* 0x80000009860b7221 */ /* 0x000fe20000010000 */
[-C--:B------:R-:W-:Y:S01]  /*17540*/  FFMA.FTZ R9, R48, R0.reuse, -R4 ;  /* 0x0000000030097223 */ /* 0x080fe20000010804 */
[----:B------:R-:W-:Y:S01]  /*17550*/  FADD.FTZ R10, R135, -R10 ;  /* 0x8000000a870a7221 */ /* 0x000fe20000010000 */
[----:B------:R-:W-:Y:S01]  /*17560*/  MUFU.EX2 R2, R2 ;  /* 0x0000000200027308 */ /* 0x000fe20000000800 */
[-CC-:B------:R-:W-:Y:S01]  /*17570*/  FFMA.FTZ R133, R35, R0.reuse, -R4.reuse ;  /* 0x0000000023857223 */ /* 0x180fe20000010804 */
[-CC-:B------:R-:W-:Y:S01]  /*17580*/  FFMA.FTZ R134, R33, R0.reuse, -R4.reuse ;  /* 0x0000000021867223 */ /* 0x180fe20000010804 */
[-CC-:B------:R-:W-:Y:S01]  /*17590*/  FFMA.FTZ R113, R31, R0.reuse, -R4.reuse ;  /* 0x000000001f717223 */ /* 0x180fe20000010804 */
[----:B------:R-:W-:Y:S01]  /*175a0*/  FFMA.FTZ R117, R30, R0, -R4 ;  /* 0x000000001e757223 */ /* 0x000fe20000010804 */
[C---:B------:R-:W-:Y:S01]  /*175b0*/  FMUL.FTZ R22, R0.reuse, R11 ;  /* 0x0000000b00167220 */ /* 0x040fe20000410000 */
[----:B------:R-:W-:Y:S01]  /*175c0*/  FMUL.FTZ R29, R0, R10 ;  /* 0x0000000a001d7220 */ /* 0x000fe20000410000 */
[----:B-1----:R-:W-:Y:S01]  /*175d0*/  FFMA.FTZ R4, R187, R3, R6 ;  /* 0x00000003bb047223 */ /* 0x002fe20000010006 */
[----:B------:R1:W2:Y:S01]  /*175e0*/  MUFU.EX2 R0, R9 ;  /* 0x0000000900007308 */ /* 0x0002a20000000800 */
[----:B------:R-:W-:-:S07]  /*175f0*/  IMAD.MOV.U32 R187, RZ, RZ, R202 ;  /* 0x000000ffffbb7224 */ /* 0x000fce00078e00ca */
[----:B------:R4:W4:Y:S01]  /*17600*/  MUFU.EX2 R8, R132 ;  /* 0x0000008400087308 */ /* 0x0009220000000800 */
[----:B-1----:R-:W-:Y:S01]  /*17610*/  FADD.FTZ R9, R5, R4 ;  /* 0x0000000405097221 */ /* 0x002fe20000010000 */
[----:B---3--:R-:W-:-:S06]  /*17620*/  LOP3.LUT R4, R181, R188, RZ, 0x3c, !PT ;  /* 0x000000bcb5047212 */ /* 0x008fcc00078e3cff */
[----:B------:R-:W1:Y:S01]  /*17630*/  MUFU.EX2 R7, R136 ;  /* 0x0000008800077308 */ /* 0x000e620000000800 */
[----:B------:R-:W-:Y:S01]  /*17640*/  IMAD.MOV.U32 R202, RZ, RZ, R200 ;  /* 0x000000ffffca7224 */ /* 0x000fe200078e00c8 */
[----:B--2---:R-:W-:Y:S01]  /*17650*/  F2FP.F16.F32.PACK_AB R85, R0, R2 ;  /* 0x000000020055723e */ /* 0x004fe200000000ff */
[----:B------:R-:W2:Y:S01]  /*17660*/  LDL.LU.64 R180, [R1+0xa0] ;  /* 0x0000a00001b47983 */ /* 0x000ea20000300a00 */
[----:B----4-:R-:W-:Y:S02]  /*17670*/  LOP3.LUT R4, R4, R173, RZ, 0x3c, !PT ;  /* 0x000000ad04047212 */ /* 0x010fe400078e3cff */
[----:B------:R-:W-:Y:S01]  /*17680*/  F2FP.F16.F32.PACK_AB R132, R5, R6 ;  /* 0x000000060584723e */ /* 0x000fe200000000ff */
[----:B------:R-:W-:Y:S02]  /*17690*/  FADD.FTZ R5, R2, R9 ;  /* 0x0000000902057221 */ /* 0x000fe40000010000 */
[----:B------:R-:W-:-:S04]  /*176a0*/  IMAD.WIDE.U32 R36, R4, -0x326172a9, RZ ;  /* 0xcd9e8d5704247825 */ /* 0x000fc800078e00ff */
[----:B------:R-:W-:Y:S02]  /*176b0*/  IMAD.MOV.U32 R200, RZ, RZ, R186 ;  /* 0x000000ffffc87224 */ /* 0x000fe400078e00ba */
[----:B------:R-:W-:Y:S02]  /*176c0*/  IMAD.MOV.U32 R186, RZ, RZ, R116 ;  /* 0x000000ffffba7224 */ /* 0x000fe400078e0074 */
[----:B------:R-:W-:Y:S01]  /*176d0*/  FADD.FTZ R116, R0, R5 ;  /* 0x0000000500747221 */ /* 0x000fe20000010000 */
[----:B------:R-:W-:Y:S01]  /*176e0*/  LOP3.LUT R0, R37, R208, R178, 0x96, !PT ;  /* 0x000000d025007212 */ /* 0x000fe200078e96b2 */
[----:B------:R-:W-:-:S04]  /*176f0*/  FADD.FTZ R10, R8, R68 ;  /* 0x00000044080a7221 */ /* 0x000fc80000010000 */
[----:B------:R-:W-:Y:S01]  /*17700*/  IMAD.WIDE.U32 R48, R0, -0x2daee0ad, RZ ;  /* 0xd2511f5300307825 */ /* 0x000fe200078e00ff */
[----:B------:R-:W-:-:S03]  /*17710*/  LOP3.LUT R0, R245, R207, R36, 0x96, !PT ;  /* 0x000000cff5007212 */ /* 0x000fc600078e9624 */
[C---:B-1----:R-:W-:Y:S01]  /*17720*/  FADD.FTZ R20, R7.reuse, R10 ;  /* 0x0000000a07147221 */ /* 0x042fe20000010000 */
        /* <DEDUP_REMOVED lines=24> */
[----:B------:R-:W3:Y:S01]  /*178b0*/  MUFU.EX2 R2, R177 ;  /* 0x000000b100027308 */ /* 0x000ee20000000800 */
        /* <DEDUP_REMOVED lines=11> */
[----:B---3--:R-:W-:-:S04]  /*17970*/  FADD.FTZ R4, R2, R9 ;  /* 0x0000000902047221 */ /* 0x008fc80000010000 */
[----:B----4-:R-:W-:-:S04]  /*17980*/  FADD.FTZ R4, R8, R4 ;  /* 0x0000000408047221 */ /* 0x010fc80000010000 */
[----:B-1----:R-:W-:-:S05]  /*17990*/  FADD.FTZ R4, R6, R4 ;  /* 0x0000000406047221 */ /* 0x002fca0000010000 */
[----:B------:R1:W-:Y:S04]  /*179a0*/  STL [R1+0xac], R4 ;  /* 0x0000ac0401007387 */ /* 0x0003e80000100800 */
[----:B------:R-:W3:Y:S01]  /*179b0*/  LDL.LU R197, [R1+0x80] ;  /* 0x0000800001c57983 */ /* 0x000ee20000300800 */
[----:B------:R-:W-:Y:S02]  /*179c0*/  ISETP.GE.U32.AND P5, PT, R218, R0, PT ;  /* 0x00000000da00720c */ /* 0x000fe40003fa6070 */
[----:B------:R-:W-:Y:S01]  /*179d0*/  F2FP.F16.F32.PACK_AB R7, R2, R7 ;  /* 0x000000070207723e */ /* 0x000fe200000000ff */
[----:B------:R4:W-:Y:S08]  /*179e0*/  MUFU.EX2 R0, R53 ;  /* 0x0000003500007308 */ /* 0x0009f00000000800 */
[----:B------:R-:W1:Y:S08]  /*179f0*/  MUFU.EX2 R2, R22 ;  /* 0x0000001600027308 */ /* 0x000e700000000800 */
[----:B------:R-:W1:Y:S01]  /*17a00*/  MUFU.EX2 R22, R64 ;  /* 0x0000004000167308 */ /* 0x000e620000000800 */
[----:B------:R-:W-:-:S02]  /*17a10*/  MOV R201, R161 ;  /* 0x000000a100c97202 */ /* 0x000fc40000000f00 */
[C---:B----4-:R-:W-:Y:S02]  /*17a20*/  PRMT R53, R137.reuse, 0x7610, R53 ;  /* 0x0000761089357816 */ /* 0x050fe40000000035 */
[----:B------:R-:W-:Y:S02]  /*17a30*/  PRMT R52, R137, 0x7632, R52 ;  /* 0x0000763289347816 */ /* 0x000fe40000000034 */
[----:B-1----:R-:W-:Y:S01]  /*17a40*/  SHF.R.U32.HI R4, RZ, 0x8, R11 ;  /* 0x00000008ff047819 */ /* 0x002fe2000001160b */
[----:B------:R-:W-:Y:S02]  /*17a50*/  @!P4 HADD2 R138, -R53.H0_H0, -RZ.H0_H0 ;  /* 0xa00000ff358ac230 */ /* 0x000fe40000000900 */
[----:B------:R-:W-:Y:S01]  /*17a60*/  FFMA.FTZ R26, R201, R2, R0 ;  /* 0x00000002c91a7223 */ /* 0x000fe20000010000 */
[----:B------:R-:W-:Y:S01]  /*17a70*/  @!P2 HADD2 R135, -R52.H0_H0, -RZ.H0_H0 ;  /* 0xa00000ff3487a230 */ /* 0x000fe20000000900 */
[----:B------:R-:W-:Y:S02]  /*17a80*/  LOP3.LUT R4, R4, 0xffff, RZ, 0xc0, !PT ;  /* 0x0000ffff04047812 */ /* 0x000fe400078ec0ff */
[----:B------:R-:W-:-:S02]  /*17a90*/  PRMT R161, R53, 0x5410, R52 ;  /* 0x0000541035a17816 */ /* 0x000fc40000000034 */
[----:B------:R-:W-:Y:S02]  /*17aa0*/  F2FP.F16.F32.PACK_AB R0, R22, R0 ;  /* 0x000000001600723e */ /* 0x000fe400000000ff */
[----:B------:R-:W-:Y:S02]  /*17ab0*/  @!P4 PRMT R53, R138, 0x5410, RZ ;  /* 0x000054108a35c816 */ /* 0x000fe400000000ff */
[----:B------:R-:W-:Y:S02]  /*17ac0*/  PRMT R64, R0, 0x7632, R64 ;  /* 0x0000763200407816 */ /* 0x000fe40000000040 */
[----:B------:R-:W-:Y:S02]  /*17ad0*/  @!P2 PRMT R52, R135, 0x5410, RZ ;  /* 0x000054108734a816 */ /* 0x000fe400000000ff */
[C---:B------:R-:W-:Y:S02]  /*17ae0*/  ISETP.GE.U32.AND P4, PT, R218.reuse, R5, PT ;  /* 0x00000005da00720c */ /* 0x040fe40003f86070 */
[----:B------:R-:W-:Y:S01]  /*17af0*/  ISETP.GE.U32.AND P2, PT, R218, R4, PT ;  /* 0x00000004da00720c */ /* 0x000fe20003f46070 */
[----:B------:R-:W-:Y:S01]  /*17b00*/  IMAD.WIDE.U32 R4, R21, -0x2daee0ad, RZ ;  /* 0xd2511f5315047825 */ /* 0x000fe200078e00ff */
[----:B------:R-:W-:-:S03]  /*17b10*/  PRMT R35, R0, 0x7610, R35 ;  /* 0x0000761000237816 */ /* 0x000fc60000000023 */
[----:B------:R-:W-:Y:S01]  /*17b20*/  @!P6 HADD2 R156, -R64.H0_H0, -RZ.H0_H0 ;  /* 0xa00000ff409ce230 */ /* 0x000fe20000000900 */
[----:B------:R-:W-:Y:S02]  /*17b30*/  F2FP.F16.F32.PACK_AB R28, R6, R8 ;  /* 0x00000008061c723e */ /* 0x000fe400000000ff */
[----:B------:R-:W-:Y:S02]  /*17b40*/  LOP3.LUT R0, R20, 0xff, RZ, 0xc0, !PT ;  /* 0x000000ff14007812 */ /* 0x000fe400078ec0ff */
[----:B------:R-:W-:Y:S02]  /*17b50*/  LOP3.LUT R6, R5, R247, R10, 0x96, !PT ;  /* 0x000000f705067212 */ /* 0x000fe400078e960a */
[----:B------:R-:W-:Y:S02]  /*17b60*/  PRMT R135, R35, 0x5410, R64 ;  /* 0x0000541023877816 */ /* 0x000fe40000000040 */
[----:B------:R-:W-:Y:S02]  /*17b70*/  @!P6 PRMT R64, R156, 0x5410, RZ ;  /* 0x000054109c40e816 */ /* 0x000fe400000000ff */
[----:B------:R-:W-:-:S02]  /*17b80*/  ISETP.GE.U32.AND P6, PT, R218, R0, PT ;  /* 0x00000000da00720c */ /* 0x000fc40003fc6070 */
[----:B------:R-:W-:Y:S01]  /*17b90*/  SHF.R.U32.HI R0, RZ, 0x10, R6 ;  /* 0x00000010ff007819 */ /* 0x000fe20000011606 */
[----:B------:R-:W-:-:S03]  /*17ba0*/  @!P3 HADD2 R139, -R35.H0_H0, -RZ.H0_H0 ;  /* 0xa00000ff238bb230 */ /* 0x000fc60000000900 */
[----:B------:R-:W-:Y:S02]  /*17bb0*/  LOP3.LUT R0, R0, 0xff, RZ, 0xc0, !PT ;  /* 0x000000ff00007812 */ /* 0x000fe400078ec0ff */
[----:B------:R-:W-:Y:S01]  /*17bc0*/  @!P3 PRMT R35, R139, 0x5410, RZ ;  /* 0x000054108b23b816 */ /* 0x000fe200000000ff */
[----:B------:R-:W-:Y:S01]  /*17bd0*/  MUFU.EX2 R23, R27 ;  /* 0x0000001b00177308 */ /* 0x000fe20000000800 */
[----:B------:R-:W-:-:S07]  /*17be0*/  ISETP.GE.U32.AND P3, PT, R218, R0, PT ;  /* 0x00000000da00720c */ /* 0x000fce0003f66070 */
[----:B------:R-:W1:Y:S01]  /*17bf0*/  MUFU.EX2 R0, R29 ;  /* 0x0000001d00007308 */ /* 0x000e620000000800 */
[----:B------:R-:W-:-:S07]  /*17c00*/  PRMT R68, R24, 0x7632, R68 ;  /* 0x0000763218447816 */ /* 0x000fce0000000044 */
[----:B------:R4:W-:Y:S01]  /*17c10*/  MUFU.EX2 R30, R65 ;  /* 0x00000041001e7308 */ /* 0x0009e20000000800 */
[----:B------:R-:W-:Y:S02]  /*17c20*/  IMAD.MOV.U32 R192, RZ, RZ, R200 ;  /* 0x000000ffffc07224 */ /* 0x000fe400078e00c8 */
[----:B------:R-:W-:Y:S02]  /*17c30*/  @!P2 HADD2 R157, -R68.H0_H0, -RZ.H0_H0 ;  /* 0xa00000ff449da230 */ /* 0x000fe40000000900 */
[----:B------:R-:W-:Y:S02]  /*17c40*/  IMAD.MOV.U32 R200, RZ, RZ, R241 ;  /* 0x000000ffffc87224 */ /* 0x000fe400078e00f1 */
[-C--:B------:R-:W-:Y:S01]  /*17c50*/  FMUL.FTZ R185, R82, R2.reuse ;  /* 0x0000000252b97220 */ /* 0x080fe20000410000 */
[----:B------:R-:W-:Y:S02]  /*17c60*/  IMAD.MOV.U32 R201, RZ, RZ, R222 ;  /* 0x000000ffffc97224 */ /* 0x000fe400078e00de */
[----:B------:R-:W-:Y:S01]  /*17c70*/  FMUL.FTZ R184, R83, R2 ;  /* 0x0000000253b87220 */ /* 0x000fe20000410000 */
[----:B------:R-:W-:-:S02]  /*17c80*/  IMAD.MOV.U32 R196, RZ, RZ, R191 ;  /* 0x000000ffffc47224 */ /* 0x000fc400078e00bf */
[-C--:B------:R-:W-:Y:S01]  /*17c90*/  FMUL.FTZ R137, R98, R2.reuse ;  /* 0x0000000262897220 */ /* 0x080fe20000410000 */
[-C--:B------:R-:W-:Y:S01]  /*17ca0*/  FMUL.FTZ R136, R99, R2.reuse ;  /* 0x0000000263887220 */ /* 0x080fe20000410000 */
[----:B----4-:R-:W-:Y:S02]  /*17cb0*/  PRMT R65, R24, 0x7610, R65 ;  /* 0x0000761018417816 */ /* 0x010fe40000000041 */
[----:B------:R4:W2:Y:S03]  /*17cc0*/  MUFU.EX2 R24, R69 ;  /* 0x0000004500187308 */ /* 0x0008a60000000800 */
[----:B------:R-:W-:Y:S02]  /*17cd0*/  @!P5 HADD2 R160, -R65.H0_H0, -RZ.H0_H0 ;  /* 0xa00000ff41a0d230 */ /* 0x000fe40000000900 */
[-C--:B------:R-:W-:Y:S01]  /*17ce0*/  FMUL.FTZ R222, R70, R2.reuse ;  /* 0x0000000246de7220 */ /* 0x080fe20000410000 */
[----:B------:R-:W-:Y:S01]  /*17cf0*/  IMAD.MOV.U32 R183, RZ, RZ, R214 ;  /* 0x000000ffffb77224 */ /* 0x000fe200078e00d6 */
[----:B------:R-:W-:Y:S01]  /*17d00*/  PRMT R70, R65, 0x5410, R68 ;  /* 0x0000541041467816 */ /* 0x000fe20000000044 */
[-C--:B------:R-:W-:Y:S01]  /*17d10*/  FMUL.FTZ R214, R86, R2.reuse ;  /* 0x0000000256d67220 */ /* 0x080fe20000410000 */
[-C--:B------:R-:W-:Y:S01]  /*17d20*/  FMUL.FTZ R138, R102, R2.reuse ;  /* 0x00000002668a7220 */ /* 0x080fe20000410000 */
[-C--:B------:R-:W-:Y:S01]  /*17d30*/  FMUL.FTZ R9, R103, R2.reuse ;  /* 0x0000000267097220 */ /* 0x080fe20000410000 */
[-C--:B------:R-:W-:Y:S01]  /*17d40*/  FMUL.FTZ R83, R130, R2.reuse ;  /* 0x0000000282537220 */ /* 0x080fe20000410000 */
[----:B------:R-:W-:Y:S01]  /*17d50*/  FMUL.FTZ R82, R131, R2 ;  /* 0x0000000283527220 */ /* 0x000fe20000410000 */
[----:B------:R-:W-:Y:S01]  /*17d60*/  @!P5 PRMT R65, R160, 0x5410, RZ ;  /* 0x00005410a041d816 */ /* 0x000fe200000000ff */
[----:B------:R-:W-:Y:S01]  /*17d70*/  IMAD.MOV.U32 R10, RZ, RZ, R196 ;  /* 0x000000ffff0a7224 */ /* 0x000fe200078e00c4 */
[----:B------:R-:W-:Y:S01]  /*17d80*/  @!P2 PRMT R68, R157, 0x5410, RZ ;  /* 0x000054109d44a816 */ /* 0x000fe200000000ff */
[----:B------:R-:W-:-:S02]  /*17d90*/  IMAD.MOV.U32 R245, RZ, RZ, R201 ;  /* 0x000000fffff57224 */ /* 0x000fc400078e00c9 */
[-C--:B-1----:R-:W-:Y:S01]  /*17da0*/  FMUL.FTZ R152, R152, R0.reuse ;  /* 0x0000000098987220 */ /* 0x082fe20000410000 */
        /* <DEDUP_REMOVED lines=8> */
[----:B----4-:R-:W-:Y:S02]  /*17e30*/  IMAD.MOV.U32 R69, RZ, RZ, R164 ;  /* 0x000000ffff457224 */ /* 0x010fe400078e00a4 */
        /* <DEDUP_REMOVED lines=29> */
[----:B------:R-:W-:Y:S01]  /*18010*/  MOV R203, R217 ;  /* 0x000000d900cb7202 */ /* 0x000fe20000000f00 */
        /* <DEDUP_REMOVED lines=8> */
[----:B------:R-:W-:Y:S01]  /*180a0*/  FMUL.FTZ R171, R171, R2 ;  /* 0x00000002abab7220 */ /* 0x000fe20000410000 */
[----:B--2---:R-:W-:Y:S01]  /*180b0*/  LOP3.LUT R25, R37, R208, R180, 0x96, !PT ;  /* 0x000000d025197212 */ /* 0x004fe200078e96b4 */
        /* <DEDUP_REMOVED lines=18> */
[----:B------:R-:W-:-:S02]  /*181e0*/  F2FP.F16.F32.PACK_AB R2, R24, R30 ;  /* 0x0000001e1802723e */ /* 0x000fc400000000ff */
[----:B------:R-:W-:Y:S02]  /*181f0*/  PRMT R32, R7, 0x7610, R32 ;  /* 0x0000761007207816 */ /* 0x000fe40000000020 */
[C---:B------:R-:W-:Y:S01]  /*18200*/  PRMT R39, R2.reuse, 0x7610, R39 ;  /* 0x0000761002277816 */ /* 0x040fe20000000027 */
[----:B------:R1:W-:Y:S01]  /*18210*/  MUFU.EX2 R41, R80 ;  /* 0x0000005000297308 */ /* 0x0003e20000000800 */
[----:B------:R-:W-:Y:S01]  /*18220*/  FMUL.FTZ R139, R43, R3 ;  /* 0x000000032b8b7220 */ /* 0x000fe20000410000 */
[----:B------:R-:W-:Y:S02]  /*18230*/  PRMT R40, R2, 0x7632, R40 ;  /* 0x0000763202287816 */ /* 0x000fe40000000028 */
[----:B------:R-:W-:Y:S01]  /*18240*/  @!P6 HADD2 R43, -R39.H0_H0, -RZ.H0_H0 ;  /* 0xa00000ff272be230 */ /* 0x000fe20000000900 */
[----:B------:R-:W-:Y:S01]  /*18250*/  PRMT R29, R7, 0x7632, R29 ;  /* 0x00007632071d7816 */ /* 0x000fe2000000001d */
[----:B------:R-:W-:Y:S01]  /*18260*/  IMAD.MOV.U32 R119, RZ, RZ, R204 ;  /* 0x000000ffff777224 */ /* 0x000fe200078e00cc */
[----:B------:R-:W-:-:S02]  /*18270*/  PRMT R57, R39, 0x5410, R40 ;  /* 0x0000541027397816 */ /* 0x000fc40000000028 */
[----:B------:R-:W-:Y:S01]  /*18280*/  PRMT R204, R32, 0x5410, R29 ;  /* 0x0000541020cc7816 */ /* 0x000fe2000000001d */
[----:B-1----:R-:W-:Y:S02]  /*18290*/  IMAD.MOV.U32 R80, RZ, RZ, R138 ;  /* 0x000000ffff507224 */ /* 0x002fe400078e008a */
[----:B------:R-:W-:Y:S01]  /*182a0*/  FMUL.FTZ R138, R42, R3 ;  /* 0x000000032a8a7220 */ /* 0x000fe20000410000 */
[----:B------:R-:W-:Y:S01]  /*182b0*/  @!P6 PRMT R39, R43, 0x5410, RZ ;  /* 0x000054102b27e816 */ /* 0x000fe200000000ff */
[-C--:B---3--:R-:W-:Y:S01]  /*182c0*/  FFMA.FTZ R27, R197, R0.reuse, R23 ;  /* 0x00000000c51b7223 */ /* 0x088fe20000010017 */
[----:B------:R-:W-:Y:S01]  /*182d0*/  FMUL.FTZ R197, R73, R0 ;  /* 0x0000000049c57220 */ /* 0x000fe20000410000 */
[----:B------:R-:W-:-:S04]  /*182e0*/  LOP3.LUT R0, R6, 0xff, RZ, 0xc0, !PT ;  /* 0x000000ff06007812 */ /* 0x000fc800078ec0ff */
[----:B------:R-:W-:Y:S02]  /*182f0*/  ISETP.GE.U32.AND P5, PT, R218, R0, PT ;  /* 0x00000000da00720c */ /* 0x000fe40003fa6070 */
[----:B------:R-:W-:-:S04]  /*18300*/  SHF.R.U32.HI R0, RZ, 0x18, R6 ;  /* 0x00000018ff007819 */ /* 0x000fc80000011606 */
[----:B------:R-:W-:Y:S02]  /*18310*/  ISETP.GE.U32.AND P2, PT, R218, R0, PT ;  /* 0x00000000da00720c */ /* 0x000fe40003f46070 */
[----:B------:R-:W-:Y:S02]  /*18320*/  LOP3.LUT R0, R6, 0xffff, RZ, 0xc0, !PT ;  /* 0x0000ffff06007812 */ /* 0x000fe400078ec0ff */
[----:B------:R-:W2:Y:S03]  /*18330*/  LDL.LU.64 R6, [R1+0x48] ;  /* 0x0000480001067983 */ /* 0x000ea60000300a00 */
[----:B------:R-:W-:-:S05]  /*18340*/  @!P5 HADD2 R42, -R32.H0_H0, -RZ.H0_H0 ;  /* 0xa00000ff202ad230 */ /* 0x000fca0000000900 */
[----:B------:R-:W-:Y:S02]  /*18350*/  @!P5 PRMT R32, R42, 0x5410, RZ ;  /* 0x000054102a20d816 */ /* 0x000fe400000000ff */
[----:B------:R-:W3:Y:S01]  /*18360*/  LDL.LU.64 R42, [R1+0x40] ;  /* 0x00004000012a7983 */ /* 0x000ee20000300a00 */
[----:B------:R-:W-:Y:S02]  /*18370*/  MOV R56, R221 ;  /* 0x000000dd00387202 */ /* 0x000fe40000000f00 */
[----:B------:R-:W1:Y:S01]  /*18380*/  MUFU.EX2 R221, R81 ;  /* 0x0000005100dd7308 */ /* 0x000e620000000800 */
[----:B------:R-:W-:Y:S01]  /*18390*/  SHF.R.U32.HI R0, RZ, 0x8, R0 ;  /* 0x00000008ff007819 */ /* 0x000fe20000011600 */
[----:B------:R-:W-:-:S03]  /*183a0*/  @!P4 HADD2 R38, -R40.H0_H0, -RZ.H0_H0 ;  /* 0xa00000ff2826c230 */ /* 0x000fc60000000900 */
[----:B------:R-:W-:Y:S02]  /*183b0*/  LOP3.LUT R0, R0, 0xffff, RZ, 0xc0, !PT ;  /* 0x0000ffff00007812 */ /* 0x000fe400078ec0ff */
[----:B------:R-:W-:Y:S02]  /*183c0*/  @!P4 PRMT R40, R38, 0x5410, RZ ;  /* 0x000054102628c816 */ /* 0x000fe400000000ff */
[----:B------:R-:W-:Y:S01]  /*183d0*/  ISETP.GE.U32.AND P4, PT, R218, R0, PT ;  /* 0x00000000da00720c */ /* 0x000fe20003f86070 */
[----:B------:R-:W-:Y:S01]  /*183e0*/  IMAD.MOV.U32 R98, RZ, RZ, R198 ;  /* 0x000000ffff627224 */ /* 0x000fe200078e00c6 */
[----:B------:R-:W-:Y:S01]  /*183f0*/  MOV R87, R187 ;  /* 0x000000bb00577202 */ /* 0x000fe20000000f00 */
[----:B------:R-:W-:Y:S01]  /*18400*/  IMAD.MOV.U32 R31, RZ, RZ, R203 ;  /* 0x000000ffff1f7224 */ /* 0x000fe200078e00cb */
[----:B-1----:R-:W-:Y:S01]  /*18410*/  F2FP.F16.F32.PACK_AB R0, R221, R41 ;  /* 0x00000029dd00723e */ /* 0x002fe200000000ff */
[----:B------:R-:W-:Y:S02]  /*18420*/  IMAD.MOV.U32 R67, RZ, RZ, R202 ;  /* 0x000000ffff437224 */ /* 0x000fe400078e00ca */
[-C--:B------:R-:W-:Y:S01]  /*18430*/  FMUL.FTZ R154, R154, R3.reuse ;  /* 0x000000039a9a7220 */ /* 0x080fe20000410000 */
[----:B------:R-:W-:Y:S01]  /*18440*/  IMAD.MOV.U32 R115, RZ, RZ, R186 ;  /* 0x000000ffff737224 */ /* 0x000fe200078e00ba */
[C---:B------:R-:W-:Y:S01]  /*18450*/  PRMT R38, R0.reuse, 0x7610, R38 ;  /* 0x0000761000267816 */ /* 0x040fe20000000026 */
[-C--:B------:R-:W-:Y:S01]  /*18460*/  FMUL.FTZ R155, R155, R3.reuse ;  /* 0x000000039b9b7220 */ /* 0x080fe20000410000 */
[----:B------:R-:W-:Y:S01]  /*18470*/  PRMT R33, R0, 0x7632, R33 ;  /* 0x0000763200217816 */ /* 0x000fe20000000021 */
        /* <DEDUP_REMOVED lines=29> */
[----:B------:R-:W-:-:S03]  /*18650*/  IMAD.WIDE.U32 R2, R25, -0x2daee0ad, RZ ;  /* 0xd2511f5319027825 */ /* 0x000fc600078e00ff */
[----:B------:R-:W-:Y:S01]  /*18660*/  ISETP.GE.U32.AND P5, PT, R218, R0, PT ;  /* 0x00000000da00720c */ /* 0x000fe20003fa6070 */
[----:B------:R-:W-:Y:S01]  /*18670*/  IMAD.MOV.U32 R79, RZ, RZ, R9 ;  /* 0x000000ffff4f7224 */ /* 0x000fe200078e0009 */
[----:B------:R-:W-:Y:S01]  /*18680*/  LOP3.LUT R9, R4, 0xffff, RZ, 0xc0, !PT ;  /* 0x0000ffff04097812 */ /* 0x000fe200078ec0ff */
[----:B------:R-:W-:Y:S01]  /*18690*/  IMAD.MOV.U32 R118, RZ, RZ, R8 ;  /* 0x000000ffff767224 */ /* 0x000fe200078e0008 */
[--C-:B------:R-:W-:Y:S02]  /*186a0*/  SHF.R.U32.HI R21, RZ, 0x10, R4.reuse ;  /* 0x00000010ff157819 */ /* 0x100fe40000011604 */
[----:B------:R-:W-:Y:S01]  /*186b0*/  SHF.R.U32.HI R8, RZ, 0x18, R4 ;  /* 0x00000018ff087819 */ /* 0x000fe20000011604 */
[----:B------:R-:W-:Y:S02]  /*186c0*/  IMAD.MOV.U32 R81, RZ, RZ, R174 ;  /* 0x000000ffff517224 */ /* 0x000fe400078e00ae */
[----:B------:R-:W-:Y:S01]  /*186d0*/  @!P3 HADD2 R45, -R38.H0_H0, -RZ.H0_H0 ;  /* 0xa00000ff262db230 */ /* 0x000fe20000000900 */
[----:B------:R-:W-:-:S04]  /*186e0*/  PRMT R174, R38, 0x5410, R33 ;  /* 0x0000541026ae7816 */ /* 0x000fc80000000021 */
[----:B------:R-:W-:Y:S01]  /*186f0*/  @!P3 PRMT R38, R45, 0x5410, RZ ;  /* 0x000054102d26b816 */ /* 0x000fe200000000ff */
[----:B------:R-:W-:Y:S02]  /*18700*/  IMAD.MOV.U32 R45, RZ, RZ, R79 ;  /* 0x000000ffff2d7224 */ /* 0x000fe400078e004f */
[----:B------:R-:W-:Y:S02]  /*18710*/  @!P2 HADD2 R44, -R33.H0_H0, -RZ.H0_H0 ;  /* 0xa00000ff212ca230 */ /* 0x000fe40000000900 */
[----:B------:R-:W-:Y:S02]  /*18720*/  IMAD.MOV.U32 R79, RZ, RZ, R160 ;  /* 0x000000ffff4f7224 */ /* 0x000fe400078e00a0 */
[----:B------:R-:W-:Y:S02]  /*18730*/  IMAD.MOV.U32 R160, RZ, RZ, R87 ;  /* 0x000000ffffa07224 */ /* 0x000fe400078e0057 */
[----:B------:R-:W-:Y:S02]  /*18740*/  IMAD.MOV.U32 R87, RZ, RZ, R20 ;  /* 0x000000ffff577224 */ /* 0x000fe400078e0014 */
[----:B------:R-:W-:Y:S01]  /*18750*/  @!P4 HADD2 R46, -R29.H0_H0, -RZ.H0_H0 ;  /* 0xa00000ff1d2ec230 */ /* 0x000fe20000000900 */
[----:B------:R-:W-:Y:S01]  /*18760*/  @!P2 PRMT R33, R44, 0x5410, RZ ;  /* 0x000054102c21a816 */ /* 0x000fe200000000ff */
[----:B------:R-:W-:-:S02]  /*18770*/  IMAD.MOV.U32 R44, RZ, RZ, R80 ;  /* 0x000000ffff2c7224 */ /* 0x000fc400078e0050 */
[----:B------:R-:W-:Y:S02]  /*18780*/  IMAD.MOV.U32 R80, RZ, RZ, R69 ;  /* 0x000000ffff507224 */ /* 0x000fe400078e0045 */
[----:B------:R-:W-:Y:S01]  /*18790*/  IMAD.MOV.U32 R69, RZ, RZ, R220 ;  /* 0x000000ffff457224 */ /* 0x000fe200078e00dc */
[----:B------:R-:W-:Y:S01]  /*187a0*/  @!P4 PRMT R29, R46, 0x5410, RZ ;  /* 0x000054102e1dc816 */ /* 0x000fe200000000ff */
[----:B------:R1:W-:Y:S01]  /*187b0*/  MUFU.EX2 R220, R96 ;  /* 0x0000006000dc7308 */ /* 0x0003e20000000800 */
[----:B------:R-:W-:Y:S01]  /*187c0*/  PRMT R25, R28, 0x7632, R25 ;  /* 0x000076321c197816 */ /* 0x000fe20000000019 */
[----:B------:R-:W-:Y:S01]  /*187d0*/  IMAD.MOV.U32 R46, RZ, RZ, R130 ;  /* 0x000000ffff2e7224 */ /* 0x000fe200078e0082 */
[----:B-1----:R-:W-:-:S05]  /*187e0*/  MOV R96, R191 ;  /* 0x000000bf00607202 */ /* 0x002fca0000000f00 */
[----:B------:R-:W-:Y:S01]  /*187f0*/  MUFU.EX2 R191, R97 ;  /* 0x0000006100bf7308 */ /* 0x000fe20000000800 */
[----:B------:R-:W-:Y:S02]  /*18800*/  ISETP.GE.U32.AND P2, PT, R218, R8, PT ;  /* 0x00000008da00720c */ /* 0x000fe40003f46070 */
        /* <DEDUP_REMOVED lines=8> */
[----:B------:R-:W-:-:S04]  /*18890*/  IMAD.WIDE.U32 R6, R0, -0x326172a9, RZ ;  /* 0xcd9e8d5700067825 */ /* 0x000fc800078e00ff */
[----:B------:R-:W-:Y:S01]  /*188a0*/  IMAD.MOV.U32 R43, RZ, RZ, R81 ;  /* 0x000000ffff2b7224 */ /* 0x000fe200078e0051 */
[----:B------:R-:W-:Y:S02]  /*188b0*/  LOP3.LUT R0, R7, R182, R4, 0x96, !PT ;  /* 0x000000b607007212 */ /* 0x000fe400078e9604 */
[----:B------:R-:W-:Y:S01]  /*188c0*/  MOV R81, R56 ;  /* 0x0000003800517202 */ /* 0x000fe20000000f00 */
[----:B------:R-:W-:Y:S02]  /*188d0*/  IMAD.MOV.U32 R56, RZ, RZ, R115 ;  /* 0x000000ffff387224 */ /* 0x000fe400078e0073 */
        /* <DEDUP_REMOVED lines=8> */
[----:B------:R-:W-:Y:S02]  /*18960*/  SHF.R.U32.HI R0, RZ, 0x8, R9 ;  /* 0x00000008ff007819 */ /* 0x000fe40000011609 */
[----:B------:R-:W-:Y:S02]  /*18970*/  LOP3.LUT R20, R5, R98, R6, 0x96, !PT ;  /* 0x0000006205147212 */ /* 0x000fe400078e9606 */
[----:B------:R-:W-:Y:S01]  /*18980*/  LOP3.LUT R0, R0, 0xffff, RZ, 0xc0, !PT ;  /* 0x0000ffff00007812 */ /* 0x000fe200078ec0ff */
[----:B------:R-:W-:Y:S01]  /*18990*/  FADD.FTZ R6, R22, R26 ;  /* 0x0000001a16067221 */ /* 0x000fe20000010000 */
[----:B------:R-:W-:Y:S02]  /*189a0*/  LOP3.LUT R4, R3, R250, R4, 0x96, !PT ;  /* 0x000000fa03047212 */ /* 0x000fe400078e9604 */
[----:B------:R-:W-:-:S02]  /*189b0*/  PRMT R26, R28, 0x7610, R26 ;  /* 0x000076101c1a7816 */ /* 0x000fc4000000001a */
[----:B------:R-:W-:Y:S02]  /*189c0*/  LOP3.LUT R3, R2, 0xffff, RZ, 0xc0, !PT ;  /* 0x0000ffff02037812 */ /* 0x000fe400078ec0ff */
[--C-:B------:R-:W-:Y:S02]  /*189d0*/  SHF.R.U32.HI R11, RZ, 0x10, R2.reuse ;  /* 0x00000010ff0b7819 */ /* 0x100fe40000011602 */
[C---:B------:R-:W-:Y:S02]  /*189e0*/  ISETP.GE.U32.AND P6, PT, R218.reuse, R0, PT ;  /* 0x00000000da00720c */ /* 0x040fe40003fc6070 */
[----:B------:R-:W-:Y:S01]  /*189f0*/  SHF.R.U32.HI R2, RZ, 0x18, R2 ;  /* 0x00000018ff027819 */ /* 0x000fe20000011602 */
[----:B------:R-:W1:Y:S01]  /*18a00*/  MUFU.EX2 R0, R84 ;  /* 0x0000005400007308 */ /* 0x000e620000000800 */
[----:B------:R-:W-:Y:S02]  /*18a10*/  @!P5 HADD2 R50, -R26.H0_H0, -RZ.H0_H0 ;  /* 0xa00000ff1a32d230 */ /* 0x000fe40000000900 */
[----:B------:R-:W-:-:S02]  /*18a20*/  ISETP.GE.U32.AND P4, PT, R218, R2, PT ;  /* 0x00000002da00720c */ /* 0x000fc40003f86070 */
        /* <DEDUP_REMOVED lines=9> */
[C---:B-1----:R-:W-:Y:S01]  /*18ac0*/  F2FP.F16.F32.PACK_AB R2, R0.reuse, R23 ;  /* 0x000000170002723e */ /* 0x042fe200000000ff */
[----:B------:R-:W-:Y:S01]  /*18ad0*/  FADD.FTZ R23, R0, R27 ;  /* 0x0000001b00177221 */ /* 0x000fe20000010000 */
[----:B------:R-:W-:-:S04]  /*18ae0*/  F2FP.F16.F32.PACK_AB R0, R191, R220 ;  /* 0x000000dcbf00723e */ /* 0x000fc800000000ff */
[C---:B------:R-:W-:Y:S02]  /*18af0*/  PRMT R28, R0.reuse, 0x7610, R28 ;  /* 0x00007610001c7816 */ /* 0x040fe4000000001c */
[----:B------:R-:W-:Y:S01]  /*18b00*/  PRMT R27, R0, 0x7632, R27 ;  /* 0x00007632001b7816 */ /* 0x000fe2000000001b */
[----:B------:R-:W-:Y:S02]  /*18b10*/  IMAD.MOV.U32 R97, RZ, RZ, R42 ;  /* 0x000000ffff617224 */ /* 0x000fe400078e002a */
[----:B------:R-:W-:Y:S01]  /*18b20*/  @!P5 HADD2 R51, -R28.H0_H0, -RZ.H0_H0 ;  /* 0xa00000ff1c33d230 */ /* 0x000fe20000000900 */
[----:B------:R-:W-:Y:S01]  /*18b30*/  LOP3.LUT R0, R4, 0xff, RZ, 0xc0, !PT ;  /* 0x000000ff04007812 */ /* 0x000fe200078ec0ff */
[----:B------:R-:W-:Y:S01]  /*18b40*/  IMAD.MOV.U32 R42, RZ, RZ, R131 ;  /* 0x000000ffff2a7224 */ /* 0x000fe200078e0083 */
[----:B------:R-:W-:Y:S02]  /*18b50*/  PRMT R131, R28, 0x5410, R27 ;  /* 0x000054101c837816 */ /* 0x000fe4000000001b */
[----:B------:R-:W-:-:S02]  /*18b60*/  @!P5 PRMT R28, R51, 0x5410, RZ ;  /* 0x00005410331cd816 */ /* 0x000fc400000000ff */
[----:B------:R-:W-:Y:S02]  /*18b70*/  ISETP.GE.U32.AND P5, PT, R218, R0, PT ;  /* 0x00000000da00720c */ /* 0x000fe40003fa6070 */
[----:B------:R-:W-:Y:S01]  /*18b80*/  LOP3.LUT R0, R4, 0xffff, RZ, 0xc0, !PT ;  /* 0x0000ffff04007812 */ /* 0x000fe200078ec0ff */
[----:B------:R-:W-:-:S03]  /*18b90*/  @!P2 HADD2 R54, -R27.H0_H0, -RZ.H0_H0 ;  /* 0xa00000ff1b36a230 */ /* 0x000fc60000000900 */
[----:B------:R-:W-:-:S04]  /*18ba0*/  SHF.R.U32.HI R0, RZ, 0x8, R0 ;  /* 0x00000008ff007819 */ /* 0x000fc80000011600 */
[----:B------:R-:W-:Y:S02]  /*18bb0*/  LOP3.LUT R0, R0, 0xffff, RZ, 0xc0, !PT ;  /* 0x0000ffff00007812 */ /* 0x000fe400078ec0ff */
[----:B------:R-:W-:Y:S01]  /*18bc0*/  @!P2 PRMT R27, R54, 0x5410, RZ ;  /* 0x00005410361ba816 */ /* 0x000fe200000000ff */
[----:B------:R1:W-:Y:S01]  /*18bd0*/  MUFU.EX2 R5, R100 ;  /* 0x0000006400057308 */ /* 0x0003e20000000800 */
[----:B------:R-:W-:-:S07]  /*18be0*/  ISETP.GE.U32.AND P2, PT, R218, R0, PT ;  /* 0x00000000da00720c */ /* 0x000fce0003f46070 */
[----:B------:R-:W2:Y:S01]  /*18bf0*/  MUFU.EX2 R9, R34 ;  /* 0x0000002200097308 */ /* 0x000ea20000000800 */
[C---:B------:R-:W-:Y:S02]  /*18c00*/  PRMT R7, R2.reuse, 0x7632, R7 ;  /* 0x0000763202077816 */ /* 0x040fe40000000007 */
[----:B------:R-:W-:-:S03]  /*18c10*/  PRMT R8, R2, 0x7610, R8 ;  /* 0x0000761002087816 */ /* 0x000fc60000000008 */
[----:B------:R-:W-:Y:S01]  /*18c20*/  @!P2 HADD2 R58, -R7.H0_H0, -RZ.H0_H0 ;  /* 0xa00000ff073aa230 */ /* 0x000fe20000000900 */
[----:B------:R-:W-:Y:S01]  /*18c30*/  LOP3.LUT R0, R11, 0xff, RZ, 0xc0, !PT ;  /* 0x000000ff0b007812 */ /* 0x000fe200078ec0ff */
[----:B-1----:R-:W-:Y:S01]  /*18c40*/  IMAD.MOV.U32 R100, RZ, RZ, R56 ;  /* 0x000000ffff647224 */ /* 0x002fe200078e0038 */
[----:B------:R-:W-:Y:S01]  /*18c50*/  PRMT R56, R8, 0x5410, R7 ;  /* 0x0000541008387816 */ /* 0x000fe20000000007 */
[----:B------:R-:W-:Y:S01]  /*18c60*/  @!P5 HADD2 R55, -R8.H0_H0, -RZ.H0_H0 ;  /* 0xa00000ff0837d230 */ /* 0x000fe20000000900 */
[----:B------:R-:W-:Y:S01]  /*18c70*/  @!P2 PRMT R7, R58, 0x5410, RZ ;  /* 0x000054103a07a816 */ /* 0x000fe200000000ff */
[----:B------:R-:W-:Y:S01]  /*18c80*/  FADD.FTZ R22, R30, R6 ;  /* 0x000000061e167221 */ /* 0x000fe20000010000 */
[----:B------:R-:W-:Y:S01]  /*18c90*/  MOV R58, R190 ;  /* 0x000000be003a7202 */ /* 0x000fe20000000f00 */
[----:B------:R-:W-:Y:S01]  /*18ca0*/  IMAD.WIDE.U32 R2, R20, -0x2daee0ad, RZ ;  /* 0xd2511f5314027825 */ /* 0x000fe200078e00ff */
[----:B--2---:R-:W-:Y:S01]  /*18cb0*/  F2FP.F16.F32.PACK_AB R11, R9, R5 ;  /* 0x00000005090b723e */ /* 0x004fe200000000ff */
[----:B------:R-:W-:Y:S01]  /*18cc0*/  MUFU.EX2 R6, R101 ;  /* 0x0000006500067308 */ /* 0x000fe20000000800 */
[----:B------:R-:W-:-:S02]  /*18cd0*/  @!P5 PRMT R8, R55, 0x5410, RZ ;  /* 0x000054103708d816 */ /* 0x000fc400000000ff */
[----:B------:R-:W-:-:S05]  /*18ce0*/  PRMT R21, R11, 0x7610, R21 ;  /* 0x000076100b157816 */ /* 0x000fca0000000015 */
[----:B------:R-:W1:Y:S01]  /*18cf0*/  MUFU.EX2 R190, R112 ;  /* 0x0000007000be7308 */ /* 0x000e620000000800 */
[----:B------:R-:W-:Y:S02]  /*18d00*/  ISETP.GE.U32.AND P5, PT, R218, R0, PT ;  /* 0x00000000da00720c */ /* 0x000fe40003fa6070 */
[----:B------:R-:W-:Y:S01]  /*18d10*/  LOP3.LUT R0, R3, R247, R10, 0x96, !PT ;  /* 0x000000f703007212 */ /* 0x000fe200078e960a */
[----:B------:R-:W-:Y:S01]  /*18d20*/  @!P3 HADD2 R59, -R21.H0_H0, -RZ.H0_H0 ;  /* 0xa00000ff153bb230 */ /* 0x000fe20000000900 */
[----:B------:R-:W-:Y:S01]  /*18d30*/  PRMT R20, R11, 0x7632, R20 ;  /* 0x000076320b147816 */ /* 0x000fe20000000014 */
[----:B------:R-:W-:Y:S01]  /*18d40*/  FADD.FTZ R34, R5, R23 ;  /* 0x0000001705227221 */ /* 0x000fe20000010000 */
[----:B------:R-:W-:Y:S02]  /*18d50*/  LOP3.LUT R5, R0, 0xff, RZ, 0xc0, !PT ;  /* 0x000000ff00057812 */ /* 0x000fe400078ec0ff */
[----:B------:R-:W-:Y:S02]  /*18d60*/  PRMT R51, R21, 0x5410, R20 ;  /* 0x0000541015337816 */ /* 0x000fe40000000014 */
[----:B------:R-:W-:-:S02]  /*18d70*/  @!P3 PRMT R21, R59, 0x5410, RZ ;  /* 0x000054103b15b816 */ /* 0x000fc400000000ff */
[----:B------:R-:W-:Y:S02]  /*18d80*/  ISETP.GE.U32.AND P3, PT, R218, R5, PT ;  /* 0x00000005da00720c */ /* 0x000fe40003f66070 */
[----:B-1----:R-:W-:Y:S02]  /*18d90*/  F2FP.F16.F32.PACK_AB R5, R190, R6 ;  /* 0x00000006be05723e */ /* 0x002fe400000000ff */
[----:B------:R-:W-:Y:S02]  /*18da0*/  LOP3.LUT R10, R0, 0xffff, RZ, 0xc0, !PT ;  /* 0x0000ffff000a7812 */ /* 0x000fe400078ec0ff */
[----:B------:R-:W-:Y:S02]  /*18db0*/  PRMT R11, R5, 0x7610, R11 ;  /* 0x00007610050b7816 */ /* 0x000fe4000000000b */
[----:B------:R-:W-:Y:S01]  /*18dc0*/  MOV R47, R80 ;  /* 0x00000050002f7202 */ /* 0x000fe20000000f00 */
[----:B------:R-:W-:Y:S01]  /*18dd0*/  IMAD.MOV.U32 R80, RZ, RZ, R244 ;  /* 0x000000ffff507224 */ /* 0x000fe200078e00f4 */
[----:B------:R-:W-:Y:S01]  /*18de0*/  SHF.R.U32.HI R10, RZ, 0x8, R10 ;  /* 0x00000008ff0a7819 */ /* 0x000fe2000001160a */
[----:B------:R-:W-:-:S02]  /*18df0*/  IMAD.MOV.U32 R244, RZ, RZ, R31 ;  /* 0x000000fffff47224 */ /* 0x000fc400078e001f */
[----:B------:R-:W-:Y:S01]  /*18e00*/  FADD.FTZ R31, R24, R22 ;  /* 0x00000016181f7221 */ /* 0x000fe20000010000 */
[----:B------:R-:W-:Y:S01]  /*18e10*/  PRMT R24, R5, 0x7632, R24 ;  /* 0x0000763205187816 */ /* 0x000fe20000000018 */
[----:B------:R-:W-:Y:S01]  /*18e20*/  @!P3 HADD2 R63, -R11.H0_H0, -RZ.H0_H0 ;  /* 0xa00000ff0b3fb230 */ /* 0x000fe20000000900 */
[----:B------:R-:W-:Y:S01]  /*18e30*/  PRMT R23, R85, 0x7610, R23 ;  /* 0x0000761055177816 */ /* 0x000fe20000000017 */
[----:B------:R-:W-:Y:S01]  /*18e40*/  IMAD.MOV.U32 R54, RZ, RZ, R81 ;  /* 0x000000ffff367224 */ /* 0x000fe200078e0051 */
[----:B------:R-:W-:Y:S02]  /*18e50*/  LOP3.LUT R10, R10, 0xffff, RZ, 0xc0, !PT ;  /* 0x0000ffff0a0a7812 */ /* 0x000fe400078ec0ff */
[----:B------:R-:W-:Y:S01]  /*18e60*/  LOP3.LUT R5, R2, 0xff, RZ, 0xc0, !PT ;  /* 0x000000ff02057812 */ /* 0x000fe200078ec0ff */
[----:B------:R-:W-:Y:S01]  /*18e70*/  IMAD.MOV.U32 R101, RZ, RZ, R46 ;  /* 0x000000ffff657224 */ /* 0x000fe200078e002e */
[----:B------:R-:W-:Y:S01]  /*18e80*/  PRMT R81, R11, 0x5410, R24 ;  /* 0x000054100b517816 */ /* 0x000fe20000000018 */
[----:B------:R-:W-:Y:S01]  /*18e90*/  IMAD.MOV.U32 R46, RZ, RZ, R86 ;  /* 0x000000ffff2e7224 */ /* 0x000fe200078e0056 */
[----:B------:R-:W-:Y:S01]  /*18ea0*/  @!P3 PRMT R11, R63, 0x5410, RZ ;  /* 0x000054103f0bb816 */ /* 0x000fe200000000ff */
[----:B------:R-:W-:Y:S01]  /*18eb0*/  @!P5 HADD2 R61, -R23.H0_H0, -RZ.H0_H0 ;  /* 0xa00000ff173dd230 */ /* 0x000fe20000000900 */
[C---:B------:R-:W-:Y:S01]  /*18ec0*/  ISETP.GE.U32.AND P2, PT, R218.reuse, R10, PT ;  /* 0x0000000ada00720c */ /* 0x040fe20003f46070 */
[----:B------:R-:W-:Y:S01]  /*18ed0*/  IMAD.MOV.U32 R86, RZ, RZ, R183 ;  /* 0x000000ffff567224 */ /* 0x000fe200078e00b7 */
[----:B------:R-:W-:Y:S01]  /*18ee0*/  PRMT R22, R85, 0x7632, R22 ;  /* 0x0000763255167816 */ /* 0x000fe20000000016 */
[----:B------:R-:W-:Y:S01]  /*18ef0*/  IMAD.MOV.U32 R85, RZ, RZ, R189 ;  /* 0x000000ffff557224 */ /* 0x000fe200078e00bd */
[----:B------:R-:W-:Y:S01]  /*18f00*/  ISETP.GE.U32.AND P3, PT, R218, R5, PT ;  /* 0x00000005da00720c */ /* 0x000fe20003f66070 */
[----:B------:R-:W-:Y:S01]  /*18f10*/  MUFU.EX2 R189, R128 ;  /* 0x0000008000bd7308 */ /* 0x000fe20000000800 */
[----:B------:R-:W-:-:S02]  /*18f20*/  SHF.R.U32.HI R5, RZ, 0x18, R2 ;  /* 0x00000018ff057819 */ /* 0x000fc40000011602 */
[----:B------:R-:W-:Y:S02]  /*18f30*/  LOP3.LUT R10, R2, 0xffff, RZ, 0xc0, !PT ;  /* 0x0000ffff020a7812 */ /* 0x000fe400078ec0ff */
[----:B------:R-:W-:Y:S02]  /*18f40*/  SHF.R.U32.HI R30, RZ, 0x10, R2 ;  /* 0x00000010ff1e7819 */ /* 0x000fe40000011602 */
[----:B------:R-:W-:Y:S01]  /*18f50*/  SHF.R.U32.HI R2, RZ, 0x18, R4 ;  /* 0x00000018ff027819 */ /* 0x000fe20000011604 */
[----:B------:R-:W1:Y:S01]  /*18f60*/  MUFU.EX2 R183, R129 ;  /* 0x0000008100b77308 */ /* 0x000e620000000800 */
[----:B------:R-:W-:Y:S02]  /*18f70*/  PRMT R50, R23, 0x5410, R22 ;  /* 0x0000541017327816 */ /* 0x000fe40000000016 */
[----:B------:R-:W-:Y:S02]  /*18f80*/  @!P5 PRMT R23, R61, 0x5410, RZ ;  /* 0x000054103d17d816 */ /* 0x000fe400000000ff */
[----:B------:R-:W-:-:S02]  /*18f90*/  ISETP.GE.U32.AND P5, PT, R218, R2, PT ;  /* 0x00000002da00720c */ /* 0x000fc40003fa6070 */
[----:B------:R-:W-:Y:S01]  /*18fa0*/  SHF.R.U32.HI R2, RZ, 0x8, R10 ;  /* 0x00000008ff027819 */ /* 0x000fe2000001160a */
[----:B------:R-:W-:Y:S01]  /*18fb0*/  @!P4 HADD2 R66, -R22.H0_H0, -RZ.H0_H0 ;  /* 0xa00000ff1642c230 */ /* 0x000fe20000000900 */
[----:B------:R-:W-:Y:S02]  /*18fc0*/  SHF.R.U32.HI R3, RZ, 0x10, R4 ;  /* 0x00000010ff037819 */ /* 0x000fe40000011604 */
[----:B------:R-:W-:Y:S01]  /*18fd0*/  LOP3.LUT R2, R2, 0xffff, RZ, 0xc0, !PT ;  /* 0x0000ffff02027812 */ /* 0x000fe200078ec0ff */
[----:B------:R-:W-:Y:S01]  /*18fe0*/  @!P6 HADD2 R60, -R20.H0_H0, -RZ.H0_H0 ;  /* 0xa00000ff143ce230 */ /* 0x000fe20000000900 */
[----:B------:R-:W-:Y:S02]  /*18ff0*/  @!P4 PRMT R22, R66, 0x5410, RZ ;  /* 0x000054104216c816 */ /* 0x000fe400000000ff */
[----:B------:R-:W-:Y:S02]  /*19000*/  ISETP.GE.U32.AND P4, PT, R218, R2, PT ;  /* 0x00000002da00720c */ /* 0x000fe40003f86070 */
[----:B------:R-:W-:-:S02]  /*19010*/  LOP3.LUT R3, R3, 0xff, RZ, 0xc0, !PT ;  /* 0x000000ff03037812 */ /* 0x000fc400078ec0ff */
[----:B-1----:R-:W-:Y:S02]  /*19020*/  F2FP.F16.F32.PACK_AB R2, R183, R189 ;  /* 0x000000bdb702723e */ /* 0x002fe400000000ff */
[----:B------:R-:W-:Y:S01]  /*19030*/  @!P6 PRMT R20, R60, 0x5410, RZ ;  /* 0x000054103c14e816 */ /* 0x000fe200000000ff */
[----:B------:R-:W-:Y:S01]  /*19040*/  IMAD.MOV.U32 R55, RZ, RZ, R79 ;  /* 0x000000ffff377224 */ /* 0x000fe200078e004f */
[----:B------:R-:W-:Y:S01]  /*19050*/  ISETP.GE.U32.AND P6, PT, R218, R3, PT ;  /* 0x00000003da00720c */ /* 0x000fe20003fc6070 */
[----:B------:R-:W-:Y:S01]  /*19060*/  FADD.FTZ R3, R9, R34 ;  /* 0x0000002209037221 */ /* 0x000fe20000010000 */
[----:B------:R-:W-:Y:S01]  /*19070*/  IMAD.MOV.U32 R79, RZ, RZ, R160 ;  /* 0x000000ffff4f7224 */ /* 0x000fe200078e00a0 */
[C---:B------:R-:W-:Y:S01]  /*19080*/  PRMT R9, R2.reuse, 0x7632, R9 ;  /* 0x0000763202097816 */ /* 0x040fe20000000009 */
[----:B------:R-:W-:Y:S01]  /*19090*/  IMAD.MOV.U32 R160, RZ, RZ, R87 ;  /* 0x000000ffffa07224 */ /* 0x000fe200078e0057 */
[----:B------:R-:W-:Y:S01]  /*190a0*/  PRMT R10, R2, 0x7610, R10 ;  /* 0x00007610020a7816 */ /* 0x000fe2000000000a */
[----:B------:R-:W-:-:S02]  /*190b0*/  IMAD.MOV.U32 R87, RZ, RZ, R181 ;  /* 0x000000ffff577224 */ /* 0x000fc400078e00b5 */
[----:B------:R-:W-:Y:S01]  /*190c0*/  IMAD.MOV.U32 R59, RZ, RZ, R182 ;  /* 0x000000ffff3b7224 */ /* 0x000fe200078e00b6 */
[----:B------:R-:W-:Y:S01]  /*190d0*/  MUFU.EX2 R181, R113 ;  /* 0x0000007100b57308 */ /* 0x000fe20000000800 */
[----:B------:R-:W-:Y:S02]  /*190e0*/  @!P4 HADD2 R71, -R9.H0_H0, -RZ.H0_H0 ;  /* 0xa00000ff0947c230 */ /* 0x000fe40000000900 */
[----:B------:R-:W-:Y:S02]  /*190f0*/  IMAD.MOV.U32 R84, RZ, RZ, R42 ;  /* 0x000000ffff547224 */ /* 0x000fe400078e002a */
[----:B------:R-:W-:-:S03]  /*19100*/  @!P3 HADD2 R72, -R10.H0_H0, -RZ.H0_H0 ;  /* 0xa00000ff0a48b230 */ /* 0x000fc60000000900 */
[----:B------:R-:W1:Y:S01]  /*19110*/  MUFU.EX2 R182, R117 ;  /* 0x0000007500b67308 */ /* 0x000e620000000800 */
[----:B------:R-:W-:Y:S01]  /*19120*/  IMAD.MOV.U32 R42, RZ, RZ, R67 ;  /* 0x000000ffff2a7224 */ /* 0x000fe200078e0043 */
[----:B------:R-:W-:Y:S02]  /*19130*/  LOP3.LUT R2, R30, 0xff, RZ, 0xc0, !PT ;  /* 0x000000ff1e027812 */ /* 0x000fe400078ec0ff */
[----:B------:R-:W-:Y:S02]  /*19140*/  PRMT R67, R10, 0x5410, R9 ;  /* 0x000054100a437816 */ /* 0x000fe40000000009 */
[----:B------:R-:W-:Y:S01]  /*19150*/  @!P4 PRMT R9, R71, 0x5410, RZ ;  /* 0x000054104709c816 */ /* 0x000fe200000000ff */
[----:B------:R-:W-:Y:S01]  /*19160*/  IMAD.MOV.U32 R71, RZ, RZ, R85 ;  /* 0x000000ffff477224 */ /* 0x000fe200078e0055 */
[----:B------:R-:W-:Y:S01]  /*19170*/  @!P3 PRMT R10, R72, 0x5410, RZ ;  /* 0x00005410480ab816 */ /* 0x000fe200000000ff */
[----:B------:R-:W-:Y:S01]  /*19180*/  IMAD.MOV.U32 R85, RZ, RZ, R59 ;  /* 0x000000ffff557224 */ /* 0x000fe200078e003b */
[----:B------:R-:W-:Y:S01]  /*19190*/  ISETP.GE.U32.AND P3, PT, R218, R2, PT ;  /* 0x00000002da00720c */ /* 0x000fe20003f66070 */
[----:B------:R-:W-:-:S02]  /*191a0*/  IMAD.MOV.U32 R59, RZ, RZ, R58 ;  /* 0x000000ffff3b7224 */ /* 0x000fc400078e003a */
[----:B------:R-:W-:Y:S02]  /*191b0*/  IMAD.MOV.U32 R58, RZ, RZ, R44 ;  /* 0x000000ffff3a7224 */ /* 0x000fe400078e002c */
[----:B------:R-:W-:Y:S01]  /*191c0*/  IMAD.MOV.U32 R44, RZ, RZ, R45 ;  /* 0x000000ffff2c7224 */ /* 0x000fe200078e002d */
[----:B------:R-:W-:Y:S01]  /*191d0*/  MOV R45, R43 ;  /* 0x0000002b002d7202 */ /* 0x000fe20000000f00 */
[----:B------:R-:W-:Y:S02]  /*191e0*/  IMAD.MOV.U32 R43, RZ, RZ, R119 ;  /* 0x000000ffff2b7224 */ /* 0x000fe400078e0077 */
[----:B------:R-:W-:Y:S02]  /*191f0*/  IMAD.MOV.U32 R119, RZ, RZ, R251 ;  /* 0x000000ffff777224 */ /* 0x000fe400078e00fb */
[----:B------:R-:W-:Y:S01]  /*19200*/  FADD.FTZ R251, R6, R3 ;  /* 0x0000000306fb7221 */ /* 0x000fe20000010000 */
[----:B-1----:R-:W-:Y:S01]  /*19210*/  F2FP.F16.F32.PACK_AB R3, R182, R181 ;  /* 0x000000b5b603723e */ /* 0x002fe200000000ff */
[----:B------:R-:W-:Y:S01]  /*19220*/  IMAD.MOV.U32 R112, RZ, RZ, R252 ;  /* 0x000000ffff707224 */ /* 0x000fe200078e00fc */
[----:B------:R-:W-:-:S02]  /*19230*/  SHF.R.U32.HI R2, RZ, 0x18, R0 ;  /* 0x00000018ff027819 */ /* 0x000fc40000011600 */
[----:B------:R-:W-:Y:S01]  /*19240*/  SHF.R.U32.HI R0, RZ, 0x10, R0 ;  /* 0x00000010ff007819 */ /* 0x000fe20000011600 */
[----:B------:R-:W-:Y:S02]  /*19250*/  @!P3 HADD2 R73, -R3.H0_H0, -RZ.H0_H0 ;  /* 0xa00000ff0349b230 */ /* 0x000fe40000000900 */
[----:B------:R-:W-:Y:S02]  /*19260*/  IMAD.MOV.U32 R60, RZ, RZ, R112 ;  /* 0x000000ffff3c7224 */ /* 0x000fe400078e0070 */
[----:B------:R-:W-:Y:S01]  /*19270*/  FADD.FTZ R252, R41, R31 ;  /* 0x0000001f29fc7221 */ /* 0x000fe20000010000 */
[----:B------:R-:W-:Y:S01]  /*19280*/  LOP3.LUT R0, R0, 0xff, RZ, 0xc0, !PT ;  /* 0x000000ff00007812 */ /* 0x000fe200078ec0ff */
[----:B------:R-:W-:Y:S01]  /*19290*/  IMAD.MOV.U32 R112, RZ, RZ, R58 ;  /* 0x000000ffff707224 */ /* 0x000fe200078e003a */
[----:B------:R-:W-:Y:S01]  /*192a0*/  @P3 PRMT R41, R3, 0x7610, R41 ;  /* 0x0000761003293816 */ /* 0x000fe20000000029 */
[----:B------:R-:W-:Y:S01]  /*192b0*/  IMAD.MOV.U32 R58, RZ, RZ, R44 ;  /* 0x000000ffff3a7224 */ /* 0x000fe200078e002c */
[----:B------:R-:W-:Y:S01]  /*192c0*/  @!P3 PRMT R41, R73, 0x5410, RZ ;  /* 0x000054104929b816 */ /* 0x000fe200000000ff */
[----:B------:R-:W-:Y:S01]  /*192d0*/  IMAD.MOV.U32 R44, RZ, RZ, R45 ;  /* 0x000000ffff2c7224 */ /* 0x000fe200078e002d */
[C---:B------:R-:W-:Y:S01]  /*192e0*/  ISETP.GE.U32.AND P4, PT, R218.reuse, R2, PT ;  /* 0x00000002da00720c */ /* 0x040fe20003f86070 */
[----:B------:R-:W-:Y:S01]  /*192f0*/  IMAD.MOV.U32 R45, RZ, RZ, R205 ;  /* 0x000000ffff2d7224 */ /* 0x000fe200078e00cd */
[----:B------:R-:W-:Y:S01]  /*19300*/  ISETP.GE.U32.AND P3, PT, R218, R0, PT ;  /* 0x00000000da00720c */ /* 0x000fe20003f66070 */
[----:B------:R-:W2:Y:S01]  /*19310*/  LDL.LU R205, [R1+0x1a8] ;  /* 0x0001a80001cd7983 */ /* 0x000ea20000300800 */
[----:B------:R-:W-:-:S02]  /*19320*/  PRMT R2, R132, 0x7610, R2 ;  /* 0x0000761084027816 */ /* 0x000fc40000000002 */
[----:B------:R-:W-:Y:S02]  /*19330*/  PRMT R0, R132, 0x7632, R0 ;  /* 0x0000763284007816 */ /* 0x000fe40000000000 */
[----:B------:R-:W3:Y:S01]  /*19340*/  LDL R132, [R1+0xd4] ;  /* 0x0000d40001847983 */ /* 0x000ee20000100800 */
[----:B------:R-:W-:-:S05]  /*19350*/  @!P2 HADD2 R62, -R24.H0_H0, -RZ.H0_H0 ;  /* 0xa00000ff183ea230 */ /* 0x000fca0000000900 */
[----:B------:R-:W-:Y:S02]  /*19360*/  @!P2 PRMT R24, R62, 0x5410, RZ ;  /* 0x000054103e18a816 */ /* 0x000fe400000000ff */
[----:B------:R-:W-:Y:S02]  /*19370*/  ISETP.GE.U32.AND P2, PT, R218, R5, PT ;  /* 0x00000005da00720c */ /* 0x000fe40003f46070 */
[----:B------:R-:W1:Y:S01]  /*19380*/  MUFU.EX2 R5, R133 ;  /* 0x0000008500057308 */ /* 0x000e620000000800 */
[----:B------:R-:W-:Y:S01]  /*19390*/  IMAD.MOV.U32 R61, RZ, RZ, R45 ;  /* 0x000000ffff3d7224 */ /* 0x000fe200078e002d */
[C---:B------:R-:W-:Y:S01]  /*193a0*/  PRMT R4, R3.reuse, 0x7632, R4 ;  /* 0x0000763203047816 */ /* 0x040fe20000000004 */
[----:B------:R-:W-:Y:S02]  /*193b0*/  IMAD.MOV.U32 R45, RZ, RZ, R244 ;  /* 0x000000ffff2d7224 */ /* 0x000fe400078e00f4 */
[----:B------:R-:W-:Y:S01]  /*193c0*/  IMAD.MOV.U32 R62, RZ, RZ, R245 ;  /* 0x000000ffff3e7224 */ /* 0x000fe200078e00f5 */
[----:B------:R-:W-:Y:S01]  /*193d0*/  PRMT R66, R3, 0x5410, R4 ;  /* 0x0000541003427816 */ /* 0x000fe20000000004 */
[----:B------:R-:W-:Y:S01]  /*193e0*/  ST.E.U16 desc[UR4][R12.64+-0xc0], R53 ;  /* 0xffff40350c007985 */ /* 0x000fe2000c101504 */
[----:B------:R-:W-:-:S03]  /*193f0*/  IMAD.MOV.U32 R63, RZ, RZ, R243 ;  /* 0x000000ffff3f7224 */ /* 0x000fc600078e00f3 */
[----:B------:R-:W-:Y:S04]  /*19400*/  ST.E.U16 desc[UR4][R12.64+-0xbe], R52 ;  /* 0xffff42340c007985 */ /* 0x000fe8000c101504 */
[----:B------:R4:W-:Y:S01]  /*19410*/  ST.E.U16 desc[UR4][R18.64+-0xc0], R35 ;  /* 0xffff402312007985 */ /* 0x0009e2000c101504 */
[----:B-1----:R-:W-:Y:S01]  /*19420*/  FADD.FTZ R243, R5, R116 ;  /* 0x0000007405f37221 */ /* 0x002fe20000010000 */
[----:B---3--:R-:W-:-:S05]  /*19430*/  LOP3.LUT R30, R15, R132, R172, 0x96, !PT ;  /* 0x000000840f1e7212 */ /* 0x008fca00078e96ac */
[----:B------:R-:W-:-:S05]  /*19440*/  IMAD.WIDE.U32 R244, R30, -0x326172a9, RZ ;  /* 0xcd9e8d571ef47825 */ /* 0x000fca00078e00ff */
[----:B------:R-:W-:Y:S01]  /*19450*/  LOP3.LUT R3, R245, R207, R36, 0x96, !PT ;  /* 0x000000cff5037212 */ /* 0x000fe200078e9624 */
[----:B------:R1:W-:Y:S04]  /*19460*/  STL [R1+0x8c], R30 ;  /* 0x00008c1e01007387 */ /* 0x0003e80000100800 */
[----:B----4-:R-:W-:Y:S01]  /*19470*/  IMAD.WIDE.U32 R34, R3, -0x2daee0ad, RZ ;  /* 0xd2511f5303227825 */ /* 0x010fe200078e00ff */
[----:B------:R-:W-:Y:S02]  /*19480*/  LOP3.LUT R3, R49, R249, R14, 0x96, !PT ;  /* 0x000000f931037212 */ /* 0x000fe400078e960e */
[----:B------:R-:W3:Y:S04]  /*19490*/  LDL.LU.64 R14, [R1+0x1a0] ;  /* 0x0001a000010e7983 */ /* 0x000ee80000300a00 */
[----:B------:R-:W4:Y:S01]  /*194a0*/  LDL R116, [R1+0x12c] ;  /* 0x00012c0001747983 */ /* 0x000f220000100800 */
[----:B------:R-:W-:-:S02]  /*194b0*/  IMAD.MOV.U32 R133, RZ, RZ, R85 ;  /* 0x000000ffff857224 */ /* 0x000fc400078e0055 */
[----:B------:R-:W-:Y:S01]  /*194c0*/  IMAD.MOV.U32 R85, RZ, RZ, R59 ;  /* 0x000000ffff557224 */ /* 0x000fe200078e003b */
[----:B------:R-:W-:Y:S01]  /*194d0*/  MOV R59, R43 ;  /* 0x0000002b003b7202 */ /* 0x000fe20000000f00 */
[----:B------:R-:W-:Y:S02]  /*194e0*/  IMAD.MOV.U32 R43, RZ, RZ, R119 ;  /* 0x000000ffff2b7224 */ /* 0x000fe400078e0077 */
[----:B------:R-:W-:Y:S02]  /*194f0*/  IMAD.MOV.U32 R119, RZ, RZ, R180 ;  /* 0x000000ffff777224 */ /* 0x000fe400078e00b4 */
[----:B------:R-:W2:Y:S01]  /*19500*/  MUFU.EX2 R180, R134 ;  /* 0x0000008600b47308 */ /* 0x000ea20000000800 */
[----:B------:R-:W-:Y:S02]  /*19510*/  @!P2 HADD2 R74, -R4.H0_H0, -RZ.H0_H0 ;  /* 0xa00000ff044aa230 */ /* 0x000fe40000000900 */
[----:B------:R-:W-:Y:S02]  /*19520*/  IMAD.MOV.U32 R73, RZ, RZ, R85 ;  /* 0x000000ffff497224 */ /* 0x000fe400078e0055 */
[----:B------:R-:W-:Y:S01]  /*19530*/  IMAD.MOV.U32 R85, RZ, RZ, R44 ;  /* 0x000000ffff557224 */ /* 0x000fe200078e002c */
[----:B--2---:R-:W-:-:S04]  /*19540*/  F2FP.F16.F32.PACK_AB R5, R180, R5 ;  /* 0x00000005b405723e */ /* 0x004fc800000000ff */
[C---:B------:R-:W-:Y:S02]  /*19550*/  PRMT R6, R5.reuse, 0x7610, R6 ;  /* 0x0000761005067816 */ /* 0x040fe40000000006 */
[----:B------:R-:W-:Y:S02]  /*19560*/  PRMT R5, R5, 0x7632, R5 ;  /* 0x0000763205057816 */ /* 0x000fe40000000005 */
[----:B------:R-:W-:-:S03]  /*19570*/  MOV R44, R80 ;  /* 0x00000050002c7202 */ /* 0x000fc60000000f00 */
[----:B------:R-:W-:Y:S01]  /*19580*/  @!P4 HADD2 R75, -R5.H0_H0, -RZ.H0_H0 ;  /* 0xa00000ff054bc230 */ /* 0x000fe20000000900 */
[----:B------:R-:W-:Y:S02]  /*19590*/  PRMT R80, R6, 0x5410, R5 ;  /* 0x0000541006507816 */ /* 0x000fe40000000005 */
[----:B------:R-:W-:Y:S02]  /*195a0*/  @!P2 PRMT R4, R74, 0x5410, RZ ;  /* 0x000054104a04a816 */ /* 0x000fe400000000ff */
[----:B------:R-:W-:Y:S02]  /*195b0*/  @!P4 PRMT R5, R75, 0x5410, RZ ;  /* 0x000054104b05c816 */ /* 0x000fe400000000ff */
[----:B------:R-:W-:Y:S01]  /*195c0*/  LOP3.LUT R35, R35, R248, R48, 0x96, !PT ;  /* 0x000000f823237212 */ /* 0x000fe200078e9630 */
[----:B-1----:R-:W-:Y:S01]  /*195d0*/  IMAD.WIDE.U32 R30, R3, -0x326172a9, RZ ;  /* 0xcd9e8d57031e7825 */ /* 0x002fe200078e00ff */
[----:B------:R-:W-:Y:S03]  /*195e0*/  ST.E.U16 desc[UR4][R18.64+-0xbe], R64 ;  /* 0xffff424012007985 */ /* 0x000fe6000c101504 */
[----:B------:R-:W-:-:S04]  /*195f0*/  IMAD.WIDE.U32 R52, R35, -0x326172a9, RZ ;  /* 0xcd9e8d5723347825 */ /* 0x000fc800078e00ff */
[----:B----4-:R-:W-:Y:S02]  /*19600*/  IMAD.WIDE.U32 R74, R116, -0x326172a9, RZ ;  /* 0xcd9e8d57744a7825 */ /* 0x010fe400078e00ff */
[----:B------:R-:W2:Y:S01]  /*19610*/  LDL R116, [R1+0xdc] ;  /* 0x0000dc0001747983 */ /* 0x000ea20000100800 */
[----:B------:R-:W-:-:S03]  /*19620*/  LOP3.LUT R3, R53, R133, R30, 0x96, !PT ;  /* 0x0000008535037212 */ /* 0x000fc600078e961e */
[----:B------:R1:W-:Y:S01]  /*19630*/  ST.E.U16 desc[UR4][R16.64+-0xc0], R8 ;  /* 0xffff400810007985 */ /* 0x0003e2000c101504 */
[----:B------:R-:W-:Y:S01]  /*19640*/  IMAD.MOV.U32 R117, RZ, RZ, R61 ;  /* 0x000000ffff757224 */ /* 0x000fe200078e003d */
[----:B------:R-:W-:Y:S01]  /*19650*/  MOV R128, R59 ;  /* 0x0000003b00807202 */ /* 0x000fe20000000f00 */
[----:B------:R-:W-:Y:S02]  /*19660*/  @!P6 HADD2 R78, -R2.H0_H0, -RZ.H0_H0 ;  /* 0xa00000ff024ee230 */ /* 0x000fe40000000900 */
[----:B------:R-:W-:Y:S02]  /*19670*/  IMAD.MOV.U32 R59, RZ, RZ, R55 ;  /* 0x000000ffff3b7224 */ /* 0x000fe400078e0037 */
[----:B------:R-:W-:Y:S02]  /*19680*/  IMAD.MOV.U32 R61, RZ, RZ, R54 ;  /* 0x000000ffff3d7224 */ /* 0x000fe400078e0036 */
[----:B------:R-:W-:-:S04]  /*19690*/  IMAD.WIDE.U32 R54, R3, -0x2daee0ad, RZ ;  /* 0xd2511f5303367825 */ /* 0x000fc800078e00ff */
[----:B------:R-:W-:Y:S02]  /*196a0*/  IMAD.MOV.U32 R134, RZ, RZ, R60 ;  /* 0x000000ffff867224 */ /* 0x000fe400078e003c */
[----:B------:R-:W-:Y:S01]  /*196b0*/  IMAD.MOV.U32 R60, RZ, RZ, R43 ;  /* 0x000000ffff3c7224 */ /* 0x000fe200078e002b */
[----:B------:R-:W-:Y:S02]  /*196c0*/  PRMT R43, R2, 0x5410, R0 ;  /* 0x00005410022b7816 */ /* 0x000fe40000000000 */
[----:B------:R-:W-:Y:S02]  /*196d0*/  @!P6 PRMT R2, R78, 0x5410, RZ ;  /* 0x000054104e02e816 */ /* 0x000fe400000000ff */
[----:B-1----:R-:W-:-:S05]  /*196e0*/  LOP3.LUT R8, R31, R73, R244, 0x96, !PT ;  /* 0x000000491f087212 */ /* 0x002fca00078e96f4 */
[----:B------:R-:W-:-:S04]  /*196f0*/  IMAD.WIDE.U32 R30, R8, -0x2daee0ad, RZ ;  /* 0xd2511f53081e7825 */ /* 0x000fc800078e00ff */
[----:B------:R-:W-:Y:S01]  /*19700*/  @!P5 HADD2 R77, -R0.H0_H0, -RZ.H0_H0 ;  /* 0xa00000ff004dd230 */ /* 0x000fe20000000900 */
[----:B------:R1:W-:Y:S01]  /*19710*/  ST.E.U16 desc[UR4][R16.64+-0xbe], R7 ;  /* 0xffff420710007985 */ /* 0x0003e2000c101504 */
[----:B------:R-:W-:Y:S01]  /*19720*/  LOP3.LUT R3, R55, R71, R30, 0x96, !PT ;  /* 0x0000004737037212 */ /* 0x000fe200078e961e */
[----:B------:R-:W-:Y:S02]  /*19730*/  IMAD.MOV.U32 R72, RZ, RZ, R62 ;  /* 0x000000ffff487224 */ /* 0x000fe400078e003e */
[----:B---3--:R3:W-:Y:S01]  /*19740*/  ST.E.U16 desc[UR4][R14.64+-0xc0], R2 ;  /* 0xffff40020e007985 */ /* 0x0087e2000c101504 */
[----:B------:R-:W-:Y:S01]  /*19750*/  IMAD.MOV.U32 R62, RZ, RZ, R112 ;  /* 0x000000ffff3e7224 */ /* 0x000fe200078e0070 */
[----:B------:R-:W-:Y:S01]  /*19760*/  @!P5 PRMT R0, R77, 0x5410, RZ ;  /* 0x000054104d00d816 */ /* 0x000fe200000000ff */
[----:B------:R-:W-:Y:S02]  /*19770*/  IMAD.MOV.U32 R113, RZ, RZ, R60 ;  /* 0x000000ffff717224 */ /* 0x000fe400078e003c */
[----:B------:R-:W-:-:S02]  /*19780*/  IMAD.MOV.U32 R112, RZ, RZ, R58 ;  /* 0x000000ffff707224 */ /* 0x000fc400078e003a */
[----:B------:R-:W-:Y:S02]  /*19790*/  IMAD.MOV.U32 R60, RZ, RZ, R47 ;  /* 0x000000ffff3c7224 */ /* 0x000fe400078e002f */
[----:B------:R-:W-:Y:S01]  /*197a0*/  IMAD.MOV.U32 R58, RZ, RZ, R46 ;  /* 0x000000ffff3a7224 */ /* 0x000fe200078e002e */
[----:B------:R4:W-:Y:S01]  /*197b0*/  ST.E.U16 desc[UR4][R14.64+-0xbe], R0 ;  /* 0xffff42000e007985 */ /* 0x0009e2000c101504 */
[----:B-1----:R-:W-:Y:S01]  /*197c0*/  LOP3.LUT R7, R31, R134, R34, 0x96, !PT ;  /* 0x000000861f077212 */ /* 0x002fe200078e9622 */
[----:B---3--:R-:W-:-:S04]  /*197d0*/  IMAD.WIDE.U32 R2, R3, -0x326172a9, RZ ;  /* 0xcd9e8d5703027825 */ /* 0x008fc800078e00ff */
[----:B------:R-:W-:Y:S01]  /*197e0*/  IMAD.WIDE.U32 R46, R7, -0x326172a9, RZ ;  /* 0xcd9e8d57072e7825 */ /* 0x000fe200078e00ff */
[--C-:B------:R-:W-:Y:S02]  /*197f0*/  SHF.R.U32.HI R8, RZ, 0x10, R2.reuse ;  /* 0x00000010ff087819 */ /* 0x100fe40000011602 */
[C---:B------:R-:W-:Y:S02]  /*19800*/  LOP3.LUT R30, R2.reuse, 0xff, RZ, 0xc0, !PT ;  /* 0x000000ff021e7812 */ /* 0x040fe400078ec0ff */
[----:B------:R-:W-:Y:S02]  /*19810*/  SHF.R.U32.HI R7, RZ, 0x18, R2 ;  /* 0x00000018ff077819 */ /* 0x000fe40000011602 */
[----:B----4-:R-:W-:Y:S02]  /*19820*/  LOP3.LUT R0, R3, R250, R46, 0x96, !PT ;  /* 0x000000fa03007212 */ /* 0x010fe400078e962e */
[----:B------:R-:W-:Y:S02]  /*19830*/  LOP3.LUT R3, R2, 0xffff, RZ, 0xc0, !PT ;  /* 0x0000ffff02037812 */ /* 0x000fe400078ec0ff */
[----:B------:R-:W-:-:S02]  /*19840*/  LOP3.LUT R2, R8, 0xff, RZ, 0xc0, !PT ;  /* 0x000000ff08027812 */ /* 0x000fc400078ec0ff */
[----:B------:R-:W-:Y:S02]  /*19850*/  SHF.R.U32.HI R3, RZ, 0x8, R3 ;  /* 0x00000008ff037819 */ /* 0x000fe40000011603 */
[----:B------:R-:W-:Y:S02]  /*19860*/  PRMT R31, R2, 0x5410, R7 ;  /* 0x00005410021f7816 */ /* 0x000fe40000000007 */
[----:B------:R-:W-:Y:S02]  /*19870*/  LOP3.LUT R2, R0, 0xffff, RZ, 0xc0, !PT ;  /* 0x0000ffff00027812 */ /* 0x000fe400078ec0ff */
[----:B------:R-:W-:Y:S01]  /*19880*/  PRMT R34, R30, 0x5410, R3 ;  /* 0x000054101e227816 */ /* 0x000fe20000000003 */
[----:B------:R-:W-:Y:S01]  /*19890*/  IMAD.MOV.U32 R129, RZ, RZ, R63 ;  /* 0x000000ffff817224 */ /* 0x000fe200078e003f */
[----:B------:R-:W-:Y:S01]  /*198a0*/  SHF.R.U32.HI R3, RZ, 0x8, R2 ;  /* 0x00000008ff037819 */ /* 0x000fe20000011602 */
[----:B------:R-:W-:Y:S01]  /*198b0*/  IMAD.MOV.U32 R63, RZ, RZ, R85 ;  /* 0x000000ffff3f7224 */ /* 0x000fe200078e0055 */
[----:B------:R-:W-:Y:S01]  /*198c0*/  LOP3.LUT R2, R0, 0xff, RZ, 0xc0, !PT ;  /* 0x000000ff00027812 */ /* 0x000fe200078ec0ff */
[----:B------:R-:W-:-:S02]  /*198d0*/  IMAD.MOV.U32 R85, RZ, RZ, R84 ;  /* 0x000000ffff557224 */ /* 0x000fc400078e0054 */
[----:B------:R-:W-:Y:S01]  /*198e0*/  IMAD.MOV.U32 R84, RZ, RZ, R42 ;  /* 0x000000ffff547224 */ /* 0x000fe200078e002a */
[----:B------:R-:W-:Y:S02]  /*198f0*/  PRMT R42, R2, 0x5410, R3 ;  /* 0x00005410022a7816 */ /* 0x000fe40000000003 */
[--C-:B------:R-:W-:Y:S02]  /*19900*/  SHF.R.U32.HI R3, RZ, 0x10, R0.reuse ;  /* 0x00000010ff037819 */ /* 0x100fe40000011600 */
[----:B------:R-:W-:Y:S02]  /*19910*/  SHF.R.U32.HI R2, RZ, 0x18, R0 ;  /* 0x00000018ff027819 */ /* 0x000fe40000011600 */
[----:B------:R-:W-:Y:S01]  /*19920*/  LOP3.LUT R0, R3, 0xff, RZ, 0xc0, !PT ;  /* 0x000000ff03007812 */ /* 0x000fe200078ec0ff */
[----:B------:R-:W-:Y:S03]  /*19930*/  ST.E.U16 desc[UR4][R12.64+-0xb0], R65 ;  /* 0xffff50410c007985 */ /* 0x000fe6000c101504 */
        /* <DEDUP_REMOVED lines=8> */
[----:B--2---:R-:W-:-:S05]  /*199c0*/  LOP3.LUT R0, R116, R75, RZ, 0x3c, !PT ;  /* 0x0000004b74007212 */ /* 0x004fca00078e3cff */
[----:B-1----:R-:W-:-:S05]  /*199d0*/  IMAD.WIDE.U32 R20, R0, -0x2daee0ad, RZ ;  /* 0xd2511f5300147825 */ /* 0x002fca00078e00ff */
[----:B------:R-:W-:Y:S01]  /*199e0*/  LOP3.LUT R0, R21, R132, R172, 0x96, !PT ;  /* 0x0000008415007212 */ /* 0x000fe200078e96ac */
[----:B------:R1:W-:Y:S04]  /*199f0*/  STL.64 [R1+0x38], R20 ;  /* 0x0000381401007387 */ /* 0x0003e80000100a00 */
[----:B------:R-:W-:Y:S01]  /*19a00*/  IMAD.WIDE.U32 R48, R0, -0x326172a9, RZ ;  /* 0xcd9e8d5700307825 */ /* 0x000fe200078e00ff */
[----:B------:R2:W5:Y:S04]  /*19a10*/  LDL.LU.64 R172, [R1+0x198] ;  /* 0x0001980001ac7983 */ /* 0x0005680000300a00 */
[----:B------:R-:W3:Y:S01]  /*19a20*/  LDL.LU R208, [R1+0x194] ;  /* 0x0001940001d07983 */ /* 0x000ee20000300800 */
[----:B------:R-:W-:-:S03]  /*19a30*/  LOP3.LUT R7, R49, R207, R36, 0x96, !PT ;  /* 0x000000cf31077212 */ /* 0x000fc600078e9624 */
[----:B------:R-:W-:Y:S04]  /*19a40*/  STL.64 [R1+0x30], R48 ;  /* 0x0000303001007387 */ /* 0x000fe80000100a00 */
[----:B------:R-:W4:Y:S01]  /*19a50*/  LDL.LU R207, [R1+0x190] ;  /* 0x0001900001cf7983 */ /* 0x000f220000300800 */
[----:B------:R-:W-:-:S03]  /*19a60*/  IMAD.WIDE.U32 R2, R2, -0x2daee0ad, RZ ;  /* 0xd2511f5302027825 */ /* 0x000fc600078e00ff */
[----:B------:R-:W-:Y:S02]  /*19a70*/  ST.E.U16 desc[UR4][R14.64+-0xb0], R23 ;  /* 0xffff50170e007985 */ /* 0x000fe4000c101504 */
[----:B------:R-:W-:Y:S02]  /*19a80*/  LOP3.LUT R0, R3, R249, R20, 0x96, !PT ;  /* 0x000000f903007212 */ /* 0x000fe400078e9614 */
[----:B------:R2:W-:Y:S03]  /*19a90*/  ST.E.U16 desc[UR4][R14.64+-0xae], R22 ;  /* 0xffff52160e007985 */ /* 0x0005e6000c101504 */
[----:B-1----:R-:W-:-:S04]  /*19aa0*/  IMAD.WIDE.U32 R20, R0, -0x326172a9, RZ ;  /* 0xcd9e8d5700147825 */ /* 0x002fc800078e00ff */
[----:B------:R-:W-:Y:S01]  /*19ab0*/  @!P3 HADD2 R76, -R6.H0_H0, -RZ.H0_H0 ;  /* 0xa00000ff064cb230 */ /* 0x000fe20000000900 */
[----:B------:R1:W5:Y:S01]  /*19ac0*/  LDL.LU R249, [R1+0x18c] ;  /* 0x00018c0001f97983 */ /* 0x0003620000300800 */
[----:B--2---:R-:W-:-:S05]  /*19ad0*/  IMAD.WIDE.U32 R22, R7, -0x2daee0ad, RZ ;  /* 0xd2511f5307167825 */ /* 0x004fca00078e00ff */
[----:B------:R-:W-:Y:S01]  /*19ae0*/  LOP3.LUT R0, R23, R248, R2, 0x96, !PT ;  /* 0x000000f817007212 */ /* 0x000fe200078e9602 */
[----:B------:R-:W-:Y:S01]  /*19af0*/  IMAD.MOV.U32 R116, RZ, RZ, R45 ;  /* 0x000000ffff747224 */ /* 0x000fe200078e002d */
[----:B------:R-:W-:Y:S01]  /*19b00*/  @!P3 PRMT R6, R76, 0x5410, RZ ;  /* 0x000054104c06b816 */ /* 0x000fe200000000ff */
[----:B------:R2:W-:Y:S02]  /*19b10*/  ST.E.U16 desc[UR4][R12.64+-0x9e], R29 ;  /* 0xffff621d0c007985 */ /* 0x0005e4000c101504 */
[----:B------:R-:W-:Y:S01]  /*19b20*/  IMAD.WIDE.U32 R64, R0, -0x326172a9, RZ ;  /* 0xcd9e8d5700407825 */ /* 0x000fe200078e00ff */
[----:B------:R-:W-:Y:S01]  /*19b30*/  LOP3.LUT R2, R21, R73, R48, 0x96, !PT ;  /* 0x0000004915027212 */ /* 0x000fe200078e9630 */
[----:B------:R-:W-:Y:S03]  /*19b40*/  ST.E.U16 desc[UR4][R12.64+-0xa0], R32 ;  /* 0xffff60200c007985 */ /* 0x000fe6000c101504 */
[----:B------:R-:W-:Y:S01]  /*19b50*/  LOP3.LUT R0, R65, R133, R20, 0x96, !PT ;  /* 0x0000008541007212 */ /* 0x000fe200078e9614 */
[----:B------:R-:W-:Y:S01]  /*19b60*/  IMAD.WIDE.U32 R2, R2, -0x2daee0ad, RZ ;  /* 0xd2511f5302027825 */ /* 0x000fe200078e00ff */
[----:B------:R1:W5:Y:S03]  /*19b70*/  LDL.LU R248, [R1+0x188] ;  /* 0x0001880001f87983 */ /* 0x0003660000300800 */
[----:B------:R-:W-:Y:S01]  /*19b80*/  IMAD.WIDE.U32 R48, R0, -0x2daee0ad, RZ ;  /* 0xd2511f5300307825 */ /* 0x000fe200078e00ff */
[----:B------:R-:W-:-:S04]  /*19b90*/  LOP3.LUT R7, R3, R134, R22, 0x96, !PT ;  /* 0x0000008603077212 */ /* 0x000fc800078e9616 */
[----:B------:R-:W-:-:S05]  /*19ba0*/  LOP3.LUT R2, R49, R71, R2, 0x96, !PT ;  /* 0x0000004731027212 */ /* 0x000fca00078e9602 */
[----:B------:R-:W-:Y:S01]  /*19bb0*/  IMAD.WIDE.U32 R2, R2, -0x326172a9, RZ ;  /* 0xcd9e8d5702027825 */ /* 0x000fe200078e00ff */
[----:B------:R-:W-:Y:S02]  /*19bc0*/  MOV R73, R72 ;  /* 0x0000004800497202 */ /* 0x000fe40000000f00 */
[C---:B------:R-:W-:Y:S01]  /*19bd0*/  LOP3.LUT R0, R2.reuse, 0xffff, RZ, 0xc0, !PT ;  /* 0x0000ffff02007812 */ /* 0x040fe200078ec0ff */
[----:B------:R-:W-:Y:S01]  /*19be0*/  IMAD.MOV.U32 R72, RZ, RZ, R44 ;  /* 0x000000ffff487224 */ /* 0x000fe200078e002c */
[----:B------:R-:W-:Y:S01]  /*19bf0*/  LOP3.LUT R8, R2, 0xff, RZ, 0xc0, !PT ;  /* 0x000000ff02087812 */ /* 0x000fe200078ec0ff */
[----:B------:R-:W-:Y:S01]  /*19c00*/  IMAD.WIDE.U32 R44, R7, -0x326172a9, RZ ;  /* 0xcd9e8d57072c7825 */ /* 0x000fe200078e00ff */
[----:B------:R-:W-:Y:S02]  /*19c10*/  SHF.R.U32.HI R0, RZ, 0x8, R0 ;  /* 0x00000008ff007819 */ /* 0x000fe40000011600 */
[----:B------:R-:W-:Y:S02]  /*19c20*/  SHF.R.U32.HI R7, RZ, 0x10, R2 ;  /* 0x00000010ff077819 */ /* 0x000fe40000011602 */
[----:B------:R-:W-:-:S02]  /*19c30*/  PRMT R8, R8, 0x5410, R0 ;  /* 0x0000541008087816 */ /* 0x000fc40000000000 */
[----:B------:R-:W-:Y:S02]  /*19c40*/  LOP3.LUT R0, R3, R250, R44, 0x96, !PT ;  /* 0x000000fa03007212 */ /* 0x000fe400078e962c */
[----:B------:R-:W-:Y:S02]  /*19c50*/  SHF.R.U32.HI R3, RZ, 0x18, R2 ;  /* 0x00000018ff037819 */ /* 0x000fe40000011602 */
[----:B------:R-:W-:-:S04]  /*19c60*/  LOP3.LUT R2, R7, 0xff, RZ, 0xc0, !PT ;  /* 0x000000ff07027812 */ /* 0x000fc800078ec0ff */
[----:B------:R-:W-:Y:S02]  /*19c70*/  PRMT R30, R2, 0x5410, R3 ;  /* 0x00005410021e7816 */ /* 0x000fe40000000003 */
[----:B------:R-:W-:-:S04]  /*19c80*/  LOP3.LUT R2, R0, 0xffff, RZ, 0xc0, !PT ;  /* 0x0000ffff00027812 */ /* 0x000fc800078ec0ff */
[----:B------:R-:W-:Y:S02]  /*19c90*/  SHF.R.U32.HI R3, RZ, 0x8, R2 ;  /* 0x00000008ff037819 */ /* 0x000fe40000011602 */
[----:B------:R-:W-:Y:S01]  /*19ca0*/  LOP3.LUT R2, R0, 0xff, RZ, 0xc0, !PT ;  /* 0x000000ff00027812 */ /* 0x000fe200078ec0ff */
[----:B------:R-:W-:Y:S03]  /*19cb0*/  ST.E.U16 desc[UR4][R18.64+-0xa0], R38 ;  /* 0xffff602612007985 */ /* 0x000fe6000c101504 */
[----:B--2---:R-:W-:Y:S01]  /*19cc0*/  PRMT R29, R2, 0x5410, R3 ;  /* 0x00005410021d7816 */ /* 0x004fe20000000003 */
[----:B------:R-:W-:Y:S01]  /*19cd0*/  ST.E.U16 desc[UR4][R18.64+-0x9e], R33 ;  /* 0xffff622112007985 */ /* 0x000fe2000c101504 */
[--C-:B------:R-:W-:Y:S01]  /*19ce0*/  SHF.R.U32.HI R3, RZ, 0x10, R0.reuse ;  /* 0x00000010ff037819 */ /* 0x100fe20000011600 */
[----:B------:R-:W-:Y:S01]  /*19cf0*/  IMAD.MOV.U32 R71, RZ, RZ, R129 ;  /* 0x000000ffff477224 */ /* 0x000fe200078e0081 */
[----:B------:R-:W-:Y:S01]  /*19d00*/  SHF.R.U32.HI R2, RZ, 0x18, R0 ;  /* 0x00000018ff027819 */ /* 0x000fe20000011600 */
[----:B------:R2:W-:Y:S01]  /*19d10*/  ST.E.U16 desc[UR4][R16.64+-0xa0], R11 ;  /* 0xffff600b10007985 */ /* 0x0005e2000c101504 */
[----:B------:R-:W-:-:S03]  /*19d20*/  LOP3.LUT R0, R3, 0xff, RZ, 0xc0, !PT ;  /* 0x000000ff03007812 */ /* 0x000fc600078ec0ff */
[----:B------:R-:W-:Y:S01]  /*19d30*/  ST.E.U16 desc[UR4][R16.64+-0x9e], R24 ;  /* 0xffff621810007985 */ /* 0x000fe2000c101504 */
[----:B------:R-:W-:-:S03]  /*19d40*/  PRMT R129, R218, 0x7054, R218 ;  /* 0x00007054da817816 */ /* 0x000fc600000000da */
[----:B------:R-:W-:Y:S04]  /*19d50*/  ST.E.U16 desc[UR4][R14.64+-0xa0], R6 ;  /* 0xffff60060e007985 */ /* 0x000fe8000c101504 */
[----:B------:R-:W-:Y:S04]  /*19d60*/  ST.E.U16 desc[UR4][R14.64+-0x9e], R5 ;  /* 0xffff62050e007985 */ /* 0x000fe8000c101504 */
[----:B------:R-:W-:Y:S04]  /*19d70*/  ST.E.U16 desc[UR4][R12.64+-0x90], R26 ;  /* 0xffff701a0c007985 */ /* 0x000fe8000c101504 */
[----:B------:R-:W-:Y:S01]  /*19d80*/  ST.E.U16 desc[UR4][R12.64+-0x8e], R25 ;  /* 0xffff72190c007985 */ /* 0x000fe2000c101504 */
[----:B------:R-:W-:-:S03]  /*19d90*/  PRMT R7, R0, 0x5410, R2 ;  /* 0x0000541000077816 */ /* 0x000fc60000000002 */
[----:B------:R-:W-:Y:S04]  /*19da0*/  ST.E.U16 desc[UR4][R18.64+-0x90], R28 ;  /* 0xffff701c12007985 */ /* 0x000fe8000c101504 */
[----:B------:R-:W-:Y:S01]  /*19db0*/  ST.E.U16 desc[UR4][R18.64+-0x8e], R27 ;  /* 0xffff721b12007985 */ /* 0x000fe2000c101504 */
[----:B------:R-:W-:-:S03]  /*19dc0*/  HSET2.LE.AND R0, R34, R129, PT ;  /* 0x0000008122007233 */ /* 0x000fc60003803000 */
[----:B------:R1:W-:Y:S01]  /*19dd0*/  ST.E.U16 desc[UR4][R16.64+-0x90], R10 ;  /* 0xffff700a10007985 */ /* 0x0003e2000c101504 */
[----:B------:R-:W-:-:S03]  /*19de0*/  HSET2.LE.AND R2, R31, R129, PT ;  /* 0x000000811f027233 */ /* 0x000fc60003803000 */
[----:B------:R1:W-:Y:S04]  /*19df0*/  ST.E.U16 desc[UR4][R16.64+-0x8e], R9 ;  /* 0xffff720910007985 */ /* 0x0003e8000c101504 */
[----:B------:R-:W-:Y:S04]  /*19e00*/  ST.E.U16 desc[UR4][R14.64+-0x90], R41 ;  /* 0xffff70290e007985 */ /* 0x000fe8000c101504 */
[----:B------:R1:W-:Y:S04]  /*19e10*/  ST.E.U16 desc[UR4][R14.64+-0x8e], R4 ;  /* 0xffff72040e007985 */ /* 0x0003e8000c101504 */
[----:B------:R-:W1:Y:S01]  /*19e20*/  LDSM.16.MT88.4 R24, [R175+0xa000] ;  /* 0x00a00000af18783b */ /* 0x000e620000004200 */
[----:B--2---:R-:W-:-:S02]  /*19e30*/  LOP3.LUT R11, R57, R2, RZ, 0xc0, !PT ;  /* 0x00000002390b7212 */ /* 0x004fc400078ec0ff */
[--C-:B------:R-:W-:Y:S01]  /*19e40*/  HSET2.LE.AND R2, R35, R129.reuse, PT ;  /* 0x0000008123027233 */ /* 0x100fe20003803000 */
[----:B------:R-:W2:Y:S01]  /*19e50*/  LDSM.16.MT88.4 R20, [R205+0xa000] ;  /* 0x00a00000cd14783b */ /* 0x000ea20000004200 */
[--C-:B------:R-:W-:Y:S02]  /*19e60*/  HSET2.LE.AND R3, R8, R129.reuse, PT ;  /* 0x0000008108037233 */ /* 0x100fe40003803000 */
[----:B-1----:R-:W-:Y:S02]  /*19e70*/  LOP3.LUT R10, R70, R0, RZ, 0xc0, !PT ;  /* 0x00000000460a7212 */ /* 0x002fe400078ec0ff */
[--C-:B------:R-:W-:Y:S02]  /*19e80*/  HSET2.LE.AND R0, R42, R129.reuse, PT ;  /* 0x000000812a007233 */ /* 0x100fe40003803000 */
[----:B------:R-:W-:Y:S02]  /*19e90*/  LOP3.LUT R9, R135, R2, RZ, 0xc0, !PT ;  /* 0x0000000287097212 */ /* 0x000fe400078ec0ff */
[----:B------:R-:W-:-:S02]  /*19ea0*/  HSET2.LE.AND R2, R29, R129, PT ;  /* 0x000000811d027233 */ /* 0x000fc40003803000 */
[----:B------:R-:W-:Y:S02]  /*19eb0*/  LOP3.LUT R8, R161, R0, RZ, 0xc0, !PT ;  /* 0x00000000a1087212 */ /* 0x000fe400078ec0ff */
[--C-:B------:R-:W-:Y:S01]  /*19ec0*/  HSET2.LE.AND R0, R30, R129.reuse, PT ;  /* 0x000000811e007233 */ /* 0x100fe20003803000 */
[----:B------:R-:W-:Y:S02]  /*19ed0*/  IMAD.MOV.U32 R132, RZ, RZ, R246 ;  /* 0x000000ffff847224 */ /* 0x000fe400078e00f6 */
[----:B------:R-:W-:Y:S02]  /*19ee0*/  IMAD.MOV.U32 R134, RZ, RZ, R241 ;  /* 0x000000ffff867224 */ /* 0x000fe400078e00f1 */
[----:B------:R-:W-:Y:S02]  /*19ef0*/  IMAD.MOV.U32 R133, RZ, RZ, R240 ;  /* 0x000000ffff857224 */ /* 0x000fe400078e00f0 */
[----:B------:R-:W-:Y:S01]  /*19f00*/  IMAD.MOV.U32 R74, RZ, RZ, R237 ;  /* 0x000000ffff4a7224 */ /* 0x000fe200078e00ed */
[----:B------:R-:W-:Y:S01]  /*19f10*/  MOV R33, R132 ;  /* 0x0000008400217202 */ /* 0x000fe20000000f00 */
[----:B------:R-:W-:Y:S01]  /*19f20*/  IMAD.MOV.U32 R34, RZ, RZ, R134 ;  /* 0x000000ffff227224 */ /* 0x000fe200078e0086 */
[----:B------:R-:W-:Y:S01]  /*19f30*/  LOP3.LUT R6, R51, R3, RZ, 0xc0, !PT ;  /* 0x0000000333067212 */ /* 0x000fe200078ec0ff */
[----:B------:R-:W-:Y:S01]  /*19f40*/  IMAD.MOV.U32 R32, RZ, RZ, R74 ;  /* 0x000000ffff207224 */ /* 0x000fe200078e004a */
[----:B------:R-:W-:Y:S01]  /*19f50*/  LOP3.LUT R4, R56, R2, RZ, 0xc0, !PT ;  /* 0x0000000238047212 */ /* 0x000fe200078ec0ff */
[----:B------:R-:W-:Y:S01]  /*19f60*/  IMAD.MOV.U32 R35, RZ, RZ, R133 ;  /* 0x000000ffff237224 */ /* 0x000fe200078e0085 */
[----:B------:R-:W-:Y:S01]  /*19f70*/  HSET2.LE.AND R3, R7, R129, PT ;  /* 0x0000008107037233 */ /* 0x000fe20003803000 */
[----:B------:R1:W5:Y:S01]  /*19f80*/  LDL.LU R246, [R1+0x184] ;  /* 0x0001840001f67983 */ /* 0x0003620000300800 */
[----:B------:R-:W-:-:S04]  /*19f90*/  LOP3.LUT R7, R50, R0, RZ, 0xc0, !PT ;  /* 0x0000000032077212 */ /* 0x000fc800078ec0ff */
[----:B------:R-:W-:Y:S01]  /*19fa0*/  HMMA.16816.F32 R132, R8, R26, R32 ;  /* 0x0000001a0884723c */ /* 0x000fe20000001820 */
[----:B------:R-:W-:Y:S01]  /*19fb0*/  LOP3.LUT R5, R43, R3, RZ, 0xc0, !PT ;  /* 0x000000032b057212 */ /* 0x000fe200078ec0ff */
[----:B------:R1:W5:Y:S01]  /*19fc0*/  LDL.LU R241, [R1+0x180] ;  /* 0x0001800001f17983 */ /* 0x0003620000300800 */
[----:B------:R-:W-:-:S04]  /*19fd0*/  MOV R74, R128 ;  /* 0x00000080004a7202 */ /* 0x000fc80000000f00 */
[----:B------:R-:W-:Y:S02]  /*19fe0*/  IMAD.MOV.U32 R32, RZ, RZ, R116 ;  /* 0x000000ffff207224 */ /* 0x000fe400078e0074 */
[----:B------:R-:W-:Y:S02]  /*19ff0*/  IMAD.MOV.U32 R33, RZ, RZ, R73 ;  /* 0x000000ffff217224 */ /* 0x000fe400078e0049 */
[----:B------:R-:W-:Y:S02]  /*1a000*/  IMAD.MOV.U32 R34, RZ, RZ, R71 ;  /* 0x000000ffff227224 */ /* 0x000fe400078e0047 */
[----:B------:R-:W-:Y:S01]  /*1a010*/  IMAD.MOV.U32 R35, RZ, RZ, R72 ;  /* 0x000000ffff237224 */ /* 0x000fe200078e0048 */
[----:B------:R-:W-:Y:S01]  /*1a020*/  HMMA.16816.F32 R168, R8, R24, R168 ;  /* 0x0000001808a8723c */ /* 0x000fe200000018a8 */
[----:B------:R-:W-:-:S05]  /*1a030*/  IMAD.MOV.U32 R116, RZ, RZ, R117 ;  /* 0x000000ffff747224 */ /* 0x000fca00078e0075 */
[----:B--2---:R-:W-:Y:S01]  /*1a040*/  HMMA.16816.F32 R176, R8, R22, R176 ;  /* 0x0000001608b0723c */ /* 0x004fe200000018b0 */
[----:B------:R-:W-:Y:S01]  /*1a050*/  IMAD.MOV.U32 R117, RZ, RZ, R113 ;  /* 0x000000ffff757224 */ /* 0x000fe200078e0071 */
[----:B---3--:R-:W2:Y:S04]  /*1a060*/  LDSM.16.MT88.4 R36, [R208+0xa000] ;  /* 0x00a00000d024783b */ /* 0x008ea80000004200 */
[----:B----4-:R-:W3:Y:S01]  /*1a070*/  LDSM.16.MT88.4 R28, [R207+0xa000] ;  /* 0x00a00000cf1c783b */ /* 0x010ee20000004200 */
[----:B------:R-:W-:Y:S01]  /*1a080*/  IMAD.MOV.U32 R113, RZ, RZ, R60 ;  /* 0x000000ffff717224 */ /* 0x000fe200078e003c */
[----:B------:R-:W-:Y:S01]  /*1a090*/  MOV R60, R79 ;  /* 0x0000004f003c7202 */ /* 0x000fe20000000f00 */
[----:B------:R-:W-:Y:S01]  /*1a0a0*/  IMAD.MOV.U32 R71, RZ, RZ, R62 ;  /* 0x000000ffff477224 */ /* 0x000fe200078e003e */
[----:B------:R-:W-:Y:S01]  /*1a0b0*/  HMMA.16816.F32 R152, R4, R24, R152 ;  /* 0x000000180498723c */ /* 0x000fe20000001898 */
[----:B------:R-:W-:Y:S01]  /*1a0c0*/  IMAD.MOV.U32 R73, RZ, RZ, R63 ;  /* 0x000000ffff497224 */ /* 0x000fe200078e003f */
[----:B------:R-:W-:Y:S01]  /*1a0d0*/  LOP3.LUT R2, R45, R98, R64, 0x96, !PT ;  /* 0x000000622d027212 */ /* 0x000fe200078e9640 */
[----:B------:R-:W-:Y:S01]  /*1a0e0*/  IMAD.MOV.U32 R72, RZ, RZ, R61 ;  /* 0x000000ffff487224 */ /* 0x000fe200078e003d */
[----:B------:R1:W5:Y:S01]  /*1a0f0*/  LDL.LU R240, [R1+0x17c] ;  /* 0x00017c0001f07983 */ /* 0x0003620000300800 */
[----:B------:R-:W-:-:S02]  /*1a100*/  IMAD.MOV.U32 R62, RZ, RZ, R59 ;  /* 0x000000ffff3e7224 */ /* 0x000fc400078e003b */
[----:B------:R-:W-:Y:S01]  /*1a110*/  IMAD.MOV.U32 R63, RZ, RZ, R58 ;  /* 0x000000ffff3f7224 */ /* 0x000fe200078e003a */
[----:B------:R-:W-:Y:S01]  /*1a120*/  MOV R40, R113 ;  /* 0x0000007100287202 */ /* 0x000fe20000000f00 */
[----:B------:R-:W-:Y:S01]  /*1a130*/  IMAD.MOV.U32 R61, RZ, RZ, R84 ;  /* 0x000000ffff3d7224 */ /* 0x000fe200078e0054 */
[C---:B------:R-:W-:Y:S01]  /*1a140*/  HMMA.16816.F32 R148, R4.reuse, R26, R148 ;  /* 0x0000001a0494723c */ /* 0x040fe20000001894 */
[----:B------:R-:W-:Y:S01]  /*1a150*/  IMAD.MOV.U32 R68, RZ, RZ, R74 ;  /* 0x000000ffff447224 */ /* 0x000fe200078e004a */
[----:B------:R-:W-:Y:S01]  /*1a160*/  LDSM.16.MT88.4 R24, [R175+0xb000] ;  /* 0x00b00000af18783b */ /* 0x000fe20000004200 */
[----:B------:R-:W-:Y:S02]  /*1a170*/  IMAD.MOV.U32 R70, RZ, RZ, R73 ;  /* 0x000000ffff467224 */ /* 0x000fe400078e0049 */
[----:B------:R-:W-:Y:S01]  /*1a180*/  IMAD.MOV.U32 R41, RZ, RZ, R72 ;  /* 0x000000ffff297224 */ /* 0x000fe200078e0048 */
[----:B------:R-:W-:Y:S01]  /*1a190*/  HMMA.16816.F32 R144, R4, R20, R144 ;  /* 0x000000140490723c */ /* 0x000fe20000001890 */
[----:B------:R-:W-:Y:S01]  /*1a1a0*/  IMAD.MOV.U32 R76, RZ, RZ, R62 ;  /* 0x000000ffff4c7224 */ /* 0x000fe200078e003e */
[----:B------:R1:W5:Y:S01]  /*1a1b0*/  LDL.LU R237, [R1+0x178] ;  /* 0x0001780001ed7983 */ /* 0x0003620000300800 */
        /* <DEDUP_REMOVED lines=8> */
[----:B------:R-:W-:Y:S01]  /*1a240*/  IMAD.MOV.U32 R159, RZ, RZ, R112 ;  /* 0x000000ffff9f7224 */ /* 0x000fe200078e0070 */
[----:B------:R-:W-:Y:S01]  /*1a250*/  MOV R112, R69 ;  /* 0x0000004500707202 */ /* 0x000fe20000000f00 */
[----:B------:R-:W-:Y:S02]  /*1a260*/  IMAD.MOV.U32 R156, RZ, RZ, R70 ;  /* 0x000000ffff9c7224 */ /* 0x000fe400078e0046 */
[----:B------:R-:W-:Y:S02]  /*1a270*/  IMAD.MOV.U32 R157, RZ, RZ, R68 ;  /* 0x000000ffff9d7224 */ /* 0x000fe400078e0044 */
[----:B------:R-:W-:Y:S01]  /*1a280*/  IMAD.MOV.U32 R158, RZ, RZ, R71 ;  /* 0x000000ffff9e7224 */ /* 0x000fe200078e0047 */
[----:B------:R-:W-:Y:S01]  /*1a290*/  HMMA.16816.F32 R160, R8, R20, R32 ;  /* 0x0000001408a0723c */ /* 0x000fe20000001820 */
[----:B------:R-:W2:Y:S05]  /*1a2a0*/  LDSM.16.MT88.4 R32, [R208+0xb000] ;  /* 0x00b00000d020783b */ /* 0x000eaa0000004200 */
[C---:B---3--:R-:W-:Y:S06]  /*1a2b0*/  HMMA.16816.F32 R68, R4.reuse, R28, R164 ;  /* 0x0000001c0444723c */ /* 0x048fec00000018a4 */
[----:B------:R-:W-:Y:S01]  /*1a2c0*/  HMMA.16816.F32 R140, R4, R22, R140 ;  /* 0x00000016048c723c */ /* 0x000fe2000000188c */
[----:B------:R-:W-:Y:S01]  /*1a2d0*/  IMAD.MOV.U32 R164, RZ, RZ, R41 ;  /* 0x000000ffffa47224 */ /* 0x000fe200078e0029 */
[----:B------:R-:W3:Y:S01]  /*1a2e0*/  LDSM.16.MT88.4 R20, [R205+0xb000] ;  /* 0x00b00000cd14783b */ /* 0x000ee20000004200 */
[----:B------:R-:W-:-:S03]  /*1a2f0*/  IMAD.MOV.U32 R165, RZ, RZ, R40 ;  /* 0x000000ffffa57224 */ /* 0x000fc600078e0028 */
[----:B------:R-:W4:Y:S01]  /*1a300*/  LDSM.16.MT88.4 R40, [R207+0xb000] ;  /* 0x00b00000cf28783b */ /* 0x000f220000004200 */
[----:B------:R-:W-:Y:S02]  /*1a310*/  IMAD.MOV.U32 R59, RZ, RZ, R236 ;  /* 0x000000ffff3b7224 */ /* 0x000fe400078e00ec */
[----:B------:R-:W-:Y:S01]  /*1a320*/  IMAD.MOV.U32 R58, RZ, RZ, R223 ;  /* 0x000000ffff3a7224 */ /* 0x000fe200078e00df */
[----:B------:R-:W-:Y:S01]  /*1a330*/  HMMA.16816.F32 R192, R8, R36, R192 ;  /* 0x0000002408c0723c */ /* 0x000fe200000018c0 */
[----:B------:R-:W-:Y:S02]  /*1a340*/  IMAD.MOV.U32 R75, RZ, RZ, R128 ;  /* 0x000000ffff4b7224 */ /* 0x000fe400078e0080 */
[----:B------:R-:W-:Y:S01]  /*1a350*/  IMAD.MOV.U32 R72, RZ, RZ, R85 ;  /* 0x000000ffff487224 */ /* 0x000fe200078e0055 */
[----:B------:R-:W-:Y:S01]  /*1a360*/  MOV R128, R84 ;  /* 0x0000005400807202 */ /* 0x000fe20000000f00 */
[----:B------:R-:W-:Y:S01]  /*1a370*/  IMAD.MOV.U32 R78, RZ, RZ, R59 ;  /* 0x000000ffff4e7224 */ /* 0x000fe200078e003b */
[----:B------:R1:W5:Y:S01]  /*1a380*/  LDL.LU R236, [R1+0x174] ;  /* 0x0001740001ec7983 */ /* 0x0003620000300800 */
[----:B------:R-:W-:-:S02]  /*1a390*/  IMAD.MOV.U32 R113, RZ, RZ, R58 ;  /* 0x000000ffff717224 */ /* 0x000fc400078e003a */
[----:B------:R-:W-:Y:S01]  /*1a3a0*/  IMAD.MOV.U32 R85, RZ, RZ, R87 ;  /* 0x000000ffff557224 */ /* 0x000fe200078e0057 */
[C---:B------:R-:W-:Y:S01]  /*1a3b0*/  HMMA.16816.F32 R56, R4.reuse, R36, R136 ;  /* 0x000000240438723c */ /* 0x040fe20000001888 */
[----:B------:R-:W-:Y:S01]  /*1a3c0*/  IMAD.MOV.U32 R84, RZ, RZ, R86 ;  /* 0x000000ffff547224 */ /* 0x000fe200078e0056 */
[----:B------:R1:W5:Y:S01]  /*1a3d0*/  LDL.LU R223, [R1+0x170] ;  /* 0x0001700001df7983 */ /* 0x0003620000300800 */
[----:B------:R-:W-:Y:S02]  /*1a3e0*/  IMAD.MOV.U32 R87, RZ, RZ, R222 ;  /* 0x000000ffff577224 */ /* 0x000fe400078e00de */
[----:B------:R-:W-:Y:S01]  /*1a3f0*/  IMAD.MOV.U32 R86, RZ, RZ, R217 ;  /* 0x000000ffff567224 */ /* 0x000fe200078e00d9 */
[----:B------:R1:W5:Y:S01]  /*1a400*/  LDL.LU R222, [R1+0x16c] ;  /* 0x00016c0001de7983 */ /* 0x0003620000300800 */
[----:B------:R-:W-:Y:S02]  /*1a410*/  IMAD.MOV.U32 R166, RZ, RZ, R75 ;  /* 0x000000ffffa67224 */ /* 0x000fe400078e004b */
[----:B------:R-:W-:Y:S01]  /*1a420*/  IMAD.MOV.U32 R137, RZ, RZ, R74 ;  /* 0x000000ffff897224 */ /* 0x000fe200078e004a */
[----:B--2---:R-:W-:Y:S01]  /*1a430*/  HMMA.16816.F32 R104, R4, R32, R104 ;  /* 0x000000200468723c */ /* 0x004fe20000001868 */
[----:B------:R-:W-:Y:S01]  /*1a440*/  IMAD.MOV.U32 R138, RZ, RZ, R73 ;  /* 0x000000ffff8a7224 */ /* 0x000fe200078e0049 */
[----:B------:R1:W5:Y:S01]  /*1a450*/  LDL.LU R217, [R1+0x168] ;  /* 0x0001680001d97983 */ /* 0x0003620000300800 */
[----:B------:R-:W-:-:S02]  /*1a460*/  IMAD.MOV.U32 R139, RZ, RZ, R72 ;  /* 0x000000ffff8b7224 */ /* 0x000fc400078e0048 */
[----:B------:R-:W-:Y:S01]  /*1a470*/  IMAD.MOV.U32 R167, RZ, RZ, R76 ;  /* 0x000000ffffa77224 */ /* 0x000fe200078e004c */
[----:B------:R-:W-:Y:S01]  /*1a480*/  HMMA.16816.F32 R72, R4, R30, R184 ;  /* 0x0000001e0448723c */ /* 0x000fe200000018b8 */
[----:B------:R-:W-:-:S06]  /*1a490*/  IMAD.MOV.U32 R136, RZ, RZ, R77 ;  /* 0x000000ffff887224 */ /* 0x000fcc00078e004d */
[----:B------:R-:W-:Y:S01]  /*1a4a0*/  MOV R184, R78 ;  /* 0x0000004e00b87202 */ /* 0x000fe20000000f00 */
[----:B------:R-:W-:Y:S02]  /*1a4b0*/  IMAD.MOV.U32 R187, RZ, RZ, R79 ;  /* 0x000000ffffbb7224 */ /* 0x000fe400078e004f */
[----:B------:R-:W-:Y:S01]  /*1a4c0*/  HMMA.16816.F32 R76, R4, R24, R196 ;  /* 0x00000018044c723c */ /* 0x000fe200000018c4 */
[----:B------:R-:W-:Y:S02]  /*1a4d0*/  IMAD.MOV.U32 R185, RZ, RZ, R113 ;  /* 0x000000ffffb97224 */ /* 0x000fe400078e0071 */
[----:B------:R-:W-:-:S04]  /*1a4e0*/  IMAD.MOV.U32 R186, RZ, RZ, R128 ;  /* 0x000000ffffba7224 */ /* 0x000fc800078e0080 */
[----:B------:R-:W-:Y:S02]  /*1a4f0*/  IMAD.MOV.U32 R196, RZ, RZ, R85 ;  /* 0x000000ffffc47224 */ /* 0x000fe400078e0055 */
[----:B------:R-:W-:Y:S02]  /*1a500*/  IMAD.MOV.U32 R197, RZ, RZ, R84 ;  /* 0x000000ffffc57224 */ /* 0x000fe400078e0054 */
[----:B------:R-:W-:Y:S02]  /*1a510*/  IMAD.MOV.U32 R198, RZ, RZ, R87 ;  /* 0x000000ffffc67224 */ /* 0x000fe400078e0057 */
[----:B------:R-:W-:Y:S02]  /*1a520*/  IMAD.MOV.U32 R199, RZ, RZ, R86 ;  /* 0x000000ffffc77224 */ /* 0x000fe400078e0056 */
[C---:B------:R-:W-:Y:S06]  /*1a530*/  HMMA.16816.F32 R84, R4.reuse, R26, R200 ;  /* 0x0000001a0454723c */ /* 0x040fec00000018c8 */
[----:B---3--:R-:W-:Y:S01]  /*1a540*/  HMMA.16816.F32 R88, R4, R20, R88 ;  /* 0x000000140458723c */ /* 0x008fe20000001858 */
[----:B------:R-:W-:Y:S01]  /*1a550*/  IMAD.MOV.U32 R200, RZ, RZ, R101 ;  /* 0x000000ffffc87224 */ /* 0x000fe200078e0065 */
[----:B------:R-:W-:Y:S01]  /*1a560*/  MOV R201, R100 ;  /* 0x0000006400c97202 */ /* 0x000fe20000000f00 */
[----:B------:R-:W-:-:S02]  /*1a570*/  IMAD.MOV.U32 R202, RZ, RZ, R103 ;  /* 0x000000ffffca7224 */ /* 0x000fc400078e0067 */
[----:B------:R-:W-:Y:S01]  /*1a580*/  IMAD.MOV.U32 R203, RZ, RZ, R102 ;  /* 0x000000ffffcb7224 */ /* 0x000fe200078e0066 */
[C---:B------:R-:W-:Y:S06]  /*1a590*/  HMMA.16816.F32 R92, R4.reuse, R22, R92 ;  /* 0x00000016045c723c */ /* 0x040fec000000185c */
[C---:B------:R-:W-:Y:S06]  /*1a5a0*/  HMMA.16816.F32 R108, R4.reuse, R34, R108 ;  /* 0x00000022046c723c */ /* 0x040fec000000186c */
[C---:B----4-:R-:W-:Y:S06]  /*1a5b0*/  HMMA.16816.F32 R120, R4.reuse, R40, R120 ;  /* 0x000000280478723c */ /* 0x050fec0000001878 */
[----:B------:R-:W-:Y:S07]  /*1a5c0*/  HMMA.16816.F32 R100, R4, R42, R124 ;  /* 0x0000002a0464723c */ /* 0x000fee000000187c */
        /* <DEDUP_REMOVED lines=8> */
[C---:B------:R-:W-:Y:S06]  /*1a650*/  HMMA.16816.F32 R184, R8.reuse, R28, R184 ;  /* 0x0000001c08b8723c */ /* 0x040fec00000018b8 */
[----:B------:R-:W-:Y:S01]  /*1a660*/  HMMA.16816.F32 R136, R8, R38, R136 ;  /* 0x000000260888723c */ /* 0x000fe20000001888 */
[----:B------:R-:W-:-:S05]  /*1a670*/  IMAD.WIDE.U32 R2, R2, -0x2daee0ad, RZ ;  /* 0xd2511f5302027825 */ /* 0x000fca00078e00ff */
[C---:B------:R-:W-:Y:S06]  /*1a680*/  HMMA.16816.F32 R196, R8.reuse, R24, R196 ;  /* 0x0000001808c4723c */ /* 0x040fec00000018c4 */
[C---:B------:R-:W-:Y:S01]  /*1a690*/  HMMA.16816.F32 R200, R8.reuse, R26, R200 ;  /* 0x0000001a08c8723c */ /* 0x040fe200000018c8 */
[----:B------:R-:W-:Y:S01]  /*1a6a0*/  IMAD.MOV.U32 R115, RZ, RZ, R99 ;  /* 0x000000ffff737224 */ /* 0x000fe200078e0063 */
[----:B------:R-:W-:Y:S01]  /*1a6b0*/  MOV R96, R209 ;  /* 0x000000d100607202 */ /* 0x000fe20000000f00 */
[----:B------:R-:W-:Y:S01]  /*1a6c0*/  IMAD.MOV.U32 R45, RZ, RZ, R98 ;  /* 0x000000ffff2d7224 */ /* 0x000fe200078e0062 */
[----:B------:R1:W5:Y:S02]  /*1a6d0*/  LDL.LU R216, [R1+0x164] ;  /* 0x0001640001d87983 */ /* 0x0003640000300800 */
[C---:B------:R-:W-:Y:S01]  /*1a6e0*/  HMMA.16816.F32 R28, R8.reuse, R30, R4 ;  /* 0x0000001e081c723c */ /* 0x040fe20000001804 */
[----:B------:R-:W-:Y:S01]  /*1a6f0*/  LOP3.LUT R0, R3, R247, R48, 0x96, !PT ;  /* 0x000000f703007212 */ /* 0x000fe200078e9630 */
[----:B------:R-:W-:Y:S01]  /*1a700*/  IMAD.MOV.U32 R112, RZ, RZ, R211 ;  /* 0x000000ffff707224 */ /* 0x000fe200078e00d3 */
[----:B------:R1:W5:Y:S03]  /*1a710*/  LDL.LU R215, [R1+0x160] ;  /* 0x0001600001d77983 */ /* 0x0003660000300800 */
[----:B------:R-:W-:Y:S01]  /*1a720*/  HMMA.16816.F32 R4, R8, R20, R124 ;  /* 0x000000140804723c */ /* 0x000fe2000000187c */
[----:B------:R-:W-:Y:S01]  /*1a730*/  IMAD.MOV.U32 R113, RZ, RZ, R210 ;  /* 0x000000ffff717224 */ /* 0x000fe200078e00d2 */
[----:B------:R1:W5:Y:S01]  /*1a740*/  LDL.LU R214, [R1+0x15c] ;  /* 0x00015c0001d67983 */ /* 0x0003620000300800 */
[----:B------:R-:W-:-:S02]  /*1a750*/  IMAD.MOV.U32 R97, RZ, RZ, R206 ;  /* 0x000000ffff617224 */ /* 0x000fc400078e00ce */
[----:B------:R-:W-:Y:S01]  /*1a760*/  IMAD.MOV.U32 R98, RZ, RZ, R83 ;  /* 0x000000ffff627224 */ /* 0x000fe200078e0053 */
[----:B------:R1:W5:Y:S01]  /*1a770*/  LDL.LU R212, [R1+0x158] ;  /* 0x0001580001d47983 */ /* 0x0003620000300800 */
[----:B------:R-:W-:Y:S01]  /*1a780*/  SHF.R.U32.HI R20, RZ, 0x18, R2 ;  /* 0x00000018ff147819 */ /* 0x000fe20000011602 */
[----:B------:R-:W-:Y:S02]  /*1a790*/  IMAD.MOV.U32 R99, RZ, RZ, R82 ;  /* 0x000000ffff637224 */ /* 0x000fe400078e0052 */
[----:B------:R1:W5:Y:S04]  /*1a7a0*/  LDL.LU R211, [R1+0x154] ;  /* 0x0001540001d37983 */ /* 0x0003680000300800 */
[----:B------:R1:W5:Y:S04]  /*1a7b0*/  LDL.LU R210, [R1+0x150] ;  /* 0x0001500001d27983 */ /* 0x0003680000300800 */
[----:B------:R1:W5:Y:S04]  /*1a7c0*/  LDL.LU R209, [R1+0x14c] ;  /* 0x00014c0001d17983 */ /* 0x0003680000300800 */
[----:B------:R1:W5:Y:S02]  /*1a7d0*/  LDL.LU R206, [R1+0x148] ;  /* 0x0001480001ce7983 */ /* 0x0003640000300800 */
[----:B------:R-:W-:-:S02]  /*1a7e0*/  IMAD.MOV.U32 R50, RZ, RZ, R4 ;  /* 0x000000ffff327224 */ /* 0x000fc400078e0004 */
[----:B------:R-:W-:Y:S02]  /*1a7f0*/  IMAD.MOV.U32 R128, RZ, RZ, R5 ;  /* 0x000000ffff807224 */ /* 0x000fe400078e0005 */
[----:B------:R-:W-:Y:S02]  /*1a800*/  IMAD.MOV.U32 R39, RZ, RZ, R6 ;  /* 0x000000ffff277224 */ /* 0x000fe400078e0006 */
[----:B------:R-:W-:Y:S02]  /*1a810*/  IMAD.MOV.U32 R38, RZ, RZ, R7 ;  /* 0x000000ffff267224 */ /* 0x000fe400078e0007 */
[----:B------:R-:W-:Y:S01]  /*1a820*/  HMMA.16816.F32 R4, R8, R22, R164 ;  /* 0x000000160804723c */ /* 0x000fe200000018a4 */
[----:B------:R-:W2:-:S15]  /*1a830*/  LDSM.16.MT88.4 R164, [R175+0xa800] ;  /* 0x00a80000afa4783b */ /* 0x000e9e0000004200 */
[----:B------:R-:W-:-:S08]  /*1a840*/  NOP ;  /* 0x0000000000007918 */ /* 0x000fd00000000000 */
[----:B------:R-:W-:Y:S01]  /*1a850*/  IMAD.MOV.U32 R37, RZ, RZ, R4 ;  /* 0x000000ffff257224 */ /* 0x000fe200078e0004 */
[----:B------:R-:W-:Y:S01]  /*1a860*/  MOV R22, R7 ;  /* 0x0000000700167202 */ /* 0x000fe20000000f00 */
[----:B------:R-:W-:Y:S02]  /*1a870*/  IMAD.MOV.U32 R36, RZ, RZ, R5 ;  /* 0x000000ffff247224 */ /* 0x000fe400078e0005 */
[----:B------:R-:W-:Y:S02]  /*1a880*/  IMAD.MOV.U32 R23, RZ, RZ, R6 ;  /* 0x000000ffff177224 */ /* 0x000fe400078e0006 */
[----:B------:R-:W-:Y:S01]  /*1a890*/  HMMA.16816.F32 R4, R8, R32, R156 ;  /* 0x000000200804723c */ /* 0x000fe2000000189c */
[----:B------:R-:W-:-:S15]  /*1a8a0*/  LDSM.16.MT88.4 R156, [R205+0xa800] ;  /* 0x00a80000cd9c783b */ /* 0x000fde0000004200 */
[----:B------:R-:W-:-:S08]  /*1a8b0*/  NOP ;  /* 0x0000000000007918 */ /* 0x000fd00000000000 */
[----:B------:R-:W-:Y:S01]  /*1a8c0*/  IMAD.MOV.U32 R24, RZ, RZ, R4 ;  /* 0x000000ffff187224 */ /* 0x000fe200078e0004 */
[C---:B------:R-:W-:Y:S01]  /*1a8d0*/  LOP3.LUT R4, R2.reuse, 0xffff, RZ, 0xc0, !PT ;  /* 0x0000ffff02047812 */ /* 0x040fe200078ec0ff */
[----:B------:R-:W-:Y:S01]  /*1a8e0*/  IMAD.MOV.U32 R27, RZ, RZ, R5 ;  /* 0x000000ffff1b7224 */ /* 0x000fe200078e0005 */
[----:B------:R-:W-:Y:S02]  /*1a8f0*/  SHF.R.U32.HI R3, RZ, 0x10, R2 ;  /* 0x00000010ff037819 */ /* 0x000fe40000011602 */
[----:B------:R-:W-:Y:S02]  /*1a900*/  SHF.R.U32.HI R5, RZ, 0x8, R4 ;  /* 0x00000008ff057819 */ /* 0x000fe40000011604 */
[----:B------:R-:W-:Y:S02]  /*1a910*/  LOP3.LUT R4, R2, 0xff, RZ, 0xc0, !PT ;  /* 0x000000ff02047812 */ /* 0x000fe400078ec0ff */
[----:B------:R-:W-:Y:S02]  /*1a920*/  LOP3.LUT R2, R0, 0xffff, RZ, 0xc0, !PT ;  /* 0x0000ffff00027812 */ /* 0x000fe400078ec0ff */
[----:B------:R-:W-:-:S02]  /*1a930*/  PRMT R21, R4, 0x5410, R5 ;  /* 0x0000541004157816 */ /* 0x000fc40000000005 */
[----:B------:R-:W-:Y:S02]  /*1a940*/  LOP3.LUT R5, R3, 0xff, RZ, 0xc0, !PT ;  /* 0x000000ff03057812 */ /* 0x000fe400078ec0ff */
[----:B------:R-:W-:Y:S01]  /*1a950*/  SHF.R.U32.HI R3, RZ, 0x10, R0 ;  /* 0x00000010ff037819 */ /* 0x000fe20000011600 */
[----:B------:R-:W-:Y:S01]  /*1a960*/  IMAD.MOV.U32 R26, RZ, RZ, R6 ;  /* 0x000000ffff1a7224 */ /* 0x000fe200078e0006 */
[----:B------:R-:W-:Y:S01]  /*1a970*/  SHF.R.U32.HI R6, RZ, 0x18, R0 ;  /* 0x00000018ff067819 */ /* 0x000fe20000011600 */
[----:B------:R-:W-:Y:S01]  /*1a980*/  IMAD.MOV.U32 R25, RZ, RZ, R7 ;  /* 0x000000ffff197224 */ /* 0x000fe200078e0007 */
[----:B------:R-:W-:Y:S02]  /*1a990*/  LOP3.LUT R7, R0, 0xff, RZ, 0xc0, !PT ;  /* 0x000000ff00077812 */ /* 0x000fe400078ec0ff */
[----:B------:R-:W-:Y:S02]  /*1a9a0*/  SHF.R.U32.HI R4, RZ, 0x8, R2 ;  /* 0x00000008ff047819 */ /* 0x000fe40000011602 */
[----:B------:R-:W-:-:S02]  /*1a9b0*/  LOP3.LUT R0, R3, 0xff, RZ, 0xc0, !PT ;  /* 0x000000ff03007812 */ /* 0x000fc400078ec0ff */
[----:B------:R-:W-:Y:S02]  /*1a9c0*/  PRMT R3, R7, 0x5410, R4 ;  /* 0x0000541007037816 */ /* 0x000fe40000000004 */
[----:B------:R-:W-:Y:S02]  /*1a9d0*/  PRMT R4, R0, 0x5410, R6 ;  /* 0x0000541000047816 */ /* 0x000fe40000000006 */
[----:B------:R-:W-:Y:S02]  /*1a9e0*/  PRMT R2, R5, 0x5410, R20 ;  /* 0x0000541005027816 */ /* 0x000fe40000000014 */
[--C-:B------:R-:W-:Y:S02]  /*1a9f0*/  HSET2.LE.AND R0, R21, R129.reuse, PT ;  /* 0x0000008115007233 */ /* 0x100fe40003803000 */
[--C-:B------:R-:W-:Y:S02]  /*1aa00*/  HSET2.LE.AND R3, R3, R129.reuse, PT ;  /* 0x0000008103037233 */ /* 0x100fe40003803000 */
[----:B------:R-:W-:-:S02]  /*1aa10*/  HSET2.LE.AND R2, R2, R129, PT ;  /* 0x0000008102027233 */ /* 0x000fc40003803000 */
[----:B------:R-:W-:Y:S02]  /*1aa20*/  LOP3.LUT R126, R67, R0, RZ, 0xc0, !PT ;  /* 0x00000000437e7212 */ /* 0x000fe400078ec0ff */
[----:B------:R-:W-:Y:S01]  /*1aa30*/  HSET2.LE.AND R0, R4, R129, PT ;  /* 0x0000008104007233 */ /* 0x000fe20003803000 */
[----:B------:R-:W-:Y:S01]  /*1aa40*/  IMAD.MOV.U32 R20, RZ, RZ, R50 ;  /* 0x000000ffff147224 */ /* 0x000fe200078e0032 */
[----:B------:R-:W-:Y:S01]  /*1aa50*/  LOP3.LUT R127, R66, R2, RZ, 0xc0, !PT ;  /* 0x00000002427f7212 */ /* 0x000fe200078ec0ff */
[----:B------:R-:W3:Y:S01]  /*1aa60*/  LDSM.16.MT88.4 R48, [R208+0xa800] ;  /* 0x00a80000d030783b */ /* 0x000ee20000004200 */
[C---:B------:R-:W-:Y:S01]  /*1aa70*/  HMMA.16816.F32 R32, R8.reuse, R34, R116 ;  /* 0x000000220820723c */ /* 0x040fe20000001874 */
[----:B------:R-:W-:Y:S01]  /*1aa80*/  IMAD.MOV.U32 R6, RZ, RZ, R27 ;  /* 0x000000ffff067224 */ /* 0x000fe200078e001b */
[----:B------:R-:W-:Y:S01]  /*1aa90*/  LOP3.LUT R124, R81, R3, RZ, 0xc0, !PT ;  /* 0x00000003517c7212 */ /* 0x000fe200078ec0ff */
[----:B------:R-:W-:Y:S01]  /*1aaa0*/  IMAD.MOV.U32 R7, RZ, RZ, R26 ;  /* 0x000000ffff077224 */ /* 0x000fe200078e001a */
[----:B------:R-:W-:Y:S01]  /*1aab0*/  LOP3.LUT R125, R80, R0, RZ, 0xc0, !PT ;  /* 0x00000000507d7212 */ /* 0x000fe200078ec0ff */
[----:B------:R-:W-:Y:S01]  /*1aac0*/  IMAD.MOV.U32 R5, RZ, RZ, R25 ;  /* 0x000000ffff057224 */ /* 0x000fe200078e0019 */
[----:B------:R-:W4:Y:S01]  /*1aad0*/  LDSM.16.MT88.4 R64, [R207+0xa800] ;  /* 0x00a80000cf40783b */ /* 0x000f220000004200 */
[----:B------:R-:W-:Y:S01]  /*1aae0*/  IMAD.MOV.U32 R21, RZ, RZ, R24 ;  /* 0x000000ffff157224 */ /* 0x000fe200078e0018 */
[C---:B------:R-:W-:Y:S02]  /*1aaf0*/  HMMA.16816.F32 R116, R8.reuse, R40, R112 ;  /* 0x000000280874723c */ /* 0x040fe40000001870 */
[----:B------:R-:W1:Y:S04]  /*1ab00*/  LDSM.16.MT88.4 R80, [R175+0xb800] ;  /* 0x00b80000af50783b */ /* 0x000e680000004200 */
[----:B------:R-:W-:Y:S01]  /*1ab10*/  HMMA.16816.F32 R24, R8, R42, R96 ;  /* 0x0000002a0818723c */ /* 0x000fe20000001860 */
[----:B------:R-:W1:Y:S04]  /*1ab20*/  LDSM.16.MT88.4 R96, [R205+0xb800] ;  /* 0x00b80000cd60783b */ /* 0x000e680000004200 */
[----:B------:R-:W1:Y:S04]  /*1ab30*/  LDSM.16.MT88.4 R112, [R208+0xb800] ;  /* 0x00b80000d070783b */ /* 0x000e680000004200 */
[----:B------:R-:W1:Y:S01]  /*1ab40*/  LDSM.16.MT88.4 R8, [R207+0xb800] ;  /* 0x00b80000cf08783b */ /* 0x000e620000004200 */
[----:B------:R-:W-:-:S05]  /*1ab50*/  LOP3.LUT R2, R47, R45, R52, 0x96, !PT ;  /* 0x0000002d2f027212 */ /* 0x000fca00078e9634 */
[----:B------:R-:W-:Y:S01]  /*1ab60*/  IMAD.WIDE.U32 R2, R2, -0x2daee0ad, RZ ;  /* 0xd2511f5302027825 */ /* 0x000fe200078e00ff */
[C---:B--2---:R-:W-:Y:S04]  /*1ab70*/  HMMA.16816.F32 R152, R124.reuse, R164, R152 ;  /* 0x000000a47c98723c */ /* 0x044fe80000001898 */
[----:B------:R-:W-:Y:S02]  /*1ab80*/  LOP3.LUT R0, R3, R247, R54, 0x96, !PT ;  /* 0x000000f703007212 */ /* 0x000fe400078e9636 */
[----:B------:R-:W-:Y:S01]  /*1ab90*/  LOP3.LUT R3, R2, 0xffff, RZ, 0xc0, !PT ;  /* 0x0000ffff02037812 */ /* 0x000fe200078ec0ff */
[----:B---3--:R-:W-:Y:S03]  /*1aba0*/  HMMA.16816.F32 R44, R124, R50, R60 ;  /* 0x000000327c2c723c */ /* 0x008fe6000000183c */
[----:B------:R-:W-:-:S03]  /*1abb0*/  SHF.R.U32.HI R4, RZ, 0x8, R3 ;  /* 0x00000008ff047819 */ /* 0x000fc60000011603 */
[----:B------:R-:W-:Y:S01]  /*1abc0*/  HMMA.16816.F32 R40, R124, R48, R56 ;  /* 0x000000307c28723c */ /* 0x000fe20000001838 */
[----:B------:R-:W-:-:S05]  /*1abd0*/  LOP3.LUT R3, R2, 0xff, RZ, 0xc0, !PT ;  /* 0x000000ff02037812 */ /* 0x000fca00078ec0ff */
[C---:B----4-:R-:W-:Y:S06]  /*1abe0*/  HMMA.16816.F32 R60, R124.reuse, R66, R72 ;  /* 0x000000427c3c723c */ /* 0x050fec0000001848 */
        /* <DEDUP_REMOVED lines=13> */
[----:B------:R-:W-:-:S06]  /*1acc0*/  PRMT R20, R3, 0x5410, R4 ;  /* 0x0000541003147816 */ /* 0x000fcc0000000004 */
[----:B------:R-:W-:Y:S01]  /*1acd0*/  IMAD.MOV.U32 R101, RZ, RZ, R6 ;  /* 0x000000ffff657224 */ /* 0x000fe200078e0006 */
[--C-:B------:R-:W-:Y:S01]  /*1ace0*/  SHF.R.U32.HI R6, RZ, 0x10, R2.reuse ;  /* 0x00000010ff067819 */ /* 0x100fe20000011602 */
[----:B------:R-:W-:Y:S01]  /*1acf0*/  IMAD.MOV.U32 R102, RZ, RZ, R7 ;  /* 0x000000ffff667224 */ /* 0x000fe200078e0007 */
[----:B------:R-:W-:Y:S02]  /*1ad00*/  SHF.R.U32.HI R7, RZ, 0x18, R2 ;  /* 0x00000018ff077819 */ /* 0x000fe40000011602 */
[----:B------:R-:W-:-:S04]  /*1ad10*/  LOP3.LUT R2, R0, 0xffff, RZ, 0xc0, !PT ;  /* 0x0000ffff00027812 */ /* 0x000fc800078ec0ff */
        /* <DEDUP_REMOVED lines=13> */
[--C-:B------:R-:W-:Y:S01]  /*1adf0*/  HSET2.LE.AND R0, R2, R129.reuse, PT ;  /* 0x0000008102007233 */ /* 0x100fe20003803000 */
[----:B------:R1:W5:Y:S01]  /*1ae00*/  LDL.LU R204, [R1+0x144] ;  /* 0x0001440001cc7983 */ /* 0x0003620000300800 */
[--C-:B------:R-:W-:Y:S02]  /*1ae10*/  HSET2.LE.AND R2, R20, R129.reuse, PT ;  /* 0x0000008114027233 */ /* 0x100fe40003803000 */
[----:B------:R-:W-:-:S02]  /*1ae20*/  HSET2.LE.AND R3, R3, R129, PT ;  /* 0x0000008103037233 */ /* 0x000fc40003803000 */
[----:B------:R-:W-:Y:S02]  /*1ae30*/  LOP3.LUT R129, R174, R0, RZ, 0xc0, !PT ;  /* 0x00000000ae817212 */ /* 0x000fe400078ec0ff */
[----:B------:R-:W-:Y:S01]  /*1ae40*/  LOP3.LUT R130, R130, R2, RZ, 0xc0, !PT ;  /* 0x0000000282827212 */ /* 0x000fe200078ec0ff */
[----:B------:R1:W5:Y:S01]  /*1ae50*/  LDL.LU R174, [R1+0x140] ;  /* 0x0001400001ae7983 */ /* 0x0003620000300800 */
[----:B------:R-:W-:-:S07]  /*1ae60*/  LOP3.LUT R131, R131, R3, RZ, 0xc0, !PT ;  /* 0x0000000383837212 */ /* 0x000fce00078ec0ff */
[C---:B------:R-:W-:Y:S06]  /*1ae70*/  HMMA.16816.F32 R68, R128.reuse, R80, R196 ;  /* 0x000000508044723c */ /* 0x040fec00000018c4 */
[----:B------:R-:W-:Y:S01]  /*1ae80*/  HMMA.16816.F32 R80, R128, R82, R200 ;  /* 0x000000528050723c */ /* 0x000fe200000018c8 */
[----:B------:R-:W2:Y:S01]  /*1ae90*/  LDL R203, [R1+0xd8] ;  /* 0x0000d80001cb7983 */ /* 0x000ea20000100800 */
[----:B------:R-:W-:Y:S01]  /*1aea0*/  IMAD.MOV.U32 R86, RZ, RZ, R39 ;  /* 0x000000ffff567224 */ /* 0x000fe200078e0027 */
[----:B------:R-:W-:Y:S01]  /*1aeb0*/  MOV R5, R36 ;  /* 0x0000002400057202 */ /* 0x000fe20000000f00 */
[----:B------:R-:W-:-:S02]  /*1aec0*/  IMAD.MOV.U32 R87, RZ, RZ, R38 ;  /* 0x000000ffff577224 */ /* 0x000fc400078e0026 */
[----:B------:R-:W-:Y:S01]  /*1aed0*/  FADD.FTZ R2, R221, R252 ;  /* 0x000000fcdd027221 */ /* 0x000fe20000010000 */
[----:B------:R-:W-:Y:S02]  /*1aee0*/  IMAD.MOV.U32 R4, RZ, RZ, R37 ;  /* 0x000000ffff047224 */ /* 0x000fe400078e0025 */
[----:B------:R-:W-:Y:S01]  /*1aef0*/  FADD.FTZ R3, R190, R251 ;  /* 0x000000fbbe037221 */ /* 0x000fe20000010000 */
[----:B------:R-:W-:Y:S02]  /*1af00*/  IMAD.MOV.U32 R6, RZ, RZ, R23 ;  /* 0x000000ffff067224 */ /* 0x000fe400078e0017 */
[----:B------:R-:W-:Y:S02]  /*1af10*/  IMAD.MOV.U32 R7, RZ, RZ, R22 ;  /* 0x000000ffff077224 */ /* 0x000fe400078e0016 */
[----:B------:R-:W-:Y:S01]  /*1af20*/  FADD.FTZ R0, R180, R243 ;  /* 0x000000f3b4007221 */ /* 0x000fe20000010000 */
[----:B------:R-:W-:Y:S01]  /*1af30*/  FADD.FTZ R2, R220, R2 ;  /* 0x00000002dc027221 */ /* 0x000fe20000010000 */
[----:B------:R-:W-:Y:S01]  /*1af40*/  FADD.FTZ R3, R189, R3 ;  /* 0x00000003bd037221 */ /* 0x000fe20000010000 */
[----:B------:R-:W-:Y:S01]  /*1af50*/  HMMA.16816.F32 R84, R128, R96, R84 ;  /* 0x000000608054723c */ /* 0x000fe20000001854 */
[----:B------:R-:W-:-:S05]  /*1af60*/  FADD.FTZ R0, R181, R0 ;  /* 0x00000000b5007221 */ /* 0x000fca0000010000 */
[----:B------:R-:W-:Y:S01]  /*1af70*/  HMMA.16816.F32 R96, R128, R98, R4 ;  /* 0x000000628060723c */ /* 0x000fe20000001804 */
[----:B------:R-:W-:-:S06]  /*1af80*/  FADD.FTZ R0, R182, R0 ;  /* 0x00000000b6007221 */ /* 0x000fcc0000010000 */
[----:B------:R-:W-:Y:S01]  /*1af90*/  FADD.FTZ R4, R191, R2 ;  /* 0x00000002bf047221 */ /* 0x000fe20000010000 */
[----:B------:R-:W-:-:S04]  /*1afa0*/  FADD.FTZ R2, R183, R3 ;  /* 0x00000003b7027221 */ /* 0x000fc80000010000 */
[----:B------:R1:W-:Y:S04]  /*1afb0*/  STL [R1+0x84], R4 ;  /* 0x0000840401007387 */ /* 0x0003e80000100800 */
[----:B------:R1:W-:Y:S04]  /*1afc0*/  STL [R1+0x80], R2 ;  /* 0x0000800201007387 */ /* 0x0003e80000100800 */
[----:B------:R1:W-:Y:S01]  /*1afd0*/  STL [R1+0x78], R0 ;  /* 0x0000780001007387 */ /* 0x0003e20000100800 */
[----:B------:R-:W-:Y:S01]  /*1afe0*/  MOV R100, R21 ;  /* 0x0000001500647202 */ /* 0x000fe20000000f00 */
[----:B------:R-:W-:Y:S01]  /*1aff0*/  HMMA.16816.F32 R168, R128, R164, R168 ;  /* 0x000000a480a8723c */ /* 0x000fe200000018a8 */
[----:B------:R-:W-:-:S05]  /*1b000*/  IADD3 R220, P2, R12, -0x100, RZ ;  /* 0xffffff000cdc7810 */ /* 0x000fca0007f5e0ff */
[----:B------:R-:W-:Y:S01]  /*1b010*/  HMMA.16816.F32 R160, R128, R156, R160 ;  /* 0x0000009c80a0723c */ /* 0x000fe200000018a0 */
[----:B------:R-:W-:-:S05]  /*1b020*/  IADD3.X R221, R13, -0x1, RZ, P2, !PT ;  /* 0xffffffff0ddd7810 */ /* 0x000fca00017fe4ff */
[C---:B------:R-:W-:Y:S06]  /*1b030*/  HMMA.16816.F32 R36, R128.reuse, R48, R192 ;  /* 0x000000308024723c */ /* 0x040fec00000018c0 */
[C---:B------:R-:W-:Y:S06]  /*1b040*/  HMMA.16816.F32 R52, R128.reuse, R64, R184 ;  /* 0x000000408034723c */ /* 0x040fec00000018b8 */
[----:B------:R-:W-:Y:S01]  /*1b050*/  HMMA.16816.F32 R100, R128, R112, R100 ;  /* 0x000000708064723c */ /* 0x000fe20000001864 */
[----:B------:R-:W-:-:S05]  /*1b060*/  IMAD.MOV.U32 R184, RZ, RZ, R188 ;  /* 0x000000ffffb87224 */ /* 0x000fca00078e00bc */
[C---:B------:R-:W-:Y:S06]  /*1b070*/  HMMA.16816.F32 R164, R128.reuse, R166, R132 ;  /* 0x000000a680a4723c */ /* 0x040fec0000001884 */
[----:B------:R-:W-:Y:S01]  /*1b080*/  HMMA.16816.F32 R156, R128, R158, R176 ;  /* 0x0000009e809c723c */ /* 0x000fe200000018b0 */
[----:B------:R-:W-:-:S05]  /*1b090*/  IMAD.MOV.U32 R134, RZ, RZ, R213 ;  /* 0x000000ffff867224 */ /* 0x000fca00078e00d5 */
[----:B------:R-:W-:Y:S01]  /*1b0a0*/  HMMA.16816.F32 R48, R128, R50, R136 ;  /* 0x000000328030723c */ /* 0x000fe20000001888 */
[----:B------:R-:W-:-:S05]  /*1b0b0*/  IMAD.MOV.U32 R132, RZ, RZ, R242 ;  /* 0x000000ffff847224 */ /* 0x000fca00078e00f2 */
[----:B------:R-:W-:Y:S01]  /*1b0c0*/  HMMA.16816.F32 R64, R128, R66, R28 ;  /* 0x000000428040723c */ /* 0x000fe2000000181c */
[----:B------:R-:W-:-:S05]  /*1b0d0*/  IMAD.MOV.U32 R133, RZ, RZ, R239 ;  /* 0x000000ffff857224 */ /* 0x000fca00078e00ef */
[----:B------:R-:W-:Y:S01]  /*1b0e0*/  HMMA.16816.F32 R112, R128, R114, R32 ;  /* 0x000000728070723c */ /* 0x000fe20000001820 */
[----:B------:R-:W-:-:S05]  /*1b0f0*/  IMAD.MOV.U32 R135, RZ, RZ, R238 ;  /* 0x000000ffff877224 */ /* 0x000fca00078e00ee */
[C---:B------:R-:W-:Y:S06]  /*1b100*/  HMMA.16816.F32 R116, R128.reuse, R8, R116 ;  /* 0x000000088074723c */ /* 0x040fec0000001874 */
[----:B------:R-:W-:Y:S01]  /*1b110*/  HMMA.16816.F32 R128, R128, R10, R24 ;  /* 0x0000000a8080723c */ /* 0x000fe20000001818 */
[----:B--2---:R-:W-:-:S13]  /*1b120*/  ISETP.GT.AND P3, PT, R188, R203, PT ;  /* 0x000000cbbc00720c */ /* 0x004fda0003f64270 */
[----:B-1----:R-:W-:Y:S10]  /*1b130*/  @!P3 BRA `(.L_x_2762) ;  /* 0x000000640010b947 */ /* 0x002ff40003800000 */
        /* <DEDUP_REMOVED lines=141> */
[----:B------:R-:W-:Y:S01]  /*1ba10*/  ISETP.GT.AND P2, PT, R200, R203, PT ;  /* 0x000000cbc800720c */ /* 0x000fe20003f44270 */
[----:B------:R-:W-:-:S04]  /*1ba20*/  DEPBAR.LE SB0, 0x0 ;  /* 0x000080000000791a */ /* 0x000fc80000000000 */
[C---:B-1----:R-:W-:Y:S06]  /*1ba30*/  HMMA.16816.F32 R188, R4.reuse, R20, R132 ;  /* 0x0000001404bc723c */ /* 0x042fec0000001884 */
[----:B------:R-:W-:Y:S01]  /*1ba40*/  HMMA.16816.F32 R4, R4, R22, R28 ;  /* 0x000000160404723c */ /* 0x000fe2000000181c */
[----:B------:R-:W-:-:S15]  /*1ba50*/  BSSY B1, `(.L_x_2775) ;  /* 0x0000036000017945 */ /* 0x000fde0003800000 */
[----:B------:R-:W-:-:S07]  /*1ba60*/  NOP ;  /* 0x0000000000007918 */ /* 0x000fce0000000000 */
[----:B------:R1:W-:Y:S04]  /*1ba70*/  STL.64 [R1], R4 ;  /* 0x0000000401007387 */ /* 0x0003e80000100a00 */
[----:B------:R1:W-:Y:S01]  /*1ba80*/  STL.64 [R1+0x8], R6 ;  /* 0x0000080601007387 */ /* 0x0003e20000100a00 */
[C---:B------:R-:W-:Y:S06]  /*1ba90*/  HMMA.16816.F32 R184, R8.reuse, R20, R136 ;  /* 0x0000001408b8723c */ /* 0x040fec0000001888 */
[----:B------:R-:W-:Y:S01]  /*1baa0*/  HMMA.16816.F32 R196, R8, R22, R24 ;  /* 0x0000001608c4723c */ /* 0x000fe20000001818 */
[----:B------:R-:W-:Y:S06]  /*1bab0*/  BAR.SYNC.DEFER_BLOCKING 0x0 ;  /* 0x0000000000007b1d */ /* 0x000fec0000010000 */
[----:B------:R-:W-:-:S02]  /*1bac0*/  NOP ;  /* 0x0000000000007918 */ /* 0x000fc40000000000 */
[----:B------:R-:W-:-:S15]  /*1bad0*/  @!P2 BRA `(.L_x_2776) ;  /* 0x0000000000b4a947 */ /* 0x000fde0003800000 */
[----:B------:R-:W2:Y:S04]  /*1bae0*/  LDL.64 R220, [R1+0xf8] ;  /* 0x0000f80001dc7983 */ /* 0x000ea80000100a00 */
[----:B------:R-:W2:Y:S04]  /*1baf0*/  LDL R201, [R1+0xe0] ;  /* 0x0000e00001c97983 */ /* 0x000ea80000100800 */
[----:B------:R-:W3:Y:S04]  /*1bb00*/  LDL R252, [R1+0x118] ;  /* 0x0001180001fc7983 */ /* 0x000ee80000100800 */
[----:B------:R-:W4:Y:S04]  /*1bb10*/  LDL R202, [R1+0x110] ;  /* 0x0001100001ca7983 */ /* 0x000f280000100800 */
[----:B------:R-:W5:Y:S01]  /*1bb20*/  LDL R203, [R1+0x114] ;  /* 0x0001140001cb7983 */ /* 0x000f620000100800 */
[----:B------:R-:W-:-:S05]  /*1bb30*/  VIADD R0, R251, 0xfffffffa ;  /* 0xfffffffafb007836 */ /* 0x000fca0000000000 */
[----:B-1----:R-:W-:Y:S01]  /*1bb40*/  SHF.R.S32.HI R4, RZ, 0x1f, R0 ;  /* 0x0000001fff047819 */ /* 0x002fe20000011400 */
[----:B------:R1:W-:Y:S01]  /*1bb50*/  @P1 STS.128 [R222+0x8000], RZ ;  /* 0x008000ffde001388 */ /* 0x0003e20000000c00 */
[----:B------:R-:W-:Y:S01]  /*1bb60*/  BSSY B0, `(.L_x_2777) ;  /* 0x0000023000007945 */ /* 0x000fe20003800000 */
[----:B--2---:R-:W-:-:S04]  /*1bb70*/  IMAD.WIDE.U32 R2, R0, R201, R220 ;  /* 0x000000c900027225 */ /* 0x004fc800078e00dc */
[----:B---3--:R-:W-:-:S04]  /*1bb80*/  IMAD R0, R252, R0, RZ ;  /* 0x00000000fc007224 */ /* 0x008fc800078e02ff */
[----:B------:R-:W-:Y:S01]  /*1bb90*/  IMAD R0, R4, R201, R0 ;  /* 0x000000c904007224 */ /* 0x000fe200078e0200 */
[----:B------:R-:W-:-:S03]  /*1bba0*/  @!P1 LEA R4, P2, R2, R236, 0x1 ;  /* 0x000000ec02049211 */ /* 0x000fc600078408ff */
[----:B------:R-:W-:-:S05]  /*1bbb0*/  IMAD.IADD R0, R3, 0x1, R0 ;  /* 0x0000000103007824 */ /* 0x000fca00078e0200 */
        /* <DEDUP_REMOVED lines=8> */
[----:B----4-:R-:W-:-:S03]  /*1bc40*/  IADD3 R2, P2, R202, R2, RZ ;  /* 0x00000002ca027210 */ /* 0x010fc60007f5e0ff */
[----:B------:R-:W-:Y:S01]  /*1bc50*/  @!PT LDS RZ, [RZ] ;  /* 0x00000000fffff984 */ /* 0x000fe20000000800 */
[----:B------:R-:W-:Y:S01]  /*1bc60*/  @!PT LDS RZ, [RZ] ;  /* 0x00000000fffff984 */ /* 0x000fe20000000800 */
[----:B------:R-:W-:Y:S01]  /*1bc70*/  @!PT LDS RZ, [RZ] ;  /* 0x00000000fffff984 */ /* 0x000fe20000000800 */
[----:B------:R2:W-:Y:S02]  /*1bc80*/  @!P0 LDGSTS.E.BYPASS.LTC128B.128 [R222+0x9000], desc[UR4][R4.64+0x80] ;  /* 0x0900008004de8fae */ /* 0x0005e4000b901d44 */
[----:B-----5:R-:W-:Y:S02]  /*1bc90*/  IMAD.X R0, R203, 0x1, R0, P2 ;  /* 0x00000001cb007824 */ /* 0x020fe400010e0600 */
        /* <DEDUP_REMOVED lines=15> */
.L_x_2778:
[----:B------:R-:W-:Y:S05]  /*1bd90*/  BSYNC B0 ;  /* 0x0000000000007941 */ /* 0x000fea0003800000 */
.L_x_2777:
[----:B------:R-:W0:Y:S02]  /*1bda0*/  LDGDEPBAR ;  /* 0x00000000000079af */ /* 0x000e240000000000 */
.L_x_2776:
[----:B------:R-:W-:Y:S05]  /*1bdb0*/  BSYNC B1 ;  /* 0x0000000000017941 */ /* 0x000fea0003800000 */
.L_x_2775:
[----:B------:R-:W3:Y:S04]  /*1bdc0*/  LDL R9, [R1+0xb8] ;  /* 0x0000b80001097983 */ /* 0x000ee80000100800 */
[----:B------:R-:W4:Y:S04]  /*1bdd0*/  LDL R8, [R1+0xb0] ;  /* 0x0000b00001087983 */ /* 0x000f280000100800 */
[----:B-1----:R-:W4:Y:S04]  /*1bde0*/  LDL R7, [R1+0xb4] ;  /* 0x0000b40001077983 */ /* 0x002f280000100800 */
[----:B------:R-:W4:Y:S04]  /*1bdf0*/  LDL R6, [R1+0xbc] ;  /* 0x0000bc0001067983 */ /* 0x000f280000100800 */
[----:B--2---:R-:W2:Y:S04]  /*1be00*/  LDL R5, [R1+0xcc] ;  /* 0x0000cc0001057983 */ /* 0x004ea80000100800 */
[----:B------:R-:W2:Y:S04]  /*1be10*/  LDL.LU R4, [R1+0x8] ;  /* 0x0000080001047983 */ /* 0x000ea80000300800 */
[----:B------:R-:W2:Y:S04]  /*1be20*/  LDL.LU R3, [R1+0x4] ;  /* 0x0000040001037983 */ /* 0x000ea80000300800 */
[----:B------:R-:W2:Y:S01]  /*1be30*/  LDL.LU R2, [R1] ;  /* 0x0000000001027983 */ /* 0x000ea20000300800 */
[----:B------:R-:W1:Y:S03]  /*1be40*/  S2R R0, SR_TID.X ;  /* 0x0000000000007919 */ /* 0x000e660000002100 */
[----:B------:R-:W-:Y:S04]  /*1be50*/  STL.64 [R1+0x1d8], R14 ;  /* 0x0001d80e01007387 */ /* 0x000fe80000100a00 */
[----:B------:R-:W-:Y:S04]  /*1be60*/  STL [R1+0x18c], R249 ;  /* 0x00018cf901007387 */ /* 0x000fe80000100800 */
[----:B------:R-:W-:Y:S04]  /*1be70*/  STL [R1+0x188], R248 ;  /* 0x000188f801007387 */ /* 0x000fe80000100800 */
[----:B------:R-:W-:Y:S04]  /*1be80*/  STL [R1+0x184], R246 ;  /* 0x000184f601007387 */ /* 0x000fe80000100800 */
[----:B------:R-:W-:Y:S04]  /*1be90*/  STL [R1+0x180], R241 ;  /* 0x000180f101007387 */ /* 0x000fe80000100800 */
[----:B------:R-:W-:Y:S04]  /*1bea0*/  STL [R1+0x17c], R240 ;  /* 0x00017cf001007387 */ /* 0x000fe80000100800 */
[----:B------:R-:W-:Y:S01]  /*1beb0*/  STL [R1+0x178], R237 ;  /* 0x000178ed01007387 */ /* 0x000fe20000100800 */
[----:B-1----:R-:W-:-:S03]  /*1bec0*/  IMAD.SHL.U32 R0, R0, 0x2, RZ ;  /* 0x0000000200007824 */ /* 0x002fc600078e00ff */
[----:B------:R-:W-:Y:S02]  /*1bed0*/  STL [R1+0x174], R236 ;  /* 0x000174ec01007387 */ /* 0x000fe40000100800 */
[----:B------:R-:W-:Y:S02]  /*1bee0*/  LOP3.LUT R0, R0, 0x6, RZ, 0xc0, !PT ;  /* 0x0000000600007812 */ /* 0x000fe400078ec0ff */
[----:B------:R-:W-:Y:S03]  /*1bef0*/  STL [R1+0x170], R223 ;  /* 0x000170df01007387 */ /* 0x000fe60000100800 */
[----:B------:R-:W-:Y:S01]  /*1bf00*/  IMAD R0, R200, 0x20, R0 ;  /* 0x00000020c8007824 */ /* 0x000fe200078e0200 */
[----:B------:R-:W-:Y:S04]  /*1bf10*/  STL [R1+0x16c], R222 ;  /* 0x00016cde01007387 */ /* 0x000fe80000100800 */
[C---:B------:R-:W-:Y:S01]  /*1bf20*/  ISETP.GE.AND P3, PT, R0.reuse, R226, PT ;  /* 0x000000e20000720c */ /* 0x040fe20003f66270 */
[----:B------:R-:W-:Y:S01]  /*1bf30*/  STL [R1+0x168], R217 ;  /* 0x000168d901007387 */ /* 0x000fe20000100800 */
[----:B------:R-:W-:-:S02]  /*1bf40*/  ISETP.GE.AND P4, PT, R0, R225, PT ;  /* 0x000000e10000720c */ /* 0x000fc40003f86270 */
[C---:B------:R-:W-:Y:S01]  /*1bf50*/  ISETP.GE.OR P3, PT, R0.reuse, R234, !P3 ;  /* 0x000000ea0000720c */ /* 0x040fe20005f66670 */
[----:B------:R-:W-:Y:S01]  /*1bf60*/  STL [R1+0x164], R216 ;  /* 0x000164d801007387 */ /* 0x000fe20000100800 */
[----:B------:R-:W-:-:S03]  /*1bf70*/  ISETP.GE.OR P4, PT, R0, R233, !P4 ;  /* 0x000000e90000720c */ /* 0x000fc60006786670 */
        /* <DEDUP_REMOVED lines=10> */
[----:B---3--:R-:W-:-:S02]  /*1c020*/  IMAD.MOV.U32 R132, RZ, RZ, R9 ;  /* 0x000000ffff847224 */ /* 0x008fc400078e0009 */
[----:B----4-:R-:W-:Y:S02]  /*1c030*/  IMAD.MOV.U32 R135, RZ, RZ, R8 ;  /* 0x000000ffff877224 */ /* 0x010fe400078e0008 */
[----:B------:R-:W-:Y:S02]  /*1c040*/  IMAD.MOV.U32 R138, RZ, RZ, R7 ;  /* 0x000000ffff8a7224 */ /* 0x000fe400078e0007 */
[----:B------:R-:W-:Y:S02]  /*1c050*/  IMAD.MOV.U32 R139, RZ, RZ, R6 ;  /* 0x000000ffff8b7224 */ /* 0x000fe400078e0006 */
[----:B--2---:R-:W-:Y:S02]  /*1c060*/  IMAD.MOV.U32 R134, RZ, RZ, R5 ;  /* 0x000000ffff867224 */ /* 0x004fe400078e0005 */
[----:B------:R-:W-:Y:S02]  /*1c070*/  IMAD.MOV.U32 R25, RZ, RZ, R4 ;  /* 0x000000ffff197224 */ /* 0x000fe400078e0004 */
[----:B------:R-:W-:-:S02]  /*1c080*/  IMAD.MOV.U32 R23, RZ, RZ, R3 ;  /* 0x000000ffff177224 */ /* 0x000fc400078e0003 */
[----:B------:R-:W-:Y:S01]  /*1c090*/  IMAD.MOV.U32 R24, RZ, RZ, R2 ;  /* 0x000000ffff187224 */ /* 0x000fe200078e0002 */
[----:B------:R-:W-:-:S04]  /*1c0a0*/  IADD3 R2, R229, -R0, RZ ;  /* 0x80000000e5027210 */ /* 0x000fc80007ffe0ff */
        /* <DEDUP_REMOVED lines=15> */
[----:B------:R-:W-:-:S04]  /*1c1a0*/  VIADD R2, R0, 0x1 ;  /* 0x0000000100027836 */ /* 0x000fc80000000000 */
        /* <DEDUP_REMOVED lines=13> */
[C---:B------:R-:W-:Y:S02]  /*1c280*/  ISETP.GE.AND P5, PT, R2.reuse, R227, PT ;  /* 0x000000e30200720c */ /* 0x040fe40003fa6270 */
[C---:B------:R-:W-:Y:S02]  /*1c290*/  ISETP.GE.AND P0, PT, R2.reuse, R226, PT ;  /* 0x000000e20200720c */ /* 0x040fe40003f06270 */
[----:B------:R-:W-:Y:S02]  /*1c2a0*/  IABS R3, R3 ;  /* 0x0000000300037213 */ /* 0x000fe40000000000 */
[C---:B------:R-:W-:Y:S02]  /*1c2b0*/  ISETP.GE.AND P1, PT, R2.reuse, R225, PT ;  /* 0x000000e10200720c */ /* 0x040fe40003f26270 */
[----:B------:R-:W-:-:S02]  /*1c2c0*/  ISETP.GE.AND P2, PT, R2, R224, PT ;  /* 0x000000e00200720c */ /* 0x000fc40003f46270 */
[----:B------:R-:W-:Y:S02]  /*1c2d0*/  I2FP.F32.S32 R3, R3 ;  /* 0x0000000300037245 */ /* 0x000fe40000201400 */
[C---:B------:R-:W-:Y:S02]  /*1c2e0*/  ISETP.GE.OR P5, PT, R2.reuse, R235, !P5 ;  /* 0x000000eb0200720c */ /* 0x040fe40006fa6670 */
[C---:B------:R-:W-:Y:S02]  /*1c2f0*/  ISETP.GE.OR P0, PT, R2.reuse, R234, !P0 ;  /* 0x000000ea0200720c */ /* 0x040fe40004706670 */
[C---:B------:R-:W-:Y:S02]  /*1c300*/  ISETP.GE.OR P1, PT, R2.reuse, R233, !P1 ;  /* 0x000000e90200720c */ /* 0x040fe40004f26670 */
[----:B------:R-:W-:Y:S01]  /*1c310*/  ISETP.GE.OR P2, PT, R2, R232, !P2 ;  /* 0x000000e80200720c */ /* 0x000fe20005746670 */
[----:B------:R-:W-:Y:S02]  /*1c320*/  VIADD R2, R0, 0x8 ;  /* 0x0000000800027836 */ /* 0x000fe40000000000 */
[----:B------:R-:W-:-:S03]  /*1c330*/  FFMA.FTZ R195, R3, -R219, R195 ;  /* 0x800000db03c37223 */ /* 0x000fc600000100c3 */
[----:B------:R-:W-:-:S04]  /*1c340*/  IADD3 R3, R229, -R2, RZ ;  /* 0x80000002e5037210 */ /* 0x000fc80007ffe0ff */
[----:B------:R-:W-:-:S04]  /*1c350*/  IABS R3, R3 ;  /* 0x0000000300037213 */ /* 0x000fc80000000000 */
[----:B------:R-:W-:-:S05]  /*1c360*/  I2FP.F32.S32 R3, R3 ;  /* 0x0000000300037245 */ /* 0x000fca0000201400 */
[----:B------:R-:W-:Y:S01]  /*1c370*/  FFMA.FTZ R7, R3, -R219, R32 ;  /* 0x800000db03077223 */ /* 0x000fe20000010020 */
[----:B------:R-:W-:-:S05]  /*1c380*/  IMAD.IADD R3, R231, 0x1, -R2 ;  /* 0x00000001e7037824 */ /* 0x000fca00078e0a02 */
[----:B------:R-:W-:-:S04]  /*1c390*/  IABS R3, R3 ;  /* 0x0000000300037213 */ /* 0x000fc80000000000 */
[----:B------:R-:W-:Y:S02]  /*1c3a0*/  I2FP.F32.S32 R3, R3 ;  /* 0x0000000300037245 */ /* 0x000fe40000201400 */
[----:B------:R-:W-:-:S03]  /*1c3b0*/  P2R R193, PR, RZ, 0x4 ;  /* 0x00000004ffc17803 */ /* 0x000fc60000000000 */
[----:B------:R-:W-:Y:S01]  /*1c3c0*/  FFMA.FTZ R5, R3, -R219, R34 ;  /* 0x800000db03057223 */ /* 0x000fe20000010022 */
[----:B------:R-:W-:Y:S01]  /*1c3d0*/  IMAD.IADD R3, R228, 0x1, -R2 ;  /* 0x00000001e4037824 */ /* 0x000fe200078e0a02 */
[----:B------:R-:W-:-:S04]  /*1c3e0*/  ISETP.GE.AND P2, PT, R0, R227, PT ;  /* 0x000000e30000720c */ /* 0x000fc80003f46270 */
[----:B------:R-:W-:Y:S02]  /*1c3f0*/  IABS R3, R3 ;  /* 0x0000000300037213 */ /* 0x000fe40000000000 */
[C---:B------:R-:W-:Y:S02]  /*1c400*/  ISETP.GE.OR P2, PT, R0.reuse, R235, !P2 ;  /* 0x000000eb0000720c */ /* 0x040fe40005746670 */
[----:B------:R-:W-:Y:S02]  /*1c410*/  I2FP.F32.S32 R3, R3 ;  /* 0x0000000300037245 */ /* 0x000fe40000201400 */
[----:B------:R-:W-:Y:S02]  /*1c420*/  FSEL R27, R11, -INF , !P2 ;  /* 0xff8000000b1b7808 */ /* 0x000fe40005000000 */
[----:B------:R-:W-:Y:S01]  /*1c430*/  ISETP.GE.AND P2, PT, R0, R224, PT ;  /* 0x000000e00000720c */ /* 0x000fe20003f46270 */
[----:B------:R-:W-:Y:S01]  /*1c440*/  FFMA.FTZ R21, R3, -R219, R176 ;  /* 0x800000db03157223 */ /* 0x000fe200000100b0 */
[----:B------:R-:W-:-:S02]  /*1c450*/  IMAD.IADD R3, R230, 0x1, -R2 ;  /* 0x00000001e6037824 */ /* 0x000fc400078e0a02 */
[----:B------:R-:W-:Y:S02]  /*1c460*/  ISETP.GE.OR P2, PT, R0, R232, !P2 ;  /* 0x000000e80000720c */ /* 0x000fe40005746670 */
[----:B------:R-:W-:Y:S02]  /*1c470*/  FSEL R34, R9, -INF , !P3 ;  /* 0xff80000009227808 */ /* 0x000fe40005800000 */
[----:B------:R-:W-:Y:S02]  /*1c480*/  IABS R3, R3 ;  /* 0x0000000300037213 */ /* 0x000fe40000000000 */
[----:B------:R-:W-:Y:S02]  /*1c490*/  FSEL R136, R8, -INF , !P4 ;  /* 0xff80000008887808 */ /* 0x000fe40006000000 */
[----:B------:R-:W-:Y:S02]  /*1c4a0*/  FSEL R137, R6, -INF , !P2 ;  /* 0xff80000006897808 */ /* 0x000fe40005000000 */
[----:B------:R-:W-:-:S02]  /*1c4b0*/  ISETP.GE.AND P3, PT, R2, R227, PT ;  /* 0x000000e30200720c */ /* 0x000fc40003f66270 */
[C---:B------:R-:W-:Y:S02]  /*1c4c0*/  ISETP.GE.AND P4, PT, R2.reuse, R226, PT ;  /* 0x000000e20200720c */ /* 0x040fe40003f86270 */
[C---:B------:R-:W-:Y:S02]  /*1c4d0*/  ISETP.GE.AND P2, PT, R2.reuse, R225, PT ;  /* 0x000000e10200720c */ /* 0x040fe40003f46270 */
[C---:B------:R-:W-:Y:S02]  /*1c4e0*/  ISETP.GE.AND P6, PT, R2.reuse, R224, PT ;  /* 0x000000e00200720c */ /* 0x040fe40003fc6270 */
[----:B------:R-:W-:Y:S02]  /*1c4f0*/  I2FP.F32.S32 R3, R3 ;  /* 0x0000000300037245 */ /* 0x000fe40000201400 */
[C---:B------:R-:W-:Y:S02]  /*1c500*/  ISETP.GE.OR P3, PT, R2.reuse, R235, !P3 ;  /* 0x000000eb0200720c */ /* 0x040fe40005f66670 */
[----:B------:R-:W-:-:S02]  /*1c510*/  ISETP.GE.OR P4, PT, R2, R234, !P4 ;  /* 0x000000ea0200720c */ /* 0x000fc40006786670 */
[C---:B------:R-:W-:Y:S02]  /*1c520*/  ISETP.GE.OR P2, PT, R2.reuse, R233, !P2 ;  /* 0x000000e90200720c */ /* 0x040fe40005746670 */
[----:B------:R-:W-:Y:S01]  /*1c530*/  ISETP.GE.OR P6, PT, R2, R232, !P6 ;  /* 0x000000e80200720c */ /* 0x000fe200077c6670 */
[----:B------:R-:W-:Y:S02]  /*1c540*/  VIADD R2, R0, 0x9 ;  /* 0x0000000900027836 */ /* 0x000fe40000000000 */
[----:B------:R-:W-:Y:S02]  /*1c550*/  FFMA.FTZ R192, R3, -R219, R178 ;  /* 0x800000db03c07223 */ /* 0x000fe400000100b2 */
        /* <DEDUP_REMOVED lines=10> */
[----:B------:R-:W-:Y:S02]  /*1c600*/  I2FP.F32.S32 R3, R3 ;  /* 0x0000000300037245 */ /* 0x000fe40000201400 */
[----:B------:R-:W-:-:S03]  /*1c610*/  FSEL R28, R4, -INF , !P5 ;  /* 0xff800000041c7808 */ /* 0x000fc60006800000 */
[----:B------:R-:W-:Y:S01]  /*1c620*/  FFMA.FTZ R4, R3, -R219, R177 ;  /* 0x800000db03047223 */ /* 0x000fe200000100b1 */
[----:B------:R-:W-:Y:S01]  /*1c630*/  IMAD.IADD R3, R230, 0x1, -R2 ;  /* 0x00000001e6037824 */ /* 0x000fe200078e0a02 */
[----:B------:R-:W-:Y:S02]  /*1c640*/  FSEL R133, R10, -INF , !P1 ;  /* 0xff8000000a857808 */ /* 0x000fe40004800000 */
[----:B------:R-:W-:Y:S02]  /*1c650*/  FSEL R30, R20, -INF , !P0 ;  /* 0xff800000141e7808 */ /* 0x000fe40004000000 */
[----:B------:R-:W-:Y:S02]  /*1c660*/  FSEL R10, R7, -INF , !P3 ;  /* 0xff800000070a7808 */ /* 0x000fe40005800000 */
[----:B------:R-:W-:Y:S02]  /*1c670*/  IABS R3, R3 ;  /* 0x0000000300037213 */ /* 0x000fe40000000000 */
        /* <DEDUP_REMOVED lines=27> */
[----:B------:R-:W-:Y:S02]  /*1c830*/  IABS R3, R3 ;  /* 0x0000000300037213 */ /* 0x000fe40000000000 */
        /* <DEDUP_REMOVED lines=25> */
[----:B------:R-:W-:Y:S02]  /*1c9d0*/  FSEL R32, R4, -INF , !P3 ;  /* 0xff80000004207808 */ /* 0x000fe40005800000 */
[----:B------:R-:W-:Y:S02]  /*1c9e0*/  FSEL R7, R7, -INF , !P2 ;  /* 0xff80000007077808 */ /* 0x000fe40005000000 */
[----:B------:R-:W-:Y:S02]  /*1c9f0*/  FSEL R21, R9, -INF , !P0 ;  /* 0xff80000009157808 */ /* 0x000fe40004000000 */
[----:B------:R-:W-:Y:S02]  /*1ca00*/  FSEL R26, R5, -INF , !P1 ;  /* 0xff800000051a7808 */ /* 0x000fe40004800000 */
[----:B------:R-:W-:-:S02]  /*1ca10*/  IABS R3, R3 ;  /* 0x0000000300037213 */ /* 0x000fc40000000000 */
[C---:B------:R-:W-:Y:S02]  /*1ca20*/  ISETP.GE.AND P2, PT, R2.reuse, R227, PT ;  /* 0x000000e30200720c */ /* 0x040fe40003f46270 */
[C---:B------:R-:W-:Y:S02]  /*1ca30*/  ISETP.GE.AND P0, PT, R2.reuse, R226, PT ;  /* 0x000000e20200720c */ /* 0x040fe40003f06270 */
[C---:B------:R-:W-:Y:S02]  /*1ca40*/  ISETP.GE.AND P1, PT, R2.reuse, R225, PT ;  /* 0x000000e10200720c */ /* 0x040fe40003f26270 */
[C---:B------:R-:W-:Y:S02]  /*1ca50*/  ISETP.GE.AND P3, PT, R2.reuse, R224, PT ;  /* 0x000000e00200720c */ /* 0x040fe40003f66270 */
[----:B------:R-:W-:Y:S02]  /*1ca60*/  I2FP.F32.S32 R3, R3 ;  /* 0x0000000300037245 */ /* 0x000fe40000201400 */
[----:B------:R-:W-:-:S02]  /*1ca70*/  ISETP.GE.OR P2, PT, R2, R235, !P2 ;  /* 0x000000eb0200720c */ /* 0x000fc40005746670 */
        /* <DEDUP_REMOVED lines=19> */
[C---:B------:R-:W-:Y:S02]  /*1cbb0*/  ISETP.GE.AND P0, PT, R2.reuse, R227, PT ;  /* 0x000000e30200720c */ /* 0x040fe40003f06270 */
[----:B------:R-:W-:Y:S02]  /*1cbc0*/  IABS R3, R3 ;  /* 0x0000000300037213 */ /* 0x000fe40000000000 */
[----:B------:R-:W-:Y:S02]  /*1cbd0*/  ISETP.GE.OR P0, PT, R2, R235, !P0 ;  /* 0x000000eb0200720c */ /* 0x000fe40004706670 */
[----:B------:R-:W-:-:S02]  /*1cbe0*/  I2FP.F32.S32 R3, R3 ;  /* 0x0000000300037245 */ /* 0x000fc40000201400 */
[----:B------:R-:W-:Y:S02]  /*1cbf0*/  FSEL R6, R6, -INF , !P2 ;  /* 0xff80000006067808 */ /* 0x000fe40005000000 */
[----:B------:R-:W-:Y:S01]  /*1cc00*/  FSEL R5, R5, -INF , !P0 ;  /* 0xff80000005057808 */ /* 0x000fe20004000000 */
[----:B------:R-:W-:Y:S01]  /*1cc10*/  FFMA.FTZ R180, R3, -R219, R25 ;  /* 0x800000db03b47223 */ /* 0x000fe20000010019 */
[----:B------:R-:W-:Y:S01]  /*1cc20*/  FSEL R25, R11, -INF , !P1 ;  /* 0xff8000000b197808 */ /* 0x000fe20004800000 */
[----:B------:R-:W-:Y:S01]  /*1cc30*/  VIADD R0, R0, 0x19 ;  /* 0x0000001900007836 */ /* 0x000fe20000000000 */
[C---:B------:R-:W-:Y:S02]  /*1cc40*/  ISETP.GE.AND P1, PT, R2.reuse, R226, PT ;  /* 0x000000e20200720c */ /* 0x040fe40003f26270 */
[C---:B------:R-:W-:Y:S02]  /*1cc50*/  ISETP.GE.AND P0, PT, R2.reuse, R225, PT ;  /* 0x000000e10200720c */ /* 0x040fe40003f06270 */
[----:B------:R-:W-:-:S02]  /*1cc60*/  ISETP.GE.AND P2, PT, R2, R224, PT ;  /* 0x000000e00200720c */ /* 0x000fc40003f46270 */
[C---:B------:R-:W-:Y:S02]  /*1cc70*/  ISETP.GE.OR P1, PT, R2.reuse, R234, !P1 ;  /* 0x000000ea0200720c */ /* 0x040fe40004f26670 */
[C---:B------:R-:W-:Y:S02]  /*1cc80*/  ISETP.GE.OR P0, PT, R2.reuse, R233, !P0 ;  /* 0x000000e90200720c */ /* 0x040fe40004706670 */
[----:B------:R-:W-:Y:S01]  /*1cc90*/  ISETP.GE.OR P2, PT, R2, R232, !P2 ;  /* 0x000000e80200720c */ /* 0x000fe20005746670 */
[----:B------:R-:W-:-:S05]  /*1cca0*/  IMAD.IADD R2, R229, 0x1, -R0 ;  /* 0x00000001e5027824 */ /* 0x000fca00078e0a00 */
[----:B------:R-:W-:Y:S01]  /*1ccb0*/  IABS R2, R2 ;  /* 0x0000000200027213 */ /* 0x000fe20000000000 */
[----:B------:R-:W-:-:S03]  /*1ccc0*/  IMAD.MOV.U32 R220, RZ, RZ, R135 ;  /* 0x000000ffffdc7224 */ /* 0x000fc600078e0087 */
[----:B------:R-:W-:Y:S01]  /*1ccd0*/  I2FP.F32.S32 R2, R2 ;  /* 0x0000000200027245 */ /* 0x000fe20000201400 */
[----:B------:R-:W-:Y:S01]  /*1cce0*/  IMAD.MOV.U32 R135, RZ, RZ, R132 ;  /* 0x000000ffff877224 */ /* 0x000fe200078e0084 */
[----:B------:R-:W-:Y:S02]  /*1ccf0*/  FSEL R11, R4, -INF , !P1 ;  /* 0xff800000040b7808 */ /* 0x000fe40004800000 */
[----:B------:R-:W-:Y:S01]  /*1cd00*/  FMNMX.FTZ R132, R242, R27, !PT ;  /* 0x0000001bf2847209 */ /* 0x000fe20007810000 */
[----:B------:R-:W-:Y:S01]  /*1cd10*/  FFMA.FTZ R4, R2, -R219, R197 ;  /* 0x800000db02047223 */ /* 0x000fe200000100c5 */
[----:B------:R-:W-:Y:S02]  /*1cd20*/  IMAD.IADD R2, R231, 0x1, -R0 ;  /* 0x00000001e7027824 */ /* 0x000fe400078e0a00 */
[----:B------:R-:W-:-:S03]  /*1cd30*/  FMNMX.FTZ R132, R28, R132, !PT ;  /* 0x000000841c847209 */ /* 0x000fc60007810000 */
[----:B------:R-:W-:Y:S02]  /*1cd40*/  IABS R2, R2 ;  /* 0x0000000200027213 */ /* 0x000fe40000000000 */
[----:B------:R-:W-:Y:S02]  /*1cd50*/  FMNMX.FTZ R132, R10, R132, !PT ;  /* 0x000000840a847209 */ /* 0x000fe40007810000 */
[----:B------:R-:W-:Y:S02]  /*1cd60*/  FSEL R24, R24, -INF , !P0 ;  /* 0xff80000018187808 */ /* 0x000fe40004000000 */
[----:B------:R-:W-:Y:S02]  /*1cd70*/  ISETP.GE.AND P0, PT, R0, R227, PT ;  /* 0x000000e30000720c */ /* 0x000fe40003f06270 */
[----:B------:R-:W-:Y:S02]  /*1cd80*/  I2FP.F32.S32 R2, R2 ;  /* 0x0000000200027245 */ /* 0x000fe40000201400 */
[----:B------:R-:W-:-:S02]  /*1cd90*/  FMNMX.FTZ R132, R8, R132, !PT ;  /* 0x0000008408847209 */ /* 0x000fc40007810000 */
[----:B------:R-:W-:Y:S01]  /*1cda0*/  ISETP.GE.OR P0, PT, R0, R235, !P0 ;  /* 0x000000eb0000720c */ /* 0x000fe20004706670 */
[----:B------:R-:W-:Y:S01]  /*1cdb0*/  FFMA.FTZ R9, R2, -R219, R199 ;  /* 0x800000db02097223 */ /* 0x000fe200000100c7 */
[----:B------:R-:W-:Y:S01]  /*1cdc0*/  FMNMX.FTZ R132, R7, R132, !PT ;  /* 0x0000008407847209 */ /* 0x000fe20007810000 */
[----:B------:R-:W-:Y:S01]  /*1cdd0*/  IMAD.IADD R2, R228, 0x1, -R0 ;  /* 0x00000001e4027824 */ /* 0x000fe200078e0a00 */
[----:B------:R-:W-:Y:S02]  /*1cde0*/  FSEL R4, R4, -INF , !P0 ;  /* 0xff80000004047808 */ /* 0x000fe40004000000 */
[----:B------:R-:W-:Y:S02]  /*1cdf0*/  ISETP.GE.AND P0, PT, R0, R226, PT ;  /* 0x000000e20000720c */ /* 0x000fe40003f06270 */
[----:B------:R-:W-:Y:S02]  /*1ce00*/  FMNMX.FTZ R132, R6, R132, !PT ;  /* 0x0000008406847209 */ /* 0x000fe40007810000 */
[----:B------:R-:W-:-:S02]  /*1ce10*/  IABS R2, R2 ;  /* 0x0000000200027213 */ /* 0x000fc40000000000 */
[C---:B------:R-:W-:Y:S02]  /*1ce20*/  ISETP.GE.OR P0, PT, R0.reuse, R234, !P0 ;  /* 0x000000ea0000720c */ /* 0x040fe40004706670 */
[----:B------:R-:W-:Y:S02]  /*1ce30*/  FMNMX.FTZ R132, R5, R132, !PT ;  /* 0x0000008405847209 */ /* 0x000fe40007810000 */
[----:B------:R-:W-:Y:S02]  /*1ce40*/  I2FP.F32.S32 R2, R2 ;  /* 0x0000000200027245 */ /* 0x000fe40000201400 */
[----:B------:R-:W-:Y:S02]  /*1ce50*/  FSEL R9, R9, -INF , !P0 ;  /* 0xff80000009097808 */ /* 0x000fe40004000000 */
[C---:B------:R-:W-:Y:S02]  /*1ce60*/  ISETP.GE.AND P0, PT, R0.reuse, R225, PT ;  /* 0x000000e10000720c */ /* 0x040fe40003f06270 */
[----:B------:R-:W-:-:S02]  /*1ce70*/  ISETP.GE.AND P1, PT, R0, R224, PT ;  /* 0x000000e00000720c */ /* 0x000fc40003f26270 */
[----:B------:R-:W-:Y:S01]  /*1ce80*/  FMNMX.FTZ R132, R4, R132, !PT ;  /* 0x0000008404847209 */ /* 0x000fe20007810000 */
[----:B------:R-:W-:Y:S01]  /*1ce90*/  FFMA.FTZ R23, R2, -R219, R23 ;  /* 0x800000db02177223 */ /* 0x000fe20000010017 */
[----:B------:R-:W-:Y:S01]  /*1cea0*/  IMAD.IADD R2, R230, 0x1, -R0 ;  /* 0x00000001e6027824 */ /* 0x000fe200078e0a00 */
[C---:B------:R-:W-:Y:S02]  /*1ceb0*/  ISETP.GE.OR P0, PT, R0.reuse, R233, !P0 ;  /* 0x000000e90000720c */ /* 0x040fe40004706670 */
[----:B------:R-:W-:Y:S02]  /*1cec0*/  ISETP.GE.OR P1, PT, R0, R232, !P1 ;  /* 0x000000e80000720c */ /* 0x000fe40004f26670 */
[----:B------:R-:W1:Y:S02]  /*1ced0*/  SHFL.BFLY PT, R0, R132, 0x2, 0x1f ;  /* 0x0c401f0084007f89 */ /* 0x000e6400000e0000 */
[----:B-1----:R-:W-:-:S05]  /*1cee0*/  FMNMX.FTZ R132, R132, R0, !PT ;  /* 0x0000000084847209 */ /* 0x002fca0007810000 */
[----:B------:R-:W1:Y:S01]  /*1cef0*/  SHFL.BFLY PT, R0, R132, 0x1, 0x1f ;  /* 0x0c201f0084007f89 */ /* 0x000e6200000e0000 */
[----:B------:R-:W-:Y:S02]  /*1cf00*/  IABS R2, R2 ;  /* 0x0000000200027213 */ /* 0x000fe40000000000 */
[----:B------:R-:W-:Y:S02]  /*1cf10*/  FSEL R23, R23, -INF , !P0 ;  /* 0xff80000017177808 */ /* 0x000fe40004000000 */
[----:B------:R-:W-:-:S05]  /*1cf20*/  I2FP.F32.S32 R2, R2 ;  /* 0x0000000200027245 */ /* 0x000fca0000201400 */
[----:B------:R-:W-:Y:S01]  /*1cf30*/  FFMA.FTZ R178, R2, -R219, R201 ;  /* 0x800000db02b27223 */ /* 0x000fe200000100c9 */
        /* <DEDUP_REMOVED lines=15> */
[----:B------:R-:W3:Y:S04]  /*1d030*/  LDL.LU R251, [R1+0xac] ;  /* 0x0000ac0001fb7983 */ /* 0x000ee80000300800 */
[----:B------:R-:W4:Y:S04]  /*1d040*/  LDL.LU.64 R14, [R1+0x50] ;  /* 0x00005000010e7983 */ /* 0x000f280000300a00 */
[----:B------:R-:W-:Y:S04]  /*1d050*/  STL [R1+0x1b8], R219 ;  /* 0x0001b8db01007387 */ /* 0x000fe80000100800 */
[----:B------:R-:W-:Y:S04]  /*1d060*/  STL [R1+0x1bc], R224 ;  /* 0x0001bce001007387 */ /* 0x000fe80000100800 */
[----:B------:R1:W-:Y:S04]  /*1d070*/  STL [R1+0x1c0], R232 ;  /* 0x0001c0e801007387 */ /* 0x0003e80000100800 */
[----:B-1----:R-:W4:Y:S04]  /*1d080*/  LDL R232, [R1+0xc8] ;  /* 0x0000c80001e87983 */ /* 0x002f280000100800 */
[----:B------:R1:W-:Y:S04]  /*1d090*/  STL.64 [R1+0x1c8], R172 ;  /* 0x0001c8ac01007387 */ /* 0x0003e80000100a00 */
[----:B-1----:R-:W4:Y:S04]  /*1d0a0*/  LDL.LU.64 R172, [R1+0x70] ;  /* 0x0000700001ac7983 */ /* 0x002f280000300a00 */
[----:B------:R1:W-:Y:S01]  /*1d0b0*/  STL [R1+0x1d0], R132 ;  /* 0x0001d08401007387 */ /* 0x0003e20000100800 */
[----:B------:R-:W-:Y:S01]  /*1d0c0*/  MOV R243, R138 ;  /* 0x0000008a00f37202 */ /* 0x000fe20000000f00 */
[----:B--2---:R-:W-:-:S02]  /*1d0d0*/  FMUL.FTZ R3, R0, R132 ;  /* 0x0000008400037220 */ /* 0x004fc40000410000 */
[----:B-1----:R-:W2:Y:S03]  /*1d0e0*/  LDL R132, [R1+0xc4] ;  /* 0x0000c40001847983 */ /* 0x002ea60000100800 */
[----:B------:R-:W-:-:S05]  /*1d0f0*/  FSEL R3, R3, RZ, P0 ;  /* 0x000000ff03037208 */ /* 0x000fca0000000000 */
[-CC-:B------:R-:W-:Y:S02]  /*1d100*/  FFMA.FTZ R33, R27, R0.reuse, -R3.reuse ;  /* 0x000000001b217223 */ /* 0x180fe40000010803 */
[----:B------:R-:W4:Y:S01]  /*1d110*/  LDL.LU R27, [R1+0x84] ;  /* 0x00008400011b7983 */ /* 0x000f220000300800 */
[----:B------:R-:W-:-:S03]  /*1d120*/  FFMA.FTZ R138, R7, R0, -R3 ;  /* 0x00000000078a7223 */ /* 0x000fc60000010803 */
[----:B------:R-:W2:Y:S01]  /*1d130*/  LDL.LU R7, [R1+0x80] ;  /* 0x0000800001077983 */ /* 0x000ea20000300800 */
[----:B------:R-:W-:Y:S01]  /*1d140*/  FMUL.FTZ R2, R0, R2 ;  /* 0x0000000200027220 */ /* 0x000fe20000410000 */
[----:B------:R-:W-:Y:S08]  /*1d150*/  MUFU.EX2 R33, R33 ;  /* 0x0000002100217308 */ /* 0x000ff00000000800 */
[----:B------:R-:W1:Y:S01]  /*1d160*/  MUFU.EX2 R2, R2 ;  /* 0x0000000200027308 */ /* 0x000e620000000800 */
[----:B------:R-:W-:-:S02]  /*1d170*/  IMAD.MOV.U32 R203, RZ, RZ, R139 ;  /* 0x000000ffffcb7224 */ /* 0x000fc400078e008b */
[-CC-:B------:R-:W-:Y:S01]  /*1d180*/  FFMA.FTZ R139, R8, R0.reuse, -R3.reuse ;  /* 0x00000000088b7223 */ /* 0x180fe20000010803 */
[----:B------:R-:W-:Y:S01]  /*1d190*/  FFMA.FTZ R179, R6, R0, -R3 ;  /* 0x0000000006b37223 */ /* 0x000fe20000010803 */
        /* <DEDUP_REMOVED lines=40> */
[----:B------:R-:W-:Y:S01]  /*1d420*/  FMNMX.FTZ R2, R9, R2, !PT ;  /* 0x0000000209027209 */ /* 0x000fe20007810000 */
[-CC-:B------:R-:W-:Y:S01]  /*1d430*/  FFMA.FTZ R177, R28, R0.reuse, -R3.reuse ;  /* 0x000000001cb17223 */ /* 0x180fe20000010803 */
[-CC-:B------:R-:W-:Y:S01]  /*1d440*/  FFMA.FTZ R176, R10, R0.reuse, -R3.reuse ;  /* 0x000000000ab07223 */ /* 0x180fe20000010803 */
[-CC-:B------:R-:W-:Y:S01]  /*1d450*/  FFMA.FTZ R184, R5, R0.reuse, -R3.reuse ;  /* 0x0000000005b87223 */ /* 0x180fe20000010803 */
[----:B------:R-:W-:Y:S02]  /*1d460*/  FFMA.FTZ R185, R4, R0, -R3 ;  /* 0x0000000004b97223 */ /* 0x000fe40000010803 */
[----:B------:R-:W1:Y:S02]  /*1d470*/  SHFL.BFLY PT, R3, R2, 0x2, 0x1f ;  /* 0x0c401f0002037f89 */ /* 0x000e6400000e0000 */
[----:B-1----:R-:W-:-:S05]  /*1d480*/  FMNMX.FTZ R2, R2, R3, !PT ;  /* 0x0000000302027209 */ /* 0x002fca0007810000 */
[----:B------:R-:W1:Y:S01]  /*1d490*/  SHFL.BFLY PT, R3, R2, 0x1, 0x1f ;  /* 0x0c201f0002037f89 */ /* 0x000e6200000e0000 */
[----:B------:R-:W-:Y:S01]  /*1d4a0*/  IMAD.MOV.U32 R190, RZ, RZ, R134 ;  /* 0x000000ffffbe7224 */ /* 0x000fe200078e0086 */
[----:B-1----:R-:W-:-:S04]  /*1d4b0*/  FMNMX.FTZ R134, R2, R3, !PT ;  /* 0x0000000302867209 */ /* 0x002fc80007810000 */
[----:B------:R-:W-:Y:S01]  /*1d4c0*/  FSETP.NEU.FTZ.AND P0, PT, R134, -INF , PT ;  /* 0xff8000008600780b */ /* 0x000fe20003f1d000 */
[----:B------:R-:W-:-:S03]  /*1d4d0*/  FMUL.FTZ R3, R0, R134 ;  /* 0x0000008600037220 */ /* 0x000fc60000410000 */
[----:B------:R-:W-:Y:S02]  /*1d4e0*/  FSEL R2, R134, RZ, P0 ;  /* 0x000000ff86027208 */ /* 0x000fe40000000000 */
[----:B------:R-:W-:-:S03]  /*1d4f0*/  FSEL R3, R3, RZ, P0 ;  /* 0x000000ff03037208 */ /* 0x000fc60000000000 */
[----:B------:R-:W-:-:S04]  /*1d500*/  FADD.FTZ R2, R213, -R2 ;  /* 0x80000002d5027221 */ /* 0x000fc80000010000 */
[----:B------:R-:W-:Y:S01]  /*1d510*/  FMUL.FTZ R2, R0, R2 ;  /* 0x0000000200027220 */ /* 0x000fe20000410000 */
[-CC-:B------:R-:W-:Y:S01]  /*1d520*/  FFMA.FTZ R4, R34, R0.reuse, -R3.reuse ;  /* 0x0000000022047223 */ /* 0x180fe20000010803 */
[----:B------:R-:W-:-:S03]  /*1d530*/  FFMA.FTZ R35, R30, R0, -R3 ;  /* 0x000000001e237223 */ /* 0x000fc60000010803 */
[----:B------:R-:W-:Y:S08]  /*1d540*/  MUFU.EX2 R30, R4 ;  /* 0x00000004001e7308 */ /* 0x000ff00000000800 */
[----:B------:R-:W1:Y:S01]  /*1d550*/  MUFU.EX2 R2, R2 ;  /* 0x0000000200027308 */ /* 0x000e620000000800 */
        /* <DEDUP_REMOVED lines=33> */
[-CC-:B------:R-:W-:Y:S01]  /*1d770*/  FFMA.FTZ R28, R29, R0.reuse, -R3.reuse ;  /* 0x000000001d1c7223 */ /* 0x180fe20000010803 */
[-CC-:B------:R-:W-:Y:S01]  /*1d780*/  FFMA.FTZ R36, R22, R0.reuse, -R3.reuse ;  /* 0x0000000016247223 */ /* 0x180fe20000010803 */
[-CC-:B------:R-:W-:Y:S01]  /*1d790*/  FFMA.FTZ R53, R21, R0.reuse, -R3.reuse ;  /* 0x0000000015357223 */ /* 0x180fe20000010803 */
[-CC-:B------:R-:W-:Y:S01]  /*1d7a0*/  FFMA.FTZ R64, R20, R0.reuse, -R3.reuse ;  /* 0x0000000014407223 */ /* 0x180fe20000010803 */
[-CC-:B------:R-:W-:Y:S01]  /*1d7b0*/  FFMA.FTZ R80, R11, R0.reuse, -R3.reuse ;  /* 0x000000000b507223 */ /* 0x180fe20000010803 */
[----:B------:R-:W-:Y:S01]  /*1d7c0*/  FFMA.FTZ R81, R9, R0, -R3 ;  /* 0x0000000009517223 */ /* 0x000fe20000010803 */
[----:B----4-:R-:W-:Y:S01]  /*1d7d0*/  FFMA.FTZ R34, R27, R2, R30 ;  /* 0x000000021b227223 */ /* 0x010fe2000001001e */
        /* <DEDUP_REMOVED lines=17> */
[----:B------:R-:W-:Y:S02]  /*1d8f0*/  FADD.FTZ R2, R238, -R2 ;  /* 0x80000002ee027221 */ /* 0x000fe40000010000 */
[----:B------:R-:W-:Y:S02]  /*1d900*/  FFMA.FTZ R4, R136, R0, -R3 ;  /* 0x0000000088047223 */ /* 0x000fe40000010803 */
[----:B------:R-:W-:Y:S02]  /*1d910*/  FMUL.FTZ R2, R0, R2 ;  /* 0x0000000200027220 */ /* 0x000fe40000410000 */
[----:B------:R-:W-:Y:S08]  /*1d920*/  MUFU.EX2 R27, R4 ;  /* 0x00000004001b7308 */ /* 0x000ff00000000800 */
[----:B------:R-:W1:Y:S01]  /*1d930*/  MUFU.EX2 R2, R2 ;  /* 0x0000000200027308 */ /* 0x000e620000000800 */
[----:B------:R-:W-:Y:S01]  /*1d940*/  ISETP.NE.AND P0, PT, R193, RZ, PT ;  /* 0x000000ffc100720c */ /* 0x000fe20003f05270 */
        /* <DEDUP_REMOVED lines=41> */
[----:B------:R-:W-:-:S02]  /*1dbe0*/  FSEL R20, R195, -INF , !P0 ;  /* 0xff800000c3147808 */ /* 0x000fc40004000000 */
[----:B------:R-:W-:Y:S02]  /*1dbf0*/  FMNMX.FTZ R2, R239, R137, !PT ;  /* 0x00000089ef027209 */ /* 0x000fe40007810000 */
[----:B------:R-:W-:Y:S02]  /*1dc00*/  FSEL R11, R192, -INF , !P6 ;  /* 0xff800000c00b7808 */ /* 0x000fe40007000000 */
[----:B------:R-:W-:Y:S01]  /*1dc10*/  FMNMX.FTZ R2, R20, R2, !PT ;  /* 0x0000000214027209 */ /* 0x000fe20007810000 */
[----:B------:R-:W-:Y:S01]  /*1dc20*/  IMAD.MOV.U32 R7, RZ, RZ, R10 ;  /* 0x000000ffff077224 */ /* 0x000fe200078e000a */
[----:B------:R-:W-:Y:S02]  /*1dc30*/  FSEL R10, R183, -INF , !P5 ;  /* 0xff800000b70a7808 */ /* 0x000fe40006800000 */
[----:B------:R-:W-:Y:S02]  /*1dc40*/  FMNMX.FTZ R2, R11, R2, !PT ;  /* 0x000000020b027209 */ /* 0x000fe40007810000 */
[----:B------:R-:W-:-:S02]  /*1dc50*/  FSEL R9, R182, -INF , !P4 ;  /* 0xff800000b6097808 */ /* 0x000fc40006000000 */
[----:B------:R-:W-:Y:S02]  /*1dc60*/  FMNMX.FTZ R2, R10, R2, !PT ;  /* 0x000000020a027209 */ /* 0x000fe40007810000 */
[----:B------:R-:W-:Y:S02]  /*1dc70*/  MOV R238, R8 ;  /* 0x0000000800ee7202 */ /* 0x000fe40000000f00 */
[----:B------:R-:W-:Y:S02]  /*1dc80*/  FSEL R8, R181, -INF , !P3 ;  /* 0xff800000b5087808 */ /* 0x000fe40005800000 */
[----:B------:R-:W-:Y:S01]  /*1dc90*/  FMNMX.FTZ R2, R9, R2, !PT ;  /* 0x0000000209027209 */ /* 0x000fe20007810000 */
[----:B------:R-:W-:Y:S01]  /*1dca0*/  IMAD.MOV.U32 R181, RZ, RZ, R7 ;  /* 0x000000ffffb57224 */ /* 0x000fe200078e0007 */
[----:B------:R-:W-:Y:S02]  /*1dcb0*/  FSEL R7, R180, -INF , !P2 ;  /* 0xff800000b4077808 */ /* 0x000fe40005000000 */
[----:B------:R-:W-:Y:S01]  /*1dcc0*/  FMNMX.FTZ R2, R8, R2, !PT ;  /* 0x0000000208027209 */ /* 0x000fe20007810000 */
[----:B------:R-:W-:Y:S01]  /*1dcd0*/  IMAD.MOV.U32 R99, RZ, RZ, R6 ;  /* 0x000000ffff637224 */ /* 0x000fe200078e0006 */
[----:B------:R-:W-:-:S02]  /*1dce0*/  FSEL R6, R178, -INF , !P1 ;  /* 0xff800000b2067808 */ /* 0x000fc40004800000 */
[----:B------:R-:W-:Y:S01]  /*1dcf0*/  FMNMX.FTZ R2, R7, R2, !PT ;  /* 0x0000000207027209 */ /* 0x000fe20007810000 */
[----:B------:R-:W-:-:S03]  /*1dd00*/  IMAD.MOV.U32 R97, RZ, RZ, R37 ;  /* 0x000000ffff617224 */ /* 0x000fc600078e0025 */
[----:B------:R-:W-:Y:S01]  /*1dd10*/  FMNMX.FTZ R2, R6, R2, !PT ;  /* 0x0000000206027209 */ /* 0x000fe20007810000 */
[-CC-:B------:R-:W-:Y:S01]  /*1dd20*/  FFMA.FTZ R21, R133, R0.reuse, -R3.reuse ;  /* 0x0000000085157223 */ /* 0x180fe20000010803 */
        /* <DEDUP_REMOVED lines=9> */
[----:B------:R-:W1:Y:S02]  /*1ddc0*/  SHFL.BFLY PT, R3, R2, 0x1, 0x1f ;  /* 0x0c201f0002037f89 */ /* 0x000e6400000e0000 */
[----:B-1----:R-:W-:-:S04]  /*1ddd0*/  FMNMX.FTZ R133, R2, R3, !PT ;  /* 0x0000000302857209 */ /* 0x002fc80007810000 */
[----:B------:R-:W-:-:S04]  /*1dde0*/  FSETP.NEU.FTZ.AND P0, PT, R133, -INF , PT ;  /* 0xff8000008500780b */ /* 0x000fc80003f1d000 */
[----:B------:R-:W-:Y:S01]  /*1ddf0*/  FSEL R2, R133, RZ, P0 ;  /* 0x000000ff85027208 */ /* 0x000fe20000000000 */
[----:B------:R-:W-:-:S04]  /*1de00*/  FMUL.FTZ R3, R0, R133 ;  /* 0x0000008500037220 */ /* 0x000fc80000410000 */
[----:B------:R-:W-:-:S04]  /*1de10*/  FADD.FTZ R2, R239, -R2 ;  /* 0x80000002ef027221 */ /* 0x000fc80000010000 */
[----:B------:R-:W-:Y:S01]  /*1de20*/  FMUL.FTZ R2, R0, R2 ;  /* 0x0000000200027220 */ /* 0x000fe20000410000 */
[----:B------:R-:W-:Y:S01]  /*1de30*/  FSEL R3, R3, RZ, P0 ;  /* 0x000000ff03037208 */ /* 0x000fe20000000000 */
[----:B------:R-:W-:Y:S02]  /*1de40*/  IMAD.MOV.U32 R105, RZ, RZ, R51 ;  /* 0x000000ffff697224 */ /* 0x000fe400078e0033 */
[----:B------:R-:W2:Y:S02]  /*1de50*/  LDL.LU R51, [R1+0x78] ;  /* 0x0000780001337983 */ /* 0x000ea40000300800 */
[----:B------:R-:W1:Y:S01]  /*1de60*/  MUFU.EX2 R2, R2 ;  /* 0x0000000200027308 */ /* 0x000e620000000800 */
[-CC-:B------:R-:W-:Y:S01]  /*1de70*/  FFMA.FTZ R54, R11, R0.reuse, -R3.reuse ;  /* 0x000000000b367223 */ /* 0x180fe20000010803 */
[----:B------:R-:W-:Y:S02]  /*1de80*/  FFMA.FTZ R55, R10, R0, -R3 ;  /* 0x000000000a377223 */ /* 0x000fe40000010803 */
[----:B------:R-:W3:Y:S01]  /*1de90*/  LDL.64 R10, [R1+0xe8] ;  /* 0x0000e800010a7983 */ /* 0x000ee20000100a00 */
[----:B------:R-:W-:-:S03]  /*1dea0*/  IMAD.MOV.U32 R82, RZ, RZ, R5 ;  /* 0x000000ffff527224 */ /* 0x000fc600078e0005 */
[----:B------:R4:W4:Y:S01]  /*1deb0*/  MUFU.EX2 R5, R177 ;  /* 0x000000b100057308 */ /* 0x0009220000000800 */
[----:B------:R-:W-:Y:S02]  /*1dec0*/  IMAD.MOV.U32 R120, RZ, RZ, R22 ;  /* 0x000000ffff787224 */ /* 0x000fe400078e0016 */
[----:B------:R-:W-:-:S05]  /*1ded0*/  IMAD.MOV.U32 R180, RZ, RZ, R199 ;  /* 0x000000ffffb47224 */ /* 0x000fca00078e00c7 */
[----:B------:R4:W-:Y:S01]  /*1dee0*/  MUFU.EX2 R23, R176 ;  /* 0x000000b000177308 */ /* 0x0009e20000000800 */
[----:B-1----:R-:W-:Y:S01]  /*1def0*/  FMUL.FTZ R199, R107, R2 ;  /* 0x000000026bc77220 */ /* 0x002fe20000410000 */
[----:B----4-:R-:W-:-:S06]  /*1df00*/  IMAD.MOV.U32 R177, RZ, RZ, R191 ;  /* 0x000000ffffb17224 */ /* 0x010fcc00078e00bf */
[----:B------:R1:W-:Y:S01]  /*1df10*/  MUFU.EX2 R22, R139 ;  /* 0x0000008b00167308 */ /* 0x0003e20000000800 */
[----:B------:R-:W-:Y:S01]  /*1df20*/  FMUL.FTZ R191, R95, R2 ;  /* 0x000000025fbf7220 */ /* 0x000fe20000410000 */
[----:B------:R-:W-:Y:S02]  /*1df30*/  IMAD.MOV.U32 R176, RZ, RZ, R190 ;  /* 0x000000ffffb07224 */ /* 0x000fe400078e00be */
[----:B------:R-:W-:Y:S02]  /*1df40*/  IMAD.MOV.U32 R107, RZ, RZ, R177 ;  /* 0x000000ffff6b7224 */ /* 0x000fe400078e00b1 */
[----:B------:R-:W-:Y:S01]  /*1df50*/  IMAD.MOV.U32 R95, RZ, RZ, R176 ;  /* 0x000000ffff5f7224 */ /* 0x000fe200078e00b0 */
[----:B-1----:R-:W4:Y:S04]  /*1df60*/  LDL R139, [R1+0xd0] ;  /* 0x0000d000018b7983 */ /* 0x002f280000100800 */
[----:B------:R-:W4:Y:S01]  /*1df70*/  LDL.LU.64 R176, [R1+0x138] ;  /* 0x0001380001b07983 */ /* 0x000f220000300a00 */
[----:B------:R-:W-:-:S02]  /*1df80*/  IMAD.MOV.U32 R178, RZ, RZ, R198 ;  /* 0x000000ffffb27224 */ /* 0x000fc400078e00c6 */
[----:B------:R-:W-:Y:S01]  /*1df90*/  FMUL.FTZ R198, R106, R2 ;  /* 0x000000026ac67220 */ /* 0x000fe20000410000 */
[----:B------:R-:W-:Y:S02]  /*1dfa0*/  IMAD.MOV.U32 R106, RZ, RZ, R181 ;  /* 0x000000ffff6a7224 */ /* 0x000fe400078e00b5 */
[----:B------:R-:W-:Y:S02]  /*1dfb0*/  IMAD.MOV.U32 R181, RZ, RZ, R233 ;  /* 0x000000ffffb57224 */ /* 0x000fe400078e00e9 */
[----:B------:R-:W4:Y:S01]  /*1dfc0*/  LDL R233, [R1+0xc0] ;  /* 0x0000c00001e97983 */ /* 0x000f220000100800 */
[----:B------:R-:W1:Y:S01]  /*1dfd0*/  MUFU.EX2 R4, R35 ;  /* 0x0000002300047308 */ /* 0x000e620000000800 */
[----:B------:R-:W-:-:S07]  /*1dfe0*/  IMAD.MOV.U32 R121, RZ, RZ, R48 ;  /* 0x000000ffff797224 */ /* 0x000fce00078e0030 */
[----:B------:R1:W1:Y:S01]  /*1dff0*/  MUFU.EX2 R25, R28 ;  /* 0x0000001c00197308 */ /* 0x0002620000000800 */
[----:B------:R-:W-:Y:S02]  /*1e000*/  IMAD.MOV.U32 R195, RZ, RZ, R52 ;  /* 0x000000ffffc37224 */ /* 0x000fe400078e0034 */
[-CC-:B------:R-:W-:Y:S01]  /*1e010*/  FFMA.FTZ R52, R20, R0.reuse, -R3.reuse ;  /* 0x0000000014347223 */ /* 0x180fe20000010803 */
[-CC-:B------:R-:W-:Y:S01]  /*1e020*/  FFMA.FTZ R60, R9, R0.reuse, -R3.reuse ;  /* 0x00000000093c7223 */ /* 0x180fe20000010803 */
[-CC-:B------:R-:W-:Y:S01]  /*1e030*/  FFMA.FTZ R61, R8, R0.reuse, -R3.reuse ;  /* 0x00000000083d7223 */ /* 0x180fe20000010803 */
[-CC-:B------:R-:W-:Y:S01]  /*1e040*/  FFMA.FTZ R57, R7, R0.reuse, -R3.reuse ;  /* 0x0000000007397223 */ /* 0x180fe20000010803 */
[-CC-:B------:R-:W-:Y:S01]  /*1e050*/  FFMA.FTZ R56, R6, R0.reuse, -R3.reuse ;  /* 0x0000000006387223 */ /* 0x180fe20000010803 */
[----:B-1----:R-:W-:-:S04]  /*1e060*/  FFMA.FTZ R28, R137, R0, -R3 ;  /* 0x00000000891c7223 */ /* 0x002fc80000010803 */
[----:B------:R-:W-:Y:S01]  /*1e070*/  MUFU.EX2 R48, R28 ;  /* 0x0000001c00307308 */ /* 0x000fe20000000800 */
[----:B------:R-:W-:Y:S01]  /*1e080*/  FADD.FTZ R0, R5, R49 ;  /* 0x0000003105007221 */ /* 0x000fe20000010000 */
[C---:B------:R-:W-:Y:S01]  /*1e090*/  FADD.FTZ R3, R4.reuse, R34 ;  /* 0x0000002204037221 */ /* 0x040fe20000010000 */
[----:B------:R-:W-:Y:S02]  /*1e0a0*/  F2FP.F16.F32.PACK_AB R30, R4, R30 ;  /* 0x0000001e041e723e */ /* 0x000fe400000000ff */
[----:B------:R-:W-:-:S03]  /*1e0b0*/  FADD.FTZ R0, R23, R0 ;  /* 0x0000000017007221 */ /* 0x000fc60000010000 */
[----:B------:R-:W1:Y:S01]  /*1e0c0*/  MUFU.EX2 R21, R21 ;  /* 0x0000001500157308 */ /* 0x000e620000000800 */
[----:B------:R-:W-:-:S07]  /*1e0d0*/  FADD.FTZ R8, R22, R0 ;  /* 0x0000000016087221 */ /* 0x000fce0000010000 */
[----:B------:R-:W1:Y:S01]  /*1e0e0*/  MUFU.EX2 R24, R36 ;  /* 0x0000002400187308 */ /* 0x000e620000000800 */
[----:B------:R-:W-:Y:S01]  /*1e0f0*/  IMAD.MOV.U32 R182, RZ, RZ, R159 ;  /* 0x000000ffffb67224 */ /* 0x000fe200078e009f */
[----:B------:R-:W-:Y:S01]  /*1e100*/  MOV R104, R162 ;  /* 0x000000a200687202 */ /* 0x000fe20000000f00 */
[----:B------:R-:W-:-:S05]  /*1e110*/  IMAD.MOV.U32 R183, RZ, RZ, R158 ;  /* 0x000000ffffb77224 */ /* 0x000fca00078e009e */
[----:B------:R-:W1:Y:S01]  /*1e120*/  MUFU.EX2 R4, R31 ;  /* 0x0000001f00047308 */ /* 0x000e620000000800 */
[----:B------:R-:W-:Y:S02]  /*1e130*/  IMAD.MOV.U32 R109, RZ, RZ, R163 ;  /* 0x000000ffff6d7224 */ /* 0x000fe400078e00a3 */
[-C--:B------:R-:W-:Y:S01]  /*1e140*/  FMUL.FTZ R154, R154, R2.reuse ;  /* 0x000000029a9a7220 */ /* 0x080fe20000410000 */
[----:B------:R-:W-:Y:S02]  /*1e150*/  IMAD.MOV.U32 R136, RZ, RZ, R167 ;  /* 0x000000ffff887224 */ /* 0x000fe400078e00a7 */
[-C--:B------:R-:W-:Y:S01]  /*1e160*/  FMUL.FTZ R155, R155, R2.reuse ;  /* 0x000000029b9b7220 */ /* 0x080fe20000410000 */
[----:B------:R-:W-:Y:S02]  /*1e170*/  IMAD.MOV.U32 R108, RZ, RZ, R166 ;  /* 0x000000ffff6c7224 */ /* 0x000fe400078e00a6 */
[----:B------:R-:W-:Y:S01]  /*1e180*/  FMUL.FTZ R150, R150, R2 ;  /* 0x0000000296967220 */ /* 0x000fe20000410000 */
[----:B------:R-:W-:Y:S01]  /*1e190*/  IMAD.MOV.U32 R83, RZ, RZ, R171 ;  /* 0x000000ffff537224 */ /* 0x000fe200078e00ab */
[----:B------:R-:W1:Y:S01]  /*1e1a0*/  MUFU.EX2 R0, R32 ;  /* 0x0000002000007308 */ /* 0x000e620000000800 */
[----:B------:R-:W-:-:S02]  /*1e1b0*/  IMAD.MOV.U32 R192, RZ, RZ, R170 ;  /* 0x000000ffffc07224 */ /* 0x000fc400078e00aa */
        /* <DEDUP_REMOVED lines=26> */
[----:B------:R-:W-:Y:S01]  /*1e360*/  FMUL.FTZ R127, R127, R2 ;  /* 0x000000027f7f7220 */ /* 0x000fe20000410000 */
[----:B------:R-:W-:Y:S01]  /*1e370*/  FADD.FTZ R3, R25, R3 ;  /* 0x0000000319037221 */ /* 0x000fe20000010000 */
[C---:B------:R-:W-:Y:S01]  /*1e380*/  FADD.FTZ R7, R21.reuse, R29 ;  /* 0x0000001d15077221 */ /* 0x040fe20000010000 */
[----:B------:R-:W-:-:S02]  /*1e390*/  F2FP.F16.F32.PACK_AB R50, R21, R27 ;  /* 0x0000001b1532723e */ /* 0x000fc400000000ff */
[----:B------:R-:W-:Y:S01]  /*1e3a0*/  F2FP.F16.F32.PACK_AB R27, R22, R23 ;  /* 0x00000017161b723e */ /* 0x000fe200000000ff */
[----:B------:R-:W-:Y:S01]  /*1e3b0*/  FADD.FTZ R22, R24, R3 ;  /* 0x0000000318167221 */ /* 0x000fe20000010000 */
[----:B------:R-:W-:Y:S01]  /*1e3c0*/  FADD.FTZ R7, R4, R7 ;  /* 0x0000000704077221 */ /* 0x000fe20000010000 */
[----:B------:R-:W-:Y:S02]  /*1e3d0*/  F2FP.F16.F32.PACK_AB R28, R5, R33 ;  /* 0x00000021051c723e */ /* 0x000fe400000000ff */
[----:B------:R-:W1:Y:S01]  /*1e3e0*/  MUFU.EX2 R5, R179 ;  /* 0x000000b300057308 */ /* 0x000e620000000800 */
[C---:B------:R-:W-:Y:S01]  /*1e3f0*/  FADD.FTZ R21, R0.reuse, R7 ;  /* 0x0000000700157221 */ /* 0x040fe20000010000 */
[----:B------:R-:W-:Y:S01]  /*1e400*/  F2FP.F16.F32.PACK_AB R49, R0, R4 ;  /* 0x000000040031723e */ /* 0x000fe200000000ff */
[----:B------:R-:W-:Y:S01]  /*1e410*/  FADD.FTZ R8, R26, R8 ;  /* 0x000000081a087221 */ /* 0x000fe20000010000 */
[----:B------:R-:W-:Y:S02]  /*1e420*/  F2FP.F16.F32.PACK_AB R25, R24, R25 ;  /* 0x000000191819723e */ /* 0x000fe400000000ff */
[----:B------:R-:W-:Y:S01]  /*1e430*/  MOV R94, R180 ;  /* 0x000000b4005e7202 */ /* 0x000fe20000000f00 */
[C---:B-1----:R-:W-:Y:S01]  /*1e440*/  FADD.FTZ R24, R5.reuse, R8 ;  /* 0x0000000805187221 */ /* 0x042fe20000010000 */
[----:B------:R-:W-:Y:S01]  /*1e450*/  F2FP.F16.F32.PACK_AB R26, R5, R26 ;  /* 0x0000001a051a723e */ /* 0x000fe200000000ff */
[----:B------:R-:W-:-:S02]  /*1e460*/  IMAD.MOV.U32 R110, RZ, RZ, R178 ;  /* 0x000000ffff6e7224 */ /* 0x000fc400078e00b2 */
[----:B------:R-:W-:Y:S02]  /*1e470*/  IMAD.MOV.U32 R180, RZ, RZ, R182 ;  /* 0x000000ffffb47224 */ /* 0x000fe400078e00b6 */
[----:B------:R-:W-:Y:S01]  /*1e480*/  IMAD.MOV.U32 R182, RZ, RZ, R109 ;  /* 0x000000ffffb67224 */ /* 0x000fe200078e006d */
[----:B------:R-:W-:Y:S01]  /*1e490*/  PRMT R36, R28, 0x7632, R36 ;  /* 0x000076321c247816 */ /* 0x000fe20000000024 */
[----:B------:R-:W-:Y:S01]  /*1e4a0*/  IMAD.MOV.U32 R109, RZ, RZ, R105 ;  /* 0x000000ffff6d7224 */ /* 0x000fe200078e0069 */
[----:B------:R-:W-:Y:S01]  /*1e4b0*/  MOV R105, R136 ;  /* 0x0000008800697202 */ /* 0x000fe20000000f00 */
[----:B------:R-:W-:Y:S02]  /*1e4c0*/  IMAD.MOV.U32 R136, RZ, RZ, R213 ;  /* 0x000000ffff887224 */ /* 0x000fe400078e00d5 */
[----:B------:R-:W-:Y:S02]  /*1e4d0*/  IMAD.MOV.U32 R213, RZ, RZ, R112 ;  /* 0x000000ffffd57224 */ /* 0x000fe400078e0070 */
[----:B--2---:R-:W-:Y:S01]  /*1e4e0*/  FFMA.FTZ R51, R51, R2, R48 ;  /* 0x0000000233337223 */ /* 0x004fe20000010030 */
[----:B---3--:R-:W-:-:S04]  /*1e4f0*/  LOP3.LUT R2, R11, R200, RZ, 0x3c, !PT ;  /* 0x000000c80b027212 */ /* 0x008fc800078e3cff */
[----:B------:R-:W-:-:S05]  /*1e500*/  LOP3.LUT R2, R2, R15, RZ, 0x3c, !PT ;  /* 0x0000000f02027212 */ /* 0x000fca00078e3cff */
[----:B------:R-:W-:-:S03]  /*1e510*/  IMAD.WIDE.U32 R2, R2, -0x326172a9, RZ ;  /* 0xcd9e8d5702027825 */ /* 0x000fc600078e00ff */
[----:B------:R-:W-:Y:S02]  /*1e520*/  LOP3.LUT R0, R245, R132, R2, 0x96, !PT ;  /* 0x00000084f5007212 */ /* 0x000fe400078e9602 */
[----:B----4-:R-:W-:Y:S01]  /*1e530*/  LOP3.LUT R6, R3, R139, R176, 0x96, !PT ;  /* 0x0000008b03067212 */ /* 0x010fe200078e96b0 */
[----:B------:R-:W-:Y:S01]  /*1e540*/  IMAD.MOV.U32 R112, RZ, RZ, R97 ;  /* 0x000000ffff707224 */ /* 0x000fe200078e0061 */
[----:B------:R-:W-:Y:S01]  /*1e550*/  PRMT R34, R30, 0x7632, R34 ;  /* 0x000076321e227816 */ /* 0x000fe20000000022 */
[----:B------:R-:W-:Y:S01]  /*1e560*/  IMAD.MOV.U32 R178, RZ, RZ, R181 ;  /* 0x000000ffffb27224 */ /* 0x000fe200078e00b5 */
[----:B------:R-:W2:Y:S01]  /*1e570*/  LDL.LU.64 R176, [R1+0xa0] ;  /* 0x0000a00001b07983 */ /* 0x000ea20000300a00 */
        /* <DEDUP_REMOVED lines=19> */
[----:B------:R-:W-:-:S04]  /*1e6b0*/  LOP3.LUT R6, R6, 0xffff, RZ, 0xc0, !PT ;  /* 0x0000ffff06067812 */ /* 0x000fc800078ec0ff */
[----:B------:R-:W-:Y:S02]  /*1e6c0*/  ISETP.GE.U32.AND P1, PT, R218, R6, PT ;  /* 0x00000006da00720c */ /* 0x000fe40003f26070 */
[--C-:B------:R-:W-:Y:S02]  /*1e6d0*/  SHF.R.U32.HI R6, RZ, 0x10, R0.reuse ;  /* 0x00000010ff067819 */ /* 0x100fe40000011600 */
[----:B------:R-:W-:Y:S02]  /*1e6e0*/  SHF.R.U32.HI R0, RZ, 0x18, R0 ;  /* 0x00000018ff007819 */ /* 0x000fe40000011600 */
[----:B------:R-:W-:Y:S02]  /*1e6f0*/  LOP3.LUT R6, R6, 0xff, RZ, 0xc0, !PT ;  /* 0x000000ff06067812 */ /* 0x000fe400078ec0ff */
[----:B------:R-:W-:Y:S02]  /*1e700*/  ISETP.GE.U32.AND P3, PT, R218, R0, PT ;  /* 0x00000000da00720c */ /* 0x000fe40003f66070 */
[----:B------:R-:W-:-:S02]  /*1e710*/  LOP3.LUT R0, R4, 0xff, RZ, 0xc0, !PT ;  /* 0x000000ff04007812 */ /* 0x000fc400078ec0ff */
[----:B------:R-:W-:Y:S02]  /*1e720*/  LOP3.LUT R20, R7, R110, R8, 0x96, !PT ;  /* 0x0000006e07147212 */ /* 0x000fe400078e9608 */
[C---:B------:R-:W-:Y:S01]  /*1e730*/  ISETP.GE.U32.AND P0, PT, R218.reuse, R6, PT ;  /* 0x00000006da00720c */ /* 0x040fe20003f06070 */
[----:B------:R-:W-:Y:S01]  /*1e740*/  MUFU.EX2 R8, R53 ;  /* 0x0000003500087308 */ /* 0x000fe20000000800 */
[----:B------:R-:W-:-:S07]  /*1e750*/  ISETP.GE.U32.AND P2, PT, R218, R0, PT ;  /* 0x00000000da00720c */ /* 0x000fce0003f46070 */
[----:B------:R-:W1:Y:S01]  /*1e760*/  MUFU.EX2 R6, R37 ;  /* 0x0000002500067308 */ /* 0x000e620000000800 */
[----:B------:R-:W-:-:S07]  /*1e770*/  SHF.R.U32.HI R9, RZ, 0x10, R4 ;  /* 0x00000010ff097819 */ /* 0x000fce0000011604 */
[----:B------:R-:W3:Y:S01]  /*1e780*/  MUFU.EX2 R7, R64 ;  /* 0x0000004000077308 */ /* 0x000ee20000000800 */
[----:B------:R-:W-:-:S07]  /*1e790*/  LOP3.LUT R11, R4, 0xffff, RZ, 0xc0, !PT ;  /* 0x0000ffff040b7812 */ /* 0x000fce00078ec0ff */
[----:B------:R-:W4:Y:S01]  /*1e7a0*/  MUFU.EX2 R0, R38 ;  /* 0x0000002600007308 */ /* 0x000f220000000800 */
[----:B------:R-:W-:Y:S02]  /*1e7b0*/  SHF.R.U32.HI R4, RZ, 0x18, R4 ;  /* 0x00000018ff047819 */ /* 0x000fe40000011604 */
[----:B------:R-:W-:Y:S02]  /*1e7c0*/  LOP3.LUT R5, R9, 0xff, RZ, 0xc0, !PT ;  /* 0x000000ff09057812 */ /* 0x000fe400078ec0ff */
[----:B------:R-:W-:Y:S01]  /*1e7d0*/  ISETP.GE.U32.AND P4, PT, R218, R4, PT ;  /* 0x00000004da00720c */ /* 0x000fe20003f86070 */
[----:B-1----:R-:W-:Y:S01]  /*1e7e0*/  FADD.FTZ R4, R6, R21 ;  /* 0x0000001506047221 */ /* 0x002fe20000010000 */
[----:B------:R-:W-:Y:S01]  /*1e7f0*/  ISETP.GE.U32.AND P5, PT, R218, R5, PT ;  /* 0x00000005da00720c */ /* 0x000fe20003fa6070 */
[----:B------:R-:W-:Y:S01]  /*1e800*/  FADD.FTZ R5, R8, R22 ;  /* 0x0000001608057221 */ /* 0x000fe20000010000 */
[----:B------:R-:W-:-:S03]  /*1e810*/  PRMT R37, R28, 0x7610, R37 ;  /* 0x000076101c257816 */ /* 0x000fc60000000025 */
[----:B---3--:R-:W-:Y:S02]  /*1e820*/  FADD.FTZ R29, R7, R5 ;  /* 0x00000005071d7221 */ /* 0x008fe40000010000 */
[----:B------:R-:W-:Y:S02]  /*1e830*/  @!P6 HADD2 R39, -R37.H0_H0, -RZ.H0_H0 ;  /* 0xa00000ff2527e230 */ /* 0x000fe40000000900 */
[C---:B----4-:R-:W-:Y:S01]  /*1e840*/  FADD.FTZ R42, R0.reuse, R4 ;  /* 0x00000004002a7221 */ /* 0x050fe20000010000 */
[----:B------:R-:W-:Y:S01]  /*1e850*/  F2FP.F16.F32.PACK_AB R45, R0, R6 ;  /* 0x00000006002d723e */ /* 0x000fe200000000ff */
[----:B------:R-:W-:Y:S01]  /*1e860*/  IMAD.WIDE.U32 R4, R20, -0x2daee0ad, RZ ;  /* 0xd2511f5314047825 */ /* 0x000fe200078e00ff */
[----:B------:R-:W-:Y:S02]  /*1e870*/  SHF.R.U32.HI R6, RZ, 0x8, R11 ;  /* 0x00000008ff067819 */ /* 0x000fe4000001160b */
[----:B------:R-:W-:Y:S02]  /*1e880*/  PRMT R97, R37, 0x5410, R36 ;  /* 0x0000541025617816 */ /* 0x000fe40000000024 */
[----:B------:R-:W-:-:S02]  /*1e890*/  LOP3.LUT R6, R6, 0xffff, RZ, 0xc0, !PT ;  /* 0x0000ffff06067812 */ /* 0x000fc400078ec0ff */
[----:B------:R-:W-:Y:S02]  /*1e8a0*/  LOP3.LUT R0, R5, R247, R10, 0x96, !PT ;  /* 0x000000f705007212 */ /* 0x000fe400078e960a */
[----:B------:R-:W-:Y:S02]  /*1e8b0*/  @!P6 PRMT R37, R39, 0x5410, RZ ;  /* 0x000054102725e816 */ /* 0x000fe400000000ff */
[----:B------:R-:W-:Y:S02]  /*1e8c0*/  ISETP.GE.U32.AND P6, PT, R218, R6, PT ;  /* 0x00000006da00720c */ /* 0x000fe40003fc6070 */
[----:B------:R-:W-:Y:S01]  /*1e8d0*/  SHF.R.U32.HI R6, RZ, 0x10, R0 ;  /* 0x00000010ff067819 */ /* 0x000fe20000011600 */
[----:B------:R-:W-:Y:S01]  /*1e8e0*/  @!P1 HADD2 R40, -R36.H0_H0, -RZ.H0_H0 ;  /* 0xa00000ff24289230 */ /* 0x000fe20000000900 */
[----:B------:R-:W-:Y:S02]  /*1e8f0*/  F2FP.F16.F32.PACK_AB R9, R7, R8 ;  /* 0x000000080709723e */ /* 0x000fe400000000ff */
[----:B------:R-:W-:Y:S01]  /*1e900*/  LOP3.LUT R6, R6, 0xff, RZ, 0xc0, !PT ;  /* 0x000000ff06067812 */ /* 0x000fe200078ec0ff */
[----:B------:R-:W1:Y:S01]  /*1e910*/  MUFU.EX2 R7, R184 ;  /* 0x000000b800077308 */ /* 0x000e620000000800 */
[----:B------:R-:W-:-:S02]  /*1e920*/  @!P1 PRMT R36, R40, 0x5410, RZ ;  /* 0x0000541028249816 */ /* 0x000fc400000000ff */
[----:B------:R-:W-:Y:S01]  /*1e930*/  ISETP.GE.U32.AND P1, PT, R218, R6, PT ;  /* 0x00000006da00720c */ /* 0x000fe20003f26070 */
[----:B------:R-:W-:Y:S02]  /*1e940*/  IMAD.MOV.U32 R181, RZ, RZ, R183 ;  /* 0x000000ffffb57224 */ /* 0x000fe400078e00b7 */
[----:B------:R-:W-:Y:S01]  /*1e950*/  @!P3 HADD2 R41, -R34.H0_H0, -RZ.H0_H0 ;  /* 0xa00000ff2229b230 */ /* 0x000fe20000000900 */
[----:B------:R-:W-:Y:S01]  /*1e960*/  PRMT R35, R30, 0x7610, R35 ;  /* 0x000076101e237816 */ /* 0x000fe20000000023 */
[----:B------:R-:W3:Y:S01]  /*1e970*/  MUFU.EX2 R6, R185 ;  /* 0x000000b900067308 */ /* 0x000ee20000000800 */
[----:B------:R-:W-:Y:S01]  /*1e980*/  IMAD.MOV.U32 R183, RZ, RZ, R108 ;  /* 0x000000ffffb77224 */ /* 0x000fe200078e006c */
[----:B------:R-:W-:Y:S01]  /*1e990*/  LOP3.LUT R8, R0, 0xff, RZ, 0xc0, !PT ;  /* 0x000000ff00087812 */ /* 0x000fe200078ec0ff */
[----:B------:R-:W-:Y:S02]  /*1e9a0*/  IMAD.MOV.U32 R108, RZ, RZ, R104 ;  /* 0x000000ffff6c7224 */ /* 0x000fe400078e0068 */
[----:B------:R-:W-:Y:S01]  /*1e9b0*/  IMAD.MOV.U32 R104, RZ, RZ, R83 ;  /* 0x000000ffff687224 */ /* 0x000fe200078e0053 */
[----:B------:R-:W-:Y:S01]  /*1e9c0*/  PRMT R83, R35, 0x5410, R34 ;  /* 0x0000541023537816 */ /* 0x000fe20000000022 */
[----:B------:R-:W-:Y:S01]  /*1e9d0*/  @!P0 HADD2 R43, -R35.H0_H0, -RZ.H0_H0 ;  /* 0xa00000ff232b8230 */ /* 0x000fe20000000900 */
[----:B------:R-:W-:-:S02]  /*1e9e0*/  @!P3 PRMT R34, R41, 0x5410, RZ ;  /* 0x000054102922b816 */ /* 0x000fc400000000ff */
[C---:B------:R-:W-:Y:S02]  /*1e9f0*/  ISETP.GE.U32.AND P3, PT, R218.reuse, R8, PT ;  /* 0x00000008da00720c */ /* 0x040fe40003f66070 */
[----:B------:R-:W-:Y:S02]  /*1ea00*/  SHF.R.U32.HI R8, RZ, 0x18, R0 ;  /* 0x00000018ff087819 */ /* 0x000fe40000011600 */
[----:B------:R-:W-:Y:S02]  /*1ea10*/  @!P0 PRMT R35, R43, 0x5410, RZ ;  /* 0x000054102b238816 */ /* 0x000fe400000000ff */
[----:B------:R-:W-:Y:S01]  /*1ea20*/  ISETP.GE.U32.AND P0, PT, R218, R8, PT ;  /* 0x00000008da00720c */ /* 0x000fe20003f06070 */
[----:B-1----:R-:W-:-:S04]  /*1ea30*/  FADD.FTZ R8, R7, R24 ;  /* 0x0000001807087221 */ /* 0x002fc80000010000 */
[----:B---3--:R-:W-:-:S05]  /*1ea40*/  FADD.FTZ R8, R6, R8 ;  /* 0x0000000806087221 */ /* 0x008fca0000010000 */
[----:B------:R1:W-:Y:S04]  /*1ea50*/  STL [R1+0xac], R8 ;  /* 0x0000ac0801007387 */ /* 0x0003e80000100800 */
[----:B------:R-:W3:Y:S04]  /*1ea60*/  LDL.LU.64 R10, [R1+0x38] ;  /* 0x00003800010a7983 */ /* 0x000ee80000300a00 */
[----:B------:R-:W4:Y:S04]  /*1ea70*/  LDL.LU.64 R244, [R1+0x30] ;  /* 0x0000300001f47983 */ /* 0x000f280000300a00 */
[----:B------:R-:W4:Y:S04]  /*1ea80*/  LDL R179, [R1+0x12c] ;  /* 0x00012c0001b37983 */ /* 0x000f280000100800 */
[----:B------:R-:W4:Y:S01]  /*1ea90*/  LDL R137, [R1+0xdc] ;  /* 0x0000dc0001897983 */ /* 0x000f220000100800 */
[----:B------:R-:W-:-:S02]  /*1eaa0*/  LOP3.LUT R0, R0, 0xffff, RZ, 0xc0, !PT ;  /* 0x0000ffff00007812 */ /* 0x000fc400078ec0ff */
[C---:B------:R-:W-:Y:S02]  /*1eab0*/  PRMT R33, R27.reuse, 0x7610, R33 ;  /* 0x000076101b217816 */ /* 0x040fe40000000021 */
[----:B------:R-:W-:Y:S02]  /*1eac0*/  SHF.R.U32.HI R0, RZ, 0x8, R0 ;  /* 0x00000008ff007819 */ /* 0x000fe40000011600 */
[----:B------:R-:W-:Y:S01]  /*1ead0*/  PRMT R32, R27, 0x7632, R32 ;  /* 0x000076321b207816 */ /* 0x000fe20000000020 */
[----:B------:R-:W-:Y:S01]  /*1eae0*/  @!P2 HADD2 R44, -R33.H0_H0, -RZ.H0_H0 ;  /* 0xa00000ff212ca230 */ /* 0x000fe20000000900 */
[----:B------:R-:W-:Y:S02]  /*1eaf0*/  LOP3.LUT R0, R0, 0xffff, RZ, 0xc0, !PT ;  /* 0x0000ffff00007812 */ /* 0x000fe400078ec0ff */
[----:B------:R-:W-:Y:S02]  /*1eb00*/  PRMT R38, R26, 0x7632, R38 ;  /* 0x000076321a267816 */ /* 0x000fe40000000026 */
[----:B------:R-:W-:-:S02]  /*1eb10*/  LOP3.LUT R24, R4, 0xffff, RZ, 0xc0, !PT ;  /* 0x0000ffff04187812 */ /* 0x000fc400078ec0ff */
[--C-:B------:R-:W-:Y:S02]  /*1eb20*/  SHF.R.U32.HI R22, RZ, 0x10, R4.reuse ;  /* 0x00000010ff167819 */ /* 0x100fe40000011604 */
[----:B------:R-:W-:Y:S02]  /*1eb30*/  SHF.R.U32.HI R20, RZ, 0x18, R4 ;  /* 0x00000018ff147819 */ /* 0x000fe40000011604 */
[----:B------:R-:W-:Y:S02]  /*1eb40*/  PRMT R39, R26, 0x7610, R39 ;  /* 0x000076101a277816 */ /* 0x000fe40000000027 */
[----:B------:R-:W-:Y:S02]  /*1eb50*/  F2FP.F16.F32.PACK_AB R27, R6, R7 ;  /* 0x00000007061b723e */ /* 0x000fe400000000ff */
[----:B------:R-:W-:Y:S02]  /*1eb60*/  PRMT R239, R39, 0x5410, R38 ;  /* 0x0000541027ef7816 */ /* 0x000fe40000000026 */
[----:B------:R-:W-:-:S02]  /*1eb70*/  PRMT R41, R9, 0x7610, R41 ;  /* 0x0000761009297816 */ /* 0x000fc40000000029 */
[----:B------:R-:W-:Y:S01]  /*1eb80*/  PRMT R40, R9, 0x7632, R40 ;  /* 0x0000763209287816 */ /* 0x000fe20000000028 */
[----:B------:R-:W-:Y:S02]  /*1eb90*/  @!P6 HADD2 R58, -R32.H0_H0, -RZ.H0_H0 ;  /* 0xa00000ff203ae230 */ /* 0x000fe40000000900 */
[----:B------:R-:W-:Y:S01]  /*1eba0*/  @!P1 HADD2 R67, -R41.H0_H0, -RZ.H0_H0 ;  /* 0xa00000ff29439230 */ /* 0x000fe20000000900 */
[----:B------:R-:W-:Y:S01]  /*1ebb0*/  PRMT R30, R25, 0x7632, R30 ;  /* 0x00007632191e7816 */ /* 0x000fe2000000001e */
[----:B--2---:R-:W-:Y:S02]  /*1ebc0*/  IMAD.MOV.U32 R177, RZ, RZ, R192 ;  /* 0x000000ffffb17224 */ /* 0x004fe400078e00c0 */
[----:B------:R-:W-:Y:S02]  /*1ebd0*/  IMAD.MOV.U32 R192, RZ, RZ, R121 ;  /* 0x000000ffffc07224 */ /* 0x000fe400078e0079 */
[----:B------:R-:W-:Y:S01]  /*1ebe0*/  IMAD.MOV.U32 R121, RZ, RZ, R193 ;  /* 0x000000ffff797224 */ /* 0x000fe200078e00c1 */
[----:B------:R-:W-:-:S02]  /*1ebf0*/  MOV R193, R82 ;  /* 0x0000005200c17202 */ /* 0x000fc40000000f00 */
[----:B------:R-:W-:Y:S02]  /*1ec00*/  PRMT R82, R33, 0x5410, R32 ;  /* 0x0000541021527816 */ /* 0x000fe40000000020 */
[----:B------:R-:W-:Y:S02]  /*1ec10*/  @!P2 PRMT R33, R44, 0x5410, RZ ;  /* 0x000054102c21a816 */ /* 0x000fe400000000ff */
[----:B------:R-:W-:Y:S02]  /*1ec20*/  ISETP.GE.U32.AND P2, PT, R218, R0, PT ;  /* 0x00000000da00720c */ /* 0x000fe40003f46070 */
[----:B------:R-:W-:Y:S02]  /*1ec30*/  LOP3.LUT R23, R3, R139, R176, 0x96, !PT ;  /* 0x0000008b03177212 */ /* 0x000fe400078e96b0 */
[----:B------:R-:W-:-:S03]  /*1ec40*/  LOP3.LUT R0, R4, 0xff, RZ, 0xc0, !PT ;  /* 0x000000ff04007812 */ /* 0x000fc600078ec0ff */
[----:B------:R-:W-:-:S06]  /*1ec50*/  IMAD.WIDE.U32 R4, R23, -0x2daee0ad, RZ ;  /* 0xd2511f5317047825 */ /* 0x000fcc00078e00ff */
[----:B------:R-:W-:-:S05]  /*1ec60*/  @!P2 HADD2 R68, -R38.H0_H0, -RZ.H0_H0 ;  /* 0xa00000ff2644a230 */ /* 0x000fca0000000900 */
[----:B------:R-:W-:Y:S02]  /*1ec70*/  @!P2 PRMT R38, R68, 0x5410, RZ ;  /* 0x000054104426a816 */ /* 0x000fe400000000ff */
[----:B------:R-:W-:Y:S02]  /*1ec80*/  ISETP.GE.U32.AND P2, PT, R218, R0, PT ;  /* 0x00000000da00720c */ /* 0x000fe40003f46070 */
[----:B------:R-:W-:Y:S01]  /*1ec90*/  @!P6 PRMT R32, R58, 0x5410, RZ ;  /* 0x000054103a20e816 */ /* 0x000fe200000000ff */
[----:B------:R-:W-:Y:S02]  /*1eca0*/  IMAD.MOV.U32 R176, RZ, RZ, R195 ;  /* 0x000000ffffb07224 */ /* 0x000fe400078e00c3 */
[----:B------:R-:W-:Y:S01]  /*1ecb0*/  IMAD.MOV.U32 R195, RZ, RZ, R238 ;  /* 0x000000ffffc37224 */ /* 0x000fe200078e00ee */
[----:B------:R-:W-:Y:S02]  /*1ecc0*/  PRMT R238, R41, 0x5410, R40 ;  /* 0x0000541029ee7816 */ /* 0x000fe40000000028 */
[----:B------:R-:W-:Y:S01]  /*1ecd0*/  @!P1 PRMT R41, R67, 0x5410, RZ ;  /* 0x0000541043299816 */ /* 0x000fe200000000ff */
[----:B------:R-:W-:Y:S01]  /*1ece0*/  @!P4 HADD2 R63, -R30.H0_H0, -RZ.H0_H0 ;  /* 0xa00000ff1e3fc230 */ /* 0x000fe20000000900 */
[----:B------:R-:W-:Y:S01]  /*1ecf0*/  PRMT R31, R25, 0x7610, R31 ;  /* 0x00007610191f7816 */ /* 0x000fe2000000001f */
[----:B------:R-:W-:-:S03]  /*1ed00*/  @!P0 HADD2 R62, -R40.H0_H0, -RZ.H0_H0 ;  /* 0xa00000ff283e8230 */ /* 0x000fc60000000900 */
[----:B------:R-:W-:Y:S02]  /*1ed10*/  PRMT R64, R31, 0x5410, R30 ;  /* 0x000054101f407816 */ /* 0x000fe4000000001e */
[----:B------:R-:W-:Y:S02]  /*1ed20*/  @!P4 PRMT R30, R63, 0x5410, RZ ;  /* 0x000054103f1ec816 */ /* 0x000fe400000000ff */
[----:B------:R-:W-:Y:S01]  /*1ed30*/  @!P0 PRMT R40, R62, 0x5410, RZ ;  /* 0x000054103e288816 */ /* 0x000fe200000000ff */
[----:B------:R-:W-:-:S05]  /*1ed40*/  @!P3 HADD2 R69, -R39.H0_H0, -RZ.H0_H0 ;  /* 0xa00000ff2745b230 */ /* 0x000fca0000000900 */
[----:B------:R-:W-:Y:S01]  /*1ed50*/  @!P3 PRMT R39, R69, 0x5410, RZ ;  /* 0x000054104527b816 */ /* 0x000fe200000000ff */
[----:B------:R-:W-:Y:S01]  /*1ed60*/  @!P5 HADD2 R59, -R31.H0_H0, -RZ.H0_H0 ;  /* 0xa00000ff1f3bd230 */ /* 0x000fe20000000900 */
[----:B------:R-:W-:Y:S01]  /*1ed70*/  PRMT R26, R27, 0x7632, R26 ;  /* 0x000076321b1a7816 */ /* 0x000fe2000000001a */
[----:B------:R-:W-:-:S03]  /*1ed80*/  @!P2 HADD2 R72, -R27.H0_H0, -RZ.H0_H0 ;  /* 0xa00000ff1b48a230 */ /* 0x000fc60000000900 */
[----:B------:R-:W-:Y:S02]  /*1ed90*/  @!P5 PRMT R31, R59, 0x5410, RZ ;  /* 0x000054103b1fd816 */ /* 0x000fe400000000ff */
[----:B------:R-:W-:Y:S02]  /*1eda0*/  ISETP.GE.U32.AND P5, PT, R218, R20, PT ;  /* 0x00000014da00720c */ /* 0x000fe40003fa6070 */
[----:B---3--:R-:W-:Y:S02]  /*1edb0*/  LOP3.LUT R6, R5, R232, R10, 0x96, !PT ;  /* 0x000000e805067212 */ /* 0x008fe400078e960a */
[----:B----4-:R-:W-:-:S03]  /*1edc0*/  LOP3.LUT R0, R245, R132, R2, 0x96, !PT ;  /* 0x00000084f5007212 */ /* 0x010fc600078e9602 */
[----:B------:R-:W-:-:S04]  /*1edd0*/  IMAD.WIDE.U32 R6, R6, -0x326172a9, RZ ;  /* 0xcd9e8d5706067825 */ /* 0x000fc800078e00ff */
[----:B-1----:R-:W-:Y:S01]  /*1ede0*/  IMAD.WIDE.U32 R8, R0, -0x2daee0ad, RZ ;  /* 0xd2511f5300087825 */ /* 0x002fe200078e00ff */
[----:B------:R-:W-:-:S04]  /*1edf0*/  LOP3.LUT R0, R7, R94, R244, 0x96, !PT ;  /* 0x0000005e07007212 */ /* 0x000fc800078e96f4 */
[----:B------:R-:W-:Y:S01]  /*1ee00*/  LOP3.LUT R9, R9, R95, R4, 0x96, !PT ;  /* 0x0000005f09097212 */ /* 0x000fe200078e9604 */
[----:B------:R-:W-:-:S05]  /*1ee10*/  IMAD.WIDE.U32 R4, R0, -0x2daee0ad, RZ ;  /* 0xd2511f5300047825 */ /* 0x000fca00078e00ff */
[----:B------:R-:W-:Y:S01]  /*1ee20*/  LOP3.LUT R7, R5, R106, R8, 0x96, !PT ;  /* 0x0000006a05077212 */ /* 0x000fe200078e9608 */
[----:B------:R-:W-:-:S05]  /*1ee30*/  IMAD.WIDE.U32 R8, R9, -0x326172a9, RZ ;  /* 0xcd9e8d5709087825 */ /* 0x000fca00078e00ff */
[----:B------:R-:W-:-:S05]  /*1ee40*/  LOP3.LUT R0, R9, R233, R6, 0x96, !PT ;  /* 0x000000e909007212 */ /* 0x000fca00078e9606 */
[----:B------:R-:W-:-:S05]  /*1ee50*/  IMAD.WIDE.U32 R10, R0, -0x2daee0ad, RZ ;  /* 0xd2511f53000a7825 */ /* 0x000fca00078e00ff */
[----:B------:R-:W-:Y:S01]  /*1ee60*/  LOP3.LUT R0, R11, R107, R4, 0x96, !PT ;  /* 0x0000006b0b007212 */ /* 0x000fe200078e9604 */
[----:B------:R-:W-:-:S04]  /*1ee70*/  IMAD.WIDE.U32 R6, R7, -0x326172a9, RZ ;  /* 0xcd9e8d5707067825 */ /* 0x000fc800078e00ff */
[----:B------:R-:W-:Y:S01]  /*1ee80*/  IMAD.WIDE.U32 R4, R0, -0x326172a9, RZ ;  /* 0xcd9e8d5700047825 */ /* 0x000fe200078e00ff */
[----:B------:R-:W-:Y:S02]  /*1ee90*/  LOP3.LUT R8, R7, R110, R8, 0x96, !PT ;  /* 0x0000006e07087212 */ /* 0x000fe400078e9608 */
[----:B------:R-:W-:Y:S02]  /*1eea0*/  LOP3.LUT R0, R4, 0xff, RZ, 0xc0, !PT ;  /* 0x000000ff04007812 */ /* 0x000fe400078ec0ff */
[--C-:B------:R-:W-:Y:S02]  /*1eeb0*/  SHF.R.U32.HI R7, RZ, 0x10, R4.reuse ;  /* 0x00000010ff077819 */ /* 0x100fe40000011604 */
[----:B------:R-:W-:Y:S02]  /*1eec0*/  ISETP.GE.U32.AND P6, PT, R218, R0, PT ;  /* 0x00000000da00720c */ /* 0x000fe40003fc6070 */
[----:B------:R-:W-:Y:S02]  /*1eed0*/  LOP3.LUT R9, R4, 0xffff, RZ, 0xc0, !PT ;  /* 0x0000ffff04097812 */ /* 0x000fe400078ec0ff */
[----:B------:R-:W-:-:S02]  /*1eee0*/  SHF.R.U32.HI R0, RZ, 0x18, R4 ;  /* 0x00000018ff007819 */ /* 0x000fc40000011604 */
[----:B------:R-:W-:Y:S02]  /*1eef0*/  LOP3.LUT R4, R7, 0xff, RZ, 0xc0, !PT ;  /* 0x000000ff07047812 */ /* 0x000fe400078ec0ff */
[----:B------:R-:W-:Y:S02]  /*1ef00*/  LOP3.LUT R6, R5, R250, R6, 0x96, !PT ;  /* 0x000000fa05067212 */ /* 0x000fe400078e9606 */
[----:B------:R-:W-:Y:S01]  /*1ef10*/  ISETP.GE.U32.AND P1, PT, R218, R4, PT ;  /* 0x00000004da00720c */ /* 0x000fe20003f26070 */
[----:B------:R-:W-:Y:S01]  /*1ef20*/  IMAD.WIDE.U32 R4, R8, -0x2daee0ad, RZ ;  /* 0xd2511f5308047825 */ /* 0x000fe200078e00ff */
[----:B------:R-:W1:Y:S01]  /*1ef30*/  MUFU.EX2 R7, R80 ;  /* 0x0000005000077308 */ /* 0x000e620000000800 */
[----:B------:R-:W-:Y:S02]  /*1ef40*/  ISETP.GE.U32.AND P4, PT, R218, R0, PT ;  /* 0x00000000da00720c */ /* 0x000fe40003f86070 */
[C---:B------:R-:W-:Y:S02]  /*1ef50*/  LOP3.LUT R8, R4.reuse, 0xff, RZ, 0xc0, !PT ;  /* 0x000000ff04087812 */ /* 0x040fe400078ec0ff */
[----:B------:R-:W-:-:S02]  /*1ef60*/  LOP3.LUT R23, R4, 0xffff, RZ, 0xc0, !PT ;  /* 0x0000ffff04177812 */ /* 0x000fc400078ec0ff */
[--C-:B------:R-:W-:Y:S02]  /*1ef70*/  SHF.R.U32.HI R25, RZ, 0x10, R4.reuse ;  /* 0x00000010ff197819 */ /* 0x100fe40000011604 */
[----:B------:R-:W-:Y:S02]  /*1ef80*/  SHF.R.U32.HI R21, RZ, 0x18, R4 ;  /* 0x00000018ff157819 */ /* 0x000fe40000011604 */
[----:B------:R-:W2:Y:S01]  /*1ef90*/  MUFU.EX2 R4, R81 ;  /* 0x0000005100047308 */ /* 0x000ea20000000800 */
[----:B------:R-:W-:Y:S02]  /*1efa0*/  LOP3.LUT R0, R5, R247, R10, 0x96, !PT ;  /* 0x000000f705007212 */ /* 0x000fe400078e960a */
[----:B------:R-:W-:Y:S01]  /*1efb0*/  LOP3.LUT R5, R22, 0xff, RZ, 0xc0, !PT ;  /* 0x000000ff16057812 */ /* 0x000fe200078ec0ff */
[----:B------:R-:W-:-:S03]  /*1efc0*/  IMAD.WIDE.U32 R10, R179, -0x326172a9, RZ ;  /* 0xcd9e8d57b30a7825 */ /* 0x000fc600078e00ff */
[----:B------:R-:W-:Y:S02]  /*1efd0*/  ISETP.GE.U32.AND P0, PT, R218, R5, PT ;  /* 0x00000005da00720c */ /* 0x000fe40003f06070 */
[----:B------:R-:W-:Y:S02]  /*1efe0*/  SHF.R.U32.HI R5, RZ, 0x8, R24 ;  /* 0x00000008ff057819 */ /* 0x000fe40000011618 */
[----:B------:R-:W-:Y:S02]  /*1eff0*/  LOP3.LUT R44, R3, R139, R10, 0x96, !PT ;  /* 0x0000008b032c7212 */ /* 0x000fe400078e960a */
[----:B------:R-:W-:Y:S01]  /*1f000*/  LOP3.LUT R3, R5, 0xffff, RZ, 0xc0, !PT ;  /* 0x0000ffff05037812 */ /* 0x000fe200078ec0ff */
[----:B-1----:R-:W-:-:S03]  /*1f010*/  FADD.FTZ R5, R7, R29 ;  /* 0x0000001d07057221 */ /* 0x002fc60000010000 */
[----:B------:R-:W-:Y:S01]  /*1f020*/  ISETP.GE.U32.AND P3, PT, R218, R3, PT ;  /* 0x00000003da00720c */ /* 0x000fe20003f66070 */
[C---:B--2---:R-:W-:Y:S01]  /*1f030*/  FADD.FTZ R3, R4.reuse, R5 ;  /* 0x0000000504037221 */ /* 0x044fe20000010000 */
[----:B------:R-:W-:-:S04]  /*1f040*/  F2FP.F16.F32.PACK_AB R4, R4, R7 ;  /* 0x000000070404723e */ /* 0x000fc800000000ff */
[----:B------:R1:W-:Y:S01]  /*1f050*/  STL [R1+0x84], R3 ;  /* 0x0000840301007387 */ /* 0x0003e20000100800 */
[----:B------:R-:W-:Y:S01]  /*1f060*/  PRMT R29, R4, 0x7610, R29 ;  /* 0x00007610041d7816 */ /* 0x000fe2000000001d */
[----:B------:R-:W-:Y:S02]  /*1f070*/  IMAD.MOV.U32 R139, RZ, RZ, R192 ;  /* 0x000000ffff8b7224 */ /* 0x000fe400078e00c0 */
[----:B------:R-:W-:Y:S01]  /*1f080*/  IMAD.MOV.U32 R192, RZ, RZ, R221 ;  /* 0x000000ffffc07224 */ /* 0x000fe200078e00dd */
[----:B------:R-:W-:Y:S01]  /*1f090*/  PRMT R221, R27, 0x5410, R26 ;  /* 0x000054101bdd7816 */ /* 0x000fe2000000001a */
[----:B------:R-:W-:Y:S01]  /*1f0a0*/  @!P0 HADD2 R71, -R29.H0_H0, -RZ.H0_H0 ;  /* 0xa00000ff1d478230 */ /* 0x000fe20000000900 */
[----:B------:R-:W-:Y:S02]  /*1f0b0*/  @!P2 PRMT R27, R72, 0x5410, RZ ;  /* 0x00005410481ba816 */ /* 0x000fe400000000ff */
[----:B------:R-:W-:Y:S02]  /*1f0c0*/  PRMT R28, R4, 0x7632, R28 ;  /* 0x00007632041c7816 */ /* 0x000fe4000000001c */
[----:B------:R-:W-:Y:S01]  /*1f0d0*/  LOP3.LUT R43, R137, R11, RZ, 0x3c, !PT ;  /* 0x0000000b892b7212 */ /* 0x000fe200078e3cff */
[----:B------:R-:W-:Y:S01]  /*1f0e0*/  IMAD.MOV.U32 R137, RZ, RZ, R220 ;  /* 0x000000ffff897224 */ /* 0x000fe200078e00dc */
[----:B------:R-:W-:-:S02]  /*1f0f0*/  PRMT R220, R29, 0x5410, R28 ;  /* 0x000054101ddc7816 */ /* 0x000fc4000000001c */
[----:B-1----:R-:W-:-:S04]  /*1f100*/  SHF.R.U32.HI R3, RZ, 0x8, R9 ;  /* 0x00000008ff037819 */ /* 0x002fc80000011609 */
[----:B------:R-:W-:-:S04]  /*1f110*/  LOP3.LUT R3, R3, 0xffff, RZ, 0xc0, !PT ;  /* 0x0000ffff03037812 */ /* 0x000fc800078ec0ff */
[----:B------:R-:W-:Y:S02]  /*1f120*/  ISETP.GE.U32.AND P2, PT, R218, R3, PT ;  /* 0x00000003da00720c */ /* 0x000fe40003f46070 */
[----:B------:R-:W-:Y:S02]  /*1f130*/  LOP3.LUT R3, R6, 0xff, RZ, 0xc0, !PT ;  /* 0x000000ff06037812 */ /* 0x000fe400078ec0ff */
[----:B------:R-:W-:Y:S02]  /*1f140*/  @!P0 PRMT R29, R71, 0x5410, RZ ;  /* 0x00005410471d8816 */ /* 0x000fe400000000ff */
[----:B------:R-:W-:Y:S02]  /*1f150*/  ISETP.GE.U32.AND P0, PT, R218, R3, PT ;  /* 0x00000003da00720c */ /* 0x000fe40003f06070 */
[----:B------:R-:W-:Y:S01]  /*1f160*/  LOP3.LUT R3, R6, 0xffff, RZ, 0xc0, !PT ;  /* 0x0000ffff06037812 */ /* 0x000fe200078ec0ff */
[----:B------:R-:W-:-:S03]  /*1f170*/  @!P5 HADD2 R73, -R28.H0_H0, -RZ.H0_H0 ;  /* 0xa00000ff1c49d230 */ /* 0x000fc60000000900 */
[----:B------:R-:W-:Y:S01]  /*1f180*/  SHF.R.U32.HI R3, RZ, 0x8, R3 ;  /* 0x00000008ff037819 */ /* 0x000fe20000011603 */
[----:B------:R-:W1:Y:S03]  /*1f190*/  MUFU.EX2 R4, R66 ;  /* 0x0000004200047308 */ /* 0x000e660000000800 */
[----:B------:R-:W-:Y:S02]  /*1f1a0*/  LOP3.LUT R3, R3, 0xffff, RZ, 0xc0, !PT ;  /* 0x0000ffff03037812 */ /* 0x000fe400078ec0ff */
[----:B------:R-:W-:Y:S02]  /*1f1b0*/  @!P5 PRMT R28, R73, 0x5410, RZ ;  /* 0x00005410491cd816 */ /* 0x000fe400000000ff */
[----:B------:R-:W-:Y:S02]  /*1f1c0*/  ISETP.GE.U32.AND P5, PT, R218, R3, PT ;  /* 0x00000003da00720c */ /* 0x000fe40003fa6070 */
[----:B------:R-:W2:Y:S01]  /*1f1d0*/  MUFU.EX2 R3, R65 ;  /* 0x0000004100037308 */ /* 0x000ea20000000800 */
[----:B-1----:R-:W-:-:S04]  /*1f1e0*/  FADD.FTZ R5, R4, R42 ;  /* 0x0000002a04057221 */ /* 0x002fc80000010000 */
[----:B--2---:R-:W-:-:S05]  /*1f1f0*/  FADD.FTZ R5, R3, R5 ;  /* 0x0000000503057221 */ /* 0x004fca0000010000 */
[----:B------:R-:W-:Y:S04]  /*1f200*/  STL [R1+0x80], R5 ;  /* 0x0000800501007387 */ /* 0x000fe80000100800 */
[----:B------:R-:W2:Y:S01]  /*1f210*/  LDL R185, [R1+0xd4] ;  /* 0x0000d40001b97983 */ /* 0x000ea20000100800 */
[C---:B------:R-:W-:Y:S02]  /*1f220*/  PRMT R10, R50.reuse, 0x7632, R10 ;  /* 0x00007632320a7816 */ /* 0x040fe4000000000a */
[----:B------:R-:W-:-:S03]  /*1f230*/  PRMT R11, R50, 0x7610, R11 ;  /* 0x00007610320b7816 */ /* 0x000fc6000000000b */
[----:B------:R-:W-:Y:S01]  /*1f240*/  @!P5 HADD2 R75, -R10.H0_H0, -RZ.H0_H0 ;  /* 0xa00000ff0a4bd230 */ /* 0x000fe20000000900 */
[----:B------:R-:W-:Y:S01]  /*1f250*/  PRMT R53, R11, 0x5410, R10 ;  /* 0x000054100b357816 */ /* 0x000fe2000000000a */
[----:B------:R-:W-:Y:S03]  /*1f260*/  ST.E.U16 desc[UR4][R12.64+-0x100], R37 ;  /* 0xffff00250c007985 */ /* 0x000fe6000c101504 */
[----:B------:R-:W-:Y:S01]  /*1f270*/  @!P5 PRMT R10, R75, 0x5410, RZ ;  /* 0x000054104b0ad816 */ /* 0x000fe200000000ff */
[----:B------:R1:W-:Y:S04]  /*1f280*/  ST.E.U16 desc[UR4][R12.64+-0xfe], R36 ;  /* 0xffff02240c007985 */ /* 0x0003e8000c101504 */
[----:B------:R-:W-:Y:S04]  /*1f290*/  ST.E.U16 desc[UR4][R18.64+-0x100], R35 ;  /* 0xffff002312007985 */ /* 0x000fe8000c101504 */
[----:B------:R-:W-:Y:S04]  /*1f2a0*/  ST.E.U16 desc[UR4][R18.64+-0xfe], R34 ;  /* 0xffff022212007985 */ /* 0x000fe8000c101504 */
[----:B------:R2:W-:Y:S01]  /*1f2b0*/  ST.E.U16 desc[UR4][R16.64+-0xfe], R10 ;  /* 0xffff020a10007985 */ /* 0x0005e2000c101504 */
[----:B-1----:R-:W-:-:S04]  /*1f2c0*/  IMAD.WIDE.U32 R36, R43, -0x2daee0ad, RZ ;  /* 0xd2511f532b247825 */ /* 0x002fc800078e00ff */
[----:B------:R-:W-:Y:S01]  /*1f2d0*/  @!P0 HADD2 R74, -R11.H0_H0, -RZ.H0_H0 ;  /* 0xa00000ff0b4a8230 */ /* 0x000fe20000000900 */
[----:B------:R-:W1:Y:S04]  /*1f2e0*/  MUFU.EX2 R20, R52 ;  /* 0x0000003400147308 */ /* 0x000e680000000800 */
[----:B------:R-:W-:Y:S02]  /*1f2f0*/  @!P0 PRMT R11, R74, 0x5410, RZ ;  /* 0x000054104a0b8816 */ /* 0x000fe400000000ff */
[----:B------:R-:W-:Y:S02]  /*1f300*/  ISETP.GE.U32.AND P0, PT, R218, R21, PT ;  /* 0x00000015da00720c */ /* 0x000fe40003f06070 */
[----:B------:R-:W-:Y:S01]  /*1f310*/  F2FP.F16.F32.PACK_AB R21, R3, R4 ;  /* 0x000000040315723e */ /* 0x000fe200000000ff */
[----:B------:R-:W-:Y:S01]  /*1f320*/  MUFU.EX2 R7, R55 ;  /* 0x0000003700077308 */ /* 0x000fe20000000800 */
[----:B------:R-:W-:Y:S01]  /*1f330*/  @!P3 HADD2 R70, -R26.H0_H0, -RZ.H0_H0 ;  /* 0xa00000ff1a46b230 */ /* 0x000fe20000000900 */
[----:B------:R-:W-:-:S06]  /*1f340*/  SHF.R.U32.HI R4, RZ, 0x18, R6 ;  /* 0x00000018ff047819 */ /* 0x000fcc0000011606 */
[----:B------:R-:W3:Y:S01]  /*1f350*/  MUFU.EX2 R3, R54 ;  /* 0x0000003600037308 */ /* 0x000ee20000000800 */
[C---:B------:R-:W-:Y:S02]  /*1f360*/  PRMT R9, R49.reuse, 0x7610, R9 ;  /* 0x0000761031097816 */ /* 0x040fe40000000009 */
[----:B------:R-:W-:Y:S02]  /*1f370*/  ISETP.GE.U32.AND P5, PT, R218, R4, PT ;  /* 0x00000004da00720c */ /* 0x000fe40003fa6070 */
[----:B------:R-:W-:Y:S02]  /*1f380*/  @!P3 PRMT R26, R70, 0x5410, RZ ;  /* 0x00005410461ab816 */ /* 0x000fe400000000ff */
[----:B------:R-:W-:Y:S01]  /*1f390*/  SHF.R.U32.HI R4, RZ, 0x10, R6 ;  /* 0x00000010ff047819 */ /* 0x000fe20000011606 */
[----:B------:R-:W-:Y:S01]  /*1f3a0*/  @!P6 HADD2 R77, -R9.H0_H0, -RZ.H0_H0 ;  /* 0xa00000ff094de230 */ /* 0x000fe20000000900 */
[----:B------:R-:W-:Y:S02]  /*1f3b0*/  ISETP.GE.U32.AND P3, PT, R218, R8, PT ;  /* 0x00000008da00720c */ /* 0x000fe40003f66070 */
[----:B------:R-:W-:-:S02]  /*1f3c0*/  PRMT R8, R49, 0x7632, R8 ;  /* 0x0000763231087816 */ /* 0x000fc40000000008 */
[----:B--2---:R-:W-:Y:S02]  /*1f3d0*/  LOP3.LUT R10, R37, R185, R14, 0x96, !PT ;  /* 0x000000b9250a7212 */ /* 0x004fe400078e960e */
[----:B------:R-:W2:Y:S01]  /*1f3e0*/  LDL.LU.64 R14, [R1+0x1d8] ;  /* 0x0001d800010e7983 */ /* 0x000ea20000300a00 */
[----:B------:R-:W-:Y:S01]  /*1f3f0*/  LOP3.LUT R4, R4, 0xff, RZ, 0xc0, !PT ;  /* 0x000000ff04047812 */ /* 0x000fe200078ec0ff */
[----:B-1----:R-:W-:Y:S01]  /*1f400*/  FADD.FTZ R5, R20, R51 ;  /* 0x0000003314057221 */ /* 0x002fe20000010000 */
[----:B------:R-:W-:Y:S02]  /*1f410*/  PRMT R52, R9, 0x5410, R8 ;  /* 0x0000541009347816 */ /* 0x000fe40000000008 */
[----:B------:R-:W-:Y:S01]  /*1f420*/  @!P6 PRMT R9, R77, 0x5410, RZ ;  /* 0x000054104d09e816 */ /* 0x000fe200000000ff */
[----:B---3--:R-:W-:Y:S01]  /*1f430*/  FADD.FTZ R6, R3, R5 ;  /* 0x0000000503067221 */ /* 0x008fe20000010000 */
[----:B------:R-:W-:Y:S02]  /*1f440*/  ISETP.GE.U32.AND P6, PT, R218, R4, PT ;  /* 0x00000004da00720c */ /* 0x000fe40003fc6070 */
[----:B------:R-:W-:-:S02]  /*1f450*/  SHF.R.U32.HI R4, RZ, 0x8, R23 ;  /* 0x00000008ff047819 */ /* 0x000fc40000011617 */
[----:B------:R-:W-:Y:S01]  /*1f460*/  F2FP.F16.F32.PACK_AB R3, R7, R3 ;  /* 0x000000030703723e */ /* 0x000fe200000000ff */
[----:B------:R-:W-:Y:S01]  /*1f470*/  @!P2 HADD2 R76, -R8.H0_H0, -RZ.H0_H0 ;  /* 0xa00000ff084ca230 */ /* 0x000fe20000000900 */
[----:B------:R-:W-:Y:S02]  /*1f480*/  LOP3.LUT R4, R4, 0xffff, RZ, 0xc0, !PT ;  /* 0x0000ffff04047812 */ /* 0x000fe400078ec0ff */
[C---:B------:R-:W-:Y:S02]  /*1f490*/  PRMT R5, R3.reuse, 0x7610, R5 ;  /* 0x0000761003057816 */ /* 0x040fe40000000005 */
[----:B------:R-:W-:Y:S02]  /*1f4a0*/  @!P2 PRMT R8, R76, 0x5410, RZ ;  /* 0x000054104c08a816 */ /* 0x000fe400000000ff */
[----:B------:R-:W-:Y:S01]  /*1f4b0*/  ISETP.GE.U32.AND P2, PT, R218, R4, PT ;  /* 0x00000004da00720c */ /* 0x000fe20003f46070 */
[----:B------:R-:W-:Y:S01]  /*1f4c0*/  @!P1 HADD2 R78, -R5.H0_H0, -RZ.H0_H0 ;  /* 0xa00000ff054e9230 */ /* 0x000fe20000000900 */
[----:B------:R-:W-:-:S02]  /*1f4d0*/  PRMT R4, R3, 0x7632, R4 ;  /* 0x0000763203047816 */ /* 0x000fc40000000004 */
[----:B------:R-:W-:Y:S02]  /*1f4e0*/  LOP3.LUT R3, R0, 0xff, RZ, 0xc0, !PT ;  /* 0x000000ff00037812 */ /* 0x000fe400078ec0ff */
[----:B------:R-:W-:Y:S02]  /*1f4f0*/  PRMT R49, R5, 0x5410, R4 ;  /* 0x0000541005317816 */ /* 0x000fe40000000004 */
[----:B------:R-:W-:Y:S02]  /*1f500*/  @!P1 PRMT R5, R78, 0x5410, RZ ;  /* 0x000054104e059816 */ /* 0x000fe400000000ff */
[----:B------:R-:W-:Y:S02]  /*1f510*/  ISETP.GE.U32.AND P1, PT, R218, R3, PT ;  /* 0x00000003da00720c */ /* 0x000fe40003f26070 */
[----:B------:R-:W-:Y:S01]  /*1f520*/  LOP3.LUT R3, R0, 0xffff, RZ, 0xc0, !PT ;  /* 0x0000ffff00037812 */ /* 0x000fe200078ec0ff */
[----:B------:R-:W-:-:S03]  /*1f530*/  @!P4 HADD2 R79, -R4.H0_H0, -RZ.H0_H0 ;  /* 0xa00000ff044fc230 */ /* 0x000fc60000000900 */
[----:B------:R-:W-:Y:S01]  /*1f540*/  SHF.R.U32.HI R3, RZ, 0x8, R3 ;  /* 0x00000008ff037819 */ /* 0x000fe20000011603 */
[----:B------:R-:W-:-:S03]  /*1f550*/  IMAD.MOV.U32 R179, RZ, RZ, R139 ;  /* 0x000000ffffb37224 */ /* 0x000fc600078e008b */
[----:B------:R-:W-:Y:S01]  /*1f560*/  LOP3.LUT R3, R3, 0xffff, RZ, 0xc0, !PT ;  /* 0x0000ffff03037812 */ /* 0x000fe200078ec0ff */
[----:B------:R-:W-:Y:S01]  /*1f570*/  IMAD.MOV.U32 R139, RZ, RZ, R182 ;  /* 0x000000ffff8b7224 */ /* 0x000fe200078e00b6 */
[----:B------:R-:W-:Y:S01]  /*1f580*/  @!P4 PRMT R4, R79, 0x5410, RZ ;  /* 0x000054104f04c816 */ /* 0x000fe200000000ff */
[----:B------:R-:W-:Y:S01]  /*1f590*/  IMAD.MOV.U32 R65, RZ, RZ, R94 ;  /* 0x000000ffff417224 */ /* 0x000fe200078e005e */
[----:B------:R-:W-:Y:S01]  /*1f5a0*/  PRMT R23, R45, 0x7610, R23 ;  /* 0x000076102d177816 */ /* 0x000fe20000000017 */
[----:B------:R-:W-:Y:S01]  /*1f5b0*/  IMAD.MOV.U32 R182, RZ, RZ, R183 ;  /* 0x000000ffffb67224 */ /* 0x000fe200078e00b7 */
[----:B------:R-:W-:Y:S01]  /*1f5c0*/  ISETP.GE.U32.AND P4, PT, R218, R3, PT ;  /* 0x00000003da00720c */ /* 0x000fe20003f86070 */
[----:B------:R-:W-:Y:S02]  /*1f5d0*/  IMAD.MOV.U32 R94, RZ, RZ, R178 ;  /* 0x000000ffff5e7224 */ /* 0x000fe400078e00b2 */
[----:B------:R-:W-:Y:S02]  /*1f5e0*/  IMAD.MOV.U32 R183, RZ, RZ, R109 ;  /* 0x000000ffffb77224 */ /* 0x000fe400078e006d */
[----:B------:R-:W-:-:S02]  /*1f5f0*/  IMAD.MOV.U32 R178, RZ, RZ, R104 ;  /* 0x000000ffffb27224 */ /* 0x000fc400078e0068 */
[----:B------:R-:W-:Y:S02]  /*1f600*/  IMAD.MOV.U32 R109, RZ, RZ, R136 ;  /* 0x000000ffff6d7224 */ /* 0x000fe400078e0088 */
[----:B------:R-:W-:Y:S02]  /*1f610*/  IMAD.MOV.U32 R104, RZ, RZ, R203 ;  /* 0x000000ffff687224 */ /* 0x000fe400078e00cb */
[----:B------:R-:W-:Y:S01]  /*1f620*/  IMAD.MOV.U32 R136, RZ, RZ, R202 ;  /* 0x000000ffff887224 */ /* 0x000fe200078e00ca */
[----:B------:R-:W-:Y:S01]  /*1f630*/  MUFU.EX2 R203, R57 ;  /* 0x0000003900cb7308 */ /* 0x000fe20000000800 */
[----:B------:R-:W-:Y:S02]  /*1f640*/  IMAD.MOV.U32 R244, RZ, RZ, R122 ;  /* 0x000000fffff47224 */ /* 0x000fe400078e007a */
[----:B------:R-:W-:Y:S02]  /*1f650*/  @!P1 HADD2 R84, -R23.H0_H0, -RZ.H0_H0 ;  /* 0xa00000ff17549230 */ /* 0x000fe40000000900 */
[----:B------:R-:W-:Y:S01]  /*1f660*/  IMAD.MOV.U32 R122, RZ, RZ, R138 ;  /* 0x000000ffff7a7224 */ /* 0x000fe200078e008a */
[----:B------:R-:W-:Y:S01]  /*1f670*/  PRMT R22, R45, 0x7632, R22 ;  /* 0x000076322d167816 */ /* 0x000fe20000000016 */
[----:B------:R-:W-:Y:S01]  /*1f680*/  IMAD.MOV.U32 R138, RZ, RZ, R181 ;  /* 0x000000ffff8a7224 */ /* 0x000fe200078e00b5 */
[----:B------:R-:W1:Y:S01]  /*1f690*/  MUFU.EX2 R202, R56 ;  /* 0x0000003800ca7308 */ /* 0x000e620000000800 */
[----:B------:R-:W-:Y:S01]  /*1f6a0*/  IMAD.MOV.U32 R181, RZ, RZ, R105 ;  /* 0x000000ffffb57224 */ /* 0x000fe200078e0069 */
[----:B------:R-:W-:Y:S01]  /*1f6b0*/  LOP3.LUT R3, R25, 0xff, RZ, 0xc0, !PT ;  /* 0x000000ff19037812 */ /* 0x000fe200078ec0ff */
[----:B------:R-:W-:Y:S01]  /*1f6c0*/  IMAD.MOV.U32 R105, RZ, RZ, R96 ;  /* 0x000000ffff697224 */ /* 0x000fe200078e0060 */
[----:B------:R-:W-:-:S02]  /*1f6d0*/  PRMT R96, R23, 0x5410, R22 ;  /* 0x0000541017607816 */ /* 0x000fc40000000016 */
[----:B------:R-:W-:Y:S02]  /*1f6e0*/  @!P1 PRMT R23, R84, 0x5410, RZ ;  /* 0x0000541054179816 */ /* 0x000fe400000000ff */
[C---:B------:R-:W-:Y:S02]  /*1f6f0*/  PRMT R25, R21.reuse, 0x7610, R25 ;  /* 0x0000761015197816 */ /* 0x040fe40000000019 */
[----:B------:R-:W-:Y:S02]  /*1f700*/  ISETP.GE.U32.AND P1, PT, R218, R3, PT ;  /* 0x00000003da00720c */ /* 0x000fe40003f26070 */
[--C-:B------:R-:W-:Y:S01]  /*1f710*/  SHF.R.U32.HI R3, RZ, 0x18, R0.reuse ;  /* 0x00000018ff037819 */ /* 0x100fe20000011600 */
[----:B------:R-:W-:Y:S01]  /*1f720*/  @!P4 HADD2 R85, -R22.H0_H0, -RZ.H0_H0 ;  /* 0xa00000ff1655c230 */ /* 0x000fe20000000900 */
[----:B------:R-:W-:Y:S01]  /*1f730*/  SHF.R.U32.HI R0, RZ, 0x10, R0 ;  /* 0x00000010ff007819 */ /* 0x000fe20000011600 */
[----:B------:R-:W-:Y:S01]  /*1f740*/  @!P3 HADD2 R86, -R25.H0_H0, -RZ.H0_H0 ;  /* 0xa00000ff1956b230 */ /* 0x000fe20000000900 */
[----:B------:R-:W-:Y:S01]  /*1f750*/  PRMT R24, R21, 0x7632, R24 ;  /* 0x0000763215187816 */ /* 0x000fe20000000018 */
[----:B------:R-:W-:Y:S01]  /*1f760*/  FADD.FTZ R42, R7, R6 ;  /* 0x00000006072a7221 */ /* 0x000fe20000010000 */
[----:B------:R-:W-:-:S02]  /*1f770*/  LOP3.LUT R0, R0, 0xff, RZ, 0xc0, !PT ;  /* 0x000000ff00007812 */ /* 0x000fc400078ec0ff */
[----:B------:R-:W-:Y:S02]  /*1f780*/  F2FP.F16.F32.PACK_AB R7, R20, R48 ;  /* 0x000000301407723e */ /* 0x000fe400000000ff */
[----:B------:R-:W-:Y:S02]  /*1f790*/  @!P4 PRMT R22, R85, 0x5410, RZ ;  /* 0x000054105516c816 */ /* 0x000fe400000000ff */
[----:B------:R-:W-:Y:S02]  /*1f7a0*/  PRMT R55, R25, 0x5410, R24 ;  /* 0x0000541019377816 */ /* 0x000fe40000000018 */
[----:B------:R-:W-:Y:S02]  /*1f7b0*/  ISETP.GE.U32.AND P4, PT, R218, R3, PT ;  /* 0x00000003da00720c */ /* 0x000fe40003f86070 */
[----:B------:R-:W-:Y:S02]  /*1f7c0*/  @!P3 PRMT R25, R86, 0x5410, RZ ;  /* 0x000054105619b816 */ /* 0x000fe400000000ff */
[----:B-1----:R-:W-:-:S02]  /*1f7d0*/  F2FP.F16.F32.PACK_AB R3, R202, R203 ;  /* 0x000000cbca03723e */ /* 0x002fc400000000ff */
[----:B------:R-:W-:Y:S02]  /*1f7e0*/  ISETP.GE.U32.AND P3, PT, R218, R0, PT ;  /* 0x00000000da00720c */ /* 0x000fe40003f66070 */
[----:B------:R-:W-:Y:S02]  /*1f7f0*/  PRMT R0, R7, 0x7632, R0 ;  /* 0x0000763207007816 */ /* 0x000fe40000000000 */
[C---:B------:R-:W-:Y:S02]  /*1f800*/  PRMT R21, R3.reuse, 0x7610, R21 ;  /* 0x0000761003157816 */ /* 0x040fe40000000015 */
[----:B------:R-:W-:Y:S01]  /*1f810*/  PRMT R20, R3, 0x7632, R20 ;  /* 0x0000763203147816 */ /* 0x000fe20000000014 */
[----:B------:R-:W-:Y:S01]  /*1f820*/  @!P5 HADD2 R92, -R0.H0_H0, -RZ.H0_H0 ;  /* 0xa00000ff005cd230 */ /* 0x000fe20000000900 */
[----:B------:R-:W-:Y:S01]  /*1f830*/  PRMT R3, R7, 0x7610, R3 ;  /* 0x0000761007037816 */ /* 0x000fe20000000003 */
[----:B------:R-:W-:-:S03]  /*1f840*/  IMAD.WIDE.U32 R34, R10, -0x326172a9, RZ ;  /* 0xcd9e8d570a227825 */ /* 0x000fc600078e00ff */
[----:B------:R-:W-:Y:S01]  /*1f850*/  PRMT R48, R3, 0x5410, R0 ;  /* 0x0000541003307816 */ /* 0x000fe20000000000 */
[----:B------:R-:W-:Y:S01]  /*1f860*/  @!P6 HADD2 R93, -R3.H0_H0, -RZ.H0_H0 ;  /* 0xa00000ff035de230 */ /* 0x000fe20000000900 */
[----:B------:R-:W-:Y:S01]  /*1f870*/  @!P5 PRMT R0, R92, 0x5410, RZ ;  /* 0x000054105c00d816 */ /* 0x000fe200000000ff */
[----:B------:R1:W-:Y:S03]  /*1f880*/  ST.E.U16 desc[UR4][R16.64+-0x100], R11 ;  /* 0xffff000b10007985 */ /* 0x0003e6000c101504 */
[----:B------:R-:W-:Y:S01]  /*1f890*/  @!P6 PRMT R3, R93, 0x5410, RZ ;  /* 0x000054105d03e816 */ /* 0x000fe200000000ff */
[----:B------:R-:W-:Y:S02]  /*1f8a0*/  IMAD.MOV.U32 R184, RZ, RZ, R137 ;  /* 0x000000ffffb87224 */ /* 0x000fe400078e0089 */
[----:B------:R-:W-:Y:S01]  /*1f8b0*/  IMAD.MOV.U32 R137, RZ, RZ, R180 ;  /* 0x000000ffff897224 */ /* 0x000fe200078e00b4 */
[----:B------:R-:W-:Y:S01]  /*1f8c0*/  MOV R180, R108 ;  /* 0x0000006c00b47202 */ /* 0x000fe20000000f00 */
[----:B------:R-:W-:Y:S01]  /*1f8d0*/  IMAD.MOV.U32 R108, RZ, RZ, R201 ;  /* 0x000000ffff6c7224 */ /* 0x000fe200078e00c9 */
[----:B------:R-:W3:Y:S01]  /*1f8e0*/  MUFU.EX2 R6, R60 ;  /* 0x0000003c00067308 */ /* 0x000ee20000000800 */
[----:B-1----:R-:W-:-:S07]  /*1f8f0*/  IMAD.WIDE.U32 R10, R44, -0x2daee0ad, RZ ;  /* 0xd2511f532c0a7825 */ /* 0x002fce00078e00ff */
[----:B------:R-:W1:Y:S01]  /*1f900*/  MUFU.EX2 R201, R61 ;  /* 0x0000003d00c97308 */ /* 0x000e620000000800 */
[----:B------:R-:W-:Y:S02]  /*1f910*/  IMAD.MOV.U32 R81, RZ, RZ, R106 ;  /* 0x000000ffff517224 */ /* 0x000fe400078e006a */
[----:B------:R-:W-:Y:S01]  /*1f920*/  IMAD.MOV.U32 R245, RZ, RZ, R123 ;  /* 0x000000fffff57224 */ /* 0x000fe200078e007b */
[----:B------:R-:W-:Y:S01]  /*1f930*/  MOV R123, R111 ;  /* 0x0000006f007b7202 */ /* 0x000fe20000000f00 */
[----:B------:R-:W-:Y:S02]  /*1f940*/  IMAD.MOV.U32 R111, RZ, RZ, R176 ;  /* 0x000000ffff6f7224 */ /* 0x000fe400078e00b0 */
[----:B------:R-:W-:Y:S02]  /*1f950*/  IMAD.MOV.U32 R176, RZ, RZ, R213 ;  /* 0x000000ffffb07224 */ /* 0x000fe400078e00d5 */
[----:B---3--:R-:W-:Y:S01]  /*1f960*/  FADD.FTZ R213, R6, R42 ;  /* 0x0000002a06d57221 */ /* 0x008fe20000010000 */
[----:B-1----:R-:W-:-:S04]  /*1f970*/  F2FP.F16.F32.PACK_AB R6, R201, R6 ;  /* 0x00000006c906723e */ /* 0x002fc800000000ff */
[C---:B------:R-:W-:Y:S02]  /*1f980*/  PRMT R7, R6.reuse, 0x7610, R7 ;  /* 0x0000761006077816 */ /* 0x040fe40000000007 */
[----:B------:R-:W-:-:S03]  /*1f990*/  PRMT R6, R6, 0x7632, R6 ;  /* 0x0000763206067816 */ /* 0x000fc60000000006 */
[----:B------:R-:W-:Y:S02]  /*1f9a0*/  @!P3 HADD2 R91, -R7.H0_H0, -RZ.H0_H0 ;  /* 0xa00000ff075bb230 */ /* 0x000fe40000000900 */
[----:B------:R-:W-:Y:S01]  /*1f9b0*/  @!P4 HADD2 R90, -R6.H0_H0, -RZ.H0_H0 ;  /* 0xa00000ff065ac230 */ /* 0x000fe20000000900 */
[----:B------:R-:W-:Y:S02]  /*1f9c0*/  PRMT R54, R7, 0x5410, R6 ;  /* 0x0000541007367816 */ /* 0x000fe40000000006 */
[----:B------:R-:W-:Y:S02]  /*1f9d0*/  @!P3 PRMT R7, R91, 0x5410, RZ ;  /* 0x000054105b07b816 */ /* 0x000fe400000000ff */
[----:B------:R-:W-:Y:S02]  /*1f9e0*/  @!P4 PRMT R6, R90, 0x5410, RZ ;  /* 0x000054105a06c816 */ /* 0x000fe400000000ff */
[----:B------:R-:W-:Y:S02]  /*1f9f0*/  MOV R185, R243 ;  /* 0x000000f300b97202 */ /* 0x000fe40000000f00 */
[----:B------:R-:W-:Y:S01]  /*1fa00*/  PRMT R243, R218, 0x7054, R218 ;  /* 0x00007054daf37816 */ /* 0x000fe200000000da */
[----:B--2---:R1:W-:Y:S04]  /*1fa10*/  ST.E.U16 desc[UR4][R14.64+-0xfe], R0 ;  /* 0xffff02000e007985 */ /* 0x0043e8000c101504 */
[----:B------:R2:W-:Y:S04]  /*1fa20*/  ST.E.U16 desc[UR4][R14.64+-0x100], R3 ;  /* 0xffff00030e007985 */ /* 0x0005e8000c101504 */
[----:B------:R-:W-:Y:S04]  /*1fa30*/  ST.E.U16 desc[UR4][R12.64+-0xf0], R33 ;  /* 0xffff10210c007985 */ /* 0x000fe8000c101504 */
[----:B------:R3:W-:Y:S01]  /*1fa40*/  ST.E.U16 desc[UR4][R12.64+-0xee], R32 ;  /* 0xffff12200c007985 */ /* 0x0007e2000c101504 */
[----:B-1----:R-:W-:-:S02]  /*1fa50*/  LOP3.LUT R0, R35, R132, R2, 0x96, !PT ;  /* 0x0000008423007212 */ /* 0x002fc400078e9602 */
[----:B--2---:R-:W-:-:S03]  /*1fa60*/  LOP3.LUT R3, R11, R232, R36, 0x96, !PT ;  /* 0x000000e80b037212 */ /* 0x004fc600078e9624 */
[----:B---3--:R-:W-:-:S05]  /*1fa70*/  IMAD.WIDE.U32 R32, R0, -0x2daee0ad, RZ ;  /* 0xd2511f5300207825 */ /* 0x008fca00078e00ff */
[----:B------:R-:W-:Y:S01]  /*1fa80*/  LOP3.LUT R0, R33, R95, R10, 0x96, !PT ;  /* 0x0000005f21007212 */ /* 0x000fe200078e960a */
[----:B------:R-:W-:-:S04]  /*1fa90*/  IMAD.WIDE.U32 R10, R3, -0x326172a9, RZ ;  /* 0xcd9e8d57030a7825 */ /* 0x000fc800078e00ff */
[----:B------:R-:W-:Y:S01]  /*1faa0*/  IMAD.WIDE.U32 R50, R0, -0x326172a9, RZ ;  /* 0xcd9e8d5700327825 */ /* 0x000fe200078e00ff */
[----:B------:R-:W-:Y:S01]  /*1fab0*/  LOP3.LUT R3, R11, R65, R34, 0x96, !PT ;  /* 0x000000410b037212 */ /* 0x000fe200078e9622 */
[----:B------:R-:W-:Y:S03]  /*1fac0*/  ST.E.U16 desc[UR4][R18.64+-0xf0], R31 ;  /* 0xffff101f12007985 */ /* 0x000fe6000c101504 */
[----:B------:R-:W-:Y:S01]  /*1fad0*/  LOP3.LUT R0, R51, R233, R10, 0x96, !PT ;  /* 0x000000e933007212 */ /* 0x000fe200078e960a */
[----:B------:R-:W-:Y:S04]  /*1fae0*/  ST.E.U16 desc[UR4][R18.64+-0xee], R30 ;  /* 0xffff121e12007985 */ /* 0x000fe8000c101504 */
[----:B------:R-:W-:Y:S01]  /*1faf0*/  ST.E.U16 desc[UR4][R16.64+-0xf0], R9 ;  /* 0xffff100910007985 */ /* 0x000fe2000c101504 */
[----:B------:R-:W-:-:S03]  /*1fb00*/  IMAD.WIDE.U32 R44, R0, -0x2daee0ad, RZ ;  /* 0xd2511f53002c7825 */ /* 0x000fc600078e00ff */
[----:B------:R-:W-:Y:S04]  /*1fb10*/  ST.E.U16 desc[UR4][R16.64+-0xee], R8 ;  /* 0xffff120810007985 */ /* 0x000fe8000c101504 */
[----:B------:R-:W-:Y:S04]  /*1fb20*/  ST.E.U16 desc[UR4][R14.64+-0xf0], R5 ;  /* 0xffff10050e007985 */ /* 0x000fe8000c101504 */
[----:B------:R1:W-:Y:S04]  /*1fb30*/  ST.E.U16 desc[UR4][R14.64+-0xee], R4 ;  /* 0xffff12040e007985 */ /* 0x0003e8000c101504 */
[----:B------:R2:W-:Y:S01]  /*1fb40*/  ST.E.U16 desc[UR4][R12.64+-0xde], R38 ;  /* 0xffff22260c007985 */ /* 0x0005e2000c101504 */
[----:B-1----:R-:W-:-:S03]  /*1fb50*/  IMAD.WIDE.U32 R4, R3, -0x2daee0ad, RZ ;  /* 0xd2511f5303047825 */ /* 0x002fc600078e00ff */
[----:B------:R-:W-:Y:S02]  /*1fb60*/  LOP3.LUT R0, R45, R107, R4, 0x96, !PT ;  /* 0x0000006b2d007212 */ /* 0x000fe400078e9604 */
[----:B------:R-:W-:-:S03]  /*1fb70*/  LOP3.LUT R8, R5, R81, R32, 0x96, !PT ;  /* 0x0000005105087212 */ /* 0x000fc600078e9620 */
[----:B------:R-:W-:-:S03]  /*1fb80*/  IMAD.WIDE.U32 R4, R0, -0x326172a9, RZ ;  /* 0xcd9e8d5700047825 */ /* 0x000fc600078e00ff */
[----:B------:R-:W-:Y:S01]  /*1fb90*/  LOP3.LUT R0, R4, 0xffff, RZ, 0xc0, !PT ;  /* 0x0000ffff04007812 */ /* 0x000fe200078ec0ff */
[----:B------:R-:W-:-:S03]  /*1fba0*/  IMAD.WIDE.U32 R36, R8, -0x326172a9, RZ ;  /* 0xcd9e8d5708247825 */ /* 0x000fc600078e00ff */
[----:B------:R-:W-:Y:S02]  /*1fbb0*/  SHF.R.U32.HI R3, RZ, 0x8, R0 ;  /* 0x00000008ff037819 */ /* 0x000fe40000011600 */
[----:B------:R-:W-:-:S04]  /*1fbc0*/  LOP3.LUT R0, R4, 0xff, RZ, 0xc0, !PT ;  /* 0x000000ff04007812 */ /* 0x000fc800078ec0ff */
[----:B--2---:R-:W-:Y:S02]  /*1fbd0*/  PRMT R38, R0, 0x5410, R3 ;  /* 0x0000541000267816 */ /* 0x004fe40000000003 */
[----:B------:R-:W-:Y:S02]  /*1fbe0*/  SHF.R.U32.HI R3, RZ, 0x10, R4 ;  /* 0x00000010ff037819 */ /* 0x000fe40000011604 */
[----:B------:R-:W-:Y:S01]  /*1fbf0*/  LOP3.LUT R0, R5, R250, R36, 0x96, !PT ;  /* 0x000000fa05007212 */ /* 0x000fe200078e9624 */
[----:B------:R-:W-:Y:S01]  /*1fc00*/  ST.E.U16 desc[UR4][R12.64+-0xe0], R39 ;  /* 0xffff20270c007985 */ /* 0x000fe2000c101504 */
[----:B------:R-:W-:Y:S02]  /*1fc10*/  LOP3.LUT R5, R3, 0xff, RZ, 0xc0, !PT ;  /* 0x000000ff03057812 */ /* 0x000fe400078ec0ff */
[----:B------:R-:W-:Y:S01]  /*1fc20*/  LOP3.LUT R3, R0, 0xffff, RZ, 0xc0, !PT ;  /* 0x0000ffff00037812 */ /* 0x000fe200078ec0ff */
[----:B------:R-:W-:Y:S01]  /*1fc30*/  ST.E.U16 desc[UR4][R18.64+-0xe0], R41 ;  /* 0xffff202912007985 */ /* 0x000fe2000c101504 */
[----:B------:R-:W-:-:S03]  /*1fc40*/  SHF.R.U32.HI R8, RZ, 0x18, R4 ;  /* 0x00000018ff087819 */ /* 0x000fc60000011604 */
[----:B------:R-:W-:Y:S01]  /*1fc50*/  ST.E.U16 desc[UR4][R18.64+-0xde], R40 ;  /* 0xffff222812007985 */ /* 0x000fe2000c101504 */
[----:B------:R-:W-:-:S03]  /*1fc60*/  SHF.R.U32.HI R4, RZ, 0x10, R0 ;  /* 0x00000010ff047819 */ /* 0x000fc60000011600 */
[----:B------:R-:W-:Y:S04]  /*1fc70*/  ST.E.U16 desc[UR4][R16.64+-0xe0], R23 ;  /* 0xffff201710007985 */ /* 0x000fe8000c101504 */
[----:B------:R-:W-:Y:S04]  /*1fc80*/  ST.E.U16 desc[UR4][R16.64+-0xde], R22 ;  /* 0xffff221610007985 */ /* 0x000fe8000c101504 */
[----:B------:R1:W-:Y:S04]  /*1fc90*/  ST.E.U16 desc[UR4][R14.64+-0xe0], R7 ;  /* 0xffff20070e007985 */ /* 0x0003e8000c101504 */
[----:B------:R2:W-:Y:S01]  /*1fca0*/  ST.E.U16 desc[UR4][R14.64+-0xde], R6 ;  /* 0xffff22060e007985 */ /* 0x0005e2000c101504 */
[----:B-1----:R-:W-:-:S02]  /*1fcb0*/  LOP3.LUT R7, R0, 0xff, RZ, 0xc0, !PT ;  /* 0x000000ff00077812 */ /* 0x002fc400078ec0ff */
[----:B--2---:R-:W-:Y:S02]  /*1fcc0*/  SHF.R.U32.HI R6, RZ, 0x18, R0 ;  /* 0x00000018ff067819 */ /* 0x004fe40000011600 */
[----:B------:R-:W-:Y:S02]  /*1fcd0*/  SHF.R.U32.HI R0, RZ, 0x8, R3 ;  /* 0x00000008ff007819 */ /* 0x000fe40000011603 */
[----:B------:R-:W-:Y:S02]  /*1fce0*/  LOP3.LUT R3, R4, 0xff, RZ, 0xc0, !PT ;  /* 0x000000ff04037812 */ /* 0x000fe400078ec0ff */
[----:B------:R-:W-:Y:S02]  /*1fcf0*/  PRMT R0, R7, 0x5410, R0 ;  /* 0x0000541007007816 */ /* 0x000fe40000000000 */
[----:B------:R-:W-:-:S03]  /*1fd00*/  PRMT R3, R3, 0x5410, R6 ;  /* 0x0000541003037816 */ /* 0x000fc60000000006 */
[----:B------:R-:W-:-:S05]  /*1fd10*/  HSET2.LE.AND R0, R0, R243, PT ;  /* 0x000000f300007233 */ /* 0x000fca0003803000 */
[----:B------:R-:W-:Y:S02]  /*1fd20*/  LOP3.LUT R4, R53, R0, RZ, 0xc0, !PT ;  /* 0x0000000035047212 */ /* 0x000fe400078ec0ff */
[--C-:B------:R-:W-:Y:S02]  /*1fd30*/  HSET2.LE.AND R0, R3, R243.reuse, PT ;  /* 0x000000f303007233 */ /* 0x100fe40003803000 */
[----:B------:R-:W-:-:S05]  /*1fd40*/  HSET2.LE.AND R3, R38, R243, PT ;  /* 0x000000f326037233 */ /* 0x000fca0003803000 */
[----:B------:R-:W-:Y:S02]  /*1fd50*/  LOP3.LUT R6, R52, R3, RZ, 0xc0, !PT ;  /* 0x0000000334067212 */ /* 0x000fe400078ec0ff */
[----:B------:R-:W2:Y:S01]  /*1fd60*/  LDL.LU R52, [R1+0x8c] ;  /* 0x00008c0001347983 */ /* 0x000ea20000300800 */
[----:B------:R-:W-:Y:S02]  /*1fd70*/  @!P2 HADD2 R87, -R24.H0_H0, -RZ.H0_H0 ;  /* 0xa00000ff1857a230 */ /* 0x000fe40000000900 */
[----:B------:R-:W-:Y:S02]  /*1fd80*/  @!P1 HADD2 R88, -R21.H0_H0, -RZ.H0_H0 ;  /* 0xa00000ff15589230 */ /* 0x000fe40000000900 */
[----:B------:R-:W-:Y:S02]  /*1fd90*/  @!P0 HADD2 R89, -R20.H0_H0, -RZ.H0_H0 ;  /* 0xa00000ff14598230 */ /* 0x000fe40000000900 */
[----:B------:R-:W-:Y:S01]  /*1fda0*/  IMAD.MOV.U32 R106, RZ, RZ, R177 ;  /* 0x000000ffff6a7224 */ /* 0x000fe200078e00b1 */
[----:B------:R-:W-:Y:S01]  /*1fdb0*/  @!P2 PRMT R24, R87, 0x5410, RZ ;  /* 0x000054105718a816 */ /* 0x000fe200000000ff */
[----:B------:R-:W-:Y:S01]  /*1fdc0*/  IMAD.MOV.U32 R177, RZ, RZ, R112 ;  /* 0x000000ffffb17224 */ /* 0x000fe200078e0070 */
[----:B------:R-:W-:-:S02]  /*1fdd0*/  PRMT R112, R21, 0x5410, R20 ;  /* 0x0000541015707816 */ /* 0x000fc40000000014 */
[----:B------:R-:W-:Y:S02]  /*1fde0*/  @!P1 PRMT R21, R88, 0x5410, RZ ;  /* 0x0000541058159816 */ /* 0x000fe400000000ff */
[----:B------:R-:W-:Y:S01]  /*1fdf0*/  @!P0 PRMT R20, R89, 0x5410, RZ ;  /* 0x0000541059148816 */ /* 0x000fe200000000ff */
[----:B------:R-:W-:Y:S04]  /*1fe00*/  ST.E.U16 desc[UR4][R12.64+-0xd0], R27 ;  /* 0xffff301b0c007985 */ /* 0x000fe8000c101504 */
[----:B------:R-:W-:Y:S04]  /*1fe10*/  ST.E.U16 desc[UR4][R12.64+-0xce], R26 ;  /* 0xffff321a0c007985 */ /* 0x000fe8000c101504 */
[----:B------:R-:W-:Y:S04]  /*1fe20*/  ST.E.U16 desc[UR4][R18.64+-0xd0], R29 ;  /* 0xffff301d12007985 */ /* 0x000fe8000c101504 */
[----:B------:R-:W-:Y:S04]  /*1fe30*/  ST.E.U16 desc[UR4][R18.64+-0xce], R28 ;  /* 0xffff321c12007985 */ /* 0x000fe8000c101504 */
[----:B------:R-:W-:Y:S04]  /*1fe40*/  ST.E.U16 desc[UR4][R16.64+-0xd0], R25 ;  /* 0xffff301910007985 */ /* 0x000fe8000c101504 */
[----:B------:R-:W-:Y:S04]  /*1fe50*/  ST.E.U16 desc[UR4][R16.64+-0xce], R24 ;  /* 0xffff321810007985 */ /* 0x000fe8000c101504 */
[----:B------:R-:W-:Y:S04]  /*1fe60*/  ST.E.U16 desc[UR4][R14.64+-0xd0], R21 ;  /* 0xffff30150e007985 */ /* 0x000fe8000c101504 */
[----:B------:R-:W-:Y:S04]  /*1fe70*/  ST.E.U16 desc[UR4][R14.64+-0xce], R20 ;  /* 0xffff32140e007985 */ /* 0x000fe8000c101504 */
[----:B------:R-:W1:Y:S01]  /*1fe80*/  LDSM.16.MT88.4 R20, [R208+0xa000] ;  /* 0x00a00000d014783b */ /* 0x000e620000004200 */
[----:B------:R-:W-:-:S03]  /*1fe90*/  PRMT R5, R5, 0x5410, R8 ;  /* 0x0000541005057816 */ /* 0x000fc60000000008 */
[----:B------:R-:W3:Y:S04]  /*1fea0*/  LDSM.16.MT88.4 R32, [R175+0xa000] ;  /* 0x00a00000af20783b */ /* 0x000ee80000004200 */
[----:B------:R-:W4:Y:S04]  /*1feb0*/  LDSM.16.MT88.4 R24, [R205+0xa000] ;  /* 0x00a00000cd18783b */ /* 0x000f280000004200 */
[----:B------:R-:W4:Y:S04]  /*1fec0*/  LDSM.16.MT88.4 R16, [R207+0xa000] ;  /* 0x00a00000cf10783b */ /* 0x000f280000004200 */
[----:B------:R-:W4:Y:S04]  /*1fed0*/  LDSM.16.MT88.4 R8, [R175+0xb000] ;  /* 0x00b00000af08783b */ /* 0x000f280000004200 */
[----:B------:R-:W4:Y:S04]  /*1fee0*/  LDSM.16.MT88.4 R28, [R205+0xb000] ;  /* 0x00b00000cd1c783b */ /* 0x000f280000004200 */
[----:B------:R-:W4:Y:S04]  /*1fef0*/  LDSM.16.MT88.4 R40, [R208+0xb000] ;  /* 0x00b00000d028783b */ /* 0x000f280000004200 */
[----:B------:R-:W4:Y:S01]  /*1ff00*/  LDSM.16.MT88.4 R56, [R207+0xb000] ;  /* 0x00b00000cf38783b */ /* 0x000f220000004200 */
[----:B------:R-:W-:-:S02]  /*1ff10*/  HSET2.LE.AND R7, R5, R243, PT ;  /* 0x000000f305077233 */ /* 0x000fc40003803000 */
[----:B------:R-:W-:-:S03]  /*1ff20*/  LOP3.LUT R5, R48, R0, RZ, 0xc0, !PT ;  /* 0x0000000030057212 */ /* 0x000fc600078ec0ff */
[----:B------:R-:W-:Y:S01]  /*1ff30*/  LOP3.LUT R7, R49, R7, RZ, 0xc0, !PT ;  /* 0x0000000731077212 */ /* 0x000fe200078ec0ff */
[----:B------:R-:W-:-:S06]  /*1ff40*/  IMAD.MOV.U32 R67, RZ, RZ, R179 ;  /* 0x000000ffff437224 */ /* 0x000fcc00078e00b3 */
[----:B-1----:R-:W-:Y:S01]  /*1ff50*/  HMMA.16816.F32 R60, R4, R20, R100 ;  /* 0x00000014043c723c */ /* 0x002fe20000001864 */
[----:B------:R-:W-:-:S06]  /*1ff60*/  IMAD.MOV.U32 R80, RZ, RZ, R111 ;  /* 0x000000ffff507224 */ /* 0x000fcc00078e006f */
[----:B------:R-:W-:Y:S02]  /*1ff70*/  IMAD.MOV.U32 R100, RZ, RZ, R185 ;  /* 0x000000ffff647224 */ /* 0x000fe400078e00b9 */
[----:B------:R-:W-:Y:S02]  /*1ff80*/  IMAD.MOV.U32 R101, RZ, RZ, R184 ;  /* 0x000000ffff657224 */ /* 0x000fe400078e00b8 */
[----:B------:R-:W-:Y:S02]  /*1ff90*/  IMAD.MOV.U32 R102, RZ, RZ, R244 ;  /* 0x000000ffff667224 */ /* 0x000fe400078e00f4 */
[----:B------:R-:W-:Y:S01]  /*1ffa0*/  IMAD.MOV.U32 R103, RZ, RZ, R245 ;  /* 0x000000ffff677224 */ /* 0x000fe200078e00f5 */
[----:B------:R-:W-:Y:S01]  /*1ffb0*/  MOV R39, R95 ;  /* 0x0000005f00277202 */ /* 0x000fe20000000f00 */
[----:B------:R-:W-:Y:S02]  /*1ffc0*/  IMAD.MOV.U32 R185, RZ, RZ, R137 ;  /* 0x000000ffffb97224 */ /* 0x000fe400078e0089 */
[----:B------:R-:W-:-:S02]  /*1ffd0*/  IMAD.MOV.U32 R244, RZ, RZ, R138 ;  /* 0x000000fffff47224 */ /* 0x000fc400078e008a */
[----:B------:R-:W-:Y:S01]  /*1ffe0*/  IMAD.MOV.U32 R245, RZ, RZ, R139 ;  /* 0x000000fffff57224 */ /* 0x000fe200078e008b */
[C---:B---3--:R-:W-:Y:S01]  /*1fff0*/  HMMA.16816.F32 R152, R4.reuse, R32, R152 ;  /* 0x000000200498723c */ /* 0x048fe20000001898 */
[----:B------:R-:W-:Y:S02]  /*20000*/  IMAD.MOV.U32 R14, RZ, RZ, R110 ;  /* 0x000000ffff0e7224 */ /* 0x000fe400078e006e */
[----:B------:R-:W-:Y:S02]  /*20010*/  IMAD.MOV.U32 R15, RZ, RZ, R107 ;  /* 0x000000ffff0f7224 */ /* 0x000fe400078e006b */
[----:B------:R-:W-:Y:S01]  /*20020*/  IMAD.MOV.U32 R66, RZ, RZ, R106 ;  /* 0x000000ffff427224 */ /* 0x000fe200078e006a */
[----:B------:R-:W-:Y:S01]  /*20030*/  HMMA.16816.F32 R148, R4, R34, R148 ;  /* 0x000000220494723c */ /* 0x000fe20000001894 */
[----:B------:R-:W-:Y:S02]  /*20040*/  IMAD.MOV.U32 R184, RZ, RZ, R94 ;  /* 0x000000ffffb87224 */ /* 0x000fe400078e005e */
[----:B------:R-:W-:-:S02]  /*20050*/  IMAD.MOV.U32 R179, RZ, RZ, R109 ;  /* 0x000000ffffb37224 */ /* 0x000fc400078e006d */
[----:B------:R-:W-:Y:S01]  /*20060*/  IMAD.MOV.U32 R137, RZ, RZ, R108 ;  /* 0x000000ffff897224 */ /* 0x000fe200078e006c */
[----:B----4-:R-:W-:Y:S01]  /*20070*/  HMMA.16816.F32 R144, R4, R24, R144 ;  /* 0x000000180490723c */ /* 0x010fe20000001890 */
[----:B------:R-:W-:Y:S02]  /*20080*/  IMAD.MOV.U32 R138, RZ, RZ, R105 ;  /* 0x000000ffff8a7224 */ /* 0x000fe400078e0069 */
[----:B------:R-:W-:-:S03]  /*20090*/  IMAD.MOV.U32 R139, RZ, RZ, R104 ;  /* 0x000000ffff8b7224 */ /* 0x000fc600078e0068 */
        /* <DEDUP_REMOVED lines=12> */
[----:B------:R-:W-:-:S02]  /*20160*/  IMAD.MOV.U32 R53, RZ, RZ, R15 ;  /* 0x000000ffff357224 */ /* 0x000fc400078e000f */
[----:B------:R-:W-:Y:S02]  /*20170*/  IMAD.MOV.U32 R48, RZ, RZ, R65 ;  /* 0x000000ffff307224 */ /* 0x000fe400078e0041 */
[----:B------:R-:W-:Y:S02]  /*20180*/  IMAD.MOV.U32 R15, RZ, RZ, R244 ;  /* 0x000000ffff0f7224 */ /* 0x000fe400078e00f4 */
[----:B------:R-:W-:Y:S02]  /*20190*/  IMAD.MOV.U32 R65, RZ, RZ, R242 ;  /* 0x000000ffff417224 */ /* 0x000fe400078e00f2 */
[----:B------:R-:W-:Y:S02]  /*201a0*/  IMAD.MOV.U32 R0, RZ, RZ, R39 ;  /* 0x000000ffff007224 */ /* 0x000fe400078e0027 */
[----:B------:R-:W-:Y:S01]  /*201b0*/  IMAD.MOV.U32 R38, RZ, RZ, R81 ;  /* 0x000000ffff267224 */ /* 0x000fe200078e0051 */
[----:B------:R-:W-:Y:S01]  /*201c0*/  MOV R81, R251 ;  /* 0x000000fb00517202 */ /* 0x000fe20000000f00 */
[----:B------:R-:W-:-:S11]  /*201d0*/  IMAD.MOV.U32 R39, RZ, RZ, R245 ;  /* 0x000000ffff277224 */ /* 0x000fd600078e00f5 */
[----:B------:R-:W-:Y:S02]  /*201e0*/  IMAD.MOV.U32 R244, RZ, RZ, R6 ;  /* 0x000000fffff47224 */ /* 0x000fe400078e0006 */
[----:B------:R-:W-:Y:S02]  /*201f0*/  IMAD.MOV.U32 R242, RZ, RZ, R7 ;  /* 0x000000fffff27224 */ /* 0x000fe400078e0007 */
[----:B------:R-:W-:Y:S02]  /*20200*/  IMAD.MOV.U32 R251, RZ, RZ, R4 ;  /* 0x000000fffffb7224 */ /* 0x000fe400078e0004 */
[----:B------:R-:W-:Y:S01]  /*20210*/  IMAD.MOV.U32 R245, RZ, RZ, R5 ;  /* 0x000000fffff57224 */ /* 0x000fe200078e0005 */
[----:B------:R-:W-:Y:S01]  /*20220*/  LOP3.LUT R3, R47, R232, R172, 0x96, !PT ;  /* 0x000000e82f037212 */ /* 0x000fe200078e96ac */
[----:B------:R-:W-:Y:S02]  /*20230*/  IMAD.MOV.U32 R128, RZ, RZ, R103 ;  /* 0x000000ffff807224 */ /* 0x000fe400078e0067 */
[----:B------:R-:W-:Y:S01]  /*20240*/  IMAD.MOV.U32 R129, RZ, RZ, R102 ;  /* 0x000000ffff817224 */ /* 0x000fe200078e0066 */
[----:B------:R-:W-:Y:S01]  /*20250*/  MOV R130, R101 ;  /* 0x0000006500827202 */ /* 0x000fe20000000f00 */
[----:B--2---:R-:W-:-:S05]  /*20260*/  IMAD.WIDE.U32 R6, R52, -0x326172a9, RZ ;  /* 0xcd9e8d5734067825 */ /* 0x004fca00078e00ff */
[----:B------:R-:W-:Y:S01]  /*20270*/  LOP3.LUT R2, R7, R132, R2, 0x96, !PT ;  /* 0x0000008407027212 */ /* 0x000fe200078e9602 */
[----:B------:R-:W-:Y:S01]  /*20280*/  IMAD.MOV.U32 R52, RZ, RZ, R48 ;  /* 0x000000ffff347224 */ /* 0x000fe200078e0030 */
[----:B------:R-:W-:Y:S01]  /*20290*/  MOV R168, R237 ;  /* 0x000000ed00a87202 */ /* 0x000fe20000000f00 */
[----:B------:R-:W-:Y:S01]  /*202a0*/  IMAD.MOV.U32 R169, RZ, RZ, R236 ;  /* 0x000000ffffa97224 */ /* 0x000fe200078e00ec */
[----:B------:R1:W5:Y:S01]  /*202b0*/  LDL.LU R132, [R1+0x1d0] ;  /* 0x0001d00001847983 */ /* 0x0003620000300800 */
[----:B------:R-:W-:-:S03]  /*202c0*/  IMAD.WIDE.U32 R4, R2, -0x2daee0ad, RZ ;  /* 0xd2511f5302047825 */ /* 0x000fc600078e00ff */
[----:B------:R1:W5:Y:S01]  /*202d0*/  LDL.LU.64 R172, [R1+0x1c8] ;  /* 0x0001c80001ac7983 */ /* 0x0003620000300a00 */
[----:B------:R-:W-:Y:S01]  /*202e0*/  IMAD.MOV.U32 R48, RZ, RZ, R38 ;  /* 0x000000ffff307224 */ /* 0x000fe200078e0026 */
[----:B------:R-:W-:Y:S01]  /*202f0*/  LOP3.LUT R0, R5, R0, R46, 0x96, !PT ;  /* 0x0000000005007212 */ /* 0x000fe200078e962e */
[----:B------:R-:W-:Y:S01]  /*20300*/  IMAD.MOV.U32 R38, RZ, RZ, R53 ;  /* 0x000000ffff267224 */ /* 0x000fe200078e0035 */
[----:B------:R1:W5:Y:S01]  /*20310*/  LDL.LU R232, [R1+0x1c0] ;  /* 0x0001c00001e87983 */ /* 0x0003620000300800 */
[----:B------:R-:W-:Y:S02]  /*20320*/  IMAD.MOV.U32 R103, RZ, RZ, R48 ;  /* 0x000000ffff677224 */ /* 0x000fe400078e0030 */
[----:B------:R-:W-:Y:S02]  /*20330*/  IMAD.MOV.U32 R53, RZ, RZ, R14 ;  /* 0x000000ffff357224 */ /* 0x000fe400078e000e */
[----:B------:R-:W-:Y:S02]  /*20340*/  IMAD.MOV.U32 R102, RZ, RZ, R52 ;  /* 0x000000ffff667224 */ /* 0x000fe400078e0034 */
[----:B------:R-:W-:-:S04]  /*20350*/  IMAD.WIDE.U32 R2, R3, -0x326172a9, RZ ;  /* 0xcd9e8d5703027825 */ /* 0x000fc800078e00ff */
[----:B------:R-:W-:-:S04]  /*20360*/  IMAD.WIDE.U32 R48, R0, -0x326172a9, RZ ;  /* 0xcd9e8d5700307825 */ /* 0x000fc800078e00ff */
[----:B------:R-:W-:Y:S02]  /*20370*/  IMAD.MOV.U32 R14, RZ, RZ, R15 ;  /* 0x000000ffff0e7224 */ /* 0x000fe400078e000f */
[----:B------:R-:W-:Y:S01]  /*20380*/  IMAD.MOV.U32 R52, RZ, RZ, R38 ;  /* 0x000000ffff347224 */ /* 0x000fe200078e0026 */
[----:B------:R-:W-:Y:S01]  /*20390*/  LOP3.LUT R3, R3, R102, R6, 0x96, !PT ;  /* 0x0000006603037212 */ /* 0x000fe200078e9606 */
[----:B------:R-:W-:Y:S01]  /*203a0*/  IMAD.MOV.U32 R38, RZ, RZ, R53 ;  /* 0x000000ffff267224 */ /* 0x000fe200078e0035 */
[----:B------:R-:W-:Y:S01]  /*203b0*/  LOP3.LUT R0, R49, R233, R2, 0x96, !PT ;  /* 0x000000e931007212 */ /* 0x000fe200078e9602 */
[----:B------:R-:W-:Y:S02]  /*203c0*/  IMAD.MOV.U32 R53, RZ, RZ, R14 ;  /* 0x000000ffff357224 */ /* 0x000fe400078e000e */
[----:B------:R-:W-:Y:S02]  /*203d0*/  IMAD.MOV.U32 R101, RZ, RZ, R103 ;  /* 0x000000ffff657224 */ /* 0x000fe400078e0067 */
[----:B------:R-:W-:-:S02]  /*203e0*/  IMAD.MOV.U32 R103, RZ, RZ, R38 ;  /* 0x000000ffff677224 */ /* 0x000fc400078e0026 */
[----:B------:R-:W-:Y:S02]  /*203f0*/  IMAD.MOV.U32 R102, RZ, RZ, R52 ;  /* 0x000000ffff667224 */ /* 0x000fe400078e0034 */
[----:B------:R-:W-:Y:S02]  /*20400*/  IMAD.MOV.U32 R38, RZ, RZ, R53 ;  /* 0x000000ffff267224 */ /* 0x000fe400078e0035 */
[----:B------:R-:W-:Y:S01]  /*20410*/  IMAD.WIDE.U32 R2, R3, -0x2daee0ad, RZ ;  /* 0xd2511f5303027825 */ /* 0x000fe200078e00ff */
[----:B------:R-:W-:-:S03]  /*20420*/  MOV R15, R39 ;  /* 0x00000027000f7202 */ /* 0x000fc60000000f00 */
[----:B------:R-:W-:-:S04]  /*20430*/  IMAD.WIDE.U32 R52, R0, -0x2daee0ad, RZ ;  /* 0xd2511f5300347825 */ /* 0x000fc800078e00ff */
[----:B------:R-:W-:Y:S01]  /*20440*/  IMAD.MOV.U32 R39, RZ, RZ, R65 ;  /* 0x000000ffff277224 */ /* 0x000fe200078e0041 */
[----:B------:R-:W-:Y:S01]  /*20450*/  LOP3.LUT R2, R53, R102, R2, 0x96, !PT ;  /* 0x0000006635027212 */ /* 0x000fe200078e9602 */
[----:B------:R-:W-:Y:S01]  /*20460*/  IMAD.MOV.U32 R65, RZ, RZ, R81 ;  /* 0x000000ffff417224 */ /* 0x000fe200078e0051 */
[----:B------:R-:W-:Y:S01]  /*20470*/  LOP3.LUT R4, R3, R101, R4, 0x96, !PT ;  /* 0x0000006503047212 */ /* 0x000fe200078e9604 */
[----:B------:R-:W-:Y:S01]  /*20480*/  IMAD.MOV.U32 R14, RZ, RZ, R15 ;  /* 0x000000ffff0e7224 */ /* 0x000fe200078e000f */
[----:B------:R-:W-:Y:S01]  /*20490*/  MOV R15, R39 ;  /* 0x00000027000f7202 */ /* 0x000fe20000000f00 */
[----:B------:R-:W-:Y:S02]  /*204a0*/  IMAD.MOV.U32 R39, RZ, RZ, R65 ;  /* 0x000000ffff277224 */ /* 0x000fe400078e0041 */
[----:B------:R-:W-:-:S04]  /*204b0*/  IMAD.WIDE.U32 R2, R2, -0x326172a9, RZ ;  /* 0xcd9e8d5702027825 */ /* 0x000fc800078e00ff */
[----:B------:R-:W-:Y:S01]  /*204c0*/  IMAD.MOV.U32 R196, RZ, RZ, R38 ;  /* 0x000000ffffc47224 */ /* 0x000fe200078e0026 */
[----:B------:R-:W-:Y:S01]  /*204d0*/  LOP3.LUT R0, R2, 0xffff, RZ, 0xc0, !PT ;  /* 0x0000ffff02007812 */ /* 0x000fe200078ec0ff */
[----:B------:R-:W-:Y:S02]  /*204e0*/  IMAD.MOV.U32 R199, RZ, RZ, R39 ;  /* 0x000000ffffc77224 */ /* 0x000fe400078e0027 */
[----:B------:R-:W-:Y:S01]  /*204f0*/  IMAD.WIDE.U32 R38, R4, -0x326172a9, RZ ;  /* 0xcd9e8d5704267825 */ /* 0x000fe200078e00ff */
[----:B------:R-:W-:Y:S02]  /*20500*/  SHF.R.U32.HI R5, RZ, 0x8, R0 ;  /* 0x00000008ff057819 */ /* 0x000fe40000011600 */
[----:B------:R-:W-:Y:S02]  /*20510*/  LOP3.LUT R0, R3, R250, R38, 0x96, !PT ;  /* 0x000000fa03007212 */ /* 0x000fe400078e9626 */
[----:B------:R-:W-:Y:S02]  /*20520*/  LOP3.LUT R4, R2, 0xff, RZ, 0xc0, !PT ;  /* 0x000000ff02047812 */ /* 0x000fe400078ec0ff */
[----:B------:R-:W-:-:S02]  /*20530*/  SHF.R.U32.HI R6, RZ, 0x10, R2 ;  /* 0x00000010ff067819 */ /* 0x000fc40000011602 */
[----:B------:R-:W-:Y:S02]  /*20540*/  SHF.R.U32.HI R7, RZ, 0x18, R2 ;  /* 0x00000018ff077819 */ /* 0x000fe40000011602 */
[----:B------:R-:W-:-:S04]  /*20550*/  LOP3.LUT R2, R0, 0xffff, RZ, 0xc0, !PT ;  /* 0x0000ffff00027812 */ /* 0x000fc800078ec0ff */
[----:B------:R-:W-:Y:S02]  /*20560*/  SHF.R.U32.HI R3, RZ, 0x8, R2 ;  /* 0x00000008ff037819 */ /* 0x000fe40000011602 */
[----:B------:R-:W-:-:S04]  /*20570*/  LOP3.LUT R2, R0, 0xff, RZ, 0xc0, !PT ;  /* 0x000000ff00027812 */ /* 0x000fc800078ec0ff */
[----:B------:R-:W-:Y:S02]  /*20580*/  PRMT R3, R2, 0x5410, R3 ;  /* 0x0000541002037816 */ /* 0x000fe40000000003 */
[--C-:B------:R-:W-:Y:S02]  /*20590*/  SHF.R.U32.HI R2, RZ, 0x10, R0.reuse ;  /* 0x00000010ff027819 */ /* 0x100fe40000011600 */
[----:B------:R-:W-:Y:S02]  /*205a0*/  MOV R197, R14 ;  /* 0x0000000e00c57202 */ /* 0x000fe40000000f00 */
[----:B------:R-:W-:Y:S02]  /*205b0*/  PRMT R14, R4, 0x5410, R5 ;  /* 0x00005410040e7816 */ /* 0x000fe40000000005 */
[----:B------:R-:W-:Y:S02]  /*205c0*/  SHF.R.U32.HI R5, RZ, 0x18, R0 ;  /* 0x00000018ff057819 */ /* 0x000fe40000011600 */
[----:B------:R-:W-:-:S02]  /*205d0*/  LOP3.LUT R2, R2, 0xff, RZ, 0xc0, !PT ;  /* 0x000000ff02027812 */ /* 0x000fc400078ec0ff */
[----:B------:R-:W-:Y:S02]  /*205e0*/  LOP3.LUT R4, R6, 0xff, RZ, 0xc0, !PT ;  /* 0x000000ff06047812 */ /* 0x000fe400078ec0ff */
[--C-:B------:R-:W-:Y:S02]  /*205f0*/  HSET2.LE.AND R0, R3, R243.reuse, PT ;  /* 0x000000f303007233 */ /* 0x100fe40003803000 */
[----:B------:R-:W-:Y:S02]  /*20600*/  PRMT R2, R2, 0x5410, R5 ;  /* 0x0000541002027816 */ /* 0x000fe40000000005 */
[----:B------:R-:W-:Y:S02]  /*20610*/  PRMT R3, R4, 0x5410, R7 ;  /* 0x0000541004037816 */ /* 0x000fe40000000007 */
[----:B------:R-:W-:Y:S02]  /*20620*/  LOP3.LUT R4, R97, R0, RZ, 0xc0, !PT ;  /* 0x0000000061047212 */ /* 0x000fe400078ec0ff */
[----:B------:R-:W-:-:S02]  /*20630*/  HSET2.LE.AND R0, R2, R243, PT ;  /* 0x000000f302007233 */ /* 0x000fc40003803000 */
[--C-:B------:R-:W-:Y:S02]  /*20640*/  HSET2.LE.AND R2, R14, R243.reuse, PT ;  /* 0x000000f30e027233 */ /* 0x100fe40003803000 */
[----:B------:R-:W-:Y:S01]  /*20650*/  HSET2.LE.AND R3, R3, R243, PT ;  /* 0x000000f303037233 */ /* 0x000fe20003803000 */
[----:B------:R-:W-:Y:S01]  /*20660*/  IMAD.MOV.U32 R198, RZ, RZ, R15 ;  /* 0x000000ffffc67224 */ /* 0x000fe200078e000f */
[----:B------:R-:W-:Y:S02]  /*20670*/  LOP3.LUT R5, R83, R0, RZ, 0xc0, !PT ;  /* 0x0000000053057212 */ /* 0x000fe400078ec0ff */
[----:B------:R-:W-:Y:S02]  /*20680*/  LOP3.LUT R6, R82, R2, RZ, 0xc0, !PT ;  /* 0x0000000252067212 */ /* 0x000fe400078ec0ff */
[----:B------:R-:W-:-:S07]  /*20690*/  LOP3.LUT R7, R64, R3, RZ, 0xc0, !PT ;  /* 0x0000000340077212 */ /* 0x000fce00078ec0ff */
[C---:B------:R-:W-:Y:S06]  /*206a0*/  HMMA.16816.F32 R184, R4.reuse, R16, R184 ;  /* 0x0000001004b8723c */ /* 0x040fec00000018b8 */
[----:B------:R-:W-:Y:S01]  /*206b0*/  HMMA.16816.F32 R16, R4, R18, R196 ;  /* 0x000000120410723c */ /* 0x000fe200000018c4 */
        /* <DEDUP_REMOVED lines=17> */
[C---:B------:R-:W-:Y:S01]  /*207d0*/  HMMA.16816.F32 R168, R4.reuse, R32, R168 ;  /* 0x0000002004a8723c */ /* 0x040fe200000018a8 */
[----:B------:R-:W-:Y:S01]  /*207e0*/  IMAD.MOV.U32 R167, RZ, RZ, R117 ;  /* 0x000000ffffa77224 */ /* 0x000fe200078e0075 */
[----:B------:R1:W5:Y:S01]  /*207f0*/  LDL.LU R224, [R1+0x1bc] ;  /* 0x0001bc0001e07983 */ /* 0x0003620000300800 */
        /* <DEDUP_REMOVED lines=8> */
[----:B------:R-:W-:Y:S02]  /*20880*/  IMAD.MOV.U32 R131, RZ, RZ, R100 ;  /* 0x000000ffff837224 */ /* 0x000fe400078e0064 */
[----:B------:R-:W-:Y:S02]  /*20890*/  IMAD.MOV.U32 R101, RZ, RZ, R231 ;  /* 0x000000ffff657224 */ /* 0x000fe400078e00e7 */
[----:B------:R-:W-:Y:S01]  /*208a0*/  IMAD.MOV.U32 R102, RZ, RZ, R229 ;  /* 0x000000ffff667224 */ /* 0x000fe200078e00e5 */
[----:B------:R-:W-:Y:S01]  /*208b0*/  HMMA.16816.F32 R176, R4, R20, R176 ;  /* 0x0000001404b0723c */ /* 0x000fe200000018b0 */
[----:B------:R-:W-:Y:S01]  /*208c0*/  IMAD.MOV.U32 R156, RZ, RZ, R119 ;  /* 0x000000ffff9c7224 */ /* 0x000fe200078e0077 */
[----:B------:R-:W-:Y:S01]  /*208d0*/  MOV R119, R81 ;  /* 0x0000005100777202 */ /* 0x000fe20000000f00 */
[----:B------:R-:W-:Y:S01]  /*208e0*/  IMAD.MOV.U32 R82, RZ, RZ, R17 ;  /* 0x000000ffff527224 */ /* 0x000fe200078e0011 */
[----:B------:R1:W5:Y:S01]  /*208f0*/  LDL.LU R233, [R1+0x1b4] ;  /* 0x0001b40001e97983 */ /* 0x0003620000300800 */
[----:B------:R-:W-:-:S02]  /*20900*/  IMAD.MOV.U32 R81, RZ, RZ, R18 ;  /* 0x000000ffff517224 */ /* 0x000fc400078e0012 */
[----:B------:R-:W-:Y:S02]  /*20910*/  IMAD.MOV.U32 R80, RZ, RZ, R16 ;  /* 0x000000ffff507224 */ /* 0x000fe400078e0010 */
[----:B------:R-:W-:Y:S02]  /*20920*/  IMAD.MOV.U32 R252, RZ, RZ, R19 ;  /* 0x000000fffffc7224 */ /* 0x000fe400078e0013 */
[C---:B------:R-:W-:Y:S01]  /*20930*/  HMMA.16816.F32 R16, R4.reuse, R8, R164 ;  /* 0x000000080410723c */ /* 0x040fe200000018a4 */
[----:B------:R-:W-:Y:S01]  /*20940*/  LOP3.LUT R2, R37, R118, R50, 0x96, !PT ;  /* 0x0000007625027212 */ /* 0x000fe200078e9632 */
[----:B------:R-:W-:Y:S02]  /*20950*/  IMAD.MOV.U32 R100, RZ, RZ, R228 ;  /* 0x000000ffff647224 */ /* 0x000fe400078e00e4 */
[----:B------:R-:W-:Y:S02]  /*20960*/  IMAD.MOV.U32 R158, RZ, RZ, R101 ;  /* 0x000000ffff9e7224 */ /* 0x000fe400078e0065 */
[----:B------:R-:W-:Y:S01]  /*20970*/  HMMA.16816.F32 R180, R4, R22, R180 ;  /* 0x0000001604b4723c */ /* 0x000fe200000018b4 */
[----:B------:R-:W-:-:S02]  /*20980*/  IMAD.MOV.U32 R157, RZ, RZ, R100 ;  /* 0x000000ffff9d7224 */ /* 0x000fc400078e0064 */
[----:B------:R-:W-:Y:S02]  /*20990*/  IMAD.MOV.U32 R159, RZ, RZ, R102 ;  /* 0x000000ffff9f7224 */ /* 0x000fe400078e0066 */
[----:B------:R-:W-:Y:S02]  /*209a0*/  IMAD.MOV.U32 R15, RZ, RZ, R234 ;  /* 0x000000ffff0f7224 */ /* 0x000fe400078e00ea */
[----:B------:R-:W-:Y:S02]  /*209b0*/  IMAD.MOV.U32 R36, RZ, RZ, R118 ;  /* 0x000000ffff247224 */ /* 0x000fe400078e0076 */
[----:B------:R-:W-:Y:S01]  /*209c0*/  IMAD.MOV.U32 R116, RZ, RZ, R119 ;  /* 0x000000ffff747224 */ /* 0x000fe200078e0077 */
[----:B------:R-:W-:Y:S01]  /*209d0*/  MOV R51, R81 ;  /* 0x0000005100337202 */ /* 0x000fe20000000f00 */
[----:B------:R-:W-:-:S04]  /*209e0*/  IMAD.WIDE.U32 R2, R2, -0x2daee0ad, RZ ;  /* 0xd2511f5302027825 */ /* 0x000fc800078e00ff */
[----:B------:R-:W-:Y:S02]  /*209f0*/  IMAD.MOV.U32 R160, RZ, RZ, R192 ;  /* 0x000000ffffa07224 */ /* 0x000fe400078e00c0 */
        /* <DEDUP_REMOVED lines=8> */
[----:B------:R-:W-:Y:S01]  /*20a80*/  IMAD.MOV.U32 R47, RZ, RZ, R115 ;  /* 0x000000ffff2f7224 */ /* 0x000fe200078e0073 */
[----:B------:R-:W-:Y:S01]  /*20a90*/  HMMA.16816.F32 R136, R4, R26, R136 ;  /* 0x0000001a0488723c */ /* 0x000fe20000001888 */
[----:B------:R-:W-:Y:S01]  /*20aa0*/  IMAD.MOV.U32 R22, RZ, RZ, R17 ;  /* 0x000000ffff167224 */ /* 0x000fe200078e0011 */
[----:B------:R-:W-:Y:S01]  /*20ab0*/  LDSM.16.MT88.4 R164, [R175+0xa800] ;  /* 0x00a80000afa4783b */ /* 0x000fe20000004200 */
[----:B------:R-:W-:-:S03]  /*20ac0*/  IMAD.MOV.U32 R20, RZ, RZ, R19 ;  /* 0x000000ffff147224 */ /* 0x000fc600078e0013 */
[----:B------:R-:W2:Y:S01]  /*20ad0*/  LDSM.16.MT88.4 R16, [R208+0xa800] ;  /* 0x00a80000d010783b */ /* 0x000ea20000004200 */
[----:B------:R-:W-:Y:S01]  /*20ae0*/  LOP3.LUT R0, R3, R247, R44, 0x96, !PT ;  /* 0x000000f703007212 */ /* 0x000fe200078e962c */
[----:B------:R-:W-:Y:S01]  /*20af0*/  HMMA.16816.F32 R196, R4, R10, R156 ;  /* 0x0000000a04c4723c */ /* 0x000fe2000000189c */
[----:B------:R-:W-:Y:S01]  /*20b00*/  IMAD.MOV.U32 R101, RZ, RZ, R15 ;  /* 0x000000ffff657224 */ /* 0x000fe200078e000f */
[C---:B------:R-:W-:Y:S02]  /*20b10*/  LOP3.LUT R3, R2.reuse, 0xffff, RZ, 0xc0, !PT ;  /* 0x0000ffff02037812 */ /* 0x040fe400078ec0ff */
[--C-:B------:R-:W-:Y:S01]  /*20b20*/  SHF.R.U32.HI R14, RZ, 0x10, R2.reuse ;  /* 0x00000010ff0e7819 */ /* 0x100fe20000011602 */
[----:B------:R-:W-:Y:S01]  /*20b30*/  IMAD.MOV.U32 R117, RZ, RZ, R65 ;  /* 0x000000ffff757224 */ /* 0x000fe200078e0041 */
[----:B------:R-:W-:Y:S01]  /*20b40*/  SHF.R.U32.HI R15, RZ, 0x18, R2 ;  /* 0x00000018ff0f7819 */ /* 0x000fe20000011602 */
[----:B------:R-:W-:Y:S01]  /*20b50*/  IMAD.MOV.U32 R118, RZ, RZ, R66 ;  /* 0x000000ffff767224 */ /* 0x000fe200078e0042 */
[----:B------:R-:W-:Y:S01]  /*20b60*/  LOP3.LUT R11, R2, 0xff, RZ, 0xc0, !PT ;  /* 0x000000ff020b7812 */ /* 0x000fe200078ec0ff */
[----:B------:R-:W-:Y:S01]  /*20b70*/  IMAD.MOV.U32 R50, RZ, RZ, R82 ;  /* 0x000000ffff327224 */ /* 0x000fe200078e0052 */
[C---:B------:R-:W-:Y:S01]  /*20b80*/  LOP3.LUT R2, R0.reuse, 0xffff, RZ, 0xc0, !PT ;  /* 0x0000ffff00027812 */ /* 0x040fe200078ec0ff */
[----:B------:R-:W-:Y:S01]  /*20b90*/  IMAD.MOV.U32 R37, RZ, RZ, R80 ;  /* 0x000000ffff257224 */ /* 0x000fe200078e0050 */
[----:B------:R-:W-:-:S02]  /*20ba0*/  LOP3.LUT R10, R0, 0xff, RZ, 0xc0, !PT ;  /* 0x000000ff000a7812 */ /* 0x000fc400078ec0ff */
[----:B------:R-:W-:Y:S01]  /*20bb0*/  MOV R119, R67 ;  /* 0x0000004300777202 */ /* 0x000fe20000000f00 */
[----:B------:R-:W-:Y:S01]  /*20bc0*/  IMAD.MOV.U32 R193, RZ, RZ, R226 ;  /* 0x000000ffffc17224 */ /* 0x000fe200078e00e2 */
[--C-:B------:R-:W-:Y:S01]  /*20bd0*/  SHF.R.U32.HI R8, RZ, 0x10, R0.reuse ;  /* 0x00000010ff087819 */ /* 0x100fe20000011600 */
[----:B------:R-:W3:Y:S01]  /*20be0*/  LDSM.16.MT88.4 R64, [R207+0xa800] ;  /* 0x00a80000cf40783b */ /* 0x000ee20000004200 */
[----:B------:R-:W-:Y:S02]  /*20bf0*/  SHF.R.U32.HI R9, RZ, 0x18, R0 ;  /* 0x00000018ff097819 */ /* 0x000fe40000011600 */
[----:B------:R-:W-:Y:S01]  /*20c00*/  SHF.R.U32.HI R0, RZ, 0x8, R2 ;  /* 0x00000008ff007819 */ /* 0x000fe20000011602 */
[----:B------:R-:W-:Y:S01]  /*20c10*/  IMAD.MOV.U32 R192, RZ, RZ, R227 ;  /* 0x000000ffffc07224 */ /* 0x000fe200078e00e3 */
[----:B------:R-:W-:Y:S01]  /*20c20*/  LOP3.LUT R2, R8, 0xff, RZ, 0xc0, !PT ;  /* 0x000000ff08027812 */ /* 0x000fe200078ec0ff */
[----:B------:R-:W4:Y:S01]  /*20c30*/  LDSM.16.MT88.4 R80, [R175+0xb800] ;  /* 0x00b80000af50783b */ /* 0x000f220000004200 */
[----:B------:R-:W-:-:S02]  /*20c40*/  PRMT R0, R10, 0x5410, R0 ;  /* 0x000054100a007816 */ /* 0x000fc40000000000 */
[----:B------:R-:W-:Y:S01]  /*20c50*/  SHF.R.U32.HI R3, RZ, 0x8, R3 ;  /* 0x00000008ff037819 */ /* 0x000fe20000011603 */
[----:B------:R-:W-:Y:S01]  /*20c60*/  IMAD.MOV.U32 R44, RZ, RZ, R99 ;  /* 0x000000ffff2c7224 */ /* 0x000fe200078e0063 */
[----:B------:R-:W-:Y:S02]  /*20c70*/  LOP3.LUT R8, R14, 0xff, RZ, 0xc0, !PT ;  /* 0x000000ff0e087812 */ /* 0x000fe400078ec0ff */
[----:B------:R-:W-:Y:S01]  /*20c80*/  MOV R195, R235 ;  /* 0x000000eb00c37202 */ /* 0x000fe20000000f00 */
[----:B------:R-:W-:Y:S01]  /*20c90*/  IMAD.MOV.U32 R163, RZ, RZ, R225 ;  /* 0x000000ffffa37224 */ /* 0x000fe200078e00e1 */
[--C-:B------:R-:W-:Y:S01]  /*20ca0*/  HSET2.LE.AND R0, R0, R243.reuse, PT ;  /* 0x000000f300007233 */ /* 0x100fe20003803000 */
[----:B------:R-:W-:Y:S01]  /*20cb0*/  IMAD.MOV.U32 R26, RZ, RZ, R98 ;  /* 0x000000ffff1a7224 */ /* 0x000fe200078e0062 */
[----:B------:R-:W-:Y:S01]  /*20cc0*/  PRMT R3, R11, 0x5410, R3 ;  /* 0x000054100b037816 */ /* 0x000fe20000000003 */
[----:B------:R-:W-:Y:S01]  /*20cd0*/  IMAD.MOV.U32 R103, RZ, RZ, R230 ;  /* 0x000000ffff677224 */ /* 0x000fe200078e00e6 */
[----:B------:R-:W-:Y:S01]  /*20ce0*/  PRMT R2, R2, 0x5410, R9 ;  /* 0x0000541002027816 */ /* 0x000fe20000000009 */
[----:B------:R-:W-:Y:S01]  /*20cf0*/  HMMA.16816.F32 R188, R4, R30, R188 ;  /* 0x0000001e04bc723c */ /* 0x000fe200000018bc */
[----:B------:R-:W-:Y:S01]  /*20d00*/  PRMT R8, R8, 0x5410, R15 ;  /* 0x0000541008087816 */ /* 0x000fe2000000000f */
[----:B------:R-:W-:Y:S01]  /*20d10*/  IMAD.MOV.U32 R27, RZ, RZ, R113 ;  /* 0x000000ffff1b7224 */ /* 0x000fe200078e0071 */
[----:B------:R-:W-:Y:S01]  /*20d20*/  LOP3.LUT R124, R96, R0, RZ, 0xc0, !PT ;  /* 0x00000000607c7212 */ /* 0x000fe200078ec0ff */
[----:B------:R-:W-:Y:S01]  /*20d30*/  LDSM.16.MT88.4 R156, [R205+0xa800] ;  /* 0x00a80000cd9c783b */ /* 0x000fe20000004200 */
[----:B------:R-:W-:-:S02]  /*20d40*/  HSET2.LE.AND R2, R2, R243, PT ;  /* 0x000000f302027233 */ /* 0x000fc40003803000 */
[--C-:B------:R-:W-:Y:S01]  /*20d50*/  HSET2.LE.AND R3, R3, R243.reuse, PT ;  /* 0x000000f303037233 */ /* 0x100fe20003803000 */
[C---:B------:R-:W-:Y:S01]  /*20d60*/  HMMA.16816.F32 R192, R4.reuse, R28, R192 ;  /* 0x0000001c04c0723c */ /* 0x040fe200000018c0 */
[----:B------:R-:W-:Y:S01]  /*20d70*/  HSET2.LE.AND R0, R8, R243, PT ;  /* 0x000000f308007233 */ /* 0x000fe20003803000 */
[----:B------:R-:W1:Y:S01]  /*20d80*/  LDSM.16.MT88.4 R96, [R205+0xb800] ;  /* 0x00b80000cd60783b */ /* 0x000e620000004200 */
[----:B------:R-:W-:Y:S02]  /*20d90*/  LOP3.LUT R125, R54, R2, RZ, 0xc0, !PT ;  /* 0x00000002367d7212 */ /* 0x000fe400078ec0ff */
[----:B------:R-:W-:Y:S01]  /*20da0*/  LOP3.LUT R126, R55, R3, RZ, 0xc0, !PT ;  /* 0x00000003377e7212 */ /* 0x000fe200078ec0ff */
[----:B------:R-:W-:Y:S01]  /*20db0*/  IMAD.MOV.U32 R102, RZ, RZ, R210 ;  /* 0x000000ffff667224 */ /* 0x000fe200078e00d2 */
[----:B------:R-:W-:Y:S01]  /*20dc0*/  LOP3.LUT R127, R112, R0, RZ, 0xc0, !PT ;  /* 0x00000000707f7212 */ /* 0x000fe200078ec0ff */
[----:B------:R-:W-:Y:S01]  /*20dd0*/  HMMA.16816.F32 R116, R4, R56, R116 ;  /* 0x000000380474723c */ /* 0x000fe20000001874 */
[----:B------:R-:W-:Y:S01]  /*20de0*/  LOP3.LUT R2, R39, R36, R48, 0x96, !PT ;  /* 0x0000002427027212 */ /* 0x000fe200078e9630 */
[----:B------:R-:W1:Y:S01]  /*20df0*/  LDSM.16.MT88.4 R112, [R208+0xb800] ;  /* 0x00b80000d070783b */ /* 0x000e620000004200 */
[----:B------:R-:W-:-:S03]  /*20e00*/  IMAD.MOV.U32 R100, RZ, RZ, R103 ;  /* 0x000000ffff647224 */ /* 0x000fc600078e0067 */
[----:B------:R-:W-:Y:S01]  /*20e10*/  HMMA.16816.F32 R28, R4, R42, R44 ;  /* 0x0000002a041c723c */ /* 0x000fe2000000182c */
[----:B------:R-:W-:Y:S01]  /*20e20*/  IMAD.WIDE.U32 R2, R2, -0x2daee0ad, RZ ;  /* 0xd2511f5302027825 */ /* 0x000fe200078e00ff */
[----:B------:R1:W5:Y:S04]  /*20e30*/  LDL.LU R225, [R1+0x1b0] ;  /* 0x0001b00001e17983 */ /* 0x0003680000300800 */
[----:B--2---:R-:W-:Y:S01]  /*20e40*/  HMMA.16816.F32 R44, R124, R18, R68 ;  /* 0x000000127c2c723c */ /* 0x004fe20000001844 */
[----:B------:R-:W-:-:S05]  /*20e50*/  IMAD.MOV.U32 R103, RZ, RZ, R209 ;  /* 0x000000ffff677224 */ /* 0x000fca00078e00d1 */
[C---:B------:R-:W-:Y:S01]  /*20e60*/  HMMA.16816.F32 R160, R4.reuse, R24, R160 ;  /* 0x0000001804a0723c */ /* 0x040fe200000018a0 */
[----:B------:R-:W-:Y:S01]  /*20e70*/  IMAD.MOV.U32 R68, RZ, RZ, R23 ;  /* 0x000000ffff447224 */ /* 0x000fe200078e0017 */
[----:B------:R-:W-:Y:S01]  /*20e80*/  LOP3.LUT R0, R3, R247, R52, 0x96, !PT ;  /* 0x000000f703007212 */ /* 0x000fe200078e9634 */
[----:B------:R-:W-:Y:S01]  /*20e90*/  IMAD.MOV.U32 R69, RZ, RZ, R22 ;  /* 0x000000ffff457224 */ /* 0x000fe200078e0016 */
[----:B------:R2:W5:Y:S01]  /*20ea0*/  LDL.LU R234, [R1+0x1ac] ;  /* 0x0001ac0001ea7983 */ /* 0x0005620000300800 */
[----:B------:R-:W-:Y:S02]  /*20eb0*/  IMAD.MOV.U32 R70, RZ, RZ, R21 ;  /* 0x000000ffff467224 */ /* 0x000fe400078e0015 */
[----:B------:R-:W-:Y:S01]  /*20ec0*/  IMAD.MOV.U32 R71, RZ, RZ, R20 ;  /* 0x000000ffff477224 */ /* 0x000fe200078e0014 */
[----:B------:R-:W-:Y:S01]  /*20ed0*/  HMMA.16816.F32 R100, R4, R40, R100 ;  /* 0x000000280464723c */ /* 0x000fe20000001864 */
[----:B------:R-:W2:Y:S01]  /*20ee0*/  LDSM.16.MT88.4 R20, [R207+0xb800] ;  /* 0x00b80000cf14783b */ /* 0x000ea20000004200 */
[----:B------:R-:W-:-:S02]  /*20ef0*/  IMAD.MOV.U32 R24, RZ, RZ, R204 ;  /* 0x000000ffff187224 */ /* 0x000fc400078e00cc */
[----:B------:R-:W-:Y:S01]  /*20f00*/  IMAD.MOV.U32 R25, RZ, RZ, R174 ;  /* 0x000000ffff197224 */ /* 0x000fe200078e00ae */
[----:B------:R1:W5:Y:S01]  /*20f10*/  LDL.LU R230, [R1+0x1a8] ;  /* 0x0001a80001e67983 */ /* 0x0003620000300800 */
[----:B------:R-:W-:Y:S02]  /*20f20*/  LOP3.LUT R3, R2, 0xffff, RZ, 0xc0, !PT ;  /* 0x0000ffff02037812 */ /* 0x000fe400078ec0ff */
[----:B------:R-:W-:Y:S01]  /*20f30*/  SHF.R.U32.HI R9, RZ, 0x10, R2 ;  /* 0x00000010ff097819 */ /* 0x000fe20000011602 */
[----:B------:R1:W5:Y:S02]  /*20f40*/  LDL.LU R226, [R1+0x1a4] ;  /* 0x0001a40001e27983 */ /* 0x0003640000300800 */
[----:B------:R-:W-:Y:S01]  /*20f50*/  HMMA.16816.F32 R24, R4, R58, R24 ;  /* 0x0000003a0418723c */ /* 0x000fe20000001818 */
[----:B------:R-:W-:Y:S01]  /*20f60*/  SHF.R.U32.HI R8, RZ, 0x18, R0 ;  /* 0x00000018ff087819 */ /* 0x000fe20000011600 */
[----:B------:R1:W5:Y:S01]  /*20f70*/  LDL.LU R235, [R1+0x1a0] ;  /* 0x0001a00001eb7983 */ /* 0x0003620000300800 */
[----:B------:R-:W-:-:S02]  /*20f80*/  SHF.R.U32.HI R3, RZ, 0x8, R3 ;  /* 0x00000008ff037819 */ /* 0x000fc40000011603 */
[----:B------:R-:W-:Y:S01]  /*20f90*/  SHF.R.U32.HI R10, RZ, 0x18, R2 ;  /* 0x00000018ff0a7819 */ /* 0x000fe20000011602 */
[----:B------:R1:W5:Y:S01]  /*20fa0*/  LDL.LU R227, [R1+0x19c] ;  /* 0x00019c0001e37983 */ /* 0x0003620000300800 */
[C---:B------:R-:W-:Y:S02]  /*20fb0*/  LOP3.LUT R4, R0.reuse, 0xffff, RZ, 0xc0, !PT ;  /* 0x0000ffff00047812 */ /* 0x040fe400078ec0ff */
[----:B------:R-:W-:Y:S01]  /*20fc0*/  LOP3.LUT R7, R0, 0xff, RZ, 0xc0, !PT ;  /* 0x000000ff00077812 */ /* 0x000fe200078ec0ff */
[----:B------:R1:W5:Y:S01]  /*20fd0*/  LDL.LU R228, [R1+0x198] ;  /* 0x0001980001e47983 */ /* 0x0003620000300800 */
[----:B------:R-:W-:Y:S02]  /*20fe0*/  SHF.R.U32.HI R4, RZ, 0x8, R4 ;  /* 0x00000008ff047819 */ /* 0x000fe40000011604 */
[----:B------:R-:W-:Y:S01]  /*20ff0*/  SHF.R.U32.HI R5, RZ, 0x10, R0 ;  /* 0x00000010ff057819 */ /* 0x000fe20000011600 */
[----:B------:R1:W5:Y:S01]  /*21000*/  LDL.LU R231, [R1+0x194] ;  /* 0x0001940001e77983 */ /* 0x0003620000300800 */
[----:B------:R-:W-:-:S02]  /*21010*/  PRMT R0, R7, 0x5410, R4 ;  /* 0x0000541007007816 */ /* 0x000fc40000000004 */
[----:B------:R-:W-:Y:S01]  /*21020*/  LOP3.LUT R6, R2, 0xff, RZ, 0xc0, !PT ;  /* 0x000000ff02067812 */ /* 0x000fe200078ec0ff */
[----:B------:R1:W5:Y:S01]  /*21030*/  LDL.LU R229, [R1+0x190] ;  /* 0x0001900001e57983 */ /* 0x0003620000300800 */
[----:B------:R-:W-:Y:S02]  /*21040*/  LOP3.LUT R5, R5, 0xff, RZ, 0xc0, !PT ;  /* 0x000000ff05057812 */ /* 0x000fe400078ec0ff */
[----:B------:R-:W-:Y:S01]  /*21050*/  LOP3.LUT R4, R9, 0xff, RZ, 0xc0, !PT ;  /* 0x000000ff09047812 */ /* 0x000fe200078ec0ff */
[----:B------:R1:W5:Y:S01]  /*21060*/  LDL.LU R249, [R1+0x18c] ;  /* 0x00018c0001f97983 */ /* 0x0003620000300800 */
[----:B------:R-:W-:Y:S02]  /*21070*/  PRMT R3, R6, 0x5410, R3 ;  /* 0x0000541006037816 */ /* 0x000fe40000000003 */
[----:B------:R-:W-:Y:S01]  /*21080*/  PRMT R2, R5, 0x5410, R8 ;  /* 0x0000541005027816 */ /* 0x000fe20000000008 */
[----:B------:R1:W5:Y:S01]  /*21090*/  LDL.LU R248, [R1+0x188] ;  /* 0x0001880001f87983 */ /* 0x0003620000300800 */
[----:B------:R-:W-:-:S02]  /*210a0*/  HSET2.LE.AND R0, R0, R243, PT ;  /* 0x000000f300007233 */ /* 0x000fc40003803000 */
[----:B------:R-:W-:Y:S01]  /*210b0*/  PRMT R4, R4, 0x5410, R10 ;  /* 0x0000541004047816 */ /* 0x000fe2000000000a */
[----:B------:R1:W5:Y:S01]  /*210c0*/  LDL.LU R246, [R1+0x184] ;  /* 0x0001840001f67983 */ /* 0x0003620000300800 */
[----:B------:R-:W-:-:S03]  /*210d0*/  IMAD.MOV.U32 R39, RZ, RZ, R128 ;  /* 0x000000ffff277224 */ /* 0x000fc600078e0080 */
[----:B------:R1:W5:Y:S01]  /*210e0*/  LDL.LU R241, [R1+0x180] ;  /* 0x0001800001f17983 */ /* 0x0003620000300800 */
[----:B------:R-:W-:-:S03]  /*210f0*/  HSET2.LE.AND R3, R3, R243, PT ;  /* 0x000000f303037233 */ /* 0x000fc60003803000 */
[----:B------:R1:W5:Y:S01]  /*21100*/  LDL.LU R240, [R1+0x17c] ;  /* 0x00017c0001f07983 */ /* 0x0003620000300800 */
[--C-:B------:R-:W-:Y:S01]  /*21110*/  HSET2.LE.AND R2, R2, R243.reuse, PT ;  /* 0x000000f302027233 */ /* 0x100fe20003803000 */
[C---:B---3--:R-:W-:Y:S01]  /*21120*/  HMMA.16816.F32 R56, R124.reuse, R64, R72 ;  /* 0x000000407c38723c */ /* 0x048fe20000001848 */
[----:B------:R-:W-:Y:S01]  /*21130*/  HSET2.LE.AND R4, R4, R243, PT ;  /* 0x000000f304047233 */ /* 0x000fe20003803000 */
[----:B------:R3:W5:Y:S01]  /*21140*/  LDL.LU R237, [R1+0x178] ;  /* 0x0001780001ed7983 */ /* 0x0007620000300800 */
[----:B------:R-:W-:Y:S01]  /*21150*/  LOP3.LUT R128, R239, R0, RZ, 0xc0, !PT ;  /* 0x00000000ef807212 */ /* 0x000fe200078ec0ff */
[----:B------:R-:W-:Y:S02]  /*21160*/  FADD.FTZ R0, R201, R213 ;  /* 0x000000d5c9007221 */ /* 0x000fe40000010000 */
[----:B------:R3:W5:Y:S01]  /*21170*/  LDL.LU R236, [R1+0x174] ;  /* 0x0001740001ec7983 */ /* 0x0007620000300800 */
[----:B----4-:R-:W-:Y:S03]  /*21180*/  HMMA.16816.F32 R72, R124, R80, R84 ;  /* 0x000000507c48723c */ /* 0x010fe60000001854 */
[----:B------:R3:W5:Y:S01]  /*21190*/  LDL.LU R223, [R1+0x170] ;  /* 0x0001700001df7983 */ /* 0x0007620000300800 */
[----:B------:R-:W-:-:S03]  /*211a0*/  IMAD.MOV.U32 R36, RZ, RZ, R131 ;  /* 0x000000ffff247224 */ /* 0x000fc600078e0083 */
[----:B------:R3:W5:Y:S01]  /*211b0*/  LDL.LU R222, [R1+0x16c] ;  /* 0x00016c0001de7983 */ /* 0x0007620000300800 */
[----:B------:R-:W-:Y:S01]  /*211c0*/  IMAD.MOV.U32 R84, RZ, RZ, R37 ;  /* 0x000000ffff547224 */ /* 0x000fe200078e0025 */
[----:B------:R-:W-:Y:S01]  /*211d0*/  LOP3.LUT R131, R220, R4, RZ, 0xc0, !PT ;  /* 0x00000004dc837212 */ /* 0x000fe200078ec0ff */
[----:B------:R-:W-:Y:S01]  /*211e0*/  IMAD.MOV.U32 R37, RZ, RZ, R130 ;  /* 0x000000ffff257224 */ /* 0x000fe200078e0082 */
[----:B------:R3:W5:Y:S01]  /*211f0*/  LDL.LU R217, [R1+0x168] ;  /* 0x0001680001d97983 */ /* 0x0007620000300800 */
[----:B------:R-:W-:Y:S01]  /*21200*/  IMAD.MOV.U32 R38, RZ, RZ, R129 ;  /* 0x000000ffff267224 */ /* 0x000fe200078e0081 */
[----:B------:R-:W-:Y:S01]  /*21210*/  LOP3.LUT R129, R238, R2, RZ, 0xc0, !PT ;  /* 0x00000002ee817212 */ /* 0x000fe200078ec0ff */
[----:B------:R-:W-:Y:S01]  /*21220*/  FADD.FTZ R0, R203, R0 ;  /* 0x00000000cb007221 */ /* 0x000fe20000010000 */
[----:B------:R3:W5:Y:S01]  /*21230*/  LDL.LU R216, [R1+0x164] ;  /* 0x0001640001d87983 */ /* 0x0007620000300800 */
[----:B------:R-:W-:Y:S01]  /*21240*/  LOP3.LUT R130, R221, R3, RZ, 0xc0, !PT ;  /* 0x00000003dd827212 */ /* 0x000fe200078ec0ff */
[C---:B------:R-:W-:Y:S01]  /*21250*/  HMMA.16816.F32 R40, R124.reuse, R16, R60 ;  /* 0x000000107c28723c */ /* 0x040fe2000000183c */
[----:B------:R-:W-:Y:S01]  /*21260*/  IMAD.MOV.U32 R85, RZ, RZ, R50 ;  /* 0x000000ffff557224 */ /* 0x000fe200078e0032 */
[----:B------:R3:W5:Y:S01]  /*21270*/  LDL.LU R215, [R1+0x160] ;  /* 0x0001600001d77983 */ /* 0x0007620000300800 */
[----:B------:R-:W-:Y:S01]  /*21280*/  IMAD.MOV.U32 R86, RZ, RZ, R51 ;  /* 0x000000ffff567224 */ /* 0x000fe200078e0033 */
[----:B------:R-:W-:Y:S01]  /*21290*/  MOV R48, R251 ;  /* 0x000000fb00307202 */ /* 0x000fe20000000f00 */
[----:B------:R-:W-:Y:S01]  /*212a0*/  IMAD.MOV.U32 R87, RZ, RZ, R252 ;  /* 0x000000ffff577224 */ /* 0x000fe200078e00fc */
[----:B------:R3:W5:Y:S01]  /*212b0*/  LDL.LU R214, [R1+0x15c] ;  /* 0x00015c0001d67983 */ /* 0x0007620000300800 */
[----:B------:R-:W-:Y:S01]  /*212c0*/  HMMA.16816.F32 R60, R124, R66, R76 ;  /* 0x000000427c3c723c */ /* 0x000fe2000000184c */
[----:B------:R-:W-:-:S02]  /*212d0*/  IMAD.MOV.U32 R49, RZ, RZ, R245 ;  /* 0x000000ffff317224 */ /* 0x000fc400078e00f5 */
[----:B------:R3:W5:Y:S01]  /*212e0*/  LDL.LU R212, [R1+0x158] ;  /* 0x0001580001d47983 */ /* 0x0007620000300800 */
[----:B------:R-:W-:Y:S02]  /*212f0*/  IMAD.MOV.U32 R50, RZ, RZ, R244 ;  /* 0x000000ffff327224 */ /* 0x000fe400078e00f4 */
[----:B------:R-:W-:Y:S01]  /*21300*/  IMAD.MOV.U32 R51, RZ, RZ, R242 ;  /* 0x000000ffff337224 */ /* 0x000fe200078e00f2 */
[----:B------:R3:W5:Y:S01]  /*21310*/  LDL.LU R211, [R1+0x154] ;  /* 0x0001540001d37983 */ /* 0x0007620000300800 */
[C---:B------:R-:W-:Y:S01]  /*21320*/  HMMA.16816.F32 R76, R124.reuse, R82, R88 ;  /* 0x000000527c4c723c */ /* 0x040fe20000001858 */
[----:B------:R-:W-:Y:S02]  /*21330*/  FADD.FTZ R0, R202, R0 ;  /* 0x00000000ca007221 */ /* 0x000fe40000010000 */
[----:B------:R3:W5:Y:S03]  /*21340*/  LDL.LU R210, [R1+0x150] ;  /* 0x0001500001d27983 */ /* 0x0007660000300800 */
[C---:B-1----:R-:W-:Y:S01]  /*21350*/  HMMA.16816.F32 R88, R124.reuse, R96, R92 ;  /* 0x000000607c58723c */ /* 0x042fe2000000185c */
[----:B------:R3:W5:Y:S04]  /*21360*/  LDL.LU R209, [R1+0x14c] ;  /* 0x00014c0001d17983 */ /* 0x0007680000300800 */
[----:B------:R3:W5:Y:S01]  /*21370*/  LDL.LU R206, [R1+0x148] ;  /* 0x0001480001ce7983 */ /* 0x0007620000300800 */
[C---:B------:R-:W-:Y:S03]  /*21380*/  HMMA.16816.F32 R92, R124.reuse, R98, R104 ;  /* 0x000000627c5c723c */ /* 0x040fe60000001868 */
[----:B------:R3:W5:Y:S03]  /*21390*/  LDL.LU R204, [R1+0x144] ;  /* 0x0001440001cc7983 */ /* 0x0007660000300800 */
[C---:B------:R-:W-:Y:S01]  /*213a0*/  HMMA.16816.F32 R104, R124.reuse, R112, R108 ;  /* 0x000000707c68723c */ /* 0x040fe2000000186c */
[----:B------:R3:W5:Y:S05]  /*213b0*/  LDL.LU R174, [R1+0x140] ;  /* 0x0001400001ae7983 */ /* 0x00076a0000300800 */
[----:B------:R-:W-:Y:S01]  /*213c0*/  HMMA.16816.F32 R108, R124, R114, R120 ;  /* 0x000000727c6c723c */ /* 0x000fe20000001878 */
[----:B------:R3:W-:Y:S05]  /*213d0*/  STL [R1+0x78], R0 ;  /* 0x0000780001007387 */ /* 0x0007ea0000100800 */
[----:B------:R-:W-:Y:S06]  /*213e0*/  HMMA.16816.F32 R52, R128, R64, R184 ;  /* 0x000000408034723c */ /* 0x000fec00000018b8 */
[C---:B------:R-:W-:Y:S06]  /*213f0*/  HMMA.16816.F32 R152, R124.reuse, R164, R152 ;  /* 0x000000a47c98723c */ /* 0x040fec0000001898 */
[C---:B------:R-:W-:Y:S06]  /*21400*/  HMMA.16816.F32 R148, R124.reuse, R166, R148 ;  /* 0x000000a67c94723c */ /* 0x040fec0000001894 */
[C---:B------:R-:W-:Y:S06]  /*21410*/  HMMA.16816.F32 R144, R124.reuse, R156, R144 ;  /* 0x0000009c7c90723c */ /* 0x040fec0000001890 */
[C---:B------:R-:W-:Y:S06]  /*21420*/  HMMA.16816.F32 R140, R124.reuse, R158, R140 ;  /* 0x0000009e7c8c723c */ /* 0x040fec000000188c */
[----:B--2---:R-:W-:Y:S06]  /*21430*/  HMMA.16816.F32 R120, R124, R20, R36 ;  /* 0x000000147c78723c */ /* 0x004fec0000001824 */
[----:B------:R-:W-:Y:S06]  /*21440*/  HMMA.16816.F32 R64, R128, R66, R84 ;  /* 0x000000428040723c */ /* 0x000fec0000001854 */
        /* <DEDUP_REMOVED lines=15> */
[----:B------:R-:W-:Y:S01]  /*21540*/  IADD3 R220, P0, R12, -0x140, RZ ;  /* 0xfffffec00cdc7810 */ /* 0x000fe20007f1e0ff */
[----:B------:R-:W-:-:S03]  /*21550*/  IMAD.MOV.U32 R184, RZ, RZ, R200 ;  /* 0x000000ffffb87224 */ /* 0x000fc600078e00c8 */
[----:B---3--:R-:W-:-:S15]  /*21560*/  IADD3.X R221, R13, -0x1, RZ, P0, !PT ;  /* 0xffffffff0ddd7810 */ /* 0x008fde00007fe4ff */
[----:B------:R-:W-:-:S04]  /*21570*/  NOP ;  /* 0x0000000000007918 */ /* 0x000fc80000000000 */
.L_x_2762:
[----:B------:R-:W2:Y:S02]  /*21580*/  LDL R0, [R1+0xd8] ;  /* 0x0000d80001007983 */ /* 0x000ea40000100800 */
[----:B--2---:R-:W-:-:S13]  /*21590*/  ISETP.GT.AND P0, PT, R184, R0, PT ;  /* 0x00000000b800720c */ /* 0x004fda0003f04270 */
[----:B------:R-:W-:Y:S05]  /*215a0*/  @!P0 BRA `(.L_x_2779) ;  /* 0x0000005400b08947 */ /* 0x000fea0003800000 */
[----:B------:R-:W2:Y:S04]  /*215b0*/  LDL R0, [R1+0x7c] ;  /* 0x00007c0001007983 */ /* 0x000ea80000100800 */
[----:B------:R-:W3:Y:S01]  /*215c0*/  LDL.LU R5, [R1+0x88] ;  /* 0x0000880001057983 */ /* 0x000ee20000300800 */
[----:B------:R-:W-:Y:S02]  /*215d0*/  IMAD.MOV.U32 R139, RZ, RZ, R134 ;  /* 0x000000ffff8b7224 */ /* 0x000fe400078e0086 */
[----:B-----5:R-:W-:Y:S02]  /*215e0*/  IMAD.MOV.U32 R138, RZ, RZ, R132 ;  /* 0x000000ffff8a7224 */ /* 0x020fe400078e0084 */
[----:B------:R-:W-:Y:S02]  /*215f0*/  IMAD.MOV.U32 R137, RZ, RZ, R133 ;  /* 0x000000ffff897224 */ /* 0x000fe400078e0085 */
[----:B------:R-:W-:Y:S01]  /*21600*/  IMAD.MOV.U32 R136, RZ, RZ, R135 ;  /* 0x000000ffff887224 */ /* 0x000fe200078e0087 */
[----:B--2---:R-:W-:-:S02]  /*21610*/  ISETP.GE.AND P3, PT, R0, R223, PT ;  /* 0x000000df0000720c */ /* 0x004fc40003f66270 */
[C---:B---3--:R-:W-:Y:S01]  /*21620*/  SHF.L.U32 R3, R5.reuse, 0x3, RZ ;  /* 0x0000000305037819 */ /* 0x048fe200000006ff */
[C---:B------:R-:W-:Y:S01]  /*21630*/  IMAD R4, R5.reuse, 0x48, RZ ;  /* 0x0000004805047824 */ /* 0x040fe200078e02ff */
[----:B------:R-:W-:Y:S01]  /*21640*/  SHF.R.S32.HI R2, RZ, 0x1f, R5 ;  /* 0x0000001fff027819 */ /* 0x000fe20000011405 */
[----:B------:R-:W-:Y:S01]  /*21650*/  IMAD.WIDE.U32 R8, R5, 0x70, RZ ;  /* 0x0000007005087825 */ /* 0x000fe200078e00ff */
[----:B------:R-:W-:-:S03]  /*21660*/  SHF.R.S32.HI R6, RZ, 0x1f, R3 ;  /* 0x0000001fff067819 */ /* 0x000fc60000011403 */
[----:B------:R-:W-:Y:S01]  /*21670*/  IMAD R0, R5, 0x38, R3 ;  /* 0x0000003805007824 */ /* 0x000fe200078e0203 */
[C---:B------:R-:W-:Y:S01]  /*21680*/  SHF.L.U64.HI R6, R3.reuse, 0x1, R6 ;  /* 0x0000000103067819 */ /* 0x040fe20000010206 */
[----:B------:R-:W-:Y:S01]  /*21690*/  IMAD R2, R2, 0x70, RZ ;  /* 0x0000007002027824 */ /* 0x000fe200078e02ff */
[----:B------:R-:W-:Y:S01]  /*216a0*/  SHF.R.S32.HI R5, RZ, 0x1f, R4 ;  /* 0x0000001fff057819 */ /* 0x000fe20000011404 */
[----:B------:R-:W-:Y:S01]  /*216b0*/  STL.64 [R1+0x88], R8 ;  /* 0x0000880801007387 */ /* 0x000fe20000100a00 */
[----:B------:R-:W-:Y:S01]  /*216c0*/  IADD3 R0, R0, 0x1, RZ ;  /* 0x0000000100007810 */ /* 0x000fe20007ffe0ff */
[----:B------:R-:W-:Y:S02]  /*216d0*/  IMAD.SHL.U32 R7, R3, 0x2, RZ ;  /* 0x0000000203077824 */ /* 0x000fe400078e00ff */
[----:B------:R1:W-:Y:S01]  /*216e0*/  STL [R1+0x9c], R6 ;  /* 0x00009c0601007387 */ /* 0x0003e20000100800 */
[----:B------:R-:W-:-:S03]  /*216f0*/  SHF.R.S32.HI R3, RZ, 0x1f, R0 ;  /* 0x0000001fff037819 */ /* 0x000fc60000011400 */
[----:B------:R2:W-:Y:S01]  /*21700*/  STL [R1+0xa0], R7 ;  /* 0x0000a00701007387 */ /* 0x0005e20000100800 */
[C---:B-1----:R-:W-:Y:S02]  /*21710*/  SHF.L.U64.HI R6, R4.reuse, 0x1, R5 ;  /* 0x0000000104067819 */ /* 0x042fe40000010205 */
[----:B------:R-:W-:Y:S01]  /*21720*/  SHF.L.U32 R5, R4, 0x1, RZ ;  /* 0x0000000104057819 */ /* 0x000fe200000006ff */
[----:B------:R-:W-:Y:S01]  /*21730*/  IMAD.IADD R4, R9, 0x1, R2 ;  /* 0x0000000109047824 */ /* 0x000fe200078e0202 */
[C---:B------:R-:W-:Y:S01]  /*21740*/  SHF.L.U64.HI R2, R0.reuse, 0x1, R3 ;  /* 0x0000000100027819 */ /* 0x040fe20000010203 */
[----:B------:R2:W-:Y:S01]  /*21750*/  STL [R1+0xa4], R6 ;  /* 0x0000a40601007387 */ /* 0x0005e20000100800 */
[----:B------:R-:W-:-:S03]  /*21760*/  SHF.L.U32 R0, R0, 0x1, RZ ;  /* 0x0000000100007819 */ /* 0x000fc600000006ff */
[----:B------:R2:W-:Y:S04]  /*21770*/  STL [R1+0xa8], R5 ;  /* 0x0000a80501007387 */ /* 0x0005e80000100800 */
[----:B------:R2:W-:Y:S04]  /*21780*/  STL [R1+0x94], R4 ;  /* 0x0000940401007387 */ /* 0x0005e80000100800 */
[----:B------:R2:W-:Y:S04]  /*21790*/  STL [R1+0x90], R0 ;  /* 0x0000900001007387 */ /* 0x0005e80000100800 */
[----:B------:R2:W-:Y:S02]  /*217a0*/  STL [R1+0x98], R2 ;  /* 0x0000980201007387 */ /* 0x0005e40000100800 */
.L_x_2782:
[----:B--2---:R-:W2:Y:S01]  /*217b0*/  LDL.64 R6, [R1+0x100] ;  /* 0x0001000001067983 */ /* 0x004ea20000100a00 */
[----:B------:R-:W-:Y:S04]  /*217c0*/  DEPBAR.LE SB0, 0x0 ;  /* 0x000080000000791a */ /* 0x000fe80000000000 */
[----:B------:R-:W2:Y:S01]  /*217d0*/  LDL.64 R2, [R1+0x108] ;  /* 0x0001080001027983 */ /* 0x000ea20000100a00 */
[----:B------:R-:W-:Y:S05]  /*217e0*/  WARPSYNC.ALL ;  /* 0x0000000000007948 */ /* 0x000fea0003800000 */
[----:B------:R-:W-:Y:S01]  /*217f0*/  BAR.SYNC.DEFER_BLOCKING 0x0 ;  /* 0x0000000000007b1d */ /* 0x000fe20000010000 */
[----:B------:R-:W-:Y:S01]  /*21800*/  VIADD R238, R184, 0xffffffff ;  /* 0xffffffffb8ee7836 */ /* 0x000fe20000000000 */
[C---:B------:R-:W-:Y:S01]  /*21810*/  SHF.L.U64.HI R4, R248.reuse, 0x5, R249 ;  /* 0x00000005f8047819 */ /* 0x040fe200000102f9 */
[----:B------:R-:W-:Y:S01]  /*21820*/  IMAD.SHL.U32 R5, R248, 0x20, RZ ;  /* 0x00000020f8057824 */ /* 0x000fe200078e00ff */
[----:B------:R-:W-:Y:S02]  /*21830*/  ISETP.GE.AND P2, PT, R246, R223, PT ;  /* 0x000000dff600720c */ /* 0x000fe40003f46270 */
[----:B------:R-:W-:Y:S01]  /*21840*/  SHF.R.S32.HI R0, RZ, 0x1f, R238 ;  /* 0x0000001fff007819 */ /* 0x000fe200000114ee */
[----:B------:R-:W-:Y:S04]  /*21850*/  IMAD R4, R4, R238, RZ ;  /* 0x000000ee04047224 */ /* 0x000fe800078e02ff */
[-C--:B------:R-:W-:Y:S01]  /*21860*/  IMAD R4, R0, R5.reuse, R4 ;  /* 0x0000000500047224 */ /* 0x080fe200078e0204 */
[----:B------:R-:W-:Y:S01]  /*21870*/  @P3 STS.128 [R222+0xa000], RZ ;  /* 0x00a000ffde003388 */ /* 0x000fe20000000c00 */
[----:B------:R-:W-:Y:S01]  /*21880*/  BSSY B0, `(.L_x_2780) ;  /* 0x00000d5000007945 */ /* 0x000fe20003800000 */
[----:B------:R-:W1:Y:S01]  /*21890*/  S2R R185, SR_TID.X ;  /* 0x0000000000b97919 */ /* 0x000e620000002100 */
[----:B--2---:R-:W-:Y:S02]  /*218a0*/  IMAD.MOV.U32 R3, RZ, RZ, R7 ;  /* 0x000000ffff037224 */ /* 0x004fe400078e0007 */
[----:B-1----:R-:W-:Y:S02]  /*218b0*/  IMAD.SHL.U32 R185, R185, 0x2, RZ ;  /* 0x00000002b9b97824 */ /* 0x002fe400078e00ff */
[----:B------:R-:W-:Y:S03]  /*218c0*/  IMAD.WIDE.U32 R2, R238, R5, R2 ;  /* 0x00000005ee027225 */ /* 0x000fe600078e0002 */
[----:B------:R-:W-:Y:S01]  /*218d0*/  LOP3.LUT R185, R185, 0x6, RZ, 0xc0, !PT ;  /* 0x00000006b9b97812 */ /* 0x000fe200078ec0ff */
[----:B------:R-:W-:Y:S01]  /*218e0*/  IMAD.IADD R3, R3, 0x1, R4 ;  /* 0x0000000103037824 */ /* 0x000fe200078e0204 */
[CC--:B------:R-:W-:Y:S02]  /*218f0*/  @!P3 LEA R8, P5, R2.reuse, R240.reuse, 0x1 ;  /* 0x000000f00208b211 */ /* 0x0c0fe400078a08ff */
[C---:B------:R-:W-:Y:S02]  /*21900*/  @!P2 LEA R6, P1, R2.reuse, R240, 0x1 ;  /* 0x000000f00206a211 */ /* 0x040fe400078208ff */
[-CC-:B------:R-:W-:Y:S02]  /*21910*/  @!P3 LEA.HI.X R9, R2, R241.reuse, R3.reuse, 0x1, P5 ;  /* 0x000000f10209b211 */ /* 0x180fe400028f0c03 */
[----:B------:R-:W-:Y:S02]  /*21920*/  LEA R0, P0, R248, R2, 0x4 ;  /* 0x00000002f8007211 */ /* 0x000fe400078020ff */
[----:B------:R-:W-:Y:S01]  /*21930*/  @!P2 LEA.HI.X R7, R2, R241, R3, 0x1, P1 ;  /* 0x000000f10207a211 */ /* 0x000fe200008f0c03 */
[----:B------:R-:W-:Y:S01]  /*21940*/  @!PT LDS RZ, [RZ] ;  /* 0x00000000fffff984 */ /* 0x000fe20000000800 */
[----:B------:R-:W-:Y:S01]  /*21950*/  @!PT LDS RZ, [RZ] ;  /* 0x00000000fffff984 */ /* 0x000fe20000000800 */
[----:B------:R-:W-:Y:S01]  /*21960*/  @!PT LDS RZ, [RZ] ;  /* 0x00000000fffff984 */ /* 0x000fe20000000800 */
[----:B------:R-:W-:Y:S01]  /*21970*/  @!P3 LDGSTS.E.BYPASS.LTC128B.128 [R222+0xa000], desc[UR4][R8.64] ;  /* 0x0a00000008debfae */ /* 0x000fe2000b901d44 */
[-C--:B------:R-:W-:Y:S02]  /*21980*/  @!P3 LEA R10, P4, R0, R240.reuse, 0x1 ;  /* 0x000000f0000ab211 */ /* 0x080fe400078808ff */
[----:B------:R-:W-:Y:S01]  /*21990*/  LEA.HI.X R5, R248, R3, R249, 0x4, P0 ;  /* 0x00000003f8057211 */ /* 0x000fe200000f24f9 */
[----:B------:R-:W-:Y:S01]  /*219a0*/  @P2 STS.128 [R222+0xb000], RZ ;  /* 0x00b000ffde002388 */ /* 0x000fe20000000c00 */
[C---:B------:R-:W-:Y:S01]  /*219b0*/  @!P2 LEA R4, P0, R0.reuse, R240, 0x1 ;  /* 0x000000f00004a211 */ /* 0x040fe200078008ff */
[----:B------:R-:W-:Y:S01]  /*219c0*/  @!P3 IMAD.MOV.U32 R2, RZ, RZ, R10 ;  /* 0x000000ffff02b224 */ /* 0x000fe200078e000a */
[CCC-:B------:R-:W-:Y:S01]  /*219d0*/  @!P3 LEA.HI.X R3, R0.reuse, R241.reuse, R5.reuse, 0x1, P4 ;  /* 0x000000f10003b211 */ /* 0x1c0fe200020f0c05 */
[----:B------:R-:W-:Y:S01]  /*219e0*/  @!PT LDS RZ, [RZ] ;  /* 0x00000000fffff984 */ /* 0x000fe20000000800 */
[----:B------:R-:W-:Y:S01]  /*219f0*/  @!PT LDS RZ, [RZ] ;  /* 0x00000000fffff984 */ /* 0x000fe20000000800 */
[----:B------:R-:W-:Y:S01]  /*21a00*/  @!PT LDS RZ, [RZ] ;  /* 0x00000000fffff984 */ /* 0x000fe20000000800 */
[----:B------:R-:W-:Y:S01]  /*21a10*/  @!P2 LDGSTS.E.BYPASS.LTC128B.128 [R222+0xb000], desc[UR4][R6.64+0x80] ;  /* 0x0b00008006deafae */ /* 0x000fe2000b901d44 */
[----:B------:R-:W-:Y:S03]  /*21a20*/  @!P2 LEA.HI.X R5, R0, R241, R5, 0x1, P0 ;  /* 0x000000f10005a211 */ /* 0x000fe600000f0c05 */
        /* <DEDUP_REMOVED lines=13> */
[----:B------:R-:W4:Y:S01]  /*21b00*/  LDSM.16.M88.4 R132, [R174+0x8800] ;  /* 0x00880000ae84783b */ /* 0x000f220000000200 */
[----:B-1----:R-:W-:Y:S03]  /*21b10*/  IMAD R2, R238, 0x20, R185 ;  /* 0x00000020ee027824 */ /* 0x002fe600078e02b9 */
[----:B------:R-:W0:Y:S01]  /*21b20*/  LDGDEPBAR ;  /* 0x00000000000079af */ /* 0x000e220000000000 */
[--C-:B------:R-:W-:Y:S03]  /*21b30*/  IMAD.IADD R0, R229, 0x1, -R2.reuse ;  /* 0x00000001e5007824 */ /* 0x100fe600078e0a02 */
[----:B------:R-:W-:Y:S04]  /*21b40*/  LDSM.16.M88.4 R176, [R206] ;  /* 0x00000000ceb0783b */ /* 0x000fe80000000200 */
[----:B------:R-:W-:Y:S01]  /*21b50*/  LDSM.16.M88.4 R180, [R206+0x2000] ;  /* 0x00200000ceb4783b */ /* 0x000fe20000000200 */
[----:B------:R-:W-:Y:S01]  /*21b60*/  IABS R3, R0 ;  /* 0x0000000000037213 */ /* 0x000fe20000000000 */
[-C--:B--2---:R-:W-:Y:S06]  /*21b70*/  HMMA.16816.F32 R4, R32, R16.reuse, RZ ;  /* 0x000000102004723c */ /* 0x084fec00000018ff */
[C---:B---3--:R-:W-:Y:S06]  /*21b80*/  HMMA.16816.F32 R8, R28.reuse, R16, RZ ;  /* 0x000000101c08723c */ /* 0x048fec00000018ff */
[-C--:B------:R-:W-:Y:S06]  /*21b90*/  HMMA.16816.F32 R12, R28, R18.reuse, RZ ;  /* 0x000000121c0c723c */ /* 0x080fec00000018ff */
[C---:B------:R-:W-:Y:S06]  /*21ba0*/  HMMA.16816.F32 R16, R32.reuse, R18, RZ ;  /* 0x000000122010723c */ /* 0x040fec00000018ff */
[-C--:B----4-:R-:W-:Y:S06]  /*21bb0*/  HMMA.16816.F32 R20, R32, R132.reuse, RZ ;  /* 0x000000842014723c */ /* 0x090fec00000018ff */
        /* <DEDUP_REMOVED lines=14> */
[----:B------:R-:W-:Y:S04]  /*21ca0*/  LDSM.16.M88.4 R132, [R212] ;  /* 0x00000000d484783b */ /* 0x000fe80000000200 */
        /* <DEDUP_REMOVED lines=11> */
[----:B------:R-:W-:Y:S04]  /*21d60*/  LDSM.16.M88.4 R132, [R211] ;  /* 0x00000000d384783b */ /* 0x000fe80000000200 */
        /* <DEDUP_REMOVED lines=11> */
[----:B------:R-:W-:Y:S04]  /*21e20*/  LDSM.16.M88.4 R132, [R204+0x4000] ;  /* 0x00400000cc84783b */ /* 0x000fe80000000200 */
        /* <DEDUP_REMOVED lines=46> */
[-C--:B------:R-:W-:Y:S01]  /*22110*/  HMMA.16816.F32 R28, R180, R178.reuse, R28 ;  /* 0x000000b2b41c723c */ /* 0x080fe2000000181c */
[----:B------:R-:W2:Y:S04]  /*22120*/  LDL R180, [R1+0xd8] ;  /* 0x0000d80001b47983 */ /* 0x000ea80000100800 */
[--C-:B------:R-:W-:Y:S01]  /*22130*/  IMAD.IADD R176, R231, 0x1, -R2.reuse ;  /* 0x00000001e7b07824 */ /* 0x100fe200078e0a02 */
[----:B------:R-:W-:Y:S05]  /*22140*/  HMMA.16816.F32 R32, R132, R178, R32 ;  /* 0x000000b28420723c */ /* 0x000fea0000001820 */
[----:B------:R-:W-:Y:S01]  /*22150*/  IABS R0, R176 ;  /* 0x000000b000007213 */ /* 0x000fe20000000000 */
[----:B------:R-:W-:Y:S01]  /*22160*/  IMAD.IADD R177, R228, 0x1, -R2 ;  /* 0x00000001e4b17824 */ /* 0x000fe200078e0a02 */
[----:B------:R-:W-:Y:S04]  /*22170*/  I2FP.F32.S32 R176, R3 ;  /* 0x0000000300b07245 */ /* 0x000fe80000201400 */
[----:B------:R-:W-:Y:S01]  /*22180*/  I2FP.F32.S32 R3, R0 ;  /* 0x0000000000037245 */ /* 0x000fe20000201400 */
[----:B------:R-:W-:Y:S02]  /*22190*/  VIADD R0, R2, 0x1 ;  /* 0x0000000102007836 */ /* 0x000fe40000000000 */
[-C--:B------:R-:W-:Y:S02]  /*221a0*/  FFMA.FTZ R4, R176, -R219.reuse, R4 ;  /* 0x800000dbb0047223 */ /* 0x080fe40000010004 */
[----:B------:R-:W-:Y:S01]  /*221b0*/  FFMA.FTZ R6, R3, -R219, R6 ;  /* 0x800000db03067223 */ /* 0x000fe20000010006 */
[----:B------:R-:W-:Y:S05]  /*221c0*/  IMAD.IADD R3, R229, 0x1, -R0 ;  /* 0x00000001e5037824 */ /* 0x000fea00078e0a00 */
[----:B------:R-:W-:Y:S02]  /*221d0*/  IABS R176, R3 ;  /* 0x0000000300b07213 */ /* 0x000fe40000000000 */
[----:B------:R-:W-:Y:S01]  /*221e0*/  IABS R3, R177 ;  /* 0x000000b100037213 */ /* 0x000fe20000000000 */
[----:B------:R-:W-:Y:S01]  /*221f0*/  IMAD.IADD R177, R230, 0x1, -R2 ;  /* 0x00000001e6b17824 */ /* 0x000fe200078e0a02 */
[----:B------:R-:W-:Y:S02]  /*22200*/  I2FP.F32.S32 R176, R176 ;  /* 0x000000b000b07245 */ /* 0x000fe40000201400 */
[----:B------:R-:W-:Y:S03]  /*22210*/  I2FP.F32.S32 R3, R3 ;  /* 0x0000000300037245 */ /* 0x000fe60000201400 */
[-C--:B------:R-:W-:Y:S02]  /*22220*/  FFMA.FTZ R5, R176, -R219.reuse, R5 ;  /* 0x800000dbb0057223 */ /* 0x080fe40000010005 */
[----:B------:R-:W-:Y:S01]  /*22230*/  FFMA.FTZ R8, R3, -R219, R8 ;  /* 0x800000db03087223 */ /* 0x000fe20000010008 */
[----:B------:R-:W-:Y:S05]  /*22240*/  IMAD.IADD R3, R231, 0x1, -R0 ;  /* 0x00000001e7037824 */ /* 0x000fea00078e0a00 */
[----:B------:R-:W-:Y:S02]  /*22250*/  IABS R176, R3 ;  /* 0x0000000300b07213 */ /* 0x000fe40000000000 */
[----:B------:R-:W-:Y:S02]  /*22260*/  IABS R3, R177 ;  /* 0x000000b100037213 */ /* 0x000fe40000000000 */
[----:B------:R-:W-:Y:S02]  /*22270*/  I2FP.F32.S32 R176, R176 ;  /* 0x000000b000b07245 */ /* 0x000fe40000201400 */
[----:B------:R-:W-:Y:S03]  /*22280*/  I2FP.F32.S32 R3, R3 ;  /* 0x0000000300037245 */ /* 0x000fe60000201400 */
[-C--:B------:R-:W-:Y:S02]  /*22290*/  FFMA.FTZ R7, R176, -R219.reuse, R7 ;  /* 0x800000dbb0077223 */ /* 0x080fe40000010007 */
[----:B------:R-:W-:Y:S01]  /*222a0*/  FFMA.FTZ R10, R3, -R219, R10 ;  /* 0x800000db030a7223 */ /* 0x000fe2000001000a */
[----:B--2---:R-:W-:Y:S11]  /*222b0*/  ISETP.GT.AND P0, PT, R238, R180, PT ;  /* 0x000000b4ee00720c */ /* 0x004ff60003f04270 */
[----:B------:R-:W-:Y:S02]  /*222c0*/  @!UPT UIADD3 URZ, URZ, URZ, URZ ;  /* 0x0000003f3f3ff290 */ /* 0x000fe4000fffe03f */
[----:B------:R-:W-:Y:S05]  /*222d0*/  @!P0 BRA `(.L_x_2781) ;  /* 0x0000000000bc8947 */ /* 0x000fea0003800000 */
[----:B------:R-:W2:Y:S01]  /*222e0*/  LDL R183, [R1+0x118] ;  /* 0x0001180001b77983 */ /* 0x000ea20000100800 */
[----:B------:R-:W-:Y:S03]  /*222f0*/  VIADD R3, R184, 0xfffffffe ;  /* 0xfffffffeb8037836 */ /* 0x000fe60000000000 */
[----:B------:R-:W3:Y:S02]  /*22300*/  LDL R185, [R1+0x7c] ;  /* 0x00007c0001b97983 */ /* 0x000ee40000100800 */
[----:B------:R-:W-:Y:S02]  /*22310*/  SHF.R.S32.HI R132, RZ, 0x1f, R3 ;  /* 0x0000001fff847819 */ /* 0x000fe40000011403 */
[----:B------:R-:W4:Y:S04]  /*22320*/  LDL R182, [R1+0xe0] ;  /* 0x0000e00001b67983 */ /* 0x000f280000100800 */
[----:B------:R-:W5:Y:S04]  /*22330*/  LDL.64 R188, [R1+0xf8] ;  /* 0x0000f80001bc7983 */ /* 0x000f680000100a00 */
[----:B------:R-:W5:Y:S04]  /*22340*/  LDL.64 R186, [R1+0x120] ;  /* 0x0001200001ba7983 */ /* 0x000f680000100a00 */
[----:B------:R-:W5:Y:S04]  /*22350*/  LDL R181, [R1+0x110] ;  /* 0x0001100001b57983 */ /* 0x000f680000100800 */
[----:B------:R-:W5:Y:S01]  /*22360*/  LDL R180, [R1+0x114] ;  /* 0x0001140001b47983 */ /* 0x000f620000100800 */
[----:B--2---:R-:W-:Y:S01]  /*22370*/  IMAD R135, R183, R3, RZ ;  /* 0x00000003b7877224 */ /* 0x004fe200078e02ff */
[----:B---3--:R-:W-:Y:S03]  /*22380*/  ISETP.GE.AND P3, PT, R185, R223, PT ;  /* 0x000000dfb900720c */ /* 0x008fe60003f66270 */
[-C--:B----4-:R-:W-:Y:S02]  /*22390*/  IMAD R135, R132, R182.reuse, R135 ;  /* 0x000000b684877224 */ /* 0x090fe400078e0287 */
[----:B-----5:R-:W-:Y:S02]  /*223a0*/  IMAD.MOV.U32 R133, RZ, RZ, R189 ;  /* 0x000000ffff857224 */ /* 0x020fe400078e00bd */
[----:B------:R-:W-:Y:S06]  /*223b0*/  IMAD.MOV.U32 R132, RZ, RZ, R186 ;  /* 0x000000ffff847224 */ /* 0x000fec00078e00ba */
[----:B------:R1:W-:Y:S01]  /*223c0*/  @P3 STS.128 [R222+0x8000], RZ ;  /* 0x008000ffde003388 */ /* 0x0003e20000000c00 */
[----:B------:R-:W-:Y:S04]  /*223d0*/  IMAD.WIDE.U32 R132, R3, R182, R132 ;  /* 0x000000b603847225 */ /* 0x000fe800078e0084 */
[----:B------:R-:W-:Y:S01]  /*223e0*/  IMAD.IADD R3, R133, 0x1, R135 ;  /* 0x0000000185037824 */ /* 0x000fe200078e0287 */
[CC--:B------:R-:W-:Y:S04]  /*223f0*/  @!P3 LEA R134, P0, R132.reuse, R236.reuse, 0x1 ;  /* 0x000000ec8486b211 */ /* 0x0c0fe800078008ff */
[CCC-:B------:R-:W-:Y:S05]  /*22400*/  @!P3 LEA.HI.X R135, R132.reuse, R237.reuse, R3.reuse, 0x1, P0 ;  /* 0x000000ed8487b211 */ /* 0x1c0fea00000f0c03 */
[----:B------:R-:W-:Y:S01]  /*22410*/  @!PT LDS RZ, [RZ] ;  /* 0x00000000fffff984 */ /* 0x000fe20000000800 */
[----:B------:R-:W-:Y:S01]  /*22420*/  @!PT LDS RZ, [RZ] ;  /* 0x00000000fffff984 */ /* 0x000fe20000000800 */
[----:B------:R-:W-:Y:S01]  /*22430*/  @!PT LDS RZ, [RZ] ;  /* 0x00000000fffff984 */ /* 0x000fe20000000800 */
[----:B------:R2:W-:Y:S04]  /*22440*/  @!P3 LDGSTS.E.BYPASS.LTC128B.128 [R222+0x8000], desc[UR4][R134.64] ;  /* 0x0800000086debfae */ /* 0x0005e8000b901d44 */
[----:B------:R1:W-:Y:S01]  /*22450*/  @P2 STS.128 [R222+0x9000], RZ ;  /* 0x009000ffde002388 */ /* 0x0003e20000000c00 */
[C---:B--2---:R-:W-:Y:S04]  /*22460*/  @!P2 LEA R134, P0, R132.reuse, R236, 0x1 ;  /* 0x000000ec8486a211 */ /* 0x044fe800078008ff */
[-CC-:B------:R-:W-:Y:S02]  /*22470*/  @!P2 LEA.HI.X R135, R132, R237.reuse, R3.reuse, 0x1, P0 ;  /* 0x000000ed8487a211 */ /* 0x180fe400000f0c03 */
[----:B------:R-:W-:Y:S03]  /*22480*/  IADD3 R132, P1, R181, R132, RZ ;  /* 0x00000084b5847210 */ /* 0x000fe60007f3e0ff */
[----:B------:R-:W-:Y:S01]  /*22490*/  @!PT LDS RZ, [RZ] ;  /* 0x00000000fffff984 */ /* 0x000fe20000000800 */
[----:B------:R-:W-:Y:S01]  /*224a0*/  @!PT LDS RZ, [RZ] ;  /* 0x00000000fffff984 */ /* 0x000fe20000000800 */
[----:B------:R-:W-:Y:S01]  /*224b0*/  @!PT LDS RZ, [RZ] ;  /* 0x00000000fffff984 */ /* 0x000fe20000000800 */
[----:B------:R2:W-:Y:S02]  /*224c0*/  @!P2 LDGSTS.E.BYPASS.LTC128B.128 [R222+0x9000], desc[UR4][R134.64+0x80] ;  /* 0x0900008086deafae */ /* 0x0005e4000b901d44 */
[----:B------:R-:W-:Y:S02]  /*224d0*/  IMAD.X R3, R180, 0x1, R3, P1 ;  /* 0x00000001b4037824 */ /* 0x000fe400008e0603 */
[----:B------:R1:W-:Y:S01]  /*224e0*/  @P3 STS.128 [R222+0x8800], RZ ;  /* 0x008800ffde003388 */ /* 0x0003e20000000c00 */
[CC--:B--2---:R-:W-:Y:S04]  /*224f0*/  @!P3 LEA R134, P0, R132.reuse, R236.reuse, 0x1 ;  /* 0x000000ec8486b211 */ /* 0x0c4fe800078008ff */
[CCC-:B------:R-:W-:Y:S05]  /*22500*/  @!P3 LEA.HI.X R135, R132.reuse, R237.reuse, R3.reuse, 0x1, P0 ;  /* 0x000000ed8487b211 */ /* 0x1c0fea00000f0c03 */
        /* <DEDUP_REMOVED lines=11> */
[----:B------:R-:W0:Y:S02]  /*225c0*/  LDGDEPBAR ;  /* 0x00000000000079af */ /* 0x000e240000000000 */
.L_x_2781:
[----:B------:R-:W-:Y:S05]  /*225d0*/  BSYNC B0 ;  /* 0x0000000000007941 */ /* 0x000fea0003800000 */
.L_x_2780:
[----:B------:R-:W-:Y:S01]  /*225e0*/  ISETP.GE.AND P6, PT, R0, R227, PT ;  /* 0x000000e30000720c */ /* 0x000fe20003fc6270 */
[--C-:B------:R-:W-:Y:S01]  /*225f0*/  IMAD.IADD R3, R228, 0x1, -R0.reuse ;  /* 0x00000001e4037824 */ /* 0x100fe200078e0a00 */
[C---:B------:R-:W-:Y:S01]  /*22600*/  ISETP.GE.AND P5, PT, R0.reuse, R226, PT ;  /* 0x000000e20000720c */ /* 0x040fe20003fa6270 */
[----:B------:R-:W2:Y:S01]  /*22610*/  LDL R192, [R1+0x128] ;  /* 0x0001280001c07983 */ /* 0x000ea20000100800 */
[----:B------:R-:W-:Y:S01]  /*22620*/  ISETP.GE.AND P1, PT, R0, R225, PT ;  /* 0x000000e10000720c */ /* 0x000fe20003f26270 */
[----:B------:R-:W-:Y:S01]  /*22630*/  VIADD R133, R2, 0x8 ;  /* 0x0000000802857836 */ /* 0x000fe20000000000 */
[----:B------:R-:W-:Y:S01]  /*22640*/  ISETP.GE.AND P0, PT, R0, R224, PT ;  /* 0x000000e00000720c */ /* 0x000fe20003f06270 */
[----:B------:R-:W3:Y:S01]  /*22650*/  LDL.64 R196, [R1+0xe8] ;  /* 0x0000e80001c47983 */ /* 0x000ee20000100a00 */
[----:B------:R-:W-:Y:S01]  /*22660*/  IABS R177, R3 ;  /* 0x0000000300b17213 */ /* 0x000fe20000000000 */
[----:B-1----:R-:W-:Y:S01]  /*22670*/  IMAD.IADD R134, R230, 0x1, -R0 ;  /* 0x00000001e6867824 */ /* 0x002fe200078e0a00 */
[----:B------:R-:W-:Y:S01]  /*22680*/  ISETP.GE.OR P6, PT, R0, R235, !P6 ;  /* 0x000000eb0000720c */ /* 0x000fe200077c6670 */
[--C-:B------:R-:W-:Y:S01]  /*22690*/  IMAD.IADD R3, R228, 0x1, -R133.reuse ;  /* 0x00000001e4037824 */ /* 0x100fe200078e0a85 */
[----:B------:R-:W-:Y:S01]  /*226a0*/  ISETP.GE.OR P5, PT, R0, R234, !P5 ;  /* 0x000000ea0000720c */ /* 0x000fe20006fa6670 */
[----:B------:R-:W-:Y:S01]  /*226b0*/  VIADD R132, R2, 0x9 ;  /* 0x0000000902847836 */ /* 0x000fe20000000000 */
[C---:B------:R-:W-:Y:S02]  /*226c0*/  ISETP.GE.OR P1, PT, R0.reuse, R233, !P1 ;  /* 0x000000e90000720c */ /* 0x040fe40004f26670 */
[----:B------:R-:W-:Y:S01]  /*226d0*/  ISETP.GE.OR P0, PT, R0, R232, !P0 ;  /* 0x000000e80000720c */ /* 0x000fe20004706670 */
[----:B------:R-:W-:Y:S01]  /*226e0*/  IMAD.IADD R0, R230, 0x1, -R133 ;  /* 0x00000001e6007824 */ /* 0x000fe200078e0a85 */
[----:B------:R-:W-:Y:S01]  /*226f0*/  IABS R178, R134 ;  /* 0x0000008600b27213 */ /* 0x000fe20000000000 */
[----:B------:R-:W-:Y:S01]  /*22700*/  IMAD.IADD R135, R228, 0x1, -R132 ;  /* 0x00000001e4877824 */ /* 0x000fe200078e0a84 */
[----:B------:R-:W-:Y:S02]  /*22710*/  IABS R134, R3 ;  /* 0x0000000300867213 */ /* 0x000fe40000000000 */
[----:B------:R-:W-:Y:S02]  /*22720*/  IABS R3, R0 ;  /* 0x0000000000037213 */ /* 0x000fe40000000000 */
[C---:B------:R-:W-:Y:S01]  /*22730*/  ISETP.GE.AND P4, PT, R2.reuse, R227, PT ;  /* 0x000000e30200720c */ /* 0x040fe20003f86270 */
[----:B------:R-:W4:Y:S01]  /*22740*/  LD.E R0, desc[UR4][R172.64+0xdc] ;  /* 0x0000dc04ac007980 */ /* 0x000f22000c101900 */
[----:B------:R-:W-:Y:S01]  /*22750*/  ISETP.GE.AND P2, PT, R2, R226, PT ;  /* 0x000000e20200720c */ /* 0x000fe20003f46270 */
[----:B------:R-:W-:Y:S01]  /*22760*/  IMAD.MOV.U32 R176, RZ, RZ, R134 ;  /* 0x000000ffffb07224 */ /* 0x000fe200078e0086 */
[----:B------:R-:W-:Y:S01]  /*22770*/  IABS R134, R135 ;  /* 0x0000008700867213 */ /* 0x000fe20000000000 */
[----:B------:R-:W-:Y:S01]  /*22780*/  IMAD.MOV.U32 R135, RZ, RZ, R3 ;  /* 0x000000ffff877224 */ /* 0x000fe200078e0003 */
[----:B------:R-:W-:Y:S01]  /*22790*/  I2FP.F32.S32 R177, R177 ;  /* 0x000000b100b17245 */ /* 0x000fe20000201400 */
[----:B------:R-:W-:Y:S01]  /*227a0*/  IMAD.IADD R3, R230, 0x1, -R132 ;  /* 0x00000001e6037824 */ /* 0x000fe200078e0a84 */
[----:B------:R-:W-:Y:S02]  /*227b0*/  I2FP.F32.S32 R178, R178 ;  /* 0x000000b200b27245 */ /* 0x000fe40000201400 */
[C---:B------:R-:W-:Y:S01]  /*227c0*/  ISETP.GE.OR P4, PT, R2.reuse, R235, !P4 ;  /* 0x000000eb0200720c */ /* 0x040fe20006786670 */
[-C--:B------:R-:W-:Y:S01]  /*227d0*/  FFMA.FTZ R9, R177, -R219.reuse, R9 ;  /* 0x800000dbb1097223 */ /* 0x080fe20000010009 */
[----:B------:R-:W-:Y:S01]  /*227e0*/  ISETP.GE.OR P2, PT, R2, R234, !P2 ;  /* 0x000000ea0200720c */ /* 0x000fe20005746670 */
[----:B------:R-:W-:Y:S01]  /*227f0*/  FFMA.FTZ R11, R178, -R219, R11 ;  /* 0x800000dbb20b7223 */ /* 0x000fe2000001000b */
[----:B------:R-:W-:Y:S02]  /*22800*/  IABS R3, R3 ;  /* 0x0000000300037213 */ /* 0x000fe40000000000 */
[----:B------:R-:W-:Y:S02]  /*22810*/  FSEL R177, R4, -INF , !P4 ;  /* 0xff80000004b17808 */ /* 0x000fe40006000000 */
[----:B------:R-:W-:Y:S01]  /*22820*/  FSEL R178, R6, -INF , !P2 ;  /* 0xff80000006b27808 */ /* 0x000fe20005000000 */
[----:B------:R-:W-:Y:S01]  /*22830*/  IMAD.IADD R6, R229, 0x1, -R133 ;  /* 0x00000001e5067824 */ /* 0x000fe200078e0a85 */
[----:B------:R-:W-:Y:S02]  /*22840*/  I2FP.F32.S32 R3, R3 ;  /* 0x0000000300037245 */ /* 0x000fe40000201400 */
[C---:B------:R-:W-:Y:S02]  /*22850*/  ISETP.GE.AND P4, PT, R2.reuse, R225, PT ;  /* 0x000000e10200720c */ /* 0x040fe40003f86270 */
[C---:B------:R-:W-:Y:S01]  /*22860*/  ISETP.GE.AND P2, PT, R2.reuse, R224, PT ;  /* 0x000000e00200720c */ /* 0x040fe20003f46270 */
[----:B------:R-:W-:Y:S01]  /*22870*/  FFMA.FTZ R15, R3, -R219, R15 ;  /* 0x800000db030f7223 */ /* 0x000fe2000001000f */
[----:B------:R-:W-:Y:S01]  /*22880*/  I2FP.F32.S32 R176, R176 ;  /* 0x000000b000b07245 */ /* 0x000fe20000201400 */
[C---:B------:R-:W-:Y:S01]  /*22890*/  VIADD R3, R2.reuse, 0x10 ;  /* 0x0000001002037836 */ /* 0x040fe20000000000 */
[C---:B------:R-:W-:Y:S02]  /*228a0*/  ISETP.GE.OR P4, PT, R2.reuse, R233, !P4 ;  /* 0x000000e90200720c */ /* 0x040fe40006786670 */
[----:B------:R-:W-:Y:S01]  /*228b0*/  ISETP.GE.OR P2, PT, R2, R232, !P2 ;  /* 0x000000e80200720c */ /* 0x000fe20005746670 */
[----:B------:R-:W-:Y:S01]  /*228c0*/  FFMA.FTZ R12, R176, -R219, R12 ;  /* 0x800000dbb00c7223 */ /* 0x000fe2000001000c */
[----:B------:R-:W-:Y:S01]  /*228d0*/  I2FP.F32.S32 R135, R135 ;  /* 0x0000008700877245 */ /* 0x000fe20000201400 */
[----:B------:R-:W-:Y:S01]  /*228e0*/  IMAD.IADD R4, R229, 0x1, -R3 ;  /* 0x00000001e5047824 */ /* 0x000fe200078e0a03 */
[----:B------:R-:W-:Y:S01]  /*228f0*/  FSEL R179, R5, -INF , !P6 ;  /* 0xff80000005b37808 */ /* 0x000fe20007000000 */
[----:B------:R-:W-:Y:S01]  /*22900*/  IMAD.IADD R5, R229, 0x1, -R132 ;  /* 0x00000001e5057824 */ /* 0x000fe200078e0a84 */
[----:B------:R-:W-:Y:S01]  /*22910*/  FSEL R181, R7, -INF , !P5 ;  /* 0xff80000007b57808 */ /* 0x000fe20006800000 */
[----:B------:R-:W-:Y:S01]  /*22920*/  FFMA.FTZ R14, R135, -R219, R14 ;  /* 0x800000db870e7223 */ /* 0x000fe2000001000e */
[C---:B------:R-:W-:Y:S02]  /*22930*/  ISETP.GE.AND P6, PT, R133.reuse, R225, PT ;  /* 0x000000e18500720c */ /* 0x040fe40003fc6270 */
[----:B------:R-:W-:Y:S02]  /*22940*/  ISETP.GE.AND P5, PT, R133, R224, PT ;  /* 0x000000e08500720c */ /* 0x000fe40003fa6270 */
[----:B------:R-:W-:Y:S02]  /*22950*/  FSEL R176, R8, -INF , !P4 ;  /* 0xff80000008b07808 */ /* 0x000fe40006000000 */
[----:B------:R-:W-:Y:S02]  /*22960*/  FSEL R10, R10, -INF , !P2 ;  /* 0xff8000000a0a7808 */ /* 0x000fe40005000000 */
[----:B------:R-:W-:Y:S02]  /*22970*/  FSEL R185, R9, -INF , !P1 ;  /* 0xff80000009b97808 */ /* 0x000fe40004800000 */
[C---:B------:R-:W-:Y:S02]  /*22980*/  ISETP.GE.AND P4, PT, R133.reuse, R227, PT ;  /* 0x000000e38500720c */ /* 0x040fe40003f86270 */
        /* <DEDUP_REMOVED lines=9> */
[----:B------:R-:W-:Y:S01]  /*22a20*/  IABS R4, R4 ;  /* 0x0000000400047213 */ /* 0x000fe20000000000 */
[--C-:B------:R-:W-:Y:S01]  /*22a30*/  IMAD.IADD R9, R228, 0x1, -R3.reuse ;  /* 0x00000001e4097824 */ /* 0x100fe200078e0a03 */
[----:B------:R-:W-:Y:S02]  /*22a40*/  FSEL R186, R11, -INF , !P0 ;  /* 0xff8000000bba7808 */ /* 0x000fe40004000000 */
[----:B------:R-:W-:Y:S02]  /*22a50*/  FSEL R180, R12, -INF , !P6 ;  /* 0xff8000000cb47808 */ /* 0x000fe40007000000 */
[----:B------:R-:W-:Y:S02]  /*22a60*/  FSEL R14, R14, -INF , !P5 ;  /* 0xff8000000e0e7808 */ /* 0x000fe40006800000 */
[C---:B------:R-:W-:Y:S02]  /*22a70*/  ISETP.GE.AND P1, PT, R132.reuse, R225, PT ;  /* 0x000000e18400720c */ /* 0x040fe40003f26270 */
[C---:B------:R-:W-:Y:S02]  /*22a80*/  ISETP.GE.AND P0, PT, R132.reuse, R224, PT ;  /* 0x000000e08400720c */ /* 0x040fe40003f06270 */
[C---:B------:R-:W-:Y:S02]  /*22a90*/  ISETP.GE.AND P6, PT, R132.reuse, R227, PT ;  /* 0x000000e38400720c */ /* 0x040fe40003fc6270 */
[C---:B------:R-:W-:Y:S02]  /*22aa0*/  ISETP.GE.AND P5, PT, R132.reuse, R226, PT ;  /* 0x000000e28400720c */ /* 0x040fe40003fa6270 */
[----:B------:R-:W-:Y:S02]  /*22ab0*/  IABS R6, R133 ;  /* 0x0000008500067213 */ /* 0x000fe40000000000 */
[----:B------:R-:W-:Y:S02]  /*22ac0*/  I2FP.F32.S32 R5, R5 ;  /* 0x0000000500057245 */ /* 0x000fe40000201400 */
[----:B------:R-:W-:Y:S02]  /*22ad0*/  I2FP.F32.S32 R4, R4 ;  /* 0x0000000400047245 */ /* 0x000fe40000201400 */
[C---:B------:R-:W-:Y:S01]  /*22ae0*/  ISETP.GE.OR P1, PT, R132.reuse, R233, !P1 ;  /* 0x000000e98400720c */ /* 0x040fe20004f26670 */
[-C--:B------:R-:W-:Y:S01]  /*22af0*/  FFMA.FTZ R16, R5, -R219.reuse, R16 ;  /* 0x800000db05107223 */ /* 0x080fe20000010010 */
[----:B------:R-:W-:Y:S01]  /*22b00*/  ISETP.GE.OR P0, PT, R132, R232, !P0 ;  /* 0x000000e88400720c */ /* 0x000fe20004706670 */
[----:B------:R-:W-:Y:S01]  /*22b10*/  FFMA.FTZ R20, R4, -R219, R20 ;  /* 0x800000db04147223 */ /* 0x000fe20000010014 */
[----:B------:R-:W-:Y:S01]  /*22b20*/  ISETP.GE.OR P6, PT, R132, R235, !P6 ;  /* 0x000000eb8400720c */ /* 0x000fe200077c6670 */
[----:B------:R-:W-:Y:S01]  /*22b30*/  VIADD R4, R2, 0x11 ;  /* 0x0000001102047836 */ /* 0x000fe20000000000 */
[----:B------:R-:W-:Y:S01]  /*22b40*/  ISETP.GE.OR P5, PT, R132, R234, !P5 ;  /* 0x000000ea8400720c */ /* 0x000fe20006fa6670 */
[C---:B------:R-:W-:Y:S01]  /*22b50*/  IMAD.IADD R132, R231.reuse, 0x1, -R132 ;  /* 0x00000001e7847824 */ /* 0x040fe200078e0a84 */
[----:B------:R-:W-:Y:S01]  /*22b60*/  I2FP.F32.S32 R6, R6 ;  /* 0x0000000600067245 */ /* 0x000fe20000201400 */
[----:B------:R-:W-:Y:S01]  /*22b70*/  IMAD.IADD R5, R231, 0x1, -R3 ;  /* 0x00000001e7057824 */ /* 0x000fe200078e0a03 */
[----:B------:R-:W-:Y:S02]  /*22b80*/  I2FP.F32.S32 R134, R134 ;  /* 0x0000008600867245 */ /* 0x000fe40000201400 */
[----:B------:R-:W-:Y:S01]  /*22b90*/  IABS R8, R132 ;  /* 0x0000008400087213 */ /* 0x000fe20000000000 */
[----:B------:R-:W-:Y:S01]  /*22ba0*/  FFMA.FTZ R18, R6, -R219, R18 ;  /* 0x800000db06127223 */ /* 0x000fe20000010012 */
[----:B------:R-:W-:Y:S01]  /*22bb0*/  IABS R11, R5 ;  /* 0x00000005000b7213 */ /* 0x000fe20000000000 */
[--C-:B------:R-:W-:Y:S01]  /*22bc0*/  IMAD.IADD R6, R229, 0x1, -R4.reuse ;  /* 0x00000001e5067824 */ /* 0x100fe200078e0a04 */
[----:B------:R-:W-:Y:S01]  /*22bd0*/  I2FP.F32.S32 R8, R8 ;  /* 0x0000000800087245 */ /* 0x000fe20000201400 */
[----:B------:R-:W-:Y:S01]  /*22be0*/  FFMA.FTZ R13, R134, -R219, R13 ;  /* 0x800000db860d7223 */ /* 0x000fe2000001000d */
[----:B------:R-:W-:Y:S02]  /*22bf0*/  I2FP.F32.S32 R7, R7 ;  /* 0x0000000700077245 */ /* 0x000fe40000201400 */
[----:B------:R-:W-:Y:S01]  /*22c00*/  IABS R5, R6 ;  /* 0x0000000600057213 */ /* 0x000fe20000000000 */
[----:B------:R-:W-:Y:S01]  /*22c10*/  IMAD.MOV.U32 R6, RZ, RZ, R11 ;  /* 0x000000ffff067224 */ /* 0x000fe200078e000b */
[----:B------:R-:W-:Y:S01]  /*22c20*/  FSEL R13, R13, -INF , !P1 ;  /* 0xff8000000d0d7808 */ /* 0x000fe20004800000 */
[-C--:B------:R-:W-:Y:S01]  /*22c30*/  FFMA.FTZ R19, R8, -R219.reuse, R19 ;  /* 0x800000db08137223 */ /* 0x080fe20000010013 */
[----:B------:R-:W-:Y:S01]  /*22c40*/  FSEL R15, R15, -INF , !P0 ;  /* 0xff8000000f0f7808 */ /* 0x000fe20004000000 */
[----:B------:R-:W-:Y:S01]  /*22c50*/  FFMA.FTZ R17, R7, -R219, R17 ;  /* 0x800000db07117223 */ /* 0x000fe20000010011 */
[----:B------:R-:W-:Y:S01]  /*22c60*/  FSEL R184, R16, -INF , !P4 ;  /* 0xff80000010b87808 */ /* 0x000fe20006000000 */
[----:B------:R-:W-:Y:S01]  /*22c70*/  IMAD.IADD R8, R231, 0x1, -R4 ;  /* 0x00000001e7087824 */ /* 0x000fe200078e0a04 */
[----:B------:R-:W-:Y:S01]  /*22c80*/  FSEL R18, R18, -INF , !P2 ;  /* 0xff80000012127808 */ /* 0x000fe20005000000 */
[----:B------:R-:W-:Y:S01]  /*22c90*/  IMAD.IADD R7, R230, 0x1, -R3 ;  /* 0x00000001e6077824 */ /* 0x000fe200078e0a03 */
[C---:B------:R-:W-:Y:S02]  /*22ca0*/  ISETP.GE.AND P1, PT, R3.reuse, R227, PT ;  /* 0x000000e30300720c */ /* 0x040fe40003f26270 */
[C---:B------:R-:W-:Y:S02]  /*22cb0*/  ISETP.GE.AND P0, PT, R3.reuse, R226, PT ;  /* 0x000000e20300720c */ /* 0x040fe40003f06270 */
[C---:B------:R-:W-:Y:S02]  /*22cc0*/  ISETP.GE.AND P4, PT, R3.reuse, R225, PT ;  /* 0x000000e10300720c */ /* 0x040fe40003f86270 */
[C---:B------:R-:W-:Y:S02]  /*22cd0*/  ISETP.GE.AND P2, PT, R3.reuse, R224, PT ;  /* 0x000000e00300720c */ /* 0x040fe40003f46270 */
[----:B------:R-:W-:Y:S02]  /*22ce0*/  IABS R9, R9 ;  /* 0x0000000900097213 */ /* 0x000fe40000000000 */
[----:B------:R-:W-:Y:S02]  /*22cf0*/  I2FP.F32.S32 R6, R6 ;  /* 0x0000000600067245 */ /* 0x000fe40000201400 */
[C---:B------:R-:W-:Y:S02]  /*22d00*/  ISETP.GE.OR P1, PT, R3.reuse, R235, !P1 ;  /* 0x000000eb0300720c */ /* 0x040fe40004f26670 */
[C---:B------:R-:W-:Y:S01]  /*22d10*/  ISETP.GE.OR P0, PT, R3.reuse, R234, !P0 ;  /* 0x000000ea0300720c */ /* 0x040fe20004706670 */
[----:B------:R-:W-:Y:S01]  /*22d20*/  FFMA.FTZ R22, R6, -R219, R22 ;  /* 0x800000db06167223 */ /* 0x000fe20000010016 */
[C---:B------:R-:W-:Y:S02]  /*22d30*/  ISETP.GE.OR P4, PT, R3.reuse, R233, !P4 ;  /* 0x000000e90300720c */ /* 0x040fe40006786670 */
[----:B------:R-:W-:Y:S02]  /*22d40*/  ISETP.GE.OR P2, PT, R3, R232, !P2 ;  /* 0x000000e80300720c */ /* 0x000fe40005746670 */
[----:B------:R-:W-:Y:S02]  /*22d50*/  IABS R3, R8 ;  /* 0x0000000800037213 */ /* 0x000fe40000000000 */
[----:B------:R-:W-:Y:S01]  /*22d60*/  IABS R8, R7 ;  /* 0x0000000700087213 */ /* 0x000fe20000000000 */
[----:B------:R-:W-:Y:S01]  /*22d70*/  IMAD.MOV.U32 R7, RZ, RZ, R9 ;  /* 0x000000ffff077224 */ /* 0x000fe200078e0009 */
[----:B------:R-:W-:Y:S02]  /*22d80*/  I2FP.F32.S32 R3, R3 ;  /* 0x0000000300037245 */ /* 0x000fe40000201400 */
[----:B------:R-:W-:Y:S02]  /*22d90*/  FSEL R17, R17, -INF , !P6 ;  /* 0xff80000011117808 */ /* 0x000fe40007000000 */
[----:B------:R-:W-:Y:S01]  /*22da0*/  I2FP.F32.S32 R7, R7 ;  /* 0x0000000700077245 */ /* 0x000fe20000201400 */
[-C--:B------:R-:W-:Y:S01]  /*22db0*/  FFMA.FTZ R23, R3, -R219.reuse, R23 ;  /* 0x800000db03177223 */ /* 0x080fe20000010017 */
[----:B------:R-:W-:Y:S01]  /*22dc0*/  FSEL R16, R19, -INF , !P5 ;  /* 0xff80000013107808 */ /* 0x000fe20006800000 */
[----:B------:R-:W-:Y:S01]  /*22dd0*/  VIADD R3, R2, 0x18 ;  /* 0x0000001802037836 */ /* 0x000fe20000000000 */
[----:B------:R-:W-:Y:S01]  /*22de0*/  FSEL R20, R20, -INF , !P1 ;  /* 0xff80000014147808 */ /* 0x000fe20004800000 */
[----:B------:R-:W-:Y:S01]  /*22df0*/  FFMA.FTZ R24, R7, -R219, R24 ;  /* 0x800000db07187223 */ /* 0x000fe20000010018 */
[----:B------:R-:W-:Y:S01]  /*22e00*/  FSEL R22, R22, -INF , !P0 ;  /* 0xff80000016167808 */ /* 0x000fe20004000000 */
[----:B------:R-:W-:Y:S01]  /*22e10*/  VIADD R2, R2, 0x19 ;  /* 0x0000001902027836 */ /* 0x000fe20000000000 */
[----:B------:R-:W-:Y:S01]  /*22e20*/  ISETP.GE.AND P6, PT, R4, R227, PT ;  /* 0x000000e30400720c */ /* 0x000fe20003fc6270 */
[----:B------:R-:W-:Y:S01]  /*22e30*/  IMAD.IADD R6, R230, 0x1, -R3 ;  /* 0x00000001e6067824 */ /* 0x000fe200078e0a03 */
[----:B------:R-:W-:Y:S01]  /*22e40*/  ISETP.GE.AND P5, PT, R4, R226, PT ;  /* 0x000000e20400720c */ /* 0x000fe20003fa6270 */
[----:B------:R-:W-:Y:S01]  /*22e50*/  IMAD.IADD R7, R228, 0x1, -R4 ;  /* 0x00000001e4077824 */ /* 0x000fe200078e0a04 */
[C---:B------:R-:W-:Y:S02]  /*22e60*/  ISETP.GE.AND P1, PT, R4.reuse, R225, PT ;  /* 0x000000e10400720c */ /* 0x040fe40003f26270 */
[C---:B------:R-:W-:Y:S02]  /*22e70*/  ISETP.GE.AND P0, PT, R4.reuse, R224, PT ;  /* 0x000000e00400720c */ /* 0x040fe40003f06270 */
[----:B------:R-:W-:Y:S02]  /*22e80*/  I2FP.F32.S32 R8, R8 ;  /* 0x0000000800087245 */ /* 0x000fe40000201400 */
[C---:B------:R-:W-:Y:S02]  /*22e90*/  ISETP.GE.OR P6, PT, R4.reuse, R235, !P6 ;  /* 0x000000eb0400720c */ /* 0x040fe400077c6670 */
[----:B------:R-:W-:Y:S01]  /*22ea0*/  ISETP.GE.OR P5, PT, R4, R234, !P5 ;  /* 0x000000ea0400720c */ /* 0x000fe20006fa6670 */
[----:B------:R-:W-:Y:S01]  /*22eb0*/  FFMA.FTZ R26, R8, -R219, R26 ;  /* 0x800000db081a7223 */ /* 0x000fe2000001001a */
[----:B------:R-:W-:Y:S01]  /*22ec0*/  ISETP.GE.OR P1, PT, R4, R233, !P1 ;  /* 0x000000e90400720c */ /* 0x000fe20004f26670 */
[----:B------:R-:W-:Y:S01]  /*22ed0*/  IMAD.IADD R8, R228, 0x1, -R2 ;  /* 0x00000001e4087824 */ /* 0x000fe200078e0a02 */
[----:B------:R-:W-:Y:S01]  /*22ee0*/  ISETP.GE.OR P0, PT, R4, R232, !P0 ;  /* 0x000000e80400720c */ /* 0x000fe20004706670 */
[----:B------:R-:W-:Y:S01]  /*22ef0*/  IMAD.IADD R4, R230, 0x1, -R4 ;  /* 0x00000001e6047824 */ /* 0x000fe200078e0a04 */
[----:B------:R-:W-:Y:S02]  /*22f00*/  I2FP.F32.S32 R5, R5 ;  /* 0x0000000500057245 */ /* 0x000fe40000201400 */
[----:B------:R-:W-:Y:S02]  /*22f10*/  IABS R7, R7 ;  /* 0x0000000700077213 */ /* 0x000fe40000000000 */
[----:B------:R-:W-:Y:S01]  /*22f20*/  IABS R9, R4 ;  /* 0x0000000400097213 */ /* 0x000fe20000000000 */
[----:B------:R-:W-:Y:S01]  /*22f30*/  FFMA.FTZ R21, R5, -R219, R21 ;  /* 0x800000db05157223 */ /* 0x000fe20000010015 */
[----:B------:R-:W-:Y:S01]  /*22f40*/  IABS R4, R6 ;  /* 0x0000000600047213 */ /* 0x000fe20000000000 */
[----:B------:R-:W-:Y:S01]  /*22f50*/  IMAD.IADD R5, R228, 0x1, -R3 ;  /* 0x00000001e4057824 */ /* 0x000fe200078e0a03 */
[----:B------:R-:W-:Y:S01]  /*22f60*/  IABS R6, R8 ;  /* 0x0000000800067213 */ /* 0x000fe20000000000 */
[----:B------:R-:W-:Y:S01]  /*22f70*/  IMAD.MOV.U32 R8, RZ, RZ, R9 ;  /* 0x000000ffff087224 */ /* 0x000fe200078e0009 */
[----:B------:R-:W-:Y:S02]  /*22f80*/  I2FP.F32.S32 R7, R7 ;  /* 0x0000000700077245 */ /* 0x000fe40000201400 */
[----:B------:R-:W-:Y:S02]  /*22f90*/  IABS R5, R5 ;  /* 0x0000000500057213 */ /* 0x000fe40000000000 */
[----:B------:R-:W-:Y:S01]  /*22fa0*/  I2FP.F32.S32 R8, R8 ;  /* 0x0000000800087245 */ /* 0x000fe20000201400 */
[----:B------:R-:W-:Y:S01]  /*22fb0*/  FFMA.FTZ R25, R7, -R219, R25 ;  /* 0x800000db07197223 */ /* 0x000fe20000010019 */
[----:B------:R-:W-:Y:S02]  /*22fc0*/  I2FP.F32.S32 R5, R5 ;  /* 0x0000000500057245 */ /* 0x000fe40000201400 */
[----:B------:R-:W-:Y:S01]  /*22fd0*/  I2FP.F32.S32 R4, R4 ;  /* 0x0000000400047245 */ /* 0x000fe20000201400 */
[-C--:B------:R-:W-:Y:S01]  /*22fe0*/  FFMA.FTZ R27, R8, -R219.reuse, R27 ;  /* 0x800000db081b7223 */ /* 0x080fe2000001001b */
[----:B------:R-:W-:Y:S01]  /*22ff0*/  FSEL R21, R21, -INF , !P6 ;  /* 0xff80000015157808 */ /* 0x000fe20007000000 */
[-C--:B------:R-:W-:Y:S01]  /*23000*/  FFMA.FTZ R28, R5, -R219.reuse, R28 ;  /* 0x800000db051c7223 */ /* 0x080fe2000001001c */
[----:B------:R-:W-:Y:S01]  /*23010*/  FSEL R23, R23, -INF , !P5 ;  /* 0xff80000017177808 */ /* 0x000fe20006800000 */
[----:B------:R-:W-:Y:S01]  /*23020*/  FFMA.FTZ R30, R4, -R219, R30 ;  /* 0x800000db041e7223 */ /* 0x000fe2000001001e */
[----:B------:R-:W-:Y:S01]  /*23030*/  ISETP.GE.AND P6, PT, R3, R225, PT ;  /* 0x000000e10300720c */ /* 0x000fe20003fc6270 */
[----:B------:R-:W-:Y:S01]  /*23040*/  IMAD.IADD R4, R231, 0x1, -R3 ;  /* 0x00000001e7047824 */ /* 0x000fe200078e0a03 */
[----:B------:R-:W-:Y:S01]  /*23050*/  ISETP.GE.AND P5, PT, R3, R224, PT ;  /* 0x000000e00300720c */ /* 0x000fe20003fa6270 */
[--C-:B------:R-:W-:Y:S01]  /*23060*/  IMAD.IADD R5, R229, 0x1, -R2.reuse ;  /* 0x00000001e5057824 */ /* 0x100fe200078e0a02 */
[----:B------:R-:W-:Y:S02]  /*23070*/  I2FP.F32.S32 R6, R6 ;  /* 0x0000000600067245 */ /* 0x000fe40000201400 */
[----:B------:R-:W-:Y:S02]  /*23080*/  FSEL R24, R24, -INF , !P4 ;  /* 0xff80000018187808 */ /* 0x000fe40006000000 */
[----:B------:R-:W-:Y:S01]  /*23090*/  FSEL R26, R26, -INF , !P2 ;  /* 0xff8000001a1a7808 */ /* 0x000fe20005000000 */
[----:B------:R-:W-:Y:S01]  /*230a0*/  FFMA.FTZ R29, R6, -R219, R29 ;  /* 0x800000db061d7223 */ /* 0x000fe2000001001d */
[----:B------:R-:W-:Y:S01]  /*230b0*/  ISETP.GE.OR P6, PT, R3, R233, !P6 ;  /* 0x000000e90300720c */ /* 0x000fe200077c6670 */
[----:B------:R-:W-:Y:S01]  /*230c0*/  IMAD.IADD R6, R229, 0x1, -R3 ;  /* 0x00000001e5067824 */ /* 0x000fe200078e0a03 */
[C---:B------:R-:W-:Y:S02]  /*230d0*/  ISETP.GE.OR P5, PT, R3.reuse, R232, !P5 ;  /* 0x000000e80300720c */ /* 0x040fe40006fa6670 */
[C---:B------:R-:W-:Y:S02]  /*230e0*/  ISETP.GE.AND P4, PT, R3.reuse, R227, PT ;  /* 0x000000e30300720c */ /* 0x040fe40003f86270 */
[----:B------:R-:W-:Y:S02]  /*230f0*/  ISETP.GE.AND P2, PT, R3, R226, PT ;  /* 0x000000e20300720c */ /* 0x000fe40003f46270 */
[----:B------:R-:W-:Y:S02]  /*23100*/  FSEL R25, R25, -INF , !P1 ;  /* 0xff80000019197808 */ /* 0x000fe40004800000 */
[----:B------:R-:W-:Y:S02]  /*23110*/  FSEL R27, R27, -INF , !P0 ;  /* 0xff8000001b1b7808 */ /* 0x000fe40004000000 */
[----:B------:R-:W-:Y:S02]  /*23120*/  FSEL R28, R28, -INF , !P6 ;  /* 0xff8000001c1c7808 */ /* 0x000fe40007000000 */
[----:B------:R-:W-:Y:S02]  /*23130*/  FSEL R30, R30, -INF , !P5 ;  /* 0xff8000001e1e7808 */ /* 0x000fe40006800000 */
[C---:B------:R-:W-:Y:S02]  /*23140*/  ISETP.GE.AND P1, PT, R2.reuse, R225, PT ;  /* 0x000000e10200720c */ /* 0x040fe40003f26270 */
[C---:B------:R-:W-:Y:S02]  /*23150*/  ISETP.GE.AND P0, PT, R2.reuse, R224, PT ;  /* 0x000000e00200720c */ /* 0x040fe40003f06270 */
[C---:B------:R-:W-:Y:S02]  /*23160*/  ISETP.GE.AND P6, PT, R2.reuse, R227, PT ;  /* 0x000000e30200720c */ /* 0x040fe40003fc6270 */
[----:B------:R-:W-:Y:S02]  /*23170*/  ISETP.GE.AND P5, PT, R2, R226, PT ;  /* 0x000000e20200720c */ /* 0x000fe40003fa6270 */
[C---:B------:R-:W-:Y:S02]  /*23180*/  ISETP.GE.OR P4, PT, R3.reuse, R235, !P4 ;  /* 0x000000eb0300720c */ /* 0x040fe40006786670 */
[----:B------:R-:W-:Y:S01]  /*23190*/  ISETP.GE.OR P2, PT, R3, R234, !P2 ;  /* 0x000000ea0300720c */ /* 0x000fe20005746670 */
[--C-:B------:R-:W-:Y:S01]  /*231a0*/  IMAD.IADD R3, R230, 0x1, -R2.reuse ;  /* 0x00000001e6037824 */ /* 0x100fe200078e0a02 */
[C---:B------:R-:W-:Y:S02]  /*231b0*/  ISETP.GE.OR P1, PT, R2.reuse, R233, !P1 ;  /* 0x000000e90200720c */ /* 0x040fe40004f26670 */
        /* <DEDUP_REMOVED lines=8> */
[----:B------:R-:W-:Y:S02]  /*23240*/  I2FP.F32.S32 R3, R3 ;  /* 0x0000000300037245 */ /* 0x000fe40000201400 */
[----:B------:R-:W-:Y:S02]  /*23250*/  IABS R4, R4 ;  /* 0x0000000400047213 */ /* 0x000fe40000000000 */
[----:B------:R-:W-:Y:S01]  /*23260*/  I2FP.F32.S32 R2, R2 ;  /* 0x0000000200027245 */ /* 0x000fe20000201400 */
[----:B------:R-:W-:Y:S01]  /*23270*/  FFMA.FTZ R32, R3, -R219, R32 ;  /* 0x800000db03207223 */ /* 0x000fe20000010020 */
[----:B------:R-:W-:Y:S02]  /*23280*/  FMNMX.FTZ R3, R176, R136, !PT ;  /* 0x00000088b0037209 */ /* 0x000fe40007810000 */
[----:B------:R-:W-:Y:S01]  /*23290*/  IABS R5, R5 ;  /* 0x0000000500057213 */ /* 0x000fe20000000000 */
[----:B------:R-:W-:Y:S01]  /*232a0*/  FFMA.FTZ R31, R2, -R219, R31 ;  /* 0x800000db021f7223 */ /* 0x000fe2000001001f */
[----:B------:R-:W-:Y:S02]  /*232b0*/  FMNMX.FTZ R2, R10, R137, !PT ;  /* 0x000000890a027209 */ /* 0x000fe40007810000 */
[----:B------:R-:W-:Y:S02]  /*232c0*/  I2FP.F32.S32 R4, R4 ;  /* 0x0000000400047245 */ /* 0x000fe40000201400 */
[----:B------:R-:W-:Y:S02]  /*232d0*/  FMNMX.FTZ R3, R185, R3, !PT ;  /* 0x00000003b9037209 */ /* 0x000fe40007810000 */
[----:B------:R-:W-:Y:S01]  /*232e0*/  I2FP.F32.S32 R5, R5 ;  /* 0x0000000500057245 */ /* 0x000fe20000201400 */
[----:B------:R-:W-:Y:S01]  /*232f0*/  FFMA.FTZ R34, R4, -R219, R34 ;  /* 0x800000db04227223 */ /* 0x000fe20000010022 */
[----:B------:R-:W-:Y:S02]  /*23300*/  FMNMX.FTZ R2, R186, R2, !PT ;  /* 0x00000002ba027209 */ /* 0x000fe40007810000 */
[----:B------:R-:W-:Y:S01]  /*23310*/  FMNMX.FTZ R3, R180, R3, !PT ;  /* 0x00000003b4037209 */ /* 0x000fe20007810000 */
[----:B------:R-:W-:Y:S01]  /*23320*/  FFMA.FTZ R33, R5, -R219, R33 ;  /* 0x800000db05217223 */ /* 0x000fe20000010021 */
        /* <DEDUP_REMOVED lines=16> */
[----:B------:R-:W-:Y:S02]  /*23430*/  FMNMX.FTZ R135, R28, R135, !PT ;  /* 0x000000871c877209 */ /* 0x000fe40007810000 */
[----:B------:R-:W-:Y:S02]  /*23440*/  FMNMX.FTZ R4, R22, R4, !PT ;  /* 0x0000000416047209 */ /* 0x000fe40007810000 */
[----:B------:R-:W-:Y:S02]  /*23450*/  FMNMX.FTZ R5, R20, R5, !PT ;  /* 0x0000000514057209 */ /* 0x000fe40007810000 */
[----:B------:R-:W-:Y:S02]  /*23460*/  FSEL R31, R31, -INF , !P0 ;  /* 0xff8000001f1f7808 */ /* 0x000fe40004000000 */
[----:B------:R-:W-:Y:S02]  /*23470*/  FMNMX.FTZ R2, R30, R2, !PT ;  /* 0x000000021e027209 */ /* 0x000fe40007810000 */
[----:B------:R-:W-:Y:S02]  /*23480*/  FMNMX.FTZ R135, R29, R135, !PT ;  /* 0x000000871d877209 */ /* 0x000fe40007810000 */
[----:B------:R-:W-:Y:S02]  /*23490*/  FSEL R12, R34, -INF , !P2 ;  /* 0xff800000220c7808 */ /* 0x000fe40005000000 */
[----:B------:R-:W-:Y:S02]  /*234a0*/  FMNMX.FTZ R4, R23, R4, !PT ;  /* 0x0000000417047209 */ /* 0x000fe40007810000 */
[----:B------:R-:W-:Y:S02]  /*234b0*/  FMNMX.FTZ R3, R21, R5, !PT ;  /* 0x0000000515037209 */ /* 0x000fe40007810000 */
[----:B------:R-:W-:Y:S01]  /*234c0*/  FMNMX.FTZ R133, R31, R2, !PT ;  /* 0x000000021f857209 */ /* 0x000fe20007810000 */
[----:B------:R-:W1:Y:S01]  /*234d0*/  SHFL.BFLY PT, R5, R135, 0x2, 0x1f ;  /* 0x0c401f0087057f89 */ /* 0x000e6200000e0000 */
[----:B------:R-:W-:Y:S02]  /*234e0*/  FMNMX.FTZ R2, R12, R4, !PT ;  /* 0x000000040c027209 */ /* 0x000fe40007810000 */
[----:B------:R-:W-:Y:S05]  /*234f0*/  I2FP.F32.S32 R6, R6 ;  /* 0x0000000600067245 */ /* 0x000fea0000201400 */
[----:B------:R-:W5:Y:S01]  /*23500*/  SHFL.BFLY PT, R4, R133, 0x2, 0x1f ;  /* 0x0c401f0085047f89 */ /* 0x000f6200000e0000 */
[----:B------:R-:W-:Y:S02]  /*23510*/  FSEL R32, R32, -INF , !P4 ;  /* 0xff80000020207808 */ /* 0x000fe40006000000 */
[----:B------:R-:W-:Y:S01]  /*23520*/  FSEL R33, R33, -INF , !P6 ;  /* 0xff80000021217808 */ /* 0x000fe20007000000 */
[----:B------:R-:W-:Y:S01]  /*23530*/  FFMA.FTZ R35, R6, -R219, R35 ;  /* 0x800000db06237223 */ /* 0x000fe20000010023 */
[----:B------:R-:W-:Y:S04]  /*23540*/  FMNMX.FTZ R3, R32, R3, !PT ;  /* 0x0000000320037209 */ /* 0x000fe80007810000 */
[----:B------:R-:W-:Y:S02]  /*23550*/  FSEL R35, R35, -INF , !P5 ;  /* 0xff80000023237808 */ /* 0x000fe40006800000 */
[----:B------:R-:W-:Y:S02]  /*23560*/  FMNMX.FTZ R3, R33, R3, !PT ;  /* 0x0000000321037209 */ /* 0x000fe40007810000 */
[----:B------:R-:W-:Y:S03]  /*23570*/  FMNMX.FTZ R2, R35, R2, !PT ;  /* 0x0000000223027209 */ /* 0x000fe60007810000 */
[----:B------:R-:W2:Y:S01]  /*23580*/  SHFL.BFLY PT, R132, R3, 0x2, 0x1f ;  /* 0x0c401f0003847f89 */ /* 0x000ea200000e0000 */
[----:B-1----:R-:W-:Y:S07]  /*23590*/  FMNMX.FTZ R135, R135, R5, !PT ;  /* 0x0000000587877209 */ /* 0x002fee0007810000 */
[----:B------:R-:W1:Y:S01]  /*235a0*/  SHFL.BFLY PT, R6, R2, 0x2, 0x1f ;  /* 0x0c401f0002067f89 */ /* 0x000e6200000e0000 */
[----:B-----5:R-:W-:Y:S07]  /*235b0*/  FMNMX.FTZ R133, R133, R4, !PT ;  /* 0x0000000485857209 */ /* 0x020fee0007810000 */
[----:B------:R-:W5:Y:S08]  /*235c0*/  SHFL.BFLY PT, R4, R135, 0x1, 0x1f ;  /* 0x0c201f0087047f89 */ /* 0x000f7000000e0000 */
[----:B------:R-:W3:Y:S01]  /*235d0*/  SHFL.BFLY PT, R5, R133, 0x1, 0x1f ;  /* 0x0c201f0085057f89 */ /* 0x000ee200000e0000 */
[----:B--2---:R-:W-:Y:S02]  /*235e0*/  FMNMX.FTZ R132, R3, R132, !PT ;  /* 0x0000008403847209 */ /* 0x004fe40007810000 */
[----:B-1----:R-:W-:Y:S05]  /*235f0*/  FMNMX.FTZ R2, R2, R6, !PT ;  /* 0x0000000602027209 */ /* 0x002fea0007810000 */
[----:B------:R-:W1:Y:S01]  /*23600*/  SHFL.BFLY PT, R6, R132, 0x1, 0x1f ;  /* 0x0c201f0084067f89 */ /* 0x000e6200000e0000 */
[----:B-----5:R-:W-:Y:S07]  /*23610*/  FMNMX.FTZ R135, R135, R4, !PT ;  /* 0x0000000487877209 */ /* 0x020fee0007810000 */
[----:B------:R-:W2:Y:S01]  /*23620*/  SHFL.BFLY PT, R134, R2, 0x1, 0x1f ;  /* 0x0c201f0002867f89 */ /* 0x000ea200000e0000 */
[----:B------:R-:W-:Y:S01]  /*23630*/  FSETP.NEU.FTZ.AND P1, PT, R135, -INF , PT ;  /* 0xff8000008700780b */ /* 0x000fe20003f3d000 */
[C---:B----4-:R-:W-:Y:S01]  /*23640*/  FMUL.FTZ R9, R0.reuse, R135 ;  /* 0x0000008700097220 */ /* 0x050fe20000410000 */
[----:B---3--:R-:W-:Y:S02]  /*23650*/  FMNMX.FTZ R133, R133, R5, !PT ;  /* 0x0000000585857209 */ /* 0x008fe40007810000 */
[----:B------:R-:W-:Y:S02]  /*23660*/  FSEL R3, R135, RZ, P1 ;  /* 0x000000ff87037208 */ /* 0x000fe40000800000 */
[----:B------:R-:W-:Y:S01]  /*23670*/  FSEL R9, R9, RZ, P1 ;  /* 0x000000ff09097208 */ /* 0x000fe20000800000 */
[----:B------:R-:W-:Y:S01]  /*23680*/  FMUL.FTZ R8, R0, R133 ;  /* 0x0000008500087220 */ /* 0x000fe20000410000 */
[----:B------:R-:W-:Y:S01]  /*23690*/  FSETP.NEU.FTZ.AND P0, PT, R133, -INF , PT ;  /* 0xff8000008500780b */ /* 0x000fe20003f1d000 */
[----:B------:R-:W-:Y:S02]  /*236a0*/  FADD.FTZ R3, -R3, R136 ;  /* 0x0000008803037221 */ /* 0x000fe40000010100 */
[-CC-:B------:R-:W-:Y:S01]  /*236b0*/  FFMA.FTZ R4, R176, R0.reuse, -R9.reuse ;  /* 0x00000000b0047223 */ /* 0x180fe20000010809 */
[----:B------:R-:W-:Y:S01]  /*236c0*/  FSEL R8, R8, RZ, P0 ;  /* 0x000000ff08087208 */ /* 0x000fe20000000000 */
[----:B------:R-:W3:Y:S01]  /*236d0*/  LDL.LU R136, [R1+0x80] ;  /* 0x0000800001887983 */ /* 0x000ee20000300800 */
[-CC-:B------:R-:W-:Y:S01]  /*236e0*/  FFMA.FTZ R187, R180, R0.reuse, -R9.reuse ;  /* 0x00000000b4bb7223 */ /* 0x180fe20000010809 */
[----:B------:R4:W-:Y:S01]  /*236f0*/  MUFU.EX2 R183, R4 ;  /* 0x0000000400b77308 */ /* 0x0009e20000000800 */
[--C-:B------:R-:W-:Y:S01]  /*23700*/  FFMA.FTZ R203, R28, R0, -R9.reuse ;  /* 0x000000001ccb7223 */ /* 0x100fe20000010809 */
[----:B-1----:R-:W-:Y:S01]  /*23710*/  FMNMX.FTZ R132, R132, R6, !PT ;  /* 0x0000000684847209 */ /* 0x002fe20007810000 */
[-CC-:B------:R-:W-:Y:S01]  /*23720*/  FFMA.FTZ R196, R27, R0.reuse, -R8.reuse ;  /* 0x000000001bc47223 */ /* 0x180fe20000010808 */
[-CC-:B------:R-:W-:Y:S01]  /*23730*/  FFMA.FTZ R199, R24, R0.reuse, -R9.reuse ;  /* 0x0000000018c77223 */ /* 0x180fe20000010809 */
[--C-:B------:R-:W-:Y:S01]  /*23740*/  FFMA.FTZ R198, R25, R0, -R9.reuse ;  /* 0x0000000019c67223 */ /* 0x100fe20000010809 */
[----:B--2---:R-:W-:Y:S01]  /*23750*/  FMNMX.FTZ R134, R2, R134, !PT ;  /* 0x0000008602867209 */ /* 0x004fe20007810000 */
[-CC-:B------:R-:W-:Y:S01]  /*23760*/  FFMA.FTZ R202, R30, R0.reuse, -R8.reuse ;  /* 0x000000001eca7223 */ /* 0x180fe20000010808 */
[----:B------:R-:W-:Y:S01]  /*23770*/  FSEL R2, R133, RZ, P0 ;  /* 0x000000ff85027208 */ /* 0x000fe20000000000 */
[-CC-:B------:R-:W-:Y:S01]  /*23780*/  FFMA.FTZ R189, R13, R0.reuse, -R9.reuse ;  /* 0x000000000dbd7223 */ /* 0x180fe20000010809 */
[----:B------:R-:W-:Y:S01]  /*23790*/  FSETP.NEU.FTZ.AND P2, PT, R132, -INF , PT ;  /* 0xff8000008400780b */ /* 0x000fe20003f5d000 */
[----:B------:R-:W-:Y:S01]  /*237a0*/  FFMA.FTZ R213, R29, R0, -R9 ;  /* 0x000000001dd57223 */ /* 0x000fe20000010809 */
[----:B------:R-:W-:Y:S01]  /*237b0*/  FSETP.NEU.FTZ.AND P1, PT, R134, -INF , PT ;  /* 0xff8000008600780b */ /* 0x000fe20003f3d000 */
[----:B------:R-:W-:Y:S01]  /*237c0*/  FADD.FTZ R5, -R2, R137 ;  /* 0x0000008902057221 */ /* 0x000fe20000010100 */
[----:B------:R-:W-:Y:S01]  /*237d0*/  FSEL R2, R132, RZ, P2 ;  /* 0x000000ff84027208 */ /* 0x000fe20001000000 */
[----:B------:R-:W-:Y:S01]  /*237e0*/  FMUL.FTZ R7, R0, R132 ;  /* 0x0000008400077220 */ /* 0x000fe20000410000 */
[----:B------:R-:W2:Y:S01]  /*237f0*/  LDL R137, [R1+0xe4] ;  /* 0x0000e40001897983 */ /* 0x000ea20000100800 */
[----:B----4-:R-:W-:Y:S01]  /*23800*/  FFMA.FTZ R4, R10, R0, -R8 ;  /* 0x000000000a047223 */ /* 0x010fe20000010808 */
[----:B------:R-:W-:Y:S01]  /*23810*/  FMUL.FTZ R10, R0, R134 ;  /* 0x00000086000a7220 */ /* 0x000fe20000410000 */
[----:B------:R-:W-:Y:S01]  /*23820*/  FADD.FTZ R6, -R2, R138 ;  /* 0x0000008a02067221 */ /* 0x000fe20000010100 */
[----:B------:R-:W-:Y:S01]  /*23830*/  FSEL R2, R134, RZ, P1 ;  /* 0x000000ff86027208 */ /* 0x000fe20000800000 */
[----:B------:R1:W-:Y:S01]  /*23840*/  MUFU.EX2 R182, R4 ;  /* 0x0000000400b67308 */ /* 0x0003e20000000800 */
[----:B------:R-:W-:Y:S01]  /*23850*/  FSEL R7, R7, RZ, P2 ;  /* 0x000000ff07077208 */ /* 0x000fe20001000000 */
[----:B------:R-:W-:Y:S01]  /*23860*/  FMUL.FTZ R6, R0, R6 ;  /* 0x0000000600067220 */ /* 0x000fe20000410000 */
[-CC-:B------:R-:W-:Y:S03]  /*23870*/  FFMA.FTZ R243, R31, R0.reuse, -R8.reuse ;  /* 0x000000001ff37223 */ /* 0x180fe60000010808 */
[-CC-:B------:R-:W-:Y:S01]  /*23880*/  FFMA.FTZ R195, R21, R0.reuse, -R7.reuse ;  /* 0x0000000015c37223 */ /* 0x180fe20000010807 */
[-CC-:B------:R-:W-:Y:S01]  /*23890*/  FFMA.FTZ R245, R32, R0.reuse, -R7.reuse ;  /* 0x0000000020f57223 */ /* 0x180fe20000010807 */
[-CC-:B------:R-:W-:Y:S01]  /*238a0*/  FFMA.FTZ R11, R179, R0.reuse, -R7.reuse ;  /* 0x00000000b30b7223 */ /* 0x180fe20000010807 */
[-CC-:B------:R-:W-:Y:S01]  /*238b0*/  FFMA.FTZ R188, R184, R0.reuse, -R7.reuse ;  /* 0x00000000b8bc7223 */ /* 0x180fe20000010807 */
[-CC-:B------:R-:W-:Y:S01]  /*238c0*/  FFMA.FTZ R193, R17, R0.reuse, -R7.reuse ;  /* 0x0000000011c17223 */ /* 0x180fe20000010807 */
[-CC-:B------:R-:W-:Y:S01]  /*238d0*/  FFMA.FTZ R194, R20, R0.reuse, -R7.reuse ;  /* 0x0000000014c27223 */ /* 0x180fe20000010807 */
[-C--:B------:R-:W-:Y:S01]  /*238e0*/  FFMA.FTZ R244, R33, R0.reuse, -R7 ;  /* 0x0000000021f47223 */ /* 0x080fe20000010807 */
[-CC-:B------:R-:W-:Y:S01]  /*238f0*/  FFMA.FTZ R179, R186, R0.reuse, -R8.reuse ;  /* 0x00000000bab37223 */ /* 0x180fe20000010808 */
[-C--:B------:R-:W-:Y:S01]  /*23900*/  FFMA.FTZ R184, R185, R0.reuse, -R9 ;  /* 0x00000000b9b87223 */ /* 0x080fe20000010809 */
[-C--:B------:R-:W-:Y:S01]  /*23910*/  FFMA.FTZ R186, R14, R0.reuse, -R8 ;  /* 0x000000000eba7223 */ /* 0x080fe20000010808 */
[----:B------:R-:W-:Y:S01]  /*23920*/  MUFU.EX2 R19, R11 ;  /* 0x0000000b00137308 */ /* 0x000fe20000000800 */
[----:B-1----:R-:W-:Y:S01]  /*23930*/  FADD.FTZ R4, -R2, R139 ;  /* 0x0000008b02047221 */ /* 0x002fe20000010100 */
[----:B------:R-:W-:Y:S01]  /*23940*/  FSEL R2, R10, RZ, P1 ;  /* 0x000000ff0a027208 */ /* 0x000fe20000800000 */
[----:B------:R-:W-:Y:S02]  /*23950*/  FFMA.FTZ R10, R177, R0, -R7 ;  /* 0x00000000b10a7223 */ /* 0x000fe40000010807 */
[----:B------:R-:W-:Y:S02]  /*23960*/  FMUL.FTZ R4, R0, R4 ;  /* 0x0000000400047220 */ /* 0x000fe40000410000 */
[-CC-:B------:R-:W-:Y:S03]  /*23970*/  FFMA.FTZ R239, R35, R0.reuse, -R2.reuse ;  /* 0x0000000023ef7223 */ /* 0x180fe60000010802 */
[----:B------:R1:W-:Y:S01]  /*23980*/  MUFU.EX2 R34, R10 ;  /* 0x0000000a00227308 */ /* 0x0003e20000000800 */
[-CC-:B------:R-:W-:Y:S01]  /*23990*/  FFMA.FTZ R191, R18, R0.reuse, -R2.reuse ;  /* 0x0000000012bf7223 */ /* 0x180fe20000010802 */
[-CC-:B------:R-:W-:Y:S01]  /*239a0*/  FFMA.FTZ R190, R16, R0.reuse, -R2.reuse ;  /* 0x0000000010be7223 */ /* 0x180fe20000010802 */
[-CC-:B------:R-:W-:Y:S01]  /*239b0*/  FFMA.FTZ R201, R22, R0.reuse, -R2.reuse ;  /* 0x0000000016c97223 */ /* 0x180fe20000010802 */
[-CC-:B------:R-:W-:Y:S01]  /*239c0*/  FFMA.FTZ R200, R23, R0.reuse, -R2.reuse ;  /* 0x0000000017c87223 */ /* 0x180fe20000010802 */
[-CC-:B------:R-:W-:Y:S01]  /*239d0*/  FFMA.FTZ R242, R12, R0.reuse, -R2.reuse ;  /* 0x000000000cf27223 */ /* 0x180fe20000010802 */
[-CC-:B------:R-:W-:Y:S04]  /*239e0*/  FFMA.FTZ R7, R178, R0.reuse, -R2.reuse ;  /* 0x00000000b2077223 */ /* 0x180fe80000010802 */
[----:B------:R-:W-:Y:S01]  /*239f0*/  MUFU.EX2 R18, R7 ;  /* 0x0000000700127308 */ /* 0x000fe20000000800 */
[----:B-1----:R-:W-:Y:S01]  /*23a00*/  FFMA.FTZ R10, R181, R0, -R2 ;  /* 0x00000000b50a7223 */ /* 0x002fe20000010802 */
[----:B------:R-:W-:Y:S04]  /*23a10*/  IMAD.WIDE.U32 R180, R192, -0x2daee0ad, RZ ;  /* 0xd2511f53c0b47825 */ /* 0x000fe800078e00ff */
[----:B------:R-:W-:Y:S01]  /*23a20*/  FMUL.FTZ R2, R0, R3 ;  /* 0x0000000300027220 */ /* 0x000fe20000410000 */
[----:B------:R-:W-:Y:S01]  /*23a30*/  LOP3.LUT R3, R197, R238, RZ, 0x3c, !PT ;  /* 0x000000eec5037212 */ /* 0x000fe200078e3cff */
[-CC-:B------:R-:W-:Y:S01]  /*23a40*/  FFMA.FTZ R192, R15, R0.reuse, -R8.reuse ;  /* 0x000000000fc07223 */ /* 0x180fe20000010808 */
[----:B------:R-:W-:Y:S01]  /*23a50*/  FFMA.FTZ R197, R26, R0, -R8 ;  /* 0x000000001ac57223 */ /* 0x000fe20000010808 */
[----:B------:R-:W-:Y:S01]  /*23a60*/  MUFU.EX2 R7, R10 ;  /* 0x0000000a00077308 */ /* 0x000fe20000000800 */
[----:B------:R-:W-:Y:S01]  /*23a70*/  LOP3.LUT R176, R3, R181, RZ, 0x3c, !PT ;  /* 0x000000b503b07212 */ /* 0x000fe200078e3cff */
[----:B------:R-:W-:Y:S02]  /*23a80*/  FMUL.FTZ R3, R0, R5 ;  /* 0x0000000500037220 */ /* 0x000fe40000410000 */
[----:B------:R-:W4:Y:S02]  /*23a90*/  LDL.LU R5, [R1+0x78] ;  /* 0x0000780001057983 */ /* 0x000f240000300800 */
[----:B------:R-:W-:Y:S04]  /*23aa0*/  IMAD.WIDE.U32 R176, R176, -0x326172a9, RZ ;  /* 0xcd9e8d57b0b07825 */ /* 0x000fe800078e00ff */
[----:B------:R-:W1:Y:S10]  /*23ab0*/  MUFU.EX2 R2, R2 ;  /* 0x0000000200027308 */ /* 0x000e740000000800 */
[----:B------:R-:W5:Y:S10]  /*23ac0*/  MUFU.EX2 R3, R3 ;  /* 0x0000000300037308 */ /* 0x000f740000000800 */
[----:B------:R5:W5:Y:S01]  /*23ad0*/  MUFU.EX2 R0, R6 ;  /* 0x0000000600007308 */ /* 0x000b620000000800 */
[C---:B-1----:R-:W-:Y:S01]  /*23ae0*/  FMUL.FTZ R13, R2.reuse, R149 ;  /* 0x00000095020d7220 */ /* 0x042fe20000410000 */
[C---:B------:R-:W-:Y:S01]  /*23af0*/  FMUL.FTZ R12, R2.reuse, R148 ;  /* 0x00000094020c7220 */ /* 0x040fe20000410000 */
[----:B------:R-:W4:Y:S01]  /*23b00*/  LDL R149, [R1+0xdc] ;  /* 0x0000dc0001957983 */ /* 0x000f220000100800 */
[C---:B------:R-:W-:Y:S01]  /*23b10*/  FMUL.FTZ R28, R2.reuse, R140 ;  /* 0x0000008c021c7220 */ /* 0x040fe20000410000 */
[C---:B------:R-:W-:Y:S01]  /*23b20*/  FMUL.FTZ R8, R2.reuse, R152 ;  /* 0x0000009802087220 */ /* 0x040fe20000410000 */
[C---:B------:R-:W-:Y:S01]  /*23b30*/  FMUL.FTZ R9, R2.reuse, R153 ;  /* 0x0000009902097220 */ /* 0x040fe20000410000 */
[----:B------:R-:W4:Y:S01]  /*23b40*/  LDL R148, [R1+0xd0] ;  /* 0x0000d00001947983 */ /* 0x000f220000100800 */
[C---:B------:R-:W-:Y:S01]  /*23b50*/  FMUL.FTZ R24, R2.reuse, R144 ;  /* 0x0000009002187220 */ /* 0x040fe20000410000 */
[C---:B-----5:R-:W-:Y:S01]  /*23b60*/  FMUL.FTZ R27, R3.reuse, R147 ;  /* 0x00000093031b7220 */ /* 0x060fe20000410000 */
[C---:B------:R-:W-:Y:S01]  /*23b70*/  FMUL.FTZ R26, R3.reuse, R146 ;  /* 0x00000092031a7220 */ /* 0x040fe20000410000 */
[C---:B------:R-:W-:Y:S01]  /*23b80*/  FMUL.FTZ R10, R3.reuse, R154 ;  /* 0x0000009a030a7220 */ /* 0x040fe20000410000 */
[----:B------:R-:W-:Y:S01]  /*23b90*/  FMUL.FTZ R11, R3, R155 ;  /* 0x0000009b030b7220 */ /* 0x000fe20000410000 */
[C---:B------:R-:W-:Y:S01]  /*23ba0*/  FMUL.FTZ R25, R2.reuse, R145 ;  /* 0x0000009102197220 */ /* 0x040fe20000410000 */
[C---:B------:R-:W-:Y:S01]  /*23bb0*/  FMUL.FTZ R29, R2.reuse, R141 ;  /* 0x0000008d021d7220 */ /* 0x040fe20000410000 */
[C---:B------:R-:W-:Y:S01]  /*23bc0*/  FMUL.FTZ R56, R2.reuse, R56 ;  /* 0x0000003802387220 */ /* 0x040fe20000410000 */
[----:B------:R-:W-:Y:S01]  /*23bd0*/  FMUL.FTZ R57, R2, R57 ;  /* 0x0000003902397220 */ /* 0x000fe20000410000 */
[----:B------:R-:W-:Y:S01]  /*23be0*/  F2FP.F16.F32.PACK_AB R6, R19, R34 ;  /* 0x000000221306723e */ /* 0x000fe200000000ff */
        /* <DEDUP_REMOVED lines=81> */
[----:B--2---:R-:W-:Y:S04]  /*24100*/  IMAD.WIDE.U32 R22, R137, -0x326172a9, RZ ;  /* 0xcd9e8d5789167825 */ /* 0x004fe800078e00ff */
[----:B----4-:R-:W-:Y:S02]  /*24110*/  FFMA.FTZ R140, R3, R5, R182 ;  /* 0x00000005038c7223 */ /* 0x010fe400000100b6 */
[----:B------:R-:W2:Y:S04]  /*24120*/  LDL.LU R5, [R1+0xac] ;  /* 0x0000ac0001057983 */ /* 0x000ea80000300800 */
[----:B------:R-:W3:Y:S04]  /*24130*/  LDL.LU R35, [R1+0x84] ;  /* 0x0000840001237983 */ /* 0x000ee80000300800 */
[----:B------:R-:W4:Y:S04]  /*24140*/  LDL R147, [R1+0xd4] ;  /* 0x0000d40001937983 */ /* 0x000f280000100800 */
[----:B------:R-:W5:Y:S04]  /*24150*/  LDL R146, [R1+0xc4] ;  /* 0x0000c40001927983 */ /* 0x000f680000100800 */
[----:B------:R-:W5:Y:S04]  /*24160*/  LDL R154, [R1+0xc8] ;  /* 0x0000c800019a7983 */ /* 0x000f680000100800 */
[----:B------:R-:W5:Y:S01]  /*24170*/  LDL R157, [R1+0xcc] ;  /* 0x0000cc00019d7983 */ /* 0x000f620000100800 */
[----:B------:R-:W-:Y:S03]  /*24180*/  LOP3.LUT R2, R149, R23, RZ, 0x3c, !PT ;  /* 0x0000001795027212 */ /* 0x000fe600078e3cff */
[----:B------:R-:W5:Y:S01]  /*24190*/  LDL R155, [R1+0xc0] ;  /* 0x0000c000019b7983 */ /* 0x000f620000100800 */
[----:B------:R-:W-:Y:S01]  /*241a0*/  LOP3.LUT R22, R177, R148, R22, 0x96, !PT ;  /* 0x00000094b1167212 */ /* 0x000fe200078e9616 */
[----:B------:R-:W-:Y:S02]  /*241b0*/  IMAD.WIDE.U32 R136, R2, -0x2daee0ad, RZ ;  /* 0xd2511f5302887825 */ /* 0x000fe400078e00ff */
[----:B------:R-:W5:Y:S01]  /*241c0*/  LDL R165, [R1+0xb4] ;  /* 0x0000b40001a57983 */ /* 0x000f620000100800 */
[----:B------:R1:W1:Y:S01]  /*241d0*/  MUFU.EX2 R2, R4 ;  /* 0x0000000400027308 */ /* 0x0002620000000800 */
[----:B------:R-:W-:Y:S02]  /*241e0*/  IMAD.WIDE.U32 R22, R22, -0x2daee0ad, RZ ;  /* 0xd2511f5316167825 */ /* 0x000fe400078e00ff */
[----:B------:R-:W5:Y:S04]  /*241f0*/  LDL R152, [R1+0xbc] ;  /* 0x0000bc0001987983 */ /* 0x000f680000100800 */
[----:B------:R-:W5:Y:S04]  /*24200*/  LDL R164, [R1+0xb8] ;  /* 0x0000b80001a47983 */ /* 0x000f680000100800 */
[----:B------:R-:W5:Y:S04]  /*24210*/  LDL R153, [R1+0xb0] ;  /* 0x0000b00001997983 */ /* 0x000f680000100800 */
[----:B------:R-:W5:Y:S01]  /*24220*/  LDL R144, [R1+0x12c] ;  /* 0x00012c0001907983 */ /* 0x000f620000100800 */
[----:B-1----:R-:W-:Y:S01]  /*24230*/  FMUL.FTZ R4, R0, R168 ;  /* 0x000000a800047220 */ /* 0x002fe20000410000 */
[C---:B------:R-:W-:Y:S02]  /*24240*/  FMUL.FTZ R54, R2.reuse, R54 ;  /* 0x0000003602367220 */ /* 0x040fe40000410000 */
[----:B------:R1:W5:Y:S01]  /*24250*/  LDL.S16 R168, [R1+0x48] ;  /* 0x0000480001a87983 */ /* 0x0003620000100600 */
[C---:B------:R-:W-:Y:S01]  /*24260*/  FMUL.FTZ R55, R2.reuse, R55 ;  /* 0x0000003702377220 */ /* 0x040fe20000410000 */
[C---:B------:R-:W-:Y:S01]  /*24270*/  FMUL.FTZ R66, R2.reuse, R66 ;  /* 0x0000004202427220 */ /* 0x040fe20000410000 */
[C---:B------:R-:W-:Y:S01]  /*24280*/  FMUL.FTZ R67, R2.reuse, R67 ;  /* 0x0000004302437220 */ /* 0x040fe20000410000 */
[----:B------:R-:W5:Y:S01]  /*24290*/  LDL R161, [R1+0x9c] ;  /* 0x00009c0001a17983 */ /* 0x000f620000100800 */
        /* <DEDUP_REMOVED lines=20> */
[C---:B--2---:R-:W-:Y:S01]  /*243e0*/  FFMA.FTZ R3, R0.reuse, R5, R34 ;  /* 0x0000000500037223 */ /* 0x044fe20000010022 */
[----:B------:R-:W-:Y:S03]  /*243f0*/  FMUL.FTZ R5, R0, R169 ;  /* 0x000000a900057220 */ /* 0x000fe60000410000 */
[----:B------:R-:W-:Y:S02]  /*24400*/  FADD.FTZ R141, R19, R3 ;  /* 0x00000003138d7221 */ /* 0x000fe40000010000 */
[----:B------:R-:W2:Y:S01]  /*24410*/  MUFU.EX2 R3, R184 ;  /* 0x000000b800037308 */ /* 0x000ea20000000800 */
[----:B----4-:R-:W-:Y:S05]  /*24420*/  LOP3.LUT R0, R137, R147, R180, 0x96, !PT ;  /* 0x0000009389007212 */ /* 0x010fea00078e96b4 */
[----:B------:R-:W-:Y:S04]  /*24430*/  IMAD.WIDE.U32 R142, R0, -0x326172a9, RZ ;  /* 0xcd9e8d57008e7825 */ /* 0x000fe800078e00ff */
[----:B---3--:R-:W-:Y:S01]  /*24440*/  FFMA.FTZ R0, R2, R35, R18 ;  /* 0x0000002302007223 */ /* 0x008fe20000010012 */
[----:B------:R-:W-:Y:S01]  /*24450*/  MUFU.EX2 R19, R193 ;  /* 0x000000c100137308 */ /* 0x000fe20000000800 */
[----:B-----5:R-:W-:Y:S02]  /*24460*/  LOP3.LUT R136, R23, R154, R136, 0x96, !PT ;  /* 0x0000009a17887212 */ /* 0x020fe400078e9688 */
[----:B------:R-:W-:Y:S01]  /*24470*/  LOP3.LUT R138, R143, R146, R176, 0x96, !PT ;  /* 0x000000928f8a7212 */ /* 0x000fe200078e96b0 */
[C---:B------:R-:W-:Y:S01]  /*24480*/  FADD.FTZ R143, R7.reuse, R0 ;  /* 0x00000000078f7221 */ /* 0x040fe20000010000 */
[----:B------:R-:W-:Y:S01]  /*24490*/  F2FP.F16.F32.PACK_AB R18, R7, R18 ;  /* 0x000000120712723e */ /* 0x000fe200000000ff */
[----:B------:R-:W-:Y:S04]  /*244a0*/  IMAD.WIDE.U32 R136, R136, -0x326172a9, RZ ;  /* 0xcd9e8d5788887825 */ /* 0x000fe800078e00ff */
[----:B------:R-:W3:Y:S01]  /*244b0*/  MUFU.EX2 R7, R179 ;  /* 0x000000b300077308 */ /* 0x000ee20000000800 */
[----:B--2---:R-:W-:Y:S01]  /*244c0*/  F2FP.F16.F32.PACK_AB R0, R3, R183 ;  /* 0x000000b70300723e */ /* 0x004fe200000000ff */
[----:B------:R-:W-:Y:S01]  /*244d0*/  IMAD.WIDE.U32 R138, R138, -0x2daee0ad, RZ ;  /* 0xd2511f538a8a7825 */ /* 0x000fe200078e00ff */
[----:B------:R-:W-:Y:S03]  /*244e0*/  LOP3.LUT R34, R137, R165, R142, 0x96, !PT ;  /* 0x000000a589227212 */ /* 0x000fe600078e968e */
[----:B------:R-:W-:Y:S01]  /*244f0*/  IMAD.MOV.U32 R183, RZ, RZ, R146 ;  /* 0x000000ffffb77224 */ /* 0x000fe200078e0092 */
[----:B------:R-:W-:Y:S01]  /*24500*/  LOP3.LUT R22, R139, R157, R22, 0x96, !PT ;  /* 0x0000009d8b167212 */ /* 0x000fe200078e9616 */
[----:B------:R1:W2:Y:S02]  /*24510*/  LDL.S16 R146, [R1+0x44] ;  /* 0x0000440001927983 */ /* 0x0002a40000100600 */
[----:B------:R-:W4:Y:S01]  /*24520*/  MUFU.EX2 R139, R188 ;  /* 0x000000bc008b7308 */ /* 0x000f220000000800 */
[----:B------:R-:W-:Y:S04]  /*24530*/  IMAD.WIDE.U32 R34, R34, -0x2daee0ad, RZ ;  /* 0xd2511f5322227825 */ /* 0x000fe800078e00ff */
[----:B------:R-:W-:Y:S01]  /*24540*/  IMAD.WIDE.U32 R22, R22, -0x326172a9, RZ ;  /* 0xcd9e8d5716167825 */ /* 0x000fe200078e00ff */
[----:B------:R-:W-:Y:S02]  /*24550*/  LOP3.LUT R178, R35, R164, R138, 0x96, !PT ;  /* 0x000000a423b27212 */ /* 0x000fe400078e968a */
[C---:B---3--:R-:W-:Y:S01]  /*24560*/  F2FP.F16.F32.PACK_AB R137, R7.reuse, R182 ;  /* 0x000000b60789723e */ /* 0x048fe200000000ff */
[----:B------:R-:W-:Y:S01]  /*24570*/  FADD.FTZ R142, R7, R140 ;  /* 0x0000008c078e7221 */ /* 0x000fe20000010000 */
[----:B------:R-:W-:Y:S01]  /*24580*/  LOP3.LUT R136, R23, R155, R136, 0x96, !PT ;  /* 0x0000009b17887212 */ /* 0x000fe200078e9688 */
[----:B------:R-:W-:Y:S04]  /*24590*/  IMAD.WIDE.U32 R178, R178, -0x326172a9, RZ ;  /* 0xcd9e8d57b2b27825 */ /* 0x000fe800078e00ff */
[----:B------:R-:W-:Y:S01]  /*245a0*/  FADD.FTZ R35, R3, R181 ;  /* 0x000000b503237221 */ /* 0x000fe20000010000 */
[----:B------:R-:W3:Y:S01]  /*245b0*/  MUFU.EX2 R140, R191 ;  /* 0x000000bf008c7308 */ /* 0x000ee20000000800 */
[----:B------:R-:W-:Y:S04]  /*245c0*/  IMAD.WIDE.U32 R184, R136, -0x2daee0ad, RZ ;  /* 0xd2511f5388b87825 */ /* 0x000fe800078e00ff */
[----:B------:R-:W-:Y:S01]  /*245d0*/  IMAD.WIDE.U32 R144, R144, -0x326172a9, RZ ;  /* 0xcd9e8d5790907825 */ /* 0x000fe200078e00ff */
[----:B------:R-:W-:Y:S04]  /*245e0*/  LOP3.LUT R150, R185, R152, R34, 0x96, !PT ;  /* 0x00000098b9967212 */ /* 0x000fe800078e9622 */
[----:B------:R5:W-:Y:S01]  /*245f0*/  MUFU.EX2 R136, R187 ;  /* 0x000000bb00887308 */ /* 0x000be20000000800 */
[----:B------:R-:W-:Y:S01]  /*24600*/  LOP3.LUT R185, R179, R153, R22, 0x96, !PT ;  /* 0x00000099b3b97212 */ /* 0x000fe200078e9616 */
[----:B------:R-:W-:Y:S08]  /*24610*/  IMAD.WIDE.U32 R150, R150, -0x326172a9, RZ ;  /* 0xcd9e8d5796967825 */ /* 0x000ff000078e00ff */
[----:B------:R-:W-:Y:S01]  /*24620*/  MUFU.EX2 R34, R194 ;  /* 0x000000c200227308 */ /* 0x000fe20000000800 */
[----:B------:R-:W-:Y:S04]  /*24630*/  LOP3.LUT R3, R151, R250, R178, 0x96, !PT ;  /* 0x000000fa97037212 */ /* 0x000fe800078e96b2 */
[C---:B------:R-:W-:Y:S02]  /*24640*/  LOP3.LUT R22, R3.reuse, 0xffff, RZ, 0xc0, !PT ;  /* 0x0000ffff03167812 */ /* 0x040fe400078ec0ff */
[----:B------:R-:W-:Y:S02]  /*24650*/  LOP3.LUT R7, R3, 0xff, RZ, 0xc0, !PT ;  /* 0x000000ff03077812 */ /* 0x000fe400078ec0ff */
[----:B------:R-:W-:Y:S01]  /*24660*/  SHF.R.U32.HI R22, RZ, 0x8, R22 ;  /* 0x00000008ff167819 */ /* 0x000fe20000011616 */
[----:B-----5:R1:W5:Y:S01]  /*24670*/  LDL.S16 R187, [R1+0x4c] ;  /* 0x00004c0001bb7983 */ /* 0x0203620000100600 */
[--C-:B------:R-:W-:Y:S02]  /*24680*/  SHF.R.U32.HI R23, RZ, 0x18, R3.reuse ;  /* 0x00000018ff177819 */ /* 0x100fe40000011603 */
[----:B------:R-:W-:Y:S02]  /*24690*/  LOP3.LUT R22, R22, 0xffff, RZ, 0xc0, !PT ;  /* 0x0000ffff16167812 */ /* 0x000fe400078ec0ff */
[C---:B------:R-:W-:Y:S02]  /*246a0*/  ISETP.GE.U32.AND P5, PT, R218.reuse, R7, PT ;  /* 0x00000007da00720c */ /* 0x040fe40003fa6070 */
[C---:B------:R-:W-:Y:S01]  /*246b0*/  ISETP.GE.U32.AND P4, PT, R218.reuse, R22, PT ;  /* 0x00000016da00720c */ /* 0x040fe20003f86070 */
[----:B------:R-:W1:Y:S01]  /*246c0*/  MUFU.EX2 R7, R190 ;  /* 0x000000be00077308 */ /* 0x000e620000000800 */
[----:B------:R-:W-:Y:S02]  /*246d0*/  SHF.R.U32.HI R22, RZ, 0x10, R3 ;  /* 0x00000010ff167819 */ /* 0x000fe40000011603 */
[----:B------:R-:W-:Y:S02]  /*246e0*/  ISETP.GE.U32.AND P1, PT, R218, R23, PT ;  /* 0x00000017da00720c */ /* 0x000fe40003f26070 */
[----:B------:R-:W-:Y:S05]  /*246f0*/  LOP3.LUT R3, R22, 0xff, RZ, 0xc0, !PT ;  /* 0x000000ff16037812 */ /* 0x000fea00078ec0ff */
[----:B------:R-:W1:Y:S01]  /*24700*/  MUFU.EX2 R22, R189 ;  /* 0x000000bd00167308 */ /* 0x000e620000000800 */
[----:B------:R-:W-:Y:S01]  /*24710*/  ISETP.GE.U32.AND P2, PT, R218, R3, PT ;  /* 0x00000003da00720c */ /* 0x000fe20003f46070 */
[----:B----4-:R-:W-:Y:S01]  /*24720*/  FADD.FTZ R3, R139, R141 ;  /* 0x0000008d8b037221 */ /* 0x010fe20000010000 */
[----:B------:R-:W-:Y:S02]  /*24730*/  F2FP.F16.F32.PACK_AB R139, R19, R139 ;  /* 0x0000008b138b723e */ /* 0x000fe400000000ff */
[----:B------:R-:W-:Y:S01]  /*24740*/  LOP3.LUT R141, R177, R148, R144, 0x96, !PT ;  /* 0x00000094b18d7212 */ /* 0x000fe200078e9690 */
[----:B------:R-:W-:Y:S01]  /*24750*/  FADD.FTZ R138, R19, R3 ;  /* 0x00000003138a7221 */ /* 0x000fe20000010000 */
[----:B------:R-:W-:Y:S03]  /*24760*/  LOP3.LUT R3, R149, R145, RZ, 0x3c, !PT ;  /* 0x0000009195037212 */ /* 0x000fe600078e3cff */
[----:B------:R4:W-:Y:S02]  /*24770*/  MUFU.EX2 R19, R192 ;  /* 0x000000c000137308 */ /* 0x0009e40000000800 */
[----:B------:R-:W-:Y:S04]  /*24780*/  IMAD.WIDE.U32 R148, R3, -0x2daee0ad, RZ ;  /* 0xd2511f5303947825 */ /* 0x000fe800078e00ff */
[----:B---3--:R-:W-:Y:S01]  /*24790*/  FADD.FTZ R3, R140, R143 ;  /* 0x0000008f8c037221 */ /* 0x008fe20000010000 */
[----:B-1----:R-:W-:Y:S01]  /*247a0*/  F2FP.F16.F32.PACK_AB R140, R7, R140 ;  /* 0x0000008c078c723e */ /* 0x002fe200000000ff */
[----:B------:R-:W3:Y:S01]  /*247b0*/  LDL R143, [R1+0xa0] ;  /* 0x0000a000018f7983 */ /* 0x000ee20000100800 */
[----:B------:R-:W-:Y:S01]  /*247c0*/  LOP3.LUT R144, R149, R147, R180, 0x96, !PT ;  /* 0x0000009395907212 */ /* 0x000fe200078e96b4 */
[--C-:B------:R-:W-:Y:S01]  /*247d0*/  FADD.FTZ R156, R7, R3.reuse ;  /* 0x00000003079c7221 */ /* 0x100fe20000010000 */
[----:B------:R-:W-:Y:S01]  /*247e0*/  PRMT R3, R6, 0x7632, R3 ;  /* 0x0000763206037816 */ /* 0x000fe20000000003 */
[----:B------:R-:W-:Y:S01]  /*247f0*/  FADD.FTZ R7, R136, R35 ;  /* 0x0000002388077221 */ /* 0x000fe20000010000 */
[C---:B------:R-:W-:Y:S01]  /*24800*/  F2FP.F16.F32.PACK_AB R136, R22.reuse, R136 ;  /* 0x000000881688723e */ /* 0x040fe200000000ff */
[----:B------:R-:W-:Y:S01]  /*24810*/  @!P2 HADD2 R168, -R18.H0_H0, -RZ.H0_H0 ;  /* 0xa00000ff12a8a230 */ /* 0x000fe20000000900 */
[----:B------:R-:W1:Y:S01]  /*24820*/  MUFU.EX2 R23, R186 ;  /* 0x000000ba00177308 */ /* 0x000e620000000800 */
[--C-:B------:R-:W-:Y:S01]  /*24830*/  FADD.FTZ R147, R22, R7.reuse ;  /* 0x0000000716937221 */ /* 0x100fe20000010000 */
[----:B------:R-:W-:Y:S01]  /*24840*/  PRMT R7, R18, 0x7632, R7 ;  /* 0x0000763212077816 */ /* 0x000fe20000000007 */
[----:B----4-:R4:W4:Y:S01]  /*24850*/  LDL.S16 R192, [R1+0x50] ;  /* 0x0000500001c07983 */ /* 0x0109220000100600 */
[----:B------:R-:W-:Y:S06]  /*24860*/  PRMT R160, R168, 0x7610, R160 ;  /* 0x00007610a8a07816 */ /* 0x000fec00000000a0 */
[----:B------:R-:W1:Y:S02]  /*24870*/  MUFU.EX2 R22, R195 ;  /* 0x000000c300167308 */ /* 0x000e640000000800 */
[----:B-1----:R-:W-:Y:S01]  /*24880*/  F2FP.F16.F32.PACK_AB R180, R19, R23 ;  /* 0x0000001713b4723e */ /* 0x002fe200000000ff */
[----:B------:R-:W-:Y:S01]  /*24890*/  FADD.FTZ R35, R23, R142 ;  /* 0x0000008e17237221 */ /* 0x000fe20000010000 */
[----:B------:R-:W-:Y:S01]  /*248a0*/  F2FP.F16.F32.PACK_AB R181, R22, R34 ;  /* 0x0000002216b5723e */ /* 0x000fe200000000ff */
[----:B--2---:R-:W-:Y:S05]  /*248b0*/  @!P1 HADD2 R146, -R7.H0_H0, -RZ.H0_H0 ;  /* 0xa00000ff07929230 */ /* 0x004fea0000000900 */
[----:B------:R-:W-:Y:S01]  /*248c0*/  PRMT R182, R146, 0x7610, R182 ;  /* 0x0000761092b67816 */ /* 0x000fe200000000b6 */
[----:B-----5:R-:W-:Y:S05]  /*248d0*/  @!P4 HADD2 R187, -R3.H0_H0, -RZ.H0_H0 ;  /* 0xa00000ff03bbc230 */ /* 0x020fea0000000900 */
[----:B------:R-:W-:Y:S02]  /*248e0*/  PRMT R145, R187, 0x7610, R145 ;  /* 0x00007610bb917816 */ /* 0x000fe40000000091 */
[----:B---3--:R-:W-:Y:S05]  /*248f0*/  IADD3 R142, P0, R220, R143, RZ ;  /* 0x0000008fdc8e7210 */ /* 0x008fea0007f1e0ff */
[----:B------:R-:W-:Y:S02]  /*24900*/  IMAD.X R143, R221, 0x1, R161, P0 ;  /* 0x00000001dd8f7824 */ /* 0x000fe400000e06a1 */
[----:B----4-:R-:W-:Y:S05]  /*24910*/  @!P5 HADD2 R192, -R6.H0_H0, -RZ.H0_H0 ;  /* 0xa00000ff06c0d230 */ /* 0x010fea0000000900 */
[----:B------:R-:W-:Y:S01]  /*24920*/  PRMT R179, R192, 0x7610, R179 ;  /* 0x00007610c0b37816 */ /* 0x000fe200000000b3 */
[----:B------:R-:W-:Y:S04]  /*24930*/  @!P5 STL.S16 [R1+0x50], R192 ;  /* 0x000050c00100d387 */ /* 0x000fe80000100600 */
[----:B------:R-:W-:Y:S04]  /*24940*/  @!P4 STL.S16 [R1+0x4c], R187 ;  /* 0x00004cbb0100c387 */ /* 0x000fe80000100600 */
[----:B------:R1:W-:Y:S04]  /*24950*/  @!P2 STL.S16 [R1+0x48], R168 ;  /* 0x000048a80100a387 */ /* 0x0003e80000100600 */
[----:B------:R2:W-:Y:S01]  /*24960*/  @!P1 STL.S16 [R1+0x44], R146 ;  /* 0x0000449201009387 */ /* 0x0005e20000100600 */
[----:B-1----:R-:W-:Y:S01]  /*24970*/  FADD.FTZ R168, R19, R35 ;  /* 0x0000002313a87221 */ /* 0x002fe20000010000 */
[----:B--2---:R-:W-:Y:S02]  /*24980*/  PRMT R146, R6, 0x5410, R3 ;  /* 0x0000541006927816 */ /* 0x004fe40000000003 */
[----:B------:R-:W-:Y:S02]  /*24990*/  @!P5 PRMT R6, R179, 0x5410, RZ ;  /* 0x00005410b306d816 */ /* 0x000fe400000000ff */
[----:B------:R-:W-:Y:S02]  /*249a0*/  @!P4 PRMT R3, R145, 0x5410, RZ ;  /* 0x000054109103c816 */ /* 0x000fe400000000ff */
[----:B------:R-:W-:Y:S01]  /*249b0*/  PRMT R145, R18, 0x5410, R7 ;  /* 0x0000541012917816 */ /* 0x000fe20000000007 */
[----:B------:R1:W-:Y:S01]  /*249c0*/  ST.E.U16 desc[UR4][R220.64], R6 ;  /* 0x00000006dc007985 */ /* 0x0003e2000c101504 */
[----:B------:R-:W-:Y:S02]  /*249d0*/  @!P1 PRMT R7, R182, 0x5410, RZ ;  /* 0x00005410b6079816 */ /* 0x000fe400000000ff */
[----:B------:R-:W-:Y:S01]  /*249e0*/  @!P2 PRMT R18, R160, 0x5410, RZ ;  /* 0x00005410a012a816 */ /* 0x000fe200000000ff */
[----:B------:R-:W-:Y:S04]  /*249f0*/  ST.E.U16 desc[UR4][R220.64+0x2], R3 ;  /* 0x00000203dc007985 */ /* 0x000fe8000c101504 */
[----:B------:R2:W-:Y:S04]  /*24a00*/  ST.E.U16 desc[UR4][R142.64+0x2], R7 ;  /* 0x000002078e007985 */ /* 0x0005e8000c101504 */
[----:B------:R3:W-:Y:S04]  /*24a10*/  ST.E.U16 desc[UR4][R142.64], R18 ;  /* 0x000000128e007985 */ /* 0x0007e8000c101504 */
[----:B------:R-:W4:Y:S01]  /*24a20*/  LDL.64 R160, [R1+0x88] ;  /* 0x0000880001a07983 */ /* 0x000f220000100a00 */
[--C-:B-1----:R-:W-:Y:S01]  /*24a30*/  FADD.FTZ R6, R34, R138.reuse ;  /* 0x0000008a22067221 */ /* 0x102fe20000010000 */
[----:B------:R-:W-:Y:S01]  /*24a40*/  PRMT R138, R0, 0x7632, R138 ;  /* 0x00007632008a7816 */ /* 0x000fe2000000008a */
[----:B------:R-:W-:Y:S04]  /*24a50*/  IMAD.WIDE.U32 R34, R144, -0x326172a9, RZ ;  /* 0xcd9e8d5790227825 */ /* 0x000fe800078e00ff */
[----:B------:R-:W-:Y:S01]  /*24a60*/  FADD.FTZ R179, R22, R6 ;  /* 0x0000000616b37221 */ /* 0x000fe20000010000 */
[----:B------:R-:W-:Y:S01]  /*24a70*/  LOP3.LUT R176, R35, R183, R176, 0x96, !PT ;  /* 0x000000b723b07212 */ /* 0x000fe200078e96b0 */
[----:B--2---:R-:W-:Y:S04]  /*24a80*/  IMAD.WIDE.U32 R6, R141, -0x2daee0ad, RZ ;  /* 0xd2511f538d067825 */ /* 0x004fe800078e00ff */
[----:B------:R-:W-:Y:S01]  /*24a90*/  FMUL.FTZ R35, R2, R159 ;  /* 0x0000009f02237220 */ /* 0x000fe20000410000 */
[----:B------:R-:W2:Y:S01]  /*24aa0*/  LDL R141, [R1+0x94] ;  /* 0x00009400018d7983 */ /* 0x000ea20000100800 */
[----:B------:R-:W-:Y:S01]  /*24ab0*/  IMAD.WIDE.U32 R176, R176, -0x2daee0ad, RZ ;  /* 0xd2511f53b0b07825 */ /* 0x000fe200078e00ff */
[----:B---3--:R-:W-:Y:S02]  /*24ac0*/  LOP3.LUT R18, R7, R154, R148, 0x96, !PT ;  /* 0x0000009a07127212 */ /* 0x008fe400078e9694 */
[----:B------:R1:W3:Y:S02]  /*24ad0*/  LDL.S16 R154, [R1+0x68] ;  /* 0x00006800019a7983 */ /* 0x0002e40000100600 */
[----:B------:R-:W-:Y:S01]  /*24ae0*/  LOP3.LUT R22, R177, R157, R6, 0x96, !PT ;  /* 0x0000009db1167212 */ /* 0x000fe200078e9606 */
[----:B------:R-:W-:Y:S01]  /*24af0*/  IMAD.WIDE.U32 R18, R18, -0x326172a9, RZ ;  /* 0xcd9e8d5712127825 */ /* 0x000fe200078e00ff */
[----:B------:R-:W-:Y:S03]  /*24b00*/  MUFU.EX2 R157, R242 ;  /* 0x000000f2009d7308 */ /* 0x000fe60000000800 */
[----:B------:R-:W-:Y:S01]  /*24b10*/  IMAD.WIDE.U32 R22, R22, -0x326172a9, RZ ;  /* 0xcd9e8d5716167825 */ /* 0x000fe200078e00ff */
[----:B------:R-:W-:Y:S02]  /*24b20*/  LOP3.LUT R6, R19, R165, R34, 0x96, !PT ;  /* 0x000000a513067212 */ /* 0x000fe400078e9622 */
[----:B------:R-:W-:Y:S01]  /*24b30*/  LOP3.LUT R165, R150, 0xff, RZ, 0xc0, !PT ;  /* 0x000000ff96a57812 */ /* 0x000fe200078ec0ff */
[----:B------:R-:W5:Y:S01]  /*24b40*/  LDL R19, [R1+0x90] ;  /* 0x0000900001137983 */ /* 0x000f620000100800 */
[----:B------:R-:W-:Y:S01]  /*24b50*/  LOP3.LUT R18, R23, R155, R18, 0x96, !PT ;  /* 0x0000009b17127212 */ /* 0x000fe200078e9612 */
[----:B------:R-:W-:Y:S04]  /*24b60*/  IMAD.WIDE.U32 R6, R6, -0x2daee0ad, RZ ;  /* 0xd2511f5306067825 */ /* 0x000fe800078e00ff */
[C---:B------:R-:W-:Y:S01]  /*24b70*/  FMUL.FTZ R23, R2.reuse, R163 ;  /* 0x000000a302177220 */ /* 0x040fe20000410000 */
[----:B------:R-:W-:Y:S01]  /*24b80*/  FMUL.FTZ R34, R2, R158 ;  /* 0x0000009e02227220 */ /* 0x000fe20000410000 */
[----:B------:R-:W-:Y:S01]  /*24b90*/  IMAD.WIDE.U32 R182, R18, -0x2daee0ad, RZ ;  /* 0xd2511f5312b67825 */ /* 0x000fe200078e00ff */
[----:B------:R-:W-:Y:S01]  /*24ba0*/  LOP3.LUT R176, R7, R164, R176, 0x96, !PT ;  /* 0x000000a407b07212 */ /* 0x000fe200078e96b0 */
[----:B------:R-:W5:Y:S01]  /*24bb0*/  LDL R18, [R1+0x98] ;  /* 0x0000980001127983 */ /* 0x000f620000100800 */
[----:B------:R-:W-:Y:S02]  /*24bc0*/  MUFU.EX2 R158, R203 ;  /* 0x000000cb009e7308 */ /* 0x000fe40000000800 */
[----:B------:R-:W-:Y:S01]  /*24bd0*/  LOP3.LUT R152, R183, R152, R6, 0x96, !PT ;  /* 0x00000098b7987212 */ /* 0x000fe200078e9606 */
[----:B------:R-:W-:Y:S05]  /*24be0*/  IMAD.WIDE.U32 R176, R176, -0x326172a9, RZ ;  /* 0xcd9e8d57b0b07825 */ /* 0x000fea00078e00ff */
[----:B------:R-:W-:Y:S01]  /*24bf0*/  LOP3.LUT R177, R177, R153, R22, 0x96, !PT ;  /* 0x00000099b1b17212 */ /* 0x000fe200078e9616 */
[----:B------:R-:W-:Y:S05]  /*24c00*/  IMAD.WIDE.U32 R152, R152, -0x326172a9, RZ ;  /* 0xcd9e8d5798987825 */ /* 0x000fea00078e00ff */
[----:B------:R-:W-:Y:S04]  /*24c10*/  LOP3.LUT R3, R153, R250, R176, 0x96, !PT ;  /* 0x000000fa99037212 */ /* 0x000fe800078e96b0 */
[----:B------:R-:W-:Y:S04]  /*24c20*/  LOP3.LUT R6, R3, 0xff, RZ, 0xc0, !PT ;  /* 0x000000ff03067812 */ /* 0x000fe800078ec0ff */
[----:B------:R-:W-:Y:S02]  /*24c30*/  ISETP.GE.U32.AND P1, PT, R218, R6, PT ;  /* 0x00000006da00720c */ /* 0x000fe40003f26070 */
[----:B----4-:R-:W-:Y:S02]  /*24c40*/  IADD3 R6, P0, R160, R142, RZ ;  /* 0x0000008ea0067210 */ /* 0x010fe40007f1e0ff */
[----:B------:R-:W-:Y:S03]  /*24c50*/  PRMT R160, R0, 0x5410, R138 ;  /* 0x0000541000a07816 */ /* 0x000fe6000000008a */
[----:B--2---:R-:W-:Y:S06]  /*24c60*/  IMAD.X R7, R141, 0x1, R143, P0 ;  /* 0x000000018d077824 */ /* 0x004fec00000e068f */
[----:B---3--:R-:W-:Y:S05]  /*24c70*/  @!P1 HADD2 R154, -R0.H0_H0, -RZ.H0_H0 ;  /* 0xa00000ff009a9230 */ /* 0x008fea0000000900 */
[----:B------:R-:W-:Y:S01]  /*24c80*/  PRMT R22, R154, 0x7610, R22 ;  /* 0x000076109a167816 */ /* 0x000fe20000000016 */
[----:B------:R5:W-:Y:S03]  /*24c90*/  @!P1 STL.S16 [R1+0x68], R154 ;  /* 0x0000689a01009387 */ /* 0x000be60000100600 */
[----:B------:R-:W-:Y:S01]  /*24ca0*/  @!P1 PRMT R0, R22, 0x5410, RZ ;  /* 0x0000541016009816 */ /* 0x000fe200000000ff */
[----:B------:R1:W2:Y:S01]  /*24cb0*/  LDL.S16 R159, [R1+0x70] ;  /* 0x00007000019f7983 */ /* 0x0002a20000100600 */
[----:B------:R-:W-:Y:S03]  /*24cc0*/  FMUL.FTZ R22, R2, R162 ;  /* 0x000000a202167220 */ /* 0x000fe60000410000 */
[----:B------:R3:W-:Y:S04]  /*24cd0*/  ST.E.U16 desc[UR4][R6.64], R0 ;  /* 0x0000000006007985 */ /* 0x0007e8000c101504 */
[----:B------:R-:W4:Y:S04]  /*24ce0*/  LDL R144, [R1+0xa8] ;  /* 0x0000a80001907983 */ /* 0x000f280000100800 */
[----:B------:R-:W4:Y:S01]  /*24cf0*/  LDL R141, [R1+0xa4] ;  /* 0x0000a400018d7983 */ /* 0x000f220000100800 */
[----:B-----5:R-:W-:Y:S01]  /*24d00*/  IADD3 R154, P0, R220, R19, RZ ;  /* 0x00000013dc9a7210 */ /* 0x020fe20007f1e0ff */
[C---:B------:R-:W-:Y:S04]  /*24d10*/  FMUL.FTZ R19, R2.reuse, R167 ;  /* 0x000000a702137220 */ /* 0x040fe80000410000 */
[----:B------:R-:W-:Y:S02]  /*24d20*/  IMAD.X R155, R221, 0x1, R18, P0 ;  /* 0x00000001dd9b7824 */ /* 0x000fe400000e0612 */
[----:B------:R-:W-:Y:S01]  /*24d30*/  FMUL.FTZ R18, R2, R166 ;  /* 0x000000a602127220 */ /* 0x000fe20000410000 */
[----:B---3--:R-:W-:Y:S01]  /*24d40*/  LOP3.LUT R0, R150, 0xffff, RZ, 0xc0, !PT ;  /* 0x0000ffff96007812 */ /* 0x008fe200078ec0ff */
[C---:B------:R-:W-:Y:S01]  /*24d50*/  FMUL.FTZ R6, R2.reuse, R170 ;  /* 0x000000aa02067220 */ /* 0x040fe20000410000 */
[----:B------:R-:W-:Y:S02]  /*24d60*/  FMUL.FTZ R7, R2, R171 ;  /* 0x000000ab02077220 */ /* 0x000fe40000410000 */
[----:B------:R-:W-:Y:S01]  /*24d70*/  SHF.R.U32.HI R0, RZ, 0x8, R0 ;  /* 0x00000008ff007819 */ /* 0x000fe20000011600 */
[----:B------:R-:W-:Y:S03]  /*24d80*/  MUFU.EX2 R2, R201 ;  /* 0x000000c900027308 */ /* 0x000fe60000000800 */
[----:B------:R-:W-:Y:S02]  /*24d90*/  LOP3.LUT R164, R0, 0xffff, RZ, 0xc0, !PT ;  /* 0x0000ffff00a47812 */ /* 0x000fe400078ec0ff */
[--C-:B------:R-:W-:Y:S04]  /*24da0*/  SHF.R.U32.HI R0, RZ, 0x10, R150.reuse ;  /* 0x00000010ff007819 */ /* 0x100fe80000011696 */
[----:B------:R-:W-:Y:S04]  /*24db0*/  LOP3.LUT R0, R0, 0xff, RZ, 0xc0, !PT ;  /* 0x000000ff00007812 */ /* 0x000fe800078ec0ff */
[C---:B------:R-:W-:Y:S02]  /*24dc0*/  ISETP.GE.U32.AND P6, PT, R218.reuse, R0, PT ;  /* 0x00000000da00720c */ /* 0x040fe40003fc6070 */
[----:B------:R-:W-:Y:S04]  /*24dd0*/  SHF.R.U32.HI R0, RZ, 0x18, R150 ;  /* 0x00000018ff007819 */ /* 0x000fe80000011696 */
[----:B------:R-:W-:Y:S02]  /*24de0*/  ISETP.GE.U32.AND P5, PT, R218, R0, PT ;  /* 0x00000000da00720c */ /* 0x000fe40003fa6070 */
[----:B------:R-:W-:Y:S04]  /*24df0*/  LOP3.LUT R0, R3, 0xffff, RZ, 0xc0, !PT ;  /* 0x0000ffff03007812 */ /* 0x000fe800078ec0ff */
[----:B------:R-:W-:Y:S04]  /*24e00*/  SHF.R.U32.HI R0, RZ, 0x8, R0 ;  /* 0x00000008ff007819 */ /* 0x000fe80000011600 */
[----:B------:R-:W-:Y:S04]  /*24e10*/  LOP3.LUT R0, R0, 0xffff, RZ, 0xc0, !PT ;  /* 0x0000ffff00007812 */ /* 0x000fe800078ec0ff */
[----:B------:R-:W-:Y:S02]  /*24e20*/  ISETP.GE.U32.AND P4, PT, R218, R0, PT ;  /* 0x00000000da00720c */ /* 0x000fe40003f86070 */
[--C-:B------:R-:W-:Y:S02]  /*24e30*/  SHF.R.U32.HI R0, RZ, 0x10, R3.reuse ;  /* 0x00000010ff007819 */ /* 0x100fe40000011603 */
[----:B------:R-:W-:Y:S02]  /*24e40*/  SHF.R.U32.HI R3, RZ, 0x18, R3 ;  /* 0x00000018ff037819 */ /* 0x000fe40000011603 */
[----:B------:R-:W-:Y:S02]  /*24e50*/  LOP3.LUT R0, R0, 0xff, RZ, 0xc0, !PT ;  /* 0x000000ff00007812 */ /* 0x000fe400078ec0ff */
[C---:B------:R-:W-:Y:S02]  /*24e60*/  ISETP.GE.U32.AND P1, PT, R218.reuse, R3, PT ;  /* 0x00000003da00720c */ /* 0x040fe40003f26070 */
[----:B------:R-:W-:Y:S01]  /*24e70*/  ISETP.GE.U32.AND P2, PT, R218, R0, PT ;  /* 0x00000000da00720c */ /* 0x000fe20003f46070 */
[----:B------:R1:W3:Y:S11]  /*24e80*/  LDL.S16 R3, [R1+0x74] ;  /* 0x0000740001037983 */ /* 0x0002f60000100600 */
[----:B------:R-:W-:Y:S01]  /*24e90*/  @!UPT UIADD3 URZ, URZ, URZ, URZ ;  /* 0x0000003f3f3ff290 */ /* 0x000fe2000fffe03f */
[----:B--2---:R-:W-:Y:S05]  /*24ea0*/  @!P2 HADD2 R159, -R137.H0_H0, -RZ.H0_H0 ;  /* 0xa00000ff899fa230 */ /* 0x004fea0000000900 */
[----:B------:R-:W-:Y:S02]  /*24eb0*/  PRMT R193, R159, 0x7610, R193 ;  /* 0x000076109fc17816 */ /* 0x000fe400000000c1 */
[----:B----4-:R-:W-:Y:S02]  /*24ec0*/  IADD3 R148, P0, R220, R144, RZ ;  /* 0x00000090dc947210 */ /* 0x010fe40007f1e0ff */
[----:B------:R-:W-:Y:S03]  /*24ed0*/  MUFU.EX2 R144, R245 ;  /* 0x000000f500907308 */ /* 0x000fe60000000800 */
[----:B------:R-:W-:Y:S07]  /*24ee0*/  IMAD.X R149, R221, 0x1, R141, P0 ;  /* 0x00000001dd957824 */ /* 0x000fee00000e068d */
[----:B------:R-:W2:Y:S02]  /*24ef0*/  MUFU.EX2 R141, R244 ;  /* 0x000000f4008d7308 */ /* 0x000ea40000000800 */
[----:B--2---:R-:W-:Y:S01]  /*24f00*/  F2FP.F16.F32.PACK_AB R171, R141, R144 ;  /* 0x000000908dab723e */ /* 0x004fe200000000ff */
[----:B---3--:R-:W-:Y:S05]  /*24f10*/  @!P4 HADD2 R3, -R138.H0_H0, -RZ.H0_H0 ;  /* 0xa00000ff8a03c230 */ /* 0x008fea0000000900 */
[----:B------:R-:W-:Y:S01]  /*24f20*/  PRMT R0, R3, 0x7610, R0 ;  /* 0x0000761003007816 */ /* 0x000fe20000000000 */
[----:B------:R2:W-:Y:S03]  /*24f30*/  @!P4 STL.S16 [R1+0x74], R3 ;  /* 0x000074030100c387 */ /* 0x0005e60000100600 */
[----:B------:R-:W-:Y:S01]  /*24f40*/  @!P4 PRMT R138, R0, 0x5410, RZ ;  /* 0x00005410008ac816 */ /* 0x000fe200000000ff */
[----:B------:R1:W3:Y:S01]  /*24f50*/  LDL.S16 R192, [R1+0x6c] ;  /* 0x00006c0001c07983 */ /* 0x0002e20000100600 */
[----:B------:R-:W-:Y:S01]  /*24f60*/  ISETP.GE.U32.AND P4, PT, R218, R164, PT ;  /* 0x000000a4da00720c */ /* 0x000fe20003f86070 */
[----:B------:R-:W4:Y:S02]  /*24f70*/  MUFU.EX2 R0, R200 ;  /* 0x000000c800007308 */ /* 0x000f240000000800 */
[----:B------:R1:W5:Y:S04]  /*24f80*/  LDL.S16 R187, [R1+0x64] ;  /* 0x0000640001bb7983 */ /* 0x0003680000100600 */
[----:B------:R1:W5:Y:S04]  /*24f90*/  LDL.S16 R167, [R1+0x60] ;  /* 0x0000600001a77983 */ /* 0x0003680000100600 */
[----:B------:R-:W-:Y:S04]  /*24fa0*/  @!P2 STL.S16 [R1+0x70], R159 ;  /* 0x0000709f0100a387 */ /* 0x000fe80000100600 */
[----:B------:R1:W-:Y:S01]  /*24fb0*/  ST.E.U16 desc[UR4][R154.64], R138 ;  /* 0x0000008a9a007985 */ /* 0x0003e2000c101504 */
[----:B----4-:R-:W-:Y:S01]  /*24fc0*/  F2FP.F16.F32.PACK_AB R169, R0, R2 ;  /* 0x0000000200a9723e */ /* 0x010fe200000000ff */
[----:B--2---:R-:W-:Y:S02]  /*24fd0*/  FADD.FTZ R3, R2, R156 ;  /* 0x0000009c02037221 */ /* 0x004fe40000010000 */
[----:B------:R2:W-:Y:S02]  /*24fe0*/  MUFU.EX2 R156, R239 ;  /* 0x000000ef009c7308 */ /* 0x0005e40000000800 */
[----:B------:R-:W-:Y:S08]  /*24ff0*/  FADD.FTZ R161, R0, R3 ;  /* 0x0000000300a17221 */ /* 0x000ff00000010000 */
[----:B------:R-:W4:Y:S10]  /*25000*/  MUFU.EX2 R3, R199 ;  /* 0x000000c700037308 */ /* 0x000f340000000800 */
[----:B------:R-:W4:Y:S01]  /*25010*/  MUFU.EX2 R0, R198 ;  /* 0x000000c600007308 */ /* 0x000f220000000800 */
[----:B--2---:R-:W-:Y:S02]  /*25020*/  PRMT R239, R218, 0x7054, R218 ;  /* 0x00007054daef7816 */ /* 0x004fe400000000da */
[----:B-1----:R-:W-:Y:S04]  /*25030*/  LOP3.LUT R138, R152, 0xff, RZ, 0xc0, !PT ;  /* 0x000000ff988a7812 */ /* 0x002fe800078ec0ff */
[----:B------:R-:W-:Y:S01]  /*25040*/  ISETP.GE.U32.AND P0, PT, R218, R138, PT ;  /* 0x0000008ada00720c */ /* 0x000fe20003f06070 */
[----:B----4-:R-:W-:Y:S01]  /*25050*/  FADD.FTZ R2, R3, R147 ;  /* 0x0000009303027221 */ /* 0x010fe20000010000 */
[----:B------:R-:W-:Y:S01]  /*25060*/  FADD.FTZ R138, R157, R161 ;  /* 0x000000a19d8a7221 */ /* 0x000fe20000010000 */
[----:B------:R-:W-:Y:S02]  /*25070*/  F2FP.F16.F32.PACK_AB R161, R156, R157 ;  /* 0x0000009d9ca1723e */ /* 0x000fe400000000ff */
[C---:B------:R-:W-:Y:S01]  /*25080*/  F2FP.F16.F32.PACK_AB R3, R0.reuse, R3 ;  /* 0x000000030003723e */ /* 0x040fe200000000ff */
[----:B------:R-:W-:Y:S02]  /*25090*/  FADD.FTZ R163, R0, R2 ;  /* 0x0000000200a37221 */ /* 0x000fe40000010000 */
[----:B------:R-:W1:Y:S10]  /*250a0*/  MUFU.EX2 R2, R197 ;  /* 0x000000c500027308 */ /* 0x000e740000000800 */
[----:B------:R-:W2:Y:S01]  /*250b0*/  MUFU.EX2 R0, R196 ;  /* 0x000000c400007308 */ /* 0x000ea20000000800 */
[----:B-1----:R-:W-:Y:S01]  /*250c0*/  FADD.FTZ R147, R2, R168 ;  /* 0x000000a802937221 */ /* 0x002fe20000010000 */
[----:B--2---:R-:W-:Y:S01]  /*250d0*/  F2FP.F16.F32.PACK_AB R170, R0, R2 ;  /* 0x0000000200aa723e */ /* 0x004fe200000000ff */
[----:B------:R-:W-:Y:S01]  /*250e0*/  FADD.FTZ R2, R144, R179 ;  /* 0x000000b390027221 */ /* 0x000fe20000010000 */
[----:B------:R-:W-:Y:S01]  /*250f0*/  LOP3.LUT R144, R152, 0xffff, RZ, 0xc0, !PT ;  /* 0x0000ffff98907812 */ /* 0x000fe200078ec0ff */
[----:B------:R-:W-:Y:S01]  /*25100*/  FADD.FTZ R162, R0, R147 ;  /* 0x0000009300a27221 */ /* 0x000fe20000010000 */
[----:B------:R-:W-:Y:S01]  /*25110*/  PRMT R0, R137, 0x7632, R0 ;  /* 0x0000763289007816 */ /* 0x000fe20000000000 */
[----:B------:R-:W-:Y:S01]  /*25120*/  FADD.FTZ R2, R141, R2 ;  /* 0x000000028d027221 */ /* 0x000fe20000010000 */
[----:B------:R-:W-:Y:S01]  /*25130*/  SHF.R.U32.HI R144, RZ, 0x8, R144 ;  /* 0x00000008ff907819 */ /* 0x000fe20000011690 */
[----:B------:R-:W-:Y:S01]  /*25140*/  FADD.FTZ R141, R156, R138 ;  /* 0x0000008a9c8d7221 */ /* 0x000fe20000010000 */
[----:B------:R-:W-:Y:S01]  /*25150*/  PRMT R159, R137, 0x5410, R0 ;  /* 0x00005410899f7816 */ /* 0x000fe20000000000 */
[----:B------:R-:W1:Y:S01]  /*25160*/  MUFU.EX2 R147, R213 ;  /* 0x000000d500937308 */ /* 0x000e620000000800 */
[----:B------:R-:W-:Y:S01]  /*25170*/  @!P2 PRMT R137, R193, 0x5410, RZ ;  /* 0x00005410c189a816 */ /* 0x000fe200000000ff */
[----:B------:R2:W-:Y:S01]  /*25180*/  STL [R1+0xac], R2 ;  /* 0x0000ac0201007387 */ /* 0x0005e20000100800 */
[----:B------:R-:W-:Y:S02]  /*25190*/  ISETP.GE.U32.AND P2, PT, R218, R165, PT ;  /* 0x000000a5da00720c */ /* 0x000fe40003f46070 */
[----:B------:R-:W-:Y:S01]  /*251a0*/  PRMT R138, R139, 0x7632, R138 ;  /* 0x000076328b8a7816 */ /* 0x000fe2000000008a */
[----:B------:R4:W-:Y:S01]  /*251b0*/  ST.E.U16 desc[UR4][R148.64], R137 ;  /* 0x0000008994007985 */ /* 0x0009e2000c101504 */
[----:B------:R-:W-:Y:S02]  /*251c0*/  LOP3.LUT R144, R144, 0xffff, RZ, 0xc0, !PT ;  /* 0x0000ffff90907812 */ /* 0x000fe400078ec0ff */
[----:B------:R-:W-:Y:S04]  /*251d0*/  SHF.R.U32.HI R156, RZ, 0x10, R152 ;  /* 0x00000010ff9c7819 */ /* 0x000fe80000011698 */
[----:B------:R-:W-:Y:S01]  /*251e0*/  LOP3.LUT R156, R156, 0xff, RZ, 0xc0, !PT ;  /* 0x000000ff9c9c7812 */ /* 0x000fe200078ec0ff */
[----:B--2---:R-:W2:Y:S01]  /*251f0*/  MUFU.EX2 R2, R202 ;  /* 0x000000ca00027308 */ /* 0x004ea20000000800 */
[----:B----4-:R-:W-:Y:S01]  /*25200*/  PRMT R137, R140, 0x7632, R137 ;  /* 0x000076328c897816 */ /* 0x010fe20000000089 */
[----:B---3--:R-:W-:Y:S02]  /*25210*/  @!P1 HADD2 R192, -R0.H0_H0, -RZ.H0_H0 ;  /* 0xa00000ff00c09230 */ /* 0x008fe40000000900 */
[----:B-----5:R-:W-:Y:S03]  /*25220*/  @!P2 HADD2 R187, -R139.H0_H0, -RZ.H0_H0 ;  /* 0xa00000ff8bbba230 */ /* 0x020fe60000000900 */
[----:B------:R-:W-:Y:S01]  /*25230*/  PRMT R168, R192, 0x7610, R168 ;  /* 0x00007610c0a87816 */ /* 0x000fe200000000a8 */
[----:B------:R-:W-:Y:S01]  /*25240*/  @!P1 STL.S16 [R1+0x6c], R192 ;  /* 0x00006cc001009387 */ /* 0x000fe20000100600 */
[----:B------:R-:W-:Y:S01]  /*25250*/  @!P4 HADD2 R167, -R138.H0_H0, -RZ.H0_H0 ;  /* 0xa00000ff8aa7c230 */ /* 0x000fe20000000900 */
[----:B------:R-:W-:Y:S02]  /*25260*/  PRMT R166, R187, 0x7610, R166 ;  /* 0x00007610bba67816 */ /* 0x000fe400000000a6 */
[----:B------:R3:W4:Y:S01]  /*25270*/  LDL.S16 R157, [R1+0x5c] ;  /* 0x00005c00019d7983 */ /* 0x0007220000100600 */
[----:B------:R-:W-:Y:S02]  /*25280*/  @!P1 PRMT R0, R168, 0x5410, RZ ;  /* 0x00005410a8009816 */ /* 0x000fe400000000ff */
[----:B------:R-:W-:Y:S01]  /*25290*/  ISETP.GE.U32.AND P1, PT, R218, R144, PT ;  /* 0x00000090da00720c */ /* 0x000fe20003f26070 */
[----:B------:R5:W-:Y:S01]  /*252a0*/  STL [R1+0x84], R141 ;  /* 0x0000848d01007387 */ /* 0x000be20000100800 */
[----:B------:R-:W-:Y:S01]  /*252b0*/  PRMT R164, R167, 0x7610, R164 ;  /* 0x00007610a7a47816 */ /* 0x000fe200000000a4 */
[----:B------:R-:W-:Y:S01]  /*252c0*/  FADD.FTZ R144, R158, R163 ;  /* 0x000000a39e907221 */ /* 0x000fe20000010000 */
[C---:B-1----:R-:W-:Y:S01]  /*252d0*/  F2FP.F16.F32.PACK_AB R163, R147.reuse, R158 ;  /* 0x0000009e93a3723e */ /* 0x042fe200000000ff */
[----:B------:R1:W-:Y:S02]  /*252e0*/  @!P2 STL.S16 [R1+0x64], R187 ;  /* 0x000064bb0100a387 */ /* 0x0003e40000100600 */
[----:B------:R-:W-:Y:S01]  /*252f0*/  FADD.FTZ R144, R147, R144 ;  /* 0x0000009093907221 */ /* 0x000fe20000010000 */
[----:B--2---:R-:W-:Y:S01]  /*25300*/  FADD.FTZ R147, R2, R162 ;  /* 0x000000a202937221 */ /* 0x004fe20000010000 */
[----:B------:R-:W-:Y:S04]  /*25310*/  @!P4 STL.S16 [R1+0x60], R167 ;  /* 0x000060a70100c387 */ /* 0x000fe80000100600 */
[----:B------:R3:W2:Y:S04]  /*25320*/  LDL.S16 R168, [R1+0x54] ;  /* 0x0000540001a87983 */ /* 0x0006a80000100600 */
[----:B------:R-:W-:Y:S01]  /*25330*/  ST.E.U16 desc[UR4][R148.64+0x2], R0 ;  /* 0x0000020094007985 */ /* 0x000fe2000c101504 */
[----:B-----5:R-:W5:Y:S03]  /*25340*/  MUFU.EX2 R141, R243 ;  /* 0x000000f3008d7308 */ /* 0x020f660000000800 */
[----:B-1----:R3:W3:Y:S04]  /*25350*/  LDL.S16 R187, [R1+0x58] ;  /* 0x0000580001bb7983 */ /* 0x0026e80000100600 */
[----:B------:R1:W-:Y:S01]  /*25360*/  STL [R1+0x80], R144 ;  /* 0x0000809001007387 */ /* 0x0003e20000100800 */
[C---:B-----5:R-:W-:Y:S01]  /*25370*/  F2FP.F16.F32.PACK_AB R2, R141.reuse, R2 ;  /* 0x000000028d02723e */ /* 0x060fe200000000ff */
[----:B------:R-:W-:Y:S05]  /*25380*/  FADD.FTZ R141, R141, R147 ;  /* 0x000000938d8d7221 */ /* 0x000fea0000010000 */
[----:B------:R5:W-:Y:S01]  /*25390*/  STL [R1+0x78], R141 ;  /* 0x0000788d01007387 */ /* 0x000be20000100800 */
[----:B-1----:R-:W-:Y:S02]  /*253a0*/  PRMT R144, R139, 0x5410, R138 ;  /* 0x000054108b907816 */ /* 0x002fe4000000008a */
[----:B------:R-:W-:Y:S02]  /*253b0*/  @!P4 PRMT R138, R164, 0x5410, RZ ;  /* 0x00005410a48ac816 */ /* 0x000fe400000000ff */
[----:B------:R-:W-:Y:S01]  /*253c0*/  @!P2 PRMT R139, R166, 0x5410, RZ ;  /* 0x00005410a68ba816 */ /* 0x000fe200000000ff */
[----:B------:R1:W3:Y:S01]  /*253d0*/  LDL.S16 R164, [R1+0x40] ;  /* 0x0000400001a47983 */ /* 0x0002e20000100600 */
[C---:B------:R-:W-:Y:S01]  /*253e0*/  ISETP.GE.U32.AND P2, PT, R218.reuse, R156, PT ;  /* 0x0000009cda00720c */ /* 0x040fe20003f46070 */
[----:B------:R-:W-:Y:S01]  /*253f0*/  IMAD.WIDE.U32 R166, R185, -0x2daee0ad, RZ ;  /* 0xd2511f53b9a67825 */ /* 0x000fe200078e00ff */
[----:B------:R-:W-:Y:S01]  /*25400*/  SHF.R.U32.HI R156, RZ, 0x18, R152 ;  /* 0x00000018ff9c7819 */ /* 0x000fe20000011698 */
[----:B------:R1:W-:Y:S03]  /*25410*/  ST.E.U16 desc[UR4][R220.64+0x10], R139 ;  /* 0x0000108bdc007985 */ /* 0x0003e6000c101504 */
[----:B------:R-:W-:Y:S01]  /*25420*/  ISETP.GE.U32.AND P4, PT, R218, R156, PT ;  /* 0x0000009cda00720c */ /* 0x000fe20003f86070 */
[----:B------:R-:W-:Y:S01]  /*25430*/  ST.E.U16 desc[UR4][R220.64+0x12], R138 ;  /* 0x0000128adc007985 */ /* 0x000fe2000c101504 */
[----:B-----5:R-:W-:Y:S04]  /*25440*/  LOP3.LUT R141, R167, R247, R184, 0x96, !PT ;  /* 0x000000f7a78d7212 */ /* 0x020fe800078e96b8 */
[----:B------:R-:W-:Y:S01]  /*25450*/  LOP3.LUT R0, R141, 0xff, RZ, 0xc0, !PT ;  /* 0x000000ff8d007812 */ /* 0x000fe200078ec0ff */
[----:B----4-:R-:W-:Y:S05]  /*25460*/  @!P6 HADD2 R157, -R140.H0_H0, -RZ.H0_H0 ;  /* 0xa00000ff8c9de230 */ /* 0x010fea0000000900 */
[----:B------:R-:W-:Y:S01]  /*25470*/  PRMT R191, R157, 0x7610, R191 ;  /* 0x000076109dbf7816 */ /* 0x000fe200000000bf */
[----:B------:R4:W-:Y:S04]  /*25480*/  @!P6 STL.S16 [R1+0x5c], R157 ;  /* 0x00005c9d0100e387 */ /* 0x0009e80000100600 */
[----:B-1----:R1:W5:Y:S01]  /*25490*/  LDL.S16 R139, [R1+0x38] ;  /* 0x00003800018b7983 */ /* 0x0023620000100600 */
[----:B--2---:R-:W-:Y:S05]  /*254a0*/  @!P0 HADD2 R168, -R136.H0_H0, -RZ.H0_H0 ;  /* 0xa00000ff88a88230 */ /* 0x004fea0000000900 */
[----:B------:R-:W-:Y:S02]  /*254b0*/  PRMT R165, R168, 0x7610, R165 ;  /* 0x00007610a8a57816 */ /* 0x000fe400000000a5 */
[----:B----4-:R-:W-:Y:S02]  /*254c0*/  PRMT R157, R140, 0x5410, R137 ;  /* 0x000054108c9d7816 */ /* 0x010fe40000000089 */
[----:B------:R-:W-:Y:S01]  /*254d0*/  @!P6 PRMT R140, R191, 0x5410, RZ ;  /* 0x00005410bf8ce816 */ /* 0x000fe200000000ff */
[----:B---3--:R-:W-:Y:S01]  /*254e0*/  @!P5 HADD2 R187, -R137.H0_H0, -RZ.H0_H0 ;  /* 0xa00000ff89bbd230 */ /* 0x008fe20000000900 */
[----:B------:R-:W-:Y:S02]  /*254f0*/  ISETP.GE.U32.AND P6, PT, R218, R0, PT ;  /* 0x00000000da00720c */ /* 0x000fe40003fc6070 */
[----:B------:R-:W-:Y:S01]  /*25500*/  LOP3.LUT R0, R141, 0xffff, RZ, 0xc0, !PT ;  /* 0x0000ffff8d007812 */ /* 0x000fe200078ec0ff */
[----:B------:R-:W-:Y:S01]  /*25510*/  ST.E.U16 desc[UR4][R142.64+0x10], R140 ;  /* 0x0000108c8e007985 */ /* 0x000fe2000c101504 */
[----:B------:R-:W-:Y:S02]  /*25520*/  PRMT R158, R187, 0x7610, R158 ;  /* 0x00007610bb9e7816 */ /* 0x000fe4000000009e */
[----:B------:R-:W-:Y:S01]  /*25530*/  SHF.R.U32.HI R0, RZ, 0x8, R0 ;  /* 0x00000008ff007819 */ /* 0x000fe20000011600 */
[----:B------:R-:W-:Y:S01]  /*25540*/  @!P5 STL.S16 [R1+0x58], R187 ;  /* 0x000058bb0100d387 */ /* 0x000fe20000100600 */
[----:B------:R-:W-:Y:S02]  /*25550*/  @!P5 PRMT R137, R158, 0x5410, RZ ;  /* 0x000054109e89d816 */ /* 0x000fe400000000ff */
[----:B------:R-:W-:Y:S01]  /*25560*/  LOP3.LUT R138, R0, 0xffff, RZ, 0xc0, !PT ;  /* 0x0000ffff008a7812 */ /* 0x000fe200078ec0ff */
[----:B------:R2:W-:Y:S01]  /*25570*/  @!P0 STL.S16 [R1+0x54], R168 ;  /* 0x000054a801008387 */ /* 0x0005e20000100600 */
[----:B------:R-:W-:Y:S02]  /*25580*/  PRMT R0, R136, 0x7632, R0 ;  /* 0x0000763288007816 */ /* 0x000fe40000000000 */
[----:B------:R-:W-:Y:S01]  /*25590*/  ISETP.GE.U32.AND P5, PT, R218, R138, PT ;  /* 0x0000008ada00720c */ /* 0x000fe20003fa6070 */
[----:B------:R1:W3:Y:S01]  /*255a0*/  LDL.S16 R193, [R1+0x34] ;  /* 0x0000340001c17983 */ /* 0x0002e20000100600 */
[----:B------:R-:W-:Y:S02]  /*255b0*/  PRMT R158, R136, 0x5410, R0 ;  /* 0x00005410889e7816 */ /* 0x000fe40000000000 */
[----:B------:R-:W-:Y:S01]  /*255c0*/  @!P0 PRMT R136, R165, 0x5410, RZ ;  /* 0x00005410a5888816 */ /* 0x000fe200000000ff */
[----:B------:R4:W-:Y:S01]  /*255d0*/  ST.E.U16 desc[UR4][R142.64+0x12], R137 ;  /* 0x000012898e007985 */ /* 0x0009e2000c101504 */
[--C-:B------:R-:W-:Y:S02]  /*255e0*/  SHF.R.U32.HI R138, RZ, 0x18, R141.reuse ;  /* 0x00000018ff8a7819 */ /* 0x100fe4000001168d */
[----:B------:R-:W-:Y:S01]  /*255f0*/  SHF.R.U32.HI R141, RZ, 0x10, R141 ;  /* 0x00000010ff8d7819 */ /* 0x000fe2000001168d */
[----:B------:R-:W-:Y:S01]  /*25600*/  ST.E.U16 desc[UR4][R154.64+0xe], R136 ;  /* 0x00000e889a007985 */ /* 0x000fe2000c101504 */
[----:B------:R-:W-:Y:S02]  /*25610*/  ISETP.GE.U32.AND P0, PT, R218, R138, PT ;  /* 0x0000008ada00720c */ /* 0x000fe40003f06070 */
[----:B------:R-:W-:Y:S02]  /*25620*/  PRMT R138, R180, 0x7632, R138 ;  /* 0x00007632b48a7816 */ /* 0x000fe4000000008a */
[----:B------:R-:W-:Y:S01]  /*25630*/  LOP3.LUT R141, R141, 0xff, RZ, 0xc0, !PT ;  /* 0x000000ff8d8d7812 */ /* 0x000fe200078ec0ff */
[----:B------:R-:W-:Y:S01]  /*25640*/  @!P1 HADD2 R164, -R0.H0_H0, -RZ.H0_H0 ;  /* 0xa00000ff00a49230 */ /* 0x000fe20000000900 */
[----:B--2---:R1:W2:Y:S04]  /*25650*/  LDL.S16 R168, [R1+0x3c] ;  /* 0x00003c0001a87983 */ /* 0x0042a80000100600 */
[----:B------:R-:W-:Y:S01]  /*25660*/  PRMT R156, R164, 0x7610, R156 ;  /* 0x00007610a49c7816 */ /* 0x000fe2000000009c */
[----:B------:R1:W-:Y:S03]  /*25670*/  @!P1 STL.S16 [R1+0x40], R164 ;  /* 0x000040a401009387 */ /* 0x0003e60000100600 */
[----:B------:R-:W-:Y:S02]  /*25680*/  @!P1 PRMT R0, R156, 0x5410, RZ ;  /* 0x000054109c009816 */ /* 0x000fe400000000ff */
[----:B------:R-:W-:Y:S01]  /*25690*/  ISETP.GE.U32.AND P1, PT, R218, R141, PT ;  /* 0x0000008dda00720c */ /* 0x000fe20003f26070 */
[----:B------:R2:W2:Y:S01]  /*256a0*/  LDL.S16 R192, [R1+0x30] ;  /* 0x0000300001c07983 */ /* 0x0004a20000100600 */
[----:B----4-:R-:W-:Y:S03]  /*256b0*/  PRMT R137, R180, 0x7610, R137 ;  /* 0x00007610b4897816 */ /* 0x010fe60000000089 */
[----:B------:R4:W4:Y:S01]  /*256c0*/  LDL.S16 R191, [R1+0x2c] ;  /* 0x00002c0001bf7983 */ /* 0x0009220000100600 */
[----:B------:R-:W-:Y:S03]  /*256d0*/  PRMT R156, R137, 0x5410, R138 ;  /* 0x00005410899c7816 */ /* 0x000fe6000000008a */
[----:B------:R2:W4:Y:S04]  /*256e0*/  LDL.S16 R187, [R1+0x28] ;  /* 0x0000280001bb7983 */ /* 0x0005280000100600 */
[----:B------:R-:W-:Y:S01]  /*256f0*/  ST.E.U16 desc[UR4][R154.64+0x10], R0 ;  /* 0x000010009a007985 */ /* 0x000fe2000c101504 */
[----:B-1----:R-:W-:Y:S04]  /*25700*/  IMAD.WIDE.U32 R164, R177, -0x2daee0ad, RZ ;  /* 0xd2511f53b1a47825 */ /* 0x002fe800078e00ff */
[----:B-----5:R-:W-:Y:S05]  /*25710*/  @!P2 HADD2 R139, -R137.H0_H0, -RZ.H0_H0 ;  /* 0xa00000ff898ba230 */ /* 0x020fea0000000900 */
[----:B------:R-:W-:Y:S01]  /*25720*/  PRMT R194, R139, 0x7610, R194 ;  /* 0x000076108bc27816 */ /* 0x000fe200000000c2 */
[----:B------:R1:W-:Y:S03]  /*25730*/  @!P2 STL.S16 [R1+0x38], R139 ;  /* 0x0000388b0100a387 */ /* 0x0003e60000100600 */
[----:B------:R-:W-:Y:S05]  /*25740*/  @!P2 PRMT R137, R194, 0x5410, RZ ;  /* 0x00005410c289a816 */ /* 0x000fea00000000ff */
[----:B------:R5:W-:Y:S01]  /*25750*/  ST.E.U16 desc[UR4][R148.64+0x10], R137 ;  /* 0x0000108994007985 */ /* 0x000be2000c101504 */
[----:B-1----:R-:W-:Y:S04]  /*25760*/  LOP3.LUT R139, R165, R247, R182, 0x96, !PT ;  /* 0x000000f7a58b7212 */ /* 0x002fe800078e96b6 */
[C---:B------:R-:W-:Y:S02]  /*25770*/  LOP3.LUT R136, R139.reuse, 0xff, RZ, 0xc0, !PT ;  /* 0x000000ff8b887812 */ /* 0x040fe400078ec0ff */
[----:B------:R-:W-:Y:S02]  /*25780*/  LOP3.LUT R0, R139, 0xffff, RZ, 0xc0, !PT ;  /* 0x0000ffff8b007812 */ /* 0x000fe400078ec0ff */
[----:B------:R-:W-:Y:S01]  /*25790*/  ISETP.GE.U32.AND P2, PT, R218, R136, PT ;  /* 0x00000088da00720c */ /* 0x000fe20003f46070 */
[----:B---3--:R-:W-:Y:S01]  /*257a0*/  @!P4 HADD2 R193, -R138.H0_H0, -RZ.H0_H0 ;  /* 0xa00000ff8ac1c230 */ /* 0x008fe20000000900 */
[--C-:B------:R-:W-:Y:S02]  /*257b0*/  SHF.R.U32.HI R136, RZ, 0x8, R0.reuse ;  /* 0x00000008ff887819 */ /* 0x100fe40000011600 */
[----:B------:R-:W-:Y:S02]  /*257c0*/  PRMT R0, R181, 0x7610, R0 ;  /* 0x00007610b5007816 */ /* 0x000fe40000000000 */
[----:B------:R-:W-:Y:S01]  /*257d0*/  @!P4 STL.S16 [R1+0x34], R193 ;  /* 0x000034c10100c387 */ /* 0x000fe20000100600 */
[----:B------:R-:W-:Y:S02]  /*257e0*/  PRMT R162, R193, 0x7610, R162 ;  /* 0x00007610c1a27816 */ /* 0x000fe400000000a2 */
[----:B-----5:R-:W-:Y:S02]  /*257f0*/  LOP3.LUT R137, R136, 0xffff, RZ, 0xc0, !PT ;  /* 0x0000ffff88897812 */ /* 0x020fe400078ec0ff */
[----:B------:R-:W-:Y:S02]  /*25800*/  @!P4 PRMT R138, R162, 0x5410, RZ ;  /* 0x00005410a28ac816 */ /* 0x000fe400000000ff */
[----:B------:R-:W-:Y:S02]  /*25810*/  PRMT R136, R181, 0x7632, R136 ;  /* 0x00007632b5887816 */ /* 0x000fe40000000088 */
[----:B------:R-:W-:Y:S01]  /*25820*/  ISETP.GE.U32.AND P4, PT, R218, R137, PT ;  /* 0x00000089da00720c */ /* 0x000fe20003f86070 */
[----:B------:R1:W-:Y:S01]  /*25830*/  ST.E.U16 desc[UR4][R148.64+0x12], R138 ;  /* 0x0000128a94007985 */ /* 0x0003e2000c101504 */
[--C-:B------:R-:W-:Y:S02]  /*25840*/  SHF.R.U32.HI R137, RZ, 0x18, R139.reuse ;  /* 0x00000018ff897819 */ /* 0x100fe4000001168b */
[----:B------:R-:W-:Y:S01]  /*25850*/  SHF.R.U32.HI R139, RZ, 0x10, R139 ;  /* 0x00000010ff8b7819 */ /* 0x000fe2000001168b */
[----:B--2---:R-:W-:Y:S03]  /*25860*/  @!P6 HADD2 R168, -R0.H0_H0, -RZ.H0_H0 ;  /* 0xa00000ff00a8e230 */ /* 0x004fe60000000900 */
[----:B------:R-:W-:Y:S02]  /*25870*/  LOP3.LUT R139, R139, 0xff, RZ, 0xc0, !PT ;  /* 0x000000ff8b8b7812 */ /* 0x000fe400078ec0ff */
[----:B------:R2:W-:Y:S01]  /*25880*/  @!P6 STL.S16 [R1+0x3c], R168 ;  /* 0x00003ca80100e387 */ /* 0x0005e20000100600 */
[----:B------:R-:W-:Y:S01]  /*25890*/  PRMT R147, R168, 0x7610, R147 ;  /* 0x00007610a8937816 */ /* 0x000fe20000000093 */
[----:B------:R-:W-:Y:S02]  /*258a0*/  @!P5 HADD2 R192, -R136.H0_H0, -RZ.H0_H0 ;  /* 0xa00000ff88c0d230 */ /* 0x000fe40000000900 */
[----:B------:R3:W5:Y:S03]  /*258b0*/  LDL.S16 R162, [R1+0x24] ;  /* 0x0000240001a27983 */ /* 0x0007660000100600 */
[----:B------:R-:W-:Y:S02]  /*258c0*/  PRMT R190, R192, 0x7610, R190 ;  /* 0x00007610c0be7816 */ /* 0x000fe400000000be */
[----:B-1----:R-:W-:Y:S02]  /*258d0*/  LOP3.LUT R138, R166, 0xff, RZ, 0xc0, !PT ;  /* 0x000000ffa68a7812 */ /* 0x002fe400078ec0ff */
[----:B--2---:R-:W-:Y:S02]  /*258e0*/  PRMT R168, R0, 0x5410, R136 ;  /* 0x0000541000a87816 */ /* 0x004fe40000000088 */
[----:B------:R-:W-:Y:S02]  /*258f0*/  @!P6 PRMT R0, R147, 0x5410, RZ ;  /* 0x000054109300e816 */ /* 0x000fe400000000ff */
[----:B------:R3:W2:Y:S01]  /*25900*/  LDL.S16 R147, [R1+0x20] ;  /* 0x0000200001937983 */ /* 0x0006a20000100600 */
[----:B------:R-:W-:Y:S02]  /*25910*/  ISETP.GE.U32.AND P6, PT, R218, R137, PT ;  /* 0x00000089da00720c */ /* 0x000fe40003fc6070 */
[----:B------:R-:W-:Y:S01]  /*25920*/  @!P5 PRMT R136, R190, 0x5410, RZ ;  /* 0x00005410be88d816 */ /* 0x000fe200000000ff */
[----:B------:R1:W-:Y:S01]  /*25930*/  ST.E.U16 desc[UR4][R220.64+0x20], R0 ;  /* 0x00002000dc007985 */ /* 0x0003e2000c101504 */
[----:B------:R-:W-:Y:S03]  /*25940*/  PRMT R137, R169, 0x7632, R137 ;  /* 0x00007632a9897816 */ /* 0x000fe60000000089 */
[----:B------:R-:W-:Y:S01]  /*25950*/  @!P5 STL.S16 [R1+0x30], R192 ;  /* 0x000030c00100d387 */ /* 0x000fe20000100600 */
[----:B------:R-:W-:Y:S01]  /*25960*/  ISETP.GE.U32.AND P5, PT, R218, R138, PT ;  /* 0x0000008ada00720c */ /* 0x000fe20003fa6070 */
[----:B----4-:R-:W-:Y:S01]  /*25970*/  @!P0 HADD2 R187, -R137.H0_H0, -RZ.H0_H0 ;  /* 0xa00000ff89bb8230 */ /* 0x010fe20000000900 */
[----:B------:R-:W-:Y:S01]  /*25980*/  LOP3.LUT R138, R166, 0xffff, RZ, 0xc0, !PT ;  /* 0x0000ffffa68a7812 */ /* 0x000fe200078ec0ff */
[----:B------:R3:W4:Y:S03]  /*25990*/  LDL.S16 R190, [R1+0x1c] ;  /* 0x00001c0001be7983 */ /* 0x0007260000100600 */
[----:B------:R-:W-:Y:S01]  /*259a0*/  PRMT R186, R187, 0x7610, R186 ;  /* 0x00007610bbba7816 */ /* 0x000fe200000000ba */
[----:B------:R3:W-:Y:S01]  /*259b0*/  ST.E.U16 desc[UR4][R220.64+0x22], R136 ;  /* 0x00002288dc007985 */ /* 0x0007e2000c101504 */
[----:B------:R-:W-:Y:S04]  /*259c0*/  SHF.R.U32.HI R138, RZ, 0x8, R138 ;  /* 0x00000008ff8a7819 */ /* 0x000fe8000001168a */
[----:B------:R-:W-:Y:S02]  /*259d0*/  LOP3.LUT R138, R138, 0xffff, RZ, 0xc0, !PT ;  /* 0x0000ffff8a8a7812 */ /* 0x000fe400078ec0ff */
[----:B-1----:R-:W-:Y:S04]  /*259e0*/  PRMT R0, R169, 0x7610, R0 ;  /* 0x00007610a9007816 */ /* 0x002fe80000000000 */
[----:B------:R-:W-:Y:S01]  /*259f0*/  PRMT R169, R0, 0x5410, R137 ;  /* 0x0000541000a97816 */ /* 0x000fe20000000089 */
[----:B------:R-:W-:Y:S01]  /*25a00*/  @!P1 HADD2 R191, -R0.H0_H0, -RZ.H0_H0 ;  /* 0xa00000ff00bf9230 */ /* 0x000fe20000000900 */
[----:B------:R-:W-:Y:S04]  /*25a10*/  @!P0 PRMT R137, R186, 0x5410, RZ ;  /* 0x00005410ba898816 */ /* 0x000fe800000000ff */
[----:B------:R-:W-:Y:S01]  /*25a20*/  @!P1 STL.S16 [R1+0x2c], R191 ;  /* 0x00002cbf01009387 */ /* 0x000fe20000100600 */
[----:B------:R-:W-:Y:S02]  /*25a30*/  PRMT R140, R191, 0x7610, R140 ;  /* 0x00007610bf8c7816 */ /* 0x000fe4000000008c */
[----:B---3--:R-:W-:Y:S01]  /*25a40*/  SHF.R.U32.HI R136, RZ, 0x10, R166 ;  /* 0x00000010ff887819 */ /* 0x008fe200000116a6 */
[----:B------:R-:W-:Y:S01]  /*25a50*/  @!P0 STL.S16 [R1+0x28], R187 ;  /* 0x000028bb01008387 */ /* 0x000fe20000100600 */
[----:B------:R-:W-:Y:S02]  /*25a60*/  @!P1 PRMT R0, R140, 0x5410, RZ ;  /* 0x000054108c009816 */ /* 0x000fe400000000ff */
[C---:B------:R-:W-:Y:S01]  /*25a70*/  ISETP.GE.U32.AND P0, PT, R218.reuse, R138, PT ;  /* 0x0000008ada00720c */ /* 0x040fe20003f06070 */
[----:B------:R1:W3:Y:S01]  /*25a80*/  LDL.S16 R140, [R1+0x18] ;  /* 0x00001800018c7983 */ /* 0x0002e20000100600 */
[----:B------:R-:W-:Y:S02]  /*25a90*/  ISETP.GE.U32.AND P1, PT, R218, R139, PT ;  /* 0x0000008bda00720c */ /* 0x000fe40003f26070 */
[----:B------:R-:W-:Y:S01]  /*25aa0*/  PRMT R139, R161, 0x7632, R139 ;  /* 0x00007632a18b7816 */ /* 0x000fe2000000008b */
[----:B------:R1:W-:Y:S04]  /*25ab0*/  ST.E.U16 desc[UR4][R142.64+0x20], R0 ;  /* 0x000020008e007985 */ /* 0x0003e8000c101504 */
[----:B------:R1:W-:Y:S02]  /*25ac0*/  ST.E.U16 desc[UR4][R142.64+0x22], R137 ;  /* 0x000022898e007985 */ /* 0x0003e4000c101504 */
[C---:B-1----:R-:W-:Y:S02]  /*25ad0*/  PRMT R0, R3.reuse, 0x7632, R0 ;  /* 0x0000763203007816 */ /* 0x042fe40000000000 */
[----:B------:R-:W-:Y:S02]  /*25ae0*/  LOP3.LUT R137, R136, 0xff, RZ, 0xc0, !PT ;  /* 0x000000ff88897812 */ /* 0x000fe400078ec0ff */
[----:B------:R-:W-:Y:S02]  /*25af0*/  PRMT R201, R3, 0x5410, R0 ;  /* 0x0000541003c97816 */ /* 0x000fe40000000000 */
[----:B------:R-:W-:Y:S01]  /*25b00*/  PRMT R136, R170, 0x7610, R136 ;  /* 0x00007610aa887816 */ /* 0x000fe20000000088 */
[----:B-----5:R-:W-:Y:S05]  /*25b10*/  @!P2 HADD2 R162, -R3.H0_H0, -RZ.H0_H0 ;  /* 0xa00000ff03a2a230 */ /* 0x020fea0000000900 */
[----:B------:R1:W-:Y:S01]  /*25b20*/  @!P2 STL.S16 [R1+0x24], R162 ;  /* 0x000024a20100a387 */ /* 0x0003e20000100600 */
[----:B------:R-:W-:Y:S04]  /*25b30*/  PRMT R138, R162, 0x7610, R138 ;  /* 0x00007610a28a7816 */ /* 0x000fe8000000008a */
[----:B------:R-:W-:Y:S02]  /*25b40*/  @!P2 PRMT R3, R138, 0x5410, RZ ;  /* 0x000054108a03a816 */ /* 0x000fe400000000ff */
[----:B------:R-:W-:Y:S02]  /*25b50*/  ISETP.GE.U32.AND P2, PT, R218, R137, PT ;  /* 0x00000089da00720c */ /* 0x000fe40003f46070 */
[----:B------:R-:W-:Y:S01]  /*25b60*/  PRMT R137, R170, 0x7632, R137 ;  /* 0x00007632aa897816 */ /* 0x000fe20000000089 */
[----:B------:R5:W-:Y:S01]  /*25b70*/  ST.E.U16 desc[UR4][R154.64+0x1e], R3 ;  /* 0x00001e039a007985 */ /* 0x000be2000c101504 */
[----:B------:R-:W-:Y:S02]  /*25b80*/  SHF.R.U32.HI R138, RZ, 0x18, R166 ;  /* 0x00000018ff8a7819 */ /* 0x000fe400000116a6 */
[----:B------:R-:W-:Y:S01]  /*25b90*/  PRMT R200, R136, 0x5410, R137 ;  /* 0x0000541088c87816 */ /* 0x000fe20000000089 */
[----:B--2---:R-:W-:Y:S05]  /*25ba0*/  @!P4 HADD2 R147, -R0.H0_H0, -RZ.H0_H0 ;  /* 0xa00000ff0093c230 */ /* 0x004fea0000000900 */
[----:B------:R2:W-:Y:S01]  /*25bb0*/  @!P4 STL.S16 [R1+0x20], R147 ;  /* 0x000020930100c387 */ /* 0x0005e20000100600 */
[----:B------:R-:W-:Y:S03]  /*25bc0*/  PRMT R189, R147, 0x7610, R189 ;  /* 0x0000761093bd7816 */ /* 0x000fe600000000bd */
[----:B------:R2:W3:Y:S01]  /*25bd0*/  LDL.S16 R186, [R1+0x14] ;  /* 0x0000140001ba7983 */ /* 0x0004e20000100600 */
[----:B------:R-:W-:Y:S01]  /*25be0*/  @!P4 PRMT R0, R189, 0x5410, RZ ;  /* 0x00005410bd00c816 */ /* 0x000fe200000000ff */
[----:B----4-:R-:W-:Y:S02]  /*25bf0*/  @!P1 HADD2 R190, -R136.H0_H0, -RZ.H0_H0 ;  /* 0xa00000ff88be9230 */ /* 0x010fe40000000900 */
[----:B------:R4:W4:Y:S01]  /*25c00*/  LDL.S16 R187, [R1+0x8] ;  /* 0x0000080001bb7983 */ /* 0x0009220000100600 */
[----:B------:R-:W-:Y:S02]  /*25c10*/  ISETP.GE.U32.AND P4, PT, R218, R138, PT ;  /* 0x0000008ada00720c */ /* 0x000fe40003f86070 */
[----:B------:R-:W-:Y:S01]  /*25c20*/  LOP3.LUT R138, R164, 0xff, RZ, 0xc0, !PT ;  /* 0x000000ffa48a7812 */ /* 0x000fe200078ec0ff */
[----:B-1----:R1:W4:Y:S01]  /*25c30*/  LDL.S16 R162, [R1+0x10] ;  /* 0x0000100001a27983 */ /* 0x0023220000100600 */
[----:B------:R-:W-:Y:S02]  /*25c40*/  PRMT R188, R190, 0x7610, R188 ;  /* 0x00007610bebc7816 */ /* 0x000fe400000000bc */
[----:B-----5:R-:W-:Y:S01]  /*25c50*/  LOP3.LUT R3, R164, 0xffff, RZ, 0xc0, !PT ;  /* 0x0000ffffa4037812 */ /* 0x020fe200078ec0ff */
[----:B------:R5:W-:Y:S01]  /*25c60*/  ST.E.U16 desc[UR4][R154.64+0x20], R0 ;  /* 0x000020009a007985 */ /* 0x000be2000c101504 */
[----:B------:R-:W-:Y:S02]  /*25c70*/  @!P1 PRMT R136, R188, 0x5410, RZ ;  /* 0x00005410bc889816 */ /* 0x000fe400000000ff */
[----:B------:R-:W-:Y:S03]  /*25c80*/  SHF.R.U32.HI R3, RZ, 0x8, R3 ;  /* 0x00000008ff037819 */ /* 0x000fe60000011603 */
[----:B------:R1:W-:Y:S01]  /*25c90*/  ST.E.U16 desc[UR4][R148.64+0x20], R136 ;  /* 0x0000208894007985 */ /* 0x0003e2000c101504 */
[----:B------:R-:W-:Y:S03]  /*25ca0*/  LOP3.LUT R3, R3, 0xffff, RZ, 0xc0, !PT ;  /* 0x0000ffff03037812 */ /* 0x000fe600078ec0ff */
[----:B--2---:R2:W2:Y:S04]  /*25cb0*/  LDL.S16 R147, [R1+0xc] ;  /* 0x00000c0001937983 */ /* 0x0044a80000100600 */
[----:B------:R-:W-:Y:S01]  /*25cc0*/  @!P1 STL.S16 [R1+0x1c], R190 ;  /* 0x00001cbe01009387 */ /* 0x000fe20000100600 */
[----:B------:R-:W-:Y:S02]  /*25cd0*/  ISETP.GE.U32.AND P1, PT, R218, R138, PT ;  /* 0x0000008ada00720c */ /* 0x000fe40003f26070 */
[C---:B------:R-:W-:Y:S02]  /*25ce0*/  PRMT R138, R171.reuse, 0x7632, R138 ;  /* 0x00007632ab8a7816 */ /* 0x040fe4000000008a */
[----:B-----5:R-:W-:Y:S01]  /*25cf0*/  PRMT R0, R171, 0x7610, R0 ;  /* 0x00007610ab007816 */ /* 0x020fe20000000000 */
[----:B---3--:R-:W-:Y:S03]  /*25d00*/  @!P6 HADD2 R140, -R137.H0_H0, -RZ.H0_H0 ;  /* 0xa00000ff898ce230 */ /* 0x008fe60000000900 */
[----:B------:R-:W-:Y:S02]  /*25d10*/  PRMT R171, R0, 0x5410, R138 ;  /* 0x0000541000ab7816 */ /* 0x000fe4000000008a */
[----:B------:R-:W-:Y:S01]  /*25d20*/  PRMT R180, R140, 0x7610, R180 ;  /* 0x000076108cb47816 */ /* 0x000fe200000000b4 */
[----:B------:R3:W-:Y:S01]  /*25d30*/  @!P6 STL.S16 [R1+0x18], R140 ;  /* 0x0000188c0100e387 */ /* 0x0007e20000100600 */
[----:B-1----:R-:W-:Y:S02]  /*25d40*/  SHF.R.U32.HI R136, RZ, 0x10, R164 ;  /* 0x00000010ff887819 */ /* 0x002fe400000116a4 */
[----:B------:R-:W-:Y:S01]  /*25d50*/  @!P6 PRMT R137, R180, 0x5410, RZ ;  /* 0x00005410b489e816 */ /* 0x000fe200000000ff */
[----:B------:R1:W5:Y:S01]  /*25d60*/  LDL.S16 R179, [R1] ;  /* 0x0000000001b37983 */ /* 0x0003620000100600 */
[----:B------:R-:W-:Y:S02]  /*25d70*/  ISETP.GE.U32.AND P6, PT, R218, R3, PT ;  /* 0x00000003da00720c */ /* 0x000fe40003fc6070 */
[----:B------:R-:W-:Y:S01]  /*25d80*/  PRMT R3, R161, 0x7610, R3 ;  /* 0x00007610a1037816 */ /* 0x000fe20000000003 */
[----:B------:R1:W5:Y:S01]  /*25d90*/  LDL.S16 R180, [R1+0x4] ;  /* 0x0000040001b47983 */ /* 0x0003620000100600 */
[----:B------:R-:W-:Y:S02]  /*25da0*/  LOP3.LUT R136, R136, 0xff, RZ, 0xc0, !PT ;  /* 0x000000ff88887812 */ /* 0x000fe400078ec0ff */
[----:B------:R-:W-:Y:S01]  /*25db0*/  SHF.R.U32.HI R161, RZ, 0x10, R150 ;  /* 0x00000010ffa17819 */ /* 0x000fe20000011696 */
[----:B------:R1:W-:Y:S01]  /*25dc0*/  ST.E.U16 desc[UR4][R148.64+0x22], R137 ;  /* 0x0000228994007985 */ /* 0x0003e2000c101504 */
[----:B---3--:R-:W-:Y:S02]  /*25dd0*/  LOP3.LUT R140, R151, R250, R178, 0x96, !PT ;  /* 0x000000fa978c7212 */ /* 0x008fe400078e96b2 */
[----:B-1----:R-:W-:Y:S01]  /*25de0*/  PRMT R137, R163, 0x7610, R137 ;  /* 0x00007610a3897816 */ /* 0x002fe20000000089 */
[----:B------:R-:W-:Y:S02]  /*25df0*/  @!P0 HADD2 R186, -R138.H0_H0, -RZ.H0_H0 ;  /* 0xa00000ff8aba8230 */ /* 0x000fe40000000900 */
[----:B----4-:R-:W-:Y:S03]  /*25e00*/  @!P5 HADD2 R187, -R0.H0_H0, -RZ.H0_H0 ;  /* 0xa00000ff00bbd230 */ /* 0x010fe60000000900 */
[----:B------:R-:W-:Y:S01]  /*25e10*/  PRMT R170, R186, 0x7610, R170 ;  /* 0x00007610baaa7816 */ /* 0x000fe200000000aa */
[----:B------:R-:W-:Y:S01]  /*25e20*/  @!P2 HADD2 R162, -R3.H0_H0, -RZ.H0_H0 ;  /* 0xa00000ff03a2a230 */ /* 0x000fe20000000900 */
[----:B------:R-:W-:Y:S01]  /*25e30*/  PRMT R141, R187, 0x7610, R141 ;  /* 0x00007610bb8d7816 */ /* 0x000fe2000000008d */
[----:B------:R-:W-:Y:S01]  /*25e40*/  @!P5 STL.S16 [R1+0x8], R187 ;  /* 0x000008bb0100d387 */ /* 0x000fe20000100600 */
[----:B------:R-:W-:Y:S02]  /*25e50*/  @!P0 PRMT R138, R170, 0x5410, RZ ;  /* 0x00005410aa8a8816 */ /* 0x000fe400000000ff */
[----:B------:R-:W-:Y:S01]  /*25e60*/  PRMT R181, R162, 0x7610, R181 ;  /* 0x00007610a2b57816 */ /* 0x000fe200000000b5 */
[----:B------:R-:W-:Y:S01]  /*25e70*/  @!P0 STL.S16 [R1+0x14], R186 ;  /* 0x000014ba01008387 */ /* 0x000fe20000100600 */
[----:B------:R-:W-:Y:S02]  /*25e80*/  @!P5 PRMT R0, R141, 0x5410, RZ ;  /* 0x000054108d00d816 */ /* 0x000fe400000000ff */
[----:B------:R-:W-:Y:S01]  /*25e90*/  PRMT R170, R3, 0x5410, R139 ;  /* 0x0000541003aa7816 */ /* 0x000fe2000000008b */
[----:B------:R1:W-:Y:S01]  /*25ea0*/  ST.E.U16 desc[UR4][R220.64+0x32], R138 ;  /* 0x0000328adc007985 */ /* 0x0003e2000c101504 */
[----:B------:R-:W-:Y:S02]  /*25eb0*/  @!P2 PRMT R3, R181, 0x5410, RZ ;  /* 0x00005410b503a816 */ /* 0x000fe400000000ff */
[----:B------:R-:W-:Y:S01]  /*25ec0*/  ISETP.GE.U32.AND P5, PT, R218, R136, PT ;  /* 0x00000088da00720c */ /* 0x000fe20003fa6070 */
[----:B--2---:R-:W-:Y:S01]  /*25ed0*/  @!P4 HADD2 R147, -R139.H0_H0, -RZ.H0_H0 ;  /* 0xa00000ff8b93c230 */ /* 0x004fe20000000900 */
[----:B------:R2:W-:Y:S01]  /*25ee0*/  @!P2 STL.S16 [R1+0x10], R162 ;  /* 0x000010a20100a387 */ /* 0x0005e20000100600 */
[----:B------:R-:W-:Y:S02]  /*25ef0*/  SHF.R.U32.HI R136, RZ, 0x18, R164 ;  /* 0x00000018ff887819 */ /* 0x000fe400000116a4 */
[----:B------:R-:W-:Y:S01]  /*25f00*/  LOP3.LUT R141, R150, 0xffff, RZ, 0xc0, !PT ;  /* 0x0000ffff968d7812 */ /* 0x000fe200078ec0ff */
[----:B------:R3:W-:Y:S01]  /*25f10*/  ST.E.U16 desc[UR4][R220.64+0x30], R0 ;  /* 0x00003000dc007985 */ /* 0x0007e2000c101504 */
[----:B------:R-:W-:Y:S02]  /*25f20*/  ISETP.GE.U32.AND P0, PT, R218, R136, PT ;  /* 0x00000088da00720c */ /* 0x000fe40003f06070 */
[----:B------:R-:W-:Y:S01]  /*25f30*/  PRMT R136, R163, 0x7632, R136 ;  /* 0x00007632a3887816 */ /* 0x000fe20000000088 */
[----:B------:R4:W-:Y:S01]  /*25f40*/  @!P4 STL.S16 [R1+0xc], R147 ;  /* 0x00000c930100c387 */ /* 0x0009e20000100600 */
[----:B------:R-:W-:Y:S02]  /*25f50*/  LOP3.LUT R151, R150, 0xff, RZ, 0xc0, !PT ;  /* 0x000000ff96977812 */ /* 0x000fe400078ec0ff */
[----:B------:R-:W-:Y:S01]  /*25f60*/  PRMT R178, R147, 0x7610, R178 ;  /* 0x0000761093b27816 */ /* 0x000fe200000000b2 */
[----:B------:R4:W-:Y:S01]  /*25f70*/  ST.E.U16 desc[UR4][R142.64+0x30], R3 ;  /* 0x000030038e007985 */ /* 0x0009e2000c101504 */
[----:B------:R-:W-:Y:S01]  /*25f80*/  @!P5 HADD2 R252, -R2.H0_H0, -RZ.H0_H0 ;  /* 0xa00000ff02fcd230 */ /* 0x000fe20000000900 */
[----:B------:R-:W-:Y:S02]  /*25f90*/  PRMT R213, R137, 0x5410, R136 ;  /* 0x0000541089d57816 */ /* 0x000fe40000000088 */
[----:B------:R-:W-:Y:S02]  /*25fa0*/  @!P4 PRMT R139, R178, 0x5410, RZ ;  /* 0x00005410b28bc816 */ /* 0x000fe400000000ff */
[C---:B------:R-:W-:Y:S03]  /*25fb0*/  LOP3.LUT R163, R152.reuse, 0xff, RZ, 0xc0, !PT ;  /* 0x000000ff98a37812 */ /* 0x040fe600078ec0ff */
[----:B------:R4:W-:Y:S01]  /*25fc0*/  ST.E.U16 desc[UR4][R142.64+0x32], R139 ;  /* 0x0000328b8e007985 */ /* 0x0009e2000c101504 */
[----:B-1----:R-:W-:Y:S02]  /*25fd0*/  SHF.R.U32.HI R138, RZ, 0x8, R141 ;  /* 0x00000008ff8a7819 */ /* 0x002fe4000001168d */
[----:B------:R-:W-:Y:S02]  /*25fe0*/  LOP3.LUT R141, R152, 0xffff, RZ, 0xc0, !PT ;  /* 0x0000ffff988d7812 */ /* 0x000fe400078ec0ff */
[----:B--2---:R-:W-:Y:S01]  /*25ff0*/  SHF.R.U32.HI R162, RZ, 0x18, R150 ;  /* 0x00000018ffa27819 */ /* 0x004fe20000011696 */
[----:B-----5:R-:W-:Y:S01]  /*26000*/  @!P6 HADD2 R179, -R136.H0_H0, -RZ.H0_H0 ;  /* 0xa00000ff88b3e230 */ /* 0x020fe20000000900 */
[--C-:B------:R-:W-:Y:S02]  /*26010*/  SHF.R.U32.HI R150, RZ, 0x10, R152.reuse ;  /* 0x00000010ff967819 */ /* 0x100fe40000011698 */
[----:B------:R-:W-:Y:S01]  /*26020*/  SHF.R.U32.HI R152, RZ, 0x18, R152 ;  /* 0x00000018ff987819 */ /* 0x000fe20000011698 */
[----:B------:R-:W-:Y:S01]  /*26030*/  @!P1 HADD2 R180, -R137.H0_H0, -RZ.H0_H0 ;  /* 0xa00000ff89b49230 */ /* 0x000fe20000000900 */
[----:B---3--:R-:W-:Y:S02]  /*26040*/  PRMT R0, R2, 0x7632, R0 ;  /* 0x0000763202007816 */ /* 0x008fe40000000000 */
[----:B----4-:R-:W-:Y:S02]  /*26050*/  LOP3.LUT R147, R153, R250, R176, 0x96, !PT ;  /* 0x000000fa99937212 */ /* 0x010fe400078e96b0 */
[--C-:B------:R-:W-:Y:S01]  /*26060*/  PRMT R176, R151, 0x5410, R138.reuse ;  /* 0x0000541097b07816 */ /* 0x100fe2000000008a */
[----:B------:R-:W-:Y:S01]  /*26070*/  @!P0 HADD2 R251, -R0.H0_H0, -RZ.H0_H0 ;  /* 0xa00000ff00fb8230 */ /* 0x000fe20000000900 */
[----:B------:R-:W-:Y:S01]  /*26080*/  PRMT R138, R180, 0x7610, R138 ;  /* 0x00007610b48a7816 */ /* 0x000fe2000000008a */
[----:B------:R-:W-:Y:S01]  /*26090*/  @!P1 STL.S16 [R1+0x4], R180 ;  /* 0x000004b401009387 */ /* 0x000fe20000100600 */
[----:B------:R-:W-:Y:S02]  /*260a0*/  PRMT R3, R179, 0x7610, R3 ;  /* 0x00007610b3037816 */ /* 0x000fe40000000003 */
[----:B------:R-:W-:Y:S01]  /*260b0*/  @!P1 PRMT R137, R138, 0x5410, RZ ;  /* 0x000054108a899816 */ /* 0x000fe200000000ff */
[----:B------:R-:W-:Y:S01]  /*260c0*/  @!P6 STL.S16 [R1], R179 ;  /* 0x000000b30100e387 */ /* 0x000fe20000100600 */
[----:B------:R-:W-:Y:S02]  /*260d0*/  @!P6 PRMT R136, R3, 0x5410, RZ ;  /* 0x000054100388e816 */ /* 0x000fe400000000ff */
[----:B------:R-:W-:Y:S01]  /*260e0*/  PRMT R3, R2, 0x5410, R0 ;  /* 0x0000541002037816 */ /* 0x000fe20000000000 */
[----:B------:R1:W-:Y:S01]  /*260f0*/  ST.E.U16 desc[UR4][R154.64+0x2e], R137 ;  /* 0x00002e899a007985 */ /* 0x0003e2000c101504 */
[----:B------:R-:W-:Y:S02]  /*26100*/  @!P5 PRMT R2, R252, 0x5410, RZ ;  /* 0x00005410fc02d816 */ /* 0x000fe400000000ff */
[----:B------:R-:W-:Y:S01]  /*26110*/  @!P0 PRMT R0, R251, 0x5410, RZ ;  /* 0x00005410fb008816 */ /* 0x000fe200000000ff */
[----:B------:R2:W-:Y:S01]  /*26120*/  ST.E.U16 desc[UR4][R154.64+0x30], R136 ;  /* 0x000030889a007985 */ /* 0x0005e2000c101504 */
[----:B------:R-:W-:Y:S02]  /*26130*/  LOP3.LUT R139, R140, 0xff, RZ, 0xc0, !PT ;  /* 0x000000ff8c8b7812 */ /* 0x000fe400078ec0ff */
[----:B------:R-:W-:Y:S01]  /*26140*/  LOP3.LUT R138, R161, 0xff, RZ, 0xc0, !PT ;  /* 0x000000ffa18a7812 */ /* 0x000fe200078ec0ff */
[----:B------:R-:W-:Y:S01]  /*26150*/  ST.E.U16 desc[UR4][R148.64+0x30], R2 ;  /* 0x0000300294007985 */ /* 0x000fe2000c101504 */
[----:B------:R-:W-:Y:S02]  /*26160*/  IADD3 R220, P0, R220, -0x40, RZ ;  /* 0xffffffc0dcdc7810 */ /* 0x000fe40007f1e0ff */
[----:B------:R-:W-:Y:S01]  /*26170*/  PRMT R161, R138, 0x5410, R162 ;  /* 0x000054108aa17816 */ /* 0x000fe200000000a2 */
[----:B------:R3:W-:Y:S01]  /*26180*/  ST.E.U16 desc[UR4][R148.64+0x32], R0 ;  /* 0x0000320094007985 */ /* 0x0007e2000c101504 */
[----:B------:R-:W-:Y:S03]  /*26190*/  IADD3.X R221, R221, -0x1, RZ, P0, !PT ;  /* 0xffffffffdddd7810 */ /* 0x000fe600007fe4ff */
[----:B------:R-:W4:Y:S04]  /*261a0*/  LDL R245, [R1+0xd8] ;  /* 0x0000d80001f57983 */ /* 0x000f280000100800 */
[----:B------:R-:W-:Y:S01]  /*261b0*/  LDSM.16.MT88.4 R188, [R175+0xb800] ;  /* 0x00b80000afbc783b */ /* 0x000fe20000004200 */
[--C-:B-1----:R-:W-:Y:S07]  /*261c0*/  SHF.R.U32.HI R137, RZ, 0x10, R140.reuse ;  /* 0x00000010ff897819 */ /* 0x102fee000001168c */
[----:B------:R-:W-:Y:S01]  /*261d0*/  LDSM.16.MT88.4 R192, [R205+0xb800] ;  /* 0x00b80000cdc0783b */ /* 0x000fe20000004200 */
[----:B--2---:R-:W-:Y:S07]  /*261e0*/  SHF.R.U32.HI R136, RZ, 0x18, R140 ;  /* 0x00000018ff887819 */ /* 0x004fee000001168c */
[----:B------:R-:W-:Y:S01]  /*261f0*/  LDSM.16.MT88.4 R196, [R208+0xb800] ;  /* 0x00b80000d0c4783b */ /* 0x000fe20000004200 */
[----:B---3--:R-:W-:Y:S02]  /*26200*/  SHF.R.U32.HI R149, RZ, 0x8, R141 ;  /* 0x00000008ff957819 */ /* 0x008fe4000001168d */
[----:B------:R-:W-:Y:S02]  /*26210*/  LOP3.LUT R0, R140, 0xffff, RZ, 0xc0, !PT ;  /* 0x0000ffff8c007812 */ /* 0x000fe400078ec0ff */
[----:B------:R-:W-:Y:S03]  /*26220*/  LOP3.LUT R148, R150, 0xff, RZ, 0xc0, !PT ;  /* 0x000000ff96947812 */ /* 0x000fe600078ec0ff */
[----:B------:R-:W1:Y:S01]  /*26230*/  LDSM.16.MT88.4 R140, [R175+0xa000] ;  /* 0x00a00000af8c783b */ /* 0x000e620000004200 */
[----:B------:R-:W-:Y:S02]  /*26240*/  SHF.R.U32.HI R2, RZ, 0x8, R0 ;  /* 0x00000008ff027819 */ /* 0x000fe40000011600 */
[----:B------:R-:W-:Y:S02]  /*26250*/  LOP3.LUT R0, R137, 0xff, RZ, 0xc0, !PT ;  /* 0x000000ff89007812 */ /* 0x000fe400078ec0ff */
[----:B------:R-:W-:Y:S02]  /*26260*/  PRMT R139, R139, 0x5410, R2 ;  /* 0x000054108b8b7816 */ /* 0x000fe40000000002 */
[----:B------:R-:W-:Y:S02]  /*26270*/  PRMT R137, R0, 0x5410, R136 ;  /* 0x0000541000897816 */ /* 0x000fe40000000088 */
[----:B------:R-:W-:Y:S02]  /*26280*/  LOP3.LUT R0, R147, 0xffff, RZ, 0xc0, !PT ;  /* 0x0000ffff93007812 */ /* 0x000fe400078ec0ff */
[----:B------:R-:W-:Y:S02]  /*26290*/  SHF.R.U32.HI R2, RZ, 0x10, R147 ;  /* 0x00000010ff027819 */ /* 0x000fe40000011693 */
[----:B------:R-:W-:Y:S02]  /*262a0*/  PRMT R163, R163, 0x5410, R149 ;  /* 0x00005410a3a37816 */ /* 0x000fe40000000095 */
[----:B------:R-:W-:Y:S02]  /*262b0*/  PRMT R162, R148, 0x5410, R152 ;  /* 0x0000541094a27816 */ /* 0x000fe40000000098 */
[----:B------:R-:W-:Y:S01]  /*262c0*/  LOP3.LUT R152, R147, 0xff, RZ, 0xc0, !PT ;  /* 0x000000ff93987812 */ /* 0x000fe200078ec0ff */
[----:B------:R-:W2:Y:S01]  /*262d0*/  LDSM.16.MT88.4 R148, [R205+0xa000] ;  /* 0x00a00000cd94783b */ /* 0x000ea20000004200 */
[----:B------:R-:W-:Y:S02]  /*262e0*/  SHF.R.U32.HI R138, RZ, 0x8, R0 ;  /* 0x00000008ff8a7819 */ /* 0x000fe40000011600 */
[----:B------:R-:W-:Y:S02]  /*262f0*/  SHF.R.U32.HI R147, RZ, 0x18, R147 ;  /* 0x00000018ff937819 */ /* 0x000fe40000011693 */
[----:B------:R-:W-:Y:S02]  /*26300*/  LOP3.LUT R0, R2, 0xff, RZ, 0xc0, !PT ;  /* 0x000000ff02007812 */ /* 0x000fe400078ec0ff */
[----:B------:R-:W-:Y:S02]  /*26310*/  PRMT R2, R152, 0x5410, R138 ;  /* 0x0000541098027816 */ /* 0x000fe4000000008a */
[--C-:B------:R-:W-:Y:S01]  /*26320*/  HSET2.LE.AND R136, R139, R239.reuse, PT ;  /* 0x000000ef8b887233 */ /* 0x100fe20003803000 */
[----:B------:R-:W3:Y:S01]  /*26330*/  LDSM.16.MT88.4 R152, [R208+0xa000] ;  /* 0x00a00000d098783b */ /* 0x000ee20000004200 */
[--C-:B------:R-:W-:Y:S02]  /*26340*/  HSET2.LE.AND R139, R161, R239.reuse, PT ;  /* 0x000000efa18b7233 */ /* 0x100fe40003803000 */
[--C-:B------:R-:W-:Y:S02]  /*26350*/  HSET2.LE.AND R137, R137, R239.reuse, PT ;  /* 0x000000ef89897233 */ /* 0x100fe40003803000 */
[--C-:B------:R-:W-:Y:S02]  /*26360*/  HSET2.LE.AND R138, R176, R239.reuse, PT ;  /* 0x000000efb08a7233 */ /* 0x100fe40003803000 */
[----:B------:R-:W-:Y:S02]  /*26370*/  PRMT R0, R0, 0x5410, R147 ;  /* 0x0000541000007816 */ /* 0x000fe40000000093 */
[----:B------:R-:W-:Y:S02]  /*26380*/  LOP3.LUT R139, R157, R139, RZ, 0xc0, !PT ;  /* 0x0000008b9d8b7212 */ /* 0x000fe400078ec0ff */
[----:B------:R-:W-:Y:S02]  /*26390*/  LOP3.LUT R136, R146, R136, RZ, 0xc0, !PT ;  /* 0x0000008892887212 */ /* 0x000fe400078ec0ff */
[----:B------:R-:W-:Y:S02]  /*263a0*/  LOP3.LUT R137, R145, R137, RZ, 0xc0, !PT ;  /* 0x0000008991897212 */ /* 0x000fe400078ec0ff */
[----:B------:R-:W-:Y:S02]  /*263b0*/  LOP3.LUT R138, R144, R138, RZ, 0xc0, !PT ;  /* 0x0000008a908a7212 */ /* 0x000fe400078ec0ff */
[--C-:B------:R-:W-:Y:S02]  /*263c0*/  HSET2.LE.AND R146, R163, R239.reuse, PT ;  /* 0x000000efa3927233 */ /* 0x100fe40003803000 */
[--C-:B------:R-:W-:Y:S02]  /*263d0*/  HSET2.LE.AND R147, R162, R239.reuse, PT ;  /* 0x000000efa2937233 */ /* 0x100fe40003803000 */
[--C-:B------:R-:W-:Y:S01]  /*263e0*/  HSET2.LE.AND R144, R2, R239.reuse, PT ;  /* 0x000000ef02907233 */ /* 0x100fe20003803000 */
[-C--:B-1----:R-:W-:Y:S05]  /*263f0*/  HMMA.16816.F32 R4, R136, R140.reuse, R4 ;  /* 0x0000008c8804723c */ /* 0x082fea0000001804 */
[--C-:B------:R-:W-:Y:S02]  /*26400*/  HSET2.LE.AND R145, R0, R239.reuse, PT ;  /* 0x000000ef00917233 */ /* 0x100fe40003803000 */
[----:B------:R-:W-:Y:S02]  /*26410*/  LOP3.LUT R144, R160, R144, RZ, 0xc0, !PT ;  /* 0x00000090a0907212 */ /* 0x000fe400078ec0ff */
[----:B------:R-:W-:Y:S02]  /*26420*/  LDSM.16.MT88.4 R160, [R205+0xb000] ;  /* 0x00b00000cda0783b */ /* 0x000fe40000004200 */
[----:B------:R-:W-:Y:S02]  /*26430*/  LOP3.LUT R145, R159, R145, RZ, 0xc0, !PT ;  /* 0x000000919f917212 */ /* 0x000fe400078ec0ff */
[----:B------:R-:W-:Y:S02]  /*26440*/  LOP3.LUT R146, R158, R146, RZ, 0xc0, !PT ;  /* 0x000000929e927212 */ /* 0x000fe400078ec0ff */
[----:B------:R-:W-:Y:S02]  /*26450*/  LOP3.LUT R147, R156, R147, RZ, 0xc0, !PT ;  /* 0x000000939c937212 */ /* 0x000fe400078ec0ff */
[----:B------:R-:W-:Y:S01]  /*26460*/  LDSM.16.MT88.4 R156, [R175+0xb000] ;  /* 0x00b00000af9c783b */ /* 0x000fe20000004200 */
[-C--:B------:R-:W-:Y:S02]  /*26470*/  LOP3.LUT R2, R167, R247.reuse, R184, 0x96, !PT ;  /* 0x000000f7a7027212 */ /* 0x080fe400078e96b8 */
[----:B------:R-:W-:Y:S02]  /*26480*/  LOP3.LUT R0, R165, R247, R182, 0x96, !PT ;  /* 0x000000f7a5007212 */ /* 0x000fe400078e96b6 */
[C---:B------:R-:W-:Y:S03]  /*26490*/  HMMA.16816.F32 R8, R144.reuse, R140, R8 ;  /* 0x0000008c9008723c */ /* 0x040fe60000001808 */
[----:B------:R-:W-:Y:S03]  /*264a0*/  LDSM.16.MT88.4 R180, [R208+0xa800] ;  /* 0x00a80000d0b4783b */ /* 0x000fe60000004200 */
[-C--:B------:R-:W-:Y:S05]  /*264b0*/  HMMA.16816.F32 R12, R144, R142.reuse, R12 ;  /* 0x0000008e900c723c */ /* 0x080fea000000180c */
[----:B------:R-:W-:Y:S01]  /*264c0*/  LDSM.16.MT88.4 R184, [R207+0xa800] ;  /* 0x00a80000cfb8783b */ /* 0x000fe20000004200 */
[C---:B------:R-:W-:Y:S06]  /*264d0*/  HMMA.16816.F32 R16, R136.reuse, R142, R16 ;  /* 0x0000008e8810723c */ /* 0x040fec0000001810 */
[-C--:B--2---:R-:W-:Y:S01]  /*264e0*/  HMMA.16816.F32 R20, R136, R148.reuse, R20 ;  /* 0x000000948814723c */ /* 0x084fe20000001814 */
[----:B------:R-:W1:Y:S05]  /*264f0*/  LDSM.16.MT88.4 R140, [R207+0xa000] ;  /* 0x00a00000cf8c783b */ /* 0x000e6a0000004200 */
[C---:B------:R-:W-:Y:S06]  /*26500*/  HMMA.16816.F32 R24, R144.reuse, R148, R24 ;  /* 0x000000949018723c */ /* 0x040fec0000001818 */
[-C--:B------:R-:W-:Y:S06]  /*26510*/  HMMA.16816.F32 R28, R144, R150.reuse, R28 ;  /* 0x00000096901c723c */ /* 0x080fec000000181c */
[C---:B------:R-:W-:Y:S01]  /*26520*/  HMMA.16816.F32 R32, R136.reuse, R150, R32 ;  /* 0x000000968820723c */ /* 0x040fe20000001820 */
[----:B------:R-:W2:Y:S05]  /*26530*/  LDSM.16.MT88.4 R148, [R208+0xb000] ;  /* 0x00b00000d094783b */ /* 0x000eaa0000004200 */
[-C--:B---3--:R-:W-:Y:S06]  /*26540*/  HMMA.16816.F32 R36, R136, R152.reuse, R36 ;  /* 0x000000988824723c */ /* 0x088fec0000001824 */
[C---:B------:R-:W-:Y:S06]  /*26550*/  HMMA.16816.F32 R40, R144.reuse, R152, R40 ;  /* 0x000000989028723c */ /* 0x040fec0000001828 */
[-C--:B------:R-:W-:Y:S05]  /*26560*/  HMMA.16816.F32 R44, R144, R154.reuse, R44 ;  /* 0x0000009a902c723c */ /* 0x080fea000000182c */
[----:B------:R-:W-:Y:S01]  /*26570*/  LOP3.LUT R152, R164, 0xffff, RZ, 0xc0, !PT ;  /* 0x0000ffffa4987812 */ /* 0x000fe200078ec0ff */
[C---:B------:R-:W-:Y:S05]  /*26580*/  HMMA.16816.F32 R48, R136.reuse, R154, R48 ;  /* 0x0000009a8830723c */ /* 0x040fea0000001830 */
[----:B------:R-:W-:Y:S01]  /*26590*/  SHF.R.U32.HI R153, RZ, 0x10, R164 ;  /* 0x00000010ff997819 */ /* 0x000fe200000116a4 */
[-C--:B-1----:R-:W-:Y:S05]  /*265a0*/  HMMA.16816.F32 R52, R136, R140.reuse, R52 ;  /* 0x0000008c8834723c */ /* 0x082fea0000001834 */
[----:B------:R-:W-:Y:S01]  /*265b0*/  LOP3.LUT R155, R166, 0xffff, RZ, 0xc0, !PT ;  /* 0x0000ffffa69b7812 */ /* 0x000fe200078ec0ff */
[C---:B------:R-:W-:Y:S05]  /*265c0*/  HMMA.16816.F32 R56, R144.reuse, R140, R56 ;  /* 0x0000008c9038723c */ /* 0x040fea0000001838 */
[----:B------:R-:W-:Y:S01]  /*265d0*/  SHF.R.U32.HI R154, RZ, 0x10, R166 ;  /* 0x00000010ff9a7819 */ /* 0x000fe200000116a6 */
[-C--:B------:R-:W-:Y:S05]  /*265e0*/  HMMA.16816.F32 R60, R144, R142.reuse, R60 ;  /* 0x0000008e903c723c */ /* 0x080fea000000183c */
[----:B------:R-:W-:Y:S01]  /*265f0*/  LOP3.LUT R154, R154, 0xff, RZ, 0xc0, !PT ;  /* 0x000000ff9a9a7812 */ /* 0x000fe200078ec0ff */
[C---:B------:R-:W-:Y:S01]  /*26600*/  HMMA.16816.F32 R64, R136.reuse, R142, R64 ;  /* 0x0000008e8840723c */ /* 0x040fe20000001840 */
[----:B------:R-:W1:Y:S04]  /*26610*/  LDSM.16.MT88.4 R140, [R207+0xb000] ;  /* 0x00b00000cf8c783b */ /* 0x000e680000004200 */
[----:B------:R-:W-:Y:S01]  /*26620*/  SHF.R.U32.HI R155, RZ, 0x8, R155 ;  /* 0x00000008ff9b7819 */ /* 0x000fe2000001169b */
[-C--:B------:R-:W-:Y:S05]  /*26630*/  HMMA.16816.F32 R68, R136, R156.reuse, R68 ;  /* 0x0000009c8844723c */ /* 0x080fea0000001844 */
[----:B------:R-:W-:Y:S01]  /*26640*/  SHF.R.U32.HI R152, RZ, 0x8, R152 ;  /* 0x00000008ff987819 */ /* 0x000fe20000011698 */
[C---:B------:R-:W-:Y:S06]  /*26650*/  HMMA.16816.F32 R72, R144.reuse, R156, R72 ;  /* 0x0000009c9048723c */ /* 0x040fec0000001848 */
[-C--:B------:R-:W-:Y:S05]  /*26660*/  HMMA.16816.F32 R76, R144, R158.reuse, R76 ;  /* 0x0000009e904c723c */ /* 0x080fea000000184c */
[----:B------:R-:W-:Y:S01]  /*26670*/  LOP3.LUT R157, R166, 0xff, RZ, 0xc0, !PT ;  /* 0x000000ffa69d7812 */ /* 0x000fe200078ec0ff */
[C---:B------:R-:W-:Y:S05]  /*26680*/  HMMA.16816.F32 R80, R136.reuse, R158, R80 ;  /* 0x0000009e8850723c */ /* 0x040fea0000001850 */
[----:B------:R-:W-:Y:S01]  /*26690*/  LOP3.LUT R156, R164, 0xff, RZ, 0xc0, !PT ;  /* 0x000000ffa49c7812 */ /* 0x000fe200078ec0ff */
[-C--:B------:R-:W-:Y:S05]  /*266a0*/  HMMA.16816.F32 R84, R136, R160.reuse, R84 ;  /* 0x000000a08854723c */ /* 0x080fea0000001854 */
[----:B------:R-:W-:Y:S01]  /*266b0*/  SHF.R.U32.HI R166, RZ, 0x18, R166 ;  /* 0x00000018ffa67819 */ /* 0x000fe200000116a6 */
[C---:B------:R-:W-:Y:S05]  /*266c0*/  HMMA.16816.F32 R88, R144.reuse, R160, R88 ;  /* 0x000000a09058723c */ /* 0x040fea0000001858 */
[----:B------:R-:W-:Y:S01]  /*266d0*/  SHF.R.U32.HI R164, RZ, 0x18, R164 ;  /* 0x00000018ffa47819 */ /* 0x000fe200000116a4 */
[-C--:B------:R-:W-:Y:S05]  /*266e0*/  HMMA.16816.F32 R92, R144, R162.reuse, R92 ;  /* 0x000000a2905c723c */ /* 0x080fea000000185c */
[----:B------:R-:W-:Y:S01]  /*266f0*/  PRMT R154, R154, 0x5410, R166 ;  /* 0x000054109a9a7816 */ /* 0x000fe200000000a6 */
[C---:B------:R-:W-:Y:S05]  /*26700*/  HMMA.16816.F32 R96, R136.reuse, R162, R96 ;  /* 0x000000a28860723c */ /* 0x040fea0000001860 */
[----:B------:R-:W-:Y:S01]  /*26710*/  PRMT R155, R157, 0x5410, R155 ;  /* 0x000054109d9b7816 */ /* 0x000fe2000000009b */
[-C--:B--2---:R-:W-:Y:S05]  /*26720*/  HMMA.16816.F32 R100, R136, R148.reuse, R100 ;  /* 0x000000948864723c */ /* 0x084fea0000001864 */
[----:B------:R-:W-:Y:S01]  /*26730*/  PRMT R152, R156, 0x5410, R152 ;  /* 0x000054109c987816 */ /* 0x000fe20000000098 */
[C---:B------:R-:W-:Y:S01]  /*26740*/  HMMA.16816.F32 R104, R144.reuse, R148, R104 ;  /* 0x000000949068723c */ /* 0x040fe20000001868 */
[----:B------:R-:W-:Y:S04]  /*26750*/  LDSM.16.MT88.4 R156, [R205+0xa800] ;  /* 0x00a80000cd9c783b */ /* 0x000fe80000004200 */
[--C-:B------:R-:W-:Y:S01]  /*26760*/  HSET2.LE.AND R178, R155, R239.reuse, PT ;  /* 0x000000ef9bb27233 */ /* 0x100fe20003803000 */
[-C--:B------:R-:W-:Y:S05]  /*26770*/  HMMA.16816.F32 R108, R144, R150.reuse, R108 ;  /* 0x00000096906c723c */ /* 0x080fea000000186c */
[----:B------:R-:W-:Y:S01]  /*26780*/  LOP3.LUT R149, R153, 0xff, RZ, 0xc0, !PT ;  /* 0x000000ff99957812 */ /* 0x000fe200078ec0ff */
[C---:B------:R-:W-:Y:S05]  /*26790*/  HMMA.16816.F32 R112, R136.reuse, R150, R112 ;  /* 0x000000968870723c */ /* 0x040fea0000001870 */
[----:B------:R-:W-:Y:S01]  /*267a0*/  PRMT R160, R149, 0x5410, R164 ;  /* 0x0000541095a07816 */ /* 0x000fe200000000a4 */
[-C--:B-1----:R-:W-:Y:S01]  /*267b0*/  HMMA.16816.F32 R116, R136, R140.reuse, R116 ;  /* 0x0000008c8874723c */ /* 0x082fe20000001874 */
[----:B------:R-:W1:Y:S04]  /*267c0*/  LDSM.16.MT88.4 R164, [R175+0xa800] ;  /* 0x00a80000afa4783b */ /* 0x000e680000004200 */
[C---:B------:R-:W-:Y:S01]  /*267d0*/  LOP3.LUT R148, R2.reuse, 0xffff, RZ, 0xc0, !PT ;  /* 0x0000ffff02947812 */ /* 0x040fe200078ec0ff */
[C---:B------:R-:W-:Y:S05]  /*267e0*/  HMMA.16816.F32 R120, R144.reuse, R140, R120 ;  /* 0x0000008c9078723c */ /* 0x040fea0000001878 */
[----:B------:R-:W-:Y:S01]  /*267f0*/  SHF.R.U32.HI R149, RZ, 0x10, R2 ;  /* 0x00000010ff957819 */ /* 0x000fe20000011602 */
[-C--:B------:R-:W-:Y:S05]  /*26800*/  HMMA.16816.F32 R124, R144, R142.reuse, R124 ;  /* 0x0000008e907c723c */ /* 0x080fea000000187c */
[----:B------:R-:W-:Y:S01]  /*26810*/  LOP3.LUT R153, R2, 0xff, RZ, 0xc0, !PT ;  /* 0x000000ff02997812 */ /* 0x000fe200078ec0ff */
[----:B------:R-:W-:Y:S05]  /*26820*/  HMMA.16816.F32 R128, R136, R142, R128 ;  /* 0x0000008e8880723c */ /* 0x000fea0000001880 */
[----:B------:R-:W-:Y:S02]  /*26830*/  SHF.R.U32.HI R148, RZ, 0x8, R148 ;  /* 0x00000008ff947819 */ /* 0x000fe40000011694 */
[----:B------:R-:W-:Y:S04]  /*26840*/  SHF.R.U32.HI R151, RZ, 0x18, R2 ;  /* 0x00000018ff977819 */ /* 0x000fe80000011602 */
[----:B------:R-:W-:Y:S02]  /*26850*/  LOP3.LUT R149, R149, 0xff, RZ, 0xc0, !PT ;  /* 0x000000ff95957812 */ /* 0x000fe400078ec0ff */
[C---:B------:R-:W-:Y:S02]  /*26860*/  LOP3.LUT R2, R0.reuse, 0xffff, RZ, 0xc0, !PT ;  /* 0x0000ffff00027812 */ /* 0x040fe400078ec0ff */
[----:B------:R-:W-:Y:S02]  /*26870*/  PRMT R153, R153, 0x5410, R148 ;  /* 0x0000541099997816 */ /* 0x000fe40000000094 */
[----:B------:R-:W-:Y:S02]  /*26880*/  SHF.R.U32.HI R148, RZ, 0x10, R0 ;  /* 0x00000010ff947819 */ /* 0x000fe40000011600 */
[----:B------:R-:W-:Y:S02]  /*26890*/  PRMT R149, R149, 0x5410, R151 ;  /* 0x0000541095957816 */ /* 0x000fe40000000097 */
[----:B------:R-:W-:Y:S02]  /*268a0*/  LOP3.LUT R150, R0, 0xff, RZ, 0xc0, !PT ;  /* 0x000000ff00967812 */ /* 0x000fe400078ec0ff */
[----:B------:R-:W-:Y:S02]  /*268b0*/  SHF.R.U32.HI R2, RZ, 0x8, R2 ;  /* 0x00000008ff027819 */ /* 0x000fe40000011602 */
[----:B------:R-:W-:Y:S02]  /*268c0*/  SHF.R.U32.HI R0, RZ, 0x18, R0 ;  /* 0x00000018ff007819 */ /* 0x000fe40000011600 */
[----:B------:R-:W-:Y:S02]  /*268d0*/  LOP3.LUT R148, R148, 0xff, RZ, 0xc0, !PT ;  /* 0x000000ff94947812 */ /* 0x000fe400078ec0ff */
[----:B------:R-:W-:Y:S02]  /*268e0*/  PRMT R2, R150, 0x5410, R2 ;  /* 0x0000541096027816 */ /* 0x000fe40000000002 */
[--C-:B------:R-:W-:Y:S02]  /*268f0*/  HSET2.LE.AND R176, R153, R239.reuse, PT ;  /* 0x000000ef99b07233 */ /* 0x100fe40003803000 */
[--C-:B------:R-:W-:Y:S02]  /*26900*/  HSET2.LE.AND R177, R149, R239.reuse, PT ;  /* 0x000000ef95b17233 */ /* 0x100fe40003803000 */
[--C-:B------:R-:W-:Y:S02]  /*26910*/  HSET2.LE.AND R179, R154, R239.reuse, PT ;  /* 0x000000ef9ab37233 */ /* 0x100fe40003803000 */
[----:B------:R-:W-:Y:S02]  /*26920*/  PRMT R148, R148, 0x5410, R0 ;  /* 0x0000541094947816 */ /* 0x000fe40000000000 */
[--C-:B------:R-:W-:Y:S02]  /*26930*/  HSET2.LE.AND R0, R2, R239.reuse, PT ;  /* 0x000000ef02007233 */ /* 0x100fe40003803000 */
[----:B------:R-:W-:Y:S02]  /*26940*/  LOP3.LUT R176, R168, R176, RZ, 0xc0, !PT ;  /* 0x000000b0a8b07212 */ /* 0x000fe400078ec0ff */
[----:B------:R-:W-:Y:S02]  /*26950*/  LOP3.LUT R177, R169, R177, RZ, 0xc0, !PT ;  /* 0x000000b1a9b17212 */ /* 0x000fe400078ec0ff */
[----:B------:R-:W-:Y:S02]  /*26960*/  LOP3.LUT R178, R171, R178, RZ, 0xc0, !PT ;  /* 0x000000b2abb27212 */ /* 0x000fe400078ec0ff */
[----:B------:R-:W-:Y:S02]  /*26970*/  LOP3.LUT R179, R170, R179, RZ, 0xc0, !PT ;  /* 0x000000b3aab37212 */ /* 0x000fe400078ec0ff */
[--C-:B------:R-:W-:Y:S02]  /*26980*/  HSET2.LE.AND R2, R148, R239.reuse, PT ;  /* 0x000000ef94027233 */ /* 0x100fe40003803000 */
[--C-:B------:R-:W-:Y:S02]  /*26990*/  HSET2.LE.AND R138, R152, R239.reuse, PT ;  /* 0x000000ef988a7233 */ /* 0x100fe40003803000 */
[----:B------:R-:W-:Y:S01]  /*269a0*/  HSET2.LE.AND R139, R160, R239, PT ;  /* 0x000000efa08b7233 */ /* 0x000fe20003803000 */
[-C--:B-1----:R-:W-:Y:S05]  /*269b0*/  HMMA.16816.F32 R168, R176, R164.reuse, R4 ;  /* 0x000000a4b0a8723c */ /* 0x082fea0000001804 */
[----:B------:R-:W-:Y:S02]  /*269c0*/  LOP3.LUT R136, R201, R0, RZ, 0xc0, !PT ;  /* 0x00000000c9887212 */ /* 0x000fe400078ec0ff */
[----:B------:R-:W-:Y:S02]  /*269d0*/  LOP3.LUT R137, R200, R2, RZ, 0xc0, !PT ;  /* 0x00000002c8897212 */ /* 0x000fe400078ec0ff */
[----:B------:R-:W1:Y:S01]  /*269e0*/  LDSM.16.MT88.4 R200, [R207+0xb800] ;  /* 0x00b80000cfc8783b */ /* 0x000e620000004200 */
[----:B----4-:R-:W-:Y:S02]  /*269f0*/  ISETP.GT.AND P1, PT, R238, R245, PT ;  /* 0x000000f5ee00720c */ /* 0x010fe40003f24270 */
[----:B------:R-:W-:Y:S02]  /*26a00*/  LOP3.LUT R138, R213, R138, RZ, 0xc0, !PT ;  /* 0x0000008ad58a7212 */ /* 0x000fe400078ec0ff */
[----:B------:R-:W-:Y:S07]  /*26a10*/  LOP3.LUT R139, R3, R139, RZ, 0xc0, !PT ;  /* 0x0000008b038b7212 */ /* 0x000fee00078ec0ff */
        /* <DEDUP_REMOVED lines=31> */
[----:B------:R-:W-:Y:S05]  /*26c10*/  HMMA.16816.F32 R128, R176, R202, R128 ;  /* 0x000000cab080723c */ /* 0x000fea0000001880 */
[----:B------:R-:W-:Y:S02]  /*26c20*/  IMAD.MOV.U32 R139, RZ, RZ, R134 ;  /* 0x000000ffff8b7224 */ /* 0x000fe400078e0086 */
[----:B------:R-:W-:Y:S04]  /*26c30*/  IMAD.MOV.U32 R138, RZ, RZ, R132 ;  /* 0x000000ffff8a7224 */ /* 0x000fe800078e0084 */
[----:B------:R-:W-:Y:S02]  /*26c40*/  IMAD.MOV.U32 R137, RZ, RZ, R133 ;  /* 0x000000ffff897224 */ /* 0x000fe400078e0085 */
[----:B------:R-:W-:Y:S01]  /*26c50*/  IMAD.MOV.U32 R136, RZ, RZ, R135 ;  /* 0x000000ffff887224 */ /* 0x000fe200078e0087 */
[----:B------:R-:W-:Y:S10]  /*26c60*/  @P1 BRA `(.L_x_2782) ;  /* 0xffffffa800d01947 */ /* 0x000ff4000383ffff */
.L_x_2779:
[----:B------:R1:W5:Y:S04]  /*26c70*/  LDL R14, [R1+0xac] ;  /* 0x0000ac00010e7983 */ /* 0x0003680000100800 */
[----:B------:R1:W5:Y:S04]  /*26c80*/  LDL R13, [R1+0x84] ;  /* 0x00008400010d7983 */ /* 0x0003680000100800 */
[----:B------:R1:W5:Y:S04]  /*26c90*/  LDL R11, [R1+0x78] ;  /* 0x00007800010b7983 */ /* 0x0003680000100800 */
[----:B------:R1:W5:Y:S04]  /*26ca0*/  LDL R12, [R1+0x80] ;  /* 0x00008000010c7983 */ /* 0x0003680000100800 */
[----:B-----5:R1:W5:Y:S04]  /*26cb0*/  LD.E R136, desc[UR4][R172.64+0xd8] ;  /* 0x0000d804ac887980 */ /* 0x020368000c101900 */
[----:B------:R1:W5:Y:S01]  /*26cc0*/  LD.E R5, desc[UR4][R172.64+0x17c] ;  /* 0x00017c04ac057980 */ /* 0x000362000c101900 */
[----:B------:R-:W-:-:S03]  /*26cd0*/  UMOV UR6, 0xffffffff ;  /* 0xffffffff00067882 */ /* 0x000fc60000000000 */
[----:B------:R-:W-:Y:S05]  /*26ce0*/  BRA.DIV UR6, `(.L_x_2783) ;  /* 0x0000002a06107947 */ /* 0x000fea000b800000 */
[----:B------:R-:W2:Y:S04]  /*26cf0*/  SHFL.BFLY PT, R8, R14, 0x2, 0x1f ;  /* 0x0c401f000e087f89 */ /* 0x000ea800000e0000 */
[----:B------:R-:W3:Y:S04]  /*26d00*/  SHFL.BFLY PT, R7, R13, 0x2, 0x1f ;  /* 0x0c401f000d077f89 */ /* 0x000ee800000e0000 */
[----:B------:R-:W4:Y:S04]  /*26d10*/  SHFL.BFLY PT, R6, R12, 0x2, 0x1f ;  /* 0x0c401f000c067f89 */ /* 0x000f2800000e0000 */
[----:B------:R-:W1:Y:S01]  /*26d20*/  SHFL.BFLY PT, R2, R11, 0x2, 0x1f ;  /* 0x0c401f000b027f89 */ /* 0x000e6200000e0000 */
[----:B--2---:R-:W-:Y:S01]  /*26d30*/  FADD.FTZ R8, R8, R14 ;  /* 0x0000000e08087221 */ /* 0x004fe20000010000 */
[----:B---3--:R-:W-:-:S04]  /*26d40*/  FADD.FTZ R7, R7, R13 ;  /* 0x0000000d07077221 */ /* 0x008fc80000010000 */
[----:B------:R-:W2:Y:S01]  /*26d50*/  SHFL.BFLY PT, R174, R8, 0x1, 0x1f ;  /* 0x0c201f0008ae7f89 */ /* 0x000ea200000e0000 */
[----:B----4-:R-:W-:-:S03]  /*26d60*/  FADD.FTZ R6, R6, R12 ;  /* 0x0000000c06067221 */ /* 0x010fc60000010000 */
[----:B------:R-:W3:Y:S01]  /*26d70*/  SHFL.BFLY PT, R10, R7, 0x1, 0x1f ;  /* 0x0c201f00070a7f89 */ /* 0x000ee200000e0000 */
[----:B-1----:R-:W-:-:S03]  /*26d80*/  FADD.FTZ R2, R2, R11 ;  /* 0x0000000b02027221 */ /* 0x002fc60000010000 */
[----:B------:R-:W1:Y:S04]  /*26d90*/  SHFL.BFLY PT, R9, R6, 0x1, 0x1f ;  /* 0x0c201f0006097f89 */ /* 0x000e6800000e0000 */
[----:B------:R4:W4:Y:S01]  /*26da0*/  SHFL.BFLY PT, R4, R2, 0x1, 0x1f ;  /* 0x0c201f0002047f89 */ /* 0x00092200000e0000 */
[----:B--2---:R-:W-:Y:S01]  /*26db0*/  FADD.FTZ R174, R8, R174 ;  /* 0x000000ae08ae7221 */ /* 0x004fe20000010000 */
[----:B---3--:R-:W-:Y:S01]  /*26dc0*/  FADD.FTZ R139, R7, R10 ;  /* 0x0000000a078b7221 */ /* 0x008fe20000010000 */
[----:B-1----:R-:W-:-:S07]  /*26dd0*/  FADD.FTZ R138, R6, R9 ;  /* 0x00000009068a7221 */ /* 0x002fce0000010000 */
.L_x_2814:
[----:B------:R-:W2:Y:S01]  /*26de0*/  LDL R178, [R1+0x11c] ;  /* 0x00011c0001b27983 */ /* 0x000ea20000100800 */
[----:B------:R-:W-:Y:S01]  /*26df0*/  FSETP.NE.FTZ.AND P5, PT, R174, RZ, PT ;  /* 0x000000ffae00720b */ /* 0x000fe20003fb5000 */
[----:B----4-:R-:W-:Y:S01]  /*26e00*/  FADD.FTZ R137, R2, R4 ;  /* 0x0000000402897221 */ /* 0x010fe20000010000 */
[----:B------:R-:W-:Y:S01]  /*26e10*/  MOV R0, 0x3f800000 ;  /* 0x3f80000000007802 */ /* 0x000fe20000000f00 */
[----:B------:R-:W1:Y:S01]  /*26e20*/  S2UR UR6, SR_CgaCtaId ;  /* 0x00000000000679c3 */ /* 0x000e620000008800 */
[----:B------:R-:W-:Y:S01]  /*26e30*/  FSETP.NE.FTZ.AND P3, PT, R138, RZ, PT ;  /* 0x000000ff8a00720b */ /* 0x000fe20003f75000 */
[----:B------:R-:W-:Y:S01]  /*26e40*/  UMOV UR7, 0x400 ;  /* 0x0000040000077882 */ /* 0x000fe20000000000 */
[----:B------:R-:W-:Y:S02]  /*26e50*/  FSETP.NE.FTZ.AND P0, PT, R137, RZ, PT ;  /* 0x000000ff8900720b */ /* 0x000fe40003f15000 */
[----:B------:R-:W-:Y:S02]  /*26e60*/  FSETP.NE.FTZ.AND P4, PT, R139, RZ, PT ;  /* 0x000000ff8b00720b */ /* 0x000fe40003f95000 */
[----:B------:R-:W-:-:S02]  /*26e70*/  MOV R2, 0x3f800000 ;  /* 0x3f80000000027802 */ /* 0x000fc40000000f00 */
[----:B------:R-:W-:Y:S01]  /*26e80*/  MOV R3, 0x3f800000 ;  /* 0x3f80000000037802 */ /* 0x000fe20000000f00 */
[----:B------:R-:W3:Y:S08]  /*26e90*/  @P5 MUFU.RCP R0, R174 ;  /* 0x000000ae00005308 */ /* 0x000ef00000001000 */
[----:B------:R-:W4:Y:S01]  /*26ea0*/  @P3 MUFU.RCP R2, R138 ;  /* 0x0000008a00023308 */ /* 0x000f220000001000 */
[----:B-1----:R-:W-:-:S07]  /*26eb0*/  ULEA UR6, UR6, UR7, 0x18 ;  /* 0x0000000706067291 */ /* 0x002fce000f8ec03f */
[----:B------:R-:W1:Y:S01]  /*26ec0*/  @P4 MUFU.RCP R3, R139 ;  /* 0x0000008b00034308 */ /* 0x000e620000001000 */
[----:B---3-5:R-:W-:-:S04]  /*26ed0*/  FMUL.FTZ R0, R5, R0 ;  /* 0x0000000005007220 */ /* 0x028fc80000410000 */
        /* <DEDUP_REMOVED lines=33> */
[C---:B----4-:R-:W-:Y:S01]  /*270f0*/  FMUL.FTZ R2, R5.reuse, R2 ;  /* 0x0000000205027220 */ /* 0x050fe20000410000 */
[----:B-1----:R-:W-:Y:S01]  /*27100*/  FMUL.FTZ R3, R5, R3 ;  /* 0x0000000305037220 */ /* 0x002fe20000410000 */
[----:B------:R-:W-:-:S02]  /*27110*/  F2FP.F16.F32.PACK_AB R6, R6, R168 ;  /* 0x000000a80606723e */ /* 0x000fc400000000ff */
[C---:B------:R-:W-:Y:S01]  /*27120*/  FMUL.FTZ R92, R2.reuse, R92 ;  /* 0x0000005c025c7220 */ /* 0x040fe20000410000 */
[----:B------:R-:W1:Y:S01]  /*27130*/  @P0 MUFU.RCP R0, R137 ;  /* 0x0000008900000308 */ /* 0x000e620000001000 */
        /* <DEDUP_REMOVED lines=16> */
[----:B-1----:R-:W-:Y:S01]  /*27240*/  FMUL.FTZ R0, R5, R0 ;  /* 0x0000000005007220 */ /* 0x002fe20000410000 */
[C---:B------:R-:W-:Y:S01]  /*27250*/  FMUL.FTZ R28, R3.reuse, R67 ;  /* 0x00000043031c7220 */ /* 0x040fe20000410000 */
[C---:B------:R-:W-:Y:S01]  /*27260*/  FMUL.FTZ R36, R3.reuse, R70 ;  /* 0x0000004603247220 */ /* 0x040fe20000410000 */
[----:B------:R-:W-:Y:S01]  /*27270*/  FMUL.FTZ R32, R3, R71 ;  /* 0x0000004703207220 */ /* 0x000fe20000410000 */
[C---:B------:R-:W-:Y:S01]  /*27280*/  FMUL.FTZ R68, R0.reuse, R42 ;  /* 0x0000002a00447220 */ /* 0x040fe20000410000 */
[C---:B------:R-:W-:Y:S01]  /*27290*/  FMUL.FTZ R42, R0.reuse, R95 ;  /* 0x0000005f002a7220 */ /* 0x040fe20000410000 */
[----:B------:R-:W-:Y:S01]  /*272a0*/  FMUL.FTZ R25, R0, R43 ;  /* 0x0000002b00197220 */ /* 0x000fe20000410000 */
[----:B------:R-:W1:Y:S01]  /*272b0*/  S2R R95, SR_TID.X ;  /* 0x00000000005f7919 */ /* 0x000e620000002100 */
        /* <DEDUP_REMOVED lines=31> */
[----:B-1----:R-:W-:Y:S01]  /*274b0*/  SHF.R.S32.HI R92, RZ, 0x1f, R95 ;  /* 0x0000001fff5c7819 */ /* 0x002fe2000001145f */
        /* <DEDUP_REMOVED lines=44> */
[----:B------:R-:W-:-:S02]  /*27780*/  F2FP.F16.F32.PACK_AB R59, R3, R8 ;  /* 0x00000008033b723e */ /* 0x000fc400000000ff */
[--C-:B------:R-:W-:Y:S02]  /*27790*/  SHF.R.S32.HI R3, RZ, 0x2, R2.reuse ;  /* 0x00000002ff037819 */ /* 0x100fe40000011402 */
[----:B------:R-:W-:Y:S02]  /*277a0*/  SHF.R.S32.HI R0, RZ, 0x1f, R2 ;  /* 0x0000001fff007819 */ /* 0x000fe40000011402 */
[----:B------:R-:W-:Y:S02]  /*277b0*/  F2FP.F16.F32.PACK_AB R18, R18, R26 ;  /* 0x0000001a1212723e */ /* 0x000fe400000000ff */
[----:B------:R-:W-:Y:S02]  /*277c0*/  LEA.HI R0, R0, R3, RZ, 0x3 ;  /* 0x0000000300007211 */ /* 0x000fe400078f18ff */
[----:B------:R-:W-:Y:S02]  /*277d0*/  F2FP.F16.F32.PACK_AB R55, R55, R72 ;  /* 0x000000483737723e */ /* 0x000fe400000000ff */
[----:B------:R-:W-:-:S02]  /*277e0*/  LOP3.LUT R0, R0, 0xfffffff8, RZ, 0xc0, !PT ;  /* 0xfffffff800007812 */ /* 0x000fc400078ec0ff */
[----:B------:R-:W-:Y:S02]  /*277f0*/  LEA.HI R72, R92, R95, RZ, 0x5 ;  /* 0x0000005f5c487211 */ /* 0x000fe400078f28ff */
[----:B------:R-:W-:Y:S02]  /*27800*/  IADD3 R3, R3, -R0, RZ ;  /* 0x8000000003037210 */ /* 0x000fe40007ffe0ff */
[----:B------:R-:W-:Y:S02]  /*27810*/  LOP3.LUT R0, R2, 0x3ffffffc, RZ, 0xc0, !PT ;  /* 0x3ffffffc02007812 */ /* 0x000fe400078ec0ff */
[----:B------:R-:W-:Y:S02]  /*27820*/  SHF.L.U32 R26, R3, 0x6, RZ ;  /* 0x00000006031a7819 */ /* 0x000fe400000006ff */
[----:B------:R-:W-:Y:S02]  /*27830*/  F2FP.F16.F32.PACK_AB R66, R66, R30 ;  /* 0x0000001e4242723e */ /* 0x000fe400000000ff */
[----:B------:R-:W-:-:S02]  /*27840*/  SHF.R.S32.HI R2, RZ, 0x5, R72 ;  /* 0x00000005ff027819 */ /* 0x000fc40000011448 */
[----:B------:R-:W-:Y:S02]  /*27850*/  IADD3 R0, -R0, R95, RZ ;  /* 0x0000005f00007210 */ /* 0x000fe40007ffe1ff */
[----:B------:R-:W-:Y:S02]  /*27860*/  LOP3.LUT R30, R26, 0x1c0, RZ, 0xc0, !PT ;  /* 0x000001c01a1e7812 */ /* 0x000fe400078ec0ff */
[----:B------:R-:W-:Y:S02]  /*27870*/  LOP3.LUT R26, R3, 0x1, RZ, 0xc0, !PT ;  /* 0x00000001031a7812 */ /* 0x000fe400078ec0ff */
[----:B------:R-:W-:Y:S02]  /*27880*/  LEA R0, R2, R0, 0x9 ;  /* 0x0000000002007211 */ /* 0x000fe400078e48ff */
[----:B------:R-:W-:Y:S02]  /*27890*/  LEA.HI R2, R30, R30, RZ, 0x1d ;  /* 0x0000001e1e027211 */ /* 0x000fe400078fe8ff */
[----:B------:R-:W-:-:S02]  /*278a0*/  ISETP.NE.U32.AND P1, PT, R26, 0x1, PT ;  /* 0x000000011a00780c */ /* 0x000fc40003f25070 */
[----:B------:R-:W-:Y:S02]  /*278b0*/  LEA R0, R0, R2, 0x1 ;  /* 0x0000000200007211 */ /* 0x000fe400078e08ff */
[----:B------:R-:W-:Y:S02]  /*278c0*/  F2FP.F16.F32.PACK_AB R5, R171, R170 ;  /* 0x000000aaab05723e */ /* 0x000fe400000000ff */
[----:B------:R-:W-:Y:S02]  /*278d0*/  LEA R0, R0, UR6, 0x1 ;  /* 0x0000000600007c11 */ /* 0x000fe4000f8e08ff */
[----:B------:R-:W-:Y:S02]  /*278e0*/  F2FP.F16.F32.PACK_AB R4, R4, R164 ;  /* 0x000000a40404723e */ /* 0x000fe400000000ff */
[----:B------:R-:W-:Y:S01]  /*278f0*/  IADD3 R2, R0, -0x10, RZ ;  /* 0xfffffff000027810 */ /* 0x000fe20007ffe0ff */
[----:B------:R1:W-:Y:S01]  /*27900*/  STS [R0+0x400], R5 ;  /* 0x0004000500007388 */ /* 0x0003e20000000800 */
[----:B------:R-:W-:-:S02]  /*27910*/  F2FP.F16.F32.PACK_AB R7, R7, R166 ;  /* 0x000000a60707723e */ /* 0x000fc400000000ff */
[----:B------:R-:W-:Y:S01]  /*27920*/  @P1 IADD3 R2, R0, 0x10, RZ ;  /* 0x0000001000021810 */ /* 0x000fe20007ffe0ff */
[----:B------:R-:W-:Y:S01]  /*27930*/  STS [R0], R6 ;  /* 0x0000000600007388 */ /* 0x000fe20000000800 */
[----:B------:R-:W-:Y:S02]  /*27940*/  R2P PR, R3, 0x6 ;  /* 0x0000000603007804 */ /* 0x000fe40000000000 */
[----:B------:R-:W-:Y:S01]  /*27950*/  MOV R3, 0x20 ;  /* 0x0000002000037802 */ /* 0x000fe20000000f00 */
[----:B------:R3:W-:Y:S01]  /*27960*/  STS [R2], R4 ;  /* 0x0000000402007388 */ /* 0x0007e20000000800 */
[----:B------:R-:W-:Y:S02]  /*27970*/  F2FP.F16.F32.PACK_AB R9, R9, R152 ;  /* 0x000000980909723e */ /* 0x000fe400000000ff */
[----:B------:R-:W-:Y:S01]  /*27980*/  SEL R3, R3, 0xffffffe0, !P1 ;  /* 0xffffffe003037807 */ /* 0x000fe20004800000 */
[----:B------:R4:W-:Y:S01]  /*27990*/  STS [R2+0x400], R7 ;  /* 0x0004000702007388 */ /* 0x0009e20000000800 */
        /* <DEDUP_REMOVED lines=9> */
[----:B-1----:R-:W-:-:S02]  /*27a30*/  MOV R5, 0x40 ;  /* 0x0000004000057802 */ /* 0x002fc40000000f00 */
[----:B------:R-:W-:Y:S01]  /*27a40*/  F2FP.F16.F32.PACK_AB R14, R14, R158 ;  /* 0x0000009e0e0e723e */ /* 0x000fe200000000ff */
[----:B------:R-:W-:Y:S01]  /*27a50*/  STS [R2+0x2400], R13 ;  /* 0x0024000d02007388 */ /* 0x000fe20000000800 */
[----:B------:R-:W-:Y:S02]  /*27a60*/  SEL R5, R5, 0xffffffc0, !P2 ;  /* 0xffffffc005057807 */ /* 0x000fe40005000000 */
[----:B------:R-:W-:Y:S02]  /*27a70*/  F2FP.F16.F32.PACK_AB R16, R16, R144 ;  /* 0x000000901010723e */ /* 0x000fe400000000ff */
[----:B---3--:R-:W-:Y:S02]  /*27a80*/  IADD3 R4, R0, R3, RZ ;  /* 0x0000000300047210 */ /* 0x008fe40007ffe0ff */
[----:B------:R-:W-:Y:S02]  /*27a90*/  IADD3 R3, R3, R2, RZ ;  /* 0x0000000203037210 */ /* 0x000fe40007ffe0ff */
        /* <DEDUP_REMOVED lines=8> */
[----:B----4-:R-:W-:Y:S02]  /*27b20*/  IADD3 R7, R0, R5, RZ ;  /* 0x0000000500077210 */ /* 0x010fe40007ffe0ff */
[----:B------:R-:W-:Y:S01]  /*27b30*/  F2FP.F16.F32.PACK_AB R19, R49, R37 ;  /* 0x000000253113723e */ /* 0x000fe200000000ff */
[----:B------:R-:W-:Y:S01]  /*27b40*/  STS [R3+0x400], R14 ;  /* 0x0004000e03007388 */ /* 0x000fe20000000800 */
[----:B------:R-:W-:-:S02]  /*27b50*/  IADD3 R8, R5, R2, RZ ;  /* 0x0000000205087210 */ /* 0x000fc40007ffe0ff */
        /* <DEDUP_REMOVED lines=42> */
[----:B--2---:R-:W-:Y:S01]  /*27e00*/  ISETP.NE.AND P1, PT, R178, -0x1, PT ;  /* 0xffffffffb200780c */ /* 0x004fe20003f25270 */
        /* <DEDUP_REMOVED lines=52> */
[----:B-1----:R-:W4:Y:S04]  /*28150*/  LD.E.U16 R0, desc[UR4][R172.64+0x1c8] ;  /* 0x0001c804ac007980 */ /* 0x002f28000c101500 */
[----:B--2---:R-:W2:Y:S04]  /*28160*/  @!P1 LD.E.64 R2, desc[UR4][R172.64+0x80] ;  /* 0x00008004ac029980 */ /* 0x004ea8000c101b00 */
[----:B------:R1:W5:Y:S04]  /*28170*/  LD.E.64 R12, desc[UR4][R172.64+0x70] ;  /* 0x00007004ac0c7980 */ /* 0x000368000c101b00 */
[----:B------:R1:W5:Y:S04]  /*28180*/  LD.E.64 R18, desc[UR4][R172.64+0x90] ;  /* 0x00009004ac127980 */ /* 0x000368000c101b00 */
[----:B---3--:R-:W3:Y:S01]  /*28190*/  @P1 LD.E.64 R6, desc[UR4][R172.64+0x88] ;  /* 0x00008804ac061980 */ /* 0x008ee2000c101b00 */
[----:B------:R-:W1:Y:S01]  /*281a0*/  @P5 MUFU.LG2 R11, R174 ;  /* 0x000000ae000b5308 */ /* 0x000e620000000c00 */
[----:B------:R-:W4:Y:S01]  /*281b0*/  S2R R177, SR_CTAID.Y ;  /* 0x0000000000b17919 */ /* 0x000f220000002600 */
[----:B------:R-:W-:-:S06]  /*281c0*/  MOV R40, 0x7f800000 ;  /* 0x7f80000000287802 */ /* 0x000fcc0000000f00 */
[----:B------:R-:W4:Y:S01]  /*281d0*/  @P4 MUFU.LG2 R10, R139 ;  /* 0x0000008b000a4308 */ /* 0x000f220000000c00 */
[----:B-1----:R-:W-:-:S07]  /*281e0*/  @P5 FMUL.FTZ R11, R11, 0.69314718246459960938 ;  /* 0x3f3172180b0b5820 */ /* 0x002fce0000410000 */
[----:B------:R-:W1:Y:S01]  /*281f0*/  @P0 MUFU.LG2 R14, R137 ;  /* 0x00000089000e0308 */ /* 0x000e620000000c00 */
[----:B------:R-:W-:Y:S01]  /*28200*/  @P5 FFMA.FTZ R40, R136, R132, R11 ;  /* 0x0000008488285223 */ /* 0x000fe2000001000b */
[-C--:B---3--:R-:W-:Y:S02]  /*28210*/  @P1 IMAD R8, R7, R178.reuse, RZ ;  /* 0x000000b207081224 */ /* 0x088fe400078e02ff */
[----:B----4-:R-:W-:Y:S02]  /*28220*/  @P1 IMAD.WIDE.U32 R4, R6, R178, RZ ;  /* 0x000000b206041225 */ /* 0x010fe400078e00ff */
[----:B------:R3:W5:Y:S01]  /*28230*/  @!P1 LD.E.64 R6, desc[UR4][R172.64+0x88] ;  /* 0x00008804ac069980 */ /* 0x000762000c101b00 */
[C---:B------:R-:W-:Y:S01]  /*28240*/  PRMT R11, R0.reuse, 0x7770, RZ ;  /* 0x00007770000b7816 */ /* 0x040fe200000000ff */
[----:B------:R-:W4:Y:S01]  /*28250*/  @P3 MUFU.LG2 R9, R138 ;  /* 0x0000008a00093308 */ /* 0x000f220000000c00 */
[----:B------:R-:W-:Y:S02]  /*28260*/  PRMT R0, R0, 0x7771, RZ ;  /* 0x0000777100007816 */ /* 0x000fe400000000ff */
[----:B------:R-:W-:-:S04]  /*28270*/  ISETP.NE.AND P2, PT, R11, RZ, PT ;  /* 0x000000ff0b00720c */ /* 0x000fc80003f45270 */
[----:B------:R-:W-:Y:S01]  /*28280*/  ISETP.NE.OR P5, PT, R0, RZ, !P2 ;  /* 0x000000ff0000720c */ /* 0x000fe200057a5670 */
[----:B------:R-:W-:Y:S01]  /*28290*/  @P4 FMUL.FTZ R10, R10, 0.69314718246459960938 ;  /* 0x3f3172180a0a4820 */ /* 0x000fe20000410000 */
[----:B------:R-:W-:Y:S01]  /*282a0*/  @!P1 SHF.R.S32.HI R15, RZ, 0x1f, R177 ;  /* 0x0000001fff0f9819 */ /* 0x000fe200000114b1 */
[----:B--2---:R-:W-:Y:S01]  /*282b0*/  @!P1 IMAD R3, R3, R177, RZ ;  /* 0x000000b103039224 */ /* 0x004fe200078e02ff */
[----:B------:R-:W-:Y:S01]  /*282c0*/  MOV R41, 0x7f800000 ;  /* 0x7f80000000297802 */ /* 0x000fe20000000f00 */
[----:B------:R-:W-:Y:S01]  /*282d0*/  @P4 FFMA.FTZ R41, R136, R134, R10 ;  /* 0x0000008688294223 */ /* 0x000fe2000001000a */
[----:B------:R-:W-:Y:S01]  /*282e0*/  @P1 MOV R26, R4 ;  /* 0x00000004001a1202 */ /* 0x000fe20000000f00 */
[----:B------:R-:W-:Y:S02]  /*282f0*/  @!P1 IMAD R10, R2, R15, R3 ;  /* 0x0000000f020a9224 */ /* 0x000fe400078e0203 */
[----:B-1----:R-:W-:Y:S01]  /*28300*/  @P0 FMUL.FTZ R4, R14, 0.69314718246459960938 ;  /* 0x3f3172180e040820 */ /* 0x002fe20000410000 */
[----:B------:R-:W-:-:S04]  /*28310*/  @!P1 IMAD.WIDE.U32 R2, R2, R177, RZ ;  /* 0x000000b102029225 */ /* 0x000fc800078e00ff */
[----:B----4-:R-:W-:Y:S01]  /*28320*/  @P3 FMUL.FTZ R9, R9, 0.69314718246459960938 ;  /* 0x3f31721809093820 */ /* 0x010fe20000410000 */
[----:B------:R-:W-:Y:S01]  /*28330*/  BSSY B1, `(.L_x_2784) ;  /* 0x0000016000017945 */ /* 0x000fe20003800000 */
[----:B------:R-:W-:Y:S01]  /*28340*/  MOV R25, 0x7f800000 ;  /* 0x7f80000000197802 */ /* 0x000fe20000000f00 */
[C---:B------:R-:W-:Y:S01]  /*28350*/  @P0 FFMA.FTZ R25, R136.reuse, R133, R4 ;  /* 0x0000008588190223 */ /* 0x040fe20000010004 */
[----:B------:R-:W-:Y:S02]  /*28360*/  @P1 IADD3 R27, R5, R8, RZ ;  /* 0x00000008051b1210 */ /* 0x000fe40007ffe0ff */
[----:B------:R-:W-:Y:S02]  /*28370*/  CS2R R4, SRZ ;  /* 0x0000000000047805 */ /* 0x000fe4000001ff00 */
[----:B------:R-:W-:Y:S01]  /*28380*/  MOV R24, 0x7f800000 ;  /* 0x7f80000000187802 */ /* 0x000fe20000000f00 */
[----:B------:R-:W-:Y:S01]  /*28390*/  @P3 FFMA.FTZ R24, R136, R135, R9 ;  /* 0x0000008788183223 */ /* 0x000fe20000010009 */
[----:B------:R-:W-:-:S02]  /*283a0*/  PLOP3.LUT P4, PT, PT, PT, PT, 0x8, 0x0 ;  /* 0x000000000000781c */ /* 0x000fc40003f8e170 */
[----:B------:R-:W-:Y:S02]  /*283b0*/  @!P1 IADD3 R27, R3, R10, RZ ;  /* 0x0000000a031b9210 */ /* 0x000fe40007ffe0ff */
[----:B------:R-:W-:Y:S01]  /*283c0*/  @!P1 MOV R26, R2 ;  /* 0x00000002001a9202 */ /* 0x000fe20000000f00 */
[----:B---3--:R-:W-:Y:S08]  /*283d0*/  @P5 BRA `(.L_x_2785) ;  /* 0x00000000002c5947 */ /* 0x008ff00003800000 */
[----:B------:R-:W-:Y:S01]  /*283e0*/  ISETP.NE.AND P0, PT, R178, -0x1, PT ;  /* 0xffffffffb200780c */ /* 0x000fe20003f05270 */
[----:B------:R-:W-:Y:S01]  /*283f0*/  BSSY B0, `(.L_x_2786) ;  /* 0x0000006000007945 */ /* 0x000fe20003800000 */
[----:B------:R-:W-:-:S11]  /*28400*/  PLOP3.LUT P4, PT, PT, PT, PT, 0x80, 0x0 ;  /* 0x000000000000781c */ /* 0x000fd60003f8f070 */
[----:B------:R-:W-:Y:S05]  /*28410*/  @P0 BRA `(.L_x_2787) ;  /* 0x00000000000c0947 */ /* 0x000fea0003800000 */
[----:B------:R-:W2:Y:S02]  /*28420*/  LD.E R0, desc[UR4][R172.64+0xb4] ;  /* 0x0000b404ac007980 */ /* 0x000ea4000c101900 */
[----:B--2---:R-:W-:-:S05]  /*28430*/  IMAD R178, R0, R177, RZ ;  /* 0x000000b100b27224 */ /* 0x004fca00078e02ff */
[----:B------:R1:W-:Y:S02]  /*28440*/  STL [R1+0x11c], R178 ;  /* 0x00011cb201007387 */ /* 0x0003e40000100800 */
.L_x_2787:
[----:B------:R-:W-:Y:S05]  /*28450*/  BSYNC B0 ;  /* 0x0000000000007941 */ /* 0x000fea0003800000 */
.L_x_2786:
[----:B------:R-:W-:Y:S01]  /*28460*/  PRMT R0, RZ, 0x7610, R0 ;  /* 0x00007610ff007816 */ /* 0x000fe20000000000 */
[--C-:B------:R-:W-:Y:S01]  /*28470*/  IMAD.MOV.U32 R4, RZ, RZ, R178.reuse ;  /* 0x000000ffff047224 */ /* 0x100fe200078e00b2 */
[----:B------:R-:W-:Y:S02]  /*28480*/  SHF.R.S32.HI R5, RZ, 0x1f, R178 ;  /* 0x0000001fff057819 */ /* 0x000fe400000114b2 */
.L_x_2785:
[----:B------:R-:W-:Y:S05]  /*28490*/  BSYNC B1 ;  /* 0x0000000000017941 */ /* 0x000fea0003800000 */
.L_x_2784:
[----:B------:R-:W-:-:S13]  /*284a0*/  LOP3.LUT P0, RZ, R0, 0xff, RZ, 0xc0, !PT ;  /* 0x000000ff00ff7812 */ /* 0x000fda000780c0ff */
[----:B------:R-:W2:Y:S01]  /*284b0*/  @P0 LD.E.64 R8, desc[UR4][R172.64+0xb0] ;  /* 0x0000b004ac080980 */ /* 0x000ea2000c101b00 */
[----:B------:R-:W-:Y:S01]  /*284c0*/  BSSY B0, `(.L_x_2788) ;  /* 0x0000009000007945 */ /* 0x000fe20003800000 */
[----:B------:R-:W-:Y:S01]  /*284d0*/  @P0 MOV R2, 0x1 ;  /* 0x0000000100020802 */ /* 0x000fe20000000f00 */
[----:B--2---:R-:W-:Y:S02]  /*284e0*/  @P0 IMAD R0, R8, R9, RZ ;  /* 0x0000000908000224 */ /* 0x004fe400078e02ff */
[----:B------:R-:W-:Y:S05]  /*284f0*/  @P0 BRA `(.L_x_2789) ;  /* 0x0000000000140947 */ /* 0x000fea0003800000 */
[----:B------:R-:W2:Y:S04]  /*28500*/  @P2 LD.E R0, desc[UR4][R172.64+0xd4] ;  /* 0x0000d404ac002980 */ /* 0x000ea8000c101900 */
[----:B------:R-:W2:Y:S04]  /*28510*/  LD.E R2, desc[UR4][R172.64+0x60] ;  /* 0x00006004ac027980 */ /* 0x000ea8000c101900 */
[----:B------:R-:W2:Y:S01]  /*28520*/  @!P2 LD.E R0, desc[UR4][R172.64+0xb4] ;  /* 0x0000b404ac00a980 */ /* 0x000ea2000c101900 */
[----:B------:R-:W-:Y:S01]  /*28530*/  MOV R8, 0x1 ;  /* 0x0000000100087802 */ /* 0x000fe20000000f00 */
[----:B--2---:R-:W-:-:S02]  /*28540*/  IMAD R2, R0, R2, RZ ;  /* 0x0000000200027224 */ /* 0x004fc400078e02ff */
.L_x_2789:
[----:B------:R-:W-:Y:S05]  /*28550*/  BSYNC B0 ;  /* 0x0000000000007941 */ /* 0x000fea0003800000 */
.L_x_2788:
[----:B------:R-:W2:Y:S01]  /*28560*/  S2R R42, SR_CTAID.Z ;  /* 0x00000000002a7919 */ /* 0x000ea20000002700 */
[----:B------:R-:W-:Y:S01]  /*28570*/  IMAD R2, R177, R2, RZ ;  /* 0x00000002b1027224 */ /* 0x000fe200078e02ff */
[----:B------:R-:W-:Y:S01]  /*28580*/  LOP3.LUT R3, R72, 0xffffffe0, RZ, 0xc0, !PT ;  /* 0xffffffe048037812 */ /* 0x000fe200078ec0ff */
[----:B------:R-:W3:Y:S03]  /*28590*/  S2R R43, SR_CTAID.X ;  /* 0x00000000002b7919 */ /* 0x000ee60000002500 */
[----:B------:R-:W-:Y:S01]  /*285a0*/  SEL R2, R2, RZ, !P4 ;  /* 0x000000ff02027207 */ /* 0x000fe20006000000 */
[----:B------:R-:W-:Y:S01]  /*285b0*/  IMAD.IADD R3, R95, 0x1, -R3 ;  /* 0x000000015f037824 */ /* 0x000fe200078e0a03 */
[----:B------:R-:W-:Y:S05]  /*285c0*/  WARPSYNC.ALL ;  /* 0x0000000000007948 */ /* 0x000fea0003800000 */
[----:B------:R-:W-:Y:S01]  /*285d0*/  LOP3.LUT P2, RZ, R3, 0x3, RZ, 0xc0, !PT ;  /* 0x0000000303ff7812 */ /* 0x000fe2000784c0ff */
[----:B--2---:R-:W-:-:S02]  /*285e0*/  IMAD R0, R42, R0, R2 ;  /* 0x000000002a007224 */ /* 0x004fc400078e0202 */
[----:B------:R2:W5:Y:S01]  /*285f0*/  LD.E.64 R2, desc[UR4][R172.64+0xa0] ;  /* 0x0000a004ac027980 */ /* 0x000562000c101b00 */
[----:B---3--:R-:W-:Y:S01]  /*28600*/  IMAD R9, R43, R8, RZ ;  /* 0x000000082b097224 */ /* 0x008fe200078e02ff */
[----:B------:R-:W-:Y:S03]  /*28610*/  BAR.SYNC.DEFER_BLOCKING 0x0 ;  /* 0x0000000000007b1d */ /* 0x000fe60000010000 */
[----:B------:R-:W-:-:S03]  /*28620*/  IMAD.SHL.U32 R9, R9, 0x80, RZ ;  /* 0x0000008009097824 */ /* 0x000fc600078e00ff */
[----:B------:R2:W3:Y:S04]  /*28630*/  LDS.128 R28, [R222] ;  /* 0x00000000de1c7984 */ /* 0x0004e80000000c00 */
[----:B------:R2:W4:Y:S04]  /*28640*/  LDS.128 R36, [R222+0x800] ;  /* 0x00080000de247984 */ /* 0x0005280000000c00 */
[----:B------:R2:W1:Y:S04]  /*28650*/  LDS.128 R48, [R222+0x1000] ;  /* 0x00100000de307984 */ /* 0x0004680000000c00 */
        /* <DEDUP_REMOVED lines=12> */
[----:B------:R2:W1:Y:S01]  /*28720*/  LDS.128 R84, [R222+0x7800] ;  /* 0x00780000de547984 */ /* 0x0004620000000c00 */
[----:B------:R-:W-:-:S02]  /*28730*/  SHF.R.S32.HI R10, RZ, 0x1f, R9 ;  /* 0x0000001fff0a7819 */ /* 0x000fc40000011409 */
[--C-:B------:R-:W-:Y:S01]  /*28740*/  IADD3 R9, P1, P0, R9, R4, R0.reuse ;  /* 0x0000000409097210 */ /* 0x100fe2000783e000 */
[----:B------:R-:W-:Y:S01]  /*28750*/  BSSY B0, `(.L_x_2790) ;  /* 0x0000032000007945 */ /* 0x000fe20003800000 */
[----:B------:R-:W-:-:S04]  /*28760*/  SHF.R.S32.HI R0, RZ, 0x1f, R0 ;  /* 0x0000001fff007819 */ /* 0x000fc80000011400 */
[----:B------:R-:W-:Y:S01]  /*28770*/  IADD3.X R4, R10, R5, R0, P1, P0 ;  /* 0x000000050a047210 */ /* 0x000fe20000fe0400 */
[----:B---34-:R-:W-:Y:S06]  /*28780*/  @P2 BRA `(.L_x_2791) ;  /* 0x0000000000b82947 */ /* 0x018fec0003800000 */
[----:B------:R-:W3:Y:S01]  /*28790*/  LDL.LU R14, [R1+0x130] ;  /* 0x00013000010e7983 */ /* 0x000ee20000300800 */
[----:B------:R-:W4:Y:S02]  /*287a0*/  S2R R11, SR_TID.X ;  /* 0x00000000000b7919 */ /* 0x000f240000002100 */
[----:B----4-:R-:W-:-:S04]  /*287b0*/  SHF.R.S32.HI R10, RZ, 0x1f, R11 ;  /* 0x0000001fff0a7819 */ /* 0x010fc8000001140b */
        /* <DEDUP_REMOVED lines=12> */
[C---:B------:R-:W-:Y:S02]  /*28880*/  VIADD R10, R0.reuse, 0x8 ;  /* 0x00000008000a7836 */ /* 0x040fe40000000000 */
[C---:B------:R-:W-:Y:S02]  /*28890*/  VIADD R5, R0.reuse, 0x40 ;  /* 0x0000004000057836 */ /* 0x040fe40000000000 */
[C---:B------:R-:W-:Y:S01]  /*288a0*/  VIADD R11, R0.reuse, 0x48 ;  /* 0x00000048000b7836 */ /* 0x040fe20000000000 */
[-C--:B---3--:R-:W-:Y:S02]  /*288b0*/  ISETP.GE.AND P6, PT, R0, R14.reuse, PT ;  /* 0x0000000e0000720c */ /* 0x088fe40003fc6270 */
[-C--:B------:R-:W-:Y:S02]  /*288c0*/  ISETP.GE.AND P5, PT, R10, R14.reuse, PT ;  /* 0x0000000e0a00720c */ /* 0x080fe40003fa6270 */
[-C--:B------:R-:W-:Y:S02]  /*288d0*/  ISETP.GE.AND P4, PT, R5, R14.reuse, PT ;  /* 0x0000000e0500720c */ /* 0x080fe40003f86270 */
[----:B------:R-:W-:-:S07]  /*288e0*/  ISETP.GE.AND P3, PT, R11, R14, PT ;  /* 0x0000000e0b00720c */ /* 0x000fce0003f66270 */
[-C--:B------:R-:W-:Y:S02]  /*288f0*/  @!P6 IMAD R0, R0, R8.reuse, RZ ;  /* 0x000000080000e224 */ /* 0x080fe400078e02ff */
[-C--:B------:R-:W-:Y:S02]  /*28900*/  @!P5 IMAD R15, R10, R8.reuse, RZ ;  /* 0x000000080a0fd224 */ /* 0x080fe400078e02ff */
[-C--:B------:R-:W-:Y:S01]  /*28910*/  @!P4 IMAD R17, R5, R8.reuse, RZ ;  /* 0x000000080511c224 */ /* 0x080fe200078e02ff */
[----:B------:R-:W-:Y:S01]  /*28920*/  @!P6 IADD3 R14, P0, R0, R9, RZ ;  /* 0x00000009000ee210 */ /* 0x000fe20007f1e0ff */
[----:B------:R-:W-:-:S03]  /*28930*/  @!P3 IMAD R5, R11, R8, RZ ;  /* 0x000000080b05b224 */ /* 0x000fc600078e02ff */
[----:B------:R-:W-:Y:S02]  /*28940*/  @!P6 LEA.HI.X.SX32 R16, R0, R4, 0x1, P0 ;  /* 0x000000040010e211 */ /* 0x000fe400000f0eff */
[C---:B-----5:R-:W-:Y:S02]  /*28950*/  @!P6 LEA R10, P0, R14.reuse, R2, 0x2 ;  /* 0x000000020e0ae211 */ /* 0x060fe400078010ff */
[----:B------:R-:W-:Y:S02]  /*28960*/  @!P5 IADD3 R0, P2, R15, R9, RZ ;  /* 0x000000090f00d210 */ /* 0x000fe40007f5e0ff */
[----:B------:R-:W-:Y:S02]  /*28970*/  @!P6 LEA.HI.X R11, R14, R3, R16, 0x2, P0 ;  /* 0x000000030e0be211 */ /* 0x000fe400000f1410 */
[-C--:B------:R-:W-:Y:S02]  /*28980*/  @!P4 IADD3 R16, P1, R17, R9.reuse, RZ ;  /* 0x000000091110c210 */ /* 0x080fe40007f3e0ff */
[----:B------:R-:W-:Y:S01]  /*28990*/  @!P3 IADD3 R14, P0, R5, R9, RZ ;  /* 0x00000009050eb210 */ /* 0x000fe20007f1e0ff */
[----:B------:R3:W-:Y:S01]  /*289a0*/  @!P6 ST.E desc[UR4][R10.64], R40 ;  /* 0x000000280a00e985 */ /* 0x0007e2000c101904 */
[----:B------:R-:W-:-:S02]  /*289b0*/  @!P5 LEA.HI.X.SX32 R9, R15, R4, 0x1, P2 ;  /* 0x000000040f09d211 */ /* 0x000fc400010f0eff */
[----:B------:R-:W-:Y:S02]  /*289c0*/  @!P5 LEA R8, P2, R0, R2, 0x2 ;  /* 0x000000020008d211 */ /* 0x000fe400078410ff */
[-C--:B------:R-:W-:Y:S02]  /*289d0*/  @!P4 LEA.HI.X.SX32 R17, R17, R4.reuse, 0x1, P1 ;  /* 0x000000041111c211 */ /* 0x080fe400008f0eff */
[----:B------:R-:W-:Y:S02]  /*289e0*/  @!P3 LEA.HI.X.SX32 R15, R5, R4, 0x1, P0 ;  /* 0x00000004050fb211 */ /* 0x000fe400000f0eff */
[-C--:B------:R-:W-:Y:S02]  /*289f0*/  @!P4 LEA R4, P1, R16, R2.reuse, 0x2 ;  /* 0x000000021004c211 */ /* 0x080fe400078210ff */
[----:B------:R-:W-:Y:S02]  /*28a00*/  @!P3 LEA R2, P0, R14, R2, 0x2 ;  /* 0x000000020e02b211 */ /* 0x000fe400078010ff */
[----:B------:R-:W-:-:S02]  /*28a10*/  @!P5 LEA.HI.X R9, R0, R3, R9, 0x2, P2 ;  /* 0x000000030009d211 */ /* 0x000fc400010f1409 */
[-C--:B------:R-:W-:Y:S02]  /*28a20*/  @!P4 LEA.HI.X R5, R16, R3.reuse, R17, 0x2, P1 ;  /* 0x000000031005c211 */ /* 0x080fe400008f1411 */
[----:B------:R-:W-:Y:S01]  /*28a30*/  @!P3 LEA.HI.X R3, R14, R3, R15, 0x2, P0 ;  /* 0x000000030e03b211 */ /* 0x000fe200000f140f */
[----:B------:R3:W-:Y:S04]  /*28a40*/  @!P5 ST.E desc[UR4][R8.64], R41 ;  /* 0x000000290800d985 */ /* 0x0007e8000c101904 */
[----:B------:R3:W-:Y:S04]  /*28a50*/  @!P4 ST.E desc[UR4][R4.64], R24 ;  /* 0x000000180400c985 */ /* 0x0007e8000c101904 */
[----:B------:R3:W-:Y:S02]  /*28a60*/  @!P3 ST.E desc[UR4][R2.64], R25 ;  /* 0x000000190200b985 */ /* 0x0007e4000c101904 */
.L_x_2791:
[----:B------:R-:W-:Y:S05]  /*28a70*/  BSYNC B0 ;  /* 0x0000000000007941 */ /* 0x000fea0003800000 */
.L_x_2790:
[----:B------:R-:W4:Y:S04]  /*28a80*/  LDL R0, [R1+0x7c] ;  /* 0x00007c0001007983 */ /* 0x000f280000100800 */
[----:B---3-5:R-:W3:Y:S04]  /*28a90*/  LDL.LU R2, [R1+0x134] ;  /* 0x0001340001027983 */ /* 0x028ee80000300800 */
[----:B------:R1:W5:Y:S01]  /*28aa0*/  LDL.64 R40, [R1+0xf0] ;  /* 0x0000f00001287983 */ /* 0x0003620000100a00 */
[----:B------:R-:W-:-:S04]  /*28ab0*/  LEA.HI R15, R92, R95, RZ, 0x3 ;  /* 0x0000005f5c0f7211 */ /* 0x000fc800078f18ff */
[----:B------:R-:W-:Y:S01]  /*28ac0*/  SHF.R.S32.HI R5, RZ, 0x3, R15 ;  /* 0x00000003ff057819 */ /* 0x000fe2000001140f */
[----:B----4-:R-:W-:Y:S02]  /*28ad0*/  IMAD.MOV.U32 R24, RZ, RZ, R0 ;  /* 0x000000ffff187224 */ /* 0x010fe400078e0000 */
[----:B------:R4:W5:Y:S01]  /*28ae0*/  LD.E R0, desc[UR4][R172.64+0xc0] ;  /* 0x0000c004ac007980 */ /* 0x000962000c101900 */
[----:B------:R-:W-:Y:S01]  /*28af0*/  SHF.R.S32.HI R9, RZ, 0x1f, R42 ;  /* 0x0000001fff097819 */ /* 0x000fe2000001142a */
[----:B---3--:R-:W-:Y:S01]  /*28b00*/  IMAD R14, R43, -0x80, R2 ;  /* 0xffffff802b0e7824 */ /* 0x008fe200078e0202 */
[----:B------:R-:W-:Y:S01]  /*28b10*/  IADD3 R2, P0, R24, R26, RZ ;  /* 0x0000001a18027210 */ /* 0x000fe20007f1e0ff */
[----:B------:R-:W-:Y:S01]  /*28b20*/  IMAD R4, R19, R42, RZ ;  /* 0x0000002a13047224 */ /* 0x000fe200078e02ff */
[----:B------:R-:W-:Y:S01]  /*28b30*/  SHF.R.S32.HI R3, RZ, 0x1f, R24 ;  /* 0x0000001fff037819 */ /* 0x000fe20000011418 */
[----:B------:R-:W-:Y:S01]  /*28b40*/  BSSY B0, `(.L_x_2792) ;  /* 0x000001d000007945 */ /* 0x000fe20003800000 */
[----:B------:R-:W-:Y:S01]  /*28b50*/  ISETP.GE.AND P2, PT, R5, R14, PT ;  /* 0x0000000e0500720c */ /* 0x000fe20003f46270 */
[----:B------:R-:W-:Y:S01]  /*28b60*/  IMAD R4, R18, R9, R4 ;  /* 0x0000000912047224 */ /* 0x000fe200078e0204 */
[----:B------:R-:W-:Y:S01]  /*28b70*/  LEA.HI.SX32 R8, R15, 0x10, 0x1d ;  /* 0x000000100f087811 */ /* 0x000fe200078feaff */
[----:B------:R-:W-:Y:S01]  /*28b80*/  IMAD.X R3, R3, 0x1, R27, P0 ;  /* 0x0000000103037824 */ /* 0x000fe200000e061b */
[----:B------:R-:W-:-:S02]  /*28b90*/  LEA.HI.SX32 R10, R15, 0x20, 0x1d ;  /* 0x000000200f0a7811 */ /* 0x000fc400078feaff */
[-C--:B------:R-:W-:Y:S02]  /*28ba0*/  ISETP.GE.AND P1, PT, R8, R14.reuse, PT ;  /* 0x0000000e0800720c */ /* 0x080fe40003f26270 */
[C---:B------:R-:W-:Y:S02]  /*28bb0*/  LEA.HI.SX32 R9, R15.reuse, 0x30, 0x1d ;  /* 0x000000300f097811 */ /* 0x040fe400078feaff */
[----:B------:R-:W-:Y:S01]  /*28bc0*/  ISETP.GE.AND P0, PT, R10, R14, PT ;  /* 0x0000000e0a00720c */ /* 0x000fe20003f06270 */
[----:B------:R-:W-:Y:S01]  /*28bd0*/  IMAD.WIDE.U32 R10, R18, R42, R2 ;  /* 0x0000002a120a7225 */ /* 0x000fe200078e0002 */
[C---:B------:R-:W-:Y:S02]  /*28be0*/  LEA.HI.SX32 R8, R15.reuse, 0x40, 0x1d ;  /* 0x000000400f087811 */ /* 0x040fe400078feaff */
[----:B------:R-:W-:Y:S02]  /*28bf0*/  LEA.HI.SX32 R5, R15, 0x50, 0x1d ;  /* 0x000000500f057811 */ /* 0x000fe400078feaff */
[-C--:B------:R-:W-:Y:S01]  /*28c00*/  ISETP.GE.AND P6, PT, R9, R14.reuse, PT ;  /* 0x0000000e0900720c */ /* 0x080fe20003fc6270 */
[----:B------:R-:W-:Y:S01]  /*28c10*/  IMAD.IADD R9, R11, 0x1, R4 ;  /* 0x000000010b097824 */ /* 0x000fe200078e0204 */
[----:B------:R-:W-:-:S02]  /*28c20*/  ISETP.GE.AND P5, PT, R8, R14, PT ;  /* 0x0000000e0800720c */ /* 0x000fc40003fa6270 */
[----:B------:R-:W-:Y:S02]  /*28c30*/  ISETP.GE.AND P4, PT, R5, R14, PT ;  /* 0x0000000e0500720c */ /* 0x000fe40003f86270 */
[----:B------:R-:W-:Y:S01]  /*28c40*/  LEA.HI.SX32 R16, R15, 0x60, 0x1d ;  /* 0x000000600f107811 */ /* 0x000fe200078feaff */
[----:B-1--4-:R-:W-:Y:S10]  /*28c50*/  @P2 BRA `(.L_x_2793) ;  /* 0x00000000002c2947 */ /* 0x012ff40003800000 */
[----:B-----5:R-:W-:Y:S01]  /*28c60*/  IMAD R2, R41, R6, RZ ;  /* 0x0000000629027224 */ /* 0x020fe200078e02ff */
[----:B------:R-:W-:Y:S01]  /*28c70*/  ISETP.GE.AND P3, PT, R24, R0, PT ;  /* 0x000000001800720c */ /* 0x000fe20003f66270 */
[----:B------:R-:W-:Y:S02]  /*28c80*/  IMAD.MOV.U32 R8, RZ, RZ, R10 ;  /* 0x000000ffff087224 */ /* 0x000fe400078e000a */
[C---:B------:R-:W-:Y:S02]  /*28c90*/  IMAD R2, R40.reuse, R7, R2 ;  /* 0x0000000728027224 */ /* 0x040fe400078e0202 */
[----:B------:R-:W-:-:S05]  /*28ca0*/  IMAD.WIDE.U32 R4, R40, R6, R8 ;  /* 0x0000000628047225 */ /* 0x000fca00078e0008 */
[----:B------:R-:W-:Y:S02]  /*28cb0*/  IADD3 R3, R5, R2, RZ ;  /* 0x0000000205037210 */ /* 0x000fe40007ffe0ff */
[----:B------:R-:W-:-:S04]  /*28cc0*/  LEA R2, P2, R4, R12, 0x1 ;  /* 0x0000000c04027211 */ /* 0x000fc800078408ff */
[----:B------:R-:W-:Y:S02]  /*28cd0*/  LEA.HI.X R3, R4, R13, R3, 0x1, P2 ;  /* 0x0000000d04037211 */ /* 0x000fe400010f0c03 */
[----:B------:R-:W-:-:S03]  /*28ce0*/  ISETP.GE.AND P2, PT, R246, R0, PT ;  /* 0x00000000f600720c */ /* 0x000fc60003f46270 */
[----:B------:R1:W-:Y:S10]  /*28cf0*/  @!P3 ST.E.128 desc[UR4][R2.64], R28 ;  /* 0x0000001c0200b985 */ /* 0x0003f4000c101d04 */
[----:B------:R1:W-:Y:S02]  /*28d00*/  @!P2 ST.E.128 desc[UR4][R2.64+0x80], R20 ;  /* 0x000080140200a985 */ /* 0x0003e4000c101d04 */
.L_x_2793:
[----:B------:R-:W-:Y:S05]  /*28d10*/  BSYNC B0 ;  /* 0x0000000000007941 */ /* 0x000fea0003800000 */
.L_x_2792:
[----:B------:R-:W-:Y:S01]  /*28d20*/  BSSY B0, `(.L_x_2794) ;  /* 0x0000012000007945 */ /* 0x000fe20003800000 */
[----:B------:R-:W-:Y:S02]  /*28d30*/  ISETP.GE.AND P3, PT, R16, R14, PT ;  /* 0x0000000e1000720c */ /* 0x000fe40003f66270 */
[----:B------:R-:W-:Y:S01]  /*28d40*/  LEA.HI.SX32 R17, R15, 0x70, 0x1d ;  /* 0x000000700f117811 */ /* 0x000fe200078feaff */
[----:B------:R-:W-:Y:S10]  /*28d50*/  @P1 BRA `(.L_x_2795) ;  /* 0x0000000000381947 */ /* 0x000ff40003800000 */
[----:B-----5:R-:W-:Y:S02]  /*28d60*/  IADD3 R15, P1, R40, 0x10, RZ ;  /* 0x00000010280f7810 */ /* 0x020fe40007f3e0ff */
[----:B-1----:R-:W-:Y:S02]  /*28d70*/  MOV R3, R9 ;  /* 0x0000000900037202 */ /* 0x002fe40000000f00 */
[----:B------:R-:W-:Y:S01]  /*28d80*/  ISETP.GE.AND P2, PT, R24, R0, PT ;  /* 0x000000001800720c */ /* 0x000fe20003f46270 */
[----:B------:R-:W-:-:S04]  /*28d90*/  IMAD.X R2, RZ, RZ, R41, P1 ;  /* 0x000000ffff027224 */ /* 0x000fc800008e0629 */
[----:B------:R-:W-:Y:S02]  /*28da0*/  IMAD R16, R2, R6, RZ ;  /* 0x0000000602107224 */ /* 0x000fe400078e02ff */
[----:B------:R-:W-:-:S04]  /*28db0*/  IMAD.MOV.U32 R2, RZ, RZ, R10 ;  /* 0x000000ffff027224 */ /* 0x000fc800078e000a */
[----:B------:R-:W-:-:S04]  /*28dc0*/  IMAD.WIDE.U32 R4, R6, R15, R2 ;  /* 0x0000000f06047225 */ /* 0x000fc800078e0002 */
[----:B------:R-:W-:Y:S01]  /*28dd0*/  IMAD R3, R7, R15, R16 ;  /* 0x0000000f07037224 */ /* 0x000fe200078e0210 */
[----:B------:R-:W-:-:S03]  /*28de0*/  LEA R2, P1, R4, R12, 0x1 ;  /* 0x0000000c04027211 */ /* 0x000fc600078208ff */
[----:B------:R-:W-:-:S05]  /*28df0*/  IMAD.IADD R3, R5, 0x1, R3 ;  /* 0x0000000105037824 */ /* 0x000fca00078e0203 */
[----:B------:R-:W-:Y:S02]  /*28e00*/  LEA.HI.X R3, R4, R13, R3, 0x1, P1 ;  /* 0x0000000d04037211 */ /* 0x000fe400008f0c03 */
[----:B------:R-:W-:-:S03]  /*28e10*/  ISETP.GE.AND P1, PT, R246, R0, PT ;  /* 0x00000000f600720c */ /* 0x000fc60003f26270 */
[----:B------:R3:W-:Y:S10]  /*28e20*/  @!P2 ST.E.128 desc[UR4][R2.64], R36 ;  /* 0x000000240200a985 */ /* 0x0007f4000c101d04 */
[----:B------:R3:W-:Y:S02]  /*28e30*/  @!P1 ST.E.128 desc[UR4][R2.64+0x80], R32 ;  /* 0x0000802002009985 */ /* 0x0007e4000c101d04 */
.L_x_2795:
[----:B------:R-:W-:Y:S05]  /*28e40*/  BSYNC B0 ;  /* 0x0000000000007941 */ /* 0x000fea0003800000 */
.L_x_2794:
[----:B------:R-:W-:Y:S01]  /*28e50*/  BSSY B0, `(.L_x_2796) ;  /* 0x0000011000007945 */ /* 0x000fe20003800000 */
[----:B------:R-:W-:-:S03]  /*28e60*/  ISETP.GE.AND P2, PT, R17, R14, PT ;  /* 0x0000000e1100720c */ /* 0x000fc60003f46270 */
[----:B------:R-:W-:Y:S10]  /*28e70*/  @P0 BRA `(.L_x_2797) ;  /* 0x0000000000380947 */ /* 0x000ff40003800000 */
[----:B-----5:R-:W-:Y:S02]  /*28e80*/  IADD3 R14, P0, R40, 0x20, RZ ;  /* 0x00000020280e7810 */ /* 0x020fe40007f1e0ff */
[----:B-1-3--:R-:W-:Y:S02]  /*28e90*/  MOV R3, R9 ;  /* 0x0000000900037202 */ /* 0x00afe40000000f00 */
        /* <DEDUP_REMOVED lines=12> */
.L_x_2797:
[----:B------:R-:W-:Y:S05]  /*28f60*/  BSYNC B0 ;  /* 0x0000000000007941 */ /* 0x000fea0003800000 */
.L_x_2796:
[----:B------:R-:W-:Y:S04]  /*28f70*/  BSSY B0, `(.L_x_2798) ;  /* 0x0000010000007945 */ /* 0x000fe80003800000 */
[----:B------:R-:W-:Y:S05]  /*28f80*/  @P6 BRA `(.L_x_2799) ;  /* 0x0000000000386947 */ /* 0x000fea0003800000 */
[----:B-----5:R-:W-:Y:S02]  /*28f90*/  IADD3 R14, P0, R40, 0x30, RZ ;  /* 0x00000030280e7810 */ /* 0x020fe40007f1e0ff */
[----:B-1-34-:R-:W-:Y:S02]  /*28fa0*/  MOV R3, R9 ;  /* 0x0000000900037202 */ /* 0x01afe40000000f00 */
[-C--:B------:R-:W-:Y:S01]  /*28fb0*/  ISETP.GE.AND P1, PT, R24, R0.reuse, PT ;  /* 0x000000001800720c */ /* 0x080fe20003f26270 */
[----:B------:R-:W-:Y:S01]  /*28fc0*/  IMAD.X R2, RZ, RZ, R41, P0 ;  /* 0x000000ffff027224 */ /* 0x000fe200000e0629 */
[----:B------:R-:W-:-:S03]  /*28fd0*/  ISETP.GE.AND P0, PT, R246, R0, PT ;  /* 0x00000000f600720c */ /* 0x000fc60003f06270 */
[----:B------:R-:W-:Y:S02]  /*28fe0*/  IMAD R15, R2, R6, RZ ;  /* 0x00000006020f7224 */ /* 0x000fe400078e02ff */
[----:B------:R-:W-:-:S04]  /*28ff0*/  IMAD.MOV.U32 R2, RZ, RZ, R10 ;  /* 0x000000ffff027224 */ /* 0x000fc800078e000a */
[----:B------:R-:W-:-:S04]  /*29000*/  IMAD.WIDE.U32 R4, R6, R14, R2 ;  /* 0x0000000e06047225 */ /* 0x000fc800078e0002 */
[----:B------:R-:W-:Y:S01]  /*29010*/  IMAD R3, R7, R14, R15 ;  /* 0x0000000e07037224 */ /* 0x000fe200078e020f */
[----:B------:R-:W-:-:S03]  /*29020*/  LEA R2, P6, R4, R12, 0x1 ;  /* 0x0000000c04027211 */ /* 0x000fc600078c08ff */
[----:B------:R-:W-:-:S05]  /*29030*/  IMAD.IADD R3, R5, 0x1, R3 ;  /* 0x0000000105037824 */ /* 0x000fca00078e0203 */
[----:B------:R-:W-:-:S05]  /*29040*/  LEA.HI.X R3, R4, R13, R3, 0x1, P6 ;  /* 0x0000000d04037211 */ /* 0x000fca00030f0c03 */
[----:B------:R1:W-:Y:S04]  /*29050*/  @!P1 ST.E.128 desc[UR4][R2.64], R56 ;  /* 0x0000003802009985 */ /* 0x0003e8000c101d04 */
[----:B------:R1:W-:Y:S02]  /*29060*/  @!P0 ST.E.128 desc[UR4][R2.64+0x80], R52 ;  /* 0x0000803402008985 */ /* 0x0003e4000c101d04 */
.L_x_2799:
[----:B------:R-:W-:Y:S05]  /*29070*/  BSYNC B0 ;  /* 0x0000000000007941 */ /* 0x000fea0003800000 */
.L_x_2798:
        /* <DEDUP_REMOVED lines=16> */
.L_x_2801:
[----:B------:R-:W-:Y:S05]  /*29180*/  BSYNC B0 ;  /* 0x0000000000007941 */ /* 0x000fea0003800000 */
.L_x_2800:
        /* <DEDUP_REMOVED lines=16> */
.L_x_2803:
[----:B------:R-:W-:Y:S05]  /*29290*/  BSYNC B0 ;  /* 0x0000000000007941 */ /* 0x000fea0003800000 */
.L_x_2802:
        /* <DEDUP_REMOVED lines=16> */
.L_x_2805:
[----:B------:R-:W-:Y:S05]  /*293a0*/  BSYNC B0 ;  /* 0x0000000000007941 */ /* 0x000fea0003800000 */
.L_x_2804:
[----:B------:R-:W-:Y:S02]  /*293b0*/  MOV R14, 0x50 ;  /* 0x00000050000e7802 */ /* 0x000fe40000000f00 */
[----:B-1-34-:R-:W-:-:S03]  /*293c0*/  MOV R3, 0x0 ;  /* 0x0000000000037802 */ /* 0x01afc60000000f00 */
[----:B------:R-:W-:-:S04]  /*293d0*/  IMAD.MOV.U32 R2, RZ, RZ, R14 ;  /* 0x000000ffff027224 */ /* 0x000fc800078e000e */
[----:B--2--5:R-:W-:Y:S05]  /*293e0*/  @P2 RET.REL.NODEC R2 `(_ZN5flash16flash_fwd_kernelI23Flash_fwd_kernel_traitsILi128ELi128ELi32ELi4ELb0ELb0EN7cutlass6half_tE19Flash_kernel_traitsILi128ELi128ELi32ELi4ES3_EELb1ELb0ELb1ELb1ELb0ELb0ELb0ELb1EEEvNS_16Flash_fwd_paramsE) ;  /* 0xfffffd6c02042950 */ /* 0x024fea0003c3ffff */
[----:B------:R-:W-:Y:S02]  /*293f0*/  IADD3 R8, P0, R40, 0x70, RZ ;  /* 0x0000007028087810 */ /* 0x000fe40007f1e0ff */
[----:B------:R-:W-:Y:S02]  /*29400*/  MOV R3, R9 ;  /* 0x0000000900037202 */ /* 0x000fe40000000f00 */
        /* <DEDUP_REMOVED lines=8> */
[----:B------:R-:W-:Y:S02]  /*29490*/  IMAD.IADD R3, R5, 0x1, R3 ;  /* 0x0000000105037824 */ /* 0x000fe400078e0203 */
[----:B------:R-:W-:-:S03]  /*294a0*/  IMAD.MOV.U32 R5, RZ, RZ, 0x0 ;  /* 0x00000000ff057424 */ /* 0x000fc600078e00ff */
[----:B------:R-:W-:Y:S02]  /*294b0*/  LEA.HI.X R3, R4, R13, R3, 0x1, P2 ;  /* 0x0000000d04037211 */ /* 0x000fe400010f0c03 */
[----:B------:R-:W-:-:S03]  /*294c0*/  MOV R4, R14 ;  /* 0x0000000e00047202 */ /* 0x000fc60000000f00 */
[----:B------:R1:W-:Y:S02]  /*294d0*/  @!P1 ST.E.128 desc[UR4][R2.64], R88 ;  /* 0x0000005802009985 */ /* 0x0003e4000c101d04 */
[----:B-1----:R-:W-:Y:S05]  /*294e0*/  @P0 RET.REL.NODEC R4 `(_ZN5flash16flash_fwd_kernelI23Flash_fwd_kernel_traitsILi128ELi128ELi32ELi4ELb0ELb0EN7cutlass6half_tE19Flash_kernel_traitsILi128ELi128ELi32ELi4ES3_EELb1ELb0ELb1ELb1ELb0ELb0ELb0ELb1EEEvNS_16Flash_fwd_paramsE) ;  /* 0xfffffd6804c40950 */ /* 0x002fea0003c3ffff */
[----:B------:R1:W-:Y:S02]  /*294f0*/  ST.E.128 desc[UR4][R2.64+0x80], R84 ;  /* 0x0000805402007985 */ /* 0x0003e4000c101d04 */
[----:B-1----:R-:W-:Y:S02]  /*29500*/  MOV R2, R14 ;  /* 0x0000000e00027202 */ /* 0x002fe40000000f00 */
[----:B------:R-:W-:-:S04]  /*29510*/  MOV R3, 0x0 ;  /* 0x0000000000037802 */ /* 0x000fc80000000f00 */
[----:B------:R-:W-:Y:S05]  /*29520*/  RET.REL.NODEC R2 `(_ZN5flash16flash_fwd_kernelI23Flash_fwd_kernel_traitsILi128ELi128ELi32ELi4ELb0ELb0EN7cutlass6half_tE19Flash_kernel_traitsILi128ELi128ELi32ELi4ES3_EELb1ELb0ELb1ELb1ELb0ELb0ELb0ELb1EEEvNS_16Flash_fwd_paramsE) ;  /* 0xfffffd6802b47950 */ /* 0x000fea0003c3ffff */
.L_x_2783:
[----:B------:R-:W-:Y:S01]  /*29530*/  IMAD.MOV.U32 R0, RZ, RZ, 0x2 ;  /* 0x00000002ff007424 */ /* 0x000fe200078e00ff */
[----:B------:R-:W-:Y:S01]  /*29540*/  MOV R2, R14 ;  /* 0x0000000e00027202 */ /* 0x000fe20000000f00 */
[----:B------:R-:W-:Y:S01]  /*29550*/  IMAD.MOV.U32 R4, RZ, RZ, -0x1 ;  /* 0xffffffffff047424 */ /* 0x000fe200078e00ff */
[----:B------:R-:W-:-:S07]  /*29560*/  MOV R3, 0x1f ;  /* 0x0000001f00037802 */ /* 0x000fce0000000f00 */
[----:B-1---5:R-:W-:Y:S05]  /*29570*/  WARPSYNC.COLLECTIVE R4, `(.L_x_2806) ;  /* 0x0000000004087348 */ /* 0x022fea0003c00000 */
[----:B------:R2:W3:Y:S02]  /*29580*/  SHFL.BFLY P0, R0, R2, R0, R3 ;  /* 0x0c00000002007389 */ /* 0x0004e40000000003 */
[----:B-123-5:R-:W-:Y:S01]  /*29590*/  ENDCOLLECTIVE ;  /* 0x000000000000791b */ /* 0x02efe20003800000 */
.L_x_2806:
[----:B------:R-:W-:Y:S02]  /*295a0*/  MOV R8, R0 ;  /* 0x0000000000087202 */ /* 0x000fe40000000f00 */
[----:B------:R-:W-:-:S03]  /*295b0*/  MOV R0, 0x1 ;  /* 0x0000000100007802 */ /* 0x000fc60000000f00 */
[----:B------:R-:W-:-:S04]  /*295c0*/  FADD.FTZ R8, R8, R14 ;  /* 0x0000000e08087221 */ /* 0x000fc80000010000 */
[----:B------:R-:W-:-:S07]  /*295d0*/  IMAD.MOV.U32 R2, RZ, RZ, R8 ;  /* 0x000000ffff027224 */ /* 0x000fce00078e0008 */
[----:B------:R-:W-:Y:S05]  /*295e0*/  WARPSYNC.COLLECTIVE R4, `(.L_x_2807) ;  /* 0x0000000004087348 */ /* 0x000fea0003c00000 */
[----:B------:R1:W2:Y:S02]  /*295f0*/  SHFL.BFLY P0, R0, R2, R0, R3 ;  /* 0x0c00000002007389 */ /* 0x0002a40000000003 */
[----:B-12---:R-:W-:Y:S01]  /*29600*/  ENDCOLLECTIVE ;  /* 0x000000000000791b */ /* 0x006fe20003800000 */
.L_x_2807:
[----:B------:R-:W-:Y:S01]  /*29610*/  IMAD.MOV.U32 R174, RZ, RZ, R0 ;  /* 0x000000ffffae7224 */ /* 0x000fe200078e0000 */
[----:B------:R-:W-:Y:S02]  /*29620*/  MOV R0, 0x2 ;  /* 0x0000000200007802 */ /* 0x000fe40000000f00 */
[----:B------:R-:W-:Y:S01]  /*29630*/  MOV R2, R13 ;  /* 0x0000000d00027202 */ /* 0x000fe20000000f00 */
[----:B------:R-:W-:-:S07]  /*29640*/  FADD.FTZ R174, R8, R174 ;  /* 0x000000ae08ae7221 */ /* 0x000fce0000010000 */
[----:B------:R-:W-:Y:S05]  /*29650*/  WARPSYNC.COLLECTIVE R4, `(.L_x_2808) ;  /* 0x0000000004087348 */ /* 0x000fea0003c00000 */
[----:B------:R1:W2:Y:S02]  /*29660*/  SHFL.BFLY P0, R0, R2, R0, R3 ;  /* 0x0c00000002007389 */ /* 0x0002a40000000003 */
[----:B-12---:R-:W-:Y:S01]  /*29670*/  ENDCOLLECTIVE ;  /* 0x000000000000791b */ /* 0x006fe20003800000 */
.L_x_2808:
[----:B------:R-:W-:Y:S01]  /*29680*/  IMAD.MOV.U32 R7, RZ, RZ, R0 ;  /* 0x000000ffff077224 */ /* 0x000fe200078e0000 */
[----:B------:R-:W-:-:S03]  /*29690*/  MOV R0, 0x1 ;  /* 0x0000000100007802 */ /* 0x000fc60000000f00 */
[----:B------:R-:W-:-:S05]  /*296a0*/  FADD.FTZ R7, R7, R13 ;  /* 0x0000000d07077221 */ /* 0x000fca0000010000 */
[----:B------:R-:W-:-:S07]  /*296b0*/  MOV R2, R7 ;  /* 0x0000000700027202 */ /* 0x000fce0000000f00 */
[----:B------:R-:W-:Y:S05]  /*296c0*/  WARPSYNC.COLLECTIVE R4, `(.L_x_2809) ;  /* 0x0000000004087348 */ /* 0x000fea0003c00000 */
[----:B------:R1:W2:Y:S02]  /*296d0*/  SHFL.BFLY P0, R0, R2, R0, R3 ;  /* 0x0c00000002007389 */ /* 0x0002a40000000003 */
[----:B-12---:R-:W-:Y:S01]  /*296e0*/  ENDCOLLECTIVE ;  /* 0x000000000000791b */ /* 0x006fe20003800000 */
.L_x_2809:
[----:B------:R-:W-:Y:S01]  /*296f0*/  IMAD.MOV.U32 R10, RZ, RZ, R0 ;  /* 0x000000ffff0a7224 */ /* 0x000fe200078e0000 */
[----:B------:R-:W-:Y:S02]  /*29700*/  MOV R0, 0x2 ;  /* 0x0000000200007802 */ /* 0x000fe40000000f00 */
[----:B------:R-:W-:Y:S01]  /*29710*/  MOV R2, R12 ;  /* 0x0000000c00027202 */ /* 0x000fe20000000f00 */
[----:B------:R-:W-:-:S07]  /*29720*/  FADD.FTZ R139, R7, R10 ;  /* 0x0000000a078b7221 */ /* 0x000fce0000010000 */
[----:B------:R-:W-:Y:S05]  /*29730*/  WARPSYNC.COLLECTIVE R4, `(.L_x_2810) ;  /* 0x0000000004087348 */ /* 0x000fea0003c00000 */
[----:B------:R1:W2:Y:S02]  /*29740*/  SHFL.BFLY P0, R0, R2, R0, R3 ;  /* 0x0c00000002007389 */ /* 0x0002a40000000003 */
[----:B-12---:R-:W-:Y:S01]  /*29750*/  ENDCOLLECTIVE ;  /* 0x000000000000791b */ /* 0x006fe20003800000 */
.L_x_2810:
[----:B------:R-:W-:Y:S01]  /*29760*/  IMAD.MOV.U32 R6, RZ, RZ, R0 ;  /* 0x000000ffff067224 */ /* 0x000fe200078e0000 */
[----:B------:R-:W-:-:S03]  /*29770*/  MOV R0, 0x1 ;  /* 0x0000000100007802 */ /* 0x000fc60000000f00 */
[----:B------:R-:W-:-:S05]  /*29780*/  FADD.FTZ R6, R6, R12 ;  /* 0x0000000c06067221 */ /* 0x000fca0000010000 */
[----:B------:R-:W-:-:S07]  /*29790*/  MOV R2, R6 ;  /* 0x0000000600027202 */ /* 0x000fce0000000f00 */
[----:B------:R-:W-:Y:S05]  /*297a0*/  WARPSYNC.COLLECTIVE R4, `(.L_x_2811) ;  /* 0x0000000004087348 */ /* 0x000fea0003c00000 */
[----:B------:R1:W2:Y:S02]  /*297b0*/  SHFL.BFLY P0, R0, R2, R0, R3 ;  /* 0x0c00000002007389 */ /* 0x0002a40000000003 */
[----:B-12---:R-:W-:Y:S01]  /*297c0*/  ENDCOLLECTIVE ;  /* 0x000000000000791b */ /* 0x006fe20003800000 */
.L_x_2811:
[----:B------:R-:W-:Y:S01]  /*297d0*/  IMAD.MOV.U32 R9, RZ, RZ, R0 ;  /* 0x000000ffff097224 */ /* 0x000fe200078e0000 */
[----:B------:R-:W-:Y:S02]  /*297e0*/  MOV R0, 0x2 ;  /* 0x0000000200007802 */ /* 0x000fe40000000f00 */
[----:B------:R-:W-:Y:S01]  /*297f0*/  MOV R2, R11 ;  /* 0x0000000b00027202 */ /* 0x000fe20000000f00 */
[----:B------:R-:W-:-:S07]  /*29800*/  FADD.FTZ R138, R6, R9 ;  /* 0x00000009068a7221 */ /* 0x000fce0000010000 */
[----:B------:R-:W-:Y:S05]  /*29810*/  WARPSYNC.COLLECTIVE R4, `(.L_x_2812) ;  /* 0x0000000004087348 */ /* 0x000fea0003c00000 */
[----:B------:R1:W2:Y:S02]  /*29820*/  SHFL.BFLY P0, R0, R2, R0, R3 ;  /* 0x0c00000002007389 */ /* 0x0002a40000000003 */
[----:B-12---:R-:W-:Y:S01]  /*29830*/  ENDCOLLECTIVE ;  /* 0x000000000000791b */ /* 0x006fe20003800000 */
.L_x_2812:
[----:B------:R-:W-:Y:S01]  /*29840*/  IMAD.MOV.U32 R2, RZ, RZ, R0 ;  /* 0x000000ffff027224 */ /* 0x000fe200078e0000 */
[----:B------:R-:W-:-:S03]  /*29850*/  MOV R0, 0x1 ;  /* 0x0000000100007802 */ /* 0x000fc60000000f00 */
[----:B------:R-:W-:-:S07]  /*29860*/  FADD.FTZ R2, R2, R11 ;  /* 0x0000000b02027221 */ /* 0x000fce0000010000 */
[----:B------:R-:W-:Y:S05]  /*29870*/  WARPSYNC.COLLECTIVE R4, `(.L_x_2813) ;  /* 0x0000000004087348 */ /* 0x000fea0003c00000 */
[----:B------:R1:W2:Y:S02]  /*29880*/  SHFL.BFLY P0, R0, R2, R0, R3 ;  /* 0x0c00000002007389 */ /* 0x0002a40000000003 */
[----:B-12---:R-:W-:Y:S01]  /*29890*/  ENDCOLLECTIVE ;  /* 0x000000000000791b */ /* 0x006fe20003800000 */
.L_x_2813:
[----:B------:R-:W-:Y:S01]  /*298a0*/  MOV R4, R0 ;  /* 0x0000000000047202 */ /* 0x000fe20000000f00 */
[----:B------:R-:W-:Y:S06]  /*298b0*/  BRA `(.L_x_2814) ;  /* 0xffffffd400487947 */ /* 0x000fec000383ffff */
.L_x_2815:
        /* <DEDUP_REMOVED lines=12> */
.L_x_2914:


//--------------------- .text._ZN5flash16flash_fwd_kernelI23Flash_fwd_kernel_traitsILi128ELi128ELi32ELi4ELb0ELb0EN7cutlass6half_tE19Flash_kernel_traitsILi128ELi128ELi32ELi4ES3_EELb0ELb0ELb1ELb1ELb0ELb0ELb1ELb0EEEvNS_16Flash_fwd_paramsE --------------------------
	.section	.text._ZN5flash16flash_fwd_kernelI23Flash_fwd_kernel_traitsILi128ELi128ELi32ELi4ELb0ELb0EN7cutlass6half_tE19Flash_kernel_traitsILi128ELi128ELi32ELi4ES3_EELb0ELb0ELb1ELb1ELb0ELb0ELb1ELb0EEEvNS_16Flash_fwd_paramsE,"ax",@progbits
	.align	128
        .global         _ZN5flash16flash_fwd_kernelI23Flash_fwd_kernel_traitsILi128ELi128ELi32ELi4ELb0ELb0EN7cutlass6half_tE19Flash_kernel_traitsILi128ELi128ELi32ELi4ES3_EELb0ELb0ELb1ELb1ELb0ELb0ELb1ELb0EEEvNS_16Flash_fwd_paramsE
        .type           _ZN5flash16flash_fwd_kernelI23Flash_fwd_kernel_traitsILi128ELi128ELi32ELi4ELb0ELb0EN7cutlass6half_tE19Flash_kernel_traitsILi128ELi128ELi32ELi4ES3_EELb0ELb0ELb1ELb1ELb0ELb0ELb1ELb0EEEvNS_16Flash_fwd_paramsE,@function
        .size           _ZN5flash16flash_fwd_kernelI23Flash_fwd_kernel_traitsILi128ELi128ELi32ELi4ELb0ELb0EN7cutlass6half_tE19Flash_kernel_traitsILi128ELi128ELi32ELi4ES3_EELb0ELb0ELb1ELb1ELb0ELb0ELb1ELb0EEEvNS_16Flash_fwd_paramsE,(.L_x_2953 - _ZN5flash16flash_fwd_kernelI23Flash_fwd_kernel_traitsILi128ELi128ELi32ELi4ELb0ELb0EN7cutlass6half_tE19Flash_kernel_traitsILi128ELi128ELi32ELi4ES3_EELb0ELb0ELb1ELb1ELb0ELb0ELb1ELb0EEEvNS_16Flash_fwd_paramsE)
        .other          _ZN5flash16flash_fwd_kernelI23Flash_fwd_kernel_traitsILi128ELi128ELi32ELi4ELb0ELb0EN7cutlass6half_tE19Flash_kernel_traitsILi128ELi128ELi32ELi4ES3_EELb0ELb0ELb1ELb1ELb0ELb0ELb1ELb0EEEvNS_16Flash_fwd_paramsE,@"STO_CUDA_ENTRY STV_DEFAULT"
_ZN5flash16flash_fwd_kernelI23Flash_fwd_kernel_traitsILi128ELi128ELi32ELi4ELb0ELb0EN7cutlass6half_tE19Flash_kernel_traitsILi128ELi128ELi32ELi4ES3_EELb0ELb0ELb1ELb1ELb0ELb0ELb1ELb0EEEvNS_16Flash_fwd_paramsE:
.text._ZN5flash16flash_fwd_kernelI23Flash_fwd_kernel_traitsILi128ELi128ELi32ELi4ELb0ELb0EN7cutlass6half_tE19Flash_kernel_traitsILi128ELi128ELi32ELi4ES3_EELb0ELb0ELb1ELb1ELb0ELb0ELb1ELb0EEEvNS_16Flash_fwd_paramsE:
        /* <DEDUP_REMOVED lines=55> */
.L_x_2816:
[----:B------:R-:W-:-:S05]  /*0370*/  ULDC UR7, c[0x0][0x2c8] ;  /* 0x0000b20000077ab9 */ /* 0x000fca0000000800 */
.L_x_2817:
        /* <DEDUP_REMOVED lines=132> */
.L_x_2820:
[----:B------:R-:W-:Y:S05]  /*0bc0*/  BSYNC B0 ;  /* 0x0000000000007941 */ /* 0x000fea0003800000 */
.L_x_2819:
        /* <DEDUP_REMOVED lines=21> */
.L_x_2822:
[----:B------:R-:W-:Y:S05]  /*0d20*/  BSYNC B0 ;  /* 0x0000000000007941 */ /* 0x000fea0003800000 */
.L_x_2821:
        /* <DEDUP_REMOVED lines=21> */
.L_x_2824:
[----:B------:R-:W-:Y:S05]  /*0e80*/  BSYNC B0 ;  /* 0x0000000000007941 */ /* 0x000fea0003800000 */
.L_x_2823:
        /* <DEDUP_REMOVED lines=21> */
.L_x_2826:
[----:B------:R-:W-:Y:S05]  /*0fe0*/  BSYNC B0 ;  /* 0x0000000000007941 */ /* 0x000fea0003800000 */
.L_x_2825:
        /* <DEDUP_REMOVED lines=20> */
.L_x_2828:
[----:B------:R-:W-:Y:S05]  /*1130*/  BSYNC B0 ;  /* 0x0000000000007941 */ /* 0x000fea0003800000 */
.L_x_2827:
        /* <DEDUP_REMOVED lines=20> */
.L_x_2830:
[----:B------:R-:W-:Y:S05]  /*1280*/  BSYNC B0 ;  /* 0x0000000000007941 */ /* 0x000fea0003800000 */
.L_x_2829:
        /* <DEDUP_REMOVED lines=20> */
.L_x_2832:
[----:B------:R-:W-:Y:S05]  /*13d0*/  BSYNC B0 ;  /* 0x0000000000007941 */ /* 0x000fea0003800000 */
.L_x_2831:
        /* <DEDUP_REMOVED lines=20> */
.L_x_2834:
[----:B------:R-:W-:Y:S05]  /*1520*/  BSYNC B0 ;  /* 0x0000000000007941 */ /* 0x000fea0003800000 */
.L_x_2833:
        /* <DEDUP_REMOVED lines=10> */
.L_x_2836:
[----:B------:R-:W-:Y:S05]  /*15d0*/  BSYNC B0 ;  /* 0x0000000000007941 */ /* 0x000fea0003800000 */
.L_x_2835:
        /* <DEDUP_REMOVED lines=15> */
.L_x_2838:
[----:B------:R-:W-:Y:S05]  /*16d0*/  BSYNC B0 ;  /* 0x0000000000007941 */ /* 0x000fea0003800000 */
.L_x_2837:
        /* <DEDUP_REMOVED lines=10> */
.L_x_2840:
[----:B------:R-:W-:Y:S05]  /*1780*/  BSYNC B0 ;  /* 0x0000000000007941 */ /* 0x000fea0003800000 */
.L_x_2839:
        /* <DEDUP_REMOVED lines=10> */
.L_x_2842:
[----:B------:R-:W-:Y:S05]  /*1830*/  BSYNC B0 ;  /* 0x0000000000007941 */ /* 0x000fea0003800000 */
.L_x_2841:
        /* <DEDUP_REMOVED lines=10> */
.L_x_2844:
[----:B------:R-:W-:Y:S05]  /*18e0*/  BSYNC B0 ;  /* 0x0000000000007941 */ /* 0x000fea0003800000 */
.L_x_2843:
        /* <DEDUP_REMOVED lines=10> */
.L_x_2846:
[----:B------:R-:W-:Y:S05]  /*1990*/  BSYNC B0 ;  /* 0x0000000000007941 */ /* 0x000fea0003800000 */
.L_x_2845:
        /* <DEDUP_REMOVED lines=10> */
.L_x_2848:
[----:B------:R-:W-:Y:S05]  /*1a40*/  BSYNC B0 ;  /* 0x0000000000007941 */ /* 0x000fea0003800000 */
.L_x_2847:
        /* <DEDUP_REMOVED lines=10> */
.L_x_2818:
        /* <DEDUP_REMOVED lines=79> */
.L_x_2849:
        /* <DEDUP_REMOVED lines=23> */
.L_x_2850:
        /* <DEDUP_REMOVED lines=80> */
.L_x_2852:
[----:B------:R-:W-:Y:S05]  /*2650*/  BSYNC B0 ;  /* 0x0000000000007941 */ /* 0x000fea0003800000 */
.L_x_2851:
        /* <DEDUP_REMOVED lines=33> */
.L_x_2854:
[----:B------:R-:W-:Y:S05]  /*2870*/  BSYNC B0 ;  /* 0x0000000000007941 */ /* 0x000fea0003800000 */
.L_x_2853:
        /* <DEDUP_REMOVED lines=34> */
.L_x_2856:
[----:B------:R-:W-:Y:S05]  /*2aa0*/  BSYNC B0 ;  /* 0x0000000000007941 */ /* 0x000fea0003800000 */
.L_x_2855:
        /* <DEDUP_REMOVED lines=33> */
.L_x_2858:
[----:B------:R-:W-:Y:S05]  /*2cc0*/  BSYNC B0 ;  /* 0x0000000000007941 */ /* 0x000fea0003800000 */
.L_x_2857:
        /* <DEDUP_REMOVED lines=31> */
.L_x_2860:
[----:B------:R-:W-:Y:S05]  /*2ec0*/  BSYNC B0 ;  /* 0x0000000000007941 */ /* 0x000fea0003800000 */
.L_x_2859:
        /* <DEDUP_REMOVED lines=31> */
.L_x_2862:
[----:B------:R-:W-:Y:S05]  /*30c0*/  BSYNC B0 ;  /* 0x0000000000007941 */ /* 0x000fea0003800000 */
.L_x_2861:
        /* <DEDUP_REMOVED lines=31> */
.L_x_2864:
[----:B------:R-:W-:Y:S05]  /*32c0*/  BSYNC B0 ;  /* 0x0000000000007941 */ /* 0x000fea0003800000 */
.L_x_2863:
        /* <DEDUP_REMOVED lines=32> */
.L_x_2866:
[----:B------:R-:W-:Y:S05]  /*34d0*/  BSYNC B0 ;  /* 0x0000000000007941 */ /* 0x000fea0003800000 */
.L_x_2865:
        /* <DEDUP_REMOVED lines=33> */
.L_x_2868:
[----:B------:R-:W-:Y:S05]  /*36f0*/  BSYNC B0 ;  /* 0x0000000000007941 */ /* 0x000fea0003800000 */
.L_x_2867:
        /* <DEDUP_REMOVED lines=26> */
.L_x_2870:
[----:B------:R-:W-:Y:S05]  /*38a0*/  BSYNC B0 ;  /* 0x0000000000007941 */ /* 0x000fea0003800000 */
.L_x_2869:
        /* <DEDUP_REMOVED lines=34> */
[----:B------:R2:W-:Y:S01]  /*3ad0*/  STL.64 [R1], R12 ;  /* 0x0000000c01007387 */ /* 0x0005e20000100a00 */
        /* <DEDUP_REMOVED lines=51> */
.L_x_2872:
[----:B------:R-:W-:Y:S05]  /*3e10*/  BSYNC B0 ;  /* 0x0000000000007941 */ /* 0x000fea0003800000 */
.L_x_2871:
        /* <DEDUP_REMOVED lines=29> */
.L_x_2874:
[----:B------:R-:W-:Y:S05]  /*3ff0*/  BSYNC B0 ;  /* 0x0000000000007941 */ /* 0x000fea0003800000 */
.L_x_2873:
[----:B------:R-:W-:Y:S01]  /*4000*/  LDSM.16.M88.4 R28, [R212+0x8000] ;  /* 0x00800000d41c783b */ /* 0x000fe20000000200 */
[----:B------:R-:W-:Y:S01]  /*4010*/  R2P PR, R20, 0x6 ;  /* 0x0000000614007804 */ /* 0x000fe20000000000 */
[----:B-12---:R-:W-:Y:S01]  /*4020*/  VIADD R2, R212, 0x8000 ;  /* 0x00008000d4027836 */ /* 0x006fe20000000000 */
[----:B------:R-:W-:Y:S01]  /*4030*/  LEA R5, R90, UR23, 0x4 ;  /* 0x000000175a057c11 */ /* 0x000fe2000f8e20ff */
[----:B------:R-:W1:Y:S01]  /*4040*/  LDSM.16.M88.4 R8, [R214+0x2000] ;  /* 0x00200000d608783b */ /* 0x000e620000000200 */
[----:B------:R-:W-:Y:S01]  /*4050*/  VIADD R223, R212, 0x8020 ;  /* 0x00008020d4df7836 */ /* 0x000fe20000000000 */
[----:B------:R-:W-:Y:S01]  /*4060*/  UIADD3 UR5, UR25, 0x1, -UR28 ;  /* 0x0000000119057890 */ /* 0x000fe2000fffe81c */
[--C-:B------:R-:W-:Y:S01]  /*4070*/  IMAD R216, R4, 0x2, R214.reuse ;  /* 0x0000000204d87824 */ /* 0x100fe200078e02d6 */
[----:B------:R-:W2:Y:S01]  /*4080*/  LDSM.16.M88.4 R36, [R212+0x8800] ;  /* 0x00880000d424783b */ /* 0x000ea20000000200 */
[C---:B------:R-:W-:Y:S01]  /*4090*/  IMAD R222, R0.reuse, 0x2, R214 ;  /* 0x0000000200de7824 */ /* 0x040fe200078e02d6 */
[----:B------:R-:W-:Y:S01]  /*40a0*/  UIADD3 UR5, UR5, UR20, URZ ;  /* 0x0000001405057290 */ /* 0x000fe2000fffe03f */
[----:B------:R-:W-:Y:S01]  /*40b0*/  IMAD R221, R0, 0x2, R216 ;  /* 0x0000000200dd7824 */ /* 0x000fe200078e02d8 */
[----:B------:R-:W5:Y:S01]  /*40c0*/  LDSM.16.M88.4 R16, [R214] ;  /* 0x00000000d610783b */ /* 0x000f620000000200 */
[----:B------:R-:W-:Y:S01]  /*40d0*/  IMAD.U32 R7, RZ, RZ, UR25 ;  /* 0x00000019ff077e24 */ /* 0x000fe2000f8e00ff */
[----:B------:R-:W-:Y:S01]  /*40e0*/  UIADD3 UR28, UR25, -UR28, URZ ;  /* 0x8000001c191c7290 */ /* 0x000fe2000fffe03f */
[----:B------:R-:W-:Y:S01]  /*40f0*/  @P1 VIADD R223, R2, 0xffffffe0 ;  /* 0xffffffe002df1836 */ /* 0x000fe20000000000 */
[----:B---34-:R-:W-:Y:S01]  /*4100*/  LDSM.16.M88.4 R12, [R216+0x2000] ;  /* 0x00200000d80c783b */ /* 0x018fe20000000200 */
[----:B------:R-:W-:Y:S01]  /*4110*/  IMAD.MOV.U32 R2, RZ, RZ, 0x40 ;  /* 0x00000040ff027424 */ /* 0x000fe200078e00ff */
[----:B------:R-:W-:Y:S01]  /*4120*/  ULDC UR23, c[0x0][0x39c] ;  /* 0x0000e70000177ab9 */ /* 0x000fe20000000800 */
[----:B------:R-:W-:Y:S01]  /*4130*/  UISETP.GT.AND UP0, UPT, UR29, UR15, UPT ;  /* 0x0000000f1d00728c */ /* 0x000fe2000bf04270 */
[----:B------:R-:W3:Y:S01]  /*4140*/  LDSM.16.M88.4 R40, [R223] ;  /* 0x00000000df28783b */ /* 0x000ee20000000200 */
[----:B------:R-:W-:Y:S01]  /*4150*/  IMAD.U32 R6, RZ, RZ, UR28 ;  /* 0x0000001cff067e24 */ /* 0x000fe2000f8e00ff */
[----:B------:R-:W-:Y:S01]  /*4160*/  SEL R2, R2, 0xffffffc0, !P2 ;  /* 0xffffffc002027807 */ /* 0x000fe20005000000 */
[C---:B------:R-:W-:Y:S01]  /*4170*/  VIADD R226, R223.reuse, 0x800 ;  /* 0x00000800dfe27836 */ /* 0x040fe20000000000 */
[----:B------:R-:W4:Y:S01]  /*4180*/  LDSM.16.M88.4 R48, [R223+0x800] ;  /* 0x00080000df30783b */ /* 0x000f220000000200 */
[----:B------:R-:W-:-:S02]  /*4190*/  VIADD R225, R223, 0x1000 ;  /* 0x00001000dfe17836 */ /* 0x000fc40000000000 */
[----:B------:R-:W-:Y:S01]  /*41a0*/  IMAD.IADD R220, R212, 0x1, R2 ;  /* 0x00000001d4dc7824 */ /* 0x000fe200078e0202 */
[----:B------:R-:W4:Y:S01]  /*41b0*/  LDSM.16.M88.4 R24, [R216] ;  /* 0x00000000d818783b */ /* 0x000f220000000200 */
[----:B------:R-:W-:Y:S01]  /*41c0*/  IMAD.IADD R219, R2, 0x1, R223 ;  /* 0x0000000102db7824 */ /* 0x000fe200078e02df */
[----:B------:R-:W-:Y:S01]  /*41d0*/  LOP3.LUT R2, R92, 0xffffffe0, RZ, 0xc0, !PT ;  /* 0xffffffe05c027812 */ /* 0x000fe200078ec0ff */
[----:B------:R-:W-:Y:S01]  /*41e0*/  VIADD R224, R223, 0x1800 ;  /* 0x00001800dfe07836 */ /* 0x000fe20000000000 */
[----:B------:R-:W-:Y:S03]  /*41f0*/  LDSM.16.M88.4 R20, [R222+0x2000] ;  /* 0x00200000de14783b */ /* 0x000fe60000000200 */
[C---:B------:R-:W-:Y:S01]  /*4200*/  IMAD.IADD R2, R93.reuse, 0x1, -R2 ;  /* 0x000000015d027824 */ /* 0x040fe200078e0a02 */
[----:B------:R-:W4:Y:S01]  /*4210*/  LDSM.16.M88.4 R44, [R220+0x8000] ;  /* 0x00800000dc2c783b */ /* 0x000f220000000200 */
[----:B------:R-:W-:-:S03]  /*4220*/  IMAD.SHL.U32 R93, R93, 0x2, RZ ;  /* 0x000000025d5d7824 */ /* 0x000fc600078e00ff */
[----:B------:R-:W4:Y:S01]  /*4230*/  LDSM.16.M88.4 R68, [R220+0x8800] ;  /* 0x00880000dc44783b */ /* 0x000f220000000200 */
[----:B------:R-:W-:Y:S02]  /*4240*/  SHF.R.S32.HI R3, RZ, 0x1f, R2 ;  /* 0x0000001fff037819 */ /* 0x000fe40000011402 */
[----:B------:R-:W-:Y:S01]  /*4250*/  LOP3.LUT R249, R93, 0x6, RZ, 0xc0, !PT ;  /* 0x000000065df97812 */ /* 0x000fe200078ec0ff */
[C---:B-1----:R-:W-:Y:S01]  /*4260*/  HMMA.16816.F32 R60, R8.reuse, R28, RZ ;  /* 0x0000001c083c723c */ /* 0x042fe200000018ff */
[----:B------:R-:W1:Y:S01]  /*4270*/  LDSM.16.M88.4 R32, [R222] ;  /* 0x00000000de20783b */ /* 0x000e620000000200 */
[----:B------:R-:W-:Y:S01]  /*4280*/  LEA.HI R2, R3, R2, RZ, 0x2 ;  /* 0x0000000203027211 */ /* 0x000fe200078f10ff */
[----:B------:R-:W-:Y:S02]  /*4290*/  IMAD.U32 R3, RZ, RZ, UR29 ;  /* 0x0000001dff037e24 */ /* 0x000fe4000f8e00ff */
[----:B------:R-:W0:Y:S01]  /*42a0*/  LDGDEPBAR ;  /* 0x00000000000079af */ /* 0x000e220000000000 */
[----:B--2---:R-:W-:Y:S01]  /*42b0*/  HMMA.16816.F32 R52, R8, R36, RZ ;  /* 0x000000240834723c */ /* 0x004fe200000018ff */
[----:B------:R-:W-:Y:S01]  /*42c0*/  SHF.R.S32.HI R2, RZ, 0x2, R2 ;  /* 0x00000002ff027819 */ /* 0x000fe20000011402 */
[----:B------:R-:W-:-:S04]  /*42d0*/  IMAD R3, R3, 0x20, R249 ;  /* 0x0000002003037824 */ /* 0x000fc800078e02f9 */
[----:B------:R-:W-:Y:S01]  /*42e0*/  HMMA.16816.F32 R56, R8, R30, RZ ;  /* 0x0000001e0838723c */ /* 0x000fe200000018ff */
[----:B------:R-:W-:Y:S01]  /*42f0*/  IMAD.IADD R5, R2, 0x1, R5 ;  /* 0x0000000102057824 */ /* 0x000fe200078e0205 */
[----:B------:R-:W-:-:S03]  /*4300*/  LOP3.LUT R2, R88, R89, RZ, 0xfc, !PT ;  /* 0x0000005958027212 */ /* 0x000fc600078efcff */
[C---:B------:R-:W-:Y:S01]  /*4310*/  VIADD R228, R5.reuse, UR28 ;  /* 0x0000001c05e47c36 */ /* 0x040fe20008000000 */
[----:B------:R-:W-:Y:S01]  /*4320*/  HMMA.16816.F32 R8, R8, R38, RZ ;  /* 0x000000260808723c */ /* 0x000fe200000018ff */
[----:B------:R-:W-:Y:S01]  /*4330*/  VIADDMNMX R239, R5, UR5, R7, PT ;  /* 0x0000000505ef7c46 */ /* 0x000fe2000b800107 */
[----:B------:R-:W-:Y:S01]  /*4340*/  IMAD.U32 R7, RZ, RZ, UR5 ;  /* 0x00000005ff077e24 */ /* 0x000fe2000f8e00ff */
[C-C-:B------:R-:W-:Y:S02]  /*4350*/  IADD3 R234, R6.reuse, 0x8, R5.reuse ;  /* 0x0000000806ea7810 */ /* 0x140fe40007ffe005 */
[C-C-:B------:R-:W-:Y:S01]  /*4360*/  IADD3 R229, R6.reuse, 0x40, R5.reuse ;  /* 0x0000004006e57810 */ /* 0x140fe20007ffe005 */
[----:B-----5:R-:W-:Y:S01]  /*4370*/  HMMA.16816.F32 R64, R16, R28, RZ ;  /* 0x0000001c1040723c */ /* 0x020fe200000018ff */
[----:B------:R-:W-:Y:S02]  /*4380*/  IADD3 R235, R6, 0x48, R5 ;  /* 0x0000004806eb7810 */ /* 0x000fe40007ffe005 */
[----:B------:R-:W-:-:S02]  /*4390*/  VIADDMNMX R233, R228, -UR21, RZ, !PT ;  /* 0x80000015e4e97c46 */ /* 0x000fc4000f8001ff */
[----:B------:R-:W-:Y:S01]  /*43a0*/  VIADDMNMX R232, R234, -UR21, RZ, !PT ;  /* 0x80000015eae87c46 */ /* 0x000fe2000f8001ff */
[C---:B------:R-:W-:Y:S01]  /*43b0*/  HMMA.16816.F32 R28, R16.reuse, R30, RZ ;  /* 0x0000001e101c723c */ /* 0x040fe200000018ff */
[----:B------:R-:W-:Y:S02]  /*43c0*/  VIADDMNMX R231, R229, -UR21, RZ, !PT ;  /* 0x80000015e5e77c46 */ /* 0x000fe4000f8001ff */
[----:B------:R-:W-:Y:S02]  /*43d0*/  VIADDMNMX R230, R235, -UR21, RZ, !PT ;  /* 0x80000015ebe67c46 */ /* 0x000fe4000f8001ff */
[C---:B------:R-:W-:Y:S01]  /*43e0*/  ISETP.GE.AND P3, PT, R3.reuse, R239, PT ;  /* 0x000000ef0300720c */ /* 0x040fe20003f66270 */
[----:B------:R-:W-:Y:S03]  /*43f0*/  HMMA.16816.F32 R72, R16, R36, RZ ;  /* 0x000000241048723c */ /* 0x000fe600000018ff */
[----:B------:R-:W-:-:S03]  /*4400*/  ISETP.LT.OR P3, PT, R3, R233, P3 ;  /* 0x000000e90300720c */ /* 0x000fc60001f61670 */
[----:B------:R-:W-:Y:S01]  /*4410*/  HMMA.16816.F32 R84, R16, R38, RZ ;  /* 0x000000261054723c */ /* 0x000fe200000018ff */
[----:B------:R-:W-:Y:S05]  /*4420*/  LDSM.16.M88.4 R36, [R219] ;  /* 0x00000000db24783b */ /* 0x000fea0000000200 */
[C---:B---3--:R-:W-:Y:S06]  /*4430*/  HMMA.16816.F32 R80, R12.reuse, R40, R60 ;  /* 0x000000280c50723c */ /* 0x048fec000000183c */
[C---:B----4-:R-:W-:Y:S06]  /*4440*/  HMMA.16816.F32 R76, R12.reuse, R48, R52 ;  /* 0x000000300c4c723c */ /* 0x050fec0000001834 */
[C---:B------:R-:W-:Y:S01]  /*4450*/  HMMA.16816.F32 R52, R12.reuse, R42, R56 ;  /* 0x0000002a0c34723c */ /* 0x040fe20000001838 */
[----:B------:R-:W-:Y:S05]  /*4460*/  LDSM.16.M88.4 R56, [R219+0x800] ;  /* 0x00080000db38783b */ /* 0x000fea0000000200 */
[----:B------:R-:W-:Y:S01]  /*4470*/  HMMA.16816.F32 R16, R12, R50, R8 ;  /* 0x000000320c10723c */ /* 0x000fe20000001808 */
[----:B------:R-:W2:Y:S05]  /*4480*/  LDSM.16.M88.4 R8, [R221+0x2000] ;  /* 0x00200000dd08783b */ /* 0x000eaa0000000200 */
[C---:B------:R-:W-:Y:S06]  /*4490*/  HMMA.16816.F32 R12, R24.reuse, R40, R64 ;  /* 0x00000028180c723c */ /* 0x040fec0000001840 */
[C---:B------:R-:W-:Y:S01]  /*44a0*/  HMMA.16816.F32 R40, R24.reuse, R42, R28 ;  /* 0x0000002a1828723c */ /* 0x040fe2000000181c */
[----:B------:R-:W3:Y:S05]  /*44b0*/  LDSM.16.M88.4 R28, [R221] ;  /* 0x00000000dd1c783b */ /* 0x000eea0000000200 */
[C---:B------:R-:W-:Y:S06]  /*44c0*/  HMMA.16816.F32 R64, R24.reuse, R48, R72 ;  /* 0x000000301840723c */ /* 0x040fec0000001848 */
[----:B------:R-:W-:Y:S06]  /*44d0*/  HMMA.16816.F32 R60, R24, R50, R84 ;  /* 0x00000032183c723c */ /* 0x000fec0000001854 */
[C---:B------:R-:W-:Y:S06]  /*44e0*/  HMMA.16816.F32 R72, R20.reuse, R44, R80 ;  /* 0x0000002c1448723c */ /* 0x040fec0000001850 */
[C---:B------:R-:W-:Y:S06]  /*44f0*/  HMMA.16816.F32 R76, R20.reuse, R68, R76 ;  /* 0x00000044144c723c */ /* 0x040fec000000184c */
[C---:B------:R-:W-:Y:S01]  /*4500*/  HMMA.16816.F32 R48, R20.reuse, R46, R52 ;  /* 0x0000002e1430723c */ /* 0x040fe20000001834 */
[----:B------:R-:W-:Y:S05]  /*4510*/  LDSM.16.M88.4 R52, [R212+0x9800] ;  /* 0x00980000d434783b */ /* 0x000fea0000000200 */
[----:B------:R-:W-:Y:S01]  /*4520*/  HMMA.16816.F32 R24, R20, R70, R16 ;  /* 0x000000461418723c */ /* 0x000fe20000001810 */
[----:B------:R-:W-:Y:S05]  /*4530*/  LDSM.16.M88.4 R16, [R214+0x4000] ;  /* 0x00400000d610783b */ /* 0x000fea0000000200 */
[C---:B-1----:R-:W-:Y:S01]  /*4540*/  HMMA.16816.F32 R20, R32.reuse, R44, R12 ;  /* 0x0000002c2014723c */ /* 0x042fe2000000180c */
[----:B------:R-:W-:Y:S05]  /*4550*/  LDSM.16.M88.4 R12, [R214+0x6000] ;  /* 0x00600000d60c783b */ /* 0x000fea0000000200 */
[C---:B------:R-:W-:Y:S01]  /*4560*/  HMMA.16816.F32 R44, R32.reuse, R46, R40 ;  /* 0x0000002e202c723c */ /* 0x040fe20000001828 */
[----:B------:R-:W1:Y:S05]  /*4570*/  LDSM.16.M88.4 R40, [R212+0x9000] ;  /* 0x00900000d428783b */ /* 0x000e6a0000000200 */
[C---:B------:R-:W-:Y:S06]  /*4580*/  HMMA.16816.F32 R80, R32.reuse, R68, R64 ;  /* 0x000000442050723c */ /* 0x040fec0000001840 */
[----:B------:R-:W-:Y:S06]  /*4590*/  HMMA.16816.F32 R60, R32, R70, R60 ;  /* 0x00000046203c723c */ /* 0x000fec000000183c */
[C---:B--2---:R-:W-:Y:S06]  /*45a0*/  HMMA.16816.F32 R68, R8.reuse, R36, R72 ;  /* 0x000000240844723c */ /* 0x044fec0000001848 */
[C---:B------:R-:W-:Y:S01]  /*45b0*/  HMMA.16816.F32 R64, R8.reuse, R38, R48 ;  /* 0x000000260840723c */ /* 0x040fe20000001830 */
[----:B------:R-:W-:Y:S05]  /*45c0*/  LDSM.16.M88.4 R48, [R223+0x1800] ;  /* 0x00180000df30783b */ /* 0x000fea0000000200 */
[C---:B------:R-:W-:Y:S06]  /*45d0*/  HMMA.16816.F32 R72, R8.reuse, R56, R76 ;  /* 0x000000380848723c */ /* 0x040fec000000184c */
[----:B------:R-:W-:Y:S01]  /*45e0*/  HMMA.16816.F32 R32, R8, R58, R24 ;  /* 0x0000003a0820723c */ /* 0x000fe20000001818 */
[----:B------:R-:W-:Y:S04]  /*45f0*/  LDSM.16.M88.4 R8, [R216+0x6000] ;  /* 0x00600000d808783b */ /* 0x000fe80000000200 */
[----:B------:R-:W-:Y:S01]  /*4600*/  LDSM.16.M88.4 R24, [R216+0x4000] ;  /* 0x00400000d818783b */ /* 0x000fe20000000200 */
[C---:B---3--:R-:W-:Y:S06]  /*4610*/  HMMA.16816.F32 R20, R28.reuse, R36, R20 ;  /* 0x000000241c14723c */ /* 0x048fec0000001814 */
[C---:B------:R-:W-:Y:S01]  /*4620*/  HMMA.16816.F32 R76, R28.reuse, R38, R44 ;  /* 0x000000261c4c723c */ /* 0x040fe2000000182c */
[----:B------:R-:W2:Y:S04]  /*4630*/  LDSM.16.M88.4 R44, [R223+0x1000] ;  /* 0x00100000df2c783b */ /* 0x000ea80000000200 */
[----:B------:R-:W-:Y:S01]  /*4640*/  LDSM.16.M88.4 R36, [R220+0x9000] ;  /* 0x00900000dc24783b */ /* 0x000fe20000000200 */
        /* <DEDUP_REMOVED lines=8> */
[----:B------:R-:W1:Y:S05]  /*46d0*/  LDSM.16.M88.4 R20, [R222+0x6000] ;  /* 0x00600000de14783b */ /* 0x000e6a0000000200 */
[C---:B------:R-:W-:Y:S06]  /*46e0*/  HMMA.16816.F32 R40, R16.reuse, R42, R76 ;  /* 0x0000002a1028723c */ /* 0x040fec000000184c */
[C---:B------:R-:W-:Y:S06]  /*46f0*/  HMMA.16816.F32 R80, R16.reuse, R52, R80 ;  /* 0x000000341050723c */ /* 0x040fec0000001850 */
[----:B------:R-:W-:Y:S01]  /*4700*/  HMMA.16816.F32 R52, R16, R54, R28 ;  /* 0x000000361034723c */ /* 0x000fe2000000181c */
[----:B------:R-:W3:Y:S04]  /*4710*/  LDSM.16.M88.4 R16, [R222+0x4000] ;  /* 0x00400000de10783b */ /* 0x000ee80000000200 */
[----:B------:R-:W-:Y:S01]  /*4720*/  LDSM.16.M88.4 R28, [R219+0x1000] ;  /* 0x00100000db1c783b */ /* 0x000fe20000000200 */
[C---:B--2---:R-:W-:Y:S06]  /*4730*/  HMMA.16816.F32 R76, R8.reuse, R44, R68 ;  /* 0x0000002c084c723c */ /* 0x044fec0000001844 */
[C---:B------:R-:W-:Y:S06]  /*4740*/  HMMA.16816.F32 R64, R8.reuse, R46, R64 ;  /* 0x0000002e0840723c */ /* 0x040fec0000001840 */
[C---:B------:R-:W-:Y:S06]  /*4750*/  HMMA.16816.F32 R72, R8.reuse, R48, R60 ;  /* 0x000000300848723c */ /* 0x040fec000000183c */
[----:B------:R-:W-:Y:S01]  /*4760*/  HMMA.16816.F32 R68, R8, R50, R56 ;  /* 0x000000320844723c */ /* 0x000fe20000001838 */
[----:B------:R-:W-:Y:S05]  /*4770*/  LDSM.16.M88.4 R8, [R221+0x6000] ;  /* 0x00600000dd08783b */ /* 0x000fea0000000200 */
[C---:B------:R-:W-:Y:S01]  /*4780*/  HMMA.16816.F32 R56, R24.reuse, R44, R12 ;  /* 0x0000002c1838723c */ /* 0x040fe2000000180c */
[----:B------:R-:W2:Y:S05]  /*4790*/  LDSM.16.M88.4 R12, [R221+0x4000] ;  /* 0x00400000dd0c783b */ /* 0x000eaa0000000200 */
[----:B------:R-:W-:Y:S01]  /*47a0*/  HMMA.16816.F32 R44, R24, R46, R40 ;  /* 0x0000002e182c723c */ /* 0x000fe20000001828 */
[----:B------:R-:W4:Y:S01]  /*47b0*/  LDSM.16.M88.4 R40, [R219+0x1800] ;  /* 0x00180000db28783b */ /* 0x000f220000000200 */
[----:B------:R-:W-:-:S04]  /*47c0*/  DEPBAR.LE SB0, 0x0 ;  /* 0x000080000000791a */ /* 0x000fc80000000000 */
[C---:B------:R-:W-:Y:S06]  /*47d0*/  HMMA.16816.F32 R60, R24.reuse, R48, R80 ;  /* 0x00000030183c723c */ /* 0x040fec0000001850 */
[----:B------:R-:W-:Y:S06]  /*47e0*/  HMMA.16816.F32 R48, R24, R50, R52 ;  /* 0x000000321830723c */ /* 0x000fec0000001834 */
[C---:B-1----:R-:W-:Y:S06]  /*47f0*/  HMMA.16816.F32 R24, R20.reuse, R36, R76 ;  /* 0x000000241418723c */ /* 0x042fec000000184c */
[C---:B------:R-:W-:Y:S06]  /*4800*/  HMMA.16816.F32 R64, R20.reuse, R38, R64 ;  /* 0x000000261440723c */ /* 0x040fec0000001840 */
[C---:B------:R-:W-:Y:S06]  /*4810*/  HMMA.16816.F32 R72, R20.reuse, R32, R72 ;  /* 0x000000201448723c */ /* 0x040fec0000001848 */
[----:B------:R-:W-:Y:S06]  /*4820*/  HMMA.16816.F32 R52, R20, R34, R68 ;  /* 0x000000221434723c */ /* 0x000fec0000001844 */
[C---:B---3--:R-:W-:Y:S06]  /*4830*/  HMMA.16816.F32 R20, R16.reuse, R36, R56 ;  /* 0x000000241014723c */ /* 0x048fec0000001838 */
[C---:B------:R-:W-:Y:S06]  /*4840*/  HMMA.16816.F32 R36, R16.reuse, R38, R44 ;  /* 0x000000261024723c */ /* 0x040fec000000182c */
[C---:B------:R-:W-:Y:S06]  /*4850*/  HMMA.16816.F32 R44, R16.reuse, R32, R60 ;  /* 0x00000020102c723c */ /* 0x040fec000000183c */
[----:B------:R-:W-:Y:S06]  /*4860*/  HMMA.16816.F32 R48, R16, R34, R48 ;  /* 0x000000221030723c */ /* 0x000fec0000001830 */
[-C--:B--2---:R-:W-:Y:S06]  /*4870*/  HMMA.16816.F32 R20, R12, R28.reuse, R20 ;  /* 0x0000001c0c14723c */ /* 0x084fec0000001814 */
[C---:B------:R-:W-:Y:S06]  /*4880*/  HMMA.16816.F32 R32, R8.reuse, R28, R24 ;  /* 0x0000001c0820723c */ /* 0x040fec0000001818 */
[C---:B------:R-:W-:Y:S06]  /*4890*/  HMMA.16816.F32 R24, R8.reuse, R30, R64 ;  /* 0x0000001e0818723c */ /* 0x040fec0000001840 */
[C---:B----4-:R-:W-:Y:S06]  /*48a0*/  HMMA.16816.F32 R56, R8.reuse, R40, R72 ;  /* 0x000000280838723c */ /* 0x050fec0000001848 */
[----:B------:R-:W-:Y:S01]  /*48b0*/  HMMA.16816.F32 R52, R8, R42, R52 ;  /* 0x0000002a0834723c */ /* 0x000fe20000001834 */
[----:B------:R-:W-:-:S05]  /*48c0*/  FMUL.FTZ R23, R23, UR23 ;  /* 0x0000001717177c20 */ /* 0x000fca0008410000 */
[C---:B------:R-:W-:Y:S01]  /*48d0*/  HMMA.16816.F32 R8, R12.reuse, R30, R36 ;  /* 0x0000001e0c08723c */ /* 0x040fe20000001824 */
[----:B------:R-:W-:Y:S01]  /*48e0*/  FMUL.FTZ R34, R34, UR23 ;  /* 0x0000001722227c20 */ /* 0x000fe20008410000 */
[----:B------:R-:W-:Y:S01]  /*48f0*/  FMUL.FTZ R32, R32, UR23 ;  /* 0x0000001720207c20 */ /* 0x000fe20008410000 */
[----:B------:R-:W-:Y:S01]  /*4900*/  FMUL.FTZ R35, R35, UR23 ;  /* 0x0000001723237c20 */ /* 0x000fe20008410000 */
[----:B------:R-:W-:Y:S02]  /*4910*/  FMUL.FTZ R33, R33, UR23 ;  /* 0x0000001721217c20 */ /* 0x000fe40008410000 */
[C---:B------:R-:W-:Y:S01]  /*4920*/  HMMA.16816.F32 R16, R12.reuse, R40, R44 ;  /* 0x000000280c10723c */ /* 0x040fe2000000182c */
        /* <DEDUP_REMOVED lines=9> */
[----:B------:R-:W-:-:S02]  /*49c0*/  FMUL.FTZ R59, R59, UR23 ;  /* 0x000000173b3b7c20 */ /* 0x000fc40008410000 */
[----:B------:R-:W-:Y:S01]  /*49d0*/  FMUL.FTZ R54, R54, UR23 ;  /* 0x0000001736367c20 */ /* 0x000fe20008410000 */
[----:B------:R-:W-:Y:S01]  /*49e0*/  FMUL.FTZ R12, R20, UR23 ;  /* 0x00000017140c7c20 */ /* 0x000fe20008410000 */
[C-C-:B------:R-:W-:Y:S01]  /*49f0*/  IADD3 R13, R7.reuse, 0x40, R5.reuse ;  /* 0x00000040070d7810 */ /* 0x140fe20007ffe005 */
[----:B------:R-:W-:Y:S01]  /*4a00*/  FMUL.FTZ R14, R22, UR23 ;  /* 0x00000017160e7c20 */ /* 0x000fe20008410000 */
[----:B------:R-:W-:Y:S01]  /*4a10*/  MUFU.TANH R20, R32 ;  /* 0x0000002000147308 */ /* 0x000fe20000002400 */
[----:B------:R-:W-:Y:S01]  /*4a20*/  FMUL.FTZ R52, R52, UR23 ;  /* 0x0000001734347c20 */ /* 0x000fe20008410000 */
[----:B------:R-:W-:Y:S01]  /*4a30*/  FMUL.FTZ R27, R10, UR23 ;  /* 0x000000170a1b7c20 */ /* 0x000fe20008410000 */
[----:B------:R-:W-:Y:S01]  /*4a40*/  IADD3 R10, R7, 0x8, R5 ;  /* 0x00000008070a7810 */ /* 0x000fe20007ffe005 */
[----:B------:R-:W-:Y:S01]  /*4a50*/  FMUL.FTZ R25, R8, UR23 ;  /* 0x0000001708197c20 */ /* 0x000fe20008410000 */
[--C-:B------:R-:W-:Y:S02]  /*4a60*/  IMAD.IADD R8, R229, 0x1, -R3.reuse ;  /* 0x00000001e5087824 */ /* 0x100fe400078e0a03 */
[----:B------:R-:W-:Y:S01]  /*4a70*/  FMUL.FTZ R26, R9, UR23 ;  /* 0x00000017091a7c20 */ /* 0x000fe20008410000 */
[----:B------:R-:W-:Y:S01]  /*4a80*/  IMAD.IADD R9, R235, 0x1, -R3 ;  /* 0x00000001eb097824 */ /* 0x000fe200078e0a03 */
[----:B------:R1:W2:Y:S01]  /*4a90*/  MUFU.TANH R15, R12 ;  /* 0x0000000c000f7308 */ /* 0x0002a20000002400 */
[----:B------:R-:W-:Y:S01]  /*4aa0*/  FMUL.FTZ R29, R11, UR23 ;  /* 0x000000170b1d7c20 */ /* 0x000fe20008410000 */
[----:B------:R-:W-:Y:S01]  /*4ab0*/  FMUL.FTZ R37, R18, UR23 ;  /* 0x0000001712257c20 */ /* 0x000fe20008410000 */
[----:B------:R-:W-:Y:S01]  /*4ac0*/  FMUL.FTZ R40, R19, UR23 ;  /* 0x0000001713287c20 */ /* 0x000fe20008410000 */
[----:B------:R-:W-:Y:S01]  /*4ad0*/  IABS R9, R9 ;  /* 0x0000000900097213 */ /* 0x000fe20000000000 */
[----:B------:R-:W-:Y:S01]  /*4ae0*/  FMUL.FTZ R36, R16, UR23 ;  /* 0x0000001710247c20 */ /* 0x000fe20008410000 */
[----:B------:R-:W-:Y:S01]  /*4af0*/  VIMNMX R238, R10, UR25, PT ;  /* 0x000000190aee7c48 */ /* 0x000fe2000bfe0100 */
[----:B------:R-:W-:Y:S01]  /*4b00*/  FMUL.FTZ R39, R17, UR23 ;  /* 0x0000001711277c20 */ /* 0x000fe20008410000 */
[----:B------:R-:W3:Y:S01]  /*4b10*/  MUFU.TANH R14, R14 ;  /* 0x0000000e000e7308 */ /* 0x000ee20000002400 */
[----:B------:R-:W-:Y:S01]  /*4b20*/  VIMNMX R237, R13, UR25, PT ;  /* 0x000000190ded7c48 */ /* 0x000fe2000bfe0100 */
[----:B------:R-:W-:Y:S01]  /*4b30*/  FMUL.FTZ R48, R48, UR23 ;  /* 0x0000001730307c20 */ /* 0x000fe20008410000 */
[----:B------:R-:W-:Y:S01]  /*4b40*/  ISETP.GE.AND P1, PT, R3, R238, PT ;  /* 0x000000ee0300720c */ /* 0x000fe20003f26270 */
[----:B------:R-:W-:Y:S01]  /*4b50*/  FMUL.FTZ R50, R50, UR23 ;  /* 0x0000001732327c20 */ /* 0x000fe20008410000 */
[----:B------:R-:W-:Y:S01]  /*4b60*/  FMUL.FTZ R53, R53, UR23 ;  /* 0x0000001735357c20 */ /* 0x000fe20008410000 */
[----:B------:R-:W-:Y:S01]  /*4b70*/  FMUL.FTZ R55, R55, UR23 ;  /* 0x0000001737377c20 */ /* 0x000fe20008410000 */
[----:B------:R-:W-:Y:S01]  /*4b80*/  ISETP.LT.OR P1, PT, R3, R232, P1 ;  /* 0x000000e80300720c */ /* 0x000fe20000f21670 */
[----:B------:R-:W4:Y:S01]  /*4b90*/  MUFU.TANH R11, R34 ;  /* 0x00000022000b7308 */ /* 0x000f220000002400 */
[----:B-1----:R-:W-:Y:S01]  /*4ba0*/  IADD3 R12, R7, 0x48, R5 ;  /* 0x00000048070c7810 */ /* 0x002fe20007ffe005 */
[----:B------:R-:W-:-:S02]  /*4bb0*/  IMAD.IADD R5, R228, 0x1, -R3 ;  /* 0x00000001e4057824 */ /* 0x000fc400078e0a03 */
[----:B------:R-:W-:Y:S01]  /*4bc0*/  FMUL.FTZ R49, R49, UR23 ;  /* 0x0000001731317c20 */ /* 0x000fe20008410000 */
[----:B------:R-:W-:Y:S01]  /*4bd0*/  FMUL.FTZ R51, R51, UR23 ;  /* 0x0000001733337c20 */ /* 0x000fe20008410000 */
[----:B------:R-:W-:Y:S02]  /*4be0*/  VIMNMX R236, R12, UR25, PT ;  /* 0x000000190cec7c48 */ /* 0x000fe4000bfe0100 */
[----:B------:R-:W-:Y:S01]  /*4bf0*/  IABS R6, R5 ;  /* 0x0000000500067213 */ /* 0x000fe20000000000 */
[----:B------:R-:W-:Y:S01]  /*4c00*/  IMAD.IADD R5, R234, 0x1, -R3 ;  /* 0x00000001ea057824 */ /* 0x000fe200078e0a03 */
[----:B------:R-:W1:Y:S03]  /*4c10*/  MUFU.TANH R16, R24 ;  /* 0x0000001800107308 */ /* 0x000e660000002400 */
[----:B------:R-:W-:Y:S01]  /*4c20*/  IMAD.MOV.U32 R7, RZ, RZ, R6 ;  /* 0x000000ffff077224 */ /* 0x000fe200078e0006 */
[----:B------:R-:W-:-:S02]  /*4c30*/  IABS R6, R8 ;  /* 0x0000000800067213 */ /* 0x000fc40000000000 */
[----:B------:R-:W-:Y:S02]  /*4c40*/  IABS R5, R5 ;  /* 0x0000000500057213 */ /* 0x000fe40000000000 */
[----:B------:R-:W-:Y:S01]  /*4c50*/  I2FP.F32.S32 R8, R7 ;  /* 0x0000000700087245 */ /* 0x000fe20000201400 */
[----:B------:R-:W-:Y:S01]  /*4c60*/  IMAD.MOV.U32 R7, RZ, RZ, R6 ;  /* 0x000000ffff077224 */ /* 0x000fe200078e0006 */
[----:B------:R-:W-:Y:S01]  /*4c70*/  I2FP.F32.S32 R6, R5 ;  /* 0x0000000500067245 */ /* 0x000fe20000201400 */
[----:B------:R-:W-:Y:S01]  /*4c80*/  IMAD.MOV.U32 R5, RZ, RZ, R9 ;  /* 0x000000ffff057224 */ /* 0x000fe200078e0009 */
[----:B------:R-:W5:Y:S01]  /*4c90*/  MUFU.TANH R22, R33 ;  /* 0x0000002100167308 */ /* 0x000f620000002400 */
[----:B--2---:R-:W-:Y:S01]  /*4ca0*/  FFMA.FTZ R21, R8, -UR19, R15 ;  /* 0x8000001308157c23 */ /* 0x004fe2000801000f */
[----:B------:R-:W-:Y:S01]  /*4cb0*/  I2FP.F32.S32 R8, R7 ;  /* 0x0000000700087245 */ /* 0x000fe20000201400 */
[----:B---3--:R-:W-:Y:S01]  /*4cc0*/  FFMA.FTZ R19, R6, -UR19, R14 ;  /* 0x8000001306137c23 */ /* 0x008fe2000801000e */
[----:B------:R-:W-:Y:S01]  /*4cd0*/  I2FP.F32.S32 R7, R5 ;  /* 0x0000000500077245 */ /* 0x000fe20000201400 */
[----:B------:R-:W-:Y:S01]  /*4ce0*/  VIADD R5, R3, 0x1 ;  /* 0x0000000103057836 */ /* 0x000fe20000000000 */
[----:B------:R-:W-:Y:S01]  /*4cf0*/  FSEL R46, R21, -INF , !P3 ;  /* 0xff800000152e7808 */ /* 0x000fe20005800000 */
[----:B------:R-:W-:-:S02]  /*4d00*/  VIADD R6, R3, 0x8 ;  /* 0x0000000803067836 */ /* 0x000fc40000000000 */
[----:B------:R-:W-:Y:S01]  /*4d10*/  FFMA.FTZ R20, R8, -UR19, R20 ;  /* 0x8000001308147c23 */ /* 0x000fe20008010014 */
[----:B----4-:R-:W-:Y:S01]  /*4d20*/  FFMA.FTZ R18, R7, -UR19, R11 ;  /* 0x8000001307127c23 */ /* 0x010fe2000801000b */
[C-C-:B------:R-:W-:Y:S01]  /*4d30*/  IMAD.IADD R7, R228.reuse, 0x1, -R5.reuse ;  /* 0x00000001e4077824 */ /* 0x140fe200078e0a05 */
[C---:B------:R-:W-:Y:S01]  /*4d40*/  ISETP.GE.AND P0, PT, R5.reuse, R239, PT ;  /* 0x000000ef0500720c */ /* 0x040fe20003f06270 */
[----:B------:R-:W-:Y:S01]  /*4d50*/  IMAD.IADD R8, R228, 0x1, -R6 ;  /* 0x00000001e4087824 */ /* 0x000fe200078e0a06 */
[----:B------:R-:W-:Y:S01]  /*4d60*/  ISETP.GE.AND P4, PT, R5, R238, PT ;  /* 0x000000ee0500720c */ /* 0x000fe20003f86270 */
[--C-:B------:R-:W-:Y:S01]  /*4d70*/  IMAD.IADD R9, R234, 0x1, -R5.reuse ;  /* 0x00000001ea097824 */ /* 0x100fe200078e0a05 */
[----:B------:R-:W-:Y:S01]  /*4d80*/  IABS R7, R7 ;  /* 0x0000000700077213 */ /* 0x000fe20000000000 */
[--C-:B------:R-:W-:Y:S01]  /*4d90*/  IMAD.IADD R11, R229, 0x1, -R5.reuse ;  /* 0x00000001e50b7824 */ /* 0x100fe200078e0a05 */
[----:B------:R-:W-:Y:S01]  /*4da0*/  ISETP.GE.AND P2, PT, R5, R237, PT ;  /* 0x000000ed0500720c */ /* 0x000fe20003f46270 */
[----:B------:R-:W-:Y:S01]  /*4db0*/  IMAD.IADD R10, R235, 0x1, -R5 ;  /* 0x00000001eb0a7824 */ /* 0x000fe200078e0a05 */
[C---:B------:R-:W-:Y:S01]  /*4dc0*/  ISETP.GE.AND P6, PT, R5.reuse, R236, PT ;  /* 0x000000ec0500720c */ /* 0x040fe20003fc6270 */
[----:B------:R-:W2:Y:S01]  /*4dd0*/  MUFU.TANH R15, R35 ;  /* 0x00000023000f7308 */ /* 0x000ea20000002400 */
[----:B------:R-:W-:Y:S01]  /*4de0*/  IABS R12, R8 ;  /* 0x00000008000c7213 */ /* 0x000fe20000000000 */
[----:B------:R-:W-:Y:S01]  /*4df0*/  IMAD.MOV.U32 R8, RZ, RZ, R7 ;  /* 0x000000ffff087224 */ /* 0x000fe200078e0007 */
[----:B------:R-:W-:-:S02]  /*4e00*/  ISETP.LT.OR P0, PT, R5, R233, P0 ;  /* 0x000000e90500720c */ /* 0x000fc40000701670 */
[C---:B------:R-:W-:Y:S02]  /*4e10*/  ISETP.LT.OR P4, PT, R5.reuse, R232, P4 ;  /* 0x000000e80500720c */ /* 0x040fe40002781670 */
[C---:B------:R-:W-:Y:S01]  /*4e20*/  ISETP.LT.OR P2, PT, R5.reuse, R231, P2 ;  /* 0x000000e70500720c */ /* 0x040fe20001741670 */
[----:B------:R-:W3:Y:S01]  /*4e30*/  MUFU.TANH R14, R25 ;  /* 0x00000019000e7308 */ /* 0x000ee20000002400 */
[----:B------:R-:W-:Y:S01]  /*4e40*/  BAR.SYNC.DEFER_BLOCKING 0x0 ;  /* 0x0000000000007b1d */ /* 0x000fe20000010000 */
[----:B------:R-:W-:Y:S02]  /*4e50*/  ISETP.LT.OR P6, PT, R5, R230, P6 ;  /* 0x000000e60500720c */ /* 0x000fe400037c1670 */
[----:B------:R-:W-:Y:S02]  /*4e60*/  IABS R7, R9 ;  /* 0x0000000900077213 */ /* 0x000fe40000000000 */
[----:B------:R-:W-:Y:S02]  /*4e70*/  IABS R5, R11 ;  /* 0x0000000b00057213 */ /* 0x000fe40000000000 */
[----:B------:R-:W-:Y:S01]  /*4e80*/  IABS R9, R10 ;  /* 0x0000000a00097213 */ /* 0x000fe20000000000 */
[----:B------:R-:W4:Y:S01]  /*4e90*/  MUFU.TANH R17, R23 ;  /* 0x0000001700117308 */ /* 0x000f220000002400 */
[----:B------:R-:W-:Y:S01]  /*4ea0*/  I2FP.F32.S32 R11, R8 ;  /* 0x00000008000b7245 */ /* 0x000fe20000201400 */
[----:B------:R-:W-:Y:S01]  /*4eb0*/  IMAD.MOV.U32 R8, RZ, RZ, R7 ;  /* 0x000000ffff087224 */ /* 0x000fe200078e0007 */
[----:B------:R-:W-:Y:S01]  /*4ec0*/  FSEL R119, R19, -INF , !P1 ;  /* 0xff80000013777808 */ /* 0x000fe20004800000 */
[----:B------:R-:W-:Y:S01]  /*4ed0*/  IMAD.MOV.U32 R7, RZ, RZ, R5 ;  /* 0x000000ffff077224 */ /* 0x000fe200078e0005 */
[----:B------:R-:W-:Y:S01]  /*4ee0*/  ISETP.GE.AND P3, PT, R3, R237, PT ;  /* 0x000000ed0300720c */ /* 0x000fe20003f66270 */
[----:B------:R-:W-:Y:S01]  /*4ef0*/  IMAD.MOV.U32 R5, RZ, RZ, R9 ;  /* 0x000000ffff057224 */ /* 0x000fe200078e0009 */
[----:B------:R-:W-:Y:S01]  /*4f00*/  I2FP.F32.S32 R10, R8 ;  /* 0x00000008000a7245 */ /* 0x000fe20000201400 */
[----:B-1----:R-:W-:Y:S01]  /*4f10*/  FFMA.FTZ R13, R11, -UR19, R16 ;  /* 0x800000130b0d7c23 */ /* 0x002fe20008010010 */
[----:B------:R-:W-:Y:S01]  /*4f20*/  I2FP.F32.S32 R9, R7 ;  /* 0x0000000700097245 */ /* 0x000fe20000201400 */
[----:B------:R-:W-:Y:S01]  /*4f30*/  MUFU.TANH R23, R26 ;  /* 0x0000001a00177308 */ /* 0x000fe20000002400 */
[----:B------:R-:W-:Y:S01]  /*4f40*/  I2FP.F32.S32 R7, R5 ;  /* 0x0000000500077245 */ /* 0x000fe20000201400 */
[----:B------:R-:W-:Y:S01]  /*4f50*/  VIADD R5, R3, 0x9 ;  /* 0x0000000903057836 */ /* 0x000fe20000000000 */
[----:B------:R-:W-:Y:S01]  /*4f60*/  I2FP.F32.S32 R8, R12 ;  /* 0x0000000c00087245 */ /* 0x000fe20000201400 */
[----:B-----5:R-:W-:Y:S01]  /*4f70*/  FFMA.FTZ R16, R9, -UR19, R22 ;  /* 0x8000001309107c23 */ /* 0x020fe20008010016 */
[----:B------:R-:W-:Y:S01]  /*4f80*/  ISETP.GE.AND P1, PT, R3, R236, PT ;  /* 0x000000ec0300720c */ /* 0x000fe20003f26270 */
[----:B--2---:R-:W-:Y:S01]  /*4f90*/  FFMA.FTZ R15, R7, -UR19, R15 ;  /* 0x80000013070f7c23 */ /* 0x004fe2000801000f */
[----:B------:R-:W-:-:S02]  /*4fa0*/  IMAD.IADD R7, R234, 0x1, -R6 ;  /* 0x00000001ea077824 */ /* 0x000fc400078e0a06 */
[----:B---3--:R-:W-:Y:S01]  /*4fb0*/  FFMA.FTZ R14, R8, -UR19, R14 ;  /* 0x80000013080e7c23 */ /* 0x008fe2000801000e */
[----:B------:R1:W2:Y:S01]  /*4fc0*/  MUFU.TANH R22, R27 ;  /* 0x0000001b00167308 */ /* 0x0002a20000002400 */
[----:B------:R-:W-:Y:S01]  /*4fd0*/  IMAD.IADD R8, R229, 0x1, -R6 ;  /* 0x00000001e5087824 */ /* 0x000fe200078e0a06 */
[C---:B------:R-:W-:Y:S01]  /*4fe0*/  ISETP.LT.OR P3, PT, R3.reuse, R231, P3 ;  /* 0x000000e70300720c */ /* 0x040fe20001f61670 */
[----:B----4-:R-:W-:Y:S01]  /*4ff0*/  FFMA.FTZ R17, R10, -UR19, R17 ;  /* 0x800000130a117c23 */ /* 0x010fe20008010011 */
[----:B------:R-:W-:Y:S01]  /*5000*/  IABS R7, R7 ;  /* 0x0000000700077213 */ /* 0x000fe20000000000 */
[--C-:B------:R-:W-:Y:S01]  /*5010*/  IMAD.IADD R11, R228, 0x1, -R5.reuse ;  /* 0x00000001e40b7824 */ /* 0x100fe200078e0a05 */
[----:B------:R-:W-:Y:S01]  /*5020*/  ISETP.LT.OR P1, PT, R3, R230, P1 ;  /* 0x000000e60300720c */ /* 0x000fe20000f21670 */
[----:B------:R-:W-:Y:S01]  /*5030*/  IMAD.IADD R10, R234, 0x1, -R5 ;  /* 0x00000001ea0a7824 */ /* 0x000fe200078e0a05 */
[----:B------:R-:W-:Y:S01]  /*5040*/  IABS R8, R8 ;  /* 0x0000000800087213 */ /* 0x000fe20000000000 */
[----:B------:R3:W4:Y:S01]  /*5050*/  MUFU.TANH R12, R28 ;  /* 0x0000001c000c7308 */ /* 0x0007220000002400 */
[----:B------:R-:W-:Y:S01]  /*5060*/  IMAD.MOV.U32 R9, RZ, RZ, R7 ;  /* 0x000000ffff097224 */ /* 0x000fe200078e0007 */
[----:B------:R-:W-:-:S02]  /*5070*/  FSEL R68, R13, -INF , !P0 ;  /* 0xff8000000d447808 */ /* 0x000fc40004000000 */
[C---:B------:R-:W-:Y:S01]  /*5080*/  ISETP.GE.AND P5, PT, R6.reuse, R239, PT ;  /* 0x000000ef0600720c */ /* 0x040fe20003fa6270 */
[----:B------:R-:W-:Y:S01]  /*5090*/  IMAD.MOV.U32 R7, RZ, RZ, R8 ;  /* 0x000000ffff077224 */ /* 0x000fe200078e0008 */
[----:B------:R-:W-:Y:S02]  /*50a0*/  ISETP.GE.AND P0, PT, R6, R236, PT ;  /* 0x000000ec0600720c */ /* 0x000fe40003f06270 */
[----:B-1----:R-:W-:Y:S01]  /*50b0*/  FSEL R27, R20, -INF , !P3 ;  /* 0xff800000141b7808 */ /* 0x002fe20005800000 */
[----:B------:R-:W-:Y:S01]  /*50c0*/  MUFU.TANH R13, R29 ;  /* 0x0000001d000d7308 */ /* 0x000fe20000002400 */
[C---:B------:R-:W-:Y:S02]  /*50d0*/  ISETP.GE.AND P3, PT, R6.reuse, R238, PT ;  /* 0x000000ee0600720c */ /* 0x040fe40003f66270 */
[C---:B------:R-:W-:Y:S02]  /*50e0*/  ISETP.LT.OR P5, PT, R6.reuse, R233, P5 ;  /* 0x000000e90600720c */ /* 0x040fe40002fa1670 */
[----:B------:R-:W-:-:S02]  /*50f0*/  ISETP.LT.OR P3, PT, R6, R232, P3 ;  /* 0x000000e80600720c */ /* 0x000fc40001f61670 */
[----:B------:R-:W-:Y:S01]  /*5100*/  ISETP.LT.OR P0, PT, R6, R230, P0 ;  /* 0x000000e60600720c */ /* 0x000fe20000701670 */
[----:B------:R-:W1:Y:S01]  /*5110*/  MUFU.TANH R20, R30 ;  /* 0x0000001e00147308 */ /* 0x000e620000002400 */
[----:B---3--:R-:W-:Y:S02]  /*5120*/  FSEL R28, R18, -INF , !P1 ;  /* 0xff800000121c7808 */ /* 0x008fe40004800000 */
[C---:B------:R-:W-:Y:S02]  /*5130*/  ISETP.GE.AND P1, PT, R6.reuse, R237, PT ;  /* 0x000000ed0600720c */ /* 0x040fe40003f26270 */
[----:B------:R-:W-:Y:S02]  /*5140*/  I2FP.F32.S32 R8, R9 ;  /* 0x0000000900087245 */ /* 0x000fe40000201400 */
[----:B------:R-:W-:Y:S01]  /*5150*/  ISETP.LT.OR P1, PT, R6, R231, P1 ;  /* 0x000000e70600720c */ /* 0x000fe20000f21670 */
[----:B------:R-:W-:Y:S01]  /*5160*/  IMAD.IADD R6, R235, 0x1, -R6 ;  /* 0x00000001eb067824 */ /* 0x000fe200078e0a06 */
[----:B------:R-:W-:Y:S01]  /*5170*/  IABS R11, R11 ;  /* 0x0000000b000b7213 */ /* 0x000fe20000000000 */
[----:B--2---:R-:W-:Y:S01]  /*5180*/  FFMA.FTZ R19, R8, -UR19, R22 ;  /* 0x8000001308137c23 */ /* 0x004fe20008010016 */
[----:B------:R-:W-:Y:S01]  /*5190*/  IABS R9, R10 ;  /* 0x0000000a00097213 */ /* 0x000fe20000000000 */
[----:B------:R-:W2:Y:S01]  /*51a0*/  MUFU.TANH R21, R31 ;  /* 0x0000001f00157308 */ /* 0x000ea20000002400 */
[----:B------:R-:W-:Y:S01]  /*51b0*/  I2FP.F32.S32 R10, R7 ;  /* 0x00000007000a7245 */ /* 0x000fe20000201400 */
[----:B------:R-:W-:Y:S01]  /*51c0*/  IMAD.MOV.U32 R8, RZ, RZ, R11 ;  /* 0x000000ffff087224 */ /* 0x000fe200078e000b */
[----:B------:R-:W-:Y:S01]  /*51d0*/  IABS R6, R6 ;  /* 0x0000000600067213 */ /* 0x000fe20000000000 */
[----:B------:R-:W-:Y:S01]  /*51e0*/  IMAD.MOV.U32 R7, RZ, RZ, R9 ;  /* 0x000000ffff077224 */ /* 0x000fe200078e0009 */
[----:B------:R-:W-:Y:S01]  /*51f0*/  FSEL R103, R17, -INF , !P4 ;  /* 0xff80000011677808 */ /* 0x000fe20006000000 */
[----:B----4-:R-:W-:Y:S01]  /*5200*/  FFMA.FTZ R18, R10, -UR19, R12 ;  /* 0x800000130a127c23 */ /* 0x010fe2000801000c */
[----:B------:R-:W-:Y:S01]  /*5210*/  I2FP.F32.S32 R9, R6 ;  /* 0x0000000600097245 */ /* 0x000fe20000201400 */
[----:B------:R-:W3:Y:S01]  /*5220*/  MUFU.TANH R17, R38 ;  /* 0x0000002600117308 */ /* 0x000ee20000002400 */
[----:B------:R-:W-:-:S02]  /*5230*/  I2FP.F32.S32 R8, R8 ;  /* 0x0000000800087245 */ /* 0x000fc40000201400 */
[----:B------:R-:W-:Y:S01]  /*5240*/  I2FP.F32.S32 R6, R7 ;  /* 0x0000000700067245 */ /* 0x000fe20000201400 */
[----:B------:R-:W-:Y:S01]  /*5250*/  VIADD R7, R3, 0x10 ;  /* 0x0000001003077836 */ /* 0x000fe20000000000 */
[----:B------:R-:W-:Y:S01]  /*5260*/  FSEL R25, R16, -INF , !P2 ;  /* 0xff80000010197808 */ /* 0x000fe20005000000 */
[----:B-1----:R-:W-:Y:S01]  /*5270*/  FFMA.FTZ R12, R9, -UR19, R20 ;  /* 0x80000013090c7c23 */ /* 0x002fe20008010014 */
[----:B------:R-:W-:Y:S01]  /*5280*/  FSEL R26, R15, -INF , !P6 ;  /* 0xff8000000f1a7808 */ /* 0x000fe20007000000 */
[----:B------:R-:W-:Y:S01]  /*5290*/  FFMA.FTZ R11, R8, -UR19, R23 ;  /* 0x80000013080b7c23 */ /* 0x000fe20008010017 */
[----:B------:R-:W-:Y:S01]  /*52a0*/  FSEL R69, R14, -INF , !P5 ;  /* 0xff8000000e457808 */ /* 0x000fe20006800000 */
[----:B------:R-:W-:Y:S01]  /*52b0*/  FFMA.FTZ R20, R6, -UR19, R13 ;  /* 0x8000001306147c23 */ /* 0x000fe2000801000d */
[C---:B------:R-:W-:Y:S01]  /*52c0*/  ISETP.GE.AND P4, PT, R5.reuse, R239, PT ;  /* 0x000000ef0500720c */ /* 0x040fe20003f86270 */
[----:B------:R-:W-:Y:S01]  /*52d0*/  IMAD.IADD R8, R228, 0x1, -R7 ;  /* 0x00000001e4087824 */ /* 0x000fe200078e0a07 */
[----:B------:R-:W-:Y:S01]  /*52e0*/  ISETP.GE.AND P2, PT, R5, R238, PT ;  /* 0x000000ee0500720c */ /* 0x000fe20003f46270 */
[----:B------:R-:W-:Y:S01]  /*52f0*/  IMAD.IADD R6, R229, 0x1, -R5 ;  /* 0x00000001e5067824 */ /* 0x000fe200078e0a05 */
[C---:B------:R-:W-:Y:S01]  /*5300*/  ISETP.GE.AND P6, PT, R5.reuse, R237, PT ;  /* 0x000000ed0500720c */ /* 0x040fe20003fc6270 */
[----:B------:R-:W-:Y:S01]  /*5310*/  IMAD.IADD R10, R234, 0x1, -R7 ;  /* 0x00000001ea0a7824 */ /* 0x000fe200078e0a07 */
[C---:B------:R-:W-:Y:S01]  /*5320*/  ISETP.GE.AND P5, PT, R5.reuse, R236, PT ;  /* 0x000000ec0500720c */ /* 0x040fe20003fa6270 */
[----:B------:R-:W1:Y:S01]  /*5330*/  MUFU.TANH R15, R37 ;  /* 0x00000025000f7308 */ /* 0x000e620000002400 */
[----:B------:R-:W-:-:S02]  /*5340*/  ISETP.LT.OR P4, PT, R5, R233, P4 ;  /* 0x000000e90500720c */ /* 0x000fc40002781670 */
[C---:B------:R-:W-:Y:S02]  /*5350*/  ISETP.LT.OR P2, PT, R5.reuse, R232, P2 ;  /* 0x000000e80500720c */ /* 0x040fe40001741670 */
[C---:B------:R-:W-:Y:S02]  /*5360*/  ISETP.LT.OR P6, PT, R5.reuse, R231, P6 ;  /* 0x000000e70500720c */ /* 0x040fe400037c1670 */
[----:B------:R-:W-:Y:S01]  /*5370*/  ISETP.LT.OR P5, PT, R5, R230, P5 ;  /* 0x000000e60500720c */ /* 0x000fe20002fa1670 */
[----:B------:R-:W-:Y:S01]  /*5380*/  IMAD.IADD R5, R235, 0x1, -R5 ;  /* 0x00000001eb057824 */ /* 0x000fe200078e0a05 */
[----:B------:R-:W-:Y:S01]  /*5390*/  IABS R8, R8 ;  /* 0x0000000800087213 */ /* 0x000fe20000000000 */
[----:B------:R-:W4:Y:S01]  /*53a0*/  MUFU.TANH R13, R36 ;  /* 0x00000024000d7308 */ /* 0x000f220000002400 */
[----:B------:R-:W-:Y:S02]  /*53b0*/  IABS R9, R6 ;  /* 0x0000000600097213 */ /* 0x000fe40000000000 */
[----:B------:R-:W-:-:S02]  /*53c0*/  IABS R5, R5 ;  /* 0x0000000500057213 */ /* 0x000fc40000000000 */
[----:B------:R-:W-:Y:S01]  /*53d0*/  IABS R6, R10 ;  /* 0x0000000a00067213 */ /* 0x000fe20000000000 */
[----:B------:R-:W-:Y:S01]  /*53e0*/  IMAD.MOV.U32 R10, RZ, RZ, R8 ;  /* 0x000000ffff0a7224 */ /* 0x000fe200078e0008 */
[----:B------:R-:W-:Y:S01]  /*53f0*/  FSEL R24, R12, -INF , !P0 ;  /* 0xff8000000c187808 */ /* 0x000fe20004000000 */
[----:B------:R-:W-:Y:S01]  /*5400*/  IMAD.MOV.U32 R8, RZ, RZ, R5 ;  /* 0x000000ffff087224 */ /* 0x000fe200078e0005 */
[----:B------:R-:W5:Y:S01]  /*5410*/  MUFU.TANH R12, R56 ;  /* 0x00000038000c7308 */ /* 0x000f620000002400 */
[----:B------:R-:W-:Y:S01]  /*5420*/  IMAD.MOV.U32 R5, RZ, RZ, R6 ;  /* 0x000000ffff057224 */ /* 0x000fe200078e0006 */
[----:B------:R-:W-:Y:S02]  /*5430*/  I2FP.F32.S32 R6, R9 ;  /* 0x0000000900067245 */ /* 0x000fe40000201400 */
[----:B------:R-:W-:Y:S02]  /*5440*/  I2FP.F32.S32 R8, R8 ;  /* 0x0000000800087245 */ /* 0x000fe40000201400 */
[----:B------:R-:W-:Y:S01]  /*5450*/  I2FP.F32.S32 R5, R5 ;  /* 0x0000000500057245 */ /* 0x000fe20000201400 */
[----:B--2---:R-:W-:Y:S01]  /*5460*/  FFMA.FTZ R16, R6, -UR19, R21 ;  /* 0x8000001306107c23 */ /* 0x004fe20008010015 */
[----:B------:R-:W-:-:S02]  /*5470*/  VIADD R6, R3, 0x11 ;  /* 0x0000001103067836 */ /* 0x000fc40000000000 */
[----:B---3--:R-:W-:Y:S01]  /*5480*/  FFMA.FTZ R14, R8, -UR19, R17 ;  /* 0x80000013080e7c23 */ /* 0x008fe20008010011 */
[----:B------:R-:W-:Y:S01]  /*5490*/  FSEL R87, R19, -INF , !P3 ;  /* 0xff80000013577808 */ /* 0x000fe20005800000 */
[----:B-1----:R-:W-:Y:S01]  /*54a0*/  FFMA.FTZ R15, R5, -UR19, R15 ;  /* 0x80000013050f7c23 */ /* 0x002fe2000801000f */
[--C-:B------:R-:W-:Y:S01]  /*54b0*/  IMAD.IADD R9, R228, 0x1, -R6.reuse ;  /* 0x00000001e4097824 */ /* 0x100fe200078e0a06 */
[----:B------:R-:W-:Y:S01]  /*54c0*/  FSEL R23, R18, -INF , !P1 ;  /* 0xff80000012177808 */ /* 0x000fe20004800000 */
[--C-:B------:R-:W-:Y:S01]  /*54d0*/  IMAD.IADD R5, R235, 0x1, -R7.reuse ;  /* 0x00000001eb057824 */ /* 0x100fe200078e0a07 */
[----:B------:R-:W-:Y:S01]  /*54e0*/  FSEL R85, R11, -INF , !P4 ;  /* 0xff8000000b557808 */ /* 0x000fe20006000000 */
[----:B------:R-:W-:Y:S01]  /*54f0*/  IMAD.IADD R8, R229, 0x1, -R7 ;  /* 0x00000001e5087824 */ /* 0x000fe200078e0a07 */
[C---:B------:R-:W-:Y:S01]  /*5500*/  ISETP.GE.AND P3, PT, R7.reuse, R239, PT ;  /* 0x000000ef0700720c */ /* 0x040fe20003f66270 */
[----:B------:R-:W-:Y:S01]  /*5510*/  IMAD.IADD R11, R234, 0x1, -R6 ;  /* 0x00000001ea0b7824 */ /* 0x000fe200078e0a06 */
[C---:B------:R-:W-:Y:S01]  /*5520*/  ISETP.GE.AND P1, PT, R7.reuse, R238, PT ;  /* 0x000000ee0700720c */ /* 0x040fe20003f26270 */
[----:B------:R-:W1:Y:S01]  /*5530*/  MUFU.TANH R17, R58 ;  /* 0x0000003a00117308 */ /* 0x000e620000002400 */
[----:B------:R-:W-:-:S02]  /*5540*/  ISETP.GE.AND P0, PT, R7, R237, PT ;  /* 0x000000ed0700720c */ /* 0x000fc40003f06270 */
[C---:B------:R-:W-:Y:S02]  /*5550*/  ISETP.GE.AND P4, PT, R7.reuse, R236, PT ;  /* 0x000000ec0700720c */ /* 0x040fe40003f86270 */
[----:B------:R-:W-:Y:S02]  /*5560*/  I2FP.F32.S32 R10, R10 ;  /* 0x0000000a000a7245 */ /* 0x000fe40000201400 */
[----:B------:R-:W-:Y:S01]  /*5570*/  IABS R9, R9 ;  /* 0x0000000900097213 */ /* 0x000fe20000000000 */
[----:B------:R-:W-:Y:S01]  /*5580*/  MUFU.TANH R21, R40 ;  /* 0x0000002800157308 */ /* 0x000fe20000002400 */
[C---:B------:R-:W-:Y:S01]  /*5590*/  ISETP.LT.OR P3, PT, R7.reuse, R233, P3 ;  /* 0x000000e90700720c */ /* 0x040fe20001f61670 */
[----:B----4-:R-:W-:Y:S01]  /*55a0*/  FFMA.FTZ R13, R10, -UR19, R13 ;  /* 0x800000130a0d7c23 */ /* 0x010fe2000801000d */
[C---:B------:R-:W-:Y:S01]  /*55b0*/  ISETP.LT.OR P1, PT, R7.reuse, R232, P1 ;  /* 0x000000e80700720c */ /* 0x040fe20000f21670 */
[----:B------:R-:W-:Y:S01]  /*55c0*/  IMAD.MOV.U32 R10, RZ, RZ, R9 ;  /* 0x000000ffff0a7224 */ /* 0x000fe200078e0009 */
[----:B------:R-:W-:-:S02]  /*55d0*/  ISETP.LT.OR P0, PT, R7, R231, P0 ;  /* 0x000000e70700720c */ /* 0x000fc40000701670 */
[----:B------:R-:W-:Y:S01]  /*55e0*/  ISETP.LT.OR P4, PT, R7, R230, P4 ;  /* 0x000000e60700720c */ /* 0x000fe20002781670 */
[----:B------:R-:W2:Y:S01]  /*55f0*/  MUFU.TANH R22, R39 ;  /* 0x0000002700167308 */ /* 0x000ea20000002400 */
[----:B------:R-:W-:Y:S02]  /*5600*/  IABS R5, R5 ;  /* 0x0000000500057213 */ /* 0x000fe40000000000 */
[----:B------:R-:W-:Y:S01]  /*5610*/  IABS R7, R8 ;  /* 0x0000000800077213 */ /* 0x000fe20000000000 */
[----:B------:R-:W-:Y:S01]  /*5620*/  IMAD.IADD R8, R229, 0x1, -R6 ;  /* 0x00000001e5087824 */ /* 0x000fe200078e0a06 */
[----:B------:R-:W-:Y:S01]  /*5630*/  FSEL R84, R20, -INF , !P2 ;  /* 0xff80000014547808 */ /* 0x000fe20005000000 */
[----:B------:R-:W-:Y:S01]  /*5640*/  IMAD.MOV.U32 R9, RZ, RZ, R5 ;  /* 0x000000ffff097224 */ /* 0x000fe200078e0005 */
[----:B------:R-:W-:Y:S01]  /*5650*/  I2FP.F32.S32 R7, R7 ;  /* 0x0000000700077245 */ /* 0x000fe20000201400 */
[----:B------:R-:W3:Y:S01]  /*5660*/  MUFU.TANH R18, R57 ;  /* 0x0000003900127308 */ /* 0x000ee20000002400 */
[----:B------:R-:W-:-:S02]  /*5670*/  IABS R5, R11 ;  /* 0x0000000b00057213 */ /* 0x000fc40000000000 */
[----:B------:R-:W-:Y:S01]  /*5680*/  IABS R8, R8 ;  /* 0x0000000800087213 */ /* 0x000fe20000000000 */
[----:B-----5:R-:W-:Y:S01]  /*5690*/  FFMA.FTZ R12, R7, -UR19, R12 ;  /* 0x80000013070c7c23 */ /* 0x020fe2000801000c */
[----:B------:R-:W-:Y:S01]  /*56a0*/  I2FP.F32.S32 R11, R9 ;  /* 0x00000009000b7245 */ /* 0x000fe20000201400 */
[----:B------:R-:W-:Y:S01]  /*56b0*/  IMAD.MOV.U32 R7, RZ, RZ, R5 ;  /* 0x000000ffff077224 */ /* 0x000fe200078e0005 */
[----:B------:R-:W-:Y:S01]  /*56c0*/  I2FP.F32.S32 R9, R10 ;  /* 0x0000000a00097245 */ /* 0x000fe20000201400 */
[----:B------:R-:W-:Y:S01]  /*56d0*/  IMAD.MOV.U32 R5, RZ, RZ, R8 ;  /* 0x000000ffff057224 */ /* 0x000fe200078e0008 */
[----:B------:R-:W-:Y:S01]  /*56e0*/  ISETP.GE.AND P2, PT, R6, R239, PT ;  /* 0x000000ef0600720c */ /* 0x000fe20003f46270 */
[----:B-1----:R-:W-:Y:S01]  /*56f0*/  FFMA.FTZ R11, R11, -UR19, R17 ;  /* 0x800000130b0b7c23 */ /* 0x002fe20008010011 */
[----:B------:R-:W-:Y:S01]  /*5700*/  I2FP.F32.S32 R8, R7 ;  /* 0x0000000700087245 */ /* 0x000fe20000201400 */
[----:B--2---:R-:W-:Y:S01]  /*5710*/  FFMA.FTZ R9, R9, -UR19, R22 ;  /* 0x8000001309097c23 */ /* 0x004fe20008010016 */
[----:B------:R-:W-:Y:S01]  /*5720*/  I2FP.F32.S32 R7, R5 ;  /* 0x0000000500077245 */ /* 0x000fe20000201400 */
[----:B------:R-:W-:Y:S01]  /*5730*/  VIADD R5, R3, 0x18 ;  /* 0x0000001803057836 */ /* 0x000fe20000000000 */
[----:B------:R-:W-:Y:S01]  /*5740*/  FSEL R20, R16, -INF , !P6 ;  /* 0xff80000010147808 */ /* 0x000fe20007000000 */
[----:B------:R-:W-:Y:S01]  /*5750*/  FFMA.FTZ R17, R8, -UR19, R21 ;  /* 0x8000001308117c23 */ /* 0x000fe20008010015 */
[----:B------:R-:W-:Y:S01]  /*5760*/  FSEL R21, R14, -INF , !P5 ;  /* 0xff8000000e157808 */ /* 0x000fe20006800000 */
[----:B---3--:R-:W-:Y:S01]  /*5770*/  FFMA.FTZ R18, R7, -UR19, R18 ;  /* 0x8000001307127c23 */ /* 0x008fe20008010012 */
[----:B------:R-:W-:Y:S01]  /*5780*/  FSEL R118, R13, -INF , !P3 ;  /* 0xff8000000d767808 */ /* 0x000fe20005800000 */
[--C-:B------:R-:W-:Y:S01]  /*5790*/  IMAD.IADD R7, R228, 0x1, -R5.reuse ;  /* 0x00000001e4077824 */ /* 0x100fe200078e0a05 */
[----:B------:R-:W-:Y:S01]  /*57a0*/  ISETP.LT.OR P2, PT, R6, R233, P2 ;  /* 0x000000e90600720c */ /* 0x000fe20001741670 */
[--C-:B------:R-:W-:Y:S01]  /*57b0*/  IMAD.IADD R8, R234, 0x1, -R5.reuse ;  /* 0x00000001ea087824 */ /* 0x100fe200078e0a05 */
[C---:B------:R-:W-:Y:S01]  /*57c0*/  ISETP.GE.AND P6, PT, R6.reuse, R238, PT ;  /* 0x000000ee0600720c */ /* 0x040fe20003fc6270 */
[----:B------:R-:W-:Y:S01]  /*57d0*/  IMAD.IADD R10, R229, 0x1, -R5 ;  /* 0x00000001e50a7824 */ /* 0x000fe200078e0a05 */
[C---:B------:R-:W-:Y:S01]  /*57e0*/  ISETP.GE.AND P5, PT, R6.reuse, R237, PT ;  /* 0x000000ed0600720c */ /* 0x040fe20003fa6270 */
[----:B------:R-:W1:Y:S01]  /*57f0*/  MUFU.TANH R19, R59 ;  /* 0x0000003b00137308 */ /* 0x000e620000002400 */
[C---:B------:R-:W-:Y:S01]  /*5800*/  ISETP.GE.AND P3, PT, R6.reuse, R236, PT ;  /* 0x000000ec0600720c */ /* 0x040fe20003f66270 */
[----:B------:R-:W-:Y:S01]  /*5810*/  VIADD R3, R3, 0x19 ;  /* 0x0000001903037836 */ /* 0x000fe20000000000 */
[----:B------:R-:W-:-:S02]  /*5820*/  ISETP.LT.OR P6, PT, R6, R232, P6 ;  /* 0x000000e80600720c */ /* 0x000fc400037c1670 */
[C---:B------:R-:W-:Y:S02]  /*5830*/  ISETP.LT.OR P5, PT, R6.reuse, R231, P5 ;  /* 0x000000e70600720c */ /* 0x040fe40002fa1670 */
[----:B------:R-:W-:Y:S01]  /*5840*/  ISETP.LT.OR P3, PT, R6, R230, P3 ;  /* 0x000000e60600720c */ /* 0x000fe20001f61670 */
[----:B------:R-:W-:Y:S01]  /*5850*/  IMAD.IADD R6, R235, 0x1, -R6 ;  /* 0x00000001eb067824 */ /* 0x000fe200078e0a06 */
[----:B------:R-:W-:Y:S01]  /*5860*/  FSEL R128, R15, -INF , !P1 ;  /* 0xff8000000f807808 */ /* 0x000fe20004800000 */
[----:B------:R-:W2:Y:S01]  /*5870*/  MUFU.TANH R16, R48 ;  /* 0x0000003000107308 */ /* 0x000ea20000002400 */
[----:B------:R-:W-:Y:S02]  /*5880*/  FSEL R44, R12, -INF , !P0 ;  /* 0xff8000000c2c7808 */ /* 0x000fe40004000000 */
[----:B------:R-:W-:Y:S02]  /*5890*/  FSEL R45, R11, -INF , !P4 ;  /* 0xff8000000b2d7808 */ /* 0x000fe40006000000 */
[----:B------:R-:W-:Y:S01]  /*58a0*/  FSEL R117, R9, -INF , !P2 ;  /* 0xff80000009757808 */ /* 0x000fe20005000000 */
[----:B------:R-:W-:Y:S01]  /*58b0*/  IMAD.IADD R9, R235, 0x1, -R5 ;  /* 0x00000001eb097824 */ /* 0x000fe200078e0a05 */
[C---:B------:R-:W-:Y:S01]  /*58c0*/  ISETP.GE.AND P1, PT, R5.reuse, R239, PT ;  /* 0x000000ef0500720c */ /* 0x040fe20003f26270 */
[----:B------:R-:W-:Y:S01]  /*58d0*/  MUFU.TANH R14, R54 ;  /* 0x00000036000e7308 */ /* 0x000fe20000002400 */
[----:B------:R-:W-:-:S02]  /*58e0*/  ISETP.GE.AND P0, PT, R5, R238, PT ;  /* 0x000000ee0500720c */ /* 0x000fc40003f06270 */
[C---:B------:R-:W-:Y:S02]  /*58f0*/  ISETP.GE.AND P4, PT, R5.reuse, R237, PT ;  /* 0x000000ed0500720c */ /* 0x040fe40003f86270 */
[C---:B------:R-:W-:Y:S02]  /*5900*/  ISETP.GE.AND P2, PT, R5.reuse, R236, PT ;  /* 0x000000ec0500720c */ /* 0x040fe40003f46270 */
[C---:B------:R-:W-:Y:S01]  /*5910*/  ISETP.LT.OR P1, PT, R5.reuse, R233, P1 ;  /* 0x000000e90500720c */ /* 0x040fe20000f21670 */
[----:B------:R-:W-:Y:S01]  /*5920*/  MUFU.TANH R13, R52 ;  /* 0x00000034000d7308 */ /* 0x000fe20000002400 */
[C---:B------:R-:W-:Y:S02]  /*5930*/  ISETP.LT.OR P0, PT, R5.reuse, R232, P0 ;  /* 0x000000e80500720c */ /* 0x040fe40000701670 */
[C---:B------:R-:W-:Y:S02]  /*5940*/  ISETP.LT.OR P4, PT, R5.reuse, R231, P4 ;  /* 0x000000e70500720c */ /* 0x040fe40002781670 */
[----:B------:R-:W-:-:S02]  /*5950*/  ISETP.LT.OR P2, PT, R5, R230, P2 ;  /* 0x000000e60500720c */ /* 0x000fc40001741670 */
[----:B------:R-:W-:Y:S01]  /*5960*/  IABS R5, R6 ;  /* 0x0000000600057213 */ /* 0x000fe20000000000 */
[----:B------:R-:W3:Y:S01]  /*5970*/  MUFU.TANH R15, R50 ;  /* 0x00000032000f7308 */ /* 0x000ee20000002400 */
[----:B------:R-:W-:Y:S02]  /*5980*/  IABS R7, R7 ;  /* 0x0000000700077213 */ /* 0x000fe40000000000 */
[----:B------:R-:W-:Y:S01]  /*5990*/  IABS R8, R8 ;  /* 0x0000000800087213 */ /* 0x000fe20000000000 */
[----:B------:R-:W-:Y:S01]  /*59a0*/  IMAD.MOV.U32 R6, RZ, RZ, R5 ;  /* 0x000000ffff067224 */ /* 0x000fe200078e0005 */
[----:B------:R-:W-:Y:S01]  /*59b0*/  IABS R5, R10 ;  /* 0x0000000a00057213 */ /* 0x000fe20000000000 */
[----:B------:R-:W-:Y:S01]  /*59c0*/  IMAD.MOV.U32 R11, RZ, RZ, R7 ;  /* 0x000000ffff0b7224 */ /* 0x000fe200078e0007 */
[----:B------:R-:W-:Y:S02]  /*59d0*/  IABS R7, R9 ;  /* 0x0000000900077213 */ /* 0x000fe40000000000 */
[----:B------:R-:W-:Y:S01]  /*59e0*/  I2FP.F32.S32 R9, R6 ;  /* 0x0000000600097245 */ /* 0x000fe20000201400 */
[----:B------:R-:W-:Y:S01]  /*59f0*/  IMAD.MOV.U32 R6, RZ, RZ, R5 ;  /* 0x000000ffff067224 */ /* 0x000fe200078e0005 */
[----:B------:R-:W-:Y:S01]  /*5a00*/  I2FP.F32.S32 R10, R11 ;  /* 0x0000000b000a7245 */ /* 0x000fe20000201400 */
[----:B------:R-:W-:Y:S01]  /*5a10*/  IMAD.MOV.U32 R5, RZ, RZ, R7 ;  /* 0x000000ffff057224 */ /* 0x000fe200078e0007 */
[----:B------:R-:W-:Y:S01]  /*5a20*/  I2FP.F32.S32 R7, R8 ;  /* 0x0000000800077245 */ /* 0x000fe20000201400 */
[----:B-1----:R-:W-:Y:S01]  /*5a30*/  FFMA.FTZ R11, R9, -UR19, R19 ;  /* 0x80000013090b7c23 */ /* 0x002fe20008010013 */
[----:B------:R-:W-:Y:S01]  /*5a40*/  I2FP.F32.S32 R6, R6 ;  /* 0x0000000600067245 */ /* 0x000fe20000201400 */
[----:B--2---:R-:W-:Y:S01]  /*5a50*/  FFMA.FTZ R9, R10, -UR19, R16 ;  /* 0x800000130a097c23 */ /* 0x004fe20008010010 */
[----:B------:R-:W-:Y:S01]  /*5a60*/  I2FP.F32.S32 R5, R5 ;  /* 0x0000000500057245 */ /* 0x000fe20000201400 */
[----:B---3--:R-:W-:Y:S01]  /*5a70*/  FFMA.FTZ R12, R7, -UR19, R15 ;  /* 0x80000013070c7c23 */ /* 0x008fe2000801000f */
[----:B------:R-:W-:Y:S01]  /*5a80*/  FSEL R116, R17, -INF , !P6 ;  /* 0xff80000011747808 */ /* 0x000fe20007000000 */
[----:B------:R-:W-:Y:S01]  /*5a90*/  FFMA.FTZ R13, R6, -UR19, R13 ;  /* 0x80000013060d7c23 */ /* 0x000fe2000801000d */
[----:B------:R-:W-:-:S02]  /*5aa0*/  IMAD.IADD R6, R234, 0x1, -R3 ;  /* 0x00000001ea067824 */ /* 0x000fc400078e0a03 */
[----:B------:R-:W-:Y:S01]  /*5ab0*/  FFMA.FTZ R10, R5, -UR19, R14 ;  /* 0x80000013050a7c23 */ /* 0x000fe2000801000e */
[--C-:B------:R-:W-:Y:S01]  /*5ac0*/  IMAD.IADD R5, R228, 0x1, -R3.reuse ;  /* 0x00000001e4057824 */ /* 0x100fe200078e0a03 */
[----:B------:R-:W-:Y:S01]  /*5ad0*/  FSEL R18, R18, -INF , !P5 ;  /* 0xff80000012127808 */ /* 0x000fe20006800000 */
[--C-:B------:R-:W-:Y:S01]  /*5ae0*/  IMAD.IADD R8, R229, 0x1, -R3.reuse ;  /* 0x00000001e5087824 */ /* 0x100fe200078e0a03 */
[----:B------:R-:W-:Y:S01]  /*5af0*/  FSEL R19, R11, -INF , !P3 ;  /* 0xff8000000b137808 */ /* 0x000fe20005800000 */
[----:B------:R-:W-:Y:S01]  /*5b00*/  IMAD.IADD R7, R235, 0x1, -R3 ;  /* 0x00000001eb077824 */ /* 0x000fe200078e0a03 */
[----:B------:R-:W-:Y:S01]  /*5b10*/  IABS R5, R5 ;  /* 0x0000000500057213 */ /* 0x000fe20000000000 */
[----:B------:R-:W1:Y:S01]  /*5b20*/  MUFU.TANH R16, R49 ;  /* 0x0000003100107308 */ /* 0x000e620000002400 */
[----:B------:R-:W-:Y:S02]  /*5b30*/  FSEL R102, R9, -INF , !P1 ;  /* 0xff80000009667808 */ /* 0x000fe40004800000 */
[C---:B------:R-:W-:Y:S01]  /*5b40*/  ISETP.GE.AND P6, PT, R3.reuse, R239, PT ;  /* 0x000000ef0300720c */ /* 0x040fe20003fc6270 */
[----:B------:R-:W-:Y:S01]  /*5b50*/  IMAD.MOV.U32 R9, RZ, RZ, R5 ;  /* 0x000000ffff097224 */ /* 0x000fe200078e0005 */
[----:B------:R-:W-:-:S02]  /*5b60*/  ISETP.GE.AND P5, PT, R3, R238, PT ;  /* 0x000000ee0300720c */ /* 0x000fc40003fa6270 */
[C---:B------:R-:W-:Y:S01]  /*5b70*/  ISETP.GE.AND P3, PT, R3.reuse, R237, PT ;  /* 0x000000ed0300720c */ /* 0x040fe20003f66270 */
[----:B------:R-:W2:Y:S01]  /*5b80*/  MUFU.TANH R15, R51 ;  /* 0x00000033000f7308 */ /* 0x000ea20000002400 */
[C---:B------:R-:W-:Y:S02]  /*5b90*/  ISETP.GE.AND P1, PT, R3.reuse, R236, PT ;  /* 0x000000ec0300720c */ /* 0x040fe40003f26270 */
[C---:B------:R-:W-:Y:S02]  /*5ba0*/  ISETP.LT.OR P6, PT, R3.reuse, R233, P6 ;  /* 0x000000e90300720c */ /* 0x040fe400037c1670 */
[C---:B------:R-:W-:Y:S02]  /*5bb0*/  ISETP.LT.OR P5, PT, R3.reuse, R232, P5 ;  /* 0x000000e80300720c */ /* 0x040fe40002fa1670 */
[C---:B------:R-:W-:Y:S01]  /*5bc0*/  ISETP.LT.OR P3, PT, R3.reuse, R231, P3 ;  /* 0x000000e70300720c */ /* 0x040fe20001f61670 */
[----:B------:R-:W3:Y:S01]  /*5bd0*/  MUFU.TANH R14, R53 ;  /* 0x00000035000e7308 */ /* 0x000ee20000002400 */
[----:B------:R-:W-:-:S02]  /*5be0*/  ISETP.LT.OR P1, PT, R3, R230, P1 ;  /* 0x000000e60300720c */ /* 0x000fc40000f21670 */
[----:B------:R-:W-:Y:S02]  /*5bf0*/  IABS R5, R6 ;  /* 0x0000000600057213 */ /* 0x000fe40000000000 */
[----:B------:R-:W-:Y:S02]  /*5c00*/  IABS R3, R8 ;  /* 0x0000000800037213 */ /* 0x000fe40000000000 */
[----:B------:R-:W-:Y:S01]  /*5c10*/  IABS R6, R7 ;  /* 0x0000000700067213 */ /* 0x000fe20000000000 */
[----:B------:R-:W4:Y:S01]  /*5c20*/  MUFU.TANH R11, R55 ;  /* 0x00000037000b7308 */ /* 0x000f220000002400 */
        /* <DEDUP_REMOVED lines=8> */
[----:B-1----:R-:W-:Y:S01]  /*5cb0*/  FFMA.FTZ R6, R6, -UR19, R16 ;  /* 0x8000001306067c23 */ /* 0x002fe20008010010 */
[----:B------:R-:W-:Y:S01]  /*5cc0*/  I2FP.F32.S32 R3, R3 ;  /* 0x0000000300037245 */ /* 0x000fe20000201400 */
[----:B--2---:R-:W-:Y:S01]  /*5cd0*/  FFMA.FTZ R7, R7, -UR19, R15 ;  /* 0x8000001307077c23 */ /* 0x004fe2000801000f */
[----:B------:R-:W-:Y:S01]  /*5ce0*/  FSEL R15, R13, -INF , !P4 ;  /* 0xff8000000d0f7808 */ /* 0x000fe20006000000 */
[----:B---3--:R-:W-:Y:S01]  /*5cf0*/  FFMA.FTZ R5, R5, -UR19, R14 ;  /* 0x8000001305057c23 */ /* 0x008fe2000801000e */
[----:B------:R-:W-:Y:S01]  /*5d00*/  FSEL R17, R10, -INF , !P2 ;  /* 0xff8000000a117808 */ /* 0x000fe20005000000 */
[----:B----4-:R-:W-:Y:S01]  /*5d10*/  FFMA.FTZ R3, R3, -UR19, R11 ;  /* 0x8000001303037c23 */ /* 0x010fe2000801000b */
        /* <DEDUP_REMOVED lines=50> */
.L_x_2877:
[----:B------:R-:W-:Y:S05]  /*6040*/  BSYNC B0 ;  /* 0x0000000000007941 */ /* 0x000fea0003800000 */
.L_x_2876:
[----:B------:R-:W0:Y:S02]  /*6050*/  LDGDEPBAR ;  /* 0x00000000000079af */ /* 0x000e240000000000 */
.L_x_2875:
        /* <DEDUP_REMOVED lines=52> */
[----:B------:R-:W-:-:S03]  /*63a0*/  FSEL R3, R3, RZ, P1 ;  /* 0x000000ff03037208 */ /* 0x000fc60000800000 */
[----:B------:R2:W-:Y:S02]  /*63b0*/  MUFU.EX2 R243, R6 ;  /* 0x0000000600f37308 */ /* 0x0005e40000000800 */
[--C-:B------:R-:W-:Y:S01]  /*63c0*/  FFMA.FTZ R2, R26, UR10, -R3.reuse ;  /* 0x0000000a1a027c23 */ /* 0x100fe20008010803 */
[--C-:B------:R-:W-:Y:S01]  /*63d0*/  FFMA.FTZ R0, R21, UR10, -R3.reuse ;  /* 0x0000000a15007c23 */ /* 0x100fe20008010803 */
[----:B------:R-:W-:-:S04]  /*63e0*/  FFMA.FTZ R4, R24, UR10, -R3 ;  /* 0x0000000a18047c23 */ /* 0x000fc80008010803 */
[----:B------:R1:W-:Y:S08]  /*63f0*/  MUFU.EX2 R211, R2 ;  /* 0x0000000200d37308 */ /* 0x0003f00000000800 */
[----:B------:R3:W-:Y:S01]  /*6400*/  MUFU.EX2 R241, R0 ;  /* 0x0000000000f17308 */ /* 0x0007e20000000800 */
[----:B--2---:R-:W-:Y:S02]  /*6410*/  FFMA.FTZ R6, R25, UR10, -R8 ;  /* 0x0000000a19067c23 */ /* 0x004fe40008010808 */
[----:B------:R-:W-:Y:S05]  /*6420*/  LDSM.16.MT88.4 R24, [R217+0xa000] ;  /* 0x00a00000d918783b */ /* 0x000fea0000004200 */
        /* <DEDUP_REMOVED lines=21> */
[----:B------:R-:W-:Y:S01]  /*6580*/  LDSM.16.MT88.4 R20, [R217+0xb000] ;  /* 0x00b00000d914783b */ /* 0x000fe20000004200 */
        /* <DEDUP_REMOVED lines=16> */
[C---:B-1----:R-:W-:Y:S01]  /*6690*/  HMMA.16816.F32 R40, R4.reuse, R28, RZ ;  /* 0x0000001c0428723c */ /* 0x042fe200000018ff */
[--C-:B--2---:R-:W-:Y:S01]  /*66a0*/  FFMA.FTZ R9, R15, UR10, -R8.reuse ;  /* 0x0000000a0f097c23 */ /* 0x104fe20008010808 */
[----:B------:R-:W-:Y:S01]  /*66b0*/  FFMA.FTZ R8, R14, UR10, -R8 ;  /* 0x0000000a0e087c23 */ /* 0x000fe20008010808 */
[----:B---3--:R-:W-:Y:S01]  /*66c0*/  F2FP.F16.F32.PACK_AB R124, R207, R206 ;  /* 0x000000cecf7c723e */ /* 0x008fe200000000ff */
        /* <DEDUP_REMOVED lines=81> */
[----:B------:R3:W4:Y:S03]  /*6be0*/  MUFU.EX2 R190, R2 ;  /* 0x0000000200be7308 */ /* 0x0007260000000800 */
[C---:B------:R-:W-:Y:S06]  /*6bf0*/  HMMA.16816.F32 R84, R4.reuse, R32, RZ ;  /* 0x000000200454723c */ /* 0x040fec00000018ff */
[----:B------:R-:W-:Y:S01]  /*6c00*/  HMMA.16816.F32 R68, R4, R36, RZ ;  /* 0x000000240444723c */ /* 0x000fe200000018ff */
[----:B-1----:R-:W-:-:S04]  /*6c10*/  FADD.FTZ R3, R197, R195 ;  /* 0x000000c3c5037221 */ /* 0x002fc80000010000 */
[----:B------:R-:W-:Y:S01]  /*6c20*/  FADD.FTZ R3, R196, R3 ;  /* 0x00000003c4037221 */ /* 0x000fe20000010000 */
[C---:B------:R-:W-:Y:S01]  /*6c30*/  HMMA.16816.F32 R28, R4.reuse, R38, RZ ;  /* 0x00000026041c723c */ /* 0x040fe200000018ff */
[----:B---3--:R-:W-:Y:S02]  /*6c40*/  FFMA.FTZ R2, R128, UR10, -R0 ;  /* 0x0000000a80027c23 */ /* 0x008fe40008010800 */
[----:B------:R-:W-:Y:S01]  /*6c50*/  FADD.FTZ R3, R194, R3 ;  /* 0x00000003c2037221 */ /* 0x000fe20000010000 */
[----:B--2---:R-:W-:Y:S02]  /*6c60*/  F2FP.F16.F32.PACK_AB R128, R192, R193 ;  /* 0x000000c1c080723e */ /* 0x004fe400000000ff */
[----:B------:R-:W-:Y:S01]  /*6c70*/  HMMA.16816.F32 R32, R4, R34, RZ ;  /* 0x000000220420723c */ /* 0x000fe200000018ff */
[----:B------:R1:W2:Y:S01]  /*6c80*/  MUFU.EX2 R189, R2 ;  /* 0x0000000200bd7308 */ /* 0x0002a20000000800 */
[----:B----4-:R-:W-:-:S04]  /*6c90*/  F2FP.F16.F32.PACK_AB R130, R190, R191 ;  /* 0x000000bfbe82723e */ /* 0x010fc800000000ff */
        /* <DEDUP_REMOVED lines=62> */
[----:B------:R-:W3:Y:S01]  /*7080*/  LDL.64 R16, [R1] ;  /* 0x0000000001107983 */ /* 0x000ee20000100a00 */
        /* <DEDUP_REMOVED lines=57> */
[C---:B------:R-:W-:Y:S01]  /*7420*/  ISETP.GE.AND P1, PT, R2.reuse, R237, PT ;  /* 0x000000ed0200720c */ /* 0x040fe20003f26270 */
        /* <DEDUP_REMOVED lines=13> */
[C---:B------:R-:W-:Y:S06]  /*7500*/  HMMA.16816.F32 R180, R4.reuse, R20, RZ ;  /* 0x0000001404b4723c */ /* 0x040fec00000018ff */
[C---:B------:R-:W-:Y:S06]  /*7510*/  HMMA.16816.F32 R184, R4.reuse, R26, RZ ;  /* 0x0000001a04b8723c */ /* 0x040fec00000018ff */
[----:B------:R-:W-:Y:S01]  /*7520*/  HMMA.16816.F32 R176, R4, R22, RZ ;  /* 0x0000001604b0723c */ /* 0x000fe200000018ff */
[----:B------:R-:W-:Y:S05]  /*7530*/  LDSM.16.M88.4 R4, [R222+0x2000] ;  /* 0x00200000de04783b */ /* 0x000fea0000000200 */
[C---:B------:R-:W-:Y:S01]  /*7540*/  HMMA.16816.F32 R204, R8.reuse, R26, RZ ;  /* 0x0000001a08cc723c */ /* 0x040fe200000018ff */
[----:B------:R-:W-:Y:S05]  /*7550*/  LDSM.16.M88.4 R24, [R220+0x8000] ;  /* 0x00800000dc18783b */ /* 0x000fea0000000200 */
[----:B------:R-:W-:Y:S01]  /*7560*/  HMMA.16816.F32 R192, R8, R22, RZ ;  /* 0x0000001608c0723c */ /* 0x000fe200000018ff */
[----:B------:R-:W1:Y:S04]  /*7570*/  LDSM.16.M88.4 R20, [R220+0x8800] ;  /* 0x00880000dc14783b */ /* 0x000e680000000200 */
[----:B------:R-:W2:Y:S01]  /*7580*/  LDSM.16.M88.4 R8, [R222] ;  /* 0x00000000de08783b */ /* 0x000ea20000000200 */
[C---:B------:R-:W-:Y:S06]  /*7590*/  HMMA.16816.F32 R240, R12.reuse, R32, R188 ;  /* 0x000000200cf0723c */ /* 0x040fec00000018bc */
[C---:B------:R-:W-:Y:S06]  /*75a0*/  HMMA.16816.F32 R208, R12.reuse, R28, R180 ;  /* 0x0000001c0cd0723c */ /* 0x040fec00000018b4 */
[C---:B------:R-:W-:Y:S06]  /*75b0*/  HMMA.16816.F32 R200, R12.reuse, R34, R184 ;  /* 0x000000220cc8723c */ /* 0x040fec00000018b8 */
[----:B------:R-:W-:Y:S01]  /*75c0*/  HMMA.16816.F32 R188, R12, R30, R176 ;  /* 0x0000001e0cbc723c */ /* 0x000fe200000018b0 */
[----:B------:R-:W-:Y:S04]  /*75d0*/  LDSM.16.M88.4 R12, [R221+0x2000] ;  /* 0x00200000dd0c783b */ /* 0x000fe80000000200 */
[----:B------:R-:W-:Y:S01]  /*75e0*/  LDSM.16.M88.4 R176, [R219] ;  /* 0x00000000dbb0783b */ /* 0x000fe20000000200 */
[C---:B---3--:R-:W-:Y:S06]  /*75f0*/  HMMA.16816.F32 R184, R16.reuse, R32, R196 ;  /* 0x0000002010b8723c */ /* 0x048fec00000018c4 */
[C---:B------:R-:W-:Y:S06]  /*7600*/  HMMA.16816.F32 R180, R16.reuse, R28, R140 ;  /* 0x0000001c10b4723c */ /* 0x040fec000000188c */
[C---:B------:R-:W-:Y:S06]  /*7610*/  HMMA.16816.F32 R140, R16.reuse, R34, R204 ;  /* 0x00000022108c723c */ /* 0x040fec00000018cc */
[----:B------:R-:W-:Y:S01]  /*7620*/  HMMA.16816.F32 R32, R16, R30, R192 ;  /* 0x0000001e1020723c */ /* 0x000fe200000018c0 */
[----:B------:R-:W3:Y:S04]  /*7630*/  LDSM.16.M88.4 R28, [R219+0x800] ;  /* 0x00080000db1c783b */ /* 0x000ee80000000200 */
[----:B------:R-:W4:Y:S01]  /*7640*/  LDSM.16.M88.4 R16, [R221] ;  /* 0x00000000dd10783b */ /* 0x000f220000000200 */
[C---:B-1----:R-:W-:Y:S06]  /*7650*/  HMMA.16816.F32 R204, R4.reuse, R20, R208 ;  /* 0x0000001404cc723c */ /* 0x042fec00000018d0 */
[C---:B------:R-:W-:Y:S06]  /*7660*/  HMMA.16816.F32 R196, R4.reuse, R24, R240 ;  /* 0x0000001804c4723c */ /* 0x040fec00000018f0 */
        /* <DEDUP_REMOVED lines=8> */
[----:B------:R-:W1:Y:S04]  /*76f0*/  LDSM.16.M88.4 R32, [R212+0x9800] ;  /* 0x00980000d420783b */ /* 0x000e680000000200 */
[----:B------:R-:W2:Y:S01]  /*7700*/  LDSM.16.M88.4 R8, [R214+0x4000] ;  /* 0x00400000d608783b */ /* 0x000ea20000000200 */
[C---:B---3--:R-:W-:Y:S06]  /*7710*/  HMMA.16816.F32 R204, R12.reuse, R28, R204 ;  /* 0x0000001c0ccc723c */ /* 0x048fec00000018cc */
[C---:B------:R-:W-:Y:S06]  /*7720*/  HMMA.16816.F32 R196, R12.reuse, R176, R196 ;  /* 0x000000b00cc4723c */ /* 0x040fec00000018c4 */
[C---:B------:R-:W-:Y:S06]  /*7730*/  HMMA.16816.F32 R200, R12.reuse, R178, R200 ;  /* 0x000000b20cc8723c */ /* 0x040fec00000018c8 */
[----:B------:R-:W-:Y:S06]  /*7740*/  HMMA.16816.F32 R192, R12, R30, R192 ;  /* 0x0000001e0cc0723c */ /* 0x000fec00000018c0 */
[C---:B----4-:R-:W-:Y:S06]  /*7750*/  HMMA.16816.F32 R188, R16.reuse, R176, R188 ;  /* 0x000000b010bc723c */ /* 0x050fec00000018bc */
        /* <DEDUP_REMOVED lines=9> */
[C---:B------:R-:W-:Y:S06]  /*77f0*/  HMMA.16816.F32 R200, R4.reuse, R142, R200 ;  /* 0x0000008e04c8723c */ /* 0x040fec00000018c8 */
[----:B------:R-:W-:Y:S06]  /*7800*/  HMMA.16816.F32 R192, R4, R34, R192 ;  /* 0x0000002204c0723c */ /* 0x000fec00000018c0 */
[C---:B--2---:R-:W-:Y:S06]  /*7810*/  HMMA.16816.F32 R188, R8.reuse, R140, R188 ;  /* 0x0000008c08bc723c */ /* 0x044fec00000018bc */
[C---:B------:R-:W-:Y:S01]  /*7820*/  HMMA.16816.F32 R184, R8.reuse, R142, R184 ;  /* 0x0000008e08b8723c */ /* 0x040fe200000018b8 */
[----:B------:R-:W-:Y:S05]  /*7830*/  LDSM.16.M88.4 R140, [R220+0x9000] ;  /* 0x00900000dc8c783b */ /* 0x000fea0000000200 */
[C---:B------:R-:W-:Y:S01]  /*7840*/  HMMA.16816.F32 R4, R8.reuse, R32, R12 ;  /* 0x000000200804723c */ /* 0x040fe2000000180c */
[----:B------:R-:W1:Y:S05]  /*7850*/  LDSM.16.M88.4 R12, [R222+0x6000] ;  /* 0x00600000de0c783b */ /* 0x000e6a0000000200 */
[----:B------:R-:W-:Y:S01]  /*7860*/  HMMA.16816.F32 R180, R8, R34, R16 ;  /* 0x0000002208b4723c */ /* 0x000fe20000001810 */
[----:B------:R-:W2:Y:S04]  /*7870*/  LDSM.16.M88.4 R16, [R222+0x4000] ;  /* 0x00400000de10783b */ /* 0x000ea80000000200 */
[----:B------:R-:W5:Y:S01]  /*7880*/  LDSM.16.M88.4 R32, [R220+0x9800] ;  /* 0x00980000dc20783b */ /* 0x000f620000000200 */
[C---:B---3--:R-:W-:Y:S03]  /*7890*/  HMMA.16816.F32 R208, R20.reuse, R176, R204 ;  /* 0x000000b014d0723c */ /* 0x048fe600000018cc */
[----:B------:R-:W-:Y:S03]  /*78a0*/  LDSM.16.M88.4 R8, [R221+0x4000] ;  /* 0x00400000dd08783b */ /* 0x000fe60000000200 */
[C---:B----4-:R-:W-:Y:S06]  /*78b0*/  HMMA.16816.F32 R196, R20.reuse, R28, R196 ;  /* 0x0000001c14c4723c */ /* 0x050fec00000018c4 */
[C---:B------:R-:W-:Y:S06]  /*78c0*/  HMMA.16816.F32 R200, R20.reuse, R30, R200 ;  /* 0x0000001e14c8723c */ /* 0x040fec00000018c8 */
[----:B------:R-:W-:Y:S06]  /*78d0*/  HMMA.16816.F32 R204, R20, R178, R192 ;  /* 0x000000b214cc723c */ /* 0x000fec00000018c0 */
[C---:B------:R-:W-:Y:S06]  /*78e0*/  HMMA.16816.F32 R20, R24.reuse, R28, R188 ;  /* 0x0000001c1814723c */ /* 0x040fec00000018bc */
[C---:B------:R-:W-:Y:S01]  /*78f0*/  HMMA.16816.F32 R188, R24.reuse, R30, R184 ;  /* 0x0000001e18bc723c */ /* 0x040fe200000018b8 */
[----:B------:R-:W-:Y:S05]  /*7900*/  LDSM.16.M88.4 R28, [R219+0x1000] ;  /* 0x00100000db1c783b */ /* 0x000fea0000000200 */
[C---:B------:R-:W-:Y:S01]  /*7910*/  HMMA.16816.F32 R184, R24.reuse, R176, R4 ;  /* 0x000000b018b8723c */ /* 0x040fe20000001804 */
[----:B------:R-:W3:Y:S05]  /*7920*/  LDSM.16.M88.4 R4, [R221+0x6000] ;  /* 0x00600000dd04783b */ /* 0x000eea0000000200 */
[----:B------:R-:W-:Y:S06]  /*7930*/  HMMA.16816.F32 R180, R24, R178, R180 ;  /* 0x000000b218b4723c */ /* 0x000fec00000018b4 */
[-C--:B-1----:R-:W-:Y:S06]  /*7940*/  HMMA.16816.F32 R176, R12, R140.reuse, R196 ;  /* 0x0000008c0cb0723c */ /* 0x082fec00000018c4 */
[----:B--2---:R-:W-:Y:S01]  /*7950*/  HMMA.16816.F32 R196, R16, R140, R20 ;  /* 0x0000008c10c4723c */ /* 0x004fe20000001814 */
[----:B------:R-:W1:Y:S01]  /*7960*/  LDSM.16.M88.4 R20, [R219+0x1800] ;  /* 0x00180000db14783b */ /* 0x000e620000000200 */
[----:B------:R-:W-:-:S04]  /*7970*/  DEPBAR.LE SB0, 0x0 ;  /* 0x000080000000791a */ /* 0x000fc80000000000 */
[-C--:B------:R-:W-:Y:S06]  /*7980*/  HMMA.16816.F32 R24, R12, R142.reuse, R200 ;  /* 0x0000008e0c18723c */ /* 0x080fec00000018c8 */
[----:B------:R-:W-:Y:S06]  /*7990*/  HMMA.16816.F32 R140, R16, R142, R188 ;  /* 0x0000008e108c723c */ /* 0x000fec00000018bc */
[C---:B-----5:R-:W-:Y:S06]  /*79a0*/  HMMA.16816.F32 R192, R12.reuse, R32, R208 ;  /* 0x000000200cc0723c */ /* 0x060fec00000018d0 */
[----:B------:R-:W-:Y:S06]  /*79b0*/  HMMA.16816.F32 R188, R12, R34, R204 ;  /* 0x000000220cbc723c */ /* 0x000fec00000018cc */
[C---:B------:R-:W-:Y:S06]  /*79c0*/  HMMA.16816.F32 R184, R16.reuse, R32, R184 ;  /* 0x0000002010b8723c */ /* 0x040fec00000018b8 */
[----:B------:R-:W-:Y:S06]  /*79d0*/  HMMA.16816.F32 R180, R16, R34, R180 ;  /* 0x0000002210b4723c */ /* 0x000fec00000018b4 */
[C---:B---3--:R-:W-:Y:S06]  /*79e0*/  HMMA.16816.F32 R176, R4.reuse, R28, R176 ;  /* 0x0000001c04b0723c */ /* 0x048fec00000018b0 */
[C---:B------:R-:W-:Y:S06]  /*79f0*/  HMMA.16816.F32 R32, R4.reuse, R30, R24 ;  /* 0x0000001e0420723c */ /* 0x040fec0000001818 */
[C---:B-1----:R-:W-:Y:S06]  /*7a00*/  HMMA.16816.F32 R12, R4.reuse, R20, R192 ;  /* 0x00000014040c723c */ /* 0x042fec00000018c0 */
[----:B------:R-:W-:Y:S06]  /*7a10*/  HMMA.16816.F32 R4, R4, R22, R188 ;  /* 0x000000160404723c */ /* 0x000fec00000018bc */
        /* <DEDUP_REMOVED lines=8> */
[----:B------:R-:W-:-:S03]  /*7aa0*/  FMUL.FTZ R132, R35, UR23 ;  /* 0x0000001723847c20 */ /* 0x000fc60008410000 */
[C---:B------:R-:W-:Y:S01]  /*7ab0*/  HMMA.16816.F32 R16, R8.reuse, R20, R184 ;  /* 0x000000140810723c */ /* 0x040fe200000018b8 */
[----:B------:R-:W-:Y:S01]  /*7ac0*/  FMUL.FTZ R139, R12, UR23 ;  /* 0x000000170c8b7c20 */ /* 0x000fe20008410000 */
[----:B------:R-:W-:Y:S01]  /*7ad0*/  FMUL.FTZ R140, R14, UR23 ;  /* 0x000000170e8c7c20 */ /* 0x000fe20008410000 */
[----:B------:R1:W-:Y:S01]  /*7ae0*/  MUFU.TANH R12, R176 ;  /* 0x000000b0000c7308 */ /* 0x0003e20000002400 */
[----:B------:R-:W-:Y:S01]  /*7af0*/  FMUL.FTZ R143, R15, UR23 ;  /* 0x000000170f8f7c20 */ /* 0x000fe20008410000 */
[----:B------:R-:W-:Y:S01]  /*7b00*/  FMUL.FTZ R141, R13, UR23 ;  /* 0x000000170d8d7c20 */ /* 0x000fe20008410000 */
[----:B------:R-:W-:Y:S01]  /*7b10*/  HMMA.16816.F32 R8, R8, R22, R180 ;  /* 0x000000160808723c */ /* 0x000fe200000018b4 */
[----:B------:R-:W-:Y:S01]  /*7b20*/  FMUL.FTZ R186, R7, UR23 ;  /* 0x0000001707ba7c20 */ /* 0x000fe20008410000 */
[----:B------:R-:W-:Y:S01]  /*7b30*/  FMUL.FTZ R185, R5, UR23 ;  /* 0x0000001705b97c20 */ /* 0x000fe20008410000 */
[----:B------:R-:W-:-:S03]  /*7b40*/  IMAD.IADD R7, R235, 0x1, -R0 ;  /* 0x00000001eb077824 */ /* 0x000fc600078e0a00 */
[----:B------:R-:W-:Y:S01]  /*7b50*/  FMUL.FTZ R24, R24, UR23 ;  /* 0x0000001718187c20 */ /* 0x000fe20008410000 */
[----:B------:R-:W-:Y:S01]  /*7b60*/  FMUL.FTZ R180, R4, UR23 ;  /* 0x0000001704b47c20 */ /* 0x000fe20008410000 */
[--C-:B------:R-:W-:Y:S02]  /*7b70*/  IMAD.IADD R4, R228, 0x1, -R0.reuse ;  /* 0x00000001e4047824 */ /* 0x100fe400078e0a00 */
[----:B------:R-:W-:Y:S01]  /*7b80*/  FMUL.FTZ R181, R6, UR23 ;  /* 0x0000001706b57c20 */ /* 0x000fe20008410000 */
[----:B------:R-:W-:Y:S02]  /*7b90*/  IMAD.IADD R6, R229, 0x1, -R0 ;  /* 0x00000001e5067824 */ /* 0x000fe400078e0a00 */
[----:B------:R-:W-:Y:S01]  /*7ba0*/  FMUL.FTZ R25, R25, UR23 ;  /* 0x0000001719197c20 */ /* 0x000fe20008410000 */
[----:B------:R-:W-:Y:S01]  /*7bb0*/  FMUL.FTZ R26, R26, UR23 ;  /* 0x000000171a1a7c20 */ /* 0x000fe20008410000 */
[----:B------:R-:W-:Y:S01]  /*7bc0*/  IABS R5, R4 ;  /* 0x0000000400057213 */ /* 0x000fe20000000000 */
[----:B------:R-:W2:Y:S01]  /*7bd0*/  MUFU.TANH R24, R24 ;  /* 0x0000001800187308 */ /* 0x000ea20000002400 */
[----:B------:R-:W-:Y:S01]  /*7be0*/  IABS R4, R3 ;  /* 0x0000000300047213 */ /* 0x000fe20000000000 */
[----:B------:R-:W-:Y:S01]  /*7bf0*/  FMUL.FTZ R27, R27, UR23 ;  /* 0x000000171b1b7c20 */ /* 0x000fe20008410000 */
[----:B------:R-:W-:Y:S01]  /*7c00*/  IABS R3, R6 ;  /* 0x0000000600037213 */ /* 0x000fe20000000000 */
[----:B------:R-:W-:Y:S01]  /*7c10*/  IMAD.IADD R6, R228, 0x1, -R2 ;  /* 0x00000001e4067824 */ /* 0x000fe200078e0a02 */
[----:B------:R-:W-:Y:S01]  /*7c20*/  I2FP.F32.S32 R5, R5 ;  /* 0x0000000500057245 */ /* 0x000fe20000201400 */
[----:B------:R-:W-:Y:S01]  /*7c30*/  FMUL.FTZ R28, R28, UR23 ;  /* 0x000000171c1c7c20 */ /* 0x000fe20008410000 */
[----:B------:R-:W-:Y:S01]  /*7c40*/  FMUL.FTZ R22, R33, UR23 ;  /* 0x0000001721167c20 */ /* 0x000fe20008410000 */
[----:B------:R-:W3:Y:S01]  /*7c50*/  MUFU.TANH R26, R26 ;  /* 0x0000001a001a7308 */ /* 0x000ee20000002400 */
[----:B------:R-:W-:Y:S01]  /*7c60*/  FMUL.FTZ R33, R16, UR23 ;  /* 0x0000001710217c20 */ /* 0x000fe20008410000 */
[----:B------:R-:W-:Y:S01]  /*7c70*/  FMUL.FTZ R182, R9, UR23 ;  /* 0x0000001709b67c20 */ /* 0x000fe20008410000 */
[----:B-1----:R-:W-:Y:S01]  /*7c80*/  FMUL.FTZ R176, R10, UR23 ;  /* 0x000000170ab07c20 */ /* 0x002fe20008410000 */
[----:B------:R-:W-:Y:S01]  /*7c90*/  FMUL.FTZ R142, R8, UR23 ;  /* 0x00000017088e7c20 */ /* 0x000fe20008410000 */
[----:B------:R-:W-:Y:S01]  /*7ca0*/  IABS R8, R7 ;  /* 0x0000000700087213 */ /* 0x000fe20000000000 */
[----:B------:R-:W-:-:S02]  /*7cb0*/  IMAD.MOV.U32 R7, RZ, RZ, R4 ;  /* 0x000000ffff077224 */ /* 0x000fc400078e0004 */
[----:B------:R-:W-:Y:S01]  /*7cc0*/  FMUL.FTZ R184, R11, UR23 ;  /* 0x000000170bb87c20 */ /* 0x000fe20008410000 */
[----:B------:R-:W1:Y:S01]  /*7cd0*/  MUFU.TANH R9, R178 ;  /* 0x000000b200097308 */ /* 0x000e620000002400 */
[----:B------:R-:W-:Y:S01]  /*7ce0*/  IMAD.MOV.U32 R4, RZ, RZ, R3 ;  /* 0x000000ffff047224 */ /* 0x000fe200078e0003 */
[----:B------:R-:W-:Y:S01]  /*7cf0*/  IABS R3, R6 ;  /* 0x0000000600037213 */ /* 0x000fe20000000000 */
[----:B------:R-:W-:Y:S01]  /*7d00*/  IMAD.MOV.U32 R6, RZ, RZ, R8 ;  /* 0x000000ffff067224 */ /* 0x000fe200078e0008 */
[----:B------:R-:W-:Y:S01]  /*7d10*/  I2FP.F32.S32 R8, R7 ;  /* 0x0000000700087245 */ /* 0x000fe20000201400 */
[----:B--2---:R-:W-:Y:S01]  /*7d20*/  FFMA.FTZ R5, R5, -UR19, R24 ;  /* 0x8000001305057c23 */ /* 0x004fe20008010018 */
[----:B------:R-:W-:Y:S01]  /*7d30*/  I2FP.F32.S32 R7, R4 ;  /* 0x0000000400077245 */ /* 0x000fe20000201400 */
[----:B------:R-:W-:Y:S01]  /*7d40*/  FMUL.FTZ R30, R30, UR23 ;  /* 0x000000171e1e7c20 */ /* 0x000fe20008410000 */
[----:B------:R-:W2:Y:S01]  /*7d50*/  MUFU.TANH R10, R25 ;  /* 0x00000019000a7308 */ /* 0x000ea20000002400 */
[----:B------:R-:W-:Y:S01]  /*7d60*/  I2FP.F32.S32 R4, R6 ;  /* 0x0000000600047245 */ /* 0x000fe20000201400 */
[----:B---3--:R-:W-:Y:S01]  /*7d70*/  FFMA.FTZ R8, R8, -UR19, R26 ;  /* 0x8000001308087c23 */ /* 0x008fe2000801001a */
[----:B------:R-:W-:Y:S01]  /*7d80*/  I2FP.F32.S32 R3, R3 ;  /* 0x0000000300037245 */ /* 0x000fe20000201400 */
[----:B------:R-:W-:Y:S01]  /*7d90*/  FFMA.FTZ R6, R7, -UR19, R12 ;  /* 0x8000001307067c23 */ /* 0x000fe2000801000c */
[----:B------:R-:W-:Y:S01]  /*7da0*/  FSEL R20, R5, -INF , !P0 ;  /* 0xff80000005147808 */ /* 0x000fe20004000000 */
[----:B------:R-:W-:Y:S01]  /*7db0*/  FMUL.FTZ R29, R29, UR23 ;  /* 0x000000171d1d7c20 */ /* 0x000fe20008410000 */
[----:B------:R-:W-:Y:S01]  /*7dc0*/  ISETP.GE.AND P0, PT, R2, R236, PT ;  /* 0x000000ec0200720c */ /* 0x000fe20003f06270 */
[----:B------:R-:W3:Y:S01]  /*7dd0*/  MUFU.TANH R12, R27 ;  /* 0x0000001b000c7308 */ /* 0x000ee20000002400 */
[----:B-1----:R-:W-:Y:S01]  /*7de0*/  FFMA.FTZ R9, R4, -UR19, R9 ;  /* 0x8000001304097c23 */ /* 0x002fe20008010009 */
[----:B------:R-:W-:Y:S01]  /*7df0*/  IMAD.IADD R4, R234, 0x1, -R2 ;  /* 0x00000001ea047824 */ /* 0x000fe200078e0a02 */
[----:B------:R-:W-:Y:S01]  /*7e00*/  FSEL R23, R8, -INF , !P6 ;  /* 0xff80000008177808 */ /* 0x000fe20007000000 */
[----:B------:R-:W-:Y:S01]  /*7e10*/  FMUL.FTZ R31, R31, UR23 ;  /* 0x000000171f1f7c20 */ /* 0x000fe20008410000 */
[----:B------:R-:W-:Y:S01]  /*7e20*/  ISETP.GE.AND P6, PT, R0, R237, PT ;  /* 0x000000ed0000720c */ /* 0x000fe20003fc6270 */
[----:B------:R-:W-:Y:S01]  /*7e30*/  FMUL.FTZ R35, R18, UR23 ;  /* 0x0000001712237c20 */ /* 0x000fe20008410000 */
[----:B------:R-:W-:Y:S01]  /*7e40*/  IABS R4, R4 ;  /* 0x0000000400047213 */ /* 0x000fe20000000000 */
[----:B------:R-:W1:Y:S01]  /*7e50*/  MUFU.TANH R11, R177 ;  /* 0x000000b1000b7308 */ /* 0x000e620000002400 */
[----:B--2---:R-:W-:Y:S01]  /*7e60*/  FFMA.FTZ R7, R3, -UR19, R10 ;  /* 0x8000001303077c23 */ /* 0x004fe2000801000a */
[----:B------:R-:W-:Y:S01]  /*7e70*/  IMAD.IADD R3, R229, 0x1, -R2 ;  /* 0x00000001e5037824 */ /* 0x000fe200078e0a02 */
[----:B------:R-:W-:Y:S01]  /*7e80*/  ISETP.LT.OR P0, PT, R2, R230, P0 ;  /* 0x000000e60200720c */ /* 0x000fe20000701670 */
[----:B------:R-:W-:Y:S01]  /*7e90*/  IMAD.MOV.U32 R5, RZ, RZ, R4 ;  /* 0x000000ffff057224 */ /* 0x000fe200078e0004 */
[----:B------:R-:W-:Y:S01]  /*7ea0*/  ISETP.LT.OR P6, PT, R0, R231, P6 ;  /* 0x000000e70000720c */ /* 0x000fe200037c1670 */
[----:B------:R-:W-:Y:S01]  /*7eb0*/  IMAD.IADD R2, R235, 0x1, -R2 ;  /* 0x00000001eb027824 */ /* 0x000fe200078e0a02 */
[----:B------:R-:W-:Y:S01]  /*7ec0*/  IABS R3, R3 ;  /* 0x0000000300037213 */ /* 0x000fe20000000000 */
[----:B------:R-:W2:Y:S01]  /*7ed0*/  MUFU.TANH R10, R179 ;  /* 0x000000b3000a7308 */ /* 0x000ea20000002400 */
[----:B------:R-:W-:Y:S01]  /*7ee0*/  I2FP.F32.S32 R5, R5 ;  /* 0x0000000500057245 */ /* 0x000fe20000201400 */
[----:B------:R-:W-:Y:S01]  /*7ef0*/  FMUL.FTZ R138, R19, UR23 ;  /* 0x00000017138a7c20 */ /* 0x000fe20008410000 */
[----:B------:R-:W-:Y:S01]  /*7f00*/  IABS R2, R2 ;  /* 0x0000000200027213 */ /* 0x000fe20000000000 */
[----:B------:R-:W-:Y:S01]  /*7f10*/  IMAD.MOV.U32 R4, RZ, RZ, R3 ;  /* 0x000000ffff047224 */ /* 0x000fe200078e0003 */
[----:B------:R-:W-:Y:S01]  /*7f20*/  FSEL R25, R6, -INF , !P6 ;  /* 0xff80000006197808 */ /* 0x000fe20007000000 */
[----:B---3--:R-:W-:Y:S01]  /*7f30*/  FFMA.FTZ R5, R5, -UR19, R12 ;  /* 0x8000001305057c23 */ /* 0x008fe2000801000c */
[C---:B------:R-:W-:Y:S01]  /*7f40*/  ISETP.GE.AND P6, PT, R0.reuse, R236, PT ;  /* 0x000000ec0000720c */ /* 0x040fe20003fc6270 */
[----:B------:R-:W-:Y:S01]  /*7f50*/  IMAD.MOV.U32 R8, RZ, RZ, R2 ;  /* 0x000000ffff087224 */ /* 0x000fe200078e0002 */
[----:B------:R-:W-:Y:S01]  /*7f60*/  I2FP.F32.S32 R4, R4 ;  /* 0x0000000400047245 */ /* 0x000fe20000201400 */
[C---:B------:R-:W-:Y:S01]  /*7f70*/  VIADD R2, R0.reuse, 0x8 ;  /* 0x0000000800027836 */ /* 0x040fe20000000000 */
[----:B------:R-:W-:Y:S01]  /*7f80*/  ISETP.LT.OR P6, PT, R0, R230, P6 ;  /* 0x000000e60000720c */ /* 0x000fe200037c1670 */
[----:B------:R3:W-:Y:S01]  /*7f90*/  MUFU.TANH R16, R28 ;  /* 0x0000001c00107308 */ /* 0x0007e20000002400 */
[----:B------:R-:W-:Y:S01]  /*7fa0*/  FSEL R21, R7, -INF , !P5 ;  /* 0xff80000007157808 */ /* 0x000fe20006800000 */
[----:B-1----:R-:W-:Y:S01]  /*7fb0*/  FFMA.FTZ R4, R4, -UR19, R11 ;  /* 0x8000001304047c23 */ /* 0x002fe2000801000b */
[----:B------:R-:W-:Y:S01]  /*7fc0*/  FSEL R24, R5, -INF , !P4 ;  /* 0xff80000005187808 */ /* 0x000fe20006000000 */
[--C-:B------:R-:W-:Y:S01]  /*7fd0*/  IMAD.IADD R6, R234, 0x1, -R2.reuse ;  /* 0x00000001ea067824 */ /* 0x100fe200078e0a02 */
[----:B------:R-:W-:Y:S01]  /*7fe0*/  ISETP.GE.AND P5, PT, R2, R238, PT ;  /* 0x000000ee0200720c */ /* 0x000fe20003fa6270 */
[--C-:B------:R-:W-:Y:S01]  /*7ff0*/  IMAD.IADD R7, R228, 0x1, -R2.reuse ;  /* 0x00000001e4077824 */ /* 0x100fe200078e0a02 */
[----:B------:R-:W-:Y:S01]  /*8000*/  FSEL R27, R4, -INF , !P1 ;  /* 0xff800000041b7808 */ /* 0x000fe20004800000 */
[----:B------:R-:W-:Y:S01]  /*8010*/  VIADD R3, R0, 0x9 ;  /* 0x0000000900037836 */ /* 0x000fe20000000000 */
[C---:B------:R-:W-:Y:S01]  /*8020*/  ISETP.GE.AND P4, PT, R2.reuse, R237, PT ;  /* 0x000000ed0200720c */ /* 0x040fe20003f86270 */
[----:B------:R-:W-:Y:S01]  /*8030*/  IMAD.IADD R5, R229, 0x1, -R2 ;  /* 0x00000001e5057824 */ /* 0x000fe200078e0a02 */
[C---:B------:R-:W-:Y:S01]  /*8040*/  ISETP.GE.AND P1, PT, R2.reuse, R236, PT ;  /* 0x000000ec0200720c */ /* 0x040fe20003f26270 */
[----:B------:R-:W1:Y:S01]  /*8050*/  MUFU.TANH R12, R30 ;  /* 0x0000001e000c7308 */ /* 0x000e620000002400 */
[----:B------:R-:W-:Y:S01]  /*8060*/  ISETP.LT.OR P5, PT, R2, R232, P5 ;  /* 0x000000e80200720c */ /* 0x000fe20002fa1670 */
[----:B------:R-:W-:Y:S01]  /*8070*/  IMAD.IADD R4, R228, 0x1, -R3 ;  /* 0x00000001e4047824 */ /* 0x000fe200078e0a03 */
[----:B------:R-:W-:Y:S01]  /*8080*/  ISETP.LT.OR P4, PT, R2, R231, P4 ;  /* 0x000000e70200720c */ /* 0x000fe20002781670 */
[----:B------:R-:W-:Y:S01]  /*8090*/  FMUL.FTZ R133, R17, UR23 ;  /* 0x0000001711857c20 */ /* 0x000fe20008410000 */
[----:B---3--:R-:W-:-:S02]  /*80a0*/  FSEL R28, R9, -INF , !P6 ;  /* 0xff800000091c7808 */ /* 0x008fc40007000000 */
[C---:B------:R-:W-:Y:S01]  /*80b0*/  ISETP.GE.AND P6, PT, R2.reuse, R239, PT ;  /* 0x000000ef0200720c */ /* 0x040fe20003fc6270 */
[----:B------:R-:W3:Y:S01]  /*80c0*/  MUFU.TANH R11, R32 ;  /* 0x00000020000b7308 */ /* 0x000ee20000002400 */
[C---:B------:R-:W-:Y:S02]  /*80d0*/  ISETP.LT.OR P1, PT, R2.reuse, R230, P1 ;  /* 0x000000e60200720c */ /* 0x040fe40000f21670 */
[----:B------:R-:W-:Y:S01]  /*80e0*/  ISETP.LT.OR P6, PT, R2, R233, P6 ;  /* 0x000000e90200720c */ /* 0x000fe200037c1670 */
[----:B------:R-:W-:Y:S01]  /*80f0*/  IMAD.IADD R2, R235, 0x1, -R2 ;  /* 0x00000001eb027824 */ /* 0x000fe200078e0a02 */
[----:B------:R-:W-:Y:S02]  /*8100*/  IABS R14, R6 ;  /* 0x00000006000e7213 */ /* 0x000fe40000000000 */
[----:B------:R-:W-:Y:S01]  /*8110*/  IABS R15, R7 ;  /* 0x00000007000f7213 */ /* 0x000fe20000000000 */
[----:B------:R-:W4:Y:S01]  /*8120*/  MUFU.TANH R13, R29 ;  /* 0x0000001d000d7308 */ /* 0x000f220000002400 */
[----:B------:R-:W-:-:S02]  /*8130*/  I2FP.F32.S32 R8, R8 ;  /* 0x0000000800087245 */ /* 0x000fc40000201400 */
[----:B------:R-:W-:Y:S01]  /*8140*/  IABS R7, R5 ;  /* 0x0000000500077213 */ /* 0x000fe20000000000 */
[----:B------:R-:W-:Y:S01]  /*8150*/  IMAD.MOV.U32 R5, RZ, RZ, R14 ;  /* 0x000000ffff057224 */ /* 0x000fe200078e000e */
[----:B------:R-:W-:Y:S01]  /*8160*/  IABS R9, R2 ;  /* 0x0000000200097213 */ /* 0x000fe20000000000 */
[----:B--2---:R-:W-:Y:S01]  /*8170*/  FFMA.FTZ R8, R8, -UR19, R10 ;  /* 0x8000001308087c23 */ /* 0x004fe2000801000a */
[----:B------:R-:W-:Y:S01]  /*8180*/  IABS R2, R4 ;  /* 0x0000000400027213 */ /* 0x000fe20000000000 */
[----:B------:R-:W-:Y:S01]  /*8190*/  IMAD.MOV.U32 R6, RZ, RZ, R15 ;  /* 0x000000ffff067224 */ /* 0x000fe200078e000f */
[----:B------:R-:W2:Y:S01]  /*81a0*/  MUFU.TANH R10, R34 ;  /* 0x00000022000a7308 */ /* 0x000ea20000002400 */
[----:B------:R-:W-:Y:S01]  /*81b0*/  IMAD.MOV.U32 R4, RZ, RZ, R7 ;  /* 0x000000ffff047224 */ /* 0x000fe200078e0007 */
[----:B------:R-:W-:Y:S01]  /*81c0*/  I2FP.F32.S32 R5, R5 ;  /* 0x0000000500057245 */ /* 0x000fe20000201400 */
[----:B------:R-:W-:Y:S01]  /*81d0*/  IMAD.IADD R7, R234, 0x1, -R3 ;  /* 0x00000001ea077824 */ /* 0x000fe200078e0a03 */
[----:B------:R-:W-:-:S02]  /*81e0*/  I2FP.F32.S32 R6, R6 ;  /* 0x0000000600067245 */ /* 0x000fc40000201400 */
[----:B------:R-:W-:Y:S01]  /*81f0*/  I2FP.F32.S32 R4, R4 ;  /* 0x0000000400047245 */ /* 0x000fe20000201400 */
[----:B-1----:R-:W-:Y:S01]  /*8200*/  FFMA.FTZ R5, R5, -UR19, R12 ;  /* 0x8000001305057c23 */ /* 0x002fe2000801000c */
[----:B------:R-:W-:Y:S01]  /*8210*/  I2FP.F32.S32 R2, R2 ;  /* 0x0000000200027245 */ /* 0x000fe20000201400 */
[----:B------:R-:W-:Y:S01]  /*8220*/  FFMA.FTZ R6, R6, -UR19, R16 ;  /* 0x8000001306067c23 */ /* 0x000fe20008010010 */
[----:B------:R-:W1:Y:S01]  /*8230*/  MUFU.TANH R18, R31 ;  /* 0x0000001f00127308 */ /* 0x000e620000002400 */
[----:B---3--:R-:W-:Y:S01]  /*8240*/  FFMA.FTZ R4, R4, -UR19, R11 ;  /* 0x8000001304047c23 */ /* 0x008fe2000801000b */
[----:B------:R-:W-:Y:S01]  /*8250*/  I2FP.F32.S32 R9, R9 ;  /* 0x0000000900097245 */ /* 0x000fe20000201400 */
[----:B----4-:R-:W-:Y:S01]  /*8260*/  FFMA.FTZ R13, R2, -UR19, R13 ;  /* 0x80000013020d7c23 */ /* 0x010fe2000801000d */
[----:B------:R-:W-:Y:S01]  /*8270*/  FSEL R19, R5, -INF , !P5 ;  /* 0xff80000005137808 */ /* 0x000fe20006800000 */
[----:B------:R-:W-:Y:S01]  /*8280*/  IMAD.IADD R5, R229, 0x1, -R3 ;  /* 0x00000001e5057824 */ /* 0x000fe200078e0a03 */
[----:B------:R-:W-:Y:S01]  /*8290*/  FSEL R26, R8, -INF , !P0 ;  /* 0xff800000081a7808 */ /* 0x000fe20004000000 */
[----:B------:R-:W-:Y:S01]  /*82a0*/  VIADD R2, R0, 0x10 ;  /* 0x0000001000027836 */ /* 0x000fe20000000000 */
[----:B------:R3:W4:Y:S01]  /*82b0*/  MUFU.TANH R12, R22 ;  /* 0x00000016000c7308 */ /* 0x0007220000002400 */
[----:B------:R-:W-:Y:S01]  /*82c0*/  FSEL R17, R6, -INF , !P6 ;  /* 0xff80000006117808 */ /* 0x000fe20007000000 */
[----:B--2---:R-:W-:Y:S01]  /*82d0*/  FFMA.FTZ R9, R9, -UR19, R10 ;  /* 0x8000001309097c23 */ /* 0x004fe2000801000a */
[----:B------:R-:W-:Y:S01]  /*82e0*/  IABS R15, R7 ;  /* 0x00000007000f7213 */ /* 0x000fe20000000000 */
[----:B------:R-:W-:Y:S01]  /*82f0*/  IMAD.IADD R6, R234, 0x1, -R2 ;  /* 0x00000001ea067824 */ /* 0x000fe200078e0a02 */
[----:B------:R-:W-:-:S02]  /*8300*/  ISETP.GE.AND P0, PT, R3, R239, PT ;  /* 0x000000ef0300720c */ /* 0x000fc40003f06270 */
[C---:B------:R-:W-:Y:S01]  /*8310*/  ISETP.GE.AND P6, PT, R3.reuse, R238, PT ;  /* 0x000000ee0300720c */ /* 0x040fe20003fc6270 */
[----:B------:R-:W-:Y:S01]  /*8320*/  MUFU.TANH R10, R35 ;  /* 0x00000023000a7308 */ /* 0x000fe20000002400 */
[C---:B------:R-:W-:Y:S02]  /*8330*/  ISETP.GE.AND P5, PT, R3.reuse, R237, PT ;  /* 0x000000ed0300720c */ /* 0x040fe40003fa6270 */
[----:B------:R-:W-:Y:S01]  /*8340*/  IABS R7, R5 ;  /* 0x0000000500077213 */ /* 0x000fe20000000000 */
[----:B------:R-:W-:Y:S01]  /*8350*/  IMAD.MOV.U32 R5, RZ, RZ, R15 ;  /* 0x000000ffff057224 */ /* 0x000fe200078e000f */
[C---:B------:R-:W-:Y:S02]  /*8360*/  ISETP.LT.OR P0, PT, R3.reuse, R233, P0 ;  /* 0x000000e90300720c */ /* 0x040fe40000701670 */
[C---:B------:R-:W-:Y:S01]  /*8370*/  ISETP.LT.OR P6, PT, R3.reuse, R232, P6 ;  /* 0x000000e80300720c */ /* 0x040fe200037c1670 */
[----:B------:R-:W2:Y:S01]  /*8380*/  MUFU.TANH R11, R33 ;  /* 0x00000021000b7308 */ /* 0x000ea20000002400 */
[----:B---3--:R-:W-:Y:S01]  /*8390*/  FSEL R22, R4, -INF , !P4 ;  /* 0xff80000004167808 */ /* 0x008fe20006000000 */
[----:B------:R-:W-:Y:S01]  /*83a0*/  IMAD.IADD R4, R228, 0x1, -R2 ;  /* 0x00000001e4047824 */ /* 0x000fe200078e0a02 */
[----:B------:R-:W-:-:S02]  /*83b0*/  ISETP.GE.AND P4, PT, R3, R236, PT ;  /* 0x000000ec0300720c */ /* 0x000fc40003f86270 */
[C---:B------:R-:W-:Y:S02]  /*83c0*/  ISETP.LT.OR P5, PT, R3.reuse, R231, P5 ;  /* 0x000000e70300720c */ /* 0x040fe40002fa1670 */
[----:B------:R-:W-:Y:S01]  /*83d0*/  ISETP.LT.OR P4, PT, R3, R230, P4 ;  /* 0x000000e60300720c */ /* 0x000fe20002781670 */
[----:B------:R-:W-:Y:S01]  /*83e0*/  IMAD.IADD R3, R235, 0x1, -R3 ;  /* 0x00000001eb037824 */ /* 0x000fe200078e0a03 */
[----:B------:R-:W-:Y:S01]  /*83f0*/  IABS R4, R4 ;  /* 0x0000000400047213 */ /* 0x000fe20000000000 */
[----:B------:R-:W3:Y:S01]  /*8400*/  MUFU.TANH R8, R132 ;  /* 0x0000008400087308 */ /* 0x000ee20000002400 */
[----:B------:R-:W-:Y:S02]  /*8410*/  I2FP.F32.S32 R5, R5 ;  /* 0x0000000500057245 */ /* 0x000fe40000201400 */
[----:B------:R-:W-:Y:S02]  /*8420*/  I2FP.F32.S32 R7, R7 ;  /* 0x0000000700077245 */ /* 0x000fe40000201400 */
[----:B------:R-:W-:Y:S01]  /*8430*/  IABS R14, R3 ;  /* 0x00000003000e7213 */ /* 0x000fe20000000000 */
[----:B-1----:R-:W-:Y:S01]  /*8440*/  FFMA.FTZ R5, R5, -UR19, R18 ;  /* 0x8000001305057c23 */ /* 0x002fe20008010012 */
[----:B------:R-:W-:Y:S01]  /*8450*/  IABS R3, R6 ;  /* 0x0000000600037213 */ /* 0x000fe20000000000 */
[----:B------:R-:W-:Y:S01]  /*8460*/  MUFU.TANH R29, R139 ;  /* 0x0000008b001d7308 */ /* 0x000fe20000002400 */
[----:B------:R-:W-:Y:S01]  /*8470*/  I2FP.F32.S32 R6, R4 ;  /* 0x0000000400067245 */ /* 0x000fe20000201400 */
[----:B----4-:R-:W-:Y:S01]  /*8480*/  FFMA.FTZ R4, R7, -UR19, R12 ;  /* 0x8000001307047c23 */ /* 0x010fe2000801000c */
[----:B------:R-:W-:-:S02]  /*8490*/  I2FP.F32.S32 R3, R3 ;  /* 0x0000000300037245 */ /* 0x000fc40000201400 */
[----:B------:R-:W-:Y:S01]  /*84a0*/  FSEL R18, R9, -INF , !P1 ;  /* 0xff80000009127808 */ /* 0x000fe20004800000 */
[----:B--2---:R-:W-:Y:S01]  /*84b0*/  FFMA.FTZ R11, R6, -UR19, R11 ;  /* 0x80000013060b7c23 */ /* 0x004fe2000801000b */
[----:B------:R-:W-:Y:S01]  /*84c0*/  FSEL R13, R13, -INF , !P0 ;  /* 0xff8000000d0d7808 */ /* 0x000fe20004000000 */
[----:B------:R-:W-:Y:S01]  /*84d0*/  FFMA.FTZ R10, R3, -UR19, R10 ;  /* 0x80000013030a7c23 */ /* 0x000fe2000801000a */
[----:B------:R-:W-:Y:S01]  /*84e0*/  FSEL R15, R5, -INF , !P6 ;  /* 0xff800000050f7808 */ /* 0x000fe20007000000 */
[----:B------:R-:W-:Y:S01]  /*84f0*/  VIADD R3, R0, 0x11 ;  /* 0x0000001100037836 */ /* 0x000fe20000000000 */
[----:B------:R-:W-:Y:S01]  /*8500*/  FSEL R16, R4, -INF , !P5 ;  /* 0xff80000004107808 */ /* 0x000fe20006800000 */
[C---:B------:R-:W-:Y:S01]  /*8510*/  IMAD.IADD R5, R229.reuse, 0x1, -R2 ;  /* 0x00000001e5057824 */ /* 0x040fe200078e0a02 */
[----:B------:R-:W-:Y:S01]  /*8520*/  ISETP.GE.AND P1, PT, R2, R239, PT ;  /* 0x000000ef0200720c */ /* 0x000fe20003f26270 */
[--C-:B------:R-:W-:Y:S01]  /*8530*/  IMAD.IADD R4, R228, 0x1, -R3.reuse ;  /* 0x00000001e4047824 */ /* 0x100fe200078e0a03 */
[----:B------:R-:W-:Y:S01]  /*8540*/  ISETP.GE.AND P0, PT, R2, R238, PT ;  /* 0x000000ee0200720c */ /* 0x000fe20003f06270 */
[--C-:B------:R-:W-:Y:S01]  /*8550*/  IMAD.IADD R6, R234, 0x1, -R3.reuse ;  /* 0x00000001ea067824 */ /* 0x100fe200078e0a03 */
[C---:B------:R-:W-:Y:S01]  /*8560*/  ISETP.GE.AND P6, PT, R2.reuse, R237, PT ;  /* 0x000000ed0200720c */ /* 0x040fe20003fc6270 */
[----:B------:R-:W-:Y:S01]  /*8570*/  IMAD.IADD R7, R229, 0x1, -R3 ;  /* 0x00000001e5077824 */ /* 0x000fe200078e0a03 */
[----:B------:R-:W-:Y:S01]  /*8580*/  ISETP.GE.AND P5, PT, R2, R236, PT ;  /* 0x000000ec0200720c */ /* 0x000fe20003fa6270 */
[----:B------:R-:W-:Y:S01]  /*8590*/  MUFU.TANH R30, R138 ;  /* 0x0000008a001e7308 */ /* 0x000fe20000002400 */
[----:B------:R-:W-:-:S02]  /*85a0*/  I2FP.F32.S32 R14, R14 ;  /* 0x0000000e000e7245 */ /* 0x000fc40000201400 */
[C---:B------:R-:W-:Y:S02]  /*85b0*/  ISETP.LT.OR P1, PT, R2.reuse, R233, P1 ;  /* 0x000000e90200720c */ /* 0x040fe40000f21670 */
[----:B------:R-:W-:Y:S01]  /*85c0*/  ISETP.LT.OR P0, PT, R2, R232, P0 ;  /* 0x000000e80200720c */ /* 0x000fe20000701670 */
[----:B---3--:R-:W-:Y:S01]  /*85d0*/  FFMA.FTZ R14, R14, -UR19, R8 ;  /* 0x800000130e0e7c23 */ /* 0x008fe20008010008 */
[C---:B------:R-:W-:Y:S01]  /*85e0*/  ISETP.LT.OR P6, PT, R2.reuse, R231, P6 ;  /* 0x000000e70200720c */ /* 0x040fe200037c1670 */
[----:B------:R-:W1:Y:S01]  /*85f0*/  MUFU.TANH R8, R140 ;  /* 0x0000008c00087308 */ /* 0x000e620000002400 */
[----:B------:R-:W-:Y:S01]  /*8600*/  ISETP.LT.OR P5, PT, R2, R230, P5 ;  /* 0x000000e60200720c */ /* 0x000fe20002fa1670 */
[----:B------:R-:W-:Y:S01]  /*8610*/  IMAD.IADD R2, R235, 0x1, -R2 ;  /* 0x00000001eb027824 */ /* 0x000fe200078e0a02 */
[----:B------:R-:W-:Y:S02]  /*8620*/  IABS R31, R5 ;  /* 0x00000005001f7213 */ /* 0x000fe40000000000 */
[----:B------:R-:W-:-:S02]  /*8630*/  IABS R4, R4 ;  /* 0x0000000400047213 */ /* 0x000fc40000000000 */
        /* <DEDUP_REMOVED lines=10> */
[----:B------:R-:W-:Y:S01]  /*86e0*/  IMAD.MOV.U32 R2, RZ, RZ, R5 ;  /* 0x000000ffff027224 */ /* 0x000fe200078e0005 */
[----:B------:R-:W-:Y:S01]  /*86f0*/  I2FP.F32.S32 R7, R7 ;  /* 0x0000000700077245 */ /* 0x000fe20000201400 */
[----:B-1----:R-:W-:Y:S01]  /*8700*/  FFMA.FTZ R9, R9, -UR19, R8 ;  /* 0x8000001309097c23 */ /* 0x002fe20008010008 */
[----:B------:R-:W-:-:S02]  /*8710*/  I2FP.F32.S32 R4, R4 ;  /* 0x0000000400047245 */ /* 0x000fc40000201400 */
[----:B------:R-:W-:Y:S01]  /*8720*/  I2FP.F32.S32 R2, R2 ;  /* 0x0000000200027245 */ /* 0x000fe20000201400 */
[----:B------:R-:W-:Y:S01]  /*8730*/  FFMA.FTZ R7, R7, -UR19, R29 ;  /* 0x8000001307077c23 */ /* 0x000fe2000801001d */
[----:B------:R-:W-:Y:S01]  /*8740*/  FSEL R14, R14, -INF , !P4 ;  /* 0xff8000000e0e7808 */ /* 0x000fe20006000000 */
[----:B------:R-:W-:Y:S01]  /*8750*/  FFMA.FTZ R5, R4, -UR19, R30 ;  /* 0x8000001304057c23 */ /* 0x000fe2000801001e */
[----:B------:R-:W-:Y:S01]  /*8760*/  FSEL R183, R11, -INF , !P1 ;  /* 0xff8000000bb77808 */ /* 0x000fe20004800000 */
[----:B--2---:R-:W-:Y:S01]  /*8770*/  FFMA.FTZ R8, R6, -UR19, R32 ;  /* 0x8000001306087c23 */ /* 0x004fe20008010020 */
[----:B------:R-:W-:Y:S01]  /*8780*/  FSEL R190, R10, -INF , !P0 ;  /* 0xff8000000abe7808 */ /* 0x000fe20004000000 */
[----:B------:R1:W2:Y:S01]  /*8790*/  MUFU.TANH R11, R143 ;  /* 0x0000008f000b7308 */ /* 0x0002a20000002400 */
[----:B------:R-:W-:Y:S01]  /*87a0*/  ISETP.GE.AND P4, PT, R3, R239, PT ;  /* 0x000000ef0300720c */ /* 0x000fe20003f86270 */
[----:B------:R-:W-:Y:S01]  /*87b0*/  IMAD.IADD R6, R235, 0x1, -R3 ;  /* 0x00000001eb067824 */ /* 0x000fe200078e0a03 */
[C---:B------:R-:W-:Y:S01]  /*87c0*/  ISETP.GE.AND P1, PT, R3.reuse, R238, PT ;  /* 0x000000ee0300720c */ /* 0x040fe20003f26270 */
[----:B---3--:R-:W-:Y:S01]  /*87d0*/  FFMA.FTZ R4, R2, -UR19, R12 ;  /* 0x8000001302047c23 */ /* 0x008fe2000801000c */
[C---:B------:R-:W-:Y:S01]  /*87e0*/  ISETP.GE.AND P0, PT, R3.reuse, R237, PT ;  /* 0x000000ed0300720c */ /* 0x040fe20003f06270 */
[C---:B------:R-:W-:Y:S01]  /*87f0*/  VIADD R2, R0.reuse, 0x18 ;  /* 0x0000001800027836 */ /* 0x040fe20000000000 */
[C---:B------:R-:W-:Y:S01]  /*8800*/  ISETP.LT.OR P4, PT, R3.reuse, R233, P4 ;  /* 0x000000e90300720c */ /* 0x040fe20002781670 */
[----:B------:R3:W4:Y:S01]  /*8810*/  MUFU.TANH R10, R142 ;  /* 0x0000008e000a7308 */ /* 0x0007220000002400 */
[----:B------:R-:W-:Y:S01]  /*8820*/  BAR.SYNC.DEFER_BLOCKING 0x0 ;  /* 0x0000000000007b1d */ /* 0x000fe20000010000 */
[C---:B------:R-:W-:Y:S01]  /*8830*/  ISETP.LT.OR P1, PT, R3.reuse, R232, P1 ;  /* 0x000000e80300720c */ /* 0x040fe20000f21670 */
[----:B------:R-:W-:Y:S01]  /*8840*/  VIADD R0, R0, 0x19 ;  /* 0x0000001900007836 */ /* 0x000fe20000000000 */
[----:B------:R-:W-:-:S02]  /*8850*/  ISETP.LT.OR P0, PT, R3, R231, P0 ;  /* 0x000000e70300720c */ /* 0x000fc40000701670 */
[----:B------:R-:W-:Y:S02]  /*8860*/  FSEL R179, R9, -INF , !P5 ;  /* 0xff80000009b37808 */ /* 0x000fe40006800000 */
[----:B------:R-:W-:Y:S01]  /*8870*/  FSEL R188, R8, -INF , !P4 ;  /* 0xff80000008bc7808 */ /* 0x000fe20006000000 */
[----:B------:R-:W-:Y:S01]  /*8880*/  MUFU.TANH R9, R180 ;  /* 0x000000b400097308 */ /* 0x000fe20000002400 */
[----:B-1----:R-:W-:Y:S02]  /*8890*/  FSEL R143, R7, -INF , !P6 ;  /* 0xff800000078f7808 */ /* 0x002fe40007000000 */
[----:B------:R-:W-:Y:S02]  /*88a0*/  ISETP.GE.AND P6, PT, R3, R236, PT ;  /* 0x000000ec0300720c */ /* 0x000fe40003fc6270 */
[----:B------:R-:W-:Y:S01]  /*88b0*/  FSEL R191, R5, -INF , !P1 ;  /* 0xff80000005bf7808 */ /* 0x000fe20004800000 */
[--C-:B------:R-:W-:Y:S01]  /*88c0*/  IMAD.IADD R5, R228, 0x1, -R2.reuse ;  /* 0x00000001e4057824 */ /* 0x100fe200078e0a02 */
[----:B------:R-:W-:Y:S01]  /*88d0*/  ISETP.LT.OR P6, PT, R3, R230, P6 ;  /* 0x000000e60300720c */ /* 0x000fe200037c1670 */
[--C-:B------:R-:W-:Y:S01]  /*88e0*/  IMAD.IADD R3, R229, 0x1, -R2.reuse ;  /* 0x00000001e5037824 */ /* 0x100fe200078e0a02 */
[----:B---3--:R-:W-:Y:S01]  /*88f0*/  FSEL R142, R4, -INF , !P0 ;  /* 0xff800000048e7808 */ /* 0x008fe20004000000 */
[----:B------:R-:W1:Y:S01]  /*8900*/  MUFU.TANH R8, R176 ;  /* 0x000000b000087308 */ /* 0x000e620000002400 */
[----:B------:R-:W-:Y:S01]  /*8910*/  ISETP.GE.AND P5, PT, R2, R239, PT ;  /* 0x000000ef0200720c */ /* 0x000fe20003fa6270 */
[----:B------:R-:W-:Y:S01]  /*8920*/  IMAD.IADD R4, R234, 0x1, -R2 ;  /* 0x00000001ea047824 */ /* 0x000fe200078e0a02 */
[----:B------:R-:W-:-:S02]  /*8930*/  ISETP.GE.AND P4, PT, R2, R238, PT ;  /* 0x000000ee0200720c */ /* 0x000fc40003f86270 */
[C---:B------:R-:W-:Y:S02]  /*8940*/  ISETP.GE.AND P1, PT, R2.reuse, R237, PT ;  /* 0x000000ed0200720c */ /* 0x040fe40003f26270 */
[C---:B------:R-:W-:Y:S01]  /*8950*/  ISETP.GE.AND P0, PT, R2.reuse, R236, PT ;  /* 0x000000ec0200720c */ /* 0x040fe20003f06270 */
[----:B------:R-:W3:Y:S01]  /*8960*/  MUFU.TANH R7, R181 ;  /* 0x000000b500077308 */ /* 0x000ee20000002400 */
        /* <DEDUP_REMOVED lines=11> */
[----:B------:R-:W-:Y:S02]  /*8a20*/  IABS R4, R4 ;  /* 0x0000000400047213 */ /* 0x000fe40000000000 */
[----:B------:R-:W-:Y:S02]  /*8a30*/  I2FP.F32.S32 R3, R3 ;  /* 0x0000000300037245 */ /* 0x000fe40000201400 */
[----:B------:R-:W-:-:S02]  /*8a40*/  I2FP.F32.S32 R5, R5 ;  /* 0x0000000500057245 */ /* 0x000fc40000201400 */
[----:B------:R-:W-:Y:S01]  /*8a50*/  I2FP.F32.S32 R4, R4 ;  /* 0x0000000400047245 */ /* 0x000fe20000201400 */
[----:B--2---:R-:W-:Y:S01]  /*8a60*/  FFMA.FTZ R3, R3, -UR19, R11 ;  /* 0x8000001303037c23 */ /* 0x004fe2000801000b */
[----:B------:R-:W-:Y:S01]  /*8a70*/  I2FP.F32.S32 R2, R2 ;  /* 0x0000000200027245 */ /* 0x000fe20000201400 */
[----:B----4-:R-:W-:Y:S01]  /*8a80*/  FFMA.FTZ R5, R5, -UR19, R10 ;  /* 0x8000001305057c23 */ /* 0x010fe2000801000a */
[----:B------:R-:W-:Y:S01]  /*8a90*/  I2FP.F32.S32 R6, R6 ;  /* 0x0000000600067245 */ /* 0x000fe20000201400 */
[----:B-1----:R-:W-:Y:S01]  /*8aa0*/  FFMA.FTZ R4, R4, -UR19, R8 ;  /* 0x8000001304047c23 */ /* 0x002fe20008010008 */
[----:B------:R-:W-:Y:S01]  /*8ab0*/  FSEL R178, R3, -INF , !P6 ;  /* 0xff80000003b27808 */ /* 0x000fe20007000000 */
[----:B------:R-:W-:Y:S01]  /*8ac0*/  FFMA.FTZ R2, R2, -UR19, R9 ;  /* 0x8000001302027c23 */ /* 0x000fe20008010009 */
[----:B------:R-:W-:Y:S01]  /*8ad0*/  ISETP.GE.AND P6, PT, R0, R239, PT ;  /* 0x000000ef0000720c */ /* 0x000fe20003fc6270 */
[----:B------:R1:W2:Y:S01]  /*8ae0*/  MUFU.TANH R9, R182 ;  /* 0x000000b600097308 */ /* 0x0002a20000002400 */
[----:B------:R-:W-:Y:S01]  /*8af0*/  FSEL R189, R4, -INF , !P4 ;  /* 0xff80000004bd7808 */ /* 0x000fe20006000000 */
[----:B---3--:R-:W-:Y:S01]  /*8b00*/  FFMA.FTZ R6, R6, -UR19, R7 ;  /* 0x8000001306067c23 */ /* 0x008fe20008010007 */
[----:B------:R-:W-:Y:S01]  /*8b10*/  FSEL R141, R2, -INF , !P1 ;  /* 0xff800000028d7808 */ /* 0x000fe20004800000 */
[--C-:B------:R-:W-:Y:S01]  /*8b20*/  IMAD.IADD R4, R228, 0x1, -R0.reuse ;  /* 0x00000001e4047824 */ /* 0x100fe200078e0a00 */
[----:B------:R-:W-:Y:S01]  /*8b30*/  ISETP.GE.AND P4, PT, R0, R237, PT ;  /* 0x000000ed0000720c */ /* 0x000fe20003f86270 */
[--C-:B------:R-:W-:Y:S01]  /*8b40*/  IMAD.IADD R3, R234, 0x1, -R0.reuse ;  /* 0x00000001ea037824 */ /* 0x100fe200078e0a00 */
[C---:B------:R-:W-:Y:S01]  /*8b50*/  ISETP.GE.AND P1, PT, R0.reuse, R236, PT ;  /* 0x000000ec0000720c */ /* 0x040fe20003f26270 */
[----:B------:R-:W3:Y:S01]  /*8b60*/  MUFU.TANH R8, R184 ;  /* 0x000000b800087308 */ /* 0x000ee20000002400 */
[----:B------:R-:W-:Y:S01]  /*8b70*/  IMAD.IADD R2, R229, 0x1, -R0 ;  /* 0x00000001e5027824 */ /* 0x000fe200078e0a00 */
[----:B------:R-:W-:-:S02]  /*8b80*/  ISETP.LT.OR P6, PT, R0, R233, P6 ;  /* 0x000000e90000720c */ /* 0x000fc400037c1670 */
[C---:B------:R-:W-:Y:S02]  /*8b90*/  ISETP.LT.OR P4, PT, R0.reuse, R231, P4 ;  /* 0x000000e70000720c */ /* 0x040fe40002781670 */
[C---:B------:R-:W-:Y:S02]  /*8ba0*/  ISETP.LT.OR P1, PT, R0.reuse, R230, P1 ;  /* 0x000000e60000720c */ /* 0x040fe40000f21670 */
[----:B------:R-:W4:Y:S01]  /*8bb0*/  MUFU.TANH R7, R185 ;  /* 0x000000b900077308 */ /* 0x000f220000002400 */
[----:B-1----:R-:W-:Y:S02]  /*8bc0*/  FSEL R182, R5, -INF , !P5 ;  /* 0xff80000005b67808 */ /* 0x002fe40006800000 */
[----:B------:R-:W-:Y:S02]  /*8bd0*/  ISETP.GE.AND P5, PT, R0, R238, PT ;  /* 0x000000ee0000720c */ /* 0x000fe40003fa6270 */
[----:B------:R-:W-:Y:S02]  /*8be0*/  FSEL R177, R6, -INF , !P0 ;  /* 0xff80000006b17808 */ /* 0x000fe40004000000 */
[----:B------:R-:W-:Y:S01]  /*8bf0*/  ISETP.LT.OR P5, PT, R0, R232, P5 ;  /* 0x000000e80000720c */ /* 0x000fe20002fa1670 */
[----:B------:R-:W1:Y:S01]  /*8c00*/  MUFU.TANH R5, R186 ;  /* 0x000000ba00057308 */ /* 0x000e620000002400 */
[----:B------:R-:W-:Y:S01]  /*8c10*/  IMAD.IADD R0, R235, 0x1, -R0 ;  /* 0x00000001eb007824 */ /* 0x000fe200078e0a00 */
[----:B------:R-:W-:-:S02]  /*8c20*/  PLOP3.LUT P0, PT, PT, PT, UP0, 0x80, 0x0 ;  /* 0x000000000000781c */ /* 0x000fc40003f0f008 */
[----:B------:R-:W-:Y:S02]  /*8c30*/  IABS R4, R4 ;  /* 0x0000000400047213 */ /* 0x000fe40000000000 */
[----:B------:R-:W-:Y:S02]  /*8c40*/  IABS R3, R3 ;  /* 0x0000000300037213 */ /* 0x000fe40000000000 */
[----:B------:R-:W-:Y:S02]  /*8c50*/  IABS R2, R2 ;  /* 0x0000000200027213 */ /* 0x000fe40000000000 */
[----:B------:R-:W-:Y:S02]  /*8c60*/  IABS R0, R0 ;  /* 0x0000000000007213 */ /* 0x000fe40000000000 */
[----:B------:R-:W-:Y:S02]  /*8c70*/  I2FP.F32.S32 R4, R4 ;  /* 0x0000000400047245 */ /* 0x000fe40000201400 */
[----:B------:R-:W-:-:S02]  /*8c80*/  I2FP.F32.S32 R3, R3 ;  /* 0x0000000300037245 */ /* 0x000fc40000201400 */
[----:B------:R-:W-:Y:S01]  /*8c90*/  I2FP.F32.S32 R2, R2 ;  /* 0x0000000200027245 */ /* 0x000fe20000201400 */
[----:B--2---:R-:W-:Y:S01]  /*8ca0*/  FFMA.FTZ R4, R4, -UR19, R9 ;  /* 0x8000001304047c23 */ /* 0x004fe20008010009 */
[----:B------:R-:W-:Y:S01]  /*8cb0*/  I2FP.F32.S32 R0, R0 ;  /* 0x0000000000007245 */ /* 0x000fe20000201400 */
[----:B---3--:R-:W-:Y:S02]  /*8cc0*/  FFMA.FTZ R3, R3, -UR19, R8 ;  /* 0x8000001303037c23 */ /* 0x008fe40008010008 */
[----:B----4-:R-:W-:Y:S01]  /*8cd0*/  FFMA.FTZ R2, R2, -UR19, R7 ;  /* 0x8000001302027c23 */ /* 0x010fe20008010007 */
[----:B------:R-:W-:Y:S01]  /*8ce0*/  FSEL R180, R4, -INF , !P6 ;  /* 0xff80000004b47808 */ /* 0x000fe20007000000 */
[----:B-1----:R-:W-:Y:S01]  /*8cf0*/  FFMA.FTZ R0, R0, -UR19, R5 ;  /* 0x8000001300007c23 */ /* 0x002fe20008010005 */
[----:B------:R-:W-:Y:S02]  /*8d00*/  FSEL R181, R3, -INF , !P5 ;  /* 0xff80000003b57808 */ /* 0x000fe40006800000 */
[----:B------:R-:W-:-:S02]  /*8d10*/  FSEL R140, R2, -INF , !P4 ;  /* 0xff800000028c7808 */ /* 0x000fc40006000000 */
[----:B------:R-:W-:Y:S01]  /*8d20*/  FSEL R176, R0, -INF , !P1 ;  /* 0xff80000000b07808 */ /* 0x000fe20004800000 */
[----:B------:R-:W-:Y:S06]  /*8d30*/  @!P0 BRA `(.L_x_2879) ;  /* 0x0000000000c88947 */ /* 0x000fec0003800000 */
[----:B------:R-:W2:Y:S01]  /*8d40*/  LDL.64 R244, [R1+0x40] ;  /* 0x0000400001f47983 */ /* 0x000ea20000100a00 */
[----:B------:R-:W-:Y:S01]  /*8d50*/  UIADD3 UR5, UR18, -0x3, URZ ;  /* 0xfffffffd12057890 */ /* 0x000fe2000fffe03f */
[----:B------:R-:W1:Y:S01]  /*8d60*/  @!P3 LDC.64 R8, c[0x0][0x218] ;  /* 0x00008600ff08bb82 */ /* 0x000e620000000a00 */
[----:B------:R-:W-:Y:S01]  /*8d70*/  BSSY B0, `(.L_x_2880) ;  /* 0x000002d000007945 */ /* 0x000fe20003800000 */
[----:B------:R3:W-:Y:S01]  /*8d80*/  @P3 STS.128 [R227+0x8000], RZ ;  /* 0x008000ffe3003388 */ /* 0x0007e20000000c00 */
[----:B------:R-:W-:Y:S02]  /*8d90*/  USHF.R.S32.HI UR4, URZ, 0x1f, UR5 ;  /* 0x0000001f3f047899 */ /* 0x000fe40008011405 */
[----:B------:R-:W-:Y:S02]  /*8da0*/  UIMAD.WIDE.U32 UR20, UR5, UR8, URZ ;  /* 0x00000008051472a5 */ /* 0x000fe4000f8e003f */
[----:B------:R-:W-:Y:S01]  /*8db0*/  UIMAD UR4, UR4, UR8, URZ ;  /* 0x00000008040472a4 */ /* 0x000fe2000f8e023f */
[----:B------:R-:W4:Y:S03]  /*8dc0*/  @!P2 LDC.64 R6, c[0x0][0x218] ;  /* 0x00008600ff06ab82 */ /* 0x000f260000000a00 */
[----:B------:R-:W-:Y:S01]  /*8dd0*/  UIMAD UR4, UR5, UR9, UR4 ;  /* 0x00000009050472a4 */ /* 0x000fe2000f8e0204 */
[----:B------:R-:W-:-:S02]  /*8de0*/  IMAD.U32 R0, RZ, RZ, UR20 ;  /* 0x00000014ff007e24 */ /* 0x000fc4000f8e00ff */
[----:B------:R-:W-:Y:S01]  /*8df0*/  IMAD.U32 R4, RZ, RZ, UR20 ;  /* 0x00000014ff047e24 */ /* 0x000fe2000f8e00ff */
[----:B------:R-:W-:Y:S01]  /*8e00*/  UIADD3 UR4, UR21, UR4, URZ ;  /* 0x0000000415047290 */ /* 0x000fe2000fffe03f */
[----:B------:R-:W5:Y:S05]  /*8e10*/  @!P3 LDC.64 R10, c[0x0][0x218] ;  /* 0x00008600ff0abb82 */ /* 0x000f6a0000000a00 */
[----:B------:R-:W-:Y:S01]  /*8e20*/  IMAD.U32 R3, RZ, RZ, UR4 ;  /* 0x00000004ff037e24 */ /* 0x000fe2000f8e00ff */
[----:B--2---:R-:W-:-:S04]  /*8e30*/  LEA R0, P1, R0, R244, 0x5 ;  /* 0x000000f400007211 */ /* 0x004fc800078228ff */
[----:B------:R-:W-:Y:S02]  /*8e40*/  IADD3 R2, P5, R0, UR33, RZ ;  /* 0x0000002100027c10 */ /* 0x000fe4000ffbe0ff */
[----:B------:R-:W-:Y:S02]  /*8e50*/  LEA.HI.X R3, R4, R251, R3, 0x5, P1 ;  /* 0x000000fb04037211 */ /* 0x000fe400008f2c03 */
[C---:B-1----:R-:W-:Y:S02]  /*8e60*/  @!P3 LEA R8, P6, R0.reuse, R8, 0x1 ;  /* 0x000000080008b211 */ /* 0x042fe400078c08ff */
[----:B----4-:R-:W-:Y:S02]  /*8e70*/  @!P2 LEA R4, P1, R0, R6, 0x1 ;  /* 0x000000060004a211 */ /* 0x010fe400078208ff */
[----:B-----5:R-:W-:Y:S02]  /*8e80*/  @!P3 LEA R6, P4, R2, R10, 0x1 ;  /* 0x0000000a0206b211 */ /* 0x020fe400078808ff */
        /* <DEDUP_REMOVED lines=27> */
.L_x_2881:
[----:B------:R-:W-:Y:S05]  /*9040*/  BSYNC B0 ;  /* 0x0000000000007941 */ /* 0x000fea0003800000 */
.L_x_2880:
[----:B------:R-:W0:Y:S02]  /*9050*/  LDGDEPBAR ;  /* 0x00000000000079af */ /* 0x000e240000000000 */
.L_x_2879:
        /* <DEDUP_REMOVED lines=18> */
[----:B-1-3--:R-:W1:Y:S01]  /*9180*/  SHFL.BFLY PT, R5, R0, 0x2, 0x1f ;  /* 0x0c401f0000057f89 */ /* 0x00ae6200000e0000 */
        /* <DEDUP_REMOVED lines=76> */
[----:B---3--:R-:W-:-:S06]  /*9650*/  F2FP.F16.F32.PACK_AB R6, R243, R242 ;  /* 0x000000f2f306723e */ /* 0x008fcc00000000ff */
[----:B------:R1:W-:Y:S01]  /*9660*/  MUFU.EX2 R204, R0 ;  /* 0x0000000000cc7308 */ /* 0x0003e20000000800 */
[--C-:B--2---:R-:W-:Y:S01]  /*9670*/  FFMA.FTZ R2, R25, UR10, -R10.reuse ;  /* 0x0000000a19027c23 */ /* 0x104fe2000801080a */
[----:B------:R-:W-:-:S06]  /*9680*/  FFMA.FTZ R10, R140, UR10, -R10 ;  /* 0x0000000a8c0a7c23 */ /* 0x000fcc000801080a */
[----:B------:R2:W3:Y:S08]  /*9690*/  MUFU.EX2 R241, R2 ;  /* 0x0000000200f17308 */ /* 0x0004f00000000800 */
[----:B------:R4:W-:Y:S01]  /*96a0*/  MUFU.EX2 R200, R10 ;  /* 0x0000000a00c87308 */ /* 0x0009e20000000800 */
[----:B-1----:R-:W-:Y:S02]  /*96b0*/  FFMA.FTZ R0, R26, UR10, -R9 ;  /* 0x0000000a1a007c23 */ /* 0x002fe40008010809 */
[----:B------:R-:W-:Y:S05]  /*96c0*/  LDSM.16.MT88.4 R24, [R215+0xb000] ;  /* 0x00b00000d718783b */ /* 0x000fea0000004200 */
[----:B------:R1:W5:Y:S01]  /*96d0*/  MUFU.EX2 R205, R0 ;  /* 0x0000000000cd7308 */ /* 0x0003620000000800 */
[----:B--2---:R-:W-:-:S02]  /*96e0*/  FSEL R2, R210, RZ, P6 ;  /* 0x000000ffd2027208 */ /* 0x004fc40003000000 */
[----:B---3--:R-:W-:-:S03]  /*96f0*/  F2FP.F16.F32.PACK_AB R4, R240, R241 ;  /* 0x000000f1f004723e */ /* 0x008fc600000000ff */
[----:B------:R-:W-:Y:S01]  /*9700*/  FADD.FTZ R2, R136, -R2 ;  /* 0x8000000288027221 */ /* 0x000fe20000010000 */
[----:B----4-:R-:W-:-:S03]  /*9710*/  FFMA.FTZ R10, R179, UR10, -R9 ;  /* 0x0000000ab30a7c23 */ /* 0x010fc60008010809 */
[----:B------:R-:W-:Y:S01]  /*9720*/  FMUL.FTZ R8, R2, UR10 ;  /* 0x0000000a02087c20 */ /* 0x000fe20008410000 */
[----:B------:R2:W-:Y:S01]  /*9730*/  MUFU.EX2 R179, R10 ;  /* 0x0000000a00b37308 */ /* 0x0005e20000000800 */
[--C-:B-1----:R-:W-:Y:S01]  /*9740*/  FFMA.FTZ R0, R18, UR10, -R9.reuse ;  /* 0x0000000a12007c23 */ /* 0x102fe20008010809 */
[----:B-----5:R-:W-:Y:S01]  /*9750*/  F2FP.F16.F32.PACK_AB R5, R205, R204 ;  /* 0x000000cccd05723e */ /* 0x020fe200000000ff */
[----:B------:R-:W-:Y:S05]  /*9760*/  LDSM.16.MT88.4 R16, [R213+0xa000] ;  /* 0x00a00000d510783b */ /* 0x000fea0000004200 */
[----:B------:R1:W-:Y:S08]  /*9770*/  MUFU.EX2 R207, R0 ;  /* 0x0000000000cf7308 */ /* 0x0003f00000000800 */
[----:B------:R-:W3:Y:S01]  /*9780*/  MUFU.EX2 R8, R8 ;  /* 0x0000000800087308 */ /* 0x000ee20000000800 */
[----:B--2---:R-:W-:-:S07]  /*9790*/  FFMA.FTZ R10, R178, UR10, -R9 ;  /* 0x0000000ab20a7c23 */ /* 0x004fce0008010809 */
[----:B------:R-:W-:Y:S01]  /*97a0*/  MUFU.EX2 R178, R10 ;  /* 0x0000000a00b27308 */ /* 0x000fe20000000800 */
[--C-:B-1----:R-:W-:Y:S01]  /*97b0*/  FFMA.FTZ R0, R14, UR10, -R9.reuse ;  /* 0x0000000a0e007c23 */ /* 0x102fe20008010809 */
[----:B------:R-:W-:Y:S02]  /*97c0*/  MOV R14, R30 ;  /* 0x0000001e000e7202 */ /* 0x000fe40000000f00 */
[----:B------:R-:W-:Y:S04]  /*97d0*/  LDSM.16.MT88.4 R28, [R215+0xa000] ;  /* 0x00a00000d71c783b */ /* 0x000fe80000004200 */
        /* <DEDUP_REMOVED lines=27> */
[-C--:B------:R-:W-:Y:S01]  /*9990*/  FMUL.FTZ R65, R65, R8.reuse ;  /* 0x0000000841417220 */ /* 0x080fe20000410000 */
[----:B------:R-:W-:Y:S01]  /*99a0*/  FADD.FTZ R0, R137, -R0 ;  /* 0x8000000089007221 */ /* 0x000fe20000010000 */
[-C--:B------:R-:W-:Y:S01]  /*99b0*/  FMUL.FTZ R80, R80, R8.reuse ;  /* 0x0000000850507220 */ /* 0x080fe20000410000 */
[----:B------:R1:W2:Y:S01]  /*99c0*/  MUFU.EX2 R3, R2 ;  /* 0x0000000200037308 */ /* 0x0002a20000000800 */
[----:B------:R-:W-:Y:S01]  /*99d0*/  LDSM.16.MT88.4 R136, [R217+0xa000] ;  /* 0x00a00000d988783b */ /* 0x000fe20000004200 */
[----:B------:R-:W-:Y:S01]  /*99e0*/  FMUL.FTZ R0, R0, UR10 ;  /* 0x0000000a00007c20 */ /* 0x000fe20008410000 */
[-C--:B------:R-:W-:Y:S01]  /*99f0*/  FMUL.FTZ R81, R81, R8.reuse ;  /* 0x0000000851517220 */ /* 0x080fe20000410000 */
[-C--:B------:R-:W-:Y:S01]  /*9a00*/  FMUL.FTZ R96, R96, R8.reuse ;  /* 0x0000000860607220 */ /* 0x080fe20000410000 */
[-C--:B------:R-:W-:Y:S01]  /*9a10*/  FMUL.FTZ R97, R97, R8.reuse ;  /* 0x0000000861617220 */ /* 0x080fe20000410000 */
[-C--:B------:R-:W-:Y:S01]  /*9a20*/  FMUL.FTZ R112, R112, R8.reuse ;  /* 0x0000000870707220 */ /* 0x080fe20000410000 */
[-C--:B------:R-:W-:Y:S01]  /*9a30*/  FMUL.FTZ R113, R113, R8.reuse ;  /* 0x0000000871717220 */ /* 0x080fe20000410000 */
[----:B------:R-:W3:Y:S01]  /*9a40*/  MUFU.EX2 R0, R0 ;  /* 0x0000000000007308 */ /* 0x000ee20000000800 */
[-C--:B------:R-:W-:Y:S01]  /*9a50*/  FMUL.FTZ R116, R116, R8.reuse ;  /* 0x0000000874747220 */ /* 0x080fe20000410000 */
[-C--:B------:R-:W-:Y:S01]  /*9a60*/  FMUL.FTZ R117, R117, R8.reuse ;  /* 0x0000000875757220 */ /* 0x080fe20000410000 */
[-C--:B------:R-:W-:Y:S01]  /*9a70*/  FMUL.FTZ R128, R128, R8.reuse ;  /* 0x0000000880807220 */ /* 0x080fe20000410000 */
[----:B------:R-:W-:Y:S01]  /*9a80*/  FMUL.FTZ R129, R129, R8 ;  /* 0x0000000881817220 */ /* 0x000fe20000410000 */
[--C-:B------:R-:W-:Y:S01]  /*9a90*/  FFMA.FTZ R10, R177, UR10, -R9.reuse ;  /* 0x0000000ab10a7c23 */ /* 0x100fe20008010809 */
[----:B------:R-:W-:Y:S01]  /*9aa0*/  FFMA.FTZ R9, R176, UR10, -R9 ;  /* 0x0000000ab0097c23 */ /* 0x000fe20008010809 */
        /* <DEDUP_REMOVED lines=110> */
[----:B------:R2:W-:Y:S01]  /*a190*/  MUFU.EX2 R176, R9 ;  /* 0x0000000900b07308 */ /* 0x0005e20000000800 */
[----:B------:R-:W-:-:S02]  /*a1a0*/  FFMA.FTZ R0, R252, R0, R204 ;  /* 0x00000000fc007223 */ /* 0x000fc400000100cc */
[----:B------:R-:W-:Y:S02]  /*a1b0*/  HMMA.16816.F32 R72, R4, R20, R72 ;  /* 0x000000140448723c */ /* 0x000fe40000001848 */
[----:B------:R-:W-:-:S03]  /*a1c0*/  FADD.FTZ R0, R205, R0 ;  /* 0x00000000cd007221 */ /* 0x000fc60000010000 */
[----:B------:R3:W4:Y:S01]  /*a1d0*/  MUFU.EX2 R177, R10 ;  /* 0x0000000a00b17308 */ /* 0x0007220000000800 */
[----:B------:R-:W-:Y:S01]  /*a1e0*/  HMMA.16816.F32 R76, R4, R22, R76 ;  /* 0x00000016044c723c */ /* 0x000fe2000000184c */
[----:B------:R-:W-:-:S04]  /*a1f0*/  FADD.FTZ R0, R207, R0 ;  /* 0x00000000cf007221 */ /* 0x000fc80000010000 */
[----:B------:R-:W-:Y:S01]  /*a200*/  FADD.FTZ R0, R206, R0 ;  /* 0x00000000ce007221 */ /* 0x000fe20000010000 */
[----:B------:R-:W-:Y:S01]  /*a210*/  HMMA.16816.F32 R88, R4, R24, R88 ;  /* 0x000000180458723c */ /* 0x000fe20000001858 */
[----:B--2---:R-:W-:Y:S01]  /*a220*/  FFMA.FTZ R9, R188, UR10, -R12 ;  /* 0x0000000abc097c23 */ /* 0x004fe2000801080c */
[----:B------:R-:W-:Y:S01]  /*a230*/  MOV R188, R14 ;  /* 0x0000000e00bc7202 */ /* 0x000fe20000000f00 */
[----:B------:R-:W-:-:S03]  /*a240*/  FADD.FTZ R0, R179, R0 ;  /* 0x00000000b3007221 */ /* 0x000fc60000010000 */
[C---:B------:R-:W-:Y:S01]  /*a250*/  HMMA.16816.F32 R92, R4.reuse, R26, R92 ;  /* 0x0000001a045c723c */ /* 0x040fe2000000185c */
[----:B------:R-:W-:Y:S01]  /*a260*/  MUFU.EX2 R142, R9 ;  /* 0x00000009008e7308 */ /* 0x000fe20000000800 */
[----:B------:R-:W-:Y:S01]  /*a270*/  FFMA.FTZ R2, R188, R2, R245 ;  /* 0x00000002bc027223 */ /* 0x000fe200000100f5 */
[----:B------:R-:W-:Y:S01]  /*a280*/  FADD.FTZ R0, R178, R0 ;  /* 0x00000000b2007221 */ /* 0x000fe20000010000 */
[----:B---3--:R-:W-:Y:S02]  /*a290*/  FFMA.FTZ R10, R183, UR10, -R12 ;  /* 0x0000000ab70a7c23 */ /* 0x008fe4000801080c */
[C---:B------:R-:W-:Y:S01]  /*a2a0*/  HMMA.16816.F32 R104, R4.reuse, R32, R104 ;  /* 0x000000200468723c */ /* 0x040fe20000001868 */
[----:B----4-:R-:W-:Y:S02]  /*a2b0*/  FADD.FTZ R0, R177, R0 ;  /* 0x00000000b1007221 */ /* 0x010fe40000010000 */
[----:B------:R-:W2:Y:S03]  /*a2c0*/  MUFU.EX2 R143, R10 ;  /* 0x0000000a008f7308 */ /* 0x000ea60000000800 */
[C---:B------:R-:W-:Y:S06]  /*a2d0*/  HMMA.16816.F32 R108, R4.reuse, R34, R108 ;  /* 0x00000022046c723c */ /* 0x040fec000000186c */
[C---:B-1----:R-:W-:Y:S06]  /*a2e0*/  HMMA.16816.F32 R120, R4.reuse, R40, R120 ;  /* 0x000000280478723c */ /* 0x042fec0000001878 */
[----:B------:R-:W-:Y:S07]  /*a2f0*/  HMMA.16816.F32 R192, R4, R42, R124 ;  /* 0x0000002a04c0723c */ /* 0x000fee000000187c */
[----:B------:R-:W-:-:S02]  /*a300*/  F2FP.F16.F32.PACK_AB R4, R249, R250 ;  /* 0x000000faf904723e */ /* 0x000fc400000000ff */
[----:B------:R-:W-:Y:S02]  /*a310*/  F2FP.F16.F32.PACK_AB R5, R244, R245 ;  /* 0x000000f5f405723e */ /* 0x000fe400000000ff */
[----:B------:R-:W-:Y:S02]  /*a320*/  F2FP.F16.F32.PACK_AB R6, R251, R248 ;  /* 0x000000f8fb06723e */ /* 0x000fe400000000ff */
[----:B------:R-:W-:Y:S02]  /*a330*/  F2FP.F16.F32.PACK_AB R7, R247, R246 ;  /* 0x000000f6f707723e */ /* 0x000fe400000000ff */
[----:B------:R-:W-:Y:S02]  /*a340*/  MOV R127, R184 ;  /* 0x000000b8007f7202 */ /* 0x000fe40000000f00 */
[----:B------:R-:W-:Y:S02]  /*a350*/  F2FP.F16.F32.PACK_AB R124, R202, R201 ;  /* 0x000000c9ca7c723e */ /* 0x000fe400000000ff */
[----:B------:R-:W-:Y:S01]  /*a360*/  MOV R183, R127 ;  /* 0x0000007f00b77202 */ /* 0x000fe20000000f00 */
[----:B------:R-:W-:Y:S01]  /*a370*/  HMMA.16816.F32 R148, R4, R16, R148 ;  /* 0x000000100494723c */ /* 0x000fe20000001894 */
[----:B------:R-:W-:-:S02]  /*a380*/  F2FP.F16.F32.PACK_AB R125, R178, R179 ;  /* 0x000000b3b27d723e */ /* 0x000fc400000000ff */
[----:B------:R-:W-:Y:S01]  /*a390*/  F2FP.F16.F32.PACK_AB R126, R200, R203 ;  /* 0x000000cbc87e723e */ /* 0x000fe200000000ff */
[----:B------:R-:W-:Y:S01]  /*a3a0*/  FFMA.FTZ R3, R183, R3, R241 ;  /* 0x00000003b7037223 */ /* 0x000fe200000100f1 */
[C---:B------:R-:W-:Y:S01]  /*a3b0*/  FADD.FTZ R241, R176.reuse, R0 ;  /* 0x00000000b0f17221 */ /* 0x040fe20000010000 */
[----:B------:R-:W-:Y:S01]  /*a3c0*/  HMMA.16816.F32 R184, R4, R18, R156 ;  /* 0x0000001204b8723c */ /* 0x000fe2000000189c */
[----:B------:R-:W1:Y:S01]  /*a3d0*/  LDSM.16.MT88.4 R156, [R213+0xa800] ;  /* 0x00a80000d59c783b */ /* 0x000e620000004200 */
[----:B------:R-:W-:-:S04]  /*a3e0*/  F2FP.F16.F32.PACK_AB R127, R176, R177 ;  /* 0x000000b1b07f723e */ /* 0x000fc800000000ff */
[C---:B------:R-:W-:Y:S06]  /*a3f0*/  HMMA.16816.F32 R160, R4.reuse, R28, R160 ;  /* 0x0000001c04a0723c */ /* 0x040fec00000018a0 */
[C---:B------:R-:W-:Y:S06]  /*a400*/  HMMA.16816.F32 R36, R4.reuse, R132, R36 ;  /* 0x000000840424723c */ /* 0x040fec0000001824 */
        /* <DEDUP_REMOVED lines=101> */
[----:B------:R-:W3:Y:S01]  /*aa60*/  LDL.64 R182, [R1] ;  /* 0x0000000001b67983 */ /* 0x000ee20000100a00 */
        /* <DEDUP_REMOVED lines=44> */
[C---:B------:R-:W-:Y:S01]  /*ad30*/  ISETP.GE.AND P0, PT, R0.reuse, R239, PT ;  /* 0x000000ef0000720c */ /* 0x040fe20003f06270 */
[----:B------:R-:W-:Y:S01]  /*ad40*/  @P3 STS.128 [R227+0xa800], RZ ;  /* 0x00a800ffe3003388 */ /* 0x000fe20000000c00 */
[C---:B------:R-:W-:Y:S01]  /*ad50*/  VIADD R2, R0.reuse, 0x1 ;  /* 0x0000000100027836 */ /* 0x040fe20000000000 */
[C---:B------:R-:W-:Y:S02]  /*ad60*/  ISETP.GE.AND P6, PT, R0.reuse, R238, PT ;  /* 0x000000ee0000720c */ /* 0x040fe40003fc6270 */
[----:B------:R-:W-:Y:S01]  /*ad70*/  @!PT LDS RZ, [RZ] ;  /* 0x00000000fffff984 */ /* 0x000fe20000000800 */
[----:B------:R-:W-:Y:S01]  /*ad80*/  @!PT LDS RZ, [RZ] ;  /* 0x00000000fffff984 */ /* 0x000fe20000000800 */
[----:B------:R-:W-:Y:S01]  /*ad90*/  @!PT LDS RZ, [RZ] ;  /* 0x00000000fffff984 */ /* 0x000fe20000000800 */
[----:B------:R1:W-:Y:S01]  /*ada0*/  @!P3 LDGSTS.E.BYPASS.LTC128B.128 [R227+0xa800], desc[UR26][R8.64] ;  /* 0x0a80000008e3bfae */ /* 0x0003e2000b901d5a */
[C---:B------:R-:W-:Y:S02]  /*adb0*/  ISETP.LT.OR P0, PT, R0.reuse, R233, P0 ;  /* 0x000000e90000720c */ /* 0x040fe40000701670 */
[----:B------:R-:W-:Y:S01]  /*adc0*/  ISETP.LT.OR P6, PT, R0, R232, P6 ;  /* 0x000000e80000720c */ /* 0x000fe200037c1670 */
[----:B------:R-:W-:Y:S01]  /*add0*/  @P2 STS.128 [R227+0xb800], RZ ;  /* 0x00b800ffe3002388 */ /* 0x000fe20000000c00 */
[----:B------:R-:W-:-:S02]  /*ade0*/  ISETP.GE.AND P5, PT, R2, R239, PT ;  /* 0x000000ef0200720c */ /* 0x000fc40003fa6270 */
[C---:B------:R-:W-:Y:S01]  /*adf0*/  ISETP.GE.AND P4, PT, R2.reuse, R238, PT ;  /* 0x000000ee0200720c */ /* 0x040fe20003f86270 */
[----:B------:R-:W-:Y:S01]  /*ae00*/  @!PT LDS RZ, [RZ] ;  /* 0x00000000fffff984 */ /* 0x000fe20000000800 */
[----:B------:R-:W-:Y:S01]  /*ae10*/  @!PT LDS RZ, [RZ] ;  /* 0x00000000fffff984 */ /* 0x000fe20000000800 */
[----:B------:R-:W-:Y:S01]  /*ae20*/  @!PT LDS RZ, [RZ] ;  /* 0x00000000fffff984 */ /* 0x000fe20000000800 */
[----:B------:R2:W-:Y:S01]  /*ae30*/  @!P2 LDGSTS.E.BYPASS.LTC128B.128 [R227+0xb800], desc[UR26][R4.64+0x80] ;  /* 0x0b80008004e3afae */ /* 0x0005e2000b901d5a */
[C---:B------:R-:W-:Y:S02]  /*ae40*/  ISETP.GE.AND P1, PT, R2.reuse, R237, PT ;  /* 0x000000ed0200720c */ /* 0x040fe40003f26270 */
        /* <DEDUP_REMOVED lines=109> */
[----:B------:R1:W-:Y:S03]  /*b520*/  MUFU.TANH R12, R136 ;  /* 0x00000088000c7308 */ /* 0x0003e60000002400 */
[----:B------:R-:W-:Y:S01]  /*b530*/  HMMA.16816.F32 R8, R8, R22, R140 ;  /* 0x000000160808723c */ /* 0x000fe2000000188c */
[----:B------:R-:W-:Y:S01]  /*b540*/  FMUL.FTZ R176, R6, UR23 ;  /* 0x0000001706b07c20 */ /* 0x000fe20008410000 */
[--C-:B------:R-:W-:Y:S02]  /*b550*/  IMAD.IADD R6, R229, 0x1, -R0.reuse ;  /* 0x00000001e5067824 */ /* 0x100fe400078e0a00 */
[----:B------:R-:W-:Y:S01]  /*b560*/  FMUL.FTZ R182, R7, UR23 ;  /* 0x0000001707b67c20 */ /* 0x000fe20008410000 */
[----:B------:R-:W-:Y:S01]  /*b570*/  FMUL.FTZ R181, R5, UR23 ;  /* 0x0000001705b57c20 */ /* 0x000fe20008410000 */
[----:B------:R-:W-:-:S02]  /*b580*/  IMAD.IADD R7, R235, 0x1, -R0 ;  /* 0x00000001eb077824 */ /* 0x000fc400078e0a00 */
[----:B------:R-:W-:Y:S01]  /*b590*/  FMUL.FTZ R24, R24, UR23 ;  /* 0x0000001718187c20 */ /* 0x000fe20008410000 */
[----:B------:R-:W-:Y:S01]  /*b5a0*/  FMUL.FTZ R143, R4, UR23 ;  /* 0x00000017048f7c20 */ /* 0x000fe20008410000 */
[----:B------:R-:W-:Y:S02]  /*b5b0*/  IMAD.IADD R4, R228, 0x1, -R0 ;  /* 0x00000001e4047824 */ /* 0x000fe400078e0a00 */
[----:B------:R-:W-:Y:S01]  /*b5c0*/  FMUL.FTZ R25, R25, UR23 ;  /* 0x0000001719197c20 */ /* 0x000fe20008410000 */
[----:B------:R-:W-:Y:S01]  /*b5d0*/  FMUL.FTZ R26, R26, UR23 ;  /* 0x000000171a1a7c20 */ /* 0x000fe20008410000 */
[----:B------:R-:W-:Y:S01]  /*b5e0*/  FMUL.FTZ R27, R27, UR23 ;  /* 0x000000171b1b7c20 */ /* 0x000fe20008410000 */
[----:B------:R-:W2:Y:S01]  /*b5f0*/  MUFU.TANH R24, R24 ;  /* 0x0000001800187308 */ /* 0x000ea20000002400 */
[----:B------:R-:W-:Y:S01]  /*b600*/  IABS R5, R4 ;  /* 0x0000000400057213 */ /* 0x000fe20000000000 */
[----:B------:R-:W-:Y:S01]  /*b610*/  FMUL.FTZ R28, R28, UR23 ;  /* 0x000000171c1c7c20 */ /* 0x000fe20008410000 */
[----:B------:R-:W-:Y:S01]  /*b620*/  IABS R4, R3 ;  /* 0x0000000300047213 */ /* 0x000fe20000000000 */
[----:B------:R-:W-:Y:S01]  /*b630*/  FMUL.FTZ R20, R33, UR23 ;  /* 0x0000001721147c20 */ /* 0x000fe20008410000 */
[----:B------:R-:W-:Y:S01]  /*b640*/  IABS R3, R6 ;  /* 0x0000000600037213 */ /* 0x000fe20000000000 */
[----:B------:R-:W-:Y:S01]  /*b650*/  IMAD.IADD R6, R228, 0x1, -R2 ;  /* 0x00000001e4067824 */ /* 0x000fe200078e0a02 */
[----:B------:R-:W-:Y:S01]  /*b660*/  I2FP.F32.S32 R5, R5 ;  /* 0x0000000500057245 */ /* 0x000fe20000201400 */
[----:B------:R-:W3:Y:S01]  /*b670*/  MUFU.TANH R26, R26 ;  /* 0x0000001a001a7308 */ /* 0x000ee20000002400 */
[----:B------:R-:W-:Y:S01]  /*b680*/  FMUL.FTZ R133, R19, UR23 ;  /* 0x0000001713857c20 */ /* 0x000fe20008410000 */
[----:B------:R-:W-:Y:S01]  /*b690*/  FMUL.FTZ R33, R16, UR23 ;  /* 0x0000001710217c20 */ /* 0x000fe20008410000 */
[----:B------:R-:W-:Y:S01]  /*b6a0*/  FMUL.FTZ R30, R30, UR23 ;  /* 0x000000171e1e7c20 */ /* 0x000fe20008410000 */
[----:B------:R-:W-:Y:S01]  /*b6b0*/  FMUL.FTZ R177, R9, UR23 ;  /* 0x0000001709b17c20 */ /* 0x000fe20008410000 */
[----:B-1----:R-:W-:Y:S01]  /*b6c0*/  FMUL.FTZ R136, R10, UR23 ;  /* 0x000000170a887c20 */ /* 0x002fe20008410000 */
[----:B------:R-:W-:Y:S01]  /*b6d0*/  FMUL.FTZ R141, R8, UR23 ;  /* 0x00000017088d7c20 */ /* 0x000fe20008410000 */
[----:B------:R-:W-:Y:S01]  /*b6e0*/  IABS R8, R7 ;  /* 0x0000000700087213 */ /* 0x000fe20000000000 */
[----:B------:R-:W1:Y:S01]  /*b6f0*/  MUFU.TANH R9, R138 ;  /* 0x0000008a00097308 */ /* 0x000e620000002400 */
[----:B------:R-:W-:-:S02]  /*b700*/  IMAD.MOV.U32 R7, RZ, RZ, R4 ;  /* 0x000000ffff077224 */ /* 0x000fc400078e0004 */
[----:B--2---:R-:W-:Y:S01]  /*b710*/  FFMA.FTZ R5, R5, -UR19, R24 ;  /* 0x8000001305057c23 */ /* 0x004fe20008010018 */
[----:B------:R-:W-:Y:S01]  /*b720*/  IMAD.MOV.U32 R4, RZ, RZ, R3 ;  /* 0x000000ffff047224 */ /* 0x000fe200078e0003 */
[----:B------:R-:W-:Y:S01]  /*b730*/  IABS R3, R6 ;  /* 0x0000000600037213 */ /* 0x000fe20000000000 */
[----:B------:R-:W-:Y:S01]  /*b740*/  IMAD.MOV.U32 R6, RZ, RZ, R8 ;  /* 0x000000ffff067224 */ /* 0x000fe200078e0008 */
[----:B------:R-:W-:Y:S01]  /*b750*/  I2FP.F32.S32 R8, R7 ;  /* 0x0000000700087245 */ /* 0x000fe20000201400 */
[----:B------:R-:W-:Y:S01]  /*b760*/  FMUL.FTZ R180, R11, UR23 ;  /* 0x000000170bb47c20 */ /* 0x000fe20008410000 */
[----:B------:R-:W2:Y:S01]  /*b770*/  MUFU.TANH R10, R25 ;  /* 0x00000019000a7308 */ /* 0x000ea20000002400 */
[----:B------:R-:W-:Y:S01]  /*b780*/  I2FP.F32.S32 R7, R4 ;  /* 0x0000000400077245 */ /* 0x000fe20000201400 */
[----:B------:R-:W-:Y:S01]  /*b790*/  FMUL.FTZ R140, R13, UR23 ;  /* 0x000000170d8c7c20 */ /* 0x000fe20008410000 */
[----:B------:R-:W-:Y:S01]  /*b7a0*/  I2FP.F32.S32 R4, R6 ;  /* 0x0000000600047245 */ /* 0x000fe20000201400 */
[----:B---3--:R-:W-:Y:S01]  /*b7b0*/  FFMA.FTZ R8, R8, -UR19, R26 ;  /* 0x8000001308087c23 */ /* 0x008fe2000801001a */
[----:B------:R-:W-:Y:S01]  /*b7c0*/  I2FP.F32.S32 R3, R3 ;  /* 0x0000000300037245 */ /* 0x000fe20000201400 */
[----:B------:R-:W-:Y:S01]  /*b7d0*/  FFMA.FTZ R6, R7, -UR19, R12 ;  /* 0x8000001307067c23 */ /* 0x000fe2000801000c */
[----:B------:R-:W-:Y:S01]  /*b7e0*/  FSEL R19, R5, -INF , !P0 ;  /* 0xff80000005137808 */ /* 0x000fe20004000000 */
[----:B------:R-:W3:Y:S01]  /*b7f0*/  MUFU.TANH R12, R27 ;  /* 0x0000001b000c7308 */ /* 0x000ee20000002400 */
[----:B-1----:R-:W-:Y:S01]  /*b800*/  FFMA.FTZ R9, R4, -UR19, R9 ;  /* 0x8000001304097c23 */ /* 0x002fe20008010009 */
[----:B------:R-:W-:Y:S01]  /*b810*/  IMAD.IADD R4, R234, 0x1, -R2 ;  /* 0x00000001ea047824 */ /* 0x000fe200078e0a02 */
[----:B------:R-:W-:Y:S01]  /*b820*/  ISETP.GE.AND P0, PT, R2, R236, PT ;  /* 0x000000ec0200720c */ /* 0x000fe20003f06270 */
[----:B------:R-:W-:Y:S01]  /*b830*/  FMUL.FTZ R142, R15, UR23 ;  /* 0x000000170f8e7c20 */ /* 0x000fe20008410000 */
[----:B------:R-:W-:Y:S01]  /*b840*/  FSEL R22, R8, -INF , !P6 ;  /* 0xff80000008167808 */ /* 0x000fe20007000000 */
[----:B------:R-:W-:Y:S01]  /*b850*/  FMUL.FTZ R29, R29, UR23 ;  /* 0x000000171d1d7c20 */ /* 0x000fe20008410000 */
[----:B------:R-:W-:Y:S01]  /*b860*/  IABS R4, R4 ;  /* 0x0000000400047213 */ /* 0x000fe20000000000 */
[----:B------:R-:W1:Y:S01]  /*b870*/  MUFU.TANH R11, R137 ;  /* 0x00000089000b7308 */ /* 0x000e620000002400 */
[----:B--2---:R-:W-:Y:S01]  /*b880*/  FFMA.FTZ R7, R3, -UR19, R10 ;  /* 0x8000001303077c23 */ /* 0x004fe2000801000a */
[----:B------:R-:W-:Y:S01]  /*b890*/  IMAD.IADD R3, R229, 0x1, -R2 ;  /* 0x00000001e5037824 */ /* 0x000fe200078e0a02 */
[----:B------:R-:W-:Y:S01]  /*b8a0*/  ISETP.GE.AND P6, PT, R0, R237, PT ;  /* 0x000000ed0000720c */ /* 0x000fe20003fc6270 */
[----:B------:R-:W-:Y:S01]  /*b8b0*/  IMAD.MOV.U32 R5, RZ, RZ, R4 ;  /* 0x000000ffff057224 */ /* 0x000fe200078e0004 */
[----:B------:R-:W-:Y:S01]  /*b8c0*/  ISETP.LT.OR P0, PT, R2, R230, P0 ;  /* 0x000000e60200720c */ /* 0x000fe20000701670 */
[----:B------:R-:W-:Y:S01]  /*b8d0*/  IMAD.IADD R2, R235, 0x1, -R2 ;  /* 0x00000001eb027824 */ /* 0x000fe200078e0a02 */
[----:B------:R-:W-:Y:S01]  /*b8e0*/  IABS R3, R3 ;  /* 0x0000000300037213 */ /* 0x000fe20000000000 */
[----:B------:R-:W2:Y:S01]  /*b8f0*/  MUFU.TANH R10, R139 ;  /* 0x0000008b000a7308 */ /* 0x000ea20000002400 */
[C---:B------:R-:W-:Y:S01]  /*b900*/  ISETP.LT.OR P6, PT, R0.reuse, R231, P6 ;  /* 0x000000e70000720c */ /* 0x040fe200037c1670 */
[----:B------:R-:W-:Y:S01]  /*b910*/  FMUL.FTZ R31, R31, UR23 ;  /* 0x000000171f1f7c20 */ /* 0x000fe20008410000 */
[----:B------:R-:W-:Y:S01]  /*b920*/  IABS R2, R2 ;  /* 0x0000000200027213 */ /* 0x000fe20000000000 */
[----:B------:R-:W-:Y:S01]  /*b930*/  IMAD.MOV.U32 R4, RZ, RZ, R3 ;  /* 0x000000ffff047224 */ /* 0x000fe200078e0003 */
[----:B------:R-:W-:Y:S01]  /*b940*/  I2FP.F32.S32 R5, R5 ;  /* 0x0000000500057245 */ /* 0x000fe20000201400 */
[----:B------:R-:W-:Y:S01]  /*b950*/  VIADD R3, R0, 0x9 ;  /* 0x0000000900037836 */ /* 0x000fe20000000000 */
[----:B------:R-:W-:Y:S01]  /*b960*/  FSEL R25, R6, -INF , !P6 ;  /* 0xff80000006197808 */ /* 0x000fe20007000000 */
[----:B------:R-:W-:Y:S01]  /*b970*/  IMAD.MOV.U32 R8, RZ, RZ, R2 ;  /* 0x000000ffff087224 */ /* 0x000fe200078e0002 */
[----:B------:R-:W-:Y:S01]  /*b980*/  I2FP.F32.S32 R4, R4 ;  /* 0x0000000400047245 */ /* 0x000fe20000201400 */
[----:B---3--:R-:W-:Y:S01]  /*b990*/  FFMA.FTZ R5, R5, -UR19, R12 ;  /* 0x8000001305057c23 */ /* 0x008fe2000801000c */
[C---:B------:R-:W-:Y:S01]  /*b9a0*/  ISETP.GE.AND P6, PT, R0.reuse, R236, PT ;  /* 0x000000ec0000720c */ /* 0x040fe20003fc6270 */
[----:B------:R-:W-:Y:S01]  /*b9b0*/  VIADD R2, R0, 0x8 ;  /* 0x0000000800027836 */ /* 0x000fe20000000000 */
[----:B------:R3:W-:Y:S01]  /*b9c0*/  MUFU.TANH R16, R28 ;  /* 0x0000001c00107308 */ /* 0x0007e20000002400 */
[----:B-1----:R-:W-:Y:S01]  /*b9d0*/  FFMA.FTZ R4, R4, -UR19, R11 ;  /* 0x8000001304047c23 */ /* 0x002fe2000801000b */
[----:B------:R-:W-:Y:S01]  /*b9e0*/  ISETP.LT.OR P6, PT, R0, R230, P6 ;  /* 0x000000e60000720c */ /* 0x000fe200037c1670 */
[--C-:B------:R-:W-:Y:S01]  /*b9f0*/  IMAD.IADD R6, R234, 0x1, -R2.reuse ;  /* 0x00000001ea067824 */ /* 0x100fe200078e0a02 */
[----:B------:R-:W-:Y:S01]  /*ba00*/  FSEL R21, R7, -INF , !P5 ;  /* 0xff80000007157808 */ /* 0x000fe20006800000 */
[--C-:B------:R-:W-:Y:S01]  /*ba10*/  IMAD.IADD R7, R228, 0x1, -R2.reuse ;  /* 0x00000001e4077824 */ /* 0x100fe200078e0a02 */
[----:B------:R-:W-:Y:S01]  /*ba20*/  FSEL R24, R5, -INF , !P4 ;  /* 0xff80000005187808 */ /* 0x000fe20006000000 */
[----:B------:R-:W-:Y:S01]  /*ba30*/  IMAD.IADD R5, R229, 0x1, -R2 ;  /* 0x00000001e5057824 */ /* 0x000fe200078e0a02 */
[----:B------:R-:W-:Y:S01]  /*ba40*/  FSEL R27, R4, -INF , !P1 ;  /* 0xff800000041b7808 */ /* 0x000fe20004800000 */
[----:B------:R-:W1:Y:S01]  /*ba50*/  MUFU.TANH R13, R30 ;  /* 0x0000001e000d7308 */ /* 0x000e620000002400 */
[----:B------:R-:W-:Y:S01]  /*ba60*/  ISETP.GE.AND P5, PT, R2, R238, PT ;  /* 0x000000ee0200720c */ /* 0x000fe20003fa6270 */
[----:B------:R-:W-:Y:S01]  /*ba70*/  IMAD.IADD R4, R228, 0x1, -R3 ;  /* 0x00000001e4047824 */ /* 0x000fe200078e0a03 */
[C---:B------:R-:W-:Y:S01]  /*ba80*/  ISETP.GE.AND P4, PT, R2.reuse, R237, PT ;  /* 0x000000ed0200720c */ /* 0x040fe20003f86270 */
[----:B------:R-:W-:Y:S01]  /*ba90*/  FMUL.FTZ R132, R17, UR23 ;  /* 0x0000001711847c20 */ /* 0x000fe20008410000 */
[----:B------:R-:W-:Y:S01]  /*baa0*/  ISETP.GE.AND P1, PT, R2, R236, PT ;  /* 0x000000ec0200720c */ /* 0x000fe20003f26270 */
[----:B------:R-:W-:Y:S01]  /*bab0*/  FMUL.FTZ R18, R18, UR23 ;  /* 0x0000001712127c20 */ /* 0x000fe20008410000 */
[----:B------:R-:W-:Y:S01]  /*bac0*/  I2FP.F32.S32 R8, R8 ;  /* 0x0000000800087245 */ /* 0x000fe20000201400 */
[----:B------:R-:W4:Y:S01]  /*bad0*/  MUFU.TANH R12, R32 ;  /* 0x00000020000c7308 */ /* 0x000f220000002400 */
[----:B---3--:R-:W-:-:S02]  /*bae0*/  FSEL R28, R9, -INF , !P6 ;  /* 0xff800000091c7808 */ /* 0x008fc40007000000 */
[----:B------:R-:W-:Y:S01]  /*baf0*/  ISETP.GE.AND P6, PT, R2, R239, PT ;  /* 0x000000ef0200720c */ /* 0x000fe20003fc6270 */
[----:B--2---:R-:W-:Y:S01]  /*bb00*/  FFMA.FTZ R8, R8, -UR19, R10 ;  /* 0x8000001308087c23 */ /* 0x004fe2000801000a */
[C---:B------:R-:W-:Y:S02]  /*bb10*/  ISETP.LT.OR P5, PT, R2.reuse, R232, P5 ;  /* 0x000000e80200720c */ /* 0x040fe40002fa1670 */
[C---:B------:R-:W-:Y:S01]  /*bb20*/  ISETP.LT.OR P6, PT, R2.reuse, R233, P6 ;  /* 0x000000e90200720c */ /* 0x040fe200037c1670 */
[----:B------:R-:W2:Y:S01]  /*bb30*/  MUFU.TANH R9, R29 ;  /* 0x0000001d00097308 */ /* 0x000ea20000002400 */
[C---:B------:R-:W-:Y:S02]  /*bb40*/  ISETP.LT.OR P4, PT, R2.reuse, R231, P4 ;  /* 0x000000e70200720c */ /* 0x040fe40002781670 */
[----:B------:R-:W-:Y:S01]  /*bb50*/  ISETP.LT.OR P1, PT, R2, R230, P1 ;  /* 0x000000e60200720c */ /* 0x000fe20000f21670 */
[----:B------:R-:W-:Y:S01]  /*bb60*/  IMAD.IADD R2, R235, 0x1, -R2 ;  /* 0x00000001eb027824 */ /* 0x000fe200078e0a02 */
[----:B------:R-:W-:-:S02]  /*bb70*/  IABS R14, R6 ;  /* 0x00000006000e7213 */ /* 0x000fc40000000000 */
[----:B------:R-:W-:Y:S01]  /*bb80*/  IABS R15, R7 ;  /* 0x00000007000f7213 */ /* 0x000fe20000000000 */
[----:B------:R-:W3:Y:S01]  /*bb90*/  MUFU.TANH R11, R34 ;  /* 0x00000022000b7308 */ /* 0x000ee20000002400 */
        /* <DEDUP_REMOVED lines=8> */
[----:B------:R-:W-:Y:S01]  /*bc20*/  I2FP.F32.S32 R6, R6 ;  /* 0x0000000600067245 */ /* 0x000fe20000201400 */
[----:B------:R-:W5:Y:S01]  /*bc30*/  MUFU.TANH R17, R31 ;  /* 0x0000001f00117308 */ /* 0x000f620000002400 */
[----:B------:R-:W-:Y:S01]  /*bc40*/  I2FP.F32.S32 R4, R4 ;  /* 0x0000000400047245 */ /* 0x000fe20000201400 */
[----:B-1----:R-:W-:Y:S01]  /*bc50*/  FFMA.FTZ R5, R5, -UR19, R13 ;  /* 0x8000001305057c23 */ /* 0x002fe2000801000d */
[----:B------:R-:W-:Y:S01]  /*bc60*/  I2FP.F32.S32 R2, R2 ;  /* 0x0000000200027245 */ /* 0x000fe20000201400 */
[----:B------:R-:W-:Y:S01]  /*bc70*/  FFMA.FTZ R6, R6, -UR19, R16 ;  /* 0x8000001306067c23 */ /* 0x000fe20008010010 */
[----:B------:R-:W-:Y:S01]  /*bc80*/  I2FP.F32.S32 R10, R10 ;  /* 0x0000000a000a7245 */ /* 0x000fe20000201400 */
[----:B----4-:R-:W-:Y:S01]  /*bc90*/  FFMA.FTZ R4, R4, -UR19, R12 ;  /* 0x8000001304047c23 */ /* 0x010fe2000801000c */
[----:B------:R-:W-:Y:S01]  /*bca0*/  FSEL R26, R8, -INF , !P0 ;  /* 0xff800000081a7808 */ /* 0x000fe20004000000 */
[----:B------:R1:W4:Y:S01]  /*bcb0*/  MUFU.TANH R13, R20 ;  /* 0x00000014000d7308 */ /* 0x0003220000002400 */
[----:B--2---:R-:W-:Y:S01]  /*bcc0*/  FFMA.FTZ R9, R2, -UR19, R9 ;  /* 0x8000001302097c23 */ /* 0x004fe20008010009 */
[----:B------:R-:W-:Y:S01]  /*bcd0*/  FSEL R16, R6, -INF , !P6 ;  /* 0xff80000006107808 */ /* 0x000fe20007000000 */
[----:B------:R-:W-:Y:S01]  /*bce0*/  VIADD R2, R0, 0x10 ;  /* 0x0000001000027836 */ /* 0x000fe20000000000 */
[----:B------:R-:W-:Y:S01]  /*bcf0*/  FSEL R23, R4, -INF , !P4 ;  /* 0xff80000004177808 */ /* 0x000fe20006000000 */
[----:B---3--:R-:W-:Y:S01]  /*bd00*/  FFMA.FTZ R10, R10, -UR19, R11 ;  /* 0x800000130a0a7c23 */ /* 0x008fe2000801000b */
[----:B------:R-:W-:Y:S01]  /*bd10*/  IABS R15, R7 ;  /* 0x00000007000f7213 */ /* 0x000fe20000000000 */
[--C-:B------:R-:W-:Y:S01]  /*bd20*/  IMAD.IADD R4, R228, 0x1, -R2.reuse ;  /* 0x00000001e4047824 */ /* 0x100fe200078e0a02 */
[C---:B------:R-:W-:Y:S01]  /*bd30*/  ISETP.GE.AND P0, PT, R3.reuse, R239, PT ;  /* 0x000000ef0300720c */ /* 0x040fe20003f06270 */
[----:B------:R2:W-:Y:S01]  /*bd40*/  MUFU.TANH R11, R18 ;  /* 0x00000012000b7308 */ /* 0x0005e20000002400 */
[C---:B------:R-:W-:Y:S01]  /*bd50*/  ISETP.GE.AND P6, PT, R3.reuse, R238, PT ;  /* 0x000000ee0300720c */ /* 0x040fe20003fc6270 */
[----:B------:R-:W-:Y:S01]  /*bd60*/  IMAD.IADD R6, R234, 0x1, -R2 ;  /* 0x00000001ea067824 */ /* 0x000fe200078e0a02 */
[----:B------:R-:W-:-:S02]  /*bd70*/  ISETP.GE.AND P4, PT, R3, R236, PT ;  /* 0x000000ec0300720c */ /* 0x000fc40003f86270 */
[C---:B------:R-:W-:Y:S02]  /*bd80*/  ISETP.LT.OR P0, PT, R3.reuse, R233, P0 ;  /* 0x000000e90300720c */ /* 0x040fe40000701670 */
[----:B------:R-:W-:Y:S01]  /*bd90*/  ISETP.LT.OR P6, PT, R3, R232, P6 ;  /* 0x000000e80300720c */ /* 0x000fe200037c1670 */
[----:B------:R-:W3:Y:S01]  /*bda0*/  MUFU.TANH R12, R33 ;  /* 0x00000021000c7308 */ /* 0x000ee20000002400 */
[----:B-1----:R-:W-:Y:S01]  /*bdb0*/  FSEL R20, R5, -INF , !P5 ;  /* 0xff80000005147808 */ /* 0x002fe20006800000 */
[----:B------:R-:W-:Y:S01]  /*bdc0*/  IMAD.IADD R5, R229, 0x1, -R3 ;  /* 0x00000001e5057824 */ /* 0x000fe200078e0a03 */
[C---:B------:R-:W-:Y:S02]  /*bdd0*/  ISETP.GE.AND P5, PT, R3.reuse, R237, PT ;  /* 0x000000ed0300720c */ /* 0x040fe40003fa6270 */
[C---:B------:R-:W-:Y:S02]  /*bde0*/  ISETP.LT.OR P4, PT, R3.reuse, R230, P4 ;  /* 0x000000e60300720c */ /* 0x040fe40002781670 */
[----:B------:R-:W-:Y:S01]  /*bdf0*/  IABS R7, R5 ;  /* 0x0000000500077213 */ /* 0x000fe20000000000 */
[----:B------:R-:W-:Y:S01]  /*be00*/  IMAD.MOV.U32 R5, RZ, RZ, R15 ;  /* 0x000000ffff057224 */ /* 0x000fe200078e000f */
[----:B------:R-:W-:Y:S01]  /*be10*/  ISETP.LT.OR P5, PT, R3, R231, P5 ;  /* 0x000000e70300720c */ /* 0x000fe20002fa1670 */
[----:B------:R-:W-:Y:S01]  /*be20*/  IMAD.IADD R3, R235, 0x1, -R3 ;  /* 0x00000001eb037824 */ /* 0x000fe200078e0a03 */
[----:B------:R-:W-:Y:S01]  /*be30*/  IABS R4, R4 ;  /* 0x0000000400047213 */ /* 0x000fe20000000000 */
[----:B------:R-:W1:Y:S01]  /*be40*/  MUFU.TANH R8, R35 ;  /* 0x0000002300087308 */ /* 0x000e620000002400 */
[----:B------:R-:W-:-:S02]  /*be50*/  I2FP.F32.S32 R5, R5 ;  /* 0x0000000500057245 */ /* 0x000fc40000201400 */
[----:B------:R-:W-:Y:S02]  /*be60*/  I2FP.F32.S32 R7, R7 ;  /* 0x0000000700077245 */ /* 0x000fe40000201400 */
[----:B------:R-:W-:Y:S01]  /*be70*/  IABS R14, R3 ;  /* 0x00000003000e7213 */ /* 0x000fe20000000000 */
[----:B-----5:R-:W-:Y:S01]  /*be80*/  FFMA.FTZ R5, R5, -UR19, R17 ;  /* 0x8000001305057c23 */ /* 0x020fe20008010011 */
[----:B------:R-:W-:Y:S01]  /*be90*/  IABS R3, R6 ;  /* 0x0000000600037213 */ /* 0x000fe20000000000 */
[----:B------:R-:W-:Y:S01]  /*bea0*/  MUFU.TANH R29, R134 ;  /* 0x00000086001d7308 */ /* 0x000fe20000002400 */
[----:B------:R-:W-:Y:S01]  /*beb0*/  I2FP.F32.S32 R6, R4 ;  /* 0x0000000400067245 */ /* 0x000fe20000201400 */
[----:B----4-:R-:W-:Y:S01]  /*bec0*/  FFMA.FTZ R4, R7, -UR19, R13 ;  /* 0x8000001307047c23 */ /* 0x010fe2000801000d */
[----:B------:R-:W-:Y:S02]  /*bed0*/  I2FP.F32.S32 R3, R3 ;  /* 0x0000000300037245 */ /* 0x000fe40000201400 */
[----:B--2---:R-:W-:Y:S01]  /*bee0*/  FSEL R18, R10, -INF , !P1 ;  /* 0xff8000000a127808 */ /* 0x004fe20004800000 */
[----:B---3--:R-:W-:Y:S01]  /*bef0*/  FFMA.FTZ R12, R6, -UR19, R12 ;  /* 0x80000013060c7c23 */ /* 0x008fe2000801000c */
        /* <DEDUP_REMOVED lines=17> */
[----:B-1----:R-:W-:Y:S01]  /*c010*/  FFMA.FTZ R14, R14, -UR19, R8 ;  /* 0x800000130e0e7c23 */ /* 0x002fe20008010008 */
        /* <DEDUP_REMOVED lines=27> */
[----:B------:R-:W-:Y:S01]  /*c1d0*/  IMAD.IADD R6, R235, 0x1, -R3 ;  /* 0x00000001eb067824 */ /* 0x000fe200078e0a03 */
[C---:B------:R-:W-:Y:S01]  /*c1e0*/  ISETP.GE.AND P4, PT, R3.reuse, R239, PT ;  /* 0x000000ef0300720c */ /* 0x040fe20003f86270 */
[----:B------:R-:W-:Y:S01]  /*c1f0*/  MUFU.TANH R11, R141 ;  /* 0x0000008d000b7308 */ /* 0x000fe20000002400 */
[----:B------:R-:W-:Y:S01]  /*c200*/  BAR.SYNC.DEFER_BLOCKING 0x0 ;  /* 0x0000000000007b1d */ /* 0x000fe20000010000 */
[C---:B------:R-:W-:Y:S01]  /*c210*/  ISETP.GE.AND P1, PT, R3.reuse, R238, PT ;  /* 0x000000ee0300720c */ /* 0x040fe20003f26270 */
[----:B---3--:R-:W-:Y:S01]  /*c220*/  FFMA.FTZ R4, R2, -UR19, R10 ;  /* 0x8000001302047c23 */ /* 0x008fe2000801000a */
[----:B------:R-:W-:Y:S01]  /*c230*/  ISETP.GE.AND P0, PT, R3, R237, PT ;  /* 0x000000ed0300720c */ /* 0x000fe20003f06270 */
[C---:B------:R-:W-:Y:S01]  /*c240*/  VIADD R2, R0.reuse, 0x18 ;  /* 0x0000001800027836 */ /* 0x040fe20000000000 */
[----:B------:R-:W-:Y:S01]  /*c250*/  FSEL R139, R7, -INF , !P6 ;  /* 0xff800000078b7808 */ /* 0x000fe20007000000 */
[----:B------:R-:W-:Y:S01]  /*c260*/  VIADD R0, R0, 0x19 ;  /* 0x0000001900007836 */ /* 0x000fe20000000000 */
[C---:B------:R-:W-:Y:S01]  /*c270*/  ISETP.LT.OR P4, PT, R3.reuse, R233, P4 ;  /* 0x000000e90300720c */ /* 0x040fe20002781670 */
[----:B------:R-:W1:Y:S01]  /*c280*/  MUFU.TANH R10, R142 ;  /* 0x0000008e000a7308 */ /* 0x000e620000002400 */
[----:B------:R-:W-:-:S02]  /*c290*/  ISETP.LT.OR P1, PT, R3, R232, P1 ;  /* 0x000000e80300720c */ /* 0x000fc40000f21670 */
[C---:B------:R-:W-:Y:S02]  /*c2a0*/  ISETP.LT.OR P0, PT, R3.reuse, R231, P0 ;  /* 0x000000e70300720c */ /* 0x040fe40000701670 */
[----:B------:R-:W-:Y:S02]  /*c2b0*/  ISETP.GE.AND P6, PT, R3, R236, PT ;  /* 0x000000ec0300720c */ /* 0x000fe40003fc6270 */
[----:B------:R-:W-:Y:S01]  /*c2c0*/  FSEL R179, R9, -INF , !P5 ;  /* 0xff80000009b37808 */ /* 0x000fe20006800000 */
[----:B------:R-:W-:Y:S01]  /*c2d0*/  MUFU.TANH R7, R176 ;  /* 0x000000b000077308 */ /* 0x000fe20000002400 */
[----:B------:R-:W-:Y:S02]  /*c2e0*/  FSEL R192, R8, -INF , !P4 ;  /* 0xff80000008c07808 */ /* 0x000fe40006000000 */
[----:B------:R-:W-:Y:S01]  /*c2f0*/  FSEL R195, R5, -INF , !P1 ;  /* 0xff80000005c37808 */ /* 0x000fe20004800000 */
[--C-:B------:R-:W-:Y:S01]  /*c300*/  IMAD.IADD R5, R228, 0x1, -R2.reuse ;  /* 0x00000001e4057824 */ /* 0x100fe200078e0a02 */
[----:B------:R-:W-:Y:S01]  /*c310*/  FSEL R138, R4, -INF , !P0 ;  /* 0xff800000048a7808 */ /* 0x000fe20004000000 */
[--C-:B------:R-:W-:Y:S01]  /*c320*/  IMAD.IADD R4, R234, 0x1, -R2.reuse ;  /* 0x00000001ea047824 */ /* 0x100fe200078e0a02 */
[----:B------:R-:W-:Y:S01]  /*c330*/  ISETP.LT.OR P6, PT, R3, R230, P6 ;  /* 0x000000e60300720c */ /* 0x000fe200037c1670 */
[----:B------:R-:W-:Y:S01]  /*c340*/  IMAD.IADD R3, R229, 0x1, -R2 ;  /* 0x00000001e5037824 */ /* 0x000fe200078e0a02 */
[C---:B------:R-:W-:Y:S01]  /*c350*/  ISETP.GE.AND P5, PT, R2.reuse, R239, PT ;  /* 0x000000ef0200720c */ /* 0x040fe20003fa6270 */
[----:B------:R-:W2:Y:S01]  /*c360*/  MUFU.TANH R8, R136 ;  /* 0x0000008800087308 */ /* 0x000ea20000002400 */
[----:B------:R-:W-:-:S02]  /*c370*/  ISETP.GE.AND P4, PT, R2, R238, PT ;  /* 0x000000ee0200720c */ /* 0x000fc40003f86270 */
[C---:B------:R-:W-:Y:S02]  /*c380*/  ISETP.GE.AND P1, PT, R2.reuse, R237, PT ;  /* 0x000000ed0200720c */ /* 0x040fe40003f26270 */
[C---:B------:R-:W-:Y:S02]  /*c390*/  ISETP.GE.AND P0, PT, R2.reuse, R236, PT ;  /* 0x000000ec0200720c */ /* 0x040fe40003f06270 */
[C---:B------:R-:W-:Y:S01]  /*c3a0*/  ISETP.LT.OR P5, PT, R2.reuse, R233, P5 ;  /* 0x000000e90200720c */ /* 0x040fe20002fa1670 */
[----:B------:R-:W3:Y:S01]  /*c3b0*/  MUFU.TANH R9, R143 ;  /* 0x0000008f00097308 */ /* 0x000ee20000002400 */
        /* <DEDUP_REMOVED lines=14> */
[----:B-1----:R-:W-:Y:S01]  /*c4a0*/  FFMA.FTZ R3, R3, -UR19, R10 ;  /* 0x8000001303037c23 */ /* 0x002fe2000801000a */
[----:B------:R-:W-:Y:S01]  /*c4b0*/  I2FP.F32.S32 R2, R2 ;  /* 0x0000000200027245 */ /* 0x000fe20000201400 */
[----:B------:R-:W-:Y:S01]  /*c4c0*/  FFMA.FTZ R5, R5, -UR19, R11 ;  /* 0x8000001305057c23 */ /* 0x000fe2000801000b */
[----:B------:R-:W-:Y:S01]  /*c4d0*/  I2FP.F32.S32 R6, R6 ;  /* 0x0000000600067245 */ /* 0x000fe20000201400 */
[----:B--2---:R-:W-:Y:S01]  /*c4e0*/  FFMA.FTZ R4, R4, -UR19, R8 ;  /* 0x8000001304047c23 */ /* 0x004fe20008010008 */
[----:B------:R-:W-:Y:S01]  /*c4f0*/  FSEL R178, R3, -INF , !P6 ;  /* 0xff80000003b27808 */ /* 0x000fe20007000000 */
[----:B---3--:R-:W-:Y:S01]  /*c500*/  FFMA.FTZ R2, R2, -UR19, R9 ;  /* 0x8000001302027c23 */ /* 0x008fe20008010009 */
[----:B------:R-:W-:Y:S01]  /*c510*/  FSEL R186, R5, -INF , !P5 ;  /* 0xff80000005ba7808 */ /* 0x000fe20006800000 */
[----:B------:R-:W-:Y:S01]  /*c520*/  FFMA.FTZ R6, R6, -UR19, R7 ;  /* 0x8000001306067c23 */ /* 0x000fe20008010007 */
[----:B------:R-:W-:Y:S01]  /*c530*/  FSEL R193, R4, -INF , !P4 ;  /* 0xff80000004c17808 */ /* 0x000fe20006000000 */
[----:B------:R1:W2:Y:S01]  /*c540*/  MUFU.TANH R9, R177 ;  /* 0x000000b100097308 */ /* 0x0002a20000002400 */
[----:B------:R-:W-:Y:S01]  /*c550*/  FSEL R133, R2, -INF , !P1 ;  /* 0xff80000002857808 */ /* 0x000fe20004800000 */
[--C-:B------:R-:W-:Y:S01]  /*c560*/  IMAD.IADD R4, R228, 0x1, -R0.reuse ;  /* 0x00000001e4047824 */ /* 0x100fe200078e0a00 */
[----:B------:R-:W-:Y:S01]  /*c570*/  ISETP.GE.AND P6, PT, R0, R239, PT ;  /* 0x000000ef0000720c */ /* 0x000fe20003fc6270 */
[--C-:B------:R-:W-:Y:S01]  /*c580*/  IMAD.IADD R3, R234, 0x1, -R0.reuse ;  /* 0x00000001ea037824 */ /* 0x100fe200078e0a00 */
[C---:B------:R-:W-:Y:S01]  /*c590*/  ISETP.GE.AND P5, PT, R0.reuse, R238, PT ;  /* 0x000000ee0000720c */ /* 0x040fe20003fa6270 */
[----:B------:R-:W-:Y:S01]  /*c5a0*/  IMAD.IADD R2, R229, 0x1, -R0 ;  /* 0x00000001e5027824 */ /* 0x000fe200078e0a00 */
[C---:B------:R-:W-:Y:S01]  /*c5b0*/  ISETP.GE.AND P4, PT, R0.reuse, R237, PT ;  /* 0x000000ed0000720c */ /* 0x040fe20003f86270 */
[----:B------:R-:W3:Y:S01]  /*c5c0*/  MUFU.TANH R8, R180 ;  /* 0x000000b400087308 */ /* 0x000ee20000002400 */
[----:B------:R-:W-:-:S02]  /*c5d0*/  ISETP.GE.AND P1, PT, R0, R236, PT ;  /* 0x000000ec0000720c */ /* 0x000fc40003f26270 */
[C---:B------:R-:W-:Y:S02]  /*c5e0*/  ISETP.LT.OR P6, PT, R0.reuse, R233, P6 ;  /* 0x000000e90000720c */ /* 0x040fe400037c1670 */
[C---:B------:R-:W-:Y:S02]  /*c5f0*/  ISETP.LT.OR P5, PT, R0.reuse, R232, P5 ;  /* 0x000000e80000720c */ /* 0x040fe40002fa1670 */
[C---:B------:R-:W-:Y:S01]  /*c600*/  ISETP.LT.OR P4, PT, R0.reuse, R231, P4 ;  /* 0x000000e70000720c */ /* 0x040fe20002781670 */
[----:B------:R-:W4:Y:S01]  /*c610*/  MUFU.TANH R7, R181 ;  /* 0x000000b500077308 */ /* 0x000f220000002400 */
[----:B------:R-:W-:Y:S01]  /*c620*/  ISETP.LT.OR P1, PT, R0, R230, P1 ;  /* 0x000000e60000720c */ /* 0x000fe20000f21670 */
[----:B------:R-:W-:Y:S01]  /*c630*/  IMAD.IADD R0, R235, 0x1, -R0 ;  /* 0x00000001eb007824 */ /* 0x000fe200078e0a00 */
[----:B-1----:R-:W-:Y:S02]  /*c640*/  FSEL R177, R6, -INF , !P0 ;  /* 0xff80000006b17808 */ /* 0x002fe40004000000 */
[----:B------:R-:W-:-:S02]  /*c650*/  PLOP3.LUT P0, PT, PT, PT, UP0, 0x80, 0x0 ;  /* 0x000000000000781c */ /* 0x000fc40003f0f008 */
[----:B------:R-:W-:Y:S01]  /*c660*/  IABS R4, R4 ;  /* 0x0000000400047213 */ /* 0x000fe20000000000 */
[----:B------:R-:W1:Y:S01]  /*c670*/  MUFU.TANH R5, R182 ;  /* 0x000000b600057308 */ /* 0x000e620000002400 */
        /* <DEDUP_REMOVED lines=65> */
.L_x_2884:
[----:B------:R-:W-:Y:S05]  /*ca90*/  BSYNC B0 ;  /* 0x0000000000007941 */ /* 0x000fea0003800000 */
.L_x_2883:
[----:B------:R-:W0:Y:S02]  /*caa0*/  LDGDEPBAR ;  /* 0x00000000000079af */ /* 0x000e240000000000 */
.L_x_2882:
[----:B------:R-:W-:Y:S01]  /*cab0*/  FMNMX.FTZ R136, R210, R19, !PT ;  /* 0x00000013d2887209 */ /* 0x000fe20007810000 */
[----:B------:R-:W-:Y:S01]  /*cac0*/  LDSM.16.MT88.4 R32, [R218+0xa000] ;  /* 0x00a00000da20783b */ /* 0x000fe20000004200 */
[----:B------:R-:W-:Y:S02]  /*cad0*/  FMNMX.FTZ R0, R211, R22, !PT ;  /* 0x00000016d3007209 */ /* 0x000fe40007810000 */
[----:B------:R-:W-:Y:S01]  /*cae0*/  FMNMX.FTZ R136, R21, R136, !PT ;  /* 0x0000008815887209 */ /* 0x000fe20007810000 */
[----:B------:R-:W-:Y:S01]  /*caf0*/  LDSM.16.MT88.4 R140, [R217+0xa000] ;  /* 0x00a00000d98c783b */ /* 0x000fe20000004200 */
        /* <DEDUP_REMOVED lines=37> */
[----:B------:R-:W-:-:S05]  /*cd50*/  FMNMX.FTZ R137, R176, R2, !PT ;  /* 0x00000002b0897209 */ /* 0x000fca0007810000 */
[----:B------:R-:W4:Y:S01]  /*cd60*/  SHFL.BFLY PT, R3, R137, 0x2, 0x1f ;  /* 0x0c401f0089037f89 */ /* 0x000f2200000e0000 */
        /* <DEDUP_REMOVED lines=30> */
[----:B------:R-:W3:Y:S01]  /*cf50*/  MUFU.EX2 R3, R3 ;  /* 0x0000000300037308 */ /* 0x000ee20000000800 */
        /* <DEDUP_REMOVED lines=11> */
[-C--:B------:R-:W-:Y:S01]  /*d010*/  FMUL.FTZ R175, R175, R3.reuse ;  /* 0x00000003afaf7220 */ /* 0x080fe20000410000 */
[----:B------:R-:W-:Y:S01]  /*d020*/  FADD.FTZ R2, R210, -R2 ;  /* 0x80000002d2027221 */ /* 0x000fe20000010000 */
[-C--:B------:R-:W-:Y:S01]  /*d030*/  FMUL.FTZ R158, R158, R3.reuse ;  /* 0x000000039e9e7220 */ /* 0x080fe20000410000 */
[-C--:B------:R-:W-:Y:S01]  /*d040*/  FMUL.FTZ R159, R159, R3.reuse ;  /* 0x000000039f9f7220 */ /* 0x080fe20000410000 */
[--C-:B-1----:R-:W-:Y:S01]  /*d050*/  FFMA.FTZ R0, R24, UR10, -R11.reuse ;  /* 0x0000000a18007c23 */ /* 0x102fe2000801080b */
[----:B------:R-:W-:Y:S01]  /*d060*/  FSEL R9, R9, RZ, P1 ;  /* 0x000000ff09097208 */ /* 0x000fe20000800000 */
[----:B------:R-:W-:Y:S01]  /*d070*/  FMUL.FTZ R8, R2, UR10 ;  /* 0x0000000a02087c20 */ /* 0x000fe20008410000 */
        /* <DEDUP_REMOVED lines=22> */
[----:B------:R1:W-:Y:S01]  /*d1e0*/  MUFU.EX2 R250, R0 ;  /* 0x0000000000fa7308 */ /* 0x0003e20000000800 */
[-C--:B------:R-:W-:Y:S01]  /*d1f0*/  FMUL.FTZ R115, R115, R3.reuse ;  /* 0x0000000373737220 */ /* 0x080fe20000410000 */
[-C--:B------:R-:W-:Y:S01]  /*d200*/  FMUL.FTZ R118, R118, R3.reuse ;  /* 0x0000000376767220 */ /* 0x080fe20000410000 */
[-C--:B------:R-:W-:Y:S01]  /*d210*/  FMUL.FTZ R119, R119, R3.reuse ;  /* 0x0000000377777220 */ /* 0x080fe20000410000 */
        /* <DEDUP_REMOVED lines=34> */
[--C-:B-1----:R-:W-:Y:S01]  /*d440*/  FFMA.FTZ R0, R25, UR10, -R10.reuse ;  /* 0x0000000a19007c23 */ /* 0x102fe2000801080a */
[-C--:B------:R-:W-:Y:S01]  /*d450*/  FMUL.FTZ R130, R130, R3.reuse ;  /* 0x0000000382827220 */ /* 0x080fe20000410000 */
[----:B------:R-:W-:Y:S01]  /*d460*/  FMUL.FTZ R131, R131, R3 ;  /* 0x0000000383837220 */ /* 0x000fe20000410000 */
[----:B------:R-:W-:Y:S01]  /*d470*/  MOV R15, R182 ;  /* 0x000000b6000f7202 */ /* 0x000fe20000000f00 */
[----:B------:R1:W-:Y:S02]  /*d480*/  MUFU.EX2 R245, R0 ;  /* 0x0000000000f57308 */ /* 0x0003e40000000800 */
[----:B-1----:R-:W-:-:S06]  /*d490*/  FFMA.FTZ R0, R27, UR10, -R10 ;  /* 0x0000000a1b007c23 */ /* 0x002fcc000801080a */
[----:B------:R1:W2:Y:S02]  /*d4a0*/  MUFU.EX2 R244, R0 ;  /* 0x0000000000f47308 */ /* 0x0002a40000000800 */
[--C-:B-1----:R-:W-:Y:S01]  /*d4b0*/  FFMA.FTZ R0, R23, UR10, -R10.reuse ;  /* 0x0000000a17007c23 */ /* 0x102fe2000801080a */
[----:B--2---:R-:W-:Y:S01]  /*d4c0*/  F2FP.F16.F32.PACK_AB R4, R244, R245 ;  /* 0x000000f5f404723e */ /* 0x004fe200000000ff */
[----:B------:R-:W-:Y:S04]  /*d4d0*/  LDSM.16.MT88.4 R20, [R213+0xb000] ;  /* 0x00b00000d514783b */ /* 0x000fe80000004200 */
[----:B------:R1:W-:Y:S02]  /*d4e0*/  MUFU.EX2 R246, R0 ;  /* 0x0000000000f67308 */ /* 0x0003e40000000800 */
[----:B-1----:R-:W-:-:S06]  /*d4f0*/  FFMA.FTZ R0, R17, UR10, -R10 ;  /* 0x0000000a11007c23 */ /* 0x002fcc000801080a */
[----:B------:R1:W2:Y:S02]  /*d500*/  MUFU.EX2 R247, R0 ;  /* 0x0000000000f77308 */ /* 0x0002a40000000800 */
[--C-:B-1----:R-:W-:Y:S01]  /*d510*/  FFMA.FTZ R0, R28, UR10, -R9.reuse ;  /* 0x0000000a1c007c23 */ /* 0x102fe20008010809 */
[----:B--2---:R-:W-:Y:S01]  /*d520*/  F2FP.F16.F32.PACK_AB R6, R247, R246 ;  /* 0x000000f6f706723e */ /* 0x004fe200000000ff */
[----:B------:R-:W-:Y:S04]  /*d530*/  LDSM.16.MT88.4 R28, [R215+0xb000] ;  /* 0x00b00000d71c783b */ /* 0x000fe80000004200 */
[----:B------:R1:W-:Y:S02]  /*d540*/  MUFU.EX2 R240, R0 ;  /* 0x0000000000f07308 */ /* 0x0003e40000000800 */
[----:B-1----:R-:W-:-:S02]  /*d550*/  FFMA.FTZ R0, R26, UR10, -R9 ;  /* 0x0000000a1a007c23 */ /* 0x002fc40008010809 */
[----:B------:R-:W-:Y:S04]  /*d560*/  LDSM.16.MT88.4 R24, [R215+0xa000] ;  /* 0x00a00000d718783b */ /* 0x000fe80000004200 */
[----:B------:R1:W2:Y:S02]  /*d570*/  MUFU.EX2 R241, R0 ;  /* 0x0000000000f17308 */ /* 0x0002a40000000800 */
[--C-:B-1----:R-:W-:Y:S01]  /*d580*/  FFMA.FTZ R0, R18, UR10, -R9.reuse ;  /* 0x0000000a12007c23 */ /* 0x102fe20008010809 */
[----:B--2---:R-:W-:Y:S01]  /*d590*/  F2FP.F16.F32.PACK_AB R5, R241, R240 ;  /* 0x000000f0f105723e */ /* 0x004fe200000000ff */
[----:B------:R-:W-:Y:S04]  /*d5a0*/  LDSM.16.MT88.4 R16, [R213+0xa000] ;  /* 0x00a00000d510783b */ /* 0x000fe80000004200 */
[----:B------:R1:W-:Y:S02]  /*d5b0*/  MUFU.EX2 R243, R0 ;  /* 0x0000000000f37308 */ /* 0x0003e40000000800 */
[----:B-1----:R-:W-:Y:S01]  /*d5c0*/  FFMA.FTZ R0, R14, UR10, -R9 ;  /* 0x0000000a0e007c23 */ /* 0x002fe20008010809 */
[----:B------:R-:W-:-:S05]  /*d5d0*/  MOV R14, R183 ;  /* 0x000000b7000e7202 */ /* 0x000fca0000000f00 */
[----:B------:R1:W2:Y:S02]  /*d5e0*/  MUFU.EX2 R242, R0 ;  /* 0x0000000000f27308 */ /* 0x0002a40000000800 */
[----:B-1----:R-:W-:Y:S02]  /*d5f0*/  FSEL R0, R134, RZ, P4 ;  /* 0x000000ff86007208 */ /* 0x002fe40002000000 */
[----:B--2---:R-:W-:-:S03]  /*d600*/  F2FP.F16.F32.PACK_AB R7, R242, R243 ;  /* 0x000000f3f207723e */ /* 0x004fc600000000ff */
[----:B------:R-:W-:Y:S01]  /*d610*/  FADD.FTZ R2, R209, -R0 ;  /* 0x80000000d1027221 */ /* 0x000fe20000010000 */
[----:B------:R-:W-:Y:S01]  /*d620*/  FSEL R0, R137, RZ, P1 ;  /* 0x000000ff89007208 */ /* 0x000fe20000800000 */
[----:B------:R1:W-:Y:S02]  /*d630*/  MUFU.EX2 R209, R13 ;  /* 0x0000000d00d17308 */ /* 0x0003e40000000800 */
[----:B------:R-:W-:Y:S02]  /*d640*/  FMUL.FTZ R2, R2, UR10 ;  /* 0x0000000a02027c20 */ /* 0x000fe40008410000 */
[----:B------:R-:W-:-:S04]  /*d650*/  FADD.FTZ R0, R208, -R0 ;  /* 0x80000000d0007221 */ /* 0x000fc80000010000 */
[----:B------:R-:W-:Y:S01]  /*d660*/  FMUL.FTZ R0, R0, UR10 ;  /* 0x0000000a00007c20 */ /* 0x000fe20008410000 */
[----:B------:R-:W2:Y:S08]  /*d670*/  MUFU.EX2 R2, R2 ;  /* 0x0000000200027308 */ /* 0x000eb00000000800 */
[----:B------:R-:W3:Y:S01]  /*d680*/  MUFU.EX2 R0, R0 ;  /* 0x0000000000007308 */ /* 0x000ee20000000800 */
[----:B-1----:R-:W-:-:S07]  /*d690*/  FFMA.FTZ R13, R138, UR10, -R10 ;  /* 0x0000000a8a0d7c23 */ /* 0x002fce000801080a */
        /* <DEDUP_REMOVED lines=14> */
[----:B------:R-:W-:Y:S01]  /*d780*/  FMUL.FTZ R127, R127, R0 ;  /* 0x000000007f7f7220 */ /* 0x000fe20000410000 */
[-C--:B------:R-:W-:Y:S01]  /*d790*/  FMUL.FTZ R152, R152, R2.reuse ;  /* 0x0000000298987220 */ /* 0x080fe20000410000 */
[-C--:B------:R-:W-:Y:S01]  /*d7a0*/  FMUL.FTZ R153, R153, R2.reuse ;  /* 0x0000000299997220 */ /* 0x080fe20000410000 */
[C---:B------:R-:W-:Y:S01]  /*d7b0*/  HMMA.16816.F32 R204, R4.reuse, R34, R44 ;  /* 0x0000002204cc723c */ /* 0x040fe2000000182c */
[----:B------:R-:W2:Y:S01]  /*d7c0*/  LDSM.16.MT88.4 R44, [R217+0xb000] ;  /* 0x00b00000d92c783b */ /* 0x000ea20000004200 */
[-C--:B------:R-:W-:Y:S01]  /*d7d0*/  FMUL.FTZ R164, R164, R2.reuse ;  /* 0x00000002a4a47220 */ /* 0x080fe20000410000 */
[----:B------:R-:W-:Y:S01]  /*d7e0*/  FMUL.FTZ R165, R165, R2 ;  /* 0x00000002a5a57220 */ /* 0x000fe20000410000 */
[-C--:B------:R-:W-:Y:S01]  /*d7f0*/  FMUL.FTZ R146, R146, R0.reuse ;  /* 0x0000000092927220 */ /* 0x080fe20000410000 */
[----:B------:R-:W-:Y:S01]  /*d800*/  FMUL.FTZ R147, R147, R0 ;  /* 0x0000000093937220 */ /* 0x000fe20000410000 */
[C---:B------:R-:W-:Y:S01]  /*d810*/  HMMA.16816.F32 R200, R4.reuse, R32, R40 ;  /* 0x0000002004c8723c */ /* 0x040fe20000001828 */
[----:B------:R-:W3:Y:S01]  /*d820*/  LDSM.16.MT88.4 R40, [R218+0xb000] ;  /* 0x00b00000da28783b */ /* 0x000ee20000004200 */
        /* <DEDUP_REMOVED lines=44> */
[--C-:B-1----:R-:W-:Y:S01]  /*daf0*/  FFMA.FTZ R13, R133, UR10, -R10.reuse ;  /* 0x0000000a850d7c23 */ /* 0x102fe2000801080a */
[----:B--2---:R-:W-:Y:S01]  /*db00*/  HMMA.16816.F32 R196, R4, R46, R124 ;  /* 0x0000002e04c4723c */ /* 0x004fe2000000187c */
[----:B------:R-:W-:-:S02]  /*db10*/  FFMA.FTZ R10, R132, UR10, -R10 ;  /* 0x0000000a840a7c23 */ /* 0x000fc4000801080a */
[----:B------:R1:W-:Y:S03]  /*db20*/  MUFU.EX2 R211, R13 ;  /* 0x0000000d00d37308 */ /* 0x0003e60000000800 */
[C---:B------:R-:W-:Y:S01]  /*db30*/  HMMA.16816.F32 R144, R4.reuse, R16, R144 ;  /* 0x000000100490723c */ /* 0x040fe20000001890 */
[----:B------:R-:W-:Y:S02]  /*db40*/  MOV R125, R190 ;  /* 0x000000be007d7202 */ /* 0x000fe40000000f00 */
[----:B------:R-:W-:Y:S02]  /*db50*/  MOV R127, R189 ;  /* 0x000000bd007f7202 */ /* 0x000fe40000000f00 */
[----:B------:R2:W-:Y:S01]  /*db60*/  MUFU.EX2 R208, R10 ;  /* 0x0000000a00d07308 */ /* 0x0005e20000000800 */
[----:B------:R-:W-:Y:S01]  /*db70*/  HMMA.16816.F32 R152, R4, R18, R152 ;  /* 0x000000120498723c */ /* 0x000fe20000001898 */
[----:B------:R-:W-:-:S02]  /*db80*/  MOV R124, R181 ;  /* 0x000000b5007c7202 */ /* 0x000fc40000000f00 */
[----:B------:R-:W-:-:S03]  /*db90*/  MOV R126, R188 ;  /* 0x000000bc007e7202 */ /* 0x000fc60000000f00 */
[----:B------:R-:W-:Y:S01]  /*dba0*/  HMMA.16816.F32 R164, R4, R24, R164 ;  /* 0x0000001804a4723c */ /* 0x000fe200000018a4 */
[----:B-1----:R-:W-:Y:S02]  /*dbb0*/  MOV R13, R124 ;  /* 0x0000007c000d7202 */ /* 0x002fe40000000f00 */
[----:B----4-:R-:W-:-:S03]  /*dbc0*/  F2FP.F16.F32.PACK_AB R124, R210, R209 ;  /* 0x000000d1d27c723e */ /* 0x010fc600000000ff */
[----:B------:R-:W-:Y:S01]  /*dbd0*/  HMMA.16816.F32 R168, R4, R26, R168 ;  /* 0x0000001a04a8723c */ /* 0x000fe200000018a8 */
[----:B--2---:R-:W-:-:S05]  /*dbe0*/  FFMA.FTZ R10, R179, UR10, -R9 ;  /* 0x0000000ab30a7c23 */ /* 0x004fca0008010809 */
[C---:B------:R-:W-:Y:S01]  /*dbf0*/  HMMA.16816.F32 R56, R4.reuse, R140, R56 ;  /* 0x0000008c0438723c */ /* 0x040fe20000001838 */
[----:B------:R1:W-:Y:S05]  /*dc00*/  MUFU.EX2 R179, R10 ;  /* 0x0000000a00b37308 */ /* 0x0003ea0000000800 */
[C---:B------:R-:W-:Y:S06]  /*dc10*/  HMMA.16816.F32 R60, R4.reuse, R142, R60 ;  /* 0x0000008e043c723c */ /* 0x040fec000000183c */
[C---:B------:R-:W-:Y:S06]  /*dc20*/  HMMA.16816.F32 R72, R4.reuse, R20, R72 ;  /* 0x000000140448723c */ /* 0x040fec0000001848 */
[----:B------:R-:W-:Y:S01]  /*dc30*/  HMMA.16816.F32 R76, R4, R22, R76 ;  /* 0x00000016044c723c */ /* 0x000fe2000000184c */
[----:B-1----:R-:W-:-:S04]  /*dc40*/  FFMA.FTZ R10, R178, UR10, -R9 ;  /* 0x0000000ab20a7c23 */ /* 0x002fc80008010809 */
[----:B------:R1:W2:Y:S01]  /*dc50*/  MUFU.EX2 R178, R10 ;  /* 0x0000000a00b27308 */ /* 0x0002a20000000800 */
[C---:B------:R-:W-:Y:S06]  /*dc60*/  HMMA.16816.F32 R88, R4.reuse, R28, R88 ;  /* 0x0000001c0458723c */ /* 0x040fec0000001858 */
[C---:B------:R-:W-:Y:S06]  /*dc70*/  HMMA.16816.F32 R92, R4.reuse, R30, R92 ;  /* 0x0000001e045c723c */ /* 0x040fec000000185c */
[----:B---3--:R-:W-:Y:S01]  /*dc80*/  HMMA.16816.F32 R104, R4, R40, R104 ;  /* 0x000000280468723c */ /* 0x008fe20000001868 */
[--C-:B-1----:R-:W-:Y:S01]  /*dc90*/  FFMA.FTZ R10, R177, UR10, -R9.reuse ;  /* 0x0000000ab10a7c23 */ /* 0x102fe20008010809 */
[----:B------:R-:W-:-:S04]  /*dca0*/  FFMA.FTZ R9, R176, UR10, -R9 ;  /* 0x0000000ab0097c23 */ /* 0x000fc80008010809 */
[C---:B------:R-:W-:Y:S01]  /*dcb0*/  HMMA.16816.F32 R108, R4.reuse, R42, R108 ;  /* 0x0000002a046c723c */ /* 0x040fe2000000186c */
[----:B------:R1:W3:Y:S05]  /*dcc0*/  MUFU.EX2 R177, R10 ;  /* 0x0000000a00b17308 */ /* 0x0002ea0000000800 */
[----:B------:R-:W-:Y:S03]  /*dcd0*/  HMMA.16816.F32 R120, R4, R44, R120 ;  /* 0x0000002c0478723c */ /* 0x000fe60000001878 */
[----:B------:R4:W5:Y:S04]  /*dce0*/  MUFU.EX2 R139, R9 ;  /* 0x00000009008b7308 */ /* 0x0009680000000800 */
[----:B------:R-:W-:-:S02]  /*dcf0*/  F2FP.F16.F32.PACK_AB R4, R125, R127 ;  /* 0x0000007f7d04723e */ /* 0x000fc400000000ff */
[----:B------:R-:W-:Y:S02]  /*dd00*/  F2FP.F16.F32.PACK_AB R5, R248, R249 ;  /* 0x000000f9f805723e */ /* 0x000fe400000000ff */
[----:B------:R-:W-:Y:S02]  /*dd10*/  F2FP.F16.F32.PACK_AB R6, R180, R252 ;  /* 0x000000fcb406723e */ /* 0x000fe400000000ff */
[----:B------:R-:W-:Y:S01]  /*dd20*/  F2FP.F16.F32.PACK_AB R7, R251, R250 ;  /* 0x000000fafb07723e */ /* 0x000fe200000000ff */
[--C-:B-1----:R-:W-:Y:S01]  /*dd30*/  FFMA.FTZ R10, R187, UR10, -R12.reuse ;  /* 0x0000000abb0a7c23 */ /* 0x102fe2000801080c */
[----:B------:R-:W-:Y:S02]  /*dd40*/  MOV R187, R125 ;  /* 0x0000007d00bb7202 */ /* 0x000fe40000000f00 */
[----:B--2---:R-:W-:Y:S01]  /*dd50*/  F2FP.F16.F32.PACK_AB R125, R178, R179 ;  /* 0x000000b3b27d723e */ /* 0x004fe200000000ff */
[----:B------:R-:W-:Y:S02]  /*dd60*/  MUFU.EX2 R138, R10 ;  /* 0x0000000a008a7308 */ /* 0x000fe40000000800 */
[----:B------:R-:W-:Y:S01]  /*dd70*/  HMMA.16816.F32 R148, R4, R16, R148 ;  /* 0x000000100494723c */ /* 0x000fe20000001894 */
[----:B----4-:R-:W-:Y:S01]  /*dd80*/  FFMA.FTZ R9, R192, UR10, -R12 ;  /* 0x0000000ac0097c23 */ /* 0x010fe2000801080c */
[----:B------:R-:W-:-:S02]  /*dd90*/  MOV R192, R126 ;  /* 0x0000007e00c07202 */ /* 0x000fc40000000f00 */
[----:B------:R-:W-:Y:S02]  /*dda0*/  F2FP.F16.F32.PACK_AB R126, R208, R211 ;  /* 0x000000d3d07e723e */ /* 0x000fe400000000ff */
[C---:B------:R-:W-:Y:S01]  /*ddb0*/  HMMA.16816.F32 R160, R4.reuse, R24, R160 ;  /* 0x0000001804a0723c */ /* 0x040fe200000018a0 */
[----:B------:R-:W-:Y:S01]  /*ddc0*/  MOV R17, R180 ;  /* 0x000000b400117202 */ /* 0x000fe20000000f00 */
[----:B------:R-:W1:Y:S01]  /*ddd0*/  MUFU.EX2 R133, R9 ;  /* 0x0000000900857308 */ /* 0x000e620000000800 */
[----:B------:R-:W-:Y:S02]  /*dde0*/  FFMA.FTZ R0, R192, R0, R240 ;  /* 0x00000000c0007223 */ /* 0x000fe400000100f0 */
[----:B------:R-:W-:Y:S01]  /*ddf0*/  MOV R176, R17 ;  /* 0x0000001100b07202 */ /* 0x000fe20000000f00 */
[C---:B------:R-:W-:Y:S01]  /*de00*/  HMMA.16816.F32 R180, R4.reuse, R26, R172 ;  /* 0x0000001a04b4723c */ /* 0x040fe200000018ac */
[----:B------:R-:W-:Y:S01]  /*de10*/  FADD.FTZ R0, R241, R0 ;  /* 0x00000000f1007221 */ /* 0x000fe20000010000 */
[----:B------:R-:W-:Y:S03]  /*de20*/  LDSM.16.MT88.4 R172, [R215+0xa800] ;  /* 0x00a80000d7ac783b */ /* 0x000fe60000004200 */
[----:B------:R-:W-:Y:S01]  /*de30*/  FADD.FTZ R0, R243, R0 ;  /* 0x00000000f3007221 */ /* 0x000fe20000010000 */
[----:B------:R-:W-:Y:S01]  /*de40*/  HMMA.16816.F32 R188, R4, R18, R156 ;  /* 0x0000001204bc723c */ /* 0x000fe2000000189c */
[----:B------:R-:W2:Y:S02]  /*de50*/  LDSM.16.MT88.4 R156, [R213+0xa800] ;  /* 0x00a80000d59c783b */ /* 0x000ea40000004200 */
[----:B------:R-:W-:-:S03]  /*de60*/  FADD.FTZ R0, R242, R0 ;  /* 0x00000000f2007221 */ /* 0x000fc60000010000 */
[----:B------:R-:W-:Y:S01]  /*de70*/  HMMA.16816.F32 R36, R4, R32, R36 ;  /* 0x000000200424723c */ /* 0x000fe20000001824 */
[----:B------:R-:W-:-:S04]  /*de80*/  FADD.FTZ R0, R179, R0 ;  /* 0x00000000b3007221 */ /* 0x000fc80000010000 */
[----:B------:R-:W-:Y:S01]  /*de90*/  FADD.FTZ R0, R178, R0 ;  /* 0x00000000b2007221 */ /* 0x000fe20000010000 */
[----:B------:R-:W-:Y:S03]  /*dea0*/  HMMA.16816.F32 R52, R4, R140, R52 ;  /* 0x0000008c0434723c */ /* 0x000fe60000001834 */
[----:B---3--:R-:W-:-:S03]  /*deb0*/  FADD.FTZ R0, R177, R0 ;  /* 0x00000000b1007221 */ /* 0x008fc60000010000 */
[C---:B------:R-:W-:Y:S06]  /*dec0*/  HMMA.16816.F32 R68, R4.reuse, R20, R68 ;  /* 0x000000140444723c */ /* 0x040fec0000001844 */
[C---:B------:R-:W-:Y:S01]  /*ded0*/  HMMA.16816.F32 R24, R4.reuse, R22, R80 ;  /* 0x000000160418723c */ /* 0x040fe20000001850 */
[----:B------:R-:W-:Y:S05]  /*dee0*/  LDSM.16.MT88.4 R80, [R213+0xb800] ;  /* 0x00b80000d550783b */ /* 0x000fea0000004200 */
[C---:B------:R-:W-:Y:S06]  /*def0*/  HMMA.16816.F32 R84, R4.reuse, R28, R84 ;  /* 0x0000001c0454723c */ /* 0x040fec0000001854 */
[C---:B------:R-:W-:Y:S01]  /*df00*/  HMMA.16816.F32 R32, R4.reuse, R34, R48 ;  /* 0x000000220420723c */ /* 0x040fe20000001830 */
[----:B------:R-:W3:Y:S05]  /*df10*/  LDSM.16.MT88.4 R48, [R218+0xa800] ;  /* 0x00a80000da30783b */ /* 0x000eea0000004200 */
[C---:B------:R-:W-:Y:S01]  /*df20*/  HMMA.16816.F32 R140, R4.reuse, R142, R64 ;  /* 0x0000008e048c723c */ /* 0x040fe20000001840 */
[----:B------:R-:W4:Y:S05]  /*df30*/  LDSM.16.MT88.4 R64, [R217+0xa800] ;  /* 0x00a80000d940783b */ /* 0x000f2a0000004200 */
[C---:B------:R-:W-:Y:S01]  /*df40*/  HMMA.16816.F32 R28, R4.reuse, R30, R96 ;  /* 0x0000001e041c723c */ /* 0x040fe20000001860 */
[----:B------:R-:W4:Y:S05]  /*df50*/  LDSM.16.MT88.4 R96, [R215+0xb800] ;  /* 0x00b80000d760783b */ /* 0x000f2a0000004200 */
[C---:B------:R-:W-:Y:S06]  /*df60*/  HMMA.16816.F32 R100, R4.reuse, R40, R100 ;  /* 0x000000280464723c */ /* 0x040fec0000001864 */
[----:B------:R-:W-:Y:S01]  /*df70*/  HMMA.16816.F32 R20, R4, R42, R112 ;  /* 0x0000002a0414723c */ /* 0x000fe20000001870 */
[----:B------:R-:W-:Y:S01]  /*df80*/  MOV R41, R127 ;  /* 0x0000007f00297202 */ /* 0x000fe20000000f00 */
[----:B------:R-:W4:Y:S01]  /*df90*/  LDSM.16.MT88.4 R112, [R218+0xb800] ;  /* 0x00b80000da70783b */ /* 0x000f220000004200 */
[----:B-----5:R-:W-:-:S03]  /*dfa0*/  F2FP.F16.F32.PACK_AB R127, R139, R177 ;  /* 0x000000b18b7f723e */ /* 0x020fc600000000ff */
[C---:B------:R-:W-:Y:S06]  /*dfb0*/  HMMA.16816.F32 R116, R4.reuse, R44, R116 ;  /* 0x0000002c0474723c */ /* 0x040fec0000001874 */
[----:B------:R-:W-:Y:S06]  /*dfc0*/  HMMA.16816.F32 R16, R4, R46, R128 ;  /* 0x0000002e0410723c */ /* 0x000fec0000001880 */
[----:B--2---:R-:W-:Y:S01]  /*dfd0*/  HMMA.16816.F32 R144, R124, R156, R144 ;  /* 0x0000009c7c90723c */ /* 0x004fe20000001890 */
[----:B------:R-:W-:Y:S01]  /*dfe0*/  FFMA.FTZ R4, R186, UR10, -R12 ;  /* 0x0000000aba047c23 */ /* 0x000fe2000801080c */
[----:B------:R-:W-:Y:S01]  /*dff0*/  FFMA.FTZ R5, R194, UR10, -R11 ;  /* 0x0000000ac2057c23 */ /* 0x000fe2000801080b */
[----:B------:R-:W-:-:S02]  /*e000*/  MOV R194, R15 ;  /* 0x0000000f00c27202 */ /* 0x000fc40000000f00 */
[----:B------:R2:W-:Y:S01]  /*e010*/  MUFU.EX2 R132, R4 ;  /* 0x0000000400847308 */ /* 0x0005e20000000800 */
[----:B------:R-:W-:Y:S01]  /*e020*/  MOV R186, R13 ;  /* 0x0000000d00ba7202 */ /* 0x000fe20000000f00 */
[----:B------:R-:W-:Y:S01]  /*e030*/  HMMA.16816.F32 R152, R124, R158, R152 ;  /* 0x0000009e7c98723c */ /* 0x000fe20000001898 */
[----:B-1----:R-:W-:-:S03]  /*e040*/  F2FP.F16.F32.PACK_AB R128, R133, R138 ;  /* 0x0000008a8580723e */ /* 0x002fc600000000ff */
[----:B------:R-:W-:Y:S02]  /*e050*/  FFMA.FTZ R2, R186, R2, R245 ;  /* 0x00000002ba027223 */ /* 0x000fe400000100f5 */
[----:B------:R-:W1:Y:S01]  /*e060*/  MUFU.EX2 R9, R5 ;  /* 0x0000000500097308 */ /* 0x000e620000000800 */
[----:B------:R-:W-:Y:S01]  /*e070*/  HMMA.16816.F32 R164, R124, R172, R164 ;  /* 0x000000ac7ca4723c */ /* 0x000fe200000018a4 */
[----:B------:R-:W-:-:S04]  /*e080*/  FADD.FTZ R2, R244, R2 ;  /* 0x00000002f4027221 */ /* 0x000fc80000010000 */
[----:B------:R-:W-:Y:S01]  /*e090*/  FADD.FTZ R2, R246, R2 ;  /* 0x00000002f6027221 */ /* 0x000fe20000010000 */
[C---:B------:R-:W-:Y:S01]  /*e0a0*/  HMMA.16816.F32 R168, R124.reuse, R174, R168 ;  /* 0x000000ae7ca8723c */ /* 0x040fe200000018a8 */
[----:B--2---:R-:W-:Y:S01]  /*e0b0*/  FFMA.FTZ R4, R184, UR10, -R12 ;  /* 0x0000000ab8047c23 */ /* 0x004fe2000801080c */
[----:B------:R-:W-:Y:S01]  /*e0c0*/  MOV R184, R14 ;  /* 0x0000000e00b87202 */ /* 0x000fe20000000f00 */
[----:B------:R-:W-:Y:S01]  /*e0d0*/  FADD.FTZ R2, R247, R2 ;  /* 0x00000002f7027221 */ /* 0x000fe20000010000 */
[----:B------:R-:W2:Y:S01]  /*e0e0*/  LDSM.16.MT88.4 R12, [R217+0xb800] ;  /* 0x00b80000d90c783b */ /* 0x000ea20000004200 */
[----:B------:R5:W1:Y:S01]  /*e0f0*/  MUFU.EX2 R10, R4 ;  /* 0x00000004000a7308 */ /* 0x000a620000000800 */
[----:B---3--:R-:W-:Y:S01]  /*e100*/  HMMA.16816.F32 R44, R124, R50, R204 ;  /* 0x000000327c2c723c */ /* 0x008fe200000018cc */
[----:B------:R-:W-:Y:S01]  /*e110*/  FFMA.FTZ R3, R184, R3, R249 ;  /* 0x00000003b8037223 */ /* 0x000fe200000100f9 */
[----:B------:R-:W-:-:S03]  /*e120*/  FADD.FTZ R2, R209, R2 ;  /* 0x00000002d1027221 */ /* 0x000fc60000010000 */
[----:B------:R-:W-:Y:S01]  /*e130*/  FADD.FTZ R3, R248, R3 ;  /* 0x00000003f8037221 */ /* 0x000fe20000010000 */
[----:B------:R-:W-:Y:S01]  /*e140*/  FADD.FTZ R2, R210, R2 ;  /* 0x00000002d2027221 */ /* 0x000fe20000010000 */
[----:B----4-:R-:W-:Y:S02]  /*e150*/  HMMA.16816.F32 R56, R124, R64, R56 ;  /* 0x000000407c38723c */ /* 0x010fe40000001838 */
[----:B------:R-:W-:Y:S01]  /*e160*/  FADD.FTZ R3, R250, R3 ;  /* 0x00000003fa037221 */ /* 0x000fe20000010000 */
[----:B------:R-:W-:-:S03]  /*e170*/  FADD.FTZ R2, R211, R2 ;  /* 0x00000002d3027221 */ /* 0x000fc60000010000 */
[----:B------:R-:W-:Y:S01]  /*e180*/  FADD.FTZ R3, R251, R3 ;  /* 0x00000003fb037221 */ /* 0x000fe20000010000 */
[----:B------:R-:W-:Y:S01]  /*e190*/  FADD.FTZ R245, R208, R2 ;  /* 0x00000002d0f57221 */ /* 0x000fe20000010000 */
[C---:B------:R-:W-:Y:S01]  /*e1a0*/  HMMA.16816.F32 R60, R124.reuse, R66, R60 ;  /* 0x000000427c3c723c */ /* 0x040fe2000000183c */
[----:B-----5:R-:W-:Y:S01]  /*e1b0*/  FFMA.FTZ R4, R195, UR10, -R11 ;  /* 0x0000000ac3047c23 */ /* 0x020fe2000801080b */
[----:B------:R-:W-:Y:S01]  /*e1c0*/  MOV R195, R41 ;  /* 0x0000002900c37202 */ /* 0x000fe20000000f00 */
[----:B-1----:R-:W-:Y:S01]  /*e1d0*/  FADD.FTZ R3, R9, R3 ;  /* 0x0000000309037221 */ /* 0x002fe20000010000 */
[----:B------:R-:W-:Y:S01]  /*e1e0*/  F2FP.F16.F32.PACK_AB R130, R10, R132 ;  /* 0x000000840a82723e */ /* 0x000fe200000000ff */
[----:B------:R1:W3:Y:S01]  /*e1f0*/  MUFU.EX2 R7, R4 ;  /* 0x0000000400077308 */ /* 0x0002e20000000800 */
[C---:B------:R-:W-:Y:S06]  /*e200*/  HMMA.16816.F32 R40, R124.reuse, R48, R200 ;  /* 0x000000307c28723c */ /* 0x040fec00000018c8 */
[C---:B------:R-:W-:Y:S06]  /*e210*/  HMMA.16816.F32 R72, R124.reuse, R80, R72 ;  /* 0x000000507c48723c */ /* 0x040fec0000001848 */
[----:B------:R-:W-:Y:S01]  /*e220*/  HMMA.16816.F32 R76, R124, R82, R76 ;  /* 0x000000527c4c723c */ /* 0x000fe2000000184c */
[----:B-1----:R-:W-:Y:S01]  /*e230*/  FFMA.FTZ R4, R193, UR10, -R11 ;  /* 0x0000000ac1047c23 */ /* 0x002fe2000801080b */
[C---:B---3--:R-:W-:Y:S01]  /*e240*/  FADD.FTZ R3, R7.reuse, R3 ;  /* 0x0000000307037221 */ /* 0x048fe20000010000 */
[----:B------:R-:W-:-:S03]  /*e250*/  F2FP.F16.F32.PACK_AB R129, R7, R9 ;  /* 0x000000090781723e */ /* 0x000fc600000000ff */
[C---:B------:R-:W-:Y:S01]  /*e260*/  HMMA.16816.F32 R88, R124.reuse, R96, R88 ;  /* 0x000000607c58723c */ /* 0x040fe20000001858 */
[----:B------:R1:W3:Y:S05]  /*e270*/  MUFU.EX2 R6, R4 ;  /* 0x0000000400067308 */ /* 0x0002ea0000000800 */
[C---:B------:R-:W-:Y:S06]  /*e280*/  HMMA.16816.F32 R92, R124.reuse, R98, R92 ;  /* 0x000000627c5c723c */ /* 0x040fec000000185c */
[----:B------:R-:W-:Y:S01]  /*e290*/  HMMA.16816.F32 R104, R124, R112, R104 ;  /* 0x000000707c68723c */ /* 0x000fe20000001868 */
[----:B-1----:R-:W-:Y:S01]  /*e2a0*/  FFMA.FTZ R4, R185, UR10, -R11 ;  /* 0x0000000ab9047c23 */ /* 0x002fe2000801080b */
[----:B---3--:R-:W-:-:S04]  /*e2b0*/  FADD.FTZ R3, R6, R3 ;  /* 0x0000000306037221 */ /* 0x008fc80000010000 */
[C---:B------:R-:W-:Y:S01]  /*e2c0*/  HMMA.16816.F32 R108, R124.reuse, R114, R108 ;  /* 0x000000727c6c723c */ /* 0x040fe2000000186c */
[----:B------:R1:W3:Y:S05]  /*e2d0*/  MUFU.EX2 R5, R4 ;  /* 0x0000000400057308 */ /* 0x0002ea0000000800 */
[C---:B--2---:R-:W-:Y:S06]  /*e2e0*/  HMMA.16816.F32 R120, R124.reuse, R12, R120 ;  /* 0x0000000c7c78723c */ /* 0x044fec0000001878 */
[----:B------:R-:W-:Y:S01]  /*e2f0*/  HMMA.16816.F32 R124, R124, R14, R196 ;  /* 0x0000000e7c7c723c */ /* 0x000fe200000018c4 */
[----:B-1----:R-:W-:Y:S01]  /*e300*/  FFMA.FTZ R4, R194, R8, R195 ;  /* 0x00000008c2047223 */ /* 0x002fe200000100c3 */
[C---:B---3--:R-:W-:Y:S01]  /*e310*/  FADD.FTZ R244, R5.reuse, R3 ;  /* 0x0000000305f47221 */ /* 0x048fe20000010000 */
[----:B------:R-:W-:-:S02]  /*e320*/  F2FP.F16.F32.PACK_AB R131, R5, R6 ;  /* 0x000000060583723e */ /* 0x000fc400000000ff */
[----:B------:R-:W-:-:S04]  /*e330*/  FADD.FTZ R4, R187, R4 ;  /* 0x00000004bb047221 */ /* 0x000fc80000010000 */
[----:B------:R-:W-:Y:S01]  /*e340*/  FADD.FTZ R4, R252, R4 ;  /* 0x00000004fc047221 */ /* 0x000fe20000010000 */
[----:B------:R-:W-:Y:S01]  /*e350*/  FADD.FTZ R252, R139, R0 ;  /* 0x000000008bfc7221 */ /* 0x000fe20000010000 */
[----:B------:R-:W-:Y:S02]  /*e360*/  HMMA.16816.F32 R148, R128, R156, R148 ;  /* 0x0000009c8094723c */ /* 0x000fe40000001894 */
[----:B------:R-:W-:-:S04]  /*e370*/  FADD.FTZ R4, R176, R4 ;  /* 0x00000004b0047221 */ /* 0x000fc80000010000 */
[----:B------:R-:W-:Y:S01]  /*e380*/  FADD.FTZ R4, R138, R4 ;  /* 0x000000048a047221 */ /* 0x000fe20000010000 */
[----:B------:R-:W-:Y:S03]  /*e390*/  HMMA.16816.F32 R160, R128, R172, R160 ;  /* 0x000000ac80a0723c */ /* 0x000fe600000018a0 */
[----:B------:R-:W-:-:S03]  /*e3a0*/  FADD.FTZ R4, R133, R4 ;  /* 0x0000000485047221 */ /* 0x000fc60000010000 */
[----:B------:R-:W-:Y:S01]  /*e3b0*/  HMMA.16816.F32 R36, R128, R48, R36 ;  /* 0x000000308024723c */ /* 0x000fe20000001824 */
[----:B------:R-:W-:-:S04]  /*e3c0*/  FADD.FTZ R4, R132, R4 ;  /* 0x0000000484047221 */ /* 0x000fc80000010000 */
[----:B------:R-:W-:Y:S01]  /*e3d0*/  FADD.FTZ R247, R10, R4 ;  /* 0x000000040af77221 */ /* 0x000fe20000010000 */
[C---:B------:R-:W-:Y:S04]  /*e3e0*/  HMMA.16816.F32 R52, R128.reuse, R64, R52 ;  /* 0x000000408034723c */ /* 0x040fe80000001834 */
[----:B------:R1:W-:Y:S02]  /*e3f0*/  STL [R1+0x10], R247 ;  /* 0x000010f701007387 */ /* 0x0003e40000100800 */
[C---:B------:R-:W-:Y:S02]  /*e400*/  HMMA.16816.F32 R68, R128.reuse, R80, R68 ;  /* 0x000000508044723c */ /* 0x040fe40000001844 */
        /* <DEDUP_REMOVED lines=532> */
.L_x_2887:
[----:B------:R-:W-:Y:S05]  /*10550*/  BSYNC B0 ;  /* 0x0000000000007941 */ /* 0x000fea0003800000 */
.L_x_2886:
[----:B------:R-:W0:Y:S02]  /*10560*/  LDGDEPBAR ;  /* 0x00000000000079af */ /* 0x000e240000000000 */
.L_x_2885:
        /* <DEDUP_REMOVED lines=931> */
.L_x_2890:
[----:B------:R-:W-:Y:S05]  /*13fa0*/  BSYNC B0 ;  /* 0x0000000000007941 */ /* 0x000fea0003800000 */
.L_x_2889:
[----:B------:R-:W0:Y:S02]  /*13fb0*/  LDGDEPBAR ;  /* 0x00000000000079af */ /* 0x000e240000000000 */
.L_x_2888:
        /* <DEDUP_REMOVED lines=309> */
[----:B------:R-:W-:Y:S01]  /*15310*/  HMMA.16816.F32 R180, R4, R26, R172 ;  /* 0x0000001a04b4723c */ /* 0x000fe200000018ac */
[----:B------:R-:W-:Y:S01]  /*15320*/  LDSM.16.MT88.4 R172, [R215+0xa800] ;  /* 0x00a80000d7ac783b */ /* 0x000fe20000004200 */
[----:B------:R-:W-:-:S04]  /*15330*/  FADD.FTZ R0, R241, R0 ;  /* 0x00000000f1007221 */ /* 0x000fc80000010000 */
[----:B------:R-:W-:Y:S01]  /*15340*/  HMMA.16816.F32 R188, R4, R18, R156 ;  /* 0x0000001204bc723c */ /* 0x000fe2000000189c */
[----:B------:R-:W2:Y:S01]  /*15350*/  LDSM.16.MT88.4 R156, [R213+0xa800] ;  /* 0x00a80000d59c783b */ /* 0x000ea20000004200 */
[----:B------:R-:W-:-:S04]  /*15360*/  FADD.FTZ R0, R243, R0 ;  /* 0x00000000f3007221 */ /* 0x000fc80000010000 */
[----:B------:R-:W-:Y:S01]  /*15370*/  HMMA.16816.F32 R36, R4, R32, R36 ;  /* 0x000000200424723c */ /* 0x000fe20000001824 */
[----:B------:R-:W-:-:S04]  /*15380*/  FADD.FTZ R0, R242, R0 ;  /* 0x00000000f2007221 */ /* 0x000fc80000010000 */
[----:B------:R-:W-:Y:S01]  /*15390*/  FADD.FTZ R0, R179, R0 ;  /* 0x00000000b3007221 */ /* 0x000fe20000010000 */
[----:B------:R-:W-:Y:S03]  /*153a0*/  HMMA.16816.F32 R52, R4, R140, R52 ;  /* 0x0000008c0434723c */ /* 0x000fe60000001834 */
[----:B------:R-:W-:-:S03]  /*153b0*/  FADD.FTZ R0, R178, R0 ;  /* 0x00000000b2007221 */ /* 0x000fc60000010000 */
[----:B------:R-:W-:Y:S01]  /*153c0*/  HMMA.16816.F32 R68, R4, R20, R68 ;  /* 0x000000140444723c */ /* 0x000fe20000001844 */
[----:B---3--:R-:W-:-:S04]  /*153d0*/  FADD.FTZ R0, R177, R0 ;  /* 0x00000000b1007221 */ /* 0x008fc80000010000 */
[C---:B-----5:R-:W-:Y:S01]  /*153e0*/  FADD.FTZ R0, R139.reuse, R0 ;  /* 0x000000008b007221 */ /* 0x060fe20000010000 */
        /* <DEDUP_REMOVED lines=98> */
.L_x_2878:
        /* <DEDUP_REMOVED lines=22> */
[----:B------:R-:W3:Y:S01]  /*15b70*/  LDL.LU.64 R6, [R1] ;  /* 0x0000000001067983 */ /* 0x000ee20000300a00 */
[----:B-1----:R-:W-:-:S03]  /*15b80*/  IMAD.MOV.U32 R3, RZ, RZ, R136 ;  /* 0x000000ffff037224 */ /* 0x002fc600078e0088 */
[----:B--2---:R-:W3:Y:S02]  /*15b90*/  LDL.LU.64 R4, [R1+0x20] ;  /* 0x0000200001047983 */ /* 0x004ee40000300a00 */
[----:B---3--:R-:W-:-:S05]  /*15ba0*/  MOV R5, R7 ;  /* 0x0000000700057202 */ /* 0x008fca0000000f00 */
[----:B------:R1:W-:Y:S01]  /*15bb0*/  STL.64 [R1+0x20], R4 ;  /* 0x0000200401007387 */ /* 0x0003e20000100a00 */
[----:B------:R-:W-:Y:S05]  /*15bc0*/  BRA `(.L_x_2892) ;  /* 0x0000000000c47947 */ /* 0x000fea0003800000 */
.L_x_2894:
        /* <DEDUP_REMOVED lines=49> */
.L_x_2892:
        /* <DEDUP_REMOVED lines=60> */
[----:B------:R-:W-:Y:S04]  /*162a0*/  IADD3 R2, R228, -R0, RZ ;  /* 0x80000000e4027210 */ /* 0x000fe80007ffe0ff */
[----:B------:R-:W-:Y:S01]  /*162b0*/  LDSM.16.M88.4 R176, [R216] ;  /* 0x00000000d8b0783b */ /* 0x000fe20000000200 */
[----:B------:R-:W-:Y:S04]  /*162c0*/  IABS R2, R2 ;  /* 0x0000000200027213 */ /* 0x000fe80000000000 */
[----:B------:R-:W4:Y:S05]  /*162d0*/  LDSM.16.M88.4 R180, [R223] ;  /* 0x00000000dfb4783b */ /* 0x000f2a0000000200 */
        /* <DEDUP_REMOVED lines=88> */
[----:B------:R1:W-:Y:S01]  /*16860*/  MUFU.TANH R183, R5 ;  /* 0x0000000500b77308 */ /* 0x0003e20000002400 */
[----:B------:R-:W-:Y:S01]  /*16870*/  FMUL.FTZ R6, R6, UR5 ;  /* 0x0000000506067c20 */ /* 0x000fe20008410000 */
[----:B------:R-:W-:Y:S01]  /*16880*/  FMUL.FTZ R9, R9, UR5 ;  /* 0x0000000509097c20 */ /* 0x000fe20008410000 */
[----:B------:R-:W-:Y:S01]  /*16890*/  FMUL.FTZ R143, R10, UR5 ;  /* 0x000000050a8f7c20 */ /* 0x000fe20008410000 */
[----:B------:R-:W-:Y:S01]  /*168a0*/  FMUL.FTZ R181, R11, UR5 ;  /* 0x000000050bb57c20 */ /* 0x000fe20008410000 */
[----:B------:R-:W-:Y:S05]  /*168b0*/  FMUL.FTZ R180, R8, UR5 ;  /* 0x0000000508b47c20 */ /* 0x000fea0008410000 */
[----:B------:R2:W3:Y:S01]  /*168c0*/  MUFU.TANH R185, R4 ;  /* 0x0000000400b97308 */ /* 0x0004e20000002400 */
[----:B------:R-:W-:Y:S01]  /*168d0*/  FMUL.FTZ R136, R12, UR5 ;  /* 0x000000050c887c20 */ /* 0x000fe20008410000 */
[----:B------:R-:W-:Y:S01]  /*168e0*/  FMUL.FTZ R13, R13, UR5 ;  /* 0x000000050d0d7c20 */ /* 0x000fe20008410000 */
[----:B------:R-:W-:Y:S01]  /*168f0*/  FMUL.FTZ R14, R14, UR5 ;  /* 0x000000050e0e7c20 */ /* 0x000fe20008410000 */
[----:B------:R-:W-:Y:S01]  /*16900*/  FMUL.FTZ R15, R15, UR5 ;  /* 0x000000050f0f7c20 */ /* 0x000fe20008410000 */
[----:B------:R-:W-:Y:S01]  /*16910*/  FMUL.FTZ R140, R18, UR5 ;  /* 0x00000005128c7c20 */ /* 0x000fe20008410000 */
[----:B------:R-:W-:Y:S04]  /*16920*/  FMUL.FTZ R135, R16, UR5 ;  /* 0x0000000510877c20 */ /* 0x000fe80008410000 */
[----:B------:R4:W5:Y:S01]  /*16930*/  MUFU.TANH R137, R7 ;  /* 0x0000000700897308 */ /* 0x0009620000002400 */
[----:B-1----:R-:W-:Y:S01]  /*16940*/  I2FP.F32.S32 R5, R2 ;  /* 0x0000000200057245 */ /* 0x002fe20000201400 */
[----:B------:R-:W-:Y:S02]  /*16950*/  VIADD R2, R0, 0x1 ;  /* 0x0000000100027836 */ /* 0x000fe40000000000 */
[----:B------:R-:W-:Y:S01]  /*16960*/  FMUL.FTZ R141, R17, UR5 ;  /* 0x00000005118d7c20 */ /* 0x000fe20008410000 */
[----:B------:R-:W-:Y:S02]  /*16970*/  FMUL.FTZ R142, R19, UR5 ;  /* 0x00000005138e7c20 */ /* 0x000fe40008410000 */
[----:B------:R-:W-:Y:S03]  /*16980*/  ISETP.GE.AND P6, PT, R2, R233, PT ;  /* 0x000000e90200720c */ /* 0x000fe60003fc6270 */
[----:B------:R1:W-:Y:S01]  /*16990*/  MUFU.TANH R184, R6 ;  /* 0x0000000600b87308 */ /* 0x0003e20000002400 */
[--C-:B--2---:R-:W-:Y:S02]  /*169a0*/  IMAD.IADD R4, R234, 0x1, -R0.reuse ;  /* 0x00000001ea047824 */ /* 0x104fe400078e0a00 */
[----:B---3--:R-:W-:Y:S01]  /*169b0*/  FFMA.FTZ R185, R5, -UR19, R185 ;  /* 0x8000001305b97c23 */ /* 0x008fe200080100b9 */
[C---:B------:R-:W-:Y:S01]  /*169c0*/  IMAD.IADD R5, R229.reuse, 0x1, -R0 ;  /* 0x00000001e5057824 */ /* 0x040fe200078e0a00 */
[C---:B------:R-:W-:Y:S02]  /*169d0*/  ISETP.GE.AND P5, PT, R2.reuse, R232, PT ;  /* 0x000000e80200720c */ /* 0x040fe40003fa6270 */
[----:B------:R-:W-:Y:S03]  /*169e0*/  ISETP.GE.AND P3, PT, R2, R231, PT ;  /* 0x000000e70200720c */ /* 0x000fe60003f66270 */
[----:B------:R2:W-:Y:S01]  /*169f0*/  MUFU.TANH R182, R9 ;  /* 0x0000000900b67308 */ /* 0x0005e20000002400 */
[----:B----4-:R-:W-:Y:S01]  /*16a00*/  IABS R7, R4 ;  /* 0x0000000400077213 */ /* 0x010fe20000000000 */
[--C-:B------:R-:W-:Y:S01]  /*16a10*/  IMAD.IADD R4, R228, 0x1, -R2.reuse ;  /* 0x00000001e4047824 */ /* 0x100fe200078e0a02 */
[----:B------:R-:W-:Y:S02]  /*16a20*/  IABS R8, R5 ;  /* 0x0000000500087213 */ /* 0x000fe40000000000 */
[----:B------:R-:W-:Y:S02]  /*16a30*/  ISETP.GE.AND P2, PT, R2, R230, PT ;  /* 0x000000e60200720c */ /* 0x000fe40003f46270 */
[----:B------:R-:W-:Y:S03]  /*16a40*/  IABS R5, R4 ;  /* 0x0000000400057213 */ /* 0x000fe60000000000 */
[----:B------:R-:W3:Y:S01]  /*16a50*/  MUFU.TANH R180, R180 ;  /* 0x000000b400b47308 */ /* 0x000ee20000002400 */
[----:B-1----:R-:W-:Y:S02]  /*16a60*/  IADD3 R6, R234, -R2, RZ ;  /* 0x80000002ea067210 */ /* 0x002fe40007ffe0ff */
[----:B------:R-:W-:Y:S02]  /*16a70*/  I2FP.F32.S32 R133, R5 ;  /* 0x0000000500857245 */ /* 0x000fe40000201400 */
[----:B------:R-:W-:Y:S01]  /*16a80*/  IABS R4, R6 ;  /* 0x0000000600047213 */ /* 0x000fe20000000000 */
[----:B------:R-:W-:Y:S01]  /*16a90*/  IMAD.MOV.U32 R6, RZ, RZ, R7 ;  /* 0x000000ffff067224 */ /* 0x000fe200078e0007 */
[C---:B------:R-:W-:Y:S03]  /*16aa0*/  ISETP.GE.OR P6, PT, R2.reuse, R239, !P6 ;  /* 0x000000ef0200720c */ /* 0x040fe600077c6670 */
[----:B------:R-:W1:Y:S01]  /*16ab0*/  MUFU.TANH R143, R143 ;  /* 0x0000008f008f7308 */ /* 0x000e620000002400 */
[----:B------:R-:W-:Y:S01]  /*16ac0*/  IMAD.IADD R7, R229, 0x1, -R2 ;  /* 0x00000001e5077824 */ /* 0x000fe200078e0a02 */
[----:B--2---:R-:W-:Y:S01]  /*16ad0*/  I2FP.F32.S32 R9, R4 ;  /* 0x0000000400097245 */ /* 0x004fe20000201400 */
[----:B------:R-:W-:Y:S01]  /*16ae0*/  FFMA.FTZ R183, R133, -UR19, R183 ;  /* 0x8000001385b77c23 */ /* 0x000fe200080100b7 */
[----:B------:R-:W-:Y:S02]  /*16af0*/  I2FP.F32.S32 R11, R6 ;  /* 0x00000006000b7245 */ /* 0x000fe40000201400 */
[----:B------:R-:W-:Y:S01]  /*16b00*/  IABS R10, R7 ;  /* 0x00000007000a7213 */ /* 0x000fe20000000000 */
[----:B-----5:R-:W-:Y:S03]  /*16b10*/  FFMA.FTZ R137, R9, -UR19, R137 ;  /* 0x8000001309897c23 */ /* 0x020fe60008010089 */
[----:B------:R-:W-:Y:S01]  /*16b20*/  MUFU.TANH R136, R136 ;  /* 0x0000008800887308 */ /* 0x000fe20000002400 */
[----:B------:R-:W-:Y:S01]  /*16b30*/  I2FP.F32.S32 R9, R8 ;  /* 0x0000000800097245 */ /* 0x000fe20000201400 */
[----:B------:R-:W2:Y:S01]  /*16b40*/  LDSM.16.M88.4 R4, [R219+0x1800] ;  /* 0x00180000db04783b */ /* 0x000ea20000000200 */
[----:B------:R-:W-:Y:S01]  /*16b50*/  I2FP.F32.S32 R8, R10 ;  /* 0x0000000a00087245 */ /* 0x000fe20000201400 */
[----:B------:R-:W-:Y:S06]  /*16b60*/  DEPBAR.LE SB0, 0x0 ;  /* 0x000080000000791a */ /* 0x000fec0000000000 */
[----:B------:R-:W-:Y:S01]  /*16b70*/  MUFU.TANH R134, R13 ;  /* 0x0000000d00867308 */ /* 0x000fe20000002400 */
[C---:B------:R-:W-:Y:S01]  /*16b80*/  ISETP.GE.OR P5, PT, R2.reuse, R238, !P5 ;  /* 0x000000ee0200720c */ /* 0x040fe20006fa6670 */
[----:B---3--:R-:W-:Y:S01]  /*16b90*/  FFMA.FTZ R180, R9, -UR19, R180 ;  /* 0x8000001309b47c23 */ /* 0x008fe200080100b4 */
[C---:B------:R-:W-:Y:S01]  /*16ba0*/  ISETP.GE.OR P3, PT, R2.reuse, R237, !P3 ;  /* 0x000000ed0200720c */ /* 0x040fe20005f66670 */
[----:B------:R-:W-:Y:S01]  /*16bb0*/  IMAD.IADD R9, R235, 0x1, -R0 ;  /* 0x00000001eb097824 */ /* 0x000fe200078e0a00 */
[----:B------:R-:W-:Y:S01]  /*16bc0*/  ISETP.GE.OR P2, PT, R2, R236, !P2 ;  /* 0x000000ec0200720c */ /* 0x000fe20005746670 */
[----:B------:R-:W-:Y:S01]  /*16bd0*/  FFMA.FTZ R182, R8, -UR19, R182 ;  /* 0x8000001308b67c23 */ /* 0x000fe200080100b6 */
[C---:B------:R-:W-:Y:S03]  /*16be0*/  VIADD R8, R0.reuse, 0x8 ;  /* 0x0000000800087836 */ /* 0x040fe60000000000 */
[----:B------:R-:W3:Y:S01]  /*16bf0*/  MUFU.TANH R181, R181 ;  /* 0x000000b500b57308 */ /* 0x000ee20000002400 */
[----:B------:R-:W-:Y:S01]  /*16c00*/  BAR.SYNC.DEFER_BLOCKING 0x0 ;  /* 0x0000000000007b1d */ /* 0x000fe20000010000 */
[----:B------:R-:W-:Y:S01]  /*16c10*/  FFMA.FTZ R184, R11, -UR19, R184 ;  /* 0x800000130bb87c23 */ /* 0x000fe200080100b8 */
[----:B------:R-:W-:Y:S01]  /*16c20*/  IADD3 R10, R235, -R2, RZ ;  /* 0x80000002eb0a7210 */ /* 0x000fe20007ffe0ff */
[----:B------:R-:W-:Y:S01]  /*16c30*/  VIADD R2, R0, 0x9 ;  /* 0x0000000900027836 */ /* 0x000fe20000000000 */
[----:B------:R-:W-:Y:S01]  /*16c40*/  IABS R9, R9 ;  /* 0x0000000900097213 */ /* 0x000fe20000000000 */
[C---:B------:R-:W-:Y:S01]  /*16c50*/  IMAD.IADD R11, R229.reuse, 0x1, -R8 ;  /* 0x00000001e50b7824 */ /* 0x040fe200078e0a08 */
[----:B------:R-:W-:Y:S01]  /*16c60*/  IABS R12, R10 ;  /* 0x0000000a000c7213 */ /* 0x000fe20000000000 */
[----:B------:R-:W-:Y:S01]  /*16c70*/  IMAD.IADD R10, R229, 0x1, -R2 ;  /* 0x00000001e50a7824 */ /* 0x000fe200078e0a02 */
[----:B------:R-:W-:Y:S02]  /*16c80*/  I2FP.F32.S32 R9, R9 ;  /* 0x0000000900097245 */ /* 0x000fe40000201400 */
[----:B------:R-:W-:Y:S02]  /*16c90*/  IABS R11, R11 ;  /* 0x0000000b000b7213 */ /* 0x000fe40000000000 */
[----:B------:R-:W-:Y:S01]  /*16ca0*/  IABS R10, R10 ;  /* 0x0000000a000a7213 */ /* 0x000fe20000000000 */
[----:B-1----:R-:W-:Y:S01]  /*16cb0*/  FFMA.FTZ R143, R9, -UR19, R143 ;  /* 0x80000013098f7c23 */ /* 0x002fe2000801008f */
[----:B------:R-:W-:Y:S02]  /*16cc0*/  MOV R9, R11 ;  /* 0x0000000b00097202 */ /* 0x000fe40000000f00 */
[----:B------:R-:W-:Y:S05]  /*16cd0*/  I2FP.F32.S32 R12, R12 ;  /* 0x0000000c000c7245 */ /* 0x000fea0000201400 */
[----:B---3--:R-:W-:Y:S01]  /*16ce0*/  FFMA.FTZ R181, R12, -UR19, R181 ;  /* 0x800000130cb57c23 */ /* 0x008fe200080100b5 */
[-C--:B--2---:R-:W-:Y:S01]  /*16cf0*/  HMMA.16816.F32 R20, R188, R4.reuse, R20 ;  /* 0x00000004bc14723c */ /* 0x084fe20000001814 */
[----:B------:R1:W2:Y:S05]  /*16d00*/  MUFU.TANH R133, R14 ;  /* 0x0000000e00857308 */ /* 0x0002aa0000002400 */
[C---:B------:R-:W-:Y:S05]  /*16d10*/  HMMA.16816.F32 R24, R176.reuse, R4, R24 ;  /* 0x00000004b018723c */ /* 0x040fea0000001818 */
[----:B------:R1:W3:Y:S01]  /*16d20*/  MUFU.TANH R18, R15 ;  /* 0x0000000f00127308 */ /* 0x0002e20000002400 */
[-C--:B------:R-:W-:Y:S05]  /*16d30*/  HMMA.16816.F32 R28, R176, R6.reuse, R28 ;  /* 0x00000006b01c723c */ /* 0x080fea000000181c */
[----:B------:R-:W-:Y:S01]  /*16d40*/  I2FP.F32.S32 R4, R9 ;  /* 0x0000000900047245 */ /* 0x000fe20000201400 */
[----:B------:R-:W-:Y:S05]  /*16d50*/  HMMA.16816.F32 R32, R188, R6, R32 ;  /* 0x00000006bc20723c */ /* 0x000fea0000001820 */
[----:B------:R-:W-:Y:S01]  /*16d60*/  I2FP.F32.S32 R5, R10 ;  /* 0x0000000a00057245 */ /* 0x000fe20000201400 */
[----:B------:R-:W-:Y:S01]  /*16d70*/  FFMA.FTZ R136, R4, -UR19, R136 ;  /* 0x8000001304887c23 */ /* 0x000fe20008010088 */
[----:B------:R-:W-:Y:S04]  /*16d80*/  IMAD.IADD R4, R235, 0x1, -R2 ;  /* 0x00000001eb047824 */ /* 0x000fe800078e0a02 */
[----:B------:R-:W-:Y:S01]  /*16d90*/  FFMA.FTZ R134, R5, -UR19, R134 ;  /* 0x8000001305867c23 */ /* 0x000fe20008010086 */
[----:B------:R-:W-:Y:S01]  /*16da0*/  IABS R9, R4 ;  /* 0x0000000400097213 */ /* 0x000fe20000000000 */
[----:B------:R-:W-:Y:S05]  /*16db0*/  IMAD.IADD R5, R235, 0x1, -R8 ;  /* 0x00000001eb057824 */ /* 0x000fea00078e0a08 */
[----:B------:R-:W-:Y:S01]  /*16dc0*/  IABS R16, R5 ;  /* 0x0000000500107213 */ /* 0x000fe20000000000 */
[----:B-123--:R-:W-:Y:S06]  /*16dd0*/  @P0 BRA `(.L_x_2894) ;  /* 0xffffffec007c0947 */ /* 0x00efec000383ffff */
.L_x_2893:
[----:B------:R-:W-:Y:S01]  /*16de0*/  ISETP.GE.AND P1, PT, R0, R233, PT ;  /* 0x000000e90000720c */ /* 0x000fe20003f26270 */
[----:B------:R-:W-:Y:S01]  /*16df0*/  FMUL.FTZ R24, R24, UR5 ;  /* 0x0000000518187c20 */ /* 0x000fe20008410000 */
[----:B------:R-:W-:Y:S01]  /*16e00*/  ISETP.GE.AND P0, PT, R0, R232, PT ;  /* 0x000000e80000720c */ /* 0x000fe20003f06270 */
[----:B------:R-:W-:Y:S01]  /*16e10*/  FMUL.FTZ R27, R27, UR5 ;  /* 0x000000051b1b7c20 */ /* 0x000fe20008410000 */
[----:B------:R-:W-:Y:S01]  /*16e20*/  MOV R5, R16 ;  /* 0x0000001000057202 */ /* 0x000fe20000000f00 */
[----:B------:R-:W-:Y:S01]  /*16e30*/  FMUL.FTZ R26, R26, UR5 ;  /* 0x000000051a1a7c20 */ /* 0x000fe20008410000 */
[C---:B------:R-:W-:Y:S01]  /*16e40*/  ISETP.GE.OR P1, PT, R0.reuse, R239, !P1 ;  /* 0x000000ef0000720c */ /* 0x040fe20004f26670 */
[----:B------:R-:W-:Y:S01]  /*16e50*/  FMUL.FTZ R25, R25, UR5 ;  /* 0x0000000519197c20 */ /* 0x000fe20008410000 */
[----:B------:R-:W-:Y:S01]  /*16e60*/  ISETP.GE.OR P0, PT, R0, R238, !P0 ;  /* 0x000000ee0000720c */ /* 0x000fe20004706670 */
[----:B-1----:R-:W-:Y:S01]  /*16e70*/  MUFU.TANH R6, R140 ;  /* 0x0000008c00067308 */ /* 0x002fe20000002400 */
[----:B------:R-:W-:Y:S01]  /*16e80*/  I2FP.F32.S32 R5, R5 ;  /* 0x0000000500057245 */ /* 0x000fe20000201400 */
[----:B------:R-:W-:Y:S01]  /*16e90*/  FMUL.FTZ R23, R23, UR5 ;  /* 0x0000000517177c20 */ /* 0x000fe20008410000 */
[----:B------:R-:W-:Y:S01]  /*16ea0*/  FSEL R17, R185, -INF , !P1 ;  /* 0xff800000b9117808 */ /* 0x000fe20004800000 */
[----:B------:R-:W-:Y:S01]  /*16eb0*/  FMUL.FTZ R34, R34, UR5 ;  /* 0x0000000522227c20 */ /* 0x000fe20008410000 */
[----:B------:R-:W-:Y:S01]  /*16ec0*/  FSEL R19, R184, -INF , !P0 ;  /* 0xff800000b8137808 */ /* 0x000fe20004000000 */
[----:B------:R-:W-:Y:S01]  /*16ed0*/  FFMA.FTZ R184, R5, -UR19, R133 ;  /* 0x8000001305b87c23 */ /* 0x000fe20008010085 */
[C---:B------:R-:W-:Y:S03]  /*16ee0*/  ISETP.GE.AND P1, PT, R0.reuse, R231, PT ;  /* 0x000000e70000720c */ /* 0x040fe60003f26270 */
[----:B------:R-:W-:Y:S01]  /*16ef0*/  MUFU.TANH R25, R25 ;  /* 0x0000001900197308 */ /* 0x000fe20000002400 */
[----:B------:R-:W-:Y:S01]  /*16f00*/  ISETP.GE.AND P0, PT, R0, R230, PT ;  /* 0x000000e60000720c */ /* 0x000fe20003f06270 */
[----:B------:R-:W-:Y:S01]  /*16f10*/  FMUL.FTZ R35, R35, UR5 ;  /* 0x0000000523237c20 */ /* 0x000fe20008410000 */
[----:B------:R-:W-:Y:S01]  /*16f20*/  FSEL R133, R183, -INF , !P6 ;  /* 0xff800000b7857808 */ /* 0x000fe20007000000 */
[----:B------:R-:W-:Y:S01]  /*16f30*/  FMUL.FTZ R32, R32, UR5 ;  /* 0x0000000520207c20 */ /* 0x000fe20008410000 */
[----:B------:R-:W-:Y:S01]  /*16f40*/  FSEL R137, R137, -INF , !P5 ;  /* 0xff80000089897808 */ /* 0x000fe20006800000 */
[----:B------:R-:W-:Y:S01]  /*16f50*/  FMUL.FTZ R33, R33, UR5 ;  /* 0x0000000521217c20 */ /* 0x000fe20008410000 */
[C---:B------:R-:W-:Y:S03]  /*16f60*/  ISETP.GE.OR P1, PT, R0.reuse, R237, !P1 ;  /* 0x000000ed0000720c */ /* 0x040fe60004f26670 */
[----:B------:R-:W-:Y:S01]  /*16f70*/  MUFU.TANH R34, R34 ;  /* 0x0000002200227308 */ /* 0x000fe20000002400 */
[----:B------:R-:W-:Y:S01]  /*16f80*/  ISETP.GE.OR P0, PT, R0, R236, !P0 ;  /* 0x000000ec0000720c */ /* 0x000fe20004706670 */
[----:B------:R-:W-:Y:S01]  /*16f90*/  FMUL.FTZ R29, R29, UR5 ;  /* 0x000000051d1d7c20 */ /* 0x000fe20008410000 */
[-C--:B------:R-:W-:Y:S01]  /*16fa0*/  ISETP.GE.AND P6, PT, R8, R231.reuse, PT ;  /* 0x000000e70800720c */ /* 0x080fe20003fc6270 */
[----:B------:R-:W-:Y:S01]  /*16fb0*/  FMUL.FTZ R31, R31, UR5 ;  /* 0x000000051f1f7c20 */ /* 0x000fe20008410000 */
[----:B------:R-:W-:Y:S01]  /*16fc0*/  ISETP.GE.AND P5, PT, R2, R231, PT ;  /* 0x000000e70200720c */ /* 0x000fe20003fa6270 */
[----:B------:R-:W-:Y:S01]  /*16fd0*/  FMUL.FTZ R20, R20, UR5 ;  /* 0x0000000514147c20 */ /* 0x000fe20008410000 */
[----:B------:R-:W-:Y:S03]  /*16fe0*/  MOV R4, R9 ;  /* 0x0000000900047202 */ /* 0x000fe60000000f00 */
[----:B------:R-:W-:Y:S01]  /*16ff0*/  MUFU.TANH R35, R35 ;  /* 0x0000002300237308 */ /* 0x000fe20000002400 */
[----:B------:R-:W-:Y:S01]  /*17000*/  FSEL R176, R180, -INF , !P1 ;  /* 0xff800000b4b07808 */ /* 0x000fe20004800000 */
[----:B------:R-:W-:Y:S01]  /*17010*/  FMUL.FTZ R22, R22, UR5 ;  /* 0x0000000516167c20 */ /* 0x000fe20008410000 */
[----:B------:R-:W-:Y:S01]  /*17020*/  FSEL R178, R182, -INF , !P3 ;  /* 0xff800000b6b27808 */ /* 0x000fe20005800000 */
[----:B------:R-:W-:Y:S01]  /*17030*/  FMUL.FTZ R21, R21, UR5 ;  /* 0x0000000515157c20 */ /* 0x000fe20008410000 */
[----:B------:R-:W-:Y:S01]  /*17040*/  FSEL R177, R143, -INF , !P0 ;  /* 0xff8000008fb17808 */ /* 0x000fe20004000000 */
[----:B------:R-:W-:Y:S01]  /*17050*/  FMUL.FTZ R28, R28, UR5 ;  /* 0x000000051c1c7c20 */ /* 0x000fe20008410000 */
[-C--:B------:R-:W-:Y:S03]  /*17060*/  ISETP.GE.OR P6, PT, R8, R237.reuse, !P6 ;  /* 0x000000ed0800720c */ /* 0x080fe600077c6670 */
[----:B------:R-:W-:Y:S01]  /*17070*/  MUFU.TANH R32, R32 ;  /* 0x0000002000207308 */ /* 0x000fe20000002400 */
[----:B------:R-:W-:Y:S01]  /*17080*/  ISETP.GE.OR P5, PT, R2, R237, !P5 ;  /* 0x000000ed0200720c */ /* 0x000fe20006fa6670 */
[----:B------:R-:W-:Y:S01]  /*17090*/  FMUL.FTZ R30, R30, UR5 ;  /* 0x000000051e1e7c20 */ /* 0x000fe20008410000 */
[----:B------:R-:W-:Y:S01]  /*170a0*/  I2FP.F32.S32 R4, R4 ;  /* 0x0000000400047245 */ /* 0x000fe20000201400 */
[----:B------:R-:W-:Y:S01]  /*170b0*/  UISETP.GT.AND UP0, UPT, UR9, UR15, UPT ;  /* 0x0000000f0900728c */ /* 0x000fe2000bf04270 */
[CC--:B------:R-:W-:Y:S01]  /*170c0*/  ISETP.GE.AND P1, PT, R8.reuse, R233.reuse, PT ;  /* 0x000000e90800720c */ /* 0x0c0fe20003f26270 */
[----:B------:R-:W-:Y:S01]  /*170d0*/  UMOV UR29, UR9 ;  /* 0x00000009001d7c82 */ /* 0x000fe20008000000 */
[----:B------:R-:W-:Y:S01]  /*170e0*/  ISETP.GE.AND P3, PT, R8, R232, PT ;  /* 0x000000e80800720c */ /* 0x000fe20003f66270 */
[----:B------:R-:W-:Y:S01]  /*170f0*/  FFMA.FTZ R185, R4, -UR19, R18 ;  /* 0x8000001304b97c23 */ /* 0x000fe20008010012 */
[----:B------:R-:W-:Y:S01]  /*17100*/  ISETP.GE.AND P0, PT, R8, R230, PT ;  /* 0x000000e60800720c */ /* 0x000fe20003f06270 */
[----:B------:R-:W-:Y:S01]  /*17110*/  MUFU.TANH R18, R24 ;  /* 0x0000001800127308 */ /* 0x000fe20000002400 */
[----:B------:R-:W-:Y:S02]  /*17120*/  FSEL R181, R181, -INF , !P2 ;  /* 0xff800000b5b57808 */ /* 0x000fe40005000000 */
[----:B------:R-:W-:Y:S02]  /*17130*/  FSEL R179, R136, -INF , !P6 ;  /* 0xff80000088b37808 */ /* 0x000fe40007000000 */
[----:B------:R-:W-:Y:S02]  /*17140*/  FSEL R180, R134, -INF , !P5 ;  /* 0xff80000086b47808 */ /* 0x000fe40006800000 */
[C---:B------:R-:W-:Y:S03]  /*17150*/  ISETP.GE.AND P2, PT, R2.reuse, R233, PT ;  /* 0x000000e90200720c */ /* 0x040fe60003f46270 */
[----:B------:R-:W-:Y:S01]  /*17160*/  MUFU.TANH R33, R33 ;  /* 0x0000002100217308 */ /* 0x000fe20000002400 */
[C---:B------:R-:W-:Y:S02]  /*17170*/  ISETP.GE.AND P6, PT, R2.reuse, R232, PT ;  /* 0x000000e80200720c */ /* 0x040fe40003fc6270 */
[----:B------:R-:W-:Y:S02]  /*17180*/  ISETP.GE.AND P5, PT, R2, R230, PT ;  /* 0x000000e60200720c */ /* 0x000fe40003fa6270 */
[----:B------:R-:W-:Y:S02]  /*17190*/  IADD3 R5, R228, -R8, RZ ;  /* 0x80000008e4057210 */ /* 0x000fe40007ffe0ff */
[CC--:B------:R-:W-:Y:S03]  /*171a0*/  ISETP.GE.OR P1, PT, R8.reuse, R239.reuse, !P1 ;  /* 0x000000ef0800720c */ /* 0x0c0fe60004f26670 */
[----:B------:R1:W-:Y:S01]  /*171b0*/  MUFU.TANH R16, R20 ;  /* 0x0000001400107308 */ /* 0x0003e20000002400 */
[C---:B------:R-:W-:Y:S02]  /*171c0*/  ISETP.GE.OR P3, PT, R8.reuse, R238, !P3 ;  /* 0x000000ee0800720c */ /* 0x040fe40005f66670 */
[----:B------:R-:W-:Y:S02]  /*171d0*/  ISETP.GE.OR P0, PT, R8, R236, !P0 ;  /* 0x000000ec0800720c */ /* 0x000fe40004706670 */
[----:B------:R-:W-:Y:S02]  /*171e0*/  IADD3 R8, R234, -R8, RZ ;  /* 0x80000008ea087210 */ /* 0x000fe40007ffe0ff */
[----:B------:R-:W-:Y:S03]  /*171f0*/  IADD3 R4, R228, -R2, RZ ;  /* 0x80000002e4047210 */ /* 0x000fe60007ffe0ff */
[----:B------:R-:W-:Y:S01]  /*17200*/  MUFU.TANH R15, R22 ;  /* 0x00000016000f7308 */ /* 0x000fe20000002400 */
[C---:B------:R-:W-:Y:S02]  /*17210*/  ISETP.GE.OR P2, PT, R2.reuse, R239, !P2 ;  /* 0x000000ef0200720c */ /* 0x040fe40005746670 */
[C---:B------:R-:W-:Y:S02]  /*17220*/  ISETP.GE.OR P6, PT, R2.reuse, R238, !P6 ;  /* 0x000000ee0200720c */ /* 0x040fe400077c6670 */
[----:B------:R-:W-:Y:S02]  /*17230*/  ISETP.GE.OR P5, PT, R2, R236, !P5 ;  /* 0x000000ec0200720c */ /* 0x000fe40006fa6670 */
[----:B------:R-:W-:Y:S03]  /*17240*/  IADD3 R2, R234, -R2, RZ ;  /* 0x80000002ea027210 */ /* 0x000fe60007ffe0ff */
[----:B------:R-:W2:Y:S01]  /*17250*/  MUFU.TANH R7, R141 ;  /* 0x0000008d00077308 */ /* 0x000ea20000002400 */
[----:B------:R-:W-:Y:S02]  /*17260*/  IABS R134, R8 ;  /* 0x0000000800867213 */ /* 0x000fe40000000000 */
[----:B------:R-:W-:Y:S02]  /*17270*/  IABS R8, R4 ;  /* 0x0000000400087213 */ /* 0x000fe40000000000 */
[----:B------:R-:W-:Y:S02]  /*17280*/  IABS R4, R2 ;  /* 0x0000000200047213 */ /* 0x000fe40000000000 */
[----:B------:R-:W-:Y:S03]  /*17290*/  MOV R2, R8 ;  /* 0x0000000800027202 */ /* 0x000fe60000000f00 */
[----:B------:R3:W4:Y:S01]  /*172a0*/  MUFU.TANH R9, R135 ;  /* 0x0000008700097308 */ /* 0x0007220000002400 */
[----:B------:R-:W-:Y:S02]  /*172b0*/  IADD3 R10, R0, 0x10, RZ ;  /* 0x00000010000a7810 */ /* 0x000fe40007ffe0ff */
[----:B------:R-:W-:Y:S02]  /*172c0*/  I2FP.F32.S32 R2, R2 ;  /* 0x0000000200027245 */ /* 0x000fe40000201400 */
[----:B------:R-:W-:Y:S02]  /*172d0*/  I2FP.F32.S32 R134, R134 ;  /* 0x0000008600867245 */ /* 0x000fe40000201400 */
[----:B-1----:R-:W-:Y:S03]  /*172e0*/  MOV R20, R4 ;  /* 0x0000000400147202 */ /* 0x002fe60000000f00 */
[----:B------:R-:W-:Y:S01]  /*172f0*/  MUFU.TANH R13, R23 ;  /* 0x00000017000d7308 */ /* 0x000fe20000002400 */
[----:B------:R-:W-:Y:S02]  /*17300*/  IADD3 R4, R228, -R10, RZ ;  /* 0x8000000ae4047210 */ /* 0x000fe40007ffe0ff */
[C---:B------:R-:W-:Y:S02]  /*17310*/  IADD3 R11, R0.reuse, 0x11, RZ ;  /* 0x00000011000b7810 */ /* 0x040fe40007ffe0ff */
[----:B------:R-:W-:Y:S02]  /*17320*/  IADD3 R12, R0, 0x19, RZ ;  /* 0x00000019000c7810 */ /* 0x000fe40007ffe0ff */
[----:B------:R-:W-:Y:S03]  /*17330*/  I2FP.F32.S32 R20, R20 ;  /* 0x0000001400147245 */ /* 0x000fe60000201400 */
[----:B------:R-:W-:Y:S01]  /*17340*/  MUFU.TANH R14, R21 ;  /* 0x00000015000e7308 */ /* 0x000fe20000002400 */
[----:B---3--:R-:W-:Y:S02]  /*17350*/  IABS R135, R5 ;  /* 0x0000000500877213 */ /* 0x008fe40000000000 */
[----:B------:R-:W-:Y:S02]  /*17360*/  IADD3 R8, R234, -R12, RZ ;  /* 0x8000000cea087210 */ /* 0x000fe40007ffe0ff */
[----:B------:R-:W-:Y:S05]  /*17370*/  I2FP.F32.S32 R135, R135 ;  /* 0x0000008700877245 */ /* 0x000fea0000201400 */
[----:B------:R-:W1:Y:S10]  /*17380*/  MUFU.TANH R5, R142 ;  /* 0x0000008e00057308 */ /* 0x000e740000002400 */
[----:B------:R-:W3:Y:S10]  /*17390*/  MUFU.TANH R28, R28 ;  /* 0x0000001c001c7308 */ /* 0x000ef40000002400 */
[----:B------:R-:W-:Y:S10]  /*173a0*/  MUFU.TANH R30, R30 ;  /* 0x0000001e001e7308 */ /* 0x000ff40000002400 */
[----:B------:R-:W-:Y:S01]  /*173b0*/  MUFU.TANH R140, R31 ;  /* 0x0000001f008c7308 */ /* 0x000fe20000002400 */
[----:B--2---:R-:W-:Y:S01]  /*173c0*/  FFMA.FTZ R22, R2, -UR19, R7 ;  /* 0x8000001302167c23 */ /* 0x004fe20008010007 */
[----:B------:R-:W-:Y:S01]  /*173d0*/  IADD3 R2, R234, -R10, RZ ;  /* 0x8000000aea027210 */ /* 0x000fe20007ffe0ff */
[----:B------:R-:W-:Y:S01]  /*173e0*/  FFMA.FTZ R134, R134, -UR19, R6 ;  /* 0x8000001386867c23 */ /* 0x000fe20008010006 */
[----:B------:R-:W-:Y:S01]  /*173f0*/  IABS R6, R4 ;  /* 0x0000000400067213 */ /* 0x000fe20000000000 */
[----:B----4-:R-:W-:Y:S01]  /*17400*/  FFMA.FTZ R135, R135, -UR19, R9 ;  /* 0x8000001387877c23 */ /* 0x010fe20008010009 */
[----:B------:R-:W-:Y:S01]  /*17410*/  IABS R4, R2 ;  /* 0x0000000200047213 */ /* 0x000fe20000000000 */
[----:B-1----:R-:W-:Y:S01]  /*17420*/  FFMA.FTZ R20, R20, -UR19, R5 ;  /* 0x8000001314147c23 */ /* 0x002fe20008010005 */
[----:B------:R-:W-:Y:S02]  /*17430*/  IADD3 R9, R0, 0x18, RZ ;  /* 0x0000001800097810 */ /* 0x000fe40007ffe0ff */
[----:B------:R-:W-:Y:S02]  /*17440*/  I2FP.F32.S32 R4, R4 ;  /* 0x0000000400047245 */ /* 0x000fe40000201400 */
[----:B------:R-:W-:Y:S02]  /*17450*/  I2FP.F32.S32 R6, R6 ;  /* 0x0000000600067245 */ /* 0x000fe40000201400 */
[----:B------:R-:W-:Y:S01]  /*17460*/  IADD3 R0, R229, -R10, RZ ;  /* 0x8000000ae5007210 */ /* 0x000fe20007ffe0ff */
[----:B------:R-:W-:Y:S01]  /*17470*/  FFMA.FTZ R15, R4, -UR19, R15 ;  /* 0x80000013040f7c23 */ /* 0x000fe2000801000f */
[----:B------:R-:W-:Y:S01]  /*17480*/  IADD3 R4, R234, -R9, RZ ;  /* 0x80000009ea047210 */ /* 0x000fe20007ffe0ff */
[----:B------:R-:W-:Y:S01]  /*17490*/  FFMA.FTZ R16, R6, -UR19, R16 ;  /* 0x8000001306107c23 */ /* 0x000fe20008010010 */
[----:B------:R-:W-:Y:S02]  /*174a0*/  FSEL R23, R134, -INF , !P3 ;  /* 0xff80000086177808 */ /* 0x000fe40005800000 */
[C---:B------:R-:W-:Y:S02]  /*174b0*/  ISETP.GE.AND P3, PT, R10.reuse, R232, PT ;  /* 0x000000e80a00720c */ /* 0x040fe40003f66270 */
[----:B------:R-:W-:Y:S02]  /*174c0*/  IABS R6, R0 ;  /* 0x0000000000067213 */ /* 0x000fe40000000000 */
[----:B------:R-:W-:Y:S02]  /*174d0*/  IABS R0, R4 ;  /* 0x0000000400007213 */ /* 0x000fe40000000000 */
[----:B------:R-:W-:Y:S02]  /*174e0*/  ISETP.GE.OR P3, PT, R10, R238, !P3 ;  /* 0x000000ee0a00720c */ /* 0x000fe40005f66670 */
[----:B------:R-:W-:Y:S02]  /*174f0*/  IADD3 R7, R234, -R11, RZ ;  /* 0x8000000bea077210 */ /* 0x000fe40007ffe0ff */
[----:B------:R-:W-:Y:S02]  /*17500*/  I2FP.F32.S32 R0, R0 ;  /* 0x0000000000007245 */ /* 0x000fe40000201400 */
[----:B------:R-:W-:Y:S02]  /*17510*/  FSEL R191, R15, -INF , !P3 ;  /* 0xff8000000fbf7808 */ /* 0x000fe40005800000 */
[C---:B------:R-:W-:Y:S01]  /*17520*/  ISETP.GE.AND P3, PT, R9.reuse, R232, PT ;  /* 0x000000e80900720c */ /* 0x040fe20003f66270 */
[----:B------:R-:W-:Y:S01]  /*17530*/  FFMA.FTZ R0, R0, -UR19, R34 ;  /* 0x8000001300007c23 */ /* 0x000fe20008010022 */
[----:B------:R-:W-:Y:S02]  /*17540*/  IABS R2, R7 ;  /* 0x0000000700027213 */ /* 0x000fe40000000000 */
[----:B------:R-:W-:Y:S02]  /*17550*/  IADD3 R5, R228, -R11, RZ ;  /* 0x8000000be4057210 */ /* 0x000fe40007ffe0ff */
[----:B------:R-:W-:Y:S02]  /*17560*/  ISETP.GE.OR P3, PT, R9, R238, !P3 ;  /* 0x000000ee0900720c */ /* 0x000fe40005f66670 */
[----:B------:R-:W-:Y:S02]  /*17570*/  I2FP.F32.S32 R2, R2 ;  /* 0x0000000200027245 */ /* 0x000fe40000201400 */
[----:B------:R-:W-:Y:S02]  /*17580*/  IABS R5, R5 ;  /* 0x0000000500057213 */ /* 0x000fe40000000000 */
[----:B------:R-:W-:Y:S01]  /*17590*/  FSEL R195, R0, -INF , !P3 ;  /* 0xff80000000c37808 */ /* 0x000fe20005800000 */
[----:B------:R-:W-:Y:S01]  /*175a0*/  FFMA.FTZ R13, R2, -UR19, R13 ;  /* 0x80000013020d7c23 */ /* 0x000fe2000801000d */
[----:B------:R-:W-:Y:S02]  /*175b0*/  FMNMX.FTZ R0, R19, R132, !PT ;  /* 0x0000008413007209 */ /* 0x000fe40007810000 */
[----:B------:R-:W-:Y:S02]  /*175c0*/  I2FP.F32.S32 R5, R5 ;  /* 0x0000000500057245 */ /* 0x000fe40000201400 */
[----:B------:R-:W-:Y:S02]  /*175d0*/  IADD3 R2, R228, -R9, RZ ;  /* 0x80000009e4027210 */ /* 0x000fe40007ffe0ff */
[----:B------:R-:W-:Y:S01]  /*175e0*/  FMNMX.FTZ R0, R137, R0, !PT ;  /* 0x0000000089007209 */ /* 0x000fe20007810000 */
[----:B------:R-:W-:Y:S01]  /*175f0*/  FFMA.FTZ R14, R5, -UR19, R14 ;  /* 0x80000013050e7c23 */ /* 0x000fe2000801000e */
[----:B------:R-:W-:Y:S02]  /*17600*/  IABS R5, R2 ;  /* 0x0000000200057213 */ /* 0x000fe40000000000 */
[----:B------:R-:W-:Y:S02]  /*17610*/  FSEL R20, R20, -INF , !P6 ;  /* 0xff80000014147808 */ /* 0x000fe40007000000 */
[----:B------:R-:W-:Y:S02]  /*17620*/  IABS R2, R8 ;  /* 0x0000000800027213 */ /* 0x000fe40000000000 */
[----:B------:R-:W-:Y:S01]  /*17630*/  ISETP.GE.AND P6, PT, R11, R232, PT ;  /* 0x000000e80b00720c */ /* 0x000fe20003fc6270 */
[----:B------:R-:W-:Y:S01]  /*17640*/  MUFU.TANH R8, R26 ;  /* 0x0000001a00087308 */ /* 0x000fe20000002400 */
[----:B------:R-:W-:Y:S02]  /*17650*/  FMNMX.FTZ R0, R23, R0, !PT ;  /* 0x0000000017007209 */ /* 0x000fe40007810000 */
[----:B------:R-:W-:Y:S02]  /*17660*/  I2FP.F32.S32 R6, R6 ;  /* 0x0000000600067245 */ /* 0x000fe40000201400 */
[----:B------:R-:W-:Y:S02]  /*17670*/  ISETP.GE.OR P6, PT, R11, R238, !P6 ;  /* 0x000000ee0b00720c */ /* 0x000fe400077c6670 */
[----:B------:R-:W-:Y:S01]  /*17680*/  I2FP.F32.S32 R2, R2 ;  /* 0x0000000200027245 */ /* 0x000fe20000201400 */
[----:B------:R-:W-:Y:S01]  /*17690*/  FFMA.FTZ R18, R6, -UR19, R18 ;  /* 0x8000001306127c23 */ /* 0x000fe20008010012 */
[----:B------:R-:W-:Y:S02]  /*176a0*/  FMNMX.FTZ R0, R20, R0, !PT ;  /* 0x0000000014007209 */ /* 0x000fe40007810000 */
[----:B------:R-:W-:Y:S01]  /*176b0*/  FSEL R192, R13, -INF , !P6 ;  /* 0xff8000000dc07808 */ /* 0x000fe20007000000 */
[----:B------:R-:W-:Y:S01]  /*176c0*/  FFMA.FTZ R6, R2, -UR19, R35 ;  /* 0x8000001302067c23 */ /* 0x000fe20008010023 */
[----:B------:R-:W-:Y:S02]  /*176d0*/  FMNMX.FTZ R0, R191, R0, !PT ;  /* 0x00000000bf007209 */ /* 0x000fe40007810000 */
[----:B------:R-:W-:Y:S02]  /*176e0*/  ISETP.GE.AND P6, PT, R12, R232, PT ;  /* 0x000000e80c00720c */ /* 0x000fe40003fc6270 */
[----:B------:R-:W-:Y:S02]  /*176f0*/  FMNMX.FTZ R2, R17, R3, !PT ;  /* 0x0000000311027209 */ /* 0x000fe40007810000 */
[----:B------:R-:W-:Y:S02]  /*17700*/  FSEL R21, R135, -INF , !P1 ;  /* 0xff80000087157808 */ /* 0x000fe40004800000 */
[----:B------:R-:W-:Y:S02]  /*17710*/  FMNMX.FTZ R0, R192, R0, !PT ;  /* 0x00000000c0007209 */ /* 0x000fe40007810000 */
[----:B------:R-:W-:Y:S02]  /*17720*/  ISETP.GE.AND P1, PT, R10, R233, PT ;  /* 0x000000e90a00720c */ /* 0x000fe40003f26270 */
[----:B------:R-:W-:Y:S02]  /*17730*/  ISETP.GE.OR P6, PT, R12, R238, !P6 ;  /* 0x000000ee0c00720c */ /* 0x000fe400077c6670 */
[----:B------:R-:W-:Y:S02]  /*17740*/  FMNMX.FTZ R2, R133, R2, !PT ;  /* 0x0000000285027209 */ /* 0x000fe40007810000 */
[----:B------:R-:W-:Y:S02]  /*17750*/  IADD3 R7, R228, -R12, RZ ;  /* 0x8000000ce4077210 */ /* 0x000fe40007ffe0ff */
[----:B------:R-:W-:Y:S02]  /*17760*/  FSEL R22, R22, -INF , !P2 ;  /* 0xff80000016167808 */ /* 0x000fe40005000000 */
[----:B------:R-:W-:Y:S02]  /*17770*/  FSEL R196, R6, -INF , !P6 ;  /* 0xff80000006c47808 */ /* 0x000fe40007000000 */
[----:B------:R-:W-:Y:S02]  /*17780*/  FMNMX.FTZ R0, R195, R0, !PT ;  /* 0x00000000c3007209 */ /* 0x000fe40007810000 */
[----:B------:R-:W-:Y:S02]  /*17790*/  ISETP.GE.OR P1, PT, R10, R239, !P1 ;  /* 0x000000ef0a00720c */ /* 0x000fe40004f26670 */
[----:B------:R-:W-:Y:S02]  /*177a0*/  ISETP.GE.AND P2, PT, R11, R233, PT ;  /* 0x000000e90b00720c */ /* 0x000fe40003f46270 */
[----:B------:R-:W-:Y:S02]  /*177b0*/  FMNMX.FTZ R136, R21, R2, !PT ;  /* 0x0000000215887209 */ /* 0x000fe40007810000 */
[----:B------:R-:W-:Y:S02]  /*177c0*/  IABS R4, R7 ;  /* 0x0000000700047213 */ /* 0x000fe40000000000 */
[----:B------:R-:W-:Y:S02]  /*177d0*/  I2FP.F32.S32 R5, R5 ;  /* 0x0000000500057245 */ /* 0x000fe40000201400 */
[----:B------:R-:W-:Y:S02]  /*177e0*/  FSEL R189, R16, -INF , !P1 ;  /* 0xff80000010bd7808 */ /* 0x000fe40004800000 */
[----:B------:R-:W-:Y:S01]  /*177f0*/  FMNMX.FTZ R0, R196, R0, !PT ;  /* 0x00000000c4007209 */ /* 0x000fe20007810000 */
[----:B------:R-:W-:Y:S01]  /*17800*/  FFMA.FTZ R5, R5, -UR19, R32 ;  /* 0x8000001305057c23 */ /* 0x000fe20008010020 */
[----:B------:R-:W-:Y:S02]  /*17810*/  ISETP.GE.OR P2, PT, R11, R239, !P2 ;  /* 0x000000ef0b00720c */ /* 0x000fe40005746670 */
[-C--:B------:R-:W-:Y:S01]  /*17820*/  ISETP.GE.AND P1, PT, R9, R233.reuse, PT ;  /* 0x000000e90900720c */ /* 0x080fe20003f26270 */
[----:B------:R-:W1:Y:S01]  /*17830*/  SHFL.BFLY PT, R135, R0, 0x2, 0x1f ;  /* 0x0c401f0000877f89 */ /* 0x000e6200000e0000 */
[----:B------:R-:W-:Y:S02]  /*17840*/  FMNMX.FTZ R136, R22, R136, !PT ;  /* 0x0000008816887209 */ /* 0x000fe40007810000 */
[----:B------:R-:W-:Y:S02]  /*17850*/  I2FP.F32.S32 R4, R4 ;  /* 0x0000000400047245 */ /* 0x000fe40000201400 */
[----:B------:R-:W-:Y:S02]  /*17860*/  FSEL R190, R14, -INF , !P2 ;  /* 0xff8000000ebe7808 */ /* 0x000fe40005000000 */
[----:B------:R-:W-:Y:S01]  /*17870*/  FMNMX.FTZ R136, R189, R136, !PT ;  /* 0x00000088bd887209 */ /* 0x000fe20007810000 */
[----:B------:R-:W-:Y:S01]  /*17880*/  FFMA.FTZ R4, R4, -UR19, R33 ;  /* 0x8000001304047c23 */ /* 0x000fe20008010021 */
[----:B------:R-:W-:Y:S02]  /*17890*/  ISETP.GE.AND P2, PT, R12, R233, PT ;  /* 0x000000e90c00720c */ /* 0x000fe40003f46270 */
[-C--:B------:R-:W-:Y:S02]  /*178a0*/  ISETP.GE.OR P1, PT, R9, R239.reuse, !P1 ;  /* 0x000000ef0900720c */ /* 0x080fe40004f26670 */
[----:B------:R-:W-:Y:S02]  /*178b0*/  FMNMX.FTZ R136, R190, R136, !PT ;  /* 0x00000088be887209 */ /* 0x000fe40007810000 */
[----:B------:R-:W-:Y:S02]  /*178c0*/  FSEL R193, R5, -INF , !P1 ;  /* 0xff80000005c17808 */ /* 0x000fe40004800000 */
[----:B------:R-:W-:Y:S02]  /*178d0*/  ISETP.GE.OR P2, PT, R12, R239, !P2 ;  /* 0x000000ef0c00720c */ /* 0x000fe40005746670 */
[----:B------:R-:W-:Y:S02]  /*178e0*/  FMNMX.FTZ R136, R193, R136, !PT ;  /* 0x00000088c1887209 */ /* 0x000fe40007810000 */
[----:B------:R-:W-:Y:S02]  /*178f0*/  FSEL R194, R4, -INF , !P2 ;  /* 0xff80000004c27808 */ /* 0x000fe40005000000 */
[----:B------:R-:W-:Y:S02]  /*17900*/  IADD3 R6, R229, -R11, RZ ;  /* 0x8000000be5067210 */ /* 0x000fe40007ffe0ff */
[----:B------:R-:W-:Y:S02]  /*17910*/  FMNMX.FTZ R136, R194, R136, !PT ;  /* 0x00000088c2887209 */ /* 0x000fe40007810000 */
[----:B------:R-:W-:Y:S02]  /*17920*/  IABS R14, R6 ;  /* 0x00000006000e7213 */ /* 0x000fe40000000000 */
[CC--:B------:R-:W-:Y:S01]  /*17930*/  ISETP.GE.AND P2, PT, R11.reuse, R231.reuse, PT ;  /* 0x000000e70b00720c */ /* 0x0c0fe20003f46270 */
[----:B------:R-:W2:Y:S01]  /*17940*/  SHFL.BFLY PT, R6, R136, 0x2, 0x1f ;  /* 0x0c401f0088067f89 */ /* 0x000ea200000e0000 */
[----:B------:R-:W-:Y:S02]  /*17950*/  ISETP.GE.AND P6, PT, R11, R230, PT ;  /* 0x000000e60b00720c */ /* 0x000fe40003fc6270 */
[----:B------:R-:W-:Y:S02]  /*17960*/  IADD3 R7, R235, -R10, RZ ;  /* 0x8000000aeb077210 */ /* 0x000fe40007ffe0ff */
[C---:B------:R-:W-:Y:S02]  /*17970*/  ISETP.GE.AND P1, PT, R10.reuse, R231, PT ;  /* 0x000000e70a00720c */ /* 0x040fe40003f26270 */
[C---:B------:R-:W-:Y:S02]  /*17980*/  ISETP.GE.AND P3, PT, R10.reuse, R230, PT ;  /* 0x000000e60a00720c */ /* 0x040fe40003f66270 */
[C---:B------:R-:W-:Y:S02]  /*17990*/  ISETP.GE.OR P2, PT, R11.reuse, R237, !P2 ;  /* 0x000000ed0b00720c */ /* 0x040fe40005746670 */
[----:B------:R-:W-:Y:S02]  /*179a0*/  ISETP.GE.OR P6, PT, R11, R236, !P6 ;  /* 0x000000ec0b00720c */ /* 0x000fe400077c6670 */
[----:B------:R-:W-:Y:S02]  /*179b0*/  IADD3 R4, R235, -R11, RZ ;  /* 0x8000000beb047210 */ /* 0x000fe40007ffe0ff */
[C---:B------:R-:W-:Y:S02]  /*179c0*/  IADD3 R2, R229.reuse, -R9, RZ ;  /* 0x80000009e5027210 */ /* 0x040fe40007ffe0ff */
[----:B------:R-:W-:Y:S02]  /*179d0*/  IABS R11, R7 ;  /* 0x00000007000b7213 */ /* 0x000fe40000000000 */
[----:B------:R-:W-:Y:S01]  /*179e0*/  IADD3 R5, R229, -R12, RZ ;  /* 0x8000000ce5057210 */ /* 0x000fe20007ffe0ff */
[----:B------:R-:W4:Y:S01]  /*179f0*/  MUFU.TANH R7, R29 ;  /* 0x0000001d00077308 */ /* 0x000f220000002400 */
[C---:B------:R-:W-:Y:S02]  /*17a00*/  ISETP.GE.OR P1, PT, R10.reuse, R237, !P1 ;  /* 0x000000ed0a00720c */ /* 0x040fe40004f26670 */
[----:B------:R-:W-:Y:S02]  /*17a10*/  ISETP.GE.OR P3, PT, R10, R236, !P3 ;  /* 0x000000ec0a00720c */ /* 0x000fe40005f66670 */
[----:B------:R-:W-:Y:S02]  /*17a20*/  IABS R13, R4 ;  /* 0x00000004000d7213 */ /* 0x000fe40000000000 */
[----:B-1----:R-:W-:Y:S03]  /*17a30*/  FMNMX.FTZ R135, R0, R135, !PT ;  /* 0x0000008700877209 */ /* 0x002fe60007810000 */
[----:B------:R1:W5:Y:S01]  /*17a40*/  MUFU.TANH R10, R27 ;  /* 0x0000001b000a7308 */ /* 0x0003620000002400 */
[----:B------:R-:W-:Y:S02]  /*17a50*/  IABS R4, R2 ;  /* 0x0000000200047213 */ /* 0x000fe40000000000 */
[----:B------:R-:W-:Y:S02]  /*17a60*/  FMNMX.FTZ R0, R176, R138, !PT ;  /* 0x0000008ab0007209 */ /* 0x000fe40007810000 */
[----:B------:R-:W-:Y:S02]  /*17a70*/  IABS R2, R5 ;  /* 0x0000000500027213 */ /* 0x000fe40000000000 */
[----:B------:R-:W-:Y:S02]  /*17a80*/  MOV R5, R14 ;  /* 0x0000000e00057202 */ /* 0x000fe40000000f00 */
[----:B------:R-:W-:Y:S02]  /*17a90*/  I2FP.F32.S32 R4, R4 ;  /* 0x0000000400047245 */ /* 0x000fe40000201400 */
[----:B------:R-:W-:Y:S02]  /*17aa0*/  FSEL R197, R18, -INF , !P1 ;  /* 0xff80000012c57808 */ /* 0x000fe40004800000 */
[----:B------:R-:W-:Y:S01]  /*17ab0*/  FMNMX.FTZ R0, R178, R0, !PT ;  /* 0x00000000b2007209 */ /* 0x000fe20007810000 */
[----:B---3--:R-:W-:Y:S01]  /*17ac0*/  FFMA.FTZ R4, R4, -UR19, R28 ;  /* 0x8000001304047c23 */ /* 0x008fe2000801001c */
[----:B------:R-:W-:Y:S02]  /*17ad0*/  ISETP.GE.AND P1, PT, R9, R231, PT ;  /* 0x000000e70900720c */ /* 0x000fe40003f26270 */
[----:B------:R-:W-:Y:S02]  /*17ae0*/  I2FP.F32.S32 R5, R5 ;  /* 0x0000000500057245 */ /* 0x000fe40000201400 */
[----:B------:R-:W-:Y:S02]  /*17af0*/  FMNMX.FTZ R0, R179, R0, !PT ;  /* 0x00000000b3007209 */ /* 0x000fe40007810000 */
[----:B------:R-:W-:Y:S01]  /*17b00*/  ISETP.GE.OR P1, PT, R9, R237, !P1 ;  /* 0x000000ed0900720c */ /* 0x000fe20004f26670 */
[----:B------:R-:W-:Y:S01]  /*17b10*/  FFMA.FTZ R5, R5, -UR19, R25 ;  /* 0x8000001305057c23 */ /* 0x000fe20008010019 */
[----:B------:R-:W-:Y:S01]  /*17b20*/  I2FP.F32.S32 R2, R2 ;  /* 0x0000000200027245 */ /* 0x000fe20000201400 */
[----:B-1----:R-:W-:Y:S01]  /*17b30*/  LDSM.16.MT88.4 R24, [R213+0xa000] ;  /* 0x00a00000d518783b */ /* 0x002fe20000004200 */
[----:B------:R-:W-:Y:S02]  /*17b40*/  FMNMX.FTZ R0, R180, R0, !PT ;  /* 0x00000000b4007209 */ /* 0x000fe40007810000 */
[----:B------:R-:W-:Y:S01]  /*17b50*/  I2FP.F32.S32 R13, R13 ;  /* 0x0000000d000d7245 */ /* 0x000fe20000201400 */
[----:B----4-:R-:W-:Y:S01]  /*17b60*/  FFMA.FTZ R7, R2, -UR19, R7 ;  /* 0x8000001302077c23 */ /* 0x010fe20008010007 */
[----:B------:R-:W-:Y:S02]  /*17b70*/  FSEL R198, R4, -INF , !P1 ;  /* 0xff80000004c67808 */ /* 0x000fe40004800000 */
[----:B------:R-:W-:Y:S01]  /*17b80*/  IADD3 R4, R235, -R9, RZ ;  /* 0x80000009eb047210 */ /* 0x000fe20007ffe0ff */
[----:B-----5:R-:W-:Y:S01]  /*17b90*/  FFMA.FTZ R10, R13, -UR19, R10 ;  /* 0x800000130d0a7c23 */ /* 0x020fe2000801000a */
[----:B------:R-:W-:Y:S02]  /*17ba0*/  IADD3 R2, R235, -R12, RZ ;  /* 0x8000000ceb027210 */ /* 0x000fe40007ffe0ff */
[----:B------:R-:W-:Y:S02]  /*17bb0*/  FMNMX.FTZ R0, R197, R0, !PT ;  /* 0x00000000c5007209 */ /* 0x000fe40007810000 */
[----:B--2---:R-:W-:Y:S02]  /*17bc0*/  FMNMX.FTZ R136, R136, R6, !PT ;  /* 0x0000000688887209 */ /* 0x004fe40007810000 */
[----:B------:R-:W-:Y:S02]  /*17bd0*/  FSEL R200, R5, -INF , !P2 ;  /* 0xff80000005c87808 */ /* 0x000fe40005000000 */
[----:B------:R-:W-:Y:S01]  /*17be0*/  IABS R13, R4 ;  /* 0x00000004000d7213 */ /* 0x000fe20000000000 */
[----:B------:R-:W1:Y:S01]  /*17bf0*/  SHFL.BFLY PT, R5, R136, 0x1, 0x1f ;  /* 0x0c201f0088057f89 */ /* 0x000e6200000e0000 */
[----:B------:R-:W-:Y:S02]  /*17c00*/  I2FP.F32.S32 R11, R11 ;  /* 0x0000000b000b7245 */ /* 0x000fe40000201400 */
[----:B------:R-:W-:Y:S02]  /*17c10*/  IABS R4, R2 ;  /* 0x0000000200047213 */ /* 0x000fe40000000000 */
[----:B------:R-:W-:Y:S01]  /*17c20*/  FMNMX.FTZ R2, R200, R0, !PT ;  /* 0x00000000c8027209 */ /* 0x000fe20007810000 */
[----:B------:R-:W-:Y:S01]  /*17c30*/  FFMA.FTZ R8, R11, -UR19, R8 ;  /* 0x800000130b087c23 */ /* 0x000fe20008010008 */
[----:B------:R-:W-:Y:S02]  /*17c40*/  FMNMX.FTZ R0, R177, R139, !PT ;  /* 0x0000008bb1007209 */ /* 0x000fe40007810000 */
[----:B------:R-:W-:Y:S02]  /*17c50*/  ISETP.GE.AND P1, PT, R12, R231, PT ;  /* 0x000000e70c00720c */ /* 0x000fe40003f26270 */
[----:B------:R-:W-:Y:S02]  /*17c60*/  ISETP.GE.AND P2, PT, R9, R230, PT ;  /* 0x000000e60900720c */ /* 0x000fe40003f46270 */
[----:B------:R-:W-:Y:S02]  /*17c70*/  FSEL R11, R184, -INF , !P0 ;  /* 0xff800000b80b7808 */ /* 0x000fe40004000000 */
[----:B------:R-:W-:Y:S02]  /*17c80*/  FMNMX.FTZ R0, R181, R0, !PT ;  /* 0x00000000b5007209 */ /* 0x000fe40007810000 */
[----:B------:R-:W-:Y:S02]  /*17c90*/  ISETP.GE.OR P1, PT, R12, R237, !P1 ;  /* 0x000000ed0c00720c */ /* 0x000fe40004f26670 */
[----:B------:R-:W-:Y:S02]  /*17ca0*/  ISETP.GE.OR P2, PT, R9, R236, !P2 ;  /* 0x000000ec0900720c */ /* 0x000fe40005746670 */
[----:B------:R-:W-:Y:S02]  /*17cb0*/  FSEL R9, R185, -INF , !P5 ;  /* 0xff800000b9097808 */ /* 0x000fe40006800000 */
[----:B------:R-:W-:Y:S02]  /*17cc0*/  FMNMX.FTZ R0, R11, R0, !PT ;  /* 0x000000000b007209 */ /* 0x000fe40007810000 */
[----:B------:R-:W-:Y:S02]  /*17cd0*/  FSEL R199, R7, -INF , !P1 ;  /* 0xff80000007c77808 */ /* 0x000fe40004800000 */
[----:B------:R-:W-:Y:S01]  /*17ce0*/  FMNMX.FTZ R2, R198, R2, !PT ;  /* 0x00000002c6027209 */ /* 0x000fe20007810000 */
[----:B------:R-:W2:Y:S01]  /*17cf0*/  SHFL.BFLY PT, R7, R135, 0x1, 0x1f ;  /* 0x0c201f0087077f89 */ /* 0x000ea200000e0000 */
[----:B------:R-:W-:Y:S02]  /*17d00*/  I2FP.F32.S32 R13, R13 ;  /* 0x0000000d000d7245 */ /* 0x000fe40000201400 */
[----:B------:R-:W-:Y:S02]  /*17d10*/  FSEL R201, R8, -INF , !P3 ;  /* 0xff80000008c97808 */ /* 0x000fe40005800000 */
[----:B------:R-:W-:Y:S02]  /*17d20*/  FMNMX.FTZ R0, R9, R0, !PT ;  /* 0x0000000009007209 */ /* 0x000fe40007810000 */
[----:B------:R-:W-:Y:S01]  /*17d30*/  FMNMX.FTZ R134, R199, R2, !PT ;  /* 0x00000002c7867209 */ /* 0x000fe20007810000 */
[----:B------:R-:W-:Y:S01]  /*17d40*/  FFMA.FTZ R2, R13, -UR19, R30 ;  /* 0x800000130d027c23 */ /* 0x000fe2000801001e */
[----:B------:R-:W-:Y:S02]  /*17d50*/  I2FP.F32.S32 R4, R4 ;  /* 0x0000000400047245 */ /* 0x000fe40000201400 */
[----:B------:R-:W-:Y:S01]  /*17d60*/  ISETP.GE.AND P1, PT, R12, R230, PT ;  /* 0x000000e60c00720c */ /* 0x000fe20003f26270 */
[----:B------:R-:W3:Y:S01]  /*17d70*/  SHFL.BFLY PT, R6, R134, 0x2, 0x1f ;  /* 0x0c401f0086067f89 */ /* 0x000ee200000e0000 */
[----:B------:R-:W-:Y:S01]  /*17d80*/  FSEL R202, R10, -INF , !P6 ;  /* 0xff8000000aca7808 */ /* 0x000fe20007000000 */
[----:B------:R-:W-:Y:S01]  /*17d90*/  FFMA.FTZ R140, R4, -UR19, R140 ;  /* 0x80000013048c7c23 */ /* 0x000fe2000801008c */
[----:B------:R-:W-:Y:S02]  /*17da0*/  FMNMX.FTZ R0, R201, R0, !PT ;  /* 0x00000000c9007209 */ /* 0x000fe40007810000 */
[----:B------:R-:W-:Y:S02]  /*17db0*/  ISETP.GE.OR P1, PT, R12, R236, !P1 ;  /* 0x000000ec0c00720c */ /* 0x000fe40004f26670 */
[----:B------:R-:W-:Y:S02]  /*17dc0*/  FSEL R203, R2, -INF , !P2 ;  /* 0xff80000002cb7808 */ /* 0x000fe40005000000 */
[----:B------:R-:W-:Y:S02]  /*17dd0*/  FMNMX.FTZ R0, R202, R0, !PT ;  /* 0x00000000ca007209 */ /* 0x000fe40007810000 */
[----:B------:R-:W-:Y:S02]  /*17de0*/  FSEL R140, R140, -INF , !P1 ;  /* 0xff8000008c8c7808 */ /* 0x000fe40004800000 */
[----:B-1----:R-:W-:Y:S02]  /*17df0*/  FMNMX.FTZ R136, R136, R5, !PT ;  /* 0x0000000588887209 */ /* 0x002fe40007810000 */
[----:B------:R-:W-:Y:S02]  /*17e00*/  FMNMX.FTZ R0, R203, R0, !PT ;  /* 0x00000000cb007209 */ /* 0x000fe40007810000 */
[C---:B------:R-:W-:Y:S01]  /*17e10*/  FSETP.NEU.FTZ.AND P3, PT, R136.reuse, -INF , PT ;  /* 0xff8000008800780b */ /* 0x040fe20003f7d000 */
[----:B------:R-:W-:Y:S01]  /*17e20*/  FMUL.FTZ R141, R136, UR4 ;  /* 0x00000004888d7c20 */ /* 0x000fe20008410000 */
[----:B------:R-:W-:Y:S02]  /*17e30*/  FMNMX.FTZ R0, R140, R0, !PT ;  /* 0x000000008c007209 */ /* 0x000fe40007810000 */
[----:B--2---:R-:W-:Y:S02]  /*17e40*/  FMNMX.FTZ R135, R135, R7, !PT ;  /* 0x0000000787877209 */ /* 0x004fe40007810000 */
[----:B------:R-:W-:Y:S01]  /*17e50*/  FSEL R141, R141, RZ, P3 ;  /* 0x000000ff8d8d7208 */ /* 0x000fe20001800000 */
[----:B------:R-:W1:Y:S01]  /*17e60*/  SHFL.BFLY PT, R2, R0, 0x2, 0x1f ;  /* 0x0c401f0000027f89 */ /* 0x000e6200000e0000 */
[----:B---3--:R-:W-:Y:S01]  /*17e70*/  FMNMX.FTZ R134, R134, R6, !PT ;  /* 0x0000000686867209 */ /* 0x008fe20007810000 */
[C---:B------:R-:W-:Y:S01]  /*17e80*/  FMUL.FTZ R142, R135.reuse, UR4 ;  /* 0x00000004878e7c20 */ /* 0x040fe20008410000 */
[----:B------:R-:W-:Y:S01]  /*17e90*/  FSETP.NEU.FTZ.AND P2, PT, R135, -INF , PT ;  /* 0xff8000008700780b */ /* 0x000fe20003f5d000 */
[--C-:B------:R-:W-:Y:S04]  /*17ea0*/  FFMA.FTZ R4, R17, UR4, -R141.reuse ;  /* 0x0000000411047c23 */ /* 0x100fe8000801088d */
[----:B------:R-:W2:Y:S01]  /*17eb0*/  SHFL.BFLY PT, R5, R134, 0x1, 0x1f ;  /* 0x0c201f0086057f89 */ /* 0x000ea200000e0000 */
[----:B------:R-:W-:Y:S01]  /*17ec0*/  FSEL R142, R142, RZ, P2 ;  /* 0x000000ff8e8e7208 */ /* 0x000fe20001000000 */
[----:B------:R3:W-:Y:S01]  /*17ed0*/  MUFU.EX2 R205, R4 ;  /* 0x0000000400cd7308 */ /* 0x0007e20000000800 */
[----:B-1----:R-:W-:Y:S01]  /*17ee0*/  FMNMX.FTZ R0, R0, R2, !PT ;  /* 0x0000000200007209 */ /* 0x002fe20007810000 */
[--C-:B------:R-:W-:Y:S01]  /*17ef0*/  FFMA.FTZ R2, R21, UR4, -R141.reuse ;  /* 0x0000000415027c23 */ /* 0x100fe2000801088d */
[----:B---3--:R-:W-:Y:S07]  /*17f00*/  FFMA.FTZ R4, R133, UR4, -R141 ;  /* 0x0000000485047c23 */ /* 0x008fee000801088d */
[----:B------:R1:W-:Y:S01]  /*17f10*/  MUFU.EX2 R207, R2 ;  /* 0x0000000200cf7308 */ /* 0x0003e20000000800 */
[----:B--2---:R-:W-:Y:S04]  /*17f20*/  FMNMX.FTZ R134, R134, R5, !PT ;  /* 0x0000000586867209 */ /* 0x004fe80007810000 */
[C---:B------:R-:W-:Y:S01]  /*17f30*/  FSETP.NEU.FTZ.AND P1, PT, R134.reuse, -INF , PT ;  /* 0xff8000008600780b */ /* 0x040fe20003f3d000 */
[----:B------:R-:W-:Y:S04]  /*17f40*/  FMUL.FTZ R143, R134, UR4 ;  /* 0x00000004868f7c20 */ /* 0x000fe80008410000 */
[----:B------:R2:W-:Y:S01]  /*17f50*/  MUFU.EX2 R204, R4 ;  /* 0x0000000400cc7308 */ /* 0x0005e20000000800 */
[----:B------:R-:W-:Y:S01]  /*17f60*/  FSEL R143, R143, RZ, P1 ;  /* 0x000000ff8f8f7208 */ /* 0x000fe20000800000 */
[----:B-1----:R-:W1:Y:S01]  /*17f70*/  SHFL.BFLY PT, R2, R0, 0x1, 0x1f ;  /* 0x0c201f0000027f89 */ /* 0x002e6200000e0000 */
[--C-:B--2---:R-:W-:Y:S07]  /*17f80*/  FFMA.FTZ R4, R19, UR4, -R142.reuse ;  /* 0x0000000413047c23 */ /* 0x104fee000801088e */
[----:B------:R2:W-:Y:S02]  /*17f90*/  MUFU.EX2 R252, R4 ;  /* 0x0000000400fc7308 */ /* 0x0005e40000000800 */
[--C-:B--2---:R-:W-:Y:S01]  /*17fa0*/  FFMA.FTZ R4, R137, UR4, -R142.reuse ;  /* 0x0000000489047c23 */ /* 0x104fe2000801088e */
[----:B-1----:R-:W-:Y:S01]  /*17fb0*/  FMNMX.FTZ R137, R0, R2, !PT ;  /* 0x0000000200897209 */ /* 0x002fe20007810000 */
[--C-:B------:R-:W-:Y:S01]  /*17fc0*/  FFMA.FTZ R0, R178, UR4, -R143.reuse ;  /* 0x00000004b2007c23 */ /* 0x100fe2000801088f */
[----:B------:R-:W-:Y:S05]  /*17fd0*/  FFMA.FTZ R2, R179, UR4, -R143 ;  /* 0x00000004b3027c23 */ /* 0x000fea000801088f */
[----:B------:R1:W2:Y:S01]  /*17fe0*/  MUFU.EX2 R206, R4 ;  /* 0x0000000400ce7308 */ /* 0x0002a20000000800 */
[C---:B------:R-:W-:Y:S01]  /*17ff0*/  FSETP.NEU.FTZ.AND P0, PT, R137.reuse, -INF , PT ;  /* 0xff8000008900780b */ /* 0x040fe20003f1d000 */
[----:B------:R-:W-:Y:S05]  /*18000*/  FMUL.FTZ R188, R137, UR4 ;  /* 0x0000000489bc7c20 */ /* 0x000fea0008410000 */
[----:B------:R-:W-:Y:S03]  /*18010*/  FSEL R188, R188, RZ, P0 ;  /* 0x000000ffbcbc7208 */ /* 0x000fe60000000000 */
[----:B------:R3:W-:Y:S10]  /*18020*/  MUFU.EX2 R246, R0 ;  /* 0x0000000000f67308 */ /* 0x0007f40000000800 */
[----:B------:R-:W-:Y:S01]  /*18030*/  MUFU.EX2 R248, R2 ;  /* 0x0000000200f87308 */ /* 0x000fe20000000800 */
[----:B-1----:R-:W-:Y:S09]  /*18040*/  FFMA.FTZ R4, R22, UR4, -R141 ;  /* 0x0000000416047c23 */ /* 0x002ff2000801088d */
[----:B------:R1:W-:Y:S01]  /*18050*/  MUFU.EX2 R186, R4 ;  /* 0x0000000400ba7308 */ /* 0x0003e20000000800 */
[--C-:B---3--:R-:W-:Y:S09]  /*18060*/  FFMA.FTZ R0, R180, UR4, -R143.reuse ;  /* 0x00000004b4007c23 */ /* 0x108ff2000801088f */
[----:B------:R3:W4:Y:S01]  /*18070*/  MUFU.EX2 R249, R0 ;  /* 0x0000000000f97308 */ /* 0x0007220000000800 */
[----:B-1----:R-:W-:Y:S09]  /*18080*/  FFMA.FTZ R4, R23, UR4, -R142 ;  /* 0x0000000417047c23 */ /* 0x002ff2000801088e */
[----:B------:R1:W-:Y:S01]  /*18090*/  MUFU.EX2 R250, R4 ;  /* 0x0000000400fa7308 */ /* 0x0003e20000000800 */
[----:B---3--:R-:W-:Y:S01]  /*180a0*/  FFMA.FTZ R0, R177, UR4, -R188 ;  /* 0x00000004b1007c23 */ /* 0x008fe200080108bc */
[----:B--2---:R-:W-:Y:S02]  /*180b0*/  F2FP.F16.F32.PACK_AB R177, R206, R252 ;  /* 0x000000fcceb1723e */ /* 0x004fe400000000ff */
[----:B----4-:R-:W-:Y:S06]  /*180c0*/  F2FP.F16.F32.PACK_AB R182, R249, R248 ;  /* 0x000000f8f9b6723e */ /* 0x010fec00000000ff */
[----:B------:R2:W-:Y:S01]  /*180d0*/  MUFU.EX2 R242, R0 ;  /* 0x0000000000f27308 */ /* 0x0005e20000000800 */
[----:B-1----:R-:W-:Y:S09]  /*180e0*/  FFMA.FTZ R4, R20, UR4, -R142 ;  /* 0x0000000414047c23 */ /* 0x002ff2000801088e */
[----:B------:R1:W3:Y:S01]  /*180f0*/  MUFU.EX2 R251, R4 ;  /* 0x0000000400fb7308 */ /* 0x0002e20000000800 */
[--C-:B--2---:R-:W-:Y:S09]  /*18100*/  FFMA.FTZ R0, R181, UR4, -R188.reuse ;  /* 0x00000004b5007c23 */ /* 0x104ff200080108bc */
[----:B------:R2:W4:Y:S01]  /*18110*/  MUFU.EX2 R243, R0 ;  /* 0x0000000000f37308 */ /* 0x0005220000000800 */
[----:B-1----:R-:W-:Y:S01]  /*18120*/  FFMA.FTZ R4, R176, UR4, -R143 ;  /* 0x00000004b0047c23 */ /* 0x002fe2000801088f */
[----:B------:R-:W-:Y:S02]  /*18130*/  F2FP.F16.F32.PACK_AB R176, R204, R205 ;  /* 0x000000cdccb0723e */ /* 0x000fe400000000ff */
[----:B---3--:R-:W-:Y:S06]  /*18140*/  F2FP.F16.F32.PACK_AB R179, R251, R250 ;  /* 0x000000fafbb3723e */ /* 0x008fec00000000ff */
[----:B------:R1:W3:Y:S01]  /*18150*/  MUFU.EX2 R247, R4 ;  /* 0x0000000400f77308 */ /* 0x0002e20000000800 */
[--C-:B--2---:R-:W-:Y:S01]  /*18160*/  FFMA.FTZ R0, R11, UR4, -R188.reuse ;  /* 0x000000040b007c23 */ /* 0x104fe200080108bc */
[----:B----4-:R-:W-:Y:S08]  /*18170*/  F2FP.F16.F32.PACK_AB R181, R243, R242 ;  /* 0x000000f2f3b5723e */ /* 0x010ff000000000ff */
[----:B------:R2:W-:Y:S01]  /*18180*/  MUFU.EX2 R245, R0 ;  /* 0x0000000000f57308 */ /* 0x0005e20000000800 */
[----:B-1----:R-:W-:Y:S01]  /*18190*/  FFMA.FTZ R4, R9, UR4, -R188 ;  /* 0x0000000409047c23 */ /* 0x002fe200080108bc */
[----:B---3--:R-:W-:Y:S08]  /*181a0*/  F2FP.F16.F32.PACK_AB R180, R246, R247 ;  /* 0x000000f7f6b4723e */ /* 0x008ff000000000ff */
[----:B------:R-:W1:Y:S01]  /*181b0*/  MUFU.EX2 R244, R4 ;  /* 0x0000000400f47308 */ /* 0x000e620000000800 */
[----:B--2---:R-:W-:Y:S05]  /*181c0*/  FSEL R0, R136, RZ, P3 ;  /* 0x000000ff88007208 */ /* 0x004fea0001800000 */
[----:B------:R-:W-:Y:S01]  /*181d0*/  FADD.FTZ R2, -R0, R3 ;  /* 0x0000000300027221 */ /* 0x000fe20000010100 */
[----:B------:R-:W-:Y:S02]  /*181e0*/  FSEL R0, R135, RZ, P2 ;  /* 0x000000ff87007208 */ /* 0x000fe40001000000 */
[----:B------:R-:W-:Y:S01]  /*181f0*/  FSEL R3, R134, RZ, P1 ;  /* 0x000000ff86037208 */ /* 0x000fe20000800000 */
[----:B------:R-:W-:Y:S02]  /*18200*/  FMUL.FTZ R2, R2, UR4 ;  /* 0x0000000402027c20 */ /* 0x000fe40008410000 */
[----:B------:R-:W-:Y:S02]  /*18210*/  FADD.FTZ R0, -R0, R132 ;  /* 0x0000008400007221 */ /* 0x000fe40000010100 */
[----:B------:R2:W3:Y:S01]  /*18220*/  MUFU.EX2 R133, R2 ;  /* 0x0000000200857308 */ /* 0x0004e20000000800 */
[----:B------:R-:W-:Y:S01]  /*18230*/  FADD.FTZ R3, -R3, R138 ;  /* 0x0000008a03037221 */ /* 0x000fe20000010100 */
[----:B-1----:R-:W-:Y:S01]  /*18240*/  F2FP.F16.F32.PACK_AB R183, R244, R245 ;  /* 0x000000f5f4b7723e */ /* 0x002fe200000000ff */
[----:B------:R-:W-:Y:S07]  /*18250*/  FFMA.FTZ R138, R193, UR4, -R141 ;  /* 0x00000004c18a7c23 */ /* 0x000fee000801088d */
[----:B------:R-:W-:Y:S01]  /*18260*/  MUFU.EX2 R209, R138 ;  /* 0x0000008a00d17308 */ /* 0x000fe20000000800 */
[----:B--2---:R-:W-:Y:S01]  /*18270*/  FMUL.FTZ R2, R0, UR4 ;  /* 0x0000000400027c20 */ /* 0x004fe20008410000 */
[----:B------:R-:W-:Y:S01]  /*18280*/  FSEL R0, R137, RZ, P0 ;  /* 0x000000ff89007208 */ /* 0x000fe20000000000 */
[C---:B---3--:R-:W-:Y:S01]  /*18290*/  FMUL.FTZ R4, R133.reuse, R148 ;  /* 0x0000009485047220 */ /* 0x048fe20000410000 */
[C---:B------:R-:W-:Y:S06]  /*182a0*/  FMUL.FTZ R5, R133.reuse, R149 ;  /* 0x0000009585057220 */ /* 0x040fec0000410000 */
[----:B------:R1:W2:Y:S01]  /*182b0*/  MUFU.EX2 R132, R2 ;  /* 0x0000000200847308 */ /* 0x0002a20000000800 */
[C---:B------:R-:W-:Y:S01]  /*182c0*/  FMUL.FTZ R17, R133.reuse, R157 ;  /* 0x0000009d85117220 */ /* 0x040fe20000410000 */
[----:B------:R-:W-:Y:S01]  /*182d0*/  FADD.FTZ R0, -R0, R139 ;  /* 0x0000008b00007221 */ /* 0x000fe20000010100 */
[----:B------:R-:W-:Y:S01]  /*182e0*/  MOV R139, R186 ;  /* 0x000000ba008b7202 */ /* 0x000fe20000000f00 */
[----:B------:R-:W-:Y:S01]  /*182f0*/  FMUL.FTZ R16, R133, R156 ;  /* 0x0000009c85107220 */ /* 0x000fe20000410000 */
[----:B------:R-:W3:Y:S01]  /*18300*/  LDSM.16.MT88.4 R184, [R215+0xa000] ;  /* 0x00a00000d7b8783b */ /* 0x000ee20000004200 */
[----:B------:R-:W-:Y:S01]  /*18310*/  FMUL.FTZ R0, R0, UR4 ;  /* 0x0000000400007c20 */ /* 0x000fe20008410000 */
[----:B------:R-:W-:Y:S01]  /*18320*/  F2FP.F16.F32.PACK_AB R178, R139, R207 ;  /* 0x000000cf8bb2723e */ /* 0x000fe200000000ff */
[C---:B------:R-:W-:Y:S01]  /*18330*/  FMUL.FTZ R20, R133.reuse, R160 ;  /* 0x000000a085147220 */ /* 0x040fe20000410000 */
[C---:B------:R-:W-:Y:S01]  /*18340*/  FMUL.FTZ R21, R133.reuse, R161 ;  /* 0x000000a185157220 */ /* 0x040fe20000410000 */
[C---:B------:R-:W-:Y:S01]  /*18350*/  FMUL.FTZ R32, R133.reuse, R172 ;  /* 0x000000ac85207220 */ /* 0x040fe20000410000 */
[C---:B------:R-:W-:Y:S01]  /*18360*/  FMUL.FTZ R33, R133.reuse, R173 ;  /* 0x000000ad85217220 */ /* 0x040fe20000410000 */
[----:B------:R-:W4:Y:S01]  /*18370*/  MUFU.EX2 R0, R0 ;  /* 0x0000000000007308 */ /* 0x000f220000000800 */
        /* <DEDUP_REMOVED lines=18> */
[C---:B----4-:R-:W-:Y:S01]  /*184a0*/  FMUL.FTZ R10, R0.reuse, R146 ;  /* 0x00000092000a7220 */ /* 0x050fe20000410000 */
        /* <DEDUP_REMOVED lines=8> */
[----:B------:R1:W4:Y:S01]  /*18530*/  MUFU.EX2 R240, R3 ;  /* 0x0000000300f07308 */ /* 0x0003220000000800 */
        /* <DEDUP_REMOVED lines=20> */
[-C--:B---3--:R-:W-:Y:S05]  /*18680*/  HMMA.16816.F32 R20, R176, R184.reuse, R20 ;  /* 0x000000b8b014723c */ /* 0x088fea0000001814 */
[C---:B------:R-:W-:Y:S01]  /*18690*/  FMUL.FTZ R26, R0.reuse, R166 ;  /* 0x000000a6001a7220 */ /* 0x040fe20000410000 */
[----:B------:R-:W-:Y:S01]  /*186a0*/  FMUL.FTZ R27, R0, R167 ;  /* 0x000000a7001b7220 */ /* 0x000fe20000410000 */
[C---:B------:R-:W-:Y:S01]  /*186b0*/  FMUL.FTZ R29, R2.reuse, R169 ;  /* 0x000000a9021d7220 */ /* 0x040fe20000410000 */
[----:B------:R-:W-:Y:S03]  /*186c0*/  FMUL.FTZ R40, R2, R40 ;  /* 0x0000002802287220 */ /* 0x000fe60000410000 */
[--C-:B-1----:R-:W-:Y:S01]  /*186d0*/  FFMA.FTZ R3, R192, UR4, -R142.reuse ;  /* 0x00000004c0037c23 */ /* 0x102fe2000801088e */
[----:B------:R-:W-:Y:S01]  /*186e0*/  FMUL.FTZ R41, R2, R41 ;  /* 0x0000002902297220 */ /* 0x000fe20000410000 */
[C---:B------:R-:W-:Y:S02]  /*186f0*/  HMMA.16816.F32 R24, R180.reuse, R184, R24 ;  /* 0x000000b8b418723c */ /* 0x040fe40000001818 */
[----:B------:R1:W3:Y:S02]  /*18700*/  MUFU.EX2 R210, R3 ;  /* 0x0000000300d27308 */ /* 0x0002e40000000800 */
        /* <DEDUP_REMOVED lines=24> */
[----:B------:R-:W-:Y:S01]  /*18890*/  MOV R161, R205 ;  /* 0x000000cd00a17202 */ /* 0x000fe20000000f00 */
[C---:B------:R-:W-:Y:S01]  /*188a0*/  FMUL.FTZ R56, R2.reuse, R56 ;  /* 0x0000003802387220 */ /* 0x040fe20000410000 */
[----:B------:R-:W-:Y:S03]  /*188b0*/  FMUL.FTZ R57, R2, R57 ;  /* 0x0000003902397220 */ /* 0x000fe60000410000 */
        /* <DEDUP_REMOVED lines=110> */
[----:B------:R-:W-:Y:S01]  /*18fa0*/  MOV R164, R139 ;  /* 0x0000008b00a47202 */ /* 0x000fe20000000f00 */
        /* <DEDUP_REMOVED lines=8> */
[----:B----4-:R-:W-:Y:S03]  /*19030*/  F2FP.F16.F32.PACK_AB R140, R240, R241 ;  /* 0x000000f1f08c723e */ /* 0x010fe600000000ff */
[----:B---3--:R-:W-:Y:S02]  /*19040*/  F2FP.F16.F32.PACK_AB R141, R210, R211 ;  /* 0x000000d3d28d723e */ /* 0x008fe400000000ff */
        /* <DEDUP_REMOVED lines=17> */
[----:B------:R-:W5:Y:S04]  /*19160*/  LDL.LU R12, [R1+0x14] ;  /* 0x00001400010c7983 */ /* 0x000f680000300800 */
[----:B------:R-:W-:Y:S02]  /*19170*/  MOV R10, R163 ;  /* 0x000000a3000a7202 */ /* 0x000fe40000000f00 */
[----:B------:R-:W-:Y:S04]  /*19180*/  MOV R9, R162 ;  /* 0x000000a200097202 */ /* 0x000fe80000000f00 */
[----:B------:R-:W-:Y:S02]  /*19190*/  MOV R15, R160 ;  /* 0x000000a0000f7202 */ /* 0x000fe40000000f00 */
        /* <DEDUP_REMOVED lines=67> */
[----:B------:R2:W-:Y:S01]  /*195d0*/  STL [R1+0x14], R0 ;  /* 0x0000140001007387 */ /* 0x0005e20000100800 */
[----:B-1----:R-:W-:Y:S01]  /*195e0*/  MOV R3, R136 ;  /* 0x0000008800037202 */ /* 0x002fe20000000f00 */
[----:B------:R-:W-:Y:S06]  /*195f0*/  @P0 BRA `(.L_x_2892) ;  /* 0xffffffc800380947 */ /* 0x000fec000383ffff */
.L_x_2891:
[----:B------:R-:W2:Y:S04]  /*19600*/  LDL.LU R8, [R1+0x10] ;  /* 0x0000100001087983 */ /* 0x000ea80000300800 */
[----:B------:R-:W3:Y:S04]  /*19610*/  LDL.LU R7, [R1+0xc] ;  /* 0x00000c0001077983 */ /* 0x000ee80000300800 */
[----:B------:R-:W4:Y:S04]  /*19620*/  LDL.LU R6, [R1+0x8] ;  /* 0x0000080001067983 */ /* 0x000f280000300800 */
[----:B------:R-:W5:Y:S01]  /*19630*/  LDL.LU R5, [R1+0x14] ;  /* 0x0000140001057983 */ /* 0x000f620000300800 */
        /* <DEDUP_REMOVED lines=114> */
.L_x_2895:
        /* <DEDUP_REMOVED lines=24> */
.L_x_2896:
        /* <DEDUP_REMOVED lines=331> */
.L_x_2898:
[----:B------:R-:W-:Y:S05]  /*1b390*/  BSYNC B0 ;  /* 0x0000000000007941 */ /* 0x000fea0003800000 */
.L_x_2897:
        /* <DEDUP_REMOVED lines=35> */
.L_x_2900:
[----:B------:R-:W-:Y:S05]  /*1b5d0*/  BSYNC B0 ;  /* 0x0000000000007941 */ /* 0x000fea0003800000 */
.L_x_2899:
        /* <DEDUP_REMOVED lines=23> */
.L_x_2902:
[----:B------:R-:W-:Y:S05]  /*1b750*/  BSYNC B0 ;  /* 0x0000000000007941 */ /* 0x000fea0003800000 */
.L_x_2901:
        /* <DEDUP_REMOVED lines=22> */
.L_x_2904:
[----:B------:R-:W-:Y:S05]  /*1b8c0*/  BSYNC B0 ;  /* 0x0000000000007941 */ /* 0x000fea0003800000 */
.L_x_2903:
        /* <DEDUP_REMOVED lines=21> */
.L_x_2906:
[----:B------:R-:W-:Y:S05]  /*1ba20*/  BSYNC B0 ;  /* 0x0000000000007941 */ /* 0x000fea0003800000 */
.L_x_2905:
        /* <DEDUP_REMOVED lines=21> */
.L_x_2908:
[----:B------:R-:W-:Y:S05]  /*1bb80*/  BSYNC B0 ;  /* 0x0000000000007941 */ /* 0x000fea0003800000 */
.L_x_2907:
        /* <DEDUP_REMOVED lines=21> */
.L_x_2910:
[----:B------:R-:W-:Y:S05]  /*1bce0*/  BSYNC B0 ;  /* 0x0000000000007941 */ /* 0x000fea0003800000 */
.L_x_2909:
        /* <DEDUP_REMOVED lines=21> */
.L_x_2912:
[----:B------:R-:W-:Y:S05]  /*1be40*/  BSYNC B0 ;  /* 0x0000000000007941 */ /* 0x000fea0003800000 */
.L_x_2911:
        /* <DEDUP_REMOVED lines=21> */
.L_x_2913:
        /* <DEDUP_REMOVED lines=14> */
.L_x_2953:


//--------------------- .nv.shared._ZN5flash16flash_fwd_kernelI23Flash_fwd_kernel_traitsILi128ELi128ELi64ELi4ELb0ELb0EN7cutlass6half_tE19Flash_kernel_traitsILi128ELi128ELi64ELi4ES3_EELb0ELb0ELb0ELb0ELb0ELb1ELb0ELb0EEEvNS_16Flash_fwd_paramsE --------------------------
	.section	.nv.shared._ZN5flash16flash_fwd_kernelI23Flash_fwd_kernel_traitsILi128ELi128ELi64ELi4ELb0ELb0EN7cutlass6half_tE19Flash_kernel_traitsILi128ELi128ELi64ELi4ES3_EELb0ELb0ELb0ELb0ELb0ELb1ELb0ELb0EEEvNS_16Flash_fwd_paramsE,"aw",@nobits
	.sectionflags	@""
	.align	16
	.zero		1024


//--------------------- .nv.shared.reserved.0     --------------------------
	.section	.nv.shared.reserved.0,"aw",@nobits
	.weak		__nv_reservedSMEM_offset_0_alias
	.size		__nv_reservedSMEM_offset_0_alias, 0, 0
	.other		__nv_reservedSMEM_offset_0_alias,@"STO_CUDA_RESERVED_SHARED STV_DEFAULT"
__nv_reservedSMEM_offset_0_alias:
	.zero		0


//--------------------- .nv.global                --------------------------
	.section	.nv.global,"aw",@nobits
.nv.global:
	.type		_ZN66_INTERNAL_d8c2bc29_30_flash_fwd_hdim128_fp16_sm80_cu_0106449f_29524cute1_E,@object
	.size		_ZN66_INTERNAL_d8c2bc29_30_flash_fwd_hdim128_fp16_sm80_cu_0106449f_29524cute1_E,(_ZN66_INTERNAL_d8c2bc29_30_flash_fwd_hdim128_fp16_sm80_cu_0106449f_29524cuda3std3__45__cpo6cbeginE - _ZN66_INTERNAL_d8c2bc29_30_flash_fwd_hdim128_fp16_sm80_cu_0106449f_29524cute1_E)
_ZN66_INTERNAL_d8c2bc29_30_flash_fwd_hdim128_fp16_sm80_cu_0106449f_29524cute1_E:
	.zero		1
	.type		_ZN66_INTERNAL_d8c2bc29_30_flash_fwd_hdim128_fp16_sm80_cu_0106449f_29524cuda3std3__45__cpo6cbeginE,@object
	.size		_ZN66_INTERNAL_d8c2bc29_30_flash_fwd_hdim128_fp16_sm80_cu_0106449f_29524cuda3std3__45__cpo6cbeginE,(_ZN66_INTERNAL_d8c2bc29_30_flash_fwd_hdim128_fp16_sm80_cu_0106449f_29524cuda3std3__48in_placeE - _ZN66_INTERNAL_d8c2bc29_30_flash_fwd_hdim128_fp16_sm80_cu_0106449f_29524cuda3std3__45__cpo6cbeginE)
_ZN66_INTERNAL_d8c2bc29_30_flash_fwd_hdim128_fp16_sm80_cu_0106449f_29524cuda3std3__45__cpo6cbeginE:
	.zero		1
	.type		_ZN66_INTERNAL_d8c2bc29_30_flash_fwd_hdim128_fp16_sm80_cu_0106449f_29524cuda3std3__48in_placeE,@object
	.size		_ZN66_INTERNAL_d8c2bc29_30_flash_fwd_hdim128_fp16_sm80_cu_0106449f_29524cuda3std3__48in_placeE,(_ZN66_INTERNAL_d8c2bc29_30_flash_fwd_hdim128_fp16_sm80_cu_0106449f_29524cuda3std6ranges3__45__cpo9iter_moveE - _ZN66_INTERNAL_d8c2bc29_30_flash_fwd_hdim128_fp16_sm80_cu_0106449f_29524cuda3std3__48in_placeE)
_ZN66_INTERNAL_d8c2bc29_30_flash_fwd_hdim128_fp16_sm80_cu_0106449f_29524cuda3std3__48in_placeE:
	.zero		1
	.type		_ZN66_INTERNAL_d8c2bc29_30_flash_fwd_hdim128_fp16_sm80_cu_0106449f_29524cuda3std6ranges3__45__cpo9iter_moveE,@object
	.size		_ZN66_INTERNAL_d8c2bc29_30_flash_fwd_hdim128_fp16_sm80_cu_0106449f_29524cuda3std6ranges3__45__cpo9iter_moveE,(_ZN66_INTERNAL_d8c2bc29_30_flash_fwd_hdim128_fp16_sm80_cu_0106449f_29524cuda3std3__45__cpo5beginE - _ZN66_INTERNAL_d8c2bc29_30_flash_fwd_hdim128_fp16_sm80_cu_0106449f_29524cuda3std6ranges3__45__cpo9iter_moveE)
_ZN66_INTERNAL_d8c2bc29_30_flash_fwd_hdim128_fp16_sm80_cu_0106449f_29524cuda3std6ranges3__45__cpo9iter_moveE:
	.zero		1
	.type		_ZN66_INTERNAL_d8c2bc29_30_flash_fwd_hdim128_fp16_sm80_cu_0106449f_29524cuda3std3__45__cpo5beginE,@object
	.size		_ZN66_INTERNAL_d8c2bc29_30_flash_fwd_hdim128_fp16_sm80_cu_0106449f_29524cuda3std3__45__cpo5beginE,(_ZN66_INTERNAL_d8c2bc29_30_flash_fwd_hdim128_fp16_sm80_cu_0106449f_29524cuda3std3__468_GLOBAL__N__d8c2bc29_30_flash_fwd_hdim128_fp16_sm80_cu_0106449f_29526ignoreE - _ZN66_INTERNAL_d8c2bc29_30_flash_fwd_hdim128_fp16_sm80_cu_0106449f_29524cuda3std3__45__cpo5beginE)
_ZN66_INTERNAL_d8c2bc29_30_flash_fwd_hdim128_fp16_sm80_cu_0106449f_29524cuda3std3__45__cpo5beginE:
	.zero		1
	.type		_ZN66_INTERNAL_d8c2bc29_30_flash_fwd_hdim128_fp16_sm80_cu_0106449f_29524cuda3std3__468_GLOBAL__N__d8c2bc29_30_flash_fwd_hdim128_fp16_sm80_cu_0106449f_29526ignoreE,@object
	.size		_ZN66_INTERNAL_d8c2bc29_30_flash_fwd_hdim128_fp16_sm80_cu_0106449f_29524cuda3std3__468_GLOBAL__N__d8c2bc29_30_flash_fwd_hdim128_fp16_sm80_cu_0106449f_29526ignoreE,(_ZN66_INTERNAL_d8c2bc29_30_flash_fwd_hdim128_fp16_sm80_cu_0106449f_29524cute7productE - _ZN66_INTERNAL_d8c2bc29_30_flash_fwd_hdim128_fp16_sm80_cu_0106449f_29524cuda3std3__468_GLOBAL__N__d8c2bc29_30_flash_fwd_hdim128_fp16_sm80_cu_0106449f_29526ignoreE)
_ZN66_INTERNAL_d8c2bc29_30_flash_fwd_hdim128_fp16_sm80_cu_0106449f_29524cuda3std3__468_GLOBAL__N__d8c2bc29_30_flash_fwd_hdim128_fp16_sm80_cu_0106449f_29526ignoreE:
	.zero		1
	.type		_ZN66_INTERNAL_d8c2bc29_30_flash_fwd_hdim128_fp16_sm80_cu_0106449f_29524cute7productE,@object
	.size		_ZN66_INTERNAL_d8c2bc29_30_flash_fwd_hdim128_fp16_sm80_cu_0106449f_29524cute7productE,(_ZN66_INTERNAL_d8c2bc29_30_flash_fwd_hdim128_fp16_sm80_cu_0106449f_29524cuda3std3__45__cpo3endE - _ZN66_INTERNAL_d8c2bc29_30_flash_fwd_hdim128_fp16_sm80_cu_0106449f_29524cute7productE)
_ZN66_INTERNAL_d8c2bc29_30_flash_fwd_hdim128_fp16_sm80_cu_0106449f_29524cute7productE:
	.zero		1
	.type		_ZN66_INTERNAL_d8c2bc29_30_flash_fwd_hdim128_fp16_sm80_cu_0106449f_29524cuda3std3__45__cpo3endE,@object
	.size		_ZN66_INTERNAL_d8c2bc29_30_flash_fwd_hdim128_fp16_sm80_cu_0106449f_29524cuda3std3__45__cpo3endE,(_ZN66_INTERNAL_d8c2bc29_30_flash_fwd_hdim128_fp16_sm80_cu_0106449f_29524cuda3std3__419piecewise_constructE - _ZN66_INTERNAL_d8c2bc29_30_flash_fwd_hdim128_fp16_sm80_cu_0106449f_29524cuda3std3__45__cpo3endE)
_ZN66_INTERNAL_d8c2bc29_30_flash_fwd_hdim128_fp16_sm80_cu_0106449f_29524cuda3std3__45__cpo3endE:
	.zero		1
	.type		_ZN66_INTERNAL_d8c2bc29_30_flash_fwd_hdim128_fp16_sm80_cu_0106449f_29524cuda3std3__419piecewise_constructE,@object
	.size		_ZN66_INTERNAL_d8c2bc29_30_flash_fwd_hdim128_fp16_sm80_cu_0106449f_29524cuda3std3__419piecewise_constructE,(_ZN66_INTERNAL_d8c2bc29_30_flash_fwd_hdim128_fp16_sm80_cu_0106449f_29524cuda3std3__45__cpo4cendE - _ZN66_INTERNAL_d8c2bc29_30_flash_fwd_hdim128_fp16_sm80_cu_0106449f_29524cuda3std3__419piecewise_constructE)
_ZN66_INTERNAL_d8c2bc29_30_flash_fwd_hdim128_fp16_sm80_cu_0106449f_29524cuda3std3__419piecewise_constructE:
	.zero		1
	.type		_ZN66_INTERNAL_d8c2bc29_30_flash_fwd_hdim128_fp16_sm80_cu_0106449f_29524cuda3std3__45__cpo4cendE,@object
	.size		_ZN66_INTERNAL_d8c2bc29_30_flash_fwd_hdim128_fp16_sm80_cu_0106449f_29524cuda3std3__45__cpo4cendE,(_ZN66_INTERNAL_d8c2bc29_30_flash_fwd_hdim128_fp16_sm80_cu_0106449f_29524cuda3std6ranges3__45__cpo4swapE - _ZN66_INTERNAL_d8c2bc29_30_flash_fwd_hdim128_fp16_sm80_cu_0106449f_29524cuda3std3__45__cpo4cendE)
_ZN66_INTERNAL_d8c2bc29_30_flash_fwd_hdim128_fp16_sm80_cu_0106449f_29524cuda3std3__45__cpo4cendE:
	.zero		1
	.type		_ZN66_INTERNAL_d8c2bc29_30_flash_fwd_hdim128_fp16_sm80_cu_0106449f_29524cuda3std6ranges3__45__cpo4swapE,@object
	.size		_ZN66_INTERNAL_d8c2bc29_30_flash_fwd_hdim128_fp16_sm80_cu_0106449f_29524cuda3std6ranges3__45__cpo4swapE,(.L_7 - _ZN66_INTERNAL_d8c2bc29_30_flash_fwd_hdim128_fp16_sm80_cu_0106449f_29524cuda3std6ranges3__45__cpo4swapE)
_ZN66_INTERNAL_d8c2bc29_30_flash_fwd_hdim128_fp16_sm80_cu_0106449f_29524cuda3std6ranges3__45__cpo4swapE:
	.zero		1
.L_7:


//--------------------- .nv.shared._ZN5flash16flash_fwd_kernelI23Flash_fwd_kernel_traitsILi128ELi128ELi64ELi4ELb0ELb0EN7cutlass6half_tE19Flash_kernel_traitsILi128ELi128ELi64ELi4ES3_EELb0ELb0ELb0ELb0ELb0ELb1ELb1ELb0EEEvNS_16Flash_fwd_paramsE --------------------------
	.section	.nv.shared._ZN5flash16flash_fwd_kernelI23Flash_fwd_kernel_traitsILi128ELi128ELi64ELi4ELb0ELb0EN7cutlass6half_tE19Flash_kernel_traitsILi128ELi128ELi64ELi4ES3_EELb0ELb0ELb0ELb0ELb0ELb1ELb1ELb0EEEvNS_16Flash_fwd_paramsE,"aw",@nobits
	.sectionflags	@""
	.align	16
	.zero		1024


//--------------------- .nv.shared._ZN5flash16flash_fwd_kernelI23Flash_fwd_kernel_traitsILi128ELi128ELi64ELi4ELb0ELb0EN7cutlass6half_tE19Flash_kernel_traitsILi128ELi128ELi64ELi4ES3_EELb0ELb0ELb0ELb0ELb1ELb1ELb0ELb0EEEvNS_16Flash_fwd_paramsE --------------------------
	.section	.nv.shared._ZN5flash16flash_fwd_kernelI23Flash_fwd_kernel_traitsILi128ELi128ELi64ELi4ELb0ELb0EN7cutlass6half_tE19Flash_kernel_traitsILi128ELi128ELi64ELi4ES3_EELb0ELb0ELb0ELb0ELb1ELb1ELb0ELb0EEEvNS_16Flash_fwd_paramsE,"aw",@nobits
	.sectionflags	@""
	.align	16
	.zero		1024


//--------------------- .nv.shared._ZN5flash16flash_fwd_kernelI23Flash_fwd_kernel_traitsILi128ELi128ELi64ELi4ELb0ELb0EN7cutlass6half_tE19Flash_kernel_traitsILi128ELi128ELi64ELi4ES3_EELb0ELb0ELb0ELb0ELb1ELb1ELb1ELb0EEEvNS_16Flash_fwd_paramsE --------------------------
	.section	.nv.shared._ZN5flash16flash_fwd_kernelI23Flash_fwd_kernel_traitsILi128ELi128ELi64ELi4ELb0ELb0EN7cutlass6half_tE19Flash_kernel_traitsILi128ELi128ELi64ELi4ES3_EELb0ELb0ELb0ELb0ELb1ELb1ELb1ELb0EEEvNS_16Flash_fwd_paramsE,"aw",@nobits
	.sectionflags	@""
	.align	16
	.zero		1024


//--------------------- .nv.shared._ZN5flash16flash_fwd_kernelI23Flash_fwd_kernel_traitsILi128ELi128ELi64ELi4ELb0ELb0EN7cutlass6half_tE19Flash_kernel_traitsILi128ELi128ELi64ELi4ES3_EELb0ELb0ELb0ELb0ELb0ELb0ELb0ELb0EEEvNS_16Flash_fwd_paramsE --------------------------
	.section	.nv.shared._ZN5flash16flash_fwd_kernelI23Flash_fwd_kernel_traitsILi128ELi128ELi64ELi4ELb0ELb0EN7cutlass6half_tE19Flash_kernel_traitsILi128ELi128ELi64ELi4ES3_EELb0ELb0ELb0ELb0ELb0ELb0ELb0ELb0EEEvNS_16Flash_fwd_paramsE,"aw",@nobits
	.sectionflags	@""
	.align	16
	.zero		1024


//--------------------- .nv.shared._ZN5flash16flash_fwd_kernelI23Flash_fwd_kernel_traitsILi128ELi128ELi64ELi4ELb0ELb0EN7cutlass6half_tE19Flash_kernel_traitsILi128ELi128ELi64ELi4ES3_EELb0ELb0ELb0ELb0ELb0ELb0ELb1ELb0EEEvNS_16Flash_fwd_paramsE --------------------------
	.section	.nv.shared._ZN5flash16flash_fwd_kernelI23Flash_fwd_kernel_traitsILi128ELi128ELi64ELi4ELb0ELb0EN7cutlass6half_tE19Flash_kernel_traitsILi128ELi128ELi64ELi4ES3_EELb0ELb0ELb0ELb0ELb0ELb0ELb1ELb0EEEvNS_16Flash_fwd_paramsE,"aw",@nobits
	.sectionflags	@""
	.align	16
	.zero		1024


//--------------------- .nv.shared._ZN5flash16flash_fwd_kernelI23Flash_fwd_kernel_traitsILi128ELi128ELi64ELi4ELb0ELb0EN7cutlass6half_tE19Flash_kernel_traitsILi128ELi128ELi64ELi4ES3_EELb0ELb0ELb0ELb1ELb0ELb0ELb0ELb0EEEvNS_16Flash_fwd_paramsE --------------------------
	.section	.nv.shared._ZN5flash16flash_fwd_kernelI23Flash_fwd_kernel_traitsILi128ELi128ELi64ELi4ELb0ELb0EN7cutlass6half_tE19Flash_kernel_traitsILi128ELi128ELi64ELi4ES3_EELb0ELb0ELb0ELb1ELb0ELb0ELb0ELb0EEEvNS_16Flash_fwd_paramsE,"aw",@nobits
	.sectionflags	@""
	.align	16
	.zero		1024


//--------------------- .nv.shared._ZN5flash16flash_fwd_kernelI23Flash_fwd_kernel_traitsILi128ELi128ELi64ELi4ELb0ELb0EN7cutlass6half_tE19Flash_kernel_traitsILi128ELi128ELi64ELi4ES3_EELb0ELb0ELb0ELb1ELb0ELb0ELb1ELb0EEEvNS_16Flash_fwd_paramsE --------------------------
	.section	.nv.shared._ZN5flash16flash_fwd_kernelI23Flash_fwd_kernel_traitsILi128ELi128ELi64ELi4ELb0ELb0EN7cutlass6half_tE19Flash_kernel_traitsILi128ELi128ELi64ELi4ES3_EELb0ELb0ELb0ELb1ELb0ELb0ELb1ELb0EEEvNS_16Flash_fwd_paramsE,"aw",@nobits
	.sectionflags	@""
	.align	16
	.zero		1024


//--------------------- .nv.shared._ZN5flash16flash_fwd_kernelI23Flash_fwd_kernel_traitsILi128ELi128ELi64ELi4ELb0ELb0EN7cutlass6half_tE19Flash_kernel_traitsILi128ELi128ELi64ELi4ES3_EELb0ELb0ELb1ELb0ELb0ELb1ELb0ELb0EEEvNS_16Flash_fwd_paramsE --------------------------
	.section	.nv.shared._ZN5flash16flash_fwd_kernelI23Flash_fwd_kernel_traitsILi128ELi128ELi64ELi4ELb0ELb0EN7cutlass6half_tE19Flash_kernel_traitsILi128ELi128ELi64ELi4ES3_EELb0ELb0ELb1ELb0ELb0ELb1ELb0ELb0EEEvNS_16Flash_fwd_paramsE,"aw",@nobits
	.sectionflags	@""
	.align	16
	.zero		1024


//--------------------- .nv.shared._ZN5flash16flash_fwd_kernelI23Flash_fwd_kernel_traitsILi128ELi128ELi64ELi4ELb0ELb0EN7cutlass6half_tE19Flash_kernel_traitsILi128ELi128ELi64ELi4ES3_EELb0ELb0ELb1ELb0ELb0ELb1ELb1ELb0EEEvNS_16Flash_fwd_paramsE --------------------------
	.section	.nv.shared._ZN5flash16flash_fwd_kernelI23Flash_fwd_kernel_traitsILi128ELi128ELi64ELi4ELb0ELb0EN7cutlass6half_tE19Flash_kernel_traitsILi128ELi128ELi64ELi4ES3_EELb0ELb0ELb1ELb0ELb0ELb1ELb1ELb0EEEvNS_16Flash_fwd_paramsE,"aw",@nobits
	.sectionflags	@""
	.align	16
	.zero		1024


//--------------------- .nv.shared._ZN5flash16flash_fwd_kernelI23Flash_fwd_kernel_traitsILi128ELi128ELi64ELi4ELb0ELb0EN7cutlass6half_tE19Flash_kernel_traitsILi128ELi128ELi64ELi4ES3_EELb0ELb0ELb1ELb0ELb0ELb0ELb0ELb0EEEvNS_16Flash_fwd_paramsE --------------------------
	.section	.nv.shared._ZN5flash16flash_fwd_kernelI23Flash_fwd_kernel_traitsILi128ELi128ELi64ELi4ELb0ELb0EN7cutlass6half_tE19Flash_kernel_traitsILi128ELi128ELi64ELi4ES3_EELb0ELb0ELb1ELb0ELb0ELb0ELb0ELb0EEEvNS_16Flash_fwd_paramsE,"aw",@nobits
	.sectionflags	@""
	.align	16
	.zero		1024


//--------------------- .nv.shared._ZN5flash16flash_fwd_kernelI23Flash_fwd_kernel_traitsILi128ELi128ELi64ELi4ELb0ELb0EN7cutlass6half_tE19Flash_kernel_traitsILi128ELi128ELi64ELi4ES3_EELb0ELb0ELb1ELb0ELb0ELb0ELb1ELb0EEEvNS_16Flash_fwd_paramsE --------------------------
	.section	.nv.shared._ZN5flash16flash_fwd_kernelI23Flash_fwd_kernel_traitsILi128ELi128ELi64ELi4ELb0ELb0EN7cutlass6half_tE19Flash_kernel_traitsILi128ELi128ELi64ELi4ES3_EELb0ELb0ELb1ELb0ELb0ELb0ELb1ELb0EEEvNS_16Flash_fwd_paramsE,"aw",@nobits
	.sectionflags	@""
	.align	16
	.zero		1024


//--------------------- .nv.shared._ZN5flash16flash_fwd_kernelI23Flash_fwd_kernel_traitsILi128ELi128ELi64ELi4ELb0ELb0EN7cutlass6half_tE19Flash_kernel_traitsILi128ELi128ELi64ELi4ES3_EELb0ELb0ELb1ELb1ELb0ELb0ELb0ELb0EEEvNS_16Flash_fwd_paramsE --------------------------
	.section	.nv.shared._ZN5flash16flash_fwd_kernelI23Flash_fwd_kernel_traitsILi128ELi128ELi64ELi4ELb0ELb0EN7cutlass6half_tE19Flash_kernel_traitsILi128ELi128ELi64ELi4ES3_EELb0ELb0ELb1ELb1ELb0ELb0ELb0ELb0EEEvNS_16Flash_fwd_paramsE,"aw",@nobits
	.sectionflags	@""
	.align	16
	.zero		1024


//--------------------- .nv.shared._ZN5flash16flash_fwd_kernelI23Flash_fwd_kernel_traitsILi128ELi128ELi64ELi4ELb0ELb0EN7cutlass6half_tE19Flash_kernel_traitsILi128ELi128ELi64ELi4ES3_EELb0ELb0ELb1ELb1ELb0ELb0ELb1ELb0EEEvNS_16Flash_fwd_paramsE --------------------------
	.section	.nv.shared._ZN5flash16flash_fwd_kernelI23Flash_fwd_kernel_traitsILi128ELi128ELi64ELi4ELb0ELb0EN7cutlass6half_tE19Flash_kernel_traitsILi128ELi128ELi64ELi4ES3_EELb0ELb0ELb1ELb1ELb0ELb0ELb1ELb0EEEvNS_16Flash_fwd_paramsE,"aw",@nobits
	.sectionflags	@""
	.align	16
	.zero		1024


//--------------------- .nv.shared._ZN5flash16flash_fwd_kernelI23Flash_fwd_kernel_traitsILi128ELi128ELi32ELi4ELb0ELb0EN7cutlass6half_tE19Flash_kernel_traitsILi128ELi128ELi32ELi4ES3_EELb0ELb0ELb0ELb0ELb0ELb1ELb0ELb0EEEvNS_16Flash_fwd_paramsE --------------------------
	.section	.nv.shared._ZN5flash16flash_fwd_kernelI23Flash_fwd_kernel_traitsILi128ELi128ELi32ELi4ELb0ELb0EN7cutlass6half_tE19Flash_kernel_traitsILi128ELi128ELi32ELi4ES3_EELb0ELb0ELb0ELb0ELb0ELb1ELb0ELb0EEEvNS_16Flash_fwd_paramsE,"aw",@nobits
	.sectionflags	@""
	.align	16
	.zero		1024


//--------------------- .nv.shared._ZN5flash16flash_fwd_kernelI23Flash_fwd_kernel_traitsILi128ELi128ELi32ELi4ELb0ELb0EN7cutlass6half_tE19Flash_kernel_traitsILi128ELi128ELi32ELi4ES3_EELb0ELb0ELb0ELb0ELb1ELb1ELb0ELb0EEEvNS_16Flash_fwd_paramsE --------------------------
	.section	.nv.shared._ZN5flash16flash_fwd_kernelI23Flash_fwd_kernel_traitsILi128ELi128ELi32ELi4ELb0ELb0EN7cutlass6half_tE19Flash_kernel_traitsILi128ELi128ELi32ELi4ES3_EELb0ELb0ELb0ELb0ELb1ELb1ELb0ELb0EEEvNS_16Flash_fwd_paramsE,"aw",@nobits
	.sectionflags	@""
	.align	16
	.zero		1024


//--------------------- .nv.shared._ZN5flash16flash_fwd_kernelI23Flash_fwd_kernel_traitsILi128ELi128ELi32ELi4ELb0ELb0EN7cutlass6half_tE19Flash_kernel_traitsILi128ELi128ELi32ELi4ES3_EELb0ELb0ELb0ELb0ELb0ELb0ELb0ELb0EEEvNS_16Flash_fwd_paramsE --------------------------
	.section	.nv.shared._ZN5flash16flash_fwd_kernelI23Flash_fwd_kernel_traitsILi128ELi128ELi32ELi4ELb0ELb0EN7cutlass6half_tE19Flash_kernel_traitsILi128ELi128ELi32ELi4ES3_EELb0ELb0ELb0ELb0ELb0ELb0ELb0ELb0EEEvNS_16Flash_fwd_paramsE,"aw",@nobits
	.sectionflags	@""
	.align	16
	.zero		1024


//--------------------- .nv.shared._ZN5flash16flash_fwd_kernelI23Flash_fwd_kernel_traitsILi128ELi128ELi32ELi4ELb0ELb0EN7cutlass6half_tE19Flash_kernel_traitsILi128ELi128ELi32ELi4ES3_EELb0ELb0ELb0ELb1ELb0ELb0ELb0ELb0EEEvNS_16Flash_fwd_paramsE --------------------------
	.section	.nv.shared._ZN5flash16flash_fwd_kernelI23Flash_fwd_kernel_traitsILi128ELi128ELi32ELi4ELb0ELb0EN7cutlass6half_tE19Flash_kernel_traitsILi128ELi128ELi32ELi4ES3_EELb0ELb0ELb0ELb1ELb0ELb0ELb0ELb0EEEvNS_16Flash_fwd_paramsE,"aw",@nobits
	.sectionflags	@""
	.align	16
	.zero		1024


//--------------------- .nv.shared._ZN5flash16flash_fwd_kernelI23Flash_fwd_kernel_traitsILi128ELi128ELi32ELi4ELb0ELb0EN7cutlass6half_tE19Flash_kernel_traitsILi128ELi128ELi32ELi4ES3_EELb0ELb0ELb1ELb0ELb0ELb1ELb0ELb0EEEvNS_16Flash_fwd_paramsE --------------------------
	.section	.nv.shared._ZN5flash16flash_fwd_kernelI23Flash_fwd_kernel_traitsILi128ELi128ELi32ELi4ELb0ELb0EN7cutlass6half_tE19Flash_kernel_traitsILi128ELi128ELi32ELi4ES3_EELb0ELb0ELb1ELb0ELb0ELb1ELb0ELb0EEEvNS_16Flash_fwd_paramsE,"aw",@nobits
	.sectionflags	@""
	.align	16
	.zero		1024


//--------------------- .nv.shared._ZN5flash16flash_fwd_kernelI23Flash_fwd_kernel_traitsILi128ELi128ELi32ELi4ELb0ELb0EN7cutlass6half_tE19Flash_kernel_traitsILi128ELi128ELi32ELi4ES3_EELb0ELb0ELb1ELb0ELb0ELb0ELb0ELb0EEEvNS_16Flash_fwd_paramsE --------------------------
	.section	.nv.shared._ZN5flash16flash_fwd_kernelI23Flash_fwd_kernel_traitsILi128ELi128ELi32ELi4ELb0ELb0EN7cutlass6half_tE19Flash_kernel_traitsILi128ELi128ELi32ELi4ES3_EELb0ELb0ELb1ELb0ELb0ELb0ELb0ELb0EEEvNS_16Flash_fwd_paramsE,"aw",@nobits
	.sectionflags	@""
	.align	16
	.zero		1024


//--------------------- .nv.shared._ZN5flash16flash_fwd_kernelI23Flash_fwd_kernel_traitsILi128ELi128ELi32ELi4ELb0ELb0EN7cutlass6half_tE19Flash_kernel_traitsILi128ELi128ELi32ELi4ES3_EELb0ELb0ELb1ELb1ELb0ELb0ELb0ELb0EEEvNS_16Flash_fwd_paramsE --------------------------
	.section	.nv.shared._ZN5flash16flash_fwd_kernelI23Flash_fwd_kernel_traitsILi128ELi128ELi32ELi4ELb0ELb0EN7cutlass6half_tE19Flash_kernel_traitsILi128ELi128ELi32ELi4ES3_EELb0ELb0ELb1ELb1ELb0ELb0ELb0ELb0EEEvNS_16Flash_fwd_paramsE,"aw",@nobits
	.sectionflags	@""
	.align	16
	.zero		1024


//--------------------- .nv.shared._ZN5flash16flash_fwd_kernelI23Flash_fwd_kernel_traitsILi128ELi128ELi32ELi4ELb0ELb0EN7cutlass6half_tE19Flash_kernel_traitsILi128ELi128ELi32ELi4ES3_EELb1ELb0ELb0ELb0ELb0ELb1ELb0ELb0EEEvNS_16Flash_fwd_paramsE --------------------------
	.section	.nv.shared._ZN5flash16flash_fwd_kernelI23Flash_fwd_kernel_traitsILi128ELi128ELi32ELi4ELb0ELb0EN7cutlass6half_tE19Flash_kernel_traitsILi128ELi128ELi32ELi4ES3_EELb1ELb0ELb0ELb0ELb0ELb1ELb0ELb0EEEvNS_16Flash_fwd_paramsE,"aw",@nobits
	.sectionflags	@""
	.align	16
	.zero		1024


//--------------------- .nv.shared._ZN5flash16flash_fwd_kernelI23Flash_fwd_kernel_traitsILi128ELi128ELi32ELi4ELb0ELb0EN7cutlass6half_tE19Flash_kernel_traitsILi128ELi128ELi32ELi4ES3_EELb0ELb0ELb0ELb0ELb0ELb1ELb1ELb0EEEvNS_16Flash_fwd_paramsE --------------------------
	.section	.nv.shared._ZN5flash16flash_fwd_kernelI23Flash_fwd_kernel_traitsILi128ELi128ELi32ELi4ELb0ELb0EN7cutlass6half_tE19Flash_kernel_traitsILi128ELi128ELi32ELi4ES3_EELb0ELb0ELb0ELb0ELb0ELb1ELb1ELb0EEEvNS_16Flash_fwd_paramsE,"aw",@nobits
	.sectionflags	@""
	.align	16
	.zero		1024


//--------------------- .nv.shared._ZN5flash16flash_fwd_kernelI23Flash_fwd_kernel_traitsILi128ELi128ELi32ELi4ELb0ELb0EN7cutlass6half_tE19Flash_kernel_traitsILi128ELi128ELi32ELi4ES3_EELb1ELb0ELb0ELb0ELb0ELb0ELb0ELb0EEEvNS_16Flash_fwd_paramsE --------------------------
	.section	.nv.shared._ZN5flash16flash_fwd_kernelI23Flash_fwd_kernel_traitsILi128ELi128ELi32ELi4ELb0ELb0EN7cutlass6half_tE19Flash_kernel_traitsILi128ELi128ELi32ELi4ES3_EELb1ELb0ELb0ELb0ELb0ELb0ELb0ELb0EEEvNS_16Flash_fwd_paramsE,"aw",@nobits
	.sectionflags	@""
	.align	16
	.zero		1024


//--------------------- .nv.shared._ZN5flash16flash_fwd_kernelI23Flash_fwd_kernel_traitsILi128ELi128ELi32ELi4ELb0ELb0EN7cutlass6half_tE19Flash_kernel_traitsILi128ELi128ELi32ELi4ES3_EELb1ELb0ELb1ELb0ELb0ELb0ELb0ELb0EEEvNS_16Flash_fwd_paramsE --------------------------
	.section	.nv.shared._ZN5flash16flash_fwd_kernelI23Flash_fwd_kernel_traitsILi128ELi128ELi32ELi4ELb0ELb0EN7cutlass6half_tE19Flash_kernel_traitsILi128ELi128ELi32ELi4ES3_EELb1ELb0ELb1ELb0ELb0ELb0ELb0ELb0EEEvNS_16Flash_fwd_paramsE,"aw",@nobits
	.sectionflags	@""
	.align	16
	.zero		1024


//--------------------- .nv.shared._ZN5flash16flash_fwd_kernelI23Flash_fwd_kernel_traitsILi128ELi128ELi32ELi4ELb0ELb0EN7cutlass6half_tE19Flash_kernel_traitsILi128ELi128ELi32ELi4ES3_EELb1ELb0ELb0ELb0ELb1ELb1ELb0ELb0EEEvNS_16Flash_fwd_paramsE --------------------------
	.section	.nv.shared._ZN5flash16flash_fwd_kernelI23Flash_fwd_kernel_traitsILi128ELi128ELi32ELi4ELb0ELb0EN7cutlass6half_tE19Flash_kernel_traitsILi128ELi128ELi32ELi4ES3_EELb1ELb0ELb0ELb0ELb1ELb1ELb0ELb0EEEvNS_16Flash_fwd_paramsE,"aw",@nobits
	.sectionflags	@""
	.align	16
	.zero		1024


//--------------------- .nv.shared._ZN5flash16flash_fwd_kernelI23Flash_fwd_kernel_traitsILi128ELi128ELi32ELi4ELb0ELb0EN7cutlass6half_tE19Flash_kernel_traitsILi128ELi128ELi32ELi4ES3_EELb0ELb0ELb0ELb0ELb1ELb1ELb1ELb0EEEvNS_16Flash_fwd_paramsE --------------------------
	.section	.nv.shared._ZN5flash16flash_fwd_kernelI23Flash_fwd_kernel_traitsILi128ELi128ELi32ELi4ELb0ELb0EN7cutlass6half_tE19Flash_kernel_traitsILi128ELi128ELi32ELi4ES3_EELb0ELb0ELb0ELb0ELb1ELb1ELb1ELb0EEEvNS_16Flash_fwd_paramsE,"aw",@nobits
	.sectionflags	@""
	.align	16
	.zero		1024


//--------------------- .nv.shared._ZN5flash16flash_fwd_kernelI23Flash_fwd_kernel_traitsILi128ELi128ELi32ELi4ELb0ELb0EN7cutlass6half_tE19Flash_kernel_traitsILi128ELi128ELi32ELi4ES3_EELb1ELb0ELb0ELb1ELb0ELb0ELb0ELb0EEEvNS_16Flash_fwd_paramsE --------------------------
	.section	.nv.shared._ZN5flash16flash_fwd_kernelI23Flash_fwd_kernel_traitsILi128ELi128ELi32ELi4ELb0ELb0EN7cutlass6half_tE19Flash_kernel_traitsILi128ELi128ELi32ELi4ES3_EELb1ELb0ELb0ELb1ELb0ELb0ELb0ELb0EEEvNS_16Flash_fwd_paramsE,"aw",@nobits
	.sectionflags	@""
	.align	16
	.zero		1024


//--------------------- .nv.shared._ZN5flash16flash_fwd_kernelI23Flash_fwd_kernel_traitsILi128ELi128ELi32ELi4ELb0ELb0EN7cutlass6half_tE19Flash_kernel_traitsILi128ELi128ELi32ELi4ES3_EELb1ELb0ELb0ELb0ELb0ELb0ELb0ELb1EEEvNS_16Flash_fwd_paramsE --------------------------
	.section	.nv.shared._ZN5flash16flash_fwd_kernelI23Flash_fwd_kernel_traitsILi128ELi128ELi32ELi4ELb0ELb0EN7cutlass6half_tE19Flash_kernel_traitsILi128ELi128ELi32ELi4ES3_EELb1ELb0ELb0ELb0ELb0ELb0ELb0ELb1EEEvNS_16Flash_fwd_paramsE,"aw",@nobits
	.sectionflags	@""
	.align	16
	.zero		1024


//--------------------- .nv.shared._ZN5flash16flash_fwd_kernelI23Flash_fwd_kernel_traitsILi128ELi128ELi32ELi4ELb0ELb0EN7cutlass6half_tE19Flash_kernel_traitsILi128ELi128ELi32ELi4ES3_EELb0ELb0ELb0ELb0ELb0ELb0ELb1ELb0EEEvNS_16Flash_fwd_paramsE --------------------------
	.section	.nv.shared._ZN5flash16flash_fwd_kernelI23Flash_fwd_kernel_traitsILi128ELi128ELi32ELi4ELb0ELb0EN7cutlass6half_tE19Flash_kernel_traitsILi128ELi128ELi32ELi4ES3_EELb0ELb0ELb0ELb0ELb0ELb0ELb1ELb0EEEvNS_16Flash_fwd_paramsE,"aw",@nobits
	.sectionflags	@""
	.align	16
	.zero		1024


//--------------------- .nv.shared._ZN5flash16flash_fwd_kernelI23Flash_fwd_kernel_traitsILi128ELi128ELi32ELi4ELb0ELb0EN7cutlass6half_tE19Flash_kernel_traitsILi128ELi128ELi32ELi4ES3_EELb1ELb0ELb0ELb1ELb0ELb0ELb0ELb1EEEvNS_16Flash_fwd_paramsE --------------------------
	.section	.nv.shared._ZN5flash16flash_fwd_kernelI23Flash_fwd_kernel_traitsILi128ELi128ELi32ELi4ELb0ELb0EN7cutlass6half_tE19Flash_kernel_traitsILi128ELi128ELi32ELi4ES3_EELb1ELb0ELb0ELb1ELb0ELb0ELb0ELb1EEEvNS_16Flash_fwd_paramsE,"aw",@nobits
	.sectionflags	@""
	.align	16
	.zero		1024


//--------------------- .nv.shared._ZN5flash16flash_fwd_kernelI23Flash_fwd_kernel_traitsILi128ELi128ELi32ELi4ELb0ELb0EN7cutlass6half_tE19Flash_kernel_traitsILi128ELi128ELi32ELi4ES3_EELb0ELb0ELb0ELb1ELb0ELb0ELb1ELb0EEEvNS_16Flash_fwd_paramsE --------------------------
	.section	.nv.shared._ZN5flash16flash_fwd_kernelI23Flash_fwd_kernel_traitsILi128ELi128ELi32ELi4ELb0ELb0EN7cutlass6half_tE19Flash_kernel_traitsILi128ELi128ELi32ELi4ES3_EELb0ELb0ELb0ELb1ELb0ELb0ELb1ELb0EEEvNS_16Flash_fwd_paramsE,"aw",@nobits
	.sectionflags	@""
	.align	16
	.zero		1024


//--------------------- .nv.shared._ZN5flash16flash_fwd_kernelI23Flash_fwd_kernel_traitsILi128ELi128ELi32ELi4ELb0ELb0EN7cutlass6half_tE19Flash_kernel_traitsILi128ELi128ELi32ELi4ES3_EELb1ELb0ELb1ELb0ELb0ELb1ELb0ELb0EEEvNS_16Flash_fwd_paramsE --------------------------
	.section	.nv.shared._ZN5flash16flash_fwd_kernelI23Flash_fwd_kernel_traitsILi128ELi128ELi32ELi4ELb0ELb0EN7cutlass6half_tE19Flash_kernel_traitsILi128ELi128ELi32ELi4ES3_EELb1ELb0ELb1ELb0ELb0ELb1ELb0ELb0EEEvNS_16Flash_fwd_paramsE,"aw",@nobits
	.sectionflags	@""
	.align	16
	.zero		1024


//--------------------- .nv.shared._ZN5flash16flash_fwd_kernelI23Flash_fwd_kernel_traitsILi128ELi128ELi32ELi4ELb0ELb0EN7cutlass6half_tE19Flash_kernel_traitsILi128ELi128ELi32ELi4ES3_EELb0ELb0ELb1ELb0ELb0ELb1ELb1ELb0EEEvNS_16Flash_fwd_paramsE --------------------------
	.section	.nv.shared._ZN5flash16flash_fwd_kernelI23Flash_fwd_kernel_traitsILi128ELi128ELi32ELi4ELb0ELb0EN7cutlass6half_tE19Flash_kernel_traitsILi128ELi128ELi32ELi4ES3_EELb0ELb0ELb1ELb0ELb0ELb1ELb1ELb0EEEvNS_16Flash_fwd_paramsE,"aw",@nobits
	.sectionflags	@""
	.align	16
	.zero		1024


//--------------------- .nv.shared._ZN5flash16flash_fwd_kernelI23Flash_fwd_kernel_traitsILi128ELi128ELi32ELi4ELb0ELb0EN7cutlass6half_tE19Flash_kernel_traitsILi128ELi128ELi32ELi4ES3_EELb1ELb0ELb1ELb1ELb0ELb0ELb0ELb0EEEvNS_16Flash_fwd_paramsE --------------------------
	.section	.nv.shared._ZN5flash16flash_fwd_kernelI23Flash_fwd_kernel_traitsILi128ELi128ELi32ELi4ELb0ELb0EN7cutlass6half_tE19Flash_kernel_traitsILi128ELi128ELi32ELi4ES3_EELb1ELb0ELb1ELb1ELb0ELb0ELb0ELb0EEEvNS_16Flash_fwd_paramsE,"aw",@nobits
	.sectionflags	@""
	.align	16
	.zero		1024


//--------------------- .nv.shared._ZN5flash16flash_fwd_kernelI23Flash_fwd_kernel_traitsILi128ELi128ELi32ELi4ELb0ELb0EN7cutlass6half_tE19Flash_kernel_traitsILi128ELi128ELi32ELi4ES3_EELb1ELb0ELb1ELb0ELb0ELb0ELb0ELb1EEEvNS_16Flash_fwd_paramsE --------------------------
	.section	.nv.shared._ZN5flash16flash_fwd_kernelI23Flash_fwd_kernel_traitsILi128ELi128ELi32ELi4ELb0ELb0EN7cutlass6half_tE19Flash_kernel_traitsILi128ELi128ELi32ELi4ES3_EELb1ELb0ELb1ELb0ELb0ELb0ELb0ELb1EEEvNS_16Flash_fwd_paramsE,"aw",@nobits
	.sectionflags	@""
	.align	16
	.zero		1024


//--------------------- .nv.shared._ZN5flash16flash_fwd_kernelI23Flash_fwd_kernel_traitsILi128ELi128ELi32ELi4ELb0ELb0EN7cutlass6half_tE19Flash_kernel_traitsILi128ELi128ELi32ELi4ES3_EELb0ELb0ELb1ELb0ELb0ELb0ELb1ELb0EEEvNS_16Flash_fwd_paramsE --------------------------
	.section	.nv.shared._ZN5flash16flash_fwd_kernelI23Flash_fwd_kernel_traitsILi128ELi128ELi32ELi4ELb0ELb0EN7cutlass6half_tE19Flash_kernel_traitsILi128ELi128ELi32ELi4ES3_EELb0ELb0ELb1ELb0ELb0ELb0ELb1ELb0EEEvNS_16Flash_fwd_paramsE,"aw",@nobits
	.sectionflags	@""
	.align	16
	.zero		1024


//--------------------- .nv.shared._ZN5flash16flash_fwd_kernelI23Flash_fwd_kernel_traitsILi128ELi128ELi32ELi4ELb0ELb0EN7cutlass6half_tE19Flash_kernel_traitsILi128ELi128ELi32ELi4ES3_EELb1ELb0ELb1ELb1ELb0ELb0ELb0ELb1EEEvNS_16Flash_fwd_paramsE --------------------------
	.section	.nv.shared._ZN5flash16flash_fwd_kernelI23Flash_fwd_kernel_traitsILi128ELi128ELi32ELi4ELb0ELb0EN7cutlass6half_tE19Flash_kernel_traitsILi128ELi128ELi32ELi4ES3_EELb1ELb0ELb1ELb1ELb0ELb0ELb0ELb1EEEvNS_16Flash_fwd_paramsE,"aw",@nobits
	.sectionflags	@""
	.align	16
	.zero		1024


//--------------------- .nv.shared._ZN5flash16flash_fwd_kernelI23Flash_fwd_kernel_traitsILi128ELi128ELi32ELi4ELb0ELb0EN7cutlass6half_tE19Flash_kernel_traitsILi128ELi128ELi32ELi4ES3_EELb0ELb0ELb1ELb1ELb0ELb0ELb1ELb0EEEvNS_16Flash_fwd_paramsE --------------------------
	.section	.nv.shared._ZN5flash16flash_fwd_kernelI23Flash_fwd_kernel_traitsILi128ELi128ELi32ELi4ELb0ELb0EN7cutlass6half_tE19Flash_kernel_traitsILi128ELi128ELi32ELi4ES3_EELb0ELb0ELb1ELb1ELb0ELb0ELb1ELb0EEEvNS_16Flash_fwd_paramsE,"aw",@nobits
	.sectionflags	@""
	.align	16
	.zero		1024


//--------------------- .nv.constant0._ZN5flash16flash_fwd_kernelI23Flash_fwd_kernel_traitsILi128ELi128ELi64ELi4ELb0ELb0EN7cutlass6half_tE19Flash_kernel_traitsILi128ELi128ELi64ELi4ES3_EELb0ELb0ELb0ELb0ELb0ELb1ELb0ELb0EEEvNS_16Flash_fwd_paramsE --------------------------
	.section	.nv.constant0._ZN5flash16flash_fwd_kernelI23Flash_fwd_kernel_traitsILi128ELi128ELi64ELi4ELb0ELb0EN7cutlass6half_tE19Flash_kernel_traitsILi128ELi128ELi64ELi4ES3_EELb0ELb0ELb0ELb0ELb0ELb1ELb0ELb0EEEvNS_16Flash_fwd_paramsE,"a",@progbits
	.sectionflags	@""
	.align	4
.nv.constant0._ZN5flash16flash_fwd_kernelI23Flash_fwd_kernel_traitsILi128ELi128ELi64ELi4ELb0ELb0EN7cutlass6half_tE19Flash_kernel_traitsILi128ELi128ELi64ELi4ES3_EELb0ELb0ELb0ELb0ELb0ELb1ELb0ELb0EEEvNS_16Flash_fwd_paramsE:
	.zero		992


//--------------------- .nv.constant0._ZN5flash16flash_fwd_kernelI23Flash_fwd_kernel_traitsILi128ELi128ELi64ELi4ELb0ELb0EN7cutlass6half_tE19Flash_kernel_traitsILi128ELi128ELi64ELi4ES3_EELb0ELb0ELb0ELb0ELb0ELb1ELb1ELb0EEEvNS_16Flash_fwd_paramsE --------------------------
	.section	.nv.constant0._ZN5flash16flash_fwd_kernelI23Flash_fwd_kernel_traitsILi128ELi128ELi64ELi4ELb0ELb0EN7cutlass6half_tE19Flash_kernel_traitsILi128ELi128ELi64ELi4ES3_EELb0ELb0ELb0ELb0ELb0ELb1ELb1ELb0EEEvNS_16Flash_fwd_paramsE,"a",@progbits
	.sectionflags	@""
	.align	4
.nv.constant0._ZN5flash16flash_fwd_kernelI23Flash_fwd_kernel_traitsILi128ELi128ELi64ELi4ELb0ELb0EN7cutlass6half_tE19Flash_kernel_traitsILi128ELi128ELi64ELi4ES3_EELb0ELb0ELb0ELb0ELb0ELb1ELb1ELb0EEEvNS_16Flash_fwd_paramsE:
	.zero		992


//--------------------- .nv.constant0._ZN5flash16flash_fwd_kernelI23Flash_fwd_kernel_traitsILi128ELi128ELi64ELi4ELb0ELb0EN7cutlass6half_tE19Flash_kernel_traitsILi128ELi128ELi64ELi4ES3_EELb0ELb0ELb0ELb0ELb1ELb1ELb0ELb0EEEvNS_16Flash_fwd_paramsE --------------------------
	.section	.nv.constant0._ZN5flash16flash_fwd_kernelI23Flash_fwd_kernel_traitsILi128ELi128ELi64ELi4ELb0ELb0EN7cutlass6half_tE19Flash_kernel_traitsILi128ELi128ELi64ELi4ES3_EELb0ELb0ELb0ELb0ELb1ELb1ELb0ELb0EEEvNS_16Flash_fwd_paramsE,"a",@progbits
	.sectionflags	@""
	.align	4
.nv.constant0._ZN5flash16flash_fwd_kernelI23Flash_fwd_kernel_traitsILi128ELi128ELi64ELi4ELb0ELb0EN7cutlass6half_tE19Flash_kernel_traitsILi128ELi128ELi64ELi4ES3_EELb0ELb0ELb0ELb0ELb1ELb1ELb0ELb0EEEvNS_16Flash_fwd_paramsE:
	.zero		992


//--------------------- .nv.constant0._ZN5flash16flash_fwd_kernelI23Flash_fwd_kernel_traitsILi128ELi128ELi64ELi4ELb0ELb0EN7cutlass6half_tE19Flash_kernel_traitsILi128ELi128ELi64ELi4ES3_EELb0ELb0ELb0ELb0ELb1ELb1ELb1ELb0EEEvNS_16Flash_fwd_paramsE --------------------------
	.section	.nv.constant0._ZN5flash16flash_fwd_kernelI23Flash_fwd_kernel_traitsILi128ELi128ELi64ELi4ELb0ELb0EN7cutlass6half_tE19Flash_kernel_traitsILi128ELi128ELi64ELi4ES3_EELb0ELb0ELb0ELb0ELb1ELb1ELb1ELb0EEEvNS_16Flash_fwd_paramsE,"a",@progbits
	.sectionflags	@""
	.align	4
.nv.constant0._ZN5flash16flash_fwd_kernelI23Flash_fwd_kernel_traitsILi128ELi128ELi64ELi4ELb0ELb0EN7cutlass6half_tE19Flash_kernel_traitsILi128ELi128ELi64ELi4ES3_EELb0ELb0ELb0ELb0ELb1ELb1ELb1ELb0EEEvNS_16Flash_fwd_paramsE:
	.zero		992


//--------------------- .nv.constant0._ZN5flash16flash_fwd_kernelI23Flash_fwd_kernel_traitsILi128ELi128ELi64ELi4ELb0ELb0EN7cutlass6half_tE19Flash_kernel_traitsILi128ELi128ELi64ELi4ES3_EELb0ELb0ELb0ELb0ELb0ELb0ELb0ELb0EEEvNS_16Flash_fwd_paramsE --------------------------
	.section	.nv.constant0._ZN5flash16flash_fwd_kernelI23Flash_fwd_kernel_traitsILi128ELi128ELi64ELi4ELb0ELb0EN7cutlass6half_tE19Flash_kernel_traitsILi128ELi128ELi64ELi4ES3_EELb0ELb0ELb0ELb0ELb0ELb0ELb0ELb0EEEvNS_16Flash_fwd_paramsE,"a",@progbits
	.sectionflags	@""
	.align	4
.nv.constant0._ZN5flash16flash_fwd_kernelI23Flash_fwd_kernel_traitsILi128ELi128ELi64ELi4ELb0ELb0EN7cutlass6half_tE19Flash_kernel_traitsILi128ELi128ELi64ELi4ES3_EELb0ELb0ELb0ELb0ELb0ELb0ELb0ELb0EEEvNS_16Flash_fwd_paramsE:
	.zero		992


//--------------------- .nv.constant0._ZN5flash16flash_fwd_kernelI23Flash_fwd_kernel_traitsILi128ELi128ELi64ELi4ELb0ELb0EN7cutlass6half_tE19Flash_kernel_traitsILi128ELi128ELi64ELi4ES3_EELb0ELb0ELb0ELb0ELb0ELb0ELb1ELb0EEEvNS_16Flash_fwd_paramsE --------------------------
	.section	.nv.constant0._ZN5flash16flash_fwd_kernelI23Flash_fwd_kernel_traitsILi128ELi128ELi64ELi4ELb0ELb0EN7cutlass6half_tE19Flash_kernel_traitsILi128ELi128ELi64ELi4ES3_EELb0ELb0ELb0ELb0ELb0ELb0ELb1ELb0EEEvNS_16Flash_fwd_paramsE,"a",@progbits
	.sectionflags	@""
	.align	4
.nv.constant0._ZN5flash16flash_fwd_kernelI23Flash_fwd_kernel_traitsILi128ELi128ELi64ELi4ELb0ELb0EN7cutlass6half_tE19Flash_kernel_traitsILi128ELi128ELi64ELi4ES3_EELb0ELb0ELb0ELb0ELb0ELb0ELb1ELb0EEEvNS_16Flash_fwd_paramsE:
	.zero		992


//--------------------- .nv.constant0._ZN5flash16flash_fwd_kernelI23Flash_fwd_kernel_traitsILi128ELi128ELi64ELi4ELb0ELb0EN7cutlass6half_tE19Flash_kernel_traitsILi128ELi128ELi64ELi4ES3_EELb0ELb0ELb0ELb1ELb0ELb0ELb0ELb0EEEvNS_16Flash_fwd_paramsE --------------------------
	.section	.nv.constant0._ZN5flash16flash_fwd_kernelI23Flash_fwd_kernel_traitsILi128ELi128ELi64ELi4ELb0ELb0EN7cutlass6half_tE19Flash_kernel_traitsILi128ELi128ELi64ELi4ES3_EELb0ELb0ELb0ELb1ELb0ELb0ELb0ELb0EEEvNS_16Flash_fwd_paramsE,"a",@progbits
	.sectionflags	@""
	.align	4
.nv.constant0._ZN5flash16flash_fwd_kernelI23Flash_fwd_kernel_traitsILi128ELi128ELi64ELi4ELb0ELb0EN7cutlass6half_tE19Flash_kernel_traitsILi128ELi128ELi64ELi4ES3_EELb0ELb0ELb0ELb1ELb0ELb0ELb0ELb0EEEvNS_16Flash_fwd_paramsE:
	.zero		992


//--------------------- .nv.constant0._ZN5flash16flash_fwd_kernelI23Flash_fwd_kernel_traitsILi128ELi128ELi64ELi4ELb0ELb0EN7cutlass6half_tE19Flash_kernel_traitsILi128ELi128ELi64ELi4ES3_EELb0ELb0ELb0ELb1ELb0ELb0ELb1ELb0EEEvNS_16Flash_fwd_paramsE --------------------------
	.section	.nv.constant0._ZN5flash16flash_fwd_kernelI23Flash_fwd_kernel_traitsILi128ELi128ELi64ELi4ELb0ELb0EN7cutlass6half_tE19Flash_kernel_traitsILi128ELi128ELi64ELi4ES3_EELb0ELb0ELb0ELb1ELb0ELb0ELb1ELb0EEEvNS_16Flash_fwd_paramsE,"a",@progbits
	.sectionflags	@""
	.align	4
.nv.constant0._ZN5flash16flash_fwd_kernelI23Flash_fwd_kernel_traitsILi128ELi128ELi64ELi4ELb0ELb0EN7cutlass6half_tE19Flash_kernel_traitsILi128ELi128ELi64ELi4ES3_EELb0ELb0ELb0ELb1ELb0ELb0ELb1ELb0EEEvNS_16Flash_fwd_paramsE:
	.zero		992


//--------------------- .nv.constant0._ZN5flash16flash_fwd_kernelI23Flash_fwd_kernel_traitsILi128ELi128ELi64ELi4ELb0ELb0EN7cutlass6half_tE19Flash_kernel_traitsILi128ELi128ELi64ELi4ES3_EELb0ELb0ELb1ELb0ELb0ELb1ELb0ELb0EEEvNS_16Flash_fwd_paramsE --------------------------
	.section	.nv.constant0._ZN5flash16flash_fwd_kernelI23Flash_fwd_kernel_traitsILi128ELi128ELi64ELi4ELb0ELb0EN7cutlass6half_tE19Flash_kernel_traitsILi128ELi128ELi64ELi4ES3_EELb0ELb0ELb1ELb0ELb0ELb1ELb0ELb0EEEvNS_16Flash_fwd_paramsE,"a",@progbits
	.sectionflags	@""
	.align	4
.nv.constant0._ZN5flash16flash_fwd_kernelI23Flash_fwd_kernel_traitsILi128ELi128ELi64ELi4ELb0ELb0EN7cutlass6half_tE19Flash_kernel_traitsILi128ELi128ELi64ELi4ES3_EELb0ELb0ELb1ELb0ELb0ELb1ELb0ELb0EEEvNS_16Flash_fwd_paramsE:
	.zero		992


//--------------------- .nv.constant0._ZN5flash16flash_fwd_kernelI23Flash_fwd_kernel_traitsILi128ELi128ELi64ELi4ELb0ELb0EN7cutlass6half_tE19Flash_kernel_traitsILi128ELi128ELi64ELi4ES3_EELb0ELb0ELb1ELb0ELb0ELb1ELb1ELb0EEEvNS_16Flash_fwd_paramsE --------------------------
	.section	.nv.constant0._ZN5flash16flash_fwd_kernelI23Flash_fwd_kernel_traitsILi128ELi128ELi64ELi4ELb0ELb0EN7cutlass6half_tE19Flash_kernel_traitsILi128ELi128ELi64ELi4ES3_EELb0ELb0ELb1ELb0ELb0ELb1ELb1ELb0EEEvNS_16Flash_fwd_paramsE,"a",@progbits
	.sectionflags	@""
	.align	4
.nv.constant0._ZN5flash16flash_fwd_kernelI23Flash_fwd_kernel_traitsILi128ELi128ELi64ELi4ELb0ELb0EN7cutlass6half_tE19Flash_kernel_traitsILi128ELi128ELi64ELi4ES3_EELb0ELb0ELb1ELb0ELb0ELb1ELb1ELb0EEEvNS_16Flash_fwd_paramsE:
	.zero		992


//--------------------- .nv.constant0._ZN5flash16flash_fwd_kernelI23Flash_fwd_kernel_traitsILi128ELi128ELi64ELi4ELb0ELb0EN7cutlass6half_tE19Flash_kernel_traitsILi128ELi128ELi64ELi4ES3_EELb0ELb0ELb1ELb0ELb0ELb0ELb0ELb0EEEvNS_16Flash_fwd_paramsE --------------------------
	.section	.nv.constant0._ZN5flash16flash_fwd_kernelI23Flash_fwd_kernel_traitsILi128ELi128ELi64ELi4ELb0ELb0EN7cutlass6half_tE19Flash_kernel_traitsILi128ELi128ELi64ELi4ES3_EELb0ELb0ELb1ELb0ELb0ELb0ELb0ELb0EEEvNS_16Flash_fwd_paramsE,"a",@progbits
	.sectionflags	@""
	.align	4
.nv.constant0._ZN5flash16flash_fwd_kernelI23Flash_fwd_kernel_traitsILi128ELi128ELi64ELi4ELb0ELb0EN7cutlass6half_tE19Flash_kernel_traitsILi128ELi128ELi64ELi4ES3_EELb0ELb0ELb1ELb0ELb0ELb0ELb0ELb0EEEvNS_16Flash_fwd_paramsE:
	.zero		992


//--------------------- .nv.constant0._ZN5flash16flash_fwd_kernelI23Flash_fwd_kernel_traitsILi128ELi128ELi64ELi4ELb0ELb0EN7cutlass6half_tE19Flash_kernel_traitsILi128ELi128ELi64ELi4ES3_EELb0ELb0ELb1ELb0ELb0ELb0ELb1ELb0EEEvNS_16Flash_fwd_paramsE --------------------------
	.section	.nv.constant0._ZN5flash16flash_fwd_kernelI23Flash_fwd_kernel_traitsILi128ELi128ELi64ELi4ELb0ELb0EN7cutlass6half_tE19Flash_kernel_traitsILi128ELi128ELi64ELi4ES3_EELb0ELb0ELb1ELb0ELb0ELb0ELb1ELb0EEEvNS_16Flash_fwd_paramsE,"a",@progbits
	.sectionflags	@""
	.align	4
.nv.constant0._ZN5flash16flash_fwd_kernelI23Flash_fwd_kernel_traitsILi128ELi128ELi64ELi4ELb0ELb0EN7cutlass6half_tE19Flash_kernel_traitsILi128ELi128ELi64ELi4ES3_EELb0ELb0ELb1ELb0ELb0ELb0ELb1ELb0EEEvNS_16Flash_fwd_paramsE:
	.zero		992


//--------------------- .nv.constant0._ZN5flash16flash_fwd_kernelI23Flash_fwd_kernel_traitsILi128ELi128ELi64ELi4ELb0ELb0EN7cutlass6half_tE19Flash_kernel_traitsILi128ELi128ELi64ELi4ES3_EELb0ELb0ELb1ELb1ELb0ELb0ELb0ELb0EEEvNS_16Flash_fwd_paramsE --------------------------
	.section	.nv.constant0._ZN5flash16flash_fwd_kernelI23Flash_fwd_kernel_traitsILi128ELi128ELi64ELi4ELb0ELb0EN7cutlass6half_tE19Flash_kernel_traitsILi128ELi128ELi64ELi4ES3_EELb0ELb0ELb1ELb1ELb0ELb0ELb0ELb0EEEvNS_16Flash_fwd_paramsE,"a",@progbits
	.sectionflags	@""
	.align	4
.nv.constant0._ZN5flash16flash_fwd_kernelI23Flash_fwd_kernel_traitsILi128ELi128ELi64ELi4ELb0ELb0EN7cutlass6half_tE19Flash_kernel_traitsILi128ELi128ELi64ELi4ES3_EELb0ELb0ELb1ELb1ELb0ELb0ELb0ELb0EEEvNS_16Flash_fwd_paramsE:
	.zero		992


//--------------------- .nv.constant0._ZN5flash16flash_fwd_kernelI23Flash_fwd_kernel_traitsILi128ELi128ELi64ELi4ELb0ELb0EN7cutlass6half_tE19Flash_kernel_traitsILi128ELi128ELi64ELi4ES3_EELb0ELb0ELb1ELb1ELb0ELb0ELb1ELb0EEEvNS_16Flash_fwd_paramsE --------------------------
	.section	.nv.constant0._ZN5flash16flash_fwd_kernelI23Flash_fwd_kernel_traitsILi128ELi128ELi64ELi4ELb0ELb0EN7cutlass6half_tE19Flash_kernel_traitsILi128ELi128ELi64ELi4ES3_EELb0ELb0ELb1ELb1ELb0ELb0ELb1ELb0EEEvNS_16Flash_fwd_paramsE,"a",@progbits
	.sectionflags	@""
	.align	4
.nv.constant0._ZN5flash16flash_fwd_kernelI23Flash_fwd_kernel_traitsILi128ELi128ELi64ELi4ELb0ELb0EN7cutlass6half_tE19Flash_kernel_traitsILi128ELi128ELi64ELi4ES3_EELb0ELb0ELb1ELb1ELb0ELb0ELb1ELb0EEEvNS_16Flash_fwd_paramsE:
	.zero		992


//--------------------- .nv.constant0._ZN5flash16flash_fwd_kernelI23Flash_fwd_kernel_traitsILi128ELi128ELi32ELi4ELb0ELb0EN7cutlass6half_tE19Flash_kernel_traitsILi128ELi128ELi32ELi4ES3_EELb0ELb0ELb0ELb0ELb0ELb1ELb0ELb0EEEvNS_16Flash_fwd_paramsE --------------------------
	.section	.nv.constant0._ZN5flash16flash_fwd_kernelI23Flash_fwd_kernel_traitsILi128ELi128ELi32ELi4ELb0ELb0EN7cutlass6half_tE19Flash_kernel_traitsILi128ELi128ELi32ELi4ES3_EELb0ELb0ELb0ELb0ELb0ELb1ELb0ELb0EEEvNS_16Flash_fwd_paramsE,"a",@progbits
	.sectionflags	@""
	.align	4
.nv.constant0._ZN5flash16flash_fwd_kernelI23Flash_fwd_kernel_traitsILi128ELi128ELi32ELi4ELb0ELb0EN7cutlass6half_tE19Flash_kernel_traitsILi128ELi128ELi32ELi4ES3_EELb0ELb0ELb0ELb0ELb0ELb1ELb0ELb0EEEvNS_16Flash_fwd_paramsE:
	.zero		992


//--------------------- .nv.constant0._ZN5flash16flash_fwd_kernelI23Flash_fwd_kernel_traitsILi128ELi128ELi32ELi4ELb0ELb0EN7cutlass6half_tE19Flash_kernel_traitsILi128ELi128ELi32ELi4ES3_EELb0ELb0ELb0ELb0ELb1ELb1ELb0ELb0EEEvNS_16Flash_fwd_paramsE --------------------------
	.section	.nv.constant0._ZN5flash16flash_fwd_kernelI23Flash_fwd_kernel_traitsILi128ELi128ELi32ELi4ELb0ELb0EN7cutlass6half_tE19Flash_kernel_traitsILi128ELi128ELi32ELi4ES3_EELb0ELb0ELb0ELb0ELb1ELb1ELb0ELb0EEEvNS_16Flash_fwd_paramsE,"a",@progbits
	.sectionflags	@""
	.align	4
.nv.constant0._ZN5flash16flash_fwd_kernelI23Flash_fwd_kernel_traitsILi128ELi128ELi32ELi4ELb0ELb0EN7cutlass6half_tE19Flash_kernel_traitsILi128ELi128ELi32ELi4ES3_EELb0ELb0ELb0ELb0ELb1ELb1ELb0ELb0EEEvNS_16Flash_fwd_paramsE:
	.zero		992


//--------------------- .nv.constant0._ZN5flash16flash_fwd_kernelI23Flash_fwd_kernel_traitsILi128ELi128ELi32ELi4ELb0ELb0EN7cutlass6half_tE19Flash_kernel_traitsILi128ELi128ELi32ELi4ES3_EELb0ELb0ELb0ELb0ELb0ELb0ELb0ELb0EEEvNS_16Flash_fwd_paramsE --------------------------
	.section	.nv.constant0._ZN5flash16flash_fwd_kernelI23Flash_fwd_kernel_traitsILi128ELi128ELi32ELi4ELb0ELb0EN7cutlass6half_tE19Flash_kernel_traitsILi128ELi128ELi32ELi4ES3_EELb0ELb0ELb0ELb0ELb0ELb0ELb0ELb0EEEvNS_16Flash_fwd_paramsE,"a",@progbits
	.sectionflags	@""
	.align	4
.nv.constant0._ZN5flash16flash_fwd_kernelI23Flash_fwd_kernel_traitsILi128ELi128ELi32ELi4ELb0ELb0EN7cutlass6half_tE19Flash_kernel_traitsILi128ELi128ELi32ELi4ES3_EELb0ELb0ELb0ELb0ELb0ELb0ELb0ELb0EEEvNS_16Flash_fwd_paramsE:
	.zero		992


//--------------------- .nv.constant0._ZN5flash16flash_fwd_kernelI23Flash_fwd_kernel_traitsILi128ELi128ELi32ELi4ELb0ELb0EN7cutlass6half_tE19Flash_kernel_traitsILi128ELi128ELi32ELi4ES3_EELb0ELb0ELb0ELb1ELb0ELb0ELb0ELb0EEEvNS_16Flash_fwd_paramsE --------------------------
	.section	.nv.constant0._ZN5flash16flash_fwd_kernelI23Flash_fwd_kernel_traitsILi128ELi128ELi32ELi4ELb0ELb0EN7cutlass6half_tE19Flash_kernel_traitsILi128ELi128ELi32ELi4ES3_EELb0ELb0ELb0ELb1ELb0ELb0ELb0ELb0EEEvNS_16Flash_fwd_paramsE,"a",@progbits
	.sectionflags	@""
	.align	4
.nv.constant0._ZN5flash16flash_fwd_kernelI23Flash_fwd_kernel_traitsILi128ELi128ELi32ELi4ELb0ELb0EN7cutlass6half_tE19Flash_kernel_traitsILi128ELi128ELi32ELi4ES3_EELb0ELb0ELb0ELb1ELb0ELb0ELb0ELb0EEEvNS_16Flash_fwd_paramsE:
	.zero		992


//--------------------- .nv.constant0._ZN5flash16flash_fwd_kernelI23Flash_fwd_kernel_traitsILi128ELi128ELi32ELi4ELb0ELb0EN7cutlass6half_tE19Flash_kernel_traitsILi128ELi128ELi32ELi4ES3_EELb0ELb0ELb1ELb0ELb0ELb1ELb0ELb0EEEvNS_16Flash_fwd_paramsE --------------------------
	.section	.nv.constant0._ZN5flash16flash_fwd_kernelI23Flash_fwd_kernel_traitsILi128ELi128ELi32ELi4ELb0ELb0EN7cutlass6half_tE19Flash_kernel_traitsILi128ELi128ELi32ELi4ES3_EELb0ELb0ELb1ELb0ELb0ELb1ELb0ELb0EEEvNS_16Flash_fwd_paramsE,"a",@progbits
	.sectionflags	@""
	.align	4
.nv.constant0._ZN5flash16flash_fwd_kernelI23Flash_fwd_kernel_traitsILi128ELi128ELi32ELi4ELb0ELb0EN7cutlass6half_tE19Flash_kernel_traitsILi128ELi128ELi32ELi4ES3_EELb0ELb0ELb1ELb0ELb0ELb1ELb0ELb0EEEvNS_16Flash_fwd_paramsE:
	.zero		992


//--------------------- .nv.constant0._ZN5flash16flash_fwd_kernelI23Flash_fwd_kernel_traitsILi128ELi128ELi32ELi4ELb0ELb0EN7cutlass6half_tE19Flash_kernel_traitsILi128ELi128ELi32ELi4ES3_EELb0ELb0ELb1ELb0ELb0ELb0ELb0ELb0EEEvNS_16Flash_fwd_paramsE --------------------------
	.section	.nv.constant0._ZN5flash16flash_fwd_kernelI23Flash_fwd_kernel_traitsILi128ELi128ELi32ELi4ELb0ELb0EN7cutlass6half_tE19Flash_kernel_traitsILi128ELi128ELi32ELi4ES3_EELb0ELb0ELb1ELb0ELb0ELb0ELb0ELb0EEEvNS_16Flash_fwd_paramsE,"a",@progbits
	.sectionflags	@""
	.align	4
.nv.constant0._ZN5flash16flash_fwd_kernelI23Flash_fwd_kernel_traitsILi128ELi128ELi32ELi4ELb0ELb0EN7cutlass6half_tE19Flash_kernel_traitsILi128ELi128ELi32ELi4ES3_EELb0ELb0ELb1ELb0ELb0ELb0ELb0ELb0EEEvNS_16Flash_fwd_paramsE:
	.zero		992


//--------------------- .nv.constant0._ZN5flash16flash_fwd_kernelI23Flash_fwd_kernel_traitsILi128ELi128ELi32ELi4ELb0ELb0EN7cutlass6half_tE19Flash_kernel_traitsILi128ELi128ELi32ELi4ES3_EELb0ELb0ELb1ELb1ELb0ELb0ELb0ELb0EEEvNS_16Flash_fwd_paramsE --------------------------
	.section	.nv.constant0._ZN5flash16flash_fwd_kernelI23Flash_fwd_kernel_traitsILi128ELi128ELi32ELi4ELb0ELb0EN7cutlass6half_tE19Flash_kernel_traitsILi128ELi128ELi32ELi4ES3_EELb0ELb0ELb1ELb1ELb0ELb0ELb0ELb0EEEvNS_16Flash_fwd_paramsE,"a",@progbits
	.sectionflags	@""
	.align	4
.nv.constant0._ZN5flash16flash_fwd_kernelI23Flash_fwd_kernel_traitsILi128ELi128ELi32ELi4ELb0ELb0EN7cutlass6half_tE19Flash_kernel_traitsILi128ELi128ELi32ELi4ES3_EELb0ELb0ELb1ELb1ELb0ELb0ELb0ELb0EEEvNS_16Flash_fwd_paramsE:
	.zero		992


//--------------------- .nv.constant0._ZN5flash16flash_fwd_kernelI23Flash_fwd_kernel_traitsILi128ELi128ELi32ELi4ELb0ELb0EN7cutlass6half_tE19Flash_kernel_traitsILi128ELi128ELi32ELi4ES3_EELb1ELb0ELb0ELb0ELb0ELb1ELb0ELb0EEEvNS_16Flash_fwd_paramsE --------------------------
	.section	.nv.constant0._ZN5flash16flash_fwd_kernelI23Flash_fwd_kernel_traitsILi128ELi128ELi32ELi4ELb0ELb0EN7cutlass6half_tE19Flash_kernel_traitsILi128ELi128ELi32ELi4ES3_EELb1ELb0ELb0ELb0ELb0ELb1ELb0ELb0EEEvNS_16Flash_fwd_paramsE,"a",@progbits
	.sectionflags	@""
	.align	4
.nv.constant0._ZN5flash16flash_fwd_kernelI23Flash_fwd_kernel_traitsILi128ELi128ELi32ELi4ELb0ELb0EN7cutlass6half_tE19Flash_kernel_traitsILi128ELi128ELi32ELi4ES3_EELb1ELb0ELb0ELb0ELb0ELb1ELb0ELb0EEEvNS_16Flash_fwd_paramsE:
	.zero		992


//--------------------- .nv.constant0._ZN5flash16flash_fwd_kernelI23Flash_fwd_kernel_traitsILi128ELi128ELi32ELi4ELb0ELb0EN7cutlass6half_tE19Flash_kernel_traitsILi128ELi128ELi32ELi4ES3_EELb0ELb0ELb0ELb0ELb0ELb1ELb1ELb0EEEvNS_16Flash_fwd_paramsE --------------------------
	.section	.nv.constant0._ZN5flash16flash_fwd_kernelI23Flash_fwd_kernel_traitsILi128ELi128ELi32ELi4ELb0ELb0EN7cutlass6half_tE19Flash_kernel_traitsILi128ELi128ELi32ELi4ES3_EELb0ELb0ELb0ELb0ELb0ELb1ELb1ELb0EEEvNS_16Flash_fwd_paramsE,"a",@progbits
	.sectionflags	@""
	.align	4
.nv.constant0._ZN5flash16flash_fwd_kernelI23Flash_fwd_kernel_traitsILi128ELi128ELi32ELi4ELb0ELb0EN7cutlass6half_tE19Flash_kernel_traitsILi128ELi128ELi32ELi4ES3_EELb0ELb0ELb0ELb0ELb0ELb1ELb1ELb0EEEvNS_16Flash_fwd_paramsE:
	.zero		992


//--------------------- .nv.constant0._ZN5flash16flash_fwd_kernelI23Flash_fwd_kernel_traitsILi128ELi128ELi32ELi4ELb0ELb0EN7cutlass6half_tE19Flash_kernel_traitsILi128ELi128ELi32ELi4ES3_EELb1ELb0ELb0ELb0ELb0ELb0ELb0ELb0EEEvNS_16Flash_fwd_paramsE --------------------------
	.section	.nv.constant0._ZN5flash16flash_fwd_kernelI23Flash_fwd_kernel_traitsILi128ELi128ELi32ELi4ELb0ELb0EN7cutlass6half_tE19Flash_kernel_traitsILi128ELi128ELi32ELi4ES3_EELb1ELb0ELb0ELb0ELb0ELb0ELb0ELb0EEEvNS_16Flash_fwd_paramsE,"a",@progbits
	.sectionflags	@""
	.align	4
.nv.constant0._ZN5flash16flash_fwd_kernelI23Flash_fwd_kernel_traitsILi128ELi128ELi32ELi4ELb0ELb0EN7cutlass6half_tE19Flash_kernel_traitsILi128ELi128ELi32ELi4ES3_EELb1ELb0ELb0ELb0ELb0ELb0ELb0ELb0EEEvNS_16Flash_fwd_paramsE:
	.zero		992


//--------------------- .nv.constant0._ZN5flash16flash_fwd_kernelI23Flash_fwd_kernel_traitsILi128ELi128ELi32ELi4ELb0ELb0EN7cutlass6half_tE19Flash_kernel_traitsILi128ELi128ELi32ELi4ES3_EELb1ELb0ELb1ELb0ELb0ELb0ELb0ELb0EEEvNS_16Flash_fwd_paramsE --------------------------
	.section	.nv.constant0._ZN5flash16flash_fwd_kernelI23Flash_fwd_kernel_traitsILi128ELi128ELi32ELi4ELb0ELb0EN7cutlass6half_tE19Flash_kernel_traitsILi128ELi128ELi32ELi4ES3_EELb1ELb0ELb1ELb0ELb0ELb0ELb0ELb0EEEvNS_16Flash_fwd_paramsE,"a",@progbits
	.sectionflags	@""
	.align	4
.nv.constant0._ZN5flash16flash_fwd_kernelI23Flash_fwd_kernel_traitsILi128ELi128ELi32ELi4ELb0ELb0EN7cutlass6half_tE19Flash_kernel_traitsILi128ELi128ELi32ELi4ES3_EELb1ELb0ELb1ELb0ELb0ELb0ELb0ELb0EEEvNS_16Flash_fwd_paramsE:
	.zero		992


//--------------------- .nv.constant0._ZN5flash16flash_fwd_kernelI23Flash_fwd_kernel_traitsILi128ELi128ELi32ELi4ELb0ELb0EN7cutlass6half_tE19Flash_kernel_traitsILi128ELi128ELi32ELi4ES3_EELb1ELb0ELb0ELb0ELb1ELb1ELb0ELb0EEEvNS_16Flash_fwd_paramsE --------------------------
	.section	.nv.constant0._ZN5flash16flash_fwd_kernelI23Flash_fwd_kernel_traitsILi128ELi128ELi32ELi4ELb0ELb0EN7cutlass6half_tE19Flash_kernel_traitsILi128ELi128ELi32ELi4ES3_EELb1ELb0ELb0ELb0ELb1ELb1ELb0ELb0EEEvNS_16Flash_fwd_paramsE,"a",@progbits
	.sectionflags	@""
	.align	4
.nv.constant0._ZN5flash16flash_fwd_kernelI23Flash_fwd_kernel_traitsILi128ELi128ELi32ELi4ELb0ELb0EN7cutlass6half_tE19Flash_kernel_traitsILi128ELi128ELi32ELi4ES3_EELb1ELb0ELb0ELb0ELb1ELb1ELb0ELb0EEEvNS_16Flash_fwd_paramsE:
	.zero		992


//--------------------- .nv.constant0._ZN5flash16flash_fwd_kernelI23Flash_fwd_kernel_traitsILi128ELi128ELi32ELi4ELb0ELb0EN7cutlass6half_tE19Flash_kernel_traitsILi128ELi128ELi32ELi4ES3_EELb0ELb0ELb0ELb0ELb1ELb1ELb1ELb0EEEvNS_16Flash_fwd_paramsE --------------------------
	.section	.nv.constant0._ZN5flash16flash_fwd_kernelI23Flash_fwd_kernel_traitsILi128ELi128ELi32ELi4ELb0ELb0EN7cutlass6half_tE19Flash_kernel_traitsILi128ELi128ELi32ELi4ES3_EELb0ELb0ELb0ELb0ELb1ELb1ELb1ELb0EEEvNS_16Flash_fwd_paramsE,"a",@progbits
	.sectionflags	@""
	.align	4
.nv.constant0._ZN5flash16flash_fwd_kernelI23Flash_fwd_kernel_traitsILi128ELi128ELi32ELi4ELb0ELb0EN7cutlass6half_tE19Flash_kernel_traitsILi128ELi128ELi32ELi4ES3_EELb0ELb0ELb0ELb0ELb1ELb1ELb1ELb0EEEvNS_16Flash_fwd_paramsE:
	.zero		992


//--------------------- .nv.constant0._ZN5flash16flash_fwd_kernelI23Flash_fwd_kernel_traitsILi128ELi128ELi32ELi4ELb0ELb0EN7cutlass6half_tE19Flash_kernel_traitsILi128ELi128ELi32ELi4ES3_EELb1ELb0ELb0ELb1ELb0ELb0ELb0ELb0EEEvNS_16Flash_fwd_paramsE --------------------------
	.section	.nv.constant0._ZN5flash16flash_fwd_kernelI23Flash_fwd_kernel_traitsILi128ELi128ELi32ELi4ELb0ELb0EN7cutlass6half_tE19Flash_kernel_traitsILi128ELi128ELi32ELi4ES3_EELb1ELb0ELb0ELb1ELb0ELb0ELb0ELb0EEEvNS_16Flash_fwd_paramsE,"a",@progbits
	.sectionflags	@""
	.align	4
.nv.constant0._ZN5flash16flash_fwd_kernelI23Flash_fwd_kernel_traitsILi128ELi128ELi32ELi4ELb0ELb0EN7cutlass6half_tE19Flash_kernel_traitsILi128ELi128ELi32ELi4ES3_EELb1ELb0ELb0ELb1ELb0ELb0ELb0ELb0EEEvNS_16Flash_fwd_paramsE:
	.zero		992


//--------------------- .nv.constant0._ZN5flash16flash_fwd_kernelI23Flash_fwd_kernel_traitsILi128ELi128ELi32ELi4ELb0ELb0EN7cutlass6half_tE19Flash_kernel_traitsILi128ELi128ELi32ELi4ES3_EELb1ELb0ELb0ELb0ELb0ELb0ELb0ELb1EEEvNS_16Flash_fwd_paramsE --------------------------
	.section	.nv.constant0._ZN5flash16flash_fwd_kernelI23Flash_fwd_kernel_traitsILi128ELi128ELi32ELi4ELb0ELb0EN7cutlass6half_tE19Flash_kernel_traitsILi128ELi128ELi32ELi4ES3_EELb1ELb0ELb0ELb0ELb0ELb0ELb0ELb1EEEvNS_16Flash_fwd_paramsE,"a",@progbits
	.sectionflags	@""
	.align	4
.nv.constant0._ZN5flash16flash_fwd_kernelI23Flash_fwd_kernel_traitsILi128ELi128ELi32ELi4ELb0ELb0EN7cutlass6half_tE19Flash_kernel_traitsILi128ELi128ELi32ELi4ES3_EELb1ELb0ELb0ELb0ELb0ELb0ELb0ELb1EEEvNS_16Flash_fwd_paramsE:
	.zero		992


//--------------------- .nv.constant0._ZN5flash16flash_fwd_kernelI23Flash_fwd_kernel_traitsILi128ELi128ELi32ELi4ELb0ELb0EN7cutlass6half_tE19Flash_kernel_traitsILi128ELi128ELi32ELi4ES3_EELb0ELb0ELb0ELb0ELb0ELb0ELb1ELb0EEEvNS_16Flash_fwd_paramsE --------------------------
	.section	.nv.constant0._ZN5flash16flash_fwd_kernelI23Flash_fwd_kernel_traitsILi128ELi128ELi32ELi4ELb0ELb0EN7cutlass6half_tE19Flash_kernel_traitsILi128ELi128ELi32ELi4ES3_EELb0ELb0ELb0ELb0ELb0ELb0ELb1ELb0EEEvNS_16Flash_fwd_paramsE,"a",@progbits
	.sectionflags	@""
	.align	4
.nv.constant0._ZN5flash16flash_fwd_kernelI23Flash_fwd_kernel_traitsILi128ELi128ELi32ELi4ELb0ELb0EN7cutlass6half_tE19Flash_kernel_traitsILi128ELi128ELi32ELi4ES3_EELb0ELb0ELb0ELb0ELb0ELb0ELb1ELb0EEEvNS_16Flash_fwd_paramsE:
	.zero		992


//--------------------- .nv.constant0._ZN5flash16flash_fwd_kernelI23Flash_fwd_kernel_traitsILi128ELi128ELi32ELi4ELb0ELb0EN7cutlass6half_tE19Flash_kernel_traitsILi128ELi128ELi32ELi4ES3_EELb1ELb0ELb0ELb1ELb0ELb0ELb0ELb1EEEvNS_16Flash_fwd_paramsE --------------------------
	.section	.nv.constant0._ZN5flash16flash_fwd_kernelI23Flash_fwd_kernel_traitsILi128ELi128ELi32ELi4ELb0ELb0EN7cutlass6half_tE19Flash_kernel_traitsILi128ELi128ELi32ELi4ES3_EELb1ELb0ELb0ELb1ELb0ELb0ELb0ELb1EEEvNS_16Flash_fwd_paramsE,"a",@progbits
	.sectionflags	@""
	.align	4
.nv.constant0._ZN5flash16flash_fwd_kernelI23Flash_fwd_kernel_traitsILi128ELi128ELi32ELi4ELb0ELb0EN7cutlass6half_tE19Flash_kernel_traitsILi128ELi128ELi32ELi4ES3_EELb1ELb0ELb0ELb1ELb0ELb0ELb0ELb1EEEvNS_16Flash_fwd_paramsE:
	.zero		992


//--------------------- .nv.constant0._ZN5flash16flash_fwd_kernelI23Flash_fwd_kernel_traitsILi128ELi128ELi32ELi4ELb0ELb0EN7cutlass6half_tE19Flash_kernel_traitsILi128ELi128ELi32ELi4ES3_EELb0ELb0ELb0ELb1ELb0ELb0ELb1ELb0EEEvNS_16Flash_fwd_paramsE --------------------------
	.section	.nv.constant0._ZN5flash16flash_fwd_kernelI23Flash_fwd_kernel_traitsILi128ELi128ELi32ELi4ELb0ELb0EN7cutlass6half_tE19Flash_kernel_traitsILi128ELi128ELi32ELi4ES3_EELb0ELb0ELb0ELb1ELb0ELb0ELb1ELb0EEEvNS_16Flash_fwd_paramsE,"a",@progbits
	.sectionflags	@""
	.align	4
.nv.constant0._ZN5flash16flash_fwd_kernelI23Flash_fwd_kernel_traitsILi128ELi128ELi32ELi4ELb0ELb0EN7cutlass6half_tE19Flash_kernel_traitsILi128ELi128ELi32ELi4ES3_EELb0ELb0ELb0ELb1ELb0ELb0ELb1ELb0EEEvNS_16Flash_fwd_paramsE:
	.zero		992


//--------------------- .nv.constant0._ZN5flash16flash_fwd_kernelI23Flash_fwd_kernel_traitsILi128ELi128ELi32ELi4ELb0ELb0EN7cutlass6half_tE19Flash_kernel_traitsILi128ELi128ELi32ELi4ES3_EELb1ELb0ELb1ELb0ELb0ELb1ELb0ELb0EEEvNS_16Flash_fwd_paramsE --------------------------
	.section	.nv.constant0._ZN5flash16flash_fwd_kernelI23Flash_fwd_kernel_traitsILi128ELi128ELi32ELi4ELb0ELb0EN7cutlass6half_tE19Flash_kernel_traitsILi128ELi128ELi32ELi4ES3_EELb1ELb0ELb1ELb0ELb0ELb1ELb0ELb0EEEvNS_16Flash_fwd_paramsE,"a",@progbits
	.sectionflags	@""
	.align	4
.nv.constant0._ZN5flash16flash_fwd_kernelI23Flash_fwd_kernel_traitsILi128ELi128ELi32ELi4ELb0ELb0EN7cutlass6half_tE19Flash_kernel_traitsILi128ELi128ELi32ELi4ES3_EELb1ELb0ELb1ELb0ELb0ELb1ELb0ELb0EEEvNS_16Flash_fwd_paramsE:
	.zero		992


//--------------------- .nv.constant0._ZN5flash16flash_fwd_kernelI23Flash_fwd_kernel_traitsILi128ELi128ELi32ELi4ELb0ELb0EN7cutlass6half_tE19Flash_kernel_traitsILi128ELi128ELi32ELi4ES3_EELb0ELb0ELb1ELb0ELb0ELb1ELb1ELb0EEEvNS_16Flash_fwd_paramsE --------------------------
	.section	.nv.constant0._ZN5flash16flash_fwd_kernelI23Flash_fwd_kernel_traitsILi128ELi128ELi32ELi4ELb0ELb0EN7cutlass6half_tE19Flash_kernel_traitsILi128ELi128ELi32ELi4ES3_EELb0ELb0ELb1ELb0ELb0ELb1ELb1ELb0EEEvNS_16Flash_fwd_paramsE,"a",@progbits
	.sectionflags	@""
	.align	4
.nv.constant0._ZN5flash16flash_fwd_kernelI23Flash_fwd_kernel_traitsILi128ELi128ELi32ELi4ELb0ELb0EN7cutlass6half_tE19Flash_kernel_traitsILi128ELi128ELi32ELi4ES3_EELb0ELb0ELb1ELb0ELb0ELb1ELb1ELb0EEEvNS_16Flash_fwd_paramsE:
	.zero		992


//--------------------- .nv.constant0._ZN5flash16flash_fwd_kernelI23Flash_fwd_kernel_traitsILi128ELi128ELi32ELi4ELb0ELb0EN7cutlass6half_tE19Flash_kernel_traitsILi128ELi128ELi32ELi4ES3_EELb1ELb0ELb1ELb1ELb0ELb0ELb0ELb0EEEvNS_16Flash_fwd_paramsE --------------------------
	.section	.nv.constant0._ZN5flash16flash_fwd_kernelI23Flash_fwd_kernel_traitsILi128ELi128ELi32ELi4ELb0ELb0EN7cutlass6half_tE19Flash_kernel_traitsILi128ELi128ELi32ELi4ES3_EELb1ELb0ELb1ELb1ELb0ELb0ELb0ELb0EEEvNS_16Flash_fwd_paramsE,"a",@progbits
	.sectionflags	@""
	.align	4
.nv.constant0._ZN5flash16flash_fwd_kernelI23Flash_fwd_kernel_traitsILi128ELi128ELi32ELi4ELb0ELb0EN7cutlass6half_tE19Flash_kernel_traitsILi128ELi128ELi32ELi4ES3_EELb1ELb0ELb1ELb1ELb0ELb0ELb0ELb0EEEvNS_16Flash_fwd_paramsE:
	.zero		992


//--------------------- .nv.constant0._ZN5flash16flash_fwd_kernelI23Flash_fwd_kernel_traitsILi128ELi128ELi32ELi4ELb0ELb0EN7cutlass6half_tE19Flash_kernel_traitsILi128ELi128ELi32ELi4ES3_EELb1ELb0ELb1ELb0ELb0ELb0ELb0ELb1EEEvNS_16Flash_fwd_paramsE --------------------------
	.section	.nv.constant0._ZN5flash16flash_fwd_kernelI23Flash_fwd_kernel_traitsILi128ELi128ELi32ELi4ELb0ELb0EN7cutlass6half_tE19Flash_kernel_traitsILi128ELi128ELi32ELi4ES3_EELb1ELb0ELb1ELb0ELb0ELb0ELb0ELb1EEEvNS_16Flash_fwd_paramsE,"a",@progbits
	.sectionflags	@""
	.align	4
.nv.constant0._ZN5flash16flash_fwd_kernelI23Flash_fwd_kernel_traitsILi128ELi128ELi32ELi4ELb0ELb0EN7cutlass6half_tE19Flash_kernel_traitsILi128ELi128ELi32ELi4ES3_EELb1ELb0ELb1ELb0ELb0ELb0ELb0ELb1EEEvNS_16Flash_fwd_paramsE:
	.zero		992


//--------------------- .nv.constant0._ZN5flash16flash_fwd_kernelI23Flash_fwd_kernel_traitsILi128ELi128ELi32ELi4ELb0ELb0EN7cutlass6half_tE19Flash_kernel_traitsILi128ELi128ELi32ELi4ES3_EELb0ELb0ELb1ELb0ELb0ELb0ELb1ELb0EEEvNS_16Flash_fwd_paramsE --------------------------
	.section	.nv.constant0._ZN5flash16flash_fwd_kernelI23Flash_fwd_kernel_traitsILi128ELi128ELi32ELi4ELb0ELb0EN7cutlass6half_tE19Flash_kernel_traitsILi128ELi128ELi32ELi4ES3_EELb0ELb0ELb1ELb0ELb0ELb0ELb1ELb0EEEvNS_16Flash_fwd_paramsE,"a",@progbits
	.sectionflags	@""
	.align	4
.nv.constant0._ZN5flash16flash_fwd_kernelI23Flash_fwd_kernel_traitsILi128ELi128ELi32ELi4ELb0ELb0EN7cutlass6half_tE19Flash_kernel_traitsILi128ELi128ELi32ELi4ES3_EELb0ELb0ELb1ELb0ELb0ELb0ELb1ELb0EEEvNS_16Flash_fwd_paramsE:
	.zero		992


//--------------------- .nv.constant0._ZN5flash16flash_fwd_kernelI23Flash_fwd_kernel_traitsILi128ELi128ELi32ELi4ELb0ELb0EN7cutlass6half_tE19Flash_kernel_traitsILi128ELi128ELi32ELi4ES3_EELb1ELb0ELb1ELb1ELb0ELb0ELb0ELb1EEEvNS_16Flash_fwd_paramsE --------------------------
	.section	.nv.constant0._ZN5flash16flash_fwd_kernelI23Flash_fwd_kernel_traitsILi128ELi128ELi32ELi4ELb0ELb0EN7cutlass6half_tE19Flash_kernel_traitsILi128ELi128ELi32ELi4ES3_EELb1ELb0ELb1ELb1ELb0ELb0ELb0ELb1EEEvNS_16Flash_fwd_paramsE,"a",@progbits
	.sectionflags	@""
	.align	4
.nv.constant0._ZN5flash16flash_fwd_kernelI23Flash_fwd_kernel_traitsILi128ELi128ELi32ELi4ELb0ELb0EN7cutlass6half_tE19Flash_kernel_traitsILi128ELi128ELi32ELi4ES3_EELb1ELb0ELb1ELb1ELb0ELb0ELb0ELb1EEEvNS_16Flash_fwd_paramsE:
	.zero		992


//--------------------- .nv.constant0._ZN5flash16flash_fwd_kernelI23Flash_fwd_kernel_traitsILi128ELi128ELi32ELi4ELb0ELb0EN7cutlass6half_tE19Flash_kernel_traitsILi128ELi128ELi32ELi4ES3_EELb0ELb0ELb1ELb1ELb0ELb0ELb1ELb0EEEvNS_16Flash_fwd_paramsE --------------------------
	.section	.nv.constant0._ZN5flash16flash_fwd_kernelI23Flash_fwd_kernel_traitsILi128ELi128ELi32ELi4ELb0ELb0EN7cutlass6half_tE19Flash_kernel_traitsILi128ELi128ELi32ELi4ES3_EELb0ELb0ELb1ELb1ELb0ELb0ELb1ELb0EEEvNS_16Flash_fwd_paramsE,"a",@progbits
	.sectionflags	@""
	.align	4
.nv.constant0._ZN5flash16flash_fwd_kernelI23Flash_fwd_kernel_traitsILi128ELi128ELi32ELi4ELb0ELb0EN7cutlass6half_tE19Flash_kernel_traitsILi128ELi128ELi32ELi4ES3_EELb0ELb0ELb1ELb1ELb0ELb0ELb1ELb0EEEvNS_16Flash_fwd_paramsE:
	.zero		992


//--------------------- SYMBOLS --------------------------

	.type		.nv.reservedSmem.offset0,@object
	.size		.nv.reservedSmem.offset0,0x4
